	.target	sm_80

	.elftype	@"ET_EXEC"


//--------------------- .note.nv.tkinfo           --------------------------
	.section	.note.nv.tkinfo,"",@"SHT_NOTE"
	.sectionflags	@"SHF_NOTE_NV_TKINFO"
	.tkinfo
        /*0018*/ 	.word	0x00000002
        /*0030*/ 	.string	""
        /*0030*/ 	.string	"ptxas"
        /*0030*/ 	.string	"Cuda compilation tools, release 13.0, V13.0.88"
        /*0030*/ 	.string	"Build cuda_13.0.r13.0/compiler.36424714_0"
        /*0030*/ 	.string	"-arch sm_80 -m 64 "



//--------------------- .note.nv.cuinfo           --------------------------
	.section	.note.nv.cuinfo,"",@"SHT_NOTE"
	.sectionflags	@"SHF_NOTE_NV_CUINFO"
        /*0018*/ 	.short	0x0002
        /*001a*/ 	.short	0x0050
        /*001c*/ 	.short	0x0082
	.zero		2


//--------------------- .nv.info                  --------------------------
	.section	.nv.info,"",@"SHT_CUDA_INFO"
	.align	4


	//----- nvinfo : EIATTR_REGCOUNT
	.align		4
        /*0000*/ 	.byte	0x04, 0x2f
        /*0002*/ 	.short	(.L_12 - .L_11)
	.align		4
.L_11:
        /*0004*/ 	.word	index@(_ZN5flash24flash_fwd_splitkv_kernelI23Flash_fwd_kernel_traitsILi32ELi64ELi128ELi4ELb0ELb0EN7cutlass10bfloat16_tE19Flash_kernel_traitsILi32ELi64ELi128ELi4ES3_EELb1ELb0ELb1ELb0ELb0ELb1ELb1ELb1EEEvNS_16Flash_fwd_paramsE)
        /*0008*/ 	.word	0x000000c9


	//----- nvinfo : EIATTR_FRAME_SIZE
	.align		4
.L_12:
        /*000c*/ 	.byte	0x04, 0x11
        /*000e*/ 	.short	(.L_14 - .L_13)
	.align		4
.L_13:
        /*0010*/ 	.word	index@(_ZN5flash24flash_fwd_splitkv_kernelI23Flash_fwd_kernel_traitsILi32ELi64ELi128ELi4ELb0ELb0EN7cutlass10bfloat16_tE19Flash_kernel_traitsILi32ELi64ELi128ELi4ES3_EELb1ELb0ELb1ELb0ELb0ELb1ELb1ELb1EEEvNS_16Flash_fwd_paramsE)
        /*0014*/ 	.word	0x00000000


	//----- nvinfo : EIATTR_REGCOUNT
	.align		4
.L_14:
        /*0018*/ 	.byte	0x04, 0x2f
        /*001a*/ 	.short	(.L_16 - .L_15)
	.align		4
.L_15:
        /*001c*/ 	.word	index@(_ZN5flash24flash_fwd_splitkv_kernelI23Flash_fwd_kernel_traitsILi32ELi64ELi128ELi4ELb0ELb0EN7cutlass10bfloat16_tE19Flash_kernel_traitsILi32ELi64ELi128ELi4ES3_EELb1ELb0ELb1ELb0ELb0ELb0ELb1ELb1EEEvNS_16Flash_fwd_paramsE)
        /*0020*/ 	.word	0x000000a8


	//----- nvinfo : EIATTR_FRAME_SIZE
	.align		4
.L_16:
        /*0024*/ 	.byte	0x04, 0x11
        /*0026*/ 	.short	(.L_18 - .L_17)
	.align		4
.L_17:
        /*0028*/ 	.word	index@(_ZN5flash24flash_fwd_splitkv_kernelI23Flash_fwd_kernel_traitsILi32ELi64ELi128ELi4ELb0ELb0EN7cutlass10bfloat16_tE19Flash_kernel_traitsILi32ELi64ELi128ELi4ES3_EELb1ELb0ELb1ELb0ELb0ELb0ELb1ELb1EEEvNS_16Flash_fwd_paramsE)
        /*002c*/ 	.word	0x00000000


	//----- nvinfo : EIATTR_REGCOUNT
	.align		4
.L_18:
        /*0030*/ 	.byte	0x04, 0x2f
        /*0032*/ 	.short	(.L_20 - .L_19)
	.align		4
.L_19:
        /*0034*/ 	.word	index@(_ZN5flash24flash_fwd_splitkv_kernelI23Flash_fwd_kernel_traitsILi32ELi64ELi128ELi4ELb0ELb0EN7cutlass10bfloat16_tE19Flash_kernel_traitsILi32ELi64ELi128ELi4ES3_EELb1ELb0ELb0ELb0ELb1ELb1ELb1ELb1EEEvNS_16Flash_fwd_paramsE)
        /*0038*/ 	.word	0x000000a8


	//----- nvinfo : EIATTR_FRAME_SIZE
	.align		4
.L_20:
        /*003c*/ 	.byte	0x04, 0x11
        /*003e*/ 	.short	(.L_22 - .L_21)
	.align		4
.L_21:
        /*0040*/ 	.word	index@(_ZN5flash24flash_fwd_splitkv_kernelI23Flash_fwd_kernel_traitsILi32ELi64ELi128ELi4ELb0ELb0EN7cutlass10bfloat16_tE19Flash_kernel_traitsILi32ELi64ELi128ELi4ES3_EELb1ELb0ELb0ELb0ELb1ELb1ELb1ELb1EEEvNS_16Flash_fwd_paramsE)
        /*0044*/ 	.word	0x00000000


	//----- nvinfo : EIATTR_REGCOUNT
	.align		4
.L_22:
        /*0048*/ 	.byte	0x04, 0x2f
        /*004a*/ 	.short	(.L_24 - .L_23)
	.align		4
.L_23:
        /*004c*/ 	.word	index@(_ZN5flash24flash_fwd_splitkv_kernelI23Flash_fwd_kernel_traitsILi32ELi64ELi128ELi4ELb0ELb0EN7cutlass10bfloat16_tE19Flash_kernel_traitsILi32ELi64ELi128ELi4ES3_EELb1ELb0ELb0ELb0ELb1ELb0ELb1ELb1EEEvNS_16Flash_fwd_paramsE)
        /*0050*/ 	.word	0x000000a7


	//----- nvinfo : EIATTR_FRAME_SIZE
	.align		4
.L_24:
        /*0054*/ 	.byte	0x04, 0x11
        /*0056*/ 	.short	(.L_26 - .L_25)
	.align		4
.L_25:
        /*0058*/ 	.word	index@(_ZN5flash24flash_fwd_splitkv_kernelI23Flash_fwd_kernel_traitsILi32ELi64ELi128ELi4ELb0ELb0EN7cutlass10bfloat16_tE19Flash_kernel_traitsILi32ELi64ELi128ELi4ES3_EELb1ELb0ELb0ELb0ELb1ELb0ELb1ELb1EEEvNS_16Flash_fwd_paramsE)
        /*005c*/ 	.word	0x00000000


	//----- nvinfo : EIATTR_REGCOUNT
	.align		4
.L_26:
        /*0060*/ 	.byte	0x04, 0x2f
        /*0062*/ 	.short	(.L_28 - .L_27)
	.align		4
.L_27:
        /*0064*/ 	.word	index@(_ZN5flash24flash_fwd_splitkv_kernelI23Flash_fwd_kernel_traitsILi32ELi64ELi128ELi4ELb0ELb0EN7cutlass10bfloat16_tE19Flash_kernel_traitsILi32ELi64ELi128ELi4ES3_EELb1ELb0ELb1ELb0ELb0ELb1ELb1ELb0EEEvNS_16Flash_fwd_paramsE)
        /*0068*/ 	.word	0x000000cb


	//----- nvinfo : EIATTR_FRAME_SIZE
	.align		4
.L_28:
        /*006c*/ 	.byte	0x04, 0x11
        /*006e*/ 	.short	(.L_30 - .L_29)
	.align		4
.L_29:
        /*0070*/ 	.word	index@(_ZN5flash24flash_fwd_splitkv_kernelI23Flash_fwd_kernel_traitsILi32ELi64ELi128ELi4ELb0ELb0EN7cutlass10bfloat16_tE19Flash_kernel_traitsILi32ELi64ELi128ELi4ES3_EELb1ELb0ELb1ELb0ELb0ELb1ELb1ELb0EEEvNS_16Flash_fwd_paramsE)
        /*0074*/ 	.word	0x00000000


	//----- nvinfo : EIATTR_REGCOUNT
	.align		4
.L_30:
        /*0078*/ 	.byte	0x04, 0x2f
        /*007a*/ 	.short	(.L_32 - .L_31)
	.align		4
.L_31:
        /*007c*/ 	.word	index@(_ZN5flash24flash_fwd_splitkv_kernelI23Flash_fwd_kernel_traitsILi32ELi64ELi128ELi4ELb0ELb0EN7cutlass10bfloat16_tE19Flash_kernel_traitsILi32ELi64ELi128ELi4ES3_EELb1ELb0ELb1ELb0ELb0ELb0ELb1ELb0EEEvNS_16Flash_fwd_paramsE)
        /*0080*/ 	.word	0x000000a6


	//----- nvinfo : EIATTR_FRAME_SIZE
	.align		4
.L_32:
        /*0084*/ 	.byte	0x04, 0x11
        /*0086*/ 	.short	(.L_34 - .L_33)
	.align		4
.L_33:
        /*0088*/ 	.word	index@(_ZN5flash24flash_fwd_splitkv_kernelI23Flash_fwd_kernel_traitsILi32ELi64ELi128ELi4ELb0ELb0EN7cutlass10bfloat16_tE19Flash_kernel_traitsILi32ELi64ELi128ELi4ES3_EELb1ELb0ELb1ELb0ELb0ELb0ELb1ELb0EEEvNS_16Flash_fwd_paramsE)
        /*008c*/ 	.word	0x00000000


	//----- nvinfo : EIATTR_REGCOUNT
	.align		4
.L_34:
        /*0090*/ 	.byte	0x04, 0x2f
        /*0092*/ 	.short	(.L_36 - .L_35)
	.align		4
.L_35:
        /*0094*/ 	.word	index@(_ZN5flash24flash_fwd_splitkv_kernelI23Flash_fwd_kernel_traitsILi32ELi64ELi128ELi4ELb0ELb0EN7cutlass10bfloat16_tE19Flash_kernel_traitsILi32ELi64ELi128ELi4ES3_EELb1ELb0ELb0ELb0ELb1ELb1ELb1ELb0EEEvNS_16Flash_fwd_paramsE)
        /*0098*/ 	.word	0x000000c0


	//----- nvinfo : EIATTR_FRAME_SIZE
	.align		4
.L_36:
        /*009c*/ 	.byte	0x04, 0x11
        /*009e*/ 	.short	(.L_38 - .L_37)
	.align		4
.L_37:
        /*00a0*/ 	.word	index@(_ZN5flash24flash_fwd_splitkv_kernelI23Flash_fwd_kernel_traitsILi32ELi64ELi128ELi4ELb0ELb0EN7cutlass10bfloat16_tE19Flash_kernel_traitsILi32ELi64ELi128ELi4ES3_EELb1ELb0ELb0ELb0ELb1ELb1ELb1ELb0EEEvNS_16Flash_fwd_paramsE)
        /*00a4*/ 	.word	0x00000000


	//----- nvinfo : EIATTR_REGCOUNT
	.align		4
.L_38:
        /*00a8*/ 	.byte	0x04, 0x2f
        /*00aa*/ 	.short	(.L_40 - .L_39)
	.align		4
.L_39:
        /*00ac*/ 	.word	index@(_ZN5flash24flash_fwd_splitkv_kernelI23Flash_fwd_kernel_traitsILi32ELi64ELi128ELi4ELb0ELb0EN7cutlass10bfloat16_tE19Flash_kernel_traitsILi32ELi64ELi128ELi4ES3_EELb1ELb0ELb0ELb0ELb1ELb0ELb1ELb0EEEvNS_16Flash_fwd_paramsE)
        /*00b0*/ 	.word	0x000000a2


	//----- nvinfo : EIATTR_FRAME_SIZE
	.align		4
.L_40:
        /*00b4*/ 	.byte	0x04, 0x11
        /*00b6*/ 	.short	(.L_42 - .L_41)
	.align		4
.L_41:
        /*00b8*/ 	.word	index@(_ZN5flash24flash_fwd_splitkv_kernelI23Flash_fwd_kernel_traitsILi32ELi64ELi128ELi4ELb0ELb0EN7cutlass10bfloat16_tE19Flash_kernel_traitsILi32ELi64ELi128ELi4ES3_EELb1ELb0ELb0ELb0ELb1ELb0ELb1ELb0EEEvNS_16Flash_fwd_paramsE)
        /*00bc*/ 	.word	0x00000000


	//----- nvinfo : EIATTR_REGCOUNT
	.align		4
.L_42:
        /*00c0*/ 	.byte	0x04, 0x2f
        /*00c2*/ 	.short	(.L_44 - .L_43)
	.align		4
.L_43:
        /*00c4*/ 	.word	index@(_ZN5flash24flash_fwd_splitkv_kernelI23Flash_fwd_kernel_traitsILi32ELi64ELi128ELi4ELb0ELb0EN7cutlass10bfloat16_tE19Flash_kernel_traitsILi32ELi64ELi128ELi4ES3_EELb1ELb0ELb1ELb0ELb0ELb1ELb0ELb1EEEvNS_16Flash_fwd_paramsE)
        /*00c8*/ 	.word	0x000000cc


	//----- nvinfo : EIATTR_FRAME_SIZE
	.align		4
.L_44:
        /*00cc*/ 	.byte	0x04, 0x11
        /*00ce*/ 	.short	(.L_46 - .L_45)
	.align		4
.L_45:
        /*00d0*/ 	.word	index@(_ZN5flash24flash_fwd_splitkv_kernelI23Flash_fwd_kernel_traitsILi32ELi64ELi128ELi4ELb0ELb0EN7cutlass10bfloat16_tE19Flash_kernel_traitsILi32ELi64ELi128ELi4ES3_EELb1ELb0ELb1ELb0ELb0ELb1ELb0ELb1EEEvNS_16Flash_fwd_paramsE)
        /*00d4*/ 	.word	0x00000000


	//----- nvinfo : EIATTR_REGCOUNT
	.align		4
.L_46:
        /*00d8*/ 	.byte	0x04, 0x2f
        /*00da*/ 	.short	(.L_48 - .L_47)
	.align		4
.L_47:
        /*00dc*/ 	.word	index@(_ZN5flash24flash_fwd_splitkv_kernelI23Flash_fwd_kernel_traitsILi32ELi64ELi128ELi4ELb0ELb0EN7cutlass10bfloat16_tE19Flash_kernel_traitsILi32ELi64ELi128ELi4ES3_EELb1ELb0ELb1ELb0ELb0ELb0ELb0ELb1EEEvNS_16Flash_fwd_paramsE)
        /*00e0*/ 	.word	0x000000a8


	//----- nvinfo : EIATTR_FRAME_SIZE
	.align		4
.L_48:
        /*00e4*/ 	.byte	0x04, 0x11
        /*00e6*/ 	.short	(.L_50 - .L_49)
	.align		4
.L_49:
        /*00e8*/ 	.word	index@(_ZN5flash24flash_fwd_splitkv_kernelI23Flash_fwd_kernel_traitsILi32ELi64ELi128ELi4ELb0ELb0EN7cutlass10bfloat16_tE19Flash_kernel_traitsILi32ELi64ELi128ELi4ES3_EELb1ELb0ELb1ELb0ELb0ELb0ELb0ELb1EEEvNS_16Flash_fwd_paramsE)
        /*00ec*/ 	.word	0x00000000


	//----- nvinfo : EIATTR_REGCOUNT
	.align		4
.L_50:
        /*00f0*/ 	.byte	0x04, 0x2f
        /*00f2*/ 	.short	(.L_52 - .L_51)
	.align		4
.L_51:
        /*00f4*/ 	.word	index@(_ZN5flash24flash_fwd_splitkv_kernelI23Flash_fwd_kernel_traitsILi32ELi64ELi128ELi4ELb0ELb0EN7cutlass10bfloat16_tE19Flash_kernel_traitsILi32ELi64ELi128ELi4ES3_EELb1ELb0ELb0ELb0ELb1ELb1ELb0ELb1EEEvNS_16Flash_fwd_paramsE)
        /*00f8*/ 	.word	0x000000a8


	//----- nvinfo : EIATTR_FRAME_SIZE
	.align		4
.L_52:
        /*00fc*/ 	.byte	0x04, 0x11
        /*00fe*/ 	.short	(.L_54 - .L_53)
	.align		4
.L_53:
        /*0100*/ 	.word	index@(_ZN5flash24flash_fwd_splitkv_kernelI23Flash_fwd_kernel_traitsILi32ELi64ELi128ELi4ELb0ELb0EN7cutlass10bfloat16_tE19Flash_kernel_traitsILi32ELi64ELi128ELi4ES3_EELb1ELb0ELb0ELb0ELb1ELb1ELb0ELb1EEEvNS_16Flash_fwd_paramsE)
        /*0104*/ 	.word	0x00000000


	//----- nvinfo : EIATTR_REGCOUNT
	.align		4
.L_54:
        /*0108*/ 	.byte	0x04, 0x2f
        /*010a*/ 	.short	(.L_56 - .L_55)
	.align		4
.L_55:
        /*010c*/ 	.word	index@(_ZN5flash24flash_fwd_splitkv_kernelI23Flash_fwd_kernel_traitsILi32ELi64ELi128ELi4ELb0ELb0EN7cutlass10bfloat16_tE19Flash_kernel_traitsILi32ELi64ELi128ELi4ES3_EELb1ELb0ELb0ELb0ELb1ELb0ELb0ELb1EEEvNS_16Flash_fwd_paramsE)
        /*0110*/ 	.word	0x000000a8


	//----- nvinfo : EIATTR_FRAME_SIZE
	.align		4
.L_56:
        /*0114*/ 	.byte	0x04, 0x11
        /*0116*/ 	.short	(.L_58 - .L_57)
	.align		4
.L_57:
        /*0118*/ 	.word	index@(_ZN5flash24flash_fwd_splitkv_kernelI23Flash_fwd_kernel_traitsILi32ELi64ELi128ELi4ELb0ELb0EN7cutlass10bfloat16_tE19Flash_kernel_traitsILi32ELi64ELi128ELi4ES3_EELb1ELb0ELb0ELb0ELb1ELb0ELb0ELb1EEEvNS_16Flash_fwd_paramsE)
        /*011c*/ 	.word	0x00000000


	//----- nvinfo : EIATTR_REGCOUNT
	.align		4
.L_58:
        /*0120*/ 	.byte	0x04, 0x2f
        /*0122*/ 	.short	(.L_60 - .L_59)
	.align		4
.L_59:
        /*0124*/ 	.word	index@(_ZN5flash24flash_fwd_splitkv_kernelI23Flash_fwd_kernel_traitsILi32ELi64ELi128ELi4ELb0ELb0EN7cutlass10bfloat16_tE19Flash_kernel_traitsILi32ELi64ELi128ELi4ES3_EELb1ELb0ELb1ELb0ELb0ELb1ELb0ELb0EEEvNS_16Flash_fwd_paramsE)
        /*0128*/ 	.word	0x000000a7


	//----- nvinfo : EIATTR_FRAME_SIZE
	.align		4
.L_60:
        /*012c*/ 	.byte	0x04, 0x11
        /*012e*/ 	.short	(.L_62 - .L_61)
	.align		4
.L_61:
        /*0130*/ 	.word	index@(_ZN5flash24flash_fwd_splitkv_kernelI23Flash_fwd_kernel_traitsILi32ELi64ELi128ELi4ELb0ELb0EN7cutlass10bfloat16_tE19Flash_kernel_traitsILi32ELi64ELi128ELi4ES3_EELb1ELb0ELb1ELb0ELb0ELb1ELb0ELb0EEEvNS_16Flash_fwd_paramsE)
        /*0134*/ 	.word	0x00000000


	//----- nvinfo : EIATTR_REGCOUNT
	.align		4
.L_62:
        /*0138*/ 	.byte	0x04, 0x2f
        /*013a*/ 	.short	(.L_64 - .L_63)
	.align		4
.L_63:
        /*013c*/ 	.word	index@(_ZN5flash24flash_fwd_splitkv_kernelI23Flash_fwd_kernel_traitsILi32ELi64ELi128ELi4ELb0ELb0EN7cutlass10bfloat16_tE19Flash_kernel_traitsILi32ELi64ELi128ELi4ES3_EELb1ELb0ELb1ELb0ELb0ELb0ELb0ELb0EEEvNS_16Flash_fwd_paramsE)
        /*0140*/ 	.word	0x000000a7


	//----- nvinfo : EIATTR_FRAME_SIZE
	.align		4
.L_64:
        /*0144*/ 	.byte	0x04, 0x11
        /*0146*/ 	.short	(.L_66 - .L_65)
	.align		4
.L_65:
        /*0148*/ 	.word	index@(_ZN5flash24flash_fwd_splitkv_kernelI23Flash_fwd_kernel_traitsILi32ELi64ELi128ELi4ELb0ELb0EN7cutlass10bfloat16_tE19Flash_kernel_traitsILi32ELi64ELi128ELi4ES3_EELb1ELb0ELb1ELb0ELb0ELb0ELb0ELb0EEEvNS_16Flash_fwd_paramsE)
        /*014c*/ 	.word	0x00000000


	//----- nvinfo : EIATTR_REGCOUNT
	.align		4
.L_66:
        /*0150*/ 	.byte	0x04, 0x2f
        /*0152*/ 	.short	(.L_68 - .L_67)
	.align		4
.L_67:
        /*0154*/ 	.word	index@(_ZN5flash24flash_fwd_splitkv_kernelI23Flash_fwd_kernel_traitsILi32ELi64ELi128ELi4ELb0ELb0EN7cutlass10bfloat16_tE19Flash_kernel_traitsILi32ELi64ELi128ELi4ES3_EELb1ELb0ELb0ELb0ELb1ELb1ELb0ELb0EEEvNS_16Flash_fwd_paramsE)
        /*0158*/ 	.word	0x0000009c


	//----- nvinfo : EIATTR_FRAME_SIZE
	.align		4
.L_68:
        /*015c*/ 	.byte	0x04, 0x11
        /*015e*/ 	.short	(.L_70 - .L_69)
	.align		4
.L_69:
        /*0160*/ 	.word	index@(_ZN5flash24flash_fwd_splitkv_kernelI23Flash_fwd_kernel_traitsILi32ELi64ELi128ELi4ELb0ELb0EN7cutlass10bfloat16_tE19Flash_kernel_traitsILi32ELi64ELi128ELi4ES3_EELb1ELb0ELb0ELb0ELb1ELb1ELb0ELb0EEEvNS_16Flash_fwd_paramsE)
        /*0164*/ 	.word	0x00000000


	//----- nvinfo : EIATTR_REGCOUNT
	.align		4
.L_70:
        /*0168*/ 	.byte	0x04, 0x2f
        /*016a*/ 	.short	(.L_72 - .L_71)
	.align		4
.L_71:
        /*016c*/ 	.word	index@(_ZN5flash24flash_fwd_splitkv_kernelI23Flash_fwd_kernel_traitsILi32ELi64ELi128ELi4ELb0ELb0EN7cutlass10bfloat16_tE19Flash_kernel_traitsILi32ELi64ELi128ELi4ES3_EELb1ELb0ELb0ELb0ELb1ELb0ELb0ELb0EEEvNS_16Flash_fwd_paramsE)
        /*0170*/ 	.word	0x000000a8


	//----- nvinfo : EIATTR_FRAME_SIZE
	.align		4
.L_72:
        /*0174*/ 	.byte	0x04, 0x11
        /*0176*/ 	.short	(.L_74 - .L_73)
	.align		4
.L_73:
        /*0178*/ 	.word	index@(_ZN5flash24flash_fwd_splitkv_kernelI23Flash_fwd_kernel_traitsILi32ELi64ELi128ELi4ELb0ELb0EN7cutlass10bfloat16_tE19Flash_kernel_traitsILi32ELi64ELi128ELi4ES3_EELb1ELb0ELb0ELb0ELb1ELb0ELb0ELb0EEEvNS_16Flash_fwd_paramsE)
        /*017c*/ 	.word	0x00000000


	//----- nvinfo : EIATTR_REGCOUNT
	.align		4
.L_74:
        /*0180*/ 	.byte	0x04, 0x2f
        /*0182*/ 	.short	(.L_76 - .L_75)
	.align		4
.L_75:
        /*0184*/ 	.word	index@(_ZN5flash24flash_fwd_splitkv_kernelI23Flash_fwd_kernel_traitsILi32ELi64ELi128ELi4ELb0ELb0EN7cutlass10bfloat16_tE19Flash_kernel_traitsILi32ELi64ELi128ELi4ES3_EELb1ELb0ELb0ELb1ELb1ELb1ELb1ELb0EEEvNS_16Flash_fwd_paramsE)
        /*0188*/ 	.word	0x0000009a


	//----- nvinfo : EIATTR_FRAME_SIZE
	.align		4
.L_76:
        /*018c*/ 	.byte	0x04, 0x11
        /*018e*/ 	.short	(.L_78 - .L_77)
	.align		4
.L_77:
        /*0190*/ 	.word	index@(_ZN5flash24flash_fwd_splitkv_kernelI23Flash_fwd_kernel_traitsILi32ELi64ELi128ELi4ELb0ELb0EN7cutlass10bfloat16_tE19Flash_kernel_traitsILi32ELi64ELi128ELi4ES3_EELb1ELb0ELb0ELb1ELb1ELb1ELb1ELb0EEEvNS_16Flash_fwd_paramsE)
        /*0194*/ 	.word	0x00000000


	//----- nvinfo : EIATTR_REGCOUNT
	.align		4
.L_78:
        /*0198*/ 	.byte	0x04, 0x2f
        /*019a*/ 	.short	(.L_80 - .L_79)
	.align		4
.L_79:
        /*019c*/ 	.word	index@(_ZN5flash24flash_fwd_splitkv_kernelI23Flash_fwd_kernel_traitsILi32ELi64ELi128ELi4ELb0ELb0EN7cutlass10bfloat16_tE19Flash_kernel_traitsILi32ELi64ELi128ELi4ES3_EELb1ELb0ELb0ELb1ELb1ELb0ELb1ELb0EEEvNS_16Flash_fwd_paramsE)
        /*01a0*/ 	.word	0x000000a8


	//----- nvinfo : EIATTR_FRAME_SIZE
	.align		4
.L_80:
        /*01a4*/ 	.byte	0x04, 0x11
        /*01a6*/ 	.short	(.L_82 - .L_81)
	.align		4
.L_81:
        /*01a8*/ 	.word	index@(_ZN5flash24flash_fwd_splitkv_kernelI23Flash_fwd_kernel_traitsILi32ELi64ELi128ELi4ELb0ELb0EN7cutlass10bfloat16_tE19Flash_kernel_traitsILi32ELi64ELi128ELi4ES3_EELb1ELb0ELb0ELb1ELb1ELb0ELb1ELb0EEEvNS_16Flash_fwd_paramsE)
        /*01ac*/ 	.word	0x00000000


	//----- nvinfo : EIATTR_REGCOUNT
	.align		4
.L_82:
        /*01b0*/ 	.byte	0x04, 0x2f
        /*01b2*/ 	.short	(.L_84 - .L_83)
	.align		4
.L_83:
        /*01b4*/ 	.word	index@(_ZN5flash24flash_fwd_splitkv_kernelI23Flash_fwd_kernel_traitsILi32ELi64ELi128ELi4ELb0ELb0EN7cutlass10bfloat16_tE19Flash_kernel_traitsILi32ELi64ELi128ELi4ES3_EELb1ELb0ELb0ELb1ELb1ELb1ELb0ELb0EEEvNS_16Flash_fwd_paramsE)
        /*01b8*/ 	.word	0x000000a2


	//----- nvinfo : EIATTR_FRAME_SIZE
	.align		4
.L_84:
        /*01bc*/ 	.byte	0x04, 0x11
        /*01be*/ 	.short	(.L_86 - .L_85)
	.align		4
.L_85:
        /*01c0*/ 	.word	index@(_ZN5flash24flash_fwd_splitkv_kernelI23Flash_fwd_kernel_traitsILi32ELi64ELi128ELi4ELb0ELb0EN7cutlass10bfloat16_tE19Flash_kernel_traitsILi32ELi64ELi128ELi4ES3_EELb1ELb0ELb0ELb1ELb1ELb1ELb0ELb0EEEvNS_16Flash_fwd_paramsE)
        /*01c4*/ 	.word	0x00000000


	//----- nvinfo : EIATTR_REGCOUNT
	.align		4
.L_86:
        /*01c8*/ 	.byte	0x04, 0x2f
        /*01ca*/ 	.short	(.L_88 - .L_87)
	.align		4
.L_87:
        /*01cc*/ 	.word	index@(_ZN5flash24flash_fwd_splitkv_kernelI23Flash_fwd_kernel_traitsILi32ELi64ELi128ELi4ELb0ELb0EN7cutlass10bfloat16_tE19Flash_kernel_traitsILi32ELi64ELi128ELi4ES3_EELb1ELb0ELb0ELb1ELb1ELb0ELb0ELb0EEEvNS_16Flash_fwd_paramsE)
        /*01d0*/ 	.word	0x000000a8


	//----- nvinfo : EIATTR_FRAME_SIZE
	.align		4
.L_88:
        /*01d4*/ 	.byte	0x04, 0x11
        /*01d6*/ 	.short	(.L_90 - .L_89)
	.align		4
.L_89:
        /*01d8*/ 	.word	index@(_ZN5flash24flash_fwd_splitkv_kernelI23Flash_fwd_kernel_traitsILi32ELi64ELi128ELi4ELb0ELb0EN7cutlass10bfloat16_tE19Flash_kernel_traitsILi32ELi64ELi128ELi4ES3_EELb1ELb0ELb0ELb1ELb1ELb0ELb0ELb0EEEvNS_16Flash_fwd_paramsE)
        /*01dc*/ 	.word	0x00000000


	//----- nvinfo : EIATTR_REGCOUNT
	.align		4
.L_90:
        /*01e0*/ 	.byte	0x04, 0x2f
        /*01e2*/ 	.short	(.L_92 - .L_91)
	.align		4
.L_91:
        /*01e4*/ 	.word	index@(_ZN5flash24flash_fwd_splitkv_kernelI23Flash_fwd_kernel_traitsILi32ELi64ELi128ELi4ELb0ELb0EN7cutlass10bfloat16_tE19Flash_kernel_traitsILi32ELi64ELi128ELi4ES3_EELb1ELb0ELb0ELb0ELb0ELb1ELb1ELb1EEEvNS_16Flash_fwd_paramsE)
        /*01e8*/ 	.word	0x000000c5


	//----- nvinfo : EIATTR_FRAME_SIZE
	.align		4
.L_92:
        /*01ec*/ 	.byte	0x04, 0x11
        /*01ee*/ 	.short	(.L_94 - .L_93)
	.align		4
.L_93:
        /*01f0*/ 	.word	index@(_ZN5flash24flash_fwd_splitkv_kernelI23Flash_fwd_kernel_traitsILi32ELi64ELi128ELi4ELb0ELb0EN7cutlass10bfloat16_tE19Flash_kernel_traitsILi32ELi64ELi128ELi4ES3_EELb1ELb0ELb0ELb0ELb0ELb1ELb1ELb1EEEvNS_16Flash_fwd_paramsE)
        /*01f4*/ 	.word	0x00000000


	//----- nvinfo : EIATTR_REGCOUNT
	.align		4
.L_94:
        /*01f8*/ 	.byte	0x04, 0x2f
        /*01fa*/ 	.short	(.L_96 - .L_95)
	.align		4
.L_95:
        /*01fc*/ 	.word	index@(_ZN5flash24flash_fwd_splitkv_kernelI23Flash_fwd_kernel_traitsILi32ELi64ELi128ELi4ELb0ELb0EN7cutlass10bfloat16_tE19Flash_kernel_traitsILi32ELi64ELi128ELi4ES3_EELb1ELb0ELb0ELb0ELb0ELb0ELb1ELb1EEEvNS_16Flash_fwd_paramsE)
        /*0200*/ 	.word	0x000000a8


	//----- nvinfo : EIATTR_FRAME_SIZE
	.align		4
.L_96:
        /*0204*/ 	.byte	0x04, 0x11
        /*0206*/ 	.short	(.L_98 - .L_97)
	.align		4
.L_97:
        /*0208*/ 	.word	index@(_ZN5flash24flash_fwd_splitkv_kernelI23Flash_fwd_kernel_traitsILi32ELi64ELi128ELi4ELb0ELb0EN7cutlass10bfloat16_tE19Flash_kernel_traitsILi32ELi64ELi128ELi4ES3_EELb1ELb0ELb0ELb0ELb0ELb0ELb1ELb1EEEvNS_16Flash_fwd_paramsE)
        /*020c*/ 	.word	0x00000000


	//----- nvinfo : EIATTR_REGCOUNT
	.align		4
.L_98:
        /*0210*/ 	.byte	0x04, 0x2f
        /*0212*/ 	.short	(.L_100 - .L_99)
	.align		4
.L_99:
        /*0214*/ 	.word	index@(_ZN5flash24flash_fwd_splitkv_kernelI23Flash_fwd_kernel_traitsILi32ELi64ELi128ELi4ELb0ELb0EN7cutlass10bfloat16_tE19Flash_kernel_traitsILi32ELi64ELi128ELi4ES3_EELb1ELb0ELb0ELb0ELb0ELb1ELb1ELb0EEEvNS_16Flash_fwd_paramsE)
        /*0218*/ 	.word	0x000000ed


	//----- nvinfo : EIATTR_FRAME_SIZE
	.align		4
.L_100:
        /*021c*/ 	.byte	0x04, 0x11
        /*021e*/ 	.short	(.L_102 - .L_101)
	.align		4
.L_101:
        /*0220*/ 	.word	index@(_ZN5flash24flash_fwd_splitkv_kernelI23Flash_fwd_kernel_traitsILi32ELi64ELi128ELi4ELb0ELb0EN7cutlass10bfloat16_tE19Flash_kernel_traitsILi32ELi64ELi128ELi4ES3_EELb1ELb0ELb0ELb0ELb0ELb1ELb1ELb0EEEvNS_16Flash_fwd_paramsE)
        /*0224*/ 	.word	0x00000000


	//----- nvinfo : EIATTR_REGCOUNT
	.align		4
.L_102:
        /*0228*/ 	.byte	0x04, 0x2f
        /*022a*/ 	.short	(.L_104 - .L_103)
	.align		4
.L_103:
        /*022c*/ 	.word	index@(_ZN5flash24flash_fwd_splitkv_kernelI23Flash_fwd_kernel_traitsILi32ELi64ELi128ELi4ELb0ELb0EN7cutlass10bfloat16_tE19Flash_kernel_traitsILi32ELi64ELi128ELi4ES3_EELb1ELb0ELb0ELb0ELb0ELb0ELb1ELb0EEEvNS_16Flash_fwd_paramsE)
        /*0230*/ 	.word	0x000000a8


	//----- nvinfo : EIATTR_FRAME_SIZE
	.align		4
.L_104:
        /*0234*/ 	.byte	0x04, 0x11
        /*0236*/ 	.short	(.L_106 - .L_105)
	.align		4
.L_105:
        /*0238*/ 	.word	index@(_ZN5flash24flash_fwd_splitkv_kernelI23Flash_fwd_kernel_traitsILi32ELi64ELi128ELi4ELb0ELb0EN7cutlass10bfloat16_tE19Flash_kernel_traitsILi32ELi64ELi128ELi4ES3_EELb1ELb0ELb0ELb0ELb0ELb0ELb1ELb0EEEvNS_16Flash_fwd_paramsE)
        /*023c*/ 	.word	0x00000000


	//----- nvinfo : EIATTR_REGCOUNT
	.align		4
.L_106:
        /*0240*/ 	.byte	0x04, 0x2f
        /*0242*/ 	.short	(.L_108 - .L_107)
	.align		4
.L_107:
        /*0244*/ 	.word	index@(_ZN5flash24flash_fwd_splitkv_kernelI23Flash_fwd_kernel_traitsILi32ELi64ELi128ELi4ELb0ELb0EN7cutlass10bfloat16_tE19Flash_kernel_traitsILi32ELi64ELi128ELi4ES3_EELb1ELb0ELb0ELb0ELb0ELb1ELb0ELb1EEEvNS_16Flash_fwd_paramsE)
        /*0248*/ 	.word	0x000000e3


	//----- nvinfo : EIATTR_FRAME_SIZE
	.align		4
.L_108:
        /*024c*/ 	.byte	0x04, 0x11
        /*024e*/ 	.short	(.L_110 - .L_109)
	.align		4
.L_109:
        /*0250*/ 	.word	index@(_ZN5flash24flash_fwd_splitkv_kernelI23Flash_fwd_kernel_traitsILi32ELi64ELi128ELi4ELb0ELb0EN7cutlass10bfloat16_tE19Flash_kernel_traitsILi32ELi64ELi128ELi4ES3_EELb1ELb0ELb0ELb0ELb0ELb1ELb0ELb1EEEvNS_16Flash_fwd_paramsE)
        /*0254*/ 	.word	0x00000000


	//----- nvinfo : EIATTR_REGCOUNT
	.align		4
.L_110:
        /*0258*/ 	.byte	0x04, 0x2f
        /*025a*/ 	.short	(.L_112 - .L_111)
	.align		4
.L_111:
        /*025c*/ 	.word	index@(_ZN5flash24flash_fwd_splitkv_kernelI23Flash_fwd_kernel_traitsILi32ELi64ELi128ELi4ELb0ELb0EN7cutlass10bfloat16_tE19Flash_kernel_traitsILi32ELi64ELi128ELi4ES3_EELb1ELb0ELb0ELb0ELb0ELb0ELb0ELb1EEEvNS_16Flash_fwd_paramsE)
        /*0260*/ 	.word	0x000000a6


	//----- nvinfo : EIATTR_FRAME_SIZE
	.align		4
.L_112:
        /*0264*/ 	.byte	0x04, 0x11
        /*0266*/ 	.short	(.L_114 - .L_113)
	.align		4
.L_113:
        /*0268*/ 	.word	index@(_ZN5flash24flash_fwd_splitkv_kernelI23Flash_fwd_kernel_traitsILi32ELi64ELi128ELi4ELb0ELb0EN7cutlass10bfloat16_tE19Flash_kernel_traitsILi32ELi64ELi128ELi4ES3_EELb1ELb0ELb0ELb0ELb0ELb0ELb0ELb1EEEvNS_16Flash_fwd_paramsE)
        /*026c*/ 	.word	0x00000000


	//----- nvinfo : EIATTR_REGCOUNT
	.align		4
.L_114:
        /*0270*/ 	.byte	0x04, 0x2f
        /*0272*/ 	.short	(.L_116 - .L_115)
	.align		4
.L_115:
        /*0274*/ 	.word	index@(_ZN5flash24flash_fwd_splitkv_kernelI23Flash_fwd_kernel_traitsILi32ELi64ELi128ELi4ELb0ELb0EN7cutlass10bfloat16_tE19Flash_kernel_traitsILi32ELi64ELi128ELi4ES3_EELb1ELb0ELb0ELb0ELb0ELb1ELb0ELb0EEEvNS_16Flash_fwd_paramsE)
        /*0278*/ 	.word	0x000000a2


	//----- nvinfo : EIATTR_FRAME_SIZE
	.align		4
.L_116:
        /*027c*/ 	.byte	0x04, 0x11
        /*027e*/ 	.short	(.L_118 - .L_117)
	.align		4
.L_117:
        /*0280*/ 	.word	index@(_ZN5flash24flash_fwd_splitkv_kernelI23Flash_fwd_kernel_traitsILi32ELi64ELi128ELi4ELb0ELb0EN7cutlass10bfloat16_tE19Flash_kernel_traitsILi32ELi64ELi128ELi4ES3_EELb1ELb0ELb0ELb0ELb0ELb1ELb0ELb0EEEvNS_16Flash_fwd_paramsE)
        /*0284*/ 	.word	0x00000000


	//----- nvinfo : EIATTR_REGCOUNT
	.align		4
.L_118:
        /*0288*/ 	.byte	0x04, 0x2f
        /*028a*/ 	.short	(.L_120 - .L_119)
	.align		4
.L_119:
        /*028c*/ 	.word	index@(_ZN5flash24flash_fwd_splitkv_kernelI23Flash_fwd_kernel_traitsILi32ELi64ELi128ELi4ELb0ELb0EN7cutlass10bfloat16_tE19Flash_kernel_traitsILi32ELi64ELi128ELi4ES3_EELb1ELb0ELb0ELb0ELb0ELb0ELb0ELb0EEEvNS_16Flash_fwd_paramsE)
        /*0290*/ 	.word	0x000000a8


	//----- nvinfo : EIATTR_FRAME_SIZE
	.align		4
.L_120:
        /*0294*/ 	.byte	0x04, 0x11
        /*0296*/ 	.short	(.L_122 - .L_121)
	.align		4
.L_121:
        /*0298*/ 	.word	index@(_ZN5flash24flash_fwd_splitkv_kernelI23Flash_fwd_kernel_traitsILi32ELi64ELi128ELi4ELb0ELb0EN7cutlass10bfloat16_tE19Flash_kernel_traitsILi32ELi64ELi128ELi4ES3_EELb1ELb0ELb0ELb0ELb0ELb0ELb0ELb0EEEvNS_16Flash_fwd_paramsE)
        /*029c*/ 	.word	0x00000000


	//----- nvinfo : EIATTR_REGCOUNT
	.align		4
.L_122:
        /*02a0*/ 	.byte	0x04, 0x2f
        /*02a2*/ 	.short	(.L_124 - .L_123)
	.align		4
.L_123:
        /*02a4*/ 	.word	index@(_ZN5flash32flash_fwd_splitkv_combine_kernelI23Flash_fwd_kernel_traitsILi32ELi64ELi128ELi4ELb0ELb0EN7cutlass10bfloat16_tE19Flash_kernel_traitsILi32ELi64ELi128ELi4ES3_EELi16ELi1ELb1EEEvNS_16Flash_fwd_paramsE)
        /*02a8*/ 	.word	0x00000036


	//----- nvinfo : EIATTR_FRAME_SIZE
	.align		4
.L_124:
        /*02ac*/ 	.byte	0x04, 0x11
        /*02ae*/ 	.short	(.L_126 - .L_125)
	.align		4
.L_125:
        /*02b0*/ 	.word	index@($__internal_27_$__cuda_sm20_div_s64)
        /*02b4*/ 	.word	0x00000000


	//----- nvinfo : EIATTR_FRAME_SIZE
	.align		4
.L_126:
        /*02b8*/ 	.byte	0x04, 0x11
        /*02ba*/ 	.short	(.L_128 - .L_127)
	.align		4
.L_127:
        /*02bc*/ 	.word	index@(_ZN5flash32flash_fwd_splitkv_combine_kernelI23Flash_fwd_kernel_traitsILi32ELi64ELi128ELi4ELb0ELb0EN7cutlass10bfloat16_tE19Flash_kernel_traitsILi32ELi64ELi128ELi4ES3_EELi16ELi1ELb1EEEvNS_16Flash_fwd_paramsE)
        /*02c0*/ 	.word	0x00000000


	//----- nvinfo : EIATTR_REGCOUNT
	.align		4
.L_128:
        /*02c4*/ 	.byte	0x04, 0x2f
        /*02c6*/ 	.short	(.L_130 - .L_129)
	.align		4
.L_129:
        /*02c8*/ 	.word	index@(_ZN5flash32flash_fwd_splitkv_combine_kernelI23Flash_fwd_kernel_traitsILi32ELi64ELi128ELi4ELb0ELb0EN7cutlass10bfloat16_tE19Flash_kernel_traitsILi32ELi64ELi128ELi4ES3_EELi16ELi2ELb1EEEvNS_16Flash_fwd_paramsE)
        /*02cc*/ 	.word	0x00000036


	//----- nvinfo : EIATTR_FRAME_SIZE
	.align		4
.L_130:
        /*02d0*/ 	.byte	0x04, 0x11
        /*02d2*/ 	.short	(.L_132 - .L_131)
	.align		4
.L_131:
        /*02d4*/ 	.word	index@($__internal_26_$__cuda_sm20_div_s64)
        /*02d8*/ 	.word	0x00000000


	//----- nvinfo : EIATTR_FRAME_SIZE
	.align		4
.L_132:
        /*02dc*/ 	.byte	0x04, 0x11
        /*02de*/ 	.short	(.L_134 - .L_133)
	.align		4
.L_133:
        /*02e0*/ 	.word	index@(_ZN5flash32flash_fwd_splitkv_combine_kernelI23Flash_fwd_kernel_traitsILi32ELi64ELi128ELi4ELb0ELb0EN7cutlass10bfloat16_tE19Flash_kernel_traitsILi32ELi64ELi128ELi4ES3_EELi16ELi2ELb1EEEvNS_16Flash_fwd_paramsE)
        /*02e4*/ 	.word	0x00000000


	//----- nvinfo : EIATTR_REGCOUNT
	.align		4
.L_134:
        /*02e8*/ 	.byte	0x04, 0x2f
        /*02ea*/ 	.short	(.L_136 - .L_135)
	.align		4
.L_135:
        /*02ec*/ 	.word	index@(_ZN5flash32flash_fwd_splitkv_combine_kernelI23Flash_fwd_kernel_traitsILi32ELi64ELi128ELi4ELb0ELb0EN7cutlass10bfloat16_tE19Flash_kernel_traitsILi32ELi64ELi128ELi4ES3_EELi16ELi3ELb1EEEvNS_16Flash_fwd_paramsE)
        /*02f0*/ 	.word	0x00000034


	//----- nvinfo : EIATTR_FRAME_SIZE
	.align		4
.L_136:
        /*02f4*/ 	.byte	0x04, 0x11
        /*02f6*/ 	.short	(.L_138 - .L_137)
	.align		4
.L_137:
        /*02f8*/ 	.word	index@($__internal_25_$__cuda_sm20_div_s64)
        /*02fc*/ 	.word	0x00000000


	//----- nvinfo : EIATTR_FRAME_SIZE
	.align		4
.L_138:
        /*0300*/ 	.byte	0x04, 0x11
        /*0302*/ 	.short	(.L_140 - .L_139)
	.align		4
.L_139:
        /*0304*/ 	.word	index@(_ZN5flash32flash_fwd_splitkv_combine_kernelI23Flash_fwd_kernel_traitsILi32ELi64ELi128ELi4ELb0ELb0EN7cutlass10bfloat16_tE19Flash_kernel_traitsILi32ELi64ELi128ELi4ES3_EELi16ELi3ELb1EEEvNS_16Flash_fwd_paramsE)
        /*0308*/ 	.word	0x00000000


	//----- nvinfo : EIATTR_REGCOUNT
	.align		4
.L_140:
        /*030c*/ 	.byte	0x04, 0x2f
        /*030e*/ 	.short	(.L_142 - .L_141)
	.align		4
.L_141:
        /*0310*/ 	.word	index@(_ZN5flash32flash_fwd_splitkv_combine_kernelI23Flash_fwd_kernel_traitsILi32ELi64ELi128ELi4ELb0ELb0EN7cutlass10bfloat16_tE19Flash_kernel_traitsILi32ELi64ELi128ELi4ES3_EELi16ELi4ELb1EEEvNS_16Flash_fwd_paramsE)
        /*0314*/ 	.word	0x0000003a


	//----- nvinfo : EIATTR_FRAME_SIZE
	.align		4
.L_142:
        /*0318*/ 	.byte	0x04, 0x11
        /*031a*/ 	.short	(.L_144 - .L_143)
	.align		4
.L_143:
        /*031c*/ 	.word	index@($__internal_24_$__cuda_sm20_div_s64)
        /*0320*/ 	.word	0x00000000


	//----- nvinfo : EIATTR_FRAME_SIZE
	.align		4
.L_144:
        /*0324*/ 	.byte	0x04, 0x11
        /*0326*/ 	.short	(.L_146 - .L_145)
	.align		4
.L_145:
        /*0328*/ 	.word	index@(_ZN5flash32flash_fwd_splitkv_combine_kernelI23Flash_fwd_kernel_traitsILi32ELi64ELi128ELi4ELb0ELb0EN7cutlass10bfloat16_tE19Flash_kernel_traitsILi32ELi64ELi128ELi4ES3_EELi16ELi4ELb1EEEvNS_16Flash_fwd_paramsE)
        /*032c*/ 	.word	0x00000000


	//----- nvinfo : EIATTR_REGCOUNT
	.align		4
.L_146:
        /*0330*/ 	.byte	0x04, 0x2f
        /*0332*/ 	.short	(.L_148 - .L_147)
	.align		4
.L_147:
        /*0334*/ 	.word	index@(_ZN5flash32flash_fwd_splitkv_combine_kernelI23Flash_fwd_kernel_traitsILi32ELi64ELi128ELi4ELb0ELb0EN7cutlass10bfloat16_tE19Flash_kernel_traitsILi32ELi64ELi128ELi4ES3_EELi16ELi5ELb1EEEvNS_16Flash_fwd_paramsE)
        /*0338*/ 	.word	0x0000003e


	//----- nvinfo : EIATTR_FRAME_SIZE
	.align		4
.L_148:
        /*033c*/ 	.byte	0x04, 0x11
        /*033e*/ 	.short	(.L_150 - .L_149)
	.align		4
.L_149:
        /*0340*/ 	.word	index@($__internal_23_$__cuda_sm20_div_s64)
        /*0344*/ 	.word	0x00000000


	//----- nvinfo : EIATTR_FRAME_SIZE
	.align		4
.L_150:
        /*0348*/ 	.byte	0x04, 0x11
        /*034a*/ 	.short	(.L_152 - .L_151)
	.align		4
.L_151:
        /*034c*/ 	.word	index@(_ZN5flash32flash_fwd_splitkv_combine_kernelI23Flash_fwd_kernel_traitsILi32ELi64ELi128ELi4ELb0ELb0EN7cutlass10bfloat16_tE19Flash_kernel_traitsILi32ELi64ELi128ELi4ES3_EELi16ELi5ELb1EEEvNS_16Flash_fwd_paramsE)
        /*0350*/ 	.word	0x00000000


	//----- nvinfo : EIATTR_REGCOUNT
	.align		4
.L_152:
        /*0354*/ 	.byte	0x04, 0x2f
        /*0356*/ 	.short	(.L_154 - .L_153)
	.align		4
.L_153:
        /*0358*/ 	.word	index@(_ZN5flash32flash_fwd_splitkv_combine_kernelI23Flash_fwd_kernel_traitsILi32ELi64ELi128ELi4ELb0ELb0EN7cutlass10bfloat16_tE19Flash_kernel_traitsILi32ELi64ELi128ELi4ES3_EELi16ELi6ELb1EEEvNS_16Flash_fwd_paramsE)
        /*035c*/ 	.word	0x0000003e


	//----- nvinfo : EIATTR_FRAME_SIZE
	.align		4
.L_154:
        /*0360*/ 	.byte	0x04, 0x11
        /*0362*/ 	.short	(.L_156 - .L_155)
	.align		4
.L_155:
        /*0364*/ 	.word	index@($__internal_22_$__cuda_sm20_div_s64)
        /*0368*/ 	.word	0x00000000


	//----- nvinfo : EIATTR_FRAME_SIZE
	.align		4
.L_156:
        /*036c*/ 	.byte	0x04, 0x11
        /*036e*/ 	.short	(.L_158 - .L_157)
	.align		4
.L_157:
        /*0370*/ 	.word	index@(_ZN5flash32flash_fwd_splitkv_combine_kernelI23Flash_fwd_kernel_traitsILi32ELi64ELi128ELi4ELb0ELb0EN7cutlass10bfloat16_tE19Flash_kernel_traitsILi32ELi64ELi128ELi4ES3_EELi16ELi6ELb1EEEvNS_16Flash_fwd_paramsE)
        /*0374*/ 	.word	0x00000000


	//----- nvinfo : EIATTR_REGCOUNT
	.align		4
.L_158:
        /*0378*/ 	.byte	0x04, 0x2f
        /*037a*/ 	.short	(.L_160 - .L_159)
	.align		4
.L_159:
        /*037c*/ 	.word	index@(_ZN5flash32flash_fwd_splitkv_combine_kernelI23Flash_fwd_kernel_traitsILi32ELi64ELi128ELi4ELb0ELb0EN7cutlass10bfloat16_tE19Flash_kernel_traitsILi32ELi64ELi128ELi4ES3_EELi16ELi7ELb1EEEvNS_16Flash_fwd_paramsE)
        /*0380*/ 	.word	0x00000046


	//----- nvinfo : EIATTR_FRAME_SIZE
	.align		4
.L_160:
        /*0384*/ 	.byte	0x04, 0x11
        /*0386*/ 	.short	(.L_162 - .L_161)
	.align		4
.L_161:
        /*0388*/ 	.word	index@($__internal_21_$__cuda_sm20_div_s64)
        /*038c*/ 	.word	0x00000000


	//----- nvinfo : EIATTR_FRAME_SIZE
	.align		4
.L_162:
        /*0390*/ 	.byte	0x04, 0x11
        /*0392*/ 	.short	(.L_164 - .L_163)
	.align		4
.L_163:
        /*0394*/ 	.word	index@(_ZN5flash32flash_fwd_splitkv_combine_kernelI23Flash_fwd_kernel_traitsILi32ELi64ELi128ELi4ELb0ELb0EN7cutlass10bfloat16_tE19Flash_kernel_traitsILi32ELi64ELi128ELi4ES3_EELi16ELi7ELb1EEEvNS_16Flash_fwd_paramsE)
        /*0398*/ 	.word	0x00000000


	//----- nvinfo : EIATTR_REGCOUNT
	.align		4
.L_164:
        /*039c*/ 	.byte	0x04, 0x2f
        /*039e*/ 	.short	(.L_166 - .L_165)
	.align		4
.L_165:
        /*03a0*/ 	.word	index@(_ZN5flash32flash_fwd_splitkv_combine_kernelI23Flash_fwd_kernel_traitsILi32ELi64ELi128ELi4ELb0ELb0EN7cutlass10bfloat16_tE19Flash_kernel_traitsILi32ELi64ELi128ELi4ES3_EELi16ELi1ELb0EEEvNS_16Flash_fwd_paramsE)
        /*03a4*/ 	.word	0x00000036


	//----- nvinfo : EIATTR_FRAME_SIZE
	.align		4
.L_166:
        /*03a8*/ 	.byte	0x04, 0x11
        /*03aa*/ 	.short	(.L_168 - .L_167)
	.align		4
.L_167:
        /*03ac*/ 	.word	index@($__internal_20_$__cuda_sm20_div_s64)
        /*03b0*/ 	.word	0x00000000


	//----- nvinfo : EIATTR_FRAME_SIZE
	.align		4
.L_168:
        /*03b4*/ 	.byte	0x04, 0x11
        /*03b6*/ 	.short	(.L_170 - .L_169)
	.align		4
.L_169:
        /*03b8*/ 	.word	index@(_ZN5flash32flash_fwd_splitkv_combine_kernelI23Flash_fwd_kernel_traitsILi32ELi64ELi128ELi4ELb0ELb0EN7cutlass10bfloat16_tE19Flash_kernel_traitsILi32ELi64ELi128ELi4ES3_EELi16ELi1ELb0EEEvNS_16Flash_fwd_paramsE)
        /*03bc*/ 	.word	0x00000000


	//----- nvinfo : EIATTR_REGCOUNT
	.align		4
.L_170:
        /*03c0*/ 	.byte	0x04, 0x2f
        /*03c2*/ 	.short	(.L_172 - .L_171)
	.align		4
.L_171:
        /*03c4*/ 	.word	index@(_ZN5flash32flash_fwd_splitkv_combine_kernelI23Flash_fwd_kernel_traitsILi32ELi64ELi128ELi4ELb0ELb0EN7cutlass10bfloat16_tE19Flash_kernel_traitsILi32ELi64ELi128ELi4ES3_EELi16ELi2ELb0EEEvNS_16Flash_fwd_paramsE)
        /*03c8*/ 	.word	0x00000036


	//----- nvinfo : EIATTR_FRAME_SIZE
	.align		4
.L_172:
        /*03cc*/ 	.byte	0x04, 0x11
        /*03ce*/ 	.short	(.L_174 - .L_173)
	.align		4
.L_173:
        /*03d0*/ 	.word	index@($__internal_19_$__cuda_sm20_div_s64)
        /*03d4*/ 	.word	0x00000000


	//----- nvinfo : EIATTR_FRAME_SIZE
	.align		4
.L_174:
        /*03d8*/ 	.byte	0x04, 0x11
        /*03da*/ 	.short	(.L_176 - .L_175)
	.align		4
.L_175:
        /*03dc*/ 	.word	index@(_ZN5flash32flash_fwd_splitkv_combine_kernelI23Flash_fwd_kernel_traitsILi32ELi64ELi128ELi4ELb0ELb0EN7cutlass10bfloat16_tE19Flash_kernel_traitsILi32ELi64ELi128ELi4ES3_EELi16ELi2ELb0EEEvNS_16Flash_fwd_paramsE)
        /*03e0*/ 	.word	0x00000000


	//----- nvinfo : EIATTR_REGCOUNT
	.align		4
.L_176:
        /*03e4*/ 	.byte	0x04, 0x2f
        /*03e6*/ 	.short	(.L_178 - .L_177)
	.align		4
.L_177:
        /*03e8*/ 	.word	index@(_ZN5flash32flash_fwd_splitkv_combine_kernelI23Flash_fwd_kernel_traitsILi32ELi64ELi128ELi4ELb0ELb0EN7cutlass10bfloat16_tE19Flash_kernel_traitsILi32ELi64ELi128ELi4ES3_EELi16ELi3ELb0EEEvNS_16Flash_fwd_paramsE)
        /*03ec*/ 	.word	0x00000034


	//----- nvinfo : EIATTR_FRAME_SIZE
	.align		4
.L_178:
        /*03f0*/ 	.byte	0x04, 0x11
        /*03f2*/ 	.short	(.L_180 - .L_179)
	.align		4
.L_179:
        /*03f4*/ 	.word	index@($__internal_18_$__cuda_sm20_div_s64)
        /*03f8*/ 	.word	0x00000000


	//----- nvinfo : EIATTR_FRAME_SIZE
	.align		4
.L_180:
        /*03fc*/ 	.byte	0x04, 0x11
        /*03fe*/ 	.short	(.L_182 - .L_181)
	.align		4
.L_181:
        /*0400*/ 	.word	index@(_ZN5flash32flash_fwd_splitkv_combine_kernelI23Flash_fwd_kernel_traitsILi32ELi64ELi128ELi4ELb0ELb0EN7cutlass10bfloat16_tE19Flash_kernel_traitsILi32ELi64ELi128ELi4ES3_EELi16ELi3ELb0EEEvNS_16Flash_fwd_paramsE)
        /*0404*/ 	.word	0x00000000


	//----- nvinfo : EIATTR_REGCOUNT
	.align		4
.L_182:
        /*0408*/ 	.byte	0x04, 0x2f
        /*040a*/ 	.short	(.L_184 - .L_183)
	.align		4
.L_183:
        /*040c*/ 	.word	index@(_ZN5flash32flash_fwd_splitkv_combine_kernelI23Flash_fwd_kernel_traitsILi32ELi64ELi128ELi4ELb0ELb0EN7cutlass10bfloat16_tE19Flash_kernel_traitsILi32ELi64ELi128ELi4ES3_EELi16ELi4ELb0EEEvNS_16Flash_fwd_paramsE)
        /*0410*/ 	.word	0x0000003a


	//----- nvinfo : EIATTR_FRAME_SIZE
	.align		4
.L_184:
        /*0414*/ 	.byte	0x04, 0x11
        /*0416*/ 	.short	(.L_186 - .L_185)
	.align		4
.L_185:
        /*0418*/ 	.word	index@($__internal_17_$__cuda_sm20_div_s64)
        /*041c*/ 	.word	0x00000000


	//----- nvinfo : EIATTR_FRAME_SIZE
	.align		4
.L_186:
        /*0420*/ 	.byte	0x04, 0x11
        /*0422*/ 	.short	(.L_188 - .L_187)
	.align		4
.L_187:
        /*0424*/ 	.word	index@(_ZN5flash32flash_fwd_splitkv_combine_kernelI23Flash_fwd_kernel_traitsILi32ELi64ELi128ELi4ELb0ELb0EN7cutlass10bfloat16_tE19Flash_kernel_traitsILi32ELi64ELi128ELi4ES3_EELi16ELi4ELb0EEEvNS_16Flash_fwd_paramsE)
        /*0428*/ 	.word	0x00000000


	//----- nvinfo : EIATTR_REGCOUNT
	.align		4
.L_188:
        /*042c*/ 	.byte	0x04, 0x2f
        /*042e*/ 	.short	(.L_190 - .L_189)
	.align		4
.L_189:
        /*0430*/ 	.word	index@(_ZN5flash32flash_fwd_splitkv_combine_kernelI23Flash_fwd_kernel_traitsILi32ELi64ELi128ELi4ELb0ELb0EN7cutlass10bfloat16_tE19Flash_kernel_traitsILi32ELi64ELi128ELi4ES3_EELi16ELi5ELb0EEEvNS_16Flash_fwd_paramsE)
        /*0434*/ 	.word	0x0000003e


	//----- nvinfo : EIATTR_FRAME_SIZE
	.align		4
.L_190:
        /*0438*/ 	.byte	0x04, 0x11
        /*043a*/ 	.short	(.L_192 - .L_191)
	.align		4
.L_191:
        /*043c*/ 	.word	index@($__internal_16_$__cuda_sm20_div_s64)
        /*0440*/ 	.word	0x00000000


	//----- nvinfo : EIATTR_FRAME_SIZE
	.align		4
.L_192:
        /*0444*/ 	.byte	0x04, 0x11
        /*0446*/ 	.short	(.L_194 - .L_193)
	.align		4
.L_193:
        /*0448*/ 	.word	index@(_ZN5flash32flash_fwd_splitkv_combine_kernelI23Flash_fwd_kernel_traitsILi32ELi64ELi128ELi4ELb0ELb0EN7cutlass10bfloat16_tE19Flash_kernel_traitsILi32ELi64ELi128ELi4ES3_EELi16ELi5ELb0EEEvNS_16Flash_fwd_paramsE)
        /*044c*/ 	.word	0x00000000


	//----- nvinfo : EIATTR_REGCOUNT
	.align		4
.L_194:
        /*0450*/ 	.byte	0x04, 0x2f
        /*0452*/ 	.short	(.L_196 - .L_195)
	.align		4
.L_195:
        /*0454*/ 	.word	index@(_ZN5flash32flash_fwd_splitkv_combine_kernelI23Flash_fwd_kernel_traitsILi32ELi64ELi128ELi4ELb0ELb0EN7cutlass10bfloat16_tE19Flash_kernel_traitsILi32ELi64ELi128ELi4ES3_EELi16ELi6ELb0EEEvNS_16Flash_fwd_paramsE)
        /*0458*/ 	.word	0x0000003e


	//----- nvinfo : EIATTR_FRAME_SIZE
	.align		4
.L_196:
        /*045c*/ 	.byte	0x04, 0x11
        /*045e*/ 	.short	(.L_198 - .L_197)
	.align		4
.L_197:
        /*0460*/ 	.word	index@($__internal_15_$__cuda_sm20_div_s64)
        /*0464*/ 	.word	0x00000000


	//----- nvinfo : EIATTR_FRAME_SIZE
	.align		4
.L_198:
        /*0468*/ 	.byte	0x04, 0x11
        /*046a*/ 	.short	(.L_200 - .L_199)
	.align		4
.L_199:
        /*046c*/ 	.word	index@(_ZN5flash32flash_fwd_splitkv_combine_kernelI23Flash_fwd_kernel_traitsILi32ELi64ELi128ELi4ELb0ELb0EN7cutlass10bfloat16_tE19Flash_kernel_traitsILi32ELi64ELi128ELi4ES3_EELi16ELi6ELb0EEEvNS_16Flash_fwd_paramsE)
        /*0470*/ 	.word	0x00000000


	//----- nvinfo : EIATTR_REGCOUNT
	.align		4
.L_200:
        /*0474*/ 	.byte	0x04, 0x2f
        /*0476*/ 	.short	(.L_202 - .L_201)
	.align		4
.L_201:
        /*0478*/ 	.word	index@(_ZN5flash32flash_fwd_splitkv_combine_kernelI23Flash_fwd_kernel_traitsILi32ELi64ELi128ELi4ELb0ELb0EN7cutlass10bfloat16_tE19Flash_kernel_traitsILi32ELi64ELi128ELi4ES3_EELi16ELi7ELb0EEEvNS_16Flash_fwd_paramsE)
        /*047c*/ 	.word	0x00000046


	//----- nvinfo : EIATTR_FRAME_SIZE
	.align		4
.L_202:
        /*0480*/ 	.byte	0x04, 0x11
        /*0482*/ 	.short	(.L_204 - .L_203)
	.align		4
.L_203:
        /*0484*/ 	.word	index@($__internal_14_$__cuda_sm20_div_s64)
        /*0488*/ 	.word	0x00000000


	//----- nvinfo : EIATTR_FRAME_SIZE
	.align		4
.L_204:
        /*048c*/ 	.byte	0x04, 0x11
        /*048e*/ 	.short	(.L_206 - .L_205)
	.align		4
.L_205:
        /*0490*/ 	.word	index@(_ZN5flash32flash_fwd_splitkv_combine_kernelI23Flash_fwd_kernel_traitsILi32ELi64ELi128ELi4ELb0ELb0EN7cutlass10bfloat16_tE19Flash_kernel_traitsILi32ELi64ELi128ELi4ES3_EELi16ELi7ELb0EEEvNS_16Flash_fwd_paramsE)
        /*0494*/ 	.word	0x00000000


	//----- nvinfo : EIATTR_REGCOUNT
	.align		4
.L_206:
        /*0498*/ 	.byte	0x04, 0x2f
        /*049a*/ 	.short	(.L_208 - .L_207)
	.align		4
.L_207:
        /*049c*/ 	.word	index@(_ZN5flash24flash_fwd_splitkv_kernelI23Flash_fwd_kernel_traitsILi32ELi64ELi256ELi4ELb0ELb0EN7cutlass10bfloat16_tE19Flash_kernel_traitsILi32ELi64ELi256ELi4ES3_EELb1ELb0ELb1ELb0ELb0ELb1ELb1ELb1EEEvNS_16Flash_fwd_paramsE)
        /*04a0*/ 	.word	0x000000ff


	//----- nvinfo : EIATTR_FRAME_SIZE
	.align		4
.L_208:
        /*04a4*/ 	.byte	0x04, 0x11
        /*04a6*/ 	.short	(.L_210 - .L_209)
	.align		4
.L_209:
        /*04a8*/ 	.word	index@(_ZN5flash24flash_fwd_splitkv_kernelI23Flash_fwd_kernel_traitsILi32ELi64ELi256ELi4ELb0ELb0EN7cutlass10bfloat16_tE19Flash_kernel_traitsILi32ELi64ELi256ELi4ES3_EELb1ELb0ELb1ELb0ELb0ELb1ELb1ELb1EEEvNS_16Flash_fwd_paramsE)
        /*04ac*/ 	.word	0x00000000


	//----- nvinfo : EIATTR_REGCOUNT
	.align		4
.L_210:
        /*04b0*/ 	.byte	0x04, 0x2f
        /*04b2*/ 	.short	(.L_212 - .L_211)
	.align		4
.L_211:
        /*04b4*/ 	.word	index@(_ZN5flash24flash_fwd_splitkv_kernelI23Flash_fwd_kernel_traitsILi32ELi64ELi256ELi4ELb0ELb0EN7cutlass10bfloat16_tE19Flash_kernel_traitsILi32ELi64ELi256ELi4ES3_EELb1ELb0ELb1ELb0ELb0ELb0ELb1ELb1EEEvNS_16Flash_fwd_paramsE)
        /*04b8*/ 	.word	0x000000ff


	//----- nvinfo : EIATTR_FRAME_SIZE
	.align		4
.L_212:
        /*04bc*/ 	.byte	0x04, 0x11
        /*04be*/ 	.short	(.L_214 - .L_213)
	.align		4
.L_213:
        /*04c0*/ 	.word	index@(_ZN5flash24flash_fwd_splitkv_kernelI23Flash_fwd_kernel_traitsILi32ELi64ELi256ELi4ELb0ELb0EN7cutlass10bfloat16_tE19Flash_kernel_traitsILi32ELi64ELi256ELi4ES3_EELb1ELb0ELb1ELb0ELb0ELb0ELb1ELb1EEEvNS_16Flash_fwd_paramsE)
        /*04c4*/ 	.word	0x00000000


	//----- nvinfo : EIATTR_REGCOUNT
	.align		4
.L_214:
        /*04c8*/ 	.byte	0x04, 0x2f
        /*04ca*/ 	.short	(.L_216 - .L_215)
	.align		4
.L_215:
        /*04cc*/ 	.word	index@(_ZN5flash24flash_fwd_splitkv_kernelI23Flash_fwd_kernel_traitsILi32ELi64ELi256ELi4ELb0ELb0EN7cutlass10bfloat16_tE19Flash_kernel_traitsILi32ELi64ELi256ELi4ES3_EELb1ELb0ELb0ELb0ELb1ELb1ELb1ELb1EEEvNS_16Flash_fwd_paramsE)
        /*04d0*/ 	.word	0x000000ff


	//----- nvinfo : EIATTR_FRAME_SIZE
	.align		4
.L_216:
        /*04d4*/ 	.byte	0x04, 0x11
        /*04d6*/ 	.short	(.L_218 - .L_217)
	.align		4
.L_217:
        /*04d8*/ 	.word	index@(_ZN5flash24flash_fwd_splitkv_kernelI23Flash_fwd_kernel_traitsILi32ELi64ELi256ELi4ELb0ELb0EN7cutlass10bfloat16_tE19Flash_kernel_traitsILi32ELi64ELi256ELi4ES3_EELb1ELb0ELb0ELb0ELb1ELb1ELb1ELb1EEEvNS_16Flash_fwd_paramsE)
        /*04dc*/ 	.word	0x00000008


	//----- nvinfo : EIATTR_REGCOUNT
	.align		4
.L_218:
        /*04e0*/ 	.byte	0x04, 0x2f
        /*04e2*/ 	.short	(.L_220 - .L_219)
	.align		4
.L_219:
        /*04e4*/ 	.word	index@(_ZN5flash24flash_fwd_splitkv_kernelI23Flash_fwd_kernel_traitsILi32ELi64ELi256ELi4ELb0ELb0EN7cutlass10bfloat16_tE19Flash_kernel_traitsILi32ELi64ELi256ELi4ES3_EELb1ELb0ELb0ELb0ELb1ELb0ELb1ELb1EEEvNS_16Flash_fwd_paramsE)
        /*04e8*/ 	.word	0x000000ff


	//----- nvinfo : EIATTR_FRAME_SIZE
	.align		4
.L_220:
        /*04ec*/ 	.byte	0x04, 0x11
        /*04ee*/ 	.short	(.L_222 - .L_221)
	.align		4
.L_221:
        /*04f0*/ 	.word	index@(_ZN5flash24flash_fwd_splitkv_kernelI23Flash_fwd_kernel_traitsILi32ELi64ELi256ELi4ELb0ELb0EN7cutlass10bfloat16_tE19Flash_kernel_traitsILi32ELi64ELi256ELi4ES3_EELb1ELb0ELb0ELb0ELb1ELb0ELb1ELb1EEEvNS_16Flash_fwd_paramsE)
        /*04f4*/ 	.word	0x00000000


	//----- nvinfo : EIATTR_REGCOUNT
	.align		4
.L_222:
        /*04f8*/ 	.byte	0x04, 0x2f
        /*04fa*/ 	.short	(.L_224 - .L_223)
	.align		4
.L_223:
        /*04fc*/ 	.word	index@(_ZN5flash24flash_fwd_splitkv_kernelI23Flash_fwd_kernel_traitsILi32ELi64ELi256ELi4ELb0ELb0EN7cutlass10bfloat16_tE19Flash_kernel_traitsILi32ELi64ELi256ELi4ES3_EELb1ELb0ELb1ELb0ELb0ELb1ELb1ELb0EEEvNS_16Flash_fwd_paramsE)
        /*0500*/ 	.word	0x000000ff


	//----- nvinfo : EIATTR_FRAME_SIZE
	.align		4
.L_224:
        /*0504*/ 	.byte	0x04, 0x11
        /*0506*/ 	.short	(.L_226 - .L_225)
	.align		4
.L_225:
        /*0508*/ 	.word	index@(_ZN5flash24flash_fwd_splitkv_kernelI23Flash_fwd_kernel_traitsILi32ELi64ELi256ELi4ELb0ELb0EN7cutlass10bfloat16_tE19Flash_kernel_traitsILi32ELi64ELi256ELi4ES3_EELb1ELb0ELb1ELb0ELb0ELb1ELb1ELb0EEEvNS_16Flash_fwd_paramsE)
        /*050c*/ 	.word	0x00000000


	//----- nvinfo : EIATTR_REGCOUNT
	.align		4
.L_226:
        /*0510*/ 	.byte	0x04, 0x2f
        /*0512*/ 	.short	(.L_228 - .L_227)
	.align		4
.L_227:
        /*0514*/ 	.word	index@(_ZN5flash24flash_fwd_splitkv_kernelI23Flash_fwd_kernel_traitsILi32ELi64ELi256ELi4ELb0ELb0EN7cutlass10bfloat16_tE19Flash_kernel_traitsILi32ELi64ELi256ELi4ES3_EELb1ELb0ELb1ELb0ELb0ELb0ELb1ELb0EEEvNS_16Flash_fwd_paramsE)
        /*0518*/ 	.word	0x000000ff


	//----- nvinfo : EIATTR_FRAME_SIZE
	.align		4
.L_228:
        /*051c*/ 	.byte	0x04, 0x11
        /*051e*/ 	.short	(.L_230 - .L_229)
	.align		4
.L_229:
        /*0520*/ 	.word	index@(_ZN5flash24flash_fwd_splitkv_kernelI23Flash_fwd_kernel_traitsILi32ELi64ELi256ELi4ELb0ELb0EN7cutlass10bfloat16_tE19Flash_kernel_traitsILi32ELi64ELi256ELi4ES3_EELb1ELb0ELb1ELb0ELb0ELb0ELb1ELb0EEEvNS_16Flash_fwd_paramsE)
        /*0524*/ 	.word	0x00000000


	//----- nvinfo : EIATTR_REGCOUNT
	.align		4
.L_230:
        /*0528*/ 	.byte	0x04, 0x2f
        /*052a*/ 	.short	(.L_232 - .L_231)
	.align		4
.L_231:
        /*052c*/ 	.word	index@(_ZN5flash24flash_fwd_splitkv_kernelI23Flash_fwd_kernel_traitsILi32ELi64ELi256ELi4ELb0ELb0EN7cutlass10bfloat16_tE19Flash_kernel_traitsILi32ELi64ELi256ELi4ES3_EELb1ELb0ELb0ELb0ELb1ELb1ELb1ELb0EEEvNS_16Flash_fwd_paramsE)
        /*0530*/ 	.word	0x000000ff


	//----- nvinfo : EIATTR_FRAME_SIZE
	.align		4
.L_232:
        /*0534*/ 	.byte	0x04, 0x11
        /*0536*/ 	.short	(.L_234 - .L_233)
	.align		4
.L_233:
        /*0538*/ 	.word	index@(_ZN5flash24flash_fwd_splitkv_kernelI23Flash_fwd_kernel_traitsILi32ELi64ELi256ELi4ELb0ELb0EN7cutlass10bfloat16_tE19Flash_kernel_traitsILi32ELi64ELi256ELi4ES3_EELb1ELb0ELb0ELb0ELb1ELb1ELb1ELb0EEEvNS_16Flash_fwd_paramsE)
        /*053c*/ 	.word	0x00000010


	//----- nvinfo : EIATTR_REGCOUNT
	.align		4
.L_234:
        /*0540*/ 	.byte	0x04, 0x2f
        /*0542*/ 	.short	(.L_236 - .L_235)
	.align		4
.L_235:
        /*0544*/ 	.word	index@(_ZN5flash24flash_fwd_splitkv_kernelI23Flash_fwd_kernel_traitsILi32ELi64ELi256ELi4ELb0ELb0EN7cutlass10bfloat16_tE19Flash_kernel_traitsILi32ELi64ELi256ELi4ES3_EELb1ELb0ELb0ELb0ELb1ELb0ELb1ELb0EEEvNS_16Flash_fwd_paramsE)
        /*0548*/ 	.word	0x000000ff


	//----- nvinfo : EIATTR_FRAME_SIZE
	.align		4
.L_236:
        /*054c*/ 	.byte	0x04, 0x11
        /*054e*/ 	.short	(.L_238 - .L_237)
	.align		4
.L_237:
        /*0550*/ 	.word	index@(_ZN5flash24flash_fwd_splitkv_kernelI23Flash_fwd_kernel_traitsILi32ELi64ELi256ELi4ELb0ELb0EN7cutlass10bfloat16_tE19Flash_kernel_traitsILi32ELi64ELi256ELi4ES3_EELb1ELb0ELb0ELb0ELb1ELb0ELb1ELb0EEEvNS_16Flash_fwd_paramsE)
        /*0554*/ 	.word	0x00000000


	//----- nvinfo : EIATTR_REGCOUNT
	.align		4
.L_238:
        /*0558*/ 	.byte	0x04, 0x2f
        /*055a*/ 	.short	(.L_240 - .L_239)
	.align		4
.L_239:
        /*055c*/ 	.word	index@(_ZN5flash24flash_fwd_splitkv_kernelI23Flash_fwd_kernel_traitsILi32ELi64ELi256ELi4ELb0ELb0EN7cutlass10bfloat16_tE19Flash_kernel_traitsILi32ELi64ELi256ELi4ES3_EELb1ELb0ELb1ELb0ELb0ELb1ELb0ELb1EEEvNS_16Flash_fwd_paramsE)
        /*0560*/ 	.word	0x000000ff


	//----- nvinfo : EIATTR_FRAME_SIZE
	.align		4
.L_240:
        /*0564*/ 	.byte	0x04, 0x11
        /*0566*/ 	.short	(.L_242 - .L_241)
	.align		4
.L_241:
        /*0568*/ 	.word	index@(_ZN5flash24flash_fwd_splitkv_kernelI23Flash_fwd_kernel_traitsILi32ELi64ELi256ELi4ELb0ELb0EN7cutlass10bfloat16_tE19Flash_kernel_traitsILi32ELi64ELi256ELi4ES3_EELb1ELb0ELb1ELb0ELb0ELb1ELb0ELb1EEEvNS_16Flash_fwd_paramsE)
        /*056c*/ 	.word	0x00000000


	//----- nvinfo : EIATTR_REGCOUNT
	.align		4
.L_242:
        /*0570*/ 	.byte	0x04, 0x2f
        /*0572*/ 	.short	(.L_244 - .L_243)
	.align		4
.L_243:
        /*0574*/ 	.word	index@(_ZN5flash24flash_fwd_splitkv_kernelI23Flash_fwd_kernel_traitsILi32ELi64ELi256ELi4ELb0ELb0EN7cutlass10bfloat16_tE19Flash_kernel_traitsILi32ELi64ELi256ELi4ES3_EELb1ELb0ELb1ELb0ELb0ELb0ELb0ELb1EEEvNS_16Flash_fwd_paramsE)
        /*0578*/ 	.word	0x000000ff


	//----- nvinfo : EIATTR_FRAME_SIZE
	.align		4
.L_244:
        /*057c*/ 	.byte	0x04, 0x11
        /*057e*/ 	.short	(.L_246 - .L_245)
	.align		4
.L_245:
        /*0580*/ 	.word	index@(_ZN5flash24flash_fwd_splitkv_kernelI23Flash_fwd_kernel_traitsILi32ELi64ELi256ELi4ELb0ELb0EN7cutlass10bfloat16_tE19Flash_kernel_traitsILi32ELi64ELi256ELi4ES3_EELb1ELb0ELb1ELb0ELb0ELb0ELb0ELb1EEEvNS_16Flash_fwd_paramsE)
        /*0584*/ 	.word	0x00000000


	//----- nvinfo : EIATTR_REGCOUNT
	.align		4
.L_246:
        /*0588*/ 	.byte	0x04, 0x2f
        /*058a*/ 	.short	(.L_248 - .L_247)
	.align		4
.L_247:
        /*058c*/ 	.word	index@(_ZN5flash24flash_fwd_splitkv_kernelI23Flash_fwd_kernel_traitsILi32ELi64ELi256ELi4ELb0ELb0EN7cutlass10bfloat16_tE19Flash_kernel_traitsILi32ELi64ELi256ELi4ES3_EELb1ELb0ELb0ELb0ELb1ELb1ELb0ELb1EEEvNS_16Flash_fwd_paramsE)
        /*0590*/ 	.word	0x000000ff


	//----- nvinfo : EIATTR_FRAME_SIZE
	.align		4
.L_248:
        /*0594*/ 	.byte	0x04, 0x11
        /*0596*/ 	.short	(.L_250 - .L_249)
	.align		4
.L_249:
        /*0598*/ 	.word	index@(_ZN5flash24flash_fwd_splitkv_kernelI23Flash_fwd_kernel_traitsILi32ELi64ELi256ELi4ELb0ELb0EN7cutlass10bfloat16_tE19Flash_kernel_traitsILi32ELi64ELi256ELi4ES3_EELb1ELb0ELb0ELb0ELb1ELb1ELb0ELb1EEEvNS_16Flash_fwd_paramsE)
        /*059c*/ 	.word	0x00000008


	//----- nvinfo : EIATTR_REGCOUNT
	.align		4
.L_250:
        /*05a0*/ 	.byte	0x04, 0x2f
        /*05a2*/ 	.short	(.L_252 - .L_251)
	.align		4
.L_251:
        /*05a4*/ 	.word	index@(_ZN5flash24flash_fwd_splitkv_kernelI23Flash_fwd_kernel_traitsILi32ELi64ELi256ELi4ELb0ELb0EN7cutlass10bfloat16_tE19Flash_kernel_traitsILi32ELi64ELi256ELi4ES3_EELb1ELb0ELb0ELb0ELb1ELb0ELb0ELb1EEEvNS_16Flash_fwd_paramsE)
        /*05a8*/ 	.word	0x000000ff


	//----- nvinfo : EIATTR_FRAME_SIZE
	.align		4
.L_252:
        /*05ac*/ 	.byte	0x04, 0x11
        /*05ae*/ 	.short	(.L_254 - .L_253)
	.align		4
.L_253:
        /*05b0*/ 	.word	index@(_ZN5flash24flash_fwd_splitkv_kernelI23Flash_fwd_kernel_traitsILi32ELi64ELi256ELi4ELb0ELb0EN7cutlass10bfloat16_tE19Flash_kernel_traitsILi32ELi64ELi256ELi4ES3_EELb1ELb0ELb0ELb0ELb1ELb0ELb0ELb1EEEvNS_16Flash_fwd_paramsE)
        /*05b4*/ 	.word	0x00000000


	//----- nvinfo : EIATTR_REGCOUNT
	.align		4
.L_254:
        /*05b8*/ 	.byte	0x04, 0x2f
        /*05ba*/ 	.short	(.L_256 - .L_255)
	.align		4
.L_255:
        /*05bc*/ 	.word	index@(_ZN5flash24flash_fwd_splitkv_kernelI23Flash_fwd_kernel_traitsILi32ELi64ELi256ELi4ELb0ELb0EN7cutlass10bfloat16_tE19Flash_kernel_traitsILi32ELi64ELi256ELi4ES3_EELb1ELb0ELb1ELb0ELb0ELb1ELb0ELb0EEEvNS_16Flash_fwd_paramsE)
        /*05c0*/ 	.word	0x000000ff


	//----- nvinfo : EIATTR_FRAME_SIZE
	.align		4
.L_256:
        /*05c4*/ 	.byte	0x04, 0x11
        /*05c6*/ 	.short	(.L_258 - .L_257)
	.align		4
.L_257:
        /*05c8*/ 	.word	index@(_ZN5flash24flash_fwd_splitkv_kernelI23Flash_fwd_kernel_traitsILi32ELi64ELi256ELi4ELb0ELb0EN7cutlass10bfloat16_tE19Flash_kernel_traitsILi32ELi64ELi256ELi4ES3_EELb1ELb0ELb1ELb0ELb0ELb1ELb0ELb0EEEvNS_16Flash_fwd_paramsE)
        /*05cc*/ 	.word	0x00000008


	//----- nvinfo : EIATTR_REGCOUNT
	.align		4
.L_258:
        /*05d0*/ 	.byte	0x04, 0x2f
        /*05d2*/ 	.short	(.L_260 - .L_259)
	.align		4
.L_259:
        /*05d4*/ 	.word	index@(_ZN5flash24flash_fwd_splitkv_kernelI23Flash_fwd_kernel_traitsILi32ELi64ELi256ELi4ELb0ELb0EN7cutlass10bfloat16_tE19Flash_kernel_traitsILi32ELi64ELi256ELi4ES3_EELb1ELb0ELb1ELb0ELb0ELb0ELb0ELb0EEEvNS_16Flash_fwd_paramsE)
        /*05d8*/ 	.word	0x000000ff


	//----- nvinfo : EIATTR_FRAME_SIZE
	.align		4
.L_260:
        /*05dc*/ 	.byte	0x04, 0x11
        /*05de*/ 	.short	(.L_262 - .L_261)
	.align		4
.L_261:
        /*05e0*/ 	.word	index@(_ZN5flash24flash_fwd_splitkv_kernelI23Flash_fwd_kernel_traitsILi32ELi64ELi256ELi4ELb0ELb0EN7cutlass10bfloat16_tE19Flash_kernel_traitsILi32ELi64ELi256ELi4ES3_EELb1ELb0ELb1ELb0ELb0ELb0ELb0ELb0EEEvNS_16Flash_fwd_paramsE)
        /*05e4*/ 	.word	0x00000000


	//----- nvinfo : EIATTR_REGCOUNT
	.align		4
.L_262:
        /*05e8*/ 	.byte	0x04, 0x2f
        /*05ea*/ 	.short	(.L_264 - .L_263)
	.align		4
.L_263:
        /*05ec*/ 	.word	index@(_ZN5flash24flash_fwd_splitkv_kernelI23Flash_fwd_kernel_traitsILi32ELi64ELi256ELi4ELb0ELb0EN7cutlass10bfloat16_tE19Flash_kernel_traitsILi32ELi64ELi256ELi4ES3_EELb1ELb0ELb0ELb0ELb1ELb1ELb0ELb0EEEvNS_16Flash_fwd_paramsE)
        /*05f0*/ 	.word	0x000000ff


	//----- nvinfo : EIATTR_FRAME_SIZE
	.align		4
.L_264:
        /*05f4*/ 	.byte	0x04, 0x11
        /*05f6*/ 	.short	(.L_266 - .L_265)
	.align		4
.L_265:
        /*05f8*/ 	.word	index@(_ZN5flash24flash_fwd_splitkv_kernelI23Flash_fwd_kernel_traitsILi32ELi64ELi256ELi4ELb0ELb0EN7cutlass10bfloat16_tE19Flash_kernel_traitsILi32ELi64ELi256ELi4ES3_EELb1ELb0ELb0ELb0ELb1ELb1ELb0ELb0EEEvNS_16Flash_fwd_paramsE)
        /*05fc*/ 	.word	0x00000000


	//----- nvinfo : EIATTR_REGCOUNT
	.align		4
.L_266:
        /*0600*/ 	.byte	0x04, 0x2f
        /*0602*/ 	.short	(.L_268 - .L_267)
	.align		4
.L_267:
        /*0604*/ 	.word	index@(_ZN5flash24flash_fwd_splitkv_kernelI23Flash_fwd_kernel_traitsILi32ELi64ELi256ELi4ELb0ELb0EN7cutlass10bfloat16_tE19Flash_kernel_traitsILi32ELi64ELi256ELi4ES3_EELb1ELb0ELb0ELb0ELb1ELb0ELb0ELb0EEEvNS_16Flash_fwd_paramsE)
        /*0608*/ 	.word	0x000000fe


	//----- nvinfo : EIATTR_FRAME_SIZE
	.align		4
.L_268:
        /*060c*/ 	.byte	0x04, 0x11
        /*060e*/ 	.short	(.L_270 - .L_269)
	.align		4
.L_269:
        /*0610*/ 	.word	index@(_ZN5flash24flash_fwd_splitkv_kernelI23Flash_fwd_kernel_traitsILi32ELi64ELi256ELi4ELb0ELb0EN7cutlass10bfloat16_tE19Flash_kernel_traitsILi32ELi64ELi256ELi4ES3_EELb1ELb0ELb0ELb0ELb1ELb0ELb0ELb0EEEvNS_16Flash_fwd_paramsE)
        /*0614*/ 	.word	0x00000000


	//----- nvinfo : EIATTR_REGCOUNT
	.align		4
.L_270:
        /*0618*/ 	.byte	0x04, 0x2f
        /*061a*/ 	.short	(.L_272 - .L_271)
	.align		4
.L_271:
        /*061c*/ 	.word	index@(_ZN5flash24flash_fwd_splitkv_kernelI23Flash_fwd_kernel_traitsILi32ELi64ELi256ELi4ELb0ELb0EN7cutlass10bfloat16_tE19Flash_kernel_traitsILi32ELi64ELi256ELi4ES3_EELb1ELb0ELb0ELb1ELb1ELb1ELb1ELb0EEEvNS_16Flash_fwd_paramsE)
        /*0620*/ 	.word	0x000000ff


	//----- nvinfo : EIATTR_FRAME_SIZE
	.align		4
.L_272:
        /*0624*/ 	.byte	0x04, 0x11
        /*0626*/ 	.short	(.L_274 - .L_273)
	.align		4
.L_273:
        /*0628*/ 	.word	index@(_ZN5flash24flash_fwd_splitkv_kernelI23Flash_fwd_kernel_traitsILi32ELi64ELi256ELi4ELb0ELb0EN7cutlass10bfloat16_tE19Flash_kernel_traitsILi32ELi64ELi256ELi4ES3_EELb1ELb0ELb0ELb1ELb1ELb1ELb1ELb0EEEvNS_16Flash_fwd_paramsE)
        /*062c*/ 	.word	0x00000008


	//----- nvinfo : EIATTR_REGCOUNT
	.align		4
.L_274:
        /*0630*/ 	.byte	0x04, 0x2f
        /*0632*/ 	.short	(.L_276 - .L_275)
	.align		4
.L_275:
        /*0634*/ 	.word	index@(_ZN5flash24flash_fwd_splitkv_kernelI23Flash_fwd_kernel_traitsILi32ELi64ELi256ELi4ELb0ELb0EN7cutlass10bfloat16_tE19Flash_kernel_traitsILi32ELi64ELi256ELi4ES3_EELb1ELb0ELb0ELb1ELb1ELb0ELb1ELb0EEEvNS_16Flash_fwd_paramsE)
        /*0638*/ 	.word	0x000000fe


	//----- nvinfo : EIATTR_FRAME_SIZE
	.align		4
.L_276:
        /*063c*/ 	.byte	0x04, 0x11
        /*063e*/ 	.short	(.L_278 - .L_277)
	.align		4
.L_277:
        /*0640*/ 	.word	index@(_ZN5flash24flash_fwd_splitkv_kernelI23Flash_fwd_kernel_traitsILi32ELi64ELi256ELi4ELb0ELb0EN7cutlass10bfloat16_tE19Flash_kernel_traitsILi32ELi64ELi256ELi4ES3_EELb1ELb0ELb0ELb1ELb1ELb0ELb1ELb0EEEvNS_16Flash_fwd_paramsE)
        /*0644*/ 	.word	0x00000000


	//----- nvinfo : EIATTR_REGCOUNT
	.align		4
.L_278:
        /*0648*/ 	.byte	0x04, 0x2f
        /*064a*/ 	.short	(.L_280 - .L_279)
	.align		4
.L_279:
        /*064c*/ 	.word	index@(_ZN5flash24flash_fwd_splitkv_kernelI23Flash_fwd_kernel_traitsILi32ELi64ELi256ELi4ELb0ELb0EN7cutlass10bfloat16_tE19Flash_kernel_traitsILi32ELi64ELi256ELi4ES3_EELb1ELb0ELb0ELb1ELb1ELb1ELb0ELb0EEEvNS_16Flash_fwd_paramsE)
        /*0650*/ 	.word	0x000000fb


	//----- nvinfo : EIATTR_FRAME_SIZE
	.align		4
.L_280:
        /*0654*/ 	.byte	0x04, 0x11
        /*0656*/ 	.short	(.L_282 - .L_281)
	.align		4
.L_281:
        /*0658*/ 	.word	index@(_ZN5flash24flash_fwd_splitkv_kernelI23Flash_fwd_kernel_traitsILi32ELi64ELi256ELi4ELb0ELb0EN7cutlass10bfloat16_tE19Flash_kernel_traitsILi32ELi64ELi256ELi4ES3_EELb1ELb0ELb0ELb1ELb1ELb1ELb0ELb0EEEvNS_16Flash_fwd_paramsE)
        /*065c*/ 	.word	0x00000000


	//----- nvinfo : EIATTR_REGCOUNT
	.align		4
.L_282:
        /*0660*/ 	.byte	0x04, 0x2f
        /*0662*/ 	.short	(.L_284 - .L_283)
	.align		4
.L_283:
        /*0664*/ 	.word	index@(_ZN5flash24flash_fwd_splitkv_kernelI23Flash_fwd_kernel_traitsILi32ELi64ELi256ELi4ELb0ELb0EN7cutlass10bfloat16_tE19Flash_kernel_traitsILi32ELi64ELi256ELi4ES3_EELb1ELb0ELb0ELb1ELb1ELb0ELb0ELb0EEEvNS_16Flash_fwd_paramsE)
        /*0668*/ 	.word	0x000000fe


	//----- nvinfo : EIATTR_FRAME_SIZE
	.align		4
.L_284:
        /*066c*/ 	.byte	0x04, 0x11
        /*066e*/ 	.short	(.L_286 - .L_285)
	.align		4
.L_285:
        /*0670*/ 	.word	index@(_ZN5flash24flash_fwd_splitkv_kernelI23Flash_fwd_kernel_traitsILi32ELi64ELi256ELi4ELb0ELb0EN7cutlass10bfloat16_tE19Flash_kernel_traitsILi32ELi64ELi256ELi4ES3_EELb1ELb0ELb0ELb1ELb1ELb0ELb0ELb0EEEvNS_16Flash_fwd_paramsE)
        /*0674*/ 	.word	0x00000000


	//----- nvinfo : EIATTR_REGCOUNT
	.align		4
.L_286:
        /*0678*/ 	.byte	0x04, 0x2f
        /*067a*/ 	.short	(.L_288 - .L_287)
	.align		4
.L_287:
        /*067c*/ 	.word	index@(_ZN5flash24flash_fwd_splitkv_kernelI23Flash_fwd_kernel_traitsILi32ELi64ELi256ELi4ELb0ELb0EN7cutlass10bfloat16_tE19Flash_kernel_traitsILi32ELi64ELi256ELi4ES3_EELb1ELb0ELb0ELb0ELb0ELb1ELb1ELb1EEEvNS_16Flash_fwd_paramsE)
        /*0680*/ 	.word	0x000000ff


	//----- nvinfo : EIATTR_FRAME_SIZE
	.align		4
.L_288:
        /*0684*/ 	.byte	0x04, 0x11
        /*0686*/ 	.short	(.L_290 - .L_289)
	.align		4
.L_289:
        /*0688*/ 	.word	index@(_ZN5flash24flash_fwd_splitkv_kernelI23Flash_fwd_kernel_traitsILi32ELi64ELi256ELi4ELb0ELb0EN7cutlass10bfloat16_tE19Flash_kernel_traitsILi32ELi64ELi256ELi4ES3_EELb1ELb0ELb0ELb0ELb0ELb1ELb1ELb1EEEvNS_16Flash_fwd_paramsE)
        /*068c*/ 	.word	0x00000008


	//----- nvinfo : EIATTR_REGCOUNT
	.align		4
.L_290:
        /*0690*/ 	.byte	0x04, 0x2f
        /*0692*/ 	.short	(.L_292 - .L_291)
	.align		4
.L_291:
        /*0694*/ 	.word	index@(_ZN5flash24flash_fwd_splitkv_kernelI23Flash_fwd_kernel_traitsILi32ELi64ELi256ELi4ELb0ELb0EN7cutlass10bfloat16_tE19Flash_kernel_traitsILi32ELi64ELi256ELi4ES3_EELb1ELb0ELb0ELb0ELb0ELb0ELb1ELb1EEEvNS_16Flash_fwd_paramsE)
        /*0698*/ 	.word	0x000000ff


	//----- nvinfo : EIATTR_FRAME_SIZE
	.align		4
.L_292:
        /*069c*/ 	.byte	0x04, 0x11
        /*069e*/ 	.short	(.L_294 - .L_293)
	.align		4
.L_293:
        /*06a0*/ 	.word	index@(_ZN5flash24flash_fwd_splitkv_kernelI23Flash_fwd_kernel_traitsILi32ELi64ELi256ELi4ELb0ELb0EN7cutlass10bfloat16_tE19Flash_kernel_traitsILi32ELi64ELi256ELi4ES3_EELb1ELb0ELb0ELb0ELb0ELb0ELb1ELb1EEEvNS_16Flash_fwd_paramsE)
        /*06a4*/ 	.word	0x00000000


	//----- nvinfo : EIATTR_REGCOUNT
	.align		4
.L_294:
        /*06a8*/ 	.byte	0x04, 0x2f
        /*06aa*/ 	.short	(.L_296 - .L_295)
	.align		4
.L_295:
        /*06ac*/ 	.word	index@(_ZN5flash24flash_fwd_splitkv_kernelI23Flash_fwd_kernel_traitsILi32ELi64ELi256ELi4ELb0ELb0EN7cutlass10bfloat16_tE19Flash_kernel_traitsILi32ELi64ELi256ELi4ES3_EELb1ELb0ELb0ELb0ELb0ELb1ELb1ELb0EEEvNS_16Flash_fwd_paramsE)
        /*06b0*/ 	.word	0x000000ff


	//----- nvinfo : EIATTR_FRAME_SIZE
	.align		4
.L_296:
        /*06b4*/ 	.byte	0x04, 0x11
        /*06b6*/ 	.short	(.L_298 - .L_297)
	.align		4
.L_297:
        /*06b8*/ 	.word	index@(_ZN5flash24flash_fwd_splitkv_kernelI23Flash_fwd_kernel_traitsILi32ELi64ELi256ELi4ELb0ELb0EN7cutlass10bfloat16_tE19Flash_kernel_traitsILi32ELi64ELi256ELi4ES3_EELb1ELb0ELb0ELb0ELb0ELb1ELb1ELb0EEEvNS_16Flash_fwd_paramsE)
        /*06bc*/ 	.word	0x00000008


	//----- nvinfo : EIATTR_REGCOUNT
	.align		4
.L_298:
        /*06c0*/ 	.byte	0x04, 0x2f
        /*06c2*/ 	.short	(.L_300 - .L_299)
	.align		4
.L_299:
        /*06c4*/ 	.word	index@(_ZN5flash24flash_fwd_splitkv_kernelI23Flash_fwd_kernel_traitsILi32ELi64ELi256ELi4ELb0ELb0EN7cutlass10bfloat16_tE19Flash_kernel_traitsILi32ELi64ELi256ELi4ES3_EELb1ELb0ELb0ELb0ELb0ELb0ELb1ELb0EEEvNS_16Flash_fwd_paramsE)
        /*06c8*/ 	.word	0x000000ff


	//----- nvinfo : EIATTR_FRAME_SIZE
	.align		4
.L_300:
        /*06cc*/ 	.byte	0x04, 0x11
        /*06ce*/ 	.short	(.L_302 - .L_301)
	.align		4
.L_301:
        /*06d0*/ 	.word	index@(_ZN5flash24flash_fwd_splitkv_kernelI23Flash_fwd_kernel_traitsILi32ELi64ELi256ELi4ELb0ELb0EN7cutlass10bfloat16_tE19Flash_kernel_traitsILi32ELi64ELi256ELi4ES3_EELb1ELb0ELb0ELb0ELb0ELb0ELb1ELb0EEEvNS_16Flash_fwd_paramsE)
        /*06d4*/ 	.word	0x00000000


	//----- nvinfo : EIATTR_REGCOUNT
	.align		4
.L_302:
        /*06d8*/ 	.byte	0x04, 0x2f
        /*06da*/ 	.short	(.L_304 - .L_303)
	.align		4
.L_303:
        /*06dc*/ 	.word	index@(_ZN5flash24flash_fwd_splitkv_kernelI23Flash_fwd_kernel_traitsILi32ELi64ELi256ELi4ELb0ELb0EN7cutlass10bfloat16_tE19Flash_kernel_traitsILi32ELi64ELi256ELi4ES3_EELb1ELb0ELb0ELb0ELb0ELb1ELb0ELb1EEEvNS_16Flash_fwd_paramsE)
        /*06e0*/ 	.word	0x000000ff


	//----- nvinfo : EIATTR_FRAME_SIZE
	.align		4
.L_304:
        /*06e4*/ 	.byte	0x04, 0x11
        /*06e6*/ 	.short	(.L_306 - .L_305)
	.align		4
.L_305:
        /*06e8*/ 	.word	index@(_ZN5flash24flash_fwd_splitkv_kernelI23Flash_fwd_kernel_traitsILi32ELi64ELi256ELi4ELb0ELb0EN7cutlass10bfloat16_tE19Flash_kernel_traitsILi32ELi64ELi256ELi4ES3_EELb1ELb0ELb0ELb0ELb0ELb1ELb0ELb1EEEvNS_16Flash_fwd_paramsE)
        /*06ec*/ 	.word	0x00000008


	//----- nvinfo : EIATTR_REGCOUNT
	.align		4
.L_306:
        /*06f0*/ 	.byte	0x04, 0x2f
        /*06f2*/ 	.short	(.L_308 - .L_307)
	.align		4
.L_307:
        /*06f4*/ 	.word	index@(_ZN5flash24flash_fwd_splitkv_kernelI23Flash_fwd_kernel_traitsILi32ELi64ELi256ELi4ELb0ELb0EN7cutlass10bfloat16_tE19Flash_kernel_traitsILi32ELi64ELi256ELi4ES3_EELb1ELb0ELb0ELb0ELb0ELb0ELb0ELb1EEEvNS_16Flash_fwd_paramsE)
        /*06f8*/ 	.word	0x000000ff


	//----- nvinfo : EIATTR_FRAME_SIZE
	.align		4
.L_308:
        /*06fc*/ 	.byte	0x04, 0x11
        /*06fe*/ 	.short	(.L_310 - .L_309)
	.align		4
.L_309:
        /*0700*/ 	.word	index@(_ZN5flash24flash_fwd_splitkv_kernelI23Flash_fwd_kernel_traitsILi32ELi64ELi256ELi4ELb0ELb0EN7cutlass10bfloat16_tE19Flash_kernel_traitsILi32ELi64ELi256ELi4ES3_EELb1ELb0ELb0ELb0ELb0ELb0ELb0ELb1EEEvNS_16Flash_fwd_paramsE)
        /*0704*/ 	.word	0x00000000


	//----- nvinfo : EIATTR_REGCOUNT
	.align		4
.L_310:
        /*0708*/ 	.byte	0x04, 0x2f
        /*070a*/ 	.short	(.L_312 - .L_311)
	.align		4
.L_311:
        /*070c*/ 	.word	index@(_ZN5flash24flash_fwd_splitkv_kernelI23Flash_fwd_kernel_traitsILi32ELi64ELi256ELi4ELb0ELb0EN7cutlass10bfloat16_tE19Flash_kernel_traitsILi32ELi64ELi256ELi4ES3_EELb1ELb0ELb0ELb0ELb0ELb1ELb0ELb0EEEvNS_16Flash_fwd_paramsE)
        /*0710*/ 	.word	0x000000fd


	//----- nvinfo : EIATTR_FRAME_SIZE
	.align		4
.L_312:
        /*0714*/ 	.byte	0x04, 0x11
        /*0716*/ 	.short	(.L_314 - .L_313)
	.align		4
.L_313:
        /*0718*/ 	.word	index@(_ZN5flash24flash_fwd_splitkv_kernelI23Flash_fwd_kernel_traitsILi32ELi64ELi256ELi4ELb0ELb0EN7cutlass10bfloat16_tE19Flash_kernel_traitsILi32ELi64ELi256ELi4ES3_EELb1ELb0ELb0ELb0ELb0ELb1ELb0ELb0EEEvNS_16Flash_fwd_paramsE)
        /*071c*/ 	.word	0x00000000


	//----- nvinfo : EIATTR_REGCOUNT
	.align		4
.L_314:
        /*0720*/ 	.byte	0x04, 0x2f
        /*0722*/ 	.short	(.L_316 - .L_315)
	.align		4
.L_315:
        /*0724*/ 	.word	index@(_ZN5flash24flash_fwd_splitkv_kernelI23Flash_fwd_kernel_traitsILi32ELi64ELi256ELi4ELb0ELb0EN7cutlass10bfloat16_tE19Flash_kernel_traitsILi32ELi64ELi256ELi4ES3_EELb1ELb0ELb0ELb0ELb0ELb0ELb0ELb0EEEvNS_16Flash_fwd_paramsE)
        /*0728*/ 	.word	0x000000ff


	//----- nvinfo : EIATTR_FRAME_SIZE
	.align		4
.L_316:
        /*072c*/ 	.byte	0x04, 0x11
        /*072e*/ 	.short	(.L_318 - .L_317)
	.align		4
.L_317:
        /*0730*/ 	.word	index@(_ZN5flash24flash_fwd_splitkv_kernelI23Flash_fwd_kernel_traitsILi32ELi64ELi256ELi4ELb0ELb0EN7cutlass10bfloat16_tE19Flash_kernel_traitsILi32ELi64ELi256ELi4ES3_EELb1ELb0ELb0ELb0ELb0ELb0ELb0ELb0EEEvNS_16Flash_fwd_paramsE)
        /*0734*/ 	.word	0x00000000


	//----- nvinfo : EIATTR_REGCOUNT
	.align		4
.L_318:
        /*0738*/ 	.byte	0x04, 0x2f
        /*073a*/ 	.short	(.L_320 - .L_319)
	.align		4
.L_319:
        /*073c*/ 	.word	index@(_ZN5flash32flash_fwd_splitkv_combine_kernelI23Flash_fwd_kernel_traitsILi32ELi64ELi256ELi4ELb0ELb0EN7cutlass10bfloat16_tE19Flash_kernel_traitsILi32ELi64ELi256ELi4ES3_EELi16ELi1ELb1EEEvNS_16Flash_fwd_paramsE)
        /*0740*/ 	.word	0x00000036


	//----- nvinfo : EIATTR_FRAME_SIZE
	.align		4
.L_320:
        /*0744*/ 	.byte	0x04, 0x11
        /*0746*/ 	.short	(.L_322 - .L_321)
	.align		4
.L_321:
        /*0748*/ 	.word	index@($__internal_13_$__cuda_sm20_div_s64)
        /*074c*/ 	.word	0x00000000


	//----- nvinfo : EIATTR_FRAME_SIZE
	.align		4
.L_322:
        /*0750*/ 	.byte	0x04, 0x11
        /*0752*/ 	.short	(.L_324 - .L_323)
	.align		4
.L_323:
        /*0754*/ 	.word	index@(_ZN5flash32flash_fwd_splitkv_combine_kernelI23Flash_fwd_kernel_traitsILi32ELi64ELi256ELi4ELb0ELb0EN7cutlass10bfloat16_tE19Flash_kernel_traitsILi32ELi64ELi256ELi4ES3_EELi16ELi1ELb1EEEvNS_16Flash_fwd_paramsE)
        /*0758*/ 	.word	0x00000000


	//----- nvinfo : EIATTR_REGCOUNT
	.align		4
.L_324:
        /*075c*/ 	.byte	0x04, 0x2f
        /*075e*/ 	.short	(.L_326 - .L_325)
	.align		4
.L_325:
        /*0760*/ 	.word	index@(_ZN5flash32flash_fwd_splitkv_combine_kernelI23Flash_fwd_kernel_traitsILi32ELi64ELi256ELi4ELb0ELb0EN7cutlass10bfloat16_tE19Flash_kernel_traitsILi32ELi64ELi256ELi4ES3_EELi16ELi2ELb1EEEvNS_16Flash_fwd_paramsE)
        /*0764*/ 	.word	0x00000036


	//----- nvinfo : EIATTR_FRAME_SIZE
	.align		4
.L_326:
        /*0768*/ 	.byte	0x04, 0x11
        /*076a*/ 	.short	(.L_328 - .L_327)
	.align		4
.L_327:
        /*076c*/ 	.word	index@($__internal_12_$__cuda_sm20_div_s64)
        /*0770*/ 	.word	0x00000000


	//----- nvinfo : EIATTR_FRAME_SIZE
	.align		4
.L_328:
        /*0774*/ 	.byte	0x04, 0x11
        /*0776*/ 	.short	(.L_330 - .L_329)
	.align		4
.L_329:
        /*0778*/ 	.word	index@(_ZN5flash32flash_fwd_splitkv_combine_kernelI23Flash_fwd_kernel_traitsILi32ELi64ELi256ELi4ELb0ELb0EN7cutlass10bfloat16_tE19Flash_kernel_traitsILi32ELi64ELi256ELi4ES3_EELi16ELi2ELb1EEEvNS_16Flash_fwd_paramsE)
        /*077c*/ 	.word	0x00000000


	//----- nvinfo : EIATTR_REGCOUNT
	.align		4
.L_330:
        /*0780*/ 	.byte	0x04, 0x2f
        /*0782*/ 	.short	(.L_332 - .L_331)
	.align		4
.L_331:
        /*0784*/ 	.word	index@(_ZN5flash32flash_fwd_splitkv_combine_kernelI23Flash_fwd_kernel_traitsILi32ELi64ELi256ELi4ELb0ELb0EN7cutlass10bfloat16_tE19Flash_kernel_traitsILi32ELi64ELi256ELi4ES3_EELi16ELi3ELb1EEEvNS_16Flash_fwd_paramsE)
        /*0788*/ 	.word	0x00000034


	//----- nvinfo : EIATTR_FRAME_SIZE
	.align		4
.L_332:
        /*078c*/ 	.byte	0x04, 0x11
        /*078e*/ 	.short	(.L_334 - .L_333)
	.align		4
.L_333:
        /*0790*/ 	.word	index@($__internal_11_$__cuda_sm20_div_s64)
        /*0794*/ 	.word	0x00000000


	//----- nvinfo : EIATTR_FRAME_SIZE
	.align		4
.L_334:
        /*0798*/ 	.byte	0x04, 0x11
        /*079a*/ 	.short	(.L_336 - .L_335)
	.align		4
.L_335:
        /*079c*/ 	.word	index@(_ZN5flash32flash_fwd_splitkv_combine_kernelI23Flash_fwd_kernel_traitsILi32ELi64ELi256ELi4ELb0ELb0EN7cutlass10bfloat16_tE19Flash_kernel_traitsILi32ELi64ELi256ELi4ES3_EELi16ELi3ELb1EEEvNS_16Flash_fwd_paramsE)
        /*07a0*/ 	.word	0x00000000


	//----- nvinfo : EIATTR_REGCOUNT
	.align		4
.L_336:
        /*07a4*/ 	.byte	0x04, 0x2f
        /*07a6*/ 	.short	(.L_338 - .L_337)
	.align		4
.L_337:
        /*07a8*/ 	.word	index@(_ZN5flash32flash_fwd_splitkv_combine_kernelI23Flash_fwd_kernel_traitsILi32ELi64ELi256ELi4ELb0ELb0EN7cutlass10bfloat16_tE19Flash_kernel_traitsILi32ELi64ELi256ELi4ES3_EELi16ELi4ELb1EEEvNS_16Flash_fwd_paramsE)
        /*07ac*/ 	.word	0x0000003a


	//----- nvinfo : EIATTR_FRAME_SIZE
	.align		4
.L_338:
        /*07b0*/ 	.byte	0x04, 0x11
        /*07b2*/ 	.short	(.L_340 - .L_339)
	.align		4
.L_339:
        /*07b4*/ 	.word	index@($__internal_10_$__cuda_sm20_div_s64)
        /*07b8*/ 	.word	0x00000000


	//----- nvinfo : EIATTR_FRAME_SIZE
	.align		4
.L_340:
        /*07bc*/ 	.byte	0x04, 0x11
        /*07be*/ 	.short	(.L_342 - .L_341)
	.align		4
.L_341:
        /*07c0*/ 	.word	index@(_ZN5flash32flash_fwd_splitkv_combine_kernelI23Flash_fwd_kernel_traitsILi32ELi64ELi256ELi4ELb0ELb0EN7cutlass10bfloat16_tE19Flash_kernel_traitsILi32ELi64ELi256ELi4ES3_EELi16ELi4ELb1EEEvNS_16Flash_fwd_paramsE)
        /*07c4*/ 	.word	0x00000000


	//----- nvinfo : EIATTR_REGCOUNT
	.align		4
.L_342:
        /*07c8*/ 	.byte	0x04, 0x2f
        /*07ca*/ 	.short	(.L_344 - .L_343)
	.align		4
.L_343:
        /*07cc*/ 	.word	index@(_ZN5flash32flash_fwd_splitkv_combine_kernelI23Flash_fwd_kernel_traitsILi32ELi64ELi256ELi4ELb0ELb0EN7cutlass10bfloat16_tE19Flash_kernel_traitsILi32ELi64ELi256ELi4ES3_EELi16ELi5ELb1EEEvNS_16Flash_fwd_paramsE)
        /*07d0*/ 	.word	0x0000003e


	//----- nvinfo : EIATTR_FRAME_SIZE
	.align		4
.L_344:
        /*07d4*/ 	.byte	0x04, 0x11
        /*07d6*/ 	.short	(.L_346 - .L_345)
	.align		4
.L_345:
        /*07d8*/ 	.word	index@($__internal_9_$__cuda_sm20_div_s64)
        /*07dc*/ 	.word	0x00000000


	//----- nvinfo : EIATTR_FRAME_SIZE
	.align		4
.L_346:
        /*07e0*/ 	.byte	0x04, 0x11
        /*07e2*/ 	.short	(.L_348 - .L_347)
	.align		4
.L_347:
        /*07e4*/ 	.word	index@(_ZN5flash32flash_fwd_splitkv_combine_kernelI23Flash_fwd_kernel_traitsILi32ELi64ELi256ELi4ELb0ELb0EN7cutlass10bfloat16_tE19Flash_kernel_traitsILi32ELi64ELi256ELi4ES3_EELi16ELi5ELb1EEEvNS_16Flash_fwd_paramsE)
        /*07e8*/ 	.word	0x00000000


	//----- nvinfo : EIATTR_REGCOUNT
	.align		4
.L_348:
        /*07ec*/ 	.byte	0x04, 0x2f
        /*07ee*/ 	.short	(.L_350 - .L_349)
	.align		4
.L_349:
        /*07f0*/ 	.word	index@(_ZN5flash32flash_fwd_splitkv_combine_kernelI23Flash_fwd_kernel_traitsILi32ELi64ELi256ELi4ELb0ELb0EN7cutlass10bfloat16_tE19Flash_kernel_traitsILi32ELi64ELi256ELi4ES3_EELi16ELi6ELb1EEEvNS_16Flash_fwd_paramsE)
        /*07f4*/ 	.word	0x0000003e


	//----- nvinfo : EIATTR_FRAME_SIZE
	.align		4
.L_350:
        /*07f8*/ 	.byte	0x04, 0x11
        /*07fa*/ 	.short	(.L_352 - .L_351)
	.align		4
.L_351:
        /*07fc*/ 	.word	index@($__internal_8_$__cuda_sm20_div_s64)
        /*0800*/ 	.word	0x00000000


	//----- nvinfo : EIATTR_FRAME_SIZE
	.align		4
.L_352:
        /*0804*/ 	.byte	0x04, 0x11
        /*0806*/ 	.short	(.L_354 - .L_353)
	.align		4
.L_353:
        /*0808*/ 	.word	index@(_ZN5flash32flash_fwd_splitkv_combine_kernelI23Flash_fwd_kernel_traitsILi32ELi64ELi256ELi4ELb0ELb0EN7cutlass10bfloat16_tE19Flash_kernel_traitsILi32ELi64ELi256ELi4ES3_EELi16ELi6ELb1EEEvNS_16Flash_fwd_paramsE)
        /*080c*/ 	.word	0x00000000


	//----- nvinfo : EIATTR_REGCOUNT
	.align		4
.L_354:
        /*0810*/ 	.byte	0x04, 0x2f
        /*0812*/ 	.short	(.L_356 - .L_355)
	.align		4
.L_355:
        /*0814*/ 	.word	index@(_ZN5flash32flash_fwd_splitkv_combine_kernelI23Flash_fwd_kernel_traitsILi32ELi64ELi256ELi4ELb0ELb0EN7cutlass10bfloat16_tE19Flash_kernel_traitsILi32ELi64ELi256ELi4ES3_EELi16ELi7ELb1EEEvNS_16Flash_fwd_paramsE)
        /*0818*/ 	.word	0x00000046


	//----- nvinfo : EIATTR_FRAME_SIZE
	.align		4
.L_356:
        /*081c*/ 	.byte	0x04, 0x11
        /*081e*/ 	.short	(.L_358 - .L_357)
	.align		4
.L_357:
        /*0820*/ 	.word	index@($__internal_7_$__cuda_sm20_div_s64)
        /*0824*/ 	.word	0x00000000


	//----- nvinfo : EIATTR_FRAME_SIZE
	.align		4
.L_358:
        /*0828*/ 	.byte	0x04, 0x11
        /*082a*/ 	.short	(.L_360 - .L_359)
	.align		4
.L_359:
        /*082c*/ 	.word	index@(_ZN5flash32flash_fwd_splitkv_combine_kernelI23Flash_fwd_kernel_traitsILi32ELi64ELi256ELi4ELb0ELb0EN7cutlass10bfloat16_tE19Flash_kernel_traitsILi32ELi64ELi256ELi4ES3_EELi16ELi7ELb1EEEvNS_16Flash_fwd_paramsE)
        /*0830*/ 	.word	0x00000000


	//----- nvinfo : EIATTR_REGCOUNT
	.align		4
.L_360:
        /*0834*/ 	.byte	0x04, 0x2f
        /*0836*/ 	.short	(.L_362 - .L_361)
	.align		4
.L_361:
        /*0838*/ 	.word	index@(_ZN5flash32flash_fwd_splitkv_combine_kernelI23Flash_fwd_kernel_traitsILi32ELi64ELi256ELi4ELb0ELb0EN7cutlass10bfloat16_tE19Flash_kernel_traitsILi32ELi64ELi256ELi4ES3_EELi16ELi1ELb0EEEvNS_16Flash_fwd_paramsE)
        /*083c*/ 	.word	0x00000036


	//----- nvinfo : EIATTR_FRAME_SIZE
	.align		4
.L_362:
        /*0840*/ 	.byte	0x04, 0x11
        /*0842*/ 	.short	(.L_364 - .L_363)
	.align		4
.L_363:
        /*0844*/ 	.word	index@($__internal_6_$__cuda_sm20_div_s64)
        /*0848*/ 	.word	0x00000000


	//----- nvinfo : EIATTR_FRAME_SIZE
	.align		4
.L_364:
        /*084c*/ 	.byte	0x04, 0x11
        /*084e*/ 	.short	(.L_366 - .L_365)
	.align		4
.L_365:
        /*0850*/ 	.word	index@(_ZN5flash32flash_fwd_splitkv_combine_kernelI23Flash_fwd_kernel_traitsILi32ELi64ELi256ELi4ELb0ELb0EN7cutlass10bfloat16_tE19Flash_kernel_traitsILi32ELi64ELi256ELi4ES3_EELi16ELi1ELb0EEEvNS_16Flash_fwd_paramsE)
        /*0854*/ 	.word	0x00000000


	//----- nvinfo : EIATTR_REGCOUNT
	.align		4
.L_366:
        /*0858*/ 	.byte	0x04, 0x2f
        /*085a*/ 	.short	(.L_368 - .L_367)
	.align		4
.L_367:
        /*085c*/ 	.word	index@(_ZN5flash32flash_fwd_splitkv_combine_kernelI23Flash_fwd_kernel_traitsILi32ELi64ELi256ELi4ELb0ELb0EN7cutlass10bfloat16_tE19Flash_kernel_traitsILi32ELi64ELi256ELi4ES3_EELi16ELi2ELb0EEEvNS_16Flash_fwd_paramsE)
        /*0860*/ 	.word	0x00000036


	//----- nvinfo : EIATTR_FRAME_SIZE
	.align		4
.L_368:
        /*0864*/ 	.byte	0x04, 0x11
        /*0866*/ 	.short	(.L_370 - .L_369)
	.align		4
.L_369:
        /*0868*/ 	.word	index@($__internal_5_$__cuda_sm20_div_s64)
        /*086c*/ 	.word	0x00000000


	//----- nvinfo : EIATTR_FRAME_SIZE
	.align		4
.L_370:
        /*0870*/ 	.byte	0x04, 0x11
        /*0872*/ 	.short	(.L_372 - .L_371)
	.align		4
.L_371:
        /*0874*/ 	.word	index@(_ZN5flash32flash_fwd_splitkv_combine_kernelI23Flash_fwd_kernel_traitsILi32ELi64ELi256ELi4ELb0ELb0EN7cutlass10bfloat16_tE19Flash_kernel_traitsILi32ELi64ELi256ELi4ES3_EELi16ELi2ELb0EEEvNS_16Flash_fwd_paramsE)
        /*0878*/ 	.word	0x00000000


	//----- nvinfo : EIATTR_REGCOUNT
	.align		4
.L_372:
        /*087c*/ 	.byte	0x04, 0x2f
        /*087e*/ 	.short	(.L_374 - .L_373)
	.align		4
.L_373:
        /*0880*/ 	.word	index@(_ZN5flash32flash_fwd_splitkv_combine_kernelI23Flash_fwd_kernel_traitsILi32ELi64ELi256ELi4ELb0ELb0EN7cutlass10bfloat16_tE19Flash_kernel_traitsILi32ELi64ELi256ELi4ES3_EELi16ELi3ELb0EEEvNS_16Flash_fwd_paramsE)
        /*0884*/ 	.word	0x00000034


	//----- nvinfo : EIATTR_FRAME_SIZE
	.align		4
.L_374:
        /*0888*/ 	.byte	0x04, 0x11
        /*088a*/ 	.short	(.L_376 - .L_375)
	.align		4
.L_375:
        /*088c*/ 	.word	index@($__internal_4_$__cuda_sm20_div_s64)
        /*0890*/ 	.word	0x00000000


	//----- nvinfo : EIATTR_FRAME_SIZE
	.align		4
.L_376:
        /*0894*/ 	.byte	0x04, 0x11
        /*0896*/ 	.short	(.L_378 - .L_377)
	.align		4
.L_377:
        /*0898*/ 	.word	index@(_ZN5flash32flash_fwd_splitkv_combine_kernelI23Flash_fwd_kernel_traitsILi32ELi64ELi256ELi4ELb0ELb0EN7cutlass10bfloat16_tE19Flash_kernel_traitsILi32ELi64ELi256ELi4ES3_EELi16ELi3ELb0EEEvNS_16Flash_fwd_paramsE)
        /*089c*/ 	.word	0x00000000


	//----- nvinfo : EIATTR_REGCOUNT
	.align		4
.L_378:
        /*08a0*/ 	.byte	0x04, 0x2f
        /*08a2*/ 	.short	(.L_380 - .L_379)
	.align		4
.L_379:
        /*08a4*/ 	.word	index@(_ZN5flash32flash_fwd_splitkv_combine_kernelI23Flash_fwd_kernel_traitsILi32ELi64ELi256ELi4ELb0ELb0EN7cutlass10bfloat16_tE19Flash_kernel_traitsILi32ELi64ELi256ELi4ES3_EELi16ELi4ELb0EEEvNS_16Flash_fwd_paramsE)
        /*08a8*/ 	.word	0x0000003a


	//----- nvinfo : EIATTR_FRAME_SIZE
	.align		4
.L_380:
        /*08ac*/ 	.byte	0x04, 0x11
        /*08ae*/ 	.short	(.L_382 - .L_381)
	.align		4
.L_381:
        /*08b0*/ 	.word	index@($__internal_3_$__cuda_sm20_div_s64)
        /*08b4*/ 	.word	0x00000000


	//----- nvinfo : EIATTR_FRAME_SIZE
	.align		4
.L_382:
        /*08b8*/ 	.byte	0x04, 0x11
        /*08ba*/ 	.short	(.L_384 - .L_383)
	.align		4
.L_383:
        /*08bc*/ 	.word	index@(_ZN5flash32flash_fwd_splitkv_combine_kernelI23Flash_fwd_kernel_traitsILi32ELi64ELi256ELi4ELb0ELb0EN7cutlass10bfloat16_tE19Flash_kernel_traitsILi32ELi64ELi256ELi4ES3_EELi16ELi4ELb0EEEvNS_16Flash_fwd_paramsE)
        /*08c0*/ 	.word	0x00000000


	//----- nvinfo : EIATTR_REGCOUNT
	.align		4
.L_384:
        /*08c4*/ 	.byte	0x04, 0x2f
        /*08c6*/ 	.short	(.L_386 - .L_385)
	.align		4
.L_385:
        /*08c8*/ 	.word	index@(_ZN5flash32flash_fwd_splitkv_combine_kernelI23Flash_fwd_kernel_traitsILi32ELi64ELi256ELi4ELb0ELb0EN7cutlass10bfloat16_tE19Flash_kernel_traitsILi32ELi64ELi256ELi4ES3_EELi16ELi5ELb0EEEvNS_16Flash_fwd_paramsE)
        /*08cc*/ 	.word	0x0000003e


	//----- nvinfo : EIATTR_FRAME_SIZE
	.align		4
.L_386:
        /*08d0*/ 	.byte	0x04, 0x11
        /*08d2*/ 	.short	(.L_388 - .L_387)
	.align		4
.L_387:
        /*08d4*/ 	.word	index@($__internal_2_$__cuda_sm20_div_s64)
        /*08d8*/ 	.word	0x00000000


	//----- nvinfo : EIATTR_FRAME_SIZE
	.align		4
.L_388:
        /*08dc*/ 	.byte	0x04, 0x11
        /*08de*/ 	.short	(.L_390 - .L_389)
	.align		4
.L_389:
        /*08e0*/ 	.word	index@(_ZN5flash32flash_fwd_splitkv_combine_kernelI23Flash_fwd_kernel_traitsILi32ELi64ELi256ELi4ELb0ELb0EN7cutlass10bfloat16_tE19Flash_kernel_traitsILi32ELi64ELi256ELi4ES3_EELi16ELi5ELb0EEEvNS_16Flash_fwd_paramsE)
        /*08e4*/ 	.word	0x00000000


	//----- nvinfo : EIATTR_REGCOUNT
	.align		4
.L_390:
        /*08e8*/ 	.byte	0x04, 0x2f
        /*08ea*/ 	.short	(.L_392 - .L_391)
	.align		4
.L_391:
        /*08ec*/ 	.word	index@(_ZN5flash32flash_fwd_splitkv_combine_kernelI23Flash_fwd_kernel_traitsILi32ELi64ELi256ELi4ELb0ELb0EN7cutlass10bfloat16_tE19Flash_kernel_traitsILi32ELi64ELi256ELi4ES3_EELi16ELi6ELb0EEEvNS_16Flash_fwd_paramsE)
        /*08f0*/ 	.word	0x0000003e


	//----- nvinfo : EIATTR_FRAME_SIZE
	.align		4
.L_392:
        /*08f4*/ 	.byte	0x04, 0x11
        /*08f6*/ 	.short	(.L_394 - .L_393)
	.align		4
.L_393:
        /*08f8*/ 	.word	index@($__internal_1_$__cuda_sm20_div_s64)
        /*08fc*/ 	.word	0x00000000


	//----- nvinfo : EIATTR_FRAME_SIZE
	.align		4
.L_394:
        /*0900*/ 	.byte	0x04, 0x11
        /*0902*/ 	.short	(.L_396 - .L_395)
	.align		4
.L_395:
        /*0904*/ 	.word	index@(_ZN5flash32flash_fwd_splitkv_combine_kernelI23Flash_fwd_kernel_traitsILi32ELi64ELi256ELi4ELb0ELb0EN7cutlass10bfloat16_tE19Flash_kernel_traitsILi32ELi64ELi256ELi4ES3_EELi16ELi6ELb0EEEvNS_16Flash_fwd_paramsE)
        /*0908*/ 	.word	0x00000000


	//----- nvinfo : EIATTR_REGCOUNT
	.align		4
.L_396:
        /*090c*/ 	.byte	0x04, 0x2f
        /*090e*/ 	.short	(.L_398 - .L_397)
	.align		4
.L_397:
        /*0910*/ 	.word	index@(_ZN5flash32flash_fwd_splitkv_combine_kernelI23Flash_fwd_kernel_traitsILi32ELi64ELi256ELi4ELb0ELb0EN7cutlass10bfloat16_tE19Flash_kernel_traitsILi32ELi64ELi256ELi4ES3_EELi16ELi7ELb0EEEvNS_16Flash_fwd_paramsE)
        /*0914*/ 	.word	0x00000046


	//----- nvinfo : EIATTR_FRAME_SIZE
	.align		4
.L_398:
        /*0918*/ 	.byte	0x04, 0x11
        /*091a*/ 	.short	(.L_400 - .L_399)
	.align		4
.L_399:
        /*091c*/ 	.word	index@($__internal_0_$__cuda_sm20_div_s64)
        /*0920*/ 	.word	0x00000000


	//----- nvinfo : EIATTR_FRAME_SIZE
	.align		4
.L_400:
        /*0924*/ 	.byte	0x04, 0x11
        /*0926*/ 	.short	(.L_402 - .L_401)
	.align		4
.L_401:
        /*0928*/ 	.word	index@(_ZN5flash32flash_fwd_splitkv_combine_kernelI23Flash_fwd_kernel_traitsILi32ELi64ELi256ELi4ELb0ELb0EN7cutlass10bfloat16_tE19Flash_kernel_traitsILi32ELi64ELi256ELi4ES3_EELi16ELi7ELb0EEEvNS_16Flash_fwd_paramsE)
        /*092c*/ 	.word	0x00000000


	//----- nvinfo : EIATTR_MIN_STACK_SIZE
	.align		4
.L_402:
        /*0930*/ 	.byte	0x04, 0x12
        /*0932*/ 	.short	(.L_404 - .L_403)
	.align		4
.L_403:
        /*0934*/ 	.word	index@(_ZN5flash32flash_fwd_splitkv_combine_kernelI23Flash_fwd_kernel_traitsILi32ELi64ELi256ELi4ELb0ELb0EN7cutlass10bfloat16_tE19Flash_kernel_traitsILi32ELi64ELi256ELi4ES3_EELi16ELi7ELb0EEEvNS_16Flash_fwd_paramsE)
        /*0938*/ 	.word	0x00000000


	//----- nvinfo : EIATTR_MIN_STACK_SIZE
	.align		4
.L_404:
        /*093c*/ 	.byte	0x04, 0x12
        /*093e*/ 	.short	(.L_406 - .L_405)
	.align		4
.L_405:
        /*0940*/ 	.word	index@(_ZN5flash32flash_fwd_splitkv_combine_kernelI23Flash_fwd_kernel_traitsILi32ELi64ELi256ELi4ELb0ELb0EN7cutlass10bfloat16_tE19Flash_kernel_traitsILi32ELi64ELi256ELi4ES3_EELi16ELi6ELb0EEEvNS_16Flash_fwd_paramsE)
        /*0944*/ 	.word	0x00000000


	//----- nvinfo : EIATTR_MIN_STACK_SIZE
	.align		4
.L_406:
        /*0948*/ 	.byte	0x04, 0x12
        /*094a*/ 	.short	(.L_408 - .L_407)
	.align		4
.L_407:
        /*094c*/ 	.word	index@(_ZN5flash32flash_fwd_splitkv_combine_kernelI23Flash_fwd_kernel_traitsILi32ELi64ELi256ELi4ELb0ELb0EN7cutlass10bfloat16_tE19Flash_kernel_traitsILi32ELi64ELi256ELi4ES3_EELi16ELi5ELb0EEEvNS_16Flash_fwd_paramsE)
        /*0950*/ 	.word	0x00000000


	//----- nvinfo : EIATTR_MIN_STACK_SIZE
	.align		4
.L_408:
        /*0954*/ 	.byte	0x04, 0x12
        /*0956*/ 	.short	(.L_410 - .L_409)
	.align		4
.L_409:
        /*0958*/ 	.word	index@(_ZN5flash32flash_fwd_splitkv_combine_kernelI23Flash_fwd_kernel_traitsILi32ELi64ELi256ELi4ELb0ELb0EN7cutlass10bfloat16_tE19Flash_kernel_traitsILi32ELi64ELi256ELi4ES3_EELi16ELi4ELb0EEEvNS_16Flash_fwd_paramsE)
        /*095c*/ 	.word	0x00000000


	//----- nvinfo : EIATTR_MIN_STACK_SIZE
	.align		4
.L_410:
        /*0960*/ 	.byte	0x04, 0x12
        /*0962*/ 	.short	(.L_412 - .L_411)
	.align		4
.L_411:
        /*0964*/ 	.word	index@(_ZN5flash32flash_fwd_splitkv_combine_kernelI23Flash_fwd_kernel_traitsILi32ELi64ELi256ELi4ELb0ELb0EN7cutlass10bfloat16_tE19Flash_kernel_traitsILi32ELi64ELi256ELi4ES3_EELi16ELi3ELb0EEEvNS_16Flash_fwd_paramsE)
        /*0968*/ 	.word	0x00000000


	//----- nvinfo : EIATTR_MIN_STACK_SIZE
	.align		4
.L_412:
        /*096c*/ 	.byte	0x04, 0x12
        /*096e*/ 	.short	(.L_414 - .L_413)
	.align		4
.L_413:
        /*0970*/ 	.word	index@(_ZN5flash32flash_fwd_splitkv_combine_kernelI23Flash_fwd_kernel_traitsILi32ELi64ELi256ELi4ELb0ELb0EN7cutlass10bfloat16_tE19Flash_kernel_traitsILi32ELi64ELi256ELi4ES3_EELi16ELi2ELb0EEEvNS_16Flash_fwd_paramsE)
        /*0974*/ 	.word	0x00000000


	//----- nvinfo : EIATTR_MIN_STACK_SIZE
	.align		4
.L_414:
        /*0978*/ 	.byte	0x04, 0x12
        /*097a*/ 	.short	(.L_416 - .L_415)
	.align		4
.L_415:
        /*097c*/ 	.word	index@(_ZN5flash32flash_fwd_splitkv_combine_kernelI23Flash_fwd_kernel_traitsILi32ELi64ELi256ELi4ELb0ELb0EN7cutlass10bfloat16_tE19Flash_kernel_traitsILi32ELi64ELi256ELi4ES3_EELi16ELi1ELb0EEEvNS_16Flash_fwd_paramsE)
        /*0980*/ 	.word	0x00000000


	//----- nvinfo : EIATTR_MIN_STACK_SIZE
	.align		4
.L_416:
        /*0984*/ 	.byte	0x04, 0x12
        /*0986*/ 	.short	(.L_418 - .L_417)
	.align		4
.L_417:
        /*0988*/ 	.word	index@(_ZN5flash32flash_fwd_splitkv_combine_kernelI23Flash_fwd_kernel_traitsILi32ELi64ELi256ELi4ELb0ELb0EN7cutlass10bfloat16_tE19Flash_kernel_traitsILi32ELi64ELi256ELi4ES3_EELi16ELi7ELb1EEEvNS_16Flash_fwd_paramsE)
        /*098c*/ 	.word	0x00000000


	//----- nvinfo : EIATTR_MIN_STACK_SIZE
	.align		4
.L_418:
        /*0990*/ 	.byte	0x04, 0x12
        /*0992*/ 	.short	(.L_420 - .L_419)
	.align		4
.L_419:
        /*0994*/ 	.word	index@(_ZN5flash32flash_fwd_splitkv_combine_kernelI23Flash_fwd_kernel_traitsILi32ELi64ELi256ELi4ELb0ELb0EN7cutlass10bfloat16_tE19Flash_kernel_traitsILi32ELi64ELi256ELi4ES3_EELi16ELi6ELb1EEEvNS_16Flash_fwd_paramsE)
        /*0998*/ 	.word	0x00000000


	//----- nvinfo : EIATTR_MIN_STACK_SIZE
	.align		4
.L_420:
        /*099c*/ 	.byte	0x04, 0x12
        /*099e*/ 	.short	(.L_422 - .L_421)
	.align		4
.L_421:
        /*09a0*/ 	.word	index@(_ZN5flash32flash_fwd_splitkv_combine_kernelI23Flash_fwd_kernel_traitsILi32ELi64ELi256ELi4ELb0ELb0EN7cutlass10bfloat16_tE19Flash_kernel_traitsILi32ELi64ELi256ELi4ES3_EELi16ELi5ELb1EEEvNS_16Flash_fwd_paramsE)
        /*09a4*/ 	.word	0x00000000


	//----- nvinfo : EIATTR_MIN_STACK_SIZE
	.align		4
.L_422:
        /*09a8*/ 	.byte	0x04, 0x12
        /*09aa*/ 	.short	(.L_424 - .L_423)
	.align		4
.L_423:
        /*09ac*/ 	.word	index@(_ZN5flash32flash_fwd_splitkv_combine_kernelI23Flash_fwd_kernel_traitsILi32ELi64ELi256ELi4ELb0ELb0EN7cutlass10bfloat16_tE19Flash_kernel_traitsILi32ELi64ELi256ELi4ES3_EELi16ELi4ELb1EEEvNS_16Flash_fwd_paramsE)
        /*09b0*/ 	.word	0x00000000


	//----- nvinfo : EIATTR_MIN_STACK_SIZE
	.align		4
.L_424:
        /*09b4*/ 	.byte	0x04, 0x12
        /*09b6*/ 	.short	(.L_426 - .L_425)
	.align		4
.L_425:
        /*09b8*/ 	.word	index@(_ZN5flash32flash_fwd_splitkv_combine_kernelI23Flash_fwd_kernel_traitsILi32ELi64ELi256ELi4ELb0ELb0EN7cutlass10bfloat16_tE19Flash_kernel_traitsILi32ELi64ELi256ELi4ES3_EELi16ELi3ELb1EEEvNS_16Flash_fwd_paramsE)
        /*09bc*/ 	.word	0x00000000


	//----- nvinfo : EIATTR_MIN_STACK_SIZE
	.align		4
.L_426:
        /*09c0*/ 	.byte	0x04, 0x12
        /*09c2*/ 	.short	(.L_428 - .L_427)
	.align		4
.L_427:
        /*09c4*/ 	.word	index@(_ZN5flash32flash_fwd_splitkv_combine_kernelI23Flash_fwd_kernel_traitsILi32ELi64ELi256ELi4ELb0ELb0EN7cutlass10bfloat16_tE19Flash_kernel_traitsILi32ELi64ELi256ELi4ES3_EELi16ELi2ELb1EEEvNS_16Flash_fwd_paramsE)
        /*09c8*/ 	.word	0x00000000


	//----- nvinfo : EIATTR_MIN_STACK_SIZE
	.align		4
.L_428:
        /*09cc*/ 	.byte	0x04, 0x12
        /*09ce*/ 	.short	(.L_430 - .L_429)
	.align		4
.L_429:
        /*09d0*/ 	.word	index@(_ZN5flash32flash_fwd_splitkv_combine_kernelI23Flash_fwd_kernel_traitsILi32ELi64ELi256ELi4ELb0ELb0EN7cutlass10bfloat16_tE19Flash_kernel_traitsILi32ELi64ELi256ELi4ES3_EELi16ELi1ELb1EEEvNS_16Flash_fwd_paramsE)
        /*09d4*/ 	.word	0x00000000


	//----- nvinfo : EIATTR_MIN_STACK_SIZE
	.align		4
.L_430:
        /*09d8*/ 	.byte	0x04, 0x12
        /*09da*/ 	.short	(.L_432 - .L_431)
	.align		4
.L_431:
        /*09dc*/ 	.word	index@(_ZN5flash24flash_fwd_splitkv_kernelI23Flash_fwd_kernel_traitsILi32ELi64ELi256ELi4ELb0ELb0EN7cutlass10bfloat16_tE19Flash_kernel_traitsILi32ELi64ELi256ELi4ES3_EELb1ELb0ELb0ELb0ELb0ELb0ELb0ELb0EEEvNS_16Flash_fwd_paramsE)
        /*09e0*/ 	.word	0x00000000


	//----- nvinfo : EIATTR_MIN_STACK_SIZE
	.align		4
.L_432:
        /*09e4*/ 	.byte	0x04, 0x12
        /*09e6*/ 	.short	(.L_434 - .L_433)
	.align		4
.L_433:
        /*09e8*/ 	.word	index@(_ZN5flash24flash_fwd_splitkv_kernelI23Flash_fwd_kernel_traitsILi32ELi64ELi256ELi4ELb0ELb0EN7cutlass10bfloat16_tE19Flash_kernel_traitsILi32ELi64ELi256ELi4ES3_EELb1ELb0ELb0ELb0ELb0ELb1ELb0ELb0EEEvNS_16Flash_fwd_paramsE)
        /*09ec*/ 	.word	0x00000000


	//----- nvinfo : EIATTR_MIN_STACK_SIZE
	.align		4
.L_434:
        /*09f0*/ 	.byte	0x04, 0x12
        /*09f2*/ 	.short	(.L_436 - .L_435)
	.align		4
.L_435:
        /*09f4*/ 	.word	index@(_ZN5flash24flash_fwd_splitkv_kernelI23Flash_fwd_kernel_traitsILi32ELi64ELi256ELi4ELb0ELb0EN7cutlass10bfloat16_tE19Flash_kernel_traitsILi32ELi64ELi256ELi4ES3_EELb1ELb0ELb0ELb0ELb0ELb0ELb0ELb1EEEvNS_16Flash_fwd_paramsE)
        /*09f8*/ 	.word	0x00000000


	//----- nvinfo : EIATTR_MIN_STACK_SIZE
	.align		4
.L_436:
        /*09fc*/ 	.byte	0x04, 0x12
        /*09fe*/ 	.short	(.L_438 - .L_437)
	.align		4
.L_437:
        /*0a00*/ 	.word	index@(_ZN5flash24flash_fwd_splitkv_kernelI23Flash_fwd_kernel_traitsILi32ELi64ELi256ELi4ELb0ELb0EN7cutlass10bfloat16_tE19Flash_kernel_traitsILi32ELi64ELi256ELi4ES3_EELb1ELb0ELb0ELb0ELb0ELb1ELb0ELb1EEEvNS_16Flash_fwd_paramsE)
        /*0a04*/ 	.word	0x00000008


	//----- nvinfo : EIATTR_MIN_STACK_SIZE
	.align		4
.L_438:
        /*0a08*/ 	.byte	0x04, 0x12
        /*0a0a*/ 	.short	(.L_440 - .L_439)
	.align		4
.L_439:
        /*0a0c*/ 	.word	index@(_ZN5flash24flash_fwd_splitkv_kernelI23Flash_fwd_kernel_traitsILi32ELi64ELi256ELi4ELb0ELb0EN7cutlass10bfloat16_tE19Flash_kernel_traitsILi32ELi64ELi256ELi4ES3_EELb1ELb0ELb0ELb0ELb0ELb0ELb1ELb0EEEvNS_16Flash_fwd_paramsE)
        /*0a10*/ 	.word	0x00000000


	//----- nvinfo : EIATTR_MIN_STACK_SIZE
	.align		4
.L_440:
        /*0a14*/ 	.byte	0x04, 0x12
        /*0a16*/ 	.short	(.L_442 - .L_441)
	.align		4
.L_441:
        /*0a18*/ 	.word	index@(_ZN5flash24flash_fwd_splitkv_kernelI23Flash_fwd_kernel_traitsILi32ELi64ELi256ELi4ELb0ELb0EN7cutlass10bfloat16_tE19Flash_kernel_traitsILi32ELi64ELi256ELi4ES3_EELb1ELb0ELb0ELb0ELb0ELb1ELb1ELb0EEEvNS_16Flash_fwd_paramsE)
        /*0a1c*/ 	.word	0x00000008


	//----- nvinfo : EIATTR_MIN_STACK_SIZE
	.align		4
.L_442:
        /*0a20*/ 	.byte	0x04, 0x12
        /*0a22*/ 	.short	(.L_444 - .L_443)
	.align		4
.L_443:
        /*0a24*/ 	.word	index@(_ZN5flash24flash_fwd_splitkv_kernelI23Flash_fwd_kernel_traitsILi32ELi64ELi256ELi4ELb0ELb0EN7cutlass10bfloat16_tE19Flash_kernel_traitsILi32ELi64ELi256ELi4ES3_EELb1ELb0ELb0ELb0ELb0ELb0ELb1ELb1EEEvNS_16Flash_fwd_paramsE)
        /*0a28*/ 	.word	0x00000000


	//----- nvinfo : EIATTR_MIN_STACK_SIZE
	.align		4
.L_444:
        /*0a2c*/ 	.byte	0x04, 0x12
        /*0a2e*/ 	.short	(.L_446 - .L_445)
	.align		4
.L_445:
        /*0a30*/ 	.word	index@(_ZN5flash24flash_fwd_splitkv_kernelI23Flash_fwd_kernel_traitsILi32ELi64ELi256ELi4ELb0ELb0EN7cutlass10bfloat16_tE19Flash_kernel_traitsILi32ELi64ELi256ELi4ES3_EELb1ELb0ELb0ELb0ELb0ELb1ELb1ELb1EEEvNS_16Flash_fwd_paramsE)
        /*0a34*/ 	.word	0x00000008


	//----- nvinfo : EIATTR_MIN_STACK_SIZE
	.align		4
.L_446:
        /*0a38*/ 	.byte	0x04, 0x12
        /*0a3a*/ 	.short	(.L_448 - .L_447)
	.align		4
.L_447:
        /*0a3c*/ 	.word	index@(_ZN5flash24flash_fwd_splitkv_kernelI23Flash_fwd_kernel_traitsILi32ELi64ELi256ELi4ELb0ELb0EN7cutlass10bfloat16_tE19Flash_kernel_traitsILi32ELi64ELi256ELi4ES3_EELb1ELb0ELb0ELb1ELb1ELb0ELb0ELb0EEEvNS_16Flash_fwd_paramsE)
        /*0a40*/ 	.word	0x00000000


	//----- nvinfo : EIATTR_MIN_STACK_SIZE
	.align		4
.L_448:
        /*0a44*/ 	.byte	0x04, 0x12
        /*0a46*/ 	.short	(.L_450 - .L_449)
	.align		4
.L_449:
        /*0a48*/ 	.word	index@(_ZN5flash24flash_fwd_splitkv_kernelI23Flash_fwd_kernel_traitsILi32ELi64ELi256ELi4ELb0ELb0EN7cutlass10bfloat16_tE19Flash_kernel_traitsILi32ELi64ELi256ELi4ES3_EELb1ELb0ELb0ELb1ELb1ELb1ELb0ELb0EEEvNS_16Flash_fwd_paramsE)
        /*0a4c*/ 	.word	0x00000000


	//----- nvinfo : EIATTR_MIN_STACK_SIZE
	.align		4
.L_450:
        /*0a50*/ 	.byte	0x04, 0x12
        /*0a52*/ 	.short	(.L_452 - .L_451)
	.align		4
.L_451:
        /*0a54*/ 	.word	index@(_ZN5flash24flash_fwd_splitkv_kernelI23Flash_fwd_kernel_traitsILi32ELi64ELi256ELi4ELb0ELb0EN7cutlass10bfloat16_tE19Flash_kernel_traitsILi32ELi64ELi256ELi4ES3_EELb1ELb0ELb0ELb1ELb1ELb0ELb1ELb0EEEvNS_16Flash_fwd_paramsE)
        /*0a58*/ 	.word	0x00000000


	//----- nvinfo : EIATTR_MIN_STACK_SIZE
	.align		4
.L_452:
        /*0a5c*/ 	.byte	0x04, 0x12
        /*0a5e*/ 	.short	(.L_454 - .L_453)
	.align		4
.L_453:
        /*0a60*/ 	.word	index@(_ZN5flash24flash_fwd_splitkv_kernelI23Flash_fwd_kernel_traitsILi32ELi64ELi256ELi4ELb0ELb0EN7cutlass10bfloat16_tE19Flash_kernel_traitsILi32ELi64ELi256ELi4ES3_EELb1ELb0ELb0ELb1ELb1ELb1ELb1ELb0EEEvNS_16Flash_fwd_paramsE)
        /*0a64*/ 	.word	0x00000008


	//----- nvinfo : EIATTR_MIN_STACK_SIZE
	.align		4
.L_454:
        /*0a68*/ 	.byte	0x04, 0x12
        /*0a6a*/ 	.short	(.L_456 - .L_455)
	.align		4
.L_455:
        /*0a6c*/ 	.word	index@(_ZN5flash24flash_fwd_splitkv_kernelI23Flash_fwd_kernel_traitsILi32ELi64ELi256ELi4ELb0ELb0EN7cutlass10bfloat16_tE19Flash_kernel_traitsILi32ELi64ELi256ELi4ES3_EELb1ELb0ELb0ELb0ELb1ELb0ELb0ELb0EEEvNS_16Flash_fwd_paramsE)
        /*0a70*/ 	.word	0x00000000


	//----- nvinfo : EIATTR_MIN_STACK_SIZE
	.align		4
.L_456:
        /*0a74*/ 	.byte	0x04, 0x12
        /*0a76*/ 	.short	(.L_458 - .L_457)
	.align		4
.L_457:
        /*0a78*/ 	.word	index@(_ZN5flash24flash_fwd_splitkv_kernelI23Flash_fwd_kernel_traitsILi32ELi64ELi256ELi4ELb0ELb0EN7cutlass10bfloat16_tE19Flash_kernel_traitsILi32ELi64ELi256ELi4ES3_EELb1ELb0ELb0ELb0ELb1ELb1ELb0ELb0EEEvNS_16Flash_fwd_paramsE)
        /*0a7c*/ 	.word	0x00000000


	//----- nvinfo : EIATTR_MIN_STACK_SIZE
	.align		4
.L_458:
        /*0a80*/ 	.byte	0x04, 0x12
        /*0a82*/ 	.short	(.L_460 - .L_459)
	.align		4
.L_459:
        /*0a84*/ 	.word	index@(_ZN5flash24flash_fwd_splitkv_kernelI23Flash_fwd_kernel_traitsILi32ELi64ELi256ELi4ELb0ELb0EN7cutlass10bfloat16_tE19Flash_kernel_traitsILi32ELi64ELi256ELi4ES3_EELb1ELb0ELb1ELb0ELb0ELb0ELb0ELb0EEEvNS_16Flash_fwd_paramsE)
        /*0a88*/ 	.word	0x00000000


	//----- nvinfo : EIATTR_MIN_STACK_SIZE
	.align		4
.L_460:
        /*0a8c*/ 	.byte	0x04, 0x12
        /*0a8e*/ 	.short	(.L_462 - .L_461)
	.align		4
.L_461:
        /*0a90*/ 	.word	index@(_ZN5flash24flash_fwd_splitkv_kernelI23Flash_fwd_kernel_traitsILi32ELi64ELi256ELi4ELb0ELb0EN7cutlass10bfloat16_tE19Flash_kernel_traitsILi32ELi64ELi256ELi4ES3_EELb1ELb0ELb1ELb0ELb0ELb1ELb0ELb0EEEvNS_16Flash_fwd_paramsE)
        /*0a94*/ 	.word	0x00000008


	//----- nvinfo : EIATTR_MIN_STACK_SIZE
	.align		4
.L_462:
        /*0a98*/ 	.byte	0x04, 0x12
        /*0a9a*/ 	.short	(.L_464 - .L_463)
	.align		4
.L_463:
        /*0a9c*/ 	.word	index@(_ZN5flash24flash_fwd_splitkv_kernelI23Flash_fwd_kernel_traitsILi32ELi64ELi256ELi4ELb0ELb0EN7cutlass10bfloat16_tE19Flash_kernel_traitsILi32ELi64ELi256ELi4ES3_EELb1ELb0ELb0ELb0ELb1ELb0ELb0ELb1EEEvNS_16Flash_fwd_paramsE)
        /*0aa0*/ 	.word	0x00000000


	//----- nvinfo : EIATTR_MIN_STACK_SIZE
	.align		4
.L_464:
        /*0aa4*/ 	.byte	0x04, 0x12
        /*0aa6*/ 	.short	(.L_466 - .L_465)
	.align		4
.L_465:
        /*0aa8*/ 	.word	index@(_ZN5flash24flash_fwd_splitkv_kernelI23Flash_fwd_kernel_traitsILi32ELi64ELi256ELi4ELb0ELb0EN7cutlass10bfloat16_tE19Flash_kernel_traitsILi32ELi64ELi256ELi4ES3_EELb1ELb0ELb0ELb0ELb1ELb1ELb0ELb1EEEvNS_16Flash_fwd_paramsE)
        /*0aac*/ 	.word	0x00000008


	//----- nvinfo : EIATTR_MIN_STACK_SIZE
	.align		4
.L_466:
        /*0ab0*/ 	.byte	0x04, 0x12
        /*0ab2*/ 	.short	(.L_468 - .L_467)
	.align		4
.L_467:
        /*0ab4*/ 	.word	index@(_ZN5flash24flash_fwd_splitkv_kernelI23Flash_fwd_kernel_traitsILi32ELi64ELi256ELi4ELb0ELb0EN7cutlass10bfloat16_tE19Flash_kernel_traitsILi32ELi64ELi256ELi4ES3_EELb1ELb0ELb1ELb0ELb0ELb0ELb0ELb1EEEvNS_16Flash_fwd_paramsE)
        /*0ab8*/ 	.word	0x00000000


	//----- nvinfo : EIATTR_MIN_STACK_SIZE
	.align		4
.L_468:
        /*0abc*/ 	.byte	0x04, 0x12
        /*0abe*/ 	.short	(.L_470 - .L_469)
	.align		4
.L_469:
        /*0ac0*/ 	.word	index@(_ZN5flash24flash_fwd_splitkv_kernelI23Flash_fwd_kernel_traitsILi32ELi64ELi256ELi4ELb0ELb0EN7cutlass10bfloat16_tE19Flash_kernel_traitsILi32ELi64ELi256ELi4ES3_EELb1ELb0ELb1ELb0ELb0ELb1ELb0ELb1EEEvNS_16Flash_fwd_paramsE)
        /*0ac4*/ 	.word	0x00000000


	//----- nvinfo : EIATTR_MIN_STACK_SIZE
	.align		4
.L_470:
        /*0ac8*/ 	.byte	0x04, 0x12
        /*0aca*/ 	.short	(.L_472 - .L_471)
	.align		4
.L_471:
        /*0acc*/ 	.word	index@(_ZN5flash24flash_fwd_splitkv_kernelI23Flash_fwd_kernel_traitsILi32ELi64ELi256ELi4ELb0ELb0EN7cutlass10bfloat16_tE19Flash_kernel_traitsILi32ELi64ELi256ELi4ES3_EELb1ELb0ELb0ELb0ELb1ELb0ELb1ELb0EEEvNS_16Flash_fwd_paramsE)
        /*0ad0*/ 	.word	0x00000000


	//----- nvinfo : EIATTR_MIN_STACK_SIZE
	.align		4
.L_472:
        /*0ad4*/ 	.byte	0x04, 0x12
        /*0ad6*/ 	.short	(.L_474 - .L_473)
	.align		4
.L_473:
        /*0ad8*/ 	.word	index@(_ZN5flash24flash_fwd_splitkv_kernelI23Flash_fwd_kernel_traitsILi32ELi64ELi256ELi4ELb0ELb0EN7cutlass10bfloat16_tE19Flash_kernel_traitsILi32ELi64ELi256ELi4ES3_EELb1ELb0ELb0ELb0ELb1ELb1ELb1ELb0EEEvNS_16Flash_fwd_paramsE)
        /*0adc*/ 	.word	0x00000010


	//----- nvinfo : EIATTR_MIN_STACK_SIZE
	.align		4
.L_474:
        /*0ae0*/ 	.byte	0x04, 0x12
        /*0ae2*/ 	.short	(.L_476 - .L_475)
	.align		4
.L_475:
        /*0ae4*/ 	.word	index@(_ZN5flash24flash_fwd_splitkv_kernelI23Flash_fwd_kernel_traitsILi32ELi64ELi256ELi4ELb0ELb0EN7cutlass10bfloat16_tE19Flash_kernel_traitsILi32ELi64ELi256ELi4ES3_EELb1ELb0ELb1ELb0ELb0ELb0ELb1ELb0EEEvNS_16Flash_fwd_paramsE)
        /*0ae8*/ 	.word	0x00000000


	//----- nvinfo : EIATTR_MIN_STACK_SIZE
	.align		4
.L_476:
        /*0aec*/ 	.byte	0x04, 0x12
        /*0aee*/ 	.short	(.L_478 - .L_477)
	.align		4
.L_477:
        /*0af0*/ 	.word	index@(_ZN5flash24flash_fwd_splitkv_kernelI23Flash_fwd_kernel_traitsILi32ELi64ELi256ELi4ELb0ELb0EN7cutlass10bfloat16_tE19Flash_kernel_traitsILi32ELi64ELi256ELi4ES3_EELb1ELb0ELb1ELb0ELb0ELb1ELb1ELb0EEEvNS_16Flash_fwd_paramsE)
        /*0af4*/ 	.word	0x00000000


	//----- nvinfo : EIATTR_MIN_STACK_SIZE
	.align		4
.L_478:
        /*0af8*/ 	.byte	0x04, 0x12
        /*0afa*/ 	.short	(.L_480 - .L_479)
	.align		4
.L_479:
        /*0afc*/ 	.word	index@(_ZN5flash24flash_fwd_splitkv_kernelI23Flash_fwd_kernel_traitsILi32ELi64ELi256ELi4ELb0ELb0EN7cutlass10bfloat16_tE19Flash_kernel_traitsILi32ELi64ELi256ELi4ES3_EELb1ELb0ELb0ELb0ELb1ELb0ELb1ELb1EEEvNS_16Flash_fwd_paramsE)
        /*0b00*/ 	.word	0x00000000


	//----- nvinfo : EIATTR_MIN_STACK_SIZE
	.align		4
.L_480:
        /*0b04*/ 	.byte	0x04, 0x12
        /*0b06*/ 	.short	(.L_482 - .L_481)
	.align		4
.L_481:
        /*0b08*/ 	.word	index@(_ZN5flash24flash_fwd_splitkv_kernelI23Flash_fwd_kernel_traitsILi32ELi64ELi256ELi4ELb0ELb0EN7cutlass10bfloat16_tE19Flash_kernel_traitsILi32ELi64ELi256ELi4ES3_EELb1ELb0ELb0ELb0ELb1ELb1ELb1ELb1EEEvNS_16Flash_fwd_paramsE)
        /*0b0c*/ 	.word	0x00000008


	//----- nvinfo : EIATTR_MIN_STACK_SIZE
	.align		4
.L_482:
        /*0b10*/ 	.byte	0x04, 0x12
        /*0b12*/ 	.short	(.L_484 - .L_483)
	.align		4
.L_483:
        /*0b14*/ 	.word	index@(_ZN5flash24flash_fwd_splitkv_kernelI23Flash_fwd_kernel_traitsILi32ELi64ELi256ELi4ELb0ELb0EN7cutlass10bfloat16_tE19Flash_kernel_traitsILi32ELi64ELi256ELi4ES3_EELb1ELb0ELb1ELb0ELb0ELb0ELb1ELb1EEEvNS_16Flash_fwd_paramsE)
        /*0b18*/ 	.word	0x00000000


	//----- nvinfo : EIATTR_MIN_STACK_SIZE
	.align		4
.L_484:
        /*0b1c*/ 	.byte	0x04, 0x12
        /*0b1e*/ 	.short	(.L_486 - .L_485)
	.align		4
.L_485:
        /*0b20*/ 	.word	index@(_ZN5flash24flash_fwd_splitkv_kernelI23Flash_fwd_kernel_traitsILi32ELi64ELi256ELi4ELb0ELb0EN7cutlass10bfloat16_tE19Flash_kernel_traitsILi32ELi64ELi256ELi4ES3_EELb1ELb0ELb1ELb0ELb0ELb1ELb1ELb1EEEvNS_16Flash_fwd_paramsE)
        /*0b24*/ 	.word	0x00000000


	//----- nvinfo : EIATTR_MIN_STACK_SIZE
	.align		4
.L_486:
        /*0b28*/ 	.byte	0x04, 0x12
        /*0b2a*/ 	.short	(.L_488 - .L_487)
	.align		4
.L_487:
        /*0b2c*/ 	.word	index@(_ZN5flash32flash_fwd_splitkv_combine_kernelI23Flash_fwd_kernel_traitsILi32ELi64ELi128ELi4ELb0ELb0EN7cutlass10bfloat16_tE19Flash_kernel_traitsILi32ELi64ELi128ELi4ES3_EELi16ELi7ELb0EEEvNS_16Flash_fwd_paramsE)
        /*0b30*/ 	.word	0x00000000


	//----- nvinfo : EIATTR_MIN_STACK_SIZE
	.align		4
.L_488:
        /*0b34*/ 	.byte	0x04, 0x12
        /*0b36*/ 	.short	(.L_490 - .L_489)
	.align		4
.L_489:
        /*0b38*/ 	.word	index@(_ZN5flash32flash_fwd_splitkv_combine_kernelI23Flash_fwd_kernel_traitsILi32ELi64ELi128ELi4ELb0ELb0EN7cutlass10bfloat16_tE19Flash_kernel_traitsILi32ELi64ELi128ELi4ES3_EELi16ELi6ELb0EEEvNS_16Flash_fwd_paramsE)
        /*0b3c*/ 	.word	0x00000000


	//----- nvinfo : EIATTR_MIN_STACK_SIZE
	.align		4
.L_490:
        /*0b40*/ 	.byte	0x04, 0x12
        /*0b42*/ 	.short	(.L_492 - .L_491)
	.align		4
.L_491:
        /*0b44*/ 	.word	index@(_ZN5flash32flash_fwd_splitkv_combine_kernelI23Flash_fwd_kernel_traitsILi32ELi64ELi128ELi4ELb0ELb0EN7cutlass10bfloat16_tE19Flash_kernel_traitsILi32ELi64ELi128ELi4ES3_EELi16ELi5ELb0EEEvNS_16Flash_fwd_paramsE)
        /*0b48*/ 	.word	0x00000000


	//----- nvinfo : EIATTR_MIN_STACK_SIZE
	.align		4
.L_492:
        /*0b4c*/ 	.byte	0x04, 0x12
        /*0b4e*/ 	.short	(.L_494 - .L_493)
	.align		4
.L_493:
        /*0b50*/ 	.word	index@(_ZN5flash32flash_fwd_splitkv_combine_kernelI23Flash_fwd_kernel_traitsILi32ELi64ELi128ELi4ELb0ELb0EN7cutlass10bfloat16_tE19Flash_kernel_traitsILi32ELi64ELi128ELi4ES3_EELi16ELi4ELb0EEEvNS_16Flash_fwd_paramsE)
        /*0b54*/ 	.word	0x00000000


	//----- nvinfo : EIATTR_MIN_STACK_SIZE
	.align		4
.L_494:
        /*0b58*/ 	.byte	0x04, 0x12
        /*0b5a*/ 	.short	(.L_496 - .L_495)
	.align		4
.L_495:
        /*0b5c*/ 	.word	index@(_ZN5flash32flash_fwd_splitkv_combine_kernelI23Flash_fwd_kernel_traitsILi32ELi64ELi128ELi4ELb0ELb0EN7cutlass10bfloat16_tE19Flash_kernel_traitsILi32ELi64ELi128ELi4ES3_EELi16ELi3ELb0EEEvNS_16Flash_fwd_paramsE)
        /*0b60*/ 	.word	0x00000000


	//----- nvinfo : EIATTR_MIN_STACK_SIZE
	.align		4
.L_496:
        /*0b64*/ 	.byte	0x04, 0x12
        /*0b66*/ 	.short	(.L_498 - .L_497)
	.align		4
.L_497:
        /*0b68*/ 	.word	index@(_ZN5flash32flash_fwd_splitkv_combine_kernelI23Flash_fwd_kernel_traitsILi32ELi64ELi128ELi4ELb0ELb0EN7cutlass10bfloat16_tE19Flash_kernel_traitsILi32ELi64ELi128ELi4ES3_EELi16ELi2ELb0EEEvNS_16Flash_fwd_paramsE)
        /*0b6c*/ 	.word	0x00000000


	//----- nvinfo : EIATTR_MIN_STACK_SIZE
	.align		4
.L_498:
        /*0b70*/ 	.byte	0x04, 0x12
        /*0b72*/ 	.short	(.L_500 - .L_499)
	.align		4
.L_499:
        /*0b74*/ 	.word	index@(_ZN5flash32flash_fwd_splitkv_combine_kernelI23Flash_fwd_kernel_traitsILi32ELi64ELi128ELi4ELb0ELb0EN7cutlass10bfloat16_tE19Flash_kernel_traitsILi32ELi64ELi128ELi4ES3_EELi16ELi1ELb0EEEvNS_16Flash_fwd_paramsE)
        /*0b78*/ 	.word	0x00000000


	//----- nvinfo : EIATTR_MIN_STACK_SIZE
	.align		4
.L_500:
        /*0b7c*/ 	.byte	0x04, 0x12
        /*0b7e*/ 	.short	(.L_502 - .L_501)
	.align		4
.L_501:
        /*0b80*/ 	.word	index@(_ZN5flash32flash_fwd_splitkv_combine_kernelI23Flash_fwd_kernel_traitsILi32ELi64ELi128ELi4ELb0ELb0EN7cutlass10bfloat16_tE19Flash_kernel_traitsILi32ELi64ELi128ELi4ES3_EELi16ELi7ELb1EEEvNS_16Flash_fwd_paramsE)
        /*0b84*/ 	.word	0x00000000


	//----- nvinfo : EIATTR_MIN_STACK_SIZE
	.align		4
.L_502:
        /*0b88*/ 	.byte	0x04, 0x12
        /*0b8a*/ 	.short	(.L_504 - .L_503)
	.align		4
.L_503:
        /*0b8c*/ 	.word	index@(_ZN5flash32flash_fwd_splitkv_combine_kernelI23Flash_fwd_kernel_traitsILi32ELi64ELi128ELi4ELb0ELb0EN7cutlass10bfloat16_tE19Flash_kernel_traitsILi32ELi64ELi128ELi4ES3_EELi16ELi6ELb1EEEvNS_16Flash_fwd_paramsE)
        /*0b90*/ 	.word	0x00000000


	//----- nvinfo : EIATTR_MIN_STACK_SIZE
	.align		4
.L_504:
        /*0b94*/ 	.byte	0x04, 0x12
        /*0b96*/ 	.short	(.L_506 - .L_505)
	.align		4
.L_505:
        /*0b98*/ 	.word	index@(_ZN5flash32flash_fwd_splitkv_combine_kernelI23Flash_fwd_kernel_traitsILi32ELi64ELi128ELi4ELb0ELb0EN7cutlass10bfloat16_tE19Flash_kernel_traitsILi32ELi64ELi128ELi4ES3_EELi16ELi5ELb1EEEvNS_16Flash_fwd_paramsE)
        /*0b9c*/ 	.word	0x00000000


	//----- nvinfo : EIATTR_MIN_STACK_SIZE
	.align		4
.L_506:
        /*0ba0*/ 	.byte	0x04, 0x12
        /*0ba2*/ 	.short	(.L_508 - .L_507)
	.align		4
.L_507:
        /*0ba4*/ 	.word	index@(_ZN5flash32flash_fwd_splitkv_combine_kernelI23Flash_fwd_kernel_traitsILi32ELi64ELi128ELi4ELb0ELb0EN7cutlass10bfloat16_tE19Flash_kernel_traitsILi32ELi64ELi128ELi4ES3_EELi16ELi4ELb1EEEvNS_16Flash_fwd_paramsE)
        /*0ba8*/ 	.word	0x00000000


	//----- nvinfo : EIATTR_MIN_STACK_SIZE
	.align		4
.L_508:
        /*0bac*/ 	.byte	0x04, 0x12
        /*0bae*/ 	.short	(.L_510 - .L_509)
	.align		4
.L_509:
        /*0bb0*/ 	.word	index@(_ZN5flash32flash_fwd_splitkv_combine_kernelI23Flash_fwd_kernel_traitsILi32ELi64ELi128ELi4ELb0ELb0EN7cutlass10bfloat16_tE19Flash_kernel_traitsILi32ELi64ELi128ELi4ES3_EELi16ELi3ELb1EEEvNS_16Flash_fwd_paramsE)
        /*0bb4*/ 	.word	0x00000000


	//----- nvinfo : EIATTR_MIN_STACK_SIZE
	.align		4
.L_510:
        /*0bb8*/ 	.byte	0x04, 0x12
        /*0bba*/ 	.short	(.L_512 - .L_511)
	.align		4
.L_511:
        /*0bbc*/ 	.word	index@(_ZN5flash32flash_fwd_splitkv_combine_kernelI23Flash_fwd_kernel_traitsILi32ELi64ELi128ELi4ELb0ELb0EN7cutlass10bfloat16_tE19Flash_kernel_traitsILi32ELi64ELi128ELi4ES3_EELi16ELi2ELb1EEEvNS_16Flash_fwd_paramsE)
        /*0bc0*/ 	.word	0x00000000


	//----- nvinfo : EIATTR_MIN_STACK_SIZE
	.align		4
.L_512:
        /*0bc4*/ 	.byte	0x04, 0x12
        /*0bc6*/ 	.short	(.L_514 - .L_513)
	.align		4
.L_513:
        /*0bc8*/ 	.word	index@(_ZN5flash32flash_fwd_splitkv_combine_kernelI23Flash_fwd_kernel_traitsILi32ELi64ELi128ELi4ELb0ELb0EN7cutlass10bfloat16_tE19Flash_kernel_traitsILi32ELi64ELi128ELi4ES3_EELi16ELi1ELb1EEEvNS_16Flash_fwd_paramsE)
        /*0bcc*/ 	.word	0x00000000


	//----- nvinfo : EIATTR_MIN_STACK_SIZE
	.align		4
.L_514:
        /*0bd0*/ 	.byte	0x04, 0x12
        /*0bd2*/ 	.short	(.L_516 - .L_515)
	.align		4
.L_515:
        /*0bd4*/ 	.word	index@(_ZN5flash24flash_fwd_splitkv_kernelI23Flash_fwd_kernel_traitsILi32ELi64ELi128ELi4ELb0ELb0EN7cutlass10bfloat16_tE19Flash_kernel_traitsILi32ELi64ELi128ELi4ES3_EELb1ELb0ELb0ELb0ELb0ELb0ELb0ELb0EEEvNS_16Flash_fwd_paramsE)
        /*0bd8*/ 	.word	0x00000000


	//----- nvinfo : EIATTR_MIN_STACK_SIZE
	.align		4
.L_516:
        /*0bdc*/ 	.byte	0x04, 0x12
        /*0bde*/ 	.short	(.L_518 - .L_517)
	.align		4
.L_517:
        /*0be0*/ 	.word	index@(_ZN5flash24flash_fwd_splitkv_kernelI23Flash_fwd_kernel_traitsILi32ELi64ELi128ELi4ELb0ELb0EN7cutlass10bfloat16_tE19Flash_kernel_traitsILi32ELi64ELi128ELi4ES3_EELb1ELb0ELb0ELb0ELb0ELb1ELb0ELb0EEEvNS_16Flash_fwd_paramsE)
        /*0be4*/ 	.word	0x00000000


	//----- nvinfo : EIATTR_MIN_STACK_SIZE
	.align		4
.L_518:
        /*0be8*/ 	.byte	0x04, 0x12
        /*0bea*/ 	.short	(.L_520 - .L_519)
	.align		4
.L_519:
        /*0bec*/ 	.word	index@(_ZN5flash24flash_fwd_splitkv_kernelI23Flash_fwd_kernel_traitsILi32ELi64ELi128ELi4ELb0ELb0EN7cutlass10bfloat16_tE19Flash_kernel_traitsILi32ELi64ELi128ELi4ES3_EELb1ELb0ELb0ELb0ELb0ELb0ELb0ELb1EEEvNS_16Flash_fwd_paramsE)
        /*0bf0*/ 	.word	0x00000000


	//----- nvinfo : EIATTR_MIN_STACK_SIZE
	.align		4
.L_520:
        /*0bf4*/ 	.byte	0x04, 0x12
        /*0bf6*/ 	.short	(.L_522 - .L_521)
	.align		4
.L_521:
        /*0bf8*/ 	.word	index@(_ZN5flash24flash_fwd_splitkv_kernelI23Flash_fwd_kernel_traitsILi32ELi64ELi128ELi4ELb0ELb0EN7cutlass10bfloat16_tE19Flash_kernel_traitsILi32ELi64ELi128ELi4ES3_EELb1ELb0ELb0ELb0ELb0ELb1ELb0ELb1EEEvNS_16Flash_fwd_paramsE)
        /*0bfc*/ 	.word	0x00000000


	//----- nvinfo : EIATTR_MIN_STACK_SIZE
	.align		4
.L_522:
        /*0c00*/ 	.byte	0x04, 0x12
        /*0c02*/ 	.short	(.L_524 - .L_523)
	.align		4
.L_523:
        /*0c04*/ 	.word	index@(_ZN5flash24flash_fwd_splitkv_kernelI23Flash_fwd_kernel_traitsILi32ELi64ELi128ELi4ELb0ELb0EN7cutlass10bfloat16_tE19Flash_kernel_traitsILi32ELi64ELi128ELi4ES3_EELb1ELb0ELb0ELb0ELb0ELb0ELb1ELb0EEEvNS_16Flash_fwd_paramsE)
        /*0c08*/ 	.word	0x00000000


	//----- nvinfo : EIATTR_MIN_STACK_SIZE
	.align		4
.L_524:
        /*0c0c*/ 	.byte	0x04, 0x12
        /*0c0e*/ 	.short	(.L_526 - .L_525)
	.align		4
.L_525:
        /*0c10*/ 	.word	index@(_ZN5flash24flash_fwd_splitkv_kernelI23Flash_fwd_kernel_traitsILi32ELi64ELi128ELi4ELb0ELb0EN7cutlass10bfloat16_tE19Flash_kernel_traitsILi32ELi64ELi128ELi4ES3_EELb1ELb0ELb0ELb0ELb0ELb1ELb1ELb0EEEvNS_16Flash_fwd_paramsE)
        /*0c14*/ 	.word	0x00000000


	//----- nvinfo : EIATTR_MIN_STACK_SIZE
	.align		4
.L_526:
        /*0c18*/ 	.byte	0x04, 0x12
        /*0c1a*/ 	.short	(.L_528 - .L_527)
	.align		4
.L_527:
        /*0c1c*/ 	.word	index@(_ZN5flash24flash_fwd_splitkv_kernelI23Flash_fwd_kernel_traitsILi32ELi64ELi128ELi4ELb0ELb0EN7cutlass10bfloat16_tE19Flash_kernel_traitsILi32ELi64ELi128ELi4ES3_EELb1ELb0ELb0ELb0ELb0ELb0ELb1ELb1EEEvNS_16Flash_fwd_paramsE)
        /*0c20*/ 	.word	0x00000000


	//----- nvinfo : EIATTR_MIN_STACK_SIZE
	.align		4
.L_528:
        /*0c24*/ 	.byte	0x04, 0x12
        /*0c26*/ 	.short	(.L_530 - .L_529)
	.align		4
.L_529:
        /*0c28*/ 	.word	index@(_ZN5flash24flash_fwd_splitkv_kernelI23Flash_fwd_kernel_traitsILi32ELi64ELi128ELi4ELb0ELb0EN7cutlass10bfloat16_tE19Flash_kernel_traitsILi32ELi64ELi128ELi4ES3_EELb1ELb0ELb0ELb0ELb0ELb1ELb1ELb1EEEvNS_16Flash_fwd_paramsE)
        /*0c2c*/ 	.word	0x00000000


	//----- nvinfo : EIATTR_MIN_STACK_SIZE
	.align		4
.L_530:
        /*0c30*/ 	.byte	0x04, 0x12
        /*0c32*/ 	.short	(.L_532 - .L_531)
	.align		4
.L_531:
        /*0c34*/ 	.word	index@(_ZN5flash24flash_fwd_splitkv_kernelI23Flash_fwd_kernel_traitsILi32ELi64ELi128ELi4ELb0ELb0EN7cutlass10bfloat16_tE19Flash_kernel_traitsILi32ELi64ELi128ELi4ES3_EELb1ELb0ELb0ELb1ELb1ELb0ELb0ELb0EEEvNS_16Flash_fwd_paramsE)
        /*0c38*/ 	.word	0x00000000


	//----- nvinfo : EIATTR_MIN_STACK_SIZE
	.align		4
.L_532:
        /*0c3c*/ 	.byte	0x04, 0x12
        /*0c3e*/ 	.short	(.L_534 - .L_533)
	.align		4
.L_533:
        /*0c40*/ 	.word	index@(_ZN5flash24flash_fwd_splitkv_kernelI23Flash_fwd_kernel_traitsILi32ELi64ELi128ELi4ELb0ELb0EN7cutlass10bfloat16_tE19Flash_kernel_traitsILi32ELi64ELi128ELi4ES3_EELb1ELb0ELb0ELb1ELb1ELb1ELb0ELb0EEEvNS_16Flash_fwd_paramsE)
        /*0c44*/ 	.word	0x00000000


	//----- nvinfo : EIATTR_MIN_STACK_SIZE
	.align		4
.L_534:
        /*0c48*/ 	.byte	0x04, 0x12
        /*0c4a*/ 	.short	(.L_536 - .L_535)
	.align		4
.L_535:
        /*0c4c*/ 	.word	index@(_ZN5flash24flash_fwd_splitkv_kernelI23Flash_fwd_kernel_traitsILi32ELi64ELi128ELi4ELb0ELb0EN7cutlass10bfloat16_tE19Flash_kernel_traitsILi32ELi64ELi128ELi4ES3_EELb1ELb0ELb0ELb1ELb1ELb0ELb1ELb0EEEvNS_16Flash_fwd_paramsE)
        /*0c50*/ 	.word	0x00000000


	//----- nvinfo : EIATTR_MIN_STACK_SIZE
	.align		4
.L_536:
        /*0c54*/ 	.byte	0x04, 0x12
        /*0c56*/ 	.short	(.L_538 - .L_537)
	.align		4
.L_537:
        /*0c58*/ 	.word	index@(_ZN5flash24flash_fwd_splitkv_kernelI23Flash_fwd_kernel_traitsILi32ELi64ELi128ELi4ELb0ELb0EN7cutlass10bfloat16_tE19Flash_kernel_traitsILi32ELi64ELi128ELi4ES3_EELb1ELb0ELb0ELb1ELb1ELb1ELb1ELb0EEEvNS_16Flash_fwd_paramsE)
        /*0c5c*/ 	.word	0x00000000


	//----- nvinfo : EIATTR_MIN_STACK_SIZE
	.align		4
.L_538:
        /*0c60*/ 	.byte	0x04, 0x12
        /*0c62*/ 	.short	(.L_540 - .L_539)
	.align		4
.L_539:
        /*0c64*/ 	.word	index@(_ZN5flash24flash_fwd_splitkv_kernelI23Flash_fwd_kernel_traitsILi32ELi64ELi128ELi4ELb0ELb0EN7cutlass10bfloat16_tE19Flash_kernel_traitsILi32ELi64ELi128ELi4ES3_EELb1ELb0ELb0ELb0ELb1ELb0ELb0ELb0EEEvNS_16Flash_fwd_paramsE)
        /*0c68*/ 	.word	0x00000000


	//----- nvinfo : EIATTR_MIN_STACK_SIZE
	.align		4
.L_540:
        /*0c6c*/ 	.byte	0x04, 0x12
        /*0c6e*/ 	.short	(.L_542 - .L_541)
	.align		4
.L_541:
        /*0c70*/ 	.word	index@(_ZN5flash24flash_fwd_splitkv_kernelI23Flash_fwd_kernel_traitsILi32ELi64ELi128ELi4ELb0ELb0EN7cutlass10bfloat16_tE19Flash_kernel_traitsILi32ELi64ELi128ELi4ES3_EELb1ELb0ELb0ELb0ELb1ELb1ELb0ELb0EEEvNS_16Flash_fwd_paramsE)
        /*0c74*/ 	.word	0x00000000


	//----- nvinfo : EIATTR_MIN_STACK_SIZE
	.align		4
.L_542:
        /*0c78*/ 	.byte	0x04, 0x12
        /*0c7a*/ 	.short	(.L_544 - .L_543)
	.align		4
.L_543:
        /*0c7c*/ 	.word	index@(_ZN5flash24flash_fwd_splitkv_kernelI23Flash_fwd_kernel_traitsILi32ELi64ELi128ELi4ELb0ELb0EN7cutlass10bfloat16_tE19Flash_kernel_traitsILi32ELi64ELi128ELi4ES3_EELb1ELb0ELb1ELb0ELb0ELb0ELb0ELb0EEEvNS_16Flash_fwd_paramsE)
        /*0c80*/ 	.word	0x00000000


	//----- nvinfo : EIATTR_MIN_STACK_SIZE
	.align		4
.L_544:
        /*0c84*/ 	.byte	0x04, 0x12
        /*0c86*/ 	.short	(.L_546 - .L_545)
	.align		4
.L_545:
        /*0c88*/ 	.word	index@(_ZN5flash24flash_fwd_splitkv_kernelI23Flash_fwd_kernel_traitsILi32ELi64ELi128ELi4ELb0ELb0EN7cutlass10bfloat16_tE19Flash_kernel_traitsILi32ELi64ELi128ELi4ES3_EELb1ELb0ELb1ELb0ELb0ELb1ELb0ELb0EEEvNS_16Flash_fwd_paramsE)
        /*0c8c*/ 	.word	0x00000000


	//----- nvinfo : EIATTR_MIN_STACK_SIZE
	.align		4
.L_546:
        /*0c90*/ 	.byte	0x04, 0x12
        /*0c92*/ 	.short	(.L_548 - .L_547)
	.align		4
.L_547:
        /*0c94*/ 	.word	index@(_ZN5flash24flash_fwd_splitkv_kernelI23Flash_fwd_kernel_traitsILi32ELi64ELi128ELi4ELb0ELb0EN7cutlass10bfloat16_tE19Flash_kernel_traitsILi32ELi64ELi128ELi4ES3_EELb1ELb0ELb0ELb0ELb1ELb0ELb0ELb1EEEvNS_16Flash_fwd_paramsE)
        /*0c98*/ 	.word	0x00000000


	//----- nvinfo : EIATTR_MIN_STACK_SIZE
	.align		4
.L_548:
        /*0c9c*/ 	.byte	0x04, 0x12
        /*0c9e*/ 	.short	(.L_550 - .L_549)
	.align		4
.L_549:
        /*0ca0*/ 	.word	index@(_ZN5flash24flash_fwd_splitkv_kernelI23Flash_fwd_kernel_traitsILi32ELi64ELi128ELi4ELb0ELb0EN7cutlass10bfloat16_tE19Flash_kernel_traitsILi32ELi64ELi128ELi4ES3_EELb1ELb0ELb0ELb0ELb1ELb1ELb0ELb1EEEvNS_16Flash_fwd_paramsE)
        /*0ca4*/ 	.word	0x00000000


	//----- nvinfo : EIATTR_MIN_STACK_SIZE
	.align		4
.L_550:
        /*0ca8*/ 	.byte	0x04, 0x12
        /*0caa*/ 	.short	(.L_552 - .L_551)
	.align		4
.L_551:
        /*0cac*/ 	.word	index@(_ZN5flash24flash_fwd_splitkv_kernelI23Flash_fwd_kernel_traitsILi32ELi64ELi128ELi4ELb0ELb0EN7cutlass10bfloat16_tE19Flash_kernel_traitsILi32ELi64ELi128ELi4ES3_EELb1ELb0ELb1ELb0ELb0ELb0ELb0ELb1EEEvNS_16Flash_fwd_paramsE)
        /*0cb0*/ 	.word	0x00000000


	//----- nvinfo : EIATTR_MIN_STACK_SIZE
	.align		4
.L_552:
        /*0cb4*/ 	.byte	0x04, 0x12
        /*0cb6*/ 	.short	(.L_554 - .L_553)
	.align		4
.L_553:
        /*0cb8*/ 	.word	index@(_ZN5flash24flash_fwd_splitkv_kernelI23Flash_fwd_kernel_traitsILi32ELi64ELi128ELi4ELb0ELb0EN7cutlass10bfloat16_tE19Flash_kernel_traitsILi32ELi64ELi128ELi4ES3_EELb1ELb0ELb1ELb0ELb0ELb1ELb0ELb1EEEvNS_16Flash_fwd_paramsE)
        /*0cbc*/ 	.word	0x00000000


	//----- nvinfo : EIATTR_MIN_STACK_SIZE
	.align		4
.L_554:
        /*0cc0*/ 	.byte	0x04, 0x12
        /*0cc2*/ 	.short	(.L_556 - .L_555)
	.align		4
.L_555:
        /*0cc4*/ 	.word	index@(_ZN5flash24flash_fwd_splitkv_kernelI23Flash_fwd_kernel_traitsILi32ELi64ELi128ELi4ELb0ELb0EN7cutlass10bfloat16_tE19Flash_kernel_traitsILi32ELi64ELi128ELi4ES3_EELb1ELb0ELb0ELb0ELb1ELb0ELb1ELb0EEEvNS_16Flash_fwd_paramsE)
        /*0cc8*/ 	.word	0x00000000


	//----- nvinfo : EIATTR_MIN_STACK_SIZE
	.align		4
.L_556:
        /*0ccc*/ 	.byte	0x04, 0x12
        /*0cce*/ 	.short	(.L_558 - .L_557)
	.align		4
.L_557:
        /*0cd0*/ 	.word	index@(_ZN5flash24flash_fwd_splitkv_kernelI23Flash_fwd_kernel_traitsILi32ELi64ELi128ELi4ELb0ELb0EN7cutlass10bfloat16_tE19Flash_kernel_traitsILi32ELi64ELi128ELi4ES3_EELb1ELb0ELb0ELb0ELb1ELb1ELb1ELb0EEEvNS_16Flash_fwd_paramsE)
        /*0cd4*/ 	.word	0x00000000


	//----- nvinfo : EIATTR_MIN_STACK_SIZE
	.align		4
.L_558:
        /*0cd8*/ 	.byte	0x04, 0x12
        /*0cda*/ 	.short	(.L_560 - .L_559)
	.align		4
.L_559:
        /*0cdc*/ 	.word	index@(_ZN5flash24flash_fwd_splitkv_kernelI23Flash_fwd_kernel_traitsILi32ELi64ELi128ELi4ELb0ELb0EN7cutlass10bfloat16_tE19Flash_kernel_traitsILi32ELi64ELi128ELi4ES3_EELb1ELb0ELb1ELb0ELb0ELb0ELb1ELb0EEEvNS_16Flash_fwd_paramsE)
        /*0ce0*/ 	.word	0x00000000


	//----- nvinfo : EIATTR_MIN_STACK_SIZE
	.align		4
.L_560:
        /*0ce4*/ 	.byte	0x04, 0x12
        /*0ce6*/ 	.short	(.L_562 - .L_561)
	.align		4
.L_561:
        /*0ce8*/ 	.word	index@(_ZN5flash24flash_fwd_splitkv_kernelI23Flash_fwd_kernel_traitsILi32ELi64ELi128ELi4ELb0ELb0EN7cutlass10bfloat16_tE19Flash_kernel_traitsILi32ELi64ELi128ELi4ES3_EELb1ELb0ELb1ELb0ELb0ELb1ELb1ELb0EEEvNS_16Flash_fwd_paramsE)
        /*0cec*/ 	.word	0x00000000


	//----- nvinfo : EIATTR_MIN_STACK_SIZE
	.align		4
.L_562:
        /*0cf0*/ 	.byte	0x04, 0x12
        /*0cf2*/ 	.short	(.L_564 - .L_563)
	.align		4
.L_563:
        /*0cf4*/ 	.word	index@(_ZN5flash24flash_fwd_splitkv_kernelI23Flash_fwd_kernel_traitsILi32ELi64ELi128ELi4ELb0ELb0EN7cutlass10bfloat16_tE19Flash_kernel_traitsILi32ELi64ELi128ELi4ES3_EELb1ELb0ELb0ELb0ELb1ELb0ELb1ELb1EEEvNS_16Flash_fwd_paramsE)
        /*0cf8*/ 	.word	0x00000000


	//----- nvinfo : EIATTR_MIN_STACK_SIZE
	.align		4
.L_564:
        /*0cfc*/ 	.byte	0x04, 0x12
        /*0cfe*/ 	.short	(.L_566 - .L_565)
	.align		4
.L_565:
        /*0d00*/ 	.word	index@(_ZN5flash24flash_fwd_splitkv_kernelI23Flash_fwd_kernel_traitsILi32ELi64ELi128ELi4ELb0ELb0EN7cutlass10bfloat16_tE19Flash_kernel_traitsILi32ELi64ELi128ELi4ES3_EELb1ELb0ELb0ELb0ELb1ELb1ELb1ELb1EEEvNS_16Flash_fwd_paramsE)
        /*0d04*/ 	.word	0x00000000


	//----- nvinfo : EIATTR_MIN_STACK_SIZE
	.align		4
.L_566:
        /*0d08*/ 	.byte	0x04, 0x12
        /*0d0a*/ 	.short	(.L_568 - .L_567)
	.align		4
.L_567:
        /*0d0c*/ 	.word	index@(_ZN5flash24flash_fwd_splitkv_kernelI23Flash_fwd_kernel_traitsILi32ELi64ELi128ELi4ELb0ELb0EN7cutlass10bfloat16_tE19Flash_kernel_traitsILi32ELi64ELi128ELi4ES3_EELb1ELb0ELb1ELb0ELb0ELb0ELb1ELb1EEEvNS_16Flash_fwd_paramsE)
        /*0d10*/ 	.word	0x00000000


	//----- nvinfo : EIATTR_MIN_STACK_SIZE
	.align		4
.L_568:
        /*0d14*/ 	.byte	0x04, 0x12
        /*0d16*/ 	.short	(.L_570 - .L_569)
	.align		4
.L_569:
        /*0d18*/ 	.word	index@(_ZN5flash24flash_fwd_splitkv_kernelI23Flash_fwd_kernel_traitsILi32ELi64ELi128ELi4ELb0ELb0EN7cutlass10bfloat16_tE19Flash_kernel_traitsILi32ELi64ELi128ELi4ES3_EELb1ELb0ELb1ELb0ELb0ELb1ELb1ELb1EEEvNS_16Flash_fwd_paramsE)
        /*0d1c*/ 	.word	0x00000000
.L_570:


//--------------------- .nv.info._ZN5flash32flash_fwd_splitkv_combine_kernelI23Flash_fwd_kernel_traitsILi32ELi64ELi256ELi4ELb0ELb0EN7cutlass10bfloat16_tE19Flash_kernel_traitsILi32ELi64ELi256ELi4ES3_EELi16ELi7ELb0EEEvNS_16Flash_fwd_paramsE --------------------------
	.section	.nv.info._ZN5flash32flash_fwd_splitkv_combine_kernelI23Flash_fwd_kernel_traitsILi32ELi64ELi256ELi4ELb0ELb0EN7cutlass10bfloat16_tE19Flash_kernel_traitsILi32ELi64ELi256ELi4ES3_EELi16ELi7ELb0EEEvNS_16Flash_fwd_paramsE,"",@"SHT_CUDA_INFO"
	.sectionflags	@""
	.align	4


	//----- nvinfo : EIATTR_CUDA_API_VERSION
	.align		4
        /*0000*/ 	.byte	0x04, 0x37
        /*0002*/ 	.short	(.L_572 - .L_571)
.L_571:
        /*0004*/ 	.word	0x00000082


	//----- nvinfo : EIATTR_SW2861232_WAR
	.align		4
.L_572:
        /*0008*/ 	.byte	0x01, 0x35
	.zero		2


	//----- nvinfo : EIATTR_PARAM_CBANK
	.align		4
        /*000c*/ 	.byte	0x04, 0x0a
        /*000e*/ 	.short	(.L_574 - .L_573)
	.align		4
.L_573:
        /*0010*/ 	.word	index@(.nv.constant0._ZN5flash32flash_fwd_splitkv_combine_kernelI23Flash_fwd_kernel_traitsILi32ELi64ELi256ELi4ELb0ELb0EN7cutlass10bfloat16_tE19Flash_kernel_traitsILi32ELi64ELi256ELi4ES3_EELi16ELi7ELb0EEEvNS_16Flash_fwd_paramsE)
        /*0014*/ 	.short	0x0160
        /*0016*/ 	.short	0x01d0


	//----- nvinfo : EIATTR_CBANK_PARAM_SIZE
	.align		4
.L_574:
        /*0018*/ 	.byte	0x03, 0x19
        /*001a*/ 	.short	0x01d0


	//----- nvinfo : EIATTR_KPARAM_INFO
	.align		4
        /*001c*/ 	.byte	0x04, 0x17
        /*001e*/ 	.short	(.L_576 - .L_575)
.L_575:
        /*0020*/ 	.word	0x00000000
        /*0024*/ 	.short	0x0000
        /*0026*/ 	.short	0x0000
        /*0028*/ 	.byte	0x00, 0xf0, 0x41, 0x07


	//----- nvinfo : EIATTR_MAXREG_COUNT
	.align		4
.L_576:
        /*002c*/ 	.byte	0x03, 0x1b
        /*002e*/ 	.short	0x00ff


	//----- nvinfo : EIATTR_NUM_BARRIERS
	.align		4
        /*0030*/ 	.byte	0x02, 0x4c
        /*0032*/ 	.byte	0x01
	.zero		1


	//----- nvinfo : EIATTR_MERCURY_ISA_VERSION
	.align		4
        /*0034*/ 	.byte	0x03, 0x5f
        /*0036*/ 	.short	0x0000


	//----- nvinfo : EIATTR_COOP_GROUP_MASK_REGIDS
	.align		4
        /*0038*/ 	.byte	0x04, 0x29
        /*003a*/ 	.short	(.L_578 - .L_577)


	//   ....[0]....
.L_577:
        /*003c*/ 	.word	0xffffffff


	//   ....[1]....
        /*0040*/ 	.word	0xffffffff


	//   ....[2]....
        /*0044*/ 	.word	0xffffffff


	//   ....[3]....
        /*0048*/ 	.word	0xffffffff


	//   ....[4]....
        /*004c*/ 	.word	0xffffffff


	//   ....[5]....
        /*0050*/ 	.word	0xffffffff


	//----- nvinfo : EIATTR_COOP_GROUP_INSTR_OFFSETS
	.align		4
.L_578:
        /*0054*/ 	.byte	0x04, 0x28
        /*0056*/ 	.short	(.L_580 - .L_579)


	//   ....[0]....
.L_579:
        /*0058*/ 	.word	0x000028d0


	//   ....[1]....
        /*005c*/ 	.word	0x000028f0


	//   ....[2]....
        /*0060*/ 	.word	0x00002910


	//   ....[3]....
        /*0064*/ 	.word	0x00002dc0


	//   ....[4]....
        /*0068*/ 	.word	0x00002ea0


	//   ....[5]....
        /*006c*/ 	.word	0x00002f60


	//----- nvinfo : EIATTR_EXIT_INSTR_OFFSETS
	.align		4
.L_580:
        /*0070*/ 	.byte	0x04, 0x1c
        /*0072*/ 	.short	(.L_582 - .L_581)


	//   ....[0]....
.L_581:
        /*0074*/ 	.word	0x00005840


	//   ....[1]....
        /*0078*/ 	.word	0x00005860


	//   ....[2]....
        /*007c*/ 	.word	0x00005cf0


	//----- nvinfo : EIATTR_CRS_STACK_SIZE
	.align		4
.L_582:
        /*0080*/ 	.byte	0x04, 0x1e
        /*0082*/ 	.short	(.L_584 - .L_583)
.L_583:
        /*0084*/ 	.word	0x00000000
.L_584:


//--------------------- .nv.info._ZN5flash32flash_fwd_splitkv_combine_kernelI23Flash_fwd_kernel_traitsILi32ELi64ELi256ELi4ELb0ELb0EN7cutlass10bfloat16_tE19Flash_kernel_traitsILi32ELi64ELi256ELi4ES3_EELi16ELi6ELb0EEEvNS_16Flash_fwd_paramsE --------------------------
	.section	.nv.info._ZN5flash32flash_fwd_splitkv_combine_kernelI23Flash_fwd_kernel_traitsILi32ELi64ELi256ELi4ELb0ELb0EN7cutlass10bfloat16_tE19Flash_kernel_traitsILi32ELi64ELi256ELi4ES3_EELi16ELi6ELb0EEEvNS_16Flash_fwd_paramsE,"",@"SHT_CUDA_INFO"
	.sectionflags	@""
	.align	4


	//----- nvinfo : EIATTR_CUDA_API_VERSION
	.align		4
        /*0000*/ 	.byte	0x04, 0x37
        /*0002*/ 	.short	(.L_586 - .L_585)
.L_585:
        /*0004*/ 	.word	0x00000082


	//----- nvinfo : EIATTR_SW2861232_WAR
	.align		4
.L_586:
        /*0008*/ 	.byte	0x01, 0x35
	.zero		2


	//----- nvinfo : EIATTR_PARAM_CBANK
	.align		4
        /*000c*/ 	.byte	0x04, 0x0a
        /*000e*/ 	.short	(.L_588 - .L_587)
	.align		4
.L_587:
        /*0010*/ 	.word	index@(.nv.constant0._ZN5flash32flash_fwd_splitkv_combine_kernelI23Flash_fwd_kernel_traitsILi32ELi64ELi256ELi4ELb0ELb0EN7cutlass10bfloat16_tE19Flash_kernel_traitsILi32ELi64ELi256ELi4ES3_EELi16ELi6ELb0EEEvNS_16Flash_fwd_paramsE)
        /*0014*/ 	.short	0x0160
        /*0016*/ 	.short	0x01d0


	//----- nvinfo : EIATTR_CBANK_PARAM_SIZE
	.align		4
.L_588:
        /*0018*/ 	.byte	0x03, 0x19
        /*001a*/ 	.short	0x01d0


	//----- nvinfo : EIATTR_KPARAM_INFO
	.align		4
        /*001c*/ 	.byte	0x04, 0x17
        /*001e*/ 	.short	(.L_590 - .L_589)
.L_589:
        /*0020*/ 	.word	0x00000000
        /*0024*/ 	.short	0x0000
        /*0026*/ 	.short	0x0000
        /*0028*/ 	.byte	0x00, 0xf0, 0x41, 0x07


	//----- nvinfo : EIATTR_MAXREG_COUNT
	.align		4
.L_590:
        /*002c*/ 	.byte	0x03, 0x1b
        /*002e*/ 	.short	0x00ff


	//----- nvinfo : EIATTR_NUM_BARRIERS
	.align		4
        /*0030*/ 	.byte	0x02, 0x4c
        /*0032*/ 	.byte	0x01
	.zero		1


	//----- nvinfo : EIATTR_MERCURY_ISA_VERSION
	.align		4
        /*0034*/ 	.byte	0x03, 0x5f
        /*0036*/ 	.short	0x0000


	//----- nvinfo : EIATTR_COOP_GROUP_MASK_REGIDS
	.align		4
        /*0038*/ 	.byte	0x04, 0x29
        /*003a*/ 	.short	(.L_592 - .L_591)


	//   ....[0]....
.L_591:
        /*003c*/ 	.word	0xffffffff


	//   ....[1]....
        /*0040*/ 	.word	0xffffffff


	//   ....[2]....
        /*0044*/ 	.word	0xffffffff


	//   ....[3]....
        /*0048*/ 	.word	0xffffffff


	//   ....[4]....
        /*004c*/ 	.word	0xffffffff


	//   ....[5]....
        /*0050*/ 	.word	0xffffffff


	//----- nvinfo : EIATTR_COOP_GROUP_INSTR_OFFSETS
	.align		4
.L_592:
        /*0054*/ 	.byte	0x04, 0x28
        /*0056*/ 	.short	(.L_594 - .L_593)


	//   ....[0]....
.L_593:
        /*0058*/ 	.word	0x00002000


	//   ....[1]....
        /*005c*/ 	.word	0x00002020


	//   ....[2]....
        /*0060*/ 	.word	0x00002040


	//   ....[3]....
        /*0064*/ 	.word	0x000022f0


	//   ....[4]....
        /*0068*/ 	.word	0x00002390


	//   ....[5]....
        /*006c*/ 	.word	0x00002450


	//----- nvinfo : EIATTR_EXIT_INSTR_OFFSETS
	.align		4
.L_594:
        /*0070*/ 	.byte	0x04, 0x1c
        /*0072*/ 	.short	(.L_596 - .L_595)


	//   ....[0]....
.L_595:
        /*0074*/ 	.word	0x00004a40


	//   ....[1]....
        /*0078*/ 	.word	0x00004a60


	//   ....[2]....
        /*007c*/ 	.word	0x00004ef0


	//----- nvinfo : EIATTR_CRS_STACK_SIZE
	.align		4
.L_596:
        /*0080*/ 	.byte	0x04, 0x1e
        /*0082*/ 	.short	(.L_598 - .L_597)
.L_597:
        /*0084*/ 	.word	0x00000000
.L_598:


//--------------------- .nv.info._ZN5flash32flash_fwd_splitkv_combine_kernelI23Flash_fwd_kernel_traitsILi32ELi64ELi256ELi4ELb0ELb0EN7cutlass10bfloat16_tE19Flash_kernel_traitsILi32ELi64ELi256ELi4ES3_EELi16ELi5ELb0EEEvNS_16Flash_fwd_paramsE --------------------------
	.section	.nv.info._ZN5flash32flash_fwd_splitkv_combine_kernelI23Flash_fwd_kernel_traitsILi32ELi64ELi256ELi4ELb0ELb0EN7cutlass10bfloat16_tE19Flash_kernel_traitsILi32ELi64ELi256ELi4ES3_EELi16ELi5ELb0EEEvNS_16Flash_fwd_paramsE,"",@"SHT_CUDA_INFO"
	.sectionflags	@""
	.align	4


	//----- nvinfo : EIATTR_CUDA_API_VERSION
	.align		4
        /*0000*/ 	.byte	0x04, 0x37
        /*0002*/ 	.short	(.L_600 - .L_599)
.L_599:
        /*0004*/ 	.word	0x00000082


	//----- nvinfo : EIATTR_SW2861232_WAR
	.align		4
.L_600:
        /*0008*/ 	.byte	0x01, 0x35
	.zero		2


	//----- nvinfo : EIATTR_PARAM_CBANK
	.align		4
        /*000c*/ 	.byte	0x04, 0x0a
        /*000e*/ 	.short	(.L_602 - .L_601)
	.align		4
.L_601:
        /*0010*/ 	.word	index@(.nv.constant0._ZN5flash32flash_fwd_splitkv_combine_kernelI23Flash_fwd_kernel_traitsILi32ELi64ELi256ELi4ELb0ELb0EN7cutlass10bfloat16_tE19Flash_kernel_traitsILi32ELi64ELi256ELi4ES3_EELi16ELi5ELb0EEEvNS_16Flash_fwd_paramsE)
        /*0014*/ 	.short	0x0160
        /*0016*/ 	.short	0x01d0


	//----- nvinfo : EIATTR_CBANK_PARAM_SIZE
	.align		4
.L_602:
        /*0018*/ 	.byte	0x03, 0x19
        /*001a*/ 	.short	0x01d0


	//----- nvinfo : EIATTR_KPARAM_INFO
	.align		4
        /*001c*/ 	.byte	0x04, 0x17
        /*001e*/ 	.short	(.L_604 - .L_603)
.L_603:
        /*0020*/ 	.word	0x00000000
        /*0024*/ 	.short	0x0000
        /*0026*/ 	.short	0x0000
        /*0028*/ 	.byte	0x00, 0xf0, 0x41, 0x07


	//----- nvinfo : EIATTR_MAXREG_COUNT
	.align		4
.L_604:
        /*002c*/ 	.byte	0x03, 0x1b
        /*002e*/ 	.short	0x00ff


	//----- nvinfo : EIATTR_NUM_BARRIERS
	.align		4
        /*0030*/ 	.byte	0x02, 0x4c
        /*0032*/ 	.byte	0x01
	.zero		1


	//----- nvinfo : EIATTR_MERCURY_ISA_VERSION
	.align		4
        /*0034*/ 	.byte	0x03, 0x5f
        /*0036*/ 	.short	0x0000


	//----- nvinfo : EIATTR_COOP_GROUP_MASK_REGIDS
	.align		4
        /*0038*/ 	.byte	0x04, 0x29
        /*003a*/ 	.short	(.L_606 - .L_605)


	//   ....[0]....
.L_605:
        /*003c*/ 	.word	0xffffffff


	//   ....[1]....
        /*0040*/ 	.word	0xffffffff


	//   ....[2]....
        /*0044*/ 	.word	0xffffffff


	//   ....[3]....
        /*0048*/ 	.word	0xffffffff


	//   ....[4]....
        /*004c*/ 	.word	0xffffffff


	//   ....[5]....
        /*0050*/ 	.word	0xffffffff


	//----- nvinfo : EIATTR_COOP_GROUP_INSTR_OFFSETS
	.align		4
.L_606:
        /*0054*/ 	.byte	0x04, 0x28
        /*0056*/ 	.short	(.L_608 - .L_607)


	//   ....[0]....
.L_607:
        /*0058*/ 	.word	0x00001ae0


	//   ....[1]....
        /*005c*/ 	.word	0x00001b10


	//   ....[2]....
        /*0060*/ 	.word	0x00001b30


	//   ....[3]....
        /*0064*/ 	.word	0x00001c90


	//   ....[4]....
        /*0068*/ 	.word	0x00001d80


	//   ....[5]....
        /*006c*/ 	.word	0x00001e90


	//----- nvinfo : EIATTR_EXIT_INSTR_OFFSETS
	.align		4
.L_608:
        /*0070*/ 	.byte	0x04, 0x1c
        /*0072*/ 	.short	(.L_610 - .L_609)


	//   ....[0]....
.L_609:
        /*0074*/ 	.word	0x00004210


	//   ....[1]....
        /*0078*/ 	.word	0x00004230


	//   ....[2]....
        /*007c*/ 	.word	0x000046c0


	//----- nvinfo : EIATTR_CRS_STACK_SIZE
	.align		4
.L_610:
        /*0080*/ 	.byte	0x04, 0x1e
        /*0082*/ 	.short	(.L_612 - .L_611)
.L_611:
        /*0084*/ 	.word	0x00000000
.L_612:


//--------------------- .nv.info._ZN5flash32flash_fwd_splitkv_combine_kernelI23Flash_fwd_kernel_traitsILi32ELi64ELi256ELi4ELb0ELb0EN7cutlass10bfloat16_tE19Flash_kernel_traitsILi32ELi64ELi256ELi4ES3_EELi16ELi4ELb0EEEvNS_16Flash_fwd_paramsE --------------------------
	.section	.nv.info._ZN5flash32flash_fwd_splitkv_combine_kernelI23Flash_fwd_kernel_traitsILi32ELi64ELi256ELi4ELb0ELb0EN7cutlass10bfloat16_tE19Flash_kernel_traitsILi32ELi64ELi256ELi4ES3_EELi16ELi4ELb0EEEvNS_16Flash_fwd_paramsE,"",@"SHT_CUDA_INFO"
	.sectionflags	@""
	.align	4


	//----- nvinfo : EIATTR_CUDA_API_VERSION
	.align		4
        /*0000*/ 	.byte	0x04, 0x37
        /*0002*/ 	.short	(.L_614 - .L_613)
.L_613:
        /*0004*/ 	.word	0x00000082


	//----- nvinfo : EIATTR_SW2861232_WAR
	.align		4
.L_614:
        /*0008*/ 	.byte	0x01, 0x35
	.zero		2


	//----- nvinfo : EIATTR_PARAM_CBANK
	.align		4
        /*000c*/ 	.byte	0x04, 0x0a
        /*000e*/ 	.short	(.L_616 - .L_615)
	.align		4
.L_615:
        /*0010*/ 	.word	index@(.nv.constant0._ZN5flash32flash_fwd_splitkv_combine_kernelI23Flash_fwd_kernel_traitsILi32ELi64ELi256ELi4ELb0ELb0EN7cutlass10bfloat16_tE19Flash_kernel_traitsILi32ELi64ELi256ELi4ES3_EELi16ELi4ELb0EEEvNS_16Flash_fwd_paramsE)
        /*0014*/ 	.short	0x0160
        /*0016*/ 	.short	0x01d0


	//----- nvinfo : EIATTR_CBANK_PARAM_SIZE
	.align		4
.L_616:
        /*0018*/ 	.byte	0x03, 0x19
        /*001a*/ 	.short	0x01d0


	//----- nvinfo : EIATTR_KPARAM_INFO
	.align		4
        /*001c*/ 	.byte	0x04, 0x17
        /*001e*/ 	.short	(.L_618 - .L_617)
.L_617:
        /*0020*/ 	.word	0x00000000
        /*0024*/ 	.short	0x0000
        /*0026*/ 	.short	0x0000
        /*0028*/ 	.byte	0x00, 0xf0, 0x41, 0x07


	//----- nvinfo : EIATTR_MAXREG_COUNT
	.align		4
.L_618:
        /*002c*/ 	.byte	0x03, 0x1b
        /*002e*/ 	.short	0x00ff


	//----- nvinfo : EIATTR_NUM_BARRIERS
	.align		4
        /*0030*/ 	.byte	0x02, 0x4c
        /*0032*/ 	.byte	0x01
	.zero		1


	//----- nvinfo : EIATTR_MERCURY_ISA_VERSION
	.align		4
        /*0034*/ 	.byte	0x03, 0x5f
        /*0036*/ 	.short	0x0000


	//----- nvinfo : EIATTR_COOP_GROUP_MASK_REGIDS
	.align		4
        /*0038*/ 	.byte	0x04, 0x29
        /*003a*/ 	.short	(.L_620 - .L_619)


	//   ....[0]....
.L_619:
        /*003c*/ 	.word	0xffffffff


	//   ....[1]....
        /*0040*/ 	.word	0xffffffff


	//   ....[2]....
        /*0044*/ 	.word	0xffffffff


	//   ....[3]....
        /*0048*/ 	.word	0xffffffff


	//   ....[4]....
        /*004c*/ 	.word	0xffffffff


	//   ....[5]....
        /*0050*/ 	.word	0xffffffff


	//----- nvinfo : EIATTR_COOP_GROUP_INSTR_OFFSETS
	.align		4
.L_620:
        /*0054*/ 	.byte	0x04, 0x28
        /*0056*/ 	.short	(.L_622 - .L_621)


	//   ....[0]....
.L_621:
        /*0058*/ 	.word	0x000017c0


	//   ....[1]....
        /*005c*/ 	.word	0x00001850


	//   ....[2]....
        /*0060*/ 	.word	0x000018b0


	//   ....[3]....
        /*0064*/ 	.word	0x00001a10


	//   ....[4]....
        /*0068*/ 	.word	0x00001ab0


	//   ....[5]....
        /*006c*/ 	.word	0x00001bc0


	//----- nvinfo : EIATTR_EXIT_INSTR_OFFSETS
	.align		4
.L_622:
        /*0070*/ 	.byte	0x04, 0x1c
        /*0072*/ 	.short	(.L_624 - .L_623)


	//   ....[0]....
.L_623:
        /*0074*/ 	.word	0x00003eb0


	//   ....[1]....
        /*0078*/ 	.word	0x00003ed0


	//   ....[2]....
        /*007c*/ 	.word	0x00004360


	//----- nvinfo : EIATTR_CRS_STACK_SIZE
	.align		4
.L_624:
        /*0080*/ 	.byte	0x04, 0x1e
        /*0082*/ 	.short	(.L_626 - .L_625)
.L_625:
        /*0084*/ 	.word	0x00000000
.L_626:


//--------------------- .nv.info._ZN5flash32flash_fwd_splitkv_combine_kernelI23Flash_fwd_kernel_traitsILi32ELi64ELi256ELi4ELb0ELb0EN7cutlass10bfloat16_tE19Flash_kernel_traitsILi32ELi64ELi256ELi4ES3_EELi16ELi3ELb0EEEvNS_16Flash_fwd_paramsE --------------------------
	.section	.nv.info._ZN5flash32flash_fwd_splitkv_combine_kernelI23Flash_fwd_kernel_traitsILi32ELi64ELi256ELi4ELb0ELb0EN7cutlass10bfloat16_tE19Flash_kernel_traitsILi32ELi64ELi256ELi4ES3_EELi16ELi3ELb0EEEvNS_16Flash_fwd_paramsE,"",@"SHT_CUDA_INFO"
	.sectionflags	@""
	.align	4


	//----- nvinfo : EIATTR_CUDA_API_VERSION
	.align		4
        /*0000*/ 	.byte	0x04, 0x37
        /*0002*/ 	.short	(.L_628 - .L_627)
.L_627:
        /*0004*/ 	.word	0x00000082


	//----- nvinfo : EIATTR_SW2861232_WAR
	.align		4
.L_628:
        /*0008*/ 	.byte	0x01, 0x35
	.zero		2


	//----- nvinfo : EIATTR_PARAM_CBANK
	.align		4
        /*000c*/ 	.byte	0x04, 0x0a
        /*000e*/ 	.short	(.L_630 - .L_629)
	.align		4
.L_629:
        /*0010*/ 	.word	index@(.nv.constant0._ZN5flash32flash_fwd_splitkv_combine_kernelI23Flash_fwd_kernel_traitsILi32ELi64ELi256ELi4ELb0ELb0EN7cutlass10bfloat16_tE19Flash_kernel_traitsILi32ELi64ELi256ELi4ES3_EELi16ELi3ELb0EEEvNS_16Flash_fwd_paramsE)
        /*0014*/ 	.short	0x0160
        /*0016*/ 	.short	0x01d0


	//----- nvinfo : EIATTR_CBANK_PARAM_SIZE
	.align		4
.L_630:
        /*0018*/ 	.byte	0x03, 0x19
        /*001a*/ 	.short	0x01d0


	//----- nvinfo : EIATTR_KPARAM_INFO
	.align		4
        /*001c*/ 	.byte	0x04, 0x17
        /*001e*/ 	.short	(.L_632 - .L_631)
.L_631:
        /*0020*/ 	.word	0x00000000
        /*0024*/ 	.short	0x0000
        /*0026*/ 	.short	0x0000
        /*0028*/ 	.byte	0x00, 0xf0, 0x41, 0x07


	//----- nvinfo : EIATTR_MAXREG_COUNT
	.align		4
.L_632:
        /*002c*/ 	.byte	0x03, 0x1b
        /*002e*/ 	.short	0x00ff


	//----- nvinfo : EIATTR_NUM_BARRIERS
	.align		4
        /*0030*/ 	.byte	0x02, 0x4c
        /*0032*/ 	.byte	0x01
	.zero		1


	//----- nvinfo : EIATTR_MERCURY_ISA_VERSION
	.align		4
        /*0034*/ 	.byte	0x03, 0x5f
        /*0036*/ 	.short	0x0000


	//----- nvinfo : EIATTR_COOP_GROUP_MASK_REGIDS
	.align		4
        /*0038*/ 	.byte	0x04, 0x29
        /*003a*/ 	.short	(.L_634 - .L_633)


	//   ....[0]....
.L_633:
        /*003c*/ 	.word	0xffffffff


	//   ....[1]....
        /*0040*/ 	.word	0xffffffff


	//   ....[2]....
        /*0044*/ 	.word	0xffffffff


	//   ....[3]....
        /*0048*/ 	.word	0xffffffff


	//   ....[4]....
        /*004c*/ 	.word	0xffffffff


	//   ....[5]....
        /*0050*/ 	.word	0xffffffff


	//----- nvinfo : EIATTR_COOP_GROUP_INSTR_OFFSETS
	.align		4
.L_634:
        /*0054*/ 	.byte	0x04, 0x28
        /*0056*/ 	.short	(.L_636 - .L_635)


	//   ....[0]....
.L_635:
        /*0058*/ 	.word	0x00001c30


	//   ....[1]....
        /*005c*/ 	.word	0x00001c50


	//   ....[2]....
        /*0060*/ 	.word	0x00001c80


	//   ....[3]....
        /*0064*/ 	.word	0x00001cf0


	//   ....[4]....
        /*0068*/ 	.word	0x00001d10


	//   ....[5]....
        /*006c*/ 	.word	0x00001d30


	//----- nvinfo : EIATTR_EXIT_INSTR_OFFSETS
	.align		4
.L_636:
        /*0070*/ 	.byte	0x04, 0x1c
        /*0072*/ 	.short	(.L_638 - .L_637)


	//   ....[0]....
.L_637:
        /*0074*/ 	.word	0x00003e10


	//   ....[1]....
        /*0078*/ 	.word	0x00003e30


	//   ....[2]....
        /*007c*/ 	.word	0x000042c0


	//----- nvinfo : EIATTR_CRS_STACK_SIZE
	.align		4
.L_638:
        /*0080*/ 	.byte	0x04, 0x1e
        /*0082*/ 	.short	(.L_640 - .L_639)
.L_639:
        /*0084*/ 	.word	0x00000000
.L_640:


//--------------------- .nv.info._ZN5flash32flash_fwd_splitkv_combine_kernelI23Flash_fwd_kernel_traitsILi32ELi64ELi256ELi4ELb0ELb0EN7cutlass10bfloat16_tE19Flash_kernel_traitsILi32ELi64ELi256ELi4ES3_EELi16ELi2ELb0EEEvNS_16Flash_fwd_paramsE --------------------------
	.section	.nv.info._ZN5flash32flash_fwd_splitkv_combine_kernelI23Flash_fwd_kernel_traitsILi32ELi64ELi256ELi4ELb0ELb0EN7cutlass10bfloat16_tE19Flash_kernel_traitsILi32ELi64ELi256ELi4ES3_EELi16ELi2ELb0EEEvNS_16Flash_fwd_paramsE,"",@"SHT_CUDA_INFO"
	.sectionflags	@""
	.align	4


	//----- nvinfo : EIATTR_CUDA_API_VERSION
	.align		4
        /*0000*/ 	.byte	0x04, 0x37
        /*0002*/ 	.short	(.L_642 - .L_641)
.L_641:
        /*0004*/ 	.word	0x00000082


	//----- nvinfo : EIATTR_SW2861232_WAR
	.align		4
.L_642:
        /*0008*/ 	.byte	0x01, 0x35
	.zero		2


	//----- nvinfo : EIATTR_PARAM_CBANK
	.align		4
        /*000c*/ 	.byte	0x04, 0x0a
        /*000e*/ 	.short	(.L_644 - .L_643)
	.align		4
.L_643:
        /*0010*/ 	.word	index@(.nv.constant0._ZN5flash32flash_fwd_splitkv_combine_kernelI23Flash_fwd_kernel_traitsILi32ELi64ELi256ELi4ELb0ELb0EN7cutlass10bfloat16_tE19Flash_kernel_traitsILi32ELi64ELi256ELi4ES3_EELi16ELi2ELb0EEEvNS_16Flash_fwd_paramsE)
        /*0014*/ 	.short	0x0160
        /*0016*/ 	.short	0x01d0


	//----- nvinfo : EIATTR_CBANK_PARAM_SIZE
	.align		4
.L_644:
        /*0018*/ 	.byte	0x03, 0x19
        /*001a*/ 	.short	0x01d0


	//----- nvinfo : EIATTR_KPARAM_INFO
	.align		4
        /*001c*/ 	.byte	0x04, 0x17
        /*001e*/ 	.short	(.L_646 - .L_645)
.L_645:
        /*0020*/ 	.word	0x00000000
        /*0024*/ 	.short	0x0000
        /*0026*/ 	.short	0x0000
        /*0028*/ 	.byte	0x00, 0xf0, 0x41, 0x07


	//----- nvinfo : EIATTR_MAXREG_COUNT
	.align		4
.L_646:
        /*002c*/ 	.byte	0x03, 0x1b
        /*002e*/ 	.short	0x00ff


	//----- nvinfo : EIATTR_NUM_BARRIERS
	.align		4
        /*0030*/ 	.byte	0x02, 0x4c
        /*0032*/ 	.byte	0x01
	.zero		1


	//----- nvinfo : EIATTR_MERCURY_ISA_VERSION
	.align		4
        /*0034*/ 	.byte	0x03, 0x5f
        /*0036*/ 	.short	0x0000


	//----- nvinfo : EIATTR_COOP_GROUP_MASK_REGIDS
	.align		4
        /*0038*/ 	.byte	0x04, 0x29
        /*003a*/ 	.short	(.L_648 - .L_647)


	//   ....[0]....
.L_647:
        /*003c*/ 	.word	0xffffffff


	//   ....[1]....
        /*0040*/ 	.word	0xffffffff


	//   ....[2]....
        /*0044*/ 	.word	0xffffffff


	//   ....[3]....
        /*0048*/ 	.word	0xffffffff


	//----- nvinfo : EIATTR_COOP_GROUP_INSTR_OFFSETS
	.align		4
.L_648:
        /*004c*/ 	.byte	0x04, 0x28
        /*004e*/ 	.short	(.L_650 - .L_649)


	//   ....[0]....
.L_649:
        /*0050*/ 	.word	0x00001c70


	//   ....[1]....
        /*0054*/ 	.word	0x00001c90


	//   ....[2]....
        /*0058*/ 	.word	0x00001d00


	//   ....[3]....
        /*005c*/ 	.word	0x00001d20


	//----- nvinfo : EIATTR_EXIT_INSTR_OFFSETS
	.align		4
.L_650:
        /*0060*/ 	.byte	0x04, 0x1c
        /*0062*/ 	.short	(.L_652 - .L_651)


	//   ....[0]....
.L_651:
        /*0064*/ 	.word	0x00003e00


	//   ....[1]....
        /*0068*/ 	.word	0x00003e20


	//   ....[2]....
        /*006c*/ 	.word	0x00004290


	//----- nvinfo : EIATTR_CRS_STACK_SIZE
	.align		4
.L_652:
        /*0070*/ 	.byte	0x04, 0x1e
        /*0072*/ 	.short	(.L_654 - .L_653)
.L_653:
        /*0074*/ 	.word	0x00000000
.L_654:


//--------------------- .nv.info._ZN5flash32flash_fwd_splitkv_combine_kernelI23Flash_fwd_kernel_traitsILi32ELi64ELi256ELi4ELb0ELb0EN7cutlass10bfloat16_tE19Flash_kernel_traitsILi32ELi64ELi256ELi4ES3_EELi16ELi1ELb0EEEvNS_16Flash_fwd_paramsE --------------------------
	.section	.nv.info._ZN5flash32flash_fwd_splitkv_combine_kernelI23Flash_fwd_kernel_traitsILi32ELi64ELi256ELi4ELb0ELb0EN7cutlass10bfloat16_tE19Flash_kernel_traitsILi32ELi64ELi256ELi4ES3_EELi16ELi1ELb0EEEvNS_16Flash_fwd_paramsE,"",@"SHT_CUDA_INFO"
	.sectionflags	@""
	.align	4


	//----- nvinfo : EIATTR_CUDA_API_VERSION
	.align		4
        /*0000*/ 	.byte	0x04, 0x37
        /*0002*/ 	.short	(.L_656 - .L_655)
.L_655:
        /*0004*/ 	.word	0x00000082


	//----- nvinfo : EIATTR_SW2861232_WAR
	.align		4
.L_656:
        /*0008*/ 	.byte	0x01, 0x35
	.zero		2


	//----- nvinfo : EIATTR_PARAM_CBANK
	.align		4
        /*000c*/ 	.byte	0x04, 0x0a
        /*000e*/ 	.short	(.L_658 - .L_657)
	.align		4
.L_657:
        /*0010*/ 	.word	index@(.nv.constant0._ZN5flash32flash_fwd_splitkv_combine_kernelI23Flash_fwd_kernel_traitsILi32ELi64ELi256ELi4ELb0ELb0EN7cutlass10bfloat16_tE19Flash_kernel_traitsILi32ELi64ELi256ELi4ES3_EELi16ELi1ELb0EEEvNS_16Flash_fwd_paramsE)
        /*0014*/ 	.short	0x0160
        /*0016*/ 	.short	0x01d0


	//----- nvinfo : EIATTR_CBANK_PARAM_SIZE
	.align		4
.L_658:
        /*0018*/ 	.byte	0x03, 0x19
        /*001a*/ 	.short	0x01d0


	//----- nvinfo : EIATTR_KPARAM_INFO
	.align		4
        /*001c*/ 	.byte	0x04, 0x17
        /*001e*/ 	.short	(.L_660 - .L_659)
.L_659:
        /*0020*/ 	.word	0x00000000
        /*0024*/ 	.short	0x0000
        /*0026*/ 	.short	0x0000
        /*0028*/ 	.byte	0x00, 0xf0, 0x41, 0x07


	//----- nvinfo : EIATTR_MAXREG_COUNT
	.align		4
.L_660:
        /*002c*/ 	.byte	0x03, 0x1b
        /*002e*/ 	.short	0x00ff


	//----- nvinfo : EIATTR_NUM_BARRIERS
	.align		4
        /*0030*/ 	.byte	0x02, 0x4c
        /*0032*/ 	.byte	0x01
	.zero		1


	//----- nvinfo : EIATTR_MERCURY_ISA_VERSION
	.align		4
        /*0034*/ 	.byte	0x03, 0x5f
        /*0036*/ 	.short	0x0000


	//----- nvinfo : EIATTR_COOP_GROUP_MASK_REGIDS
	.align		4
        /*0038*/ 	.byte	0x04, 0x29
        /*003a*/ 	.short	(.L_662 - .L_661)


	//   ....[0]....
.L_661:
        /*003c*/ 	.word	0xffffffff


	//   ....[1]....
        /*0040*/ 	.word	0xffffffff


	//----- nvinfo : EIATTR_COOP_GROUP_INSTR_OFFSETS
	.align		4
.L_662:
        /*0044*/ 	.byte	0x04, 0x28
        /*0046*/ 	.short	(.L_664 - .L_663)


	//   ....[0]....
.L_663:
        /*0048*/ 	.word	0x00001cd0


	//   ....[1]....
        /*004c*/ 	.word	0x00001d40


	//----- nvinfo : EIATTR_EXIT_INSTR_OFFSETS
	.align		4
.L_664:
        /*0050*/ 	.byte	0x04, 0x1c
        /*0052*/ 	.short	(.L_666 - .L_665)


	//   ....[0]....
.L_665:
        /*0054*/ 	.word	0x00003e60


	//   ....[1]....
        /*0058*/ 	.word	0x00003e80


	//   ....[2]....
        /*005c*/ 	.word	0x000042e0


	//----- nvinfo : EIATTR_CRS_STACK_SIZE
	.align		4
.L_666:
        /*0060*/ 	.byte	0x04, 0x1e
        /*0062*/ 	.short	(.L_668 - .L_667)
.L_667:
        /*0064*/ 	.word	0x00000000
.L_668:


//--------------------- .nv.info._ZN5flash32flash_fwd_splitkv_combine_kernelI23Flash_fwd_kernel_traitsILi32ELi64ELi256ELi4ELb0ELb0EN7cutlass10bfloat16_tE19Flash_kernel_traitsILi32ELi64ELi256ELi4ES3_EELi16ELi7ELb1EEEvNS_16Flash_fwd_paramsE --------------------------
	.section	.nv.info._ZN5flash32flash_fwd_splitkv_combine_kernelI23Flash_fwd_kernel_traitsILi32ELi64ELi256ELi4ELb0ELb0EN7cutlass10bfloat16_tE19Flash_kernel_traitsILi32ELi64ELi256ELi4ES3_EELi16ELi7ELb1EEEvNS_16Flash_fwd_paramsE,"",@"SHT_CUDA_INFO"
	.sectionflags	@""
	.align	4


	//----- nvinfo : EIATTR_CUDA_API_VERSION
	.align		4
        /*0000*/ 	.byte	0x04, 0x37
        /*0002*/ 	.short	(.L_670 - .L_669)
.L_669:
        /*0004*/ 	.word	0x00000082


	//----- nvinfo : EIATTR_SW2861232_WAR
	.align		4
.L_670:
        /*0008*/ 	.byte	0x01, 0x35
	.zero		2


	//----- nvinfo : EIATTR_PARAM_CBANK
	.align		4
        /*000c*/ 	.byte	0x04, 0x0a
        /*000e*/ 	.short	(.L_672 - .L_671)
	.align		4
.L_671:
        /*0010*/ 	.word	index@(.nv.constant0._ZN5flash32flash_fwd_splitkv_combine_kernelI23Flash_fwd_kernel_traitsILi32ELi64ELi256ELi4ELb0ELb0EN7cutlass10bfloat16_tE19Flash_kernel_traitsILi32ELi64ELi256ELi4ES3_EELi16ELi7ELb1EEEvNS_16Flash_fwd_paramsE)
        /*0014*/ 	.short	0x0160
        /*0016*/ 	.short	0x01d0


	//----- nvinfo : EIATTR_CBANK_PARAM_SIZE
	.align		4
.L_672:
        /*0018*/ 	.byte	0x03, 0x19
        /*001a*/ 	.short	0x01d0


	//----- nvinfo : EIATTR_KPARAM_INFO
	.align		4
        /*001c*/ 	.byte	0x04, 0x17
        /*001e*/ 	.short	(.L_674 - .L_673)
.L_673:
        /*0020*/ 	.word	0x00000000
        /*0024*/ 	.short	0x0000
        /*0026*/ 	.short	0x0000
        /*0028*/ 	.byte	0x00, 0xf0, 0x41, 0x07


	//----- nvinfo : EIATTR_MAXREG_COUNT
	.align		4
.L_674:
        /*002c*/ 	.byte	0x03, 0x1b
        /*002e*/ 	.short	0x00ff


	//----- nvinfo : EIATTR_NUM_BARRIERS
	.align		4
        /*0030*/ 	.byte	0x02, 0x4c
        /*0032*/ 	.byte	0x01
	.zero		1


	//----- nvinfo : EIATTR_MERCURY_ISA_VERSION
	.align		4
        /*0034*/ 	.byte	0x03, 0x5f
        /*0036*/ 	.short	0x0000


	//----- nvinfo : EIATTR_COOP_GROUP_MASK_REGIDS
	.align		4
        /*0038*/ 	.byte	0x04, 0x29
        /*003a*/ 	.short	(.L_676 - .L_675)


	//   ....[0]....
.L_675:
        /*003c*/ 	.word	0xffffffff


	//   ....[1]....
        /*0040*/ 	.word	0xffffffff


	//   ....[2]....
        /*0044*/ 	.word	0xffffffff


	//   ....[3]....
        /*0048*/ 	.word	0xffffffff


	//   ....[4]....
        /*004c*/ 	.word	0xffffffff


	//   ....[5]....
        /*0050*/ 	.word	0xffffffff


	//----- nvinfo : EIATTR_COOP_GROUP_INSTR_OFFSETS
	.align		4
.L_676:
        /*0054*/ 	.byte	0x04, 0x28
        /*0056*/ 	.short	(.L_678 - .L_677)


	//   ....[0]....
.L_677:
        /*0058*/ 	.word	0x000028d0


	//   ....[1]....
        /*005c*/ 	.word	0x000028f0


	//   ....[2]....
        /*0060*/ 	.word	0x00002910


	//   ....[3]....
        /*0064*/ 	.word	0x00002dc0


	//   ....[4]....
        /*0068*/ 	.word	0x00002ea0


	//   ....[5]....
        /*006c*/ 	.word	0x00002f60


	//----- nvinfo : EIATTR_EXIT_INSTR_OFFSETS
	.align		4
.L_678:
        /*0070*/ 	.byte	0x04, 0x1c
        /*0072*/ 	.short	(.L_680 - .L_679)


	//   ....[0]....
.L_679:
        /*0074*/ 	.word	0x00005c10


	//   ....[1]....
        /*0078*/ 	.word	0x000060a0


	//----- nvinfo : EIATTR_CRS_STACK_SIZE
	.align		4
.L_680:
        /*007c*/ 	.byte	0x04, 0x1e
        /*007e*/ 	.short	(.L_682 - .L_681)
.L_681:
        /*0080*/ 	.word	0x00000000
.L_682:


//--------------------- .nv.info._ZN5flash32flash_fwd_splitkv_combine_kernelI23Flash_fwd_kernel_traitsILi32ELi64ELi256ELi4ELb0ELb0EN7cutlass10bfloat16_tE19Flash_kernel_traitsILi32ELi64ELi256ELi4ES3_EELi16ELi6ELb1EEEvNS_16Flash_fwd_paramsE --------------------------
	.section	.nv.info._ZN5flash32flash_fwd_splitkv_combine_kernelI23Flash_fwd_kernel_traitsILi32ELi64ELi256ELi4ELb0ELb0EN7cutlass10bfloat16_tE19Flash_kernel_traitsILi32ELi64ELi256ELi4ES3_EELi16ELi6ELb1EEEvNS_16Flash_fwd_paramsE,"",@"SHT_CUDA_INFO"
	.sectionflags	@""
	.align	4


	//----- nvinfo : EIATTR_CUDA_API_VERSION
	.align		4
        /*0000*/ 	.byte	0x04, 0x37
        /*0002*/ 	.short	(.L_684 - .L_683)
.L_683:
        /*0004*/ 	.word	0x00000082


	//----- nvinfo : EIATTR_SW2861232_WAR
	.align		4
.L_684:
        /*0008*/ 	.byte	0x01, 0x35
	.zero		2


	//----- nvinfo : EIATTR_PARAM_CBANK
	.align		4
        /*000c*/ 	.byte	0x04, 0x0a
        /*000e*/ 	.short	(.L_686 - .L_685)
	.align		4
.L_685:
        /*0010*/ 	.word	index@(.nv.constant0._ZN5flash32flash_fwd_splitkv_combine_kernelI23Flash_fwd_kernel_traitsILi32ELi64ELi256ELi4ELb0ELb0EN7cutlass10bfloat16_tE19Flash_kernel_traitsILi32ELi64ELi256ELi4ES3_EELi16ELi6ELb1EEEvNS_16Flash_fwd_paramsE)
        /*0014*/ 	.short	0x0160
        /*0016*/ 	.short	0x01d0


	//----- nvinfo : EIATTR_CBANK_PARAM_SIZE
	.align		4
.L_686:
        /*0018*/ 	.byte	0x03, 0x19
        /*001a*/ 	.short	0x01d0


	//----- nvinfo : EIATTR_KPARAM_INFO
	.align		4
        /*001c*/ 	.byte	0x04, 0x17
        /*001e*/ 	.short	(.L_688 - .L_687)
.L_687:
        /*0020*/ 	.word	0x00000000
        /*0024*/ 	.short	0x0000
        /*0026*/ 	.short	0x0000
        /*0028*/ 	.byte	0x00, 0xf0, 0x41, 0x07


	//----- nvinfo : EIATTR_MAXREG_COUNT
	.align		4
.L_688:
        /*002c*/ 	.byte	0x03, 0x1b
        /*002e*/ 	.short	0x00ff


	//----- nvinfo : EIATTR_NUM_BARRIERS
	.align		4
        /*0030*/ 	.byte	0x02, 0x4c
        /*0032*/ 	.byte	0x01
	.zero		1


	//----- nvinfo : EIATTR_MERCURY_ISA_VERSION
	.align		4
        /*0034*/ 	.byte	0x03, 0x5f
        /*0036*/ 	.short	0x0000


	//----- nvinfo : EIATTR_COOP_GROUP_MASK_REGIDS
	.align		4
        /*0038*/ 	.byte	0x04, 0x29
        /*003a*/ 	.short	(.L_690 - .L_689)


	//   ....[0]....
.L_689:
        /*003c*/ 	.word	0xffffffff


	//   ....[1]....
        /*0040*/ 	.word	0xffffffff


	//   ....[2]....
        /*0044*/ 	.word	0xffffffff


	//   ....[3]....
        /*0048*/ 	.word	0xffffffff


	//   ....[4]....
        /*004c*/ 	.word	0xffffffff


	//   ....[5]....
        /*0050*/ 	.word	0xffffffff


	//----- nvinfo : EIATTR_COOP_GROUP_INSTR_OFFSETS
	.align		4
.L_690:
        /*0054*/ 	.byte	0x04, 0x28
        /*0056*/ 	.short	(.L_692 - .L_691)


	//   ....[0]....
.L_691:
        /*0058*/ 	.word	0x00002000


	//   ....[1]....
        /*005c*/ 	.word	0x00002020


	//   ....[2]....
        /*0060*/ 	.word	0x00002040


	//   ....[3]....
        /*0064*/ 	.word	0x000022f0


	//   ....[4]....
        /*0068*/ 	.word	0x00002390


	//   ....[5]....
        /*006c*/ 	.word	0x00002450


	//----- nvinfo : EIATTR_EXIT_INSTR_OFFSETS
	.align		4
.L_692:
        /*0070*/ 	.byte	0x04, 0x1c
        /*0072*/ 	.short	(.L_694 - .L_693)


	//   ....[0]....
.L_693:
        /*0074*/ 	.word	0x00004e10


	//   ....[1]....
        /*0078*/ 	.word	0x000052a0


	//----- nvinfo : EIATTR_CRS_STACK_SIZE
	.align		4
.L_694:
        /*007c*/ 	.byte	0x04, 0x1e
        /*007e*/ 	.short	(.L_696 - .L_695)
.L_695:
        /*0080*/ 	.word	0x00000000
.L_696:


//--------------------- .nv.info._ZN5flash32flash_fwd_splitkv_combine_kernelI23Flash_fwd_kernel_traitsILi32ELi64ELi256ELi4ELb0ELb0EN7cutlass10bfloat16_tE19Flash_kernel_traitsILi32ELi64ELi256ELi4ES3_EELi16ELi5ELb1EEEvNS_16Flash_fwd_paramsE --------------------------
	.section	.nv.info._ZN5flash32flash_fwd_splitkv_combine_kernelI23Flash_fwd_kernel_traitsILi32ELi64ELi256ELi4ELb0ELb0EN7cutlass10bfloat16_tE19Flash_kernel_traitsILi32ELi64ELi256ELi4ES3_EELi16ELi5ELb1EEEvNS_16Flash_fwd_paramsE,"",@"SHT_CUDA_INFO"
	.sectionflags	@""
	.align	4


	//----- nvinfo : EIATTR_CUDA_API_VERSION
	.align		4
        /*0000*/ 	.byte	0x04, 0x37
        /*0002*/ 	.short	(.L_698 - .L_697)
.L_697:
        /*0004*/ 	.word	0x00000082


	//----- nvinfo : EIATTR_SW2861232_WAR
	.align		4
.L_698:
        /*0008*/ 	.byte	0x01, 0x35
	.zero		2


	//----- nvinfo : EIATTR_PARAM_CBANK
	.align		4
        /*000c*/ 	.byte	0x04, 0x0a
        /*000e*/ 	.short	(.L_700 - .L_699)
	.align		4
.L_699:
        /*0010*/ 	.word	index@(.nv.constant0._ZN5flash32flash_fwd_splitkv_combine_kernelI23Flash_fwd_kernel_traitsILi32ELi64ELi256ELi4ELb0ELb0EN7cutlass10bfloat16_tE19Flash_kernel_traitsILi32ELi64ELi256ELi4ES3_EELi16ELi5ELb1EEEvNS_16Flash_fwd_paramsE)
        /*0014*/ 	.short	0x0160
        /*0016*/ 	.short	0x01d0


	//----- nvinfo : EIATTR_CBANK_PARAM_SIZE
	.align		4
.L_700:
        /*0018*/ 	.byte	0x03, 0x19
        /*001a*/ 	.short	0x01d0


	//----- nvinfo : EIATTR_KPARAM_INFO
	.align		4
        /*001c*/ 	.byte	0x04, 0x17
        /*001e*/ 	.short	(.L_702 - .L_701)
.L_701:
        /*0020*/ 	.word	0x00000000
        /*0024*/ 	.short	0x0000
        /*0026*/ 	.short	0x0000
        /*0028*/ 	.byte	0x00, 0xf0, 0x41, 0x07


	//----- nvinfo : EIATTR_MAXREG_COUNT
	.align		4
.L_702:
        /*002c*/ 	.byte	0x03, 0x1b
        /*002e*/ 	.short	0x00ff


	//----- nvinfo : EIATTR_NUM_BARRIERS
	.align		4
        /*0030*/ 	.byte	0x02, 0x4c
        /*0032*/ 	.byte	0x01
	.zero		1


	//----- nvinfo : EIATTR_MERCURY_ISA_VERSION
	.align		4
        /*0034*/ 	.byte	0x03, 0x5f
        /*0036*/ 	.short	0x0000


	//----- nvinfo : EIATTR_COOP_GROUP_MASK_REGIDS
	.align		4
        /*0038*/ 	.byte	0x04, 0x29
        /*003a*/ 	.short	(.L_704 - .L_703)


	//   ....[0]....
.L_703:
        /*003c*/ 	.word	0xffffffff


	//   ....[1]....
        /*0040*/ 	.word	0xffffffff


	//   ....[2]....
        /*0044*/ 	.word	0xffffffff


	//   ....[3]....
        /*0048*/ 	.word	0xffffffff


	//   ....[4]....
        /*004c*/ 	.word	0xffffffff


	//   ....[5]....
        /*0050*/ 	.word	0xffffffff


	//----- nvinfo : EIATTR_COOP_GROUP_INSTR_OFFSETS
	.align		4
.L_704:
        /*0054*/ 	.byte	0x04, 0x28
        /*0056*/ 	.short	(.L_706 - .L_705)


	//   ....[0]....
.L_705:
        /*0058*/ 	.word	0x00001ae0


	//   ....[1]....
        /*005c*/ 	.word	0x00001b10


	//   ....[2]....
        /*0060*/ 	.word	0x00001b30


	//   ....[3]....
        /*0064*/ 	.word	0x00001c90


	//   ....[4]....
        /*0068*/ 	.word	0x00001d80


	//   ....[5]....
        /*006c*/ 	.word	0x00001e90


	//----- nvinfo : EIATTR_EXIT_INSTR_OFFSETS
	.align		4
.L_706:
        /*0070*/ 	.byte	0x04, 0x1c
        /*0072*/ 	.short	(.L_708 - .L_707)


	//   ....[0]....
.L_707:
        /*0074*/ 	.word	0x000045e0


	//   ....[1]....
        /*0078*/ 	.word	0x00004a70


	//----- nvinfo : EIATTR_CRS_STACK_SIZE
	.align		4
.L_708:
        /*007c*/ 	.byte	0x04, 0x1e
        /*007e*/ 	.short	(.L_710 - .L_709)
.L_709:
        /*0080*/ 	.word	0x00000000
.L_710:


//--------------------- .nv.info._ZN5flash32flash_fwd_splitkv_combine_kernelI23Flash_fwd_kernel_traitsILi32ELi64ELi256ELi4ELb0ELb0EN7cutlass10bfloat16_tE19Flash_kernel_traitsILi32ELi64ELi256ELi4ES3_EELi16ELi4ELb1EEEvNS_16Flash_fwd_paramsE --------------------------
	.section	.nv.info._ZN5flash32flash_fwd_splitkv_combine_kernelI23Flash_fwd_kernel_traitsILi32ELi64ELi256ELi4ELb0ELb0EN7cutlass10bfloat16_tE19Flash_kernel_traitsILi32ELi64ELi256ELi4ES3_EELi16ELi4ELb1EEEvNS_16Flash_fwd_paramsE,"",@"SHT_CUDA_INFO"
	.sectionflags	@""
	.align	4


	//----- nvinfo : EIATTR_CUDA_API_VERSION
	.align		4
        /*0000*/ 	.byte	0x04, 0x37
        /*0002*/ 	.short	(.L_712 - .L_711)
.L_711:
        /*0004*/ 	.word	0x00000082


	//----- nvinfo : EIATTR_SW2861232_WAR
	.align		4
.L_712:
        /*0008*/ 	.byte	0x01, 0x35
	.zero		2


	//----- nvinfo : EIATTR_PARAM_CBANK
	.align		4
        /*000c*/ 	.byte	0x04, 0x0a
        /*000e*/ 	.short	(.L_714 - .L_713)
	.align		4
.L_713:
        /*0010*/ 	.word	index@(.nv.constant0._ZN5flash32flash_fwd_splitkv_combine_kernelI23Flash_fwd_kernel_traitsILi32ELi64ELi256ELi4ELb0ELb0EN7cutlass10bfloat16_tE19Flash_kernel_traitsILi32ELi64ELi256ELi4ES3_EELi16ELi4ELb1EEEvNS_16Flash_fwd_paramsE)
        /*0014*/ 	.short	0x0160
        /*0016*/ 	.short	0x01d0


	//----- nvinfo : EIATTR_CBANK_PARAM_SIZE
	.align		4
.L_714:
        /*0018*/ 	.byte	0x03, 0x19
        /*001a*/ 	.short	0x01d0


	//----- nvinfo : EIATTR_KPARAM_INFO
	.align		4
        /*001c*/ 	.byte	0x04, 0x17
        /*001e*/ 	.short	(.L_716 - .L_715)
.L_715:
        /*0020*/ 	.word	0x00000000
        /*0024*/ 	.short	0x0000
        /*0026*/ 	.short	0x0000
        /*0028*/ 	.byte	0x00, 0xf0, 0x41, 0x07


	//----- nvinfo : EIATTR_MAXREG_COUNT
	.align		4
.L_716:
        /*002c*/ 	.byte	0x03, 0x1b
        /*002e*/ 	.short	0x00ff


	//----- nvinfo : EIATTR_NUM_BARRIERS
	.align		4
        /*0030*/ 	.byte	0x02, 0x4c
        /*0032*/ 	.byte	0x01
	.zero		1


	//----- nvinfo : EIATTR_MERCURY_ISA_VERSION
	.align		4
        /*0034*/ 	.byte	0x03, 0x5f
        /*0036*/ 	.short	0x0000


	//----- nvinfo : EIATTR_COOP_GROUP_MASK_REGIDS
	.align		4
        /*0038*/ 	.byte	0x04, 0x29
        /*003a*/ 	.short	(.L_718 - .L_717)


	//   ....[0]....
.L_717:
        /*003c*/ 	.word	0xffffffff


	//   ....[1]....
        /*0040*/ 	.word	0xffffffff


	//   ....[2]....
        /*0044*/ 	.word	0xffffffff


	//   ....[3]....
        /*0048*/ 	.word	0xffffffff


	//   ....[4]....
        /*004c*/ 	.word	0xffffffff


	//   ....[5]....
        /*0050*/ 	.word	0xffffffff


	//----- nvinfo : EIATTR_COOP_GROUP_INSTR_OFFSETS
	.align		4
.L_718:
        /*0054*/ 	.byte	0x04, 0x28
        /*0056*/ 	.short	(.L_720 - .L_719)


	//   ....[0]....
.L_719:
        /*0058*/ 	.word	0x000017c0


	//   ....[1]....
        /*005c*/ 	.word	0x00001850


	//   ....[2]....
        /*0060*/ 	.word	0x000018b0


	//   ....[3]....
        /*0064*/ 	.word	0x00001a10


	//   ....[4]....
        /*0068*/ 	.word	0x00001ab0


	//   ....[5]....
        /*006c*/ 	.word	0x00001bc0


	//----- nvinfo : EIATTR_EXIT_INSTR_OFFSETS
	.align		4
.L_720:
        /*0070*/ 	.byte	0x04, 0x1c
        /*0072*/ 	.short	(.L_722 - .L_721)


	//   ....[0]....
.L_721:
        /*0074*/ 	.word	0x00004280


	//   ....[1]....
        /*0078*/ 	.word	0x00004710


	//----- nvinfo : EIATTR_CRS_STACK_SIZE
	.align		4
.L_722:
        /*007c*/ 	.byte	0x04, 0x1e
        /*007e*/ 	.short	(.L_724 - .L_723)
.L_723:
        /*0080*/ 	.word	0x00000000
.L_724:


//--------------------- .nv.info._ZN5flash32flash_fwd_splitkv_combine_kernelI23Flash_fwd_kernel_traitsILi32ELi64ELi256ELi4ELb0ELb0EN7cutlass10bfloat16_tE19Flash_kernel_traitsILi32ELi64ELi256ELi4ES3_EELi16ELi3ELb1EEEvNS_16Flash_fwd_paramsE --------------------------
	.section	.nv.info._ZN5flash32flash_fwd_splitkv_combine_kernelI23Flash_fwd_kernel_traitsILi32ELi64ELi256ELi4ELb0ELb0EN7cutlass10bfloat16_tE19Flash_kernel_traitsILi32ELi64ELi256ELi4ES3_EELi16ELi3ELb1EEEvNS_16Flash_fwd_paramsE,"",@"SHT_CUDA_INFO"
	.sectionflags	@""
	.align	4


	//----- nvinfo : EIATTR_CUDA_API_VERSION
	.align		4
        /*0000*/ 	.byte	0x04, 0x37
        /*0002*/ 	.short	(.L_726 - .L_725)
.L_725:
        /*0004*/ 	.word	0x00000082


	//----- nvinfo : EIATTR_SW2861232_WAR
	.align		4
.L_726:
        /*0008*/ 	.byte	0x01, 0x35
	.zero		2


	//----- nvinfo : EIATTR_PARAM_CBANK
	.align		4
        /*000c*/ 	.byte	0x04, 0x0a
        /*000e*/ 	.short	(.L_728 - .L_727)
	.align		4
.L_727:
        /*0010*/ 	.word	index@(.nv.constant0._ZN5flash32flash_fwd_splitkv_combine_kernelI23Flash_fwd_kernel_traitsILi32ELi64ELi256ELi4ELb0ELb0EN7cutlass10bfloat16_tE19Flash_kernel_traitsILi32ELi64ELi256ELi4ES3_EELi16ELi3ELb1EEEvNS_16Flash_fwd_paramsE)
        /*0014*/ 	.short	0x0160
        /*0016*/ 	.short	0x01d0


	//----- nvinfo : EIATTR_CBANK_PARAM_SIZE
	.align		4
.L_728:
        /*0018*/ 	.byte	0x03, 0x19
        /*001a*/ 	.short	0x01d0


	//----- nvinfo : EIATTR_KPARAM_INFO
	.align		4
        /*001c*/ 	.byte	0x04, 0x17
        /*001e*/ 	.short	(.L_730 - .L_729)
.L_729:
        /*0020*/ 	.word	0x00000000
        /*0024*/ 	.short	0x0000
        /*0026*/ 	.short	0x0000
        /*0028*/ 	.byte	0x00, 0xf0, 0x41, 0x07


	//----- nvinfo : EIATTR_MAXREG_COUNT
	.align		4
.L_730:
        /*002c*/ 	.byte	0x03, 0x1b
        /*002e*/ 	.short	0x00ff


	//----- nvinfo : EIATTR_NUM_BARRIERS
	.align		4
        /*0030*/ 	.byte	0x02, 0x4c
        /*0032*/ 	.byte	0x01
	.zero		1


	//----- nvinfo : EIATTR_MERCURY_ISA_VERSION
	.align		4
        /*0034*/ 	.byte	0x03, 0x5f
        /*0036*/ 	.short	0x0000


	//----- nvinfo : EIATTR_COOP_GROUP_MASK_REGIDS
	.align		4
        /*0038*/ 	.byte	0x04, 0x29
        /*003a*/ 	.short	(.L_732 - .L_731)


	//   ....[0]....
.L_731:
        /*003c*/ 	.word	0xffffffff


	//   ....[1]....
        /*0040*/ 	.word	0xffffffff


	//   ....[2]....
        /*0044*/ 	.word	0xffffffff


	//   ....[3]....
        /*0048*/ 	.word	0xffffffff


	//   ....[4]....
        /*004c*/ 	.word	0xffffffff


	//   ....[5]....
        /*0050*/ 	.word	0xffffffff


	//----- nvinfo : EIATTR_COOP_GROUP_INSTR_OFFSETS
	.align		4
.L_732:
        /*0054*/ 	.byte	0x04, 0x28
        /*0056*/ 	.short	(.L_734 - .L_733)


	//   ....[0]....
.L_733:
        /*0058*/ 	.word	0x00001c30


	//   ....[1]....
        /*005c*/ 	.word	0x00001c50


	//   ....[2]....
        /*0060*/ 	.word	0x00001c80


	//   ....[3]....
        /*0064*/ 	.word	0x00001cf0


	//   ....[4]....
        /*0068*/ 	.word	0x00001d10


	//   ....[5]....
        /*006c*/ 	.word	0x00001d30


	//----- nvinfo : EIATTR_EXIT_INSTR_OFFSETS
	.align		4
.L_734:
        /*0070*/ 	.byte	0x04, 0x1c
        /*0072*/ 	.short	(.L_736 - .L_735)


	//   ....[0]....
.L_735:
        /*0074*/ 	.word	0x000041e0


	//   ....[1]....
        /*0078*/ 	.word	0x00004670


	//----- nvinfo : EIATTR_CRS_STACK_SIZE
	.align		4
.L_736:
        /*007c*/ 	.byte	0x04, 0x1e
        /*007e*/ 	.short	(.L_738 - .L_737)
.L_737:
        /*0080*/ 	.word	0x00000000
.L_738:


//--------------------- .nv.info._ZN5flash32flash_fwd_splitkv_combine_kernelI23Flash_fwd_kernel_traitsILi32ELi64ELi256ELi4ELb0ELb0EN7cutlass10bfloat16_tE19Flash_kernel_traitsILi32ELi64ELi256ELi4ES3_EELi16ELi2ELb1EEEvNS_16Flash_fwd_paramsE --------------------------
	.section	.nv.info._ZN5flash32flash_fwd_splitkv_combine_kernelI23Flash_fwd_kernel_traitsILi32ELi64ELi256ELi4ELb0ELb0EN7cutlass10bfloat16_tE19Flash_kernel_traitsILi32ELi64ELi256ELi4ES3_EELi16ELi2ELb1EEEvNS_16Flash_fwd_paramsE,"",@"SHT_CUDA_INFO"
	.sectionflags	@""
	.align	4


	//----- nvinfo : EIATTR_CUDA_API_VERSION
	.align		4
        /*0000*/ 	.byte	0x04, 0x37
        /*0002*/ 	.short	(.L_740 - .L_739)
.L_739:
        /*0004*/ 	.word	0x00000082


	//----- nvinfo : EIATTR_SW2861232_WAR
	.align		4
.L_740:
        /*0008*/ 	.byte	0x01, 0x35
	.zero		2


	//----- nvinfo : EIATTR_PARAM_CBANK
	.align		4
        /*000c*/ 	.byte	0x04, 0x0a
        /*000e*/ 	.short	(.L_742 - .L_741)
	.align		4
.L_741:
        /*0010*/ 	.word	index@(.nv.constant0._ZN5flash32flash_fwd_splitkv_combine_kernelI23Flash_fwd_kernel_traitsILi32ELi64ELi256ELi4ELb0ELb0EN7cutlass10bfloat16_tE19Flash_kernel_traitsILi32ELi64ELi256ELi4ES3_EELi16ELi2ELb1EEEvNS_16Flash_fwd_paramsE)
        /*0014*/ 	.short	0x0160
        /*0016*/ 	.short	0x01d0


	//----- nvinfo : EIATTR_CBANK_PARAM_SIZE
	.align		4
.L_742:
        /*0018*/ 	.byte	0x03, 0x19
        /*001a*/ 	.short	0x01d0


	//----- nvinfo : EIATTR_KPARAM_INFO
	.align		4
        /*001c*/ 	.byte	0x04, 0x17
        /*001e*/ 	.short	(.L_744 - .L_743)
.L_743:
        /*0020*/ 	.word	0x00000000
        /*0024*/ 	.short	0x0000
        /*0026*/ 	.short	0x0000
        /*0028*/ 	.byte	0x00, 0xf0, 0x41, 0x07


	//----- nvinfo : EIATTR_MAXREG_COUNT
	.align		4
.L_744:
        /*002c*/ 	.byte	0x03, 0x1b
        /*002e*/ 	.short	0x00ff


	//----- nvinfo : EIATTR_NUM_BARRIERS
	.align		4
        /*0030*/ 	.byte	0x02, 0x4c
        /*0032*/ 	.byte	0x01
	.zero		1


	//----- nvinfo : EIATTR_MERCURY_ISA_VERSION
	.align		4
        /*0034*/ 	.byte	0x03, 0x5f
        /*0036*/ 	.short	0x0000


	//----- nvinfo : EIATTR_COOP_GROUP_MASK_REGIDS
	.align		4
        /*0038*/ 	.byte	0x04, 0x29
        /*003a*/ 	.short	(.L_746 - .L_745)


	//   ....[0]....
.L_745:
        /*003c*/ 	.word	0xffffffff


	//   ....[1]....
        /*0040*/ 	.word	0xffffffff


	//   ....[2]....
        /*0044*/ 	.word	0xffffffff


	//   ....[3]....
        /*0048*/ 	.word	0xffffffff


	//----- nvinfo : EIATTR_COOP_GROUP_INSTR_OFFSETS
	.align		4
.L_746:
        /*004c*/ 	.byte	0x04, 0x28
        /*004e*/ 	.short	(.L_748 - .L_747)


	//   ....[0]....
.L_747:
        /*0050*/ 	.word	0x00001c10


	//   ....[1]....
        /*0054*/ 	.word	0x00001c30


	//   ....[2]....
        /*0058*/ 	.word	0x00001ca0


	//   ....[3]....
        /*005c*/ 	.word	0x00001cc0


	//----- nvinfo : EIATTR_EXIT_INSTR_OFFSETS
	.align		4
.L_748:
        /*0060*/ 	.byte	0x04, 0x1c
        /*0062*/ 	.short	(.L_750 - .L_749)


	//   ....[0]....
.L_749:
        /*0064*/ 	.word	0x00004180


	//   ....[1]....
        /*0068*/ 	.word	0x000045f0


	//----- nvinfo : EIATTR_CRS_STACK_SIZE
	.align		4
.L_750:
        /*006c*/ 	.byte	0x04, 0x1e
        /*006e*/ 	.short	(.L_752 - .L_751)
.L_751:
        /*0070*/ 	.word	0x00000000
.L_752:


//--------------------- .nv.info._ZN5flash32flash_fwd_splitkv_combine_kernelI23Flash_fwd_kernel_traitsILi32ELi64ELi256ELi4ELb0ELb0EN7cutlass10bfloat16_tE19Flash_kernel_traitsILi32ELi64ELi256ELi4ES3_EELi16ELi1ELb1EEEvNS_16Flash_fwd_paramsE --------------------------
	.section	.nv.info._ZN5flash32flash_fwd_splitkv_combine_kernelI23Flash_fwd_kernel_traitsILi32ELi64ELi256ELi4ELb0ELb0EN7cutlass10bfloat16_tE19Flash_kernel_traitsILi32ELi64ELi256ELi4ES3_EELi16ELi1ELb1EEEvNS_16Flash_fwd_paramsE,"",@"SHT_CUDA_INFO"
	.sectionflags	@""
	.align	4


	//----- nvinfo : EIATTR_CUDA_API_VERSION
	.align		4
        /*0000*/ 	.byte	0x04, 0x37
        /*0002*/ 	.short	(.L_754 - .L_753)
.L_753:
        /*0004*/ 	.word	0x00000082


	//----- nvinfo : EIATTR_SW2861232_WAR
	.align		4
.L_754:
        /*0008*/ 	.byte	0x01, 0x35
	.zero		2


	//----- nvinfo : EIATTR_PARAM_CBANK
	.align		4
        /*000c*/ 	.byte	0x04, 0x0a
        /*000e*/ 	.short	(.L_756 - .L_755)
	.align		4
.L_755:
        /*0010*/ 	.word	index@(.nv.constant0._ZN5flash32flash_fwd_splitkv_combine_kernelI23Flash_fwd_kernel_traitsILi32ELi64ELi256ELi4ELb0ELb0EN7cutlass10bfloat16_tE19Flash_kernel_traitsILi32ELi64ELi256ELi4ES3_EELi16ELi1ELb1EEEvNS_16Flash_fwd_paramsE)
        /*0014*/ 	.short	0x0160
        /*0016*/ 	.short	0x01d0


	//----- nvinfo : EIATTR_CBANK_PARAM_SIZE
	.align		4
.L_756:
        /*0018*/ 	.byte	0x03, 0x19
        /*001a*/ 	.short	0x01d0


	//----- nvinfo : EIATTR_KPARAM_INFO
	.align		4
        /*001c*/ 	.byte	0x04, 0x17
        /*001e*/ 	.short	(.L_758 - .L_757)
.L_757:
        /*0020*/ 	.word	0x00000000
        /*0024*/ 	.short	0x0000
        /*0026*/ 	.short	0x0000
        /*0028*/ 	.byte	0x00, 0xf0, 0x41, 0x07


	//----- nvinfo : EIATTR_MAXREG_COUNT
	.align		4
.L_758:
        /*002c*/ 	.byte	0x03, 0x1b
        /*002e*/ 	.short	0x00ff


	//----- nvinfo : EIATTR_NUM_BARRIERS
	.align		4
        /*0030*/ 	.byte	0x02, 0x4c
        /*0032*/ 	.byte	0x01
	.zero		1


	//----- nvinfo : EIATTR_MERCURY_ISA_VERSION
	.align		4
        /*0034*/ 	.byte	0x03, 0x5f
        /*0036*/ 	.short	0x0000


	//----- nvinfo : EIATTR_COOP_GROUP_MASK_REGIDS
	.align		4
        /*0038*/ 	.byte	0x04, 0x29
        /*003a*/ 	.short	(.L_760 - .L_759)


	//   ....[0]....
.L_759:
        /*003c*/ 	.word	0xffffffff


	//   ....[1]....
        /*0040*/ 	.word	0xffffffff


	//----- nvinfo : EIATTR_COOP_GROUP_INSTR_OFFSETS
	.align		4
.L_760:
        /*0044*/ 	.byte	0x04, 0x28
        /*0046*/ 	.short	(.L_762 - .L_761)


	//   ....[0]....
.L_761:
        /*0048*/ 	.word	0x00001cd0


	//   ....[1]....
        /*004c*/ 	.word	0x00001d40


	//----- nvinfo : EIATTR_EXIT_INSTR_OFFSETS
	.align		4
.L_762:
        /*0050*/ 	.byte	0x04, 0x1c
        /*0052*/ 	.short	(.L_764 - .L_763)


	//   ....[0]....
.L_763:
        /*0054*/ 	.word	0x00004290


	//   ....[1]....
        /*0058*/ 	.word	0x000046f0


	//----- nvinfo : EIATTR_CRS_STACK_SIZE
	.align		4
.L_764:
        /*005c*/ 	.byte	0x04, 0x1e
        /*005e*/ 	.short	(.L_766 - .L_765)
.L_765:
        /*0060*/ 	.word	0x00000000
.L_766:


//--------------------- .nv.info._ZN5flash24flash_fwd_splitkv_kernelI23Flash_fwd_kernel_traitsILi32ELi64ELi256ELi4ELb0ELb0EN7cutlass10bfloat16_tE19Flash_kernel_traitsILi32ELi64ELi256ELi4ES3_EELb1ELb0ELb0ELb0ELb0ELb0ELb0ELb0EEEvNS_16Flash_fwd_paramsE --------------------------
	.section	.nv.info._ZN5flash24flash_fwd_splitkv_kernelI23Flash_fwd_kernel_traitsILi32ELi64ELi256ELi4ELb0ELb0EN7cutlass10bfloat16_tE19Flash_kernel_traitsILi32ELi64ELi256ELi4ES3_EELb1ELb0ELb0ELb0ELb0ELb0ELb0ELb0EEEvNS_16Flash_fwd_paramsE,"",@"SHT_CUDA_INFO"
	.sectionflags	@""
	.align	4


	//----- nvinfo : EIATTR_CUDA_API_VERSION
	.align		4
        /*0000*/ 	.byte	0x04, 0x37
        /*0002*/ 	.short	(.L_768 - .L_767)
.L_767:
        /*0004*/ 	.word	0x00000082


	//----- nvinfo : EIATTR_SW2861232_WAR
	.align		4
.L_768:
        /*0008*/ 	.byte	0x01, 0x35
	.zero		2


	//----- nvinfo : EIATTR_PARAM_CBANK
	.align		4
        /*000c*/ 	.byte	0x04, 0x0a
        /*000e*/ 	.short	(.L_770 - .L_769)
	.align		4
.L_769:
        /*0010*/ 	.word	index@(.nv.constant0._ZN5flash24flash_fwd_splitkv_kernelI23Flash_fwd_kernel_traitsILi32ELi64ELi256ELi4ELb0ELb0EN7cutlass10bfloat16_tE19Flash_kernel_traitsILi32ELi64ELi256ELi4ES3_EELb1ELb0ELb0ELb0ELb0ELb0ELb0ELb0EEEvNS_16Flash_fwd_paramsE)
        /*0014*/ 	.short	0x0160
        /*0016*/ 	.short	0x01d0


	//----- nvinfo : EIATTR_CBANK_PARAM_SIZE
	.align		4
.L_770:
        /*0018*/ 	.byte	0x03, 0x19
        /*001a*/ 	.short	0x01d0


	//----- nvinfo : EIATTR_KPARAM_INFO
	.align		4
        /*001c*/ 	.byte	0x04, 0x17
        /*001e*/ 	.short	(.L_772 - .L_771)
.L_771:
        /*0020*/ 	.word	0x00000000
        /*0024*/ 	.short	0x0000
        /*0026*/ 	.short	0x0000
        /*0028*/ 	.byte	0x00, 0xf0, 0x41, 0x07


	//----- nvinfo : EIATTR_MAXREG_COUNT
	.align		4
.L_772:
        /*002c*/ 	.byte	0x03, 0x1b
        /*002e*/ 	.short	0x00ff


	//----- nvinfo : EIATTR_NUM_BARRIERS
	.align		4
        /*0030*/ 	.byte	0x02, 0x4c
        /*0032*/ 	.byte	0x01
	.zero		1


	//----- nvinfo : EIATTR_MERCURY_ISA_VERSION
	.align		4
        /*0034*/ 	.byte	0x03, 0x5f
        /*0036*/ 	.short	0x0000


	//----- nvinfo : EIATTR_COOP_GROUP_MASK_REGIDS
	.align		4
        /*0038*/ 	.byte	0x04, 0x29
        /*003a*/ 	.short	(.L_774 - .L_773)


	//   ....[0]....
.L_773:
        /*003c*/ 	.word	0xffffffff


	//   ....[1]....
        /*0040*/ 	.word	0xffffffff


	//   ....[2]....
        /*0044*/ 	.word	0xffffffff


	//   ....[3]....
        /*0048*/ 	.word	0xffffffff


	//   ....[4]....
        /*004c*/ 	.word	0xffffffff


	//   ....[5]....
        /*0050*/ 	.word	0xffffffff


	//   ....[6]....
        /*0054*/ 	.word	0xffffffff


	//   ....[7]....
        /*0058*/ 	.word	0xffffffff


	//   ....[8]....
        /*005c*/ 	.word	0xffffffff


	//   ....[9]....
        /*0060*/ 	.word	0xffffffff


	//   ....[10]....
        /*0064*/ 	.word	0xffffffff


	//   ....[11]....
        /*0068*/ 	.word	0xffffffff


	//   ....[12]....
        /*006c*/ 	.word	0xffffffff


	//   ....[13]....
        /*0070*/ 	.word	0xffffffff


	//   ....[14]....
        /*0074*/ 	.word	0xffffffff


	//   ....[15]....
        /*0078*/ 	.word	0xffffffff


	//----- nvinfo : EIATTR_COOP_GROUP_INSTR_OFFSETS
	.align		4
.L_774:
        /*007c*/ 	.byte	0x04, 0x28
        /*007e*/ 	.short	(.L_776 - .L_775)


	//   ....[0]....
.L_775:
        /*0080*/ 	.word	0x00005120


	//   ....[1]....
        /*0084*/ 	.word	0x000051c0


	//   ....[2]....
        /*0088*/ 	.word	0x00006410


	//   ....[3]....
        /*008c*/ 	.word	0x00006470


	//   ....[4]....
        /*0090*/ 	.word	0x0000b740


	//   ....[5]....
        /*0094*/ 	.word	0x0000b760


	//   ....[6]....
        /*0098*/ 	.word	0x0000b780


	//   ....[7]....
        /*009c*/ 	.word	0x0000b890


	//   ....[8]....
        /*00a0*/ 	.word	0x0000fe00


	//   ....[9]....
        /*00a4*/ 	.word	0x0000fe10


	//   ....[10]....
        /*00a8*/ 	.word	0x0000fe40


	//   ....[11]....
        /*00ac*/ 	.word	0x0000fe50


	//   ....[12]....
        /*00b0*/ 	.word	0x000122a0


	//   ....[13]....
        /*00b4*/ 	.word	0x000122e0


	//   ....[14]....
        /*00b8*/ 	.word	0x00012330


	//   ....[15]....
        /*00bc*/ 	.word	0x00012350


	//----- nvinfo : EIATTR_EXIT_INSTR_OFFSETS
	.align		4
.L_776:
        /*00c0*/ 	.byte	0x04, 0x1c
        /*00c2*/ 	.short	(.L_778 - .L_777)


	//   ....[0]....
.L_777:
        /*00c4*/ 	.word	0x000002d0


	//   ....[1]....
        /*00c8*/ 	.word	0x00000880


	//   ....[2]....
        /*00cc*/ 	.word	0x000008b0


	//   ....[3]....
        /*00d0*/ 	.word	0x00012cc0


	//   ....[4]....
        /*00d4*/ 	.word	0x00012d80


	//----- nvinfo : EIATTR_CTAIDZ_USED
	.align		4
.L_778:
        /*00d8*/ 	.byte	0x01, 0x04
	.zero		2


	//----- nvinfo : EIATTR_CRS_STACK_SIZE
	.align		4
        /*00dc*/ 	.byte	0x04, 0x1e
        /*00de*/ 	.short	(.L_780 - .L_779)
.L_779:
        /*00e0*/ 	.word	0x00000000
.L_780:


//--------------------- .nv.info._ZN5flash24flash_fwd_splitkv_kernelI23Flash_fwd_kernel_traitsILi32ELi64ELi256ELi4ELb0ELb0EN7cutlass10bfloat16_tE19Flash_kernel_traitsILi32ELi64ELi256ELi4ES3_EELb1ELb0ELb0ELb0ELb0ELb1ELb0ELb0EEEvNS_16Flash_fwd_paramsE --------------------------
	.section	.nv.info._ZN5flash24flash_fwd_splitkv_kernelI23Flash_fwd_kernel_traitsILi32ELi64ELi256ELi4ELb0ELb0EN7cutlass10bfloat16_tE19Flash_kernel_traitsILi32ELi64ELi256ELi4ES3_EELb1ELb0ELb0ELb0ELb0ELb1ELb0ELb0EEEvNS_16Flash_fwd_paramsE,"",@"SHT_CUDA_INFO"
	.sectionflags	@""
	.align	4


	//----- nvinfo : EIATTR_CUDA_API_VERSION
	.align		4
        /*0000*/ 	.byte	0x04, 0x37
        /*0002*/ 	.short	(.L_782 - .L_781)
.L_781:
        /*0004*/ 	.word	0x00000082


	//----- nvinfo : EIATTR_SW2861232_WAR
	.align		4
.L_782:
        /*0008*/ 	.byte	0x01, 0x35
	.zero		2


	//----- nvinfo : EIATTR_PARAM_CBANK
	.align		4
        /*000c*/ 	.byte	0x04, 0x0a
        /*000e*/ 	.short	(.L_784 - .L_783)
	.align		4
.L_783:
        /*0010*/ 	.word	index@(.nv.constant0._ZN5flash24flash_fwd_splitkv_kernelI23Flash_fwd_kernel_traitsILi32ELi64ELi256ELi4ELb0ELb0EN7cutlass10bfloat16_tE19Flash_kernel_traitsILi32ELi64ELi256ELi4ES3_EELb1ELb0ELb0ELb0ELb0ELb1ELb0ELb0EEEvNS_16Flash_fwd_paramsE)
        /*0014*/ 	.short	0x0160
        /*0016*/ 	.short	0x01d0


	//----- nvinfo : EIATTR_CBANK_PARAM_SIZE
	.align		4
.L_784:
        /*0018*/ 	.byte	0x03, 0x19
        /*001a*/ 	.short	0x01d0


	//----- nvinfo : EIATTR_KPARAM_INFO
	.align		4
        /*001c*/ 	.byte	0x04, 0x17
        /*001e*/ 	.short	(.L_786 - .L_785)
.L_785:
        /*0020*/ 	.word	0x00000000
        /*0024*/ 	.short	0x0000
        /*0026*/ 	.short	0x0000
        /*0028*/ 	.byte	0x00, 0xf0, 0x41, 0x07


	//----- nvinfo : EIATTR_MAXREG_COUNT
	.align		4
.L_786:
        /*002c*/ 	.byte	0x03, 0x1b
        /*002e*/ 	.short	0x00ff


	//----- nvinfo : EIATTR_NUM_BARRIERS
	.align		4
        /*0030*/ 	.byte	0x02, 0x4c
        /*0032*/ 	.byte	0x01
	.zero		1


	//----- nvinfo : EIATTR_MERCURY_ISA_VERSION
	.align		4
        /*0034*/ 	.byte	0x03, 0x5f
        /*0036*/ 	.short	0x0000


	//----- nvinfo : EIATTR_COOP_GROUP_MASK_REGIDS
	.align		4
        /*0038*/ 	.byte	0x04, 0x29
        /*003a*/ 	.short	(.L_788 - .L_787)


	//   ....[0]....
.L_787:
        /*003c*/ 	.word	0xffffffff


	//   ....[1]....
        /*0040*/ 	.word	0xffffffff


	//   ....[2]....
        /*0044*/ 	.word	0xffffffff


	//   ....[3]....
        /*0048*/ 	.word	0xffffffff


	//   ....[4]....
        /*004c*/ 	.word	0xffffffff


	//   ....[5]....
        /*0050*/ 	.word	0xffffffff


	//   ....[6]....
        /*0054*/ 	.word	0xffffffff


	//   ....[7]....
        /*0058*/ 	.word	0xffffffff


	//   ....[8]....
        /*005c*/ 	.word	0xffffffff


	//   ....[9]....
        /*0060*/ 	.word	0xffffffff


	//   ....[10]....
        /*0064*/ 	.word	0xffffffff


	//   ....[11]....
        /*0068*/ 	.word	0xffffffff


	//   ....[12]....
        /*006c*/ 	.word	0xffffffff


	//   ....[13]....
        /*0070*/ 	.word	0xffffffff


	//   ....[14]....
        /*0074*/ 	.word	0xffffffff


	//   ....[15]....
        /*0078*/ 	.word	0xffffffff


	//----- nvinfo : EIATTR_COOP_GROUP_INSTR_OFFSETS
	.align		4
.L_788:
        /*007c*/ 	.byte	0x04, 0x28
        /*007e*/ 	.short	(.L_790 - .L_789)


	//   ....[0]....
.L_789:
        /*0080*/ 	.word	0x000062a0


	//   ....[1]....
        /*0084*/ 	.word	0x000062e0


	//   ....[2]....
        /*0088*/ 	.word	0x000075a0


	//   ....[3]....
        /*008c*/ 	.word	0x000075f0


	//   ....[4]....
        /*0090*/ 	.word	0x0000d570


	//   ....[5]....
        /*0094*/ 	.word	0x0000d590


	//   ....[6]....
        /*0098*/ 	.word	0x0000df70


	//   ....[7]....
        /*009c*/ 	.word	0x0000dfc0


	//   ....[8]....
        /*00a0*/ 	.word	0x00013050


	//   ....[9]....
        /*00a4*/ 	.word	0x00013060


	//   ....[10]....
        /*00a8*/ 	.word	0x00013090


	//   ....[11]....
        /*00ac*/ 	.word	0x000130a0


	//   ....[12]....
        /*00b0*/ 	.word	0x000154f0


	//   ....[13]....
        /*00b4*/ 	.word	0x00015530


	//   ....[14]....
        /*00b8*/ 	.word	0x00015580


	//   ....[15]....
        /*00bc*/ 	.word	0x000155a0


	//----- nvinfo : EIATTR_EXIT_INSTR_OFFSETS
	.align		4
.L_790:
        /*00c0*/ 	.byte	0x04, 0x1c
        /*00c2*/ 	.short	(.L_792 - .L_791)


	//   ....[0]....
.L_791:
        /*00c4*/ 	.word	0x000002d0


	//   ....[1]....
        /*00c8*/ 	.word	0x00000880


	//   ....[2]....
        /*00cc*/ 	.word	0x000008b0


	//   ....[3]....
        /*00d0*/ 	.word	0x00015f10


	//   ....[4]....
        /*00d4*/ 	.word	0x00015fd0


	//----- nvinfo : EIATTR_CTAIDZ_USED
	.align		4
.L_792:
        /*00d8*/ 	.byte	0x01, 0x04
	.zero		2


	//----- nvinfo : EIATTR_CRS_STACK_SIZE
	.align		4
        /*00dc*/ 	.byte	0x04, 0x1e
        /*00de*/ 	.short	(.L_794 - .L_793)
.L_793:
        /*00e0*/ 	.word	0x00000000
.L_794:


//--------------------- .nv.info._ZN5flash24flash_fwd_splitkv_kernelI23Flash_fwd_kernel_traitsILi32ELi64ELi256ELi4ELb0ELb0EN7cutlass10bfloat16_tE19Flash_kernel_traitsILi32ELi64ELi256ELi4ES3_EELb1ELb0ELb0ELb0ELb0ELb0ELb0ELb1EEEvNS_16Flash_fwd_paramsE --------------------------
	.section	.nv.info._ZN5flash24flash_fwd_splitkv_kernelI23Flash_fwd_kernel_traitsILi32ELi64ELi256ELi4ELb0ELb0EN7cutlass10bfloat16_tE19Flash_kernel_traitsILi32ELi64ELi256ELi4ES3_EELb1ELb0ELb0ELb0ELb0ELb0ELb0ELb1EEEvNS_16Flash_fwd_paramsE,"",@"SHT_CUDA_INFO"
	.sectionflags	@""
	.align	4


	//----- nvinfo : EIATTR_CUDA_API_VERSION
	.align		4
        /*0000*/ 	.byte	0x04, 0x37
        /*0002*/ 	.short	(.L_796 - .L_795)
.L_795:
        /*0004*/ 	.word	0x00000082


	//----- nvinfo : EIATTR_SW2861232_WAR
	.align		4
.L_796:
        /*0008*/ 	.byte	0x01, 0x35
	.zero		2


	//----- nvinfo : EIATTR_PARAM_CBANK
	.align		4
        /*000c*/ 	.byte	0x04, 0x0a
        /*000e*/ 	.short	(.L_798 - .L_797)
	.align		4
.L_797:
        /*0010*/ 	.word	index@(.nv.constant0._ZN5flash24flash_fwd_splitkv_kernelI23Flash_fwd_kernel_traitsILi32ELi64ELi256ELi4ELb0ELb0EN7cutlass10bfloat16_tE19Flash_kernel_traitsILi32ELi64ELi256ELi4ES3_EELb1ELb0ELb0ELb0ELb0ELb0ELb0ELb1EEEvNS_16Flash_fwd_paramsE)
        /*0014*/ 	.short	0x0160
        /*0016*/ 	.short	0x01d0


	//----- nvinfo : EIATTR_CBANK_PARAM_SIZE
	.align		4
.L_798:
        /*0018*/ 	.byte	0x03, 0x19
        /*001a*/ 	.short	0x01d0


	//----- nvinfo : EIATTR_KPARAM_INFO
	.align		4
        /*001c*/ 	.byte	0x04, 0x17
        /*001e*/ 	.short	(.L_800 - .L_799)
.L_799:
        /*0020*/ 	.word	0x00000000
        /*0024*/ 	.short	0x0000
        /*0026*/ 	.short	0x0000
        /*0028*/ 	.byte	0x00, 0xf0, 0x41, 0x07


	//----- nvinfo : EIATTR_MAXREG_COUNT
	.align		4
.L_800:
        /*002c*/ 	.byte	0x03, 0x1b
        /*002e*/ 	.short	0x00ff


	//----- nvinfo : EIATTR_NUM_BARRIERS
	.align		4
        /*0030*/ 	.byte	0x02, 0x4c
        /*0032*/ 	.byte	0x01
	.zero		1


	//----- nvinfo : EIATTR_MERCURY_ISA_VERSION
	.align		4
        /*0034*/ 	.byte	0x03, 0x5f
        /*0036*/ 	.short	0x0000


	//----- nvinfo : EIATTR_COOP_GROUP_MASK_REGIDS
	.align		4
        /*0038*/ 	.byte	0x04, 0x29
        /*003a*/ 	.short	(.L_802 - .L_801)


	//   ....[0]....
.L_801:
        /*003c*/ 	.word	0xffffffff


	//   ....[1]....
        /*0040*/ 	.word	0xffffffff


	//   ....[2]....
        /*0044*/ 	.word	0xffffffff


	//   ....[3]....
        /*0048*/ 	.word	0xffffffff


	//   ....[4]....
        /*004c*/ 	.word	0xffffffff


	//   ....[5]....
        /*0050*/ 	.word	0xffffffff


	//   ....[6]....
        /*0054*/ 	.word	0xffffffff


	//   ....[7]....
        /*0058*/ 	.word	0xffffffff


	//   ....[8]....
        /*005c*/ 	.word	0xffffffff


	//   ....[9]....
        /*0060*/ 	.word	0xffffffff


	//   ....[10]....
        /*0064*/ 	.word	0xffffffff


	//   ....[11]....
        /*0068*/ 	.word	0xffffffff


	//   ....[12]....
        /*006c*/ 	.word	0xffffffff


	//   ....[13]....
        /*0070*/ 	.word	0xffffffff


	//   ....[14]....
        /*0074*/ 	.word	0xffffffff


	//   ....[15]....
        /*0078*/ 	.word	0xffffffff


	//----- nvinfo : EIATTR_COOP_GROUP_INSTR_OFFSETS
	.align		4
.L_802:
        /*007c*/ 	.byte	0x04, 0x28
        /*007e*/ 	.short	(.L_804 - .L_803)


	//   ....[0]....
.L_803:
        /*0080*/ 	.word	0x0000d730


	//   ....[1]....
        /*0084*/ 	.word	0x0000d750


	//   ....[2]....
        /*0088*/ 	.word	0x0000e160


	//   ....[3]....
        /*008c*/ 	.word	0x0000e1c0


	//   ....[4]....
        /*0090*/ 	.word	0x00013190


	//   ....[5]....
        /*0094*/ 	.word	0x000131b0


	//   ....[6]....
        /*0098*/ 	.word	0x00013b80


	//   ....[7]....
        /*009c*/ 	.word	0x00013bd0


	//   ....[8]....
        /*00a0*/ 	.word	0x00017cd0


	//   ....[9]....
        /*00a4*/ 	.word	0x00017cf0


	//   ....[10]....
        /*00a8*/ 	.word	0x00017d20


	//   ....[11]....
        /*00ac*/ 	.word	0x00017d30


	//   ....[12]....
        /*00b0*/ 	.word	0x0001a180


	//   ....[13]....
        /*00b4*/ 	.word	0x0001a1c0


	//   ....[14]....
        /*00b8*/ 	.word	0x0001a210


	//   ....[15]....
        /*00bc*/ 	.word	0x0001a230


	//----- nvinfo : EIATTR_EXIT_INSTR_OFFSETS
	.align		4
.L_804:
        /*00c0*/ 	.byte	0x04, 0x1c
        /*00c2*/ 	.short	(.L_806 - .L_805)


	//   ....[0]....
.L_805:
        /*00c4*/ 	.word	0x00000310


	//   ....[1]....
        /*00c8*/ 	.word	0x00000880


	//   ....[2]....
        /*00cc*/ 	.word	0x000008b0


	//   ....[3]....
        /*00d0*/ 	.word	0x0001aca0


	//   ....[4]....
        /*00d4*/ 	.word	0x0001ad60


	//----- nvinfo : EIATTR_CTAIDZ_USED
	.align		4
.L_806:
        /*00d8*/ 	.byte	0x01, 0x04
	.zero		2


	//----- nvinfo : EIATTR_CRS_STACK_SIZE
	.align		4
        /*00dc*/ 	.byte	0x04, 0x1e
        /*00de*/ 	.short	(.L_808 - .L_807)
.L_807:
        /*00e0*/ 	.word	0x00000000
.L_808:


//--------------------- .nv.info._ZN5flash24flash_fwd_splitkv_kernelI23Flash_fwd_kernel_traitsILi32ELi64ELi256ELi4ELb0ELb0EN7cutlass10bfloat16_tE19Flash_kernel_traitsILi32ELi64ELi256ELi4ES3_EELb1ELb0ELb0ELb0ELb0ELb1ELb0ELb1EEEvNS_16Flash_fwd_paramsE --------------------------
	.section	.nv.info._ZN5flash24flash_fwd_splitkv_kernelI23Flash_fwd_kernel_traitsILi32ELi64ELi256ELi4ELb0ELb0EN7cutlass10bfloat16_tE19Flash_kernel_traitsILi32ELi64ELi256ELi4ES3_EELb1ELb0ELb0ELb0ELb0ELb1ELb0ELb1EEEvNS_16Flash_fwd_paramsE,"",@"SHT_CUDA_INFO"
	.sectionflags	@""
	.align	4


	//----- nvinfo : EIATTR_CUDA_API_VERSION
	.align		4
        /*0000*/ 	.byte	0x04, 0x37
        /*0002*/ 	.short	(.L_810 - .L_809)
.L_809:
        /*0004*/ 	.word	0x00000082


	//----- nvinfo : EIATTR_SW2861232_WAR
	.align		4
.L_810:
        /*0008*/ 	.byte	0x01, 0x35
	.zero		2


	//----- nvinfo : EIATTR_PARAM_CBANK
	.align		4
        /*000c*/ 	.byte	0x04, 0x0a
        /*000e*/ 	.short	(.L_812 - .L_811)
	.align		4
.L_811:
        /*0010*/ 	.word	index@(.nv.constant0._ZN5flash24flash_fwd_splitkv_kernelI23Flash_fwd_kernel_traitsILi32ELi64ELi256ELi4ELb0ELb0EN7cutlass10bfloat16_tE19Flash_kernel_traitsILi32ELi64ELi256ELi4ES3_EELb1ELb0ELb0ELb0ELb0ELb1ELb0ELb1EEEvNS_16Flash_fwd_paramsE)
        /*0014*/ 	.short	0x0160
        /*0016*/ 	.short	0x01d0


	//----- nvinfo : EIATTR_CBANK_PARAM_SIZE
	.align		4
.L_812:
        /*0018*/ 	.byte	0x03, 0x19
        /*001a*/ 	.short	0x01d0


	//----- nvinfo : EIATTR_KPARAM_INFO
	.align		4
        /*001c*/ 	.byte	0x04, 0x17
        /*001e*/ 	.short	(.L_814 - .L_813)
.L_813:
        /*0020*/ 	.word	0x00000000
        /*0024*/ 	.short	0x0000
        /*0026*/ 	.short	0x0000
        /*0028*/ 	.byte	0x00, 0xf0, 0x41, 0x07


	//----- nvinfo : EIATTR_MAXREG_COUNT
	.align		4
.L_814:
        /*002c*/ 	.byte	0x03, 0x1b
        /*002e*/ 	.short	0x00ff


	//----- nvinfo : EIATTR_NUM_BARRIERS
	.align		4
        /*0030*/ 	.byte	0x02, 0x4c
        /*0032*/ 	.byte	0x01
	.zero		1


	//----- nvinfo : EIATTR_ANNOTATIONS
	.align		4
        /*0034*/ 	.byte	0x04, 0x55
        /*0036*/ 	.short	(.L_816 - .L_815)


	//   ....[0]....
.L_815:
        /*0038*/ 	.word	0x00000001
        /*003c*/ 	.byte	0x10, 0x02, 0x00, 0x00, 0x01, 0x00, 0x00, 0x00, 0xe0, 0x87, 0x00, 0x00, 0x01, 0x00, 0x00, 0x00
        /*004c*/ 	.byte	0xc0, 0xe3, 0x01, 0x00


	//----- nvinfo : EIATTR_MERCURY_ISA_VERSION
	.align		4
.L_816:
        /*0050*/ 	.byte	0x03, 0x5f
        /*0052*/ 	.short	0x0000


	//----- nvinfo : EIATTR_COOP_GROUP_MASK_REGIDS
	.align		4
        /*0054*/ 	.byte	0x04, 0x29
        /*0056*/ 	.short	(.L_818 - .L_817)


	//   ....[0]....
.L_817:
        /*0058*/ 	.word	0xffffffff


	//   ....[1]....
        /*005c*/ 	.word	0xffffffff


	//   ....[2]....
        /*0060*/ 	.word	0xffffffff


	//   ....[3]....
        /*0064*/ 	.word	0xffffffff


	//   ....[4]....
        /*0068*/ 	.word	0xffffffff


	//   ....[5]....
        /*006c*/ 	.word	0xffffffff


	//   ....[6]....
        /*0070*/ 	.word	0xffffffff


	//   ....[7]....
        /*0074*/ 	.word	0xffffffff


	//   ....[8]....
        /*0078*/ 	.word	0xffffffff


	//   ....[9]....
        /*007c*/ 	.word	0xffffffff


	//   ....[10]....
        /*0080*/ 	.word	0xffffffff


	//   ....[11]....
        /*0084*/ 	.word	0xffffffff


	//   ....[12]....
        /*0088*/ 	.word	0xffffffff


	//   ....[13]....
        /*008c*/ 	.word	0xffffffff


	//   ....[14]....
        /*0090*/ 	.word	0xffffffff


	//   ....[15]....
        /*0094*/ 	.word	0xffffffff


	//----- nvinfo : EIATTR_COOP_GROUP_INSTR_OFFSETS
	.align		4
.L_818:
        /*0098*/ 	.byte	0x04, 0x28
        /*009a*/ 	.short	(.L_820 - .L_819)


	//   ....[0]....
.L_819:
        /*009c*/ 	.word	0x0000f0b0


	//   ....[1]....
        /*00a0*/ 	.word	0x0000f0d0


	//   ....[2]....
        /*00a4*/ 	.word	0x0000f7d0


	//   ....[3]....
        /*00a8*/ 	.word	0x0000f820


	//   ....[4]....
        /*00ac*/ 	.word	0x00015cc0


	//   ....[5]....
        /*00b0*/ 	.word	0x00015ce0


	//   ....[6]....
        /*00b4*/ 	.word	0x00016360


	//   ....[7]....
        /*00b8*/ 	.word	0x000163c0


	//   ....[8]....
        /*00bc*/ 	.word	0x0001b8b0


	//   ....[9]....
        /*00c0*/ 	.word	0x0001b8d0


	//   ....[10]....
        /*00c4*/ 	.word	0x0001b900


	//   ....[11]....
        /*00c8*/ 	.word	0x0001b910


	//   ....[12]....
        /*00cc*/ 	.word	0x0001dd50


	//   ....[13]....
        /*00d0*/ 	.word	0x0001dd70


	//   ....[14]....
        /*00d4*/ 	.word	0x0001ddc0


	//   ....[15]....
        /*00d8*/ 	.word	0x0001dde0


	//----- nvinfo : EIATTR_EXIT_INSTR_OFFSETS
	.align		4
.L_820:
        /*00dc*/ 	.byte	0x04, 0x1c
        /*00de*/ 	.short	(.L_822 - .L_821)


	//   ....[0]....
.L_821:
        /*00e0*/ 	.word	0x00000340


	//   ....[1]....
        /*00e4*/ 	.word	0x000008c0


	//   ....[2]....
        /*00e8*/ 	.word	0x000008f0


	//   ....[3]....
        /*00ec*/ 	.word	0x0001e890


	//   ....[4]....
        /*00f0*/ 	.word	0x0001e940


	//----- nvinfo : EIATTR_CTAIDZ_USED
	.align		4
.L_822:
        /*00f4*/ 	.byte	0x01, 0x04
	.zero		2


	//----- nvinfo : EIATTR_CRS_STACK_SIZE
	.align		4
        /*00f8*/ 	.byte	0x04, 0x1e
        /*00fa*/ 	.short	(.L_824 - .L_823)
.L_823:
        /*00fc*/ 	.word	0x00000000
.L_824:


//--------------------- .nv.info._ZN5flash24flash_fwd_splitkv_kernelI23Flash_fwd_kernel_traitsILi32ELi64ELi256ELi4ELb0ELb0EN7cutlass10bfloat16_tE19Flash_kernel_traitsILi32ELi64ELi256ELi4ES3_EELb1ELb0ELb0ELb0ELb0ELb0ELb1ELb0EEEvNS_16Flash_fwd_paramsE --------------------------
	.section	.nv.info._ZN5flash24flash_fwd_splitkv_kernelI23Flash_fwd_kernel_traitsILi32ELi64ELi256ELi4ELb0ELb0EN7cutlass10bfloat16_tE19Flash_kernel_traitsILi32ELi64ELi256ELi4ES3_EELb1ELb0ELb0ELb0ELb0ELb0ELb1ELb0EEEvNS_16Flash_fwd_paramsE,"",@"SHT_CUDA_INFO"
	.sectionflags	@""
	.align	4


	//----- nvinfo : EIATTR_CUDA_API_VERSION
	.align		4
        /*0000*/ 	.byte	0x04, 0x37
        /*0002*/ 	.short	(.L_826 - .L_825)
.L_825:
        /*0004*/ 	.word	0x00000082


	//----- nvinfo : EIATTR_SW2861232_WAR
	.align		4
.L_826:
        /*0008*/ 	.byte	0x01, 0x35
	.zero		2


	//----- nvinfo : EIATTR_PARAM_CBANK
	.align		4
        /*000c*/ 	.byte	0x04, 0x0a
        /*000e*/ 	.short	(.L_828 - .L_827)
	.align		4
.L_827:
        /*0010*/ 	.word	index@(.nv.constant0._ZN5flash24flash_fwd_splitkv_kernelI23Flash_fwd_kernel_traitsILi32ELi64ELi256ELi4ELb0ELb0EN7cutlass10bfloat16_tE19Flash_kernel_traitsILi32ELi64ELi256ELi4ES3_EELb1ELb0ELb0ELb0ELb0ELb0ELb1ELb0EEEvNS_16Flash_fwd_paramsE)
        /*0014*/ 	.short	0x0160
        /*0016*/ 	.short	0x01d0


	//----- nvinfo : EIATTR_CBANK_PARAM_SIZE
	.align		4
.L_828:
        /*0018*/ 	.byte	0x03, 0x19
        /*001a*/ 	.short	0x01d0


	//----- nvinfo : EIATTR_KPARAM_INFO
	.align		4
        /*001c*/ 	.byte	0x04, 0x17
        /*001e*/ 	.short	(.L_830 - .L_829)
.L_829:
        /*0020*/ 	.word	0x00000000
        /*0024*/ 	.short	0x0000
        /*0026*/ 	.short	0x0000
        /*0028*/ 	.byte	0x00, 0xf0, 0x41, 0x07


	//----- nvinfo : EIATTR_MAXREG_COUNT
	.align		4
.L_830:
        /*002c*/ 	.byte	0x03, 0x1b
        /*002e*/ 	.short	0x00ff


	//----- nvinfo : EIATTR_NUM_BARRIERS
	.align		4
        /*0030*/ 	.byte	0x02, 0x4c
        /*0032*/ 	.byte	0x01
	.zero		1


	//----- nvinfo : EIATTR_MERCURY_ISA_VERSION
	.align		4
        /*0034*/ 	.byte	0x03, 0x5f
        /*0036*/ 	.short	0x0000


	//----- nvinfo : EIATTR_COOP_GROUP_MASK_REGIDS
	.align		4
        /*0038*/ 	.byte	0x04, 0x29
        /*003a*/ 	.short	(.L_832 - .L_831)


	//   ....[0]....
.L_831:
        /*003c*/ 	.word	0xffffffff


	//   ....[1]....
        /*0040*/ 	.word	0xffffffff


	//   ....[2]....
        /*0044*/ 	.word	0xffffffff


	//   ....[3]....
        /*0048*/ 	.word	0xffffffff


	//   ....[4]....
        /*004c*/ 	.word	0xffffffff


	//   ....[5]....
        /*0050*/ 	.word	0xffffffff


	//   ....[6]....
        /*0054*/ 	.word	0xffffffff


	//   ....[7]....
        /*0058*/ 	.word	0xffffffff


	//   ....[8]....
        /*005c*/ 	.word	0xffffffff


	//   ....[9]....
        /*0060*/ 	.word	0xffffffff


	//   ....[10]....
        /*0064*/ 	.word	0xffffffff


	//   ....[11]....
        /*0068*/ 	.word	0xffffffff


	//   ....[12]....
        /*006c*/ 	.word	0xffffffff


	//   ....[13]....
        /*0070*/ 	.word	0xffffffff


	//   ....[14]....
        /*0074*/ 	.word	0xffffffff


	//   ....[15]....
        /*0078*/ 	.word	0xffffffff


	//----- nvinfo : EIATTR_COOP_GROUP_INSTR_OFFSETS
	.align		4
.L_832:
        /*007c*/ 	.byte	0x04, 0x28
        /*007e*/ 	.short	(.L_834 - .L_833)


	//   ....[0]....
.L_833:
        /*0080*/ 	.word	0x00005aa0


	//   ....[1]....
        /*0084*/ 	.word	0x00005ac0


	//   ....[2]....
        /*0088*/ 	.word	0x000064d0


	//   ....[3]....
        /*008c*/ 	.word	0x00006520


	//   ....[4]....
        /*0090*/ 	.word	0x0000b530


	//   ....[5]....
        /*0094*/ 	.word	0x0000b560


	//   ....[6]....
        /*0098*/ 	.word	0x0000bea0


	//   ....[7]....
        /*009c*/ 	.word	0x0000bf00


	//   ....[8]....
        /*00a0*/ 	.word	0x0000ffc0


	//   ....[9]....
        /*00a4*/ 	.word	0x0000ffe0


	//   ....[10]....
        /*00a8*/ 	.word	0x00010010


	//   ....[11]....
        /*00ac*/ 	.word	0x00010020


	//   ....[12]....
        /*00b0*/ 	.word	0x00012450


	//   ....[13]....
        /*00b4*/ 	.word	0x00012490


	//   ....[14]....
        /*00b8*/ 	.word	0x000124e0


	//   ....[15]....
        /*00bc*/ 	.word	0x000124f0


	//----- nvinfo : EIATTR_EXIT_INSTR_OFFSETS
	.align		4
.L_834:
        /*00c0*/ 	.byte	0x04, 0x1c
        /*00c2*/ 	.short	(.L_836 - .L_835)


	//   ....[0]....
.L_835:
        /*00c4*/ 	.word	0x00000420


	//   ....[1]....
        /*00c8*/ 	.word	0x00000a10


	//   ....[2]....
        /*00cc*/ 	.word	0x00000a40


	//   ....[3]....
        /*00d0*/ 	.word	0x00012ed0


	//   ....[4]....
        /*00d4*/ 	.word	0x00012ef0


	//----- nvinfo : EIATTR_CTAIDZ_USED
	.align		4
.L_836:
        /*00d8*/ 	.byte	0x01, 0x04
	.zero		2


	//----- nvinfo : EIATTR_CRS_STACK_SIZE
	.align		4
        /*00dc*/ 	.byte	0x04, 0x1e
        /*00de*/ 	.short	(.L_838 - .L_837)
.L_837:
        /*00e0*/ 	.word	0x00000000
.L_838:


//--------------------- .nv.info._ZN5flash24flash_fwd_splitkv_kernelI23Flash_fwd_kernel_traitsILi32ELi64ELi256ELi4ELb0ELb0EN7cutlass10bfloat16_tE19Flash_kernel_traitsILi32ELi64ELi256ELi4ES3_EELb1ELb0ELb0ELb0ELb0ELb1ELb1ELb0EEEvNS_16Flash_fwd_paramsE --------------------------
	.section	.nv.info._ZN5flash24flash_fwd_splitkv_kernelI23Flash_fwd_kernel_traitsILi32ELi64ELi256ELi4ELb0ELb0EN7cutlass10bfloat16_tE19Flash_kernel_traitsILi32ELi64ELi256ELi4ES3_EELb1ELb0ELb0ELb0ELb0ELb1ELb1ELb0EEEvNS_16Flash_fwd_paramsE,"",@"SHT_CUDA_INFO"
	.sectionflags	@""
	.align	4


	//----- nvinfo : EIATTR_CUDA_API_VERSION
	.align		4
        /*0000*/ 	.byte	0x04, 0x37
        /*0002*/ 	.short	(.L_840 - .L_839)
.L_839:
        /*0004*/ 	.word	0x00000082


	//----- nvinfo : EIATTR_SW2861232_WAR
	.align		4
.L_840:
        /*0008*/ 	.byte	0x01, 0x35
	.zero		2


	//----- nvinfo : EIATTR_PARAM_CBANK
	.align		4
        /*000c*/ 	.byte	0x04, 0x0a
        /*000e*/ 	.short	(.L_842 - .L_841)
	.align		4
.L_841:
        /*0010*/ 	.word	index@(.nv.constant0._ZN5flash24flash_fwd_splitkv_kernelI23Flash_fwd_kernel_traitsILi32ELi64ELi256ELi4ELb0ELb0EN7cutlass10bfloat16_tE19Flash_kernel_traitsILi32ELi64ELi256ELi4ES3_EELb1ELb0ELb0ELb0ELb0ELb1ELb1ELb0EEEvNS_16Flash_fwd_paramsE)
        /*0014*/ 	.short	0x0160
        /*0016*/ 	.short	0x01d0


	//----- nvinfo : EIATTR_CBANK_PARAM_SIZE
	.align		4
.L_842:
        /*0018*/ 	.byte	0x03, 0x19
        /*001a*/ 	.short	0x01d0


	//----- nvinfo : EIATTR_KPARAM_INFO
	.align		4
        /*001c*/ 	.byte	0x04, 0x17
        /*001e*/ 	.short	(.L_844 - .L_843)
.L_843:
        /*0020*/ 	.word	0x00000000
        /*0024*/ 	.short	0x0000
        /*0026*/ 	.short	0x0000
        /*0028*/ 	.byte	0x00, 0xf0, 0x41, 0x07


	//----- nvinfo : EIATTR_MAXREG_COUNT
	.align		4
.L_844:
        /*002c*/ 	.byte	0x03, 0x1b
        /*002e*/ 	.short	0x00ff


	//----- nvinfo : EIATTR_NUM_BARRIERS
	.align		4
        /*0030*/ 	.byte	0x02, 0x4c
        /*0032*/ 	.byte	0x01
	.zero		1


	//----- nvinfo : EIATTR_ANNOTATIONS
	.align		4
        /*0034*/ 	.byte	0x04, 0x55
        /*0036*/ 	.short	(.L_846 - .L_845)


	//   ....[0]....
.L_845:
        /*0038*/ 	.word	0x00000001
        /*003c*/ 	.byte	0x80, 0x15, 0x00, 0x00, 0x01, 0x00, 0x00, 0x00, 0x80, 0x59, 0x01, 0x00


	//----- nvinfo : EIATTR_MERCURY_ISA_VERSION
	.align		4
.L_846:
        /*0048*/ 	.byte	0x03, 0x5f
        /*004a*/ 	.short	0x0000


	//----- nvinfo : EIATTR_COOP_GROUP_MASK_REGIDS
	.align		4
        /*004c*/ 	.byte	0x04, 0x29
        /*004e*/ 	.short	(.L_848 - .L_847)


	//   ....[0]....
.L_847:
        /*0050*/ 	.word	0xffffffff


	//   ....[1]....
        /*0054*/ 	.word	0xffffffff


	//   ....[2]....
        /*0058*/ 	.word	0xffffffff


	//   ....[3]....
        /*005c*/ 	.word	0xffffffff


	//   ....[4]....
        /*0060*/ 	.word	0xffffffff


	//   ....[5]....
        /*0064*/ 	.word	0xffffffff


	//   ....[6]....
        /*0068*/ 	.word	0xffffffff


	//   ....[7]....
        /*006c*/ 	.word	0xffffffff


	//   ....[8]....
        /*0070*/ 	.word	0xffffffff


	//   ....[9]....
        /*0074*/ 	.word	0xffffffff


	//   ....[10]....
        /*0078*/ 	.word	0xffffffff


	//   ....[11]....
        /*007c*/ 	.word	0xffffffff


	//   ....[12]....
        /*0080*/ 	.word	0xffffffff


	//   ....[13]....
        /*0084*/ 	.word	0xffffffff


	//   ....[14]....
        /*0088*/ 	.word	0xffffffff


	//   ....[15]....
        /*008c*/ 	.word	0xffffffff


	//----- nvinfo : EIATTR_COOP_GROUP_INSTR_OFFSETS
	.align		4
.L_848:
        /*0090*/ 	.byte	0x04, 0x28
        /*0092*/ 	.short	(.L_850 - .L_849)


	//   ....[0]....
.L_849:
        /*0094*/ 	.word	0x00006db0


	//   ....[1]....
        /*0098*/ 	.word	0x00006dd0


	//   ....[2]....
        /*009c*/ 	.word	0x00007600


	//   ....[3]....
        /*00a0*/ 	.word	0x00007650


	//   ....[4]....
        /*00a4*/ 	.word	0x0000d920


	//   ....[5]....
        /*00a8*/ 	.word	0x0000d940


	//   ....[6]....
        /*00ac*/ 	.word	0x0000dfc0


	//   ....[7]....
        /*00b0*/ 	.word	0x0000e020


	//   ....[8]....
        /*00b4*/ 	.word	0x00013500


	//   ....[9]....
        /*00b8*/ 	.word	0x00013520


	//   ....[10]....
        /*00bc*/ 	.word	0x00013550


	//   ....[11]....
        /*00c0*/ 	.word	0x00013560


	//   ....[12]....
        /*00c4*/ 	.word	0x000159a0


	//   ....[13]....
        /*00c8*/ 	.word	0x000159c0


	//   ....[14]....
        /*00cc*/ 	.word	0x00015a00


	//   ....[15]....
        /*00d0*/ 	.word	0x00015a40


	//----- nvinfo : EIATTR_EXIT_INSTR_OFFSETS
	.align		4
.L_850:
        /*00d4*/ 	.byte	0x04, 0x1c
        /*00d6*/ 	.short	(.L_852 - .L_851)


	//   ....[0]....
.L_851:
        /*00d8*/ 	.word	0x00000430


	//   ....[1]....
        /*00dc*/ 	.word	0x00000a10


	//   ....[2]....
        /*00e0*/ 	.word	0x00000a40


	//   ....[3]....
        /*00e4*/ 	.word	0x00016410


	//   ....[4]....
        /*00e8*/ 	.word	0x00016430


	//----- nvinfo : EIATTR_CTAIDZ_USED
	.align		4
.L_852:
        /*00ec*/ 	.byte	0x01, 0x04
	.zero		2


	//----- nvinfo : EIATTR_CRS_STACK_SIZE
	.align		4
        /*00f0*/ 	.byte	0x04, 0x1e
        /*00f2*/ 	.short	(.L_854 - .L_853)
.L_853:
        /*00f4*/ 	.word	0x00000000
.L_854:


//--------------------- .nv.info._ZN5flash24flash_fwd_splitkv_kernelI23Flash_fwd_kernel_traitsILi32ELi64ELi256ELi4ELb0ELb0EN7cutlass10bfloat16_tE19Flash_kernel_traitsILi32ELi64ELi256ELi4ES3_EELb1ELb0ELb0ELb0ELb0ELb0ELb1ELb1EEEvNS_16Flash_fwd_paramsE --------------------------
	.section	.nv.info._ZN5flash24flash_fwd_splitkv_kernelI23Flash_fwd_kernel_traitsILi32ELi64ELi256ELi4ELb0ELb0EN7cutlass10bfloat16_tE19Flash_kernel_traitsILi32ELi64ELi256ELi4ES3_EELb1ELb0ELb0ELb0ELb0ELb0ELb1ELb1EEEvNS_16Flash_fwd_paramsE,"",@"SHT_CUDA_INFO"
	.sectionflags	@""
	.align	4


	//----- nvinfo : EIATTR_CUDA_API_VERSION
	.align		4
        /*0000*/ 	.byte	0x04, 0x37
        /*0002*/ 	.short	(.L_856 - .L_855)
.L_855:
        /*0004*/ 	.word	0x00000082


	//----- nvinfo : EIATTR_SW2861232_WAR
	.align		4
.L_856:
        /*0008*/ 	.byte	0x01, 0x35
	.zero		2


	//----- nvinfo : EIATTR_PARAM_CBANK
	.align		4
        /*000c*/ 	.byte	0x04, 0x0a
        /*000e*/ 	.short	(.L_858 - .L_857)
	.align		4
.L_857:
        /*0010*/ 	.word	index@(.nv.constant0._ZN5flash24flash_fwd_splitkv_kernelI23Flash_fwd_kernel_traitsILi32ELi64ELi256ELi4ELb0ELb0EN7cutlass10bfloat16_tE19Flash_kernel_traitsILi32ELi64ELi256ELi4ES3_EELb1ELb0ELb0ELb0ELb0ELb0ELb1ELb1EEEvNS_16Flash_fwd_paramsE)
        /*0014*/ 	.short	0x0160
        /*0016*/ 	.short	0x01d0


	//----- nvinfo : EIATTR_CBANK_PARAM_SIZE
	.align		4
.L_858:
        /*0018*/ 	.byte	0x03, 0x19
        /*001a*/ 	.short	0x01d0


	//----- nvinfo : EIATTR_KPARAM_INFO
	.align		4
        /*001c*/ 	.byte	0x04, 0x17
        /*001e*/ 	.short	(.L_860 - .L_859)
.L_859:
        /*0020*/ 	.word	0x00000000
        /*0024*/ 	.short	0x0000
        /*0026*/ 	.short	0x0000
        /*0028*/ 	.byte	0x00, 0xf0, 0x41, 0x07


	//----- nvinfo : EIATTR_MAXREG_COUNT
	.align		4
.L_860:
        /*002c*/ 	.byte	0x03, 0x1b
        /*002e*/ 	.short	0x00ff


	//----- nvinfo : EIATTR_NUM_BARRIERS
	.align		4
        /*0030*/ 	.byte	0x02, 0x4c
        /*0032*/ 	.byte	0x01
	.zero		1


	//----- nvinfo : EIATTR_MERCURY_ISA_VERSION
	.align		4
        /*0034*/ 	.byte	0x03, 0x5f
        /*0036*/ 	.short	0x0000


	//----- nvinfo : EIATTR_COOP_GROUP_MASK_REGIDS
	.align		4
        /*0038*/ 	.byte	0x04, 0x29
        /*003a*/ 	.short	(.L_862 - .L_861)


	//   ....[0]....
.L_861:
        /*003c*/ 	.word	0xffffffff


	//   ....[1]....
        /*0040*/ 	.word	0xffffffff


	//   ....[2]....
        /*0044*/ 	.word	0xffffffff


	//   ....[3]....
        /*0048*/ 	.word	0xffffffff


	//   ....[4]....
        /*004c*/ 	.word	0xffffffff


	//   ....[5]....
        /*0050*/ 	.word	0xffffffff


	//   ....[6]....
        /*0054*/ 	.word	0xffffffff


	//   ....[7]....
        /*0058*/ 	.word	0xffffffff


	//   ....[8]....
        /*005c*/ 	.word	0xffffffff


	//   ....[9]....
        /*0060*/ 	.word	0xffffffff


	//   ....[10]....
        /*0064*/ 	.word	0xffffffff


	//   ....[11]....
        /*0068*/ 	.word	0xffffffff


	//   ....[12]....
        /*006c*/ 	.word	0xffffffff


	//   ....[13]....
        /*0070*/ 	.word	0xffffffff


	//   ....[14]....
        /*0074*/ 	.word	0xffffffff


	//   ....[15]....
        /*0078*/ 	.word	0xffffffff


	//----- nvinfo : EIATTR_COOP_GROUP_INSTR_OFFSETS
	.align		4
.L_862:
        /*007c*/ 	.byte	0x04, 0x28
        /*007e*/ 	.short	(.L_864 - .L_863)


	//   ....[0]....
.L_863:
        /*0080*/ 	.word	0x0000e110


	//   ....[1]....
        /*0084*/ 	.word	0x0000e130


	//   ....[2]....
        /*0088*/ 	.word	0x0000eb40


	//   ....[3]....
        /*008c*/ 	.word	0x0000eba0


	//   ....[4]....
        /*0090*/ 	.word	0x00013bf0


	//   ....[5]....
        /*0094*/ 	.word	0x00013c10


	//   ....[6]....
        /*0098*/ 	.word	0x000146e0


	//   ....[7]....
        /*009c*/ 	.word	0x00014740


	//   ....[8]....
        /*00a0*/ 	.word	0x00018770


	//   ....[9]....
        /*00a4*/ 	.word	0x00018780


	//   ....[10]....
        /*00a8*/ 	.word	0x000187b0


	//   ....[11]....
        /*00ac*/ 	.word	0x000187c0


	//   ....[12]....
        /*00b0*/ 	.word	0x0001abf0


	//   ....[13]....
        /*00b4*/ 	.word	0x0001ac30


	//   ....[14]....
        /*00b8*/ 	.word	0x0001acb0


	//   ....[15]....
        /*00bc*/ 	.word	0x0001acc0


	//----- nvinfo : EIATTR_EXIT_INSTR_OFFSETS
	.align		4
.L_864:
        /*00c0*/ 	.byte	0x04, 0x1c
        /*00c2*/ 	.short	(.L_866 - .L_865)


	//   ....[0]....
.L_865:
        /*00c4*/ 	.word	0x00000430


	//   ....[1]....
        /*00c8*/ 	.word	0x00000a40


	//   ....[2]....
        /*00cc*/ 	.word	0x00000a70


	//   ....[3]....
        /*00d0*/ 	.word	0x0001b690


	//   ....[4]....
        /*00d4*/ 	.word	0x0001b6b0


	//----- nvinfo : EIATTR_CTAIDZ_USED
	.align		4
.L_866:
        /*00d8*/ 	.byte	0x01, 0x04
	.zero		2


	//----- nvinfo : EIATTR_CRS_STACK_SIZE
	.align		4
        /*00dc*/ 	.byte	0x04, 0x1e
        /*00de*/ 	.short	(.L_868 - .L_867)
.L_867:
        /*00e0*/ 	.word	0x00000000
.L_868:


//--------------------- .nv.info._ZN5flash24flash_fwd_splitkv_kernelI23Flash_fwd_kernel_traitsILi32ELi64ELi256ELi4ELb0ELb0EN7cutlass10bfloat16_tE19Flash_kernel_traitsILi32ELi64ELi256ELi4ES3_EELb1ELb0ELb0ELb0ELb0ELb1ELb1ELb1EEEvNS_16Flash_fwd_paramsE --------------------------
	.section	.nv.info._ZN5flash24flash_fwd_splitkv_kernelI23Flash_fwd_kernel_traitsILi32ELi64ELi256ELi4ELb0ELb0EN7cutlass10bfloat16_tE19Flash_kernel_traitsILi32ELi64ELi256ELi4ES3_EELb1ELb0ELb0ELb0ELb0ELb1ELb1ELb1EEEvNS_16Flash_fwd_paramsE,"",@"SHT_CUDA_INFO"
	.sectionflags	@""
	.align	4


	//----- nvinfo : EIATTR_CUDA_API_VERSION
	.align		4
        /*0000*/ 	.byte	0x04, 0x37
        /*0002*/ 	.short	(.L_870 - .L_869)
.L_869:
        /*0004*/ 	.word	0x00000082


	//----- nvinfo : EIATTR_SW2861232_WAR
	.align		4
.L_870:
        /*0008*/ 	.byte	0x01, 0x35
	.zero		2


	//----- nvinfo : EIATTR_PARAM_CBANK
	.align		4
        /*000c*/ 	.byte	0x04, 0x0a
        /*000e*/ 	.short	(.L_872 - .L_871)
	.align		4
.L_871:
        /*0010*/ 	.word	index@(.nv.constant0._ZN5flash24flash_fwd_splitkv_kernelI23Flash_fwd_kernel_traitsILi32ELi64ELi256ELi4ELb0ELb0EN7cutlass10bfloat16_tE19Flash_kernel_traitsILi32ELi64ELi256ELi4ES3_EELb1ELb0ELb0ELb0ELb0ELb1ELb1ELb1EEEvNS_16Flash_fwd_paramsE)
        /*0014*/ 	.short	0x0160
        /*0016*/ 	.short	0x01d0


	//----- nvinfo : EIATTR_CBANK_PARAM_SIZE
	.align		4
.L_872:
        /*0018*/ 	.byte	0x03, 0x19
        /*001a*/ 	.short	0x01d0


	//----- nvinfo : EIATTR_KPARAM_INFO
	.align		4
        /*001c*/ 	.byte	0x04, 0x17
        /*001e*/ 	.short	(.L_874 - .L_873)
.L_873:
        /*0020*/ 	.word	0x00000000
        /*0024*/ 	.short	0x0000
        /*0026*/ 	.short	0x0000
        /*0028*/ 	.byte	0x00, 0xf0, 0x41, 0x07


	//----- nvinfo : EIATTR_MAXREG_COUNT
	.align		4
.L_874:
        /*002c*/ 	.byte	0x03, 0x1b
        /*002e*/ 	.short	0x00ff


	//----- nvinfo : EIATTR_NUM_BARRIERS
	.align		4
        /*0030*/ 	.byte	0x02, 0x4c
        /*0032*/ 	.byte	0x01
	.zero		1


	//----- nvinfo : EIATTR_ANNOTATIONS
	.align		4
        /*0034*/ 	.byte	0x04, 0x55
        /*0036*/ 	.short	(.L_876 - .L_875)


	//   ....[0]....
.L_875:
        /*0038*/ 	.word	0x00000001
        /*003c*/ 	.byte	0x20, 0x03, 0x00, 0x00, 0x01, 0x00, 0x00, 0x00, 0xf0, 0x89, 0x00, 0x00, 0x01, 0x00, 0x00, 0x00
        /*004c*/ 	.byte	0xf0, 0xdf, 0x01, 0x00


	//----- nvinfo : EIATTR_MERCURY_ISA_VERSION
	.align		4
.L_876:
        /*0050*/ 	.byte	0x03, 0x5f
        /*0052*/ 	.short	0x0000


	//----- nvinfo : EIATTR_COOP_GROUP_MASK_REGIDS
	.align		4
        /*0054*/ 	.byte	0x04, 0x29
        /*0056*/ 	.short	(.L_878 - .L_877)


	//   ....[0]....
.L_877:
        /*0058*/ 	.word	0xffffffff


	//   ....[1]....
        /*005c*/ 	.word	0xffffffff


	//   ....[2]....
        /*0060*/ 	.word	0xffffffff


	//   ....[3]....
        /*0064*/ 	.word	0xffffffff


	//   ....[4]....
        /*0068*/ 	.word	0xffffffff


	//   ....[5]....
        /*006c*/ 	.word	0xffffffff


	//   ....[6]....
        /*0070*/ 	.word	0xffffffff


	//   ....[7]....
        /*0074*/ 	.word	0xffffffff


	//   ....[8]....
        /*0078*/ 	.word	0xffffffff


	//   ....[9]....
        /*007c*/ 	.word	0xffffffff


	//   ....[10]....
        /*0080*/ 	.word	0xffffffff


	//   ....[11]....
        /*0084*/ 	.word	0xffffffff


	//   ....[12]....
        /*0088*/ 	.word	0xffffffff


	//   ....[13]....
        /*008c*/ 	.word	0xffffffff


	//   ....[14]....
        /*0090*/ 	.word	0xffffffff


	//   ....[15]....
        /*0094*/ 	.word	0xffffffff


	//----- nvinfo : EIATTR_COOP_GROUP_INSTR_OFFSETS
	.align		4
.L_878:
        /*0098*/ 	.byte	0x04, 0x28
        /*009a*/ 	.short	(.L_880 - .L_879)


	//   ....[0]....
.L_879:
        /*009c*/ 	.word	0x0000f2e0


	//   ....[1]....
        /*00a0*/ 	.word	0x0000f300


	//   ....[2]....
        /*00a4*/ 	.word	0x0000fa00


	//   ....[3]....
        /*00a8*/ 	.word	0x0000fa50


	//   ....[4]....
        /*00ac*/ 	.word	0x00015ee0


	//   ....[5]....
        /*00b0*/ 	.word	0x00015f00


	//   ....[6]....
        /*00b4*/ 	.word	0x00016590


	//   ....[7]....
        /*00b8*/ 	.word	0x000165f0


	//   ....[8]....
        /*00bc*/ 	.word	0x0001bb70


	//   ....[9]....
        /*00c0*/ 	.word	0x0001bb90


	//   ....[10]....
        /*00c4*/ 	.word	0x0001bbc0


	//   ....[11]....
        /*00c8*/ 	.word	0x0001bbd0


	//   ....[12]....
        /*00cc*/ 	.word	0x0001e020


	//   ....[13]....
        /*00d0*/ 	.word	0x0001e040


	//   ....[14]....
        /*00d4*/ 	.word	0x0001e080


	//   ....[15]....
        /*00d8*/ 	.word	0x0001e0c0


	//----- nvinfo : EIATTR_EXIT_INSTR_OFFSETS
	.align		4
.L_880:
        /*00dc*/ 	.byte	0x04, 0x1c
        /*00de*/ 	.short	(.L_882 - .L_881)


	//   ....[0]....
.L_881:
        /*00e0*/ 	.word	0x00000450


	//   ....[1]....
        /*00e4*/ 	.word	0x00000a50


	//   ....[2]....
        /*00e8*/ 	.word	0x00000a80


	//   ....[3]....
        /*00ec*/ 	.word	0x0001eaa0


	//   ....[4]....
        /*00f0*/ 	.word	0x0001eac0


	//----- nvinfo : EIATTR_CTAIDZ_USED
	.align		4
.L_882:
        /*00f4*/ 	.byte	0x01, 0x04
	.zero		2


	//----- nvinfo : EIATTR_CRS_STACK_SIZE
	.align		4
        /*00f8*/ 	.byte	0x04, 0x1e
        /*00fa*/ 	.short	(.L_884 - .L_883)
.L_883:
        /*00fc*/ 	.word	0x00000000
.L_884:


//--------------------- .nv.info._ZN5flash24flash_fwd_splitkv_kernelI23Flash_fwd_kernel_traitsILi32ELi64ELi256ELi4ELb0ELb0EN7cutlass10bfloat16_tE19Flash_kernel_traitsILi32ELi64ELi256ELi4ES3_EELb1ELb0ELb0ELb1ELb1ELb0ELb0ELb0EEEvNS_16Flash_fwd_paramsE --------------------------
	.section	.nv.info._ZN5flash24flash_fwd_splitkv_kernelI23Flash_fwd_kernel_traitsILi32ELi64ELi256ELi4ELb0ELb0EN7cutlass10bfloat16_tE19Flash_kernel_traitsILi32ELi64ELi256ELi4ES3_EELb1ELb0ELb0ELb1ELb1ELb0ELb0ELb0EEEvNS_16Flash_fwd_paramsE,"",@"SHT_CUDA_INFO"
	.sectionflags	@""
	.align	4


	//----- nvinfo : EIATTR_CUDA_API_VERSION
	.align		4
        /*0000*/ 	.byte	0x04, 0x37
        /*0002*/ 	.short	(.L_886 - .L_885)
.L_885:
        /*0004*/ 	.word	0x00000082


	//----- nvinfo : EIATTR_SW2861232_WAR
	.align		4
.L_886:
        /*0008*/ 	.byte	0x01, 0x35
	.zero		2


	//----- nvinfo : EIATTR_PARAM_CBANK
	.align		4
        /*000c*/ 	.byte	0x04, 0x0a
        /*000e*/ 	.short	(.L_888 - .L_887)
	.align		4
.L_887:
        /*0010*/ 	.word	index@(.nv.constant0._ZN5flash24flash_fwd_splitkv_kernelI23Flash_fwd_kernel_traitsILi32ELi64ELi256ELi4ELb0ELb0EN7cutlass10bfloat16_tE19Flash_kernel_traitsILi32ELi64ELi256ELi4ES3_EELb1ELb0ELb0ELb1ELb1ELb0ELb0ELb0EEEvNS_16Flash_fwd_paramsE)
        /*0014*/ 	.short	0x0160
        /*0016*/ 	.short	0x01d0


	//----- nvinfo : EIATTR_CBANK_PARAM_SIZE
	.align		4
.L_888:
        /*0018*/ 	.byte	0x03, 0x19
        /*001a*/ 	.short	0x01d0


	//----- nvinfo : EIATTR_KPARAM_INFO
	.align		4
        /*001c*/ 	.byte	0x04, 0x17
        /*001e*/ 	.short	(.L_890 - .L_889)
.L_889:
        /*0020*/ 	.word	0x00000000
        /*0024*/ 	.short	0x0000
        /*0026*/ 	.short	0x0000
        /*0028*/ 	.byte	0x00, 0xf0, 0x41, 0x07


	//----- nvinfo : EIATTR_MAXREG_COUNT
	.align		4
.L_890:
        /*002c*/ 	.byte	0x03, 0x1b
        /*002e*/ 	.short	0x00ff


	//----- nvinfo : EIATTR_NUM_BARRIERS
	.align		4
        /*0030*/ 	.byte	0x02, 0x4c
        /*0032*/ 	.byte	0x01
	.zero		1


	//----- nvinfo : EIATTR_MERCURY_ISA_VERSION
	.align		4
        /*0034*/ 	.byte	0x03, 0x5f
        /*0036*/ 	.short	0x0000


	//----- nvinfo : EIATTR_COOP_GROUP_MASK_REGIDS
	.align		4
        /*0038*/ 	.byte	0x04, 0x29
        /*003a*/ 	.short	(.L_892 - .L_891)


	//   ....[0]....
.L_891:
        /*003c*/ 	.word	0xffffffff


	//   ....[1]....
        /*0040*/ 	.word	0xffffffff


	//   ....[2]....
        /*0044*/ 	.word	0xffffffff


	//   ....[3]....
        /*0048*/ 	.word	0xffffffff


	//   ....[4]....
        /*004c*/ 	.word	0xffffffff


	//   ....[5]....
        /*0050*/ 	.word	0xffffffff


	//   ....[6]....
        /*0054*/ 	.word	0xffffffff


	//   ....[7]....
        /*0058*/ 	.word	0xffffffff


	//   ....[8]....
        /*005c*/ 	.word	0xffffffff


	//   ....[9]....
        /*0060*/ 	.word	0xffffffff


	//   ....[10]....
        /*0064*/ 	.word	0xffffffff


	//   ....[11]....
        /*0068*/ 	.word	0xffffffff


	//----- nvinfo : EIATTR_COOP_GROUP_INSTR_OFFSETS
	.align		4
.L_892:
        /*006c*/ 	.byte	0x04, 0x28
        /*006e*/ 	.short	(.L_894 - .L_893)


	//   ....[0]....
.L_893:
        /*0070*/ 	.word	0x00004110


	//   ....[1]....
        /*0074*/ 	.word	0x00004130


	//   ....[2]....
        /*0078*/ 	.word	0x00004b10


	//   ....[3]....
        /*007c*/ 	.word	0x00004b70


	//   ....[4]....
        /*0080*/ 	.word	0x00008240


	//   ....[5]....
        /*0084*/ 	.word	0x00008260


	//   ....[6]....
        /*0088*/ 	.word	0x00008290


	//   ....[7]....
        /*008c*/ 	.word	0x000082a0


	//   ....[8]....
        /*0090*/ 	.word	0x0000a6f0


	//   ....[9]....
        /*0094*/ 	.word	0x0000a730


	//   ....[10]....
        /*0098*/ 	.word	0x0000a7b0


	//   ....[11]....
        /*009c*/ 	.word	0x0000a7d0


	//----- nvinfo : EIATTR_EXIT_INSTR_OFFSETS
	.align		4
.L_894:
        /*00a0*/ 	.byte	0x04, 0x1c
        /*00a2*/ 	.short	(.L_896 - .L_895)


	//   ....[0]....
.L_895:
        /*00a4*/ 	.word	0x00000160


	//   ....[1]....
        /*00a8*/ 	.word	0x000005e0


	//   ....[2]....
        /*00ac*/ 	.word	0x00000610


	//   ....[3]....
        /*00b0*/ 	.word	0x0000b0a0


	//----- nvinfo : EIATTR_CTAIDZ_USED
	.align		4
.L_896:
        /*00b4*/ 	.byte	0x01, 0x04
	.zero		2


	//----- nvinfo : EIATTR_CRS_STACK_SIZE
	.align		4
        /*00b8*/ 	.byte	0x04, 0x1e
        /*00ba*/ 	.short	(.L_898 - .L_897)
.L_897:
        /*00bc*/ 	.word	0x00000000
.L_898:


//--------------------- .nv.info._ZN5flash24flash_fwd_splitkv_kernelI23Flash_fwd_kernel_traitsILi32ELi64ELi256ELi4ELb0ELb0EN7cutlass10bfloat16_tE19Flash_kernel_traitsILi32ELi64ELi256ELi4ES3_EELb1ELb0ELb0ELb1ELb1ELb1ELb0ELb0EEEvNS_16Flash_fwd_paramsE --------------------------
	.section	.nv.info._ZN5flash24flash_fwd_splitkv_kernelI23Flash_fwd_kernel_traitsILi32ELi64ELi256ELi4ELb0ELb0EN7cutlass10bfloat16_tE19Flash_kernel_traitsILi32ELi64ELi256ELi4ES3_EELb1ELb0ELb0ELb1ELb1ELb1ELb0ELb0EEEvNS_16Flash_fwd_paramsE,"",@"SHT_CUDA_INFO"
	.sectionflags	@""
	.align	4


	//----- nvinfo : EIATTR_CUDA_API_VERSION
	.align		4
        /*0000*/ 	.byte	0x04, 0x37
        /*0002*/ 	.short	(.L_900 - .L_899)
.L_899:
        /*0004*/ 	.word	0x00000082


	//----- nvinfo : EIATTR_SW2861232_WAR
	.align		4
.L_900:
        /*0008*/ 	.byte	0x01, 0x35
	.zero		2


	//----- nvinfo : EIATTR_PARAM_CBANK
	.align		4
        /*000c*/ 	.byte	0x04, 0x0a
        /*000e*/ 	.short	(.L_902 - .L_901)
	.align		4
.L_901:
        /*0010*/ 	.word	index@(.nv.constant0._ZN5flash24flash_fwd_splitkv_kernelI23Flash_fwd_kernel_traitsILi32ELi64ELi256ELi4ELb0ELb0EN7cutlass10bfloat16_tE19Flash_kernel_traitsILi32ELi64ELi256ELi4ES3_EELb1ELb0ELb0ELb1ELb1ELb1ELb0ELb0EEEvNS_16Flash_fwd_paramsE)
        /*0014*/ 	.short	0x0160
        /*0016*/ 	.short	0x01d0


	//----- nvinfo : EIATTR_CBANK_PARAM_SIZE
	.align		4
.L_902:
        /*0018*/ 	.byte	0x03, 0x19
        /*001a*/ 	.short	0x01d0


	//----- nvinfo : EIATTR_KPARAM_INFO
	.align		4
        /*001c*/ 	.byte	0x04, 0x17
        /*001e*/ 	.short	(.L_904 - .L_903)
.L_903:
        /*0020*/ 	.word	0x00000000
        /*0024*/ 	.short	0x0000
        /*0026*/ 	.short	0x0000
        /*0028*/ 	.byte	0x00, 0xf0, 0x41, 0x07


	//----- nvinfo : EIATTR_MAXREG_COUNT
	.align		4
.L_904:
        /*002c*/ 	.byte	0x03, 0x1b
        /*002e*/ 	.short	0x00ff


	//----- nvinfo : EIATTR_NUM_BARRIERS
	.align		4
        /*0030*/ 	.byte	0x02, 0x4c
        /*0032*/ 	.byte	0x01
	.zero		1


	//----- nvinfo : EIATTR_MERCURY_ISA_VERSION
	.align		4
        /*0034*/ 	.byte	0x03, 0x5f
        /*0036*/ 	.short	0x0000


	//----- nvinfo : EIATTR_COOP_GROUP_MASK_REGIDS
	.align		4
        /*0038*/ 	.byte	0x04, 0x29
        /*003a*/ 	.short	(.L_906 - .L_905)


	//   ....[0]....
.L_905:
        /*003c*/ 	.word	0xffffffff


	//   ....[1]....
        /*0040*/ 	.word	0xffffffff


	//   ....[2]....
        /*0044*/ 	.word	0xffffffff


	//   ....[3]....
        /*0048*/ 	.word	0xffffffff


	//   ....[4]....
        /*004c*/ 	.word	0xffffffff


	//   ....[5]....
        /*0050*/ 	.word	0xffffffff


	//   ....[6]....
        /*0054*/ 	.word	0xffffffff


	//   ....[7]....
        /*0058*/ 	.word	0xffffffff


	//   ....[8]....
        /*005c*/ 	.word	0xffffffff


	//   ....[9]....
        /*0060*/ 	.word	0xffffffff


	//   ....[10]....
        /*0064*/ 	.word	0xffffffff


	//   ....[11]....
        /*0068*/ 	.word	0xffffffff


	//----- nvinfo : EIATTR_COOP_GROUP_INSTR_OFFSETS
	.align		4
.L_906:
        /*006c*/ 	.byte	0x04, 0x28
        /*006e*/ 	.short	(.L_908 - .L_907)


	//   ....[0]....
.L_907:
        /*0070*/ 	.word	0x000052f0


	//   ....[1]....
        /*0074*/ 	.word	0x00005310


	//   ....[2]....
        /*0078*/ 	.word	0x00005a30


	//   ....[3]....
        /*007c*/ 	.word	0x00005a70


	//   ....[4]....
        /*0080*/ 	.word	0x0000a440


	//   ....[5]....
        /*0084*/ 	.word	0x0000a460


	//   ....[6]....
        /*0088*/ 	.word	0x0000a490


	//   ....[7]....
        /*008c*/ 	.word	0x0000a4a0


	//   ....[8]....
        /*0090*/ 	.word	0x0000c8f0


	//   ....[9]....
        /*0094*/ 	.word	0x0000c920


	//   ....[10]....
        /*0098*/ 	.word	0x0000c970


	//   ....[11]....
        /*009c*/ 	.word	0x0000c990


	//----- nvinfo : EIATTR_EXIT_INSTR_OFFSETS
	.align		4
.L_908:
        /*00a0*/ 	.byte	0x04, 0x1c
        /*00a2*/ 	.short	(.L_910 - .L_909)


	//   ....[0]....
.L_909:
        /*00a4*/ 	.word	0x00000160


	//   ....[1]....
        /*00a8*/ 	.word	0x000005e0


	//   ....[2]....
        /*00ac*/ 	.word	0x00000610


	//   ....[3]....
        /*00b0*/ 	.word	0x0000d2e0


	//----- nvinfo : EIATTR_CTAIDZ_USED
	.align		4
.L_910:
        /*00b4*/ 	.byte	0x01, 0x04
	.zero		2


	//----- nvinfo : EIATTR_CRS_STACK_SIZE
	.align		4
        /*00b8*/ 	.byte	0x04, 0x1e
        /*00ba*/ 	.short	(.L_912 - .L_911)
.L_911:
        /*00bc*/ 	.word	0x00000000
.L_912:


//--------------------- .nv.info._ZN5flash24flash_fwd_splitkv_kernelI23Flash_fwd_kernel_traitsILi32ELi64ELi256ELi4ELb0ELb0EN7cutlass10bfloat16_tE19Flash_kernel_traitsILi32ELi64ELi256ELi4ES3_EELb1ELb0ELb0ELb1ELb1ELb0ELb1ELb0EEEvNS_16Flash_fwd_paramsE --------------------------
	.section	.nv.info._ZN5flash24flash_fwd_splitkv_kernelI23Flash_fwd_kernel_traitsILi32ELi64ELi256ELi4ELb0ELb0EN7cutlass10bfloat16_tE19Flash_kernel_traitsILi32ELi64ELi256ELi4ES3_EELb1ELb0ELb0ELb1ELb1ELb0ELb1ELb0EEEvNS_16Flash_fwd_paramsE,"",@"SHT_CUDA_INFO"
	.sectionflags	@""
	.align	4


	//----- nvinfo : EIATTR_CUDA_API_VERSION
	.align		4
        /*0000*/ 	.byte	0x04, 0x37
        /*0002*/ 	.short	(.L_914 - .L_913)
.L_913:
        /*0004*/ 	.word	0x00000082


	//----- nvinfo : EIATTR_SW2861232_WAR
	.align		4
.L_914:
        /*0008*/ 	.byte	0x01, 0x35
	.zero		2


	//----- nvinfo : EIATTR_PARAM_CBANK
	.align		4
        /*000c*/ 	.byte	0x04, 0x0a
        /*000e*/ 	.short	(.L_916 - .L_915)
	.align		4
.L_915:
        /*0010*/ 	.word	index@(.nv.constant0._ZN5flash24flash_fwd_splitkv_kernelI23Flash_fwd_kernel_traitsILi32ELi64ELi256ELi4ELb0ELb0EN7cutlass10bfloat16_tE19Flash_kernel_traitsILi32ELi64ELi256ELi4ES3_EELb1ELb0ELb0ELb1ELb1ELb0ELb1ELb0EEEvNS_16Flash_fwd_paramsE)
        /*0014*/ 	.short	0x0160
        /*0016*/ 	.short	0x01d0


	//----- nvinfo : EIATTR_CBANK_PARAM_SIZE
	.align		4
.L_916:
        /*0018*/ 	.byte	0x03, 0x19
        /*001a*/ 	.short	0x01d0


	//----- nvinfo : EIATTR_KPARAM_INFO
	.align		4
        /*001c*/ 	.byte	0x04, 0x17
        /*001e*/ 	.short	(.L_918 - .L_917)
.L_917:
        /*0020*/ 	.word	0x00000000
        /*0024*/ 	.short	0x0000
        /*0026*/ 	.short	0x0000
        /*0028*/ 	.byte	0x00, 0xf0, 0x41, 0x07


	//----- nvinfo : EIATTR_MAXREG_COUNT
	.align		4
.L_918:
        /*002c*/ 	.byte	0x03, 0x1b
        /*002e*/ 	.short	0x00ff


	//----- nvinfo : EIATTR_NUM_BARRIERS
	.align		4
        /*0030*/ 	.byte	0x02, 0x4c
        /*0032*/ 	.byte	0x01
	.zero		1


	//----- nvinfo : EIATTR_MERCURY_ISA_VERSION
	.align		4
        /*0034*/ 	.byte	0x03, 0x5f
        /*0036*/ 	.short	0x0000


	//----- nvinfo : EIATTR_COOP_GROUP_MASK_REGIDS
	.align		4
        /*0038*/ 	.byte	0x04, 0x29
        /*003a*/ 	.short	(.L_920 - .L_919)


	//   ....[0]....
.L_919:
        /*003c*/ 	.word	0xffffffff


	//   ....[1]....
        /*0040*/ 	.word	0xffffffff


	//   ....[2]....
        /*0044*/ 	.word	0xffffffff


	//   ....[3]....
        /*0048*/ 	.word	0xffffffff


	//   ....[4]....
        /*004c*/ 	.word	0xffffffff


	//   ....[5]....
        /*0050*/ 	.word	0xffffffff


	//   ....[6]....
        /*0054*/ 	.word	0xffffffff


	//   ....[7]....
        /*0058*/ 	.word	0xffffffff


	//   ....[8]....
        /*005c*/ 	.word	0xffffffff


	//   ....[9]....
        /*0060*/ 	.word	0xffffffff


	//   ....[10]....
        /*0064*/ 	.word	0xffffffff


	//   ....[11]....
        /*0068*/ 	.word	0xffffffff


	//----- nvinfo : EIATTR_COOP_GROUP_INSTR_OFFSETS
	.align		4
.L_920:
        /*006c*/ 	.byte	0x04, 0x28
        /*006e*/ 	.short	(.L_922 - .L_921)


	//   ....[0]....
.L_921:
        /*0070*/ 	.word	0x00004340


	//   ....[1]....
        /*0074*/ 	.word	0x00004360


	//   ....[2]....
        /*0078*/ 	.word	0x00004d80


	//   ....[3]....
        /*007c*/ 	.word	0x00004dd0


	//   ....[4]....
        /*0080*/ 	.word	0x00008470


	//   ....[5]....
        /*0084*/ 	.word	0x00008490


	//   ....[6]....
        /*0088*/ 	.word	0x000084c0


	//   ....[7]....
        /*008c*/ 	.word	0x000084d0


	//   ....[8]....
        /*0090*/ 	.word	0x0000a920


	//   ....[9]....
        /*0094*/ 	.word	0x0000a960


	//   ....[10]....
        /*0098*/ 	.word	0x0000a9e0


	//   ....[11]....
        /*009c*/ 	.word	0x0000aa00


	//----- nvinfo : EIATTR_EXIT_INSTR_OFFSETS
	.align		4
.L_922:
        /*00a0*/ 	.byte	0x04, 0x1c
        /*00a2*/ 	.short	(.L_924 - .L_923)


	//   ....[0]....
.L_923:
        /*00a4*/ 	.word	0x000002a0


	//   ....[1]....
        /*00a8*/ 	.word	0x00000830


	//   ....[2]....
        /*00ac*/ 	.word	0x00000860


	//   ....[3]....
        /*00b0*/ 	.word	0x0000b2b0


	//----- nvinfo : EIATTR_CTAIDZ_USED
	.align		4
.L_924:
        /*00b4*/ 	.byte	0x01, 0x04
	.zero		2


	//----- nvinfo : EIATTR_CRS_STACK_SIZE
	.align		4
        /*00b8*/ 	.byte	0x04, 0x1e
        /*00ba*/ 	.short	(.L_926 - .L_925)
.L_925:
        /*00bc*/ 	.word	0x00000000
.L_926:


//--------------------- .nv.info._ZN5flash24flash_fwd_splitkv_kernelI23Flash_fwd_kernel_traitsILi32ELi64ELi256ELi4ELb0ELb0EN7cutlass10bfloat16_tE19Flash_kernel_traitsILi32ELi64ELi256ELi4ES3_EELb1ELb0ELb0ELb1ELb1ELb1ELb1ELb0EEEvNS_16Flash_fwd_paramsE --------------------------
	.section	.nv.info._ZN5flash24flash_fwd_splitkv_kernelI23Flash_fwd_kernel_traitsILi32ELi64ELi256ELi4ELb0ELb0EN7cutlass10bfloat16_tE19Flash_kernel_traitsILi32ELi64ELi256ELi4ES3_EELb1ELb0ELb0ELb1ELb1ELb1ELb1ELb0EEEvNS_16Flash_fwd_paramsE,"",@"SHT_CUDA_INFO"
	.sectionflags	@""
	.align	4


	//----- nvinfo : EIATTR_CUDA_API_VERSION
	.align		4
        /*0000*/ 	.byte	0x04, 0x37
        /*0002*/ 	.short	(.L_928 - .L_927)
.L_927:
        /*0004*/ 	.word	0x00000082


	//----- nvinfo : EIATTR_SW2861232_WAR
	.align		4
.L_928:
        /*0008*/ 	.byte	0x01, 0x35
	.zero		2


	//----- nvinfo : EIATTR_PARAM_CBANK
	.align		4
        /*000c*/ 	.byte	0x04, 0x0a
        /*000e*/ 	.short	(.L_930 - .L_929)
	.align		4
.L_929:
        /*0010*/ 	.word	index@(.nv.constant0._ZN5flash24flash_fwd_splitkv_kernelI23Flash_fwd_kernel_traitsILi32ELi64ELi256ELi4ELb0ELb0EN7cutlass10bfloat16_tE19Flash_kernel_traitsILi32ELi64ELi256ELi4ES3_EELb1ELb0ELb0ELb1ELb1ELb1ELb1ELb0EEEvNS_16Flash_fwd_paramsE)
        /*0014*/ 	.short	0x0160
        /*0016*/ 	.short	0x01d0


	//----- nvinfo : EIATTR_CBANK_PARAM_SIZE
	.align		4
.L_930:
        /*0018*/ 	.byte	0x03, 0x19
        /*001a*/ 	.short	0x01d0


	//----- nvinfo : EIATTR_KPARAM_INFO
	.align		4
        /*001c*/ 	.byte	0x04, 0x17
        /*001e*/ 	.short	(.L_932 - .L_931)
.L_931:
        /*0020*/ 	.word	0x00000000
        /*0024*/ 	.short	0x0000
        /*0026*/ 	.short	0x0000
        /*0028*/ 	.byte	0x00, 0xf0, 0x41, 0x07


	//----- nvinfo : EIATTR_MAXREG_COUNT
	.align		4
.L_932:
        /*002c*/ 	.byte	0x03, 0x1b
        /*002e*/ 	.short	0x00ff


	//----- nvinfo : EIATTR_NUM_BARRIERS
	.align		4
        /*0030*/ 	.byte	0x02, 0x4c
        /*0032*/ 	.byte	0x01
	.zero		1


	//----- nvinfo : EIATTR_ANNOTATIONS
	.align		4
        /*0034*/ 	.byte	0x04, 0x55
        /*0036*/ 	.short	(.L_934 - .L_933)


	//   ....[0]....
.L_933:
        /*0038*/ 	.word	0x00000001
        /*003c*/ 	.byte	0xd0, 0x2b, 0x00, 0x00, 0x01, 0x00, 0x00, 0x00, 0x80, 0xcb, 0x00, 0x00


	//----- nvinfo : EIATTR_MERCURY_ISA_VERSION
	.align		4
.L_934:
        /*0048*/ 	.byte	0x03, 0x5f
        /*004a*/ 	.short	0x0000


	//----- nvinfo : EIATTR_COOP_GROUP_MASK_REGIDS
	.align		4
        /*004c*/ 	.byte	0x04, 0x29
        /*004e*/ 	.short	(.L_936 - .L_935)


	//   ....[0]....
.L_935:
        /*0050*/ 	.word	0xffffffff


	//   ....[1]....
        /*0054*/ 	.word	0xffffffff


	//   ....[2]....
        /*0058*/ 	.word	0xffffffff


	//   ....[3]....
        /*005c*/ 	.word	0xffffffff


	//   ....[4]....
        /*0060*/ 	.word	0xffffffff


	//   ....[5]....
        /*0064*/ 	.word	0xffffffff


	//   ....[6]....
        /*0068*/ 	.word	0xffffffff


	//   ....[7]....
        /*006c*/ 	.word	0xffffffff


	//   ....[8]....
        /*0070*/ 	.word	0xffffffff


	//   ....[9]....
        /*0074*/ 	.word	0xffffffff


	//   ....[10]....
        /*0078*/ 	.word	0xffffffff


	//   ....[11]....
        /*007c*/ 	.word	0xffffffff


	//----- nvinfo : EIATTR_COOP_GROUP_INSTR_OFFSETS
	.align		4
.L_936:
        /*0080*/ 	.byte	0x04, 0x28
        /*0082*/ 	.short	(.L_938 - .L_937)


	//   ....[0]....
.L_937:
        /*0084*/ 	.word	0x000055a0


	//   ....[1]....
        /*0088*/ 	.word	0x000055c0


	//   ....[2]....
        /*008c*/ 	.word	0x00005cf0


	//   ....[3]....
        /*0090*/ 	.word	0x00005d30


	//   ....[4]....
        /*0094*/ 	.word	0x0000a6d0


	//   ....[5]....
        /*0098*/ 	.word	0x0000a6f0


	//   ....[6]....
        /*009c*/ 	.word	0x0000a720


	//   ....[7]....
        /*00a0*/ 	.word	0x0000a730


	//   ....[8]....
        /*00a4*/ 	.word	0x0000cba0


	//   ....[9]....
        /*00a8*/ 	.word	0x0000cbc0


	//   ....[10]....
        /*00ac*/ 	.word	0x0000cc00


	//   ....[11]....
        /*00b0*/ 	.word	0x0000cc40


	//----- nvinfo : EIATTR_EXIT_INSTR_OFFSETS
	.align		4
.L_938:
        /*00b4*/ 	.byte	0x04, 0x1c
        /*00b6*/ 	.short	(.L_940 - .L_939)


	//   ....[0]....
.L_939:
        /*00b8*/ 	.word	0x000002b0


	//   ....[1]....
        /*00bc*/ 	.word	0x00000840


	//   ....[2]....
        /*00c0*/ 	.word	0x00000870


	//   ....[3]....
        /*00c4*/ 	.word	0x0000d520


	//----- nvinfo : EIATTR_CTAIDZ_USED
	.align		4
.L_940:
        /*00c8*/ 	.byte	0x01, 0x04
	.zero		2


	//----- nvinfo : EIATTR_CRS_STACK_SIZE
	.align		4
        /*00cc*/ 	.byte	0x04, 0x1e
        /*00ce*/ 	.short	(.L_942 - .L_941)
.L_941:
        /*00d0*/ 	.word	0x00000000
.L_942:


//--------------------- .nv.info._ZN5flash24flash_fwd_splitkv_kernelI23Flash_fwd_kernel_traitsILi32ELi64ELi256ELi4ELb0ELb0EN7cutlass10bfloat16_tE19Flash_kernel_traitsILi32ELi64ELi256ELi4ES3_EELb1ELb0ELb0ELb0ELb1ELb0ELb0ELb0EEEvNS_16Flash_fwd_paramsE --------------------------
	.section	.nv.info._ZN5flash24flash_fwd_splitkv_kernelI23Flash_fwd_kernel_traitsILi32ELi64ELi256ELi4ELb0ELb0EN7cutlass10bfloat16_tE19Flash_kernel_traitsILi32ELi64ELi256ELi4ES3_EELb1ELb0ELb0ELb0ELb1ELb0ELb0ELb0EEEvNS_16Flash_fwd_paramsE,"",@"SHT_CUDA_INFO"
	.sectionflags	@""
	.align	4


	//----- nvinfo : EIATTR_CUDA_API_VERSION
	.align		4
        /*0000*/ 	.byte	0x04, 0x37
        /*0002*/ 	.short	(.L_944 - .L_943)
.L_943:
        /*0004*/ 	.word	0x00000082


	//----- nvinfo : EIATTR_SW2861232_WAR
	.align		4
.L_944:
        /*0008*/ 	.byte	0x01, 0x35
	.zero		2


	//----- nvinfo : EIATTR_PARAM_CBANK
	.align		4
        /*000c*/ 	.byte	0x04, 0x0a
        /*000e*/ 	.short	(.L_946 - .L_945)
	.align		4
.L_945:
        /*0010*/ 	.word	index@(.nv.constant0._ZN5flash24flash_fwd_splitkv_kernelI23Flash_fwd_kernel_traitsILi32ELi64ELi256ELi4ELb0ELb0EN7cutlass10bfloat16_tE19Flash_kernel_traitsILi32ELi64ELi256ELi4ES3_EELb1ELb0ELb0ELb0ELb1ELb0ELb0ELb0EEEvNS_16Flash_fwd_paramsE)
        /*0014*/ 	.short	0x0160
        /*0016*/ 	.short	0x01d0


	//----- nvinfo : EIATTR_CBANK_PARAM_SIZE
	.align		4
.L_946:
        /*0018*/ 	.byte	0x03, 0x19
        /*001a*/ 	.short	0x01d0


	//----- nvinfo : EIATTR_KPARAM_INFO
	.align		4
        /*001c*/ 	.byte	0x04, 0x17
        /*001e*/ 	.short	(.L_948 - .L_947)
.L_947:
        /*0020*/ 	.word	0x00000000
        /*0024*/ 	.short	0x0000
        /*0026*/ 	.short	0x0000
        /*0028*/ 	.byte	0x00, 0xf0, 0x41, 0x07


	//----- nvinfo : EIATTR_MAXREG_COUNT
	.align		4
.L_948:
        /*002c*/ 	.byte	0x03, 0x1b
        /*002e*/ 	.short	0x00ff


	//----- nvinfo : EIATTR_NUM_BARRIERS
	.align		4
        /*0030*/ 	.byte	0x02, 0x4c
        /*0032*/ 	.byte	0x01
	.zero		1


	//----- nvinfo : EIATTR_MERCURY_ISA_VERSION
	.align		4
        /*0034*/ 	.byte	0x03, 0x5f
        /*0036*/ 	.short	0x0000


	//----- nvinfo : EIATTR_COOP_GROUP_MASK_REGIDS
	.align		4
        /*0038*/ 	.byte	0x04, 0x29
        /*003a*/ 	.short	(.L_950 - .L_949)


	//   ....[0]....
.L_949:
        /*003c*/ 	.word	0xffffffff


	//   ....[1]....
        /*0040*/ 	.word	0xffffffff


	//   ....[2]....
        /*0044*/ 	.word	0xffffffff


	//   ....[3]....
        /*0048*/ 	.word	0xffffffff


	//   ....[4]....
        /*004c*/ 	.word	0xffffffff


	//   ....[5]....
        /*0050*/ 	.word	0xffffffff


	//   ....[6]....
        /*0054*/ 	.word	0xffffffff


	//   ....[7]....
        /*0058*/ 	.word	0xffffffff


	//   ....[8]....
        /*005c*/ 	.word	0xffffffff


	//   ....[9]....
        /*0060*/ 	.word	0xffffffff


	//   ....[10]....
        /*0064*/ 	.word	0xffffffff


	//   ....[11]....
        /*0068*/ 	.word	0xffffffff


	//   ....[12]....
        /*006c*/ 	.word	0xffffffff


	//   ....[13]....
        /*0070*/ 	.word	0xffffffff


	//   ....[14]....
        /*0074*/ 	.word	0xffffffff


	//   ....[15]....
        /*0078*/ 	.word	0xffffffff


	//----- nvinfo : EIATTR_COOP_GROUP_INSTR_OFFSETS
	.align		4
.L_950:
        /*007c*/ 	.byte	0x04, 0x28
        /*007e*/ 	.short	(.L_952 - .L_951)


	//   ....[0]....
.L_951:
        /*0080*/ 	.word	0x000041e0


	//   ....[1]....
        /*0084*/ 	.word	0x00004220


	//   ....[2]....
        /*0088*/ 	.word	0x00005450


	//   ....[3]....
        /*008c*/ 	.word	0x000054b0


	//   ....[4]....
        /*0090*/ 	.word	0x00009af0


	//   ....[5]....
        /*0094*/ 	.word	0x00009b20


	//   ....[6]....
        /*0098*/ 	.word	0x0000a470


	//   ....[7]....
        /*009c*/ 	.word	0x0000a4d0


	//   ....[8]....
        /*00a0*/ 	.word	0x0000de50


	//   ....[9]....
        /*00a4*/ 	.word	0x0000de70


	//   ....[10]....
        /*00a8*/ 	.word	0x0000dea0


	//   ....[11]....
        /*00ac*/ 	.word	0x0000deb0


	//   ....[12]....
        /*00b0*/ 	.word	0x00010300


	//   ....[13]....
        /*00b4*/ 	.word	0x00010340


	//   ....[14]....
        /*00b8*/ 	.word	0x00010380


	//   ....[15]....
        /*00bc*/ 	.word	0x000103a0


	//----- nvinfo : EIATTR_EXIT_INSTR_OFFSETS
	.align		4
.L_952:
        /*00c0*/ 	.byte	0x04, 0x1c
        /*00c2*/ 	.short	(.L_954 - .L_953)


	//   ....[0]....
.L_953:
        /*00c4*/ 	.word	0x000002d0


	//   ....[1]....
        /*00c8*/ 	.word	0x00000840


	//   ....[2]....
        /*00cc*/ 	.word	0x00000870


	//   ....[3]....
        /*00d0*/ 	.word	0x00010d00


	//   ....[4]....
        /*00d4*/ 	.word	0x00010dc0


	//----- nvinfo : EIATTR_CTAIDZ_USED
	.align		4
.L_954:
        /*00d8*/ 	.byte	0x01, 0x04
	.zero		2


	//----- nvinfo : EIATTR_CRS_STACK_SIZE
	.align		4
        /*00dc*/ 	.byte	0x04, 0x1e
        /*00de*/ 	.short	(.L_956 - .L_955)
.L_955:
        /*00e0*/ 	.word	0x00000000
.L_956:


//--------------------- .nv.info._ZN5flash24flash_fwd_splitkv_kernelI23Flash_fwd_kernel_traitsILi32ELi64ELi256ELi4ELb0ELb0EN7cutlass10bfloat16_tE19Flash_kernel_traitsILi32ELi64ELi256ELi4ES3_EELb1ELb0ELb0ELb0ELb1ELb1ELb0ELb0EEEvNS_16Flash_fwd_paramsE --------------------------
	.section	.nv.info._ZN5flash24flash_fwd_splitkv_kernelI23Flash_fwd_kernel_traitsILi32ELi64ELi256ELi4ELb0ELb0EN7cutlass10bfloat16_tE19Flash_kernel_traitsILi32ELi64ELi256ELi4ES3_EELb1ELb0ELb0ELb0ELb1ELb1ELb0ELb0EEEvNS_16Flash_fwd_paramsE,"",@"SHT_CUDA_INFO"
	.sectionflags	@""
	.align	4


	//----- nvinfo : EIATTR_CUDA_API_VERSION
	.align		4
        /*0000*/ 	.byte	0x04, 0x37
        /*0002*/ 	.short	(.L_958 - .L_957)
.L_957:
        /*0004*/ 	.word	0x00000082


	//----- nvinfo : EIATTR_SW2861232_WAR
	.align		4
.L_958:
        /*0008*/ 	.byte	0x01, 0x35
	.zero		2


	//----- nvinfo : EIATTR_PARAM_CBANK
	.align		4
        /*000c*/ 	.byte	0x04, 0x0a
        /*000e*/ 	.short	(.L_960 - .L_959)
	.align		4
.L_959:
        /*0010*/ 	.word	index@(.nv.constant0._ZN5flash24flash_fwd_splitkv_kernelI23Flash_fwd_kernel_traitsILi32ELi64ELi256ELi4ELb0ELb0EN7cutlass10bfloat16_tE19Flash_kernel_traitsILi32ELi64ELi256ELi4ES3_EELb1ELb0ELb0ELb0ELb1ELb1ELb0ELb0EEEvNS_16Flash_fwd_paramsE)
        /*0014*/ 	.short	0x0160
        /*0016*/ 	.short	0x01d0


	//----- nvinfo : EIATTR_CBANK_PARAM_SIZE
	.align		4
.L_960:
        /*0018*/ 	.byte	0x03, 0x19
        /*001a*/ 	.short	0x01d0


	//----- nvinfo : EIATTR_KPARAM_INFO
	.align		4
        /*001c*/ 	.byte	0x04, 0x17
        /*001e*/ 	.short	(.L_962 - .L_961)
.L_961:
        /*0020*/ 	.word	0x00000000
        /*0024*/ 	.short	0x0000
        /*0026*/ 	.short	0x0000
        /*0028*/ 	.byte	0x00, 0xf0, 0x41, 0x07


	//----- nvinfo : EIATTR_MAXREG_COUNT
	.align		4
.L_962:
        /*002c*/ 	.byte	0x03, 0x1b
        /*002e*/ 	.short	0x00ff


	//----- nvinfo : EIATTR_NUM_BARRIERS
	.align		4
        /*0030*/ 	.byte	0x02, 0x4c
        /*0032*/ 	.byte	0x01
	.zero		1


	//----- nvinfo : EIATTR_MERCURY_ISA_VERSION
	.align		4
        /*0034*/ 	.byte	0x03, 0x5f
        /*0036*/ 	.short	0x0000


	//----- nvinfo : EIATTR_COOP_GROUP_MASK_REGIDS
	.align		4
        /*0038*/ 	.byte	0x04, 0x29
        /*003a*/ 	.short	(.L_964 - .L_963)


	//   ....[0]....
.L_963:
        /*003c*/ 	.word	0xffffffff


	//   ....[1]....
        /*0040*/ 	.word	0xffffffff


	//   ....[2]....
        /*0044*/ 	.word	0xffffffff


	//   ....[3]....
        /*0048*/ 	.word	0xffffffff


	//   ....[4]....
        /*004c*/ 	.word	0xffffffff


	//   ....[5]....
        /*0050*/ 	.word	0xffffffff


	//   ....[6]....
        /*0054*/ 	.word	0xffffffff


	//   ....[7]....
        /*0058*/ 	.word	0xffffffff


	//   ....[8]....
        /*005c*/ 	.word	0xffffffff


	//   ....[9]....
        /*0060*/ 	.word	0xffffffff


	//   ....[10]....
        /*0064*/ 	.word	0xffffffff


	//   ....[11]....
        /*0068*/ 	.word	0xffffffff


	//   ....[12]....
        /*006c*/ 	.word	0xffffffff


	//   ....[13]....
        /*0070*/ 	.word	0xffffffff


	//   ....[14]....
        /*0074*/ 	.word	0xffffffff


	//   ....[15]....
        /*0078*/ 	.word	0xffffffff


	//----- nvinfo : EIATTR_COOP_GROUP_INSTR_OFFSETS
	.align		4
.L_964:
        /*007c*/ 	.byte	0x04, 0x28
        /*007e*/ 	.short	(.L_966 - .L_965)


	//   ....[0]....
.L_965:
        /*0080*/ 	.word	0x000053c0


	//   ....[1]....
        /*0084*/ 	.word	0x00005420


	//   ....[2]....
        /*0088*/ 	.word	0x000066c0


	//   ....[3]....
        /*008c*/ 	.word	0x00006730


	//   ....[4]....
        /*0090*/ 	.word	0x0000bcf0


	//   ....[5]....
        /*0094*/ 	.word	0x0000bd10


	//   ....[6]....
        /*0098*/ 	.word	0x0000c720


	//   ....[7]....
        /*009c*/ 	.word	0x0000c780


	//   ....[8]....
        /*00a0*/ 	.word	0x00011090


	//   ....[9]....
        /*00a4*/ 	.word	0x000110a0


	//   ....[10]....
        /*00a8*/ 	.word	0x000110d0


	//   ....[11]....
        /*00ac*/ 	.word	0x000110e0


	//   ....[12]....
        /*00b0*/ 	.word	0x00013530


	//   ....[13]....
        /*00b4*/ 	.word	0x00013570


	//   ....[14]....
        /*00b8*/ 	.word	0x000135c0


	//   ....[15]....
        /*00bc*/ 	.word	0x000135e0


	//----- nvinfo : EIATTR_EXIT_INSTR_OFFSETS
	.align		4
.L_966:
        /*00c0*/ 	.byte	0x04, 0x1c
        /*00c2*/ 	.short	(.L_968 - .L_967)


	//   ....[0]....
.L_967:
        /*00c4*/ 	.word	0x000002d0


	//   ....[1]....
        /*00c8*/ 	.word	0x00000840


	//   ....[2]....
        /*00cc*/ 	.word	0x00000870


	//   ....[3]....
        /*00d0*/ 	.word	0x00013f30


	//   ....[4]....
        /*00d4*/ 	.word	0x00013ff0


	//----- nvinfo : EIATTR_CTAIDZ_USED
	.align		4
.L_968:
        /*00d8*/ 	.byte	0x01, 0x04
	.zero		2


	//----- nvinfo : EIATTR_CRS_STACK_SIZE
	.align		4
        /*00dc*/ 	.byte	0x04, 0x1e
        /*00de*/ 	.short	(.L_970 - .L_969)
.L_969:
        /*00e0*/ 	.word	0x00000000
.L_970:


//--------------------- .nv.info._ZN5flash24flash_fwd_splitkv_kernelI23Flash_fwd_kernel_traitsILi32ELi64ELi256ELi4ELb0ELb0EN7cutlass10bfloat16_tE19Flash_kernel_traitsILi32ELi64ELi256ELi4ES3_EELb1ELb0ELb1ELb0ELb0ELb0ELb0ELb0EEEvNS_16Flash_fwd_paramsE --------------------------
	.section	.nv.info._ZN5flash24flash_fwd_splitkv_kernelI23Flash_fwd_kernel_traitsILi32ELi64ELi256ELi4ELb0ELb0EN7cutlass10bfloat16_tE19Flash_kernel_traitsILi32ELi64ELi256ELi4ES3_EELb1ELb0ELb1ELb0ELb0ELb0ELb0ELb0EEEvNS_16Flash_fwd_paramsE,"",@"SHT_CUDA_INFO"
	.sectionflags	@""
	.align	4


	//----- nvinfo : EIATTR_CUDA_API_VERSION
	.align		4
        /*0000*/ 	.byte	0x04, 0x37
        /*0002*/ 	.short	(.L_972 - .L_971)
.L_971:
        /*0004*/ 	.word	0x00000082


	//----- nvinfo : EIATTR_SW2861232_WAR
	.align		4
.L_972:
        /*0008*/ 	.byte	0x01, 0x35
	.zero		2


	//----- nvinfo : EIATTR_PARAM_CBANK
	.align		4
        /*000c*/ 	.byte	0x04, 0x0a
        /*000e*/ 	.short	(.L_974 - .L_973)
	.align		4
.L_973:
        /*0010*/ 	.word	index@(.nv.constant0._ZN5flash24flash_fwd_splitkv_kernelI23Flash_fwd_kernel_traitsILi32ELi64ELi256ELi4ELb0ELb0EN7cutlass10bfloat16_tE19Flash_kernel_traitsILi32ELi64ELi256ELi4ES3_EELb1ELb0ELb1ELb0ELb0ELb0ELb0ELb0EEEvNS_16Flash_fwd_paramsE)
        /*0014*/ 	.short	0x0160
        /*0016*/ 	.short	0x01d0


	//----- nvinfo : EIATTR_CBANK_PARAM_SIZE
	.align		4
.L_974:
        /*0018*/ 	.byte	0x03, 0x19
        /*001a*/ 	.short	0x01d0


	//----- nvinfo : EIATTR_KPARAM_INFO
	.align		4
        /*001c*/ 	.byte	0x04, 0x17
        /*001e*/ 	.short	(.L_976 - .L_975)
.L_975:
        /*0020*/ 	.word	0x00000000
        /*0024*/ 	.short	0x0000
        /*0026*/ 	.short	0x0000
        /*0028*/ 	.byte	0x00, 0xf0, 0x41, 0x07


	//----- nvinfo : EIATTR_MAXREG_COUNT
	.align		4
.L_976:
        /*002c*/ 	.byte	0x03, 0x1b
        /*002e*/ 	.short	0x00ff


	//----- nvinfo : EIATTR_NUM_BARRIERS
	.align		4
        /*0030*/ 	.byte	0x02, 0x4c
        /*0032*/ 	.byte	0x01
	.zero		1


	//----- nvinfo : EIATTR_MERCURY_ISA_VERSION
	.align		4
        /*0034*/ 	.byte	0x03, 0x5f
        /*0036*/ 	.short	0x0000


	//----- nvinfo : EIATTR_COOP_GROUP_MASK_REGIDS
	.align		4
        /*0038*/ 	.byte	0x04, 0x29
        /*003a*/ 	.short	(.L_978 - .L_977)


	//   ....[0]....
.L_977:
        /*003c*/ 	.word	0xffffffff


	//   ....[1]....
        /*0040*/ 	.word	0xffffffff


	//   ....[2]....
        /*0044*/ 	.word	0xffffffff


	//   ....[3]....
        /*0048*/ 	.word	0xffffffff


	//   ....[4]....
        /*004c*/ 	.word	0xffffffff


	//   ....[5]....
        /*0050*/ 	.word	0xffffffff


	//   ....[6]....
        /*0054*/ 	.word	0xffffffff


	//   ....[7]....
        /*0058*/ 	.word	0xffffffff


	//   ....[8]....
        /*005c*/ 	.word	0xffffffff


	//   ....[9]....
        /*0060*/ 	.word	0xffffffff


	//   ....[10]....
        /*0064*/ 	.word	0xffffffff


	//   ....[11]....
        /*0068*/ 	.word	0xffffffff


	//   ....[12]....
        /*006c*/ 	.word	0xffffffff


	//   ....[13]....
        /*0070*/ 	.word	0xffffffff


	//   ....[14]....
        /*0074*/ 	.word	0xffffffff


	//   ....[15]....
        /*0078*/ 	.word	0xffffffff


	//----- nvinfo : EIATTR_COOP_GROUP_INSTR_OFFSETS
	.align		4
.L_978:
        /*007c*/ 	.byte	0x04, 0x28
        /*007e*/ 	.short	(.L_980 - .L_979)


	//   ....[0]....
.L_979:
        /*0080*/ 	.word	0x000066e0


	//   ....[1]....
        /*0084*/ 	.word	0x00006700


	//   ....[2]....
        /*0088*/ 	.word	0x000070f0


	//   ....[3]....
        /*008c*/ 	.word	0x00007150


	//   ....[4]....
        /*0090*/ 	.word	0x0000cf80


	//   ....[5]....
        /*0094*/ 	.word	0x0000cfa0


	//   ....[6]....
        /*0098*/ 	.word	0x0000d980


	//   ....[7]....
        /*009c*/ 	.word	0x0000d9e0


	//   ....[8]....
        /*00a0*/ 	.word	0x00012a50


	//   ....[9]....
        /*00a4*/ 	.word	0x00012a60


	//   ....[10]....
        /*00a8*/ 	.word	0x00012a80


	//   ....[11]....
        /*00ac*/ 	.word	0x00012aa0


	//   ....[12]....
        /*00b0*/ 	.word	0x00014ed0


	//   ....[13]....
        /*00b4*/ 	.word	0x00014f10


	//   ....[14]....
        /*00b8*/ 	.word	0x00014f60


	//   ....[15]....
        /*00bc*/ 	.word	0x00014f80


	//----- nvinfo : EIATTR_EXIT_INSTR_OFFSETS
	.align		4
.L_980:
        /*00c0*/ 	.byte	0x04, 0x1c
        /*00c2*/ 	.short	(.L_982 - .L_981)


	//   ....[0]....
.L_981:
        /*00c4*/ 	.word	0x000002d0


	//   ....[1]....
        /*00c8*/ 	.word	0x00000860


	//   ....[2]....
        /*00cc*/ 	.word	0x00000890


	//   ....[3]....
        /*00d0*/ 	.word	0x000159f0


	//   ....[4]....
        /*00d4*/ 	.word	0x00015ab0


	//----- nvinfo : EIATTR_CTAIDZ_USED
	.align		4
.L_982:
        /*00d8*/ 	.byte	0x01, 0x04
	.zero		2


	//----- nvinfo : EIATTR_CRS_STACK_SIZE
	.align		4
        /*00dc*/ 	.byte	0x04, 0x1e
        /*00de*/ 	.short	(.L_984 - .L_983)
.L_983:
        /*00e0*/ 	.word	0x00000000
.L_984:


//--------------------- .nv.info._ZN5flash24flash_fwd_splitkv_kernelI23Flash_fwd_kernel_traitsILi32ELi64ELi256ELi4ELb0ELb0EN7cutlass10bfloat16_tE19Flash_kernel_traitsILi32ELi64ELi256ELi4ES3_EELb1ELb0ELb1ELb0ELb0ELb1ELb0ELb0EEEvNS_16Flash_fwd_paramsE --------------------------
	.section	.nv.info._ZN5flash24flash_fwd_splitkv_kernelI23Flash_fwd_kernel_traitsILi32ELi64ELi256ELi4ELb0ELb0EN7cutlass10bfloat16_tE19Flash_kernel_traitsILi32ELi64ELi256ELi4ES3_EELb1ELb0ELb1ELb0ELb0ELb1ELb0ELb0EEEvNS_16Flash_fwd_paramsE,"",@"SHT_CUDA_INFO"
	.sectionflags	@""
	.align	4


	//----- nvinfo : EIATTR_CUDA_API_VERSION
	.align		4
        /*0000*/ 	.byte	0x04, 0x37
        /*0002*/ 	.short	(.L_986 - .L_985)
.L_985:
        /*0004*/ 	.word	0x00000082


	//----- nvinfo : EIATTR_SW2861232_WAR
	.align		4
.L_986:
        /*0008*/ 	.byte	0x01, 0x35
	.zero		2


	//----- nvinfo : EIATTR_PARAM_CBANK
	.align		4
        /*000c*/ 	.byte	0x04, 0x0a
        /*000e*/ 	.short	(.L_988 - .L_987)
	.align		4
.L_987:
        /*0010*/ 	.word	index@(.nv.constant0._ZN5flash24flash_fwd_splitkv_kernelI23Flash_fwd_kernel_traitsILi32ELi64ELi256ELi4ELb0ELb0EN7cutlass10bfloat16_tE19Flash_kernel_traitsILi32ELi64ELi256ELi4ES3_EELb1ELb0ELb1ELb0ELb0ELb1ELb0ELb0EEEvNS_16Flash_fwd_paramsE)
        /*0014*/ 	.short	0x0160
        /*0016*/ 	.short	0x01d0


	//----- nvinfo : EIATTR_CBANK_PARAM_SIZE
	.align		4
.L_988:
        /*0018*/ 	.byte	0x03, 0x19
        /*001a*/ 	.short	0x01d0


	//----- nvinfo : EIATTR_KPARAM_INFO
	.align		4
        /*001c*/ 	.byte	0x04, 0x17
        /*001e*/ 	.short	(.L_990 - .L_989)
.L_989:
        /*0020*/ 	.word	0x00000000
        /*0024*/ 	.short	0x0000
        /*0026*/ 	.short	0x0000
        /*0028*/ 	.byte	0x00, 0xf0, 0x41, 0x07


	//----- nvinfo : EIATTR_MAXREG_COUNT
	.align		4
.L_990:
        /*002c*/ 	.byte	0x03, 0x1b
        /*002e*/ 	.short	0x00ff


	//----- nvinfo : EIATTR_NUM_BARRIERS
	.align		4
        /*0030*/ 	.byte	0x02, 0x4c
        /*0032*/ 	.byte	0x01
	.zero		1


	//----- nvinfo : EIATTR_ANNOTATIONS
	.align		4
        /*0034*/ 	.byte	0x04, 0x55
        /*0036*/ 	.short	(.L_992 - .L_991)


	//   ....[0]....
.L_991:
        /*0038*/ 	.word	0x00000001
        /*003c*/ 	.byte	0xb0, 0xc4, 0x00, 0x00, 0x01, 0x00, 0x00, 0x00, 0xf0, 0xc5, 0x00, 0x00, 0x01, 0x00, 0x00, 0x00
        /*004c*/ 	.byte	0x90, 0xed, 0x00, 0x00, 0x01, 0x00, 0x00, 0x00, 0xa0, 0xed, 0x00, 0x00


	//----- nvinfo : EIATTR_MERCURY_ISA_VERSION
	.align		4
.L_992:
        /*0058*/ 	.byte	0x03, 0x5f
        /*005a*/ 	.short	0x0000


	//----- nvinfo : EIATTR_COOP_GROUP_MASK_REGIDS
	.align		4
        /*005c*/ 	.byte	0x04, 0x29
        /*005e*/ 	.short	(.L_994 - .L_993)


	//   ....[0]....
.L_993:
        /*0060*/ 	.word	0xffffffff


	//   ....[1]....
        /*0064*/ 	.word	0xffffffff


	//   ....[2]....
        /*0068*/ 	.word	0xffffffff


	//   ....[3]....
        /*006c*/ 	.word	0xffffffff


	//   ....[4]....
        /*0070*/ 	.word	0xffffffff


	//   ....[5]....
        /*0074*/ 	.word	0xffffffff


	//   ....[6]....
        /*0078*/ 	.word	0xffffffff


	//   ....[7]....
        /*007c*/ 	.word	0xffffffff


	//   ....[8]....
        /*0080*/ 	.word	0xffffffff


	//   ....[9]....
        /*0084*/ 	.word	0xffffffff


	//   ....[10]....
        /*0088*/ 	.word	0xffffffff


	//   ....[11]....
        /*008c*/ 	.word	0xffffffff


	//   ....[12]....
        /*0090*/ 	.word	0xffffffff


	//   ....[13]....
        /*0094*/ 	.word	0xffffffff


	//   ....[14]....
        /*0098*/ 	.word	0xffffffff


	//   ....[15]....
        /*009c*/ 	.word	0xffffffff


	//----- nvinfo : EIATTR_COOP_GROUP_INSTR_OFFSETS
	.align		4
.L_994:
        /*00a0*/ 	.byte	0x04, 0x28
        /*00a2*/ 	.short	(.L_996 - .L_995)


	//   ....[0]....
.L_995:
        /*00a4*/ 	.word	0x00007830


	//   ....[1]....
        /*00a8*/ 	.word	0x00007850


	//   ....[2]....
        /*00ac*/ 	.word	0x00008290


	//   ....[3]....
        /*00b0*/ 	.word	0x000082e0


	//   ....[4]....
        /*00b4*/ 	.word	0x0000f1b0


	//   ....[5]....
        /*00b8*/ 	.word	0x0000f1d0


	//   ....[6]....
        /*00bc*/ 	.word	0x0000fb80


	//   ....[7]....
        /*00c0*/ 	.word	0x0000fbd0


	//   ....[8]....
        /*00c4*/ 	.word	0x00015c30


	//   ....[9]....
        /*00c8*/ 	.word	0x00015c80


	//   ....[10]....
        /*00cc*/ 	.word	0x00015ca0


	//   ....[11]....
        /*00d0*/ 	.word	0x00015cc0


	//   ....[12]....
        /*00d4*/ 	.word	0x00018100


	//   ....[13]....
        /*00d8*/ 	.word	0x00018140


	//   ....[14]....
        /*00dc*/ 	.word	0x00018190


	//   ....[15]....
        /*00e0*/ 	.word	0x000181b0


	//----- nvinfo : EIATTR_EXIT_INSTR_OFFSETS
	.align		4
.L_996:
        /*00e4*/ 	.byte	0x04, 0x1c
        /*00e6*/ 	.short	(.L_998 - .L_997)


	//   ....[0]....
.L_997:
        /*00e8*/ 	.word	0x000002e0


	//   ....[1]....
        /*00ec*/ 	.word	0x00000870


	//   ....[2]....
        /*00f0*/ 	.word	0x000008a0


	//   ....[3]....
        /*00f4*/ 	.word	0x00018c20


	//   ....[4]....
        /*00f8*/ 	.word	0x00018ce0


	//----- nvinfo : EIATTR_CTAIDZ_USED
	.align		4
.L_998:
        /*00fc*/ 	.byte	0x01, 0x04
	.zero		2


	//----- nvinfo : EIATTR_CRS_STACK_SIZE
	.align		4
        /*0100*/ 	.byte	0x04, 0x1e
        /*0102*/ 	.short	(.L_1000 - .L_999)
.L_999:
        /*0104*/ 	.word	0x00000000
.L_1000:


//--------------------- .nv.info._ZN5flash24flash_fwd_splitkv_kernelI23Flash_fwd_kernel_traitsILi32ELi64ELi256ELi4ELb0ELb0EN7cutlass10bfloat16_tE19Flash_kernel_traitsILi32ELi64ELi256ELi4ES3_EELb1ELb0ELb0ELb0ELb1ELb0ELb0ELb1EEEvNS_16Flash_fwd_paramsE --------------------------
	.section	.nv.info._ZN5flash24flash_fwd_splitkv_kernelI23Flash_fwd_kernel_traitsILi32ELi64ELi256ELi4ELb0ELb0EN7cutlass10bfloat16_tE19Flash_kernel_traitsILi32ELi64ELi256ELi4ES3_EELb1ELb0ELb0ELb0ELb1ELb0ELb0ELb1EEEvNS_16Flash_fwd_paramsE,"",@"SHT_CUDA_INFO"
	.sectionflags	@""
	.align	4


	//----- nvinfo : EIATTR_CUDA_API_VERSION
	.align		4
        /*0000*/ 	.byte	0x04, 0x37
        /*0002*/ 	.short	(.L_1002 - .L_1001)
.L_1001:
        /*0004*/ 	.word	0x00000082


	//----- nvinfo : EIATTR_SW2861232_WAR
	.align		4
.L_1002:
        /*0008*/ 	.byte	0x01, 0x35
	.zero		2


	//----- nvinfo : EIATTR_PARAM_CBANK
	.align		4
        /*000c*/ 	.byte	0x04, 0x0a
        /*000e*/ 	.short	(.L_1004 - .L_1003)
	.align		4
.L_1003:
        /*0010*/ 	.word	index@(.nv.constant0._ZN5flash24flash_fwd_splitkv_kernelI23Flash_fwd_kernel_traitsILi32ELi64ELi256ELi4ELb0ELb0EN7cutlass10bfloat16_tE19Flash_kernel_traitsILi32ELi64ELi256ELi4ES3_EELb1ELb0ELb0ELb0ELb1ELb0ELb0ELb1EEEvNS_16Flash_fwd_paramsE)
        /*0014*/ 	.short	0x0160
        /*0016*/ 	.short	0x01d0


	//----- nvinfo : EIATTR_CBANK_PARAM_SIZE
	.align		4
.L_1004:
        /*0018*/ 	.byte	0x03, 0x19
        /*001a*/ 	.short	0x01d0


	//----- nvinfo : EIATTR_KPARAM_INFO
	.align		4
        /*001c*/ 	.byte	0x04, 0x17
        /*001e*/ 	.short	(.L_1006 - .L_1005)
.L_1005:
        /*0020*/ 	.word	0x00000000
        /*0024*/ 	.short	0x0000
        /*0026*/ 	.short	0x0000
        /*0028*/ 	.byte	0x00, 0xf0, 0x41, 0x07


	//----- nvinfo : EIATTR_MAXREG_COUNT
	.align		4
.L_1006:
        /*002c*/ 	.byte	0x03, 0x1b
        /*002e*/ 	.short	0x00ff


	//----- nvinfo : EIATTR_NUM_BARRIERS
	.align		4
        /*0030*/ 	.byte	0x02, 0x4c
        /*0032*/ 	.byte	0x01
	.zero		1


	//----- nvinfo : EIATTR_MERCURY_ISA_VERSION
	.align		4
        /*0034*/ 	.byte	0x03, 0x5f
        /*0036*/ 	.short	0x0000


	//----- nvinfo : EIATTR_COOP_GROUP_MASK_REGIDS
	.align		4
        /*0038*/ 	.byte	0x04, 0x29
        /*003a*/ 	.short	(.L_1008 - .L_1007)


	//   ....[0]....
.L_1007:
        /*003c*/ 	.word	0xffffffff


	//   ....[1]....
        /*0040*/ 	.word	0xffffffff


	//   ....[2]....
        /*0044*/ 	.word	0xffffffff


	//   ....[3]....
        /*0048*/ 	.word	0xffffffff


	//   ....[4]....
        /*004c*/ 	.word	0xffffffff


	//   ....[5]....
        /*0050*/ 	.word	0xffffffff


	//   ....[6]....
        /*0054*/ 	.word	0xffffffff


	//   ....[7]....
        /*0058*/ 	.word	0xffffffff


	//   ....[8]....
        /*005c*/ 	.word	0xffffffff


	//   ....[9]....
        /*0060*/ 	.word	0xffffffff


	//   ....[10]....
        /*0064*/ 	.word	0xffffffff


	//   ....[11]....
        /*0068*/ 	.word	0xffffffff


	//   ....[12]....
        /*006c*/ 	.word	0xffffffff


	//   ....[13]....
        /*0070*/ 	.word	0xffffffff


	//   ....[14]....
        /*0074*/ 	.word	0xffffffff


	//   ....[15]....
        /*0078*/ 	.word	0xffffffff


	//----- nvinfo : EIATTR_COOP_GROUP_INSTR_OFFSETS
	.align		4
.L_1008:
        /*007c*/ 	.byte	0x04, 0x28
        /*007e*/ 	.short	(.L_1010 - .L_1009)


	//   ....[0]....
.L_1009:
        /*0080*/ 	.word	0x0000ca00


	//   ....[1]....
        /*0084*/ 	.word	0x0000ca30


	//   ....[2]....
        /*0088*/ 	.word	0x0000d3e0


	//   ....[3]....
        /*008c*/ 	.word	0x0000d440


	//   ....[4]....
        /*0090*/ 	.word	0x00011be0


	//   ....[5]....
        /*0094*/ 	.word	0x00011c10


	//   ....[6]....
        /*0098*/ 	.word	0x000126c0


	//   ....[7]....
        /*009c*/ 	.word	0x00012720


	//   ....[8]....
        /*00a0*/ 	.word	0x00015f60


	//   ....[9]....
        /*00a4*/ 	.word	0x00015f80


	//   ....[10]....
        /*00a8*/ 	.word	0x00015fb0


	//   ....[11]....
        /*00ac*/ 	.word	0x00015fc0


	//   ....[12]....
        /*00b0*/ 	.word	0x00018410


	//   ....[13]....
        /*00b4*/ 	.word	0x00018450


	//   ....[14]....
        /*00b8*/ 	.word	0x000184a0


	//   ....[15]....
        /*00bc*/ 	.word	0x000184c0


	//----- nvinfo : EIATTR_EXIT_INSTR_OFFSETS
	.align		4
.L_1010:
        /*00c0*/ 	.byte	0x04, 0x1c
        /*00c2*/ 	.short	(.L_1012 - .L_1011)


	//   ....[0]....
.L_1011:
        /*00c4*/ 	.word	0x00000310


	//   ....[1]....
        /*00c8*/ 	.word	0x00000860


	//   ....[2]....
        /*00cc*/ 	.word	0x00000890


	//   ....[3]....
        /*00d0*/ 	.word	0x00018f30


	//   ....[4]....
        /*00d4*/ 	.word	0x00018fe0


	//----- nvinfo : EIATTR_CTAIDZ_USED
	.align		4
.L_1012:
        /*00d8*/ 	.byte	0x01, 0x04
	.zero		2


	//----- nvinfo : EIATTR_CRS_STACK_SIZE
	.align		4
        /*00dc*/ 	.byte	0x04, 0x1e
        /*00de*/ 	.short	(.L_1014 - .L_1013)
.L_1013:
        /*00e0*/ 	.word	0x00000000
.L_1014:


//--------------------- .nv.info._ZN5flash24flash_fwd_splitkv_kernelI23Flash_fwd_kernel_traitsILi32ELi64ELi256ELi4ELb0ELb0EN7cutlass10bfloat16_tE19Flash_kernel_traitsILi32ELi64ELi256ELi4ES3_EELb1ELb0ELb0ELb0ELb1ELb1ELb0ELb1EEEvNS_16Flash_fwd_paramsE --------------------------
	.section	.nv.info._ZN5flash24flash_fwd_splitkv_kernelI23Flash_fwd_kernel_traitsILi32ELi64ELi256ELi4ELb0ELb0EN7cutlass10bfloat16_tE19Flash_kernel_traitsILi32ELi64ELi256ELi4ES3_EELb1ELb0ELb0ELb0ELb1ELb1ELb0ELb1EEEvNS_16Flash_fwd_paramsE,"",@"SHT_CUDA_INFO"
	.sectionflags	@""
	.align	4


	//----- nvinfo : EIATTR_CUDA_API_VERSION
	.align		4
        /*0000*/ 	.byte	0x04, 0x37
        /*0002*/ 	.short	(.L_1016 - .L_1015)
.L_1015:
        /*0004*/ 	.word	0x00000082


	//----- nvinfo : EIATTR_SW2861232_WAR
	.align		4
.L_1016:
        /*0008*/ 	.byte	0x01, 0x35
	.zero		2


	//----- nvinfo : EIATTR_PARAM_CBANK
	.align		4
        /*000c*/ 	.byte	0x04, 0x0a
        /*000e*/ 	.short	(.L_1018 - .L_1017)
	.align		4
.L_1017:
        /*0010*/ 	.word	index@(.nv.constant0._ZN5flash24flash_fwd_splitkv_kernelI23Flash_fwd_kernel_traitsILi32ELi64ELi256ELi4ELb0ELb0EN7cutlass10bfloat16_tE19Flash_kernel_traitsILi32ELi64ELi256ELi4ES3_EELb1ELb0ELb0ELb0ELb1ELb1ELb0ELb1EEEvNS_16Flash_fwd_paramsE)
        /*0014*/ 	.short	0x0160
        /*0016*/ 	.short	0x01d0


	//----- nvinfo : EIATTR_CBANK_PARAM_SIZE
	.align		4
.L_1018:
        /*0018*/ 	.byte	0x03, 0x19
        /*001a*/ 	.short	0x01d0


	//----- nvinfo : EIATTR_KPARAM_INFO
	.align		4
        /*001c*/ 	.byte	0x04, 0x17
        /*001e*/ 	.short	(.L_1020 - .L_1019)
.L_1019:
        /*0020*/ 	.word	0x00000000
        /*0024*/ 	.short	0x0000
        /*0026*/ 	.short	0x0000
        /*0028*/ 	.byte	0x00, 0xf0, 0x41, 0x07


	//----- nvinfo : EIATTR_MAXREG_COUNT
	.align		4
.L_1020:
        /*002c*/ 	.byte	0x03, 0x1b
        /*002e*/ 	.short	0x00ff


	//----- nvinfo : EIATTR_NUM_BARRIERS
	.align		4
        /*0030*/ 	.byte	0x02, 0x4c
        /*0032*/ 	.byte	0x01
	.zero		1


	//----- nvinfo : EIATTR_ANNOTATIONS
	.align		4
        /*0034*/ 	.byte	0x04, 0x55
        /*0036*/ 	.short	(.L_1022 - .L_1021)


	//   ....[0]....
.L_1021:
        /*0038*/ 	.word	0x00000001
        /*003c*/ 	.byte	0x10, 0x02, 0x00, 0x00, 0x01, 0x00, 0x00, 0x00, 0xd0, 0x87, 0x00, 0x00, 0x01, 0x00, 0x00, 0x00
        /*004c*/ 	.byte	0x30, 0xc4, 0x01, 0x00


	//----- nvinfo : EIATTR_MERCURY_ISA_VERSION
	.align		4
.L_1022:
        /*0050*/ 	.byte	0x03, 0x5f
        /*0052*/ 	.short	0x0000


	//----- nvinfo : EIATTR_COOP_GROUP_MASK_REGIDS
	.align		4
        /*0054*/ 	.byte	0x04, 0x29
        /*0056*/ 	.short	(.L_1024 - .L_1023)


	//   ....[0]....
.L_1023:
        /*0058*/ 	.word	0xffffffff


	//   ....[1]....
        /*005c*/ 	.word	0xffffffff


	//   ....[2]....
        /*0060*/ 	.word	0xffffffff


	//   ....[3]....
        /*0064*/ 	.word	0xffffffff


	//   ....[4]....
        /*0068*/ 	.word	0xffffffff


	//   ....[5]....
        /*006c*/ 	.word	0xffffffff


	//   ....[6]....
        /*0070*/ 	.word	0xffffffff


	//   ....[7]....
        /*0074*/ 	.word	0xffffffff


	//   ....[8]....
        /*0078*/ 	.word	0xffffffff


	//   ....[9]....
        /*007c*/ 	.word	0xffffffff


	//   ....[10]....
        /*0080*/ 	.word	0xffffffff


	//   ....[11]....
        /*0084*/ 	.word	0xffffffff


	//   ....[12]....
        /*0088*/ 	.word	0xffffffff


	//   ....[13]....
        /*008c*/ 	.word	0xffffffff


	//   ....[14]....
        /*0090*/ 	.word	0xffffffff


	//   ....[15]....
        /*0094*/ 	.word	0xffffffff


	//----- nvinfo : EIATTR_COOP_GROUP_INSTR_OFFSETS
	.align		4
.L_1024:
        /*0098*/ 	.byte	0x04, 0x28
        /*009a*/ 	.short	(.L_1026 - .L_1025)


	//   ....[0]....
.L_1025:
        /*009c*/ 	.word	0x0000e5d0


	//   ....[1]....
        /*00a0*/ 	.word	0x0000e5f0


	//   ....[2]....
        /*00a4*/ 	.word	0x0000e660


	//   ....[3]....
        /*00a8*/ 	.word	0x0000e720


	//   ....[4]....
        /*00ac*/ 	.word	0x000144b0


	//   ....[5]....
        /*00b0*/ 	.word	0x000144d0


	//   ....[6]....
        /*00b4*/ 	.word	0x00014b50


	//   ....[7]....
        /*00b8*/ 	.word	0x00014bb0


	//   ....[8]....
        /*00bc*/ 	.word	0x00019910


	//   ....[9]....
        /*00c0*/ 	.word	0x00019930


	//   ....[10]....
        /*00c4*/ 	.word	0x00019960


	//   ....[11]....
        /*00c8*/ 	.word	0x00019970


	//   ....[12]....
        /*00cc*/ 	.word	0x0001bdc0


	//   ....[13]....
        /*00d0*/ 	.word	0x0001bde0


	//   ....[14]....
        /*00d4*/ 	.word	0x0001be30


	//   ....[15]....
        /*00d8*/ 	.word	0x0001be50


	//----- nvinfo : EIATTR_EXIT_INSTR_OFFSETS
	.align		4
.L_1026:
        /*00dc*/ 	.byte	0x04, 0x1c
        /*00de*/ 	.short	(.L_1028 - .L_1027)


	//   ....[0]....
.L_1027:
        /*00e0*/ 	.word	0x00000340


	//   ....[1]....
        /*00e4*/ 	.word	0x000008a0


	//   ....[2]....
        /*00e8*/ 	.word	0x000008d0


	//   ....[3]....
        /*00ec*/ 	.word	0x0001c8f0


	//   ....[4]....
        /*00f0*/ 	.word	0x0001c9a0


	//----- nvinfo : EIATTR_CTAIDZ_USED
	.align		4
.L_1028:
        /*00f4*/ 	.byte	0x01, 0x04
	.zero		2


	//----- nvinfo : EIATTR_CRS_STACK_SIZE
	.align		4
        /*00f8*/ 	.byte	0x04, 0x1e
        /*00fa*/ 	.short	(.L_1030 - .L_1029)
.L_1029:
        /*00fc*/ 	.word	0x00000000
.L_1030:


//--------------------- .nv.info._ZN5flash24flash_fwd_splitkv_kernelI23Flash_fwd_kernel_traitsILi32ELi64ELi256ELi4ELb0ELb0EN7cutlass10bfloat16_tE19Flash_kernel_traitsILi32ELi64ELi256ELi4ES3_EELb1ELb0ELb1ELb0ELb0ELb0ELb0ELb1EEEvNS_16Flash_fwd_paramsE --------------------------
	.section	.nv.info._ZN5flash24flash_fwd_splitkv_kernelI23Flash_fwd_kernel_traitsILi32ELi64ELi256ELi4ELb0ELb0EN7cutlass10bfloat16_tE19Flash_kernel_traitsILi32ELi64ELi256ELi4ES3_EELb1ELb0ELb1ELb0ELb0ELb0ELb0ELb1EEEvNS_16Flash_fwd_paramsE,"",@"SHT_CUDA_INFO"
	.sectionflags	@""
	.align	4


	//----- nvinfo : EIATTR_CUDA_API_VERSION
	.align		4
        /*0000*/ 	.byte	0x04, 0x37
        /*0002*/ 	.short	(.L_1032 - .L_1031)
.L_1031:
        /*0004*/ 	.word	0x00000082


	//----- nvinfo : EIATTR_SW2861232_WAR
	.align		4
.L_1032:
        /*0008*/ 	.byte	0x01, 0x35
	.zero		2


	//----- nvinfo : EIATTR_PARAM_CBANK
	.align		4
        /*000c*/ 	.byte	0x04, 0x0a
        /*000e*/ 	.short	(.L_1034 - .L_1033)
	.align		4
.L_1033:
        /*0010*/ 	.word	index@(.nv.constant0._ZN5flash24flash_fwd_splitkv_kernelI23Flash_fwd_kernel_traitsILi32ELi64ELi256ELi4ELb0ELb0EN7cutlass10bfloat16_tE19Flash_kernel_traitsILi32ELi64ELi256ELi4ES3_EELb1ELb0ELb1ELb0ELb0ELb0ELb0ELb1EEEvNS_16Flash_fwd_paramsE)
        /*0014*/ 	.short	0x0160
        /*0016*/ 	.short	0x01d0


	//----- nvinfo : EIATTR_CBANK_PARAM_SIZE
	.align		4
.L_1034:
        /*0018*/ 	.byte	0x03, 0x19
        /*001a*/ 	.short	0x01d0


	//----- nvinfo : EIATTR_KPARAM_INFO
	.align		4
        /*001c*/ 	.byte	0x04, 0x17
        /*001e*/ 	.short	(.L_1036 - .L_1035)
.L_1035:
        /*0020*/ 	.word	0x00000000
        /*0024*/ 	.short	0x0000
        /*0026*/ 	.short	0x0000
        /*0028*/ 	.byte	0x00, 0xf0, 0x41, 0x07


	//----- nvinfo : EIATTR_MAXREG_COUNT
	.align		4
.L_1036:
        /*002c*/ 	.byte	0x03, 0x1b
        /*002e*/ 	.short	0x00ff


	//----- nvinfo : EIATTR_NUM_BARRIERS
	.align		4
        /*0030*/ 	.byte	0x02, 0x4c
        /*0032*/ 	.byte	0x01
	.zero		1


	//----- nvinfo : EIATTR_MERCURY_ISA_VERSION
	.align		4
        /*0034*/ 	.byte	0x03, 0x5f
        /*0036*/ 	.short	0x0000


	//----- nvinfo : EIATTR_COOP_GROUP_MASK_REGIDS
	.align		4
        /*0038*/ 	.byte	0x04, 0x29
        /*003a*/ 	.short	(.L_1038 - .L_1037)


	//   ....[0]....
.L_1037:
        /*003c*/ 	.word	0xffffffff


	//   ....[1]....
        /*0040*/ 	.word	0xffffffff


	//   ....[2]....
        /*0044*/ 	.word	0xffffffff


	//   ....[3]....
        /*0048*/ 	.word	0xffffffff


	//   ....[4]....
        /*004c*/ 	.word	0xffffffff


	//   ....[5]....
        /*0050*/ 	.word	0xffffffff


	//   ....[6]....
        /*0054*/ 	.word	0xffffffff


	//   ....[7]....
        /*0058*/ 	.word	0xffffffff


	//   ....[8]....
        /*005c*/ 	.word	0xffffffff


	//   ....[9]....
        /*0060*/ 	.word	0xffffffff


	//   ....[10]....
        /*0064*/ 	.word	0xffffffff


	//   ....[11]....
        /*0068*/ 	.word	0xffffffff


	//   ....[12]....
        /*006c*/ 	.word	0xffffffff


	//   ....[13]....
        /*0070*/ 	.word	0xffffffff


	//   ....[14]....
        /*0074*/ 	.word	0xffffffff


	//   ....[15]....
        /*0078*/ 	.word	0xffffffff


	//----- nvinfo : EIATTR_COOP_GROUP_INSTR_OFFSETS
	.align		4
.L_1038:
        /*007c*/ 	.byte	0x04, 0x28
        /*007e*/ 	.short	(.L_1040 - .L_1039)


	//   ....[0]....
.L_1039:
        /*0080*/ 	.word	0x0000f5c0


	//   ....[1]....
        /*0084*/ 	.word	0x0000f5e0


	//   ....[2]....
        /*0088*/ 	.word	0x0000fff0


	//   ....[3]....
        /*008c*/ 	.word	0x00010050


	//   ....[4]....
        /*0090*/ 	.word	0x00016670


	//   ....[5]....
        /*0094*/ 	.word	0x00016690


	//   ....[6]....
        /*0098*/ 	.word	0x000166b0


	//   ....[7]....
        /*009c*/ 	.word	0x000167b0


	//   ....[8]....
        /*00a0*/ 	.word	0x0001bea0


	//   ....[9]....
        /*00a4*/ 	.word	0x0001bec0


	//   ....[10]....
        /*00a8*/ 	.word	0x0001bee0


	//   ....[11]....
        /*00ac*/ 	.word	0x0001bf00


	//   ....[12]....
        /*00b0*/ 	.word	0x0001e320


	//   ....[13]....
        /*00b4*/ 	.word	0x0001e360


	//   ....[14]....
        /*00b8*/ 	.word	0x0001e3b0


	//   ....[15]....
        /*00bc*/ 	.word	0x0001e3d0


	//----- nvinfo : EIATTR_EXIT_INSTR_OFFSETS
	.align		4
.L_1040:
        /*00c0*/ 	.byte	0x04, 0x1c
        /*00c2*/ 	.short	(.L_1042 - .L_1041)


	//   ....[0]....
.L_1041:
        /*00c4*/ 	.word	0x000004e0


	//   ....[1]....
        /*00c8*/ 	.word	0x00000b20


	//   ....[2]....
        /*00cc*/ 	.word	0x00000b50


	//   ....[3]....
        /*00d0*/ 	.word	0x0001eed0


	//   ....[4]....
        /*00d4*/ 	.word	0x0001ef90


	//----- nvinfo : EIATTR_CTAIDZ_USED
	.align		4
.L_1042:
        /*00d8*/ 	.byte	0x01, 0x04
	.zero		2


	//----- nvinfo : EIATTR_CRS_STACK_SIZE
	.align		4
        /*00dc*/ 	.byte	0x04, 0x1e
        /*00de*/ 	.short	(.L_1044 - .L_1043)
.L_1043:
        /*00e0*/ 	.word	0x00000000
.L_1044:


//--------------------- .nv.info._ZN5flash24flash_fwd_splitkv_kernelI23Flash_fwd_kernel_traitsILi32ELi64ELi256ELi4ELb0ELb0EN7cutlass10bfloat16_tE19Flash_kernel_traitsILi32ELi64ELi256ELi4ES3_EELb1ELb0ELb1ELb0ELb0ELb1ELb0ELb1EEEvNS_16Flash_fwd_paramsE --------------------------
	.section	.nv.info._ZN5flash24flash_fwd_splitkv_kernelI23Flash_fwd_kernel_traitsILi32ELi64ELi256ELi4ELb0ELb0EN7cutlass10bfloat16_tE19Flash_kernel_traitsILi32ELi64ELi256ELi4ES3_EELb1ELb0ELb1ELb0ELb0ELb1ELb0ELb1EEEvNS_16Flash_fwd_paramsE,"",@"SHT_CUDA_INFO"
	.sectionflags	@""
	.align	4


	//----- nvinfo : EIATTR_CUDA_API_VERSION
	.align		4
        /*0000*/ 	.byte	0x04, 0x37
        /*0002*/ 	.short	(.L_1046 - .L_1045)
.L_1045:
        /*0004*/ 	.word	0x00000082


	//----- nvinfo : EIATTR_SW2861232_WAR
	.align		4
.L_1046:
        /*0008*/ 	.byte	0x01, 0x35
	.zero		2


	//----- nvinfo : EIATTR_PARAM_CBANK
	.align		4
        /*000c*/ 	.byte	0x04, 0x0a
        /*000e*/ 	.short	(.L_1048 - .L_1047)
	.align		4
.L_1047:
        /*0010*/ 	.word	index@(.nv.constant0._ZN5flash24flash_fwd_splitkv_kernelI23Flash_fwd_kernel_traitsILi32ELi64ELi256ELi4ELb0ELb0EN7cutlass10bfloat16_tE19Flash_kernel_traitsILi32ELi64ELi256ELi4ES3_EELb1ELb0ELb1ELb0ELb0ELb1ELb0ELb1EEEvNS_16Flash_fwd_paramsE)
        /*0014*/ 	.short	0x0160
        /*0016*/ 	.short	0x01d0


	//----- nvinfo : EIATTR_CBANK_PARAM_SIZE
	.align		4
.L_1048:
        /*0018*/ 	.byte	0x03, 0x19
        /*001a*/ 	.short	0x01d0


	//----- nvinfo : EIATTR_KPARAM_INFO
	.align		4
        /*001c*/ 	.byte	0x04, 0x17
        /*001e*/ 	.short	(.L_1050 - .L_1049)
.L_1049:
        /*0020*/ 	.word	0x00000000
        /*0024*/ 	.short	0x0000
        /*0026*/ 	.short	0x0000
        /*0028*/ 	.byte	0x00, 0xf0, 0x41, 0x07


	//----- nvinfo : EIATTR_MAXREG_COUNT
	.align		4
.L_1050:
        /*002c*/ 	.byte	0x03, 0x1b
        /*002e*/ 	.short	0x00ff


	//----- nvinfo : EIATTR_NUM_BARRIERS
	.align		4
        /*0030*/ 	.byte	0x02, 0x4c
        /*0032*/ 	.byte	0x01
	.zero		1


	//----- nvinfo : EIATTR_MERCURY_ISA_VERSION
	.align		4
        /*0034*/ 	.byte	0x03, 0x5f
        /*0036*/ 	.short	0x0000


	//----- nvinfo : EIATTR_COOP_GROUP_MASK_REGIDS
	.align		4
        /*0038*/ 	.byte	0x04, 0x29
        /*003a*/ 	.short	(.L_1052 - .L_1051)


	//   ....[0]....
.L_1051:
        /*003c*/ 	.word	0xffffffff


	//   ....[1]....
        /*0040*/ 	.word	0xffffffff


	//   ....[2]....
        /*0044*/ 	.word	0xffffffff


	//   ....[3]....
        /*0048*/ 	.word	0xffffffff


	//   ....[4]....
        /*004c*/ 	.word	0xffffffff


	//   ....[5]....
        /*0050*/ 	.word	0xffffffff


	//   ....[6]....
        /*0054*/ 	.word	0xffffffff


	//   ....[7]....
        /*0058*/ 	.word	0xffffffff


	//   ....[8]....
        /*005c*/ 	.word	0xffffffff


	//   ....[9]....
        /*0060*/ 	.word	0xffffffff


	//   ....[10]....
        /*0064*/ 	.word	0xffffffff


	//   ....[11]....
        /*0068*/ 	.word	0xffffffff


	//   ....[12]....
        /*006c*/ 	.word	0xffffffff


	//   ....[13]....
        /*0070*/ 	.word	0xffffffff


	//   ....[14]....
        /*0074*/ 	.word	0xffffffff


	//   ....[15]....
        /*0078*/ 	.word	0xffffffff


	//----- nvinfo : EIATTR_COOP_GROUP_INSTR_OFFSETS
	.align		4
.L_1052:
        /*007c*/ 	.byte	0x04, 0x28
        /*007e*/ 	.short	(.L_1054 - .L_1053)


	//   ....[0]....
.L_1053:
        /*0080*/ 	.word	0x00010370


	//   ....[1]....
        /*0084*/ 	.word	0x00010390


	//   ....[2]....
        /*0088*/ 	.word	0x00010d90


	//   ....[3]....
        /*008c*/ 	.word	0x00010df0


	//   ....[4]....
        /*0090*/ 	.word	0x00018150


	//   ....[5]....
        /*0094*/ 	.word	0x00018170


	//   ....[6]....
        /*0098*/ 	.word	0x00018bd0


	//   ....[7]....
        /*009c*/ 	.word	0x00018c40


	//   ....[8]....
        /*00a0*/ 	.word	0x0001ed10


	//   ....[9]....
        /*00a4*/ 	.word	0x0001eda0


	//   ....[10]....
        /*00a8*/ 	.word	0x0001edb0


	//   ....[11]....
        /*00ac*/ 	.word	0x0001ede0


	//   ....[12]....
        /*00b0*/ 	.word	0x00021200


	//   ....[13]....
        /*00b4*/ 	.word	0x00021240


	//   ....[14]....
        /*00b8*/ 	.word	0x00021280


	//   ....[15]....
        /*00bc*/ 	.word	0x000212b0


	//----- nvinfo : EIATTR_EXIT_INSTR_OFFSETS
	.align		4
.L_1054:
        /*00c0*/ 	.byte	0x04, 0x1c
        /*00c2*/ 	.short	(.L_1056 - .L_1055)


	//   ....[0]....
.L_1055:
        /*00c4*/ 	.word	0x000004e0


	//   ....[1]....
        /*00c8*/ 	.word	0x00000b20


	//   ....[2]....
        /*00cc*/ 	.word	0x00000b50


	//   ....[3]....
        /*00d0*/ 	.word	0x00021da0


	//   ....[4]....
        /*00d4*/ 	.word	0x00021e60


	//----- nvinfo : EIATTR_CTAIDZ_USED
	.align		4
.L_1056:
        /*00d8*/ 	.byte	0x01, 0x04
	.zero		2


	//----- nvinfo : EIATTR_CRS_STACK_SIZE
	.align		4
        /*00dc*/ 	.byte	0x04, 0x1e
        /*00de*/ 	.short	(.L_1058 - .L_1057)
.L_1057:
        /*00e0*/ 	.word	0x00000000
.L_1058:


//--------------------- .nv.info._ZN5flash24flash_fwd_splitkv_kernelI23Flash_fwd_kernel_traitsILi32ELi64ELi256ELi4ELb0ELb0EN7cutlass10bfloat16_tE19Flash_kernel_traitsILi32ELi64ELi256ELi4ES3_EELb1ELb0ELb0ELb0ELb1ELb0ELb1ELb0EEEvNS_16Flash_fwd_paramsE --------------------------
	.section	.nv.info._ZN5flash24flash_fwd_splitkv_kernelI23Flash_fwd_kernel_traitsILi32ELi64ELi256ELi4ELb0ELb0EN7cutlass10bfloat16_tE19Flash_kernel_traitsILi32ELi64ELi256ELi4ES3_EELb1ELb0ELb0ELb0ELb1ELb0ELb1ELb0EEEvNS_16Flash_fwd_paramsE,"",@"SHT_CUDA_INFO"
	.sectionflags	@""
	.align	4


	//----- nvinfo : EIATTR_CUDA_API_VERSION
	.align		4
        /*0000*/ 	.byte	0x04, 0x37
        /*0002*/ 	.short	(.L_1060 - .L_1059)
.L_1059:
        /*0004*/ 	.word	0x00000082


	//----- nvinfo : EIATTR_SW2861232_WAR
	.align		4
.L_1060:
        /*0008*/ 	.byte	0x01, 0x35
	.zero		2


	//----- nvinfo : EIATTR_PARAM_CBANK
	.align		4
        /*000c*/ 	.byte	0x04, 0x0a
        /*000e*/ 	.short	(.L_1062 - .L_1061)
	.align		4
.L_1061:
        /*0010*/ 	.word	index@(.nv.constant0._ZN5flash24flash_fwd_splitkv_kernelI23Flash_fwd_kernel_traitsILi32ELi64ELi256ELi4ELb0ELb0EN7cutlass10bfloat16_tE19Flash_kernel_traitsILi32ELi64ELi256ELi4ES3_EELb1ELb0ELb0ELb0ELb1ELb0ELb1ELb0EEEvNS_16Flash_fwd_paramsE)
        /*0014*/ 	.short	0x0160
        /*0016*/ 	.short	0x01d0


	//----- nvinfo : EIATTR_CBANK_PARAM_SIZE
	.align		4
.L_1062:
        /*0018*/ 	.byte	0x03, 0x19
        /*001a*/ 	.short	0x01d0


	//----- nvinfo : EIATTR_KPARAM_INFO
	.align		4
        /*001c*/ 	.byte	0x04, 0x17
        /*001e*/ 	.short	(.L_1064 - .L_1063)
.L_1063:
        /*0020*/ 	.word	0x00000000
        /*0024*/ 	.short	0x0000
        /*0026*/ 	.short	0x0000
        /*0028*/ 	.byte	0x00, 0xf0, 0x41, 0x07


	//----- nvinfo : EIATTR_MAXREG_COUNT
	.align		4
.L_1064:
        /*002c*/ 	.byte	0x03, 0x1b
        /*002e*/ 	.short	0x00ff


	//----- nvinfo : EIATTR_NUM_BARRIERS
	.align		4
        /*0030*/ 	.byte	0x02, 0x4c
        /*0032*/ 	.byte	0x01
	.zero		1


	//----- nvinfo : EIATTR_MERCURY_ISA_VERSION
	.align		4
        /*0034*/ 	.byte	0x03, 0x5f
        /*0036*/ 	.short	0x0000


	//----- nvinfo : EIATTR_COOP_GROUP_MASK_REGIDS
	.align		4
        /*0038*/ 	.byte	0x04, 0x29
        /*003a*/ 	.short	(.L_1066 - .L_1065)


	//   ....[0]....
.L_1065:
        /*003c*/ 	.word	0xffffffff


	//   ....[1]....
        /*0040*/ 	.word	0xffffffff


	//   ....[2]....
        /*0044*/ 	.word	0xffffffff


	//   ....[3]....
        /*0048*/ 	.word	0xffffffff


	//   ....[4]....
        /*004c*/ 	.word	0xffffffff


	//   ....[5]....
        /*0050*/ 	.word	0xffffffff


	//   ....[6]....
        /*0054*/ 	.word	0xffffffff


	//   ....[7]....
        /*0058*/ 	.word	0xffffffff


	//   ....[8]....
        /*005c*/ 	.word	0xffffffff


	//   ....[9]....
        /*0060*/ 	.word	0xffffffff


	//   ....[10]....
        /*0064*/ 	.word	0xffffffff


	//   ....[11]....
        /*0068*/ 	.word	0xffffffff


	//   ....[12]....
        /*006c*/ 	.word	0xffffffff


	//   ....[13]....
        /*0070*/ 	.word	0xffffffff


	//   ....[14]....
        /*0074*/ 	.word	0xffffffff


	//   ....[15]....
        /*0078*/ 	.word	0xffffffff


	//----- nvinfo : EIATTR_COOP_GROUP_INSTR_OFFSETS
	.align		4
.L_1066:
        /*007c*/ 	.byte	0x04, 0x28
        /*007e*/ 	.short	(.L_1068 - .L_1067)


	//   ....[0]....
.L_1067:
        /*0080*/ 	.word	0x00004cb0


	//   ....[1]....
        /*0084*/ 	.word	0x00004cd0


	//   ....[2]....
        /*0088*/ 	.word	0x000056e0


	//   ....[3]....
        /*008c*/ 	.word	0x00005730


	//   ....[4]....
        /*0090*/ 	.word	0x00009e60


	//   ....[5]....
        /*0094*/ 	.word	0x00009e90


	//   ....[6]....
        /*0098*/ 	.word	0x0000a7f0


	//   ....[7]....
        /*009c*/ 	.word	0x0000a850


	//   ....[8]....
        /*00a0*/ 	.word	0x0000e1c0


	//   ....[9]....
        /*00a4*/ 	.word	0x0000e1e0


	//   ....[10]....
        /*00a8*/ 	.word	0x0000e210


	//   ....[11]....
        /*00ac*/ 	.word	0x0000e220


	//   ....[12]....
        /*00b0*/ 	.word	0x00010650


	//   ....[13]....
        /*00b4*/ 	.word	0x00010690


	//   ....[14]....
        /*00b8*/ 	.word	0x00010730


	//   ....[15]....
        /*00bc*/ 	.word	0x00010750


	//----- nvinfo : EIATTR_EXIT_INSTR_OFFSETS
	.align		4
.L_1068:
        /*00c0*/ 	.byte	0x04, 0x1c
        /*00c2*/ 	.short	(.L_1070 - .L_1069)


	//   ....[0]....
.L_1069:
        /*00c4*/ 	.word	0x00000420


	//   ....[1]....
        /*00c8*/ 	.word	0x000009c0


	//   ....[2]....
        /*00cc*/ 	.word	0x000009f0


	//   ....[3]....
        /*00d0*/ 	.word	0x00011020


	//   ....[4]....
        /*00d4*/ 	.word	0x00011040


	//----- nvinfo : EIATTR_CTAIDZ_USED
	.align		4
.L_1070:
        /*00d8*/ 	.byte	0x01, 0x04
	.zero		2


	//----- nvinfo : EIATTR_CRS_STACK_SIZE
	.align		4
        /*00dc*/ 	.byte	0x04, 0x1e
        /*00de*/ 	.short	(.L_1072 - .L_1071)
.L_1071:
        /*00e0*/ 	.word	0x00000000
.L_1072:


//--------------------- .nv.info._ZN5flash24flash_fwd_splitkv_kernelI23Flash_fwd_kernel_traitsILi32ELi64ELi256ELi4ELb0ELb0EN7cutlass10bfloat16_tE19Flash_kernel_traitsILi32ELi64ELi256ELi4ES3_EELb1ELb0ELb0ELb0ELb1ELb1ELb1ELb0EEEvNS_16Flash_fwd_paramsE --------------------------
	.section	.nv.info._ZN5flash24flash_fwd_splitkv_kernelI23Flash_fwd_kernel_traitsILi32ELi64ELi256ELi4ELb0ELb0EN7cutlass10bfloat16_tE19Flash_kernel_traitsILi32ELi64ELi256ELi4ES3_EELb1ELb0ELb0ELb0ELb1ELb1ELb1ELb0EEEvNS_16Flash_fwd_paramsE,"",@"SHT_CUDA_INFO"
	.sectionflags	@""
	.align	4


	//----- nvinfo : EIATTR_CUDA_API_VERSION
	.align		4
        /*0000*/ 	.byte	0x04, 0x37
        /*0002*/ 	.short	(.L_1074 - .L_1073)
.L_1073:
        /*0004*/ 	.word	0x00000082


	//----- nvinfo : EIATTR_SW2861232_WAR
	.align		4
.L_1074:
        /*0008*/ 	.byte	0x01, 0x35
	.zero		2


	//----- nvinfo : EIATTR_PARAM_CBANK
	.align		4
        /*000c*/ 	.byte	0x04, 0x0a
        /*000e*/ 	.short	(.L_1076 - .L_1075)
	.align		4
.L_1075:
        /*0010*/ 	.word	index@(.nv.constant0._ZN5flash24flash_fwd_splitkv_kernelI23Flash_fwd_kernel_traitsILi32ELi64ELi256ELi4ELb0ELb0EN7cutlass10bfloat16_tE19Flash_kernel_traitsILi32ELi64ELi256ELi4ES3_EELb1ELb0ELb0ELb0ELb1ELb1ELb1ELb0EEEvNS_16Flash_fwd_paramsE)
        /*0014*/ 	.short	0x0160
        /*0016*/ 	.short	0x01d0


	//----- nvinfo : EIATTR_CBANK_PARAM_SIZE
	.align		4
.L_1076:
        /*0018*/ 	.byte	0x03, 0x19
        /*001a*/ 	.short	0x01d0


	//----- nvinfo : EIATTR_KPARAM_INFO
	.align		4
        /*001c*/ 	.byte	0x04, 0x17
        /*001e*/ 	.short	(.L_1078 - .L_1077)
.L_1077:
        /*0020*/ 	.word	0x00000000
        /*0024*/ 	.short	0x0000
        /*0026*/ 	.short	0x0000
        /*0028*/ 	.byte	0x00, 0xf0, 0x41, 0x07


	//----- nvinfo : EIATTR_MAXREG_COUNT
	.align		4
.L_1078:
        /*002c*/ 	.byte	0x03, 0x1b
        /*002e*/ 	.short	0x00ff


	//----- nvinfo : EIATTR_NUM_BARRIERS
	.align		4
        /*0030*/ 	.byte	0x02, 0x4c
        /*0032*/ 	.byte	0x01
	.zero		1


	//----- nvinfo : EIATTR_ANNOTATIONS
	.align		4
        /*0034*/ 	.byte	0x04, 0x55
        /*0036*/ 	.short	(.L_1080 - .L_1079)


	//   ....[0]....
.L_1079:
        /*0038*/ 	.word	0x00000001
        /*003c*/ 	.byte	0xd0, 0x23, 0x00, 0x00, 0x01, 0x00, 0x00, 0x00, 0x70, 0x37, 0x00, 0x00, 0x01, 0x00, 0x00, 0x00
        /*004c*/ 	.byte	0x30, 0x38, 0x00, 0x00, 0x01, 0x00, 0x00, 0x00, 0xe0, 0x3a, 0x01, 0x00, 0x01, 0x00, 0x00, 0x00
        /*005c*/ 	.byte	0xf0, 0x3a, 0x01, 0x00, 0x01, 0x00, 0x00, 0x00, 0x00, 0x3b, 0x01, 0x00


	//----- nvinfo : EIATTR_MERCURY_ISA_VERSION
	.align		4
.L_1080:
        /*0068*/ 	.byte	0x03, 0x5f
        /*006a*/ 	.short	0x0000


	//----- nvinfo : EIATTR_COOP_GROUP_MASK_REGIDS
	.align		4
        /*006c*/ 	.byte	0x04, 0x29
        /*006e*/ 	.short	(.L_1082 - .L_1081)


	//   ....[0]....
.L_1081:
        /*0070*/ 	.word	0xffffffff


	//   ....[1]....
        /*0074*/ 	.word	0xffffffff


	//   ....[2]....
        /*0078*/ 	.word	0xffffffff


	//   ....[3]....
        /*007c*/ 	.word	0xffffffff


	//   ....[4]....
        /*0080*/ 	.word	0xffffffff


	//   ....[5]....
        /*0084*/ 	.word	0xffffffff


	//   ....[6]....
        /*0088*/ 	.word	0xffffffff


	//   ....[7]....
        /*008c*/ 	.word	0xffffffff


	//   ....[8]....
        /*0090*/ 	.word	0xffffffff


	//   ....[9]....
        /*0094*/ 	.word	0xffffffff


	//   ....[10]....
        /*0098*/ 	.word	0xffffffff


	//   ....[11]....
        /*009c*/ 	.word	0xffffffff


	//   ....[12]....
        /*00a0*/ 	.word	0xffffffff


	//   ....[13]....
        /*00a4*/ 	.word	0xffffffff


	//   ....[14]....
        /*00a8*/ 	.word	0xffffffff


	//   ....[15]....
        /*00ac*/ 	.word	0xffffffff


	//----- nvinfo : EIATTR_COOP_GROUP_INSTR_OFFSETS
	.align		4
.L_1082:
        /*00b0*/ 	.byte	0x04, 0x28
        /*00b2*/ 	.short	(.L_1084 - .L_1083)


	//   ....[0]....
.L_1083:
        /*00b4*/ 	.word	0x00006010


	//   ....[1]....
        /*00b8*/ 	.word	0x00006030


	//   ....[2]....
        /*00bc*/ 	.word	0x00006750


	//   ....[3]....
        /*00c0*/ 	.word	0x00006790


	//   ....[4]....
        /*00c4*/ 	.word	0x0000c220


	//   ....[5]....
        /*00c8*/ 	.word	0x0000c240


	//   ....[6]....
        /*00cc*/ 	.word	0x0000c8c0


	//   ....[7]....
        /*00d0*/ 	.word	0x0000c920


	//   ....[8]....
        /*00d4*/ 	.word	0x00011650


	//   ....[9]....
        /*00d8*/ 	.word	0x00011670


	//   ....[10]....
        /*00dc*/ 	.word	0x000116a0


	//   ....[11]....
        /*00e0*/ 	.word	0x000116b0


	//   ....[12]....
        /*00e4*/ 	.word	0x00013b10


	//   ....[13]....
        /*00e8*/ 	.word	0x00013b20


	//   ....[14]....
        /*00ec*/ 	.word	0x00013b70


	//   ....[15]....
        /*00f0*/ 	.word	0x00013b90


	//----- nvinfo : EIATTR_EXIT_INSTR_OFFSETS
	.align		4
.L_1084:
        /*00f4*/ 	.byte	0x04, 0x1c
        /*00f6*/ 	.short	(.L_1086 - .L_1085)


	//   ....[0]....
.L_1085:
        /*00f8*/ 	.word	0x00000430


	//   ....[1]....
        /*00fc*/ 	.word	0x000009d0


	//   ....[2]....
        /*0100*/ 	.word	0x00000a00


	//   ....[3]....
        /*0104*/ 	.word	0x000144e0


	//   ....[4]....
        /*0108*/ 	.word	0x00014500


	//----- nvinfo : EIATTR_CTAIDZ_USED
	.align		4
.L_1086:
        /*010c*/ 	.byte	0x01, 0x04
	.zero		2


	//----- nvinfo : EIATTR_CRS_STACK_SIZE
	.align		4
        /*0110*/ 	.byte	0x04, 0x1e
        /*0112*/ 	.short	(.L_1088 - .L_1087)
.L_1087:
        /*0114*/ 	.word	0x00000000
.L_1088:


//--------------------- .nv.info._ZN5flash24flash_fwd_splitkv_kernelI23Flash_fwd_kernel_traitsILi32ELi64ELi256ELi4ELb0ELb0EN7cutlass10bfloat16_tE19Flash_kernel_traitsILi32ELi64ELi256ELi4ES3_EELb1ELb0ELb1ELb0ELb0ELb0ELb1ELb0EEEvNS_16Flash_fwd_paramsE --------------------------
	.section	.nv.info._ZN5flash24flash_fwd_splitkv_kernelI23Flash_fwd_kernel_traitsILi32ELi64ELi256ELi4ELb0ELb0EN7cutlass10bfloat16_tE19Flash_kernel_traitsILi32ELi64ELi256ELi4ES3_EELb1ELb0ELb1ELb0ELb0ELb0ELb1ELb0EEEvNS_16Flash_fwd_paramsE,"",@"SHT_CUDA_INFO"
	.sectionflags	@""
	.align	4


	//----- nvinfo : EIATTR_CUDA_API_VERSION
	.align		4
        /*0000*/ 	.byte	0x04, 0x37
        /*0002*/ 	.short	(.L_1090 - .L_1089)
.L_1089:
        /*0004*/ 	.word	0x00000082


	//----- nvinfo : EIATTR_SW2861232_WAR
	.align		4
.L_1090:
        /*0008*/ 	.byte	0x01, 0x35
	.zero		2


	//----- nvinfo : EIATTR_PARAM_CBANK
	.align		4
        /*000c*/ 	.byte	0x04, 0x0a
        /*000e*/ 	.short	(.L_1092 - .L_1091)
	.align		4
.L_1091:
        /*0010*/ 	.word	index@(.nv.constant0._ZN5flash24flash_fwd_splitkv_kernelI23Flash_fwd_kernel_traitsILi32ELi64ELi256ELi4ELb0ELb0EN7cutlass10bfloat16_tE19Flash_kernel_traitsILi32ELi64ELi256ELi4ES3_EELb1ELb0ELb1ELb0ELb0ELb0ELb1ELb0EEEvNS_16Flash_fwd_paramsE)
        /*0014*/ 	.short	0x0160
        /*0016*/ 	.short	0x01d0


	//----- nvinfo : EIATTR_CBANK_PARAM_SIZE
	.align		4
.L_1092:
        /*0018*/ 	.byte	0x03, 0x19
        /*001a*/ 	.short	0x01d0


	//----- nvinfo : EIATTR_KPARAM_INFO
	.align		4
        /*001c*/ 	.byte	0x04, 0x17
        /*001e*/ 	.short	(.L_1094 - .L_1093)
.L_1093:
        /*0020*/ 	.word	0x00000000
        /*0024*/ 	.short	0x0000
        /*0026*/ 	.short	0x0000
        /*0028*/ 	.byte	0x00, 0xf0, 0x41, 0x07


	//----- nvinfo : EIATTR_MAXREG_COUNT
	.align		4
.L_1094:
        /*002c*/ 	.byte	0x03, 0x1b
        /*002e*/ 	.short	0x00ff


	//----- nvinfo : EIATTR_NUM_BARRIERS
	.align		4
        /*0030*/ 	.byte	0x02, 0x4c
        /*0032*/ 	.byte	0x01
	.zero		1


	//----- nvinfo : EIATTR_MERCURY_ISA_VERSION
	.align		4
        /*0034*/ 	.byte	0x03, 0x5f
        /*0036*/ 	.short	0x0000


	//----- nvinfo : EIATTR_COOP_GROUP_MASK_REGIDS
	.align		4
        /*0038*/ 	.byte	0x04, 0x29
        /*003a*/ 	.short	(.L_1096 - .L_1095)


	//   ....[0]....
.L_1095:
        /*003c*/ 	.word	0xffffffff


	//   ....[1]....
        /*0040*/ 	.word	0xffffffff


	//   ....[2]....
        /*0044*/ 	.word	0xffffffff


	//   ....[3]....
        /*0048*/ 	.word	0xffffffff


	//   ....[4]....
        /*004c*/ 	.word	0xffffffff


	//   ....[5]....
        /*0050*/ 	.word	0xffffffff


	//   ....[6]....
        /*0054*/ 	.word	0xffffffff


	//   ....[7]....
        /*0058*/ 	.word	0xffffffff


	//   ....[8]....
        /*005c*/ 	.word	0xffffffff


	//   ....[9]....
        /*0060*/ 	.word	0xffffffff


	//   ....[10]....
        /*0064*/ 	.word	0xffffffff


	//   ....[11]....
        /*0068*/ 	.word	0xffffffff


	//   ....[12]....
        /*006c*/ 	.word	0xffffffff


	//   ....[13]....
        /*0070*/ 	.word	0xffffffff


	//   ....[14]....
        /*0074*/ 	.word	0xffffffff


	//   ....[15]....
        /*0078*/ 	.word	0xffffffff


	//----- nvinfo : EIATTR_COOP_GROUP_INSTR_OFFSETS
	.align		4
.L_1096:
        /*007c*/ 	.byte	0x04, 0x28
        /*007e*/ 	.short	(.L_1098 - .L_1097)


	//   ....[0]....
.L_1097:
        /*0080*/ 	.word	0x00006aa0


	//   ....[1]....
        /*0084*/ 	.word	0x00006ac0


	//   ....[2]....
        /*0088*/ 	.word	0x000074c0


	//   ....[3]....
        /*008c*/ 	.word	0x00007520


	//   ....[4]....
        /*0090*/ 	.word	0x0000d4b0


	//   ....[5]....
        /*0094*/ 	.word	0x0000d4d0


	//   ....[6]....
        /*0098*/ 	.word	0x0000de80


	//   ....[7]....
        /*009c*/ 	.word	0x0000df00


	//   ....[8]....
        /*00a0*/ 	.word	0x00012f70


	//   ....[9]....
        /*00a4*/ 	.word	0x00012f80


	//   ....[10]....
        /*00a8*/ 	.word	0x00012fa0


	//   ....[11]....
        /*00ac*/ 	.word	0x00012fc0


	//   ....[12]....
        /*00b0*/ 	.word	0x000153e0


	//   ....[13]....
        /*00b4*/ 	.word	0x00015420


	//   ....[14]....
        /*00b8*/ 	.word	0x00015480


	//   ....[15]....
        /*00bc*/ 	.word	0x00015490


	//----- nvinfo : EIATTR_EXIT_INSTR_OFFSETS
	.align		4
.L_1098:
        /*00c0*/ 	.byte	0x04, 0x1c
        /*00c2*/ 	.short	(.L_1100 - .L_1099)


	//   ....[0]....
.L_1099:
        /*00c4*/ 	.word	0x00000420


	//   ....[1]....
        /*00c8*/ 	.word	0x00000a00


	//   ....[2]....
        /*00cc*/ 	.word	0x00000a30


	//   ....[3]....
        /*00d0*/ 	.word	0x00015d90


	//   ....[4]....
        /*00d4*/ 	.word	0x00015db0


	//----- nvinfo : EIATTR_CTAIDZ_USED
	.align		4
.L_1100:
        /*00d8*/ 	.byte	0x01, 0x04
	.zero		2


	//----- nvinfo : EIATTR_CRS_STACK_SIZE
	.align		4
        /*00dc*/ 	.byte	0x04, 0x1e
        /*00de*/ 	.short	(.L_1102 - .L_1101)
.L_1101:
        /*00e0*/ 	.word	0x00000000
.L_1102:


//--------------------- .nv.info._ZN5flash24flash_fwd_splitkv_kernelI23Flash_fwd_kernel_traitsILi32ELi64ELi256ELi4ELb0ELb0EN7cutlass10bfloat16_tE19Flash_kernel_traitsILi32ELi64ELi256ELi4ES3_EELb1ELb0ELb1ELb0ELb0ELb1ELb1ELb0EEEvNS_16Flash_fwd_paramsE --------------------------
	.section	.nv.info._ZN5flash24flash_fwd_splitkv_kernelI23Flash_fwd_kernel_traitsILi32ELi64ELi256ELi4ELb0ELb0EN7cutlass10bfloat16_tE19Flash_kernel_traitsILi32ELi64ELi256ELi4ES3_EELb1ELb0ELb1ELb0ELb0ELb1ELb1ELb0EEEvNS_16Flash_fwd_paramsE,"",@"SHT_CUDA_INFO"
	.sectionflags	@""
	.align	4


	//----- nvinfo : EIATTR_CUDA_API_VERSION
	.align		4
        /*0000*/ 	.byte	0x04, 0x37
        /*0002*/ 	.short	(.L_1104 - .L_1103)
.L_1103:
        /*0004*/ 	.word	0x00000082


	//----- nvinfo : EIATTR_SW2861232_WAR
	.align		4
.L_1104:
        /*0008*/ 	.byte	0x01, 0x35
	.zero		2


	//----- nvinfo : EIATTR_PARAM_CBANK
	.align		4
        /*000c*/ 	.byte	0x04, 0x0a
        /*000e*/ 	.short	(.L_1106 - .L_1105)
	.align		4
.L_1105:
        /*0010*/ 	.word	index@(.nv.constant0._ZN5flash24flash_fwd_splitkv_kernelI23Flash_fwd_kernel_traitsILi32ELi64ELi256ELi4ELb0ELb0EN7cutlass10bfloat16_tE19Flash_kernel_traitsILi32ELi64ELi256ELi4ES3_EELb1ELb0ELb1ELb0ELb0ELb1ELb1ELb0EEEvNS_16Flash_fwd_paramsE)
        /*0014*/ 	.short	0x0160
        /*0016*/ 	.short	0x01d0


	//----- nvinfo : EIATTR_CBANK_PARAM_SIZE
	.align		4
.L_1106:
        /*0018*/ 	.byte	0x03, 0x19
        /*001a*/ 	.short	0x01d0


	//----- nvinfo : EIATTR_KPARAM_INFO
	.align		4
        /*001c*/ 	.byte	0x04, 0x17
        /*001e*/ 	.short	(.L_1108 - .L_1107)
.L_1107:
        /*0020*/ 	.word	0x00000000
        /*0024*/ 	.short	0x0000
        /*0026*/ 	.short	0x0000
        /*0028*/ 	.byte	0x00, 0xf0, 0x41, 0x07


	//----- nvinfo : EIATTR_MAXREG_COUNT
	.align		4
.L_1108:
        /*002c*/ 	.byte	0x03, 0x1b
        /*002e*/ 	.short	0x00ff


	//----- nvinfo : EIATTR_NUM_BARRIERS
	.align		4
        /*0030*/ 	.byte	0x02, 0x4c
        /*0032*/ 	.byte	0x01
	.zero		1


	//----- nvinfo : EIATTR_MERCURY_ISA_VERSION
	.align		4
        /*0034*/ 	.byte	0x03, 0x5f
        /*0036*/ 	.short	0x0000


	//----- nvinfo : EIATTR_COOP_GROUP_MASK_REGIDS
	.align		4
        /*0038*/ 	.byte	0x04, 0x29
        /*003a*/ 	.short	(.L_1110 - .L_1109)


	//   ....[0]....
.L_1109:
        /*003c*/ 	.word	0xffffffff


	//   ....[1]....
        /*0040*/ 	.word	0xffffffff


	//   ....[2]....
        /*0044*/ 	.word	0xffffffff


	//   ....[3]....
        /*0048*/ 	.word	0xffffffff


	//   ....[4]....
        /*004c*/ 	.word	0xffffffff


	//   ....[5]....
        /*0050*/ 	.word	0xffffffff


	//   ....[6]....
        /*0054*/ 	.word	0xffffffff


	//   ....[7]....
        /*0058*/ 	.word	0xffffffff


	//   ....[8]....
        /*005c*/ 	.word	0xffffffff


	//   ....[9]....
        /*0060*/ 	.word	0xffffffff


	//   ....[10]....
        /*0064*/ 	.word	0xffffffff


	//   ....[11]....
        /*0068*/ 	.word	0xffffffff


	//   ....[12]....
        /*006c*/ 	.word	0xffffffff


	//   ....[13]....
        /*0070*/ 	.word	0xffffffff


	//   ....[14]....
        /*0074*/ 	.word	0xffffffff


	//   ....[15]....
        /*0078*/ 	.word	0xffffffff


	//----- nvinfo : EIATTR_COOP_GROUP_INSTR_OFFSETS
	.align		4
.L_1110:
        /*007c*/ 	.byte	0x04, 0x28
        /*007e*/ 	.short	(.L_1112 - .L_1111)


	//   ....[0]....
.L_1111:
        /*0080*/ 	.word	0x00007e20


	//   ....[1]....
        /*0084*/ 	.word	0x00007e40


	//   ....[2]....
        /*0088*/ 	.word	0x000088a0


	//   ....[3]....
        /*008c*/ 	.word	0x00008900


	//   ....[4]....
        /*0090*/ 	.word	0x0000fad0


	//   ....[5]....
        /*0094*/ 	.word	0x0000faf0


	//   ....[6]....
        /*0098*/ 	.word	0x00010630


	//   ....[7]....
        /*009c*/ 	.word	0x00010690


	//   ....[8]....
        /*00a0*/ 	.word	0x00016580


	//   ....[9]....
        /*00a4*/ 	.word	0x000165d0


	//   ....[10]....
        /*00a8*/ 	.word	0x000165f0


	//   ....[11]....
        /*00ac*/ 	.word	0x00016610


	//   ....[12]....
        /*00b0*/ 	.word	0x00018a30


	//   ....[13]....
        /*00b4*/ 	.word	0x00018a70


	//   ....[14]....
        /*00b8*/ 	.word	0x00018ad0


	//   ....[15]....
        /*00bc*/ 	.word	0x00018ae0


	//----- nvinfo : EIATTR_EXIT_INSTR_OFFSETS
	.align		4
.L_1112:
        /*00c0*/ 	.byte	0x04, 0x1c
        /*00c2*/ 	.short	(.L_1114 - .L_1113)


	//   ....[0]....
.L_1113:
        /*00c4*/ 	.word	0x00000420


	//   ....[1]....
        /*00c8*/ 	.word	0x00000a10


	//   ....[2]....
        /*00cc*/ 	.word	0x00000a40


	//   ....[3]....
        /*00d0*/ 	.word	0x000193e0


	//   ....[4]....
        /*00d4*/ 	.word	0x00019400


	//----- nvinfo : EIATTR_CTAIDZ_USED
	.align		4
.L_1114:
        /*00d8*/ 	.byte	0x01, 0x04
	.zero		2


	//----- nvinfo : EIATTR_CRS_STACK_SIZE
	.align		4
        /*00dc*/ 	.byte	0x04, 0x1e
        /*00de*/ 	.short	(.L_1116 - .L_1115)
.L_1115:
        /*00e0*/ 	.word	0x00000000
.L_1116:


//--------------------- .nv.info._ZN5flash24flash_fwd_splitkv_kernelI23Flash_fwd_kernel_traitsILi32ELi64ELi256ELi4ELb0ELb0EN7cutlass10bfloat16_tE19Flash_kernel_traitsILi32ELi64ELi256ELi4ES3_EELb1ELb0ELb0ELb0ELb1ELb0ELb1ELb1EEEvNS_16Flash_fwd_paramsE --------------------------
	.section	.nv.info._ZN5flash24flash_fwd_splitkv_kernelI23Flash_fwd_kernel_traitsILi32ELi64ELi256ELi4ELb0ELb0EN7cutlass10bfloat16_tE19Flash_kernel_traitsILi32ELi64ELi256ELi4ES3_EELb1ELb0ELb0ELb0ELb1ELb0ELb1ELb1EEEvNS_16Flash_fwd_paramsE,"",@"SHT_CUDA_INFO"
	.sectionflags	@""
	.align	4


	//----- nvinfo : EIATTR_CUDA_API_VERSION
	.align		4
        /*0000*/ 	.byte	0x04, 0x37
        /*0002*/ 	.short	(.L_1118 - .L_1117)
.L_1117:
        /*0004*/ 	.word	0x00000082


	//----- nvinfo : EIATTR_SW2861232_WAR
	.align		4
.L_1118:
        /*0008*/ 	.byte	0x01, 0x35
	.zero		2


	//----- nvinfo : EIATTR_PARAM_CBANK
	.align		4
        /*000c*/ 	.byte	0x04, 0x0a
        /*000e*/ 	.short	(.L_1120 - .L_1119)
	.align		4
.L_1119:
        /*0010*/ 	.word	index@(.nv.constant0._ZN5flash24flash_fwd_splitkv_kernelI23Flash_fwd_kernel_traitsILi32ELi64ELi256ELi4ELb0ELb0EN7cutlass10bfloat16_tE19Flash_kernel_traitsILi32ELi64ELi256ELi4ES3_EELb1ELb0ELb0ELb0ELb1ELb0ELb1ELb1EEEvNS_16Flash_fwd_paramsE)
        /*0014*/ 	.short	0x0160
        /*0016*/ 	.short	0x01d0


	//----- nvinfo : EIATTR_CBANK_PARAM_SIZE
	.align		4
.L_1120:
        /*0018*/ 	.byte	0x03, 0x19
        /*001a*/ 	.short	0x01d0


	//----- nvinfo : EIATTR_KPARAM_INFO
	.align		4
        /*001c*/ 	.byte	0x04, 0x17
        /*001e*/ 	.short	(.L_1122 - .L_1121)
.L_1121:
        /*0020*/ 	.word	0x00000000
        /*0024*/ 	.short	0x0000
        /*0026*/ 	.short	0x0000
        /*0028*/ 	.byte	0x00, 0xf0, 0x41, 0x07


	//----- nvinfo : EIATTR_MAXREG_COUNT
	.align		4
.L_1122:
        /*002c*/ 	.byte	0x03, 0x1b
        /*002e*/ 	.short	0x00ff


	//----- nvinfo : EIATTR_NUM_BARRIERS
	.align		4
        /*0030*/ 	.byte	0x02, 0x4c
        /*0032*/ 	.byte	0x01
	.zero		1


	//----- nvinfo : EIATTR_MERCURY_ISA_VERSION
	.align		4
        /*0034*/ 	.byte	0x03, 0x5f
        /*0036*/ 	.short	0x0000


	//----- nvinfo : EIATTR_COOP_GROUP_MASK_REGIDS
	.align		4
        /*0038*/ 	.byte	0x04, 0x29
        /*003a*/ 	.short	(.L_1124 - .L_1123)


	//   ....[0]....
.L_1123:
        /*003c*/ 	.word	0xffffffff


	//   ....[1]....
        /*0040*/ 	.word	0xffffffff


	//   ....[2]....
        /*0044*/ 	.word	0xffffffff


	//   ....[3]....
        /*0048*/ 	.word	0xffffffff


	//   ....[4]....
        /*004c*/ 	.word	0xffffffff


	//   ....[5]....
        /*0050*/ 	.word	0xffffffff


	//   ....[6]....
        /*0054*/ 	.word	0xffffffff


	//   ....[7]....
        /*0058*/ 	.word	0xffffffff


	//   ....[8]....
        /*005c*/ 	.word	0xffffffff


	//   ....[9]....
        /*0060*/ 	.word	0xffffffff


	//   ....[10]....
        /*0064*/ 	.word	0xffffffff


	//   ....[11]....
        /*0068*/ 	.word	0xffffffff


	//   ....[12]....
        /*006c*/ 	.word	0xffffffff


	//   ....[13]....
        /*0070*/ 	.word	0xffffffff


	//   ....[14]....
        /*0074*/ 	.word	0xffffffff


	//   ....[15]....
        /*0078*/ 	.word	0xffffffff


	//----- nvinfo : EIATTR_COOP_GROUP_INSTR_OFFSETS
	.align		4
.L_1124:
        /*007c*/ 	.byte	0x04, 0x28
        /*007e*/ 	.short	(.L_1126 - .L_1125)


	//   ....[0]....
.L_1125:
        /*0080*/ 	.word	0x0000cbb0


	//   ....[1]....
        /*0084*/ 	.word	0x0000cbe0


	//   ....[2]....
        /*0088*/ 	.word	0x0000d5a0


	//   ....[3]....
        /*008c*/ 	.word	0x0000d600


	//   ....[4]....
        /*0090*/ 	.word	0x00011d90


	//   ....[5]....
        /*0094*/ 	.word	0x00011dc0


	//   ....[6]....
        /*0098*/ 	.word	0x00012720


	//   ....[7]....
        /*009c*/ 	.word	0x00012780


	//   ....[8]....
        /*00a0*/ 	.word	0x00016110


	//   ....[9]....
        /*00a4*/ 	.word	0x00016130


	//   ....[10]....
        /*00a8*/ 	.word	0x00016160


	//   ....[11]....
        /*00ac*/ 	.word	0x00016170


	//   ....[12]....
        /*00b0*/ 	.word	0x000185a0


	//   ....[13]....
        /*00b4*/ 	.word	0x000185e0


	//   ....[14]....
        /*00b8*/ 	.word	0x00018660


	//   ....[15]....
        /*00bc*/ 	.word	0x00018680


	//----- nvinfo : EIATTR_EXIT_INSTR_OFFSETS
	.align		4
.L_1126:
        /*00c0*/ 	.byte	0x04, 0x1c
        /*00c2*/ 	.short	(.L_1128 - .L_1127)


	//   ....[0]....
.L_1127:
        /*00c4*/ 	.word	0x00000430


	//   ....[1]....
        /*00c8*/ 	.word	0x000009e0


	//   ....[2]....
        /*00cc*/ 	.word	0x00000a10


	//   ....[3]....
        /*00d0*/ 	.word	0x00019030


	//   ....[4]....
        /*00d4*/ 	.word	0x00019050


	//----- nvinfo : EIATTR_CTAIDZ_USED
	.align		4
.L_1128:
        /*00d8*/ 	.byte	0x01, 0x04
	.zero		2


	//----- nvinfo : EIATTR_CRS_STACK_SIZE
	.align		4
        /*00dc*/ 	.byte	0x04, 0x1e
        /*00de*/ 	.short	(.L_1130 - .L_1129)
.L_1129:
        /*00e0*/ 	.word	0x00000000
.L_1130:


//--------------------- .nv.info._ZN5flash24flash_fwd_splitkv_kernelI23Flash_fwd_kernel_traitsILi32ELi64ELi256ELi4ELb0ELb0EN7cutlass10bfloat16_tE19Flash_kernel_traitsILi32ELi64ELi256ELi4ES3_EELb1ELb0ELb0ELb0ELb1ELb1ELb1ELb1EEEvNS_16Flash_fwd_paramsE --------------------------
	.section	.nv.info._ZN5flash24flash_fwd_splitkv_kernelI23Flash_fwd_kernel_traitsILi32ELi64ELi256ELi4ELb0ELb0EN7cutlass10bfloat16_tE19Flash_kernel_traitsILi32ELi64ELi256ELi4ES3_EELb1ELb0ELb0ELb0ELb1ELb1ELb1ELb1EEEvNS_16Flash_fwd_paramsE,"",@"SHT_CUDA_INFO"
	.sectionflags	@""
	.align	4


	//----- nvinfo : EIATTR_CUDA_API_VERSION
	.align		4
        /*0000*/ 	.byte	0x04, 0x37
        /*0002*/ 	.short	(.L_1132 - .L_1131)
.L_1131:
        /*0004*/ 	.word	0x00000082


	//----- nvinfo : EIATTR_SW2861232_WAR
	.align		4
.L_1132:
        /*0008*/ 	.byte	0x01, 0x35
	.zero		2


	//----- nvinfo : EIATTR_PARAM_CBANK
	.align		4
        /*000c*/ 	.byte	0x04, 0x0a
        /*000e*/ 	.short	(.L_1134 - .L_1133)
	.align		4
.L_1133:
        /*0010*/ 	.word	index@(.nv.constant0._ZN5flash24flash_fwd_splitkv_kernelI23Flash_fwd_kernel_traitsILi32ELi64ELi256ELi4ELb0ELb0EN7cutlass10bfloat16_tE19Flash_kernel_traitsILi32ELi64ELi256ELi4ES3_EELb1ELb0ELb0ELb0ELb1ELb1ELb1ELb1EEEvNS_16Flash_fwd_paramsE)
        /*0014*/ 	.short	0x0160
        /*0016*/ 	.short	0x01d0


	//----- nvinfo : EIATTR_CBANK_PARAM_SIZE
	.align		4
.L_1134:
        /*0018*/ 	.byte	0x03, 0x19
        /*001a*/ 	.short	0x01d0


	//----- nvinfo : EIATTR_KPARAM_INFO
	.align		4
        /*001c*/ 	.byte	0x04, 0x17
        /*001e*/ 	.short	(.L_1136 - .L_1135)
.L_1135:
        /*0020*/ 	.word	0x00000000
        /*0024*/ 	.short	0x0000
        /*0026*/ 	.short	0x0000
        /*0028*/ 	.byte	0x00, 0xf0, 0x41, 0x07


	//----- nvinfo : EIATTR_MAXREG_COUNT
	.align		4
.L_1136:
        /*002c*/ 	.byte	0x03, 0x1b
        /*002e*/ 	.short	0x00ff


	//----- nvinfo : EIATTR_NUM_BARRIERS
	.align		4
        /*0030*/ 	.byte	0x02, 0x4c
        /*0032*/ 	.byte	0x01
	.zero		1


	//----- nvinfo : EIATTR_ANNOTATIONS
	.align		4
        /*0034*/ 	.byte	0x04, 0x55
        /*0036*/ 	.short	(.L_1138 - .L_1137)


	//   ....[0]....
.L_1137:
        /*0038*/ 	.word	0x00000001
        /*003c*/ 	.byte	0x20, 0x03, 0x00, 0x00, 0x01, 0x00, 0x00, 0x00, 0xf0, 0x89, 0x00, 0x00, 0x01, 0x00, 0x00, 0x00
        /*004c*/ 	.byte	0x50, 0xbf, 0x01, 0x00


	//----- nvinfo : EIATTR_MERCURY_ISA_VERSION
	.align		4
.L_1138:
        /*0050*/ 	.byte	0x03, 0x5f
        /*0052*/ 	.short	0x0000


	//----- nvinfo : EIATTR_COOP_GROUP_MASK_REGIDS
	.align		4
        /*0054*/ 	.byte	0x04, 0x29
        /*0056*/ 	.short	(.L_1140 - .L_1139)


	//   ....[0]....
.L_1139:
        /*0058*/ 	.word	0xffffffff


	//   ....[1]....
        /*005c*/ 	.word	0xffffffff


	//   ....[2]....
        /*0060*/ 	.word	0xffffffff


	//   ....[3]....
        /*0064*/ 	.word	0xffffffff


	//   ....[4]....
        /*0068*/ 	.word	0xffffffff


	//   ....[5]....
        /*006c*/ 	.word	0xffffffff


	//   ....[6]....
        /*0070*/ 	.word	0xffffffff


	//   ....[7]....
        /*0074*/ 	.word	0xffffffff


	//   ....[8]....
        /*0078*/ 	.word	0xffffffff


	//   ....[9]....
        /*007c*/ 	.word	0xffffffff


	//   ....[10]....
        /*0080*/ 	.word	0xffffffff


	//   ....[11]....
        /*0084*/ 	.word	0xffffffff


	//   ....[12]....
        /*0088*/ 	.word	0xffffffff


	//   ....[13]....
        /*008c*/ 	.word	0xffffffff


	//   ....[14]....
        /*0090*/ 	.word	0xffffffff


	//   ....[15]....
        /*0094*/ 	.word	0xffffffff


	//----- nvinfo : EIATTR_COOP_GROUP_INSTR_OFFSETS
	.align		4
.L_1140:
        /*0098*/ 	.byte	0x04, 0x28
        /*009a*/ 	.short	(.L_1142 - .L_1141)


	//   ....[0]....
.L_1141:
        /*009c*/ 	.word	0x0000e780


	//   ....[1]....
        /*00a0*/ 	.word	0x0000e7a0


	//   ....[2]....
        /*00a4*/ 	.word	0x0000e810


	//   ....[3]....
        /*00a8*/ 	.word	0x0000e8d0


	//   ....[4]....
        /*00ac*/ 	.word	0x00014630


	//   ....[5]....
        /*00b0*/ 	.word	0x00014650


	//   ....[6]....
        /*00b4*/ 	.word	0x00014cd0


	//   ....[7]....
        /*00b8*/ 	.word	0x00014d30


	//   ....[8]....
        /*00bc*/ 	.word	0x00019ac0


	//   ....[9]....
        /*00c0*/ 	.word	0x00019ae0


	//   ....[10]....
        /*00c4*/ 	.word	0x00019b10


	//   ....[11]....
        /*00c8*/ 	.word	0x00019b20


	//   ....[12]....
        /*00cc*/ 	.word	0x0001bf80


	//   ....[13]....
        /*00d0*/ 	.word	0x0001bfa0


	//   ....[14]....
        /*00d4*/ 	.word	0x0001bfe0


	//   ....[15]....
        /*00d8*/ 	.word	0x0001c020


	//----- nvinfo : EIATTR_EXIT_INSTR_OFFSETS
	.align		4
.L_1142:
        /*00dc*/ 	.byte	0x04, 0x1c
        /*00de*/ 	.short	(.L_1144 - .L_1143)


	//   ....[0]....
.L_1143:
        /*00e0*/ 	.word	0x00000450


	//   ....[1]....
        /*00e4*/ 	.word	0x00000a00


	//   ....[2]....
        /*00e8*/ 	.word	0x00000a30


	//   ....[3]....
        /*00ec*/ 	.word	0x0001c9f0


	//   ....[4]....
        /*00f0*/ 	.word	0x0001ca10


	//----- nvinfo : EIATTR_CTAIDZ_USED
	.align		4
.L_1144:
        /*00f4*/ 	.byte	0x01, 0x04
	.zero		2


	//----- nvinfo : EIATTR_CRS_STACK_SIZE
	.align		4
        /*00f8*/ 	.byte	0x04, 0x1e
        /*00fa*/ 	.short	(.L_1146 - .L_1145)
.L_1145:
        /*00fc*/ 	.word	0x00000000
.L_1146:


//--------------------- .nv.info._ZN5flash24flash_fwd_splitkv_kernelI23Flash_fwd_kernel_traitsILi32ELi64ELi256ELi4ELb0ELb0EN7cutlass10bfloat16_tE19Flash_kernel_traitsILi32ELi64ELi256ELi4ES3_EELb1ELb0ELb1ELb0ELb0ELb0ELb1ELb1EEEvNS_16Flash_fwd_paramsE --------------------------
	.section	.nv.info._ZN5flash24flash_fwd_splitkv_kernelI23Flash_fwd_kernel_traitsILi32ELi64ELi256ELi4ELb0ELb0EN7cutlass10bfloat16_tE19Flash_kernel_traitsILi32ELi64ELi256ELi4ES3_EELb1ELb0ELb1ELb0ELb0ELb0ELb1ELb1EEEvNS_16Flash_fwd_paramsE,"",@"SHT_CUDA_INFO"
	.sectionflags	@""
	.align	4


	//----- nvinfo : EIATTR_CUDA_API_VERSION
	.align		4
        /*0000*/ 	.byte	0x04, 0x37
        /*0002*/ 	.short	(.L_1148 - .L_1147)
.L_1147:
        /*0004*/ 	.word	0x00000082


	//----- nvinfo : EIATTR_SW2861232_WAR
	.align		4
.L_1148:
        /*0008*/ 	.byte	0x01, 0x35
	.zero		2


	//----- nvinfo : EIATTR_PARAM_CBANK
	.align		4
        /*000c*/ 	.byte	0x04, 0x0a
        /*000e*/ 	.short	(.L_1150 - .L_1149)
	.align		4
.L_1149:
        /*0010*/ 	.word	index@(.nv.constant0._ZN5flash24flash_fwd_splitkv_kernelI23Flash_fwd_kernel_traitsILi32ELi64ELi256ELi4ELb0ELb0EN7cutlass10bfloat16_tE19Flash_kernel_traitsILi32ELi64ELi256ELi4ES3_EELb1ELb0ELb1ELb0ELb0ELb0ELb1ELb1EEEvNS_16Flash_fwd_paramsE)
        /*0014*/ 	.short	0x0160
        /*0016*/ 	.short	0x01d0


	//----- nvinfo : EIATTR_CBANK_PARAM_SIZE
	.align		4
.L_1150:
        /*0018*/ 	.byte	0x03, 0x19
        /*001a*/ 	.short	0x01d0


	//----- nvinfo : EIATTR_KPARAM_INFO
	.align		4
        /*001c*/ 	.byte	0x04, 0x17
        /*001e*/ 	.short	(.L_1152 - .L_1151)
.L_1151:
        /*0020*/ 	.word	0x00000000
        /*0024*/ 	.short	0x0000
        /*0026*/ 	.short	0x0000
        /*0028*/ 	.byte	0x00, 0xf0, 0x41, 0x07


	//----- nvinfo : EIATTR_MAXREG_COUNT
	.align		4
.L_1152:
        /*002c*/ 	.byte	0x03, 0x1b
        /*002e*/ 	.short	0x00ff


	//----- nvinfo : EIATTR_NUM_BARRIERS
	.align		4
        /*0030*/ 	.byte	0x02, 0x4c
        /*0032*/ 	.byte	0x01
	.zero		1


	//----- nvinfo : EIATTR_MERCURY_ISA_VERSION
	.align		4
        /*0034*/ 	.byte	0x03, 0x5f
        /*0036*/ 	.short	0x0000


	//----- nvinfo : EIATTR_COOP_GROUP_MASK_REGIDS
	.align		4
        /*0038*/ 	.byte	0x04, 0x29
        /*003a*/ 	.short	(.L_1154 - .L_1153)


	//   ....[0]....
.L_1153:
        /*003c*/ 	.word	0xffffffff


	//   ....[1]....
        /*0040*/ 	.word	0xffffffff


	//   ....[2]....
        /*0044*/ 	.word	0xffffffff


	//   ....[3]....
        /*0048*/ 	.word	0xffffffff


	//   ....[4]....
        /*004c*/ 	.word	0xffffffff


	//   ....[5]....
        /*0050*/ 	.word	0xffffffff


	//   ....[6]....
        /*0054*/ 	.word	0xffffffff


	//   ....[7]....
        /*0058*/ 	.word	0xffffffff


	//   ....[8]....
        /*005c*/ 	.word	0xffffffff


	//   ....[9]....
        /*0060*/ 	.word	0xffffffff


	//   ....[10]....
        /*0064*/ 	.word	0xffffffff


	//   ....[11]....
        /*0068*/ 	.word	0xffffffff


	//   ....[12]....
        /*006c*/ 	.word	0xffffffff


	//   ....[13]....
        /*0070*/ 	.word	0xffffffff


	//   ....[14]....
        /*0074*/ 	.word	0xffffffff


	//   ....[15]....
        /*0078*/ 	.word	0xffffffff


	//----- nvinfo : EIATTR_COOP_GROUP_INSTR_OFFSETS
	.align		4
.L_1154:
        /*007c*/ 	.byte	0x04, 0x28
        /*007e*/ 	.short	(.L_1156 - .L_1155)


	//   ....[0]....
.L_1155:
        /*0080*/ 	.word	0x0000f290


	//   ....[1]....
        /*0084*/ 	.word	0x0000f2b0


	//   ....[2]....
        /*0088*/ 	.word	0x0000fc70


	//   ....[3]....
        /*008c*/ 	.word	0x0000fce0


	//   ....[4]....
        /*0090*/ 	.word	0x00016190


	//   ....[5]....
        /*0094*/ 	.word	0x000161b0


	//   ....[6]....
        /*0098*/ 	.word	0x00016c80


	//   ....[7]....
        /*009c*/ 	.word	0x00016cf0


	//   ....[8]....
        /*00a0*/ 	.word	0x0001bd50


	//   ....[9]....
        /*00a4*/ 	.word	0x0001bd70


	//   ....[10]....
        /*00a8*/ 	.word	0x0001bd90


	//   ....[11]....
        /*00ac*/ 	.word	0x0001bdb0


	//   ....[12]....
        /*00b0*/ 	.word	0x0001e1e0


	//   ....[13]....
        /*00b4*/ 	.word	0x0001e220


	//   ....[14]....
        /*00b8*/ 	.word	0x0001e2e0


	//   ....[15]....
        /*00bc*/ 	.word	0x0001e300


	//----- nvinfo : EIATTR_EXIT_INSTR_OFFSETS
	.align		4
.L_1156:
        /*00c0*/ 	.byte	0x04, 0x1c
        /*00c2*/ 	.short	(.L_1158 - .L_1157)


	//   ....[0]....
.L_1157:
        /*00c4*/ 	.word	0x00000620


	//   ....[1]....
        /*00c8*/ 	.word	0x00000d00


	//   ....[2]....
        /*00cc*/ 	.word	0x00000d30


	//   ....[3]....
        /*00d0*/ 	.word	0x0001ecd0


	//   ....[4]....
        /*00d4*/ 	.word	0x0001ecf0


	//----- nvinfo : EIATTR_CTAIDZ_USED
	.align		4
.L_1158:
        /*00d8*/ 	.byte	0x01, 0x04
	.zero		2


	//----- nvinfo : EIATTR_CRS_STACK_SIZE
	.align		4
        /*00dc*/ 	.byte	0x04, 0x1e
        /*00de*/ 	.short	(.L_1160 - .L_1159)
.L_1159:
        /*00e0*/ 	.word	0x00000000
.L_1160:


//--------------------- .nv.info._ZN5flash24flash_fwd_splitkv_kernelI23Flash_fwd_kernel_traitsILi32ELi64ELi256ELi4ELb0ELb0EN7cutlass10bfloat16_tE19Flash_kernel_traitsILi32ELi64ELi256ELi4ES3_EELb1ELb0ELb1ELb0ELb0ELb1ELb1ELb1EEEvNS_16Flash_fwd_paramsE --------------------------
	.section	.nv.info._ZN5flash24flash_fwd_splitkv_kernelI23Flash_fwd_kernel_traitsILi32ELi64ELi256ELi4ELb0ELb0EN7cutlass10bfloat16_tE19Flash_kernel_traitsILi32ELi64ELi256ELi4ES3_EELb1ELb0ELb1ELb0ELb0ELb1ELb1ELb1EEEvNS_16Flash_fwd_paramsE,"",@"SHT_CUDA_INFO"
	.sectionflags	@""
	.align	4


	//----- nvinfo : EIATTR_CUDA_API_VERSION
	.align		4
        /*0000*/ 	.byte	0x04, 0x37
        /*0002*/ 	.short	(.L_1162 - .L_1161)
.L_1161:
        /*0004*/ 	.word	0x00000082


	//----- nvinfo : EIATTR_SW2861232_WAR
	.align		4
.L_1162:
        /*0008*/ 	.byte	0x01, 0x35
	.zero		2


	//----- nvinfo : EIATTR_PARAM_CBANK
	.align		4
        /*000c*/ 	.byte	0x04, 0x0a
        /*000e*/ 	.short	(.L_1164 - .L_1163)
	.align		4
.L_1163:
        /*0010*/ 	.word	index@(.nv.constant0._ZN5flash24flash_fwd_splitkv_kernelI23Flash_fwd_kernel_traitsILi32ELi64ELi256ELi4ELb0ELb0EN7cutlass10bfloat16_tE19Flash_kernel_traitsILi32ELi64ELi256ELi4ES3_EELb1ELb0ELb1ELb0ELb0ELb1ELb1ELb1EEEvNS_16Flash_fwd_paramsE)
        /*0014*/ 	.short	0x0160
        /*0016*/ 	.short	0x01d0


	//----- nvinfo : EIATTR_CBANK_PARAM_SIZE
	.align		4
.L_1164:
        /*0018*/ 	.byte	0x03, 0x19
        /*001a*/ 	.short	0x01d0


	//----- nvinfo : EIATTR_KPARAM_INFO
	.align		4
        /*001c*/ 	.byte	0x04, 0x17
        /*001e*/ 	.short	(.L_1166 - .L_1165)
.L_1165:
        /*0020*/ 	.word	0x00000000
        /*0024*/ 	.short	0x0000
        /*0026*/ 	.short	0x0000
        /*0028*/ 	.byte	0x00, 0xf0, 0x41, 0x07


	//----- nvinfo : EIATTR_MAXREG_COUNT
	.align		4
.L_1166:
        /*002c*/ 	.byte	0x03, 0x1b
        /*002e*/ 	.short	0x00ff


	//----- nvinfo : EIATTR_NUM_BARRIERS
	.align		4
        /*0030*/ 	.byte	0x02, 0x4c
        /*0032*/ 	.byte	0x01
	.zero		1


	//----- nvinfo : EIATTR_MERCURY_ISA_VERSION
	.align		4
        /*0034*/ 	.byte	0x03, 0x5f
        /*0036*/ 	.short	0x0000


	//----- nvinfo : EIATTR_COOP_GROUP_MASK_REGIDS
	.align		4
        /*0038*/ 	.byte	0x04, 0x29
        /*003a*/ 	.short	(.L_1168 - .L_1167)


	//   ....[0]....
.L_1167:
        /*003c*/ 	.word	0xffffffff


	//   ....[1]....
        /*0040*/ 	.word	0xffffffff


	//   ....[2]....
        /*0044*/ 	.word	0xffffffff


	//   ....[3]....
        /*0048*/ 	.word	0xffffffff


	//   ....[4]....
        /*004c*/ 	.word	0xffffffff


	//   ....[5]....
        /*0050*/ 	.word	0xffffffff


	//   ....[6]....
        /*0054*/ 	.word	0xffffffff


	//   ....[7]....
        /*0058*/ 	.word	0xffffffff


	//   ....[8]....
        /*005c*/ 	.word	0xffffffff


	//   ....[9]....
        /*0060*/ 	.word	0xffffffff


	//   ....[10]....
        /*0064*/ 	.word	0xffffffff


	//   ....[11]....
        /*0068*/ 	.word	0xffffffff


	//   ....[12]....
        /*006c*/ 	.word	0xffffffff


	//   ....[13]....
        /*0070*/ 	.word	0xffffffff


	//   ....[14]....
        /*0074*/ 	.word	0xffffffff


	//   ....[15]....
        /*0078*/ 	.word	0xffffffff


	//----- nvinfo : EIATTR_COOP_GROUP_INSTR_OFFSETS
	.align		4
.L_1168:
        /*007c*/ 	.byte	0x04, 0x28
        /*007e*/ 	.short	(.L_1170 - .L_1169)


	//   ....[0]....
.L_1169:
        /*0080*/ 	.word	0x000103b0


	//   ....[1]....
        /*0084*/ 	.word	0x000103d0


	//   ....[2]....
        /*0088*/ 	.word	0x00010dc0


	//   ....[3]....
        /*008c*/ 	.word	0x00010e20


	//   ....[4]....
        /*0090*/ 	.word	0x00018320


	//   ....[5]....
        /*0094*/ 	.word	0x00018340


	//   ....[6]....
        /*0098*/ 	.word	0x00018d00


	//   ....[7]....
        /*009c*/ 	.word	0x00018d60


	//   ....[8]....
        /*00a0*/ 	.word	0x0001eee0


	//   ....[9]....
        /*00a4*/ 	.word	0x0001ef30


	//   ....[10]....
        /*00a8*/ 	.word	0x0001ef50


	//   ....[11]....
        /*00ac*/ 	.word	0x0001ef70


	//   ....[12]....
        /*00b0*/ 	.word	0x000213a0


	//   ....[13]....
        /*00b4*/ 	.word	0x000213e0


	//   ....[14]....
        /*00b8*/ 	.word	0x000214a0


	//   ....[15]....
        /*00bc*/ 	.word	0x000214c0


	//----- nvinfo : EIATTR_EXIT_INSTR_OFFSETS
	.align		4
.L_1170:
        /*00c0*/ 	.byte	0x04, 0x1c
        /*00c2*/ 	.short	(.L_1172 - .L_1171)


	//   ....[0]....
.L_1171:
        /*00c4*/ 	.word	0x00000620


	//   ....[1]....
        /*00c8*/ 	.word	0x00000d00


	//   ....[2]....
        /*00cc*/ 	.word	0x00000d30


	//   ....[3]....
        /*00d0*/ 	.word	0x00021e90


	//   ....[4]....
        /*00d4*/ 	.word	0x00021eb0


	//----- nvinfo : EIATTR_CTAIDZ_USED
	.align		4
.L_1172:
        /*00d8*/ 	.byte	0x01, 0x04
	.zero		2


	//----- nvinfo : EIATTR_CRS_STACK_SIZE
	.align		4
        /*00dc*/ 	.byte	0x04, 0x1e
        /*00de*/ 	.short	(.L_1174 - .L_1173)
.L_1173:
        /*00e0*/ 	.word	0x00000000
.L_1174:


//--------------------- .nv.info._ZN5flash32flash_fwd_splitkv_combine_kernelI23Flash_fwd_kernel_traitsILi32ELi64ELi128ELi4ELb0ELb0EN7cutlass10bfloat16_tE19Flash_kernel_traitsILi32ELi64ELi128ELi4ES3_EELi16ELi7ELb0EEEvNS_16Flash_fwd_paramsE --------------------------
	.section	.nv.info._ZN5flash32flash_fwd_splitkv_combine_kernelI23Flash_fwd_kernel_traitsILi32ELi64ELi128ELi4ELb0ELb0EN7cutlass10bfloat16_tE19Flash_kernel_traitsILi32ELi64ELi128ELi4ES3_EELi16ELi7ELb0EEEvNS_16Flash_fwd_paramsE,"",@"SHT_CUDA_INFO"
	.sectionflags	@""
	.align	4


	//----- nvinfo : EIATTR_CUDA_API_VERSION
	.align		4
        /*0000*/ 	.byte	0x04, 0x37
        /*0002*/ 	.short	(.L_1176 - .L_1175)
.L_1175:
        /*0004*/ 	.word	0x00000082


	//----- nvinfo : EIATTR_SW2861232_WAR
	.align		4
.L_1176:
        /*0008*/ 	.byte	0x01, 0x35
	.zero		2


	//----- nvinfo : EIATTR_PARAM_CBANK
	.align		4
        /*000c*/ 	.byte	0x04, 0x0a
        /*000e*/ 	.short	(.L_1178 - .L_1177)
	.align		4
.L_1177:
        /*0010*/ 	.word	index@(.nv.constant0._ZN5flash32flash_fwd_splitkv_combine_kernelI23Flash_fwd_kernel_traitsILi32ELi64ELi128ELi4ELb0ELb0EN7cutlass10bfloat16_tE19Flash_kernel_traitsILi32ELi64ELi128ELi4ES3_EELi16ELi7ELb0EEEvNS_16Flash_fwd_paramsE)
        /*0014*/ 	.short	0x0160
        /*0016*/ 	.short	0x01d0


	//----- nvinfo : EIATTR_CBANK_PARAM_SIZE
	.align		4
.L_1178:
        /*0018*/ 	.byte	0x03, 0x19
        /*001a*/ 	.short	0x01d0


	//----- nvinfo : EIATTR_KPARAM_INFO
	.align		4
        /*001c*/ 	.byte	0x04, 0x17
        /*001e*/ 	.short	(.L_1180 - .L_1179)
.L_1179:
        /*0020*/ 	.word	0x00000000
        /*0024*/ 	.short	0x0000
        /*0026*/ 	.short	0x0000
        /*0028*/ 	.byte	0x00, 0xf0, 0x41, 0x07


	//----- nvinfo : EIATTR_MAXREG_COUNT
	.align		4
.L_1180:
        /*002c*/ 	.byte	0x03, 0x1b
        /*002e*/ 	.short	0x00ff


	//----- nvinfo : EIATTR_NUM_BARRIERS
	.align		4
        /*0030*/ 	.byte	0x02, 0x4c
        /*0032*/ 	.byte	0x01
	.zero		1


	//----- nvinfo : EIATTR_MERCURY_ISA_VERSION
	.align		4
        /*0034*/ 	.byte	0x03, 0x5f
        /*0036*/ 	.short	0x0000


	//----- nvinfo : EIATTR_COOP_GROUP_MASK_REGIDS
	.align		4
        /*0038*/ 	.byte	0x04, 0x29
        /*003a*/ 	.short	(.L_1182 - .L_1181)


	//   ....[0]....
.L_1181:
        /*003c*/ 	.word	0xffffffff


	//   ....[1]....
        /*0040*/ 	.word	0xffffffff


	//   ....[2]....
        /*0044*/ 	.word	0xffffffff


	//   ....[3]....
        /*0048*/ 	.word	0xffffffff


	//   ....[4]....
        /*004c*/ 	.word	0xffffffff


	//   ....[5]....
        /*0050*/ 	.word	0xffffffff


	//----- nvinfo : EIATTR_COOP_GROUP_INSTR_OFFSETS
	.align		4
.L_1182:
        /*0054*/ 	.byte	0x04, 0x28
        /*0056*/ 	.short	(.L_1184 - .L_1183)


	//   ....[0]....
.L_1183:
        /*0058*/ 	.word	0x000028d0


	//   ....[1]....
        /*005c*/ 	.word	0x000028f0


	//   ....[2]....
        /*0060*/ 	.word	0x00002910


	//   ....[3]....
        /*0064*/ 	.word	0x00002dc0


	//   ....[4]....
        /*0068*/ 	.word	0x00002ea0


	//   ....[5]....
        /*006c*/ 	.word	0x00002f60


	//----- nvinfo : EIATTR_EXIT_INSTR_OFFSETS
	.align		4
.L_1184:
        /*0070*/ 	.byte	0x04, 0x1c
        /*0072*/ 	.short	(.L_1186 - .L_1185)


	//   ....[0]....
.L_1185:
        /*0074*/ 	.word	0x00005840


	//   ....[1]....
        /*0078*/ 	.word	0x00005860


	//   ....[2]....
        /*007c*/ 	.word	0x00005cf0


	//----- nvinfo : EIATTR_CRS_STACK_SIZE
	.align		4
.L_1186:
        /*0080*/ 	.byte	0x04, 0x1e
        /*0082*/ 	.short	(.L_1188 - .L_1187)
.L_1187:
        /*0084*/ 	.word	0x00000000
.L_1188:


//--------------------- .nv.info._ZN5flash32flash_fwd_splitkv_combine_kernelI23Flash_fwd_kernel_traitsILi32ELi64ELi128ELi4ELb0ELb0EN7cutlass10bfloat16_tE19Flash_kernel_traitsILi32ELi64ELi128ELi4ES3_EELi16ELi6ELb0EEEvNS_16Flash_fwd_paramsE --------------------------
	.section	.nv.info._ZN5flash32flash_fwd_splitkv_combine_kernelI23Flash_fwd_kernel_traitsILi32ELi64ELi128ELi4ELb0ELb0EN7cutlass10bfloat16_tE19Flash_kernel_traitsILi32ELi64ELi128ELi4ES3_EELi16ELi6ELb0EEEvNS_16Flash_fwd_paramsE,"",@"SHT_CUDA_INFO"
	.sectionflags	@""
	.align	4


	//----- nvinfo : EIATTR_CUDA_API_VERSION
	.align		4
        /*0000*/ 	.byte	0x04, 0x37
        /*0002*/ 	.short	(.L_1190 - .L_1189)
.L_1189:
        /*0004*/ 	.word	0x00000082


	//----- nvinfo : EIATTR_SW2861232_WAR
	.align		4
.L_1190:
        /*0008*/ 	.byte	0x01, 0x35
	.zero		2


	//----- nvinfo : EIATTR_PARAM_CBANK
	.align		4
        /*000c*/ 	.byte	0x04, 0x0a
        /*000e*/ 	.short	(.L_1192 - .L_1191)
	.align		4
.L_1191:
        /*0010*/ 	.word	index@(.nv.constant0._ZN5flash32flash_fwd_splitkv_combine_kernelI23Flash_fwd_kernel_traitsILi32ELi64ELi128ELi4ELb0ELb0EN7cutlass10bfloat16_tE19Flash_kernel_traitsILi32ELi64ELi128ELi4ES3_EELi16ELi6ELb0EEEvNS_16Flash_fwd_paramsE)
        /*0014*/ 	.short	0x0160
        /*0016*/ 	.short	0x01d0


	//----- nvinfo : EIATTR_CBANK_PARAM_SIZE
	.align		4
.L_1192:
        /*0018*/ 	.byte	0x03, 0x19
        /*001a*/ 	.short	0x01d0


	//----- nvinfo : EIATTR_KPARAM_INFO
	.align		4
        /*001c*/ 	.byte	0x04, 0x17
        /*001e*/ 	.short	(.L_1194 - .L_1193)
.L_1193:
        /*0020*/ 	.word	0x00000000
        /*0024*/ 	.short	0x0000
        /*0026*/ 	.short	0x0000
        /*0028*/ 	.byte	0x00, 0xf0, 0x41, 0x07


	//----- nvinfo : EIATTR_MAXREG_COUNT
	.align		4
.L_1194:
        /*002c*/ 	.byte	0x03, 0x1b
        /*002e*/ 	.short	0x00ff


	//----- nvinfo : EIATTR_NUM_BARRIERS
	.align		4
        /*0030*/ 	.byte	0x02, 0x4c
        /*0032*/ 	.byte	0x01
	.zero		1


	//----- nvinfo : EIATTR_MERCURY_ISA_VERSION
	.align		4
        /*0034*/ 	.byte	0x03, 0x5f
        /*0036*/ 	.short	0x0000


	//----- nvinfo : EIATTR_COOP_GROUP_MASK_REGIDS
	.align		4
        /*0038*/ 	.byte	0x04, 0x29
        /*003a*/ 	.short	(.L_1196 - .L_1195)


	//   ....[0]....
.L_1195:
        /*003c*/ 	.word	0xffffffff


	//   ....[1]....
        /*0040*/ 	.word	0xffffffff


	//   ....[2]....
        /*0044*/ 	.word	0xffffffff


	//   ....[3]....
        /*0048*/ 	.word	0xffffffff


	//   ....[4]....
        /*004c*/ 	.word	0xffffffff


	//   ....[5]....
        /*0050*/ 	.word	0xffffffff


	//----- nvinfo : EIATTR_COOP_GROUP_INSTR_OFFSETS
	.align		4
.L_1196:
        /*0054*/ 	.byte	0x04, 0x28
        /*0056*/ 	.short	(.L_1198 - .L_1197)


	//   ....[0]....
.L_1197:
        /*0058*/ 	.word	0x00002000


	//   ....[1]....
        /*005c*/ 	.word	0x00002020


	//   ....[2]....
        /*0060*/ 	.word	0x00002040


	//   ....[3]....
        /*0064*/ 	.word	0x000022f0


	//   ....[4]....
        /*0068*/ 	.word	0x00002390


	//   ....[5]....
        /*006c*/ 	.word	0x00002450


	//----- nvinfo : EIATTR_EXIT_INSTR_OFFSETS
	.align		4
.L_1198:
        /*0070*/ 	.byte	0x04, 0x1c
        /*0072*/ 	.short	(.L_1200 - .L_1199)


	//   ....[0]....
.L_1199:
        /*0074*/ 	.word	0x00004a40


	//   ....[1]....
        /*0078*/ 	.word	0x00004a60


	//   ....[2]....
        /*007c*/ 	.word	0x00004ef0


	//----- nvinfo : EIATTR_CRS_STACK_SIZE
	.align		4
.L_1200:
        /*0080*/ 	.byte	0x04, 0x1e
        /*0082*/ 	.short	(.L_1202 - .L_1201)
.L_1201:
        /*0084*/ 	.word	0x00000000
.L_1202:


//--------------------- .nv.info._ZN5flash32flash_fwd_splitkv_combine_kernelI23Flash_fwd_kernel_traitsILi32ELi64ELi128ELi4ELb0ELb0EN7cutlass10bfloat16_tE19Flash_kernel_traitsILi32ELi64ELi128ELi4ES3_EELi16ELi5ELb0EEEvNS_16Flash_fwd_paramsE --------------------------
	.section	.nv.info._ZN5flash32flash_fwd_splitkv_combine_kernelI23Flash_fwd_kernel_traitsILi32ELi64ELi128ELi4ELb0ELb0EN7cutlass10bfloat16_tE19Flash_kernel_traitsILi32ELi64ELi128ELi4ES3_EELi16ELi5ELb0EEEvNS_16Flash_fwd_paramsE,"",@"SHT_CUDA_INFO"
	.sectionflags	@""
	.align	4


	//----- nvinfo : EIATTR_CUDA_API_VERSION
	.align		4
        /*0000*/ 	.byte	0x04, 0x37
        /*0002*/ 	.short	(.L_1204 - .L_1203)
.L_1203:
        /*0004*/ 	.word	0x00000082


	//----- nvinfo : EIATTR_SW2861232_WAR
	.align		4
.L_1204:
        /*0008*/ 	.byte	0x01, 0x35
	.zero		2


	//----- nvinfo : EIATTR_PARAM_CBANK
	.align		4
        /*000c*/ 	.byte	0x04, 0x0a
        /*000e*/ 	.short	(.L_1206 - .L_1205)
	.align		4
.L_1205:
        /*0010*/ 	.word	index@(.nv.constant0._ZN5flash32flash_fwd_splitkv_combine_kernelI23Flash_fwd_kernel_traitsILi32ELi64ELi128ELi4ELb0ELb0EN7cutlass10bfloat16_tE19Flash_kernel_traitsILi32ELi64ELi128ELi4ES3_EELi16ELi5ELb0EEEvNS_16Flash_fwd_paramsE)
        /*0014*/ 	.short	0x0160
        /*0016*/ 	.short	0x01d0


	//----- nvinfo : EIATTR_CBANK_PARAM_SIZE
	.align		4
.L_1206:
        /*0018*/ 	.byte	0x03, 0x19
        /*001a*/ 	.short	0x01d0


	//----- nvinfo : EIATTR_KPARAM_INFO
	.align		4
        /*001c*/ 	.byte	0x04, 0x17
        /*001e*/ 	.short	(.L_1208 - .L_1207)
.L_1207:
        /*0020*/ 	.word	0x00000000
        /*0024*/ 	.short	0x0000
        /*0026*/ 	.short	0x0000
        /*0028*/ 	.byte	0x00, 0xf0, 0x41, 0x07


	//----- nvinfo : EIATTR_MAXREG_COUNT
	.align		4
.L_1208:
        /*002c*/ 	.byte	0x03, 0x1b
        /*002e*/ 	.short	0x00ff


	//----- nvinfo : EIATTR_NUM_BARRIERS
	.align		4
        /*0030*/ 	.byte	0x02, 0x4c
        /*0032*/ 	.byte	0x01
	.zero		1


	//----- nvinfo : EIATTR_MERCURY_ISA_VERSION
	.align		4
        /*0034*/ 	.byte	0x03, 0x5f
        /*0036*/ 	.short	0x0000


	//----- nvinfo : EIATTR_COOP_GROUP_MASK_REGIDS
	.align		4
        /*0038*/ 	.byte	0x04, 0x29
        /*003a*/ 	.short	(.L_1210 - .L_1209)


	//   ....[0]....
.L_1209:
        /*003c*/ 	.word	0xffffffff


	//   ....[1]....
        /*0040*/ 	.word	0xffffffff


	//   ....[2]....
        /*0044*/ 	.word	0xffffffff


	//   ....[3]....
        /*0048*/ 	.word	0xffffffff


	//   ....[4]....
        /*004c*/ 	.word	0xffffffff


	//   ....[5]....
        /*0050*/ 	.word	0xffffffff


	//----- nvinfo : EIATTR_COOP_GROUP_INSTR_OFFSETS
	.align		4
.L_1210:
        /*0054*/ 	.byte	0x04, 0x28
        /*0056*/ 	.short	(.L_1212 - .L_1211)


	//   ....[0]....
.L_1211:
        /*0058*/ 	.word	0x00001ae0


	//   ....[1]....
        /*005c*/ 	.word	0x00001b10


	//   ....[2]....
        /*0060*/ 	.word	0x00001b30


	//   ....[3]....
        /*0064*/ 	.word	0x00001c90


	//   ....[4]....
        /*0068*/ 	.word	0x00001d80


	//   ....[5]....
        /*006c*/ 	.word	0x00001e90


	//----- nvinfo : EIATTR_EXIT_INSTR_OFFSETS
	.align		4
.L_1212:
        /*0070*/ 	.byte	0x04, 0x1c
        /*0072*/ 	.short	(.L_1214 - .L_1213)


	//   ....[0]....
.L_1213:
        /*0074*/ 	.word	0x00004210


	//   ....[1]....
        /*0078*/ 	.word	0x00004230


	//   ....[2]....
        /*007c*/ 	.word	0x000046c0


	//----- nvinfo : EIATTR_CRS_STACK_SIZE
	.align		4
.L_1214:
        /*0080*/ 	.byte	0x04, 0x1e
        /*0082*/ 	.short	(.L_1216 - .L_1215)
.L_1215:
        /*0084*/ 	.word	0x00000000
.L_1216:


//--------------------- .nv.info._ZN5flash32flash_fwd_splitkv_combine_kernelI23Flash_fwd_kernel_traitsILi32ELi64ELi128ELi4ELb0ELb0EN7cutlass10bfloat16_tE19Flash_kernel_traitsILi32ELi64ELi128ELi4ES3_EELi16ELi4ELb0EEEvNS_16Flash_fwd_paramsE --------------------------
	.section	.nv.info._ZN5flash32flash_fwd_splitkv_combine_kernelI23Flash_fwd_kernel_traitsILi32ELi64ELi128ELi4ELb0ELb0EN7cutlass10bfloat16_tE19Flash_kernel_traitsILi32ELi64ELi128ELi4ES3_EELi16ELi4ELb0EEEvNS_16Flash_fwd_paramsE,"",@"SHT_CUDA_INFO"
	.sectionflags	@""
	.align	4


	//----- nvinfo : EIATTR_CUDA_API_VERSION
	.align		4
        /*0000*/ 	.byte	0x04, 0x37
        /*0002*/ 	.short	(.L_1218 - .L_1217)
.L_1217:
        /*0004*/ 	.word	0x00000082


	//----- nvinfo : EIATTR_SW2861232_WAR
	.align		4
.L_1218:
        /*0008*/ 	.byte	0x01, 0x35
	.zero		2


	//----- nvinfo : EIATTR_PARAM_CBANK
	.align		4
        /*000c*/ 	.byte	0x04, 0x0a
        /*000e*/ 	.short	(.L_1220 - .L_1219)
	.align		4
.L_1219:
        /*0010*/ 	.word	index@(.nv.constant0._ZN5flash32flash_fwd_splitkv_combine_kernelI23Flash_fwd_kernel_traitsILi32ELi64ELi128ELi4ELb0ELb0EN7cutlass10bfloat16_tE19Flash_kernel_traitsILi32ELi64ELi128ELi4ES3_EELi16ELi4ELb0EEEvNS_16Flash_fwd_paramsE)
        /*0014*/ 	.short	0x0160
        /*0016*/ 	.short	0x01d0


	//----- nvinfo : EIATTR_CBANK_PARAM_SIZE
	.align		4
.L_1220:
        /*0018*/ 	.byte	0x03, 0x19
        /*001a*/ 	.short	0x01d0


	//----- nvinfo : EIATTR_KPARAM_INFO
	.align		4
        /*001c*/ 	.byte	0x04, 0x17
        /*001e*/ 	.short	(.L_1222 - .L_1221)
.L_1221:
        /*0020*/ 	.word	0x00000000
        /*0024*/ 	.short	0x0000
        /*0026*/ 	.short	0x0000
        /*0028*/ 	.byte	0x00, 0xf0, 0x41, 0x07


	//----- nvinfo : EIATTR_MAXREG_COUNT
	.align		4
.L_1222:
        /*002c*/ 	.byte	0x03, 0x1b
        /*002e*/ 	.short	0x00ff


	//----- nvinfo : EIATTR_NUM_BARRIERS
	.align		4
        /*0030*/ 	.byte	0x02, 0x4c
        /*0032*/ 	.byte	0x01
	.zero		1


	//----- nvinfo : EIATTR_MERCURY_ISA_VERSION
	.align		4
        /*0034*/ 	.byte	0x03, 0x5f
        /*0036*/ 	.short	0x0000


	//----- nvinfo : EIATTR_COOP_GROUP_MASK_REGIDS
	.align		4
        /*0038*/ 	.byte	0x04, 0x29
        /*003a*/ 	.short	(.L_1224 - .L_1223)


	//   ....[0]....
.L_1223:
        /*003c*/ 	.word	0xffffffff


	//   ....[1]....
        /*0040*/ 	.word	0xffffffff


	//   ....[2]....
        /*0044*/ 	.word	0xffffffff


	//   ....[3]....
        /*0048*/ 	.word	0xffffffff


	//   ....[4]....
        /*004c*/ 	.word	0xffffffff


	//   ....[5]....
        /*0050*/ 	.word	0xffffffff


	//----- nvinfo : EIATTR_COOP_GROUP_INSTR_OFFSETS
	.align		4
.L_1224:
        /*0054*/ 	.byte	0x04, 0x28
        /*0056*/ 	.short	(.L_1226 - .L_1225)


	//   ....[0]....
.L_1225:
        /*0058*/ 	.word	0x000017c0


	//   ....[1]....
        /*005c*/ 	.word	0x00001850


	//   ....[2]....
        /*0060*/ 	.word	0x000018b0


	//   ....[3]....
        /*0064*/ 	.word	0x00001a10


	//   ....[4]....
        /*0068*/ 	.word	0x00001ab0


	//   ....[5]....
        /*006c*/ 	.word	0x00001bc0


	//----- nvinfo : EIATTR_EXIT_INSTR_OFFSETS
	.align		4
.L_1226:
        /*0070*/ 	.byte	0x04, 0x1c
        /*0072*/ 	.short	(.L_1228 - .L_1227)


	//   ....[0]....
.L_1227:
        /*0074*/ 	.word	0x00003eb0


	//   ....[1]....
        /*0078*/ 	.word	0x00003ed0


	//   ....[2]....
        /*007c*/ 	.word	0x00004360


	//----- nvinfo : EIATTR_CRS_STACK_SIZE
	.align		4
.L_1228:
        /*0080*/ 	.byte	0x04, 0x1e
        /*0082*/ 	.short	(.L_1230 - .L_1229)
.L_1229:
        /*0084*/ 	.word	0x00000000
.L_1230:


//--------------------- .nv.info._ZN5flash32flash_fwd_splitkv_combine_kernelI23Flash_fwd_kernel_traitsILi32ELi64ELi128ELi4ELb0ELb0EN7cutlass10bfloat16_tE19Flash_kernel_traitsILi32ELi64ELi128ELi4ES3_EELi16ELi3ELb0EEEvNS_16Flash_fwd_paramsE --------------------------
	.section	.nv.info._ZN5flash32flash_fwd_splitkv_combine_kernelI23Flash_fwd_kernel_traitsILi32ELi64ELi128ELi4ELb0ELb0EN7cutlass10bfloat16_tE19Flash_kernel_traitsILi32ELi64ELi128ELi4ES3_EELi16ELi3ELb0EEEvNS_16Flash_fwd_paramsE,"",@"SHT_CUDA_INFO"
	.sectionflags	@""
	.align	4


	//----- nvinfo : EIATTR_CUDA_API_VERSION
	.align		4
        /*0000*/ 	.byte	0x04, 0x37
        /*0002*/ 	.short	(.L_1232 - .L_1231)
.L_1231:
        /*0004*/ 	.word	0x00000082


	//----- nvinfo : EIATTR_SW2861232_WAR
	.align		4
.L_1232:
        /*0008*/ 	.byte	0x01, 0x35
	.zero		2


	//----- nvinfo : EIATTR_PARAM_CBANK
	.align		4
        /*000c*/ 	.byte	0x04, 0x0a
        /*000e*/ 	.short	(.L_1234 - .L_1233)
	.align		4
.L_1233:
        /*0010*/ 	.word	index@(.nv.constant0._ZN5flash32flash_fwd_splitkv_combine_kernelI23Flash_fwd_kernel_traitsILi32ELi64ELi128ELi4ELb0ELb0EN7cutlass10bfloat16_tE19Flash_kernel_traitsILi32ELi64ELi128ELi4ES3_EELi16ELi3ELb0EEEvNS_16Flash_fwd_paramsE)
        /*0014*/ 	.short	0x0160
        /*0016*/ 	.short	0x01d0


	//----- nvinfo : EIATTR_CBANK_PARAM_SIZE
	.align		4
.L_1234:
        /*0018*/ 	.byte	0x03, 0x19
        /*001a*/ 	.short	0x01d0


	//----- nvinfo : EIATTR_KPARAM_INFO
	.align		4
        /*001c*/ 	.byte	0x04, 0x17
        /*001e*/ 	.short	(.L_1236 - .L_1235)
.L_1235:
        /*0020*/ 	.word	0x00000000
        /*0024*/ 	.short	0x0000
        /*0026*/ 	.short	0x0000
        /*0028*/ 	.byte	0x00, 0xf0, 0x41, 0x07


	//----- nvinfo : EIATTR_MAXREG_COUNT
	.align		4
.L_1236:
        /*002c*/ 	.byte	0x03, 0x1b
        /*002e*/ 	.short	0x00ff


	//----- nvinfo : EIATTR_NUM_BARRIERS
	.align		4
        /*0030*/ 	.byte	0x02, 0x4c
        /*0032*/ 	.byte	0x01
	.zero		1


	//----- nvinfo : EIATTR_MERCURY_ISA_VERSION
	.align		4
        /*0034*/ 	.byte	0x03, 0x5f
        /*0036*/ 	.short	0x0000


	//----- nvinfo : EIATTR_COOP_GROUP_MASK_REGIDS
	.align		4
        /*0038*/ 	.byte	0x04, 0x29
        /*003a*/ 	.short	(.L_1238 - .L_1237)


	//   ....[0]....
.L_1237:
        /*003c*/ 	.word	0xffffffff


	//   ....[1]....
        /*0040*/ 	.word	0xffffffff


	//   ....[2]....
        /*0044*/ 	.word	0xffffffff


	//   ....[3]....
        /*0048*/ 	.word	0xffffffff


	//   ....[4]....
        /*004c*/ 	.word	0xffffffff


	//   ....[5]....
        /*0050*/ 	.word	0xffffffff


	//----- nvinfo : EIATTR_COOP_GROUP_INSTR_OFFSETS
	.align		4
.L_1238:
        /*0054*/ 	.byte	0x04, 0x28
        /*0056*/ 	.short	(.L_1240 - .L_1239)


	//   ....[0]....
.L_1239:
        /*0058*/ 	.word	0x00001c30


	//   ....[1]....
        /*005c*/ 	.word	0x00001c50


	//   ....[2]....
        /*0060*/ 	.word	0x00001c80


	//   ....[3]....
        /*0064*/ 	.word	0x00001cf0


	//   ....[4]....
        /*0068*/ 	.word	0x00001d10


	//   ....[5]....
        /*006c*/ 	.word	0x00001d30


	//----- nvinfo : EIATTR_EXIT_INSTR_OFFSETS
	.align		4
.L_1240:
        /*0070*/ 	.byte	0x04, 0x1c
        /*0072*/ 	.short	(.L_1242 - .L_1241)


	//   ....[0]....
.L_1241:
        /*0074*/ 	.word	0x00003e10


	//   ....[1]....
        /*0078*/ 	.word	0x00003e30


	//   ....[2]....
        /*007c*/ 	.word	0x000042c0


	//----- nvinfo : EIATTR_CRS_STACK_SIZE
	.align		4
.L_1242:
        /*0080*/ 	.byte	0x04, 0x1e
        /*0082*/ 	.short	(.L_1244 - .L_1243)
.L_1243:
        /*0084*/ 	.word	0x00000000
.L_1244:


//--------------------- .nv.info._ZN5flash32flash_fwd_splitkv_combine_kernelI23Flash_fwd_kernel_traitsILi32ELi64ELi128ELi4ELb0ELb0EN7cutlass10bfloat16_tE19Flash_kernel_traitsILi32ELi64ELi128ELi4ES3_EELi16ELi2ELb0EEEvNS_16Flash_fwd_paramsE --------------------------
	.section	.nv.info._ZN5flash32flash_fwd_splitkv_combine_kernelI23Flash_fwd_kernel_traitsILi32ELi64ELi128ELi4ELb0ELb0EN7cutlass10bfloat16_tE19Flash_kernel_traitsILi32ELi64ELi128ELi4ES3_EELi16ELi2ELb0EEEvNS_16Flash_fwd_paramsE,"",@"SHT_CUDA_INFO"
	.sectionflags	@""
	.align	4


	//----- nvinfo : EIATTR_CUDA_API_VERSION
	.align		4
        /*0000*/ 	.byte	0x04, 0x37
        /*0002*/ 	.short	(.L_1246 - .L_1245)
.L_1245:
        /*0004*/ 	.word	0x00000082


	//----- nvinfo : EIATTR_SW2861232_WAR
	.align		4
.L_1246:
        /*0008*/ 	.byte	0x01, 0x35
	.zero		2


	//----- nvinfo : EIATTR_PARAM_CBANK
	.align		4
        /*000c*/ 	.byte	0x04, 0x0a
        /*000e*/ 	.short	(.L_1248 - .L_1247)
	.align		4
.L_1247:
        /*0010*/ 	.word	index@(.nv.constant0._ZN5flash32flash_fwd_splitkv_combine_kernelI23Flash_fwd_kernel_traitsILi32ELi64ELi128ELi4ELb0ELb0EN7cutlass10bfloat16_tE19Flash_kernel_traitsILi32ELi64ELi128ELi4ES3_EELi16ELi2ELb0EEEvNS_16Flash_fwd_paramsE)
        /*0014*/ 	.short	0x0160
        /*0016*/ 	.short	0x01d0


	//----- nvinfo : EIATTR_CBANK_PARAM_SIZE
	.align		4
.L_1248:
        /*0018*/ 	.byte	0x03, 0x19
        /*001a*/ 	.short	0x01d0


	//----- nvinfo : EIATTR_KPARAM_INFO
	.align		4
        /*001c*/ 	.byte	0x04, 0x17
        /*001e*/ 	.short	(.L_1250 - .L_1249)
.L_1249:
        /*0020*/ 	.word	0x00000000
        /*0024*/ 	.short	0x0000
        /*0026*/ 	.short	0x0000
        /*0028*/ 	.byte	0x00, 0xf0, 0x41, 0x07


	//----- nvinfo : EIATTR_MAXREG_COUNT
	.align		4
.L_1250:
        /*002c*/ 	.byte	0x03, 0x1b
        /*002e*/ 	.short	0x00ff


	//----- nvinfo : EIATTR_NUM_BARRIERS
	.align		4
        /*0030*/ 	.byte	0x02, 0x4c
        /*0032*/ 	.byte	0x01
	.zero		1


	//----- nvinfo : EIATTR_MERCURY_ISA_VERSION
	.align		4
        /*0034*/ 	.byte	0x03, 0x5f
        /*0036*/ 	.short	0x0000


	//----- nvinfo : EIATTR_COOP_GROUP_MASK_REGIDS
	.align		4
        /*0038*/ 	.byte	0x04, 0x29
        /*003a*/ 	.short	(.L_1252 - .L_1251)


	//   ....[0]....
.L_1251:
        /*003c*/ 	.word	0xffffffff


	//   ....[1]....
        /*0040*/ 	.word	0xffffffff


	//   ....[2]....
        /*0044*/ 	.word	0xffffffff


	//   ....[3]....
        /*0048*/ 	.word	0xffffffff


	//----- nvinfo : EIATTR_COOP_GROUP_INSTR_OFFSETS
	.align		4
.L_1252:
        /*004c*/ 	.byte	0x04, 0x28
        /*004e*/ 	.short	(.L_1254 - .L_1253)


	//   ....[0]....
.L_1253:
        /*0050*/ 	.word	0x00001c70


	//   ....[1]....
        /*0054*/ 	.word	0x00001c90


	//   ....[2]....
        /*0058*/ 	.word	0x00001d00


	//   ....[3]....
        /*005c*/ 	.word	0x00001d20


	//----- nvinfo : EIATTR_EXIT_INSTR_OFFSETS
	.align		4
.L_1254:
        /*0060*/ 	.byte	0x04, 0x1c
        /*0062*/ 	.short	(.L_1256 - .L_1255)


	//   ....[0]....
.L_1255:
        /*0064*/ 	.word	0x00003e00


	//   ....[1]....
        /*0068*/ 	.word	0x00003e20


	//   ....[2]....
        /*006c*/ 	.word	0x00004290


	//----- nvinfo : EIATTR_CRS_STACK_SIZE
	.align		4
.L_1256:
        /*0070*/ 	.byte	0x04, 0x1e
        /*0072*/ 	.short	(.L_1258 - .L_1257)
.L_1257:
        /*0074*/ 	.word	0x00000000
.L_1258:


//--------------------- .nv.info._ZN5flash32flash_fwd_splitkv_combine_kernelI23Flash_fwd_kernel_traitsILi32ELi64ELi128ELi4ELb0ELb0EN7cutlass10bfloat16_tE19Flash_kernel_traitsILi32ELi64ELi128ELi4ES3_EELi16ELi1ELb0EEEvNS_16Flash_fwd_paramsE --------------------------
	.section	.nv.info._ZN5flash32flash_fwd_splitkv_combine_kernelI23Flash_fwd_kernel_traitsILi32ELi64ELi128ELi4ELb0ELb0EN7cutlass10bfloat16_tE19Flash_kernel_traitsILi32ELi64ELi128ELi4ES3_EELi16ELi1ELb0EEEvNS_16Flash_fwd_paramsE,"",@"SHT_CUDA_INFO"
	.sectionflags	@""
	.align	4


	//----- nvinfo : EIATTR_CUDA_API_VERSION
	.align		4
        /*0000*/ 	.byte	0x04, 0x37
        /*0002*/ 	.short	(.L_1260 - .L_1259)
.L_1259:
        /*0004*/ 	.word	0x00000082


	//----- nvinfo : EIATTR_SW2861232_WAR
	.align		4
.L_1260:
        /*0008*/ 	.byte	0x01, 0x35
	.zero		2


	//----- nvinfo : EIATTR_PARAM_CBANK
	.align		4
        /*000c*/ 	.byte	0x04, 0x0a
        /*000e*/ 	.short	(.L_1262 - .L_1261)
	.align		4
.L_1261:
        /*0010*/ 	.word	index@(.nv.constant0._ZN5flash32flash_fwd_splitkv_combine_kernelI23Flash_fwd_kernel_traitsILi32ELi64ELi128ELi4ELb0ELb0EN7cutlass10bfloat16_tE19Flash_kernel_traitsILi32ELi64ELi128ELi4ES3_EELi16ELi1ELb0EEEvNS_16Flash_fwd_paramsE)
        /*0014*/ 	.short	0x0160
        /*0016*/ 	.short	0x01d0


	//----- nvinfo : EIATTR_CBANK_PARAM_SIZE
	.align		4
.L_1262:
        /*0018*/ 	.byte	0x03, 0x19
        /*001a*/ 	.short	0x01d0


	//----- nvinfo : EIATTR_KPARAM_INFO
	.align		4
        /*001c*/ 	.byte	0x04, 0x17
        /*001e*/ 	.short	(.L_1264 - .L_1263)
.L_1263:
        /*0020*/ 	.word	0x00000000
        /*0024*/ 	.short	0x0000
        /*0026*/ 	.short	0x0000
        /*0028*/ 	.byte	0x00, 0xf0, 0x41, 0x07


	//----- nvinfo : EIATTR_MAXREG_COUNT
	.align		4
.L_1264:
        /*002c*/ 	.byte	0x03, 0x1b
        /*002e*/ 	.short	0x00ff


	//----- nvinfo : EIATTR_NUM_BARRIERS
	.align		4
        /*0030*/ 	.byte	0x02, 0x4c
        /*0032*/ 	.byte	0x01
	.zero		1


	//----- nvinfo : EIATTR_MERCURY_ISA_VERSION
	.align		4
        /*0034*/ 	.byte	0x03, 0x5f
        /*0036*/ 	.short	0x0000


	//----- nvinfo : EIATTR_COOP_GROUP_MASK_REGIDS
	.align		4
        /*0038*/ 	.byte	0x04, 0x29
        /*003a*/ 	.short	(.L_1266 - .L_1265)


	//   ....[0]....
.L_1265:
        /*003c*/ 	.word	0xffffffff


	//   ....[1]....
        /*0040*/ 	.word	0xffffffff


	//----- nvinfo : EIATTR_COOP_GROUP_INSTR_OFFSETS
	.align		4
.L_1266:
        /*0044*/ 	.byte	0x04, 0x28
        /*0046*/ 	.short	(.L_1268 - .L_1267)


	//   ....[0]....
.L_1267:
        /*0048*/ 	.word	0x00001cd0


	//   ....[1]....
        /*004c*/ 	.word	0x00001d40


	//----- nvinfo : EIATTR_EXIT_INSTR_OFFSETS
	.align		4
.L_1268:
        /*0050*/ 	.byte	0x04, 0x1c
        /*0052*/ 	.short	(.L_1270 - .L_1269)


	//   ....[0]....
.L_1269:
        /*0054*/ 	.word	0x00003e60


	//   ....[1]....
        /*0058*/ 	.word	0x00003e80


	//   ....[2]....
        /*005c*/ 	.word	0x000042e0


	//----- nvinfo : EIATTR_CRS_STACK_SIZE
	.align		4
.L_1270:
        /*0060*/ 	.byte	0x04, 0x1e
        /*0062*/ 	.short	(.L_1272 - .L_1271)
.L_1271:
        /*0064*/ 	.word	0x00000000
.L_1272:


//--------------------- .nv.info._ZN5flash32flash_fwd_splitkv_combine_kernelI23Flash_fwd_kernel_traitsILi32ELi64ELi128ELi4ELb0ELb0EN7cutlass10bfloat16_tE19Flash_kernel_traitsILi32ELi64ELi128ELi4ES3_EELi16ELi7ELb1EEEvNS_16Flash_fwd_paramsE --------------------------
	.section	.nv.info._ZN5flash32flash_fwd_splitkv_combine_kernelI23Flash_fwd_kernel_traitsILi32ELi64ELi128ELi4ELb0ELb0EN7cutlass10bfloat16_tE19Flash_kernel_traitsILi32ELi64ELi128ELi4ES3_EELi16ELi7ELb1EEEvNS_16Flash_fwd_paramsE,"",@"SHT_CUDA_INFO"
	.sectionflags	@""
	.align	4


	//----- nvinfo : EIATTR_CUDA_API_VERSION
	.align		4
        /*0000*/ 	.byte	0x04, 0x37
        /*0002*/ 	.short	(.L_1274 - .L_1273)
.L_1273:
        /*0004*/ 	.word	0x00000082


	//----- nvinfo : EIATTR_SW2861232_WAR
	.align		4
.L_1274:
        /*0008*/ 	.byte	0x01, 0x35
	.zero		2


	//----- nvinfo : EIATTR_PARAM_CBANK
	.align		4
        /*000c*/ 	.byte	0x04, 0x0a
        /*000e*/ 	.short	(.L_1276 - .L_1275)
	.align		4
.L_1275:
        /*0010*/ 	.word	index@(.nv.constant0._ZN5flash32flash_fwd_splitkv_combine_kernelI23Flash_fwd_kernel_traitsILi32ELi64ELi128ELi4ELb0ELb0EN7cutlass10bfloat16_tE19Flash_kernel_traitsILi32ELi64ELi128ELi4ES3_EELi16ELi7ELb1EEEvNS_16Flash_fwd_paramsE)
        /*0014*/ 	.short	0x0160
        /*0016*/ 	.short	0x01d0


	//----- nvinfo : EIATTR_CBANK_PARAM_SIZE
	.align		4
.L_1276:
        /*0018*/ 	.byte	0x03, 0x19
        /*001a*/ 	.short	0x01d0


	//----- nvinfo : EIATTR_KPARAM_INFO
	.align		4
        /*001c*/ 	.byte	0x04, 0x17
        /*001e*/ 	.short	(.L_1278 - .L_1277)
.L_1277:
        /*0020*/ 	.word	0x00000000
        /*0024*/ 	.short	0x0000
        /*0026*/ 	.short	0x0000
        /*0028*/ 	.byte	0x00, 0xf0, 0x41, 0x07


	//----- nvinfo : EIATTR_MAXREG_COUNT
	.align		4
.L_1278:
        /*002c*/ 	.byte	0x03, 0x1b
        /*002e*/ 	.short	0x00ff


	//----- nvinfo : EIATTR_NUM_BARRIERS
	.align		4
        /*0030*/ 	.byte	0x02, 0x4c
        /*0032*/ 	.byte	0x01
	.zero		1


	//----- nvinfo : EIATTR_MERCURY_ISA_VERSION
	.align		4
        /*0034*/ 	.byte	0x03, 0x5f
        /*0036*/ 	.short	0x0000


	//----- nvinfo : EIATTR_COOP_GROUP_MASK_REGIDS
	.align		4
        /*0038*/ 	.byte	0x04, 0x29
        /*003a*/ 	.short	(.L_1280 - .L_1279)


	//   ....[0]....
.L_1279:
        /*003c*/ 	.word	0xffffffff


	//   ....[1]....
        /*0040*/ 	.word	0xffffffff


	//   ....[2]....
        /*0044*/ 	.word	0xffffffff


	//   ....[3]....
        /*0048*/ 	.word	0xffffffff


	//   ....[4]....
        /*004c*/ 	.word	0xffffffff


	//   ....[5]....
        /*0050*/ 	.word	0xffffffff


	//----- nvinfo : EIATTR_COOP_GROUP_INSTR_OFFSETS
	.align		4
.L_1280:
        /*0054*/ 	.byte	0x04, 0x28
        /*0056*/ 	.short	(.L_1282 - .L_1281)


	//   ....[0]....
.L_1281:
        /*0058*/ 	.word	0x000028d0


	//   ....[1]....
        /*005c*/ 	.word	0x000028f0


	//   ....[2]....
        /*0060*/ 	.word	0x00002910


	//   ....[3]....
        /*0064*/ 	.word	0x00002dc0


	//   ....[4]....
        /*0068*/ 	.word	0x00002ea0


	//   ....[5]....
        /*006c*/ 	.word	0x00002f60


	//----- nvinfo : EIATTR_EXIT_INSTR_OFFSETS
	.align		4
.L_1282:
        /*0070*/ 	.byte	0x04, 0x1c
        /*0072*/ 	.short	(.L_1284 - .L_1283)


	//   ....[0]....
.L_1283:
        /*0074*/ 	.word	0x00005c10


	//   ....[1]....
        /*0078*/ 	.word	0x000060a0


	//----- nvinfo : EIATTR_CRS_STACK_SIZE
	.align		4
.L_1284:
        /*007c*/ 	.byte	0x04, 0x1e
        /*007e*/ 	.short	(.L_1286 - .L_1285)
.L_1285:
        /*0080*/ 	.word	0x00000000
.L_1286:


//--------------------- .nv.info._ZN5flash32flash_fwd_splitkv_combine_kernelI23Flash_fwd_kernel_traitsILi32ELi64ELi128ELi4ELb0ELb0EN7cutlass10bfloat16_tE19Flash_kernel_traitsILi32ELi64ELi128ELi4ES3_EELi16ELi6ELb1EEEvNS_16Flash_fwd_paramsE --------------------------
	.section	.nv.info._ZN5flash32flash_fwd_splitkv_combine_kernelI23Flash_fwd_kernel_traitsILi32ELi64ELi128ELi4ELb0ELb0EN7cutlass10bfloat16_tE19Flash_kernel_traitsILi32ELi64ELi128ELi4ES3_EELi16ELi6ELb1EEEvNS_16Flash_fwd_paramsE,"",@"SHT_CUDA_INFO"
	.sectionflags	@""
	.align	4


	//----- nvinfo : EIATTR_CUDA_API_VERSION
	.align		4
        /*0000*/ 	.byte	0x04, 0x37
        /*0002*/ 	.short	(.L_1288 - .L_1287)
.L_1287:
        /*0004*/ 	.word	0x00000082


	//----- nvinfo : EIATTR_SW2861232_WAR
	.align		4
.L_1288:
        /*0008*/ 	.byte	0x01, 0x35
	.zero		2


	//----- nvinfo : EIATTR_PARAM_CBANK
	.align		4
        /*000c*/ 	.byte	0x04, 0x0a
        /*000e*/ 	.short	(.L_1290 - .L_1289)
	.align		4
.L_1289:
        /*0010*/ 	.word	index@(.nv.constant0._ZN5flash32flash_fwd_splitkv_combine_kernelI23Flash_fwd_kernel_traitsILi32ELi64ELi128ELi4ELb0ELb0EN7cutlass10bfloat16_tE19Flash_kernel_traitsILi32ELi64ELi128ELi4ES3_EELi16ELi6ELb1EEEvNS_16Flash_fwd_paramsE)
        /*0014*/ 	.short	0x0160
        /*0016*/ 	.short	0x01d0


	//----- nvinfo : EIATTR_CBANK_PARAM_SIZE
	.align		4
.L_1290:
        /*0018*/ 	.byte	0x03, 0x19
        /*001a*/ 	.short	0x01d0


	//----- nvinfo : EIATTR_KPARAM_INFO
	.align		4
        /*001c*/ 	.byte	0x04, 0x17
        /*001e*/ 	.short	(.L_1292 - .L_1291)
.L_1291:
        /*0020*/ 	.word	0x00000000
        /*0024*/ 	.short	0x0000
        /*0026*/ 	.short	0x0000
        /*0028*/ 	.byte	0x00, 0xf0, 0x41, 0x07


	//----- nvinfo : EIATTR_MAXREG_COUNT
	.align		4
.L_1292:
        /*002c*/ 	.byte	0x03, 0x1b
        /*002e*/ 	.short	0x00ff


	//----- nvinfo : EIATTR_NUM_BARRIERS
	.align		4
        /*0030*/ 	.byte	0x02, 0x4c
        /*0032*/ 	.byte	0x01
	.zero		1


	//----- nvinfo : EIATTR_MERCURY_ISA_VERSION
	.align		4
        /*0034*/ 	.byte	0x03, 0x5f
        /*0036*/ 	.short	0x0000


	//----- nvinfo : EIATTR_COOP_GROUP_MASK_REGIDS
	.align		4
        /*0038*/ 	.byte	0x04, 0x29
        /*003a*/ 	.short	(.L_1294 - .L_1293)


	//   ....[0]....
.L_1293:
        /*003c*/ 	.word	0xffffffff


	//   ....[1]....
        /*0040*/ 	.word	0xffffffff


	//   ....[2]....
        /*0044*/ 	.word	0xffffffff


	//   ....[3]....
        /*0048*/ 	.word	0xffffffff


	//   ....[4]....
        /*004c*/ 	.word	0xffffffff


	//   ....[5]....
        /*0050*/ 	.word	0xffffffff


	//----- nvinfo : EIATTR_COOP_GROUP_INSTR_OFFSETS
	.align		4
.L_1294:
        /*0054*/ 	.byte	0x04, 0x28
        /*0056*/ 	.short	(.L_1296 - .L_1295)


	//   ....[0]....
.L_1295:
        /*0058*/ 	.word	0x00002000


	//   ....[1]....
        /*005c*/ 	.word	0x00002020


	//   ....[2]....
        /*0060*/ 	.word	0x00002040


	//   ....[3]....
        /*0064*/ 	.word	0x000022f0


	//   ....[4]....
        /*0068*/ 	.word	0x00002390


	//   ....[5]....
        /*006c*/ 	.word	0x00002450


	//----- nvinfo : EIATTR_EXIT_INSTR_OFFSETS
	.align		4
.L_1296:
        /*0070*/ 	.byte	0x04, 0x1c
        /*0072*/ 	.short	(.L_1298 - .L_1297)


	//   ....[0]....
.L_1297:
        /*0074*/ 	.word	0x00004e10


	//   ....[1]....
        /*0078*/ 	.word	0x000052a0


	//----- nvinfo : EIATTR_CRS_STACK_SIZE
	.align		4
.L_1298:
        /*007c*/ 	.byte	0x04, 0x1e
        /*007e*/ 	.short	(.L_1300 - .L_1299)
.L_1299:
        /*0080*/ 	.word	0x00000000
.L_1300:


//--------------------- .nv.info._ZN5flash32flash_fwd_splitkv_combine_kernelI23Flash_fwd_kernel_traitsILi32ELi64ELi128ELi4ELb0ELb0EN7cutlass10bfloat16_tE19Flash_kernel_traitsILi32ELi64ELi128ELi4ES3_EELi16ELi5ELb1EEEvNS_16Flash_fwd_paramsE --------------------------
	.section	.nv.info._ZN5flash32flash_fwd_splitkv_combine_kernelI23Flash_fwd_kernel_traitsILi32ELi64ELi128ELi4ELb0ELb0EN7cutlass10bfloat16_tE19Flash_kernel_traitsILi32ELi64ELi128ELi4ES3_EELi16ELi5ELb1EEEvNS_16Flash_fwd_paramsE,"",@"SHT_CUDA_INFO"
	.sectionflags	@""
	.align	4


	//----- nvinfo : EIATTR_CUDA_API_VERSION
	.align		4
        /*0000*/ 	.byte	0x04, 0x37
        /*0002*/ 	.short	(.L_1302 - .L_1301)
.L_1301:
        /*0004*/ 	.word	0x00000082


	//----- nvinfo : EIATTR_SW2861232_WAR
	.align		4
.L_1302:
        /*0008*/ 	.byte	0x01, 0x35
	.zero		2


	//----- nvinfo : EIATTR_PARAM_CBANK
	.align		4
        /*000c*/ 	.byte	0x04, 0x0a
        /*000e*/ 	.short	(.L_1304 - .L_1303)
	.align		4
.L_1303:
        /*0010*/ 	.word	index@(.nv.constant0._ZN5flash32flash_fwd_splitkv_combine_kernelI23Flash_fwd_kernel_traitsILi32ELi64ELi128ELi4ELb0ELb0EN7cutlass10bfloat16_tE19Flash_kernel_traitsILi32ELi64ELi128ELi4ES3_EELi16ELi5ELb1EEEvNS_16Flash_fwd_paramsE)
        /*0014*/ 	.short	0x0160
        /*0016*/ 	.short	0x01d0


	//----- nvinfo : EIATTR_CBANK_PARAM_SIZE
	.align		4
.L_1304:
        /*0018*/ 	.byte	0x03, 0x19
        /*001a*/ 	.short	0x01d0


	//----- nvinfo : EIATTR_KPARAM_INFO
	.align		4
        /*001c*/ 	.byte	0x04, 0x17
        /*001e*/ 	.short	(.L_1306 - .L_1305)
.L_1305:
        /*0020*/ 	.word	0x00000000
        /*0024*/ 	.short	0x0000
        /*0026*/ 	.short	0x0000
        /*0028*/ 	.byte	0x00, 0xf0, 0x41, 0x07


	//----- nvinfo : EIATTR_MAXREG_COUNT
	.align		4
.L_1306:
        /*002c*/ 	.byte	0x03, 0x1b
        /*002e*/ 	.short	0x00ff


	//----- nvinfo : EIATTR_NUM_BARRIERS
	.align		4
        /*0030*/ 	.byte	0x02, 0x4c
        /*0032*/ 	.byte	0x01
	.zero		1


	//----- nvinfo : EIATTR_MERCURY_ISA_VERSION
	.align		4
        /*0034*/ 	.byte	0x03, 0x5f
        /*0036*/ 	.short	0x0000


	//----- nvinfo : EIATTR_COOP_GROUP_MASK_REGIDS
	.align		4
        /*0038*/ 	.byte	0x04, 0x29
        /*003a*/ 	.short	(.L_1308 - .L_1307)


	//   ....[0]....
.L_1307:
        /*003c*/ 	.word	0xffffffff


	//   ....[1]....
        /*0040*/ 	.word	0xffffffff


	//   ....[2]....
        /*0044*/ 	.word	0xffffffff


	//   ....[3]....
        /*0048*/ 	.word	0xffffffff


	//   ....[4]....
        /*004c*/ 	.word	0xffffffff


	//   ....[5]....
        /*0050*/ 	.word	0xffffffff


	//----- nvinfo : EIATTR_COOP_GROUP_INSTR_OFFSETS
	.align		4
.L_1308:
        /*0054*/ 	.byte	0x04, 0x28
        /*0056*/ 	.short	(.L_1310 - .L_1309)


	//   ....[0]....
.L_1309:
        /*0058*/ 	.word	0x00001ae0


	//   ....[1]....
        /*005c*/ 	.word	0x00001b10


	//   ....[2]....
        /*0060*/ 	.word	0x00001b30


	//   ....[3]....
        /*0064*/ 	.word	0x00001c90


	//   ....[4]....
        /*0068*/ 	.word	0x00001d80


	//   ....[5]....
        /*006c*/ 	.word	0x00001e90


	//----- nvinfo : EIATTR_EXIT_INSTR_OFFSETS
	.align		4
.L_1310:
        /*0070*/ 	.byte	0x04, 0x1c
        /*0072*/ 	.short	(.L_1312 - .L_1311)


	//   ....[0]....
.L_1311:
        /*0074*/ 	.word	0x000045e0


	//   ....[1]....
        /*0078*/ 	.word	0x00004a70


	//----- nvinfo : EIATTR_CRS_STACK_SIZE
	.align		4
.L_1312:
        /*007c*/ 	.byte	0x04, 0x1e
        /*007e*/ 	.short	(.L_1314 - .L_1313)
.L_1313:
        /*0080*/ 	.word	0x00000000
.L_1314:


//--------------------- .nv.info._ZN5flash32flash_fwd_splitkv_combine_kernelI23Flash_fwd_kernel_traitsILi32ELi64ELi128ELi4ELb0ELb0EN7cutlass10bfloat16_tE19Flash_kernel_traitsILi32ELi64ELi128ELi4ES3_EELi16ELi4ELb1EEEvNS_16Flash_fwd_paramsE --------------------------
	.section	.nv.info._ZN5flash32flash_fwd_splitkv_combine_kernelI23Flash_fwd_kernel_traitsILi32ELi64ELi128ELi4ELb0ELb0EN7cutlass10bfloat16_tE19Flash_kernel_traitsILi32ELi64ELi128ELi4ES3_EELi16ELi4ELb1EEEvNS_16Flash_fwd_paramsE,"",@"SHT_CUDA_INFO"
	.sectionflags	@""
	.align	4


	//----- nvinfo : EIATTR_CUDA_API_VERSION
	.align		4
        /*0000*/ 	.byte	0x04, 0x37
        /*0002*/ 	.short	(.L_1316 - .L_1315)
.L_1315:
        /*0004*/ 	.word	0x00000082


	//----- nvinfo : EIATTR_SW2861232_WAR
	.align		4
.L_1316:
        /*0008*/ 	.byte	0x01, 0x35
	.zero		2


	//----- nvinfo : EIATTR_PARAM_CBANK
	.align		4
        /*000c*/ 	.byte	0x04, 0x0a
        /*000e*/ 	.short	(.L_1318 - .L_1317)
	.align		4
.L_1317:
        /*0010*/ 	.word	index@(.nv.constant0._ZN5flash32flash_fwd_splitkv_combine_kernelI23Flash_fwd_kernel_traitsILi32ELi64ELi128ELi4ELb0ELb0EN7cutlass10bfloat16_tE19Flash_kernel_traitsILi32ELi64ELi128ELi4ES3_EELi16ELi4ELb1EEEvNS_16Flash_fwd_paramsE)
        /*0014*/ 	.short	0x0160
        /*0016*/ 	.short	0x01d0


	//----- nvinfo : EIATTR_CBANK_PARAM_SIZE
	.align		4
.L_1318:
        /*0018*/ 	.byte	0x03, 0x19
        /*001a*/ 	.short	0x01d0


	//----- nvinfo : EIATTR_KPARAM_INFO
	.align		4
        /*001c*/ 	.byte	0x04, 0x17
        /*001e*/ 	.short	(.L_1320 - .L_1319)
.L_1319:
        /*0020*/ 	.word	0x00000000
        /*0024*/ 	.short	0x0000
        /*0026*/ 	.short	0x0000
        /*0028*/ 	.byte	0x00, 0xf0, 0x41, 0x07


	//----- nvinfo : EIATTR_MAXREG_COUNT
	.align		4
.L_1320:
        /*002c*/ 	.byte	0x03, 0x1b
        /*002e*/ 	.short	0x00ff


	//----- nvinfo : EIATTR_NUM_BARRIERS
	.align		4
        /*0030*/ 	.byte	0x02, 0x4c
        /*0032*/ 	.byte	0x01
	.zero		1


	//----- nvinfo : EIATTR_MERCURY_ISA_VERSION
	.align		4
        /*0034*/ 	.byte	0x03, 0x5f
        /*0036*/ 	.short	0x0000


	//----- nvinfo : EIATTR_COOP_GROUP_MASK_REGIDS
	.align		4
        /*0038*/ 	.byte	0x04, 0x29
        /*003a*/ 	.short	(.L_1322 - .L_1321)


	//   ....[0]....
.L_1321:
        /*003c*/ 	.word	0xffffffff


	//   ....[1]....
        /*0040*/ 	.word	0xffffffff


	//   ....[2]....
        /*0044*/ 	.word	0xffffffff


	//   ....[3]....
        /*0048*/ 	.word	0xffffffff


	//   ....[4]....
        /*004c*/ 	.word	0xffffffff


	//   ....[5]....
        /*0050*/ 	.word	0xffffffff


	//----- nvinfo : EIATTR_COOP_GROUP_INSTR_OFFSETS
	.align		4
.L_1322:
        /*0054*/ 	.byte	0x04, 0x28
        /*0056*/ 	.short	(.L_1324 - .L_1323)


	//   ....[0]....
.L_1323:
        /*0058*/ 	.word	0x000017c0


	//   ....[1]....
        /*005c*/ 	.word	0x00001850


	//   ....[2]....
        /*0060*/ 	.word	0x000018b0


	//   ....[3]....
        /*0064*/ 	.word	0x00001a10


	//   ....[4]....
        /*0068*/ 	.word	0x00001ab0


	//   ....[5]....
        /*006c*/ 	.word	0x00001bc0


	//----- nvinfo : EIATTR_EXIT_INSTR_OFFSETS
	.align		4
.L_1324:
        /*0070*/ 	.byte	0x04, 0x1c
        /*0072*/ 	.short	(.L_1326 - .L_1325)


	//   ....[0]....
.L_1325:
        /*0074*/ 	.word	0x00004280


	//   ....[1]....
        /*0078*/ 	.word	0x00004710


	//----- nvinfo : EIATTR_CRS_STACK_SIZE
	.align		4
.L_1326:
        /*007c*/ 	.byte	0x04, 0x1e
        /*007e*/ 	.short	(.L_1328 - .L_1327)
.L_1327:
        /*0080*/ 	.word	0x00000000
.L_1328:


//--------------------- .nv.info._ZN5flash32flash_fwd_splitkv_combine_kernelI23Flash_fwd_kernel_traitsILi32ELi64ELi128ELi4ELb0ELb0EN7cutlass10bfloat16_tE19Flash_kernel_traitsILi32ELi64ELi128ELi4ES3_EELi16ELi3ELb1EEEvNS_16Flash_fwd_paramsE --------------------------
	.section	.nv.info._ZN5flash32flash_fwd_splitkv_combine_kernelI23Flash_fwd_kernel_traitsILi32ELi64ELi128ELi4ELb0ELb0EN7cutlass10bfloat16_tE19Flash_kernel_traitsILi32ELi64ELi128ELi4ES3_EELi16ELi3ELb1EEEvNS_16Flash_fwd_paramsE,"",@"SHT_CUDA_INFO"
	.sectionflags	@""
	.align	4


	//----- nvinfo : EIATTR_CUDA_API_VERSION
	.align		4
        /*0000*/ 	.byte	0x04, 0x37
        /*0002*/ 	.short	(.L_1330 - .L_1329)
.L_1329:
        /*0004*/ 	.word	0x00000082


	//----- nvinfo : EIATTR_SW2861232_WAR
	.align		4
.L_1330:
        /*0008*/ 	.byte	0x01, 0x35
	.zero		2


	//----- nvinfo : EIATTR_PARAM_CBANK
	.align		4
        /*000c*/ 	.byte	0x04, 0x0a
        /*000e*/ 	.short	(.L_1332 - .L_1331)
	.align		4
.L_1331:
        /*0010*/ 	.word	index@(.nv.constant0._ZN5flash32flash_fwd_splitkv_combine_kernelI23Flash_fwd_kernel_traitsILi32ELi64ELi128ELi4ELb0ELb0EN7cutlass10bfloat16_tE19Flash_kernel_traitsILi32ELi64ELi128ELi4ES3_EELi16ELi3ELb1EEEvNS_16Flash_fwd_paramsE)
        /*0014*/ 	.short	0x0160
        /*0016*/ 	.short	0x01d0


	//----- nvinfo : EIATTR_CBANK_PARAM_SIZE
	.align		4
.L_1332:
        /*0018*/ 	.byte	0x03, 0x19
        /*001a*/ 	.short	0x01d0


	//----- nvinfo : EIATTR_KPARAM_INFO
	.align		4
        /*001c*/ 	.byte	0x04, 0x17
        /*001e*/ 	.short	(.L_1334 - .L_1333)
.L_1333:
        /*0020*/ 	.word	0x00000000
        /*0024*/ 	.short	0x0000
        /*0026*/ 	.short	0x0000
        /*0028*/ 	.byte	0x00, 0xf0, 0x41, 0x07


	//----- nvinfo : EIATTR_MAXREG_COUNT
	.align		4
.L_1334:
        /*002c*/ 	.byte	0x03, 0x1b
        /*002e*/ 	.short	0x00ff


	//----- nvinfo : EIATTR_NUM_BARRIERS
	.align		4
        /*0030*/ 	.byte	0x02, 0x4c
        /*0032*/ 	.byte	0x01
	.zero		1


	//----- nvinfo : EIATTR_MERCURY_ISA_VERSION
	.align		4
        /*0034*/ 	.byte	0x03, 0x5f
        /*0036*/ 	.short	0x0000


	//----- nvinfo : EIATTR_COOP_GROUP_MASK_REGIDS
	.align		4
        /*0038*/ 	.byte	0x04, 0x29
        /*003a*/ 	.short	(.L_1336 - .L_1335)


	//   ....[0]....
.L_1335:
        /*003c*/ 	.word	0xffffffff


	//   ....[1]....
        /*0040*/ 	.word	0xffffffff


	//   ....[2]....
        /*0044*/ 	.word	0xffffffff


	//   ....[3]....
        /*0048*/ 	.word	0xffffffff


	//   ....[4]....
        /*004c*/ 	.word	0xffffffff


	//   ....[5]....
        /*0050*/ 	.word	0xffffffff


	//----- nvinfo : EIATTR_COOP_GROUP_INSTR_OFFSETS
	.align		4
.L_1336:
        /*0054*/ 	.byte	0x04, 0x28
        /*0056*/ 	.short	(.L_1338 - .L_1337)


	//   ....[0]....
.L_1337:
        /*0058*/ 	.word	0x00001c30


	//   ....[1]....
        /*005c*/ 	.word	0x00001c50


	//   ....[2]....
        /*0060*/ 	.word	0x00001c80


	//   ....[3]....
        /*0064*/ 	.word	0x00001cf0


	//   ....[4]....
        /*0068*/ 	.word	0x00001d10


	//   ....[5]....
        /*006c*/ 	.word	0x00001d30


	//----- nvinfo : EIATTR_EXIT_INSTR_OFFSETS
	.align		4
.L_1338:
        /*0070*/ 	.byte	0x04, 0x1c
        /*0072*/ 	.short	(.L_1340 - .L_1339)


	//   ....[0]....
.L_1339:
        /*0074*/ 	.word	0x000041e0


	//   ....[1]....
        /*0078*/ 	.word	0x00004670


	//----- nvinfo : EIATTR_CRS_STACK_SIZE
	.align		4
.L_1340:
        /*007c*/ 	.byte	0x04, 0x1e
        /*007e*/ 	.short	(.L_1342 - .L_1341)
.L_1341:
        /*0080*/ 	.word	0x00000000
.L_1342:


//--------------------- .nv.info._ZN5flash32flash_fwd_splitkv_combine_kernelI23Flash_fwd_kernel_traitsILi32ELi64ELi128ELi4ELb0ELb0EN7cutlass10bfloat16_tE19Flash_kernel_traitsILi32ELi64ELi128ELi4ES3_EELi16ELi2ELb1EEEvNS_16Flash_fwd_paramsE --------------------------
	.section	.nv.info._ZN5flash32flash_fwd_splitkv_combine_kernelI23Flash_fwd_kernel_traitsILi32ELi64ELi128ELi4ELb0ELb0EN7cutlass10bfloat16_tE19Flash_kernel_traitsILi32ELi64ELi128ELi4ES3_EELi16ELi2ELb1EEEvNS_16Flash_fwd_paramsE,"",@"SHT_CUDA_INFO"
	.sectionflags	@""
	.align	4


	//----- nvinfo : EIATTR_CUDA_API_VERSION
	.align		4
        /*0000*/ 	.byte	0x04, 0x37
        /*0002*/ 	.short	(.L_1344 - .L_1343)
.L_1343:
        /*0004*/ 	.word	0x00000082


	//----- nvinfo : EIATTR_SW2861232_WAR
	.align		4
.L_1344:
        /*0008*/ 	.byte	0x01, 0x35
	.zero		2


	//----- nvinfo : EIATTR_PARAM_CBANK
	.align		4
        /*000c*/ 	.byte	0x04, 0x0a
        /*000e*/ 	.short	(.L_1346 - .L_1345)
	.align		4
.L_1345:
        /*0010*/ 	.word	index@(.nv.constant0._ZN5flash32flash_fwd_splitkv_combine_kernelI23Flash_fwd_kernel_traitsILi32ELi64ELi128ELi4ELb0ELb0EN7cutlass10bfloat16_tE19Flash_kernel_traitsILi32ELi64ELi128ELi4ES3_EELi16ELi2ELb1EEEvNS_16Flash_fwd_paramsE)
        /*0014*/ 	.short	0x0160
        /*0016*/ 	.short	0x01d0


	//----- nvinfo : EIATTR_CBANK_PARAM_SIZE
	.align		4
.L_1346:
        /*0018*/ 	.byte	0x03, 0x19
        /*001a*/ 	.short	0x01d0


	//----- nvinfo : EIATTR_KPARAM_INFO
	.align		4
        /*001c*/ 	.byte	0x04, 0x17
        /*001e*/ 	.short	(.L_1348 - .L_1347)
.L_1347:
        /*0020*/ 	.word	0x00000000
        /*0024*/ 	.short	0x0000
        /*0026*/ 	.short	0x0000
        /*0028*/ 	.byte	0x00, 0xf0, 0x41, 0x07


	//----- nvinfo : EIATTR_MAXREG_COUNT
	.align		4
.L_1348:
        /*002c*/ 	.byte	0x03, 0x1b
        /*002e*/ 	.short	0x00ff


	//----- nvinfo : EIATTR_NUM_BARRIERS
	.align		4
        /*0030*/ 	.byte	0x02, 0x4c
        /*0032*/ 	.byte	0x01
	.zero		1


	//----- nvinfo : EIATTR_MERCURY_ISA_VERSION
	.align		4
        /*0034*/ 	.byte	0x03, 0x5f
        /*0036*/ 	.short	0x0000


	//----- nvinfo : EIATTR_COOP_GROUP_MASK_REGIDS
	.align		4
        /*0038*/ 	.byte	0x04, 0x29
        /*003a*/ 	.short	(.L_1350 - .L_1349)


	//   ....[0]....
.L_1349:
        /*003c*/ 	.word	0xffffffff


	//   ....[1]....
        /*0040*/ 	.word	0xffffffff


	//   ....[2]....
        /*0044*/ 	.word	0xffffffff


	//   ....[3]....
        /*0048*/ 	.word	0xffffffff


	//----- nvinfo : EIATTR_COOP_GROUP_INSTR_OFFSETS
	.align		4
.L_1350:
        /*004c*/ 	.byte	0x04, 0x28
        /*004e*/ 	.short	(.L_1352 - .L_1351)


	//   ....[0]....
.L_1351:
        /*0050*/ 	.word	0x00001c10


	//   ....[1]....
        /*0054*/ 	.word	0x00001c30


	//   ....[2]....
        /*0058*/ 	.word	0x00001ca0


	//   ....[3]....
        /*005c*/ 	.word	0x00001cc0


	//----- nvinfo : EIATTR_EXIT_INSTR_OFFSETS
	.align		4
.L_1352:
        /*0060*/ 	.byte	0x04, 0x1c
        /*0062*/ 	.short	(.L_1354 - .L_1353)


	//   ....[0]....
.L_1353:
        /*0064*/ 	.word	0x00004180


	//   ....[1]....
        /*0068*/ 	.word	0x000045f0


	//----- nvinfo : EIATTR_CRS_STACK_SIZE
	.align		4
.L_1354:
        /*006c*/ 	.byte	0x04, 0x1e
        /*006e*/ 	.short	(.L_1356 - .L_1355)
.L_1355:
        /*0070*/ 	.word	0x00000000
.L_1356:


//--------------------- .nv.info._ZN5flash32flash_fwd_splitkv_combine_kernelI23Flash_fwd_kernel_traitsILi32ELi64ELi128ELi4ELb0ELb0EN7cutlass10bfloat16_tE19Flash_kernel_traitsILi32ELi64ELi128ELi4ES3_EELi16ELi1ELb1EEEvNS_16Flash_fwd_paramsE --------------------------
	.section	.nv.info._ZN5flash32flash_fwd_splitkv_combine_kernelI23Flash_fwd_kernel_traitsILi32ELi64ELi128ELi4ELb0ELb0EN7cutlass10bfloat16_tE19Flash_kernel_traitsILi32ELi64ELi128ELi4ES3_EELi16ELi1ELb1EEEvNS_16Flash_fwd_paramsE,"",@"SHT_CUDA_INFO"
	.sectionflags	@""
	.align	4


	//----- nvinfo : EIATTR_CUDA_API_VERSION
	.align		4
        /*0000*/ 	.byte	0x04, 0x37
        /*0002*/ 	.short	(.L_1358 - .L_1357)
.L_1357:
        /*0004*/ 	.word	0x00000082


	//----- nvinfo : EIATTR_SW2861232_WAR
	.align		4
.L_1358:
        /*0008*/ 	.byte	0x01, 0x35
	.zero		2


	//----- nvinfo : EIATTR_PARAM_CBANK
	.align		4
        /*000c*/ 	.byte	0x04, 0x0a
        /*000e*/ 	.short	(.L_1360 - .L_1359)
	.align		4
.L_1359:
        /*0010*/ 	.word	index@(.nv.constant0._ZN5flash32flash_fwd_splitkv_combine_kernelI23Flash_fwd_kernel_traitsILi32ELi64ELi128ELi4ELb0ELb0EN7cutlass10bfloat16_tE19Flash_kernel_traitsILi32ELi64ELi128ELi4ES3_EELi16ELi1ELb1EEEvNS_16Flash_fwd_paramsE)
        /*0014*/ 	.short	0x0160
        /*0016*/ 	.short	0x01d0


	//----- nvinfo : EIATTR_CBANK_PARAM_SIZE
	.align		4
.L_1360:
        /*0018*/ 	.byte	0x03, 0x19
        /*001a*/ 	.short	0x01d0


	//----- nvinfo : EIATTR_KPARAM_INFO
	.align		4
        /*001c*/ 	.byte	0x04, 0x17
        /*001e*/ 	.short	(.L_1362 - .L_1361)
.L_1361:
        /*0020*/ 	.word	0x00000000
        /*0024*/ 	.short	0x0000
        /*0026*/ 	.short	0x0000
        /*0028*/ 	.byte	0x00, 0xf0, 0x41, 0x07


	//----- nvinfo : EIATTR_MAXREG_COUNT
	.align		4
.L_1362:
        /*002c*/ 	.byte	0x03, 0x1b
        /*002e*/ 	.short	0x00ff


	//----- nvinfo : EIATTR_NUM_BARRIERS
	.align		4
        /*0030*/ 	.byte	0x02, 0x4c
        /*0032*/ 	.byte	0x01
	.zero		1


	//----- nvinfo : EIATTR_MERCURY_ISA_VERSION
	.align		4
        /*0034*/ 	.byte	0x03, 0x5f
        /*0036*/ 	.short	0x0000


	//----- nvinfo : EIATTR_COOP_GROUP_MASK_REGIDS
	.align		4
        /*0038*/ 	.byte	0x04, 0x29
        /*003a*/ 	.short	(.L_1364 - .L_1363)


	//   ....[0]....
.L_1363:
        /*003c*/ 	.word	0xffffffff


	//   ....[1]....
        /*0040*/ 	.word	0xffffffff


	//----- nvinfo : EIATTR_COOP_GROUP_INSTR_OFFSETS
	.align		4
.L_1364:
        /*0044*/ 	.byte	0x04, 0x28
        /*0046*/ 	.short	(.L_1366 - .L_1365)


	//   ....[0]....
.L_1365:
        /*0048*/ 	.word	0x00001cd0


	//   ....[1]....
        /*004c*/ 	.word	0x00001d40


	//----- nvinfo : EIATTR_EXIT_INSTR_OFFSETS
	.align		4
.L_1366:
        /*0050*/ 	.byte	0x04, 0x1c
        /*0052*/ 	.short	(.L_1368 - .L_1367)


	//   ....[0]....
.L_1367:
        /*0054*/ 	.word	0x00004290


	//   ....[1]....
        /*0058*/ 	.word	0x000046f0


	//----- nvinfo : EIATTR_CRS_STACK_SIZE
	.align		4
.L_1368:
        /*005c*/ 	.byte	0x04, 0x1e
        /*005e*/ 	.short	(.L_1370 - .L_1369)
.L_1369:
        /*0060*/ 	.word	0x00000000
.L_1370:


//--------------------- .nv.info._ZN5flash24flash_fwd_splitkv_kernelI23Flash_fwd_kernel_traitsILi32ELi64ELi128ELi4ELb0ELb0EN7cutlass10bfloat16_tE19Flash_kernel_traitsILi32ELi64ELi128ELi4ES3_EELb1ELb0ELb0ELb0ELb0ELb0ELb0ELb0EEEvNS_16Flash_fwd_paramsE --------------------------
	.section	.nv.info._ZN5flash24flash_fwd_splitkv_kernelI23Flash_fwd_kernel_traitsILi32ELi64ELi128ELi4ELb0ELb0EN7cutlass10bfloat16_tE19Flash_kernel_traitsILi32ELi64ELi128ELi4ES3_EELb1ELb0ELb0ELb0ELb0ELb0ELb0ELb0EEEvNS_16Flash_fwd_paramsE,"",@"SHT_CUDA_INFO"
	.sectionflags	@""
	.align	4


	//----- nvinfo : EIATTR_CUDA_API_VERSION
	.align		4
        /*0000*/ 	.byte	0x04, 0x37
        /*0002*/ 	.short	(.L_1372 - .L_1371)
.L_1371:
        /*0004*/ 	.word	0x00000082


	//----- nvinfo : EIATTR_SW2861232_WAR
	.align		4
.L_1372:
        /*0008*/ 	.byte	0x01, 0x35
	.zero		2


	//----- nvinfo : EIATTR_PARAM_CBANK
	.align		4
        /*000c*/ 	.byte	0x04, 0x0a
        /*000e*/ 	.short	(.L_1374 - .L_1373)
	.align		4
.L_1373:
        /*0010*/ 	.word	index@(.nv.constant0._ZN5flash24flash_fwd_splitkv_kernelI23Flash_fwd_kernel_traitsILi32ELi64ELi128ELi4ELb0ELb0EN7cutlass10bfloat16_tE19Flash_kernel_traitsILi32ELi64ELi128ELi4ES3_EELb1ELb0ELb0ELb0ELb0ELb0ELb0ELb0EEEvNS_16Flash_fwd_paramsE)
        /*0014*/ 	.short	0x0160
        /*0016*/ 	.short	0x01d0


	//----- nvinfo : EIATTR_CBANK_PARAM_SIZE
	.align		4
.L_1374:
        /*0018*/ 	.byte	0x03, 0x19
        /*001a*/ 	.short	0x01d0


	//----- nvinfo : EIATTR_KPARAM_INFO
	.align		4
        /*001c*/ 	.byte	0x04, 0x17
        /*001e*/ 	.short	(.L_1376 - .L_1375)
.L_1375:
        /*0020*/ 	.word	0x00000000
        /*0024*/ 	.short	0x0000
        /*0026*/ 	.short	0x0000
        /*0028*/ 	.byte	0x00, 0xf0, 0x41, 0x07


	//----- nvinfo : EIATTR_MAXREG_COUNT
	.align		4
.L_1376:
        /*002c*/ 	.byte	0x03, 0x1b
        /*002e*/ 	.short	0x00ff


	//----- nvinfo : EIATTR_NUM_BARRIERS
	.align		4
        /*0030*/ 	.byte	0x02, 0x4c
        /*0032*/ 	.byte	0x01
	.zero		1


	//----- nvinfo : EIATTR_MERCURY_ISA_VERSION
	.align		4
        /*0034*/ 	.byte	0x03, 0x5f
        /*0036*/ 	.short	0x0000


	//----- nvinfo : EIATTR_COOP_GROUP_MASK_REGIDS
	.align		4
        /*0038*/ 	.byte	0x04, 0x29
        /*003a*/ 	.short	(.L_1378 - .L_1377)


	//   ....[0]....
.L_1377:
        /*003c*/ 	.word	0xffffffff


	//   ....[1]....
        /*0040*/ 	.word	0xffffffff


	//   ....[2]....
        /*0044*/ 	.word	0xffffffff


	//   ....[3]....
        /*0048*/ 	.word	0xffffffff


	//   ....[4]....
        /*004c*/ 	.word	0xffffffff


	//   ....[5]....
        /*0050*/ 	.word	0xffffffff


	//   ....[6]....
        /*0054*/ 	.word	0xffffffff


	//   ....[7]....
        /*0058*/ 	.word	0xffffffff


	//   ....[8]....
        /*005c*/ 	.word	0xffffffff


	//   ....[9]....
        /*0060*/ 	.word	0xffffffff


	//   ....[10]....
        /*0064*/ 	.word	0xffffffff


	//   ....[11]....
        /*0068*/ 	.word	0xffffffff


	//   ....[12]....
        /*006c*/ 	.word	0xffffffff


	//   ....[13]....
        /*0070*/ 	.word	0xffffffff


	//   ....[14]....
        /*0074*/ 	.word	0xffffffff


	//   ....[15]....
        /*0078*/ 	.word	0xffffffff


	//----- nvinfo : EIATTR_COOP_GROUP_INSTR_OFFSETS
	.align		4
.L_1378:
        /*007c*/ 	.byte	0x04, 0x28
        /*007e*/ 	.short	(.L_1380 - .L_1379)


	//   ....[0]....
.L_1379:
        /*0080*/ 	.word	0x00003cf0


	//   ....[1]....
        /*0084*/ 	.word	0x00003e60


	//   ....[2]....
        /*0088*/ 	.word	0x00003eb0


	//   ....[3]....
        /*008c*/ 	.word	0x00003f30


	//   ....[4]....
        /*0090*/ 	.word	0x00006fd0


	//   ....[5]....
        /*0094*/ 	.word	0x00006fe0


	//   ....[6]....
        /*0098*/ 	.word	0x00007010


	//   ....[7]....
        /*009c*/ 	.word	0x00007020


	//   ....[8]....
        /*00a0*/ 	.word	0x00009860


	//   ....[9]....
        /*00a4*/ 	.word	0x00009880


	//   ....[10]....
        /*00a8*/ 	.word	0x000098b0


	//   ....[11]....
        /*00ac*/ 	.word	0x000098c0


	//   ....[12]....
        /*00b0*/ 	.word	0x0000ac00


	//   ....[13]....
        /*00b4*/ 	.word	0x0000ac40


	//   ....[14]....
        /*00b8*/ 	.word	0x0000ac80


	//   ....[15]....
        /*00bc*/ 	.word	0x0000aca0


	//----- nvinfo : EIATTR_EXIT_INSTR_OFFSETS
	.align		4
.L_1380:
        /*00c0*/ 	.byte	0x04, 0x1c
        /*00c2*/ 	.short	(.L_1382 - .L_1381)


	//   ....[0]....
.L_1381:
        /*00c4*/ 	.word	0x000002d0


	//   ....[1]....
        /*00c8*/ 	.word	0x00000860


	//   ....[2]....
        /*00cc*/ 	.word	0x00000890


	//   ....[3]....
        /*00d0*/ 	.word	0x0000b680


	//   ....[4]....
        /*00d4*/ 	.word	0x0000b740


	//----- nvinfo : EIATTR_CTAIDZ_USED
	.align		4
.L_1382:
        /*00d8*/ 	.byte	0x01, 0x04
	.zero		2


	//----- nvinfo : EIATTR_CRS_STACK_SIZE
	.align		4
        /*00dc*/ 	.byte	0x04, 0x1e
        /*00de*/ 	.short	(.L_1384 - .L_1383)
.L_1383:
        /*00e0*/ 	.word	0x00000000
.L_1384:


//--------------------- .nv.info._ZN5flash24flash_fwd_splitkv_kernelI23Flash_fwd_kernel_traitsILi32ELi64ELi128ELi4ELb0ELb0EN7cutlass10bfloat16_tE19Flash_kernel_traitsILi32ELi64ELi128ELi4ES3_EELb1ELb0ELb0ELb0ELb0ELb1ELb0ELb0EEEvNS_16Flash_fwd_paramsE --------------------------
	.section	.nv.info._ZN5flash24flash_fwd_splitkv_kernelI23Flash_fwd_kernel_traitsILi32ELi64ELi128ELi4ELb0ELb0EN7cutlass10bfloat16_tE19Flash_kernel_traitsILi32ELi64ELi128ELi4ES3_EELb1ELb0ELb0ELb0ELb0ELb1ELb0ELb0EEEvNS_16Flash_fwd_paramsE,"",@"SHT_CUDA_INFO"
	.sectionflags	@""
	.align	4


	//----- nvinfo : EIATTR_CUDA_API_VERSION
	.align		4
        /*0000*/ 	.byte	0x04, 0x37
        /*0002*/ 	.short	(.L_1386 - .L_1385)
.L_1385:
        /*0004*/ 	.word	0x00000082


	//----- nvinfo : EIATTR_SW2861232_WAR
	.align		4
.L_1386:
        /*0008*/ 	.byte	0x01, 0x35
	.zero		2


	//----- nvinfo : EIATTR_PARAM_CBANK
	.align		4
        /*000c*/ 	.byte	0x04, 0x0a
        /*000e*/ 	.short	(.L_1388 - .L_1387)
	.align		4
.L_1387:
        /*0010*/ 	.word	index@(.nv.constant0._ZN5flash24flash_fwd_splitkv_kernelI23Flash_fwd_kernel_traitsILi32ELi64ELi128ELi4ELb0ELb0EN7cutlass10bfloat16_tE19Flash_kernel_traitsILi32ELi64ELi128ELi4ES3_EELb1ELb0ELb0ELb0ELb0ELb1ELb0ELb0EEEvNS_16Flash_fwd_paramsE)
        /*0014*/ 	.short	0x0160
        /*0016*/ 	.short	0x01d0


	//----- nvinfo : EIATTR_CBANK_PARAM_SIZE
	.align		4
.L_1388:
        /*0018*/ 	.byte	0x03, 0x19
        /*001a*/ 	.short	0x01d0


	//----- nvinfo : EIATTR_KPARAM_INFO
	.align		4
        /*001c*/ 	.byte	0x04, 0x17
        /*001e*/ 	.short	(.L_1390 - .L_1389)
.L_1389:
        /*0020*/ 	.word	0x00000000
        /*0024*/ 	.short	0x0000
        /*0026*/ 	.short	0x0000
        /*0028*/ 	.byte	0x00, 0xf0, 0x41, 0x07


	//----- nvinfo : EIATTR_MAXREG_COUNT
	.align		4
.L_1390:
        /*002c*/ 	.byte	0x03, 0x1b
        /*002e*/ 	.short	0x00ff


	//----- nvinfo : EIATTR_NUM_BARRIERS
	.align		4
        /*0030*/ 	.byte	0x02, 0x4c
        /*0032*/ 	.byte	0x01
	.zero		1


	//----- nvinfo : EIATTR_MERCURY_ISA_VERSION
	.align		4
        /*0034*/ 	.byte	0x03, 0x5f
        /*0036*/ 	.short	0x0000


	//----- nvinfo : EIATTR_COOP_GROUP_MASK_REGIDS
	.align		4
        /*0038*/ 	.byte	0x04, 0x29
        /*003a*/ 	.short	(.L_1392 - .L_1391)


	//   ....[0]....
.L_1391:
        /*003c*/ 	.word	0xffffffff


	//   ....[1]....
        /*0040*/ 	.word	0xffffffff


	//   ....[2]....
        /*0044*/ 	.word	0xffffffff


	//   ....[3]....
        /*0048*/ 	.word	0xffffffff


	//   ....[4]....
        /*004c*/ 	.word	0xffffffff


	//   ....[5]....
        /*0050*/ 	.word	0xffffffff


	//   ....[6]....
        /*0054*/ 	.word	0xffffffff


	//   ....[7]....
        /*0058*/ 	.word	0xffffffff


	//   ....[8]....
        /*005c*/ 	.word	0xffffffff


	//   ....[9]....
        /*0060*/ 	.word	0xffffffff


	//   ....[10]....
        /*0064*/ 	.word	0xffffffff


	//   ....[11]....
        /*0068*/ 	.word	0xffffffff


	//   ....[12]....
        /*006c*/ 	.word	0xffffffff


	//   ....[13]....
        /*0070*/ 	.word	0xffffffff


	//   ....[14]....
        /*0074*/ 	.word	0xffffffff


	//   ....[15]....
        /*0078*/ 	.word	0xffffffff


	//----- nvinfo : EIATTR_COOP_GROUP_INSTR_OFFSETS
	.align		4
.L_1392:
        /*007c*/ 	.byte	0x04, 0x28
        /*007e*/ 	.short	(.L_1394 - .L_1393)


	//   ....[0]....
.L_1393:
        /*0080*/ 	.word	0x00004620


	//   ....[1]....
        /*0084*/ 	.word	0x000047b0


	//   ....[2]....
        /*0088*/ 	.word	0x000047c0


	//   ....[3]....
        /*008c*/ 	.word	0x00004810


	//   ....[4]....
        /*0090*/ 	.word	0x00008100


	//   ....[5]....
        /*0094*/ 	.word	0x00008120


	//   ....[6]....
        /*0098*/ 	.word	0x00008130


	//   ....[7]....
        /*009c*/ 	.word	0x00008160


	//   ....[8]....
        /*00a0*/ 	.word	0x0000b1d0


	//   ....[9]....
        /*00a4*/ 	.word	0x0000b1e0


	//   ....[10]....
        /*00a8*/ 	.word	0x0000b210


	//   ....[11]....
        /*00ac*/ 	.word	0x0000b220


	//   ....[12]....
        /*00b0*/ 	.word	0x0000c560


	//   ....[13]....
        /*00b4*/ 	.word	0x0000c5a0


	//   ....[14]....
        /*00b8*/ 	.word	0x0000c5f0


	//   ....[15]....
        /*00bc*/ 	.word	0x0000c610


	//----- nvinfo : EIATTR_EXIT_INSTR_OFFSETS
	.align		4
.L_1394:
        /*00c0*/ 	.byte	0x04, 0x1c
        /*00c2*/ 	.short	(.L_1396 - .L_1395)


	//   ....[0]....
.L_1395:
        /*00c4*/ 	.word	0x000002d0


	//   ....[1]....
        /*00c8*/ 	.word	0x00000880


	//   ....[2]....
        /*00cc*/ 	.word	0x000008b0


	//   ....[3]....
        /*00d0*/ 	.word	0x0000cfe0


	//   ....[4]....
        /*00d4*/ 	.word	0x0000d0a0


	//----- nvinfo : EIATTR_CTAIDZ_USED
	.align		4
.L_1396:
        /*00d8*/ 	.byte	0x01, 0x04
	.zero		2


	//----- nvinfo : EIATTR_CRS_STACK_SIZE
	.align		4
        /*00dc*/ 	.byte	0x04, 0x1e
        /*00de*/ 	.short	(.L_1398 - .L_1397)
.L_1397:
        /*00e0*/ 	.word	0x00000000
.L_1398:


//--------------------- .nv.info._ZN5flash24flash_fwd_splitkv_kernelI23Flash_fwd_kernel_traitsILi32ELi64ELi128ELi4ELb0ELb0EN7cutlass10bfloat16_tE19Flash_kernel_traitsILi32ELi64ELi128ELi4ES3_EELb1ELb0ELb0ELb0ELb0ELb0ELb0ELb1EEEvNS_16Flash_fwd_paramsE --------------------------
	.section	.nv.info._ZN5flash24flash_fwd_splitkv_kernelI23Flash_fwd_kernel_traitsILi32ELi64ELi128ELi4ELb0ELb0EN7cutlass10bfloat16_tE19Flash_kernel_traitsILi32ELi64ELi128ELi4ES3_EELb1ELb0ELb0ELb0ELb0ELb0ELb0ELb1EEEvNS_16Flash_fwd_paramsE,"",@"SHT_CUDA_INFO"
	.sectionflags	@""
	.align	4


	//----- nvinfo : EIATTR_CUDA_API_VERSION
	.align		4
        /*0000*/ 	.byte	0x04, 0x37
        /*0002*/ 	.short	(.L_1400 - .L_1399)
.L_1399:
        /*0004*/ 	.word	0x00000082


	//----- nvinfo : EIATTR_SW2861232_WAR
	.align		4
.L_1400:
        /*0008*/ 	.byte	0x01, 0x35
	.zero		2


	//----- nvinfo : EIATTR_PARAM_CBANK
	.align		4
        /*000c*/ 	.byte	0x04, 0x0a
        /*000e*/ 	.short	(.L_1402 - .L_1401)
	.align		4
.L_1401:
        /*0010*/ 	.word	index@(.nv.constant0._ZN5flash24flash_fwd_splitkv_kernelI23Flash_fwd_kernel_traitsILi32ELi64ELi128ELi4ELb0ELb0EN7cutlass10bfloat16_tE19Flash_kernel_traitsILi32ELi64ELi128ELi4ES3_EELb1ELb0ELb0ELb0ELb0ELb0ELb0ELb1EEEvNS_16Flash_fwd_paramsE)
        /*0014*/ 	.short	0x0160
        /*0016*/ 	.short	0x01d0


	//----- nvinfo : EIATTR_CBANK_PARAM_SIZE
	.align		4
.L_1402:
        /*0018*/ 	.byte	0x03, 0x19
        /*001a*/ 	.short	0x01d0


	//----- nvinfo : EIATTR_KPARAM_INFO
	.align		4
        /*001c*/ 	.byte	0x04, 0x17
        /*001e*/ 	.short	(.L_1404 - .L_1403)
.L_1403:
        /*0020*/ 	.word	0x00000000
        /*0024*/ 	.short	0x0000
        /*0026*/ 	.short	0x0000
        /*0028*/ 	.byte	0x00, 0xf0, 0x41, 0x07


	//----- nvinfo : EIATTR_MAXREG_COUNT
	.align		4
.L_1404:
        /*002c*/ 	.byte	0x03, 0x1b
        /*002e*/ 	.short	0x00ff


	//----- nvinfo : EIATTR_NUM_BARRIERS
	.align		4
        /*0030*/ 	.byte	0x02, 0x4c
        /*0032*/ 	.byte	0x01
	.zero		1


	//----- nvinfo : EIATTR_MERCURY_ISA_VERSION
	.align		4
        /*0034*/ 	.byte	0x03, 0x5f
        /*0036*/ 	.short	0x0000


	//----- nvinfo : EIATTR_COOP_GROUP_MASK_REGIDS
	.align		4
        /*0038*/ 	.byte	0x04, 0x29
        /*003a*/ 	.short	(.L_1406 - .L_1405)


	//   ....[0]....
.L_1405:
        /*003c*/ 	.word	0xffffffff


	//   ....[1]....
        /*0040*/ 	.word	0xffffffff


	//   ....[2]....
        /*0044*/ 	.word	0xffffffff


	//   ....[3]....
        /*0048*/ 	.word	0xffffffff


	//   ....[4]....
        /*004c*/ 	.word	0xffffffff


	//   ....[5]....
        /*0050*/ 	.word	0xffffffff


	//   ....[6]....
        /*0054*/ 	.word	0xffffffff


	//   ....[7]....
        /*0058*/ 	.word	0xffffffff


	//   ....[8]....
        /*005c*/ 	.word	0xffffffff


	//   ....[9]....
        /*0060*/ 	.word	0xffffffff


	//   ....[10]....
        /*0064*/ 	.word	0xffffffff


	//   ....[11]....
        /*0068*/ 	.word	0xffffffff


	//   ....[12]....
        /*006c*/ 	.word	0xffffffff


	//   ....[13]....
        /*0070*/ 	.word	0xffffffff


	//   ....[14]....
        /*0074*/ 	.word	0xffffffff


	//   ....[15]....
        /*0078*/ 	.word	0xffffffff


	//----- nvinfo : EIATTR_COOP_GROUP_INSTR_OFFSETS
	.align		4
.L_1406:
        /*007c*/ 	.byte	0x04, 0x28
        /*007e*/ 	.short	(.L_1408 - .L_1407)


	//   ....[0]....
.L_1407:
        /*0080*/ 	.word	0x00008f00


	//   ....[1]....
        /*0084*/ 	.word	0x00008f30


	//   ....[2]....
        /*0088*/ 	.word	0x00009440


	//   ....[3]....
        /*008c*/ 	.word	0x00009490


	//   ....[4]....
        /*0090*/ 	.word	0x0000c040


	//   ....[5]....
        /*0094*/ 	.word	0x0000c070


	//   ....[6]....
        /*0098*/ 	.word	0x0000c530


	//   ....[7]....
        /*009c*/ 	.word	0x0000c590


	//   ....[8]....
        /*00a0*/ 	.word	0x0000eb10


	//   ....[9]....
        /*00a4*/ 	.word	0x0000eb20


	//   ....[10]....
        /*00a8*/ 	.word	0x0000eb50


	//   ....[11]....
        /*00ac*/ 	.word	0x0000eb60


	//   ....[12]....
        /*00b0*/ 	.word	0x0000feb0


	//   ....[13]....
        /*00b4*/ 	.word	0x0000fef0


	//   ....[14]....
        /*00b8*/ 	.word	0x0000ffa0


	//   ....[15]....
        /*00bc*/ 	.word	0x0000ffc0


	//----- nvinfo : EIATTR_EXIT_INSTR_OFFSETS
	.align		4
.L_1408:
        /*00c0*/ 	.byte	0x04, 0x1c
        /*00c2*/ 	.short	(.L_1410 - .L_1409)


	//   ....[0]....
.L_1409:
        /*00c4*/ 	.word	0x00000320


	//   ....[1]....
        /*00c8*/ 	.word	0x000008a0


	//   ....[2]....
        /*00cc*/ 	.word	0x000008d0


	//   ....[3]....
        /*00d0*/ 	.word	0x00010910


	//   ....[4]....
        /*00d4*/ 	.word	0x000109d0


	//----- nvinfo : EIATTR_CTAIDZ_USED
	.align		4
.L_1410:
        /*00d8*/ 	.byte	0x01, 0x04
	.zero		2


	//----- nvinfo : EIATTR_CRS_STACK_SIZE
	.align		4
        /*00dc*/ 	.byte	0x04, 0x1e
        /*00de*/ 	.short	(.L_1412 - .L_1411)
.L_1411:
        /*00e0*/ 	.word	0x00000000
.L_1412:


//--------------------- .nv.info._ZN5flash24flash_fwd_splitkv_kernelI23Flash_fwd_kernel_traitsILi32ELi64ELi128ELi4ELb0ELb0EN7cutlass10bfloat16_tE19Flash_kernel_traitsILi32ELi64ELi128ELi4ES3_EELb1ELb0ELb0ELb0ELb0ELb1ELb0ELb1EEEvNS_16Flash_fwd_paramsE --------------------------
	.section	.nv.info._ZN5flash24flash_fwd_splitkv_kernelI23Flash_fwd_kernel_traitsILi32ELi64ELi128ELi4ELb0ELb0EN7cutlass10bfloat16_tE19Flash_kernel_traitsILi32ELi64ELi128ELi4ES3_EELb1ELb0ELb0ELb0ELb0ELb1ELb0ELb1EEEvNS_16Flash_fwd_paramsE,"",@"SHT_CUDA_INFO"
	.sectionflags	@""
	.align	4


	//----- nvinfo : EIATTR_CUDA_API_VERSION
	.align		4
        /*0000*/ 	.byte	0x04, 0x37
        /*0002*/ 	.short	(.L_1414 - .L_1413)
.L_1413:
        /*0004*/ 	.word	0x00000082


	//----- nvinfo : EIATTR_SW2861232_WAR
	.align		4
.L_1414:
        /*0008*/ 	.byte	0x01, 0x35
	.zero		2


	//----- nvinfo : EIATTR_PARAM_CBANK
	.align		4
        /*000c*/ 	.byte	0x04, 0x0a
        /*000e*/ 	.short	(.L_1416 - .L_1415)
	.align		4
.L_1415:
        /*0010*/ 	.word	index@(.nv.constant0._ZN5flash24flash_fwd_splitkv_kernelI23Flash_fwd_kernel_traitsILi32ELi64ELi128ELi4ELb0ELb0EN7cutlass10bfloat16_tE19Flash_kernel_traitsILi32ELi64ELi128ELi4ES3_EELb1ELb0ELb0ELb0ELb0ELb1ELb0ELb1EEEvNS_16Flash_fwd_paramsE)
        /*0014*/ 	.short	0x0160
        /*0016*/ 	.short	0x01d0


	//----- nvinfo : EIATTR_CBANK_PARAM_SIZE
	.align		4
.L_1416:
        /*0018*/ 	.byte	0x03, 0x19
        /*001a*/ 	.short	0x01d0


	//----- nvinfo : EIATTR_KPARAM_INFO
	.align		4
        /*001c*/ 	.byte	0x04, 0x17
        /*001e*/ 	.short	(.L_1418 - .L_1417)
.L_1417:
        /*0020*/ 	.word	0x00000000
        /*0024*/ 	.short	0x0000
        /*0026*/ 	.short	0x0000
        /*0028*/ 	.byte	0x00, 0xf0, 0x41, 0x07


	//----- nvinfo : EIATTR_MAXREG_COUNT
	.align		4
.L_1418:
        /*002c*/ 	.byte	0x03, 0x1b
        /*002e*/ 	.short	0x00ff


	//----- nvinfo : EIATTR_NUM_BARRIERS
	.align		4
        /*0030*/ 	.byte	0x02, 0x4c
        /*0032*/ 	.byte	0x01
	.zero		1


	//----- nvinfo : EIATTR_MERCURY_ISA_VERSION
	.align		4
        /*0034*/ 	.byte	0x03, 0x5f
        /*0036*/ 	.short	0x0000


	//----- nvinfo : EIATTR_COOP_GROUP_MASK_REGIDS
	.align		4
        /*0038*/ 	.byte	0x04, 0x29
        /*003a*/ 	.short	(.L_1420 - .L_1419)


	//   ....[0]....
.L_1419:
        /*003c*/ 	.word	0xffffffff


	//   ....[1]....
        /*0040*/ 	.word	0xffffffff


	//   ....[2]....
        /*0044*/ 	.word	0xffffffff


	//   ....[3]....
        /*0048*/ 	.word	0xffffffff


	//   ....[4]....
        /*004c*/ 	.word	0xffffffff


	//   ....[5]....
        /*0050*/ 	.word	0xffffffff


	//   ....[6]....
        /*0054*/ 	.word	0xffffffff


	//   ....[7]....
        /*0058*/ 	.word	0xffffffff


	//   ....[8]....
        /*005c*/ 	.word	0xffffffff


	//   ....[9]....
        /*0060*/ 	.word	0xffffffff


	//   ....[10]....
        /*0064*/ 	.word	0xffffffff


	//   ....[11]....
        /*0068*/ 	.word	0xffffffff


	//   ....[12]....
        /*006c*/ 	.word	0xffffffff


	//   ....[13]....
        /*0070*/ 	.word	0xffffffff


	//   ....[14]....
        /*0074*/ 	.word	0xffffffff


	//   ....[15]....
        /*0078*/ 	.word	0xffffffff


	//----- nvinfo : EIATTR_COOP_GROUP_INSTR_OFFSETS
	.align		4
.L_1420:
        /*007c*/ 	.byte	0x04, 0x28
        /*007e*/ 	.short	(.L_1422 - .L_1421)


	//   ....[0]....
.L_1421:
        /*0080*/ 	.word	0x00009330


	//   ....[1]....
        /*0084*/ 	.word	0x000093c0


	//   ....[2]....
        /*0088*/ 	.word	0x000097a0


	//   ....[3]....
        /*008c*/ 	.word	0x00009860


	//   ....[4]....
        /*0090*/ 	.word	0x0000cd00


	//   ....[5]....
        /*0094*/ 	.word	0x0000cd20


	//   ....[6]....
        /*0098*/ 	.word	0x0000d210


	//   ....[7]....
        /*009c*/ 	.word	0x0000d2a0


	//   ....[8]....
        /*00a0*/ 	.word	0x0000ffa0


	//   ....[9]....
        /*00a4*/ 	.word	0x0000ffb0


	//   ....[10]....
        /*00a8*/ 	.word	0x0000ffe0


	//   ....[11]....
        /*00ac*/ 	.word	0x0000fff0


	//   ....[12]....
        /*00b0*/ 	.word	0x000112f0


	//   ....[13]....
        /*00b4*/ 	.word	0x00011330


	//   ....[14]....
        /*00b8*/ 	.word	0x00011370


	//   ....[15]....
        /*00bc*/ 	.word	0x00011380


	//----- nvinfo : EIATTR_EXIT_INSTR_OFFSETS
	.align		4
.L_1422:
        /*00c0*/ 	.byte	0x04, 0x1c
        /*00c2*/ 	.short	(.L_1424 - .L_1423)


	//   ....[0]....
.L_1423:
        /*00c4*/ 	.word	0x00000310


	//   ....[1]....
        /*00c8*/ 	.word	0x00000880


	//   ....[2]....
        /*00cc*/ 	.word	0x000008b0


	//   ....[3]....
        /*00d0*/ 	.word	0x00011d40


	//   ....[4]....
        /*00d4*/ 	.word	0x00011e00


	//----- nvinfo : EIATTR_CTAIDZ_USED
	.align		4
.L_1424:
        /*00d8*/ 	.byte	0x01, 0x04
	.zero		2


	//----- nvinfo : EIATTR_CRS_STACK_SIZE
	.align		4
        /*00dc*/ 	.byte	0x04, 0x1e
        /*00de*/ 	.short	(.L_1426 - .L_1425)
.L_1425:
        /*00e0*/ 	.word	0x00000000
.L_1426:


//--------------------- .nv.info._ZN5flash24flash_fwd_splitkv_kernelI23Flash_fwd_kernel_traitsILi32ELi64ELi128ELi4ELb0ELb0EN7cutlass10bfloat16_tE19Flash_kernel_traitsILi32ELi64ELi128ELi4ES3_EELb1ELb0ELb0ELb0ELb0ELb0ELb1ELb0EEEvNS_16Flash_fwd_paramsE --------------------------
	.section	.nv.info._ZN5flash24flash_fwd_splitkv_kernelI23Flash_fwd_kernel_traitsILi32ELi64ELi128ELi4ELb0ELb0EN7cutlass10bfloat16_tE19Flash_kernel_traitsILi32ELi64ELi128ELi4ES3_EELb1ELb0ELb0ELb0ELb0ELb0ELb1ELb0EEEvNS_16Flash_fwd_paramsE,"",@"SHT_CUDA_INFO"
	.sectionflags	@""
	.align	4


	//----- nvinfo : EIATTR_CUDA_API_VERSION
	.align		4
        /*0000*/ 	.byte	0x04, 0x37
        /*0002*/ 	.short	(.L_1428 - .L_1427)
.L_1427:
        /*0004*/ 	.word	0x00000082


	//----- nvinfo : EIATTR_SW2861232_WAR
	.align		4
.L_1428:
        /*0008*/ 	.byte	0x01, 0x35
	.zero		2


	//----- nvinfo : EIATTR_PARAM_CBANK
	.align		4
        /*000c*/ 	.byte	0x04, 0x0a
        /*000e*/ 	.short	(.L_1430 - .L_1429)
	.align		4
.L_1429:
        /*0010*/ 	.word	index@(.nv.constant0._ZN5flash24flash_fwd_splitkv_kernelI23Flash_fwd_kernel_traitsILi32ELi64ELi128ELi4ELb0ELb0EN7cutlass10bfloat16_tE19Flash_kernel_traitsILi32ELi64ELi128ELi4ES3_EELb1ELb0ELb0ELb0ELb0ELb0ELb1ELb0EEEvNS_16Flash_fwd_paramsE)
        /*0014*/ 	.short	0x0160
        /*0016*/ 	.short	0x01d0


	//----- nvinfo : EIATTR_CBANK_PARAM_SIZE
	.align		4
.L_1430:
        /*0018*/ 	.byte	0x03, 0x19
        /*001a*/ 	.short	0x01d0


	//----- nvinfo : EIATTR_KPARAM_INFO
	.align		4
        /*001c*/ 	.byte	0x04, 0x17
        /*001e*/ 	.short	(.L_1432 - .L_1431)
.L_1431:
        /*0020*/ 	.word	0x00000000
        /*0024*/ 	.short	0x0000
        /*0026*/ 	.short	0x0000
        /*0028*/ 	.byte	0x00, 0xf0, 0x41, 0x07


	//----- nvinfo : EIATTR_MAXREG_COUNT
	.align		4
.L_1432:
        /*002c*/ 	.byte	0x03, 0x1b
        /*002e*/ 	.short	0x00ff


	//----- nvinfo : EIATTR_NUM_BARRIERS
	.align		4
        /*0030*/ 	.byte	0x02, 0x4c
        /*0032*/ 	.byte	0x01
	.zero		1


	//----- nvinfo : EIATTR_MERCURY_ISA_VERSION
	.align		4
        /*0034*/ 	.byte	0x03, 0x5f
        /*0036*/ 	.short	0x0000


	//----- nvinfo : EIATTR_COOP_GROUP_MASK_REGIDS
	.align		4
        /*0038*/ 	.byte	0x04, 0x29
        /*003a*/ 	.short	(.L_1434 - .L_1433)


	//   ....[0]....
.L_1433:
        /*003c*/ 	.word	0xffffffff


	//   ....[1]....
        /*0040*/ 	.word	0xffffffff


	//   ....[2]....
        /*0044*/ 	.word	0xffffffff


	//   ....[3]....
        /*0048*/ 	.word	0xffffffff


	//   ....[4]....
        /*004c*/ 	.word	0xffffffff


	//   ....[5]....
        /*0050*/ 	.word	0xffffffff


	//   ....[6]....
        /*0054*/ 	.word	0xffffffff


	//   ....[7]....
        /*0058*/ 	.word	0xffffffff


	//   ....[8]....
        /*005c*/ 	.word	0xffffffff


	//   ....[9]....
        /*0060*/ 	.word	0xffffffff


	//   ....[10]....
        /*0064*/ 	.word	0xffffffff


	//   ....[11]....
        /*0068*/ 	.word	0xffffffff


	//   ....[12]....
        /*006c*/ 	.word	0xffffffff


	//   ....[13]....
        /*0070*/ 	.word	0xffffffff


	//   ....[14]....
        /*0074*/ 	.word	0xffffffff


	//   ....[15]....
        /*0078*/ 	.word	0xffffffff


	//----- nvinfo : EIATTR_COOP_GROUP_INSTR_OFFSETS
	.align		4
.L_1434:
        /*007c*/ 	.byte	0x04, 0x28
        /*007e*/ 	.short	(.L_1436 - .L_1435)


	//   ....[0]....
.L_1435:
        /*0080*/ 	.word	0x00003ff0


	//   ....[1]....
        /*0084*/ 	.word	0x00004020


	//   ....[2]....
        /*0088*/ 	.word	0x00004550


	//   ....[3]....
        /*008c*/ 	.word	0x000045b0


	//   ....[4]....
        /*0090*/ 	.word	0x00007170


	//   ....[5]....
        /*0094*/ 	.word	0x000071a0


	//   ....[6]....
        /*0098*/ 	.word	0x000076d0


	//   ....[7]....
        /*009c*/ 	.word	0x00007750


	//   ....[8]....
        /*00a0*/ 	.word	0x00009c50


	//   ....[9]....
        /*00a4*/ 	.word	0x00009c60


	//   ....[10]....
        /*00a8*/ 	.word	0x00009c90


	//   ....[11]....
        /*00ac*/ 	.word	0x00009ca0


	//   ....[12]....
        /*00b0*/ 	.word	0x0000afd0


	//   ....[13]....
        /*00b4*/ 	.word	0x0000b010


	//   ....[14]....
        /*00b8*/ 	.word	0x0000b0b0


	//   ....[15]....
        /*00bc*/ 	.word	0x0000b0d0


	//----- nvinfo : EIATTR_EXIT_INSTR_OFFSETS
	.align		4
.L_1436:
        /*00c0*/ 	.byte	0x04, 0x1c
        /*00c2*/ 	.short	(.L_1438 - .L_1437)


	//   ....[0]....
.L_1437:
        /*00c4*/ 	.word	0x00000410


	//   ....[1]....
        /*00c8*/ 	.word	0x00000a10


	//   ....[2]....
        /*00cc*/ 	.word	0x00000a40


	//   ....[3]....
        /*00d0*/ 	.word	0x0000b900


	//   ....[4]....
        /*00d4*/ 	.word	0x0000b920


	//----- nvinfo : EIATTR_CTAIDZ_USED
	.align		4
.L_1438:
        /*00d8*/ 	.byte	0x01, 0x04
	.zero		2


	//----- nvinfo : EIATTR_CRS_STACK_SIZE
	.align		4
        /*00dc*/ 	.byte	0x04, 0x1e
        /*00de*/ 	.short	(.L_1440 - .L_1439)
.L_1439:
        /*00e0*/ 	.word	0x00000000
.L_1440:


//--------------------- .nv.info._ZN5flash24flash_fwd_splitkv_kernelI23Flash_fwd_kernel_traitsILi32ELi64ELi128ELi4ELb0ELb0EN7cutlass10bfloat16_tE19Flash_kernel_traitsILi32ELi64ELi128ELi4ES3_EELb1ELb0ELb0ELb0ELb0ELb1ELb1ELb0EEEvNS_16Flash_fwd_paramsE --------------------------
	.section	.nv.info._ZN5flash24flash_fwd_splitkv_kernelI23Flash_fwd_kernel_traitsILi32ELi64ELi128ELi4ELb0ELb0EN7cutlass10bfloat16_tE19Flash_kernel_traitsILi32ELi64ELi128ELi4ES3_EELb1ELb0ELb0ELb0ELb0ELb1ELb1ELb0EEEvNS_16Flash_fwd_paramsE,"",@"SHT_CUDA_INFO"
	.sectionflags	@""
	.align	4


	//----- nvinfo : EIATTR_CUDA_API_VERSION
	.align		4
        /*0000*/ 	.byte	0x04, 0x37
        /*0002*/ 	.short	(.L_1442 - .L_1441)
.L_1441:
        /*0004*/ 	.word	0x00000082


	//----- nvinfo : EIATTR_SW2861232_WAR
	.align		4
.L_1442:
        /*0008*/ 	.byte	0x01, 0x35
	.zero		2


	//----- nvinfo : EIATTR_PARAM_CBANK
	.align		4
        /*000c*/ 	.byte	0x04, 0x0a
        /*000e*/ 	.short	(.L_1444 - .L_1443)
	.align		4
.L_1443:
        /*0010*/ 	.word	index@(.nv.constant0._ZN5flash24flash_fwd_splitkv_kernelI23Flash_fwd_kernel_traitsILi32ELi64ELi128ELi4ELb0ELb0EN7cutlass10bfloat16_tE19Flash_kernel_traitsILi32ELi64ELi128ELi4ES3_EELb1ELb0ELb0ELb0ELb0ELb1ELb1ELb0EEEvNS_16Flash_fwd_paramsE)
        /*0014*/ 	.short	0x0160
        /*0016*/ 	.short	0x01d0


	//----- nvinfo : EIATTR_CBANK_PARAM_SIZE
	.align		4
.L_1444:
        /*0018*/ 	.byte	0x03, 0x19
        /*001a*/ 	.short	0x01d0


	//----- nvinfo : EIATTR_KPARAM_INFO
	.align		4
        /*001c*/ 	.byte	0x04, 0x17
        /*001e*/ 	.short	(.L_1446 - .L_1445)
.L_1445:
        /*0020*/ 	.word	0x00000000
        /*0024*/ 	.short	0x0000
        /*0026*/ 	.short	0x0000
        /*0028*/ 	.byte	0x00, 0xf0, 0x41, 0x07


	//----- nvinfo : EIATTR_MAXREG_COUNT
	.align		4
.L_1446:
        /*002c*/ 	.byte	0x03, 0x1b
        /*002e*/ 	.short	0x00ff


	//----- nvinfo : EIATTR_NUM_BARRIERS
	.align		4
        /*0030*/ 	.byte	0x02, 0x4c
        /*0032*/ 	.byte	0x01
	.zero		1


	//----- nvinfo : EIATTR_MERCURY_ISA_VERSION
	.align		4
        /*0034*/ 	.byte	0x03, 0x5f
        /*0036*/ 	.short	0x0000


	//----- nvinfo : EIATTR_COOP_GROUP_MASK_REGIDS
	.align		4
        /*0038*/ 	.byte	0x04, 0x29
        /*003a*/ 	.short	(.L_1448 - .L_1447)


	//   ....[0]....
.L_1447:
        /*003c*/ 	.word	0xffffffff


	//   ....[1]....
        /*0040*/ 	.word	0xffffffff


	//   ....[2]....
        /*0044*/ 	.word	0xffffffff


	//   ....[3]....
        /*0048*/ 	.word	0xffffffff


	//   ....[4]....
        /*004c*/ 	.word	0xffffffff


	//   ....[5]....
        /*0050*/ 	.word	0xffffffff


	//   ....[6]....
        /*0054*/ 	.word	0xffffffff


	//   ....[7]....
        /*0058*/ 	.word	0xffffffff


	//   ....[8]....
        /*005c*/ 	.word	0xffffffff


	//   ....[9]....
        /*0060*/ 	.word	0xffffffff


	//   ....[10]....
        /*0064*/ 	.word	0xffffffff


	//   ....[11]....
        /*0068*/ 	.word	0xffffffff


	//   ....[12]....
        /*006c*/ 	.word	0xffffffff


	//   ....[13]....
        /*0070*/ 	.word	0xffffffff


	//   ....[14]....
        /*0074*/ 	.word	0xffffffff


	//   ....[15]....
        /*0078*/ 	.word	0xffffffff


	//----- nvinfo : EIATTR_COOP_GROUP_INSTR_OFFSETS
	.align		4
.L_1448:
        /*007c*/ 	.byte	0x04, 0x28
        /*007e*/ 	.short	(.L_1450 - .L_1449)


	//   ....[0]....
.L_1449:
        /*0080*/ 	.word	0x00004910


	//   ....[1]....
        /*0084*/ 	.word	0x00004950


	//   ....[2]....
        /*0088*/ 	.word	0x00004960


	//   ....[3]....
        /*008c*/ 	.word	0x000049c0


	//   ....[4]....
        /*0090*/ 	.word	0x000080b0


	//   ....[5]....
        /*0094*/ 	.word	0x00008140


	//   ....[6]....
        /*0098*/ 	.word	0x00008580


	//   ....[7]....
        /*009c*/ 	.word	0x000085d0


	//   ....[8]....
        /*00a0*/ 	.word	0x0000b3c0


	//   ....[9]....
        /*00a4*/ 	.word	0x0000b3d0


	//   ....[10]....
        /*00a8*/ 	.word	0x0000b410


	//   ....[11]....
        /*00ac*/ 	.word	0x0000b420


	//   ....[12]....
        /*00b0*/ 	.word	0x0000c700


	//   ....[13]....
        /*00b4*/ 	.word	0x0000c740


	//   ....[14]....
        /*00b8*/ 	.word	0x0000c7b0


	//   ....[15]....
        /*00bc*/ 	.word	0x0000c7d0


	//----- nvinfo : EIATTR_EXIT_INSTR_OFFSETS
	.align		4
.L_1450:
        /*00c0*/ 	.byte	0x04, 0x1c
        /*00c2*/ 	.short	(.L_1452 - .L_1451)


	//   ....[0]....
.L_1451:
        /*00c4*/ 	.word	0x00000410


	//   ....[1]....
        /*00c8*/ 	.word	0x00000a00


	//   ....[2]....
        /*00cc*/ 	.word	0x00000a30


	//   ....[3]....
        /*00d0*/ 	.word	0x0000d030


	//   ....[4]....
        /*00d4*/ 	.word	0x0000d050


	//----- nvinfo : EIATTR_CTAIDZ_USED
	.align		4
.L_1452:
        /*00d8*/ 	.byte	0x01, 0x04
	.zero		2


	//----- nvinfo : EIATTR_CRS_STACK_SIZE
	.align		4
        /*00dc*/ 	.byte	0x04, 0x1e
        /*00de*/ 	.short	(.L_1454 - .L_1453)
.L_1453:
        /*00e0*/ 	.word	0x00000000
.L_1454:


//--------------------- .nv.info._ZN5flash24flash_fwd_splitkv_kernelI23Flash_fwd_kernel_traitsILi32ELi64ELi128ELi4ELb0ELb0EN7cutlass10bfloat16_tE19Flash_kernel_traitsILi32ELi64ELi128ELi4ES3_EELb1ELb0ELb0ELb0ELb0ELb0ELb1ELb1EEEvNS_16Flash_fwd_paramsE --------------------------
	.section	.nv.info._ZN5flash24flash_fwd_splitkv_kernelI23Flash_fwd_kernel_traitsILi32ELi64ELi128ELi4ELb0ELb0EN7cutlass10bfloat16_tE19Flash_kernel_traitsILi32ELi64ELi128ELi4ES3_EELb1ELb0ELb0ELb0ELb0ELb0ELb1ELb1EEEvNS_16Flash_fwd_paramsE,"",@"SHT_CUDA_INFO"
	.sectionflags	@""
	.align	4


	//----- nvinfo : EIATTR_CUDA_API_VERSION
	.align		4
        /*0000*/ 	.byte	0x04, 0x37
        /*0002*/ 	.short	(.L_1456 - .L_1455)
.L_1455:
        /*0004*/ 	.word	0x00000082


	//----- nvinfo : EIATTR_SW2861232_WAR
	.align		4
.L_1456:
        /*0008*/ 	.byte	0x01, 0x35
	.zero		2


	//----- nvinfo : EIATTR_PARAM_CBANK
	.align		4
        /*000c*/ 	.byte	0x04, 0x0a
        /*000e*/ 	.short	(.L_1458 - .L_1457)
	.align		4
.L_1457:
        /*0010*/ 	.word	index@(.nv.constant0._ZN5flash24flash_fwd_splitkv_kernelI23Flash_fwd_kernel_traitsILi32ELi64ELi128ELi4ELb0ELb0EN7cutlass10bfloat16_tE19Flash_kernel_traitsILi32ELi64ELi128ELi4ES3_EELb1ELb0ELb0ELb0ELb0ELb0ELb1ELb1EEEvNS_16Flash_fwd_paramsE)
        /*0014*/ 	.short	0x0160
        /*0016*/ 	.short	0x01d0


	//----- nvinfo : EIATTR_CBANK_PARAM_SIZE
	.align		4
.L_1458:
        /*0018*/ 	.byte	0x03, 0x19
        /*001a*/ 	.short	0x01d0


	//----- nvinfo : EIATTR_KPARAM_INFO
	.align		4
        /*001c*/ 	.byte	0x04, 0x17
        /*001e*/ 	.short	(.L_1460 - .L_1459)
.L_1459:
        /*0020*/ 	.word	0x00000000
        /*0024*/ 	.short	0x0000
        /*0026*/ 	.short	0x0000
        /*0028*/ 	.byte	0x00, 0xf0, 0x41, 0x07


	//----- nvinfo : EIATTR_MAXREG_COUNT
	.align		4
.L_1460:
        /*002c*/ 	.byte	0x03, 0x1b
        /*002e*/ 	.short	0x00ff


	//----- nvinfo : EIATTR_NUM_BARRIERS
	.align		4
        /*0030*/ 	.byte	0x02, 0x4c
        /*0032*/ 	.byte	0x01
	.zero		1


	//----- nvinfo : EIATTR_MERCURY_ISA_VERSION
	.align		4
        /*0034*/ 	.byte	0x03, 0x5f
        /*0036*/ 	.short	0x0000


	//----- nvinfo : EIATTR_COOP_GROUP_MASK_REGIDS
	.align		4
        /*0038*/ 	.byte	0x04, 0x29
        /*003a*/ 	.short	(.L_1462 - .L_1461)


	//   ....[0]....
.L_1461:
        /*003c*/ 	.word	0xffffffff


	//   ....[1]....
        /*0040*/ 	.word	0xffffffff


	//   ....[2]....
        /*0044*/ 	.word	0xffffffff


	//   ....[3]....
        /*0048*/ 	.word	0xffffffff


	//   ....[4]....
        /*004c*/ 	.word	0xffffffff


	//   ....[5]....
        /*0050*/ 	.word	0xffffffff


	//   ....[6]....
        /*0054*/ 	.word	0xffffffff


	//   ....[7]....
        /*0058*/ 	.word	0xffffffff


	//   ....[8]....
        /*005c*/ 	.word	0xffffffff


	//   ....[9]....
        /*0060*/ 	.word	0xffffffff


	//   ....[10]....
        /*0064*/ 	.word	0xffffffff


	//   ....[11]....
        /*0068*/ 	.word	0xffffffff


	//   ....[12]....
        /*006c*/ 	.word	0xffffffff


	//   ....[13]....
        /*0070*/ 	.word	0xffffffff


	//   ....[14]....
        /*0074*/ 	.word	0xffffffff


	//   ....[15]....
        /*0078*/ 	.word	0xffffffff


	//----- nvinfo : EIATTR_COOP_GROUP_INSTR_OFFSETS
	.align		4
.L_1462:
        /*007c*/ 	.byte	0x04, 0x28
        /*007e*/ 	.short	(.L_1464 - .L_1463)


	//   ....[0]....
.L_1463:
        /*0080*/ 	.word	0x00008fc0


	//   ....[1]....
        /*0084*/ 	.word	0x00009000


	//   ....[2]....
        /*0088*/ 	.word	0x00009010


	//   ....[3]....
        /*008c*/ 	.word	0x00009060


	//   ....[4]....
        /*0090*/ 	.word	0x0000c110


	//   ....[5]....
        /*0094*/ 	.word	0x0000c120


	//   ....[6]....
        /*0098*/ 	.word	0x0000c150


	//   ....[7]....
        /*009c*/ 	.word	0x0000c160


	//   ....[8]....
        /*00a0*/ 	.word	0x0000e9b0


	//   ....[9]....
        /*00a4*/ 	.word	0x0000e9d0


	//   ....[10]....
        /*00a8*/ 	.word	0x0000ea00


	//   ....[11]....
        /*00ac*/ 	.word	0x0000ea10


	//   ....[12]....
        /*00b0*/ 	.word	0x0000fd40


	//   ....[13]....
        /*00b4*/ 	.word	0x0000fd80


	//   ....[14]....
        /*00b8*/ 	.word	0x0000fe00


	//   ....[15]....
        /*00bc*/ 	.word	0x0000fe10


	//----- nvinfo : EIATTR_EXIT_INSTR_OFFSETS
	.align		4
.L_1464:
        /*00c0*/ 	.byte	0x04, 0x1c
        /*00c2*/ 	.short	(.L_1466 - .L_1465)


	//   ....[0]....
.L_1465:
        /*00c4*/ 	.word	0x00000420


	//   ....[1]....
        /*00c8*/ 	.word	0x00000a20


	//   ....[2]....
        /*00cc*/ 	.word	0x00000a50


	//   ....[3]....
        /*00d0*/ 	.word	0x00010750


	//   ....[4]....
        /*00d4*/ 	.word	0x00010770


	//----- nvinfo : EIATTR_CTAIDZ_USED
	.align		4
.L_1466:
        /*00d8*/ 	.byte	0x01, 0x04
	.zero		2


	//----- nvinfo : EIATTR_CRS_STACK_SIZE
	.align		4
        /*00dc*/ 	.byte	0x04, 0x1e
        /*00de*/ 	.short	(.L_1468 - .L_1467)
.L_1467:
        /*00e0*/ 	.word	0x00000000
.L_1468:


//--------------------- .nv.info._ZN5flash24flash_fwd_splitkv_kernelI23Flash_fwd_kernel_traitsILi32ELi64ELi128ELi4ELb0ELb0EN7cutlass10bfloat16_tE19Flash_kernel_traitsILi32ELi64ELi128ELi4ES3_EELb1ELb0ELb0ELb0ELb0ELb1ELb1ELb1EEEvNS_16Flash_fwd_paramsE --------------------------
	.section	.nv.info._ZN5flash24flash_fwd_splitkv_kernelI23Flash_fwd_kernel_traitsILi32ELi64ELi128ELi4ELb0ELb0EN7cutlass10bfloat16_tE19Flash_kernel_traitsILi32ELi64ELi128ELi4ES3_EELb1ELb0ELb0ELb0ELb0ELb1ELb1ELb1EEEvNS_16Flash_fwd_paramsE,"",@"SHT_CUDA_INFO"
	.sectionflags	@""
	.align	4


	//----- nvinfo : EIATTR_CUDA_API_VERSION
	.align		4
        /*0000*/ 	.byte	0x04, 0x37
        /*0002*/ 	.short	(.L_1470 - .L_1469)
.L_1469:
        /*0004*/ 	.word	0x00000082


	//----- nvinfo : EIATTR_SW2861232_WAR
	.align		4
.L_1470:
        /*0008*/ 	.byte	0x01, 0x35
	.zero		2


	//----- nvinfo : EIATTR_PARAM_CBANK
	.align		4
        /*000c*/ 	.byte	0x04, 0x0a
        /*000e*/ 	.short	(.L_1472 - .L_1471)
	.align		4
.L_1471:
        /*0010*/ 	.word	index@(.nv.constant0._ZN5flash24flash_fwd_splitkv_kernelI23Flash_fwd_kernel_traitsILi32ELi64ELi128ELi4ELb0ELb0EN7cutlass10bfloat16_tE19Flash_kernel_traitsILi32ELi64ELi128ELi4ES3_EELb1ELb0ELb0ELb0ELb0ELb1ELb1ELb1EEEvNS_16Flash_fwd_paramsE)
        /*0014*/ 	.short	0x0160
        /*0016*/ 	.short	0x01d0


	//----- nvinfo : EIATTR_CBANK_PARAM_SIZE
	.align		4
.L_1472:
        /*0018*/ 	.byte	0x03, 0x19
        /*001a*/ 	.short	0x01d0


	//----- nvinfo : EIATTR_KPARAM_INFO
	.align		4
        /*001c*/ 	.byte	0x04, 0x17
        /*001e*/ 	.short	(.L_1474 - .L_1473)
.L_1473:
        /*0020*/ 	.word	0x00000000
        /*0024*/ 	.short	0x0000
        /*0026*/ 	.short	0x0000
        /*0028*/ 	.byte	0x00, 0xf0, 0x41, 0x07


	//----- nvinfo : EIATTR_MAXREG_COUNT
	.align		4
.L_1474:
        /*002c*/ 	.byte	0x03, 0x1b
        /*002e*/ 	.short	0x00ff


	//----- nvinfo : EIATTR_NUM_BARRIERS
	.align		4
        /*0030*/ 	.byte	0x02, 0x4c
        /*0032*/ 	.byte	0x01
	.zero		1


	//----- nvinfo : EIATTR_MERCURY_ISA_VERSION
	.align		4
        /*0034*/ 	.byte	0x03, 0x5f
        /*0036*/ 	.short	0x0000


	//----- nvinfo : EIATTR_COOP_GROUP_MASK_REGIDS
	.align		4
        /*0038*/ 	.byte	0x04, 0x29
        /*003a*/ 	.short	(.L_1476 - .L_1475)


	//   ....[0]....
.L_1475:
        /*003c*/ 	.word	0xffffffff


	//   ....[1]....
        /*0040*/ 	.word	0xffffffff


	//   ....[2]....
        /*0044*/ 	.word	0xffffffff


	//   ....[3]....
        /*0048*/ 	.word	0xffffffff


	//   ....[4]....
        /*004c*/ 	.word	0xffffffff


	//   ....[5]....
        /*0050*/ 	.word	0xffffffff


	//   ....[6]....
        /*0054*/ 	.word	0xffffffff


	//   ....[7]....
        /*0058*/ 	.word	0xffffffff


	//   ....[8]....
        /*005c*/ 	.word	0xffffffff


	//   ....[9]....
        /*0060*/ 	.word	0xffffffff


	//   ....[10]....
        /*0064*/ 	.word	0xffffffff


	//   ....[11]....
        /*0068*/ 	.word	0xffffffff


	//   ....[12]....
        /*006c*/ 	.word	0xffffffff


	//   ....[13]....
        /*0070*/ 	.word	0xffffffff


	//   ....[14]....
        /*0074*/ 	.word	0xffffffff


	//   ....[15]....
        /*0078*/ 	.word	0xffffffff


	//----- nvinfo : EIATTR_COOP_GROUP_INSTR_OFFSETS
	.align		4
.L_1476:
        /*007c*/ 	.byte	0x04, 0x28
        /*007e*/ 	.short	(.L_1478 - .L_1477)


	//   ....[0]....
.L_1477:
        /*0080*/ 	.word	0x00009780


	//   ....[1]....
        /*0084*/ 	.word	0x000097b0


	//   ....[2]....
        /*0088*/ 	.word	0x000097c0


	//   ....[3]....
        /*008c*/ 	.word	0x00009810


	//   ....[4]....
        /*0090*/ 	.word	0x0000d0b0


	//   ....[5]....
        /*0094*/ 	.word	0x0000d0c0


	//   ....[6]....
        /*0098*/ 	.word	0x0000d0f0


	//   ....[7]....
        /*009c*/ 	.word	0x0000d100


	//   ....[8]....
        /*00a0*/ 	.word	0x00010160


	//   ....[9]....
        /*00a4*/ 	.word	0x00010170


	//   ....[10]....
        /*00a8*/ 	.word	0x000101a0


	//   ....[11]....
        /*00ac*/ 	.word	0x000101b0


	//   ....[12]....
        /*00b0*/ 	.word	0x000114d0


	//   ....[13]....
        /*00b4*/ 	.word	0x00011510


	//   ....[14]....
        /*00b8*/ 	.word	0x00011590


	//   ....[15]....
        /*00bc*/ 	.word	0x000115a0


	//----- nvinfo : EIATTR_EXIT_INSTR_OFFSETS
	.align		4
.L_1478:
        /*00c0*/ 	.byte	0x04, 0x1c
        /*00c2*/ 	.short	(.L_1480 - .L_1479)


	//   ....[0]....
.L_1479:
        /*00c4*/ 	.word	0x00000420


	//   ....[1]....
        /*00c8*/ 	.word	0x00000a20


	//   ....[2]....
        /*00cc*/ 	.word	0x00000a50


	//   ....[3]....
        /*00d0*/ 	.word	0x00011ee0


	//   ....[4]....
        /*00d4*/ 	.word	0x00011f00


	//----- nvinfo : EIATTR_CTAIDZ_USED
	.align		4
.L_1480:
        /*00d8*/ 	.byte	0x01, 0x04
	.zero		2


	//----- nvinfo : EIATTR_CRS_STACK_SIZE
	.align		4
        /*00dc*/ 	.byte	0x04, 0x1e
        /*00de*/ 	.short	(.L_1482 - .L_1481)
.L_1481:
        /*00e0*/ 	.word	0x00000000
.L_1482:


//--------------------- .nv.info._ZN5flash24flash_fwd_splitkv_kernelI23Flash_fwd_kernel_traitsILi32ELi64ELi128ELi4ELb0ELb0EN7cutlass10bfloat16_tE19Flash_kernel_traitsILi32ELi64ELi128ELi4ES3_EELb1ELb0ELb0ELb1ELb1ELb0ELb0ELb0EEEvNS_16Flash_fwd_paramsE --------------------------
	.section	.nv.info._ZN5flash24flash_fwd_splitkv_kernelI23Flash_fwd_kernel_traitsILi32ELi64ELi128ELi4ELb0ELb0EN7cutlass10bfloat16_tE19Flash_kernel_traitsILi32ELi64ELi128ELi4ES3_EELb1ELb0ELb0ELb1ELb1ELb0ELb0ELb0EEEvNS_16Flash_fwd_paramsE,"",@"SHT_CUDA_INFO"
	.sectionflags	@""
	.align	4


	//----- nvinfo : EIATTR_CUDA_API_VERSION
	.align		4
        /*0000*/ 	.byte	0x04, 0x37
        /*0002*/ 	.short	(.L_1484 - .L_1483)
.L_1483:
        /*0004*/ 	.word	0x00000082


	//----- nvinfo : EIATTR_SW2861232_WAR
	.align		4
.L_1484:
        /*0008*/ 	.byte	0x01, 0x35
	.zero		2


	//----- nvinfo : EIATTR_PARAM_CBANK
	.align		4
        /*000c*/ 	.byte	0x04, 0x0a
        /*000e*/ 	.short	(.L_1486 - .L_1485)
	.align		4
.L_1485:
        /*0010*/ 	.word	index@(.nv.constant0._ZN5flash24flash_fwd_splitkv_kernelI23Flash_fwd_kernel_traitsILi32ELi64ELi128ELi4ELb0ELb0EN7cutlass10bfloat16_tE19Flash_kernel_traitsILi32ELi64ELi128ELi4ES3_EELb1ELb0ELb0ELb1ELb1ELb0ELb0ELb0EEEvNS_16Flash_fwd_paramsE)
        /*0014*/ 	.short	0x0160
        /*0016*/ 	.short	0x01d0


	//----- nvinfo : EIATTR_CBANK_PARAM_SIZE
	.align		4
.L_1486:
        /*0018*/ 	.byte	0x03, 0x19
        /*001a*/ 	.short	0x01d0


	//----- nvinfo : EIATTR_KPARAM_INFO
	.align		4
        /*001c*/ 	.byte	0x04, 0x17
        /*001e*/ 	.short	(.L_1488 - .L_1487)
.L_1487:
        /*0020*/ 	.word	0x00000000
        /*0024*/ 	.short	0x0000
        /*0026*/ 	.short	0x0000
        /*0028*/ 	.byte	0x00, 0xf0, 0x41, 0x07


	//----- nvinfo : EIATTR_MAXREG_COUNT
	.align		4
.L_1488:
        /*002c*/ 	.byte	0x03, 0x1b
        /*002e*/ 	.short	0x00ff


	//----- nvinfo : EIATTR_NUM_BARRIERS
	.align		4
        /*0030*/ 	.byte	0x02, 0x4c
        /*0032*/ 	.byte	0x01
	.zero		1


	//----- nvinfo : EIATTR_MERCURY_ISA_VERSION
	.align		4
        /*0034*/ 	.byte	0x03, 0x5f
        /*0036*/ 	.short	0x0000


	//----- nvinfo : EIATTR_COOP_GROUP_MASK_REGIDS
	.align		4
        /*0038*/ 	.byte	0x04, 0x29
        /*003a*/ 	.short	(.L_1490 - .L_1489)


	//   ....[0]....
.L_1489:
        /*003c*/ 	.word	0xffffffff


	//   ....[1]....
        /*0040*/ 	.word	0xffffffff


	//   ....[2]....
        /*0044*/ 	.word	0xffffffff


	//   ....[3]....
        /*0048*/ 	.word	0xffffffff


	//   ....[4]....
        /*004c*/ 	.word	0xffffffff


	//   ....[5]....
        /*0050*/ 	.word	0xffffffff


	//   ....[6]....
        /*0054*/ 	.word	0xffffffff


	//   ....[7]....
        /*0058*/ 	.word	0xffffffff


	//   ....[8]....
        /*005c*/ 	.word	0xffffffff


	//   ....[9]....
        /*0060*/ 	.word	0xffffffff


	//   ....[10]....
        /*0064*/ 	.word	0xffffffff


	//   ....[11]....
        /*0068*/ 	.word	0xffffffff


	//----- nvinfo : EIATTR_COOP_GROUP_INSTR_OFFSETS
	.align		4
.L_1490:
        /*006c*/ 	.byte	0x04, 0x28
        /*006e*/ 	.short	(.L_1492 - .L_1491)


	//   ....[0]....
.L_1491:
        /*0070*/ 	.word	0x00003060


	//   ....[1]....
        /*0074*/ 	.word	0x000030f0


	//   ....[2]....
        /*0078*/ 	.word	0x00003120


	//   ....[3]....
        /*007c*/ 	.word	0x00003180


	//   ....[4]....
        /*0080*/ 	.word	0x000054f0


	//   ....[5]....
        /*0084*/ 	.word	0x00005500


	//   ....[6]....
        /*0088*/ 	.word	0x00005530


	//   ....[7]....
        /*008c*/ 	.word	0x00005540


	//   ....[8]....
        /*0090*/ 	.word	0x00006880


	//   ....[9]....
        /*0094*/ 	.word	0x000068c0


	//   ....[10]....
        /*0098*/ 	.word	0x00006950


	//   ....[11]....
        /*009c*/ 	.word	0x00006970


	//----- nvinfo : EIATTR_EXIT_INSTR_OFFSETS
	.align		4
.L_1492:
        /*00a0*/ 	.byte	0x04, 0x1c
        /*00a2*/ 	.short	(.L_1494 - .L_1493)


	//   ....[0]....
.L_1493:
        /*00a4*/ 	.word	0x00000160


	//   ....[1]....
        /*00a8*/ 	.word	0x000005e0


	//   ....[2]....
        /*00ac*/ 	.word	0x00000610


	//   ....[3]....
        /*00b0*/ 	.word	0x00007200


	//----- nvinfo : EIATTR_CTAIDZ_USED
	.align		4
.L_1494:
        /*00b4*/ 	.byte	0x01, 0x04
	.zero		2


	//----- nvinfo : EIATTR_CRS_STACK_SIZE
	.align		4
        /*00b8*/ 	.byte	0x04, 0x1e
        /*00ba*/ 	.short	(.L_1496 - .L_1495)
.L_1495:
        /*00bc*/ 	.word	0x00000000
.L_1496:


//--------------------- .nv.info._ZN5flash24flash_fwd_splitkv_kernelI23Flash_fwd_kernel_traitsILi32ELi64ELi128ELi4ELb0ELb0EN7cutlass10bfloat16_tE19Flash_kernel_traitsILi32ELi64ELi128ELi4ES3_EELb1ELb0ELb0ELb1ELb1ELb1ELb0ELb0EEEvNS_16Flash_fwd_paramsE --------------------------
	.section	.nv.info._ZN5flash24flash_fwd_splitkv_kernelI23Flash_fwd_kernel_traitsILi32ELi64ELi128ELi4ELb0ELb0EN7cutlass10bfloat16_tE19Flash_kernel_traitsILi32ELi64ELi128ELi4ES3_EELb1ELb0ELb0ELb1ELb1ELb1ELb0ELb0EEEvNS_16Flash_fwd_paramsE,"",@"SHT_CUDA_INFO"
	.sectionflags	@""
	.align	4


	//----- nvinfo : EIATTR_CUDA_API_VERSION
	.align		4
        /*0000*/ 	.byte	0x04, 0x37
        /*0002*/ 	.short	(.L_1498 - .L_1497)
.L_1497:
        /*0004*/ 	.word	0x00000082


	//----- nvinfo : EIATTR_SW2861232_WAR
	.align		4
.L_1498:
        /*0008*/ 	.byte	0x01, 0x35
	.zero		2


	//----- nvinfo : EIATTR_PARAM_CBANK
	.align		4
        /*000c*/ 	.byte	0x04, 0x0a
        /*000e*/ 	.short	(.L_1500 - .L_1499)
	.align		4
.L_1499:
        /*0010*/ 	.word	index@(.nv.constant0._ZN5flash24flash_fwd_splitkv_kernelI23Flash_fwd_kernel_traitsILi32ELi64ELi128ELi4ELb0ELb0EN7cutlass10bfloat16_tE19Flash_kernel_traitsILi32ELi64ELi128ELi4ES3_EELb1ELb0ELb0ELb1ELb1ELb1ELb0ELb0EEEvNS_16Flash_fwd_paramsE)
        /*0014*/ 	.short	0x0160
        /*0016*/ 	.short	0x01d0


	//----- nvinfo : EIATTR_CBANK_PARAM_SIZE
	.align		4
.L_1500:
        /*0018*/ 	.byte	0x03, 0x19
        /*001a*/ 	.short	0x01d0


	//----- nvinfo : EIATTR_KPARAM_INFO
	.align		4
        /*001c*/ 	.byte	0x04, 0x17
        /*001e*/ 	.short	(.L_1502 - .L_1501)
.L_1501:
        /*0020*/ 	.word	0x00000000
        /*0024*/ 	.short	0x0000
        /*0026*/ 	.short	0x0000
        /*0028*/ 	.byte	0x00, 0xf0, 0x41, 0x07


	//----- nvinfo : EIATTR_MAXREG_COUNT
	.align		4
.L_1502:
        /*002c*/ 	.byte	0x03, 0x1b
        /*002e*/ 	.short	0x00ff


	//----- nvinfo : EIATTR_NUM_BARRIERS
	.align		4
        /*0030*/ 	.byte	0x02, 0x4c
        /*0032*/ 	.byte	0x01
	.zero		1


	//----- nvinfo : EIATTR_MERCURY_ISA_VERSION
	.align		4
        /*0034*/ 	.byte	0x03, 0x5f
        /*0036*/ 	.short	0x0000


	//----- nvinfo : EIATTR_COOP_GROUP_MASK_REGIDS
	.align		4
        /*0038*/ 	.byte	0x04, 0x29
        /*003a*/ 	.short	(.L_1504 - .L_1503)


	//   ....[0]....
.L_1503:
        /*003c*/ 	.word	0xffffffff


	//   ....[1]....
        /*0040*/ 	.word	0xffffffff


	//   ....[2]....
        /*0044*/ 	.word	0xffffffff


	//   ....[3]....
        /*0048*/ 	.word	0xffffffff


	//   ....[4]....
        /*004c*/ 	.word	0xffffffff


	//   ....[5]....
        /*0050*/ 	.word	0xffffffff


	//   ....[6]....
        /*0054*/ 	.word	0xffffffff


	//   ....[7]....
        /*0058*/ 	.word	0xffffffff


	//   ....[8]....
        /*005c*/ 	.word	0xffffffff


	//   ....[9]....
        /*0060*/ 	.word	0xffffffff


	//   ....[10]....
        /*0064*/ 	.word	0xffffffff


	//   ....[11]....
        /*0068*/ 	.word	0xffffffff


	//----- nvinfo : EIATTR_COOP_GROUP_INSTR_OFFSETS
	.align		4
.L_1504:
        /*006c*/ 	.byte	0x04, 0x28
        /*006e*/ 	.short	(.L_1506 - .L_1505)


	//   ....[0]....
.L_1505:
        /*0070*/ 	.word	0x000039b0


	//   ....[1]....
        /*0074*/ 	.word	0x00003a00


	//   ....[2]....
        /*0078*/ 	.word	0x00003a10


	//   ....[3]....
        /*007c*/ 	.word	0x00003a40


	//   ....[4]....
        /*0080*/ 	.word	0x000065d0


	//   ....[5]....
        /*0084*/ 	.word	0x000065e0


	//   ....[6]....
        /*0088*/ 	.word	0x00006610


	//   ....[7]....
        /*008c*/ 	.word	0x00006620


	//   ....[8]....
        /*0090*/ 	.word	0x00007960


	//   ....[9]....
        /*0094*/ 	.word	0x000079a0


	//   ....[10]....
        /*0098*/ 	.word	0x00007a30


	//   ....[11]....
        /*009c*/ 	.word	0x00007a50


	//----- nvinfo : EIATTR_EXIT_INSTR_OFFSETS
	.align		4
.L_1506:
        /*00a0*/ 	.byte	0x04, 0x1c
        /*00a2*/ 	.short	(.L_1508 - .L_1507)


	//   ....[0]....
.L_1507:
        /*00a4*/ 	.word	0x00000160


	//   ....[1]....
        /*00a8*/ 	.word	0x000005e0


	//   ....[2]....
        /*00ac*/ 	.word	0x00000610


	//   ....[3]....
        /*00b0*/ 	.word	0x00008310


	//----- nvinfo : EIATTR_CTAIDZ_USED
	.align		4
.L_1508:
        /*00b4*/ 	.byte	0x01, 0x04
	.zero		2


	//----- nvinfo : EIATTR_CRS_STACK_SIZE
	.align		4
        /*00b8*/ 	.byte	0x04, 0x1e
        /*00ba*/ 	.short	(.L_1510 - .L_1509)
.L_1509:
        /*00bc*/ 	.word	0x00000000
.L_1510:


//--------------------- .nv.info._ZN5flash24flash_fwd_splitkv_kernelI23Flash_fwd_kernel_traitsILi32ELi64ELi128ELi4ELb0ELb0EN7cutlass10bfloat16_tE19Flash_kernel_traitsILi32ELi64ELi128ELi4ES3_EELb1ELb0ELb0ELb1ELb1ELb0ELb1ELb0EEEvNS_16Flash_fwd_paramsE --------------------------
	.section	.nv.info._ZN5flash24flash_fwd_splitkv_kernelI23Flash_fwd_kernel_traitsILi32ELi64ELi128ELi4ELb0ELb0EN7cutlass10bfloat16_tE19Flash_kernel_traitsILi32ELi64ELi128ELi4ES3_EELb1ELb0ELb0ELb1ELb1ELb0ELb1ELb0EEEvNS_16Flash_fwd_paramsE,"",@"SHT_CUDA_INFO"
	.sectionflags	@""
	.align	4


	//----- nvinfo : EIATTR_CUDA_API_VERSION
	.align		4
        /*0000*/ 	.byte	0x04, 0x37
        /*0002*/ 	.short	(.L_1512 - .L_1511)
.L_1511:
        /*0004*/ 	.word	0x00000082


	//----- nvinfo : EIATTR_SW2861232_WAR
	.align		4
.L_1512:
        /*0008*/ 	.byte	0x01, 0x35
	.zero		2


	//----- nvinfo : EIATTR_PARAM_CBANK
	.align		4
        /*000c*/ 	.byte	0x04, 0x0a
        /*000e*/ 	.short	(.L_1514 - .L_1513)
	.align		4
.L_1513:
        /*0010*/ 	.word	index@(.nv.constant0._ZN5flash24flash_fwd_splitkv_kernelI23Flash_fwd_kernel_traitsILi32ELi64ELi128ELi4ELb0ELb0EN7cutlass10bfloat16_tE19Flash_kernel_traitsILi32ELi64ELi128ELi4ES3_EELb1ELb0ELb0ELb1ELb1ELb0ELb1ELb0EEEvNS_16Flash_fwd_paramsE)
        /*0014*/ 	.short	0x0160
        /*0016*/ 	.short	0x01d0


	//----- nvinfo : EIATTR_CBANK_PARAM_SIZE
	.align		4
.L_1514:
        /*0018*/ 	.byte	0x03, 0x19
        /*001a*/ 	.short	0x01d0


	//----- nvinfo : EIATTR_KPARAM_INFO
	.align		4
        /*001c*/ 	.byte	0x04, 0x17
        /*001e*/ 	.short	(.L_1516 - .L_1515)
.L_1515:
        /*0020*/ 	.word	0x00000000
        /*0024*/ 	.short	0x0000
        /*0026*/ 	.short	0x0000
        /*0028*/ 	.byte	0x00, 0xf0, 0x41, 0x07


	//----- nvinfo : EIATTR_MAXREG_COUNT
	.align		4
.L_1516:
        /*002c*/ 	.byte	0x03, 0x1b
        /*002e*/ 	.short	0x00ff


	//----- nvinfo : EIATTR_NUM_BARRIERS
	.align		4
        /*0030*/ 	.byte	0x02, 0x4c
        /*0032*/ 	.byte	0x01
	.zero		1


	//----- nvinfo : EIATTR_MERCURY_ISA_VERSION
	.align		4
        /*0034*/ 	.byte	0x03, 0x5f
        /*0036*/ 	.short	0x0000


	//----- nvinfo : EIATTR_COOP_GROUP_MASK_REGIDS
	.align		4
        /*0038*/ 	.byte	0x04, 0x29
        /*003a*/ 	.short	(.L_1518 - .L_1517)


	//   ....[0]....
.L_1517:
        /*003c*/ 	.word	0xffffffff


	//   ....[1]....
        /*0040*/ 	.word	0xffffffff


	//   ....[2]....
        /*0044*/ 	.word	0xffffffff


	//   ....[3]....
        /*0048*/ 	.word	0xffffffff


	//   ....[4]....
        /*004c*/ 	.word	0xffffffff


	//   ....[5]....
        /*0050*/ 	.word	0xffffffff


	//   ....[6]....
        /*0054*/ 	.word	0xffffffff


	//   ....[7]....
        /*0058*/ 	.word	0xffffffff


	//   ....[8]....
        /*005c*/ 	.word	0xffffffff


	//   ....[9]....
        /*0060*/ 	.word	0xffffffff


	//   ....[10]....
        /*0064*/ 	.word	0xffffffff


	//   ....[11]....
        /*0068*/ 	.word	0xffffffff


	//----- nvinfo : EIATTR_COOP_GROUP_INSTR_OFFSETS
	.align		4
.L_1518:
        /*006c*/ 	.byte	0x04, 0x28
        /*006e*/ 	.short	(.L_1520 - .L_1519)


	//   ....[0]....
.L_1519:
        /*0070*/ 	.word	0x00003380


	//   ....[1]....
        /*0074*/ 	.word	0x000033a0


	//   ....[2]....
        /*0078*/ 	.word	0x000033e0


	//   ....[3]....
        /*007c*/ 	.word	0x00003440


	//   ....[4]....
        /*0080*/ 	.word	0x00005760


	//   ....[5]....
        /*0084*/ 	.word	0x00005780


	//   ....[6]....
        /*0088*/ 	.word	0x000057b0


	//   ....[7]....
        /*008c*/ 	.word	0x000057c0


	//   ....[8]....
        /*0090*/ 	.word	0x00006b00


	//   ....[9]....
        /*0094*/ 	.word	0x00006b40


	//   ....[10]....
        /*0098*/ 	.word	0x00006bc0


	//   ....[11]....
        /*009c*/ 	.word	0x00006be0


	//----- nvinfo : EIATTR_EXIT_INSTR_OFFSETS
	.align		4
.L_1520:
        /*00a0*/ 	.byte	0x04, 0x1c
        /*00a2*/ 	.short	(.L_1522 - .L_1521)


	//   ....[0]....
.L_1521:
        /*00a4*/ 	.word	0x000002a0


	//   ....[1]....
        /*00a8*/ 	.word	0x00000830


	//   ....[2]....
        /*00ac*/ 	.word	0x00000860


	//   ....[3]....
        /*00b0*/ 	.word	0x000073e0


	//----- nvinfo : EIATTR_CTAIDZ_USED
	.align		4
.L_1522:
        /*00b4*/ 	.byte	0x01, 0x04
	.zero		2


	//----- nvinfo : EIATTR_CRS_STACK_SIZE
	.align		4
        /*00b8*/ 	.byte	0x04, 0x1e
        /*00ba*/ 	.short	(.L_1524 - .L_1523)
.L_1523:
        /*00bc*/ 	.word	0x00000000
.L_1524:


//--------------------- .nv.info._ZN5flash24flash_fwd_splitkv_kernelI23Flash_fwd_kernel_traitsILi32ELi64ELi128ELi4ELb0ELb0EN7cutlass10bfloat16_tE19Flash_kernel_traitsILi32ELi64ELi128ELi4ES3_EELb1ELb0ELb0ELb1ELb1ELb1ELb1ELb0EEEvNS_16Flash_fwd_paramsE --------------------------
	.section	.nv.info._ZN5flash24flash_fwd_splitkv_kernelI23Flash_fwd_kernel_traitsILi32ELi64ELi128ELi4ELb0ELb0EN7cutlass10bfloat16_tE19Flash_kernel_traitsILi32ELi64ELi128ELi4ES3_EELb1ELb0ELb0ELb1ELb1ELb1ELb1ELb0EEEvNS_16Flash_fwd_paramsE,"",@"SHT_CUDA_INFO"
	.sectionflags	@""
	.align	4


	//----- nvinfo : EIATTR_CUDA_API_VERSION
	.align		4
        /*0000*/ 	.byte	0x04, 0x37
        /*0002*/ 	.short	(.L_1526 - .L_1525)
.L_1525:
        /*0004*/ 	.word	0x00000082


	//----- nvinfo : EIATTR_SW2861232_WAR
	.align		4
.L_1526:
        /*0008*/ 	.byte	0x01, 0x35
	.zero		2


	//----- nvinfo : EIATTR_PARAM_CBANK
	.align		4
        /*000c*/ 	.byte	0x04, 0x0a
        /*000e*/ 	.short	(.L_1528 - .L_1527)
	.align		4
.L_1527:
        /*0010*/ 	.word	index@(.nv.constant0._ZN5flash24flash_fwd_splitkv_kernelI23Flash_fwd_kernel_traitsILi32ELi64ELi128ELi4ELb0ELb0EN7cutlass10bfloat16_tE19Flash_kernel_traitsILi32ELi64ELi128ELi4ES3_EELb1ELb0ELb0ELb1ELb1ELb1ELb1ELb0EEEvNS_16Flash_fwd_paramsE)
        /*0014*/ 	.short	0x0160
        /*0016*/ 	.short	0x01d0


	//----- nvinfo : EIATTR_CBANK_PARAM_SIZE
	.align		4
.L_1528:
        /*0018*/ 	.byte	0x03, 0x19
        /*001a*/ 	.short	0x01d0


	//----- nvinfo : EIATTR_KPARAM_INFO
	.align		4
        /*001c*/ 	.byte	0x04, 0x17
        /*001e*/ 	.short	(.L_1530 - .L_1529)
.L_1529:
        /*0020*/ 	.word	0x00000000
        /*0024*/ 	.short	0x0000
        /*0026*/ 	.short	0x0000
        /*0028*/ 	.byte	0x00, 0xf0, 0x41, 0x07


	//----- nvinfo : EIATTR_MAXREG_COUNT
	.align		4
.L_1530:
        /*002c*/ 	.byte	0x03, 0x1b
        /*002e*/ 	.short	0x00ff


	//----- nvinfo : EIATTR_NUM_BARRIERS
	.align		4
        /*0030*/ 	.byte	0x02, 0x4c
        /*0032*/ 	.byte	0x01
	.zero		1


	//----- nvinfo : EIATTR_MERCURY_ISA_VERSION
	.align		4
        /*0034*/ 	.byte	0x03, 0x5f
        /*0036*/ 	.short	0x0000


	//----- nvinfo : EIATTR_COOP_GROUP_MASK_REGIDS
	.align		4
        /*0038*/ 	.byte	0x04, 0x29
        /*003a*/ 	.short	(.L_1532 - .L_1531)


	//   ....[0]....
.L_1531:
        /*003c*/ 	.word	0xffffffff


	//   ....[1]....
        /*0040*/ 	.word	0xffffffff


	//   ....[2]....
        /*0044*/ 	.word	0xffffffff


	//   ....[3]....
        /*0048*/ 	.word	0xffffffff


	//   ....[4]....
        /*004c*/ 	.word	0xffffffff


	//   ....[5]....
        /*0050*/ 	.word	0xffffffff


	//   ....[6]....
        /*0054*/ 	.word	0xffffffff


	//   ....[7]....
        /*0058*/ 	.word	0xffffffff


	//   ....[8]....
        /*005c*/ 	.word	0xffffffff


	//   ....[9]....
        /*0060*/ 	.word	0xffffffff


	//   ....[10]....
        /*0064*/ 	.word	0xffffffff


	//   ....[11]....
        /*0068*/ 	.word	0xffffffff


	//----- nvinfo : EIATTR_COOP_GROUP_INSTR_OFFSETS
	.align		4
.L_1532:
        /*006c*/ 	.byte	0x04, 0x28
        /*006e*/ 	.short	(.L_1534 - .L_1533)


	//   ....[0]....
.L_1533:
        /*0070*/ 	.word	0x00003c20


	//   ....[1]....
        /*0074*/ 	.word	0x00003c60


	//   ....[2]....
        /*0078*/ 	.word	0x00003c70


	//   ....[3]....
        /*007c*/ 	.word	0x00003ca0


	//   ....[4]....
        /*0080*/ 	.word	0x00006850


	//   ....[5]....
        /*0084*/ 	.word	0x00006860


	//   ....[6]....
        /*0088*/ 	.word	0x00006890


	//   ....[7]....
        /*008c*/ 	.word	0x000068a0


	//   ....[8]....
        /*0090*/ 	.word	0x00007be0


	//   ....[9]....
        /*0094*/ 	.word	0x00007c20


	//   ....[10]....
        /*0098*/ 	.word	0x00007cc0


	//   ....[11]....
        /*009c*/ 	.word	0x00007ce0


	//----- nvinfo : EIATTR_EXIT_INSTR_OFFSETS
	.align		4
.L_1534:
        /*00a0*/ 	.byte	0x04, 0x1c
        /*00a2*/ 	.short	(.L_1536 - .L_1535)


	//   ....[0]....
.L_1535:
        /*00a4*/ 	.word	0x000002a0


	//   ....[1]....
        /*00a8*/ 	.word	0x00000830


	//   ....[2]....
        /*00ac*/ 	.word	0x00000860


	//   ....[3]....
        /*00b0*/ 	.word	0x000084c0


	//----- nvinfo : EIATTR_CTAIDZ_USED
	.align		4
.L_1536:
        /*00b4*/ 	.byte	0x01, 0x04
	.zero		2


	//----- nvinfo : EIATTR_CRS_STACK_SIZE
	.align		4
        /*00b8*/ 	.byte	0x04, 0x1e
        /*00ba*/ 	.short	(.L_1538 - .L_1537)
.L_1537:
        /*00bc*/ 	.word	0x00000000
.L_1538:


//--------------------- .nv.info._ZN5flash24flash_fwd_splitkv_kernelI23Flash_fwd_kernel_traitsILi32ELi64ELi128ELi4ELb0ELb0EN7cutlass10bfloat16_tE19Flash_kernel_traitsILi32ELi64ELi128ELi4ES3_EELb1ELb0ELb0ELb0ELb1ELb0ELb0ELb0EEEvNS_16Flash_fwd_paramsE --------------------------
	.section	.nv.info._ZN5flash24flash_fwd_splitkv_kernelI23Flash_fwd_kernel_traitsILi32ELi64ELi128ELi4ELb0ELb0EN7cutlass10bfloat16_tE19Flash_kernel_traitsILi32ELi64ELi128ELi4ES3_EELb1ELb0ELb0ELb0ELb1ELb0ELb0ELb0EEEvNS_16Flash_fwd_paramsE,"",@"SHT_CUDA_INFO"
	.sectionflags	@""
	.align	4


	//----- nvinfo : EIATTR_CUDA_API_VERSION
	.align		4
        /*0000*/ 	.byte	0x04, 0x37
        /*0002*/ 	.short	(.L_1540 - .L_1539)
.L_1539:
        /*0004*/ 	.word	0x00000082


	//----- nvinfo : EIATTR_SW2861232_WAR
	.align		4
.L_1540:
        /*0008*/ 	.byte	0x01, 0x35
	.zero		2


	//----- nvinfo : EIATTR_PARAM_CBANK
	.align		4
        /*000c*/ 	.byte	0x04, 0x0a
        /*000e*/ 	.short	(.L_1542 - .L_1541)
	.align		4
.L_1541:
        /*0010*/ 	.word	index@(.nv.constant0._ZN5flash24flash_fwd_splitkv_kernelI23Flash_fwd_kernel_traitsILi32ELi64ELi128ELi4ELb0ELb0EN7cutlass10bfloat16_tE19Flash_kernel_traitsILi32ELi64ELi128ELi4ES3_EELb1ELb0ELb0ELb0ELb1ELb0ELb0ELb0EEEvNS_16Flash_fwd_paramsE)
        /*0014*/ 	.short	0x0160
        /*0016*/ 	.short	0x01d0


	//----- nvinfo : EIATTR_CBANK_PARAM_SIZE
	.align		4
.L_1542:
        /*0018*/ 	.byte	0x03, 0x19
        /*001a*/ 	.short	0x01d0


	//----- nvinfo : EIATTR_KPARAM_INFO
	.align		4
        /*001c*/ 	.byte	0x04, 0x17
        /*001e*/ 	.short	(.L_1544 - .L_1543)
.L_1543:
        /*0020*/ 	.word	0x00000000
        /*0024*/ 	.short	0x0000
        /*0026*/ 	.short	0x0000
        /*0028*/ 	.byte	0x00, 0xf0, 0x41, 0x07


	//----- nvinfo : EIATTR_MAXREG_COUNT
	.align		4
.L_1544:
        /*002c*/ 	.byte	0x03, 0x1b
        /*002e*/ 	.short	0x00ff


	//----- nvinfo : EIATTR_NUM_BARRIERS
	.align		4
        /*0030*/ 	.byte	0x02, 0x4c
        /*0032*/ 	.byte	0x01
	.zero		1


	//----- nvinfo : EIATTR_MERCURY_ISA_VERSION
	.align		4
        /*0034*/ 	.byte	0x03, 0x5f
        /*0036*/ 	.short	0x0000


	//----- nvinfo : EIATTR_COOP_GROUP_MASK_REGIDS
	.align		4
        /*0038*/ 	.byte	0x04, 0x29
        /*003a*/ 	.short	(.L_1546 - .L_1545)


	//   ....[0]....
.L_1545:
        /*003c*/ 	.word	0xffffffff


	//   ....[1]....
        /*0040*/ 	.word	0xffffffff


	//   ....[2]....
        /*0044*/ 	.word	0xffffffff


	//   ....[3]....
        /*0048*/ 	.word	0xffffffff


	//   ....[4]....
        /*004c*/ 	.word	0xffffffff


	//   ....[5]....
        /*0050*/ 	.word	0xffffffff


	//   ....[6]....
        /*0054*/ 	.word	0xffffffff


	//   ....[7]....
        /*0058*/ 	.word	0xffffffff


	//   ....[8]....
        /*005c*/ 	.word	0xffffffff


	//   ....[9]....
        /*0060*/ 	.word	0xffffffff


	//   ....[10]....
        /*0064*/ 	.word	0xffffffff


	//   ....[11]....
        /*0068*/ 	.word	0xffffffff


	//   ....[12]....
        /*006c*/ 	.word	0xffffffff


	//   ....[13]....
        /*0070*/ 	.word	0xffffffff


	//   ....[14]....
        /*0074*/ 	.word	0xffffffff


	//   ....[15]....
        /*0078*/ 	.word	0xffffffff


	//----- nvinfo : EIATTR_COOP_GROUP_INSTR_OFFSETS
	.align		4
.L_1546:
        /*007c*/ 	.byte	0x04, 0x28
        /*007e*/ 	.short	(.L_1548 - .L_1547)


	//   ....[0]....
.L_1547:
        /*0080*/ 	.word	0x00003790


	//   ....[1]....
        /*0084*/ 	.word	0x000037e0


	//   ....[2]....
        /*0088*/ 	.word	0x00003800


	//   ....[3]....
        /*008c*/ 	.word	0x00003820


	//   ....[4]....
        /*0090*/ 	.word	0x000065c0


	//   ....[5]....
        /*0094*/ 	.word	0x000065d0


	//   ....[6]....
        /*0098*/ 	.word	0x00006610


	//   ....[7]....
        /*009c*/ 	.word	0x00006620


	//   ....[8]....
        /*00a0*/ 	.word	0x00008be0


	//   ....[9]....
        /*00a4*/ 	.word	0x00008bf0


	//   ....[10]....
        /*00a8*/ 	.word	0x00008c20


	//   ....[11]....
        /*00ac*/ 	.word	0x00008c30


	//   ....[12]....
        /*00b0*/ 	.word	0x00009f60


	//   ....[13]....
        /*00b4*/ 	.word	0x00009fa0


	//   ....[14]....
        /*00b8*/ 	.word	0x00009fe0


	//   ....[15]....
        /*00bc*/ 	.word	0x0000a000


	//----- nvinfo : EIATTR_EXIT_INSTR_OFFSETS
	.align		4
.L_1548:
        /*00c0*/ 	.byte	0x04, 0x1c
        /*00c2*/ 	.short	(.L_1550 - .L_1549)


	//   ....[0]....
.L_1549:
        /*00c4*/ 	.word	0x000002d0


	//   ....[1]....
        /*00c8*/ 	.word	0x00000840


	//   ....[2]....
        /*00cc*/ 	.word	0x00000870


	//   ....[3]....
        /*00d0*/ 	.word	0x0000a9c0


	//   ....[4]....
        /*00d4*/ 	.word	0x0000aa80


	//----- nvinfo : EIATTR_CTAIDZ_USED
	.align		4
.L_1550:
        /*00d8*/ 	.byte	0x01, 0x04
	.zero		2


	//----- nvinfo : EIATTR_CRS_STACK_SIZE
	.align		4
        /*00dc*/ 	.byte	0x04, 0x1e
        /*00de*/ 	.short	(.L_1552 - .L_1551)
.L_1551:
        /*00e0*/ 	.word	0x00000000
.L_1552:


//--------------------- .nv.info._ZN5flash24flash_fwd_splitkv_kernelI23Flash_fwd_kernel_traitsILi32ELi64ELi128ELi4ELb0ELb0EN7cutlass10bfloat16_tE19Flash_kernel_traitsILi32ELi64ELi128ELi4ES3_EELb1ELb0ELb0ELb0ELb1ELb1ELb0ELb0EEEvNS_16Flash_fwd_paramsE --------------------------
	.section	.nv.info._ZN5flash24flash_fwd_splitkv_kernelI23Flash_fwd_kernel_traitsILi32ELi64ELi128ELi4ELb0ELb0EN7cutlass10bfloat16_tE19Flash_kernel_traitsILi32ELi64ELi128ELi4ES3_EELb1ELb0ELb0ELb0ELb1ELb1ELb0ELb0EEEvNS_16Flash_fwd_paramsE,"",@"SHT_CUDA_INFO"
	.sectionflags	@""
	.align	4


	//----- nvinfo : EIATTR_CUDA_API_VERSION
	.align		4
        /*0000*/ 	.byte	0x04, 0x37
        /*0002*/ 	.short	(.L_1554 - .L_1553)
.L_1553:
        /*0004*/ 	.word	0x00000082


	//----- nvinfo : EIATTR_SW2861232_WAR
	.align		4
.L_1554:
        /*0008*/ 	.byte	0x01, 0x35
	.zero		2


	//----- nvinfo : EIATTR_PARAM_CBANK
	.align		4
        /*000c*/ 	.byte	0x04, 0x0a
        /*000e*/ 	.short	(.L_1556 - .L_1555)
	.align		4
.L_1555:
        /*0010*/ 	.word	index@(.nv.constant0._ZN5flash24flash_fwd_splitkv_kernelI23Flash_fwd_kernel_traitsILi32ELi64ELi128ELi4ELb0ELb0EN7cutlass10bfloat16_tE19Flash_kernel_traitsILi32ELi64ELi128ELi4ES3_EELb1ELb0ELb0ELb0ELb1ELb1ELb0ELb0EEEvNS_16Flash_fwd_paramsE)
        /*0014*/ 	.short	0x0160
        /*0016*/ 	.short	0x01d0


	//----- nvinfo : EIATTR_CBANK_PARAM_SIZE
	.align		4
.L_1556:
        /*0018*/ 	.byte	0x03, 0x19
        /*001a*/ 	.short	0x01d0


	//----- nvinfo : EIATTR_KPARAM_INFO
	.align		4
        /*001c*/ 	.byte	0x04, 0x17
        /*001e*/ 	.short	(.L_1558 - .L_1557)
.L_1557:
        /*0020*/ 	.word	0x00000000
        /*0024*/ 	.short	0x0000
        /*0026*/ 	.short	0x0000
        /*0028*/ 	.byte	0x00, 0xf0, 0x41, 0x07


	//----- nvinfo : EIATTR_MAXREG_COUNT
	.align		4
.L_1558:
        /*002c*/ 	.byte	0x03, 0x1b
        /*002e*/ 	.short	0x00ff


	//----- nvinfo : EIATTR_NUM_BARRIERS
	.align		4
        /*0030*/ 	.byte	0x02, 0x4c
        /*0032*/ 	.byte	0x01
	.zero		1


	//----- nvinfo : EIATTR_MERCURY_ISA_VERSION
	.align		4
        /*0034*/ 	.byte	0x03, 0x5f
        /*0036*/ 	.short	0x0000


	//----- nvinfo : EIATTR_COOP_GROUP_MASK_REGIDS
	.align		4
        /*0038*/ 	.byte	0x04, 0x29
        /*003a*/ 	.short	(.L_1560 - .L_1559)


	//   ....[0]....
.L_1559:
        /*003c*/ 	.word	0xffffffff


	//   ....[1]....
        /*0040*/ 	.word	0xffffffff


	//   ....[2]....
        /*0044*/ 	.word	0xffffffff


	//   ....[3]....
        /*0048*/ 	.word	0xffffffff


	//   ....[4]....
        /*004c*/ 	.word	0xffffffff


	//   ....[5]....
        /*0050*/ 	.word	0xffffffff


	//   ....[6]....
        /*0054*/ 	.word	0xffffffff


	//   ....[7]....
        /*0058*/ 	.word	0xffffffff


	//   ....[8]....
        /*005c*/ 	.word	0xffffffff


	//   ....[9]....
        /*0060*/ 	.word	0xffffffff


	//   ....[10]....
        /*0064*/ 	.word	0xffffffff


	//   ....[11]....
        /*0068*/ 	.word	0xffffffff


	//   ....[12]....
        /*006c*/ 	.word	0xffffffff


	//   ....[13]....
        /*0070*/ 	.word	0xffffffff


	//   ....[14]....
        /*0074*/ 	.word	0xffffffff


	//   ....[15]....
        /*0078*/ 	.word	0xffffffff


	//----- nvinfo : EIATTR_COOP_GROUP_INSTR_OFFSETS
	.align		4
.L_1560:
        /*007c*/ 	.byte	0x04, 0x28
        /*007e*/ 	.short	(.L_1562 - .L_1561)


	//   ....[0]....
.L_1561:
        /*0080*/ 	.word	0x00003fe0


	//   ....[1]....
        /*0084*/ 	.word	0x000040d0


	//   ....[2]....
        /*0088*/ 	.word	0x000040e0


	//   ....[3]....
        /*008c*/ 	.word	0x00004140


	//   ....[4]....
        /*0090*/ 	.word	0x000076e0


	//   ....[5]....
        /*0094*/ 	.word	0x000076f0


	//   ....[6]....
        /*0098*/ 	.word	0x00007720


	//   ....[7]....
        /*009c*/ 	.word	0x00007730


	//   ....[8]....
        /*00a0*/ 	.word	0x0000a500


	//   ....[9]....
        /*00a4*/ 	.word	0x0000a510


	//   ....[10]....
        /*00a8*/ 	.word	0x0000a540


	//   ....[11]....
        /*00ac*/ 	.word	0x0000a550


	//   ....[12]....
        /*00b0*/ 	.word	0x0000b8a0


	//   ....[13]....
        /*00b4*/ 	.word	0x0000b8e0


	//   ....[14]....
        /*00b8*/ 	.word	0x0000b930


	//   ....[15]....
        /*00bc*/ 	.word	0x0000b950


	//----- nvinfo : EIATTR_EXIT_INSTR_OFFSETS
	.align		4
.L_1562:
        /*00c0*/ 	.byte	0x04, 0x1c
        /*00c2*/ 	.short	(.L_1564 - .L_1563)


	//   ....[0]....
.L_1563:
        /*00c4*/ 	.word	0x000002d0


	//   ....[1]....
        /*00c8*/ 	.word	0x00000850


	//   ....[2]....
        /*00cc*/ 	.word	0x00000880


	//   ....[3]....
        /*00d0*/ 	.word	0x0000c300


	//   ....[4]....
        /*00d4*/ 	.word	0x0000c3c0


	//----- nvinfo : EIATTR_CTAIDZ_USED
	.align		4
.L_1564:
        /*00d8*/ 	.byte	0x01, 0x04
	.zero		2


	//----- nvinfo : EIATTR_CRS_STACK_SIZE
	.align		4
        /*00dc*/ 	.byte	0x04, 0x1e
        /*00de*/ 	.short	(.L_1566 - .L_1565)
.L_1565:
        /*00e0*/ 	.word	0x00000000
.L_1566:


//--------------------- .nv.info._ZN5flash24flash_fwd_splitkv_kernelI23Flash_fwd_kernel_traitsILi32ELi64ELi128ELi4ELb0ELb0EN7cutlass10bfloat16_tE19Flash_kernel_traitsILi32ELi64ELi128ELi4ES3_EELb1ELb0ELb1ELb0ELb0ELb0ELb0ELb0EEEvNS_16Flash_fwd_paramsE --------------------------
	.section	.nv.info._ZN5flash24flash_fwd_splitkv_kernelI23Flash_fwd_kernel_traitsILi32ELi64ELi128ELi4ELb0ELb0EN7cutlass10bfloat16_tE19Flash_kernel_traitsILi32ELi64ELi128ELi4ES3_EELb1ELb0ELb1ELb0ELb0ELb0ELb0ELb0EEEvNS_16Flash_fwd_paramsE,"",@"SHT_CUDA_INFO"
	.sectionflags	@""
	.align	4


	//----- nvinfo : EIATTR_CUDA_API_VERSION
	.align		4
        /*0000*/ 	.byte	0x04, 0x37
        /*0002*/ 	.short	(.L_1568 - .L_1567)
.L_1567:
        /*0004*/ 	.word	0x00000082


	//----- nvinfo : EIATTR_SW2861232_WAR
	.align		4
.L_1568:
        /*0008*/ 	.byte	0x01, 0x35
	.zero		2


	//----- nvinfo : EIATTR_PARAM_CBANK
	.align		4
        /*000c*/ 	.byte	0x04, 0x0a
        /*000e*/ 	.short	(.L_1570 - .L_1569)
	.align		4
.L_1569:
        /*0010*/ 	.word	index@(.nv.constant0._ZN5flash24flash_fwd_splitkv_kernelI23Flash_fwd_kernel_traitsILi32ELi64ELi128ELi4ELb0ELb0EN7cutlass10bfloat16_tE19Flash_kernel_traitsILi32ELi64ELi128ELi4ES3_EELb1ELb0ELb1ELb0ELb0ELb0ELb0ELb0EEEvNS_16Flash_fwd_paramsE)
        /*0014*/ 	.short	0x0160
        /*0016*/ 	.short	0x01d0


	//----- nvinfo : EIATTR_CBANK_PARAM_SIZE
	.align		4
.L_1570:
        /*0018*/ 	.byte	0x03, 0x19
        /*001a*/ 	.short	0x01d0


	//----- nvinfo : EIATTR_KPARAM_INFO
	.align		4
        /*001c*/ 	.byte	0x04, 0x17
        /*001e*/ 	.short	(.L_1572 - .L_1571)
.L_1571:
        /*0020*/ 	.word	0x00000000
        /*0024*/ 	.short	0x0000
        /*0026*/ 	.short	0x0000
        /*0028*/ 	.byte	0x00, 0xf0, 0x41, 0x07


	//----- nvinfo : EIATTR_MAXREG_COUNT
	.align		4
.L_1572:
        /*002c*/ 	.byte	0x03, 0x1b
        /*002e*/ 	.short	0x00ff


	//----- nvinfo : EIATTR_NUM_BARRIERS
	.align		4
        /*0030*/ 	.byte	0x02, 0x4c
        /*0032*/ 	.byte	0x01
	.zero		1


	//----- nvinfo : EIATTR_MERCURY_ISA_VERSION
	.align		4
        /*0034*/ 	.byte	0x03, 0x5f
        /*0036*/ 	.short	0x0000


	//----- nvinfo : EIATTR_COOP_GROUP_MASK_REGIDS
	.align		4
        /*0038*/ 	.byte	0x04, 0x29
        /*003a*/ 	.short	(.L_1574 - .L_1573)


	//   ....[0]....
.L_1573:
        /*003c*/ 	.word	0xffffffff


	//   ....[1]....
        /*0040*/ 	.word	0xffffffff


	//   ....[2]....
        /*0044*/ 	.word	0xffffffff


	//   ....[3]....
        /*0048*/ 	.word	0xffffffff


	//   ....[4]....
        /*004c*/ 	.word	0xffffffff


	//   ....[5]....
        /*0050*/ 	.word	0xffffffff


	//   ....[6]....
        /*0054*/ 	.word	0xffffffff


	//   ....[7]....
        /*0058*/ 	.word	0xffffffff


	//   ....[8]....
        /*005c*/ 	.word	0xffffffff


	//   ....[9]....
        /*0060*/ 	.word	0xffffffff


	//   ....[10]....
        /*0064*/ 	.word	0xffffffff


	//   ....[11]....
        /*0068*/ 	.word	0xffffffff


	//   ....[12]....
        /*006c*/ 	.word	0xffffffff


	//   ....[13]....
        /*0070*/ 	.word	0xffffffff


	//   ....[14]....
        /*0074*/ 	.word	0xffffffff


	//   ....[15]....
        /*0078*/ 	.word	0xffffffff


	//----- nvinfo : EIATTR_COOP_GROUP_INSTR_OFFSETS
	.align		4
.L_1574:
        /*007c*/ 	.byte	0x04, 0x28
        /*007e*/ 	.short	(.L_1576 - .L_1575)


	//   ....[0]....
.L_1575:
        /*0080*/ 	.word	0x000045d0


	//   ....[1]....
        /*0084*/ 	.word	0x000045f0


	//   ....[2]....
        /*0088*/ 	.word	0x00004620


	//   ....[3]....
        /*008c*/ 	.word	0x00004630


	//   ....[4]....
        /*0090*/ 	.word	0x00007df0


	//   ....[5]....
        /*0094*/ 	.word	0x00007e30


	//   ....[6]....
        /*0098*/ 	.word	0x00007e50


	//   ....[7]....
        /*009c*/ 	.word	0x00007e80


	//   ....[8]....
        /*00a0*/ 	.word	0x0000aee0


	//   ....[9]....
        /*00a4*/ 	.word	0x0000af00


	//   ....[10]....
        /*00a8*/ 	.word	0x0000af20


	//   ....[11]....
        /*00ac*/ 	.word	0x0000af40


	//   ....[12]....
        /*00b0*/ 	.word	0x0000c280


	//   ....[13]....
        /*00b4*/ 	.word	0x0000c2c0


	//   ....[14]....
        /*00b8*/ 	.word	0x0000c310


	//   ....[15]....
        /*00bc*/ 	.word	0x0000c330


	//----- nvinfo : EIATTR_EXIT_INSTR_OFFSETS
	.align		4
.L_1576:
        /*00c0*/ 	.byte	0x04, 0x1c
        /*00c2*/ 	.short	(.L_1578 - .L_1577)


	//   ....[0]....
.L_1577:
        /*00c4*/ 	.word	0x000002d0


	//   ....[1]....
        /*00c8*/ 	.word	0x00000860


	//   ....[2]....
        /*00cc*/ 	.word	0x00000890


	//   ....[3]....
        /*00d0*/ 	.word	0x0000ccf0


	//   ....[4]....
        /*00d4*/ 	.word	0x0000cda0


	//----- nvinfo : EIATTR_CTAIDZ_USED
	.align		4
.L_1578:
        /*00d8*/ 	.byte	0x01, 0x04
	.zero		2


	//----- nvinfo : EIATTR_CRS_STACK_SIZE
	.align		4
        /*00dc*/ 	.byte	0x04, 0x1e
        /*00de*/ 	.short	(.L_1580 - .L_1579)
.L_1579:
        /*00e0*/ 	.word	0x00000000
.L_1580:


//--------------------- .nv.info._ZN5flash24flash_fwd_splitkv_kernelI23Flash_fwd_kernel_traitsILi32ELi64ELi128ELi4ELb0ELb0EN7cutlass10bfloat16_tE19Flash_kernel_traitsILi32ELi64ELi128ELi4ES3_EELb1ELb0ELb1ELb0ELb0ELb1ELb0ELb0EEEvNS_16Flash_fwd_paramsE --------------------------
	.section	.nv.info._ZN5flash24flash_fwd_splitkv_kernelI23Flash_fwd_kernel_traitsILi32ELi64ELi128ELi4ELb0ELb0EN7cutlass10bfloat16_tE19Flash_kernel_traitsILi32ELi64ELi128ELi4ES3_EELb1ELb0ELb1ELb0ELb0ELb1ELb0ELb0EEEvNS_16Flash_fwd_paramsE,"",@"SHT_CUDA_INFO"
	.sectionflags	@""
	.align	4


	//----- nvinfo : EIATTR_CUDA_API_VERSION
	.align		4
        /*0000*/ 	.byte	0x04, 0x37
        /*0002*/ 	.short	(.L_1582 - .L_1581)
.L_1581:
        /*0004*/ 	.word	0x00000082


	//----- nvinfo : EIATTR_SW2861232_WAR
	.align		4
.L_1582:
        /*0008*/ 	.byte	0x01, 0x35
	.zero		2


	//----- nvinfo : EIATTR_PARAM_CBANK
	.align		4
        /*000c*/ 	.byte	0x04, 0x0a
        /*000e*/ 	.short	(.L_1584 - .L_1583)
	.align		4
.L_1583:
        /*0010*/ 	.word	index@(.nv.constant0._ZN5flash24flash_fwd_splitkv_kernelI23Flash_fwd_kernel_traitsILi32ELi64ELi128ELi4ELb0ELb0EN7cutlass10bfloat16_tE19Flash_kernel_traitsILi32ELi64ELi128ELi4ES3_EELb1ELb0ELb1ELb0ELb0ELb1ELb0ELb0EEEvNS_16Flash_fwd_paramsE)
        /*0014*/ 	.short	0x0160
        /*0016*/ 	.short	0x01d0


	//----- nvinfo : EIATTR_CBANK_PARAM_SIZE
	.align		4
.L_1584:
        /*0018*/ 	.byte	0x03, 0x19
        /*001a*/ 	.short	0x01d0


	//----- nvinfo : EIATTR_KPARAM_INFO
	.align		4
        /*001c*/ 	.byte	0x04, 0x17
        /*001e*/ 	.short	(.L_1586 - .L_1585)
.L_1585:
        /*0020*/ 	.word	0x00000000
        /*0024*/ 	.short	0x0000
        /*0026*/ 	.short	0x0000
        /*0028*/ 	.byte	0x00, 0xf0, 0x41, 0x07


	//----- nvinfo : EIATTR_MAXREG_COUNT
	.align		4
.L_1586:
        /*002c*/ 	.byte	0x03, 0x1b
        /*002e*/ 	.short	0x00ff


	//----- nvinfo : EIATTR_NUM_BARRIERS
	.align		4
        /*0030*/ 	.byte	0x02, 0x4c
        /*0032*/ 	.byte	0x01
	.zero		1


	//----- nvinfo : EIATTR_MERCURY_ISA_VERSION
	.align		4
        /*0034*/ 	.byte	0x03, 0x5f
        /*0036*/ 	.short	0x0000


	//----- nvinfo : EIATTR_COOP_GROUP_MASK_REGIDS
	.align		4
        /*0038*/ 	.byte	0x04, 0x29
        /*003a*/ 	.short	(.L_1588 - .L_1587)


	//   ....[0]....
.L_1587:
        /*003c*/ 	.word	0xffffffff


	//   ....[1]....
        /*0040*/ 	.word	0xffffffff


	//   ....[2]....
        /*0044*/ 	.word	0xffffffff


	//   ....[3]....
        /*0048*/ 	.word	0xffffffff


	//   ....[4]....
        /*004c*/ 	.word	0xffffffff


	//   ....[5]....
        /*0050*/ 	.word	0xffffffff


	//   ....[6]....
        /*0054*/ 	.word	0xffffffff


	//   ....[7]....
        /*0058*/ 	.word	0xffffffff


	//   ....[8]....
        /*005c*/ 	.word	0xffffffff


	//   ....[9]....
        /*0060*/ 	.word	0xffffffff


	//   ....[10]....
        /*0064*/ 	.word	0xffffffff


	//   ....[11]....
        /*0068*/ 	.word	0xffffffff


	//   ....[12]....
        /*006c*/ 	.word	0xffffffff


	//   ....[13]....
        /*0070*/ 	.word	0xffffffff


	//   ....[14]....
        /*0074*/ 	.word	0xffffffff


	//   ....[15]....
        /*0078*/ 	.word	0xffffffff


	//----- nvinfo : EIATTR_COOP_GROUP_INSTR_OFFSETS
	.align		4
.L_1588:
        /*007c*/ 	.byte	0x04, 0x28
        /*007e*/ 	.short	(.L_1590 - .L_1589)


	//   ....[0]....
.L_1589:
        /*0080*/ 	.word	0x00004e00


	//   ....[1]....
        /*0084*/ 	.word	0x00004e20


	//   ....[2]....
        /*0088*/ 	.word	0x00004e60


	//   ....[3]....
        /*008c*/ 	.word	0x00004e70


	//   ....[4]....
        /*0090*/ 	.word	0x00008e00


	//   ....[5]....
        /*0094*/ 	.word	0x00008e40


	//   ....[6]....
        /*0098*/ 	.word	0x00008e60


	//   ....[7]....
        /*009c*/ 	.word	0x00008e80


	//   ....[8]....
        /*00a0*/ 	.word	0x0000c720


	//   ....[9]....
        /*00a4*/ 	.word	0x0000c730


	//   ....[10]....
        /*00a8*/ 	.word	0x0000c750


	//   ....[11]....
        /*00ac*/ 	.word	0x0000c770


	//   ....[12]....
        /*00b0*/ 	.word	0x0000dab0


	//   ....[13]....
        /*00b4*/ 	.word	0x0000daf0


	//   ....[14]....
        /*00b8*/ 	.word	0x0000db40


	//   ....[15]....
        /*00bc*/ 	.word	0x0000db60


	//----- nvinfo : EIATTR_EXIT_INSTR_OFFSETS
	.align		4
.L_1590:
        /*00c0*/ 	.byte	0x04, 0x1c
        /*00c2*/ 	.short	(.L_1592 - .L_1591)


	//   ....[0]....
.L_1591:
        /*00c4*/ 	.word	0x000002d0


	//   ....[1]....
        /*00c8*/ 	.word	0x00000860


	//   ....[2]....
        /*00cc*/ 	.word	0x00000890


	//   ....[3]....
        /*00d0*/ 	.word	0x0000e520


	//   ....[4]....
        /*00d4*/ 	.word	0x0000e5d0


	//----- nvinfo : EIATTR_CTAIDZ_USED
	.align		4
.L_1592:
        /*00d8*/ 	.byte	0x01, 0x04
	.zero		2


	//----- nvinfo : EIATTR_CRS_STACK_SIZE
	.align		4
        /*00dc*/ 	.byte	0x04, 0x1e
        /*00de*/ 	.short	(.L_1594 - .L_1593)
.L_1593:
        /*00e0*/ 	.word	0x00000000
.L_1594:


//--------------------- .nv.info._ZN5flash24flash_fwd_splitkv_kernelI23Flash_fwd_kernel_traitsILi32ELi64ELi128ELi4ELb0ELb0EN7cutlass10bfloat16_tE19Flash_kernel_traitsILi32ELi64ELi128ELi4ES3_EELb1ELb0ELb0ELb0ELb1ELb0ELb0ELb1EEEvNS_16Flash_fwd_paramsE --------------------------
	.section	.nv.info._ZN5flash24flash_fwd_splitkv_kernelI23Flash_fwd_kernel_traitsILi32ELi64ELi128ELi4ELb0ELb0EN7cutlass10bfloat16_tE19Flash_kernel_traitsILi32ELi64ELi128ELi4ES3_EELb1ELb0ELb0ELb0ELb1ELb0ELb0ELb1EEEvNS_16Flash_fwd_paramsE,"",@"SHT_CUDA_INFO"
	.sectionflags	@""
	.align	4


	//----- nvinfo : EIATTR_CUDA_API_VERSION
	.align		4
        /*0000*/ 	.byte	0x04, 0x37
        /*0002*/ 	.short	(.L_1596 - .L_1595)
.L_1595:
        /*0004*/ 	.word	0x00000082


	//----- nvinfo : EIATTR_SW2861232_WAR
	.align		4
.L_1596:
        /*0008*/ 	.byte	0x01, 0x35
	.zero		2


	//----- nvinfo : EIATTR_PARAM_CBANK
	.align		4
        /*000c*/ 	.byte	0x04, 0x0a
        /*000e*/ 	.short	(.L_1598 - .L_1597)
	.align		4
.L_1597:
        /*0010*/ 	.word	index@(.nv.constant0._ZN5flash24flash_fwd_splitkv_kernelI23Flash_fwd_kernel_traitsILi32ELi64ELi128ELi4ELb0ELb0EN7cutlass10bfloat16_tE19Flash_kernel_traitsILi32ELi64ELi128ELi4ES3_EELb1ELb0ELb0ELb0ELb1ELb0ELb0ELb1EEEvNS_16Flash_fwd_paramsE)
        /*0014*/ 	.short	0x0160
        /*0016*/ 	.short	0x01d0


	//----- nvinfo : EIATTR_CBANK_PARAM_SIZE
	.align		4
.L_1598:
        /*0018*/ 	.byte	0x03, 0x19
        /*001a*/ 	.short	0x01d0


	//----- nvinfo : EIATTR_KPARAM_INFO
	.align		4
        /*001c*/ 	.byte	0x04, 0x17
        /*001e*/ 	.short	(.L_1600 - .L_1599)
.L_1599:
        /*0020*/ 	.word	0x00000000
        /*0024*/ 	.short	0x0000
        /*0026*/ 	.short	0x0000
        /*0028*/ 	.byte	0x00, 0xf0, 0x41, 0x07


	//----- nvinfo : EIATTR_MAXREG_COUNT
	.align		4
.L_1600:
        /*002c*/ 	.byte	0x03, 0x1b
        /*002e*/ 	.short	0x00ff


	//----- nvinfo : EIATTR_NUM_BARRIERS
	.align		4
        /*0030*/ 	.byte	0x02, 0x4c
        /*0032*/ 	.byte	0x01
	.zero		1


	//----- nvinfo : EIATTR_MERCURY_ISA_VERSION
	.align		4
        /*0034*/ 	.byte	0x03, 0x5f
        /*0036*/ 	.short	0x0000


	//----- nvinfo : EIATTR_COOP_GROUP_MASK_REGIDS
	.align		4
        /*0038*/ 	.byte	0x04, 0x29
        /*003a*/ 	.short	(.L_1602 - .L_1601)


	//   ....[0]....
.L_1601:
        /*003c*/ 	.word	0xffffffff


	//   ....[1]....
        /*0040*/ 	.word	0xffffffff


	//   ....[2]....
        /*0044*/ 	.word	0xffffffff


	//   ....[3]....
        /*0048*/ 	.word	0xffffffff


	//   ....[4]....
        /*004c*/ 	.word	0xffffffff


	//   ....[5]....
        /*0050*/ 	.word	0xffffffff


	//   ....[6]....
        /*0054*/ 	.word	0xffffffff


	//   ....[7]....
        /*0058*/ 	.word	0xffffffff


	//   ....[8]....
        /*005c*/ 	.word	0xffffffff


	//   ....[9]....
        /*0060*/ 	.word	0xffffffff


	//   ....[10]....
        /*0064*/ 	.word	0xffffffff


	//   ....[11]....
        /*0068*/ 	.word	0xffffffff


	//   ....[12]....
        /*006c*/ 	.word	0xffffffff


	//   ....[13]....
        /*0070*/ 	.word	0xffffffff


	//   ....[14]....
        /*0074*/ 	.word	0xffffffff


	//   ....[15]....
        /*0078*/ 	.word	0xffffffff


	//----- nvinfo : EIATTR_COOP_GROUP_INSTR_OFFSETS
	.align		4
.L_1602:
        /*007c*/ 	.byte	0x04, 0x28
        /*007e*/ 	.short	(.L_1604 - .L_1603)


	//   ....[0]....
.L_1603:
        /*0080*/ 	.word	0x00008670


	//   ....[1]....
        /*0084*/ 	.word	0x000086a0


	//   ....[2]....
        /*0088*/ 	.word	0x000086b0


	//   ....[3]....
        /*008c*/ 	.word	0x00008740


	//   ....[4]....
        /*0090*/ 	.word	0x0000b4a0


	//   ....[5]....
        /*0094*/ 	.word	0x0000b4c0


	//   ....[6]....
        /*0098*/ 	.word	0x0000b4e0


	//   ....[7]....
        /*009c*/ 	.word	0x0000b500


	//   ....[8]....
        /*00a0*/ 	.word	0x0000da90


	//   ....[9]....
        /*00a4*/ 	.word	0x0000dab0


	//   ....[10]....
        /*00a8*/ 	.word	0x0000dae0


	//   ....[11]....
        /*00ac*/ 	.word	0x0000daf0


	//   ....[12]....
        /*00b0*/ 	.word	0x0000ee40


	//   ....[13]....
        /*00b4*/ 	.word	0x0000ee80


	//   ....[14]....
        /*00b8*/ 	.word	0x0000eec0


	//   ....[15]....
        /*00bc*/ 	.word	0x0000eee0


	//----- nvinfo : EIATTR_EXIT_INSTR_OFFSETS
	.align		4
.L_1604:
        /*00c0*/ 	.byte	0x04, 0x1c
        /*00c2*/ 	.short	(.L_1606 - .L_1605)


	//   ....[0]....
.L_1605:
        /*00c4*/ 	.word	0x00000300


	//   ....[1]....
        /*00c8*/ 	.word	0x00000860


	//   ....[2]....
        /*00cc*/ 	.word	0x00000890


	//   ....[3]....
        /*00d0*/ 	.word	0x0000f8e0


	//   ....[4]....
        /*00d4*/ 	.word	0x0000f990


	//----- nvinfo : EIATTR_CTAIDZ_USED
	.align		4
.L_1606:
        /*00d8*/ 	.byte	0x01, 0x04
	.zero		2


	//----- nvinfo : EIATTR_CRS_STACK_SIZE
	.align		4
        /*00dc*/ 	.byte	0x04, 0x1e
        /*00de*/ 	.short	(.L_1608 - .L_1607)
.L_1607:
        /*00e0*/ 	.word	0x00000000
.L_1608:


//--------------------- .nv.info._ZN5flash24flash_fwd_splitkv_kernelI23Flash_fwd_kernel_traitsILi32ELi64ELi128ELi4ELb0ELb0EN7cutlass10bfloat16_tE19Flash_kernel_traitsILi32ELi64ELi128ELi4ES3_EELb1ELb0ELb0ELb0ELb1ELb1ELb0ELb1EEEvNS_16Flash_fwd_paramsE --------------------------
	.section	.nv.info._ZN5flash24flash_fwd_splitkv_kernelI23Flash_fwd_kernel_traitsILi32ELi64ELi128ELi4ELb0ELb0EN7cutlass10bfloat16_tE19Flash_kernel_traitsILi32ELi64ELi128ELi4ES3_EELb1ELb0ELb0ELb0ELb1ELb1ELb0ELb1EEEvNS_16Flash_fwd_paramsE,"",@"SHT_CUDA_INFO"
	.sectionflags	@""
	.align	4


	//----- nvinfo : EIATTR_CUDA_API_VERSION
	.align		4
        /*0000*/ 	.byte	0x04, 0x37
        /*0002*/ 	.short	(.L_1610 - .L_1609)
.L_1609:
        /*0004*/ 	.word	0x00000082


	//----- nvinfo : EIATTR_SW2861232_WAR
	.align		4
.L_1610:
        /*0008*/ 	.byte	0x01, 0x35
	.zero		2


	//----- nvinfo : EIATTR_PARAM_CBANK
	.align		4
        /*000c*/ 	.byte	0x04, 0x0a
        /*000e*/ 	.short	(.L_1612 - .L_1611)
	.align		4
.L_1611:
        /*0010*/ 	.word	index@(.nv.constant0._ZN5flash24flash_fwd_splitkv_kernelI23Flash_fwd_kernel_traitsILi32ELi64ELi128ELi4ELb0ELb0EN7cutlass10bfloat16_tE19Flash_kernel_traitsILi32ELi64ELi128ELi4ES3_EELb1ELb0ELb0ELb0ELb1ELb1ELb0ELb1EEEvNS_16Flash_fwd_paramsE)
        /*0014*/ 	.short	0x0160
        /*0016*/ 	.short	0x01d0


	//----- nvinfo : EIATTR_CBANK_PARAM_SIZE
	.align		4
.L_1612:
        /*0018*/ 	.byte	0x03, 0x19
        /*001a*/ 	.short	0x01d0


	//----- nvinfo : EIATTR_KPARAM_INFO
	.align		4
        /*001c*/ 	.byte	0x04, 0x17
        /*001e*/ 	.short	(.L_1614 - .L_1613)
.L_1613:
        /*0020*/ 	.word	0x00000000
        /*0024*/ 	.short	0x0000
        /*0026*/ 	.short	0x0000
        /*0028*/ 	.byte	0x00, 0xf0, 0x41, 0x07


	//----- nvinfo : EIATTR_MAXREG_COUNT
	.align		4
.L_1614:
        /*002c*/ 	.byte	0x03, 0x1b
        /*002e*/ 	.short	0x00ff


	//----- nvinfo : EIATTR_NUM_BARRIERS
	.align		4
        /*0030*/ 	.byte	0x02, 0x4c
        /*0032*/ 	.byte	0x01
	.zero		1


	//----- nvinfo : EIATTR_MERCURY_ISA_VERSION
	.align		4
        /*0034*/ 	.byte	0x03, 0x5f
        /*0036*/ 	.short	0x0000


	//----- nvinfo : EIATTR_COOP_GROUP_MASK_REGIDS
	.align		4
        /*0038*/ 	.byte	0x04, 0x29
        /*003a*/ 	.short	(.L_1616 - .L_1615)


	//   ....[0]....
.L_1615:
        /*003c*/ 	.word	0xffffffff


	//   ....[1]....
        /*0040*/ 	.word	0xffffffff


	//   ....[2]....
        /*0044*/ 	.word	0xffffffff


	//   ....[3]....
        /*0048*/ 	.word	0xffffffff


	//   ....[4]....
        /*004c*/ 	.word	0xffffffff


	//   ....[5]....
        /*0050*/ 	.word	0xffffffff


	//   ....[6]....
        /*0054*/ 	.word	0xffffffff


	//   ....[7]....
        /*0058*/ 	.word	0xffffffff


	//   ....[8]....
        /*005c*/ 	.word	0xffffffff


	//   ....[9]....
        /*0060*/ 	.word	0xffffffff


	//   ....[10]....
        /*0064*/ 	.word	0xffffffff


	//   ....[11]....
        /*0068*/ 	.word	0xffffffff


	//   ....[12]....
        /*006c*/ 	.word	0xffffffff


	//   ....[13]....
        /*0070*/ 	.word	0xffffffff


	//   ....[14]....
        /*0074*/ 	.word	0xffffffff


	//   ....[15]....
        /*0078*/ 	.word	0xffffffff


	//----- nvinfo : EIATTR_COOP_GROUP_INSTR_OFFSETS
	.align		4
.L_1616:
        /*007c*/ 	.byte	0x04, 0x28
        /*007e*/ 	.short	(.L_1618 - .L_1617)


	//   ....[0]....
.L_1617:
        /*0080*/ 	.word	0x00008d80


	//   ....[1]....
        /*0084*/ 	.word	0x00008da0


	//   ....[2]....
        /*0088*/ 	.word	0x00008df0


	//   ....[3]....
        /*008c*/ 	.word	0x00008e00


	//   ....[4]....
        /*0090*/ 	.word	0x0000c3b0


	//   ....[5]....
        /*0094*/ 	.word	0x0000c3c0


	//   ....[6]....
        /*0098*/ 	.word	0x0000c3f0


	//   ....[7]....
        /*009c*/ 	.word	0x0000c400


	//   ....[8]....
        /*00a0*/ 	.word	0x0000f1d0


	//   ....[9]....
        /*00a4*/ 	.word	0x0000f1e0


	//   ....[10]....
        /*00a8*/ 	.word	0x0000f210


	//   ....[11]....
        /*00ac*/ 	.word	0x0000f220


	//   ....[12]....
        /*00b0*/ 	.word	0x00010560


	//   ....[13]....
        /*00b4*/ 	.word	0x000105a0


	//   ....[14]....
        /*00b8*/ 	.word	0x000105e0


	//   ....[15]....
        /*00bc*/ 	.word	0x000105f0


	//----- nvinfo : EIATTR_EXIT_INSTR_OFFSETS
	.align		4
.L_1618:
        /*00c0*/ 	.byte	0x04, 0x1c
        /*00c2*/ 	.short	(.L_1620 - .L_1619)


	//   ....[0]....
.L_1619:
        /*00c4*/ 	.word	0x00000310


	//   ....[1]....
        /*00c8*/ 	.word	0x00000870


	//   ....[2]....
        /*00cc*/ 	.word	0x000008a0


	//   ....[3]....
        /*00d0*/ 	.word	0x00011000


	//   ....[4]....
        /*00d4*/ 	.word	0x000110c0


	//----- nvinfo : EIATTR_CTAIDZ_USED
	.align		4
.L_1620:
        /*00d8*/ 	.byte	0x01, 0x04
	.zero		2


	//----- nvinfo : EIATTR_CRS_STACK_SIZE
	.align		4
        /*00dc*/ 	.byte	0x04, 0x1e
        /*00de*/ 	.short	(.L_1622 - .L_1621)
.L_1621:
        /*00e0*/ 	.word	0x00000000
.L_1622:


//--------------------- .nv.info._ZN5flash24flash_fwd_splitkv_kernelI23Flash_fwd_kernel_traitsILi32ELi64ELi128ELi4ELb0ELb0EN7cutlass10bfloat16_tE19Flash_kernel_traitsILi32ELi64ELi128ELi4ES3_EELb1ELb0ELb1ELb0ELb0ELb0ELb0ELb1EEEvNS_16Flash_fwd_paramsE --------------------------
	.section	.nv.info._ZN5flash24flash_fwd_splitkv_kernelI23Flash_fwd_kernel_traitsILi32ELi64ELi128ELi4ELb0ELb0EN7cutlass10bfloat16_tE19Flash_kernel_traitsILi32ELi64ELi128ELi4ES3_EELb1ELb0ELb1ELb0ELb0ELb0ELb0ELb1EEEvNS_16Flash_fwd_paramsE,"",@"SHT_CUDA_INFO"
	.sectionflags	@""
	.align	4


	//----- nvinfo : EIATTR_CUDA_API_VERSION
	.align		4
        /*0000*/ 	.byte	0x04, 0x37
        /*0002*/ 	.short	(.L_1624 - .L_1623)
.L_1623:
        /*0004*/ 	.word	0x00000082


	//----- nvinfo : EIATTR_SW2861232_WAR
	.align		4
.L_1624:
        /*0008*/ 	.byte	0x01, 0x35
	.zero		2


	//----- nvinfo : EIATTR_PARAM_CBANK
	.align		4
        /*000c*/ 	.byte	0x04, 0x0a
        /*000e*/ 	.short	(.L_1626 - .L_1625)
	.align		4
.L_1625:
        /*0010*/ 	.word	index@(.nv.constant0._ZN5flash24flash_fwd_splitkv_kernelI23Flash_fwd_kernel_traitsILi32ELi64ELi128ELi4ELb0ELb0EN7cutlass10bfloat16_tE19Flash_kernel_traitsILi32ELi64ELi128ELi4ES3_EELb1ELb0ELb1ELb0ELb0ELb0ELb0ELb1EEEvNS_16Flash_fwd_paramsE)
        /*0014*/ 	.short	0x0160
        /*0016*/ 	.short	0x01d0


	//----- nvinfo : EIATTR_CBANK_PARAM_SIZE
	.align		4
.L_1626:
        /*0018*/ 	.byte	0x03, 0x19
        /*001a*/ 	.short	0x01d0


	//----- nvinfo : EIATTR_KPARAM_INFO
	.align		4
        /*001c*/ 	.byte	0x04, 0x17
        /*001e*/ 	.short	(.L_1628 - .L_1627)
.L_1627:
        /*0020*/ 	.word	0x00000000
        /*0024*/ 	.short	0x0000
        /*0026*/ 	.short	0x0000
        /*0028*/ 	.byte	0x00, 0xf0, 0x41, 0x07


	//----- nvinfo : EIATTR_MAXREG_COUNT
	.align		4
.L_1628:
        /*002c*/ 	.byte	0x03, 0x1b
        /*002e*/ 	.short	0x00ff


	//----- nvinfo : EIATTR_NUM_BARRIERS
	.align		4
        /*0030*/ 	.byte	0x02, 0x4c
        /*0032*/ 	.byte	0x01
	.zero		1


	//----- nvinfo : EIATTR_MERCURY_ISA_VERSION
	.align		4
        /*0034*/ 	.byte	0x03, 0x5f
        /*0036*/ 	.short	0x0000


	//----- nvinfo : EIATTR_COOP_GROUP_MASK_REGIDS
	.align		4
        /*0038*/ 	.byte	0x04, 0x29
        /*003a*/ 	.short	(.L_1630 - .L_1629)


	//   ....[0]....
.L_1629:
        /*003c*/ 	.word	0xffffffff


	//   ....[1]....
        /*0040*/ 	.word	0xffffffff


	//   ....[2]....
        /*0044*/ 	.word	0xffffffff


	//   ....[3]....
        /*0048*/ 	.word	0xffffffff


	//   ....[4]....
        /*004c*/ 	.word	0xffffffff


	//   ....[5]....
        /*0050*/ 	.word	0xffffffff


	//   ....[6]....
        /*0054*/ 	.word	0xffffffff


	//   ....[7]....
        /*0058*/ 	.word	0xffffffff


	//   ....[8]....
        /*005c*/ 	.word	0xffffffff


	//   ....[9]....
        /*0060*/ 	.word	0xffffffff


	//   ....[10]....
        /*0064*/ 	.word	0xffffffff


	//   ....[11]....
        /*0068*/ 	.word	0xffffffff


	//   ....[12]....
        /*006c*/ 	.word	0xffffffff


	//   ....[13]....
        /*0070*/ 	.word	0xffffffff


	//   ....[14]....
        /*0074*/ 	.word	0xffffffff


	//   ....[15]....
        /*0078*/ 	.word	0xffffffff


	//----- nvinfo : EIATTR_COOP_GROUP_INSTR_OFFSETS
	.align		4
.L_1630:
        /*007c*/ 	.byte	0x04, 0x28
        /*007e*/ 	.short	(.L_1632 - .L_1631)


	//   ....[0]....
.L_1631:
        /*0080*/ 	.word	0x00009370


	//   ....[1]....
        /*0084*/ 	.word	0x00009390


	//   ....[2]....
        /*0088*/ 	.word	0x00009710


	//   ....[3]....
        /*008c*/ 	.word	0x000097a0


	//   ....[4]....
        /*0090*/ 	.word	0x0000cae0


	//   ....[5]....
        /*0094*/ 	.word	0x0000cb70


	//   ....[6]....
        /*0098*/ 	.word	0x0000cf20


	//   ....[7]....
        /*009c*/ 	.word	0x0000cfb0


	//   ....[8]....
        /*00a0*/ 	.word	0x0000fd70


	//   ....[9]....
        /*00a4*/ 	.word	0x0000fd90


	//   ....[10]....
        /*00a8*/ 	.word	0x0000fdb0


	//   ....[11]....
        /*00ac*/ 	.word	0x0000fdd0


	//   ....[12]....
        /*00b0*/ 	.word	0x00011110


	//   ....[13]....
        /*00b4*/ 	.word	0x00011150


	//   ....[14]....
        /*00b8*/ 	.word	0x00011190


	//   ....[15]....
        /*00bc*/ 	.word	0x000111a0


	//----- nvinfo : EIATTR_EXIT_INSTR_OFFSETS
	.align		4
.L_1632:
        /*00c0*/ 	.byte	0x04, 0x1c
        /*00c2*/ 	.short	(.L_1634 - .L_1633)


	//   ....[0]....
.L_1633:
        /*00c4*/ 	.word	0x00000310


	//   ....[1]....
        /*00c8*/ 	.word	0x00000880


	//   ....[2]....
        /*00cc*/ 	.word	0x000008b0


	//   ....[3]....
        /*00d0*/ 	.word	0x00011bb0


	//   ....[4]....
        /*00d4*/ 	.word	0x00011c60


	//----- nvinfo : EIATTR_CTAIDZ_USED
	.align		4
.L_1634:
        /*00d8*/ 	.byte	0x01, 0x04
	.zero		2


	//----- nvinfo : EIATTR_CRS_STACK_SIZE
	.align		4
        /*00dc*/ 	.byte	0x04, 0x1e
        /*00de*/ 	.short	(.L_1636 - .L_1635)
.L_1635:
        /*00e0*/ 	.word	0x00000000
.L_1636:


//--------------------- .nv.info._ZN5flash24flash_fwd_splitkv_kernelI23Flash_fwd_kernel_traitsILi32ELi64ELi128ELi4ELb0ELb0EN7cutlass10bfloat16_tE19Flash_kernel_traitsILi32ELi64ELi128ELi4ES3_EELb1ELb0ELb1ELb0ELb0ELb1ELb0ELb1EEEvNS_16Flash_fwd_paramsE --------------------------
	.section	.nv.info._ZN5flash24flash_fwd_splitkv_kernelI23Flash_fwd_kernel_traitsILi32ELi64ELi128ELi4ELb0ELb0EN7cutlass10bfloat16_tE19Flash_kernel_traitsILi32ELi64ELi128ELi4ES3_EELb1ELb0ELb1ELb0ELb0ELb1ELb0ELb1EEEvNS_16Flash_fwd_paramsE,"",@"SHT_CUDA_INFO"
	.sectionflags	@""
	.align	4


	//----- nvinfo : EIATTR_CUDA_API_VERSION
	.align		4
        /*0000*/ 	.byte	0x04, 0x37
        /*0002*/ 	.short	(.L_1638 - .L_1637)
.L_1637:
        /*0004*/ 	.word	0x00000082


	//----- nvinfo : EIATTR_SW2861232_WAR
	.align		4
.L_1638:
        /*0008*/ 	.byte	0x01, 0x35
	.zero		2


	//----- nvinfo : EIATTR_PARAM_CBANK
	.align		4
        /*000c*/ 	.byte	0x04, 0x0a
        /*000e*/ 	.short	(.L_1640 - .L_1639)
	.align		4
.L_1639:
        /*0010*/ 	.word	index@(.nv.constant0._ZN5flash24flash_fwd_splitkv_kernelI23Flash_fwd_kernel_traitsILi32ELi64ELi128ELi4ELb0ELb0EN7cutlass10bfloat16_tE19Flash_kernel_traitsILi32ELi64ELi128ELi4ES3_EELb1ELb0ELb1ELb0ELb0ELb1ELb0ELb1EEEvNS_16Flash_fwd_paramsE)
        /*0014*/ 	.short	0x0160
        /*0016*/ 	.short	0x01d0


	//----- nvinfo : EIATTR_CBANK_PARAM_SIZE
	.align		4
.L_1640:
        /*0018*/ 	.byte	0x03, 0x19
        /*001a*/ 	.short	0x01d0


	//----- nvinfo : EIATTR_KPARAM_INFO
	.align		4
        /*001c*/ 	.byte	0x04, 0x17
        /*001e*/ 	.short	(.L_1642 - .L_1641)
.L_1641:
        /*0020*/ 	.word	0x00000000
        /*0024*/ 	.short	0x0000
        /*0026*/ 	.short	0x0000
        /*0028*/ 	.byte	0x00, 0xf0, 0x41, 0x07


	//----- nvinfo : EIATTR_MAXREG_COUNT
	.align		4
.L_1642:
        /*002c*/ 	.byte	0x03, 0x1b
        /*002e*/ 	.short	0x00ff


	//----- nvinfo : EIATTR_NUM_BARRIERS
	.align		4
        /*0030*/ 	.byte	0x02, 0x4c
        /*0032*/ 	.byte	0x01
	.zero		1


	//----- nvinfo : EIATTR_MERCURY_ISA_VERSION
	.align		4
        /*0034*/ 	.byte	0x03, 0x5f
        /*0036*/ 	.short	0x0000


	//----- nvinfo : EIATTR_COOP_GROUP_MASK_REGIDS
	.align		4
        /*0038*/ 	.byte	0x04, 0x29
        /*003a*/ 	.short	(.L_1644 - .L_1643)


	//   ....[0]....
.L_1643:
        /*003c*/ 	.word	0xffffffff


	//   ....[1]....
        /*0040*/ 	.word	0xffffffff


	//   ....[2]....
        /*0044*/ 	.word	0xffffffff


	//   ....[3]....
        /*0048*/ 	.word	0xffffffff


	//   ....[4]....
        /*004c*/ 	.word	0xffffffff


	//   ....[5]....
        /*0050*/ 	.word	0xffffffff


	//   ....[6]....
        /*0054*/ 	.word	0xffffffff


	//   ....[7]....
        /*0058*/ 	.word	0xffffffff


	//   ....[8]....
        /*005c*/ 	.word	0xffffffff


	//   ....[9]....
        /*0060*/ 	.word	0xffffffff


	//   ....[10]....
        /*0064*/ 	.word	0xffffffff


	//   ....[11]....
        /*0068*/ 	.word	0xffffffff


	//   ....[12]....
        /*006c*/ 	.word	0xffffffff


	//   ....[13]....
        /*0070*/ 	.word	0xffffffff


	//   ....[14]....
        /*0074*/ 	.word	0xffffffff


	//   ....[15]....
        /*0078*/ 	.word	0xffffffff


	//----- nvinfo : EIATTR_COOP_GROUP_INSTR_OFFSETS
	.align		4
.L_1644:
        /*007c*/ 	.byte	0x04, 0x28
        /*007e*/ 	.short	(.L_1646 - .L_1645)


	//   ....[0]....
.L_1645:
        /*0080*/ 	.word	0x00009a50


	//   ....[1]....
        /*0084*/ 	.word	0x00009ac0


	//   ....[2]....
        /*0088*/ 	.word	0x00009fa0


	//   ....[3]....
        /*008c*/ 	.word	0x0000a000


	//   ....[4]....
        /*0090*/ 	.word	0x0000daa0


	//   ....[5]....
        /*0094*/ 	.word	0x0000db30


	//   ....[6]....
        /*0098*/ 	.word	0x0000df50


	//   ....[7]....
        /*009c*/ 	.word	0x0000e020


	//   ....[8]....
        /*00a0*/ 	.word	0x00011570


	//   ....[9]....
        /*00a4*/ 	.word	0x000115a0


	//   ....[10]....
        /*00a8*/ 	.word	0x000115c0


	//   ....[11]....
        /*00ac*/ 	.word	0x000115e0


	//   ....[12]....
        /*00b0*/ 	.word	0x00012920


	//   ....[13]....
        /*00b4*/ 	.word	0x00012950


	//   ....[14]....
        /*00b8*/ 	.word	0x000129a0


	//   ....[15]....
        /*00bc*/ 	.word	0x000129c0


	//----- nvinfo : EIATTR_EXIT_INSTR_OFFSETS
	.align		4
.L_1646:
        /*00c0*/ 	.byte	0x04, 0x1c
        /*00c2*/ 	.short	(.L_1648 - .L_1647)


	//   ....[0]....
.L_1647:
        /*00c4*/ 	.word	0x00000310


	//   ....[1]....
        /*00c8*/ 	.word	0x00000880


	//   ....[2]....
        /*00cc*/ 	.word	0x000008b0


	//   ....[3]....
        /*00d0*/ 	.word	0x000133c0


	//   ....[4]....
        /*00d4*/ 	.word	0x00013470


	//----- nvinfo : EIATTR_CTAIDZ_USED
	.align		4
.L_1648:
        /*00d8*/ 	.byte	0x01, 0x04
	.zero		2


	//----- nvinfo : EIATTR_CRS_STACK_SIZE
	.align		4
        /*00dc*/ 	.byte	0x04, 0x1e
        /*00de*/ 	.short	(.L_1650 - .L_1649)
.L_1649:
        /*00e0*/ 	.word	0x00000000
.L_1650:


//--------------------- .nv.info._ZN5flash24flash_fwd_splitkv_kernelI23Flash_fwd_kernel_traitsILi32ELi64ELi128ELi4ELb0ELb0EN7cutlass10bfloat16_tE19Flash_kernel_traitsILi32ELi64ELi128ELi4ES3_EELb1ELb0ELb0ELb0ELb1ELb0ELb1ELb0EEEvNS_16Flash_fwd_paramsE --------------------------
	.section	.nv.info._ZN5flash24flash_fwd_splitkv_kernelI23Flash_fwd_kernel_traitsILi32ELi64ELi128ELi4ELb0ELb0EN7cutlass10bfloat16_tE19Flash_kernel_traitsILi32ELi64ELi128ELi4ES3_EELb1ELb0ELb0ELb0ELb1ELb0ELb1ELb0EEEvNS_16Flash_fwd_paramsE,"",@"SHT_CUDA_INFO"
	.sectionflags	@""
	.align	4


	//----- nvinfo : EIATTR_CUDA_API_VERSION
	.align		4
        /*0000*/ 	.byte	0x04, 0x37
        /*0002*/ 	.short	(.L_1652 - .L_1651)
.L_1651:
        /*0004*/ 	.word	0x00000082


	//----- nvinfo : EIATTR_SW2861232_WAR
	.align		4
.L_1652:
        /*0008*/ 	.byte	0x01, 0x35
	.zero		2


	//----- nvinfo : EIATTR_PARAM_CBANK
	.align		4
        /*000c*/ 	.byte	0x04, 0x0a
        /*000e*/ 	.short	(.L_1654 - .L_1653)
	.align		4
.L_1653:
        /*0010*/ 	.word	index@(.nv.constant0._ZN5flash24flash_fwd_splitkv_kernelI23Flash_fwd_kernel_traitsILi32ELi64ELi128ELi4ELb0ELb0EN7cutlass10bfloat16_tE19Flash_kernel_traitsILi32ELi64ELi128ELi4ES3_EELb1ELb0ELb0ELb0ELb1ELb0ELb1ELb0EEEvNS_16Flash_fwd_paramsE)
        /*0014*/ 	.short	0x0160
        /*0016*/ 	.short	0x01d0


	//----- nvinfo : EIATTR_CBANK_PARAM_SIZE
	.align		4
.L_1654:
        /*0018*/ 	.byte	0x03, 0x19
        /*001a*/ 	.short	0x01d0


	//----- nvinfo : EIATTR_KPARAM_INFO
	.align		4
        /*001c*/ 	.byte	0x04, 0x17
        /*001e*/ 	.short	(.L_1656 - .L_1655)
.L_1655:
        /*0020*/ 	.word	0x00000000
        /*0024*/ 	.short	0x0000
        /*0026*/ 	.short	0x0000
        /*0028*/ 	.byte	0x00, 0xf0, 0x41, 0x07


	//----- nvinfo : EIATTR_MAXREG_COUNT
	.align		4
.L_1656:
        /*002c*/ 	.byte	0x03, 0x1b
        /*002e*/ 	.short	0x00ff


	//----- nvinfo : EIATTR_NUM_BARRIERS
	.align		4
        /*0030*/ 	.byte	0x02, 0x4c
        /*0032*/ 	.byte	0x01
	.zero		1


	//----- nvinfo : EIATTR_MERCURY_ISA_VERSION
	.align		4
        /*0034*/ 	.byte	0x03, 0x5f
        /*0036*/ 	.short	0x0000


	//----- nvinfo : EIATTR_COOP_GROUP_MASK_REGIDS
	.align		4
        /*0038*/ 	.byte	0x04, 0x29
        /*003a*/ 	.short	(.L_1658 - .L_1657)


	//   ....[0]....
.L_1657:
        /*003c*/ 	.word	0xffffffff


	//   ....[1]....
        /*0040*/ 	.word	0xffffffff


	//   ....[2]....
        /*0044*/ 	.word	0xffffffff


	//   ....[3]....
        /*0048*/ 	.word	0xffffffff


	//   ....[4]....
        /*004c*/ 	.word	0xffffffff


	//   ....[5]....
        /*0050*/ 	.word	0xffffffff


	//   ....[6]....
        /*0054*/ 	.word	0xffffffff


	//   ....[7]....
        /*0058*/ 	.word	0xffffffff


	//   ....[8]....
        /*005c*/ 	.word	0xffffffff


	//   ....[9]....
        /*0060*/ 	.word	0xffffffff


	//   ....[10]....
        /*0064*/ 	.word	0xffffffff


	//   ....[11]....
        /*0068*/ 	.word	0xffffffff


	//   ....[12]....
        /*006c*/ 	.word	0xffffffff


	//   ....[13]....
        /*0070*/ 	.word	0xffffffff


	//   ....[14]....
        /*0074*/ 	.word	0xffffffff


	//   ....[15]....
        /*0078*/ 	.word	0xffffffff


	//----- nvinfo : EIATTR_COOP_GROUP_INSTR_OFFSETS
	.align		4
.L_1658:
        /*007c*/ 	.byte	0x04, 0x28
        /*007e*/ 	.short	(.L_1660 - .L_1659)


	//   ....[0]....
.L_1659:
        /*0080*/ 	.word	0x000038d0


	//   ....[1]....
        /*0084*/ 	.word	0x00003900


	//   ....[2]....
        /*0088*/ 	.word	0x00003e10


	//   ....[3]....
        /*008c*/ 	.word	0x00003e70


	//   ....[4]....
        /*0090*/ 	.word	0x00006670


	//   ....[5]....
        /*0094*/ 	.word	0x000066a0


	//   ....[6]....
        /*0098*/ 	.word	0x00006c40


	//   ....[7]....
        /*009c*/ 	.word	0x00006d00


	//   ....[8]....
        /*00a0*/ 	.word	0x00008eb0


	//   ....[9]....
        /*00a4*/ 	.word	0x00008ec0


	//   ....[10]....
        /*00a8*/ 	.word	0x00008ef0


	//   ....[11]....
        /*00ac*/ 	.word	0x00008f00


	//   ....[12]....
        /*00b0*/ 	.word	0x0000a230


	//   ....[13]....
        /*00b4*/ 	.word	0x0000a2a0


	//   ....[14]....
        /*00b8*/ 	.word	0x0000a310


	//   ....[15]....
        /*00bc*/ 	.word	0x0000a350


	//----- nvinfo : EIATTR_EXIT_INSTR_OFFSETS
	.align		4
.L_1660:
        /*00c0*/ 	.byte	0x04, 0x1c
        /*00c2*/ 	.short	(.L_1662 - .L_1661)


	//   ....[0]....
.L_1661:
        /*00c4*/ 	.word	0x00000410


	//   ....[1]....
        /*00c8*/ 	.word	0x000009d0


	//   ....[2]....
        /*00cc*/ 	.word	0x00000a00


	//   ....[3]....
        /*00d0*/ 	.word	0x0000ab50


	//   ....[4]....
        /*00d4*/ 	.word	0x0000ab70


	//----- nvinfo : EIATTR_CTAIDZ_USED
	.align		4
.L_1662:
        /*00d8*/ 	.byte	0x01, 0x04
	.zero		2


	//----- nvinfo : EIATTR_CRS_STACK_SIZE
	.align		4
        /*00dc*/ 	.byte	0x04, 0x1e
        /*00de*/ 	.short	(.L_1664 - .L_1663)
.L_1663:
        /*00e0*/ 	.word	0x00000000
.L_1664:


//--------------------- .nv.info._ZN5flash24flash_fwd_splitkv_kernelI23Flash_fwd_kernel_traitsILi32ELi64ELi128ELi4ELb0ELb0EN7cutlass10bfloat16_tE19Flash_kernel_traitsILi32ELi64ELi128ELi4ES3_EELb1ELb0ELb0ELb0ELb1ELb1ELb1ELb0EEEvNS_16Flash_fwd_paramsE --------------------------
	.section	.nv.info._ZN5flash24flash_fwd_splitkv_kernelI23Flash_fwd_kernel_traitsILi32ELi64ELi128ELi4ELb0ELb0EN7cutlass10bfloat16_tE19Flash_kernel_traitsILi32ELi64ELi128ELi4ES3_EELb1ELb0ELb0ELb0ELb1ELb1ELb1ELb0EEEvNS_16Flash_fwd_paramsE,"",@"SHT_CUDA_INFO"
	.sectionflags	@""
	.align	4


	//----- nvinfo : EIATTR_CUDA_API_VERSION
	.align		4
        /*0000*/ 	.byte	0x04, 0x37
        /*0002*/ 	.short	(.L_1666 - .L_1665)
.L_1665:
        /*0004*/ 	.word	0x00000082


	//----- nvinfo : EIATTR_SW2861232_WAR
	.align		4
.L_1666:
        /*0008*/ 	.byte	0x01, 0x35
	.zero		2


	//----- nvinfo : EIATTR_PARAM_CBANK
	.align		4
        /*000c*/ 	.byte	0x04, 0x0a
        /*000e*/ 	.short	(.L_1668 - .L_1667)
	.align		4
.L_1667:
        /*0010*/ 	.word	index@(.nv.constant0._ZN5flash24flash_fwd_splitkv_kernelI23Flash_fwd_kernel_traitsILi32ELi64ELi128ELi4ELb0ELb0EN7cutlass10bfloat16_tE19Flash_kernel_traitsILi32ELi64ELi128ELi4ES3_EELb1ELb0ELb0ELb0ELb1ELb1ELb1ELb0EEEvNS_16Flash_fwd_paramsE)
        /*0014*/ 	.short	0x0160
        /*0016*/ 	.short	0x01d0


	//----- nvinfo : EIATTR_CBANK_PARAM_SIZE
	.align		4
.L_1668:
        /*0018*/ 	.byte	0x03, 0x19
        /*001a*/ 	.short	0x01d0


	//----- nvinfo : EIATTR_KPARAM_INFO
	.align		4
        /*001c*/ 	.byte	0x04, 0x17
        /*001e*/ 	.short	(.L_1670 - .L_1669)
.L_1669:
        /*0020*/ 	.word	0x00000000
        /*0024*/ 	.short	0x0000
        /*0026*/ 	.short	0x0000
        /*0028*/ 	.byte	0x00, 0xf0, 0x41, 0x07


	//----- nvinfo : EIATTR_MAXREG_COUNT
	.align		4
.L_1670:
        /*002c*/ 	.byte	0x03, 0x1b
        /*002e*/ 	.short	0x00ff


	//----- nvinfo : EIATTR_NUM_BARRIERS
	.align		4
        /*0030*/ 	.byte	0x02, 0x4c
        /*0032*/ 	.byte	0x01
	.zero		1


	//----- nvinfo : EIATTR_MERCURY_ISA_VERSION
	.align		4
        /*0034*/ 	.byte	0x03, 0x5f
        /*0036*/ 	.short	0x0000


	//----- nvinfo : EIATTR_COOP_GROUP_MASK_REGIDS
	.align		4
        /*0038*/ 	.byte	0x04, 0x29
        /*003a*/ 	.short	(.L_1672 - .L_1671)


	//   ....[0]....
.L_1671:
        /*003c*/ 	.word	0xffffffff


	//   ....[1]....
        /*0040*/ 	.word	0xffffffff


	//   ....[2]....
        /*0044*/ 	.word	0xffffffff


	//   ....[3]....
        /*0048*/ 	.word	0xffffffff


	//   ....[4]....
        /*004c*/ 	.word	0xffffffff


	//   ....[5]....
        /*0050*/ 	.word	0xffffffff


	//   ....[6]....
        /*0054*/ 	.word	0xffffffff


	//   ....[7]....
        /*0058*/ 	.word	0xffffffff


	//   ....[8]....
        /*005c*/ 	.word	0xffffffff


	//   ....[9]....
        /*0060*/ 	.word	0xffffffff


	//   ....[10]....
        /*0064*/ 	.word	0xffffffff


	//   ....[11]....
        /*0068*/ 	.word	0xffffffff


	//   ....[12]....
        /*006c*/ 	.word	0xffffffff


	//   ....[13]....
        /*0070*/ 	.word	0xffffffff


	//   ....[14]....
        /*0074*/ 	.word	0xffffffff


	//   ....[15]....
        /*0078*/ 	.word	0xffffffff


	//----- nvinfo : EIATTR_COOP_GROUP_INSTR_OFFSETS
	.align		4
.L_1672:
        /*007c*/ 	.byte	0x04, 0x28
        /*007e*/ 	.short	(.L_1674 - .L_1673)


	//   ....[0]....
.L_1673:
        /*0080*/ 	.word	0x00004100


	//   ....[1]....
        /*0084*/ 	.word	0x00004120


	//   ....[2]....
        /*0088*/ 	.word	0x00004590


	//   ....[3]....
        /*008c*/ 	.word	0x000045e0


	//   ....[4]....
        /*0090*/ 	.word	0x00007790


	//   ....[5]....
        /*0094*/ 	.word	0x000077c0


	//   ....[6]....
        /*0098*/ 	.word	0x000077f0


	//   ....[7]....
        /*009c*/ 	.word	0x00007850


	//   ....[8]....
        /*00a0*/ 	.word	0x0000a600


	//   ....[9]....
        /*00a4*/ 	.word	0x0000a620


	//   ....[10]....
        /*00a8*/ 	.word	0x0000a650


	//   ....[11]....
        /*00ac*/ 	.word	0x0000a660


	//   ....[12]....
        /*00b0*/ 	.word	0x0000b960


	//   ....[13]....
        /*00b4*/ 	.word	0x0000b9a0


	//   ....[14]....
        /*00b8*/ 	.word	0x0000ba30


	//   ....[15]....
        /*00bc*/ 	.word	0x0000ba50


	//----- nvinfo : EIATTR_EXIT_INSTR_OFFSETS
	.align		4
.L_1674:
        /*00c0*/ 	.byte	0x04, 0x1c
        /*00c2*/ 	.short	(.L_1676 - .L_1675)


	//   ....[0]....
.L_1675:
        /*00c4*/ 	.word	0x00000410


	//   ....[1]....
        /*00c8*/ 	.word	0x000009d0


	//   ....[2]....
        /*00cc*/ 	.word	0x00000a00


	//   ....[3]....
        /*00d0*/ 	.word	0x0000c280


	//   ....[4]....
        /*00d4*/ 	.word	0x0000c2a0


	//----- nvinfo : EIATTR_CTAIDZ_USED
	.align		4
.L_1676:
        /*00d8*/ 	.byte	0x01, 0x04
	.zero		2


	//----- nvinfo : EIATTR_CRS_STACK_SIZE
	.align		4
        /*00dc*/ 	.byte	0x04, 0x1e
        /*00de*/ 	.short	(.L_1678 - .L_1677)
.L_1677:
        /*00e0*/ 	.word	0x00000000
.L_1678:


//--------------------- .nv.info._ZN5flash24flash_fwd_splitkv_kernelI23Flash_fwd_kernel_traitsILi32ELi64ELi128ELi4ELb0ELb0EN7cutlass10bfloat16_tE19Flash_kernel_traitsILi32ELi64ELi128ELi4ES3_EELb1ELb0ELb1ELb0ELb0ELb0ELb1ELb0EEEvNS_16Flash_fwd_paramsE --------------------------
	.section	.nv.info._ZN5flash24flash_fwd_splitkv_kernelI23Flash_fwd_kernel_traitsILi32ELi64ELi128ELi4ELb0ELb0EN7cutlass10bfloat16_tE19Flash_kernel_traitsILi32ELi64ELi128ELi4ES3_EELb1ELb0ELb1ELb0ELb0ELb0ELb1ELb0EEEvNS_16Flash_fwd_paramsE,"",@"SHT_CUDA_INFO"
	.sectionflags	@""
	.align	4


	//----- nvinfo : EIATTR_CUDA_API_VERSION
	.align		4
        /*0000*/ 	.byte	0x04, 0x37
        /*0002*/ 	.short	(.L_1680 - .L_1679)
.L_1679:
        /*0004*/ 	.word	0x00000082


	//----- nvinfo : EIATTR_SW2861232_WAR
	.align		4
.L_1680:
        /*0008*/ 	.byte	0x01, 0x35
	.zero		2


	//----- nvinfo : EIATTR_PARAM_CBANK
	.align		4
        /*000c*/ 	.byte	0x04, 0x0a
        /*000e*/ 	.short	(.L_1682 - .L_1681)
	.align		4
.L_1681:
        /*0010*/ 	.word	index@(.nv.constant0._ZN5flash24flash_fwd_splitkv_kernelI23Flash_fwd_kernel_traitsILi32ELi64ELi128ELi4ELb0ELb0EN7cutlass10bfloat16_tE19Flash_kernel_traitsILi32ELi64ELi128ELi4ES3_EELb1ELb0ELb1ELb0ELb0ELb0ELb1ELb0EEEvNS_16Flash_fwd_paramsE)
        /*0014*/ 	.short	0x0160
        /*0016*/ 	.short	0x01d0


	//----- nvinfo : EIATTR_CBANK_PARAM_SIZE
	.align		4
.L_1682:
        /*0018*/ 	.byte	0x03, 0x19
        /*001a*/ 	.short	0x01d0


	//----- nvinfo : EIATTR_KPARAM_INFO
	.align		4
        /*001c*/ 	.byte	0x04, 0x17
        /*001e*/ 	.short	(.L_1684 - .L_1683)
.L_1683:
        /*0020*/ 	.word	0x00000000
        /*0024*/ 	.short	0x0000
        /*0026*/ 	.short	0x0000
        /*0028*/ 	.byte	0x00, 0xf0, 0x41, 0x07


	//----- nvinfo : EIATTR_MAXREG_COUNT
	.align		4
.L_1684:
        /*002c*/ 	.byte	0x03, 0x1b
        /*002e*/ 	.short	0x00ff


	//----- nvinfo : EIATTR_NUM_BARRIERS
	.align		4
        /*0030*/ 	.byte	0x02, 0x4c
        /*0032*/ 	.byte	0x01
	.zero		1


	//----- nvinfo : EIATTR_MERCURY_ISA_VERSION
	.align		4
        /*0034*/ 	.byte	0x03, 0x5f
        /*0036*/ 	.short	0x0000


	//----- nvinfo : EIATTR_COOP_GROUP_MASK_REGIDS
	.align		4
        /*0038*/ 	.byte	0x04, 0x29
        /*003a*/ 	.short	(.L_1686 - .L_1685)


	//   ....[0]....
.L_1685:
        /*003c*/ 	.word	0xffffffff


	//   ....[1]....
        /*0040*/ 	.word	0xffffffff


	//   ....[2]....
        /*0044*/ 	.word	0xffffffff


	//   ....[3]....
        /*0048*/ 	.word	0xffffffff


	//   ....[4]....
        /*004c*/ 	.word	0xffffffff


	//   ....[5]....
        /*0050*/ 	.word	0xffffffff


	//   ....[6]....
        /*0054*/ 	.word	0xffffffff


	//   ....[7]....
        /*0058*/ 	.word	0xffffffff


	//   ....[8]....
        /*005c*/ 	.word	0xffffffff


	//   ....[9]....
        /*0060*/ 	.word	0xffffffff


	//   ....[10]....
        /*0064*/ 	.word	0xffffffff


	//   ....[11]....
        /*0068*/ 	.word	0xffffffff


	//   ....[12]....
        /*006c*/ 	.word	0xffffffff


	//   ....[13]....
        /*0070*/ 	.word	0xffffffff


	//   ....[14]....
        /*0074*/ 	.word	0xffffffff


	//   ....[15]....
        /*0078*/ 	.word	0xffffffff


	//----- nvinfo : EIATTR_COOP_GROUP_INSTR_OFFSETS
	.align		4
.L_1686:
        /*007c*/ 	.byte	0x04, 0x28
        /*007e*/ 	.short	(.L_1688 - .L_1687)


	//   ....[0]....
.L_1687:
        /*0080*/ 	.word	0x000047a0


	//   ....[1]....
        /*0084*/ 	.word	0x000047d0


	//   ....[2]....
        /*0088*/ 	.word	0x00004cf0


	//   ....[3]....
        /*008c*/ 	.word	0x00004d40


	//   ....[4]....
        /*0090*/ 	.word	0x00008080


	//   ....[5]....
        /*0094*/ 	.word	0x000080b0


	//   ....[6]....
        /*0098*/ 	.word	0x00008540


	//   ....[7]....
        /*009c*/ 	.word	0x000085b0


	//   ....[8]....
        /*00a0*/ 	.word	0x0000b380


	//   ....[9]....
        /*00a4*/ 	.word	0x0000b390


	//   ....[10]....
        /*00a8*/ 	.word	0x0000b3b0


	//   ....[11]....
        /*00ac*/ 	.word	0x0000b3d0


	//   ....[12]....
        /*00b0*/ 	.word	0x0000c6f0


	//   ....[13]....
        /*00b4*/ 	.word	0x0000c730


	//   ....[14]....
        /*00b8*/ 	.word	0x0000c7a0


	//   ....[15]....
        /*00bc*/ 	.word	0x0000c7c0


	//----- nvinfo : EIATTR_EXIT_INSTR_OFFSETS
	.align		4
.L_1688:
        /*00c0*/ 	.byte	0x04, 0x1c
        /*00c2*/ 	.short	(.L_1690 - .L_1689)


	//   ....[0]....
.L_1689:
        /*00c4*/ 	.word	0x00000410


	//   ....[1]....
        /*00c8*/ 	.word	0x00000a10


	//   ....[2]....
        /*00cc*/ 	.word	0x00000a40


	//   ....[3]....
        /*00d0*/ 	.word	0x0000d0d0


	//   ....[4]....
        /*00d4*/ 	.word	0x0000d0f0


	//----- nvinfo : EIATTR_CTAIDZ_USED
	.align		4
.L_1690:
        /*00d8*/ 	.byte	0x01, 0x04
	.zero		2


	//----- nvinfo : EIATTR_CRS_STACK_SIZE
	.align		4
        /*00dc*/ 	.byte	0x04, 0x1e
        /*00de*/ 	.short	(.L_1692 - .L_1691)
.L_1691:
        /*00e0*/ 	.word	0x00000000
.L_1692:


//--------------------- .nv.info._ZN5flash24flash_fwd_splitkv_kernelI23Flash_fwd_kernel_traitsILi32ELi64ELi128ELi4ELb0ELb0EN7cutlass10bfloat16_tE19Flash_kernel_traitsILi32ELi64ELi128ELi4ES3_EELb1ELb0ELb1ELb0ELb0ELb1ELb1ELb0EEEvNS_16Flash_fwd_paramsE --------------------------
	.section	.nv.info._ZN5flash24flash_fwd_splitkv_kernelI23Flash_fwd_kernel_traitsILi32ELi64ELi128ELi4ELb0ELb0EN7cutlass10bfloat16_tE19Flash_kernel_traitsILi32ELi64ELi128ELi4ES3_EELb1ELb0ELb1ELb0ELb0ELb1ELb1ELb0EEEvNS_16Flash_fwd_paramsE,"",@"SHT_CUDA_INFO"
	.sectionflags	@""
	.align	4


	//----- nvinfo : EIATTR_CUDA_API_VERSION
	.align		4
        /*0000*/ 	.byte	0x04, 0x37
        /*0002*/ 	.short	(.L_1694 - .L_1693)
.L_1693:
        /*0004*/ 	.word	0x00000082


	//----- nvinfo : EIATTR_SW2861232_WAR
	.align		4
.L_1694:
        /*0008*/ 	.byte	0x01, 0x35
	.zero		2


	//----- nvinfo : EIATTR_PARAM_CBANK
	.align		4
        /*000c*/ 	.byte	0x04, 0x0a
        /*000e*/ 	.short	(.L_1696 - .L_1695)
	.align		4
.L_1695:
        /*0010*/ 	.word	index@(.nv.constant0._ZN5flash24flash_fwd_splitkv_kernelI23Flash_fwd_kernel_traitsILi32ELi64ELi128ELi4ELb0ELb0EN7cutlass10bfloat16_tE19Flash_kernel_traitsILi32ELi64ELi128ELi4ES3_EELb1ELb0ELb1ELb0ELb0ELb1ELb1ELb0EEEvNS_16Flash_fwd_paramsE)
        /*0014*/ 	.short	0x0160
        /*0016*/ 	.short	0x01d0


	//----- nvinfo : EIATTR_CBANK_PARAM_SIZE
	.align		4
.L_1696:
        /*0018*/ 	.byte	0x03, 0x19
        /*001a*/ 	.short	0x01d0


	//----- nvinfo : EIATTR_KPARAM_INFO
	.align		4
        /*001c*/ 	.byte	0x04, 0x17
        /*001e*/ 	.short	(.L_1698 - .L_1697)
.L_1697:
        /*0020*/ 	.word	0x00000000
        /*0024*/ 	.short	0x0000
        /*0026*/ 	.short	0x0000
        /*0028*/ 	.byte	0x00, 0xf0, 0x41, 0x07


	//----- nvinfo : EIATTR_MAXREG_COUNT
	.align		4
.L_1698:
        /*002c*/ 	.byte	0x03, 0x1b
        /*002e*/ 	.short	0x00ff


	//----- nvinfo : EIATTR_NUM_BARRIERS
	.align		4
        /*0030*/ 	.byte	0x02, 0x4c
        /*0032*/ 	.byte	0x01
	.zero		1


	//----- nvinfo : EIATTR_MERCURY_ISA_VERSION
	.align		4
        /*0034*/ 	.byte	0x03, 0x5f
        /*0036*/ 	.short	0x0000


	//----- nvinfo : EIATTR_COOP_GROUP_MASK_REGIDS
	.align		4
        /*0038*/ 	.byte	0x04, 0x29
        /*003a*/ 	.short	(.L_1700 - .L_1699)


	//   ....[0]....
.L_1699:
        /*003c*/ 	.word	0xffffffff


	//   ....[1]....
        /*0040*/ 	.word	0xffffffff


	//   ....[2]....
        /*0044*/ 	.word	0xffffffff


	//   ....[3]....
        /*0048*/ 	.word	0xffffffff


	//   ....[4]....
        /*004c*/ 	.word	0xffffffff


	//   ....[5]....
        /*0050*/ 	.word	0xffffffff


	//   ....[6]....
        /*0054*/ 	.word	0xffffffff


	//   ....[7]....
        /*0058*/ 	.word	0xffffffff


	//   ....[8]....
        /*005c*/ 	.word	0xffffffff


	//   ....[9]....
        /*0060*/ 	.word	0xffffffff


	//   ....[10]....
        /*0064*/ 	.word	0xffffffff


	//   ....[11]....
        /*0068*/ 	.word	0xffffffff


	//   ....[12]....
        /*006c*/ 	.word	0xffffffff


	//   ....[13]....
        /*0070*/ 	.word	0xffffffff


	//   ....[14]....
        /*0074*/ 	.word	0xffffffff


	//   ....[15]....
        /*0078*/ 	.word	0xffffffff


	//----- nvinfo : EIATTR_COOP_GROUP_INSTR_OFFSETS
	.align		4
.L_1700:
        /*007c*/ 	.byte	0x04, 0x28
        /*007e*/ 	.short	(.L_1702 - .L_1701)


	//   ....[0]....
.L_1701:
        /*0080*/ 	.word	0x00005030


	//   ....[1]....
        /*0084*/ 	.word	0x00005050


	//   ....[2]....
        /*0088*/ 	.word	0x000050a0


	//   ....[3]....
        /*008c*/ 	.word	0x000051c0


	//   ....[4]....
        /*0090*/ 	.word	0x00008f30


	//   ....[5]....
        /*0094*/ 	.word	0x00008fc0


	//   ....[6]....
        /*0098*/ 	.word	0x000093f0


	//   ....[7]....
        /*009c*/ 	.word	0x00009540


	//   ....[8]....
        /*00a0*/ 	.word	0x0000c9f0


	//   ....[9]....
        /*00a4*/ 	.word	0x0000ca20


	//   ....[10]....
        /*00a8*/ 	.word	0x0000ca40


	//   ....[11]....
        /*00ac*/ 	.word	0x0000ca60


	//   ....[12]....
        /*00b0*/ 	.word	0x0000dd80


	//   ....[13]....
        /*00b4*/ 	.word	0x0000ddc0


	//   ....[14]....
        /*00b8*/ 	.word	0x0000de40


	//   ....[15]....
        /*00bc*/ 	.word	0x0000de60


	//----- nvinfo : EIATTR_EXIT_INSTR_OFFSETS
	.align		4
.L_1702:
        /*00c0*/ 	.byte	0x04, 0x1c
        /*00c2*/ 	.short	(.L_1704 - .L_1703)


	//   ....[0]....
.L_1703:
        /*00c4*/ 	.word	0x00000410


	//   ....[1]....
        /*00c8*/ 	.word	0x00000a00


	//   ....[2]....
        /*00cc*/ 	.word	0x00000a30


	//   ....[3]....
        /*00d0*/ 	.word	0x0000e760


	//   ....[4]....
        /*00d4*/ 	.word	0x0000e780


	//----- nvinfo : EIATTR_CTAIDZ_USED
	.align		4
.L_1704:
        /*00d8*/ 	.byte	0x01, 0x04
	.zero		2


	//----- nvinfo : EIATTR_CRS_STACK_SIZE
	.align		4
        /*00dc*/ 	.byte	0x04, 0x1e
        /*00de*/ 	.short	(.L_1706 - .L_1705)
.L_1705:
        /*00e0*/ 	.word	0x00000000
.L_1706:


//--------------------- .nv.info._ZN5flash24flash_fwd_splitkv_kernelI23Flash_fwd_kernel_traitsILi32ELi64ELi128ELi4ELb0ELb0EN7cutlass10bfloat16_tE19Flash_kernel_traitsILi32ELi64ELi128ELi4ES3_EELb1ELb0ELb0ELb0ELb1ELb0ELb1ELb1EEEvNS_16Flash_fwd_paramsE --------------------------
	.section	.nv.info._ZN5flash24flash_fwd_splitkv_kernelI23Flash_fwd_kernel_traitsILi32ELi64ELi128ELi4ELb0ELb0EN7cutlass10bfloat16_tE19Flash_kernel_traitsILi32ELi64ELi128ELi4ES3_EELb1ELb0ELb0ELb0ELb1ELb0ELb1ELb1EEEvNS_16Flash_fwd_paramsE,"",@"SHT_CUDA_INFO"
	.sectionflags	@""
	.align	4


	//----- nvinfo : EIATTR_CUDA_API_VERSION
	.align		4
        /*0000*/ 	.byte	0x04, 0x37
        /*0002*/ 	.short	(.L_1708 - .L_1707)
.L_1707:
        /*0004*/ 	.word	0x00000082


	//----- nvinfo : EIATTR_SW2861232_WAR
	.align		4
.L_1708:
        /*0008*/ 	.byte	0x01, 0x35
	.zero		2


	//----- nvinfo : EIATTR_PARAM_CBANK
	.align		4
        /*000c*/ 	.byte	0x04, 0x0a
        /*000e*/ 	.short	(.L_1710 - .L_1709)
	.align		4
.L_1709:
        /*0010*/ 	.word	index@(.nv.constant0._ZN5flash24flash_fwd_splitkv_kernelI23Flash_fwd_kernel_traitsILi32ELi64ELi128ELi4ELb0ELb0EN7cutlass10bfloat16_tE19Flash_kernel_traitsILi32ELi64ELi128ELi4ES3_EELb1ELb0ELb0ELb0ELb1ELb0ELb1ELb1EEEvNS_16Flash_fwd_paramsE)
        /*0014*/ 	.short	0x0160
        /*0016*/ 	.short	0x01d0


	//----- nvinfo : EIATTR_CBANK_PARAM_SIZE
	.align		4
.L_1710:
        /*0018*/ 	.byte	0x03, 0x19
        /*001a*/ 	.short	0x01d0


	//----- nvinfo : EIATTR_KPARAM_INFO
	.align		4
        /*001c*/ 	.byte	0x04, 0x17
        /*001e*/ 	.short	(.L_1712 - .L_1711)
.L_1711:
        /*0020*/ 	.word	0x00000000
        /*0024*/ 	.short	0x0000
        /*0026*/ 	.short	0x0000
        /*0028*/ 	.byte	0x00, 0xf0, 0x41, 0x07


	//----- nvinfo : EIATTR_MAXREG_COUNT
	.align		4
.L_1712:
        /*002c*/ 	.byte	0x03, 0x1b
        /*002e*/ 	.short	0x00ff


	//----- nvinfo : EIATTR_NUM_BARRIERS
	.align		4
        /*0030*/ 	.byte	0x02, 0x4c
        /*0032*/ 	.byte	0x01
	.zero		1


	//----- nvinfo : EIATTR_MERCURY_ISA_VERSION
	.align		4
        /*0034*/ 	.byte	0x03, 0x5f
        /*0036*/ 	.short	0x0000


	//----- nvinfo : EIATTR_COOP_GROUP_MASK_REGIDS
	.align		4
        /*0038*/ 	.byte	0x04, 0x29
        /*003a*/ 	.short	(.L_1714 - .L_1713)


	//   ....[0]....
.L_1713:
        /*003c*/ 	.word	0xffffffff


	//   ....[1]....
        /*0040*/ 	.word	0xffffffff


	//   ....[2]....
        /*0044*/ 	.word	0xffffffff


	//   ....[3]....
        /*0048*/ 	.word	0xffffffff


	//   ....[4]....
        /*004c*/ 	.word	0xffffffff


	//   ....[5]....
        /*0050*/ 	.word	0xffffffff


	//   ....[6]....
        /*0054*/ 	.word	0xffffffff


	//   ....[7]....
        /*0058*/ 	.word	0xffffffff


	//   ....[8]....
        /*005c*/ 	.word	0xffffffff


	//   ....[9]....
        /*0060*/ 	.word	0xffffffff


	//   ....[10]....
        /*0064*/ 	.word	0xffffffff


	//   ....[11]....
        /*0068*/ 	.word	0xffffffff


	//   ....[12]....
        /*006c*/ 	.word	0xffffffff


	//   ....[13]....
        /*0070*/ 	.word	0xffffffff


	//   ....[14]....
        /*0074*/ 	.word	0xffffffff


	//   ....[15]....
        /*0078*/ 	.word	0xffffffff


	//----- nvinfo : EIATTR_COOP_GROUP_INSTR_OFFSETS
	.align		4
.L_1714:
        /*007c*/ 	.byte	0x04, 0x28
        /*007e*/ 	.short	(.L_1716 - .L_1715)


	//   ....[0]....
.L_1715:
        /*0080*/ 	.word	0x000087d0


	//   ....[1]....
        /*0084*/ 	.word	0x00008800


	//   ....[2]....
        /*0088*/ 	.word	0x00008810


	//   ....[3]....
        /*008c*/ 	.word	0x000088a0


	//   ....[4]....
        /*0090*/ 	.word	0x0000b5e0


	//   ....[5]....
        /*0094*/ 	.word	0x0000b5f0


	//   ....[6]....
        /*0098*/ 	.word	0x0000b620


	//   ....[7]....
        /*009c*/ 	.word	0x0000b630


	//   ....[8]....
        /*00a0*/ 	.word	0x0000dba0


	//   ....[9]....
        /*00a4*/ 	.word	0x0000dbc0


	//   ....[10]....
        /*00a8*/ 	.word	0x0000dbf0


	//   ....[11]....
        /*00ac*/ 	.word	0x0000dc00


	//   ....[12]....
        /*00b0*/ 	.word	0x0000ef30


	//   ....[13]....
        /*00b4*/ 	.word	0x0000ef70


	//   ....[14]....
        /*00b8*/ 	.word	0x0000eff0


	//   ....[15]....
        /*00bc*/ 	.word	0x0000f000


	//----- nvinfo : EIATTR_EXIT_INSTR_OFFSETS
	.align		4
.L_1716:
        /*00c0*/ 	.byte	0x04, 0x1c
        /*00c2*/ 	.short	(.L_1718 - .L_1717)


	//   ....[0]....
.L_1717:
        /*00c4*/ 	.word	0x00000420


	//   ....[1]....
        /*00c8*/ 	.word	0x000009d0


	//   ....[2]....
        /*00cc*/ 	.word	0x00000a00


	//   ....[3]....
        /*00d0*/ 	.word	0x0000f930


	//   ....[4]....
        /*00d4*/ 	.word	0x0000f950


	//----- nvinfo : EIATTR_CTAIDZ_USED
	.align		4
.L_1718:
        /*00d8*/ 	.byte	0x01, 0x04
	.zero		2


	//----- nvinfo : EIATTR_CRS_STACK_SIZE
	.align		4
        /*00dc*/ 	.byte	0x04, 0x1e
        /*00de*/ 	.short	(.L_1720 - .L_1719)
.L_1719:
        /*00e0*/ 	.word	0x00000000
.L_1720:


//--------------------- .nv.info._ZN5flash24flash_fwd_splitkv_kernelI23Flash_fwd_kernel_traitsILi32ELi64ELi128ELi4ELb0ELb0EN7cutlass10bfloat16_tE19Flash_kernel_traitsILi32ELi64ELi128ELi4ES3_EELb1ELb0ELb0ELb0ELb1ELb1ELb1ELb1EEEvNS_16Flash_fwd_paramsE --------------------------
	.section	.nv.info._ZN5flash24flash_fwd_splitkv_kernelI23Flash_fwd_kernel_traitsILi32ELi64ELi128ELi4ELb0ELb0EN7cutlass10bfloat16_tE19Flash_kernel_traitsILi32ELi64ELi128ELi4ES3_EELb1ELb0ELb0ELb0ELb1ELb1ELb1ELb1EEEvNS_16Flash_fwd_paramsE,"",@"SHT_CUDA_INFO"
	.sectionflags	@""
	.align	4


	//----- nvinfo : EIATTR_CUDA_API_VERSION
	.align		4
        /*0000*/ 	.byte	0x04, 0x37
        /*0002*/ 	.short	(.L_1722 - .L_1721)
.L_1721:
        /*0004*/ 	.word	0x00000082


	//----- nvinfo : EIATTR_SW2861232_WAR
	.align		4
.L_1722:
        /*0008*/ 	.byte	0x01, 0x35
	.zero		2


	//----- nvinfo : EIATTR_PARAM_CBANK
	.align		4
        /*000c*/ 	.byte	0x04, 0x0a
        /*000e*/ 	.short	(.L_1724 - .L_1723)
	.align		4
.L_1723:
        /*0010*/ 	.word	index@(.nv.constant0._ZN5flash24flash_fwd_splitkv_kernelI23Flash_fwd_kernel_traitsILi32ELi64ELi128ELi4ELb0ELb0EN7cutlass10bfloat16_tE19Flash_kernel_traitsILi32ELi64ELi128ELi4ES3_EELb1ELb0ELb0ELb0ELb1ELb1ELb1ELb1EEEvNS_16Flash_fwd_paramsE)
        /*0014*/ 	.short	0x0160
        /*0016*/ 	.short	0x01d0


	//----- nvinfo : EIATTR_CBANK_PARAM_SIZE
	.align		4
.L_1724:
        /*0018*/ 	.byte	0x03, 0x19
        /*001a*/ 	.short	0x01d0


	//----- nvinfo : EIATTR_KPARAM_INFO
	.align		4
        /*001c*/ 	.byte	0x04, 0x17
        /*001e*/ 	.short	(.L_1726 - .L_1725)
.L_1725:
        /*0020*/ 	.word	0x00000000
        /*0024*/ 	.short	0x0000
        /*0026*/ 	.short	0x0000
        /*0028*/ 	.byte	0x00, 0xf0, 0x41, 0x07


	//----- nvinfo : EIATTR_MAXREG_COUNT
	.align		4
.L_1726:
        /*002c*/ 	.byte	0x03, 0x1b
        /*002e*/ 	.short	0x00ff


	//----- nvinfo : EIATTR_NUM_BARRIERS
	.align		4
        /*0030*/ 	.byte	0x02, 0x4c
        /*0032*/ 	.byte	0x01
	.zero		1


	//----- nvinfo : EIATTR_MERCURY_ISA_VERSION
	.align		4
        /*0034*/ 	.byte	0x03, 0x5f
        /*0036*/ 	.short	0x0000


	//----- nvinfo : EIATTR_COOP_GROUP_MASK_REGIDS
	.align		4
        /*0038*/ 	.byte	0x04, 0x29
        /*003a*/ 	.short	(.L_1728 - .L_1727)


	//   ....[0]....
.L_1727:
        /*003c*/ 	.word	0xffffffff


	//   ....[1]....
        /*0040*/ 	.word	0xffffffff


	//   ....[2]....
        /*0044*/ 	.word	0xffffffff


	//   ....[3]....
        /*0048*/ 	.word	0xffffffff


	//   ....[4]....
        /*004c*/ 	.word	0xffffffff


	//   ....[5]....
        /*0050*/ 	.word	0xffffffff


	//   ....[6]....
        /*0054*/ 	.word	0xffffffff


	//   ....[7]....
        /*0058*/ 	.word	0xffffffff


	//   ....[8]....
        /*005c*/ 	.word	0xffffffff


	//   ....[9]....
        /*0060*/ 	.word	0xffffffff


	//   ....[10]....
        /*0064*/ 	.word	0xffffffff


	//   ....[11]....
        /*0068*/ 	.word	0xffffffff


	//   ....[12]....
        /*006c*/ 	.word	0xffffffff


	//   ....[13]....
        /*0070*/ 	.word	0xffffffff


	//   ....[14]....
        /*0074*/ 	.word	0xffffffff


	//   ....[15]....
        /*0078*/ 	.word	0xffffffff


	//----- nvinfo : EIATTR_COOP_GROUP_INSTR_OFFSETS
	.align		4
.L_1728:
        /*007c*/ 	.byte	0x04, 0x28
        /*007e*/ 	.short	(.L_1730 - .L_1729)


	//   ....[0]....
.L_1729:
        /*0080*/ 	.word	0x00008fc0


	//   ....[1]....
        /*0084*/ 	.word	0x00008fe0


	//   ....[2]....
        /*0088*/ 	.word	0x00009020


	//   ....[3]....
        /*008c*/ 	.word	0x00009030


	//   ....[4]....
        /*0090*/ 	.word	0x0000c5c0


	//   ....[5]....
        /*0094*/ 	.word	0x0000c5d0


	//   ....[6]....
        /*0098*/ 	.word	0x0000c600


	//   ....[7]....
        /*009c*/ 	.word	0x0000c610


	//   ....[8]....
        /*00a0*/ 	.word	0x0000f3b0


	//   ....[9]....
        /*00a4*/ 	.word	0x0000f3d0


	//   ....[10]....
        /*00a8*/ 	.word	0x0000f400


	//   ....[11]....
        /*00ac*/ 	.word	0x0000f410


	//   ....[12]....
        /*00b0*/ 	.word	0x00010730


	//   ....[13]....
        /*00b4*/ 	.word	0x00010770


	//   ....[14]....
        /*00b8*/ 	.word	0x000107f0


	//   ....[15]....
        /*00bc*/ 	.word	0x00010800


	//----- nvinfo : EIATTR_EXIT_INSTR_OFFSETS
	.align		4
.L_1730:
        /*00c0*/ 	.byte	0x04, 0x1c
        /*00c2*/ 	.short	(.L_1732 - .L_1731)


	//   ....[0]....
.L_1731:
        /*00c4*/ 	.word	0x00000420


	//   ....[1]....
        /*00c8*/ 	.word	0x000009d0


	//   ....[2]....
        /*00cc*/ 	.word	0x00000a00


	//   ....[3]....
        /*00d0*/ 	.word	0x00011130


	//   ....[4]....
        /*00d4*/ 	.word	0x00011150


	//----- nvinfo : EIATTR_CTAIDZ_USED
	.align		4
.L_1732:
        /*00d8*/ 	.byte	0x01, 0x04
	.zero		2


	//----- nvinfo : EIATTR_CRS_STACK_SIZE
	.align		4
        /*00dc*/ 	.byte	0x04, 0x1e
        /*00de*/ 	.short	(.L_1734 - .L_1733)
.L_1733:
        /*00e0*/ 	.word	0x00000000
.L_1734:


//--------------------- .nv.info._ZN5flash24flash_fwd_splitkv_kernelI23Flash_fwd_kernel_traitsILi32ELi64ELi128ELi4ELb0ELb0EN7cutlass10bfloat16_tE19Flash_kernel_traitsILi32ELi64ELi128ELi4ES3_EELb1ELb0ELb1ELb0ELb0ELb0ELb1ELb1EEEvNS_16Flash_fwd_paramsE --------------------------
	.section	.nv.info._ZN5flash24flash_fwd_splitkv_kernelI23Flash_fwd_kernel_traitsILi32ELi64ELi128ELi4ELb0ELb0EN7cutlass10bfloat16_tE19Flash_kernel_traitsILi32ELi64ELi128ELi4ES3_EELb1ELb0ELb1ELb0ELb0ELb0ELb1ELb1EEEvNS_16Flash_fwd_paramsE,"",@"SHT_CUDA_INFO"
	.sectionflags	@""
	.align	4


	//----- nvinfo : EIATTR_CUDA_API_VERSION
	.align		4
        /*0000*/ 	.byte	0x04, 0x37
        /*0002*/ 	.short	(.L_1736 - .L_1735)
.L_1735:
        /*0004*/ 	.word	0x00000082


	//----- nvinfo : EIATTR_SW2861232_WAR
	.align		4
.L_1736:
        /*0008*/ 	.byte	0x01, 0x35
	.zero		2


	//----- nvinfo : EIATTR_PARAM_CBANK
	.align		4
        /*000c*/ 	.byte	0x04, 0x0a
        /*000e*/ 	.short	(.L_1738 - .L_1737)
	.align		4
.L_1737:
        /*0010*/ 	.word	index@(.nv.constant0._ZN5flash24flash_fwd_splitkv_kernelI23Flash_fwd_kernel_traitsILi32ELi64ELi128ELi4ELb0ELb0EN7cutlass10bfloat16_tE19Flash_kernel_traitsILi32ELi64ELi128ELi4ES3_EELb1ELb0ELb1ELb0ELb0ELb0ELb1ELb1EEEvNS_16Flash_fwd_paramsE)
        /*0014*/ 	.short	0x0160
        /*0016*/ 	.short	0x01d0


	//----- nvinfo : EIATTR_CBANK_PARAM_SIZE
	.align		4
.L_1738:
        /*0018*/ 	.byte	0x03, 0x19
        /*001a*/ 	.short	0x01d0


	//----- nvinfo : EIATTR_KPARAM_INFO
	.align		4
        /*001c*/ 	.byte	0x04, 0x17
        /*001e*/ 	.short	(.L_1740 - .L_1739)
.L_1739:
        /*0020*/ 	.word	0x00000000
        /*0024*/ 	.short	0x0000
        /*0026*/ 	.short	0x0000
        /*0028*/ 	.byte	0x00, 0xf0, 0x41, 0x07


	//----- nvinfo : EIATTR_MAXREG_COUNT
	.align		4
.L_1740:
        /*002c*/ 	.byte	0x03, 0x1b
        /*002e*/ 	.short	0x00ff


	//----- nvinfo : EIATTR_NUM_BARRIERS
	.align		4
        /*0030*/ 	.byte	0x02, 0x4c
        /*0032*/ 	.byte	0x01
	.zero		1


	//----- nvinfo : EIATTR_MERCURY_ISA_VERSION
	.align		4
        /*0034*/ 	.byte	0x03, 0x5f
        /*0036*/ 	.short	0x0000


	//----- nvinfo : EIATTR_COOP_GROUP_MASK_REGIDS
	.align		4
        /*0038*/ 	.byte	0x04, 0x29
        /*003a*/ 	.short	(.L_1742 - .L_1741)


	//   ....[0]....
.L_1741:
        /*003c*/ 	.word	0xffffffff


	//   ....[1]....
        /*0040*/ 	.word	0xffffffff


	//   ....[2]....
        /*0044*/ 	.word	0xffffffff


	//   ....[3]....
        /*0048*/ 	.word	0xffffffff


	//   ....[4]....
        /*004c*/ 	.word	0xffffffff


	//   ....[5]....
        /*0050*/ 	.word	0xffffffff


	//   ....[6]....
        /*0054*/ 	.word	0xffffffff


	//   ....[7]....
        /*0058*/ 	.word	0xffffffff


	//   ....[8]....
        /*005c*/ 	.word	0xffffffff


	//   ....[9]....
        /*0060*/ 	.word	0xffffffff


	//   ....[10]....
        /*0064*/ 	.word	0xffffffff


	//   ....[11]....
        /*0068*/ 	.word	0xffffffff


	//   ....[12]....
        /*006c*/ 	.word	0xffffffff


	//   ....[13]....
        /*0070*/ 	.word	0xffffffff


	//   ....[14]....
        /*0074*/ 	.word	0xffffffff


	//   ....[15]....
        /*0078*/ 	.word	0xffffffff


	//----- nvinfo : EIATTR_COOP_GROUP_INSTR_OFFSETS
	.align		4
.L_1742:
        /*007c*/ 	.byte	0x04, 0x28
        /*007e*/ 	.short	(.L_1744 - .L_1743)


	//   ....[0]....
.L_1743:
        /*0080*/ 	.word	0x000096d0


	//   ....[1]....
        /*0084*/ 	.word	0x000096f0


	//   ....[2]....
        /*0088*/ 	.word	0x00009800


	//   ....[3]....
        /*008c*/ 	.word	0x00009940


	//   ....[4]....
        /*0090*/ 	.word	0x0000cdb0


	//   ....[5]....
        /*0094*/ 	.word	0x0000ce30


	//   ....[6]....
        /*0098*/ 	.word	0x0000d270


	//   ....[7]....
        /*009c*/ 	.word	0x0000d2e0


	//   ....[8]....
        /*00a0*/ 	.word	0x00010030


	//   ....[9]....
        /*00a4*/ 	.word	0x00010050


	//   ....[10]....
        /*00a8*/ 	.word	0x00010070


	//   ....[11]....
        /*00ac*/ 	.word	0x00010090


	//   ....[12]....
        /*00b0*/ 	.word	0x000113b0


	//   ....[13]....
        /*00b4*/ 	.word	0x000113f0


	//   ....[14]....
        /*00b8*/ 	.word	0x00011460


	//   ....[15]....
        /*00bc*/ 	.word	0x00011470


	//----- nvinfo : EIATTR_EXIT_INSTR_OFFSETS
	.align		4
.L_1744:
        /*00c0*/ 	.byte	0x04, 0x1c
        /*00c2*/ 	.short	(.L_1746 - .L_1745)


	//   ....[0]....
.L_1745:
        /*00c4*/ 	.word	0x00000420


	//   ....[1]....
        /*00c8*/ 	.word	0x00000a10


	//   ....[2]....
        /*00cc*/ 	.word	0x00000a40


	//   ....[3]....
        /*00d0*/ 	.word	0x00011dc0


	//   ....[4]....
        /*00d4*/ 	.word	0x00011de0


	//----- nvinfo : EIATTR_CTAIDZ_USED
	.align		4
.L_1746:
        /*00d8*/ 	.byte	0x01, 0x04
	.zero		2


	//----- nvinfo : EIATTR_CRS_STACK_SIZE
	.align		4
        /*00dc*/ 	.byte	0x04, 0x1e
        /*00de*/ 	.short	(.L_1748 - .L_1747)
.L_1747:
        /*00e0*/ 	.word	0x00000000
.L_1748:


//--------------------- .nv.info._ZN5flash24flash_fwd_splitkv_kernelI23Flash_fwd_kernel_traitsILi32ELi64ELi128ELi4ELb0ELb0EN7cutlass10bfloat16_tE19Flash_kernel_traitsILi32ELi64ELi128ELi4ES3_EELb1ELb0ELb1ELb0ELb0ELb1ELb1ELb1EEEvNS_16Flash_fwd_paramsE --------------------------
	.section	.nv.info._ZN5flash24flash_fwd_splitkv_kernelI23Flash_fwd_kernel_traitsILi32ELi64ELi128ELi4ELb0ELb0EN7cutlass10bfloat16_tE19Flash_kernel_traitsILi32ELi64ELi128ELi4ES3_EELb1ELb0ELb1ELb0ELb0ELb1ELb1ELb1EEEvNS_16Flash_fwd_paramsE,"",@"SHT_CUDA_INFO"
	.sectionflags	@""
	.align	4


	//----- nvinfo : EIATTR_CUDA_API_VERSION
	.align		4
        /*0000*/ 	.byte	0x04, 0x37
        /*0002*/ 	.short	(.L_1750 - .L_1749)
.L_1749:
        /*0004*/ 	.word	0x00000082


	//----- nvinfo : EIATTR_SW2861232_WAR
	.align		4
.L_1750:
        /*0008*/ 	.byte	0x01, 0x35
	.zero		2


	//----- nvinfo : EIATTR_PARAM_CBANK
	.align		4
        /*000c*/ 	.byte	0x04, 0x0a
        /*000e*/ 	.short	(.L_1752 - .L_1751)
	.align		4
.L_1751:
        /*0010*/ 	.word	index@(.nv.constant0._ZN5flash24flash_fwd_splitkv_kernelI23Flash_fwd_kernel_traitsILi32ELi64ELi128ELi4ELb0ELb0EN7cutlass10bfloat16_tE19Flash_kernel_traitsILi32ELi64ELi128ELi4ES3_EELb1ELb0ELb1ELb0ELb0ELb1ELb1ELb1EEEvNS_16Flash_fwd_paramsE)
        /*0014*/ 	.short	0x0160
        /*0016*/ 	.short	0x01d0


	//----- nvinfo : EIATTR_CBANK_PARAM_SIZE
	.align		4
.L_1752:
        /*0018*/ 	.byte	0x03, 0x19
        /*001a*/ 	.short	0x01d0


	//----- nvinfo : EIATTR_KPARAM_INFO
	.align		4
        /*001c*/ 	.byte	0x04, 0x17
        /*001e*/ 	.short	(.L_1754 - .L_1753)
.L_1753:
        /*0020*/ 	.word	0x00000000
        /*0024*/ 	.short	0x0000
        /*0026*/ 	.short	0x0000
        /*0028*/ 	.byte	0x00, 0xf0, 0x41, 0x07


	//----- nvinfo : EIATTR_MAXREG_COUNT
	.align		4
.L_1754:
        /*002c*/ 	.byte	0x03, 0x1b
        /*002e*/ 	.short	0x00ff


	//----- nvinfo : EIATTR_NUM_BARRIERS
	.align		4
        /*0030*/ 	.byte	0x02, 0x4c
        /*0032*/ 	.byte	0x01
	.zero		1


	//----- nvinfo : EIATTR_MERCURY_ISA_VERSION
	.align		4
        /*0034*/ 	.byte	0x03, 0x5f
        /*0036*/ 	.short	0x0000


	//----- nvinfo : EIATTR_COOP_GROUP_MASK_REGIDS
	.align		4
        /*0038*/ 	.byte	0x04, 0x29
        /*003a*/ 	.short	(.L_1756 - .L_1755)


	//   ....[0]....
.L_1755:
        /*003c*/ 	.word	0xffffffff


	//   ....[1]....
        /*0040*/ 	.word	0xffffffff


	//   ....[2]....
        /*0044*/ 	.word	0xffffffff


	//   ....[3]....
        /*0048*/ 	.word	0xffffffff


	//   ....[4]....
        /*004c*/ 	.word	0xffffffff


	//   ....[5]....
        /*0050*/ 	.word	0xffffffff


	//   ....[6]....
        /*0054*/ 	.word	0xffffffff


	//   ....[7]....
        /*0058*/ 	.word	0xffffffff


	//   ....[8]....
        /*005c*/ 	.word	0xffffffff


	//   ....[9]....
        /*0060*/ 	.word	0xffffffff


	//   ....[10]....
        /*0064*/ 	.word	0xffffffff


	//   ....[11]....
        /*0068*/ 	.word	0xffffffff


	//   ....[12]....
        /*006c*/ 	.word	0xffffffff


	//   ....[13]....
        /*0070*/ 	.word	0xffffffff


	//   ....[14]....
        /*0074*/ 	.word	0xffffffff


	//   ....[15]....
        /*0078*/ 	.word	0xffffffff


	//----- nvinfo : EIATTR_COOP_GROUP_INSTR_OFFSETS
	.align		4
.L_1756:
        /*007c*/ 	.byte	0x04, 0x28
        /*007e*/ 	.short	(.L_1758 - .L_1757)


	//   ....[0]....
.L_1757:
        /*0080*/ 	.word	0x00009f40


	//   ....[1]....
        /*0084*/ 	.word	0x00009f60


	//   ....[2]....
        /*0088*/ 	.word	0x0000a030


	//   ....[3]....
        /*008c*/ 	.word	0x0000a160


	//   ....[4]....
        /*0090*/ 	.word	0x0000de00


	//   ....[5]....
        /*0094*/ 	.word	0x0000de90


	//   ....[6]....
        /*0098*/ 	.word	0x0000e290


	//   ....[7]....
        /*009c*/ 	.word	0x0000e2f0


	//   ....[8]....
        /*00a0*/ 	.word	0x000118c0


	//   ....[9]....
        /*00a4*/ 	.word	0x000118f0


	//   ....[10]....
        /*00a8*/ 	.word	0x00011910


	//   ....[11]....
        /*00ac*/ 	.word	0x00011930


	//   ....[12]....
        /*00b0*/ 	.word	0x00012c60


	//   ....[13]....
        /*00b4*/ 	.word	0x00012ca0


	//   ....[14]....
        /*00b8*/ 	.word	0x00012d10


	//   ....[15]....
        /*00bc*/ 	.word	0x00012d20


	//----- nvinfo : EIATTR_EXIT_INSTR_OFFSETS
	.align		4
.L_1758:
        /*00c0*/ 	.byte	0x04, 0x1c
        /*00c2*/ 	.short	(.L_1760 - .L_1759)


	//   ....[0]....
.L_1759:
        /*00c4*/ 	.word	0x00000420


	//   ....[1]....
        /*00c8*/ 	.word	0x00000a20


	//   ....[2]....
        /*00cc*/ 	.word	0x00000a50


	//   ....[3]....
        /*00d0*/ 	.word	0x00013670


	//   ....[4]....
        /*00d4*/ 	.word	0x00013690


	//----- nvinfo : EIATTR_CTAIDZ_USED
	.align		4
.L_1760:
        /*00d8*/ 	.byte	0x01, 0x04
	.zero		2


	//----- nvinfo : EIATTR_CRS_STACK_SIZE
	.align		4
        /*00dc*/ 	.byte	0x04, 0x1e
        /*00de*/ 	.short	(.L_1762 - .L_1761)
.L_1761:
        /*00e0*/ 	.word	0x00000000
.L_1762:


//--------------------- .nv.callgraph             --------------------------
	.section	.nv.callgraph,"",@"SHT_CUDA_CALLGRAPH"
	.align	4
	.sectionentsize	8
	.align		4
        /*0000*/ 	.word	0x00000000
	.align		4
        /*0004*/ 	.word	0xffffffff
	.align		4
        /*0008*/ 	.word	0x00000000
	.align		4
        /*000c*/ 	.word	0xfffffffe
	.align		4
        /*0010*/ 	.word	0x00000000
	.align		4
        /*0014*/ 	.word	0xfffffffd
	.align		4
        /*0018*/ 	.word	0x00000000
	.align		4
        /*001c*/ 	.word	0xfffffffc


//--------------------- .nv.rel.action            --------------------------
	.section	.nv.rel.action,"",@"SHT_CUDA_RELOCINFO"
	.align	8
	.sectionentsize	8
        /*0000*/ 	.byte	0x73, 0x00, 0x00, 0x00, 0x00, 0x00, 0x00, 0x00, 0x00, 0x00, 0x00, 0x11, 0x25, 0x00, 0x05, 0x36


//--------------------- .nv.constant4             --------------------------
	.section	.nv.constant4,"a",@progbits
	.align	8
	.align		8
.nv.constant4:
        /*0000*/ 	.dword	_ZN78_INTERNAL_248877fc_42_flash_fwd_split_hdim32_bf16_causal_sm80_cu_0106449f_28124cuda3std3__45__cpo5beginE
	.align		8
        /*0008*/ 	.dword	_ZN78_INTERNAL_248877fc_42_flash_fwd_split_hdim32_bf16_causal_sm80_cu_0106449f_28124cuda3std3__45__cpo3endE
	.align		8
        /*0010*/ 	.dword	_ZN78_INTERNAL_248877fc_42_flash_fwd_split_hdim32_bf16_causal_sm80_cu_0106449f_28124cuda3std3__45__cpo6cbeginE
	.align		8
        /*0018*/ 	.dword	_ZN78_INTERNAL_248877fc_42_flash_fwd_split_hdim32_bf16_causal_sm80_cu_0106449f_28124cuda3std3__45__cpo4cendE
	.align		8
        /*0020*/ 	.dword	_ZN78_INTERNAL_248877fc_42_flash_fwd_split_hdim32_bf16_causal_sm80_cu_0106449f_28124cuda3std3__480_GLOBAL__N__248877fc_42_flash_fwd_split_hdim32_bf16_causal_sm80_cu_0106449f_28126ignoreE
	.align		8
        /*0028*/ 	.dword	_ZN78_INTERNAL_248877fc_42_flash_fwd_split_hdim32_bf16_causal_sm80_cu_0106449f_28124cuda3std3__419piecewise_constructE
	.align		8
        /*0030*/ 	.dword	_ZN78_INTERNAL_248877fc_42_flash_fwd_split_hdim32_bf16_causal_sm80_cu_0106449f_28124cuda3std3__48in_placeE
	.align		8
        /*0038*/ 	.dword	_ZN78_INTERNAL_248877fc_42_flash_fwd_split_hdim32_bf16_causal_sm80_cu_0106449f_28124cuda3std6ranges3__45__cpo4swapE
	.align		8
        /*0040*/ 	.dword	_ZN78_INTERNAL_248877fc_42_flash_fwd_split_hdim32_bf16_causal_sm80_cu_0106449f_28124cuda3std6ranges3__45__cpo9iter_moveE
	.align		8
        /*0048*/ 	.dword	_ZN78_INTERNAL_248877fc_42_flash_fwd_split_hdim32_bf16_causal_sm80_cu_0106449f_28124cute7productE
	.align		8
        /*0050*/ 	.dword	_ZN78_INTERNAL_248877fc_42_flash_fwd_split_hdim32_bf16_causal_sm80_cu_0106449f_28124cute1_E


//--------------------- .nv.constant0._ZN5flash32flash_fwd_splitkv_combine_kernelI23Flash_fwd_kernel_traitsILi32ELi64ELi256ELi4ELb0ELb0EN7cutlass10bfloat16_tE19Flash_kernel_traitsILi32ELi64ELi256ELi4ES3_EELi16ELi7ELb0EEEvNS_16Flash_fwd_paramsE --------------------------
	.section	.nv.constant0._ZN5flash32flash_fwd_splitkv_combine_kernelI23Flash_fwd_kernel_traitsILi32ELi64ELi256ELi4ELb0ELb0EN7cutlass10bfloat16_tE19Flash_kernel_traitsILi32ELi64ELi256ELi4ES3_EELi16ELi7ELb0EEEvNS_16Flash_fwd_paramsE,"a",@progbits
	.sectionflags	@""
	.align	4
.nv.constant0._ZN5flash32flash_fwd_splitkv_combine_kernelI23Flash_fwd_kernel_traitsILi32ELi64ELi256ELi4ELb0ELb0EN7cutlass10bfloat16_tE19Flash_kernel_traitsILi32ELi64ELi256ELi4ES3_EELi16ELi7ELb0EEEvNS_16Flash_fwd_paramsE:
	.zero		816


//--------------------- .nv.constant0._ZN5flash32flash_fwd_splitkv_combine_kernelI23Flash_fwd_kernel_traitsILi32ELi64ELi256ELi4ELb0ELb0EN7cutlass10bfloat16_tE19Flash_kernel_traitsILi32ELi64ELi256ELi4ES3_EELi16ELi6ELb0EEEvNS_16Flash_fwd_paramsE --------------------------
	.section	.nv.constant0._ZN5flash32flash_fwd_splitkv_combine_kernelI23Flash_fwd_kernel_traitsILi32ELi64ELi256ELi4ELb0ELb0EN7cutlass10bfloat16_tE19Flash_kernel_traitsILi32ELi64ELi256ELi4ES3_EELi16ELi6ELb0EEEvNS_16Flash_fwd_paramsE,"a",@progbits
	.sectionflags	@""
	.align	4
.nv.constant0._ZN5flash32flash_fwd_splitkv_combine_kernelI23Flash_fwd_kernel_traitsILi32ELi64ELi256ELi4ELb0ELb0EN7cutlass10bfloat16_tE19Flash_kernel_traitsILi32ELi64ELi256ELi4ES3_EELi16ELi6ELb0EEEvNS_16Flash_fwd_paramsE:
	.zero		816


//--------------------- .nv.constant0._ZN5flash32flash_fwd_splitkv_combine_kernelI23Flash_fwd_kernel_traitsILi32ELi64ELi256ELi4ELb0ELb0EN7cutlass10bfloat16_tE19Flash_kernel_traitsILi32ELi64ELi256ELi4ES3_EELi16ELi5ELb0EEEvNS_16Flash_fwd_paramsE --------------------------
	.section	.nv.constant0._ZN5flash32flash_fwd_splitkv_combine_kernelI23Flash_fwd_kernel_traitsILi32ELi64ELi256ELi4ELb0ELb0EN7cutlass10bfloat16_tE19Flash_kernel_traitsILi32ELi64ELi256ELi4ES3_EELi16ELi5ELb0EEEvNS_16Flash_fwd_paramsE,"a",@progbits
	.sectionflags	@""
	.align	4
.nv.constant0._ZN5flash32flash_fwd_splitkv_combine_kernelI23Flash_fwd_kernel_traitsILi32ELi64ELi256ELi4ELb0ELb0EN7cutlass10bfloat16_tE19Flash_kernel_traitsILi32ELi64ELi256ELi4ES3_EELi16ELi5ELb0EEEvNS_16Flash_fwd_paramsE:
	.zero		816


//--------------------- .nv.constant0._ZN5flash32flash_fwd_splitkv_combine_kernelI23Flash_fwd_kernel_traitsILi32ELi64ELi256ELi4ELb0ELb0EN7cutlass10bfloat16_tE19Flash_kernel_traitsILi32ELi64ELi256ELi4ES3_EELi16ELi4ELb0EEEvNS_16Flash_fwd_paramsE --------------------------
	.section	.nv.constant0._ZN5flash32flash_fwd_splitkv_combine_kernelI23Flash_fwd_kernel_traitsILi32ELi64ELi256ELi4ELb0ELb0EN7cutlass10bfloat16_tE19Flash_kernel_traitsILi32ELi64ELi256ELi4ES3_EELi16ELi4ELb0EEEvNS_16Flash_fwd_paramsE,"a",@progbits
	.sectionflags	@""
	.align	4
.nv.constant0._ZN5flash32flash_fwd_splitkv_combine_kernelI23Flash_fwd_kernel_traitsILi32ELi64ELi256ELi4ELb0ELb0EN7cutlass10bfloat16_tE19Flash_kernel_traitsILi32ELi64ELi256ELi4ES3_EELi16ELi4ELb0EEEvNS_16Flash_fwd_paramsE:
	.zero		816


//--------------------- .nv.constant0._ZN5flash32flash_fwd_splitkv_combine_kernelI23Flash_fwd_kernel_traitsILi32ELi64ELi256ELi4ELb0ELb0EN7cutlass10bfloat16_tE19Flash_kernel_traitsILi32ELi64ELi256ELi4ES3_EELi16ELi3ELb0EEEvNS_16Flash_fwd_paramsE --------------------------
	.section	.nv.constant0._ZN5flash32flash_fwd_splitkv_combine_kernelI23Flash_fwd_kernel_traitsILi32ELi64ELi256ELi4ELb0ELb0EN7cutlass10bfloat16_tE19Flash_kernel_traitsILi32ELi64ELi256ELi4ES3_EELi16ELi3ELb0EEEvNS_16Flash_fwd_paramsE,"a",@progbits
	.sectionflags	@""
	.align	4
.nv.constant0._ZN5flash32flash_fwd_splitkv_combine_kernelI23Flash_fwd_kernel_traitsILi32ELi64ELi256ELi4ELb0ELb0EN7cutlass10bfloat16_tE19Flash_kernel_traitsILi32ELi64ELi256ELi4ES3_EELi16ELi3ELb0EEEvNS_16Flash_fwd_paramsE:
	.zero		816


//--------------------- .nv.constant0._ZN5flash32flash_fwd_splitkv_combine_kernelI23Flash_fwd_kernel_traitsILi32ELi64ELi256ELi4ELb0ELb0EN7cutlass10bfloat16_tE19Flash_kernel_traitsILi32ELi64ELi256ELi4ES3_EELi16ELi2ELb0EEEvNS_16Flash_fwd_paramsE --------------------------
	.section	.nv.constant0._ZN5flash32flash_fwd_splitkv_combine_kernelI23Flash_fwd_kernel_traitsILi32ELi64ELi256ELi4ELb0ELb0EN7cutlass10bfloat16_tE19Flash_kernel_traitsILi32ELi64ELi256ELi4ES3_EELi16ELi2ELb0EEEvNS_16Flash_fwd_paramsE,"a",@progbits
	.sectionflags	@""
	.align	4
.nv.constant0._ZN5flash32flash_fwd_splitkv_combine_kernelI23Flash_fwd_kernel_traitsILi32ELi64ELi256ELi4ELb0ELb0EN7cutlass10bfloat16_tE19Flash_kernel_traitsILi32ELi64ELi256ELi4ES3_EELi16ELi2ELb0EEEvNS_16Flash_fwd_paramsE:
	.zero		816


//--------------------- .nv.constant0._ZN5flash32flash_fwd_splitkv_combine_kernelI23Flash_fwd_kernel_traitsILi32ELi64ELi256ELi4ELb0ELb0EN7cutlass10bfloat16_tE19Flash_kernel_traitsILi32ELi64ELi256ELi4ES3_EELi16ELi1ELb0EEEvNS_16Flash_fwd_paramsE --------------------------
	.section	.nv.constant0._ZN5flash32flash_fwd_splitkv_combine_kernelI23Flash_fwd_kernel_traitsILi32ELi64ELi256ELi4ELb0ELb0EN7cutlass10bfloat16_tE19Flash_kernel_traitsILi32ELi64ELi256ELi4ES3_EELi16ELi1ELb0EEEvNS_16Flash_fwd_paramsE,"a",@progbits
	.sectionflags	@""
	.align	4
.nv.constant0._ZN5flash32flash_fwd_splitkv_combine_kernelI23Flash_fwd_kernel_traitsILi32ELi64ELi256ELi4ELb0ELb0EN7cutlass10bfloat16_tE19Flash_kernel_traitsILi32ELi64ELi256ELi4ES3_EELi16ELi1ELb0EEEvNS_16Flash_fwd_paramsE:
	.zero		816


//--------------------- .nv.constant0._ZN5flash32flash_fwd_splitkv_combine_kernelI23Flash_fwd_kernel_traitsILi32ELi64ELi256ELi4ELb0ELb0EN7cutlass10bfloat16_tE19Flash_kernel_traitsILi32ELi64ELi256ELi4ES3_EELi16ELi7ELb1EEEvNS_16Flash_fwd_paramsE --------------------------
	.section	.nv.constant0._ZN5flash32flash_fwd_splitkv_combine_kernelI23Flash_fwd_kernel_traitsILi32ELi64ELi256ELi4ELb0ELb0EN7cutlass10bfloat16_tE19Flash_kernel_traitsILi32ELi64ELi256ELi4ES3_EELi16ELi7ELb1EEEvNS_16Flash_fwd_paramsE,"a",@progbits
	.sectionflags	@""
	.align	4
.nv.constant0._ZN5flash32flash_fwd_splitkv_combine_kernelI23Flash_fwd_kernel_traitsILi32ELi64ELi256ELi4ELb0ELb0EN7cutlass10bfloat16_tE19Flash_kernel_traitsILi32ELi64ELi256ELi4ES3_EELi16ELi7ELb1EEEvNS_16Flash_fwd_paramsE:
	.zero		816


//--------------------- .nv.constant0._ZN5flash32flash_fwd_splitkv_combine_kernelI23Flash_fwd_kernel_traitsILi32ELi64ELi256ELi4ELb0ELb0EN7cutlass10bfloat16_tE19Flash_kernel_traitsILi32ELi64ELi256ELi4ES3_EELi16ELi6ELb1EEEvNS_16Flash_fwd_paramsE --------------------------
	.section	.nv.constant0._ZN5flash32flash_fwd_splitkv_combine_kernelI23Flash_fwd_kernel_traitsILi32ELi64ELi256ELi4ELb0ELb0EN7cutlass10bfloat16_tE19Flash_kernel_traitsILi32ELi64ELi256ELi4ES3_EELi16ELi6ELb1EEEvNS_16Flash_fwd_paramsE,"a",@progbits
	.sectionflags	@""
	.align	4
.nv.constant0._ZN5flash32flash_fwd_splitkv_combine_kernelI23Flash_fwd_kernel_traitsILi32ELi64ELi256ELi4ELb0ELb0EN7cutlass10bfloat16_tE19Flash_kernel_traitsILi32ELi64ELi256ELi4ES3_EELi16ELi6ELb1EEEvNS_16Flash_fwd_paramsE:
	.zero		816


//--------------------- .nv.constant0._ZN5flash32flash_fwd_splitkv_combine_kernelI23Flash_fwd_kernel_traitsILi32ELi64ELi256ELi4ELb0ELb0EN7cutlass10bfloat16_tE19Flash_kernel_traitsILi32ELi64ELi256ELi4ES3_EELi16ELi5ELb1EEEvNS_16Flash_fwd_paramsE --------------------------
	.section	.nv.constant0._ZN5flash32flash_fwd_splitkv_combine_kernelI23Flash_fwd_kernel_traitsILi32ELi64ELi256ELi4ELb0ELb0EN7cutlass10bfloat16_tE19Flash_kernel_traitsILi32ELi64ELi256ELi4ES3_EELi16ELi5ELb1EEEvNS_16Flash_fwd_paramsE,"a",@progbits
	.sectionflags	@""
	.align	4
.nv.constant0._ZN5flash32flash_fwd_splitkv_combine_kernelI23Flash_fwd_kernel_traitsILi32ELi64ELi256ELi4ELb0ELb0EN7cutlass10bfloat16_tE19Flash_kernel_traitsILi32ELi64ELi256ELi4ES3_EELi16ELi5ELb1EEEvNS_16Flash_fwd_paramsE:
	.zero		816


//--------------------- .nv.constant0._ZN5flash32flash_fwd_splitkv_combine_kernelI23Flash_fwd_kernel_traitsILi32ELi64ELi256ELi4ELb0ELb0EN7cutlass10bfloat16_tE19Flash_kernel_traitsILi32ELi64ELi256ELi4ES3_EELi16ELi4ELb1EEEvNS_16Flash_fwd_paramsE --------------------------
	.section	.nv.constant0._ZN5flash32flash_fwd_splitkv_combine_kernelI23Flash_fwd_kernel_traitsILi32ELi64ELi256ELi4ELb0ELb0EN7cutlass10bfloat16_tE19Flash_kernel_traitsILi32ELi64ELi256ELi4ES3_EELi16ELi4ELb1EEEvNS_16Flash_fwd_paramsE,"a",@progbits
	.sectionflags	@""
	.align	4
.nv.constant0._ZN5flash32flash_fwd_splitkv_combine_kernelI23Flash_fwd_kernel_traitsILi32ELi64ELi256ELi4ELb0ELb0EN7cutlass10bfloat16_tE19Flash_kernel_traitsILi32ELi64ELi256ELi4ES3_EELi16ELi4ELb1EEEvNS_16Flash_fwd_paramsE:
	.zero		816


//--------------------- .nv.constant0._ZN5flash32flash_fwd_splitkv_combine_kernelI23Flash_fwd_kernel_traitsILi32ELi64ELi256ELi4ELb0ELb0EN7cutlass10bfloat16_tE19Flash_kernel_traitsILi32ELi64ELi256ELi4ES3_EELi16ELi3ELb1EEEvNS_16Flash_fwd_paramsE --------------------------
	.section	.nv.constant0._ZN5flash32flash_fwd_splitkv_combine_kernelI23Flash_fwd_kernel_traitsILi32ELi64ELi256ELi4ELb0ELb0EN7cutlass10bfloat16_tE19Flash_kernel_traitsILi32ELi64ELi256ELi4ES3_EELi16ELi3ELb1EEEvNS_16Flash_fwd_paramsE,"a",@progbits
	.sectionflags	@""
	.align	4
.nv.constant0._ZN5flash32flash_fwd_splitkv_combine_kernelI23Flash_fwd_kernel_traitsILi32ELi64ELi256ELi4ELb0ELb0EN7cutlass10bfloat16_tE19Flash_kernel_traitsILi32ELi64ELi256ELi4ES3_EELi16ELi3ELb1EEEvNS_16Flash_fwd_paramsE:
	.zero		816


//--------------------- .nv.constant0._ZN5flash32flash_fwd_splitkv_combine_kernelI23Flash_fwd_kernel_traitsILi32ELi64ELi256ELi4ELb0ELb0EN7cutlass10bfloat16_tE19Flash_kernel_traitsILi32ELi64ELi256ELi4ES3_EELi16ELi2ELb1EEEvNS_16Flash_fwd_paramsE --------------------------
	.section	.nv.constant0._ZN5flash32flash_fwd_splitkv_combine_kernelI23Flash_fwd_kernel_traitsILi32ELi64ELi256ELi4ELb0ELb0EN7cutlass10bfloat16_tE19Flash_kernel_traitsILi32ELi64ELi256ELi4ES3_EELi16ELi2ELb1EEEvNS_16Flash_fwd_paramsE,"a",@progbits
	.sectionflags	@""
	.align	4
.nv.constant0._ZN5flash32flash_fwd_splitkv_combine_kernelI23Flash_fwd_kernel_traitsILi32ELi64ELi256ELi4ELb0ELb0EN7cutlass10bfloat16_tE19Flash_kernel_traitsILi32ELi64ELi256ELi4ES3_EELi16ELi2ELb1EEEvNS_16Flash_fwd_paramsE:
	.zero		816


//--------------------- .nv.constant0._ZN5flash32flash_fwd_splitkv_combine_kernelI23Flash_fwd_kernel_traitsILi32ELi64ELi256ELi4ELb0ELb0EN7cutlass10bfloat16_tE19Flash_kernel_traitsILi32ELi64ELi256ELi4ES3_EELi16ELi1ELb1EEEvNS_16Flash_fwd_paramsE --------------------------
	.section	.nv.constant0._ZN5flash32flash_fwd_splitkv_combine_kernelI23Flash_fwd_kernel_traitsILi32ELi64ELi256ELi4ELb0ELb0EN7cutlass10bfloat16_tE19Flash_kernel_traitsILi32ELi64ELi256ELi4ES3_EELi16ELi1ELb1EEEvNS_16Flash_fwd_paramsE,"a",@progbits
	.sectionflags	@""
	.align	4
.nv.constant0._ZN5flash32flash_fwd_splitkv_combine_kernelI23Flash_fwd_kernel_traitsILi32ELi64ELi256ELi4ELb0ELb0EN7cutlass10bfloat16_tE19Flash_kernel_traitsILi32ELi64ELi256ELi4ES3_EELi16ELi1ELb1EEEvNS_16Flash_fwd_paramsE:
	.zero		816


//--------------------- .nv.constant0._ZN5flash24flash_fwd_splitkv_kernelI23Flash_fwd_kernel_traitsILi32ELi64ELi256ELi4ELb0ELb0EN7cutlass10bfloat16_tE19Flash_kernel_traitsILi32ELi64ELi256ELi4ES3_EELb1ELb0ELb0ELb0ELb0ELb0ELb0ELb0EEEvNS_16Flash_fwd_paramsE --------------------------
	.section	.nv.constant0._ZN5flash24flash_fwd_splitkv_kernelI23Flash_fwd_kernel_traitsILi32ELi64ELi256ELi4ELb0ELb0EN7cutlass10bfloat16_tE19Flash_kernel_traitsILi32ELi64ELi256ELi4ES3_EELb1ELb0ELb0ELb0ELb0ELb0ELb0ELb0EEEvNS_16Flash_fwd_paramsE,"a",@progbits
	.sectionflags	@""
	.align	4
.nv.constant0._ZN5flash24flash_fwd_splitkv_kernelI23Flash_fwd_kernel_traitsILi32ELi64ELi256ELi4ELb0ELb0EN7cutlass10bfloat16_tE19Flash_kernel_traitsILi32ELi64ELi256ELi4ES3_EELb1ELb0ELb0ELb0ELb0ELb0ELb0ELb0EEEvNS_16Flash_fwd_paramsE:
	.zero		816


//--------------------- .nv.constant0._ZN5flash24flash_fwd_splitkv_kernelI23Flash_fwd_kernel_traitsILi32ELi64ELi256ELi4ELb0ELb0EN7cutlass10bfloat16_tE19Flash_kernel_traitsILi32ELi64ELi256ELi4ES3_EELb1ELb0ELb0ELb0ELb0ELb1ELb0ELb0EEEvNS_16Flash_fwd_paramsE --------------------------
	.section	.nv.constant0._ZN5flash24flash_fwd_splitkv_kernelI23Flash_fwd_kernel_traitsILi32ELi64ELi256ELi4ELb0ELb0EN7cutlass10bfloat16_tE19Flash_kernel_traitsILi32ELi64ELi256ELi4ES3_EELb1ELb0ELb0ELb0ELb0ELb1ELb0ELb0EEEvNS_16Flash_fwd_paramsE,"a",@progbits
	.sectionflags	@""
	.align	4
.nv.constant0._ZN5flash24flash_fwd_splitkv_kernelI23Flash_fwd_kernel_traitsILi32ELi64ELi256ELi4ELb0ELb0EN7cutlass10bfloat16_tE19Flash_kernel_traitsILi32ELi64ELi256ELi4ES3_EELb1ELb0ELb0ELb0ELb0ELb1ELb0ELb0EEEvNS_16Flash_fwd_paramsE:
	.zero		816


//--------------------- .nv.constant0._ZN5flash24flash_fwd_splitkv_kernelI23Flash_fwd_kernel_traitsILi32ELi64ELi256ELi4ELb0ELb0EN7cutlass10bfloat16_tE19Flash_kernel_traitsILi32ELi64ELi256ELi4ES3_EELb1ELb0ELb0ELb0ELb0ELb0ELb0ELb1EEEvNS_16Flash_fwd_paramsE --------------------------
	.section	.nv.constant0._ZN5flash24flash_fwd_splitkv_kernelI23Flash_fwd_kernel_traitsILi32ELi64ELi256ELi4ELb0ELb0EN7cutlass10bfloat16_tE19Flash_kernel_traitsILi32ELi64ELi256ELi4ES3_EELb1ELb0ELb0ELb0ELb0ELb0ELb0ELb1EEEvNS_16Flash_fwd_paramsE,"a",@progbits
	.sectionflags	@""
	.align	4
.nv.constant0._ZN5flash24flash_fwd_splitkv_kernelI23Flash_fwd_kernel_traitsILi32ELi64ELi256ELi4ELb0ELb0EN7cutlass10bfloat16_tE19Flash_kernel_traitsILi32ELi64ELi256ELi4ES3_EELb1ELb0ELb0ELb0ELb0ELb0ELb0ELb1EEEvNS_16Flash_fwd_paramsE:
	.zero		816


//--------------------- .nv.constant0._ZN5flash24flash_fwd_splitkv_kernelI23Flash_fwd_kernel_traitsILi32ELi64ELi256ELi4ELb0ELb0EN7cutlass10bfloat16_tE19Flash_kernel_traitsILi32ELi64ELi256ELi4ES3_EELb1ELb0ELb0ELb0ELb0ELb1ELb0ELb1EEEvNS_16Flash_fwd_paramsE --------------------------
	.section	.nv.constant0._ZN5flash24flash_fwd_splitkv_kernelI23Flash_fwd_kernel_traitsILi32ELi64ELi256ELi4ELb0ELb0EN7cutlass10bfloat16_tE19Flash_kernel_traitsILi32ELi64ELi256ELi4ES3_EELb1ELb0ELb0ELb0ELb0ELb1ELb0ELb1EEEvNS_16Flash_fwd_paramsE,"a",@progbits
	.sectionflags	@""
	.align	4
.nv.constant0._ZN5flash24flash_fwd_splitkv_kernelI23Flash_fwd_kernel_traitsILi32ELi64ELi256ELi4ELb0ELb0EN7cutlass10bfloat16_tE19Flash_kernel_traitsILi32ELi64ELi256ELi4ES3_EELb1ELb0ELb0ELb0ELb0ELb1ELb0ELb1EEEvNS_16Flash_fwd_paramsE:
	.zero		816


//--------------------- .nv.constant0._ZN5flash24flash_fwd_splitkv_kernelI23Flash_fwd_kernel_traitsILi32ELi64ELi256ELi4ELb0ELb0EN7cutlass10bfloat16_tE19Flash_kernel_traitsILi32ELi64ELi256ELi4ES3_EELb1ELb0ELb0ELb0ELb0ELb0ELb1ELb0EEEvNS_16Flash_fwd_paramsE --------------------------
	.section	.nv.constant0._ZN5flash24flash_fwd_splitkv_kernelI23Flash_fwd_kernel_traitsILi32ELi64ELi256ELi4ELb0ELb0EN7cutlass10bfloat16_tE19Flash_kernel_traitsILi32ELi64ELi256ELi4ES3_EELb1ELb0ELb0ELb0ELb0ELb0ELb1ELb0EEEvNS_16Flash_fwd_paramsE,"a",@progbits
	.sectionflags	@""
	.align	4
.nv.constant0._ZN5flash24flash_fwd_splitkv_kernelI23Flash_fwd_kernel_traitsILi32ELi64ELi256ELi4ELb0ELb0EN7cutlass10bfloat16_tE19Flash_kernel_traitsILi32ELi64ELi256ELi4ES3_EELb1ELb0ELb0ELb0ELb0ELb0ELb1ELb0EEEvNS_16Flash_fwd_paramsE:
	.zero		816


//--------------------- .nv.constant0._ZN5flash24flash_fwd_splitkv_kernelI23Flash_fwd_kernel_traitsILi32ELi64ELi256ELi4ELb0ELb0EN7cutlass10bfloat16_tE19Flash_kernel_traitsILi32ELi64ELi256ELi4ES3_EELb1ELb0ELb0ELb0ELb0ELb1ELb1ELb0EEEvNS_16Flash_fwd_paramsE --------------------------
	.section	.nv.constant0._ZN5flash24flash_fwd_splitkv_kernelI23Flash_fwd_kernel_traitsILi32ELi64ELi256ELi4ELb0ELb0EN7cutlass10bfloat16_tE19Flash_kernel_traitsILi32ELi64ELi256ELi4ES3_EELb1ELb0ELb0ELb0ELb0ELb1ELb1ELb0EEEvNS_16Flash_fwd_paramsE,"a",@progbits
	.sectionflags	@""
	.align	4
.nv.constant0._ZN5flash24flash_fwd_splitkv_kernelI23Flash_fwd_kernel_traitsILi32ELi64ELi256ELi4ELb0ELb0EN7cutlass10bfloat16_tE19Flash_kernel_traitsILi32ELi64ELi256ELi4ES3_EELb1ELb0ELb0ELb0ELb0ELb1ELb1ELb0EEEvNS_16Flash_fwd_paramsE:
	.zero		816


//--------------------- .nv.constant0._ZN5flash24flash_fwd_splitkv_kernelI23Flash_fwd_kernel_traitsILi32ELi64ELi256ELi4ELb0ELb0EN7cutlass10bfloat16_tE19Flash_kernel_traitsILi32ELi64ELi256ELi4ES3_EELb1ELb0ELb0ELb0ELb0ELb0ELb1ELb1EEEvNS_16Flash_fwd_paramsE --------------------------
	.section	.nv.constant0._ZN5flash24flash_fwd_splitkv_kernelI23Flash_fwd_kernel_traitsILi32ELi64ELi256ELi4ELb0ELb0EN7cutlass10bfloat16_tE19Flash_kernel_traitsILi32ELi64ELi256ELi4ES3_EELb1ELb0ELb0ELb0ELb0ELb0ELb1ELb1EEEvNS_16Flash_fwd_paramsE,"a",@progbits
	.sectionflags	@""
	.align	4
.nv.constant0._ZN5flash24flash_fwd_splitkv_kernelI23Flash_fwd_kernel_traitsILi32ELi64ELi256ELi4ELb0ELb0EN7cutlass10bfloat16_tE19Flash_kernel_traitsILi32ELi64ELi256ELi4ES3_EELb1ELb0ELb0ELb0ELb0ELb0ELb1ELb1EEEvNS_16Flash_fwd_paramsE:
	.zero		816


//--------------------- .nv.constant0._ZN5flash24flash_fwd_splitkv_kernelI23Flash_fwd_kernel_traitsILi32ELi64ELi256ELi4ELb0ELb0EN7cutlass10bfloat16_tE19Flash_kernel_traitsILi32ELi64ELi256ELi4ES3_EELb1ELb0ELb0ELb0ELb0ELb1ELb1ELb1EEEvNS_16Flash_fwd_paramsE --------------------------
	.section	.nv.constant0._ZN5flash24flash_fwd_splitkv_kernelI23Flash_fwd_kernel_traitsILi32ELi64ELi256ELi4ELb0ELb0EN7cutlass10bfloat16_tE19Flash_kernel_traitsILi32ELi64ELi256ELi4ES3_EELb1ELb0ELb0ELb0ELb0ELb1ELb1ELb1EEEvNS_16Flash_fwd_paramsE,"a",@progbits
	.sectionflags	@""
	.align	4
.nv.constant0._ZN5flash24flash_fwd_splitkv_kernelI23Flash_fwd_kernel_traitsILi32ELi64ELi256ELi4ELb0ELb0EN7cutlass10bfloat16_tE19Flash_kernel_traitsILi32ELi64ELi256ELi4ES3_EELb1ELb0ELb0ELb0ELb0ELb1ELb1ELb1EEEvNS_16Flash_fwd_paramsE:
	.zero		816


//--------------------- .nv.constant0._ZN5flash24flash_fwd_splitkv_kernelI23Flash_fwd_kernel_traitsILi32ELi64ELi256ELi4ELb0ELb0EN7cutlass10bfloat16_tE19Flash_kernel_traitsILi32ELi64ELi256ELi4ES3_EELb1ELb0ELb0ELb1ELb1ELb0ELb0ELb0EEEvNS_16Flash_fwd_paramsE --------------------------
	.section	.nv.constant0._ZN5flash24flash_fwd_splitkv_kernelI23Flash_fwd_kernel_traitsILi32ELi64ELi256ELi4ELb0ELb0EN7cutlass10bfloat16_tE19Flash_kernel_traitsILi32ELi64ELi256ELi4ES3_EELb1ELb0ELb0ELb1ELb1ELb0ELb0ELb0EEEvNS_16Flash_fwd_paramsE,"a",@progbits
	.sectionflags	@""
	.align	4
.nv.constant0._ZN5flash24flash_fwd_splitkv_kernelI23Flash_fwd_kernel_traitsILi32ELi64ELi256ELi4ELb0ELb0EN7cutlass10bfloat16_tE19Flash_kernel_traitsILi32ELi64ELi256ELi4ES3_EELb1ELb0ELb0ELb1ELb1ELb0ELb0ELb0EEEvNS_16Flash_fwd_paramsE:
	.zero		816


//--------------------- .nv.constant0._ZN5flash24flash_fwd_splitkv_kernelI23Flash_fwd_kernel_traitsILi32ELi64ELi256ELi4ELb0ELb0EN7cutlass10bfloat16_tE19Flash_kernel_traitsILi32ELi64ELi256ELi4ES3_EELb1ELb0ELb0ELb1ELb1ELb1ELb0ELb0EEEvNS_16Flash_fwd_paramsE --------------------------
	.section	.nv.constant0._ZN5flash24flash_fwd_splitkv_kernelI23Flash_fwd_kernel_traitsILi32ELi64ELi256ELi4ELb0ELb0EN7cutlass10bfloat16_tE19Flash_kernel_traitsILi32ELi64ELi256ELi4ES3_EELb1ELb0ELb0ELb1ELb1ELb1ELb0ELb0EEEvNS_16Flash_fwd_paramsE,"a",@progbits
	.sectionflags	@""
	.align	4
.nv.constant0._ZN5flash24flash_fwd_splitkv_kernelI23Flash_fwd_kernel_traitsILi32ELi64ELi256ELi4ELb0ELb0EN7cutlass10bfloat16_tE19Flash_kernel_traitsILi32ELi64ELi256ELi4ES3_EELb1ELb0ELb0ELb1ELb1ELb1ELb0ELb0EEEvNS_16Flash_fwd_paramsE:
	.zero		816


//--------------------- .nv.constant0._ZN5flash24flash_fwd_splitkv_kernelI23Flash_fwd_kernel_traitsILi32ELi64ELi256ELi4ELb0ELb0EN7cutlass10bfloat16_tE19Flash_kernel_traitsILi32ELi64ELi256ELi4ES3_EELb1ELb0ELb0ELb1ELb1ELb0ELb1ELb0EEEvNS_16Flash_fwd_paramsE --------------------------
	.section	.nv.constant0._ZN5flash24flash_fwd_splitkv_kernelI23Flash_fwd_kernel_traitsILi32ELi64ELi256ELi4ELb0ELb0EN7cutlass10bfloat16_tE19Flash_kernel_traitsILi32ELi64ELi256ELi4ES3_EELb1ELb0ELb0ELb1ELb1ELb0ELb1ELb0EEEvNS_16Flash_fwd_paramsE,"a",@progbits
	.sectionflags	@""
	.align	4
.nv.constant0._ZN5flash24flash_fwd_splitkv_kernelI23Flash_fwd_kernel_traitsILi32ELi64ELi256ELi4ELb0ELb0EN7cutlass10bfloat16_tE19Flash_kernel_traitsILi32ELi64ELi256ELi4ES3_EELb1ELb0ELb0ELb1ELb1ELb0ELb1ELb0EEEvNS_16Flash_fwd_paramsE:
	.zero		816


//--------------------- .nv.constant0._ZN5flash24flash_fwd_splitkv_kernelI23Flash_fwd_kernel_traitsILi32ELi64ELi256ELi4ELb0ELb0EN7cutlass10bfloat16_tE19Flash_kernel_traitsILi32ELi64ELi256ELi4ES3_EELb1ELb0ELb0ELb1ELb1ELb1ELb1ELb0EEEvNS_16Flash_fwd_paramsE --------------------------
	.section	.nv.constant0._ZN5flash24flash_fwd_splitkv_kernelI23Flash_fwd_kernel_traitsILi32ELi64ELi256ELi4ELb0ELb0EN7cutlass10bfloat16_tE19Flash_kernel_traitsILi32ELi64ELi256ELi4ES3_EELb1ELb0ELb0ELb1ELb1ELb1ELb1ELb0EEEvNS_16Flash_fwd_paramsE,"a",@progbits
	.sectionflags	@""
	.align	4
.nv.constant0._ZN5flash24flash_fwd_splitkv_kernelI23Flash_fwd_kernel_traitsILi32ELi64ELi256ELi4ELb0ELb0EN7cutlass10bfloat16_tE19Flash_kernel_traitsILi32ELi64ELi256ELi4ES3_EELb1ELb0ELb0ELb1ELb1ELb1ELb1ELb0EEEvNS_16Flash_fwd_paramsE:
	.zero		816


//--------------------- .nv.constant0._ZN5flash24flash_fwd_splitkv_kernelI23Flash_fwd_kernel_traitsILi32ELi64ELi256ELi4ELb0ELb0EN7cutlass10bfloat16_tE19Flash_kernel_traitsILi32ELi64ELi256ELi4ES3_EELb1ELb0ELb0ELb0ELb1ELb0ELb0ELb0EEEvNS_16Flash_fwd_paramsE --------------------------
	.section	.nv.constant0._ZN5flash24flash_fwd_splitkv_kernelI23Flash_fwd_kernel_traitsILi32ELi64ELi256ELi4ELb0ELb0EN7cutlass10bfloat16_tE19Flash_kernel_traitsILi32ELi64ELi256ELi4ES3_EELb1ELb0ELb0ELb0ELb1ELb0ELb0ELb0EEEvNS_16Flash_fwd_paramsE,"a",@progbits
	.sectionflags	@""
	.align	4
.nv.constant0._ZN5flash24flash_fwd_splitkv_kernelI23Flash_fwd_kernel_traitsILi32ELi64ELi256ELi4ELb0ELb0EN7cutlass10bfloat16_tE19Flash_kernel_traitsILi32ELi64ELi256ELi4ES3_EELb1ELb0ELb0ELb0ELb1ELb0ELb0ELb0EEEvNS_16Flash_fwd_paramsE:
	.zero		816


//--------------------- .nv.constant0._ZN5flash24flash_fwd_splitkv_kernelI23Flash_fwd_kernel_traitsILi32ELi64ELi256ELi4ELb0ELb0EN7cutlass10bfloat16_tE19Flash_kernel_traitsILi32ELi64ELi256ELi4ES3_EELb1ELb0ELb0ELb0ELb1ELb1ELb0ELb0EEEvNS_16Flash_fwd_paramsE --------------------------
	.section	.nv.constant0._ZN5flash24flash_fwd_splitkv_kernelI23Flash_fwd_kernel_traitsILi32ELi64ELi256ELi4ELb0ELb0EN7cutlass10bfloat16_tE19Flash_kernel_traitsILi32ELi64ELi256ELi4ES3_EELb1ELb0ELb0ELb0ELb1ELb1ELb0ELb0EEEvNS_16Flash_fwd_paramsE,"a",@progbits
	.sectionflags	@""
	.align	4
.nv.constant0._ZN5flash24flash_fwd_splitkv_kernelI23Flash_fwd_kernel_traitsILi32ELi64ELi256ELi4ELb0ELb0EN7cutlass10bfloat16_tE19Flash_kernel_traitsILi32ELi64ELi256ELi4ES3_EELb1ELb0ELb0ELb0ELb1ELb1ELb0ELb0EEEvNS_16Flash_fwd_paramsE:
	.zero		816


//--------------------- .nv.constant0._ZN5flash24flash_fwd_splitkv_kernelI23Flash_fwd_kernel_traitsILi32ELi64ELi256ELi4ELb0ELb0EN7cutlass10bfloat16_tE19Flash_kernel_traitsILi32ELi64ELi256ELi4ES3_EELb1ELb0ELb1ELb0ELb0ELb0ELb0ELb0EEEvNS_16Flash_fwd_paramsE --------------------------
	.section	.nv.constant0._ZN5flash24flash_fwd_splitkv_kernelI23Flash_fwd_kernel_traitsILi32ELi64ELi256ELi4ELb0ELb0EN7cutlass10bfloat16_tE19Flash_kernel_traitsILi32ELi64ELi256ELi4ES3_EELb1ELb0ELb1ELb0ELb0ELb0ELb0ELb0EEEvNS_16Flash_fwd_paramsE,"a",@progbits
	.sectionflags	@""
	.align	4
.nv.constant0._ZN5flash24flash_fwd_splitkv_kernelI23Flash_fwd_kernel_traitsILi32ELi64ELi256ELi4ELb0ELb0EN7cutlass10bfloat16_tE19Flash_kernel_traitsILi32ELi64ELi256ELi4ES3_EELb1ELb0ELb1ELb0ELb0ELb0ELb0ELb0EEEvNS_16Flash_fwd_paramsE:
	.zero		816


//--------------------- .nv.constant0._ZN5flash24flash_fwd_splitkv_kernelI23Flash_fwd_kernel_traitsILi32ELi64ELi256ELi4ELb0ELb0EN7cutlass10bfloat16_tE19Flash_kernel_traitsILi32ELi64ELi256ELi4ES3_EELb1ELb0ELb1ELb0ELb0ELb1ELb0ELb0EEEvNS_16Flash_fwd_paramsE --------------------------
	.section	.nv.constant0._ZN5flash24flash_fwd_splitkv_kernelI23Flash_fwd_kernel_traitsILi32ELi64ELi256ELi4ELb0ELb0EN7cutlass10bfloat16_tE19Flash_kernel_traitsILi32ELi64ELi256ELi4ES3_EELb1ELb0ELb1ELb0ELb0ELb1ELb0ELb0EEEvNS_16Flash_fwd_paramsE,"a",@progbits
	.sectionflags	@""
	.align	4
.nv.constant0._ZN5flash24flash_fwd_splitkv_kernelI23Flash_fwd_kernel_traitsILi32ELi64ELi256ELi4ELb0ELb0EN7cutlass10bfloat16_tE19Flash_kernel_traitsILi32ELi64ELi256ELi4ES3_EELb1ELb0ELb1ELb0ELb0ELb1ELb0ELb0EEEvNS_16Flash_fwd_paramsE:
	.zero		816


//--------------------- .nv.constant0._ZN5flash24flash_fwd_splitkv_kernelI23Flash_fwd_kernel_traitsILi32ELi64ELi256ELi4ELb0ELb0EN7cutlass10bfloat16_tE19Flash_kernel_traitsILi32ELi64ELi256ELi4ES3_EELb1ELb0ELb0ELb0ELb1ELb0ELb0ELb1EEEvNS_16Flash_fwd_paramsE --------------------------
	.section	.nv.constant0._ZN5flash24flash_fwd_splitkv_kernelI23Flash_fwd_kernel_traitsILi32ELi64ELi256ELi4ELb0ELb0EN7cutlass10bfloat16_tE19Flash_kernel_traitsILi32ELi64ELi256ELi4ES3_EELb1ELb0ELb0ELb0ELb1ELb0ELb0ELb1EEEvNS_16Flash_fwd_paramsE,"a",@progbits
	.sectionflags	@""
	.align	4
.nv.constant0._ZN5flash24flash_fwd_splitkv_kernelI23Flash_fwd_kernel_traitsILi32ELi64ELi256ELi4ELb0ELb0EN7cutlass10bfloat16_tE19Flash_kernel_traitsILi32ELi64ELi256ELi4ES3_EELb1ELb0ELb0ELb0ELb1ELb0ELb0ELb1EEEvNS_16Flash_fwd_paramsE:
	.zero		816


//--------------------- .nv.constant0._ZN5flash24flash_fwd_splitkv_kernelI23Flash_fwd_kernel_traitsILi32ELi64ELi256ELi4ELb0ELb0EN7cutlass10bfloat16_tE19Flash_kernel_traitsILi32ELi64ELi256ELi4ES3_EELb1ELb0ELb0ELb0ELb1ELb1ELb0ELb1EEEvNS_16Flash_fwd_paramsE --------------------------
	.section	.nv.constant0._ZN5flash24flash_fwd_splitkv_kernelI23Flash_fwd_kernel_traitsILi32ELi64ELi256ELi4ELb0ELb0EN7cutlass10bfloat16_tE19Flash_kernel_traitsILi32ELi64ELi256ELi4ES3_EELb1ELb0ELb0ELb0ELb1ELb1ELb0ELb1EEEvNS_16Flash_fwd_paramsE,"a",@progbits
	.sectionflags	@""
	.align	4
.nv.constant0._ZN5flash24flash_fwd_splitkv_kernelI23Flash_fwd_kernel_traitsILi32ELi64ELi256ELi4ELb0ELb0EN7cutlass10bfloat16_tE19Flash_kernel_traitsILi32ELi64ELi256ELi4ES3_EELb1ELb0ELb0ELb0ELb1ELb1ELb0ELb1EEEvNS_16Flash_fwd_paramsE:
	.zero		816


//--------------------- .nv.constant0._ZN5flash24flash_fwd_splitkv_kernelI23Flash_fwd_kernel_traitsILi32ELi64ELi256ELi4ELb0ELb0EN7cutlass10bfloat16_tE19Flash_kernel_traitsILi32ELi64ELi256ELi4ES3_EELb1ELb0ELb1ELb0ELb0ELb0ELb0ELb1EEEvNS_16Flash_fwd_paramsE --------------------------
	.section	.nv.constant0._ZN5flash24flash_fwd_splitkv_kernelI23Flash_fwd_kernel_traitsILi32ELi64ELi256ELi4ELb0ELb0EN7cutlass10bfloat16_tE19Flash_kernel_traitsILi32ELi64ELi256ELi4ES3_EELb1ELb0ELb1ELb0ELb0ELb0ELb0ELb1EEEvNS_16Flash_fwd_paramsE,"a",@progbits
	.sectionflags	@""
	.align	4
.nv.constant0._ZN5flash24flash_fwd_splitkv_kernelI23Flash_fwd_kernel_traitsILi32ELi64ELi256ELi4ELb0ELb0EN7cutlass10bfloat16_tE19Flash_kernel_traitsILi32ELi64ELi256ELi4ES3_EELb1ELb0ELb1ELb0ELb0ELb0ELb0ELb1EEEvNS_16Flash_fwd_paramsE:
	.zero		816


//--------------------- .nv.constant0._ZN5flash24flash_fwd_splitkv_kernelI23Flash_fwd_kernel_traitsILi32ELi64ELi256ELi4ELb0ELb0EN7cutlass10bfloat16_tE19Flash_kernel_traitsILi32ELi64ELi256ELi4ES3_EELb1ELb0ELb1ELb0ELb0ELb1ELb0ELb1EEEvNS_16Flash_fwd_paramsE --------------------------
	.section	.nv.constant0._ZN5flash24flash_fwd_splitkv_kernelI23Flash_fwd_kernel_traitsILi32ELi64ELi256ELi4ELb0ELb0EN7cutlass10bfloat16_tE19Flash_kernel_traitsILi32ELi64ELi256ELi4ES3_EELb1ELb0ELb1ELb0ELb0ELb1ELb0ELb1EEEvNS_16Flash_fwd_paramsE,"a",@progbits
	.sectionflags	@""
	.align	4
.nv.constant0._ZN5flash24flash_fwd_splitkv_kernelI23Flash_fwd_kernel_traitsILi32ELi64ELi256ELi4ELb0ELb0EN7cutlass10bfloat16_tE19Flash_kernel_traitsILi32ELi64ELi256ELi4ES3_EELb1ELb0ELb1ELb0ELb0ELb1ELb0ELb1EEEvNS_16Flash_fwd_paramsE:
	.zero		816


//--------------------- .nv.constant0._ZN5flash24flash_fwd_splitkv_kernelI23Flash_fwd_kernel_traitsILi32ELi64ELi256ELi4ELb0ELb0EN7cutlass10bfloat16_tE19Flash_kernel_traitsILi32ELi64ELi256ELi4ES3_EELb1ELb0ELb0ELb0ELb1ELb0ELb1ELb0EEEvNS_16Flash_fwd_paramsE --------------------------
	.section	.nv.constant0._ZN5flash24flash_fwd_splitkv_kernelI23Flash_fwd_kernel_traitsILi32ELi64ELi256ELi4ELb0ELb0EN7cutlass10bfloat16_tE19Flash_kernel_traitsILi32ELi64ELi256ELi4ES3_EELb1ELb0ELb0ELb0ELb1ELb0ELb1ELb0EEEvNS_16Flash_fwd_paramsE,"a",@progbits
	.sectionflags	@""
	.align	4
.nv.constant0._ZN5flash24flash_fwd_splitkv_kernelI23Flash_fwd_kernel_traitsILi32ELi64ELi256ELi4ELb0ELb0EN7cutlass10bfloat16_tE19Flash_kernel_traitsILi32ELi64ELi256ELi4ES3_EELb1ELb0ELb0ELb0ELb1ELb0ELb1ELb0EEEvNS_16Flash_fwd_paramsE:
	.zero		816


//--------------------- .nv.constant0._ZN5flash24flash_fwd_splitkv_kernelI23Flash_fwd_kernel_traitsILi32ELi64ELi256ELi4ELb0ELb0EN7cutlass10bfloat16_tE19Flash_kernel_traitsILi32ELi64ELi256ELi4ES3_EELb1ELb0ELb0ELb0ELb1ELb1ELb1ELb0EEEvNS_16Flash_fwd_paramsE --------------------------
	.section	.nv.constant0._ZN5flash24flash_fwd_splitkv_kernelI23Flash_fwd_kernel_traitsILi32ELi64ELi256ELi4ELb0ELb0EN7cutlass10bfloat16_tE19Flash_kernel_traitsILi32ELi64ELi256ELi4ES3_EELb1ELb0ELb0ELb0ELb1ELb1ELb1ELb0EEEvNS_16Flash_fwd_paramsE,"a",@progbits
	.sectionflags	@""
	.align	4
.nv.constant0._ZN5flash24flash_fwd_splitkv_kernelI23Flash_fwd_kernel_traitsILi32ELi64ELi256ELi4ELb0ELb0EN7cutlass10bfloat16_tE19Flash_kernel_traitsILi32ELi64ELi256ELi4ES3_EELb1ELb0ELb0ELb0ELb1ELb1ELb1ELb0EEEvNS_16Flash_fwd_paramsE:
	.zero		816


//--------------------- .nv.constant0._ZN5flash24flash_fwd_splitkv_kernelI23Flash_fwd_kernel_traitsILi32ELi64ELi256ELi4ELb0ELb0EN7cutlass10bfloat16_tE19Flash_kernel_traitsILi32ELi64ELi256ELi4ES3_EELb1ELb0ELb1ELb0ELb0ELb0ELb1ELb0EEEvNS_16Flash_fwd_paramsE --------------------------
	.section	.nv.constant0._ZN5flash24flash_fwd_splitkv_kernelI23Flash_fwd_kernel_traitsILi32ELi64ELi256ELi4ELb0ELb0EN7cutlass10bfloat16_tE19Flash_kernel_traitsILi32ELi64ELi256ELi4ES3_EELb1ELb0ELb1ELb0ELb0ELb0ELb1ELb0EEEvNS_16Flash_fwd_paramsE,"a",@progbits
	.sectionflags	@""
	.align	4
.nv.constant0._ZN5flash24flash_fwd_splitkv_kernelI23Flash_fwd_kernel_traitsILi32ELi64ELi256ELi4ELb0ELb0EN7cutlass10bfloat16_tE19Flash_kernel_traitsILi32ELi64ELi256ELi4ES3_EELb1ELb0ELb1ELb0ELb0ELb0ELb1ELb0EEEvNS_16Flash_fwd_paramsE:
	.zero		816


//--------------------- .nv.constant0._ZN5flash24flash_fwd_splitkv_kernelI23Flash_fwd_kernel_traitsILi32ELi64ELi256ELi4ELb0ELb0EN7cutlass10bfloat16_tE19Flash_kernel_traitsILi32ELi64ELi256ELi4ES3_EELb1ELb0ELb1ELb0ELb0ELb1ELb1ELb0EEEvNS_16Flash_fwd_paramsE --------------------------
	.section	.nv.constant0._ZN5flash24flash_fwd_splitkv_kernelI23Flash_fwd_kernel_traitsILi32ELi64ELi256ELi4ELb0ELb0EN7cutlass10bfloat16_tE19Flash_kernel_traitsILi32ELi64ELi256ELi4ES3_EELb1ELb0ELb1ELb0ELb0ELb1ELb1ELb0EEEvNS_16Flash_fwd_paramsE,"a",@progbits
	.sectionflags	@""
	.align	4
.nv.constant0._ZN5flash24flash_fwd_splitkv_kernelI23Flash_fwd_kernel_traitsILi32ELi64ELi256ELi4ELb0ELb0EN7cutlass10bfloat16_tE19Flash_kernel_traitsILi32ELi64ELi256ELi4ES3_EELb1ELb0ELb1ELb0ELb0ELb1ELb1ELb0EEEvNS_16Flash_fwd_paramsE:
	.zero		816


//--------------------- .nv.constant0._ZN5flash24flash_fwd_splitkv_kernelI23Flash_fwd_kernel_traitsILi32ELi64ELi256ELi4ELb0ELb0EN7cutlass10bfloat16_tE19Flash_kernel_traitsILi32ELi64ELi256ELi4ES3_EELb1ELb0ELb0ELb0ELb1ELb0ELb1ELb1EEEvNS_16Flash_fwd_paramsE --------------------------
	.section	.nv.constant0._ZN5flash24flash_fwd_splitkv_kernelI23Flash_fwd_kernel_traitsILi32ELi64ELi256ELi4ELb0ELb0EN7cutlass10bfloat16_tE19Flash_kernel_traitsILi32ELi64ELi256ELi4ES3_EELb1ELb0ELb0ELb0ELb1ELb0ELb1ELb1EEEvNS_16Flash_fwd_paramsE,"a",@progbits
	.sectionflags	@""
	.align	4
.nv.constant0._ZN5flash24flash_fwd_splitkv_kernelI23Flash_fwd_kernel_traitsILi32ELi64ELi256ELi4ELb0ELb0EN7cutlass10bfloat16_tE19Flash_kernel_traitsILi32ELi64ELi256ELi4ES3_EELb1ELb0ELb0ELb0ELb1ELb0ELb1ELb1EEEvNS_16Flash_fwd_paramsE:
	.zero		816


//--------------------- .nv.constant0._ZN5flash24flash_fwd_splitkv_kernelI23Flash_fwd_kernel_traitsILi32ELi64ELi256ELi4ELb0ELb0EN7cutlass10bfloat16_tE19Flash_kernel_traitsILi32ELi64ELi256ELi4ES3_EELb1ELb0ELb0ELb0ELb1ELb1ELb1ELb1EEEvNS_16Flash_fwd_paramsE --------------------------
	.section	.nv.constant0._ZN5flash24flash_fwd_splitkv_kernelI23Flash_fwd_kernel_traitsILi32ELi64ELi256ELi4ELb0ELb0EN7cutlass10bfloat16_tE19Flash_kernel_traitsILi32ELi64ELi256ELi4ES3_EELb1ELb0ELb0ELb0ELb1ELb1ELb1ELb1EEEvNS_16Flash_fwd_paramsE,"a",@progbits
	.sectionflags	@""
	.align	4
.nv.constant0._ZN5flash24flash_fwd_splitkv_kernelI23Flash_fwd_kernel_traitsILi32ELi64ELi256ELi4ELb0ELb0EN7cutlass10bfloat16_tE19Flash_kernel_traitsILi32ELi64ELi256ELi4ES3_EELb1ELb0ELb0ELb0ELb1ELb1ELb1ELb1EEEvNS_16Flash_fwd_paramsE:
	.zero		816


//--------------------- .nv.constant0._ZN5flash24flash_fwd_splitkv_kernelI23Flash_fwd_kernel_traitsILi32ELi64ELi256ELi4ELb0ELb0EN7cutlass10bfloat16_tE19Flash_kernel_traitsILi32ELi64ELi256ELi4ES3_EELb1ELb0ELb1ELb0ELb0ELb0ELb1ELb1EEEvNS_16Flash_fwd_paramsE --------------------------
	.section	.nv.constant0._ZN5flash24flash_fwd_splitkv_kernelI23Flash_fwd_kernel_traitsILi32ELi64ELi256ELi4ELb0ELb0EN7cutlass10bfloat16_tE19Flash_kernel_traitsILi32ELi64ELi256ELi4ES3_EELb1ELb0ELb1ELb0ELb0ELb0ELb1ELb1EEEvNS_16Flash_fwd_paramsE,"a",@progbits
	.sectionflags	@""
	.align	4
.nv.constant0._ZN5flash24flash_fwd_splitkv_kernelI23Flash_fwd_kernel_traitsILi32ELi64ELi256ELi4ELb0ELb0EN7cutlass10bfloat16_tE19Flash_kernel_traitsILi32ELi64ELi256ELi4ES3_EELb1ELb0ELb1ELb0ELb0ELb0ELb1ELb1EEEvNS_16Flash_fwd_paramsE:
	.zero		816


//--------------------- .nv.constant0._ZN5flash24flash_fwd_splitkv_kernelI23Flash_fwd_kernel_traitsILi32ELi64ELi256ELi4ELb0ELb0EN7cutlass10bfloat16_tE19Flash_kernel_traitsILi32ELi64ELi256ELi4ES3_EELb1ELb0ELb1ELb0ELb0ELb1ELb1ELb1EEEvNS_16Flash_fwd_paramsE --------------------------
	.section	.nv.constant0._ZN5flash24flash_fwd_splitkv_kernelI23Flash_fwd_kernel_traitsILi32ELi64ELi256ELi4ELb0ELb0EN7cutlass10bfloat16_tE19Flash_kernel_traitsILi32ELi64ELi256ELi4ES3_EELb1ELb0ELb1ELb0ELb0ELb1ELb1ELb1EEEvNS_16Flash_fwd_paramsE,"a",@progbits
	.sectionflags	@""
	.align	4
.nv.constant0._ZN5flash24flash_fwd_splitkv_kernelI23Flash_fwd_kernel_traitsILi32ELi64ELi256ELi4ELb0ELb0EN7cutlass10bfloat16_tE19Flash_kernel_traitsILi32ELi64ELi256ELi4ES3_EELb1ELb0ELb1ELb0ELb0ELb1ELb1ELb1EEEvNS_16Flash_fwd_paramsE:
	.zero		816


//--------------------- .nv.constant0._ZN5flash32flash_fwd_splitkv_combine_kernelI23Flash_fwd_kernel_traitsILi32ELi64ELi128ELi4ELb0ELb0EN7cutlass10bfloat16_tE19Flash_kernel_traitsILi32ELi64ELi128ELi4ES3_EELi16ELi7ELb0EEEvNS_16Flash_fwd_paramsE --------------------------
	.section	.nv.constant0._ZN5flash32flash_fwd_splitkv_combine_kernelI23Flash_fwd_kernel_traitsILi32ELi64ELi128ELi4ELb0ELb0EN7cutlass10bfloat16_tE19Flash_kernel_traitsILi32ELi64ELi128ELi4ES3_EELi16ELi7ELb0EEEvNS_16Flash_fwd_paramsE,"a",@progbits
	.sectionflags	@""
	.align	4
.nv.constant0._ZN5flash32flash_fwd_splitkv_combine_kernelI23Flash_fwd_kernel_traitsILi32ELi64ELi128ELi4ELb0ELb0EN7cutlass10bfloat16_tE19Flash_kernel_traitsILi32ELi64ELi128ELi4ES3_EELi16ELi7ELb0EEEvNS_16Flash_fwd_paramsE:
	.zero		816


//--------------------- .nv.constant0._ZN5flash32flash_fwd_splitkv_combine_kernelI23Flash_fwd_kernel_traitsILi32ELi64ELi128ELi4ELb0ELb0EN7cutlass10bfloat16_tE19Flash_kernel_traitsILi32ELi64ELi128ELi4ES3_EELi16ELi6ELb0EEEvNS_16Flash_fwd_paramsE --------------------------
	.section	.nv.constant0._ZN5flash32flash_fwd_splitkv_combine_kernelI23Flash_fwd_kernel_traitsILi32ELi64ELi128ELi4ELb0ELb0EN7cutlass10bfloat16_tE19Flash_kernel_traitsILi32ELi64ELi128ELi4ES3_EELi16ELi6ELb0EEEvNS_16Flash_fwd_paramsE,"a",@progbits
	.sectionflags	@""
	.align	4
.nv.constant0._ZN5flash32flash_fwd_splitkv_combine_kernelI23Flash_fwd_kernel_traitsILi32ELi64ELi128ELi4ELb0ELb0EN7cutlass10bfloat16_tE19Flash_kernel_traitsILi32ELi64ELi128ELi4ES3_EELi16ELi6ELb0EEEvNS_16Flash_fwd_paramsE:
	.zero		816


//--------------------- .nv.constant0._ZN5flash32flash_fwd_splitkv_combine_kernelI23Flash_fwd_kernel_traitsILi32ELi64ELi128ELi4ELb0ELb0EN7cutlass10bfloat16_tE19Flash_kernel_traitsILi32ELi64ELi128ELi4ES3_EELi16ELi5ELb0EEEvNS_16Flash_fwd_paramsE --------------------------
	.section	.nv.constant0._ZN5flash32flash_fwd_splitkv_combine_kernelI23Flash_fwd_kernel_traitsILi32ELi64ELi128ELi4ELb0ELb0EN7cutlass10bfloat16_tE19Flash_kernel_traitsILi32ELi64ELi128ELi4ES3_EELi16ELi5ELb0EEEvNS_16Flash_fwd_paramsE,"a",@progbits
	.sectionflags	@""
	.align	4
.nv.constant0._ZN5flash32flash_fwd_splitkv_combine_kernelI23Flash_fwd_kernel_traitsILi32ELi64ELi128ELi4ELb0ELb0EN7cutlass10bfloat16_tE19Flash_kernel_traitsILi32ELi64ELi128ELi4ES3_EELi16ELi5ELb0EEEvNS_16Flash_fwd_paramsE:
	.zero		816


//--------------------- .nv.constant0._ZN5flash32flash_fwd_splitkv_combine_kernelI23Flash_fwd_kernel_traitsILi32ELi64ELi128ELi4ELb0ELb0EN7cutlass10bfloat16_tE19Flash_kernel_traitsILi32ELi64ELi128ELi4ES3_EELi16ELi4ELb0EEEvNS_16Flash_fwd_paramsE --------------------------
	.section	.nv.constant0._ZN5flash32flash_fwd_splitkv_combine_kernelI23Flash_fwd_kernel_traitsILi32ELi64ELi128ELi4ELb0ELb0EN7cutlass10bfloat16_tE19Flash_kernel_traitsILi32ELi64ELi128ELi4ES3_EELi16ELi4ELb0EEEvNS_16Flash_fwd_paramsE,"a",@progbits
	.sectionflags	@""
	.align	4
.nv.constant0._ZN5flash32flash_fwd_splitkv_combine_kernelI23Flash_fwd_kernel_traitsILi32ELi64ELi128ELi4ELb0ELb0EN7cutlass10bfloat16_tE19Flash_kernel_traitsILi32ELi64ELi128ELi4ES3_EELi16ELi4ELb0EEEvNS_16Flash_fwd_paramsE:
	.zero		816


//--------------------- .nv.constant0._ZN5flash32flash_fwd_splitkv_combine_kernelI23Flash_fwd_kernel_traitsILi32ELi64ELi128ELi4ELb0ELb0EN7cutlass10bfloat16_tE19Flash_kernel_traitsILi32ELi64ELi128ELi4ES3_EELi16ELi3ELb0EEEvNS_16Flash_fwd_paramsE --------------------------
	.section	.nv.constant0._ZN5flash32flash_fwd_splitkv_combine_kernelI23Flash_fwd_kernel_traitsILi32ELi64ELi128ELi4ELb0ELb0EN7cutlass10bfloat16_tE19Flash_kernel_traitsILi32ELi64ELi128ELi4ES3_EELi16ELi3ELb0EEEvNS_16Flash_fwd_paramsE,"a",@progbits
	.sectionflags	@""
	.align	4
.nv.constant0._ZN5flash32flash_fwd_splitkv_combine_kernelI23Flash_fwd_kernel_traitsILi32ELi64ELi128ELi4ELb0ELb0EN7cutlass10bfloat16_tE19Flash_kernel_traitsILi32ELi64ELi128ELi4ES3_EELi16ELi3ELb0EEEvNS_16Flash_fwd_paramsE:
	.zero		816


//--------------------- .nv.constant0._ZN5flash32flash_fwd_splitkv_combine_kernelI23Flash_fwd_kernel_traitsILi32ELi64ELi128ELi4ELb0ELb0EN7cutlass10bfloat16_tE19Flash_kernel_traitsILi32ELi64ELi128ELi4ES3_EELi16ELi2ELb0EEEvNS_16Flash_fwd_paramsE --------------------------
	.section	.nv.constant0._ZN5flash32flash_fwd_splitkv_combine_kernelI23Flash_fwd_kernel_traitsILi32ELi64ELi128ELi4ELb0ELb0EN7cutlass10bfloat16_tE19Flash_kernel_traitsILi32ELi64ELi128ELi4ES3_EELi16ELi2ELb0EEEvNS_16Flash_fwd_paramsE,"a",@progbits
	.sectionflags	@""
	.align	4
.nv.constant0._ZN5flash32flash_fwd_splitkv_combine_kernelI23Flash_fwd_kernel_traitsILi32ELi64ELi128ELi4ELb0ELb0EN7cutlass10bfloat16_tE19Flash_kernel_traitsILi32ELi64ELi128ELi4ES3_EELi16ELi2ELb0EEEvNS_16Flash_fwd_paramsE:
	.zero		816


//--------------------- .nv.constant0._ZN5flash32flash_fwd_splitkv_combine_kernelI23Flash_fwd_kernel_traitsILi32ELi64ELi128ELi4ELb0ELb0EN7cutlass10bfloat16_tE19Flash_kernel_traitsILi32ELi64ELi128ELi4ES3_EELi16ELi1ELb0EEEvNS_16Flash_fwd_paramsE --------------------------
	.section	.nv.constant0._ZN5flash32flash_fwd_splitkv_combine_kernelI23Flash_fwd_kernel_traitsILi32ELi64ELi128ELi4ELb0ELb0EN7cutlass10bfloat16_tE19Flash_kernel_traitsILi32ELi64ELi128ELi4ES3_EELi16ELi1ELb0EEEvNS_16Flash_fwd_paramsE,"a",@progbits
	.sectionflags	@""
	.align	4
.nv.constant0._ZN5flash32flash_fwd_splitkv_combine_kernelI23Flash_fwd_kernel_traitsILi32ELi64ELi128ELi4ELb0ELb0EN7cutlass10bfloat16_tE19Flash_kernel_traitsILi32ELi64ELi128ELi4ES3_EELi16ELi1ELb0EEEvNS_16Flash_fwd_paramsE:
	.zero		816


//--------------------- .nv.constant0._ZN5flash32flash_fwd_splitkv_combine_kernelI23Flash_fwd_kernel_traitsILi32ELi64ELi128ELi4ELb0ELb0EN7cutlass10bfloat16_tE19Flash_kernel_traitsILi32ELi64ELi128ELi4ES3_EELi16ELi7ELb1EEEvNS_16Flash_fwd_paramsE --------------------------
	.section	.nv.constant0._ZN5flash32flash_fwd_splitkv_combine_kernelI23Flash_fwd_kernel_traitsILi32ELi64ELi128ELi4ELb0ELb0EN7cutlass10bfloat16_tE19Flash_kernel_traitsILi32ELi64ELi128ELi4ES3_EELi16ELi7ELb1EEEvNS_16Flash_fwd_paramsE,"a",@progbits
	.sectionflags	@""
	.align	4
.nv.constant0._ZN5flash32flash_fwd_splitkv_combine_kernelI23Flash_fwd_kernel_traitsILi32ELi64ELi128ELi4ELb0ELb0EN7cutlass10bfloat16_tE19Flash_kernel_traitsILi32ELi64ELi128ELi4ES3_EELi16ELi7ELb1EEEvNS_16Flash_fwd_paramsE:
	.zero		816


//--------------------- .nv.constant0._ZN5flash32flash_fwd_splitkv_combine_kernelI23Flash_fwd_kernel_traitsILi32ELi64ELi128ELi4ELb0ELb0EN7cutlass10bfloat16_tE19Flash_kernel_traitsILi32ELi64ELi128ELi4ES3_EELi16ELi6ELb1EEEvNS_16Flash_fwd_paramsE --------------------------
	.section	.nv.constant0._ZN5flash32flash_fwd_splitkv_combine_kernelI23Flash_fwd_kernel_traitsILi32ELi64ELi128ELi4ELb0ELb0EN7cutlass10bfloat16_tE19Flash_kernel_traitsILi32ELi64ELi128ELi4ES3_EELi16ELi6ELb1EEEvNS_16Flash_fwd_paramsE,"a",@progbits
	.sectionflags	@""
	.align	4
.nv.constant0._ZN5flash32flash_fwd_splitkv_combine_kernelI23Flash_fwd_kernel_traitsILi32ELi64ELi128ELi4ELb0ELb0EN7cutlass10bfloat16_tE19Flash_kernel_traitsILi32ELi64ELi128ELi4ES3_EELi16ELi6ELb1EEEvNS_16Flash_fwd_paramsE:
	.zero		816


//--------------------- .nv.constant0._ZN5flash32flash_fwd_splitkv_combine_kernelI23Flash_fwd_kernel_traitsILi32ELi64ELi128ELi4ELb0ELb0EN7cutlass10bfloat16_tE19Flash_kernel_traitsILi32ELi64ELi128ELi4ES3_EELi16ELi5ELb1EEEvNS_16Flash_fwd_paramsE --------------------------
	.section	.nv.constant0._ZN5flash32flash_fwd_splitkv_combine_kernelI23Flash_fwd_kernel_traitsILi32ELi64ELi128ELi4ELb0ELb0EN7cutlass10bfloat16_tE19Flash_kernel_traitsILi32ELi64ELi128ELi4ES3_EELi16ELi5ELb1EEEvNS_16Flash_fwd_paramsE,"a",@progbits
	.sectionflags	@""
	.align	4
.nv.constant0._ZN5flash32flash_fwd_splitkv_combine_kernelI23Flash_fwd_kernel_traitsILi32ELi64ELi128ELi4ELb0ELb0EN7cutlass10bfloat16_tE19Flash_kernel_traitsILi32ELi64ELi128ELi4ES3_EELi16ELi5ELb1EEEvNS_16Flash_fwd_paramsE:
	.zero		816


//--------------------- .nv.constant0._ZN5flash32flash_fwd_splitkv_combine_kernelI23Flash_fwd_kernel_traitsILi32ELi64ELi128ELi4ELb0ELb0EN7cutlass10bfloat16_tE19Flash_kernel_traitsILi32ELi64ELi128ELi4ES3_EELi16ELi4ELb1EEEvNS_16Flash_fwd_paramsE --------------------------
	.section	.nv.constant0._ZN5flash32flash_fwd_splitkv_combine_kernelI23Flash_fwd_kernel_traitsILi32ELi64ELi128ELi4ELb0ELb0EN7cutlass10bfloat16_tE19Flash_kernel_traitsILi32ELi64ELi128ELi4ES3_EELi16ELi4ELb1EEEvNS_16Flash_fwd_paramsE,"a",@progbits
	.sectionflags	@""
	.align	4
.nv.constant0._ZN5flash32flash_fwd_splitkv_combine_kernelI23Flash_fwd_kernel_traitsILi32ELi64ELi128ELi4ELb0ELb0EN7cutlass10bfloat16_tE19Flash_kernel_traitsILi32ELi64ELi128ELi4ES3_EELi16ELi4ELb1EEEvNS_16Flash_fwd_paramsE:
	.zero		816


//--------------------- .nv.constant0._ZN5flash32flash_fwd_splitkv_combine_kernelI23Flash_fwd_kernel_traitsILi32ELi64ELi128ELi4ELb0ELb0EN7cutlass10bfloat16_tE19Flash_kernel_traitsILi32ELi64ELi128ELi4ES3_EELi16ELi3ELb1EEEvNS_16Flash_fwd_paramsE --------------------------
	.section	.nv.constant0._ZN5flash32flash_fwd_splitkv_combine_kernelI23Flash_fwd_kernel_traitsILi32ELi64ELi128ELi4ELb0ELb0EN7cutlass10bfloat16_tE19Flash_kernel_traitsILi32ELi64ELi128ELi4ES3_EELi16ELi3ELb1EEEvNS_16Flash_fwd_paramsE,"a",@progbits
	.sectionflags	@""
	.align	4
.nv.constant0._ZN5flash32flash_fwd_splitkv_combine_kernelI23Flash_fwd_kernel_traitsILi32ELi64ELi128ELi4ELb0ELb0EN7cutlass10bfloat16_tE19Flash_kernel_traitsILi32ELi64ELi128ELi4ES3_EELi16ELi3ELb1EEEvNS_16Flash_fwd_paramsE:
	.zero		816


//--------------------- .nv.constant0._ZN5flash32flash_fwd_splitkv_combine_kernelI23Flash_fwd_kernel_traitsILi32ELi64ELi128ELi4ELb0ELb0EN7cutlass10bfloat16_tE19Flash_kernel_traitsILi32ELi64ELi128ELi4ES3_EELi16ELi2ELb1EEEvNS_16Flash_fwd_paramsE --------------------------
	.section	.nv.constant0._ZN5flash32flash_fwd_splitkv_combine_kernelI23Flash_fwd_kernel_traitsILi32ELi64ELi128ELi4ELb0ELb0EN7cutlass10bfloat16_tE19Flash_kernel_traitsILi32ELi64ELi128ELi4ES3_EELi16ELi2ELb1EEEvNS_16Flash_fwd_paramsE,"a",@progbits
	.sectionflags	@""
	.align	4
.nv.constant0._ZN5flash32flash_fwd_splitkv_combine_kernelI23Flash_fwd_kernel_traitsILi32ELi64ELi128ELi4ELb0ELb0EN7cutlass10bfloat16_tE19Flash_kernel_traitsILi32ELi64ELi128ELi4ES3_EELi16ELi2ELb1EEEvNS_16Flash_fwd_paramsE:
	.zero		816


//--------------------- .nv.constant0._ZN5flash32flash_fwd_splitkv_combine_kernelI23Flash_fwd_kernel_traitsILi32ELi64ELi128ELi4ELb0ELb0EN7cutlass10bfloat16_tE19Flash_kernel_traitsILi32ELi64ELi128ELi4ES3_EELi16ELi1ELb1EEEvNS_16Flash_fwd_paramsE --------------------------
	.section	.nv.constant0._ZN5flash32flash_fwd_splitkv_combine_kernelI23Flash_fwd_kernel_traitsILi32ELi64ELi128ELi4ELb0ELb0EN7cutlass10bfloat16_tE19Flash_kernel_traitsILi32ELi64ELi128ELi4ES3_EELi16ELi1ELb1EEEvNS_16Flash_fwd_paramsE,"a",@progbits
	.sectionflags	@""
	.align	4
.nv.constant0._ZN5flash32flash_fwd_splitkv_combine_kernelI23Flash_fwd_kernel_traitsILi32ELi64ELi128ELi4ELb0ELb0EN7cutlass10bfloat16_tE19Flash_kernel_traitsILi32ELi64ELi128ELi4ES3_EELi16ELi1ELb1EEEvNS_16Flash_fwd_paramsE:
	.zero		816


//--------------------- .nv.constant0._ZN5flash24flash_fwd_splitkv_kernelI23Flash_fwd_kernel_traitsILi32ELi64ELi128ELi4ELb0ELb0EN7cutlass10bfloat16_tE19Flash_kernel_traitsILi32ELi64ELi128ELi4ES3_EELb1ELb0ELb0ELb0ELb0ELb0ELb0ELb0EEEvNS_16Flash_fwd_paramsE --------------------------
	.section	.nv.constant0._ZN5flash24flash_fwd_splitkv_kernelI23Flash_fwd_kernel_traitsILi32ELi64ELi128ELi4ELb0ELb0EN7cutlass10bfloat16_tE19Flash_kernel_traitsILi32ELi64ELi128ELi4ES3_EELb1ELb0ELb0ELb0ELb0ELb0ELb0ELb0EEEvNS_16Flash_fwd_paramsE,"a",@progbits
	.sectionflags	@""
	.align	4
.nv.constant0._ZN5flash24flash_fwd_splitkv_kernelI23Flash_fwd_kernel_traitsILi32ELi64ELi128ELi4ELb0ELb0EN7cutlass10bfloat16_tE19Flash_kernel_traitsILi32ELi64ELi128ELi4ES3_EELb1ELb0ELb0ELb0ELb0ELb0ELb0ELb0EEEvNS_16Flash_fwd_paramsE:
	.zero		816


//--------------------- .nv.constant0._ZN5flash24flash_fwd_splitkv_kernelI23Flash_fwd_kernel_traitsILi32ELi64ELi128ELi4ELb0ELb0EN7cutlass10bfloat16_tE19Flash_kernel_traitsILi32ELi64ELi128ELi4ES3_EELb1ELb0ELb0ELb0ELb0ELb1ELb0ELb0EEEvNS_16Flash_fwd_paramsE --------------------------
	.section	.nv.constant0._ZN5flash24flash_fwd_splitkv_kernelI23Flash_fwd_kernel_traitsILi32ELi64ELi128ELi4ELb0ELb0EN7cutlass10bfloat16_tE19Flash_kernel_traitsILi32ELi64ELi128ELi4ES3_EELb1ELb0ELb0ELb0ELb0ELb1ELb0ELb0EEEvNS_16Flash_fwd_paramsE,"a",@progbits
	.sectionflags	@""
	.align	4
.nv.constant0._ZN5flash24flash_fwd_splitkv_kernelI23Flash_fwd_kernel_traitsILi32ELi64ELi128ELi4ELb0ELb0EN7cutlass10bfloat16_tE19Flash_kernel_traitsILi32ELi64ELi128ELi4ES3_EELb1ELb0ELb0ELb0ELb0ELb1ELb0ELb0EEEvNS_16Flash_fwd_paramsE:
	.zero		816


//--------------------- .nv.constant0._ZN5flash24flash_fwd_splitkv_kernelI23Flash_fwd_kernel_traitsILi32ELi64ELi128ELi4ELb0ELb0EN7cutlass10bfloat16_tE19Flash_kernel_traitsILi32ELi64ELi128ELi4ES3_EELb1ELb0ELb0ELb0ELb0ELb0ELb0ELb1EEEvNS_16Flash_fwd_paramsE --------------------------
	.section	.nv.constant0._ZN5flash24flash_fwd_splitkv_kernelI23Flash_fwd_kernel_traitsILi32ELi64ELi128ELi4ELb0ELb0EN7cutlass10bfloat16_tE19Flash_kernel_traitsILi32ELi64ELi128ELi4ES3_EELb1ELb0ELb0ELb0ELb0ELb0ELb0ELb1EEEvNS_16Flash_fwd_paramsE,"a",@progbits
	.sectionflags	@""
	.align	4
.nv.constant0._ZN5flash24flash_fwd_splitkv_kernelI23Flash_fwd_kernel_traitsILi32ELi64ELi128ELi4ELb0ELb0EN7cutlass10bfloat16_tE19Flash_kernel_traitsILi32ELi64ELi128ELi4ES3_EELb1ELb0ELb0ELb0ELb0ELb0ELb0ELb1EEEvNS_16Flash_fwd_paramsE:
	.zero		816


//--------------------- .nv.constant0._ZN5flash24flash_fwd_splitkv_kernelI23Flash_fwd_kernel_traitsILi32ELi64ELi128ELi4ELb0ELb0EN7cutlass10bfloat16_tE19Flash_kernel_traitsILi32ELi64ELi128ELi4ES3_EELb1ELb0ELb0ELb0ELb0ELb1ELb0ELb1EEEvNS_16Flash_fwd_paramsE --------------------------
	.section	.nv.constant0._ZN5flash24flash_fwd_splitkv_kernelI23Flash_fwd_kernel_traitsILi32ELi64ELi128ELi4ELb0ELb0EN7cutlass10bfloat16_tE19Flash_kernel_traitsILi32ELi64ELi128ELi4ES3_EELb1ELb0ELb0ELb0ELb0ELb1ELb0ELb1EEEvNS_16Flash_fwd_paramsE,"a",@progbits
	.sectionflags	@""
	.align	4
.nv.constant0._ZN5flash24flash_fwd_splitkv_kernelI23Flash_fwd_kernel_traitsILi32ELi64ELi128ELi4ELb0ELb0EN7cutlass10bfloat16_tE19Flash_kernel_traitsILi32ELi64ELi128ELi4ES3_EELb1ELb0ELb0ELb0ELb0ELb1ELb0ELb1EEEvNS_16Flash_fwd_paramsE:
	.zero		816


//--------------------- .nv.constant0._ZN5flash24flash_fwd_splitkv_kernelI23Flash_fwd_kernel_traitsILi32ELi64ELi128ELi4ELb0ELb0EN7cutlass10bfloat16_tE19Flash_kernel_traitsILi32ELi64ELi128ELi4ES3_EELb1ELb0ELb0ELb0ELb0ELb0ELb1ELb0EEEvNS_16Flash_fwd_paramsE --------------------------
	.section	.nv.constant0._ZN5flash24flash_fwd_splitkv_kernelI23Flash_fwd_kernel_traitsILi32ELi64ELi128ELi4ELb0ELb0EN7cutlass10bfloat16_tE19Flash_kernel_traitsILi32ELi64ELi128ELi4ES3_EELb1ELb0ELb0ELb0ELb0ELb0ELb1ELb0EEEvNS_16Flash_fwd_paramsE,"a",@progbits
	.sectionflags	@""
	.align	4
.nv.constant0._ZN5flash24flash_fwd_splitkv_kernelI23Flash_fwd_kernel_traitsILi32ELi64ELi128ELi4ELb0ELb0EN7cutlass10bfloat16_tE19Flash_kernel_traitsILi32ELi64ELi128ELi4ES3_EELb1ELb0ELb0ELb0ELb0ELb0ELb1ELb0EEEvNS_16Flash_fwd_paramsE:
	.zero		816


//--------------------- .nv.constant0._ZN5flash24flash_fwd_splitkv_kernelI23Flash_fwd_kernel_traitsILi32ELi64ELi128ELi4ELb0ELb0EN7cutlass10bfloat16_tE19Flash_kernel_traitsILi32ELi64ELi128ELi4ES3_EELb1ELb0ELb0ELb0ELb0ELb1ELb1ELb0EEEvNS_16Flash_fwd_paramsE --------------------------
	.section	.nv.constant0._ZN5flash24flash_fwd_splitkv_kernelI23Flash_fwd_kernel_traitsILi32ELi64ELi128ELi4ELb0ELb0EN7cutlass10bfloat16_tE19Flash_kernel_traitsILi32ELi64ELi128ELi4ES3_EELb1ELb0ELb0ELb0ELb0ELb1ELb1ELb0EEEvNS_16Flash_fwd_paramsE,"a",@progbits
	.sectionflags	@""
	.align	4
.nv.constant0._ZN5flash24flash_fwd_splitkv_kernelI23Flash_fwd_kernel_traitsILi32ELi64ELi128ELi4ELb0ELb0EN7cutlass10bfloat16_tE19Flash_kernel_traitsILi32ELi64ELi128ELi4ES3_EELb1ELb0ELb0ELb0ELb0ELb1ELb1ELb0EEEvNS_16Flash_fwd_paramsE:
	.zero		816


//--------------------- .nv.constant0._ZN5flash24flash_fwd_splitkv_kernelI23Flash_fwd_kernel_traitsILi32ELi64ELi128ELi4ELb0ELb0EN7cutlass10bfloat16_tE19Flash_kernel_traitsILi32ELi64ELi128ELi4ES3_EELb1ELb0ELb0ELb0ELb0ELb0ELb1ELb1EEEvNS_16Flash_fwd_paramsE --------------------------
	.section	.nv.constant0._ZN5flash24flash_fwd_splitkv_kernelI23Flash_fwd_kernel_traitsILi32ELi64ELi128ELi4ELb0ELb0EN7cutlass10bfloat16_tE19Flash_kernel_traitsILi32ELi64ELi128ELi4ES3_EELb1ELb0ELb0ELb0ELb0ELb0ELb1ELb1EEEvNS_16Flash_fwd_paramsE,"a",@progbits
	.sectionflags	@""
	.align	4
.nv.constant0._ZN5flash24flash_fwd_splitkv_kernelI23Flash_fwd_kernel_traitsILi32ELi64ELi128ELi4ELb0ELb0EN7cutlass10bfloat16_tE19Flash_kernel_traitsILi32ELi64ELi128ELi4ES3_EELb1ELb0ELb0ELb0ELb0ELb0ELb1ELb1EEEvNS_16Flash_fwd_paramsE:
	.zero		816


//--------------------- .nv.constant0._ZN5flash24flash_fwd_splitkv_kernelI23Flash_fwd_kernel_traitsILi32ELi64ELi128ELi4ELb0ELb0EN7cutlass10bfloat16_tE19Flash_kernel_traitsILi32ELi64ELi128ELi4ES3_EELb1ELb0ELb0ELb0ELb0ELb1ELb1ELb1EEEvNS_16Flash_fwd_paramsE --------------------------
	.section	.nv.constant0._ZN5flash24flash_fwd_splitkv_kernelI23Flash_fwd_kernel_traitsILi32ELi64ELi128ELi4ELb0ELb0EN7cutlass10bfloat16_tE19Flash_kernel_traitsILi32ELi64ELi128ELi4ES3_EELb1ELb0ELb0ELb0ELb0ELb1ELb1ELb1EEEvNS_16Flash_fwd_paramsE,"a",@progbits
	.sectionflags	@""
	.align	4
.nv.constant0._ZN5flash24flash_fwd_splitkv_kernelI23Flash_fwd_kernel_traitsILi32ELi64ELi128ELi4ELb0ELb0EN7cutlass10bfloat16_tE19Flash_kernel_traitsILi32ELi64ELi128ELi4ES3_EELb1ELb0ELb0ELb0ELb0ELb1ELb1ELb1EEEvNS_16Flash_fwd_paramsE:
	.zero		816


//--------------------- .nv.constant0._ZN5flash24flash_fwd_splitkv_kernelI23Flash_fwd_kernel_traitsILi32ELi64ELi128ELi4ELb0ELb0EN7cutlass10bfloat16_tE19Flash_kernel_traitsILi32ELi64ELi128ELi4ES3_EELb1ELb0ELb0ELb1ELb1ELb0ELb0ELb0EEEvNS_16Flash_fwd_paramsE --------------------------
	.section	.nv.constant0._ZN5flash24flash_fwd_splitkv_kernelI23Flash_fwd_kernel_traitsILi32ELi64ELi128ELi4ELb0ELb0EN7cutlass10bfloat16_tE19Flash_kernel_traitsILi32ELi64ELi128ELi4ES3_EELb1ELb0ELb0ELb1ELb1ELb0ELb0ELb0EEEvNS_16Flash_fwd_paramsE,"a",@progbits
	.sectionflags	@""
	.align	4
.nv.constant0._ZN5flash24flash_fwd_splitkv_kernelI23Flash_fwd_kernel_traitsILi32ELi64ELi128ELi4ELb0ELb0EN7cutlass10bfloat16_tE19Flash_kernel_traitsILi32ELi64ELi128ELi4ES3_EELb1ELb0ELb0ELb1ELb1ELb0ELb0ELb0EEEvNS_16Flash_fwd_paramsE:
	.zero		816


//--------------------- .nv.constant0._ZN5flash24flash_fwd_splitkv_kernelI23Flash_fwd_kernel_traitsILi32ELi64ELi128ELi4ELb0ELb0EN7cutlass10bfloat16_tE19Flash_kernel_traitsILi32ELi64ELi128ELi4ES3_EELb1ELb0ELb0ELb1ELb1ELb1ELb0ELb0EEEvNS_16Flash_fwd_paramsE --------------------------
	.section	.nv.constant0._ZN5flash24flash_fwd_splitkv_kernelI23Flash_fwd_kernel_traitsILi32ELi64ELi128ELi4ELb0ELb0EN7cutlass10bfloat16_tE19Flash_kernel_traitsILi32ELi64ELi128ELi4ES3_EELb1ELb0ELb0ELb1ELb1ELb1ELb0ELb0EEEvNS_16Flash_fwd_paramsE,"a",@progbits
	.sectionflags	@""
	.align	4
.nv.constant0._ZN5flash24flash_fwd_splitkv_kernelI23Flash_fwd_kernel_traitsILi32ELi64ELi128ELi4ELb0ELb0EN7cutlass10bfloat16_tE19Flash_kernel_traitsILi32ELi64ELi128ELi4ES3_EELb1ELb0ELb0ELb1ELb1ELb1ELb0ELb0EEEvNS_16Flash_fwd_paramsE:
	.zero		816


//--------------------- .nv.constant0._ZN5flash24flash_fwd_splitkv_kernelI23Flash_fwd_kernel_traitsILi32ELi64ELi128ELi4ELb0ELb0EN7cutlass10bfloat16_tE19Flash_kernel_traitsILi32ELi64ELi128ELi4ES3_EELb1ELb0ELb0ELb1ELb1ELb0ELb1ELb0EEEvNS_16Flash_fwd_paramsE --------------------------
	.section	.nv.constant0._ZN5flash24flash_fwd_splitkv_kernelI23Flash_fwd_kernel_traitsILi32ELi64ELi128ELi4ELb0ELb0EN7cutlass10bfloat16_tE19Flash_kernel_traitsILi32ELi64ELi128ELi4ES3_EELb1ELb0ELb0ELb1ELb1ELb0ELb1ELb0EEEvNS_16Flash_fwd_paramsE,"a",@progbits
	.sectionflags	@""
	.align	4
.nv.constant0._ZN5flash24flash_fwd_splitkv_kernelI23Flash_fwd_kernel_traitsILi32ELi64ELi128ELi4ELb0ELb0EN7cutlass10bfloat16_tE19Flash_kernel_traitsILi32ELi64ELi128ELi4ES3_EELb1ELb0ELb0ELb1ELb1ELb0ELb1ELb0EEEvNS_16Flash_fwd_paramsE:
	.zero		816


//--------------------- .nv.constant0._ZN5flash24flash_fwd_splitkv_kernelI23Flash_fwd_kernel_traitsILi32ELi64ELi128ELi4ELb0ELb0EN7cutlass10bfloat16_tE19Flash_kernel_traitsILi32ELi64ELi128ELi4ES3_EELb1ELb0ELb0ELb1ELb1ELb1ELb1ELb0EEEvNS_16Flash_fwd_paramsE --------------------------
	.section	.nv.constant0._ZN5flash24flash_fwd_splitkv_kernelI23Flash_fwd_kernel_traitsILi32ELi64ELi128ELi4ELb0ELb0EN7cutlass10bfloat16_tE19Flash_kernel_traitsILi32ELi64ELi128ELi4ES3_EELb1ELb0ELb0ELb1ELb1ELb1ELb1ELb0EEEvNS_16Flash_fwd_paramsE,"a",@progbits
	.sectionflags	@""
	.align	4
.nv.constant0._ZN5flash24flash_fwd_splitkv_kernelI23Flash_fwd_kernel_traitsILi32ELi64ELi128ELi4ELb0ELb0EN7cutlass10bfloat16_tE19Flash_kernel_traitsILi32ELi64ELi128ELi4ES3_EELb1ELb0ELb0ELb1ELb1ELb1ELb1ELb0EEEvNS_16Flash_fwd_paramsE:
	.zero		816


//--------------------- .nv.constant0._ZN5flash24flash_fwd_splitkv_kernelI23Flash_fwd_kernel_traitsILi32ELi64ELi128ELi4ELb0ELb0EN7cutlass10bfloat16_tE19Flash_kernel_traitsILi32ELi64ELi128ELi4ES3_EELb1ELb0ELb0ELb0ELb1ELb0ELb0ELb0EEEvNS_16Flash_fwd_paramsE --------------------------
	.section	.nv.constant0._ZN5flash24flash_fwd_splitkv_kernelI23Flash_fwd_kernel_traitsILi32ELi64ELi128ELi4ELb0ELb0EN7cutlass10bfloat16_tE19Flash_kernel_traitsILi32ELi64ELi128ELi4ES3_EELb1ELb0ELb0ELb0ELb1ELb0ELb0ELb0EEEvNS_16Flash_fwd_paramsE,"a",@progbits
	.sectionflags	@""
	.align	4
.nv.constant0._ZN5flash24flash_fwd_splitkv_kernelI23Flash_fwd_kernel_traitsILi32ELi64ELi128ELi4ELb0ELb0EN7cutlass10bfloat16_tE19Flash_kernel_traitsILi32ELi64ELi128ELi4ES3_EELb1ELb0ELb0ELb0ELb1ELb0ELb0ELb0EEEvNS_16Flash_fwd_paramsE:
	.zero		816


//--------------------- .nv.constant0._ZN5flash24flash_fwd_splitkv_kernelI23Flash_fwd_kernel_traitsILi32ELi64ELi128ELi4ELb0ELb0EN7cutlass10bfloat16_tE19Flash_kernel_traitsILi32ELi64ELi128ELi4ES3_EELb1ELb0ELb0ELb0ELb1ELb1ELb0ELb0EEEvNS_16Flash_fwd_paramsE --------------------------
	.section	.nv.constant0._ZN5flash24flash_fwd_splitkv_kernelI23Flash_fwd_kernel_traitsILi32ELi64ELi128ELi4ELb0ELb0EN7cutlass10bfloat16_tE19Flash_kernel_traitsILi32ELi64ELi128ELi4ES3_EELb1ELb0ELb0ELb0ELb1ELb1ELb0ELb0EEEvNS_16Flash_fwd_paramsE,"a",@progbits
	.sectionflags	@""
	.align	4
.nv.constant0._ZN5flash24flash_fwd_splitkv_kernelI23Flash_fwd_kernel_traitsILi32ELi64ELi128ELi4ELb0ELb0EN7cutlass10bfloat16_tE19Flash_kernel_traitsILi32ELi64ELi128ELi4ES3_EELb1ELb0ELb0ELb0ELb1ELb1ELb0ELb0EEEvNS_16Flash_fwd_paramsE:
	.zero		816


//--------------------- .nv.constant0._ZN5flash24flash_fwd_splitkv_kernelI23Flash_fwd_kernel_traitsILi32ELi64ELi128ELi4ELb0ELb0EN7cutlass10bfloat16_tE19Flash_kernel_traitsILi32ELi64ELi128ELi4ES3_EELb1ELb0ELb1ELb0ELb0ELb0ELb0ELb0EEEvNS_16Flash_fwd_paramsE --------------------------
	.section	.nv.constant0._ZN5flash24flash_fwd_splitkv_kernelI23Flash_fwd_kernel_traitsILi32ELi64ELi128ELi4ELb0ELb0EN7cutlass10bfloat16_tE19Flash_kernel_traitsILi32ELi64ELi128ELi4ES3_EELb1ELb0ELb1ELb0ELb0ELb0ELb0ELb0EEEvNS_16Flash_fwd_paramsE,"a",@progbits
	.sectionflags	@""
	.align	4
.nv.constant0._ZN5flash24flash_fwd_splitkv_kernelI23Flash_fwd_kernel_traitsILi32ELi64ELi128ELi4ELb0ELb0EN7cutlass10bfloat16_tE19Flash_kernel_traitsILi32ELi64ELi128ELi4ES3_EELb1ELb0ELb1ELb0ELb0ELb0ELb0ELb0EEEvNS_16Flash_fwd_paramsE:
	.zero		816


//--------------------- .nv.constant0._ZN5flash24flash_fwd_splitkv_kernelI23Flash_fwd_kernel_traitsILi32ELi64ELi128ELi4ELb0ELb0EN7cutlass10bfloat16_tE19Flash_kernel_traitsILi32ELi64ELi128ELi4ES3_EELb1ELb0ELb1ELb0ELb0ELb1ELb0ELb0EEEvNS_16Flash_fwd_paramsE --------------------------
	.section	.nv.constant0._ZN5flash24flash_fwd_splitkv_kernelI23Flash_fwd_kernel_traitsILi32ELi64ELi128ELi4ELb0ELb0EN7cutlass10bfloat16_tE19Flash_kernel_traitsILi32ELi64ELi128ELi4ES3_EELb1ELb0ELb1ELb0ELb0ELb1ELb0ELb0EEEvNS_16Flash_fwd_paramsE,"a",@progbits
	.sectionflags	@""
	.align	4
.nv.constant0._ZN5flash24flash_fwd_splitkv_kernelI23Flash_fwd_kernel_traitsILi32ELi64ELi128ELi4ELb0ELb0EN7cutlass10bfloat16_tE19Flash_kernel_traitsILi32ELi64ELi128ELi4ES3_EELb1ELb0ELb1ELb0ELb0ELb1ELb0ELb0EEEvNS_16Flash_fwd_paramsE:
	.zero		816


//--------------------- .nv.constant0._ZN5flash24flash_fwd_splitkv_kernelI23Flash_fwd_kernel_traitsILi32ELi64ELi128ELi4ELb0ELb0EN7cutlass10bfloat16_tE19Flash_kernel_traitsILi32ELi64ELi128ELi4ES3_EELb1ELb0ELb0ELb0ELb1ELb0ELb0ELb1EEEvNS_16Flash_fwd_paramsE --------------------------
	.section	.nv.constant0._ZN5flash24flash_fwd_splitkv_kernelI23Flash_fwd_kernel_traitsILi32ELi64ELi128ELi4ELb0ELb0EN7cutlass10bfloat16_tE19Flash_kernel_traitsILi32ELi64ELi128ELi4ES3_EELb1ELb0ELb0ELb0ELb1ELb0ELb0ELb1EEEvNS_16Flash_fwd_paramsE,"a",@progbits
	.sectionflags	@""
	.align	4
.nv.constant0._ZN5flash24flash_fwd_splitkv_kernelI23Flash_fwd_kernel_traitsILi32ELi64ELi128ELi4ELb0ELb0EN7cutlass10bfloat16_tE19Flash_kernel_traitsILi32ELi64ELi128ELi4ES3_EELb1ELb0ELb0ELb0ELb1ELb0ELb0ELb1EEEvNS_16Flash_fwd_paramsE:
	.zero		816


//--------------------- .nv.constant0._ZN5flash24flash_fwd_splitkv_kernelI23Flash_fwd_kernel_traitsILi32ELi64ELi128ELi4ELb0ELb0EN7cutlass10bfloat16_tE19Flash_kernel_traitsILi32ELi64ELi128ELi4ES3_EELb1ELb0ELb0ELb0ELb1ELb1ELb0ELb1EEEvNS_16Flash_fwd_paramsE --------------------------
	.section	.nv.constant0._ZN5flash24flash_fwd_splitkv_kernelI23Flash_fwd_kernel_traitsILi32ELi64ELi128ELi4ELb0ELb0EN7cutlass10bfloat16_tE19Flash_kernel_traitsILi32ELi64ELi128ELi4ES3_EELb1ELb0ELb0ELb0ELb1ELb1ELb0ELb1EEEvNS_16Flash_fwd_paramsE,"a",@progbits
	.sectionflags	@""
	.align	4
.nv.constant0._ZN5flash24flash_fwd_splitkv_kernelI23Flash_fwd_kernel_traitsILi32ELi64ELi128ELi4ELb0ELb0EN7cutlass10bfloat16_tE19Flash_kernel_traitsILi32ELi64ELi128ELi4ES3_EELb1ELb0ELb0ELb0ELb1ELb1ELb0ELb1EEEvNS_16Flash_fwd_paramsE:
	.zero		816


//--------------------- .nv.constant0._ZN5flash24flash_fwd_splitkv_kernelI23Flash_fwd_kernel_traitsILi32ELi64ELi128ELi4ELb0ELb0EN7cutlass10bfloat16_tE19Flash_kernel_traitsILi32ELi64ELi128ELi4ES3_EELb1ELb0ELb1ELb0ELb0ELb0ELb0ELb1EEEvNS_16Flash_fwd_paramsE --------------------------
	.section	.nv.constant0._ZN5flash24flash_fwd_splitkv_kernelI23Flash_fwd_kernel_traitsILi32ELi64ELi128ELi4ELb0ELb0EN7cutlass10bfloat16_tE19Flash_kernel_traitsILi32ELi64ELi128ELi4ES3_EELb1ELb0ELb1ELb0ELb0ELb0ELb0ELb1EEEvNS_16Flash_fwd_paramsE,"a",@progbits
	.sectionflags	@""
	.align	4
.nv.constant0._ZN5flash24flash_fwd_splitkv_kernelI23Flash_fwd_kernel_traitsILi32ELi64ELi128ELi4ELb0ELb0EN7cutlass10bfloat16_tE19Flash_kernel_traitsILi32ELi64ELi128ELi4ES3_EELb1ELb0ELb1ELb0ELb0ELb0ELb0ELb1EEEvNS_16Flash_fwd_paramsE:
	.zero		816


//--------------------- .nv.constant0._ZN5flash24flash_fwd_splitkv_kernelI23Flash_fwd_kernel_traitsILi32ELi64ELi128ELi4ELb0ELb0EN7cutlass10bfloat16_tE19Flash_kernel_traitsILi32ELi64ELi128ELi4ES3_EELb1ELb0ELb1ELb0ELb0ELb1ELb0ELb1EEEvNS_16Flash_fwd_paramsE --------------------------
	.section	.nv.constant0._ZN5flash24flash_fwd_splitkv_kernelI23Flash_fwd_kernel_traitsILi32ELi64ELi128ELi4ELb0ELb0EN7cutlass10bfloat16_tE19Flash_kernel_traitsILi32ELi64ELi128ELi4ES3_EELb1ELb0ELb1ELb0ELb0ELb1ELb0ELb1EEEvNS_16Flash_fwd_paramsE,"a",@progbits
	.sectionflags	@""
	.align	4
.nv.constant0._ZN5flash24flash_fwd_splitkv_kernelI23Flash_fwd_kernel_traitsILi32ELi64ELi128ELi4ELb0ELb0EN7cutlass10bfloat16_tE19Flash_kernel_traitsILi32ELi64ELi128ELi4ES3_EELb1ELb0ELb1ELb0ELb0ELb1ELb0ELb1EEEvNS_16Flash_fwd_paramsE:
	.zero		816


//--------------------- .nv.constant0._ZN5flash24flash_fwd_splitkv_kernelI23Flash_fwd_kernel_traitsILi32ELi64ELi128ELi4ELb0ELb0EN7cutlass10bfloat16_tE19Flash_kernel_traitsILi32ELi64ELi128ELi4ES3_EELb1ELb0ELb0ELb0ELb1ELb0ELb1ELb0EEEvNS_16Flash_fwd_paramsE --------------------------
	.section	.nv.constant0._ZN5flash24flash_fwd_splitkv_kernelI23Flash_fwd_kernel_traitsILi32ELi64ELi128ELi4ELb0ELb0EN7cutlass10bfloat16_tE19Flash_kernel_traitsILi32ELi64ELi128ELi4ES3_EELb1ELb0ELb0ELb0ELb1ELb0ELb1ELb0EEEvNS_16Flash_fwd_paramsE,"a",@progbits
	.sectionflags	@""
	.align	4
.nv.constant0._ZN5flash24flash_fwd_splitkv_kernelI23Flash_fwd_kernel_traitsILi32ELi64ELi128ELi4ELb0ELb0EN7cutlass10bfloat16_tE19Flash_kernel_traitsILi32ELi64ELi128ELi4ES3_EELb1ELb0ELb0ELb0ELb1ELb0ELb1ELb0EEEvNS_16Flash_fwd_paramsE:
	.zero		816


//--------------------- .nv.constant0._ZN5flash24flash_fwd_splitkv_kernelI23Flash_fwd_kernel_traitsILi32ELi64ELi128ELi4ELb0ELb0EN7cutlass10bfloat16_tE19Flash_kernel_traitsILi32ELi64ELi128ELi4ES3_EELb1ELb0ELb0ELb0ELb1ELb1ELb1ELb0EEEvNS_16Flash_fwd_paramsE --------------------------
	.section	.nv.constant0._ZN5flash24flash_fwd_splitkv_kernelI23Flash_fwd_kernel_traitsILi32ELi64ELi128ELi4ELb0ELb0EN7cutlass10bfloat16_tE19Flash_kernel_traitsILi32ELi64ELi128ELi4ES3_EELb1ELb0ELb0ELb0ELb1ELb1ELb1ELb0EEEvNS_16Flash_fwd_paramsE,"a",@progbits
	.sectionflags	@""
	.align	4
.nv.constant0._ZN5flash24flash_fwd_splitkv_kernelI23Flash_fwd_kernel_traitsILi32ELi64ELi128ELi4ELb0ELb0EN7cutlass10bfloat16_tE19Flash_kernel_traitsILi32ELi64ELi128ELi4ES3_EELb1ELb0ELb0ELb0ELb1ELb1ELb1ELb0EEEvNS_16Flash_fwd_paramsE:
	.zero		816


//--------------------- .nv.constant0._ZN5flash24flash_fwd_splitkv_kernelI23Flash_fwd_kernel_traitsILi32ELi64ELi128ELi4ELb0ELb0EN7cutlass10bfloat16_tE19Flash_kernel_traitsILi32ELi64ELi128ELi4ES3_EELb1ELb0ELb1ELb0ELb0ELb0ELb1ELb0EEEvNS_16Flash_fwd_paramsE --------------------------
	.section	.nv.constant0._ZN5flash24flash_fwd_splitkv_kernelI23Flash_fwd_kernel_traitsILi32ELi64ELi128ELi4ELb0ELb0EN7cutlass10bfloat16_tE19Flash_kernel_traitsILi32ELi64ELi128ELi4ES3_EELb1ELb0ELb1ELb0ELb0ELb0ELb1ELb0EEEvNS_16Flash_fwd_paramsE,"a",@progbits
	.sectionflags	@""
	.align	4
.nv.constant0._ZN5flash24flash_fwd_splitkv_kernelI23Flash_fwd_kernel_traitsILi32ELi64ELi128ELi4ELb0ELb0EN7cutlass10bfloat16_tE19Flash_kernel_traitsILi32ELi64ELi128ELi4ES3_EELb1ELb0ELb1ELb0ELb0ELb0ELb1ELb0EEEvNS_16Flash_fwd_paramsE:
	.zero		816


//--------------------- .nv.constant0._ZN5flash24flash_fwd_splitkv_kernelI23Flash_fwd_kernel_traitsILi32ELi64ELi128ELi4ELb0ELb0EN7cutlass10bfloat16_tE19Flash_kernel_traitsILi32ELi64ELi128ELi4ES3_EELb1ELb0ELb1ELb0ELb0ELb1ELb1ELb0EEEvNS_16Flash_fwd_paramsE --------------------------
	.section	.nv.constant0._ZN5flash24flash_fwd_splitkv_kernelI23Flash_fwd_kernel_traitsILi32ELi64ELi128ELi4ELb0ELb0EN7cutlass10bfloat16_tE19Flash_kernel_traitsILi32ELi64ELi128ELi4ES3_EELb1ELb0ELb1ELb0ELb0ELb1ELb1ELb0EEEvNS_16Flash_fwd_paramsE,"a",@progbits
	.sectionflags	@""
	.align	4
.nv.constant0._ZN5flash24flash_fwd_splitkv_kernelI23Flash_fwd_kernel_traitsILi32ELi64ELi128ELi4ELb0ELb0EN7cutlass10bfloat16_tE19Flash_kernel_traitsILi32ELi64ELi128ELi4ES3_EELb1ELb0ELb1ELb0ELb0ELb1ELb1ELb0EEEvNS_16Flash_fwd_paramsE:
	.zero		816


//--------------------- .nv.constant0._ZN5flash24flash_fwd_splitkv_kernelI23Flash_fwd_kernel_traitsILi32ELi64ELi128ELi4ELb0ELb0EN7cutlass10bfloat16_tE19Flash_kernel_traitsILi32ELi64ELi128ELi4ES3_EELb1ELb0ELb0ELb0ELb1ELb0ELb1ELb1EEEvNS_16Flash_fwd_paramsE --------------------------
	.section	.nv.constant0._ZN5flash24flash_fwd_splitkv_kernelI23Flash_fwd_kernel_traitsILi32ELi64ELi128ELi4ELb0ELb0EN7cutlass10bfloat16_tE19Flash_kernel_traitsILi32ELi64ELi128ELi4ES3_EELb1ELb0ELb0ELb0ELb1ELb0ELb1ELb1EEEvNS_16Flash_fwd_paramsE,"a",@progbits
	.sectionflags	@""
	.align	4
.nv.constant0._ZN5flash24flash_fwd_splitkv_kernelI23Flash_fwd_kernel_traitsILi32ELi64ELi128ELi4ELb0ELb0EN7cutlass10bfloat16_tE19Flash_kernel_traitsILi32ELi64ELi128ELi4ES3_EELb1ELb0ELb0ELb0ELb1ELb0ELb1ELb1EEEvNS_16Flash_fwd_paramsE:
	.zero		816


//--------------------- .nv.constant0._ZN5flash24flash_fwd_splitkv_kernelI23Flash_fwd_kernel_traitsILi32ELi64ELi128ELi4ELb0ELb0EN7cutlass10bfloat16_tE19Flash_kernel_traitsILi32ELi64ELi128ELi4ES3_EELb1ELb0ELb0ELb0ELb1ELb1ELb1ELb1EEEvNS_16Flash_fwd_paramsE --------------------------
	.section	.nv.constant0._ZN5flash24flash_fwd_splitkv_kernelI23Flash_fwd_kernel_traitsILi32ELi64ELi128ELi4ELb0ELb0EN7cutlass10bfloat16_tE19Flash_kernel_traitsILi32ELi64ELi128ELi4ES3_EELb1ELb0ELb0ELb0ELb1ELb1ELb1ELb1EEEvNS_16Flash_fwd_paramsE,"a",@progbits
	.sectionflags	@""
	.align	4
.nv.constant0._ZN5flash24flash_fwd_splitkv_kernelI23Flash_fwd_kernel_traitsILi32ELi64ELi128ELi4ELb0ELb0EN7cutlass10bfloat16_tE19Flash_kernel_traitsILi32ELi64ELi128ELi4ES3_EELb1ELb0ELb0ELb0ELb1ELb1ELb1ELb1EEEvNS_16Flash_fwd_paramsE:
	.zero		816


//--------------------- .nv.constant0._ZN5flash24flash_fwd_splitkv_kernelI23Flash_fwd_kernel_traitsILi32ELi64ELi128ELi4ELb0ELb0EN7cutlass10bfloat16_tE19Flash_kernel_traitsILi32ELi64ELi128ELi4ES3_EELb1ELb0ELb1ELb0ELb0ELb0ELb1ELb1EEEvNS_16Flash_fwd_paramsE --------------------------
	.section	.nv.constant0._ZN5flash24flash_fwd_splitkv_kernelI23Flash_fwd_kernel_traitsILi32ELi64ELi128ELi4ELb0ELb0EN7cutlass10bfloat16_tE19Flash_kernel_traitsILi32ELi64ELi128ELi4ES3_EELb1ELb0ELb1ELb0ELb0ELb0ELb1ELb1EEEvNS_16Flash_fwd_paramsE,"a",@progbits
	.sectionflags	@""
	.align	4
.nv.constant0._ZN5flash24flash_fwd_splitkv_kernelI23Flash_fwd_kernel_traitsILi32ELi64ELi128ELi4ELb0ELb0EN7cutlass10bfloat16_tE19Flash_kernel_traitsILi32ELi64ELi128ELi4ES3_EELb1ELb0ELb1ELb0ELb0ELb0ELb1ELb1EEEvNS_16Flash_fwd_paramsE:
	.zero		816


//--------------------- .nv.constant0._ZN5flash24flash_fwd_splitkv_kernelI23Flash_fwd_kernel_traitsILi32ELi64ELi128ELi4ELb0ELb0EN7cutlass10bfloat16_tE19Flash_kernel_traitsILi32ELi64ELi128ELi4ES3_EELb1ELb0ELb1ELb0ELb0ELb1ELb1ELb1EEEvNS_16Flash_fwd_paramsE --------------------------
	.section	.nv.constant0._ZN5flash24flash_fwd_splitkv_kernelI23Flash_fwd_kernel_traitsILi32ELi64ELi128ELi4ELb0ELb0EN7cutlass10bfloat16_tE19Flash_kernel_traitsILi32ELi64ELi128ELi4ES3_EELb1ELb0ELb1ELb0ELb0ELb1ELb1ELb1EEEvNS_16Flash_fwd_paramsE,"a",@progbits
	.sectionflags	@""
	.align	4
.nv.constant0._ZN5flash24flash_fwd_splitkv_kernelI23Flash_fwd_kernel_traitsILi32ELi64ELi128ELi4ELb0ELb0EN7cutlass10bfloat16_tE19Flash_kernel_traitsILi32ELi64ELi128ELi4ES3_EELb1ELb0ELb1ELb0ELb0ELb1ELb1ELb1EEEvNS_16Flash_fwd_paramsE:
	.zero		816


//--------------------- .text._ZN5flash32flash_fwd_splitkv_combine_kernelI23Flash_fwd_kernel_traitsILi32ELi64ELi256ELi4ELb0ELb0EN7cutlass10bfloat16_tE19Flash_kernel_traitsILi32ELi64ELi256ELi4ES3_EELi16ELi7ELb0EEEvNS_16Flash_fwd_paramsE --------------------------
	.section	.text._ZN5flash32flash_fwd_splitkv_combine_kernelI23Flash_fwd_kernel_traitsILi32ELi64ELi256ELi4ELb0ELb0EN7cutlass10bfloat16_tE19Flash_kernel_traitsILi32ELi64ELi256ELi4ES3_EELi16ELi7ELb0EEEvNS_16Flash_fwd_paramsE,"ax",@progbits
	.sectioninfo	@"SHI_REGISTERS=70"
	.align	128
        .global         _ZN5flash32flash_fwd_splitkv_combine_kernelI23Flash_fwd_kernel_traitsILi32ELi64ELi256ELi4ELb0ELb0EN7cutlass10bfloat16_tE19Flash_kernel_traitsILi32ELi64ELi256ELi4ES3_EELi16ELi7ELb0EEEvNS_16Flash_fwd_paramsE
        .type           _ZN5flash32flash_fwd_splitkv_combine_kernelI23Flash_fwd_kernel_traitsILi32ELi64ELi256ELi4ELb0ELb0EN7cutlass10bfloat16_tE19Flash_kernel_traitsILi32ELi64ELi256ELi4ES3_EELi16ELi7ELb0EEEvNS_16Flash_fwd_paramsE,@function
        .size           _ZN5flash32flash_fwd_splitkv_combine_kernelI23Flash_fwd_kernel_traitsILi32ELi64ELi256ELi4ELb0ELb0EN7cutlass10bfloat16_tE19Flash_kernel_traitsILi32ELi64ELi256ELi4ES3_EELi16ELi7ELb0EEEvNS_16Flash_fwd_paramsE,(.L_x_5148 - _ZN5flash32flash_fwd_splitkv_combine_kernelI23Flash_fwd_kernel_traitsILi32ELi64ELi256ELi4ELb0ELb0EN7cutlass10bfloat16_tE19Flash_kernel_traitsILi32ELi64ELi256ELi4ES3_EELi16ELi7ELb0EEEvNS_16Flash_fwd_paramsE)
        .other          _ZN5flash32flash_fwd_splitkv_combine_kernelI23Flash_fwd_kernel_traitsILi32ELi64ELi256ELi4ELb0ELb0EN7cutlass10bfloat16_tE19Flash_kernel_traitsILi32ELi64ELi256ELi4ES3_EELi16ELi7ELb0EEEvNS_16Flash_fwd_paramsE,@"STO_CUDA_ENTRY STV_DEFAULT"
_ZN5flash32flash_fwd_splitkv_combine_kernelI23Flash_fwd_kernel_traitsILi32ELi64ELi256ELi4ELb0ELb0EN7cutlass10bfloat16_tE19Flash_kernel_traitsILi32ELi64ELi256ELi4ES3_EELi16ELi7ELb0EEEvNS_16Flash_fwd_paramsE:
.text._ZN5flash32flash_fwd_splitkv_combine_kernelI23Flash_fwd_kernel_traitsILi32ELi64ELi256ELi4ELb0ELb0EN7cutlass10bfloat16_tE19Flash_kernel_traitsILi32ELi64ELi256ELi4ES3_EELi16ELi7ELb0EEEvNS_16Flash_fwd_paramsE:
[----:B------:R-:W-:Y:S02]  /*0000*/  MOV R1, c[0x0][0x28] ;  /* 0x00000a0000017a02 */ /* 0x000fe40000000f00 */
[----:B------:R-:W-:Y:S01]  /*0010*/  IMAD.MOV.U32 R3, RZ, RZ, c[0x0][0x1c0] ;  /* 0x00007000ff037624 */ /* 0x000fe200078e00ff */
[----:B------:R-:W0:Y:S01]  /*0020*/  S2UR UR7, SR_CTAID.X ;  /* 0x00000000000779c3 */ /* 0x000e220000002500 */
[----:B------:R-:W-:Y:S02]  /*0030*/  IMAD.MOV.U32 R2, RZ, RZ, c[0x0][0x214] ;  /* 0x00008500ff027624 */ /* 0x000fe400078e00ff */
[----:B------:R-:W-:Y:S01]  /*0040*/  IMAD R12, R3, c[0x0][0x210], RZ ;  /* 0x00008400030c7a24 */ /* 0x000fe200078e02ff */
[----:B------:R-:W-:Y:S02]  /*0050*/  SHF.R.S32.HI R3, RZ, 0x1f, R3 ;  /* 0x0000001fff037819 */ /* 0x000fe40000011403 */
[----:B------:R-:W-:Y:S01]  /*0060*/  SHF.R.S32.HI R2, RZ, 0x1f, R2 ;  /* 0x0000001fff027819 */ /* 0x000fe20000011402 */
[----:B------:R-:W-:-:S05]  /*0070*/  IMAD R12, R12, c[0x0][0x214], RZ ;  /* 0x000085000c0c7a24 */ /* 0x000fca00078e02ff */
[----:B------:R-:W-:Y:S02]  /*0080*/  ISETP.LT.U32.AND P0, PT, R12, c[0x0][0x214], PT ;  /* 0x000085000c007a0c */ /* 0x000fe40003f01070 */
[----:B------:R-:W-:-:S04]  /*0090*/  SHF.R.S32.HI R5, RZ, 0x1f, R12 ;  /* 0x0000001fff057819 */ /* 0x000fc8000001140c */
[----:B------:R-:W-:-:S04]  /*00a0*/  ISETP.LT.AND.EX P0, PT, R5, R2, PT, P0 ;  /* 0x000000020500720c */ /* 0x000fc80003f01300 */
[C---:B------:R-:W-:Y:S01]  /*00b0*/  SEL R2, R5.reuse, R2, P0 ;  /* 0x0000000205027207 */ /* 0x040fe20000000000 */
[----:B0-----:R-:W-:Y:S01]  /*00c0*/  USHF.L.U32 UR7, UR7, 0x4, URZ ;  /* 0x0000000407077899 */ /* 0x001fe2000800063f */
[----:B------:R-:W-:Y:S02]  /*00d0*/  SEL R48, R12, c[0x0][0x214], P0 ;  /* 0x000085000c307a07 */ /* 0x000fe40000000000 */
[----:B------:R-:W-:Y:S01]  /*00e0*/  LOP3.LUT R0, R5, R2, RZ, 0xfc, !PT ;  /* 0x0000000205007212 */ /* 0x000fe200078efcff */
[----:B------:R-:W-:-:S03]  /*00f0*/  USHF.R.S32.HI UR6, URZ, 0x1f, UR7 ;  /* 0x0000001f3f067899 */ /* 0x000fc60008011407 */
[----:B------:R-:W-:-:S13]  /*0100*/  ISETP.NE.U32.AND P1, PT, R0, RZ, PT ;  /* 0x000000ff0000720c */ /* 0x000fda0003f25070 */
[----:B------:R-:W-:Y:S05]  /*0110*/  @!P1 BRA `(.L_x_0) ;  /* 0x0000009000009947 */ /* 0x000fea0003800000 */
[----:B------:R-:W-:Y:S01]  /*0120*/  IMAD.MOV.U32 R28, RZ, RZ, R12 ;  /* 0x000000ffff1c7224 */ /* 0x000fe200078e000c */
[----:B------:R-:W-:Y:S01]  /*0130*/  MOV R25, R48 ;  /* 0x0000003000197202 */ /* 0x000fe20000000f00 */
[----:B------:R-:W-:Y:S01]  /*0140*/  IMAD.MOV.U32 R19, RZ, RZ, R5 ;  /* 0x000000ffff137224 */ /* 0x000fe200078e0005 */
[----:B------:R-:W-:Y:S02]  /*0150*/  MOV R24, R2 ;  /* 0x0000000200187202 */ /* 0x000fe40000000f00 */
[----:B------:R-:W-:Y:S02]  /*0160*/  MOV R23, 0x180 ;  /* 0x0000018000177802 */ /* 0x000fe40000000f00 */
[----:B------:R-:W-:Y:S05]  /*0170*/  CALL.REL.NOINC `($__internal_0_$__cuda_sm20_div_s64) ;  /* 0x00005b8000007944 */ /* 0x000fea0003c00000 */
[----:B------:R-:W-:Y:S02]  /*0180*/  MOV R8, R0 ;  /* 0x0000000000087202 */ /* 0x000fe40000000f00 */
[----:B------:R-:W-:Y:S01]  /*0190*/  MOV R9, R25 ;  /* 0x0000001900097202 */ /* 0x000fe20000000f00 */
[----:B------:R-:W-:Y:S05]  /*01a0*/  BRA `(.L_x_1) ;  /* 0x0000013000007947 */ /* 0x000fea0003800000 */
.L_x_0:
[----:B------:R-:W0:Y:S01]  /*01b0*/  I2F.U32.RP R6, R48 ;  /* 0x0000003000067306 */ /* 0x000e220000209000 */
[----:B------:R-:W-:Y:S01]  /*01c0*/  ISETP.NE.U32.AND P0, PT, R48, RZ, PT ;  /* 0x000000ff3000720c */ /* 0x000fe20003f05070 */
[----:B------:R-:W-:-:S06]  /*01d0*/  HFMA2.MMA R9, -RZ, RZ, 0, 0 ;  /* 0x00000000ff097435 */ /* 0x000fcc00000001ff */
[----:B0-----:R-:W0:Y:S02]  /*01e0*/  MUFU.RCP R6, R6 ;  /* 0x0000000600067308 */ /* 0x001e240000001000 */
[----:B0-----:R-:W-:-:S06]  /*01f0*/  IADD3 R6, R6, 0xffffffe, RZ ;  /* 0x0ffffffe06067810 */ /* 0x001fcc0007ffe0ff */
[----:B------:R-:W0:Y:S02]  /*0200*/  F2I.FTZ.U32.TRUNC.NTZ R7, R6 ;  /* 0x0000000600077305 */ /* 0x000e24000021f000 */
[----:B0-----:R-:W-:Y:S02]  /*0210*/  IMAD.MOV R0, RZ, RZ, -R7 ;  /* 0x000000ffff007224 */ /* 0x001fe400078e0a07 */
[----:B------:R-:W-:Y:S02]  /*0220*/  IMAD.MOV.U32 R6, RZ, RZ, RZ ;  /* 0x000000ffff067224 */ /* 0x000fe400078e00ff */
[----:B------:R-:W-:-:S04]  /*0230*/  IMAD R0, R0, R48, RZ ;  /* 0x0000003000007224 */ /* 0x000fc800078e02ff */
[----:B------:R-:W-:-:S06]  /*0240*/  IMAD.HI.U32 R0, R7, R0, R6 ;  /* 0x0000000007007227 */ /* 0x000fcc00078e0006 */
[----:B------:R-:W-:-:S05]  /*0250*/  IMAD.HI.U32 R8, R0, R12, RZ ;  /* 0x0000000c00087227 */ /* 0x000fca00078e00ff */
[----:B------:R-:W-:-:S05]  /*0260*/  IADD3 R0, -R8, RZ, RZ ;  /* 0x000000ff08007210 */ /* 0x000fca0007ffe1ff */
[----:B------:R-:W-:-:S05]  /*0270*/  IMAD R0, R48, R0, R12 ;  /* 0x0000000030007224 */ /* 0x000fca00078e020c */
[----:B------:R-:W-:-:S13]  /*0280*/  ISETP.GE.U32.AND P2, PT, R0, R48, PT ;  /* 0x000000300000720c */ /* 0x000fda0003f46070 */
[----:B------:R-:W-:Y:S01]  /*0290*/  @P2 IMAD.IADD R0, R0, 0x1, -R48 ;  /* 0x0000000100002824 */ /* 0x000fe200078e0a30 */
[----:B------:R-:W-:-:S04]  /*02a0*/  @P2 IADD3 R8, R8, 0x1, RZ ;  /* 0x0000000108082810 */ /* 0x000fc80007ffe0ff */
[----:B------:R-:W-:-:S13]  /*02b0*/  ISETP.GE.U32.AND P1, PT, R0, R48, PT ;  /* 0x000000300000720c */ /* 0x000fda0003f26070 */
[----:B------:R-:W-:Y:S02]  /*02c0*/  @P1 IADD3 R8, R8, 0x1, RZ ;  /* 0x0000000108081810 */ /* 0x000fe40007ffe0ff */
[----:B------:R-:W-:-:S04]  /*02d0*/  @!P0 LOP3.LUT R8, RZ, R48, RZ, 0x33, !PT ;  /* 0x00000030ff088212 */ /* 0x000fc800078e33ff */
.L_x_1:
[----:B------:R-:W-:Y:S01]  /*02e0*/  ISETP.LT.U32.AND P0, PT, R8, c[0x0][0x1c0], PT ;  /* 0x0000700008007a0c */ /* 0x000fe20003f01070 */
[----:B------:R-:W-:Y:S03]  /*02f0*/  BSSY B0, `(.L_x_2) ;  /* 0x0000023000007945 */ /* 0x000fe60003800000 */
[----:B------:R-:W-:-:S04]  /*0300*/  ISETP.LT.AND.EX P0, PT, R9, R3, PT, P0 ;  /* 0x000000030900720c */ /* 0x000fc80003f01300 */
[C---:B------:R-:W-:Y:S02]  /*0310*/  SEL R3, R9.reuse, R3, P0 ;  /* 0x0000000309037207 */ /* 0x040fe40000000000 */
[----:B------:R-:W-:Y:S02]  /*0320*/  SEL R6, R8, c[0x0][0x1c0], P0 ;  /* 0x0000700008067a07 */ /* 0x000fe40000000000 */
[----:B------:R-:W-:-:S04]  /*0330*/  LOP3.LUT R0, R9, R3, RZ, 0xfc, !PT ;  /* 0x0000000309007212 */ /* 0x000fc800078efcff */
        /* <DEDUP_REMOVED lines=11> */
.L_x_3:
        /* <DEDUP_REMOVED lines=18> */
[----:B------:R-:W-:Y:S02]  /*0510*/  @!P0 LOP3.LUT R26, RZ, R6, RZ, 0x33, !PT ;  /* 0x00000006ff1a8212 */ /* 0x000fe400078e33ff */
.L_x_4:
[----:B------:R-:W-:Y:S05]  /*0520*/  BSYNC B0 ;  /* 0x0000000000007941 */ /* 0x000fea0003800000 */
.L_x_2:
[----:B------:R-:W-:Y:S01]  /*0530*/  IABS R7, c[0x0][0x214] ;  /* 0x0000850000077a13 */ /* 0x000fe20000000000 */
[----:B------:R-:W-:Y:S01]  /*0540*/  ULDC UR4, c[0x0][0x214] ;  /* 0x0000850000047ab9 */ /* 0x000fe20000000800 */
[----:B------:R-:W-:Y:S01]  /*0550*/  BSSY B0, `(.L_x_5) ;  /* 0x000004a000007945 */ /* 0x000fe20003800000 */
[----:B------:R-:W-:Y:S01]  /*0560*/  UIADD3 UR8, UR4, -0x1, URZ ;  /* 0xffffffff04087890 */ /* 0x000fe2000fffe03f */
[----:B------:R-:W0:Y:S01]  /*0570*/  I2F.RP R10, R7 ;  /* 0x00000007000a7306 */ /* 0x000e220000209400 */
[----:B------:R-:W-:Y:S02]  /*0580*/  UISETP.LT.AND UP0, UPT, URZ, UR4, UPT ;  /* 0x000000043f00728c */ /* 0x000fe4000bf01270 */
[----:B------:R-:W-:Y:S02]  /*0590*/  USHF.R.S32.HI UR5, URZ, 0x1f, UR4 ;  /* 0x0000001f3f057899 */ /* 0x000fe40008011404 */
[----:B------:R-:W-:Y:S01]  /*05a0*/  IADD3 R8, R7, UR8, RZ ;  /* 0x0000000807087c10 */ /* 0x000fe2000fffe0ff */
[----:B------:R-:W-:-:S03]  /*05b0*/  ULEA.HI.SX32 UR4, UR4, 0x1, 0x1 ;  /* 0x0000000104047891 */ /* 0x000fc6000f8f0a3f */
[----:B------:R-:W-:-:S03]  /*05c0*/  IABS R0, R8 ;  /* 0x0000000800007213 */ /* 0x000fc60000000000 */
[----:B------:R-:W-:Y:S02]  /*05d0*/  @!UP0 UIADD3 UR4, UR5, URZ, URZ ;  /* 0x0000003f05048290 */ /* 0x000fe4000fffe03f */
[----:B------:R-:W-:Y:S01]  /*05e0*/  IMAD.MOV.U32 R9, RZ, RZ, R0 ;  /* 0x000000ffff097224 */ /* 0x000fe200078e0000 */
[----:B0-----:R-:W0:Y:S02]  /*05f0*/  MUFU.RCP R10, R10 ;  /* 0x0000000a000a7308 */ /* 0x001e240000001000 */
[----:B0-----:R-:W-:-:S06]  /*0600*/  IADD3 R10, R10, 0xffffffe, RZ ;  /* 0x0ffffffe0a0a7810 */ /* 0x001fcc0007ffe0ff */
[----:B------:R-:W0:Y:S02]  /*0610*/  F2I.FTZ.U32.TRUNC.NTZ R11, R10 ;  /* 0x0000000a000b7305 */ /* 0x000e24000021f000 */
[----:B0-----:R-:W-:Y:S02]  /*0620*/  IMAD.MOV R4, RZ, RZ, -R11 ;  /* 0x000000ffff047224 */ /* 0x001fe400078e0a0b */
[----:B------:R-:W-:Y:S02]  /*0630*/  IMAD.MOV.U32 R10, RZ, RZ, RZ ;  /* 0x000000ffff0a7224 */ /* 0x000fe400078e00ff */
[----:B------:R-:W-:-:S04]  /*0640*/  IMAD R4, R4, R7, RZ ;  /* 0x0000000704047224 */ /* 0x000fc800078e02ff */
[----:B------:R-:W-:-:S06]  /*0650*/  IMAD.HI.U32 R4, R11, R4, R10 ;  /* 0x000000040b047227 */ /* 0x000fcc00078e000a */
[----:B------:R-:W-:-:S04]  /*0660*/  IMAD.HI.U32 R0, R4, R9, RZ ;  /* 0x0000000904007227 */ /* 0x000fc800078e00ff */
[----:B------:R-:W-:-:S04]  /*0670*/  IMAD.MOV R4, RZ, RZ, -R0 ;  /* 0x000000ffff047224 */ /* 0x000fc800078e0a00 */
[----:B------:R-:W-:-:S05]  /*0680*/  IMAD R4, R7, R4, R9 ;  /* 0x0000000407047224 */ /* 0x000fca00078e0209 */
[----:B------:R-:W-:-:S13]  /*0690*/  ISETP.GT.U32.AND P1, PT, R7, R4, PT ;  /* 0x000000040700720c */ /* 0x000fda0003f24070 */
[----:B------:R-:W-:Y:S01]  /*06a0*/  @!P1 IMAD.IADD R4, R4, 0x1, -R7 ;  /* 0x0000000104049824 */ /* 0x000fe200078e0a07 */
[----:B------:R-:W-:Y:S02]  /*06b0*/  @!P1 IADD3 R0, R0, 0x1, RZ ;  /* 0x0000000100009810 */ /* 0x000fe40007ffe0ff */
[----:B------:R-:W-:Y:S02]  /*06c0*/  ISETP.NE.AND P1, PT, RZ, c[0x0][0x214], PT ;  /* 0x00008500ff007a0c */ /* 0x000fe40003f25270 */
[-C--:B------:R-:W-:Y:S02]  /*06d0*/  ISETP.GE.U32.AND P2, PT, R4, R7.reuse, PT ;  /* 0x000000070400720c */ /* 0x080fe40003f46070 */
[C---:B------:R-:W-:Y:S02]  /*06e0*/  LOP3.LUT R4, R8.reuse, R7, RZ, 0x3c, !PT ;  /* 0x0000000708047212 */ /* 0x040fe400078e3cff */
[----:B------:R-:W-:Y:S02]  /*06f0*/  LOP3.LUT R8, R8, c[0x0][0x214], RZ, 0x3c, !PT ;  /* 0x0000850008087a12 */ /* 0x000fe400078e3cff */
[----:B------:R-:W-:-:S07]  /*0700*/  ISETP.GE.AND P0, PT, R4, RZ, PT ;  /* 0x000000ff0400720c */ /* 0x000fce0003f06270 */
[----:B------:R-:W-:Y:S02]  /*0710*/  @P2 IADD3 R0, R0, 0x1, RZ ;  /* 0x0000000100002810 */ /* 0x000fe40007ffe0ff */
[----:B------:R-:W-:-:S03]  /*0720*/  ISETP.NE.AND P2, PT, RZ, c[0x0][0x214], PT ;  /* 0x00008500ff007a0c */ /* 0x000fc60003f45270 */
[--C-:B------:R-:W-:Y:S02]  /*0730*/  IMAD.MOV.U32 R18, RZ, RZ, R0.reuse ;  /* 0x000000ffff127224 */ /* 0x100fe400078e0000 */
[----:B------:R-:W-:Y:S02]  /*0740*/  IMAD.MOV.U32 R4, RZ, RZ, R0 ;  /* 0x000000ffff047224 */ /* 0x000fe400078e0000 */
[----:B------:R-:W-:Y:S01]  /*0750*/  @!P0 IMAD.MOV R18, RZ, RZ, -R18 ;  /* 0x000000ffff128224 */ /* 0x000fe200078e0a12 */
[----:B------:R-:W-:Y:S02]  /*0760*/  @!P1 LOP3.LUT R18, RZ, R7, RZ, 0x33, !PT ;  /* 0x00000007ff129212 */ /* 0x000fe400078e33ff */
[----:B------:R-:W-:Y:S02]  /*0770*/  ISETP.GE.AND P1, PT, R8, RZ, PT ;  /* 0x000000ff0800720c */ /* 0x000fe40003f26270 */
[----:B------:R-:W-:Y:S02]  /*0780*/  ISETP.LT.U32.AND P0, PT, R6, R18, PT ;  /* 0x000000120600720c */ /* 0x000fe40003f01070 */
[----:B------:R-:W-:-:S04]  /*0790*/  SHF.R.S32.HI R17, RZ, 0x1f, R18 ;  /* 0x0000001fff117819 */ /* 0x000fc80000011412 */
[----:B------:R-:W-:-:S04]  /*07a0*/  ISETP.LT.AND.EX P0, PT, R3, R17, PT, P0 ;  /* 0x000000110300720c */ /* 0x000fc80003f01300 */
[C---:B------:R-:W-:Y:S01]  /*07b0*/  SEL R17, R3.reuse, R17, P0 ;  /* 0x0000001103117207 */ /* 0x040fe20000000000 */
[----:B------:R-:W-:Y:S01]  /*07c0*/  @!P1 IMAD.MOV R4, RZ, RZ, -R4 ;  /* 0x000000ffff049224 */ /* 0x000fe200078e0a04 */
[----:B------:R-:W-:Y:S02]  /*07d0*/  @!P2 LOP3.LUT R4, RZ, c[0x0][0x214], RZ, 0x33, !PT ;  /* 0x00008500ff04aa12 */ /* 0x000fe400078e33ff */
[----:B------:R-:W-:Y:S02]  /*07e0*/  LOP3.LUT R0, R3, R17, RZ, 0xfc, !PT ;  /* 0x0000001103007212 */ /* 0x000fe400078efcff */
[----:B------:R-:W-:Y:S01]  /*07f0*/  SEL R18, R6, R18, P0 ;  /* 0x0000001206127207 */ /* 0x000fe20000000000 */
[----:B------:R-:W-:Y:S01]  /*0800*/  IMAD R4, R4, UR4, RZ ;  /* 0x0000000404047c24 */ /* 0x000fe2000f8e02ff */
        /* <DEDUP_REMOVED lines=11> */
.L_x_6:
        /* <DEDUP_REMOVED lines=19> */
.L_x_7:
[----:B------:R-:W-:Y:S05]  /*09f0*/  BSYNC B0 ;  /* 0x0000000000007941 */ /* 0x000fea0003800000 */
.L_x_5:
[----:B------:R-:W-:Y:S01]  /*0a00*/  IMAD.MOV.U32 R8, RZ, RZ, c[0x0][0x1c0] ;  /* 0x00007000ff087624 */ /* 0x000fe200078e00ff */
[-C--:B------:R-:W-:Y:S01]  /*0a10*/  IABS R19, R4.reuse ;  /* 0x0000000400137213 */ /* 0x080fe20000000000 */
[----:B------:R-:W-:Y:S01]  /*0a20*/  IMAD.MOV.U32 R28, RZ, RZ, RZ ;  /* 0x000000ffff1c7224 */ /* 0x000fe200078e00ff */
[----:B------:R-:W-:Y:S01]  /*0a30*/  IABS R14, c[0x0][0x214] ;  /* 0x00008500000e7a13 */ /* 0x000fe20000000000 */
[C---:B------:R-:W-:Y:S01]  /*0a40*/  IMAD R0, R8.reuse, c[0x0][0x214], RZ ;  /* 0x0000850008007a24 */ /* 0x040fe200078e02ff */
[----:B------:R-:W0:Y:S01]  /*0a50*/  I2F.RP R3, R19 ;  /* 0x0000001300037306 */ /* 0x000e220000209400 */
[----:B------:R-:W-:Y:S01]  /*0a60*/  IADD3 R8, R8, -0x1, RZ ;  /* 0xffffffff08087810 */ /* 0x000fe20007ffe0ff */
[----:B------:R-:W1:Y:S01]  /*0a70*/  S2R R47, SR_TID.X ;  /* 0x00000000002f7919 */ /* 0x000e620000002100 */
[----:B------:R-:W-:Y:S01]  /*0a80*/  IABS R9, R4 ;  /* 0x0000000400097213 */ /* 0x000fe20000000000 */
[----:B------:R-:W-:Y:S01]  /*0a90*/  BSSY B0, `(.L_x_8) ;  /* 0x0000074000007945 */ /* 0x000fe20003800000 */
[----:B------:R-:W-:-:S02]  /*0aa0*/  IABS R16, R0 ;  /* 0x0000000000107213 */ /* 0x000fc40000000000 */
[----:B------:R-:W-:Y:S01]  /*0ab0*/  ISETP.NE.AND P5, PT, R4, RZ, PT ;  /* 0x000000ff0400720c */ /* 0x000fe20003fa5270 */
[----:B------:R-:W-:Y:S01]  /*0ac0*/  I2F.RP R24, R14 ;  /* 0x0000000e00187306 */ /* 0x000fe20000209400 */
[----:B------:R-:W-:Y:S01]  /*0ad0*/  IADD3 R21, R16, UR8, RZ ;  /* 0x0000000810157c10 */ /* 0x000fe2000fffe0ff */
[----:B------:R-:W-:-:S03]  /*0ae0*/  IMAD.MOV R9, RZ, RZ, -R9 ;  /* 0x000000ffff097224 */ /* 0x000fc600078e0a09 */
[----:B------:R-:W-:-:S03]  /*0af0*/  IABS R15, R21 ;  /* 0x00000015000f7213 */ /* 0x000fc60000000000 */
[----:B------:R-:W2:Y:S08]  /*0b00*/  I2F.RP R6, R16 ;  /* 0x0000001000067306 */ /* 0x000eb00000209400 */
[----:B0-----:R-:W0:Y:S08]  /*0b10*/  MUFU.RCP R3, R3 ;  /* 0x0000000300037308 */ /* 0x001e300000001000 */
[----:B--2---:R-:W2:Y:S08]  /*0b20*/  MUFU.RCP R6, R6 ;  /* 0x0000000600067308 */ /* 0x004eb00000001000 */
[----:B------:R-:W3:Y:S01]  /*0b30*/  MUFU.RCP R24, R24 ;  /* 0x0000001800187308 */ /* 0x000ee20000001000 */
[----:B0-----:R-:W-:-:S02]  /*0b40*/  IADD3 R3, R3, 0xffffffe, RZ ;  /* 0x0ffffffe03037810 */ /* 0x001fc40007ffe0ff */
[----:B--2---:R-:W-:-:S05]  /*0b50*/  IADD3 R6, R6, 0xffffffe, RZ ;  /* 0x0ffffffe06067810 */ /* 0x004fca0007ffe0ff */
[----:B------:R-:W0:Y:S01]  /*0b60*/  F2I.FTZ.U32.TRUNC.NTZ R29, R3 ;  /* 0x00000003001d7305 */ /* 0x000e22000021f000 */
[----:B---3--:R-:W-:-:S07]  /*0b70*/  IADD3 R24, R24, 0xffffffe, RZ ;  /* 0x0ffffffe18187810 */ /* 0x008fce0007ffe0ff */
[----:B------:R-:W2:Y:S08]  /*0b80*/  F2I.FTZ.U32.TRUNC.NTZ R7, R6 ;  /* 0x0000000600077305 */ /* 0x000eb0000021f000 */
[----:B------:R-:W3:Y:S01]  /*0b90*/  F2I.FTZ.U32.TRUNC.NTZ R25, R24 ;  /* 0x0000001800197305 */ /* 0x000ee2000021f000 */
[----:B0-----:R-:W-:-:S04]  /*0ba0*/  IMAD.MOV R22, RZ, RZ, -R29 ;  /* 0x000000ffff167224 */ /* 0x001fc800078e0a1d */
[----:B------:R-:W-:Y:S02]  /*0bb0*/  IMAD R22, R22, R19, RZ ;  /* 0x0000001316167224 */ /* 0x000fe400078e02ff */
[----:B--2---:R-:W-:Y:S02]  /*0bc0*/  IMAD.MOV R20, RZ, RZ, -R7 ;  /* 0x000000ffff147224 */ /* 0x004fe400078e0a07 */
[----:B------:R-:W-:Y:S02]  /*0bd0*/  IMAD.MOV.U32 R6, RZ, RZ, RZ ;  /* 0x000000ffff067224 */ /* 0x000fe400078e00ff */
[----:B------:R-:W-:Y:S02]  /*0be0*/  IMAD R20, R20, R16, RZ ;  /* 0x0000001014147224 */ /* 0x000fe400078e02ff */
[----:B------:R-:W-:-:S04]  /*0bf0*/  IMAD.HI.U32 R22, R29, R22, R28 ;  /* 0x000000161d167227 */ /* 0x000fc800078e001c */
[----:B------:R-:W-:Y:S01]  /*0c00*/  IMAD.HI.U32 R20, R7, R20, R6 ;  /* 0x0000001407147227 */ /* 0x000fe200078e0006 */
[----:B------:R-:W-:-:S03]  /*0c10*/  IABS R7, R0 ;  /* 0x0000000000077213 */ /* 0x000fc60000000000 */
[----:B---3--:R-:W-:Y:S02]  /*0c20*/  IMAD.MOV R3, RZ, RZ, -R25 ;  /* 0x000000ffff037224 */ /* 0x008fe400078e0a19 */
[----:B------:R-:W-:Y:S02]  /*0c30*/  IMAD.IADD R6, R8, 0x1, R19 ;  /* 0x0000000108067824 */ /* 0x000fe400078e0213 */
[----:B------:R-:W-:Y:S02]  /*0c40*/  IMAD.MOV R7, RZ, RZ, -R7 ;  /* 0x000000ffff077224 */ /* 0x000fe400078e0a07 */
[----:B------:R-:W-:Y:S01]  /*0c50*/  IMAD.HI.U32 R20, R20, R15, RZ ;  /* 0x0000000f14147227 */ /* 0x000fe200078e00ff */
[----:B------:R-:W-:-:S03]  /*0c60*/  IABS R13, R6 ;  /* 0x00000006000d7213 */ /* 0x000fc60000000000 */
[----:B------:R-:W-:Y:S02]  /*0c70*/  IMAD R3, R3, R14, RZ ;  /* 0x0000000e03037224 */ /* 0x000fe400078e02ff */
[----:B------:R-:W-:Y:S02]  /*0c80*/  IMAD.MOV.U32 R24, RZ, RZ, RZ ;  /* 0x000000ffff187224 */ /* 0x000fe400078e00ff */
[----:B------:R-:W-:Y:S02]  /*0c90*/  IMAD R7, R20, R7, R15 ;  /* 0x0000000714077224 */ /* 0x000fe400078e020f */
[----:B------:R-:W-:-:S03]  /*0ca0*/  IMAD.HI.U32 R3, R25, R3, R24 ;  /* 0x0000000319037227 */ /* 0x000fc600078e0018 */
[----:B------:R-:W-:Y:S01]  /*0cb0*/  ISETP.GT.U32.AND P4, PT, R16, R7, PT ;  /* 0x000000071000720c */ /* 0x000fe20003f84070 */
[----:B------:R-:W-:-:S04]  /*0cc0*/  IMAD.HI.U32 R22, R22, R13, RZ ;  /* 0x0000000d16167227 */ /* 0x000fc800078e00ff */
[----:B------:R-:W-:-:S04]  /*0cd0*/  IMAD.HI.U32 R3, R3, R15, RZ ;  /* 0x0000000f03037227 */ /* 0x000fc800078e00ff */
[----:B------:R-:W-:Y:S02]  /*0ce0*/  IMAD R13, R22, R9, R13 ;  /* 0x00000009160d7224 */ /* 0x000fe400078e020d */
[----:B------:R-:W-:Y:S02]  /*0cf0*/  IMAD.MOV R9, RZ, RZ, -R3 ;  /* 0x000000ffff097224 */ /* 0x000fe400078e0a03 */
[----:B------:R-:W-:Y:S01]  /*0d00*/  @!P4 IMAD.IADD R7, R7, 0x1, -R16 ;  /* 0x000000010707c824 */ /* 0x000fe200078e0a10 */
[----:B------:R-:W-:Y:S01]  /*0d10*/  ISETP.GT.U32.AND P3, PT, R19, R13, PT ;  /* 0x0000000d1300720c */ /* 0x000fe20003f64070 */
[----:B------:R-:W-:Y:S01]  /*0d20*/  IMAD R9, R14, R9, R15 ;  /* 0x000000090e097224 */ /* 0x000fe200078e020f */
[----:B------:R-:W-:Y:S02]  /*0d30*/  @!P4 IADD3 R20, R20, 0x1, RZ ;  /* 0x000000011414c810 */ /* 0x000fe40007ffe0ff */
[----:B------:R-:W-:Y:S02]  /*0d40*/  ISETP.GE.U32.AND P2, PT, R7, R16, PT ;  /* 0x000000100700720c */ /* 0x000fe40003f46070 */
[----:B------:R-:W-:-:S02]  /*0d50*/  ISETP.GT.U32.AND P0, PT, R14, R9, PT ;  /* 0x000000090e00720c */ /* 0x000fc40003f04070 */
[----:B------:R-:W-:Y:S02]  /*0d60*/  LOP3.LUT R7, R21, R16, RZ, 0x3c, !PT ;  /* 0x0000001015077212 */ /* 0x000fe400078e3cff */
[----:B------:R-:W-:Y:S02]  /*0d70*/  ISETP.NE.AND P4, PT, R0, RZ, PT ;  /* 0x000000ff0000720c */ /* 0x000fe40003f85270 */
[----:B------:R-:W-:Y:S01]  /*0d80*/  ISETP.GE.AND P1, PT, R7, RZ, PT ;  /* 0x000000ff0700720c */ /* 0x000fe20003f26270 */
[----:B------:R-:W-:Y:S01]  /*0d90*/  @!P3 IMAD.IADD R13, R13, 0x1, -R19 ;  /* 0x000000010d0db824 */ /* 0x000fe200078e0a13 */
[-C--:B------:R-:W-:Y:S02]  /*0da0*/  LOP3.LUT R7, R6, R19.reuse, RZ, 0x3c, !PT ;  /* 0x0000001306077212 */ /* 0x080fe400078e3cff */
[----:B------:R-:W-:Y:S02]  /*0db0*/  @!P3 IADD3 R22, R22, 0x1, RZ ;  /* 0x000000011616b810 */ /* 0x000fe40007ffe0ff */
[----:B------:R-:W-:Y:S01]  /*0dc0*/  ISETP.GE.U32.AND P6, PT, R13, R19, PT ;  /* 0x000000130d00720c */ /* 0x000fe20003fc6070 */
[----:B------:R-:W-:Y:S01]  /*0dd0*/  @!P0 IMAD.IADD R9, R9, 0x1, -R14 ;  /* 0x0000000109098824 */ /* 0x000fe200078e0a0e */
[----:B------:R-:W-:-:S02]  /*0de0*/  @P2 IADD3 R20, R20, 0x1, RZ ;  /* 0x0000000114142810 */ /* 0x000fc40007ffe0ff */
[----:B------:R-:W-:Y:S02]  /*0df0*/  ISETP.GE.AND P2, PT, R7, RZ, PT ;  /* 0x000000ff0700720c */ /* 0x000fe40003f46270 */
[----:B------:R-:W-:Y:S01]  /*0e00*/  ISETP.GE.U32.AND P3, PT, R9, R14, PT ;  /* 0x0000000e0900720c */ /* 0x000fe20003f66070 */
[----:B------:R-:W-:Y:S01]  /*0e10*/  IMAD.MOV.U32 R14, RZ, RZ, R20 ;  /* 0x000000ffff0e7224 */ /* 0x000fe200078e0014 */
[----:B------:R-:W-:Y:S02]  /*0e20*/  @!P0 IADD3 R3, R3, 0x1, RZ ;  /* 0x0000000103038810 */ /* 0x000fe40007ffe0ff */
[----:B------:R-:W-:Y:S01]  /*0e30*/  LOP3.LUT R21, R21, c[0x0][0x214], RZ, 0x3c, !PT ;  /* 0x0000850015157a12 */ /* 0x000fe200078e3cff */
[----:B------:R-:W-:Y:S01]  /*0e40*/  @!P1 IMAD.MOV R14, RZ, RZ, -R14 ;  /* 0x000000ffff0e9224 */ /* 0x000fe200078e0a0e */
[----:B------:R-:W-:Y:S02]  /*0e50*/  @!P4 LOP3.LUT R14, RZ, R16, RZ, 0x33, !PT ;  /* 0x00000010ff0ec212 */ /* 0x000fe400078e33ff */
[----:B------:R-:W-:-:S02]  /*0e60*/  @P6 IADD3 R22, R22, 0x1, RZ ;  /* 0x0000000116166810 */ /* 0x000fc40007ffe0ff */
[----:B------:R-:W-:Y:S02]  /*0e70*/  ISETP.LT.U32.AND P0, PT, R26, R14, PT ;  /* 0x0000000e1a00720c */ /* 0x000fe40003f01070 */
[----:B------:R-:W-:Y:S01]  /*0e80*/  SHF.R.S32.HI R13, RZ, 0x1f, R14 ;  /* 0x0000001fff0d7819 */ /* 0x000fe2000001140e */
[----:B------:R-:W-:Y:S01]  /*0e90*/  @!P2 IMAD.MOV R22, RZ, RZ, -R22 ;  /* 0x000000ffff16a224 */ /* 0x000fe200078e0a16 */
[----:B------:R-:W-:Y:S02]  /*0ea0*/  ISETP.GT.AND P2, PT, R0, RZ, PT ;  /* 0x000000ff0000720c */ /* 0x000fe40003f44270 */
[----:B------:R-:W-:Y:S02]  /*0eb0*/  @P3 IADD3 R3, R3, 0x1, RZ ;  /* 0x0000000103033810 */ /* 0x000fe40007ffe0ff */
[-C--:B------:R-:W-:Y:S02]  /*0ec0*/  ISETP.LT.AND.EX P0, PT, R27, R13.reuse, PT, P0 ;  /* 0x0000000d1b00720c */ /* 0x080fe40003f01300 */
[----:B------:R-:W-:Y:S01]  /*0ed0*/  ISETP.GE.AND P1, PT, R21, RZ, PT ;  /* 0x000000ff1500720c */ /* 0x000fe20003f26270 */
[----:B------:R-:W-:Y:S01]  /*0ee0*/  IMAD.MOV.U32 R7, RZ, RZ, R3 ;  /* 0x000000ffff077224 */ /* 0x000fe200078e0003 */
[----:B------:R-:W-:-:S02]  /*0ef0*/  SEL R13, R27, R13, P0 ;  /* 0x0000000d1b0d7207 */ /* 0x000fc40000000000 */
[----:B------:R-:W-:Y:S02]  /*0f00*/  SHF.R.S32.HI R3, RZ, 0x1f, R0 ;  /* 0x0000001fff037819 */ /* 0x000fe40000011400 */
[----:B------:R-:W-:Y:S02]  /*0f10*/  LEA.HI.SX32 R9, R0, 0x1, 0x1 ;  /* 0x0000000100097811 */ /* 0x000fe400078f0aff */
[----:B------:R-:W-:Y:S01]  /*0f20*/  LOP3.LUT R0, R27, R13, RZ, 0xfc, !PT ;  /* 0x0000000d1b007212 */ /* 0x000fe200078efcff */
[----:B------:R-:W-:Y:S01]  /*0f30*/  @!P2 IMAD.MOV R9, RZ, RZ, R3 ;  /* 0x000000ffff09a224 */ /* 0x000fe200078e0203 */
[----:B------:R-:W-:Y:S02]  /*0f40*/  ISETP.NE.AND P4, PT, RZ, c[0x0][0x214], PT ;  /* 0x00008500ff007a0c */ /* 0x000fe40003f85270 */
[----:B------:R-:W-:Y:S01]  /*0f50*/  ISETP.NE.U32.AND P2, PT, R0, RZ, PT ;  /* 0x000000ff0000720c */ /* 0x000fe20003f45070 */
[----:B------:R-:W-:Y:S01]  /*0f60*/  @!P1 IMAD.MOV R7, RZ, RZ, -R7 ;  /* 0x000000ffff079224 */ /* 0x000fe200078e0a07 */
[----:B------:R-:W-:-:S02]  /*0f70*/  @!P5 LOP3.LUT R22, RZ, R19, RZ, 0x33, !PT ;  /* 0x00000013ff16d212 */ /* 0x000fc400078e33ff */
[----:B------:R-:W-:Y:S02]  /*0f80*/  SEL R14, R26, R14, P0 ;  /* 0x0000000e1a0e7207 */ /* 0x000fe40000000000 */
[----:B------:R-:W-:Y:S02]  /*0f90*/  ISETP.LT.U32.AND P1, PT, R10, R22, PT ;  /* 0x000000160a00720c */ /* 0x000fe40003f21070 */
[----:B------:R-:W-:-:S03]  /*0fa0*/  SHF.R.S32.HI R15, RZ, 0x1f, R22 ;  /* 0x0000001fff0f7819 */ /* 0x000fc60000011416 */
[----:B------:R-:W-:Y:S02]  /*0fb0*/  @!P4 LOP3.LUT R7, RZ, c[0x0][0x214], RZ, 0x33, !PT ;  /* 0x00008500ff07ca12 */ /* 0x000fe400078e33ff */
[----:B------:R-:W-:-:S03]  /*0fc0*/  ISETP.LT.AND.EX P1, PT, R11, R15, PT, P1 ;  /* 0x0000000f0b00720c */ /* 0x000fc60003f21310 */
[----:B------:R-:W-:Y:S01]  /*0fd0*/  IMAD R3, R7, R9, RZ ;  /* 0x0000000907037224 */ /* 0x000fe200078e02ff */
[----:B------:R-:W-:Y:S02]  /*0fe0*/  SEL R16, R10, R22, P1 ;  /* 0x000000160a107207 */ /* 0x000fe40000800000 */
[----:B------:R-:W-:Y:S01]  /*0ff0*/  SEL R15, R11, R15, P1 ;  /* 0x0000000f0b0f7207 */ /* 0x000fe20000800000 */
[----:B------:R-:W-:Y:S05]  /*1000*/  @!P2 BRA `(.L_x_9) ;  /* 0x000000900000a947 */ /* 0x000fea0003800000 */
[----:B-1----:R-:W-:Y:S01]  /*1010*/  IMAD.MOV.U32 R28, RZ, RZ, R26 ;  /* 0x000000ffff1c7224 */ /* 0x002fe200078e001a */
        /* <DEDUP_REMOVED lines=8> */
.L_x_9:
[----:B-1----:R-:W0:Y:S01]  /*10a0*/  I2F.U32.RP R20, R14 ;  /* 0x0000000e00147306 */ /* 0x002e220000209000 */
        /* <DEDUP_REMOVED lines=18> */
.L_x_10:
[----:B------:R-:W-:Y:S05]  /*11d0*/  BSYNC B0 ;  /* 0x0000000000007941 */ /* 0x000fea0003800000 */
.L_x_8:
[----:B------:R-:W-:Y:S01]  /*11e0*/  SHF.R.S32.HI R7, RZ, 0x1f, R47 ;  /* 0x0000001fff077819 */ /* 0x000fe2000001142f */
[----:B------:R-:W-:Y:S01]  /*11f0*/  ULDC.64 UR8, c[0x0][0x118] ;  /* 0x0000460000087ab9 */ /* 0x000fe20000000a00 */
[----:B------:R-:W-:Y:S02]  /*1200*/  IADD3 R0, P0, R12, -UR7, RZ ;  /* 0x800000070c007c10 */ /* 0x000fe4000ff1e0ff */
[----:B------:R-:W-:Y:S02]  /*1210*/  LEA.HI R35, R7, R47, RZ, 0x4 ;  /* 0x0000002f07237211 */ /* 0x000fe400078f20ff */
[----:B------:R-:W-:Y:S02]  /*1220*/  IADD3.X R9, R5, ~UR6, RZ, P0, !PT ;  /* 0x8000000605097c10 */ /* 0x000fe400087fe4ff */
[----:B------:R-:W-:-:S02]  /*1230*/  LOP3.LUT R36, R35, 0xfffffff0, RZ, 0xc0, !PT ;  /* 0xfffffff023247812 */ /* 0x000fc400078ec0ff */
[----:B------:R-:W-:-:S03]  /*1240*/  SHF.R.S32.HI R35, RZ, 0x4, R35 ;  /* 0x00000004ff237819 */ /* 0x000fc60000011423 */
[----:B------:R-:W-:Y:S01]  /*1250*/  IMAD.IADD R36, R47, 0x1, -R36 ;  /* 0x000000012f247824 */ /* 0x000fe200078e0a24 */
[C---:B------:R-:W-:Y:S02]  /*1260*/  IADD3 R22, R35.reuse, 0x8, RZ ;  /* 0x0000000823167810 */ /* 0x040fe40007ffe0ff */
[----:B------:R-:W-:Y:S02]  /*1270*/  IADD3 R19, R35, 0x10, RZ ;  /* 0x0000001023137810 */ /* 0x000fe40007ffe0ff */
[----:B------:R-:W-:Y:S02]  /*1280*/  ISETP.GT.U32.AND P2, PT, R0, R36, PT ;  /* 0x000000240000720c */ /* 0x000fe40003f44070 */
[----:B------:R-:W-:Y:S02]  /*1290*/  SHF.R.S32.HI R0, RZ, 0x1f, R36 ;  /* 0x0000001fff007819 */ /* 0x000fe40000011424 */
[----:B------:R-:W-:Y:S02]  /*12a0*/  IADD3 R38, P0, R36, UR7, RZ ;  /* 0x0000000724267c10 */ /* 0x000fe4000ff1e0ff */
[----:B------:R-:W-:-:S02]  /*12b0*/  ISETP.GT.AND.EX P2, PT, R9, R0, PT, P2 ;  /* 0x000000000900720c */ /* 0x000fc40003f44320 */
[C---:B------:R-:W-:Y:S02]  /*12c0*/  IADD3 R20, R35.reuse, 0x18, RZ ;  /* 0x0000001823147810 */ /* 0x040fe40007ffe0ff */
[----:B------:R-:W-:Y:S02]  /*12d0*/  ISETP.GE.OR P3, PT, R22, c[0x0][0x314], !P2 ;  /* 0x0000c50016007a0c */ /* 0x000fe40005766670 */
[----:B------:R-:W-:Y:S02]  /*12e0*/  ISETP.GE.OR P6, PT, R35, c[0x0][0x314], !P2 ;  /* 0x0000c50023007a0c */ /* 0x000fe400057c6670 */
[----:B------:R-:W-:Y:S02]  /*12f0*/  ISETP.GE.OR P5, PT, R19, c[0x0][0x314], !P2 ;  /* 0x0000c50013007a0c */ /* 0x000fe400057a6670 */
[----:B------:R-:W-:Y:S02]  /*1300*/  IADD3.X R39, R0, UR6, RZ, P0, !PT ;  /* 0x0000000600277c10 */ /* 0x000fe400087fe4ff */
[----:B------:R-:W-:-:S05]  /*1310*/  ISETP.GE.OR P4, PT, R20, c[0x0][0x314], !P2 ;  /* 0x0000c50014007a0c */ /* 0x000fca0005786670 */
[----:B------:R-:W-:Y:S01]  /*1320*/  @!P3 SHF.R.S32.HI R21, RZ, 0x1f, R22 ;  /* 0x0000001fff15b819 */ /* 0x000fe20000011416 */
[----:B------:R-:W-:Y:S01]  /*1330*/  @!P3 IMAD.WIDE.U32 R26, R12, R22, R38 ;  /* 0x000000160c1ab225 */ /* 0x000fe200078e0026 */
[----:B------:R-:W-:Y:S02]  /*1340*/  @!P6 SHF.R.S32.HI R9, RZ, 0x1f, R35 ;  /* 0x0000001fff09e819 */ /* 0x000fe40000011423 */
[----:B------:R-:W-:Y:S01]  /*1350*/  @!P5 SHF.R.S32.HI R0, RZ, 0x1f, R19 ;  /* 0x0000001fff00d819 */ /* 0x000fe20000011413 */
[-C--:B------:R-:W-:Y:S01]  /*1360*/  @!P3 IMAD R21, R21, R12.reuse, RZ ;  /* 0x0000000c1515b224 */ /* 0x080fe200078e02ff */
[----:B------:R-:W-:Y:S01]  /*1370*/  @!P3 LEA R24, P1, R26, c[0x0][0x208], 0x2 ;  /* 0x000082001a18ba11 */ /* 0x000fe200078210ff */
[----:B------:R-:W-:Y:S02]  /*1380*/  @!P6 IMAD R9, R9, R12, RZ ;  /* 0x0000000c0909e224 */ /* 0x000fe400078e02ff */
[----:B------:R-:W-:Y:S02]  /*1390*/  @!P6 IMAD.MOV.U32 R32, RZ, RZ, R38 ;  /* 0x000000ffff20e224 */ /* 0x000fe400078e0026 */
[----:B------:R-:W-:-:S02]  /*13a0*/  @!P6 IMAD.MOV.U32 R33, RZ, RZ, R39 ;  /* 0x000000ffff21e224 */ /* 0x000fc400078e0027 */
[----:B------:R-:W-:Y:S01]  /*13b0*/  @!P3 IMAD R21, R22, R5, R21 ;  /* 0x000000051615b224 */ /* 0x000fe200078e0215 */
[----:B------:R-:W-:Y:S01]  /*13c0*/  @!P4 SHF.R.S32.HI R22, RZ, 0x1f, R20 ;  /* 0x0000001fff16c819 */ /* 0x000fe20000011414 */
[----:B------:R-:W-:-:S04]  /*13d0*/  @!P6 IMAD.WIDE.U32 R32, R12, R35, R32 ;  /* 0x000000230c20e225 */ /* 0x000fc800078e0020 */
[----:B------:R-:W-:Y:S01]  /*13e0*/  @!P6 IMAD R9, R35, R5, R9 ;  /* 0x000000052309e224 */ /* 0x000fe200078e0209 */
[----:B------:R-:W-:Y:S01]  /*13f0*/  @!P6 LEA R28, P0, R32, c[0x0][0x208], 0x2 ;  /* 0x00008200201cea11 */ /* 0x000fe200078010ff */
[----:B------:R-:W-:Y:S02]  /*1400*/  @!P5 IMAD R0, R0, R12, RZ ;  /* 0x0000000c0000d224 */ /* 0x000fe400078e02ff */
[----:B------:R-:W-:Y:S02]  /*1410*/  @!P5 IMAD.MOV.U32 R30, RZ, RZ, R38 ;  /* 0x000000ffff1ed224 */ /* 0x000fe400078e0026 */
[----:B------:R-:W-:Y:S02]  /*1420*/  @!P5 IMAD.MOV.U32 R31, RZ, RZ, R39 ;  /* 0x000000ffff1fd224 */ /* 0x000fe400078e0027 */
[----:B------:R-:W-:Y:S02]  /*1430*/  @!P3 IMAD.IADD R21, R27, 0x1, R21 ;  /* 0x000000011b15b824 */ /* 0x000fe400078e0215 */
[----:B------:R-:W-:-:S02]  /*1440*/  @!P6 IMAD.IADD R9, R33, 0x1, R9 ;  /* 0x000000012109e824 */ /* 0x000fc400078e0209 */
[----:B------:R-:W-:Y:S01]  /*1450*/  @!P5 IMAD.WIDE.U32 R30, R12, R19, R30 ;  /* 0x000000130c1ed225 */ /* 0x000fe200078e001e */
[----:B------:R-:W-:Y:S02]  /*1460*/  @!P3 LEA.HI.X R25, R26, c[0x0][0x20c], R21, 0x2, P1 ;  /* 0x000083001a19ba11 */ /* 0x000fe400008f1415 */
[----:B------:R-:W-:Y:S01]  /*1470*/  @!P6 LEA.HI.X R29, R32, c[0x0][0x20c], R9, 0x2, P0 ;  /* 0x00008300201dea11 */ /* 0x000fe200000f1409 */
[----:B------:R-:W-:Y:S01]  /*1480*/  @!P5 IMAD R0, R19, R5, R0 ;  /* 0x000000051300d224 */ /* 0x000fe200078e0200 */
[----:B------:R-:W-:Y:S01]  /*1490*/  IADD3 R19, R35, 0x20, RZ ;  /* 0x0000002023137810 */ /* 0x000fe20007ffe0ff */
[----:B------:R-:W-:Y:S01]  /*14a0*/  @!P4 IMAD R9, R22, R12, RZ ;  /* 0x0000000c1609c224 */ /* 0x000fe200078e02ff */
[----:B------:R-:W-:Y:S01]  /*14b0*/  @!P5 LEA R26, P0, R30, c[0x0][0x208], 0x2 ;  /* 0x000082001e1ada11 */ /* 0x000fe200078010ff */
[----:B------:R-:W-:Y:S01]  /*14c0*/  @!P4 IMAD.MOV.U32 R22, RZ, RZ, R38 ;  /* 0x000000ffff16c224 */ /* 0x000fe200078e0026 */
[----:B------:R-:W-:Y:S01]  /*14d0*/  ISETP.GE.OR P1, PT, R19, c[0x0][0x314], !P2 ;  /* 0x0000c50013007a0c */ /* 0x000fe20005726670 */
[----:B------:R-:W-:-:S02]  /*14e0*/  @!P4 IMAD.MOV.U32 R23, RZ, RZ, R39 ;  /* 0x000000ffff17c224 */ /* 0x000fc400078e0027 */
[----:B------:R-:W-:Y:S02]  /*14f0*/  IMAD.MOV.U32 R33, RZ, RZ, -0x800000 ;  /* 0xff800000ff217424 */ /* 0x000fe400078e00ff */
[----:B------:R-:W-:-:S04]  /*1500*/  @!P4 IMAD.WIDE.U32 R22, R12, R20, R22 ;  /* 0x000000140c16c225 */ /* 0x000fc800078e0016 */
[----:B------:R-:W-:Y:S01]  /*1510*/  @!P4 IMAD R9, R20, R5, R9 ;  /* 0x000000051409c224 */ /* 0x000fe200078e0209 */
[----:B------:R-:W-:Y:S01]  /*1520*/  IADD3 R20, R35, 0x28, RZ ;  /* 0x0000002823147810 */ /* 0x000fe20007ffe0ff */
[----:B------:R-:W-:Y:S01]  /*1530*/  @!P5 IMAD.IADD R0, R31, 0x1, R0 ;  /* 0x000000011f00d824 */ /* 0x000fe200078e0200 */
[----:B------:R0:W2:Y:S02]  /*1540*/  @!P3 LDG.E R33, [R24.64] ;  /* 0x000000081821b981 */ /* 0x0000a4000c1e1900 */
[----:B------:R-:W-:Y:S02]  /*1550*/  ISETP.GE.OR P3, PT, R20, c[0x0][0x314], !P2 ;  /* 0x0000c50014007a0c */ /* 0x000fe40005766670 */
[----:B------:R-:W-:Y:S01]  /*1560*/  @!P5 LEA.HI.X R27, R30, c[0x0][0x20c], R0, 0x2, P0 ;  /* 0x000083001e1bda11 */ /* 0x000fe200000f1400 */
[----:B------:R-:W-:Y:S01]  /*1570*/  IMAD.MOV.U32 R34, RZ, RZ, -0x800000 ;  /* 0xff800000ff227424 */ /* 0x000fe200078e00ff */
[----:B------:R-:W-:Y:S01]  /*1580*/  @!P1 SHF.R.S32.HI R0, RZ, 0x1f, R19 ;  /* 0x0000001fff009819 */ /* 0x000fe20000011413 */
[----:B------:R-:W-:Y:S01]  /*1590*/  @!P4 IMAD.IADD R9, R23, 0x1, R9 ;  /* 0x000000011709c824 */ /* 0x000fe200078e0209 */
[----:B------:R-:W-:-:S03]  /*15a0*/  IADD3 R23, R35, 0x30, RZ ;  /* 0x0000003023177810 */ /* 0x000fc60007ffe0ff */
[----:B------:R-:W-:Y:S01]  /*15b0*/  @!P1 IMAD R0, R0, R12, RZ ;  /* 0x0000000c00009224 */ /* 0x000fe200078e02ff */
[C---:B------:R-:W-:Y:S01]  /*15c0*/  @!P4 LEA R40, P0, R22.reuse, c[0x0][0x208], 0x2 ;  /* 0x000082001628ca11 */ /* 0x040fe200078010ff */
[----:B------:R1:W3:Y:S01]  /*15d0*/  @!P6 LDG.E R34, [R28.64] ;  /* 0x000000081c22e981 */ /* 0x0002e2000c1e1900 */
[----:B------:R-:W-:Y:S01]  /*15e0*/  IMAD.MOV.U32 R32, RZ, RZ, -0x800000 ;  /* 0xff800000ff207424 */ /* 0x000fe200078e00ff */
[----:B------:R-:W-:Y:S01]  /*15f0*/  ISETP.GE.OR P6, PT, R23, c[0x0][0x314], !P2 ;  /* 0x0000c50017007a0c */ /* 0x000fe200057c6670 */
[----:B------:R-:W-:Y:S01]  /*1600*/  @!P1 IMAD R0, R19, R5, R0 ;  /* 0x0000000513009224 */ /* 0x000fe200078e0200 */
[----:B------:R-:W-:Y:S01]  /*1610*/  @!P4 LEA.HI.X R41, R22, c[0x0][0x20c], R9, 0x2, P0 ;  /* 0x000083001629ca11 */ /* 0x000fe200000f1409 */
[----:B0-----:R-:W-:Y:S02]  /*1620*/  @!P1 IMAD.MOV.U32 R24, RZ, RZ, R38 ;  /* 0x000000ffff189224 */ /* 0x001fe400078e0026 */
[----:B------:R-:W-:Y:S01]  /*1630*/  @!P1 IMAD.MOV.U32 R25, RZ, RZ, R39 ;  /* 0x000000ffff199224 */ /* 0x000fe200078e0027 */
[----:B------:R-:W-:Y:S01]  /*1640*/  IADD3 R9, R35, 0x38, RZ ;  /* 0x0000003823097810 */ /* 0x000fe20007ffe0ff */
[----:B------:R0:W4:Y:S02]  /*1650*/  @!P5 LDG.E R32, [R26.64] ;  /* 0x000000081a20d981 */ /* 0x000124000c1e1900 */
[----:B------:R-:W-:Y:S01]  /*1660*/  @!P1 IMAD.WIDE.U32 R24, R12, R19, R24 ;  /* 0x000000130c189225 */ /* 0x000fe200078e0018 */
[----:B------:R-:W-:-:S02]  /*1670*/  @!P3 SHF.R.S32.HI R19, RZ, 0x1f, R20 ;  /* 0x0000001fff13b819 */ /* 0x000fc40000011414 */
[----:B------:R-:W-:Y:S01]  /*1680*/  ISETP.GE.OR P5, PT, R9, c[0x0][0x314], !P2 ;  /* 0x0000c50009007a0c */ /* 0x000fe200057a6670 */
[----:B------:R-:W-:Y:S02]  /*1690*/  @!P1 IMAD.IADD R0, R25, 0x1, R0 ;  /* 0x0000000119009824 */ /* 0x000fe400078e0200 */
[----:B------:R-:W-:Y:S01]  /*16a0*/  @!P3 IMAD R19, R19, R12, RZ ;  /* 0x0000000c1313b224 */ /* 0x000fe200078e02ff */
[----:B-1----:R-:W-:Y:S01]  /*16b0*/  @!P1 LEA R28, P0, R24, c[0x0][0x208], 0x2 ;  /* 0x00008200181c9a11 */ /* 0x002fe200078010ff */
[----:B------:R-:W-:Y:S02]  /*16c0*/  IMAD.MOV.U32 R31, RZ, RZ, -0x800000 ;  /* 0xff800000ff1f7424 */ /* 0x000fe400078e00ff */
[----:B------:R-:W-:Y:S01]  /*16d0*/  @!P3 IMAD R19, R20, R5, R19 ;  /* 0x000000051413b224 */ /* 0x000fe200078e0213 */
[----:B------:R-:W-:Y:S01]  /*16e0*/  @!P1 LEA.HI.X R29, R24, c[0x0][0x20c], R0, 0x2, P0 ;  /* 0x00008300181d9a11 */ /* 0x000fe200000f1400 */
[----:B------:R-:W-:Y:S01]  /*16f0*/  IMAD.MOV.U32 R30, RZ, RZ, -0x800000 ;  /* 0xff800000ff1e7424 */ /* 0x000fe200078e00ff */
[----:B------:R-:W-:Y:S01]  /*1700*/  @!P6 SHF.R.S32.HI R0, RZ, 0x1f, R23 ;  /* 0x0000001fff00e819 */ /* 0x000fe20000011417 */
[----:B------:R1:W5:Y:S01]  /*1710*/  @!P4 LDG.E R31, [R40.64] ;  /* 0x00000008281fc981 */ /* 0x000362000c1e1900 */
[----:B------:R-:W-:Y:S01]  /*1720*/  IADD3 R25, R35, 0x40, RZ ;  /* 0x0000004023197810 */ /* 0x000fe20007ffe0ff */
[----:B------:R-:W-:-:S02]  /*1730*/  @!P6 IMAD.MOV.U32 R42, RZ, RZ, R38 ;  /* 0x000000ffff2ae224 */ /* 0x000fc400078e0026 */
[----:B------:R1:W2:Y:S01]  /*1740*/  @!P1 LDG.E R30, [R28.64] ;  /* 0x000000081c1e9981 */ /* 0x0002a2000c1e1900 */
[----:B0-----:R-:W-:Y:S02]  /*1750*/  @!P3 IMAD.MOV.U32 R26, RZ, RZ, R38 ;  /* 0x000000ffff1ab224 */ /* 0x001fe400078e0026 */
[----:B------:R-:W-:-:S04]  /*1760*/  @!P3 IMAD.MOV.U32 R27, RZ, RZ, R39 ;  /* 0x000000ffff1bb224 */ /* 0x000fc800078e0027 */
[----:B------:R-:W-:Y:S01]  /*1770*/  @!P3 IMAD.WIDE.U32 R26, R12, R20, R26 ;  /* 0x000000140c1ab225 */ /* 0x000fe200078e001a */
[----:B------:R-:W-:Y:S02]  /*1780*/  IADD3 R20, R35, 0x48, RZ ;  /* 0x0000004823147810 */ /* 0x000fe40007ffe0ff */
[----:B------:R-:W-:Y:S02]  /*1790*/  ISETP.GE.OR P4, PT, R25, c[0x0][0x314], !P2 ;  /* 0x0000c50019007a0c */ /* 0x000fe40005786670 */
[----:B------:R-:W-:Y:S01]  /*17a0*/  ISETP.GE.OR P0, PT, R20, c[0x0][0x314], !P2 ;  /* 0x0000c50014007a0c */ /* 0x000fe20005706670 */
[----:B------:R-:W-:Y:S01]  /*17b0*/  @!P6 IMAD R0, R0, R12, RZ ;  /* 0x0000000c0000e224 */ /* 0x000fe200078e02ff */
[----:B------:R-:W-:Y:S01]  /*17c0*/  @!P3 LEA R22, P1, R26, c[0x0][0x208], 0x2 ;  /* 0x000082001a16ba11 */ /* 0x000fe200078210ff */
[----:B------:R-:W-:Y:S02]  /*17d0*/  @!P3 IMAD.IADD R19, R27, 0x1, R19 ;  /* 0x000000011b13b824 */ /* 0x000fe400078e0213 */
[----:B------:R-:W-:Y:S01]  /*17e0*/  @!P6 IMAD.MOV.U32 R43, RZ, RZ, R39 ;  /* 0x000000ffff2be224 */ /* 0x000fe200078e0027 */
[----:B------:R-:W-:Y:S01]  /*17f0*/  @!P5 SHF.R.S32.HI R21, RZ, 0x1f, R9 ;  /* 0x0000001fff15d819 */ /* 0x000fe20000011409 */
[----:B------:R-:W-:-:S02]  /*1800*/  @!P6 IMAD R0, R23, R5, R0 ;  /* 0x000000051700e224 */ /* 0x000fc400078e0200 */
[----:B------:R-:W-:Y:S01]  /*1810*/  @!P6 IMAD.WIDE.U32 R42, R12, R23, R42 ;  /* 0x000000170c2ae225 */ /* 0x000fe200078e002a */
[----:B------:R-:W-:-:S03]  /*1820*/  @!P3 LEA.HI.X R23, R26, c[0x0][0x20c], R19, 0x2, P1 ;  /* 0x000083001a17ba11 */ /* 0x000fc600008f1413 */
[----:B-1----:R-:W-:Y:S02]  /*1830*/  IMAD.MOV.U32 R29, RZ, RZ, -0x800000 ;  /* 0xff800000ff1d7424 */ /* 0x002fe400078e00ff */
[----:B------:R-:W-:Y:S02]  /*1840*/  @!P5 IMAD R19, R21, R12, RZ ;  /* 0x0000000c1513d224 */ /* 0x000fe400078e02ff */
[----:B------:R-:W-:Y:S02]  /*1850*/  @!P5 IMAD.MOV.U32 R40, RZ, RZ, R38 ;  /* 0x000000ffff28d224 */ /* 0x000fe400078e0026 */
[----:B------:R-:W-:Y:S01]  /*1860*/  @!P5 IMAD.MOV.U32 R41, RZ, RZ, R39 ;  /* 0x000000ffff29d224 */ /* 0x000fe200078e0027 */
[----:B------:R0:W3:Y:S01]  /*1870*/  @!P3 LDG.E R29, [R22.64] ;  /* 0x00000008161db981 */ /* 0x0000e2000c1e1900 */
[----:B------:R-:W-:Y:S01]  /*1880*/  @!P6 IMAD.IADD R0, R43, 0x1, R0 ;  /* 0x000000012b00e824 */ /* 0x000fe200078e0200 */
[----:B------:R-:W-:Y:S01]  /*1890*/  @!P0 SHF.R.S32.HI R24, RZ, 0x1f, R20 ;  /* 0x0000001fff188819 */ /* 0x000fe20000011414 */
[----:B------:R-:W-:Y:S01]  /*18a0*/  @!P5 IMAD.WIDE.U32 R40, R12, R9, R40 ;  /* 0x000000090c28d225 */ /* 0x000fe200078e0028 */
[----:B------:R-:W-:-:S02]  /*18b0*/  @!P6 LEA R26, P3, R42, c[0x0][0x208], 0x2 ;  /* 0x000082002a1aea11 */ /* 0x000fc400078610ff */
[----:B------:R-:W-:Y:S01]  /*18c0*/  IADD3 R21, R35, 0x50, RZ ;  /* 0x0000005023157810 */ /* 0x000fe20007ffe0ff */
[----:B------:R-:W-:Y:S01]  /*18d0*/  @!P5 IMAD R19, R9, R5, R19 ;  /* 0x000000050913d224 */ /* 0x000fe200078e0213 */
[----:B------:R-:W-:Y:S01]  /*18e0*/  @!P4 SHF.R.S32.HI R9, RZ, 0x1f, R25 ;  /* 0x0000001fff09c819 */ /* 0x000fe20000011419 */
[----:B------:R-:W-:Y:S01]  /*18f0*/  IMAD.MOV.U32 R28, RZ, RZ, -0x800000 ;  /* 0xff800000ff1c7424 */ /* 0x000fe200078e00ff */
[----:B------:R-:W-:Y:S01]  /*1900*/  @!P6 LEA.HI.X R27, R42, c[0x0][0x20c], R0, 0x2, P3 ;  /* 0x000083002a1bea11 */ /* 0x000fe200018f1400 */
[----:B------:R-:W-:Y:S01]  /*1910*/  @!P0 IMAD.MOV.U32 R44, RZ, RZ, R38 ;  /* 0x000000ffff2c8224 */ /* 0x000fe200078e0026 */
[----:B------:R-:W-:Y:S01]  /*1920*/  ISETP.GE.OR P1, PT, R21, c[0x0][0x314], !P2 ;  /* 0x0000c50015007a0c */ /* 0x000fe20005726670 */
[----:B------:R-:W-:Y:S02]  /*1930*/  @!P0 IMAD.MOV.U32 R45, RZ, RZ, R39 ;  /* 0x000000ffff2d8224 */ /* 0x000fe400078e0027 */
[-C--:B------:R-:W-:Y:S01]  /*1940*/  @!P0 IMAD R0, R24, R12.reuse, RZ ;  /* 0x0000000c18008224 */ /* 0x080fe200078e02ff */
[----:B------:R-:W-:Y:S01]  /*1950*/  @!P5 LEA R24, P3, R40, c[0x0][0x208], 0x2 ;  /* 0x000082002818da11 */ /* 0x000fe200078610ff */
[----:B------:R-:W-:Y:S01]  /*1960*/  @!P4 IMAD R9, R9, R12, RZ ;  /* 0x0000000c0909c224 */ /* 0x000fe200078e02ff */
[----:B------:R1:W3:Y:S01]  /*1970*/  @!P6 LDG.E R28, [R26.64] ;  /* 0x000000081a1ce981 */ /* 0x0002e2000c1e1900 */
[----:B------:R-:W-:-:S02]  /*1980*/  @!P5 IMAD.IADD R19, R41, 0x1, R19 ;  /* 0x000000012913d824 */ /* 0x000fc400078e0213 */
[----:B------:R-:W-:-:S04]  /*1990*/  @!P0 IMAD.WIDE.U32 R44, R12, R20, R44 ;  /* 0x000000140c2c8225 */ /* 0x000fc800078e002c */
[----:B0-----:R-:W-:Y:S02]  /*19a0*/  @!P4 IMAD.MOV.U32 R22, RZ, RZ, R38 ;  /* 0x000000ffff16c224 */ /* 0x001fe400078e0026 */
[----:B------:R-:W-:Y:S02]  /*19b0*/  @!P4 IMAD.MOV.U32 R23, RZ, RZ, R39 ;  /* 0x000000ffff17c224 */ /* 0x000fe400078e0027 */
[----:B------:R-:W-:Y:S01]  /*19c0*/  @!P0 IMAD R0, R20, R5, R0 ;  /* 0x0000000514008224 */ /* 0x000fe200078e0200 */
[----:B------:R-:W-:Y:S01]  /*19d0*/  IADD3 R20, R35, 0x58, RZ ;  /* 0x0000005823147810 */ /* 0x000fe20007ffe0ff */
[----:B------:R-:W-:-:S04]  /*19e0*/  @!P4 IMAD.WIDE.U32 R22, R12, R25, R22 ;  /* 0x000000190c16c225 */ /* 0x000fc800078e0016 */
[----:B------:R-:W-:Y:S01]  /*19f0*/  @!P4 IMAD R9, R25, R5, R9 ;  /* 0x000000051909c224 */ /* 0x000fe200078e0209 */
[----:B------:R-:W-:Y:S02]  /*1a00*/  @!P5 LEA.HI.X R25, R40, c[0x0][0x20c], R19, 0x2, P3 ;  /* 0x000083002819da11 */ /* 0x000fe400018f1413 */
[----:B------:R-:W-:Y:S01]  /*1a10*/  ISETP.GE.OR P6, PT, R20, c[0x0][0x314], !P2 ;  /* 0x0000c50014007a0c */ /* 0x000fe200057c6670 */
[----:B------:R-:W-:Y:S02]  /*1a20*/  @!P4 IMAD.IADD R9, R23, 0x1, R9 ;  /* 0x000000011709c824 */ /* 0x000fe400078e0209 */
[----:B-1----:R-:W-:Y:S01]  /*1a30*/  IMAD.MOV.U32 R27, RZ, RZ, -0x800000 ;  /* 0xff800000ff1b7424 */ /* 0x002fe200078e00ff */
[----:B------:R-:W-:Y:S01]  /*1a40*/  @!P4 LEA R40, P3, R22, c[0x0][0x208], 0x2 ;  /* 0x000082001628ca11 */ /* 0x000fe200078610ff */
[----:B------:R-:W-:Y:S01]  /*1a50*/  IMAD.MOV.U32 R26, RZ, RZ, -0x800000 ;  /* 0xff800000ff1a7424 */ /* 0x000fe200078e00ff */
[----:B------:R-:W-:-:S03]  /*1a60*/  @!P1 SHF.R.S32.HI R19, RZ, 0x1f, R21 ;  /* 0x0000001fff139819 */ /* 0x000fc60000011415 */
[----:B------:R0:W3:Y:S01]  /*1a70*/  @!P5 LDG.E R27, [R24.64] ;  /* 0x00000008181bd981 */ /* 0x0000e2000c1e1900 */
[----:B------:R-:W-:Y:S01]  /*1a80*/  @!P4 LEA.HI.X R41, R22, c[0x0][0x20c], R9, 0x2, P3 ;  /* 0x000083001629ca11 */ /* 0x000fe200018f1409 */
[----:B------:R-:W-:Y:S01]  /*1a90*/  @!P1 IMAD R19, R19, R12, RZ ;  /* 0x0000000c13139224 */ /* 0x000fe200078e02ff */
[----:B------:R-:W-:Y:S01]  /*1aa0*/  IADD3 R23, R35, 0x68, RZ ;  /* 0x0000006823177810 */ /* 0x000fe20007ffe0ff */
[----:B------:R-:W-:Y:S02]  /*1ab0*/  @!P1 IMAD.MOV.U32 R50, RZ, RZ, R38 ;  /* 0x000000ffff329224 */ /* 0x000fe400078e0026 */
[----:B------:R-:W-:Y:S01]  /*1ac0*/  @!P1 IMAD.MOV.U32 R51, RZ, RZ, R39 ;  /* 0x000000ffff339224 */ /* 0x000fe200078e0027 */
[----:B------:R1:W3:Y:S01]  /*1ad0*/  @!P4 LDG.E R26, [R40.64] ;  /* 0x00000008281ac981 */ /* 0x0002e2000c1e1900 */
[----:B------:R-:W-:Y:S01]  /*1ae0*/  @!P0 IMAD.IADD R0, R45, 0x1, R0 ;  /* 0x000000012d008824 */ /* 0x000fe200078e0200 */
[----:B------:R-:W-:Y:S01]  /*1af0*/  @!P6 SHF.R.S32.HI R9, RZ, 0x1f, R20 ;  /* 0x0000001fff09e819 */ /* 0x000fe20000011414 */
[----:B------:R-:W-:Y:S01]  /*1b00*/  @!P1 IMAD.WIDE.U32 R50, R12, R21, R50 ;  /* 0x000000150c329225 */ /* 0x000fe200078e0032 */
[----:B------:R-:W-:-:S02]  /*1b10*/  ISETP.GE.OR P4, PT, R23, c[0x0][0x314], !P2 ;  /* 0x0000c50017007a0c */ /* 0x000fc40005786670 */
[----:B------:R-:W-:Y:S01]  /*1b20*/  IADD3 R22, R35, 0x70, RZ ;  /* 0x0000007023167810 */ /* 0x000fe20007ffe0ff */
[----:B------:R-:W-:Y:S01]  /*1b30*/  @!P1 IMAD R19, R21, R5, R19 ;  /* 0x0000000515139224 */ /* 0x000fe200078e0213 */
[----:B0-----:R-:W-:-:S04]  /*1b40*/  IADD3 R24, R35, 0x60, RZ ;  /* 0x0000006023187810 */ /* 0x001fc80007ffe0ff */
[----:B------:R-:W-:Y:S02]  /*1b50*/  ISETP.GE.OR P5, PT, R24, c[0x0][0x314], !P2 ;  /* 0x0000c50018007a0c */ /* 0x000fe400057a6670 */
[C---:B-1----:R-:W-:Y:S01]  /*1b60*/  @!P0 LEA R40, P3, R44.reuse, c[0x0][0x208], 0x2 ;  /* 0x000082002c288a11 */ /* 0x042fe200078610ff */
[----:B------:R-:W-:Y:S01]  /*1b70*/  IMAD.MOV.U32 R25, RZ, RZ, -0x800000 ;  /* 0xff800000ff197424 */ /* 0x000fe200078e00ff */
[----:B------:R-:W-:Y:S02]  /*1b80*/  IADD3 R21, R35, 0x78, RZ ;  /* 0x0000007823157810 */ /* 0x000fe40007ffe0ff */
[----:B------:R-:W-:Y:S01]  /*1b90*/  @!P0 LEA.HI.X R41, R44, c[0x0][0x20c], R0, 0x2, P3 ;  /* 0x000083002c298a11 */ /* 0x000fe200018f1400 */
[----:B------:R-:W-:Y:S01]  /*1ba0*/  @!P6 IMAD.MOV.U32 R42, RZ, RZ, R38 ;  /* 0x000000ffff2ae224 */ /* 0x000fe200078e0026 */
[----:B------:R-:W-:Y:S01]  /*1bb0*/  ISETP.GE.OR P3, PT, R22, c[0x0][0x314], !P2 ;  /* 0x0000c50016007a0c */ /* 0x000fe20005766670 */
[----:B------:R-:W-:Y:S01]  /*1bc0*/  @!P6 IMAD.MOV.U32 R43, RZ, RZ, R39 ;  /* 0x000000ffff2be224 */ /* 0x000fe200078e0027 */
[----:B------:R-:W-:Y:S01]  /*1bd0*/  ISETP.GE.OR P2, PT, R21, c[0x0][0x314], !P2 ;  /* 0x0000c50015007a0c */ /* 0x000fe20005746670 */
[----:B------:R-:W-:-:S02]  /*1be0*/  @!P6 IMAD R9, R9, R12, RZ ;  /* 0x0000000c0909e224 */ /* 0x000fc400078e02ff */
[----:B------:R-:W-:Y:S01]  /*1bf0*/  @!P5 SHF.R.S32.HI R0, RZ, 0x1f, R24 ;  /* 0x0000001fff00d819 */ /* 0x000fe20000011418 */
[----:B------:R0:W3:Y:S01]  /*1c00*/  @!P0 LDG.E R25, [R40.64] ;  /* 0x0000000828198981 */ /* 0x0000e2000c1e1900 */
[----:B------:R-:W-:Y:S01]  /*1c10*/  @!P1 IMAD.IADD R19, R51, 0x1, R19 ;  /* 0x0000000133139824 */ /* 0x000fe200078e0213 */
[----:B------:R-:W-:Y:S01]  /*1c20*/  @!P1 LEA R44, P0, R50, c[0x0][0x208], 0x2 ;  /* 0x00008200322c9a11 */ /* 0x000fe200078010ff */
[----:B------:R-:W-:-:S04]  /*1c30*/  @!P6 IMAD.WIDE.U32 R42, R12, R20, R42 ;  /* 0x000000140c2ae225 */ /* 0x000fc800078e002a */
[-C--:B------:R-:W-:Y:S01]  /*1c40*/  @!P6 IMAD R9, R20, R5.reuse, R9 ;  /* 0x000000051409e224 */ /* 0x080fe200078e0209 */
[----:B------:R-:W-:Y:S01]  /*1c50*/  @!P4 SHF.R.S32.HI R20, RZ, 0x1f, R23 ;  /* 0x0000001fff14c819 */ /* 0x000fe20000011417 */
[-C--:B------:R-:W-:Y:S01]  /*1c60*/  @!P5 IMAD R0, R0, R12.reuse, RZ ;  /* 0x0000000c0000d224 */ /* 0x080fe200078e02ff */
[----:B------:R-:W-:Y:S01]  /*1c70*/  @!P1 LEA.HI.X R45, R50, c[0x0][0x20c], R19, 0x2, P0 ;  /* 0x00008300322d9a11 */ /* 0x000fe200000f1413 */
[----:B------:R-:W-:Y:S01]  /*1c80*/  @!P6 IMAD.IADD R9, R43, 0x1, R9 ;  /* 0x000000012b09e824 */ /* 0x000fe200078e0209 */
[----:B------:R-:W-:Y:S01]  /*1c90*/  @!P6 LEA R50, P0, R42, c[0x0][0x208], 0x2 ;  /* 0x000082002a32ea11 */ /* 0x000fe200078010ff */
[----:B------:R-:W-:Y:S01]  /*1ca0*/  @!P5 IMAD R0, R24, R5, R0 ;  /* 0x000000051800d224 */ /* 0x000fe200078e0200 */
[----:B------:R-:W-:Y:S01]  /*1cb0*/  @!P3 SHF.R.S32.HI R19, RZ, 0x1f, R22 ;  /* 0x0000001fff13b819 */ /* 0x000fe20000011416 */
[----:B------:R-:W-:Y:S01]  /*1cc0*/  @!P4 IMAD R20, R20, R12, RZ ;  /* 0x0000000c1414c224 */ /* 0x000fe200078e02ff */
[----:B------:R-:W-:Y:S01]  /*1cd0*/  @!P6 LEA.HI.X R51, R42, c[0x0][0x20c], R9, 0x2, P0 ;  /* 0x000083002a33ea11 */ /* 0x000fe200000f1409 */
[----:B------:R-:W-:Y:S01]  /*1ce0*/  @!P4 IMAD.MOV.U32 R54, RZ, RZ, R38 ;  /* 0x000000ffff36c224 */ /* 0x000fe200078e0026 */
[----:B------:R-:W-:Y:S01]  /*1cf0*/  @!P2 SHF.R.S32.HI R9, RZ, 0x1f, R21 ;  /* 0x0000001fff09a819 */ /* 0x000fe20000011415 */
[----:B------:R-:W-:-:S02]  /*1d00*/  @!P4 IMAD.MOV.U32 R55, RZ, RZ, R39 ;  /* 0x000000ffff37c224 */ /* 0x000fc400078e0027 */
[----:B0-----:R-:W-:Y:S02]  /*1d10*/  @!P5 IMAD.MOV.U32 R40, RZ, RZ, R38 ;  /* 0x000000ffff28d224 */ /* 0x001fe400078e0026 */
[----:B------:R-:W-:-:S04]  /*1d20*/  @!P5 IMAD.MOV.U32 R41, RZ, RZ, R39 ;  /* 0x000000ffff29d224 */ /* 0x000fc800078e0027 */
[----:B------:R-:W-:-:S04]  /*1d30*/  @!P5 IMAD.WIDE.U32 R40, R12, R24, R40 ;  /* 0x000000180c28d225 */ /* 0x000fc800078e0028 */
[----:B------:R-:W-:Y:S01]  /*1d40*/  @!P5 IMAD.IADD R0, R41, 0x1, R0 ;  /* 0x000000012900d824 */ /* 0x000fe200078e0200 */
[----:B------:R-:W-:Y:S01]  /*1d50*/  @!P5 LEA R42, P0, R40, c[0x0][0x208], 0x2 ;  /* 0x00008200282ada11 */ /* 0x000fe200078010ff */
[----:B------:R-:W-:-:S04]  /*1d60*/  @!P4 IMAD.WIDE.U32 R54, R12, R23, R54 ;  /* 0x000000170c36c225 */ /* 0x000fc800078e0036 */
[----:B------:R-:W-:Y:S02]  /*1d70*/  @!P4 IMAD R20, R23, R5, R20 ;  /* 0x000000051714c224 */ /* 0x000fe400078e0214 */
[-C--:B------:R-:W-:Y:S02]  /*1d80*/  @!P3 IMAD R19, R19, R12.reuse, RZ ;  /* 0x0000000c1313b224 */ /* 0x080fe400078e02ff */
[----:B------:R-:W-:Y:S02]  /*1d90*/  @!P3 IMAD.MOV.U32 R56, RZ, RZ, R38 ;  /* 0x000000ffff38b224 */ /* 0x000fe400078e0026 */
[----:B------:R-:W-:Y:S02]  /*1da0*/  @!P3 IMAD.MOV.U32 R57, RZ, RZ, R39 ;  /* 0x000000ffff39b224 */ /* 0x000fe400078e0027 */
[----:B------:R-:W-:Y:S01]  /*1db0*/  @!P2 IMAD R9, R9, R12, RZ ;  /* 0x0000000c0909a224 */ /* 0x000fe200078e02ff */
[----:B------:R-:W-:Y:S01]  /*1dc0*/  @!P5 LEA.HI.X R43, R40, c[0x0][0x20c], R0, 0x2, P0 ;  /* 0x00008300282bda11 */ /* 0x000fe200000f1400 */
[----:B------:R-:W-:-:S04]  /*1dd0*/  @!P3 IMAD.WIDE.U32 R56, R12, R22, R56 ;  /* 0x000000160c38b225 */ /* 0x000fc800078e0038 */
[----:B------:R-:W-:Y:S01]  /*1de0*/  @!P3 IMAD R19, R22, R5, R19 ;  /* 0x000000051613b224 */ /* 0x000fe200078e0213 */
[----:B------:R-:W-:Y:S01]  /*1df0*/  @!P4 LEA R22, P0, R54, c[0x0][0x208], 0x2 ;  /* 0x000082003616ca11 */ /* 0x000fe200078010ff */
[----:B------:R-:W-:Y:S02]  /*1e00*/  @!P4 IMAD.IADD R20, R55, 0x1, R20 ;  /* 0x000000013714c824 */ /* 0x000fe400078e0214 */
[----:B------:R-:W-:Y:S02]  /*1e10*/  IMAD.MOV.U32 R0, RZ, RZ, -0x800000 ;  /* 0xff800000ff007424 */ /* 0x000fe400078e00ff */
[----:B------:R-:W-:Y:S01]  /*1e20*/  @!P2 IMAD.WIDE.U32 R38, R12, R21, R38 ;  /* 0x000000150c26a225 */ /* 0x000fe200078e0026 */
[----:B------:R-:W-:-:S03]  /*1e30*/  @!P4 LEA.HI.X R23, R54, c[0x0][0x20c], R20, 0x2, P0 ;  /* 0x000083003617ca11 */ /* 0x000fc600000f1414 */
[----:B------:R-:W-:Y:S01]  /*1e40*/  @!P2 IMAD R9, R21, R5, R9 ;  /* 0x000000051509a224 */ /* 0x000fe200078e0209 */
[C---:B------:R-:W-:Y:S01]  /*1e50*/  @!P2 LEA R40, P0, R38.reuse, c[0x0][0x208], 0x2 ;  /* 0x000082002628aa11 */ /* 0x040fe200078010ff */
[----:B------:R-:W-:Y:S01]  /*1e60*/  IMAD.MOV.U32 R20, RZ, RZ, -0x800000 ;  /* 0xff800000ff147424 */ /* 0x000fe200078e00ff */
[----:B------:R0:W3:Y:S01]  /*1e70*/  @!P1 LDG.E R0, [R44.64] ;  /* 0x000000082c009981 */ /* 0x0000e2000c1e1900 */
[----:B------:R-:W-:Y:S02]  /*1e80*/  @!P2 IMAD.IADD R9, R39, 0x1, R9 ;  /* 0x000000012709a824 */ /* 0x000fe400078e0209 */
[----:B------:R-:W-:Y:S02]  /*1e90*/  @!P3 IMAD.IADD R19, R57, 0x1, R19 ;  /* 0x000000013913b824 */ /* 0x000fe400078e0213 */
[----:B------:R-:W-:Y:S01]  /*1ea0*/  IMAD.MOV.U32 R21, RZ, RZ, -0x800000 ;  /* 0xff800000ff157424 */ /* 0x000fe200078e00ff */
[----:B------:R-:W-:Y:S01]  /*1eb0*/  @!P2 LEA.HI.X R41, R38, c[0x0][0x20c], R9, 0x2, P0 ;  /* 0x000083002629aa11 */ /* 0x000fe200000f1409 */
[----:B------:R-:W3:Y:S01]  /*1ec0*/  @!P6 LDG.E R20, [R50.64] ;  /* 0x000000083214e981 */ /* 0x000ee2000c1e1900 */
[----:B------:R-:W-:-:S02]  /*1ed0*/  IMAD.MOV.U32 R9, RZ, RZ, -0x800000 ;  /* 0xff800000ff097424 */ /* 0x000fc400078e00ff */
[----:B------:R-:W-:Y:S01]  /*1ee0*/  IMAD.MOV.U32 R24, RZ, RZ, -0x800000 ;  /* 0xff800000ff187424 */ /* 0x000fe200078e00ff */
[----:B------:R-:W3:Y:S04]  /*1ef0*/  @!P2 LDG.E R21, [R40.64] ;  /* 0x000000082815a981 */ /* 0x000ee8000c1e1900 */
[----:B------:R-:W3:Y:S01]  /*1f00*/  @!P5 LDG.E R9, [R42.64] ;  /* 0x000000082a09d981 */ /* 0x000ee2000c1e1900 */
[----:B0-----:R-:W-:-:S04]  /*1f10*/  @!P3 LEA R44, P1, R56, c[0x0][0x208], 0x2 ;  /* 0x00008200382cba11 */ /* 0x001fc800078210ff */
[----:B------:R-:W-:Y:S01]  /*1f20*/  @!P3 LEA.HI.X R45, R56, c[0x0][0x20c], R19, 0x2, P1 ;  /* 0x00008300382dba11 */ /* 0x000fe200008f1413 */
[----:B------:R-:W-:-:S04]  /*1f30*/  IMAD.MOV.U32 R19, RZ, RZ, -0x800000 ;  /* 0xff800000ff137424 */ /* 0x000fc800078e00ff */
[----:B------:R-:W3:Y:S04]  /*1f40*/  @!P3 LDG.E R24, [R44.64] ;  /* 0x000000082c18b981 */ /* 0x000ee8000c1e1900 */
[----:B------:R0:W3:Y:S01]  /*1f50*/  @!P4 LDG.E R19, [R22.64] ;  /* 0x000000081613c981 */ /* 0x0000e2000c1e1900 */
[----:B------:R-:W-:-:S04]  /*1f60*/  IABS R37, c[0x0][0x1c0] ;  /* 0x0000700000257a13 */ /* 0x000fc80000000000 */
[----:B------:R-:W1:Y:S08]  /*1f70*/  I2F.U32.RP R38, R37 ;  /* 0x0000002500267306 */ /* 0x000e700000209000 */
[----:B-1----:R-:W1:Y:S02]  /*1f80*/  MUFU.RCP R38, R38 ;  /* 0x0000002600267308 */ /* 0x002e640000001000 */
[----:B-1----:R-:W-:-:S06]  /*1f90*/  IADD3 R38, R38, 0xffffffe, RZ ;  /* 0x0ffffffe26267810 */ /* 0x002fcc0007ffe0ff */
[----:B------:R-:W1:Y:S01]  /*1fa0*/  F2I.FTZ.U32.TRUNC.NTZ R39, R38 ;  /* 0x0000002600277305 */ /* 0x000e62000021f000 */
[----:B------:R-:W-:Y:S01]  /*1fb0*/  ISETP.GT.AND P3, PT, R47, 0x77f, PT ;  /* 0x0000077f2f00780c */ /* 0x000fe20003f64270 */
[----:B------:R-:W-:Y:S01]  /*1fc0*/  IMAD R35, R35, 0x11, R36 ;  /* 0x0000001123237824 */ /* 0x000fe200078e0224 */
[C---:B------:R-:W-:Y:S02]  /*1fd0*/  ISETP.GT.AND P1, PT, R47.reuse, 0x67f, PT ;  /* 0x0000067f2f00780c */ /* 0x040fe40003f24270 */
[----:B------:R-:W-:Y:S02]  /*1fe0*/  ISETP.GT.AND P2, PT, R47, 0x6ff, PT ;  /* 0x000006ff2f00780c */ /* 0x000fe40003f44270 */
[----:B0-----:R-:W-:Y:S01]  /*1ff0*/  IABS R23, R6 ;  /* 0x0000000600177213 */ /* 0x001fe20000000000 */
[----:B-1----:R-:W-:Y:S02]  /*2000*/  IMAD.MOV R22, RZ, RZ, -R39 ;  /* 0x000000ffff167224 */ /* 0x002fe400078e0a27 */
[----:B------:R-:W-:-:S02]  /*2010*/  IMAD.MOV.U32 R38, RZ, RZ, RZ ;  /* 0x000000ffff267224 */ /* 0x000fc400078e00ff */
[----:B------:R-:W-:Y:S01]  /*2020*/  IMAD R22, R22, R37, RZ ;  /* 0x0000002516167224 */ /* 0x000fe200078e02ff */
[C---:B------:R-:W-:Y:S02]  /*2030*/  ISETP.GT.AND P0, PT, R47.reuse, 0x5ff, PT ;  /* 0x000005ff2f00780c */ /* 0x040fe40003f04270 */
[----:B------:R-:W-:Y:S01]  /*2040*/  ISETP.GT.AND P4, PT, R47, 0x57f, PT ;  /* 0x0000057f2f00780c */ /* 0x000fe20003f84270 */
[----:B------:R-:W-:Y:S01]  /*2050*/  IMAD.HI.U32 R38, R39, R22, R38 ;  /* 0x0000001627267227 */ /* 0x000fe200078e0026 */
[----:B------:R-:W-:Y:S01]  /*2060*/  IABS R22, c[0x0][0x1c0] ;  /* 0x0000700000167a13 */ /* 0x000fe20000000000 */
[----:B--2---:R-:W-:Y:S01]  /*2070*/  @!P3 STS [R35.X4+0x220], R33 ;  /* 0x000220212300b388 */ /* 0x004fe20000004800 */
[----:B------:R-:W-:-:S03]  /*2080*/  ISETP.GT.AND P3, PT, R47, 0x4ff, PT ;  /* 0x000004ff2f00780c */ /* 0x000fc60003f64270 */
[----:B------:R-:W-:Y:S02]  /*2090*/  IMAD.MOV R22, RZ, RZ, -R22 ;  /* 0x000000ffff167224 */ /* 0x000fe400078e0a16 */
[----:B------:R-:W-:Y:S01]  /*20a0*/  IMAD.HI.U32 R38, R38, R23, RZ ;  /* 0x0000001726267227 */ /* 0x000fe200078e00ff */
[C---:B------:R-:W-:Y:S01]  /*20b0*/  ISETP.GT.AND P5, PT, R47.reuse, 0x7ff, PT ;  /* 0x000007ff2f00780c */ /* 0x040fe20003fa4270 */
[----:B-----5:R-:W-:Y:S02]  /*20c0*/  @!P1 STS [R35.X4+0x660], R31 ;  /* 0x0006601f23009388 */ /* 0x020fe40000004800 */
[----:B------:R-:W-:Y:S01]  /*20d0*/  IMAD R22, R38, R22, R23 ;  /* 0x0000001626167224 */ /* 0x000fe200078e0217 */
[C---:B------:R-:W-:Y:S01]  /*20e0*/  ISETP.GT.AND P1, PT, R47.reuse, 0x37f, PT ;  /* 0x0000037f2f00780c */ /* 0x040fe20003f24270 */
[----:B----4-:R-:W-:Y:S01]  /*20f0*/  @!P2 STS [R35.X4+0x440], R32 ;  /* 0x000440202300a388 */ /* 0x010fe20000004800 */
[----:B------:R-:W-:-:S03]  /*2100*/  ISETP.GT.AND P2, PT, R47, 0x3ff, PT ;  /* 0x000003ff2f00780c */ /* 0x000fc60003f44270 */
[----:B------:R-:W-:Y:S01]  /*2110*/  @!P0 STS [R35.X4+0x880], R30 ;  /* 0x0008801e23008388 */ /* 0x000fe20000004800 */
[C---:B------:R-:W-:Y:S02]  /*2120*/  ISETP.GT.AND P0, PT, R47.reuse, 0x2ff, PT ;  /* 0x000002ff2f00780c */ /* 0x040fe40003f04270 */
[C---:B------:R-:W-:Y:S01]  /*2130*/  ISETP.GT.AND P6, PT, R47.reuse, 0x7f, PT ;  /* 0x0000007f2f00780c */ /* 0x040fe20003fc4270 */
[----:B---3--:R-:W-:Y:S01]  /*2140*/  @!P5 STS [R35.X4], R34 ;  /* 0x000000222300d388 */ /* 0x008fe20000004800 */
[----:B------:R-:W-:-:S03]  /*2150*/  ISETP.GT.AND P5, PT, R47, 0x47f, PT ;  /* 0x0000047f2f00780c */ /* 0x000fc60003fa4270 */
[----:B------:R-:W-:Y:S01]  /*2160*/  @!P4 STS [R35.X4+0xaa0], R29 ;  /* 0x000aa01d2300c388 */ /* 0x000fe20000004800 */
[----:B------:R-:W-:-:S03]  /*2170*/  ISETP.GT.U32.AND P4, PT, R37, R22, PT ;  /* 0x000000162500720c */ /* 0x000fc60003f84070 */
[----:B------:R-:W-:Y:S01]  /*2180*/  @!P3 STS [R35.X4+0xcc0], R28 ;  /* 0x000cc01c2300b388 */ /* 0x000fe20000004800 */
[----:B------:R-:W-:-:S09]  /*2190*/  ISETP.GT.AND P3, PT, R47, 0x27f, PT ;  /* 0x0000027f2f00780c */ /* 0x000fd20003f64270 */
[----:B------:R-:W-:Y:S01]  /*21a0*/  @!P4 IMAD.IADD R22, R22, 0x1, -R37 ;  /* 0x000000011616c824 */ /* 0x000fe200078e0a25 */
[----:B------:R-:W-:Y:S02]  /*21b0*/  LOP3.LUT R6, R6, c[0x0][0x1c0], RZ, 0x3c, !PT ;  /* 0x0000700006067a12 */ /* 0x000fe400078e3cff */
[----:B------:R-:W-:Y:S01]  /*21c0*/  @!P4 IADD3 R38, R38, 0x1, RZ ;  /* 0x000000012626c810 */ /* 0x000fe20007ffe0ff */
[----:B------:R-:W-:Y:S01]  /*21d0*/  BSSY B0, `(.L_x_11) ;  /* 0x0000033000007945 */ /* 0x000fe20003800000 */
[----:B------:R-:W-:Y:S01]  /*21e0*/  @!P2 STS [R35.X4+0x1100], R26 ;  /* 0x0011001a2300a388 */ /* 0x000fe20000004800 */
[----:B------:R-:W-:-:S03]  /*21f0*/  ISETP.GT.AND P2, PT, R47, 0x1ff, PT ;  /* 0x000001ff2f00780c */ /* 0x000fc60003f44270 */
[----:B------:R-:W-:Y:S04]  /*2200*/  @!P5 STS [R35.X4+0xee0], R27 ;  /* 0x000ee01b2300d388 */ /* 0x000fe80000004800 */
[----:B------:R-:W-:Y:S01]  /*2210*/  @!P1 STS [R35.X4+0x1320], R25 ;  /* 0x0013201923009388 */ /* 0x000fe20000004800 */
[----:B------:R-:W-:-:S03]  /*2220*/  ISETP.GT.AND P1, PT, R47, 0x17f, PT ;  /* 0x0000017f2f00780c */ /* 0x000fc60003f24270 */
[----:B------:R0:W-:Y:S01]  /*2230*/  @!P0 STS [R35.X4+0x1540], R0 ;  /* 0x0015400023008388 */ /* 0x0001e20000004800 */
[----:B------:R-:W-:-:S03]  /*2240*/  ISETP.GT.AND P0, PT, R47, 0xff, PT ;  /* 0x000000ff2f00780c */ /* 0x000fc60003f04270 */
[----:B------:R1:W-:Y:S01]  /*2250*/  @!P3 STS [R35.X4+0x1760], R20 ;  /* 0x001760142300b388 */ /* 0x0003e20000004800 */
[----:B------:R-:W-:-:S03]  /*2260*/  ISETP.GE.U32.AND P3, PT, R22, R37, PT ;  /* 0x000000251600720c */ /* 0x000fc60003f66070 */
[----:B------:R1:W-:Y:S04]  /*2270*/  @!P6 STS [R35.X4+0x1fe0], R21 ;  /* 0x001fe0152300e388 */ /* 0x0003e80000004800 */
[----:B------:R1:W-:Y:S01]  /*2280*/  @!P2 STS [R35.X4+0x1980], R9 ;  /* 0x001980092300a388 */ /* 0x0003e20000004800 */
[----:B------:R-:W-:Y:S02]  /*2290*/  ISETP.GE.AND P2, PT, R6, RZ, PT ;  /* 0x000000ff0600720c */ /* 0x000fe40003f46270 */
[----:B0-----:R-:W-:-:S03]  /*22a0*/  LOP3.LUT R0, R11, R15, RZ, 0xfc, !PT ;  /* 0x0000000f0b007212 */ /* 0x001fc600078efcff */
[----:B------:R-:W-:Y:S01]  /*22b0*/  @P3 IADD3 R38, R38, 0x1, RZ ;  /* 0x0000000126263810 */ /* 0x000fe20007ffe0ff */
[----:B------:R1:W-:Y:S01]  /*22c0*/  @!P0 STS [R35.X4+0x1dc0], R24 ;  /* 0x001dc01823008388 */ /* 0x0003e20000004800 */
[----:B------:R-:W-:-:S03]  /*22d0*/  ISETP.NE.AND P0, PT, RZ, c[0x0][0x1c0], PT ;  /* 0x00007000ff007a0c */ /* 0x000fc60003f05270 */
[----:B------:R1:W-:Y:S01]  /*22e0*/  @!P1 STS [R35.X4+0x1ba0], R19 ;  /* 0x001ba01323009388 */ /* 0x0003e20000004800 */
[----:B------:R-:W-:Y:S01]  /*22f0*/  ISETP.NE.U32.AND P1, PT, R0, RZ, PT ;  /* 0x000000ff0000720c */ /* 0x000fe20003f25070 */
[----:B------:R-:W-:-:S04]  /*2300*/  IMAD.MOV.U32 R6, RZ, RZ, R38 ;  /* 0x000000ffff067224 */ /* 0x000fc800078e0026 */
[----:B------:R-:W-:-:S04]  /*2310*/  @!P2 IMAD.MOV R6, RZ, RZ, -R6 ;  /* 0x000000ffff06a224 */ /* 0x000fc800078e0a06 */
[----:B------:R-:W-:-:S04]  /*2320*/  @!P0 LOP3.LUT R6, RZ, c[0x0][0x1c0], RZ, 0x33, !PT ;  /* 0x00007000ff068a12 */ /* 0x000fc800078e33ff */
[----:B------:R-:W-:Y:S05]  /*2330*/  @!P1 BRA `(.L_x_12) ;  /* 0x0000009000009947 */ /* 0x000fea0003800000 */
[----:B------:R-:W-:Y:S01]  /*2340*/  IMAD.MOV.U32 R28, RZ, RZ, R10 ;  /* 0x000000ffff1c7224 */ /* 0x000fe200078e000a */
[----:B------:R-:W-:Y:S01]  /*2350*/  MOV R25, R16 ;  /* 0x0000001000197202 */ /* 0x000fe20000000f00 */
[----:B-1----:R-:W-:Y:S01]  /*2360*/  IMAD.MOV.U32 R19, RZ, RZ, R11 ;  /* 0x000000ffff137224 */ /* 0x002fe200078e000b */
[----:B------:R-:W-:Y:S02]  /*2370*/  MOV R24, R15 ;  /* 0x0000000f00187202 */ /* 0x000fe40000000f00 */
[----:B------:R-:W-:Y:S02]  /*2380*/  MOV R23, 0x23a0 ;  /* 0x000023a000177802 */ /* 0x000fe40000000f00 */
[----:B------:R-:W-:Y:S05]  /*2390*/  CALL.REL.NOINC `($__internal_0_$__cuda_sm20_div_s64) ;  /* 0x0000396000007944 */ /* 0x000fea0003c00000 */
[----:B------:R-:W-:Y:S02]  /*23a0*/  MOV R50, R0 ;  /* 0x0000000000327202 */ /* 0x000fe40000000f00 */
[----:B------:R-:W-:Y:S01]  /*23b0*/  MOV R51, R25 ;  /* 0x0000001900337202 */ /* 0x000fe20000000f00 */
[----:B------:R-:W-:Y:S05]  /*23c0*/  BRA `(.L_x_13) ;  /* 0x0000013000007947 */ /* 0x000fea0003800000 */
.L_x_12:
        /* <DEDUP_REMOVED lines=19> */
.L_x_13:
[----:B------:R-:W-:Y:S05]  /*2500*/  BSYNC B0 ;  /* 0x0000000000007941 */ /* 0x000fea0003800000 */
.L_x_11:
[----:B------:R-:W-:Y:S01]  /*2510*/  BAR.SYNC.DEFER_BLOCKING 0x0 ;  /* 0x0000000000007b1d */ /* 0x000fe20000010000 */
[-C--:B------:R-:W-:Y:S01]  /*2520*/  LEA.HI R7, R7, R47.reuse, RZ, 0x3 ;  /* 0x0000002f07077211 */ /* 0x080fe200078f18ff */
[----:B------:R-:W-:Y:S01]  /*2530*/  IMAD.MOV.U32 R45, RZ, RZ, -0x800000 ;  /* 0xff800000ff2d7424 */ /* 0x000fe200078e00ff */
[----:B------:R-:W-:Y:S01]  /*2540*/  MOV R46, 0xff800000 ;  /* 0xff800000002e7802 */ /* 0x000fe20000000f00 */
[----:B------:R-:W-:Y:S01]  /*2550*/  IMAD.MOV.U32 R43, RZ, RZ, -0x800000 ;  /* 0xff800000ff2b7424 */ /* 0x000fe200078e00ff */
[----:B------:R-:W-:Y:S01]  /*2560*/  LOP3.LUT R0, R7, 0xfffffff8, RZ, 0xc0, !PT ;  /* 0xfffffff807007812 */ /* 0x000fe200078ec0ff */
[----:B------:R-:W-:Y:S01]  /*2570*/  IMAD.MOV.U32 R41, RZ, RZ, -0x800000 ;  /* 0xff800000ff297424 */ /* 0x000fe200078e00ff */
[----:B------:R-:W-:Y:S01]  /*2580*/  SHF.R.S32.HI R7, RZ, 0x3, R7 ;  /* 0x00000003ff077819 */ /* 0x000fe20000011407 */
[----:B------:R-:W-:Y:S01]  /*2590*/  IMAD.MOV.U32 R39, RZ, RZ, -0x800000 ;  /* 0xff800000ff277424 */ /* 0x000fe200078e00ff */
[----:B------:R-:W-:Y:S01]  /*25a0*/  IADD3 R47, -R0, R47, RZ ;  /* 0x0000002f002f7210 */ /* 0x000fe20007ffe1ff */
[----:B------:R-:W-:Y:S01]  /*25b0*/  IMAD.MOV.U32 R37, RZ, RZ, -0x800000 ;  /* 0xff800000ff257424 */ /* 0x000fe200078e00ff */
[----:B------:R-:W-:Y:S01]  /*25c0*/  MOV R44, 0xff800000 ;  /* 0xff800000002c7802 */ /* 0x000fe20000000f00 */
[----:B------:R-:W-:Y:S01]  /*25d0*/  IMAD.MOV.U32 R35, RZ, RZ, -0x800000 ;  /* 0xff800000ff237424 */ /* 0x000fe200078e00ff */
[----:B------:R-:W-:Y:S01]  /*25e0*/  MOV R42, 0xff800000 ;  /* 0xff800000002a7802 */ /* 0x000fe20000000f00 */
[----:B------:R-:W-:Y:S01]  /*25f0*/  IMAD R26, R47, 0x11, R7 ;  /* 0x000000112f1a7824 */ /* 0x000fe200078e0207 */
[----:B------:R-:W-:Y:S01]  /*2600*/  MOV R40, 0xff800000 ;  /* 0xff80000000287802 */ /* 0x000fe20000000f00 */
[----:B------:R-:W-:Y:S01]  /*2610*/  IMAD.MOV.U32 R33, RZ, RZ, -0x800000 ;  /* 0xff800000ff217424 */ /* 0x000fe200078e00ff */
[----:B------:R-:W-:Y:S01]  /*2620*/  MOV R38, 0xff800000 ;  /* 0xff80000000267802 */ /* 0x000fe20000000f00 */
[----:B------:R-:W-:Y:S01]  /*2630*/  IMAD.MOV.U32 R31, RZ, RZ, -0x800000 ;  /* 0xff800000ff1f7424 */ /* 0x000fe200078e00ff */
[----:B------:R-:W-:Y:S01]  /*2640*/  MOV R36, 0xff800000 ;  /* 0xff80000000247802 */ /* 0x000fe20000000f00 */
[----:B------:R-:W-:Y:S01]  /*2650*/  ULDC.U8 UR4, c[0x0][0x329] ;  /* 0x0000ca4000047ab9 */ /* 0x000fe20000000000 */
[----:B------:R-:W-:Y:S01]  /*2660*/  MOV R34, 0xff800000 ;  /* 0xff80000000227802 */ /* 0x000fe20000000f00 */
[----:B------:R-:W-:Y:S01]  /*2670*/  BSSY B1, `(.L_x_14) ;  /* 0x000028d000017945 */ /* 0x000fe20003800000 */
[----:B------:R-:W-:Y:S01]  /*2680*/  MOV R32, 0xff800000 ;  /* 0xff80000000207802 */ /* 0x000fe20000000f00 */
[----:B------:R-:W-:Y:S01]  /*2690*/  @!P6 LDS R45, [R26.X4] ;  /* 0x000000001a2de984 */ /* 0x000fe20000004800 */
[----:B------:R-:W-:-:S02]  /*26a0*/  IABS R11, R3 ;  /* 0x00000003000b7213 */ /* 0x000fc40000000000 */
[----:B------:R-:W-:Y:S01]  /*26b0*/  IABS R10, c[0x0][0x1c0] ;  /* 0x00007000000a7a13 */ /* 0x000fe20000000000 */
[----:B------:R-:W0:Y:S01]  /*26c0*/  @!P6 LDS R46, [R26.X4+0x220] ;  /* 0x000220001a2ee984 */ /* 0x000e220000004800 */
[----:B------:R-:W1:Y:S03]  /*26d0*/  I2F.RP R54, R11 ;  /* 0x0000000b00367306 */ /* 0x000e660000209400 */
[----:B------:R-:W2:Y:S04]  /*26e0*/  @!P6 LDS R43, [R26.X4+0x440] ;  /* 0x000440001a2be984 */ /* 0x000ea80000004800 */
[----:B------:R-:W3:Y:S04]  /*26f0*/  @!P6 LDS R44, [R26.X4+0x660] ;  /* 0x000660001a2ce984 */ /* 0x000ee80000004800 */
[----:B------:R-:W4:Y:S04]  /*2700*/  @!P6 LDS R41, [R26.X4+0x880] ;  /* 0x000880001a29e984 */ /* 0x000f280000004800 */
[----:B------:R-:W5:Y:S01]  /*2710*/  @!P6 LDS R42, [R26.X4+0xaa0] ;  /* 0x000aa0001a2ae984 */ /* 0x000f620000004800 */
[----:B-1----:R-:W1:Y:S03]  /*2720*/  MUFU.RCP R54, R54 ;  /* 0x0000003600367308 */ /* 0x002e660000001000 */
[----:B------:R-:W5:Y:S04]  /*2730*/  @!P6 LDS R39, [R26.X4+0xcc0] ;  /* 0x000cc0001a27e984 */ /* 0x000f680000004800 */
[----:B------:R-:W5:Y:S04]  /*2740*/  @!P6 LDS R40, [R26.X4+0xee0] ;  /* 0x000ee0001a28e984 */ /* 0x000f680000004800 */
[----:B------:R-:W5:Y:S04]  /*2750*/  @!P6 LDS R37, [R26.X4+0x1100] ;  /* 0x001100001a25e984 */ /* 0x000f680000004800 */
[----:B------:R-:W5:Y:S01]  /*2760*/  @!P6 LDS R38, [R26.X4+0x1320] ;  /* 0x001320001a26e984 */ /* 0x000f620000004800 */
[----:B-1----:R-:W-:-:S03]  /*2770*/  IADD3 R54, R54, 0xffffffe, RZ ;  /* 0x0ffffffe36367810 */ /* 0x002fc60007ffe0ff */
[----:B------:R-:W1:Y:S04]  /*2780*/  @!P6 LDS R35, [R26.X4+0x1540] ;  /* 0x001540001a23e984 */ /* 0x000e680000004800 */
[----:B------:R-:W1:Y:S01]  /*2790*/  @!P6 LDS R36, [R26.X4+0x1760] ;  /* 0x001760001a24e984 */ /* 0x000e620000004800 */
[----:B0-----:R-:W-:-:S03]  /*27a0*/  FMNMX.FTZ R9, R45, R46, !PT ;  /* 0x0000002e2d097209 */ /* 0x001fc60007810000 */
[----:B------:R-:W0:Y:S01]  /*27b0*/  @!P6 LDS R33, [R26.X4+0x1980] ;  /* 0x001980001a21e984 */ /* 0x000e220000004800 */
[----:B--2---:R-:W-:-:S03]  /*27c0*/  FMNMX.FTZ R9, R9, R43, !PT ;  /* 0x0000002b09097209 */ /* 0x004fc60007810000 */
[----:B------:R-:W2:Y:S01]  /*27d0*/  @!P6 LDS R34, [R26.X4+0x1ba0] ;  /* 0x001ba0001a22e984 */ /* 0x000ea20000004800 */
[----:B---3--:R-:W-:-:S03]  /*27e0*/  FMNMX.FTZ R9, R9, R44, !PT ;  /* 0x0000002c09097209 */ /* 0x008fc60007810000 */
[----:B------:R-:W3:Y:S01]  /*27f0*/  @!P6 LDS R31, [R26.X4+0x1dc0] ;  /* 0x001dc0001a1fe984 */ /* 0x000ee20000004800 */
[----:B----4-:R-:W-:-:S03]  /*2800*/  FMNMX.FTZ R9, R9, R41, !PT ;  /* 0x0000002909097209 */ /* 0x010fc60007810000 */
[----:B------:R-:W4:Y:S01]  /*2810*/  @!P6 LDS R32, [R26.X4+0x1fe0] ;  /* 0x001fe0001a20e984 */ /* 0x000f220000004800 */
[----:B-----5:R-:W-:-:S04]  /*2820*/  FMNMX.FTZ R9, R9, R42, !PT ;  /* 0x0000002a09097209 */ /* 0x020fc80007810000 */
[----:B------:R-:W-:-:S04]  /*2830*/  FMNMX.FTZ R9, R9, R39, !PT ;  /* 0x0000002709097209 */ /* 0x000fc80007810000 */
[----:B------:R-:W-:-:S04]  /*2840*/  FMNMX.FTZ R9, R9, R40, !PT ;  /* 0x0000002809097209 */ /* 0x000fc80007810000 */
[----:B------:R-:W-:-:S04]  /*2850*/  FMNMX.FTZ R9, R9, R37, !PT ;  /* 0x0000002509097209 */ /* 0x000fc80007810000 */
[----:B------:R-:W-:-:S04]  /*2860*/  FMNMX.FTZ R9, R9, R38, !PT ;  /* 0x0000002609097209 */ /* 0x000fc80007810000 */
[----:B-1----:R-:W-:-:S04]  /*2870*/  FMNMX.FTZ R9, R9, R35, !PT ;  /* 0x0000002309097209 */ /* 0x002fc80007810000 */
[----:B------:R-:W-:-:S04]  /*2880*/  FMNMX.FTZ R9, R9, R36, !PT ;  /* 0x0000002409097209 */ /* 0x000fc80007810000 */
[----:B0-----:R-:W-:-:S04]  /*2890*/  FMNMX.FTZ R9, R9, R33, !PT ;  /* 0x0000002109097209 */ /* 0x001fc80007810000 */
[----:B--2---:R-:W-:-:S04]  /*28a0*/  FMNMX.FTZ R9, R9, R34, !PT ;  /* 0x0000002209097209 */ /* 0x004fc80007810000 */
[----:B---3--:R-:W-:-:S04]  /*28b0*/  FMNMX.FTZ R9, R9, R31, !PT ;  /* 0x0000001f09097209 */ /* 0x008fc80007810000 */
[----:B----4-:R-:W-:-:S05]  /*28c0*/  FMNMX.FTZ R9, R9, R32, !PT ;  /* 0x0000002009097209 */ /* 0x010fca0007810000 */
[----:B------:R-:W0:Y:S02]  /*28d0*/  SHFL.BFLY PT, R0, R9, 0x4, 0x1f ;  /* 0x0c801f0009007f89 */ /* 0x000e2400000e0000 */
[----:B0-----:R-:W-:-:S05]  /*28e0*/  FMNMX.FTZ R0, R9, R0, !PT ;  /* 0x0000000009007209 */ /* 0x001fca0007810000 */
[----:B------:R-:W0:Y:S02]  /*28f0*/  SHFL.BFLY PT, R9, R0, 0x2, 0x1f ;  /* 0x0c401f0000097f89 */ /* 0x000e2400000e0000 */
[----:B0-----:R-:W-:-:S05]  /*2900*/  FMNMX.FTZ R9, R0, R9, !PT ;  /* 0x0000000900097209 */ /* 0x001fca0007810000 */
[----:B------:R-:W0:Y:S02]  /*2910*/  SHFL.BFLY PT, R0, R9, 0x1, 0x1f ;  /* 0x0c201f0009007f89 */ /* 0x000e2400000e0000 */
[----:B0-----:R-:W-:Y:S02]  /*2920*/  FMNMX.FTZ R0, R9, R0, !PT ;  /* 0x0000000009007209 */ /* 0x001fe40007810000 */
[----:B------:R-:W-:Y:S02]  /*2930*/  I2F.U32.RP R9, R10 ;  /* 0x0000000a00097306 */ /* 0x000fe40000209000 */
[----:B------:R-:W-:-:S04]  /*2940*/  FSETP.NEU.FTZ.AND P0, PT, R0, -INF , PT ;  /* 0xff8000000000780b */ /* 0x000fc80003f1d000 */
[----:B------:R-:W-:-:S05]  /*2950*/  FSEL R0, R0, RZ, P0 ;  /* 0x000000ff00007208 */ /* 0x000fca0000000000 */
[C---:B------:R-:W-:Y:S02]  /*2960*/  FADD.FTZ R49, -R0.reuse, R45 ;  /* 0x0000002d00317221 */ /* 0x040fe40000010100 */
[----:B------:R-:W-:Y:S02]  /*2970*/  FADD.FTZ R30, -R0, R46 ;  /* 0x0000002e001e7221 */ /* 0x000fe40000010100 */
[----:B------:R-:W-:Y:S02]  /*2980*/  FMUL.FTZ R49, R49, 1.4426950216293334961 ;  /* 0x3fb8aa3b31317820 */ /* 0x000fe40000410000 */
[----:B------:R-:W-:Y:S02]  /*2990*/  FMUL.FTZ R30, R30, 1.4426950216293334961 ;  /* 0x3fb8aa3b1e1e7820 */ /* 0x000fe40000410000 */
[C---:B------:R-:W-:Y:S02]  /*29a0*/  FADD.FTZ R29, -R0.reuse, R43 ;  /* 0x0000002b001d7221 */ /* 0x040fe40000010100 */
[----:B------:R-:W-:Y:S01]  /*29b0*/  FADD.FTZ R28, -R0, R44 ;  /* 0x0000002c001c7221 */ /* 0x000fe20000010100 */
[----:B------:R-:W-:Y:S01]  /*29c0*/  MUFU.EX2 R49, R49 ;  /* 0x0000003100317308 */ /* 0x000fe20000000800 */
[----:B------:R-:W-:-:S02]  /*29d0*/  FMUL.FTZ R29, R29, 1.4426950216293334961 ;  /* 0x3fb8aa3b1d1d7820 */ /* 0x000fc40000410000 */
[----:B------:R-:W-:Y:S02]  /*29e0*/  FMUL.FTZ R28, R28, 1.4426950216293334961 ;  /* 0x3fb8aa3b1c1c7820 */ /* 0x000fe40000410000 */
[C---:B------:R-:W-:Y:S02]  /*29f0*/  FADD.FTZ R27, -R0.reuse, R41 ;  /* 0x00000029001b7221 */ /* 0x040fe40000010100 */
[C---:B------:R-:W-:Y:S01]  /*2a00*/  FADD.FTZ R25, -R0.reuse, R42 ;  /* 0x0000002a00197221 */ /* 0x040fe20000010100 */
[----:B------:R-:W0:Y:S01]  /*2a10*/  MUFU.EX2 R30, R30 ;  /* 0x0000001e001e7308 */ /* 0x000e220000000800 */
[----:B------:R-:W-:Y:S02]  /*2a20*/  FMUL.FTZ R27, R27, 1.4426950216293334961 ;  /* 0x3fb8aa3b1b1b7820 */ /* 0x000fe40000410000 */
[----:B------:R-:W-:Y:S02]  /*2a30*/  FMUL.FTZ R25, R25, 1.4426950216293334961 ;  /* 0x3fb8aa3b19197820 */ /* 0x000fe40000410000 */
[----:B------:R-:W-:-:S02]  /*2a40*/  FADD.FTZ R24, -R0, R39 ;  /* 0x0000002700187221 */ /* 0x000fc40000010100 */
[----:B------:R-:W-:Y:S01]  /*2a50*/  FADD.FTZ R23, -R0, R40 ;  /* 0x0000002800177221 */ /* 0x000fe20000010100 */
[----:B------:R-:W1:Y:S01]  /*2a60*/  MUFU.EX2 R29, R29 ;  /* 0x0000001d001d7308 */ /* 0x000e620000000800 */
[----:B------:R-:W-:Y:S02]  /*2a70*/  FMUL.FTZ R24, R24, 1.4426950216293334961 ;  /* 0x3fb8aa3b18187820 */ /* 0x000fe40000410000 */
[----:B------:R-:W-:Y:S02]  /*2a80*/  FMUL.FTZ R23, R23, 1.4426950216293334961 ;  /* 0x3fb8aa3b17177820 */ /* 0x000fe40000410000 */
[C---:B------:R-:W-:Y:S02]  /*2a90*/  FADD.FTZ R22, -R0.reuse, R37 ;  /* 0x0000002500167221 */ /* 0x040fe40000010100 */
[----:B------:R-:W-:Y:S01]  /*2aa0*/  FADD.FTZ R21, -R0, R38 ;  /* 0x0000002600157221 */ /* 0x000fe20000010100 */
[----:B------:R-:W2:Y:S01]  /*2ab0*/  MUFU.EX2 R28, R28 ;  /* 0x0000001c001c7308 */ /* 0x000ea20000000800 */
[----:B0-----:R-:W-:-:S02]  /*2ac0*/  FADD.FTZ R30, R49, R30 ;  /* 0x0000001e311e7221 */ /* 0x001fc40000010000 */
[----:B------:R-:W-:Y:S02]  /*2ad0*/  FMUL.FTZ R22, R22, 1.4426950216293334961 ;  /* 0x3fb8aa3b16167820 */ /* 0x000fe40000410000 */
[----:B------:R-:W-:Y:S02]  /*2ae0*/  FMUL.FTZ R21, R21, 1.4426950216293334961 ;  /* 0x3fb8aa3b15157820 */ /* 0x000fe40000410000 */
[----:B------:R-:W-:Y:S01]  /*2af0*/  FADD.FTZ R20, -R0, R35 ;  /* 0x0000002300147221 */ /* 0x000fe20000010100 */
[----:B------:R-:W0:Y:S01]  /*2b00*/  MUFU.EX2 R27, R27 ;  /* 0x0000001b001b7308 */ /* 0x000e220000000800 */
[----:B-1----:R-:W-:Y:S02]  /*2b10*/  FADD.FTZ R30, R30, R29 ;  /* 0x0000001d1e1e7221 */ /* 0x002fe40000010000 */
[----:B------:R-:W-:Y:S02]  /*2b20*/  FMUL.FTZ R20, R20, 1.4426950216293334961 ;  /* 0x3fb8aa3b14147820 */ /* 0x000fe40000410000 */
[----:B------:R-:W-:-:S02]  /*2b30*/  FADD.FTZ R19, -R0, R36 ;  /* 0x0000002400137221 */ /* 0x000fc40000010100 */
[----:B------:R-:W-:Y:S01]  /*2b40*/  FADD.FTZ R29, -R0, R33 ;  /* 0x00000021001d7221 */ /* 0x000fe20000010100 */
[----:B------:R-:W1:Y:S01]  /*2b50*/  MUFU.EX2 R25, R25 ;  /* 0x0000001900197308 */ /* 0x000e620000000800 */
[----:B--2---:R-:W-:Y:S01]  /*2b60*/  FADD.FTZ R28, R30, R28 ;  /* 0x0000001c1e1c7221 */ /* 0x004fe20000010000 */
[----:B------:R-:W-:Y:S01]  /*2b70*/  MOV R30, 0x7f800000 ;  /* 0x7f800000001e7802 */ /* 0x000fe20000000f00 */
[----:B------:R-:W-:Y:S02]  /*2b80*/  FMUL.FTZ R19, R19, 1.4426950216293334961 ;  /* 0x3fb8aa3b13137820 */ /* 0x000fe40000410000 */
[----:B------:R-:W-:-:S03]  /*2b90*/  FMUL.FTZ R29, R29, 1.4426950216293334961 ;  /* 0x3fb8aa3b1d1d7820 */ /* 0x000fc60000410000 */
[----:B------:R-:W2:Y:S01]  /*2ba0*/  MUFU.EX2 R24, R24 ;  /* 0x0000001800187308 */ /* 0x000ea20000000800 */
[----:B0-----:R-:W-:Y:S02]  /*2bb0*/  FADD.FTZ R28, R28, R27 ;  /* 0x0000001b1c1c7221 */ /* 0x001fe40000010000 */
[----:B------:R-:W-:-:S04]  /*2bc0*/  FADD.FTZ R27, -R0, R34 ;  /* 0x00000022001b7221 */ /* 0x000fc80000010100 */
[----:B------:R-:W-:Y:S01]  /*2bd0*/  FMUL.FTZ R27, R27, 1.4426950216293334961 ;  /* 0x3fb8aa3b1b1b7820 */ /* 0x000fe20000410000 */
[----:B------:R-:W0:Y:S01]  /*2be0*/  MUFU.EX2 R23, R23 ;  /* 0x0000001700177308 */ /* 0x000e220000000800 */
[----:B-1----:R-:W-:Y:S01]  /*2bf0*/  FADD.FTZ R25, R28, R25 ;  /* 0x000000191c197221 */ /* 0x002fe20000010000 */
[----:B------:R-:W-:-:S06]  /*2c00*/  HFMA2.MMA R28, -RZ, RZ, 0, 0 ;  /* 0x00000000ff1c7435 */ /* 0x000fcc00000001ff */
[----:B------:R-:W1:Y:S01]  /*2c10*/  MUFU.EX2 R22, R22 ;  /* 0x0000001600167308 */ /* 0x000e620000000800 */
[----:B--2---:R-:W-:Y:S02]  /*2c20*/  FADD.FTZ R25, R25, R24 ;  /* 0x0000001819197221 */ /* 0x004fe40000010000 */
[----:B------:R-:W-:-:S04]  /*2c30*/  FADD.FTZ R24, -R0, R31 ;  /* 0x0000001f00187221 */ /* 0x000fc80000010100 */
[----:B------:R-:W-:Y:S01]  /*2c40*/  FMUL.FTZ R24, R24, 1.4426950216293334961 ;  /* 0x3fb8aa3b18187820 */ /* 0x000fe20000410000 */
[----:B------:R-:W2:Y:S01]  /*2c50*/  MUFU.EX2 R21, R21 ;  /* 0x0000001500157308 */ /* 0x000ea20000000800 */
[----:B0-----:R-:W-:-:S07]  /*2c60*/  FADD.FTZ R23, R25, R23 ;  /* 0x0000001719177221 */ /* 0x001fce0000010000 */
[----:B------:R-:W0:Y:S01]  /*2c70*/  MUFU.EX2 R20, R20 ;  /* 0x0000001400147308 */ /* 0x000e220000000800 */
[----:B-1----:R-:W-:Y:S02]  /*2c80*/  FADD.FTZ R23, R23, R22 ;  /* 0x0000001617177221 */ /* 0x002fe40000010000 */
[----:B------:R-:W-:-:S04]  /*2c90*/  FADD.FTZ R22, -R0, R32 ;  /* 0x0000002000167221 */ /* 0x000fc80000010100 */
[----:B------:R-:W-:Y:S01]  /*2ca0*/  FMUL.FTZ R22, R22, 1.4426950216293334961 ;  /* 0x3fb8aa3b16167820 */ /* 0x000fe20000410000 */
[----:B------:R-:W1:Y:S01]  /*2cb0*/  MUFU.EX2 R19, R19 ;  /* 0x0000001300137308 */ /* 0x000e620000000800 */
[----:B--2---:R-:W-:-:S07]  /*2cc0*/  FADD.FTZ R21, R23, R21 ;  /* 0x0000001517157221 */ /* 0x004fce0000010000 */
[----:B------:R-:W2:Y:S01]  /*2cd0*/  MUFU.EX2 R29, R29 ;  /* 0x0000001d001d7308 */ /* 0x000ea20000000800 */
[----:B0-----:R-:W-:Y:S01]  /*2ce0*/  FADD.FTZ R20, R21, R20 ;  /* 0x0000001415147221 */ /* 0x001fe20000010000 */
[----:B------:R-:W-:-:S06]  /*2cf0*/  IADD3 R21, R8, R11, RZ ;  /* 0x0000000b08157210 */ /* 0x000fcc0007ffe0ff */
[----:B------:R-:W0:Y:S01]  /*2d00*/  MUFU.EX2 R27, R27 ;  /* 0x0000001b001b7308 */ /* 0x000e220000000800 */
[----:B-1----:R-:W-:-:S07]  /*2d10*/  FADD.FTZ R19, R20, R19 ;  /* 0x0000001314137221 */ /* 0x002fce0000010000 */
[----:B------:R-:W1:Y:S01]  /*2d20*/  MUFU.EX2 R24, R24 ;  /* 0x0000001800187308 */ /* 0x000e620000000800 */
[----:B--2---:R-:W-:-:S07]  /*2d30*/  FADD.FTZ R29, R19, R29 ;  /* 0x0000001d131d7221 */ /* 0x004fce0000010000 */
[----:B------:R-:W2:Y:S01]  /*2d40*/  MUFU.EX2 R22, R22 ;  /* 0x0000001600167308 */ /* 0x000ea20000000800 */
[----:B0-----:R-:W-:-:S04]  /*2d50*/  FADD.FTZ R27, R29, R27 ;  /* 0x0000001b1d1b7221 */ /* 0x001fc80000010000 */
[----:B-1----:R-:W-:-:S03]  /*2d60*/  FADD.FTZ R24, R27, R24 ;  /* 0x000000181b187221 */ /* 0x002fc60000010000 */
[----:B------:R2:W0:Y:S08]  /*2d70*/  MUFU.RCP R20, R9 ;  /* 0x0000000900147308 */ /* 0x0004300000001000 */
[----:B------:R-:W1:Y:S01]  /*2d80*/  F2I.FTZ.U32.TRUNC.NTZ R29, R54 ;  /* 0x00000036001d7305 */ /* 0x000e62000021f000 */
[----:B--2---:R-:W-:Y:S01]  /*2d90*/  FADD.FTZ R9, R24, R22 ;  /* 0x0000001618097221 */ /* 0x004fe20000010000 */
[----:B0-----:R-:W-:Y:S01]  /*2da0*/  IADD3 R20, R20, 0xffffffe, RZ ;  /* 0x0ffffffe14147810 */ /* 0x001fe20007ffe0ff */
[----:B------:R-:W-:-:S03]  /*2db0*/  IMAD.MOV.U32 R24, RZ, RZ, RZ ;  /* 0x000000ffff187224 */ /* 0x000fc600078e00ff */
[----:B------:R-:W0:Y:S02]  /*2dc0*/  SHFL.BFLY PT, R19, R9, 0x4, 0x1f ;  /* 0x0c801f0009137f89 */ /* 0x000e2400000e0000 */
[----:B------:R2:W3:Y:S01]  /*2dd0*/  F2I.FTZ.U32.TRUNC.NTZ R25, R20 ;  /* 0x0000001400197305 */ /* 0x0004e2000021f000 */
[----:B-1----:R-:W-:-:S04]  /*2de0*/  IMAD.MOV R22, RZ, RZ, -R29 ;  /* 0x000000ffff167224 */ /* 0x002fc800078e0a1d */
[----:B------:R-:W-:-:S04]  /*2df0*/  IMAD R22, R22, R11, RZ ;  /* 0x0000000b16167224 */ /* 0x000fc800078e02ff */
[----:B------:R-:W-:Y:S01]  /*2e00*/  IMAD.HI.U32 R22, R29, R22, R28 ;  /* 0x000000161d167227 */ /* 0x000fe200078e001c */
[----:B--2---:R-:W-:-:S03]  /*2e10*/  IABS R20, R21 ;  /* 0x0000001500147213 */ /* 0x004fc60000000000 */
[----:B---3--:R-:W-:Y:S01]  /*2e20*/  IMAD.MOV R8, RZ, RZ, -R25 ;  /* 0x000000ffff087224 */ /* 0x008fe200078e0a19 */
[----:B------:R-:W-:-:S03]  /*2e30*/  MOV R27, R20 ;  /* 0x00000014001b7202 */ /* 0x000fc60000000f00 */
[----:B------:R-:W-:Y:S01]  /*2e40*/  IMAD R8, R8, R10, RZ ;  /* 0x0000000a08087224 */ /* 0x000fe200078e02ff */
[----:B------:R-:W-:Y:S01]  /*2e50*/  IABS R20, c[0x0][0x1c0] ;  /* 0x0000700000147a13 */ /* 0x000fe20000000000 */
[----:B0-----:R-:W-:Y:S01]  /*2e60*/  FADD.FTZ R19, R9, R19 ;  /* 0x0000001309137221 */ /* 0x001fe20000010000 */
[----:B------:R-:W-:Y:S01]  /*2e70*/  IABS R9, R3 ;  /* 0x0000000300097213 */ /* 0x000fe20000000000 */
[----:B------:R-:W-:Y:S01]  /*2e80*/  IMAD.HI.U32 R22, R22, R27, RZ ;  /* 0x0000001b16167227 */ /* 0x000fe200078e00ff */
[----:B------:R-:W-:Y:S02]  /*2e90*/  IADD3 R20, RZ, -R20, RZ ;  /* 0x80000014ff147210 */ /* 0x000fe40007ffe0ff */
[----:B------:R-:W0:Y:S01]  /*2ea0*/  SHFL.BFLY PT, R23, R19, 0x2, 0x1f ;  /* 0x0c401f0013177f89 */ /* 0x000e2200000e0000 */
[----:B------:R-:W-:Y:S02]  /*2eb0*/  IMAD.MOV R9, RZ, RZ, -R9 ;  /* 0x000000ffff097224 */ /* 0x000fe400078e0a09 */
[----:B------:R-:W-:-:S04]  /*2ec0*/  IMAD.HI.U32 R8, R25, R8, R24 ;  /* 0x0000000819087227 */ /* 0x000fc800078e0018 */
[----:B------:R-:W-:Y:S02]  /*2ed0*/  IMAD R9, R22, R9, R27 ;  /* 0x0000000916097224 */ /* 0x000fe400078e021b */
[----:B------:R-:W-:-:S03]  /*2ee0*/  IMAD.HI.U32 R8, R8, R27, RZ ;  /* 0x0000001b08087227 */ /* 0x000fc600078e00ff */
[----:B------:R-:W-:Y:S01]  /*2ef0*/  ISETP.GT.U32.AND P0, PT, R11, R9, PT ;  /* 0x000000090b00720c */ /* 0x000fe20003f04070 */
[----:B------:R-:W-:-:S05]  /*2f00*/  IMAD R20, R8, R20, R27 ;  /* 0x0000001408147224 */ /* 0x000fca00078e021b */
[----:B------:R-:W-:Y:S01]  /*2f10*/  ISETP.GT.U32.AND P5, PT, R10, R20, PT ;  /* 0x000000140a00720c */ /* 0x000fe20003fa4070 */
[----:B0-----:R-:W-:-:S06]  /*2f20*/  FADD.FTZ R23, R19, R23 ;  /* 0x0000001713177221 */ /* 0x001fcc0000010000 */
[----:B------:R-:W-:Y:S01]  /*2f30*/  @!P0 IADD3 R22, R22, 0x1, RZ ;  /* 0x0000000116168810 */ /* 0x000fe20007ffe0ff */
[----:B------:R-:W-:Y:S01]  /*2f40*/  @!P0 IMAD.IADD R9, R9, 0x1, -R11 ;  /* 0x0000000109098824 */ /* 0x000fe200078e0a0b */
[----:B------:R-:W-:Y:S01]  /*2f50*/  ISETP.GT.AND P0, PT, R3, RZ, PT ;  /* 0x000000ff0300720c */ /* 0x000fe20003f04270 */
[----:B------:R-:W0:Y:S03]  /*2f60*/  SHFL.BFLY PT, R19, R23, 0x1, 0x1f ;  /* 0x0c201f0017137f89 */ /* 0x000e2600000e0000 */
[-C--:B------:R-:W-:Y:S02]  /*2f70*/  ISETP.GE.U32.AND P4, PT, R9, R11.reuse, PT ;  /* 0x0000000b0900720c */ /* 0x080fe40003f86070 */
[----:B------:R-:W-:Y:S02]  /*2f80*/  LOP3.LUT R9, R21, R11, RZ, 0x3c, !PT ;  /* 0x0000000b15097212 */ /* 0x000fe400078e3cff */
[----:B------:R-:W-:-:S02]  /*2f90*/  @!P5 IADD3 R20, R20, -R10, RZ ;  /* 0x8000000a1414d210 */ /* 0x000fc40007ffe0ff */
[----:B------:R-:W-:Y:S02]  /*2fa0*/  ISETP.GE.AND P3, PT, R9, RZ, PT ;  /* 0x000000ff0900720c */ /* 0x000fe40003f66270 */
[----:B------:R-:W-:Y:S01]  /*2fb0*/  ISETP.GE.U32.AND P1, PT, R20, R10, PT ;  /* 0x0000000a1400720c */ /* 0x000fe20003f26070 */
[----:B------:R-:W1:Y:S01]  /*2fc0*/  S2R R9, SR_TID.X ;  /* 0x0000000000097919 */ /* 0x000e620000002100 */
[----:B------:R-:W-:Y:S02]  /*2fd0*/  LOP3.LUT R21, R21, c[0x0][0x1c0], RZ, 0x3c, !PT ;  /* 0x0000700015157a12 */ /* 0x000fe400078e3cff */
[----:B------:R-:W-:Y:S02]  /*2fe0*/  @!P5 IADD3 R8, R8, 0x1, RZ ;  /* 0x000000010808d810 */ /* 0x000fe40007ffe0ff */
[----:B------:R-:W-:Y:S02]  /*2ff0*/  ISETP.GE.AND P2, PT, R21, RZ, PT ;  /* 0x000000ff1500720c */ /* 0x000fe40003f46270 */
[----:B------:R-:W-:-:S02]  /*3000*/  @P4 IADD3 R22, R22, 0x1, RZ ;  /* 0x0000000116164810 */ /* 0x000fc40007ffe0ff */
[----:B------:R-:W-:Y:S02]  /*3010*/  ISETP.GT.AND P4, PT, R4, RZ, PT ;  /* 0x000000ff0400720c */ /* 0x000fe40003f84270 */
[----:B------:R-:W-:Y:S01]  /*3020*/  ISETP.NE.AND P5, PT, R3, RZ, PT ;  /* 0x000000ff0300720c */ /* 0x000fe20003fa5270 */
[----:B------:R-:W-:Y:S01]  /*3030*/  @!P3 IMAD.MOV R22, RZ, RZ, -R22 ;  /* 0x000000ffff16b224 */ /* 0x000fe200078e0a16 */
[----:B------:R-:W-:Y:S01]  /*3040*/  @P1 IADD3 R8, R8, 0x1, RZ ;  /* 0x0000000108081810 */ /* 0x000fe20007ffe0ff */
[----:B0-----:R-:W-:Y:S01]  /*3050*/  FADD.FTZ R19, R23, R19 ;  /* 0x0000001317137221 */ /* 0x001fe20000010000 */
[----:B------:R-:W-:Y:S02]  /*3060*/  SHF.R.S32.HI R23, RZ, 0x1f, R3 ;  /* 0x0000001fff177819 */ /* 0x000fe40000011403 */
[----:B------:R-:W-:Y:S02]  /*3070*/  LEA.HI.SX32 R10, R3, 0x1, 0x1 ;  /* 0x00000001030a7811 */ /* 0x000fe400078f0aff */
[----:B------:R-:W-:Y:S01]  /*3080*/  FSETP.NE.FTZ.AND P1, PT, R19, RZ, PT ;  /* 0x000000ff1300720b */ /* 0x000fe20003f35000 */
[----:B------:R-:W-:Y:S01]  /*3090*/  @!P0 IMAD.MOV R10, RZ, RZ, R23 ;  /* 0x000000ffff0a8224 */ /* 0x000fe200078e0217 */
[----:B------:R-:W-:-:S02]  /*30a0*/  ISETP.NE.AND P0, PT, RZ, c[0x0][0x1c0], PT ;  /* 0x00007000ff007a0c */ /* 0x000fc40003f05270 */
[----:B------:R-:W-:Y:S02]  /*30b0*/  @!P2 IADD3 R8, -R8, RZ, RZ ;  /* 0x000000ff0808a210 */ /* 0x000fe40007ffe1ff */
[----:B------:R-:W-:Y:S02]  /*30c0*/  SHF.R.S32.HI R20, RZ, 0x1f, R4 ;  /* 0x0000001fff147819 */ /* 0x000fe40000011404 */
[C---:B-1----:R-:W-:Y:S02]  /*30d0*/  LOP3.LUT P2, RZ, R9.reuse, 0x7, RZ, 0xc0, !PT ;  /* 0x0000000709ff7812 */ /* 0x042fe4000784c0ff */
[----:B------:R-:W-:Y:S02]  /*30e0*/  LEA.HI.SX32 R21, R4, 0x1, 0x1 ;  /* 0x0000000104157811 */ /* 0x000fe400078f0aff */
[----:B------:R-:W-:Y:S01]  /*30f0*/  @!P4 IADD3 R21, R20, RZ, RZ ;  /* 0x000000ff1415c210 */ /* 0x000fe20007ffe0ff */
[----:B------:R-:W0:Y:S01]  /*3100*/  @P1 MUFU.LG2 R19, R19 ;  /* 0x0000001300131308 */ /* 0x000e220000000c00 */
[----:B------:R-:W-:-:S02]  /*3110*/  ISETP.GT.OR P2, PT, R9, 0x7f, P2 ;  /* 0x0000007f0900780c */ /* 0x000fc40001744670 */
[----:B------:R-:W-:Y:S02]  /*3120*/  MOV R20, c[0x0][0x214] ;  /* 0x0000850000147a02 */ /* 0x000fe40000000f00 */
[----:B------:R-:W-:Y:S02]  /*3130*/  ISETP.NE.AND P3, PT, RZ, UR4, PT ;  /* 0x00000004ff007c0c */ /* 0x000fe4000bf65270 */
[----:B------:R-:W-:Y:S02]  /*3140*/  @!P5 LOP3.LUT R22, RZ, R11, RZ, 0x33, !PT ;  /* 0x0000000bff16d212 */ /* 0x000fe400078e33ff */
[----:B------:R-:W-:Y:S02]  /*3150*/  SEL R11, R20, 0x1, !P3 ;  /* 0x00000001140b7807 */ /* 0x000fe40005800000 */
[----:B------:R-:W-:Y:S02]  /*3160*/  @!P0 LOP3.LUT R8, RZ, c[0x0][0x1c0], RZ, 0x33, !PT ;  /* 0x00007000ff088a12 */ /* 0x000fe400078e33ff */
[----:B------:R-:W-:Y:S01]  /*3170*/  ISETP.LT.U32.AND P0, PT, R52, R22, PT ;  /* 0x000000163400720c */ /* 0x000fe20003f01070 */
[-C--:B------:R-:W-:Y:S01]  /*3180*/  IMAD R6, R6, R11.reuse, RZ ;  /* 0x0000000b06067224 */ /* 0x080fe200078e02ff */
[----:B------:R-:W-:Y:S01]  /*3190*/  SHF.R.S32.HI R20, RZ, 0x1f, R22 ;  /* 0x0000001fff147819 */ /* 0x000fe20000011416 */
[----:B------:R-:W-:-:S02]  /*31a0*/  IMAD R9, R8, R11, RZ ;  /* 0x0000000b08097224 */ /* 0x000fc400078e02ff */
[----:B------:R-:W-:Y:S01]  /*31b0*/  IMAD R8, R6, R21, RZ ;  /* 0x0000001506087224 */ /* 0x000fe200078e02ff */
[----:B------:R-:W-:Y:S01]  /*31c0*/  ISETP.LT.AND.EX P0, PT, R53, R20, PT, P0 ;  /* 0x000000143500720c */ /* 0x000fe20003f01300 */
[----:B------:R-:W-:Y:S02]  /*31d0*/  IMAD R9, R10, R9, RZ ;  /* 0x000000090a097224 */ /* 0x000fe400078e02ff */
[----:B0-----:R-:W-:Y:S01]  /*31e0*/  @P1 FFMA.FTZ R30, R19, 0.69314718246459960938, R0 ;  /* 0x3f317218131e1823 */ /* 0x001fe20000010000 */
[----:B------:R-:W-:Y:S02]  /*31f0*/  SEL R11, R52, R22, P0 ;  /* 0x00000016340b7207 */ /* 0x000fe40000000000 */
[----:B------:R-:W-:Y:S01]  /*3200*/  SEL R10, R53, R20, P0 ;  /* 0x00000014350a7207 */ /* 0x000fe20000000000 */
[----:B------:R-:W-:Y:S05]  /*3210*/  @P2 BRA `(.L_x_15) ;  /* 0x00001d2000002947 */ /* 0x000fea0003800000 */
[----:B------:R-:W-:Y:S01]  /*3220*/  ULDC.U8 UR4, c[0x0][0x328] ;  /* 0x0000ca0000047ab9 */ /* 0x000fe20000000000 */
[----:B------:R-:W-:Y:S02]  /*3230*/  IADD3 R52, P0, R7, UR7, RZ ;  /* 0x0000000707347c10 */ /* 0x000fe4000ff1e0ff */
[----:B------:R-:W-:-:S02]  /*3240*/  ISETP.NE.AND P1, PT, RZ, UR4, PT ;  /* 0x00000004ff007c0c */ /* 0x000fc4000bf25270 */
[----:B------:R-:W-:-:S11]  /*3250*/  LEA.HI.X.SX32 R53, R7, UR6, 0x1, P0 ;  /* 0x0000000607357c11 */ /* 0x000fd600080f0eff */
[----:B------:R-:W-:Y:S05]  /*3260*/  @!P1 BRA `(.L_x_16) ;  /* 0x00001ca000009947 */ /* 0x000fea0003800000 */
[----:B------:R-:W-:Y:S01]  /*3270*/  ISETP.GE.U32.AND P1, PT, R52, R12, PT ;  /* 0x0000000c3400720c */ /* 0x000fe20003f26070 */
[----:B------:R-:W-:-:S03]  /*3280*/  IMAD.MOV.U32 R6, RZ, RZ, c[0x0][0x1c0] ;  /* 0x00007000ff067624 */ /* 0x000fc600078e00ff */
[----:B------:R-:W-:Y:S02]  /*3290*/  ISETP.GE.AND.EX P1, PT, R53, R5, PT, P1 ;  /* 0x000000053500720c */ /* 0x000fe40003f26310 */
[----:B------:R-:W-:Y:S02]  /*32a0*/  ISETP.LT.U32.AND P0, PT, R6, 0x1, PT ;  /* 0x000000010600780c */ /* 0x000fe40003f01070 */
[----:B------:R-:W-:-:S04]  /*32b0*/  SHF.R.S32.HI R0, RZ, 0x1f, R6 ;  /* 0x0000001fff007819 */ /* 0x000fc80000011406 */
[----:B------:R-:W-:-:S04]  /*32c0*/  ISETP.LT.AND.EX P0, PT, R0, RZ, PT, P0 ;  /* 0x000000ff0000720c */ /* 0x000fc80003f01300 */
[----:B------:R-:W-:Y:S02]  /*32d0*/  SEL R6, R6, 0x1, P0 ;  /* 0x0000000106067807 */ /* 0x000fe40000000000 */
[----:B------:R-:W-:Y:S01]  /*32e0*/  SEL R5, R0, RZ, P0 ;  /* 0x000000ff00057207 */ /* 0x000fe20000000000 */
[----:B------:R-:W-:Y:S05]  /*32f0*/  @P1 BRA `(.L_x_15) ;  /* 0x00001c4000001947 */ /* 0x000fea0003800000 */
[----:B------:R-:W-:Y:S01]  /*3300*/  IADD3 R0, P1, R6, 0x1, RZ ;  /* 0x0000000106007810 */ /* 0x000fe20007f3e0ff */
[----:B------:R-:W-:Y:S03]  /*3310*/  BSSY B0, `(.L_x_17) ;  /* 0x0000037000007945 */ /* 0x000fe60003800000 */
[----:B------:R-:W-:Y:S01]  /*3320*/  ISETP.GE.U32.AND P0, PT, R0, 0x3, PT ;  /* 0x000000030000780c */ /* 0x000fe20003f06070 */
[----:B------:R-:W-:-:S05]  /*3330*/  IMAD.X R0, RZ, RZ, R5, P1 ;  /* 0x000000ffff007224 */ /* 0x000fca00008e0605 */
[----:B------:R-:W-:-:S04]  /*3340*/  ISETP.GE.U32.AND.EX P0, PT, R0, RZ, PT, P0 ;  /* 0x000000ff0000720c */ /* 0x000fc80003f06100 */
[----:B------:R-:W-:Y:S02]  /*3350*/  SEL R0, R5, RZ, !P0 ;  /* 0x000000ff05007207 */ /* 0x000fe40004000000 */
[----:B------:R-:W-:-:S03]  /*3360*/  SEL R19, R6, RZ, !P0 ;  /* 0x000000ff06137207 */ /* 0x000fc60004000000 */
[-C--:B------:R-:W-:Y:S02]  /*3370*/  IMAD R0, R0, R48.reuse, RZ ;  /* 0x0000003000007224 */ /* 0x080fe400078e02ff */
[----:B------:R-:W-:-:S04]  /*3380*/  IMAD.WIDE.U32 R22, R19, R48, RZ ;  /* 0x0000003013167225 */ /* 0x000fc800078e00ff */
[----:B------:R-:W-:Y:S02]  /*3390*/  IMAD R0, R19, R2, R0 ;  /* 0x0000000213007224 */ /* 0x000fe400078e0200 */
[----:B------:R-:W-:-:S03]  /*33a0*/  IMAD.WIDE.U32 R56, R22, R6, RZ ;  /* 0x0000000616387225 */ /* 0x000fc600078e00ff */
[----:B------:R-:W-:-:S05]  /*33b0*/  IADD3 R0, R23, R0, RZ ;  /* 0x0000000017007210 */ /* 0x000fca0007ffe0ff */
[----:B------:R-:W-:-:S04]  /*33c0*/  IMAD R20, R0, R6, RZ ;  /* 0x0000000600147224 */ /* 0x000fc800078e02ff */
[----:B------:R-:W-:-:S04]  /*33d0*/  IMAD R20, R5, R22, R20 ;  /* 0x0000001605147224 */ /* 0x000fc800078e0214 */
[----:B------:R-:W-:-:S05]  /*33e0*/  IMAD.IADD R20, R57, 0x1, R20 ;  /* 0x0000000139147824 */ /* 0x000fca00078e0214 */
        /* <DEDUP_REMOVED lines=9> */
[-C--:B------:R-:W-:Y:S02]  /*3480*/  IADD3 R21, P0, RZ, -R0.reuse, RZ ;  /* 0x80000000ff157210 */ /* 0x080fe40007f1e0ff */
[----:B------:R-:W-:Y:S02]  /*3490*/  MOV R58, R0 ;  /* 0x00000000003a7202 */ /* 0x000fe40000000f00 */
[----:B------:R-:W-:Y:S01]  /*34a0*/  IADD3.X R19, RZ, ~R25, RZ, P0, !PT ;  /* 0x80000019ff137210 */ /* 0x000fe200007fe4ff */
[----:B------:R-:W-:Y:S01]  /*34b0*/  IMAD.WIDE.U32 R52, R56, R21, R52 ;  /* 0x0000001538347225 */ /* 0x000fe200078e0034 */
[----:B------:R-:W-:-:S03]  /*34c0*/  MOV R59, R25 ;  /* 0x00000019003b7202 */ /* 0x000fc60000000f00 */
[----:B------:R-:W-:-:S04]  /*34d0*/  IMAD R19, R19, R56, RZ ;  /* 0x0000003813137224 */ /* 0x000fc800078e02ff */
[----:B------:R-:W-:Y:S01]  /*34e0*/  IMAD R19, R20, R21, R19 ;  /* 0x0000001514137224 */ /* 0x000fe200078e0213 */
[----:B------:R-:W-:-:S04]  /*34f0*/  MOV R20, R52 ;  /* 0x0000003400147202 */ /* 0x000fc80000000f00 */
[----:B------:R-:W-:Y:S01]  /*3500*/  IADD3 R19, R53, R19, RZ ;  /* 0x0000001335137210 */ /* 0x000fe20007ffe0ff */
[----:B------:R-:W-:Y:S05]  /*3510*/  BRA `(.L_x_19) ;  /* 0x0000016000007947 */ /* 0x000fea0003800000 */
.L_x_18:
[----:B------:R-:W0:Y:S01]  /*3520*/  I2F.U32.RP R20, R56 ;  /* 0x0000003800147306 */ /* 0x000e220000209000 */
[----:B------:R-:W-:Y:S01]  /*3530*/  ISETP.NE.U32.AND P0, PT, R56, RZ, PT ;  /* 0x000000ff3800720c */ /* 0x000fe20003f05070 */
[----:B------:R-:W-:Y:S01]  /*3540*/  IMAD.MOV.U32 R59, RZ, RZ, RZ ;  /* 0x000000ffff3b7224 */ /* 0x000fe200078e00ff */
[----:B------:R-:W-:-:S05]  /*3550*/  MOV R19, RZ ;  /* 0x000000ff00137202 */ /* 0x000fca0000000f00 */
[----:B0-----:R-:W0:Y:S02]  /*3560*/  MUFU.RCP R20, R20 ;  /* 0x0000001400147308 */ /* 0x001e240000001000 */
[----:B0-----:R-:W-:-:S06]  /*3570*/  IADD3 R20, R20, 0xffffffe, RZ ;  /* 0x0ffffffe14147810 */ /* 0x001fcc0007ffe0ff */
[----:B------:R0:W1:Y:S02]  /*3580*/  F2I.FTZ.U32.TRUNC.NTZ R21, R20 ;  /* 0x0000001400157305 */ /* 0x000064000021f000 */
[----:B0-----:R-:W-:Y:S01]  /*3590*/  HFMA2.MMA R20, -RZ, RZ, 0, 0 ;  /* 0x00000000ff147435 */ /* 0x001fe200000001ff */
[----:B-1----:R-:W-:-:S04]  /*35a0*/  IMAD.MOV R0, RZ, RZ, -R21 ;  /* 0x000000ffff007224 */ /* 0x002fc800078e0a15 */
[----:B------:R-:W-:-:S05]  /*35b0*/  IMAD R0, R0, R56, RZ ;  /* 0x0000003800007224 */ /* 0x000fca00078e02ff */
[----:B------:R-:W-:-:S06]  /*35c0*/  IMAD.HI.U32 R0, R21, R0, R20 ;  /* 0x0000000015007227 */ /* 0x000fcc00078e0014 */
[----:B------:R-:W-:-:S04]  /*35d0*/  IMAD.HI.U32 R58, R0, R52, RZ ;  /* 0x00000034003a7227 */ /* 0x000fc800078e00ff */
[----:B------:R-:W-:-:S04]  /*35e0*/  IMAD.MOV R0, RZ, RZ, -R58 ;  /* 0x000000ffff007224 */ /* 0x000fc800078e0a3a */
[----:B------:R-:W-:-:S05]  /*35f0*/  IMAD R0, R56, R0, R52 ;  /* 0x0000000038007224 */ /* 0x000fca00078e0234 */
[----:B------:R-:W-:-:S13]  /*3600*/  ISETP.GE.U32.AND P2, PT, R0, R56, PT ;  /* 0x000000380000720c */ /* 0x000fda0003f46070 */
[-C--:B------:R-:W-:Y:S02]  /*3610*/  @P2 IADD3 R0, R0, -R56.reuse, RZ ;  /* 0x8000003800002210 */ /* 0x080fe40007ffe0ff */
[----:B------:R-:W-:Y:S02]  /*3620*/  @P2 IADD3 R58, R58, 0x1, RZ ;  /* 0x000000013a3a2810 */ /* 0x000fe40007ffe0ff */
[----:B------:R-:W-:-:S13]  /*3630*/  ISETP.GE.U32.AND P1, PT, R0, R56, PT ;  /* 0x000000380000720c */ /* 0x000fda0003f26070 */
[----:B------:R-:W-:Y:S02]  /*3640*/  @P1 IADD3 R58, R58, 0x1, RZ ;  /* 0x000000013a3a1810 */ /* 0x000fe40007ffe0ff */
[----:B------:R-:W-:-:S05]  /*3650*/  @!P0 LOP3.LUT R58, RZ, R56, RZ, 0x33, !PT ;  /* 0x00000038ff3a8212 */ /* 0x000fca00078e33ff */
[----:B------:R-:W-:-:S04]  /*3660*/  IMAD.MOV R20, RZ, RZ, -R58 ;  /* 0x000000ffff147224 */ /* 0x000fc800078e0a3a */
[----:B------:R-:W-:Y:S02]  /*3670*/  IMAD R20, R56, R20, R52 ;  /* 0x0000001438147224 */ /* 0x000fe400078e0234 */
.L_x_19:
[----:B------:R-:W-:Y:S05]  /*3680*/  BSYNC B0 ;  /* 0x0000000000007941 */ /* 0x000fea0003800000 */
.L_x_17:
[----:B------:R-:W-:Y:S01]  /*3690*/  LOP3.LUT R0, R19, R2, RZ, 0xfc, !PT ;  /* 0x0000000213007212 */ /* 0x000fe200078efcff */
[----:B------:R-:W-:Y:S03]  /*36a0*/  BSSY B0, `(.L_x_20) ;  /* 0x0000029000007945 */ /* 0x000fe60003800000 */
[----:B------:R-:W-:-:S13]  /*36b0*/  ISETP.NE.U32.AND P0, PT, R0, RZ, PT ;  /* 0x000000ff0000720c */ /* 0x000fda0003f05070 */
[----:B------:R-:W-:Y:S05]  /*36c0*/  @!P0 BRA `(.L_x_21) ;  /* 0x0000010000008947 */ /* 0x000fea0003800000 */
[----:B------:R-:W-:Y:S01]  /*36d0*/  IMAD.MOV.U32 R28, RZ, RZ, R20 ;  /* 0x000000ffff1c7224 */ /* 0x000fe200078e0014 */
[----:B------:R-:W-:Y:S01]  /*36e0*/  MOV R25, R48 ;  /* 0x0000003000197202 */ /* 0x000fe20000000f00 */
[----:B------:R-:W-:Y:S01]  /*36f0*/  IMAD.MOV.U32 R24, RZ, RZ, R2 ;  /* 0x000000ffff187224 */ /* 0x000fe200078e0002 */
[----:B------:R-:W-:Y:S02]  /*3700*/  MOV R23, 0x3720 ;  /* 0x0000372000177802 */ /* 0x000fe40000000f00 */
[----:B------:R-:W-:Y:S05]  /*3710*/  CALL.REL.NOINC `($__internal_0_$__cuda_sm20_div_s64) ;  /* 0x000025e000007944 */ /* 0x000fea0003c00000 */
[----:B------:R-:W-:Y:S01]  /*3720*/  IADD3 R22, P0, RZ, -R0, RZ ;  /* 0x80000000ff167210 */ /* 0x000fe20007f1e0ff */
[----:B------:R-:W-:Y:S01]  /*3730*/  IMAD.MOV.U32 R53, RZ, RZ, R25 ;  /* 0x000000ffff357224 */ /* 0x000fe200078e0019 */
[----:B------:R-:W-:Y:S02]  /*3740*/  MOV R28, R20 ;  /* 0x00000014001c7202 */ /* 0x000fe40000000f00 */
[----:B------:R-:W-:Y:S02]  /*3750*/  IADD3.X R21, RZ, ~R25, RZ, P0, !PT ;  /* 0x80000019ff157210 */ /* 0x000fe400007fe4ff */
[----:B------:R-:W-:Y:S02]  /*3760*/  MOV R29, R19 ;  /* 0x00000013001d7202 */ /* 0x000fe40000000f00 */
[----:B------:R-:W-:Y:S01]  /*3770*/  MOV R52, R0 ;  /* 0x0000000000347202 */ /* 0x000fe20000000f00 */
[----:B------:R-:W-:-:S02]  /*3780*/  IMAD R21, R21, R48, RZ ;  /* 0x0000003015157224 */ /* 0x000fc400078e02ff */
[----:B------:R-:W-:-:S04]  /*3790*/  IMAD.WIDE.U32 R48, R48, R22, R28 ;  /* 0x0000001630307225 */ /* 0x000fc800078e001c */
[----:B------:R-:W-:-:S04]  /*37a0*/  IMAD R2, R2, R22, R21 ;  /* 0x0000001602027224 */ /* 0x000fc800078e0215 */
[----:B------:R-:W-:Y:S01]  /*37b0*/  IMAD.IADD R2, R49, 0x1, R2 ;  /* 0x0000000131027824 */ /* 0x000fe200078e0202 */
[----:B------:R-:W-:Y:S05]  /*37c0*/  BRA `(.L_x_22) ;  /* 0x0000016000007947 */ /* 0x000fea0003800000 */
.L_x_21:
        /* <DEDUP_REMOVED lines=22> */
.L_x_22:
[----:B------:R-:W-:Y:S05]  /*3930*/  BSYNC B0 ;  /* 0x0000000000007941 */ /* 0x000fea0003800000 */
.L_x_20:
[----:B------:R-:W-:Y:S01]  /*3940*/  LOP3.LUT R0, R53, R5, RZ, 0xfc, !PT ;  /* 0x0000000535007212 */ /* 0x000fe200078efcff */
[----:B------:R-:W-:Y:S01]  /*3950*/  IMAD.MOV.U32 R27, RZ, RZ, c[0x0][0x210] ;  /* 0x00008400ff1b7624 */ /* 0x000fe200078e00ff */
[----:B------:R-:W-:Y:S02]  /*3960*/  BSSY B0, `(.L_x_23) ;  /* 0x000002c000007945 */ /* 0x000fe40003800000 */
[----:B------:R-:W-:Y:S02]  /*3970*/  ISETP.NE.U32.AND P0, PT, R0, RZ, PT ;  /* 0x000000ff0000720c */ /* 0x000fe40003f05070 */
[----:B------:R-:W-:-:S11]  /*3980*/  SEL R27, R27, 0x1, P3 ;  /* 0x000000011b1b7807 */ /* 0x000fd60001800000 */
[----:B------:R-:W-:Y:S05]  /*3990*/  @!P0 BRA `(.L_x_24) ;  /* 0x0000012000008947 */ /* 0x000fea0003800000 */
[----:B------:R-:W-:Y:S01]  /*39a0*/  IMAD.MOV.U32 R28, RZ, RZ, R52 ;  /* 0x000000ffff1c7224 */ /* 0x000fe200078e0034 */
[----:B------:R-:W-:Y:S01]  /*39b0*/  MOV R25, R6 ;  /* 0x0000000600197202 */ /* 0x000fe20000000f00 */
[----:B------:R-:W-:Y:S01]  /*39c0*/  IMAD.MOV.U32 R19, RZ, RZ, R53 ;  /* 0x000000ffff137224 */ /* 0x000fe200078e0035 */
[----:B------:R-:W-:Y:S02]  /*39d0*/  MOV R24, R5 ;  /* 0x0000000500187202 */ /* 0x000fe40000000f00 */
[----:B------:R-:W-:Y:S02]  /*39e0*/  MOV R23, 0x3a00 ;  /* 0x00003a0000177802 */ /* 0x000fe40000000f00 */
[----:B------:R-:W-:Y:S05]  /*39f0*/  CALL.REL.NOINC `($__internal_0_$__cuda_sm20_div_s64) ;  /* 0x0000230000007944 */ /* 0x000fea0003c00000 */
[----:B------:R-:W-:Y:S01]  /*3a00*/  IADD3 R20, P0, RZ, -R0, RZ ;  /* 0x80000000ff147210 */ /* 0x000fe20007f1e0ff */
[----:B------:R-:W-:Y:S01]  /*3a10*/  IMAD.MOV.U32 R23, RZ, RZ, R53 ;  /* 0x000000ffff177224 */ /* 0x000fe200078e0035 */
[----:B------:R-:W-:Y:S02]  /*3a20*/  MOV R22, R52 ;  /* 0x0000003400167202 */ /* 0x000fe40000000f00 */
[----:B------:R-:W-:-:S03]  /*3a30*/  IADD3.X R19, RZ, ~R25, RZ, P0, !PT ;  /* 0x80000019ff137210 */ /* 0x000fc600007fe4ff */
[----:B------:R-:W-:-:S04]  /*3a40*/  IMAD.WIDE.U32 R22, R6, R20, R22 ;  /* 0x0000001406167225 */ /* 0x000fc800078e0016 */
[----:B------:R-:W-:Y:S01]  /*3a50*/  IMAD R19, R19, R6, RZ ;  /* 0x0000000613137224 */ /* 0x000fe200078e02ff */
[----:B------:R-:W-:Y:S02]  /*3a60*/  MOV R52, R22 ;  /* 0x0000001600347202 */ /* 0x000fe40000000f00 */
[----:B------:R-:W-:Y:S01]  /*3a70*/  MOV R22, R0 ;  /* 0x0000000000167202 */ /* 0x000fe20000000f00 */
[----:B------:R-:W-:-:S04]  /*3a80*/  IMAD R5, R5, R20, R19 ;  /* 0x0000001405057224 */ /* 0x000fc800078e0213 */
[----:B------:R-:W-:Y:S01]  /*3a90*/  IMAD.IADD R5, R23, 0x1, R5 ;  /* 0x0000000117057824 */ /* 0x000fe200078e0205 */
[----:B------:R-:W-:Y:S01]  /*3aa0*/  MOV R23, R25 ;  /* 0x0000001900177202 */ /* 0x000fe20000000f00 */
[----:B------:R-:W-:Y:S05]  /*3ab0*/  BRA `(.L_x_25) ;  /* 0x0000016000007947 */ /* 0x000fea0003800000 */
.L_x_24:
        /* <DEDUP_REMOVED lines=22> */
.L_x_25:
[----:B------:R-:W-:Y:S05]  /*3c20*/  BSYNC B0 ;  /* 0x0000000000007941 */ /* 0x000fea0003800000 */
.L_x_23:
[-C--:B------:R-:W-:Y:S01]  /*3c30*/  IMAD R0, R51, R18.reuse, RZ ;  /* 0x0000001233007224 */ /* 0x080fe200078e02ff */
[----:B------:R-:W-:Y:S01]  /*3c40*/  ULDC.U8 UR10, c[0x0][0x329] ;  /* 0x0000ca40000a7ab9 */ /* 0x000fe20000000000 */
[C---:B------:R-:W-:Y:S01]  /*3c50*/  IMAD.WIDE.U32 R56, R50.reuse, R18, RZ ;  /* 0x0000001232387225 */ /* 0x040fe200078e00ff */
[----:B------:R-:W-:Y:S01]  /*3c60*/  UISETP.NE.AND UP0, UPT, UR10, URZ, UPT ;  /* 0x0000003f0a00728c */ /* 0x000fe2000bf05270 */
[----:B------:R-:W-:Y:S01]  /*3c70*/  BSSY B0, `(.L_x_26) ;  /* 0x0000047000007945 */ /* 0x000fe20003800000 */
[----:B------:R-:W-:Y:S01]  /*3c80*/  ULDC.64 UR4, c[0x0][0x210] ;  /* 0x0000840000047ab9 */ /* 0x000fe20000000a00 */
[----:B------:R-:W-:Y:S01]  /*3c90*/  IMAD R0, R50, R17, R0 ;  /* 0x0000001132007224 */ /* 0x000fe200078e0200 */
[----:B------:R-:W-:Y:S01]  /*3ca0*/  UIMAD UR4, UR4, UR5, URZ ;  /* 0x00000005040472a4 */ /* 0x000fe2000f8e023f */
[----:B------:R-:W-:Y:S01]  /*3cb0*/  IMAD R2, R2, R27, RZ ;  /* 0x0000001b02027224 */ /* 0x000fe200078e02ff */
[----:B------:R-:W-:Y:S02]  /*3cc0*/  USEL UR5, UR5, 0x1, !UP0 ;  /* 0x0000000105057887 */ /* 0x000fe4000c000000 */
[----:B------:R-:W-:Y:S01]  /*3cd0*/  IADD3 R0, R57, R0, RZ ;  /* 0x0000000039007210 */ /* 0x000fe20007ffe0ff */
[----:B------:R-:W-:Y:S01]  /*3ce0*/  USHF.R.S32.HI UR11, URZ, 0x1f, UR4 ;  /* 0x0000001f3f0b7899 */ /* 0x000fe20008011404 */
[----:B------:R-:W-:Y:S01]  /*3cf0*/  IMAD R6, R5, UR4, RZ ;  /* 0x0000000405067c24 */ /* 0x000fe2000f8e02ff */
[----:B------:R-:W-:Y:S01]  /*3d00*/  USHF.R.S32.HI UR10, URZ, 0x1f, UR5 ;  /* 0x0000001f3f0a7899 */ /* 0x000fe20008011405 */
[----:B------:R-:W-:-:S02]  /*3d10*/  IMAD R5, R23, UR5, RZ ;  /* 0x0000000517057c24 */ /* 0x000fc4000f8e02ff */
[----:B------:R-:W-:Y:S01]  /*3d20*/  IMAD R20, R0, R16, RZ ;  /* 0x0000001000147224 */ /* 0x000fe200078e02ff */
[----:B------:R-:W-:Y:S01]  /*3d30*/  SHF.R.S32.HI R0, RZ, 0x1f, R27 ;  /* 0x0000001fff007819 */ /* 0x000fe2000001141b */
[----:B------:R-:W-:Y:S02]  /*3d40*/  IMAD R6, R52, UR11, R6 ;  /* 0x0000000b34067c24 */ /* 0x000fe4000f8e0206 */
[----:B------:R-:W-:Y:S02]  /*3d50*/  IMAD R20, R15, R56, R20 ;  /* 0x000000380f147224 */ /* 0x000fe400078e0214 */
[----:B------:R-:W-:-:S04]  /*3d60*/  IMAD.WIDE.U32 R56, R56, R16, RZ ;  /* 0x0000001038387225 */ /* 0x000fc800078e00ff */
[----:B------:R-:W-:Y:S01]  /*3d70*/  IMAD R2, R0, R48, R2 ;  /* 0x0000003000027224 */ /* 0x000fe200078e0202 */
[----:B------:R-:W-:Y:S01]  /*3d80*/  IADD3 R20, R57, R20, RZ ;  /* 0x0000001439147210 */ /* 0x000fe20007ffe0ff */
[----:B------:R-:W-:-:S03]  /*3d90*/  IMAD.WIDE.U32 R48, R48, R27, RZ ;  /* 0x0000001b30307225 */ /* 0x000fc600078e00ff */
[----:B------:R-:W-:Y:S01]  /*3da0*/  LOP3.LUT R0, R59, R20, RZ, 0xfc, !PT ;  /* 0x000000143b007212 */ /* 0x000fe200078efcff */
[----:B------:R-:W-:Y:S01]  /*3db0*/  IMAD.WIDE.U32 R52, R52, UR4, RZ ;  /* 0x0000000434347c25 */ /* 0x000fe2000f8e00ff */
[----:B------:R-:W-:Y:S02]  /*3dc0*/  IADD3 R2, R49, R2, RZ ;  /* 0x0000000231027210 */ /* 0x000fe40007ffe0ff */
[----:B------:R-:W-:Y:S01]  /*3dd0*/  ISETP.NE.U32.AND P0, PT, R0, RZ, PT ;  /* 0x000000ff0000720c */ /* 0x000fe20003f05070 */
[C---:B------:R-:W-:Y:S01]  /*3de0*/  IMAD R5, R22.reuse, UR10, R5 ;  /* 0x0000000a16057c24 */ /* 0x040fe2000f8e0205 */
[----:B------:R-:W-:Y:S01]  /*3df0*/  IADD3 R6, R53, R6, RZ ;  /* 0x0000000635067210 */ /* 0x000fe20007ffe0ff */
[----:B------:R-:W-:-:S04]  /*3e00*/  IMAD.WIDE.U32 R50, R22, UR5, RZ ;  /* 0x0000000516327c25 */ /* 0x000fc8000f8e00ff */
[----:B------:R-:W-:Y:S01]  /*3e10*/  IMAD R4, R4, UR4, RZ ;  /* 0x0000000404047c24 */ /* 0x000fe2000f8e02ff */
[----:B------:R-:W-:Y:S01]  /*3e20*/  IADD3 R5, R51, R5, RZ ;  /* 0x0000000533057210 */ /* 0x000fe20007ffe0ff */
[----:B------:R-:W-:-:S04]  /*3e30*/  IMAD R3, R3, UR4, RZ ;  /* 0x0000000403037c24 */ /* 0x000fc8000f8e02ff */
        /* <DEDUP_REMOVED lines=10> */
[----:B------:R-:W-:-:S05]  /*3ee0*/  IADD3.X R19, RZ, ~R25, RZ, P0, !PT ;  /* 0x80000019ff137210 */ /* 0x000fca00007fe4ff */
[-C--:B------:R-:W-:Y:S02]  /*3ef0*/  IMAD R19, R19, R56.reuse, RZ ;  /* 0x0000003813137224 */ /* 0x080fe400078e02ff */
[----:B------:R-:W-:-:S04]  /*3f00*/  IMAD.WIDE.U32 R56, R21, R56, R22 ;  /* 0x0000003815387225 */ /* 0x000fc800078e0016 */
[----:B------:R-:W-:Y:S01]  /*3f10*/  IMAD R19, R20, R21, R19 ;  /* 0x0000001514137224 */ /* 0x000fe200078e0213 */
[----:B------:R-:W-:Y:S02]  /*3f20*/  MOV R20, R56 ;  /* 0x0000003800147202 */ /* 0x000fe40000000f00 */
[----:B------:R-:W-:Y:S01]  /*3f30*/  MOV R56, R0 ;  /* 0x0000000000387202 */ /* 0x000fe20000000f00 */
[----:B------:R-:W-:Y:S01]  /*3f40*/  IMAD.IADD R19, R57, 0x1, R19 ;  /* 0x0000000139137824 */ /* 0x000fe200078e0213 */
[----:B------:R-:W-:Y:S01]  /*3f50*/  MOV R57, R25 ;  /* 0x0000001900397202 */ /* 0x000fe20000000f00 */
[----:B------:R-:W-:Y:S05]  /*3f60*/  BRA `(.L_x_28) ;  /* 0x0000017000007947 */ /* 0x000fea0003800000 */
.L_x_27:
[----:B------:R-:W0:Y:S01]  /*3f70*/  I2F.U32.RP R0, R56 ;  /* 0x0000003800007306 */ /* 0x000e220000209000 */
[----:B------:R-:W-:Y:S01]  /*3f80*/  IMAD.MOV.U32 R20, RZ, RZ, RZ ;  /* 0x000000ffff147224 */ /* 0x000fe200078e00ff */
[----:B------:R-:W-:Y:S01]  /*3f90*/  ISETP.NE.U32.AND P0, PT, R56, RZ, PT ;  /* 0x000000ff3800720c */ /* 0x000fe20003f05070 */
[----:B------:R-:W-:-:S05]  /*3fa0*/  IMAD.MOV.U32 R19, RZ, RZ, RZ ;  /* 0x000000ffff137224 */ /* 0x000fca00078e00ff */
[----:B0-----:R-:W0:Y:S02]  /*3fb0*/  MUFU.RCP R0, R0 ;  /* 0x0000000000007308 */ /* 0x001e240000001000 */
[----:B0-----:R-:W-:-:S06]  /*3fc0*/  IADD3 R0, R0, 0xffffffe, RZ ;  /* 0x0ffffffe00007810 */ /* 0x001fcc0007ffe0ff */
[----:B------:R-:W0:Y:S02]  /*3fd0*/  F2I.FTZ.U32.TRUNC.NTZ R21, R0 ;  /* 0x0000000000157305 */ /* 0x000e24000021f000 */
[----:B0-----:R-:W-:-:S04]  /*3fe0*/  IMAD.MOV R0, RZ, RZ, -R21 ;  /* 0x000000ffff007224 */ /* 0x001fc800078e0a15 */
        /* <DEDUP_REMOVED lines=11> */
[----:B------:R-:W-:-:S05]  /*40a0*/  IADD3 R20, -R57, RZ, RZ ;  /* 0x000000ff39147210 */ /* 0x000fca0007ffe1ff */
[----:B------:R-:W-:Y:S01]  /*40b0*/  IMAD R20, R56, R20, R58 ;  /* 0x0000001438147224 */ /* 0x000fe200078e023a */
[----:B------:R-:W-:Y:S01]  /*40c0*/  MOV R56, R57 ;  /* 0x0000003900387202 */ /* 0x000fe20000000f00 */
[----:B------:R-:W-:Y:S02]  /*40d0*/  IMAD.MOV.U32 R57, RZ, RZ, RZ ;  /* 0x000000ffff397224 */ /* 0x000fe400078e00ff */
.L_x_28:
[----:B------:R-:W-:Y:S05]  /*40e0*/  BSYNC B0 ;  /* 0x0000000000007941 */ /* 0x000fea0003800000 */
.L_x_26:
        /* <DEDUP_REMOVED lines=20> */
.L_x_30:
[----:B------:R-:W0:Y:S01]  /*4230*/  I2F.U32.RP R0, R18 ;  /* 0x0000001200007306 */ /* 0x000e220000209000 */
[----:B------:R-:W-:Y:S01]  /*4240*/  HFMA2.MMA R58, -RZ, RZ, 0, 0 ;  /* 0x00000000ff3a7435 */ /* 0x000fe200000001ff */
[----:B------:R-:W-:Y:S02]  /*4250*/  ISETP.NE.U32.AND P0, PT, R18, RZ, PT ;  /* 0x000000ff1200720c */ /* 0x000fe40003f05070 */
[----:B------:R-:W-:-:S04]  /*4260*/  MOV R17, RZ ;  /* 0x000000ff00117202 */ /* 0x000fc80000000f00 */
[----:B0-----:R-:W0:Y:S02]  /*4270*/  MUFU.RCP R0, R0 ;  /* 0x0000000000007308 */ /* 0x001e240000001000 */
[----:B0-----:R-:W-:-:S06]  /*4280*/  IADD3 R0, R0, 0xffffffe, RZ ;  /* 0x0ffffffe00007810 */ /* 0x001fcc0007ffe0ff */
[----:B------:R-:W0:Y:S02]  /*4290*/  F2I.FTZ.U32.TRUNC.NTZ R59, R0 ;  /* 0x00000000003b7305 */ /* 0x000e24000021f000 */
[----:B0-----:R-:W-:-:S04]  /*42a0*/  IMAD.MOV R0, RZ, RZ, -R59 ;  /* 0x000000ffff007224 */ /* 0x001fc800078e0a3b */
[----:B------:R-:W-:-:S04]  /*42b0*/  IMAD R0, R0, R18, RZ ;  /* 0x0000001200007224 */ /* 0x000fc800078e02ff */
[----:B------:R-:W-:-:S04]  /*42c0*/  IMAD.HI.U32 R58, R59, R0, R58 ;  /* 0x000000003b3a7227 */ /* 0x000fc800078e003a */
[----:B------:R-:W-:Y:S02]  /*42d0*/  IMAD.MOV.U32 R59, RZ, RZ, RZ ;  /* 0x000000ffff3b7224 */ /* 0x000fe400078e00ff */
        /* <DEDUP_REMOVED lines=11> */
.L_x_31:
[----:B------:R-:W-:Y:S05]  /*4390*/  BSYNC B0 ;  /* 0x0000000000007941 */ /* 0x000fea0003800000 */
.L_x_29:
[----:B------:R-:W-:Y:S01]  /*43a0*/  LOP3.LUT R0, R59, R15, RZ, 0xfc, !PT ;  /* 0x0000000f3b007212 */ /* 0x000fe200078efcff */
[----:B------:R-:W-:Y:S03]  /*43b0*/  BSSY B0, `(.L_x_32) ;  /* 0x000002c000007945 */ /* 0x000fe60003800000 */
        /* <DEDUP_REMOVED lines=11> */
[-C--:B------:R-:W-:Y:S02]  /*4470*/  IADD3.X R19, RZ, ~R25.reuse, RZ, P0, !PT ;  /* 0x80000019ff137210 */ /* 0x080fe400007fe4ff */
[----:B------:R-:W-:Y:S01]  /*4480*/  MOV R21, R25 ;  /* 0x0000001900157202 */ /* 0x000fe20000000f00 */
[----:B------:R-:W-:-:S04]  /*4490*/  IMAD.WIDE.U32 R22, R16, R20, R22 ;  /* 0x0000001410167225 */ /* 0x000fc800078e0016 */
[----:B------:R-:W-:Y:S01]  /*44a0*/  IMAD R19, R19, R16, RZ ;  /* 0x0000001013137224 */ /* 0x000fe200078e02ff */
[----:B------:R-:W-:-:S03]  /*44b0*/  MOV R16, R22 ;  /* 0x0000001600107202 */ /* 0x000fc60000000f00 */
[----:B------:R-:W-:Y:S01]  /*44c0*/  IMAD R15, R15, R20, R19 ;  /* 0x000000140f0f7224 */ /* 0x000fe200078e0213 */
[----:B------:R-:W-:-:S03]  /*44d0*/  MOV R20, R0 ;  /* 0x0000000000147202 */ /* 0x000fc60000000f00 */
[----:B------:R-:W-:Y:S01]  /*44e0*/  IMAD.IADD R15, R23, 0x1, R15 ;  /* 0x00000001170f7824 */ /* 0x000fe200078e020f */
[----:B------:R-:W-:Y:S05]  /*44f0*/  BRA `(.L_x_34) ;  /* 0x0000017000007947 */ /* 0x000fea0003800000 */
.L_x_33:
[----:B------:R-:W0:Y:S01]  /*4500*/  I2F.U32.RP R0, R16 ;  /* 0x0000001000007306 */ /* 0x000e220000209000 */
[----:B------:R-:W-:Y:S01]  /*4510*/  IMAD.MOV.U32 R20, RZ, RZ, RZ ;  /* 0x000000ffff147224 */ /* 0x000fe200078e00ff */
[----:B------:R-:W-:-:S06]  /*4520*/  ISETP.NE.U32.AND P0, PT, R16, RZ, PT ;  /* 0x000000ff1000720c */ /* 0x000fcc0003f05070 */
[----:B0-----:R-:W0:Y:S02]  /*4530*/  MUFU.RCP R0, R0 ;  /* 0x0000000000007308 */ /* 0x001e240000001000 */
[----:B0-----:R-:W-:-:S06]  /*4540*/  IADD3 R0, R0, 0xffffffe, RZ ;  /* 0x0ffffffe00007810 */ /* 0x001fcc0007ffe0ff */
[----:B------:R-:W0:Y:S02]  /*4550*/  F2I.FTZ.U32.TRUNC.NTZ R21, R0 ;  /* 0x0000000000157305 */ /* 0x000e24000021f000 */
[----:B0-----:R-:W-:-:S04]  /*4560*/  IMAD.MOV R0, RZ, RZ, -R21 ;  /* 0x000000ffff007224 */ /* 0x001fc800078e0a15 */
[----:B------:R-:W-:-:S04]  /*4570*/  IMAD R0, R0, R16, RZ ;  /* 0x0000001000007224 */ /* 0x000fc800078e02ff */
[----:B------:R-:W-:-:S04]  /*4580*/  IMAD.HI.U32 R0, R21, R0, R20 ;  /* 0x0000000015007227 */ /* 0x000fc800078e0014 */
[----:B------:R-:W-:Y:S02]  /*4590*/  IMAD.MOV.U32 R21, RZ, RZ, RZ ;  /* 0x000000ffff157224 */ /* 0x000fe400078e00ff */
[----:B------:R-:W-:-:S05]  /*45a0*/  IMAD.HI.U32 R0, R0, R58, RZ ;  /* 0x0000003a00007227 */ /* 0x000fca00078e00ff */
[----:B------:R-:W-:-:S05]  /*45b0*/  IADD3 R15, -R0, RZ, RZ ;  /* 0x000000ff000f7210 */ /* 0x000fca0007ffe1ff */
[----:B------:R-:W-:-:S05]  /*45c0*/  IMAD R15, R16, R15, R58 ;  /* 0x0000000f100f7224 */ /* 0x000fca00078e023a */
[----:B------:R-:W-:-:S13]  /*45d0*/  ISETP.GE.U32.AND P2, PT, R15, R16, PT ;  /* 0x000000100f00720c */ /* 0x000fda0003f46070 */
[----:B------:R-:W-:Y:S01]  /*45e0*/  @P2 IMAD.IADD R15, R15, 0x1, -R16 ;  /* 0x000000010f0f2824 */ /* 0x000fe200078e0a10 */
[----:B------:R-:W-:-:S04]  /*45f0*/  @P2 IADD3 R0, R0, 0x1, RZ ;  /* 0x0000000100002810 */ /* 0x000fc80007ffe0ff */
[----:B------:R-:W-:Y:S01]  /*4600*/  ISETP.GE.U32.AND P1, PT, R15, R16, PT ;  /* 0x000000100f00720c */ /* 0x000fe20003f26070 */
[----:B------:R-:W-:-:S12]  /*4610*/  IMAD.MOV.U32 R15, RZ, RZ, RZ ;  /* 0x000000ffff0f7224 */ /* 0x000fd800078e00ff */
[----:B------:R-:W-:Y:S02]  /*4620*/  @P1 IADD3 R0, R0, 0x1, RZ ;  /* 0x0000000100001810 */ /* 0x000fe40007ffe0ff */
[----:B------:R-:W-:-:S04]  /*4630*/  @!P0 LOP3.LUT R0, RZ, R16, RZ, 0x33, !PT ;  /* 0x00000010ff008212 */ /* 0x000fc800078e33ff */
[----:B------:R-:W-:Y:S02]  /*4640*/  IADD3 R19, -R0, RZ, RZ ;  /* 0x000000ff00137210 */ /* 0x000fe40007ffe1ff */
[----:B------:R-:W-:-:S03]  /*4650*/  MOV R20, R0 ;  /* 0x0000000000147202 */ /* 0x000fc60000000f00 */
[----:B------:R-:W-:Y:S02]  /*4660*/  IMAD R16, R16, R19, R58 ;  /* 0x0000001310107224 */ /* 0x000fe400078e023a */
.L_x_34:
[----:B------:R-:W-:Y:S05]  /*4670*/  BSYNC B0 ;  /* 0x0000000000007941 */ /* 0x000fea0003800000 */
.L_x_32:
[----:B------:R-:W-:Y:S01]  /*4680*/  SHF.R.S32.HI R19, RZ, 0x1f, R8 ;  /* 0x0000001fff137819 */ /* 0x000fe20000011408 */
[-C--:B------:R-:W-:Y:S01]  /*4690*/  IMAD R0, R21, R8.reuse, RZ ;  /* 0x0000000815007224 */ /* 0x080fe200078e02ff */
[----:B------:R-:W-:Y:S01]  /*46a0*/  SHF.R.S32.HI R21, RZ, 0x1f, R4 ;  /* 0x0000001fff157819 */ /* 0x000fe20000011404 */
[----:B------:R-:W-:Y:S01]  /*46b0*/  IMAD.WIDE.U32 R58, R20, R8, RZ ;  /* 0x00000008143a7225 */ /* 0x000fe200078e00ff */
[----:B------:R-:W-:Y:S03]  /*46c0*/  BSSY B0, `(.L_x_35) ;  /* 0x0000039000007945 */ /* 0x000fe60003800000 */
[----:B------:R-:W-:Y:S01]  /*46d0*/  IMAD R8, R19, R20, R0 ;  /* 0x0000001413087224 */ /* 0x000fe200078e0200 */
[----:B------:R-:W-:Y:S01]  /*46e0*/  LOP3.LUT R20, R57, R13, RZ, 0xfc, !PT ;  /* 0x0000000d39147212 */ /* 0x000fe200078efcff */
[----:B------:R-:W-:Y:S02]  /*46f0*/  IMAD R60, R27, c[0x0][0x214], RZ ;  /* 0x000085001b3c7a24 */ /* 0x000fe400078e02ff */
[----:B------:R-:W-:Y:S01]  /*4700*/  IMAD R15, R15, R4, RZ ;  /* 0x000000040f0f7224 */ /* 0x000fe200078e02ff */
[----:B------:R-:W-:Y:S01]  /*4710*/  ISETP.NE.U32.AND P0, PT, R20, RZ, PT ;  /* 0x000000ff1400720c */ /* 0x000fe20003f05070 */
[----:B------:R-:W-:Y:S01]  /*4720*/  IMAD R19, R17, R60, RZ ;  /* 0x0000003c11137224 */ /* 0x000fe200078e02ff */
[----:B------:R-:W-:Y:S01]  /*4730*/  SHF.R.S32.HI R0, RZ, 0x1f, R60 ;  /* 0x0000001fff007819 */ /* 0x000fe2000001143c */
[----:B------:R-:W-:Y:S01]  /*4740*/  IMAD R15, R21, R16, R15 ;  /* 0x00000010150f7224 */ /* 0x000fe200078e020f */
[----:B------:R-:W-:Y:S01]  /*4750*/  IADD3 R8, R59, R8, RZ ;  /* 0x000000083b087210 */ /* 0x000fe20007ffe0ff */
[----:B------:R-:W-:-:S04]  /*4760*/  IMAD.WIDE.U32 R16, R16, R4, RZ ;  /* 0x0000000410107225 */ /* 0x000fc800078e00ff */
[----:B------:R-:W-:Y:S01]  /*4770*/  IMAD R4, R0, R18, R19 ;  /* 0x0000001200047224 */ /* 0x000fe200078e0213 */
[----:B------:R-:W-:Y:S01]  /*4780*/  IADD3 R15, R17, R15, RZ ;  /* 0x0000000f110f7210 */ /* 0x000fe20007ffe0ff */
[----:B------:R-:W-:-:S05]  /*4790*/  IMAD.WIDE.U32 R60, R18, R60, RZ ;  /* 0x0000003c123c7225 */ /* 0x000fca00078e00ff */
[----:B------:R-:W-:Y:S01]  /*47a0*/  IADD3 R4, R61, R4, RZ ;  /* 0x000000043d047210 */ /* 0x000fe20007ffe0ff */
        /* <DEDUP_REMOVED lines=10> */
[----:B------:R-:W-:-:S02]  /*4850*/  IADD3.X R18, RZ, ~R25, RZ, P0, !PT ;  /* 0x80000019ff127210 */ /* 0x000fc400007fe4ff */
[----:B------:R-:W-:Y:S01]  /*4860*/  MOV R56, R0 ;  /* 0x0000000000387202 */ /* 0x000fe20000000f00 */
[----:B------:R-:W-:Y:S01]  /*4870*/  IMAD.WIDE.U32 R20, R14, R19, R20 ;  /* 0x000000130e147225 */ /* 0x000fe200078e0014 */
[----:B------:R-:W-:-:S03]  /*4880*/  MOV R57, R25 ;  /* 0x0000001900397202 */ /* 0x000fc60000000f00 */
[----:B------:R-:W-:Y:S01]  /*4890*/  IMAD R18, R18, R14, RZ ;  /* 0x0000000e12127224 */ /* 0x000fe200078e02ff */
[----:B------:R-:W-:-:S03]  /*48a0*/  MOV R14, R20 ;  /* 0x00000014000e7202 */ /* 0x000fc60000000f00 */
[----:B------:R-:W-:-:S04]  /*48b0*/  IMAD R13, R13, R19, R18 ;  /* 0x000000130d0d7224 */ /* 0x000fc800078e0212 */
[----:B------:R-:W-:Y:S01]  /*48c0*/  IMAD.IADD R13, R21, 0x1, R13 ;  /* 0x00000001150d7824 */ /* 0x000fe200078e020d */
[----:B------:R-:W-:Y:S05]  /*48d0*/  BRA `(.L_x_37) ;  /* 0x0000017000007947 */ /* 0x000fea0003800000 */
.L_x_36:
        /* <DEDUP_REMOVED lines=23> */
.L_x_37:
[----:B------:R-:W-:Y:S05]  /*4a50*/  BSYNC B0 ;  /* 0x0000000000007941 */ /* 0x000fea0003800000 */
.L_x_35:
[----:B------:R-:W-:Y:S01]  /*4a60*/  ULDC UR5, c[0x0][0x1c0] ;  /* 0x0000700000057ab9 */ /* 0x000fe20000000800 */
[----:B------:R-:W-:Y:S01]  /*4a70*/  LOP3.LUT R18, R57, R10, RZ, 0xfc, !PT ;  /* 0x0000000a39127212 */ /* 0x000fe200078efcff */
[----:B------:R-:W-:Y:S01]  /*4a80*/  ULDC UR4, c[0x0][0x214] ;  /* 0x0000850000047ab9 */ /* 0x000fe20000000800 */
[----:B------:R-:W-:Y:S01]  /*4a90*/  BSSY B0, `(.L_x_38) ;  /* 0x0000033000007945 */ /* 0x000fe20003800000 */
[----:B------:R-:W-:Y:S01]  /*4aa0*/  UIMAD UR4, UR5, UR4, URZ ;  /* 0x00000004050472a4 */ /* 0x000fe2000f8e023f */
[----:B------:R-:W-:-:S05]  /*4ab0*/  ISETP.NE.U32.AND P0, PT, R18, RZ, PT ;  /* 0x000000ff1200720c */ /* 0x000fca0003f05070 */
[----:B------:R-:W-:-:S04]  /*4ac0*/  IMAD R27, R27, UR4, RZ ;  /* 0x000000041b1b7c24 */ /* 0x000fc8000f8e02ff */
[-C--:B------:R-:W-:Y:S01]  /*4ad0*/  IMAD R13, R13, R27.reuse, RZ ;  /* 0x0000001b0d0d7224 */ /* 0x080fe200078e02ff */
[----:B------:R-:W-:Y:S01]  /*4ae0*/  SHF.R.S32.HI R0, RZ, 0x1f, R27 ;  /* 0x0000001fff007819 */ /* 0x000fe2000001141b */
[----:B------:R-:W-:-:S04]  /*4af0*/  IMAD.WIDE.U32 R62, R14, R27, RZ ;  /* 0x0000001b0e3e7225 */ /* 0x000fc800078e00ff */
[----:B------:R-:W-:-:S05]  /*4b00*/  IMAD R13, R0, R14, R13 ;  /* 0x0000000e000d7224 */ /* 0x000fca00078e020d */
        /* <DEDUP_REMOVED lines=20> */
.L_x_39:
        /* <DEDUP_REMOVED lines=20> */
[----:B------:R-:W-:Y:S02]  /*4d90*/  IADD3 R0, -R14, RZ, RZ ;  /* 0x000000ff0e007210 */ /* 0x000fe40007ffe1ff */
[----:B------:R-:W-:-:S03]  /*4da0*/  MOV R18, R14 ;  /* 0x0000000e00127202 */ /* 0x000fc60000000f00 */
[----:B------:R-:W-:Y:S02]  /*4db0*/  IMAD R11, R11, R0, R56 ;  /* 0x000000000b0b7224 */ /* 0x000fe400078e0238 */
.L_x_40:
[----:B------:R-:W-:Y:S05]  /*4dc0*/  BSYNC B0 ;  /* 0x0000000000007941 */ /* 0x000fea0003800000 */
.L_x_38:
[----:B------:R-:W-:Y:S01]  /*4dd0*/  IADD3 R48, P1, P0, R52, R50, R48 ;  /* 0x0000003234307210 */ /* 0x000fe2000783e030 */
[----:B------:R-:W-:Y:S02]  /*4de0*/  IMAD R0, R19, R9, RZ ;  /* 0x0000000913007224 */ /* 0x000fe400078e02ff */
[----:B------:R-:W-:Y:S01]  /*4df0*/  IMAD R10, R10, R3, RZ ;  /* 0x000000030a0a7224 */ /* 0x000fe200078e02ff */
[----:B------:R-:W-:Y:S02]  /*4e00*/  IADD3 R48, P3, P2, R58, R48, R60 ;  /* 0x000000303a307210 */ /* 0x000fe40007a7e03c */
[----:B------:R-:W-:Y:S02]  /*4e10*/  IADD3.X R2, R6, R5, R2, P1, P0 ;  /* 0x0000000506027210 */ /* 0x000fe40000fe0402 */
[----:B------:R-:W-:Y:S02]  /*4e20*/  IADD3 R16, P1, P0, R62, R48, R16 ;  /* 0x000000303e107210 */ /* 0x000fe4000783e010 */
[----:B------:R-:W-:-:S02]  /*4e30*/  IADD3.X R2, R8, R2, R4, P3, P2 ;  /* 0x0000000208027210 */ /* 0x000fc40001fe4404 */
[----:B------:R-:W-:Y:S02]  /*4e40*/  SHF.R.S32.HI R4, RZ, 0x1f, R9 ;  /* 0x0000001fff047819 */ /* 0x000fe40000011409 */
[----:B------:R-:W-:Y:S02]  /*4e50*/  IADD3.X R17, R13, R2, R15, P1, P0 ;  /* 0x000000020d117210 */ /* 0x000fe40000fe040f */
[----:B------:R-:W-:Y:S01]  /*4e60*/  SHF.R.S32.HI R2, RZ, 0x1f, R3 ;  /* 0x0000001fff027819 */ /* 0x000fe20000011403 */
[-C--:B------:R-:W-:Y:S02]  /*4e70*/  IMAD R0, R4, R18.reuse, R0 ;  /* 0x0000001204007224 */ /* 0x080fe400078e0200 */
[----:B------:R-:W-:-:S04]  /*4e80*/  IMAD.WIDE.U32 R16, R9, R18, R16 ;  /* 0x0000001209107225 */ /* 0x000fc800078e0010 */
[----:B------:R-:W-:Y:S02]  /*4e90*/  IMAD.IADD R17, R17, 0x1, R0 ;  /* 0x0000000111117824 */ /* 0x000fe400078e0200 */
[-C--:B------:R-:W-:Y:S02]  /*4ea0*/  IMAD R2, R2, R11.reuse, R10 ;  /* 0x0000000b02027224 */ /* 0x080fe400078e020a */
[----:B------:R-:W-:-:S04]  /*4eb0*/  IMAD.WIDE.U32 R16, R3, R11, R16 ;  /* 0x0000000b03107225 */ /* 0x000fc800078e0010 */
[----:B------:R-:W-:Y:S01]  /*4ec0*/  IMAD.IADD R2, R17, 0x1, R2 ;  /* 0x0000000111027824 */ /* 0x000fe200078e0202 */
[----:B------:R-:W-:-:S04]  /*4ed0*/  LEA R4, P0, R16, c[0x0][0x200], 0x2 ;  /* 0x0000800010047a11 */ /* 0x000fc800078010ff */
[----:B------:R-:W-:-:S05]  /*4ee0*/  LEA.HI.X R5, R16, c[0x0][0x204], R2, 0x2, P0 ;  /* 0x0000810010057a11 */ /* 0x000fca00000f1402 */
[----:B------:R0:W-:Y:S01]  /*4ef0*/  STG.E [R4.64], R30 ;  /* 0x0000001e04007986 */ /* 0x0001e2000c101908 */
[----:B------:R-:W-:Y:S05]  /*4f00*/  BRA `(.L_x_15) ;  /* 0x0000003000007947 */ /* 0x000fea0003800000 */
.L_x_16:
[----:B------:R-:W-:-:S04]  /*4f10*/  LEA R2, P0, R52, c[0x0][0x200], 0x2 ;  /* 0x0000800034027a11 */ /* 0x000fc800078010ff */
[----:B------:R-:W-:-:S05]  /*4f20*/  LEA.HI.X R3, R52, c[0x0][0x204], R53, 0x2, P0 ;  /* 0x0000810034037a11 */ /* 0x000fca00000f1435 */
[----:B------:R0:W-:Y:S04]  /*4f30*/  STG.E [R2.64], R30 ;  /* 0x0000001e02007986 */ /* 0x0001e8000c101908 */
.L_x_15:
[----:B------:R-:W-:Y:S05]  /*4f40*/  BSYNC B1 ;  /* 0x0000000000017941 */ /* 0x000fea0003800000 */
.L_x_14:
[C---:B------:R-:W-:Y:S01]  /*4f50*/  IADD3 R0, R47.reuse, 0x8, RZ ;  /* 0x000000082f007810 */ /* 0x040fe20007ffe0ff */
[----:B0-----:R-:W-:Y:S01]  /*4f60*/  HFMA2.MMA R4, -RZ, RZ, 0, 0 ;  /* 0x00000000ff047435 */ /* 0x001fe200000001ff */
[C---:B------:R-:W-:Y:S02]  /*4f70*/  IMAD.SHL.U32 R18, R47.reuse, 0x4, RZ ;  /* 0x000000042f127824 */ /* 0x040fe400078e00ff */
[----:B------:R-:W-:Y:S02]  /*4f80*/  ISETP.GE.OR P2, PT, R0, c[0x0][0x314], P6 ;  /* 0x0000c50000007a0c */ /* 0x000fe40003746670 */
[----:B------:R-:W-:-:S04]  /*4f90*/  IADD3 R0, R47, 0x10, RZ ;  /* 0x000000102f007810 */ /* 0x000fc80007ffe0ff */
[----:B------:R-:W-:Y:S02]  /*4fa0*/  ISETP.GE.OR P1, PT, R0, c[0x0][0x314], P6 ;  /* 0x0000c50000007a0c */ /* 0x000fe40003726670 */
[----:B------:R-:W-:-:S04]  /*4fb0*/  IADD3 R0, R47, 0x18, RZ ;  /* 0x000000182f007810 */ /* 0x000fc80007ffe0ff */
[----:B------:R-:W-:Y:S01]  /*4fc0*/  ISETP.GE.OR P0, PT, R0, c[0x0][0x314], P6 ;  /* 0x0000c50000007a0c */ /* 0x000fe20003706670 */
[----:B------:R-:W-:Y:S01]  /*4fd0*/  @!P2 FADD.FTZ R2, -R30, R46 ;  /* 0x0000002e1e02a221 */ /* 0x000fe20000010100 */
[----:B------:R-:W-:-:S03]  /*4fe0*/  IADD3 R0, R47, 0x20, RZ ;  /* 0x000000202f007810 */ /* 0x000fc60007ffe0ff */
[----:B------:R-:W-:Y:S01]  /*4ff0*/  @!P2 FMUL.FTZ R2, R2, 1.4426950216293334961 ;  /* 0x3fb8aa3b0202a820 */ /* 0x000fe20000410000 */
[----:B------:R-:W-:Y:S01]  /*5000*/  ISETP.GE.OR P5, PT, R0, c[0x0][0x314], P6 ;  /* 0x0000c50000007a0c */ /* 0x000fe200037a6670 */
[----:B------:R-:W-:Y:S01]  /*5010*/  @!P1 FADD.FTZ R43, -R30, R43 ;  /* 0x0000002b1e2b9221 */ /* 0x000fe20000010100 */
[----:B------:R-:W-:-:S03]  /*5020*/  IADD3 R0, R47, 0x28, RZ ;  /* 0x000000282f007810 */ /* 0x000fc60007ffe0ff */
[----:B------:R-:W-:Y:S01]  /*5030*/  @!P1 FMUL.FTZ R43, R43, 1.4426950216293334961 ;  /* 0x3fb8aa3b2b2b9820 */ /* 0x000fe20000410000 */
[----:B------:R-:W0:Y:S01]  /*5040*/  @!P2 MUFU.EX2 R2, R2 ;  /* 0x000000020002a308 */ /* 0x000e220000000800 */
[----:B------:R-:W-:Y:S01]  /*5050*/  @!P0 FADD.FTZ R44, -R30, R44 ;  /* 0x0000002c1e2c8221 */ /* 0x000fe20000010100 */
[----:B------:R-:W-:Y:S02]  /*5060*/  ISETP.GE.OR P4, PT, R0, c[0x0][0x314], P6 ;  /* 0x0000c50000007a0c */ /* 0x000fe40003786670 */
[----:B------:R-:W-:Y:S01]  /*5070*/  IADD3 R0, R47, 0x30, RZ ;  /* 0x000000302f007810 */ /* 0x000fe20007ffe0ff */
[----:B------:R-:W-:Y:S02]  /*5080*/  @!P0 FMUL.FTZ R44, R44, 1.4426950216293334961 ;  /* 0x3fb8aa3b2c2c8820 */ /* 0x000fe40000410000 */
[----:B------:R-:W-:Y:S01]  /*5090*/  @!P5 FADD.FTZ R41, -R30, R41 ;  /* 0x000000291e29d221 */ /* 0x000fe20000010100 */
[----:B------:R-:W1:Y:S01]  /*50a0*/  @!P1 MUFU.EX2 R43, R43 ;  /* 0x0000002b002b9308 */ /* 0x000e620000000800 */
[----:B------:R-:W-:-:S02]  /*50b0*/  ISETP.GE.OR P3, PT, R0, c[0x0][0x314], P6 ;  /* 0x0000c50000007a0c */ /* 0x000fc40003766670 */
[----:B------:R-:W-:Y:S01]  /*50c0*/  IADD3 R0, R47, 0x38, RZ ;  /* 0x000000382f007810 */ /* 0x000fe20007ffe0ff */
[----:B------:R-:W-:-:S03]  /*50d0*/  @!P5 FMUL.FTZ R41, R41, 1.4426950216293334961 ;  /* 0x3fb8aa3b2929d820 */ /* 0x000fc60000410000 */
[----:B------:R-:W-:Y:S01]  /*50e0*/  @!P4 FADD.FTZ R42, -R30, R42 ;  /* 0x0000002a1e2ac221 */ /* 0x000fe20000010100 */
[----:B------:R-:W2:Y:S01]  /*50f0*/  @!P0 MUFU.EX2 R44, R44 ;  /* 0x0000002c002c8308 */ /* 0x000ea20000000800 */
[----:B0-----:R0:W-:Y:S01]  /*5100*/  @!P2 STS [R26.X4+0x220], R2 ;  /* 0x000220021a00a388 */ /* 0x0011e20000004800 */
[----:B------:R-:W-:Y:S01]  /*5110*/  ISETP.GE.OR P2, PT, R0, c[0x0][0x314], P6 ;  /* 0x0000c50000007a0c */ /* 0x000fe20003746670 */
[----:B------:R-:W-:Y:S01]  /*5120*/  @!P4 FMUL.FTZ R42, R42, 1.4426950216293334961 ;  /* 0x3fb8aa3b2a2ac820 */ /* 0x000fe20000410000 */
[----:B------:R-:W-:Y:S02]  /*5130*/  IADD3 R0, R47, 0x40, RZ ;  /* 0x000000402f007810 */ /* 0x000fe40007ffe0ff */
[----:B------:R-:W-:Y:S01]  /*5140*/  @!P3 FADD.FTZ R39, -R30, R39 ;  /* 0x000000271e27b221 */ /* 0x000fe20000010100 */
[----:B-1----:R-:W-:Y:S01]  /*5150*/  @!P1 STS [R26.X4+0x440], R43 ;  /* 0x0004402b1a009388 */ /* 0x002fe20000004800 */
[----:B------:R-:W-:Y:S02]  /*5160*/  ISETP.GE.OR P1, PT, R0, c[0x0][0x314], P6 ;  /* 0x0000c50000007a0c */ /* 0x000fe40003726670 */
[----:B------:R-:W-:Y:S01]  /*5170*/  @!P3 FMUL.FTZ R39, R39, 1.4426950216293334961 ;  /* 0x3fb8aa3b2727b820 */ /* 0x000fe20000410000 */
[----:B------:R-:W-:Y:S01]  /*5180*/  IADD3 R0, R47, 0x48, RZ ;  /* 0x000000482f007810 */ /* 0x000fe20007ffe0ff */
[----:B------:R-:W1:Y:S03]  /*5190*/  @!P4 MUFU.EX2 R42, R42 ;  /* 0x0000002a002ac308 */ /* 0x000e660000000800 */
[----:B------:R-:W-:Y:S01]  /*51a0*/  @!P2 FADD.FTZ R40, -R30, R40 ;  /* 0x000000281e28a221 */ /* 0x000fe20000010100 */
[----:B--2---:R-:W-:Y:S01]  /*51b0*/  @!P0 STS [R26.X4+0x660], R44 ;  /* 0x0006602c1a008388 */ /* 0x004fe20000004800 */
[----:B------:R-:W-:-:S02]  /*51c0*/  ISETP.GE.OR P0, PT, R0, c[0x0][0x314], P6 ;  /* 0x0000c50000007a0c */ /* 0x000fc40003706670 */
[----:B------:R-:W-:Y:S01]  /*51d0*/  @!P2 FMUL.FTZ R40, R40, 1.4426950216293334961 ;  /* 0x3fb8aa3b2828a820 */ /* 0x000fe20000410000 */
[----:B------:R-:W2:Y:S01]  /*51e0*/  @!P3 MUFU.EX2 R39, R39 ;  /* 0x000000270027b308 */ /* 0x000ea20000000800 */
[----:B------:R-:W-:Y:S01]  /*51f0*/  IADD3 R0, R47, 0x50, RZ ;  /* 0x000000502f007810 */ /* 0x000fe20007ffe0ff */
[----:B------:R-:W-:-:S04]  /*5200*/  @!P1 FADD.FTZ R37, -R30, R37 ;  /* 0x000000251e259221 */ /* 0x000fc80000010100 */
[----:B------:R-:W-:Y:S01]  /*5210*/  @!P1 FMUL.FTZ R37, R37, 1.4426950216293334961 ;  /* 0x3fb8aa3b25259820 */ /* 0x000fe20000410000 */
[----:B0-----:R-:W-:Y:S01]  /*5220*/  CS2R R2, SRZ ;  /* 0x0000000000027805 */ /* 0x001fe2000001ff00 */
[----:B------:R-:W0:Y:S01]  /*5230*/  @!P2 MUFU.EX2 R40, R40 ;  /* 0x000000280028a308 */ /* 0x000e220000000800 */
[----:B-1----:R-:W-:Y:S01]  /*5240*/  @!P4 STS [R26.X4+0xaa0], R42 ;  /* 0x000aa02a1a00c388 */ /* 0x002fe20000004800 */
[----:B------:R-:W-:Y:S01]  /*5250*/  @!P0 FADD.FTZ R38, -R30, R38 ;  /* 0x000000261e268221 */ /* 0x000fe20000010100 */
[----:B------:R-:W-:Y:S02]  /*5260*/  ISETP.GE.OR P4, PT, R0, c[0x0][0x314], P6 ;  /* 0x0000c50000007a0c */ /* 0x000fe40003786670 */
[----:B------:R-:W-:Y:S01]  /*5270*/  IADD3 R0, R47, 0x58, RZ ;  /* 0x000000582f007810 */ /* 0x000fe20007ffe0ff */
[----:B------:R-:W-:Y:S02]  /*5280*/  @!P0 FMUL.FTZ R38, R38, 1.4426950216293334961 ;  /* 0x3fb8aa3b26268820 */ /* 0x000fe40000410000 */
[----:B------:R-:W1:Y:S01]  /*5290*/  @!P1 MUFU.EX2 R37, R37 ;  /* 0x0000002500259308 */ /* 0x000e620000000800 */
[----:B--2---:R-:W-:Y:S01]  /*52a0*/  @!P3 STS [R26.X4+0xcc0], R39 ;  /* 0x000cc0271a00b388 */ /* 0x004fe20000004800 */
[----:B------:R-:W-:-:S02]  /*52b0*/  ISETP.GE.OR P3, PT, R0, c[0x0][0x314], P6 ;  /* 0x0000c50000007a0c */ /* 0x000fc40003766670 */
[----:B------:R-:W-:-:S04]  /*52c0*/  IADD3 R0, R47, 0x60, RZ ;  /* 0x000000602f007810 */ /* 0x000fc80007ffe0ff */
[----:B------:R-:W2:Y:S01]  /*52d0*/  @!P0 MUFU.EX2 R38, R38 ;  /* 0x0000002600268308 */ /* 0x000ea20000000800 */
[----:B0-----:R-:W-:Y:S01]  /*52e0*/  @!P2 STS [R26.X4+0xee0], R40 ;  /* 0x000ee0281a00a388 */ /* 0x001fe20000004800 */
[----:B------:R-:W-:Y:S01]  /*52f0*/  ISETP.GE.OR P2, PT, R0, c[0x0][0x314], P6 ;  /* 0x0000c50000007a0c */ /* 0x000fe20003746670 */
[----:B------:R-:W-:Y:S01]  /*5300*/  @!P4 FADD.FTZ R35, -R30, R35 ;  /* 0x000000231e23c221 */ /* 0x000fe20000010100 */
[----:B------:R-:W-:-:S03]  /*5310*/  IADD3 R0, R47, 0x68, RZ ;  /* 0x000000682f007810 */ /* 0x000fc60007ffe0ff */
[----:B------:R-:W-:Y:S01]  /*5320*/  @!P3 FADD.FTZ R36, -R30, R36 ;  /* 0x000000241e24b221 */ /* 0x000fe20000010100 */
[----:B------:R-:W0:Y:S01]  /*5330*/  @!P5 MUFU.EX2 R41, R41 ;  /* 0x000000290029d308 */ /* 0x000e220000000800 */
[----:B-1----:R-:W-:Y:S01]  /*5340*/  @!P1 STS [R26.X4+0x1100], R37 ;  /* 0x001100251a009388 */ /* 0x002fe20000004800 */
[----:B------:R-:W-:Y:S01]  /*5350*/  ISETP.GE.OR P1, PT, R0, c[0x0][0x314], P6 ;  /* 0x0000c50000007a0c */ /* 0x000fe20003726670 */
[----:B------:R-:W-:Y:S01]  /*5360*/  @!P4 FMUL.FTZ R35, R35, 1.4426950216293334961 ;  /* 0x3fb8aa3b2323c820 */ /* 0x000fe20000410000 */
[C---:B------:R-:W-:Y:S01]  /*5370*/  IADD3 R0, R47.reuse, 0x70, RZ ;  /* 0x000000702f007810 */ /* 0x040fe20007ffe0ff */
[----:B------:R-:W-:Y:S02]  /*5380*/  @!P3 FMUL.FTZ R36, R36, 1.4426950216293334961 ;  /* 0x3fb8aa3b2424b820 */ /* 0x000fe40000410000 */
[----:B------:R-:W-:Y:S01]  /*5390*/  @!P2 FADD.FTZ R33, -R30, R33 ;  /* 0x000000211e21a221 */ /* 0x000fe20000010100 */
[----:B--2---:R-:W-:Y:S01]  /*53a0*/  @!P0 STS [R26.X4+0x1320], R38 ;  /* 0x001320261a008388 */ /* 0x004fe20000004800 */
[----:B------:R-:W-:Y:S01]  /*53b0*/  ISETP.GE.OR P0, PT, R0, c[0x0][0x314], P6 ;  /* 0x0000c50000007a0c */ /* 0x000fe20003706670 */
[----:B------:R-:W1:Y:S01]  /*53c0*/  @!P4 MUFU.EX2 R35, R35 ;  /* 0x000000230023c308 */ /* 0x000e620000000800 */
[----:B------:R-:W-:Y:S01]  /*53d0*/  IADD3 R0, R47, 0x78, RZ ;  /* 0x000000782f007810 */ /* 0x000fe20007ffe0ff */
[----:B------:R-:W-:-:S03]  /*53e0*/  @!P2 FMUL.FTZ R33, R33, 1.4426950216293334961 ;  /* 0x3fb8aa3b2121a820 */ /* 0x000fc60000410000 */
[----:B------:R-:W-:Y:S01]  /*53f0*/  @!P1 FADD.FTZ R34, -R30, R34 ;  /* 0x000000221e229221 */ /* 0x000fe20000010100 */
[----:B0-----:R-:W-:Y:S01]  /*5400*/  @!P5 STS [R26.X4+0x880], R41 ;  /* 0x000880291a00d388 */ /* 0x001fe20000004800 */
[----:B------:R-:W-:Y:S01]  /*5410*/  ISETP.GE.OR P5, PT, R47, c[0x0][0x314], P6 ;  /* 0x0000c5002f007a0c */ /* 0x000fe200037a6670 */
[----:B------:R-:W0:Y:S01]  /*5420*/  @!P3 MUFU.EX2 R36, R36 ;  /* 0x000000240024b308 */ /* 0x000e220000000800 */
[----:B------:R-:W-:Y:S01]  /*5430*/  ISETP.GE.OR P6, PT, R0, c[0x0][0x314], P6 ;  /* 0x0000c50000007a0c */ /* 0x000fe200037c6670 */
[----:B------:R-:W-:Y:S02]  /*5440*/  @!P1 FMUL.FTZ R34, R34, 1.4426950216293334961 ;  /* 0x3fb8aa3b22229820 */ /* 0x000fe40000410000 */
[----:B------:R-:W-:-:S04]  /*5450*/  @!P0 FADD.FTZ R31, -R30, R31 ;  /* 0x0000001f1e1f8221 */ /* 0x000fc80000010100 */
[----:B------:R-:W-:Y:S01]  /*5460*/  @!P0 FMUL.FTZ R31, R31, 1.4426950216293334961 ;  /* 0x3fb8aa3b1f1f8820 */ /* 0x000fe20000410000 */
[----:B------:R-:W2:Y:S01]  /*5470*/  @!P2 MUFU.EX2 R33, R33 ;  /* 0x000000210021a308 */ /* 0x000ea20000000800 */
[----:B-1----:R-:W-:Y:S02]  /*5480*/  @!P4 STS [R26.X4+0x1540], R35 ;  /* 0x001540231a00c388 */ /* 0x002fe40000004800 */
[C---:B------:R-:W-:Y:S02]  /*5490*/  @!P5 FADD.FTZ R45, -R30.reuse, R45 ;  /* 0x0000002d1e2dd221 */ /* 0x040fe40000010100 */
[----:B------:R-:W-:Y:S02]  /*54a0*/  @!P6 FADD.FTZ R30, -R30, R32 ;  /* 0x000000201e1ee221 */ /* 0x000fe40000010100 */
[----:B------:R-:W-:Y:S01]  /*54b0*/  @!P5 FMUL.FTZ R45, R45, 1.4426950216293334961 ;  /* 0x3fb8aa3b2d2dd820 */ /* 0x000fe20000410000 */
[----:B------:R-:W1:Y:S01]  /*54c0*/  @!P0 MUFU.EX2 R31, R31 ;  /* 0x0000001f001f8308 */ /* 0x000e620000000800 */
[----:B------:R-:W-:Y:S01]  /*54d0*/  @!P6 FMUL.FTZ R0, R30, 1.4426950216293334961 ;  /* 0x3fb8aa3b1e00e820 */ /* 0x000fe20000410000 */
[----:B0-----:R-:W-:Y:S06]  /*54e0*/  @!P3 STS [R26.X4+0x1760], R36 ;  /* 0x001760241a00b388 */ /* 0x001fec0000004800 */
[----:B------:R-:W0:Y:S01]  /*54f0*/  @!P6 MUFU.EX2 R0, R0 ;  /* 0x000000000000e308 */ /* 0x000e220000000800 */
[----:B--2---:R-:W-:Y:S07]  /*5500*/  @!P2 STS [R26.X4+0x1980], R33 ;  /* 0x001980211a00a388 */ /* 0x004fee0000004800 */
[----:B------:R-:W2:Y:S01]  /*5510*/  @!P5 MUFU.EX2 R45, R45 ;  /* 0x0000002d002dd308 */ /* 0x000ea20000000800 */
[----:B-1----:R-:W-:Y:S04]  /*5520*/  @!P0 STS [R26.X4+0x1dc0], R31 ;  /* 0x001dc01f1a008388 */ /* 0x002fe80000004800 */
[----:B0-----:R0:W-:Y:S03]  /*5530*/  @!P6 STS [R26.X4+0x1fe0], R0 ;  /* 0x001fe0001a00e388 */ /* 0x0011e60000004800 */
[----:B------:R-:W1:Y:S01]  /*5540*/  @!P1 MUFU.EX2 R34, R34 ;  /* 0x0000002200229308 */ /* 0x000e620000000800 */
[----:B--2---:R2:W-:Y:S04]  /*5550*/  @!P5 STS [R26.X4], R45 ;  /* 0x0000002d1a00d388 */ /* 0x0045e80000004800 */
[----:B-1----:R2:W-:Y:S01]  /*5560*/  @!P1 STS [R26.X4+0x1ba0], R34 ;  /* 0x001ba0221a009388 */ /* 0x0025e20000004800 */
[----:B0-----:R-:W-:-:S03]  /*5570*/  IMAD.MOV.U32 R0, RZ, RZ, c[0x0][0x314] ;  /* 0x0000c500ff007624 */ /* 0x001fc600078e00ff */
[----:B------:R-:W-:Y:S02]  /*5580*/  BAR.SYNC.DEFER_BLOCKING 0x0 ;  /* 0x0000000000007b1d */ /* 0x000fe40000010000 */
[----:B------:R-:W-:Y:S02]  /*5590*/  ISETP.GE.AND P0, PT, R0, 0x1, PT ;  /* 0x000000010000780c */ /* 0x000fe40003f06270 */
[----:B------:R-:W-:-:S11]  /*55a0*/  MOV R0, RZ ;  /* 0x000000ff00007202 */ /* 0x000fd60000000f00 */
[----:B------:R-:W-:Y:S05]  /*55b0*/  @!P0 BRA `(.L_x_41) ;  /* 0x0000024000008947 */ /* 0x000fea0003800000 */
[----:B--2---:R-:W-:Y:S01]  /*55c0*/  ULDC UR5, c[0x0][0x22c] ;  /* 0x00008b0000057ab9 */ /* 0x004fe20000000800 */
[C---:B------:R-:W-:Y:S01]  /*55d0*/  IMAD R13, R7.reuse, 0x20, R18 ;  /* 0x00000020070d7824 */ /* 0x040fe200078e0212 */
[----:B------:R-:W-:Y:S01]  /*55e0*/  UIMAD UR5, UR7, UR5, URZ ;  /* 0x00000005070572a4 */ /* 0x000fe2000f8e023f */
[C---:B------:R-:W-:Y:S01]  /*55f0*/  IADD3 R5, R12.reuse, -UR7, RZ ;  /* 0x800000070c057c10 */ /* 0x040fe2000fffe0ff */
[----:B------:R-:W-:Y:S01]  /*5600*/  IMAD R20, R12, c[0x0][0x22c], RZ ;  /* 0x00008b000c147a24 */ /* 0x000fe200078e02ff */
[----:B------:R-:W-:Y:S01]  /*5610*/  CS2R R8, SRZ ;  /* 0x0000000000087805 */ /* 0x000fe2000001ff00 */
[----:B------:R-:W-:Y:S01]  /*5620*/  USHF.R.S32.HI UR4, URZ, 0x1f, UR5 ;  /* 0x0000001f3f047899 */ /* 0x000fe20008011405 */
[C---:B------:R-:W-:Y:S01]  /*5630*/  ISETP.GE.AND P2, PT, R7.reuse, R5, PT ;  /* 0x000000050700720c */ /* 0x040fe20003f46270 */
[----:B------:R-:W-:Y:S01]  /*5640*/  IMAD.SHL.U32 R6, R7, 0x4, RZ ;  /* 0x0000000407067824 */ /* 0x000fe200078e00ff */
[C---:B------:R-:W-:Y:S01]  /*5650*/  IADD3 R4, P0, R13.reuse, UR5, RZ ;  /* 0x000000050d047c10 */ /* 0x040fe2000ff1e0ff */
[----:B------:R-:W-:Y:S01]  /*5660*/  IMAD.MOV.U32 R16, RZ, RZ, RZ ;  /* 0x000000ffff107224 */ /* 0x000fe200078e00ff */
[----:B------:R-:W-:Y:S01]  /*5670*/  CS2R R10, SRZ ;  /* 0x00000000000a7805 */ /* 0x000fe2000001ff00 */
[----:B------:R-:W-:Y:S01]  /*5680*/  IMAD.WIDE R20, R20, 0x4, RZ ;  /* 0x0000000414147825 */ /* 0x000fe200078e02ff */
[----:B------:R-:W-:-:S02]  /*5690*/  LEA.HI.X.SX32 R13, R13, UR4, 0x1, P0 ;  /* 0x000000040d0d7c11 */ /* 0x000fc400080f0eff */
[----:B------:R-:W-:-:S04]  /*56a0*/  LEA R14, P0, R4, c[0x0][0x1d8], 0x2 ;  /* 0x00007600040e7a11 */ /* 0x000fc800078010ff */
[----:B------:R-:W-:Y:S01]  /*56b0*/  LEA.HI.X R13, R4, c[0x0][0x1dc], R13, 0x2, P0 ;  /* 0x00007700040d7a11 */ /* 0x000fe200000f140d */
[----:B------:R-:W-:Y:S02]  /*56c0*/  IMAD.MOV.U32 R4, RZ, RZ, RZ ;  /* 0x000000ffff047224 */ /* 0x000fe400078e00ff */
.L_x_44:
[----:B------:R-:W-:Y:S01]  /*56d0*/  BSSY B0, `(.L_x_42) ;  /* 0x0000007000007945 */ /* 0x000fe20003800000 */
[----:B------:R-:W-:-:S05]  /*56e0*/  @P2 BRA `(.L_x_43) ;  /* 0x0000005000002947 */ /* 0x000fca0003800000 */
[----:B------:R-:W-:Y:S01]  /*56f0*/  ISETP.GE.AND P0, PT, R18, c[0x0][0x220], PT ;  /* 0x0000880012007a0c */ /* 0x000fe20003f06270 */
[----:B------:R-:W-:Y:S01]  /*5700*/  CS2R R8, SRZ ;  /* 0x0000000000087805 */ /* 0x000fe2000001ff00 */
[----:B------:R-:W-:Y:S11]  /*5710*/  CS2R R10, SRZ ;  /* 0x00000000000a7805 */ /* 0x000ff6000001ff00 */
[----:B------:R-:W-:Y:S05]  /*5720*/  @!P0 MOV R15, R13 ;  /* 0x0000000d000f8202 */ /* 0x000fea0000000f00 */
[----:B------:R0:W5:Y:S02]  /*5730*/  @!P0 LDG.E.128 R8, [R14.64] ;  /* 0x000000080e088981 */ /* 0x000164000c1e1d00 */
.L_x_43:
[----:B------:R-:W-:Y:S05]  /*5740*/  BSYNC B0 ;  /* 0x0000000000007941 */ /* 0x000fea0003800000 */
.L_x_42:
[----:B------:R-:W-:Y:S01]  /*5750*/  IADD3 R16, R16, 0x1, RZ ;  /* 0x0000000110107810 */ /* 0x000fe20007ffe0ff */
[----:B------:R1:W2:Y:S01]  /*5760*/  LDS R5, [R6] ;  /* 0x0000000006057984 */ /* 0x0002a20000000800 */
[----:B0-----:R-:W-:Y:S02]  /*5770*/  IADD3 R14, P0, R20, R14, RZ ;  /* 0x0000000e140e7210 */ /* 0x001fe40007f1e0ff */
[----:B------:R-:W-:Y:S02]  /*5780*/  ISETP.GE.AND P1, PT, R16, c[0x0][0x314], PT ;  /* 0x0000c50010007a0c */ /* 0x000fe40003f26270 */
[----:B------:R-:W-:Y:S02]  /*5790*/  IADD3.X R13, R21, R13, RZ, P0, !PT ;  /* 0x0000000d150d7210 */ /* 0x000fe400007fe4ff */
[----:B-1----:R-:W-:Y:S01]  /*57a0*/  IADD3 R6, R6, 0x44, RZ ;  /* 0x0000004406067810 */ /* 0x002fe20007ffe0ff */
[C---:B--2--5:R-:W-:Y:S02]  /*57b0*/  FFMA.FTZ R0, R5.reuse, R8, R0 ;  /* 0x0000000805007223 */ /* 0x064fe40000010000 */
[C---:B------:R-:W-:Y:S02]  /*57c0*/  FFMA.FTZ R2, R5.reuse, R9, R2 ;  /* 0x0000000905027223 */ /* 0x040fe40000010002 */
[C---:B------:R-:W-:Y:S02]  /*57d0*/  FFMA.FTZ R3, R5.reuse, R10, R3 ;  /* 0x0000000a05037223 */ /* 0x040fe40000010003 */
[----:B------:R-:W-:Y:S02]  /*57e0*/  FFMA.FTZ R4, R5, R11, R4 ;  /* 0x0000000b05047223 */ /* 0x000fe40000010004 */
[----:B------:R-:W-:-:S05]  /*57f0*/  @!P1 BRA `(.L_x_44) ;  /* 0xfffffed000009947 */ /* 0x000fca000383ffff */
.L_x_41:
[----:B--2---:R-:W-:Y:S02]  /*5800*/  IADD3 R7, R7, UR7, RZ ;  /* 0x0000000707077c10 */ /* 0x004fe4000fffe0ff */
[----:B------:R-:W-:-:S02]  /*5810*/  F2FP.BF16.PACK_AB R2, R2, R0 ;  /* 0x000000000202723e */ /* 0x000fc400000010ff */
[----:B------:R-:W-:Y:S02]  /*5820*/  ISETP.GE.AND P0, PT, R7, R12, PT ;  /* 0x0000000c0700720c */ /* 0x000fe40003f06270 */
[----:B------:R-:W-:-:S11]  /*5830*/  F2FP.BF16.PACK_AB R3, R4, R3 ;  /* 0x000000030403723e */ /* 0x000fd600000010ff */
[----:B------:R-:W-:Y:S05]  /*5840*/  @P0 EXIT ;  /* 0x000000000000094d */ /* 0x000fea0003800000 */
[----:B------:R-:W-:-:S13]  /*5850*/  ISETP.GE.AND P0, PT, R18, c[0x0][0x220], PT ;  /* 0x0000880012007a0c */ /* 0x000fda0003f06270 */
[----:B------:R-:W-:Y:S05]  /*5860*/  @P0 EXIT ;  /* 0x000000000000094d */ /* 0x000fea0003800000 */
[----:B------:R-:W-:Y:S01]  /*5870*/  IMAD.MOV.U32 R6, RZ, RZ, c[0x0][0x1c0] ;  /* 0x00007000ff067624 */ /* 0x000fe200078e00ff */
[----:B------:R-:W-:Y:S02]  /*5880*/  IABS R5, c[0x0][0x214] ;  /* 0x0000850000057a13 */ /* 0x000fe40000000000 */
[----:B------:R-:W-:Y:S01]  /*5890*/  IABS R10, R7 ;  /* 0x00000007000a7213 */ /* 0x000fe20000000000 */
[----:B------:R-:W-:Y:S01]  /*58a0*/  IMAD R6, R6, c[0x0][0x214], RZ ;  /* 0x0000850006067a24 */ /* 0x000fe200078e02ff */
[----:B------:R-:W-:-:S04]  /*58b0*/  SHF.R.S32.HI R19, RZ, 0x1f, R18 ;  /* 0x0000001fff137819 */ /* 0x000fc80000011412 */
[-C--:B------:R-:W-:Y:S02]  /*58c0*/  IABS R9, R6.reuse ;  /* 0x0000000600097213 */ /* 0x080fe40000000000 */
[----:B------:R-:W-:Y:S02]  /*58d0*/  IABS R4, R6 ;  /* 0x0000000600047213 */ /* 0x000fe40000000000 */
[----:B------:R-:W0:Y:S02]  /*58e0*/  I2F.RP R12, R9 ;  /* 0x00000009000c7306 */ /* 0x000e240000209400 */
[----:B------:R-:W-:-:S06]  /*58f0*/  IADD3 R4, RZ, -R4, RZ ;  /* 0x80000004ff047210 */ /* 0x000fcc0007ffe0ff */
[----:B0-----:R-:W0:Y:S02]  /*5900*/  MUFU.RCP R12, R12 ;  /* 0x0000000c000c7308 */ /* 0x001e240000001000 */
[----:B0-----:R-:W-:-:S06]  /*5910*/  IADD3 R12, R12, 0xffffffe, RZ ;  /* 0x0ffffffe0c0c7810 */ /* 0x001fcc0007ffe0ff */
[----:B------:R-:W0:Y:S02]  /*5920*/  F2I.FTZ.U32.TRUNC.NTZ R13, R12 ;  /* 0x0000000c000d7305 */ /* 0x000e24000021f000 */
[--C-:B0-----:R-:W-:Y:S02]  /*5930*/  IMAD.MOV R0, RZ, RZ, -R13.reuse ;  /* 0x000000ffff007224 */ /* 0x101fe400078e0a0d */
[----:B------:R-:W-:Y:S02]  /*5940*/  IMAD.MOV.U32 R12, RZ, RZ, RZ ;  /* 0x000000ffff0c7224 */ /* 0x000fe400078e00ff */
[----:B------:R-:W-:Y:S02]  /*5950*/  IMAD R8, R0, R9, RZ ;  /* 0x0000000900087224 */ /* 0x000fe400078e02ff */
[----:B------:R-:W0:Y:S02]  /*5960*/  I2F.RP R0, R5 ;  /* 0x0000000500007306 */ /* 0x000e240000209400 */
[----:B------:R-:W-:-:S06]  /*5970*/  IMAD.HI.U32 R8, R13, R8, R12 ;  /* 0x000000080d087227 */ /* 0x000fcc00078e000c */
[----:B------:R-:W-:-:S04]  /*5980*/  IMAD.HI.U32 R8, R8, R10, RZ ;  /* 0x0000000a08087227 */ /* 0x000fc800078e00ff */
[----:B------:R-:W-:Y:S02]  /*5990*/  IMAD R4, R8, R4, R10 ;  /* 0x0000000408047224 */ /* 0x000fe400078e020a */
[----:B------:R-:W-:Y:S01]  /*59a0*/  IMAD.MOV.U32 R10, RZ, RZ, RZ ;  /* 0x000000ffff0a7224 */ /* 0x000fe200078e00ff */
[----:B0-----:R-:W0:Y:S02]  /*59b0*/  MUFU.RCP R0, R0 ;  /* 0x0000000000007308 */ /* 0x001e240000001000 */
[----:B------:R-:W-:-:S13]  /*59c0*/  ISETP.GT.U32.AND P1, PT, R9, R4, PT ;  /* 0x000000040900720c */ /* 0x000fda0003f24070 */
[----:B------:R-:W-:Y:S01]  /*59d0*/  @!P1 IMAD.IADD R4, R4, 0x1, -R9 ;  /* 0x0000000104049824 */ /* 0x000fe200078e0a09 */
[----:B------:R-:W-:Y:S02]  /*59e0*/  @!P1 IADD3 R8, R8, 0x1, RZ ;  /* 0x0000000108089810 */ /* 0x000fe40007ffe0ff */
[----:B0-----:R-:W-:Y:S02]  /*59f0*/  IADD3 R0, R0, 0xffffffe, RZ ;  /* 0x0ffffffe00007810 */ /* 0x001fe40007ffe0ff */
[----:B------:R-:W-:Y:S02]  /*5a00*/  ISETP.GE.U32.AND P2, PT, R4, R9, PT ;  /* 0x000000090400720c */ /* 0x000fe40003f46070 */
[----:B------:R-:W-:Y:S01]  /*5a10*/  LOP3.LUT R4, R7, R6, RZ, 0x3c, !PT ;  /* 0x0000000607047212 */ /* 0x000fe200078e3cff */
[----:B------:R-:W0:Y:S01]  /*5a20*/  F2I.FTZ.U32.TRUNC.NTZ R11, R0 ;  /* 0x00000000000b7305 */ /* 0x000e22000021f000 */
[----:B------:R-:W-:Y:S02]  /*5a30*/  ISETP.NE.AND P1, PT, R6, RZ, PT ;  /* 0x000000ff0600720c */ /* 0x000fe40003f25270 */
[----:B------:R-:W-:-:S07]  /*5a40*/  ISETP.GE.AND P0, PT, R4, RZ, PT ;  /* 0x000000ff0400720c */ /* 0x000fce0003f06270 */
[----:B------:R-:W-:-:S06]  /*5a50*/  @P2 IADD3 R8, R8, 0x1, RZ ;  /* 0x0000000108082810 */ /* 0x000fcc0007ffe0ff */
[----:B------:R-:W-:Y:S01]  /*5a60*/  @!P0 IMAD.MOV R8, RZ, RZ, -R8 ;  /* 0x000000ffff088224 */ /* 0x000fe200078e0a08 */
[----:B------:R-:W-:Y:S02]  /*5a70*/  @!P1 LOP3.LUT R8, RZ, R6, RZ, 0x33, !PT ;  /* 0x00000006ff089212 */ /* 0x000fe400078e33ff */
[----:B0-----:R-:W-:-:S03]  /*5a80*/  IADD3 R4, RZ, -R11, RZ ;  /* 0x8000000bff047210 */ /* 0x001fc60007ffe0ff */
[----:B------:R-:W-:Y:S02]  /*5a90*/  IMAD R6, R8, R6, RZ ;  /* 0x0000000608067224 */ /* 0x000fe400078e02ff */
[----:B------:R-:W-:Y:S02]  /*5aa0*/  IMAD R4, R4, R5, RZ ;  /* 0x0000000504047224 */ /* 0x000fe400078e02ff */
[----:B------:R-:W-:Y:S02]  /*5ab0*/  IMAD.IADD R9, R7, 0x1, -R6 ;  /* 0x0000000107097824 */ /* 0x000fe400078e0a06 */
[----:B------:R-:W-:-:S03]  /*5ac0*/  IMAD.HI.U32 R4, R11, R4, R10 ;  /* 0x000000040b047227 */ /* 0x000fc600078e000a */
[----:B------:R-:W-:Y:S01]  /*5ad0*/  IABS R0, R9 ;  /* 0x0000000900007213 */ /* 0x000fe20000000000 */
[----:B------:R-:W-:Y:S01]  /*5ae0*/  IMAD.WIDE.U32 R18, R8, c[0x0][0x1e0], R18 ;  /* 0x0000780008127a25 */ /* 0x000fe200078e0012 */
[----:B------:R-:W-:-:S03]  /*5af0*/  LOP3.LUT R9, R9, c[0x0][0x214], RZ, 0x3c, !PT ;  /* 0x0000850009097a12 */ /* 0x000fc600078e3cff */
[----:B------:R-:W-:Y:S01]  /*5b00*/  IMAD.HI.U32 R10, R4, R0, RZ ;  /* 0x00000000040a7227 */ /* 0x000fe200078e00ff */
[----:B------:R-:W-:-:S04]  /*5b10*/  ISETP.GE.AND P1, PT, R9, RZ, PT ;  /* 0x000000ff0900720c */ /* 0x000fc80003f26270 */
[----:B------:R-:W-:-:S05]  /*5b20*/  IADD3 R4, -R10, RZ, RZ ;  /* 0x000000ff0a047210 */ /* 0x000fca0007ffe1ff */
[----:B------:R-:W-:-:S05]  /*5b30*/  IMAD R0, R5, R4, R0 ;  /* 0x0000000405007224 */ /* 0x000fca00078e0200 */
[----:B------:R-:W-:-:S13]  /*5b40*/  ISETP.GT.U32.AND P0, PT, R5, R0, PT ;  /* 0x000000000500720c */ /* 0x000fda0003f04070 */
[----:B------:R-:W-:Y:S01]  /*5b50*/  @!P0 IMAD.IADD R0, R0, 0x1, -R5 ;  /* 0x0000000100008824 */ /* 0x000fe200078e0a05 */
[----:B------:R-:W-:Y:S02]  /*5b60*/  @!P0 IADD3 R10, R10, 0x1, RZ ;  /* 0x000000010a0a8810 */ /* 0x000fe40007ffe0ff */
[----:B------:R-:W-:Y:S02]  /*5b70*/  ISETP.NE.AND P0, PT, RZ, c[0x0][0x214], PT ;  /* 0x00008500ff007a0c */ /* 0x000fe40003f05270 */
[----:B------:R-:W-:Y:S02]  /*5b80*/  ISETP.GE.U32.AND P2, PT, R0, R5, PT ;  /* 0x000000050000720c */ /* 0x000fe40003f46070 */
[----:B------:R-:W-:-:S05]  /*5b90*/  SHF.R.S32.HI R0, RZ, 0x1f, R8 ;  /* 0x0000001fff007819 */ /* 0x000fca0000011408 */
[----:B------:R-:W-:-:S04]  /*5ba0*/  IMAD R0, R0, c[0x0][0x1e0], RZ ;  /* 0x0000780000007a24 */ /* 0x000fc800078e02ff */
[----:B------:R-:W-:Y:S02]  /*5bb0*/  IMAD R8, R8, c[0x0][0x1e4], R0 ;  /* 0x0000790008087a24 */ /* 0x000fe400078e0200 */
[----:B------:R-:W-:-:S03]  /*5bc0*/  @P2 IADD3 R10, R10, 0x1, RZ ;  /* 0x000000010a0a2810 */ /* 0x000fc60007ffe0ff */
[----:B------:R-:W-:Y:S02]  /*5bd0*/  IADD3 R19, R19, R8, RZ ;  /* 0x0000000813137210 */ /* 0x000fe40007ffe0ff */
[----:B------:R-:W-:Y:S01]  /*5be0*/  @!P1 IMAD.MOV R10, RZ, RZ, -R10 ;  /* 0x000000ffff0a9224 */ /* 0x000fe200078e0a0a */
[----:B------:R-:W-:-:S04]  /*5bf0*/  @!P0 LOP3.LUT R10, RZ, c[0x0][0x214], RZ, 0x33, !PT ;  /* 0x00008500ff0a8a12 */ /* 0x000fc800078e33ff */
[----:B------:R-:W-:Y:S01]  /*5c00*/  SHF.R.S32.HI R0, RZ, 0x1f, R10 ;  /* 0x0000001fff007819 */ /* 0x000fe2000001140a */
[C---:B------:R-:W-:Y:S02]  /*5c10*/  IMAD R6, R10.reuse, c[0x0][0x214], R6 ;  /* 0x000085000a067a24 */ /* 0x040fe400078e0206 */
[----:B------:R-:W-:-:S04]  /*5c20*/  IMAD.WIDE.U32 R18, R10, c[0x0][0x1f0], R18 ;  /* 0x00007c000a127a25 */ /* 0x000fc800078e0012 */
[----:B------:R-:W-:Y:S02]  /*5c30*/  IMAD.IADD R6, R7, 0x1, -R6 ;  /* 0x0000000107067824 */ /* 0x000fe400078e0a06 */
[----:B------:R-:W-:-:S03]  /*5c40*/  IMAD R0, R0, c[0x0][0x1f0], RZ ;  /* 0x00007c0000007a24 */ /* 0x000fc600078e02ff */
[----:B------:R-:W-:Y:S01]  /*5c50*/  SHF.R.S32.HI R4, RZ, 0x1f, R6 ;  /* 0x0000001fff047819 */ /* 0x000fe20000011406 */
[----:B------:R-:W-:-:S04]  /*5c60*/  IMAD R0, R10, c[0x0][0x1f4], R0 ;  /* 0x00007d000a007a24 */ /* 0x000fc800078e0200 */
[----:B------:R-:W-:Y:S02]  /*5c70*/  IMAD R4, R4, c[0x0][0x1e8], RZ ;  /* 0x00007a0004047a24 */ /* 0x000fe400078e02ff */
[----:B------:R-:W-:Y:S02]  /*5c80*/  IMAD.IADD R19, R19, 0x1, R0 ;  /* 0x0000000113137824 */ /* 0x000fe400078e0200 */
[C---:B------:R-:W-:Y:S02]  /*5c90*/  IMAD R4, R6.reuse, c[0x0][0x1ec], R4 ;  /* 0x00007b0006047a24 */ /* 0x040fe400078e0204 */
[----:B------:R-:W-:-:S05]  /*5ca0*/  IMAD.WIDE.U32 R6, R6, c[0x0][0x1e8], R18 ;  /* 0x00007a0006067a25 */ /* 0x000fca00078e0012 */
[----:B------:R-:W-:Y:S02]  /*5cb0*/  IADD3 R4, R7, R4, RZ ;  /* 0x0000000407047210 */ /* 0x000fe40007ffe0ff */
[----:B------:R-:W-:-:S04]  /*5cc0*/  LEA R8, P0, R6, c[0x0][0x1d0], 0x1 ;  /* 0x0000740006087a11 */ /* 0x000fc800078008ff */
[----:B------:R-:W-:-:S05]  /*5cd0*/  LEA.HI.X R9, R6, c[0x0][0x1d4], R4, 0x1, P0 ;  /* 0x0000750006097a11 */ /* 0x000fca00000f0c04 */
[----:B------:R-:W-:Y:S01]  /*5ce0*/  STG.E.64 [R8.64], R2 ;  /* 0x0000000208007986 */ /* 0x000fe2000c101b08 */
[----:B------:R-:W-:Y:S05]  /*5cf0*/  EXIT ;  /* 0x000000000000794d */ /* 0x000fea0003800000 */
        .weak           $__internal_0_$__cuda_sm20_div_s64
        .type           $__internal_0_$__cuda_sm20_div_s64,@function
        .size           $__internal_0_$__cuda_sm20_div_s64,(.L_x_5148 - $__internal_0_$__cuda_sm20_div_s64)
$__internal_0_$__cuda_sm20_div_s64:
[----:B------:R-:W-:Y:S02]  /*5d00*/  IADD3 R54, P0, RZ, -R25, RZ ;  /* 0x80000019ff367210 */ /* 0x000fe40007f1e0ff */
[----:B------:R-:W-:-:S03]  /*5d10*/  ISETP.GE.AND P1, PT, R24, RZ, PT ;  /* 0x000000ff1800720c */ /* 0x000fc60003f26270 */
[----:B------:R-:W-:Y:S01]  /*5d20*/  IMAD.X R0, RZ, RZ, ~R24, P0 ;  /* 0x000000ffff007224 */ /* 0x000fe200000e0e18 */
[----:B------:R-:W-:-:S04]  /*5d30*/  SEL R54, R54, R25, !P1 ;  /* 0x0000001936367207 */ /* 0x000fc80004800000 */
[----:B------:R-:W-:-:S04]  /*5d40*/  SEL R55, R0, R24, !P1 ;  /* 0x0000001800377207 */ /* 0x000fc80004800000 */
[----:B------:R-:W0:Y:S08]  /*5d50*/  I2F.U64.RP R0, R54 ;  /* 0x0000003600007312 */ /* 0x000e300000309000 */
[----:B0-----:R-:W0:Y:S02]  /*5d60*/  MUFU.RCP R0, R0 ;  /* 0x0000000000007308 */ /* 0x001e240000001000 */
[----:B0-----:R-:W-:-:S06]  /*5d70*/  IADD3 R0, R0, 0x1ffffffe, RZ ;  /* 0x1ffffffe00007810 */ /* 0x001fcc0007ffe0ff */
[----:B------:R-:W0:Y:S02]  /*5d80*/  F2I.U64.TRUNC R64, R0 ;  /* 0x0000000000407311 */ /* 0x000e24000020d800 */
[----:B0-----:R-:W-:-:S04]  /*5d90*/  IMAD.WIDE.U32 R66, R64, R54, RZ ;  /* 0x0000003640427225 */ /* 0x001fc800078e00ff */
[C---:B------:R-:W-:Y:S01]  /*5da0*/  IMAD R0, R64.reuse, R55, R67 ;  /* 0x0000003740007224 */ /* 0x040fe200078e0243 */
[----:B------:R-:W-:Y:S01]  /*5db0*/  IADD3 R21, P0, RZ, -R66, RZ ;  /* 0x80000042ff157210 */ /* 0x000fe20007f1e0ff */
[----:B------:R-:W-:Y:S02]  /*5dc0*/  IMAD.MOV.U32 R67, RZ, RZ, R64 ;  /* 0x000000ffff437224 */ /* 0x000fe400078e0040 */
[----:B------:R-:W-:Y:S02]  /*5dd0*/  IMAD R0, R65, R54, R0 ;  /* 0x0000003641007224 */ /* 0x000fe400078e0200 */
[----:B------:R-:W-:-:S04]  /*5de0*/  IMAD.HI.U32 R66, R64, R21, RZ ;  /* 0x0000001540427227 */ /* 0x000fc800078e00ff */
[----:B------:R-:W-:-:S04]  /*5df0*/  IMAD.X R0, RZ, RZ, ~R0, P0 ;  /* 0x000000ffff007224 */ /* 0x000fc800000e0e00 */
[----:B------:R-:W-:-:S04]  /*5e00*/  IMAD.WIDE.U32 R66, P0, R64, R0, R66 ;  /* 0x0000000040427225 */ /* 0x000fc80007800042 */
[----:B------:R-:W-:-:S04]  /*5e10*/  IMAD.HI.U32 R29, R65, R0, RZ ;  /* 0x00000000411d7227 */ /* 0x000fc800078e00ff */
[----:B------:R-:W-:-:S04]  /*5e20*/  IMAD.HI.U32 R21, P1, R65, R21, R66 ;  /* 0x0000001541157227 */ /* 0x000fc80007820042 */
[----:B------:R-:W-:Y:S02]  /*5e30*/  IMAD R0, R65, R0, RZ ;  /* 0x0000000041007224 */ /* 0x000fe400078e02ff */
[----:B------:R-:W-:-:S03]  /*5e40*/  IMAD.X R29, R29, 0x1, R65, P0 ;  /* 0x000000011d1d7824 */ /* 0x000fc600000e0641 */
[----:B------:R-:W-:-:S04]  /*5e50*/  IADD3 R65, P0, R0, R21, RZ ;  /* 0x0000001500417210 */ /* 0x000fc80007f1e0ff */
[----:B------:R-:W-:Y:S01]  /*5e60*/  IADD3.X R29, RZ, RZ, R29, P0, P1 ;  /* 0x000000ffff1d7210 */ /* 0x000fe200007e241d */
[----:B------:R-:W-:Y:S01]  /*5e70*/  IMAD.WIDE.U32 R66, R65, R54, RZ ;  /* 0x0000003641427225 */ /* 0x000fe200078e00ff */
[----:B------:R-:W-:-:S03]  /*5e80*/  ISETP.GE.AND P1, PT, R19, RZ, PT ;  /* 0x000000ff1300720c */ /* 0x000fc60003f26270 */
[----:B------:R-:W-:Y:S01]  /*5e90*/  IMAD R21, R65, R55, R67 ;  /* 0x0000003741157224 */ /* 0x000fe200078e0243 */
[----:B------:R-:W-:-:S03]  /*5ea0*/  IADD3 R22, P0, RZ, -R66, RZ ;  /* 0x80000042ff167210 */ /* 0x000fc60007f1e0ff */
[----:B------:R-:W-:Y:S02]  /*5eb0*/  IMAD R21, R29, R54, R21 ;  /* 0x000000361d157224 */ /* 0x000fe400078e0215 */
[----:B------:R-:W-:-:S04]  /*5ec0*/  IMAD.HI.U32 R64, R65, R22, RZ ;  /* 0x0000001641407227 */ /* 0x000fc800078e00ff */
[----:B------:R-:W-:-:S04]  /*5ed0*/  IMAD.X R21, RZ, RZ, ~R21, P0 ;  /* 0x000000ffff157224 */ /* 0x000fc800000e0e15 */
[----:B------:R-:W-:-:S04]  /*5ee0*/  IMAD.WIDE.U32 R64, P0, R65, R21, R64 ;  /* 0x0000001541407225 */ /* 0x000fc80007800040 */
[----:B------:R-:W-:-:S04]  /*5ef0*/  IMAD.HI.U32 R0, R29, R21, RZ ;  /* 0x000000151d007227 */ /* 0x000fc800078e00ff */
[----:B------:R-:W-:-:S04]  /*5f00*/  IMAD.HI.U32 R22, P4, R29, R22, R64 ;  /* 0x000000161d167227 */ /* 0x000fc80007880040 */
[----:B------:R-:W-:Y:S02]  /*5f10*/  IMAD R21, R29, R21, RZ ;  /* 0x000000151d157224 */ /* 0x000fe400078e02ff */
[----:B------:R-:W-:Y:S02]  /*5f20*/  IMAD.X R0, R0, 0x1, R29, P0 ;  /* 0x0000000100007824 */ /* 0x000fe400000e061d */
[----:B------:R-:W-:Y:S01]  /*5f30*/  IMAD.MOV.U32 R65, RZ, RZ, RZ ;  /* 0x000000ffff417224 */ /* 0x000fe200078e00ff */
[----:B------:R-:W-:Y:S02]  /*5f40*/  IADD3 R29, P2, R21, R22, RZ ;  /* 0x00000016151d7210 */ /* 0x000fe40007f5e0ff */
[-C--:B------:R-:W-:Y:S02]  /*5f50*/  IADD3 R22, P0, RZ, -R28.reuse, RZ ;  /* 0x8000001cff167210 */ /* 0x080fe40007f1e0ff */
[----:B------:R-:W-:Y:S02]  /*5f60*/  IADD3.X R0, RZ, RZ, R0, P2, P4 ;  /* 0x000000ffff007210 */ /* 0x000fe400017e8400 */
[----:B------:R-:W-:Y:S01]  /*5f70*/  SEL R22, R22, R28, !P1 ;  /* 0x0000001c16167207 */ /* 0x000fe20004800000 */
[----:B------:R-:W-:-:S04]  /*5f80*/  IMAD.X R21, RZ, RZ, ~R19, P0 ;  /* 0x000000ffff157224 */ /* 0x000fc800000e0e13 */
[----:B------:R-:W-:Y:S01]  /*5f90*/  IMAD.HI.U32 R64, R29, R22, RZ ;  /* 0x000000161d407227 */ /* 0x000fe200078e00ff */
[----:B------:R-:W-:-:S05]  /*5fa0*/  SEL R21, R21, R19, !P1 ;  /* 0x0000001315157207 */ /* 0x000fca0004800000 */
[----:B------:R-:W-:-:S06]  /*5fb0*/  IMAD.WIDE.U32 R28, R29, R21, R64 ;  /* 0x000000151d1c7225 */ /* 0x000fcc00078e0040 */
[----:B------:R-:W-:-:S04]  /*5fc0*/  IMAD.HI.U32 R28, P2, R0, R22, R28 ;  /* 0x00000016001c7227 */ /* 0x000fc8000784001c */
[CC--:B------:R-:W-:Y:S02]  /*5fd0*/  IMAD R29, R0.reuse, R21.reuse, RZ ;  /* 0x00000015001d7224 */ /* 0x0c0fe400078e02ff */
[----:B------:R-:W-:-:S03]  /*5fe0*/  IMAD.HI.U32 R0, R0, R21, RZ ;  /* 0x0000001500007227 */ /* 0x000fc600078e00ff */
[----:B------:R-:W-:Y:S02]  /*5ff0*/  IADD3 R29, P1, R29, R28, RZ ;  /* 0x0000001c1d1d7210 */ /* 0x000fe40007f3e0ff */
[----:B------:R-:W-:-:S03]  /*6000*/  IADD3.X R0, R0, RZ, RZ, P2, !PT ;  /* 0x000000ff00007210 */ /* 0x000fc600017fe4ff */
[----:B------:R-:W-:-:S04]  /*6010*/  IMAD.WIDE.U32 R64, R29, R54, RZ ;  /* 0x000000361d407225 */ /* 0x000fc800078e00ff */
[----:B------:R-:W-:Y:S01]  /*6020*/  IMAD R28, R29, R55, R65 ;  /* 0x000000371d1c7224 */ /* 0x000fe200078e0241 */
[----:B------:R-:W-:Y:S01]  /*6030*/  IADD3 R22, P0, -R64, R22, RZ ;  /* 0x0000001640167210 */ /* 0x000fe20007f1e1ff */
[----:B------:R-:W-:-:S03]  /*6040*/  IMAD.X R0, RZ, RZ, R0, P1 ;  /* 0x000000ffff007224 */ /* 0x000fc600008e0600 */
[-C--:B------:R-:W-:Y:S01]  /*6050*/  ISETP.GE.U32.AND P2, PT, R22, R54.reuse, PT ;  /* 0x000000361600720c */ /* 0x080fe20003f46070 */
[----:B------:R-:W-:-:S04]  /*6060*/  IMAD R28, R0, R54, R28 ;  /* 0x00000036001c7224 */ /* 0x000fc800078e021c */
[----:B------:R-:W-:Y:S01]  /*6070*/  IMAD.X R21, R21, 0x1, ~R28, P0 ;  /* 0x0000000115157824 */ /* 0x000fe200000e0e1c */
[----:B------:R-:W-:-:S04]  /*6080*/  IADD3 R28, P0, R22, -R54, RZ ;  /* 0x80000036161c7210 */ /* 0x000fc80007f1e0ff */
[----:B------:R-:W-:-:S04]  /*6090*/  ISETP.GE.U32.AND.EX P2, PT, R21, R55, PT, P2 ;  /* 0x000000371500720c */ /* 0x000fc80003f46120 */
[----:B------:R-:W-:Y:S01]  /*60a0*/  SEL R28, R28, R22, P2 ;  /* 0x000000161c1c7207 */ /* 0x000fe20001000000 */
[----:B------:R-:W-:-:S03]  /*60b0*/  IMAD.X R22, R21, 0x1, ~R55, P0 ;  /* 0x0000000115167824 */ /* 0x000fc600000e0e37 */
[----:B------:R-:W-:Y:S02]  /*60c0*/  ISETP.GE.U32.AND P1, PT, R28, R54, PT ;  /* 0x000000361c00720c */ /* 0x000fe40003f26070 */
[----:B------:R-:W-:Y:S02]  /*60d0*/  SEL R22, R22, R21, P2 ;  /* 0x0000001516167207 */ /* 0x000fe40001000000 */
[----:B------:R-:W-:Y:S02]  /*60e0*/  IADD3 R21, P0, R29, 0x1, RZ ;  /* 0x000000011d157810 */ /* 0x000fe40007f1e0ff */
[----:B------:R-:W-:Y:S02]  /*60f0*/  ISETP.GE.U32.AND.EX P1, PT, R22, R55, PT, P1 ;  /* 0x000000371600720c */ /* 0x000fe40003f26110 */
[----:B------:R-:W-:Y:S01]  /*6100*/  SEL R29, R21, R29, P2 ;  /* 0x0000001d151d7207 */ /* 0x000fe20001000000 */
[----:B------:R-:W-:Y:S01]  /*6110*/  IMAD.X R21, RZ, RZ, R0, P0 ;  /* 0x000000ffff157224 */ /* 0x000fe200000e0600 */
[----:B------:R-:W-:-:S02]  /*6120*/  LOP3.LUT R28, R24, R19, RZ, 0x3c, !PT ;  /* 0x00000013181c7212 */ /* 0x000fc400078e3cff */
[----:B------:R-:W-:Y:S02]  /*6130*/  IADD3 R22, P0, R29, 0x1, RZ ;  /* 0x000000011d167810 */ /* 0x000fe40007f1e0ff */
[----:B------:R-:W-:Y:S02]  /*6140*/  SEL R21, R21, R0, P2 ;  /* 0x0000000015157207 */ /* 0x000fe40001000000 */
[----:B------:R-:W-:Y:S02]  /*6150*/  SEL R22, R22, R29, P1 ;  /* 0x0000001d16167207 */ /* 0x000fe40000800000 */
[-C--:B------:R-:W-:Y:S02]  /*6160*/  IADD3.X R0, RZ, R21.reuse, RZ, P0, !PT ;  /* 0x00000015ff007210 */ /* 0x080fe400007fe4ff */
[----:B------:R-:W-:Y:S02]  /*6170*/  ISETP.GE.AND P2, PT, R28, RZ, PT ;  /* 0x000000ff1c00720c */ /* 0x000fe40003f46270 */
[----:B------:R-:W-:-:S02]  /*6180*/  SEL R21, R0, R21, P1 ;  /* 0x0000001500157207 */ /* 0x000fc40000800000 */
[-C--:B------:R-:W-:Y:S02]  /*6190*/  IADD3 R0, P1, RZ, -R22.reuse, RZ ;  /* 0x80000016ff007210 */ /* 0x080fe40007f3e0ff */
[----:B------:R-:W-:Y:S02]  /*61a0*/  ISETP.NE.U32.AND P0, PT, R25, RZ, PT ;  /* 0x000000ff1900720c */ /* 0x000fe40003f05070 */
[----:B------:R-:W-:Y:S01]  /*61b0*/  SEL R0, R0, R22, !P2 ;  /* 0x0000001600007207 */ /* 0x000fe20005000000 */
[----:B------:R-:W-:Y:S01]  /*61c0*/  IMAD.X R25, RZ, RZ, ~R21, P1 ;  /* 0x000000ffff197224 */ /* 0x000fe200008e0e15 */
[----:B------:R-:W-:Y:S01]  /*61d0*/  ISETP.NE.AND.EX P0, PT, R24, RZ, PT, P0 ;  /* 0x000000ff1800720c */ /* 0x000fe20003f05300 */
[----:B------:R-:W-:Y:S02]  /*61e0*/  IMAD.MOV.U32 R22, RZ, RZ, R23 ;  /* 0x000000ffff167224 */ /* 0x000fe400078e0017 */
[----:B------:R-:W-:Y:S01]  /*61f0*/  IMAD.MOV.U32 R23, RZ, RZ, 0x0 ;  /* 0x00000000ff177424 */ /* 0x000fe200078e00ff */
[----:B------:R-:W-:-:S02]  /*6200*/  SEL R25, R25, R21, !P2 ;  /* 0x0000001519197207 */ /* 0x000fc40005000000 */
[----:B------:R-:W-:Y:S02]  /*6210*/  SEL R0, R0, 0xffffffff, P0 ;  /* 0xffffffff00007807 */ /* 0x000fe40000000000 */
[----:B------:R-:W-:Y:S01]  /*6220*/  SEL R25, R25, 0xffffffff, P0 ;  /* 0xffffffff19197807 */ /* 0x000fe20000000000 */
[----:B------:R-:W-:Y:S06]  /*6230*/  RET.REL.NODEC R22 `(_ZN5flash32flash_fwd_splitkv_combine_kernelI23Flash_fwd_kernel_traitsILi32ELi64ELi256ELi4ELb0ELb0EN7cutlass10bfloat16_tE19Flash_kernel_traitsILi32ELi64ELi256ELi4ES3_EELi16ELi7ELb0EEEvNS_16Flash_fwd_paramsE) ;  /* 0xffff9dc016007950 */ /* 0x000fec0003c3ffff */
.L_x_45:
[----:B------:R-:W-:-:S00]  /*6240*/  BRA `(.L_x_45) ;  /* 0xfffffff000007947 */ /* 0x000fc0000383ffff */
[----:B------:R-:W-:-:S00]  /*6250*/  NOP ;  /* 0x0000000000007918 */ /* 0x000fc00000000000 */
        /* <DEDUP_REMOVED lines=10> */
.L_x_5148:


//--------------------- .text._ZN5flash32flash_fwd_splitkv_combine_kernelI23Flash_fwd_kernel_traitsILi32ELi64ELi256ELi4ELb0ELb0EN7cutlass10bfloat16_tE19Flash_kernel_traitsILi32ELi64ELi256ELi4ES3_EELi16ELi6ELb0EEEvNS_16Flash_fwd_paramsE --------------------------
	.section	.text._ZN5flash32flash_fwd_splitkv_combine_kernelI23Flash_fwd_kernel_traitsILi32ELi64ELi256ELi4ELb0ELb0EN7cutlass10bfloat16_tE19Flash_kernel_traitsILi32ELi64ELi256ELi4ES3_EELi16ELi6ELb0EEEvNS_16Flash_fwd_paramsE,"ax",@progbits
	.sectioninfo	@"SHI_REGISTERS=62"
	.align	128
        .global         _ZN5flash32flash_fwd_splitkv_combine_kernelI23Flash_fwd_kernel_traitsILi32ELi64ELi256ELi4ELb0ELb0EN7cutlass10bfloat16_tE19Flash_kernel_traitsILi32ELi64ELi256ELi4ES3_EELi16ELi6ELb0EEEvNS_16Flash_fwd_paramsE
        .type           _ZN5flash32flash_fwd_splitkv_combine_kernelI23Flash_fwd_kernel_traitsILi32ELi64ELi256ELi4ELb0ELb0EN7cutlass10bfloat16_tE19Flash_kernel_traitsILi32ELi64ELi256ELi4ES3_EELi16ELi6ELb0EEEvNS_16Flash_fwd_paramsE,@function
        .size           _ZN5flash32flash_fwd_splitkv_combine_kernelI23Flash_fwd_kernel_traitsILi32ELi64ELi256ELi4ELb0ELb0EN7cutlass10bfloat16_tE19Flash_kernel_traitsILi32ELi64ELi256ELi4ES3_EELi16ELi6ELb0EEEvNS_16Flash_fwd_paramsE,(.L_x_5149 - _ZN5flash32flash_fwd_splitkv_combine_kernelI23Flash_fwd_kernel_traitsILi32ELi64ELi256ELi4ELb0ELb0EN7cutlass10bfloat16_tE19Flash_kernel_traitsILi32ELi64ELi256ELi4ES3_EELi16ELi6ELb0EEEvNS_16Flash_fwd_paramsE)
        .other          _ZN5flash32flash_fwd_splitkv_combine_kernelI23Flash_fwd_kernel_traitsILi32ELi64ELi256ELi4ELb0ELb0EN7cutlass10bfloat16_tE19Flash_kernel_traitsILi32ELi64ELi256ELi4ES3_EELi16ELi6ELb0EEEvNS_16Flash_fwd_paramsE,@"STO_CUDA_ENTRY STV_DEFAULT"
_ZN5flash32flash_fwd_splitkv_combine_kernelI23Flash_fwd_kernel_traitsILi32ELi64ELi256ELi4ELb0ELb0EN7cutlass10bfloat16_tE19Flash_kernel_traitsILi32ELi64ELi256ELi4ES3_EELi16ELi6ELb0EEEvNS_16Flash_fwd_paramsE:
.text._ZN5flash32flash_fwd_splitkv_combine_kernelI23Flash_fwd_kernel_traitsILi32ELi64ELi256ELi4ELb0ELb0EN7cutlass10bfloat16_tE19Flash_kernel_traitsILi32ELi64ELi256ELi4ES3_EELi16ELi6ELb0EEEvNS_16Flash_fwd_paramsE:
        /* <DEDUP_REMOVED lines=23> */
[----:B------:R-:W-:Y:S05]  /*0170*/  CALL.REL.NOINC `($__internal_1_$__cuda_sm20_div_s64) ;  /* 0x00004d8000007944 */ /* 0x000fea0003c00000 */
[----:B------:R-:W-:Y:S02]  /*0180*/  MOV R8, R0 ;  /* 0x0000000000087202 */ /* 0x000fe40000000f00 */
[----:B------:R-:W-:Y:S01]  /*0190*/  MOV R9, R25 ;  /* 0x0000001900097202 */ /* 0x000fe20000000f00 */
[----:B------:R-:W-:Y:S05]  /*01a0*/  BRA `(.L_x_47) ;  /* 0x0000013000007947 */ /* 0x000fea0003800000 */
.L_x_46:
        /* <DEDUP_REMOVED lines=19> */
.L_x_47:
        /* <DEDUP_REMOVED lines=17> */
.L_x_49:
        /* <DEDUP_REMOVED lines=19> */
.L_x_50:
[----:B------:R-:W-:Y:S05]  /*0520*/  BSYNC B0 ;  /* 0x0000000000007941 */ /* 0x000fea0003800000 */
.L_x_48:
        /* <DEDUP_REMOVED lines=57> */
.L_x_52:
        /* <DEDUP_REMOVED lines=19> */
.L_x_53:
[----:B------:R-:W-:Y:S05]  /*09f0*/  BSYNC B0 ;  /* 0x0000000000007941 */ /* 0x000fea0003800000 */
.L_x_51:
        /* <DEDUP_REMOVED lines=106> */
.L_x_55:
        /* <DEDUP_REMOVED lines=19> */
.L_x_56:
[----:B------:R-:W-:Y:S05]  /*11d0*/  BSYNC B0 ;  /* 0x0000000000007941 */ /* 0x000fea0003800000 */
.L_x_54:
        /* <DEDUP_REMOVED lines=14> */
[----:B------:R-:W-:Y:S02]  /*12c0*/  IADD3.X R31, R19, UR6, RZ, P0, !PT ;  /* 0x00000006131f7c10 */ /* 0x000fe400087fe4ff */
[----:B------:R-:W-:Y:S02]  /*12d0*/  ISETP.GE.OR P4, PT, R21, c[0x0][0x314], !P2 ;  /* 0x0000c50015007a0c */ /* 0x000fe40005786670 */
[C---:B------:R-:W-:Y:S02]  /*12e0*/  ISETP.GE.OR P0, PT, R27.reuse, c[0x0][0x314], !P2 ;  /* 0x0000c5001b007a0c */ /* 0x040fe40005706670 */
[----:B------:R-:W-:Y:S02]  /*12f0*/  IADD3 R9, R27, 0x10, RZ ;  /* 0x000000101b097810 */ /* 0x000fe40007ffe0ff */
[----:B------:R-:W-:Y:S02]  /*1300*/  ISETP.GE.OR P6, PT, R20, c[0x0][0x314], !P2 ;  /* 0x0000c50014007a0c */ /* 0x000fe400057c6670 */
[----:B------:R-:W-:-:S05]  /*1310*/  ISETP.GE.OR P1, PT, R9, c[0x0][0x314], !P2 ;  /* 0x0000c50009007a0c */ /* 0x000fca0005726670 */
[----:B------:R-:W-:Y:S01]  /*1320*/  @!P4 SHF.R.S32.HI R0, RZ, 0x1f, R21 ;  /* 0x0000001fff00c819 */ /* 0x000fe20000011415 */
[----:B------:R-:W-:-:S04]  /*1330*/  @!P4 IMAD.WIDE.U32 R24, R12, R21, R30 ;  /* 0x000000150c18c225 */ /* 0x000fc800078e001e */
[----:B------:R-:W-:Y:S01]  /*1340*/  @!P4 IMAD R0, R0, R12, RZ ;  /* 0x0000000c0000c224 */ /* 0x000fe200078e02ff */
[----:B------:R-:W-:Y:S01]  /*1350*/  @!P4 LEA R22, P3, R24, c[0x0][0x208], 0x2 ;  /* 0x000082001816ca11 */ /* 0x000fe200078610ff */
[----:B------:R-:W-:Y:S01]  /*1360*/  @!P0 IMAD.MOV.U32 R36, RZ, RZ, R30 ;  /* 0x000000ffff248224 */ /* 0x000fe200078e001e */
[----:B------:R-:W-:Y:S01]  /*1370*/  @!P1 SHF.R.S32.HI R19, RZ, 0x1f, R9 ;  /* 0x0000001fff139819 */ /* 0x000fe20000011409 */
[----:B------:R-:W-:Y:S02]  /*1380*/  @!P4 IMAD R0, R21, R5, R0 ;  /* 0x000000051500c224 */ /* 0x000fe400078e0200 */
[----:B------:R-:W-:Y:S02]  /*1390*/  @!P0 IMAD.MOV.U32 R37, RZ, RZ, R31 ;  /* 0x000000ffff258224 */ /* 0x000fe400078e001f */
[----:B------:R-:W-:Y:S02]  /*13a0*/  @!P4 IMAD.IADD R0, R25, 0x1, R0 ;  /* 0x000000011900c824 */ /* 0x000fe400078e0200 */
[----:B------:R-:W-:-:S02]  /*13b0*/  IMAD.MOV.U32 R25, RZ, RZ, -0x800000 ;  /* 0xff800000ff197424 */ /* 0x000fc400078e00ff */
[-C--:B------:R-:W-:Y:S01]  /*13c0*/  @!P1 IMAD R19, R19, R12.reuse, RZ ;  /* 0x0000000c13139224 */ /* 0x080fe200078e02ff */
[----:B------:R-:W-:Y:S01]  /*13d0*/  @!P4 LEA.HI.X R23, R24, c[0x0][0x20c], R0, 0x2, P3 ;  /* 0x000083001817ca11 */ /* 0x000fe200018f1400 */
[----:B------:R-:W-:Y:S01]  /*13e0*/  @!P1 IMAD.MOV.U32 R42, RZ, RZ, R30 ;  /* 0x000000ffff2a9224 */ /* 0x000fe200078e001e */
[----:B------:R-:W-:Y:S01]  /*13f0*/  @!P0 SHF.R.S32.HI R0, RZ, 0x1f, R27 ;  /* 0x0000001fff008819 */ /* 0x000fe2000001141b */
[----:B------:R-:W-:Y:S01]  /*1400*/  @!P0 IMAD.WIDE.U32 R36, R12, R27, R36 ;  /* 0x0000001b0c248225 */ /* 0x000fe200078e0024 */
[----:B------:R-:W-:Y:S01]  /*1410*/  IADD3 R24, R27, 0x20, RZ ;  /* 0x000000201b187810 */ /* 0x000fe20007ffe0ff */
[----:B------:R0:W2:Y:S02]  /*1420*/  @!P4 LDG.E R25, [R22.64] ;  /* 0x000000081619c981 */ /* 0x0000a4000c1e1900 */
[----:B------:R-:W-:Y:S01]  /*1430*/  @!P0 IMAD R0, R0, R12, RZ ;  /* 0x0000000c00008224 */ /* 0x000fe200078e02ff */
[----:B------:R-:W-:Y:S01]  /*1440*/  ISETP.GE.OR P5, PT, R24, c[0x0][0x314], !P2 ;  /* 0x0000c50018007a0c */ /* 0x000fe200057a6670 */
[----:B------:R-:W-:-:S02]  /*1450*/  @!P1 IMAD.MOV.U32 R43, RZ, RZ, R31 ;  /* 0x000000ffff2b9224 */ /* 0x000fc400078e001f */
[----:B------:R-:W-:Y:S01]  /*1460*/  @!P0 IMAD R0, R27, R5, R0 ;  /* 0x000000051b008224 */ /* 0x000fe200078e0200 */
[----:B------:R-:W-:Y:S01]  /*1470*/  @!P0 LEA R32, P3, R36, c[0x0][0x208], 0x2 ;  /* 0x0000820024208a11 */ /* 0x000fe200078610ff */
[----:B------:R-:W-:-:S04]  /*1480*/  @!P1 IMAD.WIDE.U32 R42, R12, R9, R42 ;  /* 0x000000090c2a9225 */ /* 0x000fc800078e002a */
[----:B------:R-:W-:Y:S02]  /*1490*/  @!P0 IMAD.IADD R0, R37, 0x1, R0 ;  /* 0x0000000125008824 */ /* 0x000fe400078e0200 */
[----:B------:R-:W-:Y:S01]  /*14a0*/  @!P1 IMAD R19, R9, R5, R19 ;  /* 0x0000000509139224 */ /* 0x000fe200078e0213 */
[----:B------:R-:W-:Y:S01]  /*14b0*/  @!P6 SHF.R.S32.HI R9, RZ, 0x1f, R20 ;  /* 0x0000001fff09e819 */ /* 0x000fe20000011414 */
[----:B------:R-:W-:Y:S01]  /*14c0*/  IMAD.MOV.U32 R26, RZ, RZ, -0x800000 ;  /* 0xff800000ff1a7424 */ /* 0x000fe200078e00ff */
[C---:B------:R-:W-:Y:S02]  /*14d0*/  IADD3 R21, R27.reuse, 0x38, RZ ;  /* 0x000000381b157810 */ /* 0x040fe40007ffe0ff */
[C---:B0-----:R-:W-:Y:S02]  /*14e0*/  IADD3 R23, R27.reuse, 0x28, RZ ;  /* 0x000000281b177810 */ /* 0x041fe40007ffe0ff */
[----:B------:R-:W-:Y:S02]  /*14f0*/  IADD3 R22, R27, 0x30, RZ ;  /* 0x000000301b167810 */ /* 0x000fe40007ffe0ff */
[----:B------:R-:W-:-:S02]  /*1500*/  ISETP.GE.OR P4, PT, R23, c[0x0][0x314], !P2 ;  /* 0x0000c50017007a0c */ /* 0x000fc40005786670 */
[----:B------:R-:W-:Y:S01]  /*1510*/  @!P0 LEA.HI.X R33, R36, c[0x0][0x20c], R0, 0x2, P3 ;  /* 0x0000830024218a11 */ /* 0x000fe200018f1400 */
[----:B------:R-:W-:Y:S01]  /*1520*/  @!P6 IMAD.MOV.U32 R34, RZ, RZ, R30 ;  /* 0x000000ffff22e224 */ /* 0x000fe200078e001e */
[----:B------:R-:W-:Y:S01]  /*1530*/  ISETP.GE.OR P3, PT, R22, c[0x0][0x314], !P2 ;  /* 0x0000c50016007a0c */ /* 0x000fe20005766670 */
[----:B------:R-:W-:Y:S01]  /*1540*/  @!P6 IMAD.MOV.U32 R35, RZ, RZ, R31 ;  /* 0x000000ffff23e224 */ /* 0x000fe200078e001f */
[----:B------:R-:W-:Y:S01]  /*1550*/  ISETP.GE.OR P2, PT, R21, c[0x0][0x314], !P2 ;  /* 0x0000c50015007a0c */ /* 0x000fe20005746670 */
[----:B------:R-:W-:Y:S01]  /*1560*/  @!P6 IMAD R9, R9, R12, RZ ;  /* 0x0000000c0909e224 */ /* 0x000fe200078e02ff */
        /* <DEDUP_REMOVED lines=40> */
[----:B------:R0:W4:Y:S01]  /*17f0*/  @!P1 LDG.E R0, [R36.64] ;  /* 0x0000000824009981 */ /* 0x000122000c1e1900 */
[----:B------:R-:W-:Y:S02]  /*1800*/  @!P2 IMAD.IADD R9, R31, 0x1, R9 ;  /* 0x000000011f09a824 */ /* 0x000fe400078e0209 */
[----:B------:R-:W-:Y:S02]  /*1810*/  @!P3 IMAD.IADD R19, R49, 0x1, R19 ;  /* 0x000000013113b824 */ /* 0x000fe400078e0213 */
[----:B------:R-:W-:Y:S01]  /*1820*/  IMAD.MOV.U32 R21, RZ, RZ, -0x800000 ;  /* 0xff800000ff157424 */ /* 0x000fe200078e00ff */
[----:B------:R-:W-:Y:S01]  /*1830*/  @!P2 LEA.HI.X R33, R30, c[0x0][0x20c], R9, 0x2, P0 ;  /* 0x000083001e21aa11 */ /* 0x000fe200000f1409 */
[----:B------:R-:W5:Y:S01]  /*1840*/  @!P6 LDG.E R20, [R42.64] ;  /* 0x000000082a14e981 */ /* 0x000f62000c1e1900 */
[----:B------:R-:W-:-:S02]  /*1850*/  IMAD.MOV.U32 R9, RZ, RZ, -0x800000 ;  /* 0xff800000ff097424 */ /* 0x000fc400078e00ff */
[----:B------:R-:W-:Y:S01]  /*1860*/  IMAD.MOV.U32 R24, RZ, RZ, -0x800000 ;  /* 0xff800000ff187424 */ /* 0x000fe200078e00ff */
[----:B------:R1:W5:Y:S04]  /*1870*/  @!P2 LDG.E R21, [R32.64] ;  /* 0x000000082015a981 */ /* 0x000368000c1e1900 */
[----:B------:R-:W5:Y:S01]  /*1880*/  @!P5 LDG.E R9, [R34.64] ;  /* 0x000000082209d981 */ /* 0x000f62000c1e1900 */
[----:B0-----:R-:W-:-:S04]  /*1890*/  @!P3 LEA R36, P1, R48, c[0x0][0x208], 0x2 ;  /* 0x000082003024ba11 */ /* 0x001fc800078210ff */
[----:B------:R-:W-:Y:S01]  /*18a0*/  @!P3 LEA.HI.X R37, R48, c[0x0][0x20c], R19, 0x2, P1 ;  /* 0x000083003025ba11 */ /* 0x000fe200008f1413 */
[----:B------:R-:W-:-:S04]  /*18b0*/  IMAD.MOV.U32 R19, RZ, RZ, -0x800000 ;  /* 0xff800000ff137424 */ /* 0x000fc800078e00ff */
[----:B------:R-:W5:Y:S04]  /*18c0*/  @!P3 LDG.E R24, [R36.64] ;  /* 0x000000082418b981 */ /* 0x000f68000c1e1900 */
[----:B------:R0:W5:Y:S01]  /*18d0*/  @!P4 LDG.E R19, [R22.64] ;  /* 0x000000081613c981 */ /* 0x000162000c1e1900 */
[----:B------:R-:W-:-:S04]  /*18e0*/  IABS R29, c[0x0][0x1c0] ;  /* 0x00007000001d7a13 */ /* 0x000fc80000000000 */
[----:B-1----:R-:W1:Y:S08]  /*18f0*/  I2F.U32.RP R32, R29 ;  /* 0x0000001d00207306 */ /* 0x002e700000209000 */
[----:B-1----:R-:W1:Y:S02]  /*1900*/  MUFU.RCP R32, R32 ;  /* 0x0000002000207308 */ /* 0x002e640000001000 */
[----:B-1----:R-:W-:-:S06]  /*1910*/  IADD3 R32, R32, 0xffffffe, RZ ;  /* 0x0ffffffe20207810 */ /* 0x002fcc0007ffe0ff */
[----:B------:R-:W1:Y:S01]  /*1920*/  F2I.FTZ.U32.TRUNC.NTZ R33, R32 ;  /* 0x0000002000217305 */ /* 0x000e62000021f000 */
[----:B0-----:R-:W-:Y:S01]  /*1930*/  IABS R23, R6 ;  /* 0x0000000600177213 */ /* 0x001fe20000000000 */
[----:B-1----:R-:W-:Y:S02]  /*1940*/  IMAD.MOV R22, RZ, RZ, -R33 ;  /* 0x000000ffff167224 */ /* 0x002fe400078e0a21 */
[----:B------:R-:W-:Y:S02]  /*1950*/  IMAD.MOV.U32 R32, RZ, RZ, RZ ;  /* 0x000000ffff207224 */ /* 0x000fe400078e00ff */
[----:B------:R-:W-:Y:S01]  /*1960*/  IMAD R30, R22, R29, RZ ;  /* 0x0000001d161e7224 */ /* 0x000fe200078e02ff */
[----:B------:R-:W-:-:S03]  /*1970*/  IABS R22, c[0x0][0x1c0] ;  /* 0x0000700000167a13 */ /* 0x000fc60000000000 */
[----:B------:R-:W-:-:S04]  /*1980*/  IMAD.HI.U32 R30, R33, R30, R32 ;  /* 0x0000001e211e7227 */ /* 0x000fc800078e0020 */
[----:B------:R-:W-:Y:S02]  /*1990*/  IMAD.MOV R22, RZ, RZ, -R22 ;  /* 0x000000ffff167224 */ /* 0x000fe400078e0a16 */
[----:B------:R-:W-:Y:S01]  /*19a0*/  IMAD.HI.U32 R30, R30, R23, RZ ;  /* 0x000000171e1e7227 */ /* 0x000fe200078e00ff */
[----:B------:R-:W-:-:S03]  /*19b0*/  ISETP.GT.AND P1, PT, R39, 0x37f, PT ;  /* 0x0000037f2700780c */ /* 0x000fc60003f24270 */
[----:B------:R-:W-:Y:S01]  /*19c0*/  IMAD R22, R30, R22, R23 ;  /* 0x000000161e167224 */ /* 0x000fe200078e0217 */
[C---:B------:R-:W-:Y:S02]  /*19d0*/  ISETP.GT.AND P2, PT, R39.reuse, 0x3ff, PT ;  /* 0x000003ff2700780c */ /* 0x040fe40003f44270 */
[----:B------:R-:W-:Y:S02]  /*19e0*/  ISETP.GT.AND P0, PT, R39, 0x2ff, PT ;  /* 0x000002ff2700780c */ /* 0x000fe40003f04270 */
[----:B------:R-:W-:Y:S02]  /*19f0*/  ISETP.GT.U32.AND P4, PT, R29, R22, PT ;  /* 0x000000161d00720c */ /* 0x000fe40003f84070 */
[----:B------:R-:W-:Y:S01]  /*1a00*/  ISETP.GT.AND P3, PT, R39, 0x27f, PT ;  /* 0x0000027f2700780c */ /* 0x000fe20003f64270 */
[----:B------:R-:W-:Y:S01]  /*1a10*/  IMAD R27, R27, 0x11, R28 ;  /* 0x000000111b1b7824 */ /* 0x000fe200078e021c */
[----:B------:R-:W-:-:S09]  /*1a20*/  ISETP.GT.AND P6, PT, R39, 0x7f, PT ;  /* 0x0000007f2700780c */ /* 0x000fd20003fc4270 */
[----:B------:R-:W-:Y:S01]  /*1a30*/  @!P4 IMAD.IADD R22, R22, 0x1, -R29 ;  /* 0x000000011616c824 */ /* 0x000fe200078e0a1d */
[----:B------:R-:W-:Y:S02]  /*1a40*/  LOP3.LUT R6, R6, c[0x0][0x1c0], RZ, 0x3c, !PT ;  /* 0x0000700006067a12 */ /* 0x000fe400078e3cff */
[----:B------:R-:W-:Y:S01]  /*1a50*/  @!P4 IADD3 R30, R30, 0x1, RZ ;  /* 0x000000011e1ec810 */ /* 0x000fe20007ffe0ff */
[----:B------:R-:W-:Y:S01]  /*1a60*/  BSSY B0, `(.L_x_57) ;  /* 0x0000032000007945 */ /* 0x000fe20003800000 */
[----:B--2---:R-:W-:Y:S01]  /*1a70*/  @!P1 STS [R27.X4+0x220], R25 ;  /* 0x000220191b009388 */ /* 0x004fe20000004800 */
[----:B------:R-:W-:-:S03]  /*1a80*/  ISETP.GT.AND P1, PT, R39, 0x17f, PT ;  /* 0x0000017f2700780c */ /* 0x000fc60003f24270 */
[----:B---3--:R-:W-:Y:S01]  /*1a90*/  @!P2 STS [R27.X4], R26 ;  /* 0x0000001a1b00a388 */ /* 0x008fe20000004800 */
[----:B------:R-:W-:-:S03]  /*1aa0*/  ISETP.GT.AND P2, PT, R39, 0x1ff, PT ;  /* 0x000001ff2700780c */ /* 0x000fc60003f44270 */
[----:B----4-:R0:W-:Y:S01]  /*1ab0*/  @!P0 STS [R27.X4+0x440], R0 ;  /* 0x000440001b008388 */ /* 0x0101e20000004800 */
[----:B------:R-:W-:-:S03]  /*1ac0*/  ISETP.GT.AND P0, PT, R39, 0xff, PT ;  /* 0x000000ff2700780c */ /* 0x000fc60003f04270 */
[----:B-----5:R1:W-:Y:S01]  /*1ad0*/  @!P3 STS [R27.X4+0x660], R20 ;  /* 0x000660141b00b388 */ /* 0x0203e20000004800 */
        /* <DEDUP_REMOVED lines=19> */
[----:B------:R-:W-:Y:S05]  /*1c10*/  CALL.REL.NOINC `($__internal_1_$__cuda_sm20_div_s64) ;  /* 0x000032e000007944 */ /* 0x000fea0003c00000 */
[----:B------:R-:W-:Y:S02]  /*1c20*/  MOV R42, R0 ;  /* 0x00000000002a7202 */ /* 0x000fe40000000f00 */
[----:B------:R-:W-:Y:S01]  /*1c30*/  MOV R43, R25 ;  /* 0x00000019002b7202 */ /* 0x000fe20000000f00 */
[----:B------:R-:W-:Y:S05]  /*1c40*/  BRA `(.L_x_59) ;  /* 0x0000013000007947 */ /* 0x000fea0003800000 */
.L_x_58:
        /* <DEDUP_REMOVED lines=19> */
.L_x_59:
[----:B------:R-:W-:Y:S05]  /*1d80*/  BSYNC B0 ;  /* 0x0000000000007941 */ /* 0x000fea0003800000 */
.L_x_57:
[----:B------:R-:W-:Y:S01]  /*1d90*/  BAR.SYNC.DEFER_BLOCKING 0x0 ;  /* 0x0000000000007b1d */ /* 0x000fe20000010000 */
[----:B------:R-:W-:Y:S01]  /*1da0*/  LEA.HI R7, R7, R39, RZ, 0x3 ;  /* 0x0000002707077211 */ /* 0x000fe200078f18ff */
[----:B------:R-:W-:Y:S01]  /*1db0*/  IMAD.MOV.U32 R37, RZ, RZ, -0x800000 ;  /* 0xff800000ff257424 */ /* 0x000fe200078e00ff */
[----:B------:R-:W-:Y:S01]  /*1dc0*/  MOV R35, 0xff800000 ;  /* 0xff80000000237802 */ /* 0x000fe20000000f00 */
[----:B------:R-:W-:Y:S01]  /*1dd0*/  IMAD.MOV.U32 R38, RZ, RZ, -0x800000 ;  /* 0xff800000ff267424 */ /* 0x000fe200078e00ff */
[----:B------:R-:W-:Y:S01]  /*1de0*/  LOP3.LUT R0, R7, 0xfffffff8, RZ, 0xc0, !PT ;  /* 0xfffffff807007812 */ /* 0x000fe200078ec0ff */
[----:B------:R-:W-:Y:S01]  /*1df0*/  IMAD.MOV.U32 R36, RZ, RZ, -0x800000 ;  /* 0xff800000ff247424 */ /* 0x000fe200078e00ff */
[----:B------:R-:W-:Y:S01]  /*1e00*/  SHF.R.S32.HI R7, RZ, 0x3, R7 ;  /* 0x00000003ff077819 */ /* 0x000fe20000011407 */
[----:B------:R-:W-:Y:S01]  /*1e10*/  IMAD.MOV.U32 R33, RZ, RZ, -0x800000 ;  /* 0xff800000ff217424 */ /* 0x000fe200078e00ff */
[----:B------:R-:W-:Y:S01]  /*1e20*/  MOV R31, 0xff800000 ;  /* 0xff800000001f7802 */ /* 0x000fe20000000f00 */
[----:B------:R-:W-:Y:S01]  /*1e30*/  IMAD.IADD R39, R39, 0x1, -R0 ;  /* 0x0000000127277824 */ /* 0x000fe200078e0a00 */
[----:B------:R-:W-:Y:S01]  /*1e40*/  IABS R11, R3 ;  /* 0x00000003000b7213 */ /* 0x000fe20000000000 */
[----:B------:R-:W-:Y:S01]  /*1e50*/  IMAD.MOV.U32 R34, RZ, RZ, -0x800000 ;  /* 0xff800000ff227424 */ /* 0x000fe200078e00ff */
[----:B------:R-:W-:Y:S01]  /*1e60*/  IABS R10, c[0x0][0x1c0] ;  /* 0x00007000000a7a13 */ /* 0x000fe20000000000 */
[----:B------:R-:W-:Y:S01]  /*1e70*/  IMAD R26, R39, 0x11, R7 ;  /* 0x00000011271a7824 */ /* 0x000fe200078e0207 */
[----:B------:R-:W0:Y:S01]  /*1e80*/  I2F.RP R28, R11 ;  /* 0x0000000b001c7306 */ /* 0x000e220000209400 */
[----:B------:R-:W-:Y:S01]  /*1e90*/  IMAD.MOV.U32 R32, RZ, RZ, -0x800000 ;  /* 0xff800000ff207424 */ /* 0x000fe200078e00ff */
[----:B------:R-:W-:Y:S01]  /*1ea0*/  ULDC.U8 UR4, c[0x0][0x329] ;  /* 0x0000ca4000047ab9 */ /* 0x000fe20000000000 */
[----:B------:R-:W-:Y:S01]  /*1eb0*/  BSSY B1, `(.L_x_60) ;  /* 0x0000259000017945 */ /* 0x000fe20003800000 */
[----:B------:R-:W-:Y:S01]  /*1ec0*/  IMAD.MOV.U32 R30, RZ, RZ, 0x7f800000 ;  /* 0x7f800000ff1e7424 */ /* 0x000fe200078e00ff */
[----:B------:R-:W-:Y:S04]  /*1ed0*/  @!P6 LDS R37, [R26.X4] ;  /* 0x000000001a25e984 */ /* 0x000fe80000004800 */
[----:B------:R-:W1:Y:S01]  /*1ee0*/  @!P6 LDS R38, [R26.X4+0x220] ;  /* 0x000220001a26e984 */ /* 0x000e620000004800 */
[----:B0-----:R-:W0:Y:S03]  /*1ef0*/  MUFU.RCP R28, R28 ;  /* 0x0000001c001c7308 */ /* 0x001e260000001000 */
[----:B------:R-:W2:Y:S04]  /*1f00*/  @!P6 LDS R35, [R26.X4+0x440] ;  /* 0x000440001a23e984 */ /* 0x000ea80000004800 */
[----:B------:R-:W3:Y:S04]  /*1f10*/  @!P6 LDS R36, [R26.X4+0x660] ;  /* 0x000660001a24e984 */ /* 0x000ee80000004800 */
[----:B------:R-:W4:Y:S04]  /*1f20*/  @!P6 LDS R33, [R26.X4+0x880] ;  /* 0x000880001a21e984 */ /* 0x000f280000004800 */
[----:B------:R-:W5:Y:S01]  /*1f30*/  @!P6 LDS R34, [R26.X4+0xaa0] ;  /* 0x000aa0001a22e984 */ /* 0x000f620000004800 */
[----:B0-----:R-:W-:-:S03]  /*1f40*/  IADD3 R28, R28, 0xffffffe, RZ ;  /* 0x0ffffffe1c1c7810 */ /* 0x001fc60007ffe0ff */
[----:B------:R-:W0:Y:S01]  /*1f50*/  @!P6 LDS R31, [R26.X4+0xcc0] ;  /* 0x000cc0001a1fe984 */ /* 0x000e220000004800 */
[----:B------:R1:W-:Y:S03]  /*1f60*/  F2I.FTZ.U32.TRUNC.NTZ R29, R28 ;  /* 0x0000001c001d7305 */ /* 0x0003e6000021f000 */
[----:B------:R-:W0:Y:S01]  /*1f70*/  @!P6 LDS R32, [R26.X4+0xee0] ;  /* 0x000ee0001a20e984 */ /* 0x000e220000004800 */
[----:B-1----:R-:W-:Y:S01]  /*1f80*/  IMAD.MOV.U32 R28, RZ, RZ, RZ ;  /* 0x000000ffff1c7224 */ /* 0x002fe200078e00ff */
[----:B------:R-:W-:-:S04]  /*1f90*/  FMNMX.FTZ R9, R37, R38, !PT ;  /* 0x0000002625097209 */ /* 0x000fc80007810000 */
[----:B--2---:R-:W-:-:S04]  /*1fa0*/  FMNMX.FTZ R9, R9, R35, !PT ;  /* 0x0000002309097209 */ /* 0x004fc80007810000 */
[----:B---3--:R-:W-:-:S04]  /*1fb0*/  FMNMX.FTZ R9, R9, R36, !PT ;  /* 0x0000002409097209 */ /* 0x008fc80007810000 */
[----:B----4-:R-:W-:-:S04]  /*1fc0*/  FMNMX.FTZ R9, R9, R33, !PT ;  /* 0x0000002109097209 */ /* 0x010fc80007810000 */
[----:B-----5:R-:W-:-:S04]  /*1fd0*/  FMNMX.FTZ R9, R9, R34, !PT ;  /* 0x0000002209097209 */ /* 0x020fc80007810000 */
[----:B0-----:R-:W-:-:S04]  /*1fe0*/  FMNMX.FTZ R9, R9, R31, !PT ;  /* 0x0000001f09097209 */ /* 0x001fc80007810000 */
[----:B------:R-:W-:-:S05]  /*1ff0*/  FMNMX.FTZ R9, R9, R32, !PT ;  /* 0x0000002009097209 */ /* 0x000fca0007810000 */
        /* <DEDUP_REMOVED lines=10> */
[C---:B------:R-:W-:Y:S02]  /*20a0*/  FADD.FTZ R25, -R0.reuse, R38 ;  /* 0x0000002600197221 */ /* 0x040fe40000010100 */
        /* <DEDUP_REMOVED lines=8> */
[----:B------:R-:W-:Y:S01]  /*2130*/  FADD.FTZ R21, -R0, R34 ;  /* 0x0000002200157221 */ /* 0x000fe20000010100 */
[----:B------:R-:W0:Y:S01]  /*2140*/  MUFU.EX2 R25, R25 ;  /* 0x0000001900197308 */ /* 0x000e220000000800 */
[----:B------:R-:W-:Y:S02]  /*2150*/  FMUL.FTZ R22, R22, 1.4426950216293334961 ;  /* 0x3fb8aa3b16167820 */ /* 0x000fe40000410000 */
[----:B------:R-:W-:Y:S02]  /*2160*/  FMUL.FTZ R21, R21, 1.4426950216293334961 ;  /* 0x3fb8aa3b15157820 */ /* 0x000fe40000410000 */
[----:B------:R-:W-:-:S02]  /*2170*/  FADD.FTZ R20, -R0, R31 ;  /* 0x0000001f00147221 */ /* 0x000fc40000010100 */
[----:B------:R-:W-:Y:S01]  /*2180*/  FADD.FTZ R19, -R0, R32 ;  /* 0x0000002000137221 */ /* 0x000fe20000010100 */
[----:B------:R-:W1:Y:S01]  /*2190*/  MUFU.EX2 R24, R24 ;  /* 0x0000001800187308 */ /* 0x000e620000000800 */
[----:B------:R-:W-:Y:S02]  /*21a0*/  FMUL.FTZ R20, R20, 1.4426950216293334961 ;  /* 0x3fb8aa3b14147820 */ /* 0x000fe40000410000 */
[----:B------:R-:W-:-:S05]  /*21b0*/  FMUL.FTZ R19, R19, 1.4426950216293334961 ;  /* 0x3fb8aa3b13137820 */ /* 0x000fca0000410000 */
[----:B------:R-:W2:Y:S01]  /*21c0*/  MUFU.EX2 R23, R23 ;  /* 0x0000001700177308 */ /* 0x000ea20000000800 */
[----:B0-----:R-:W-:-:S07]  /*21d0*/  FADD.FTZ R25, R27, R25 ;  /* 0x000000191b197221 */ /* 0x001fce0000010000 */
[----:B------:R-:W0:Y:S01]  /*21e0*/  MUFU.EX2 R22, R22 ;  /* 0x0000001600167308 */ /* 0x000e220000000800 */
[----:B-1----:R-:W-:-:S07]  /*21f0*/  FADD.FTZ R24, R25, R24 ;  /* 0x0000001819187221 */ /* 0x002fce0000010000 */
[----:B------:R-:W1:Y:S01]  /*2200*/  MUFU.EX2 R21, R21 ;  /* 0x0000001500157308 */ /* 0x000e620000000800 */
[----:B--2---:R-:W-:Y:S02]  /*2210*/  FADD.FTZ R23, R24, R23 ;  /* 0x0000001718177221 */ /* 0x004fe40000010000 */
[----:B------:R-:W-:-:S05]  /*2220*/  IMAD.MOV.U32 R24, RZ, RZ, RZ ;  /* 0x000000ffff187224 */ /* 0x000fca00078e00ff */
[----:B------:R-:W2:Y:S01]  /*2230*/  MUFU.EX2 R20, R20 ;  /* 0x0000001400147308 */ /* 0x000ea20000000800 */
[----:B0-----:R-:W-:-:S07]  /*2240*/  FADD.FTZ R22, R23, R22 ;  /* 0x0000001617167221 */ /* 0x001fce0000010000 */
[----:B------:R-:W0:Y:S01]  /*2250*/  MUFU.EX2 R19, R19 ;  /* 0x0000001300137308 */ /* 0x000e220000000800 */
[----:B-1----:R-:W-:Y:S02]  /*2260*/  FADD.FTZ R21, R22, R21 ;  /* 0x0000001516157221 */ /* 0x002fe40000010000 */
[----:B------:R-:W-:-:S04]  /*2270*/  IMAD.MOV R22, RZ, RZ, -R29 ;  /* 0x000000ffff167224 */ /* 0x000fc800078e0a1d */
[----:B------:R-:W-:Y:S02]  /*2280*/  IMAD R22, R22, R11, RZ ;  /* 0x0000000b16167224 */ /* 0x000fe400078e02ff */
[----:B--2---:R-:W-:Y:S02]  /*2290*/  FADD.FTZ R21, R21, R20 ;  /* 0x0000001415157221 */ /* 0x004fe40000010000 */
[----:B------:R0:W1:Y:S01]  /*22a0*/  MUFU.RCP R20, R9 ;  /* 0x0000000900147308 */ /* 0x0000620000001000 */
[----:B------:R-:W-:-:S04]  /*22b0*/  IMAD.HI.U32 R22, R29, R22, R28 ;  /* 0x000000161d167227 */ /* 0x000fc800078e001c */
[----:B0-----:R-:W-:Y:S01]  /*22c0*/  FADD.FTZ R9, R21, R19 ;  /* 0x0000001315097221 */ /* 0x001fe20000010000 */
[----:B-1----:R-:W-:Y:S01]  /*22d0*/  IADD3 R20, R20, 0xffffffe, RZ ;  /* 0x0ffffffe14147810 */ /* 0x002fe20007ffe0ff */
[----:B------:R-:W-:-:S03]  /*22e0*/  IMAD.IADD R21, R8, 0x1, R11 ;  /* 0x0000000108157824 */ /* 0x000fc600078e020b */
[----:B------:R-:W0:Y:S01]  /*22f0*/  SHFL.BFLY PT, R19, R9, 0x4, 0x1f ;  /* 0x0c801f0009137f89 */ /* 0x000e2200000e0000 */
[----:B------:R-:W1:Y:S02]  /*2300*/  F2I.FTZ.U32.TRUNC.NTZ R25, R20 ;  /* 0x0000001400197305 */ /* 0x000e64000021f000 */
[----:B-1----:R-:W-:Y:S02]  /*2310*/  IADD3 R8, RZ, -R25, RZ ;  /* 0x80000019ff087210 */ /* 0x002fe40007ffe0ff */
[----:B------:R-:W-:-:S03]  /*2320*/  IABS R20, R21 ;  /* 0x0000001500147213 */ /* 0x000fc60000000000 */
[----:B------:R-:W-:Y:S01]  /*2330*/  IMAD R8, R8, R10, RZ ;  /* 0x0000000a08087224 */ /* 0x000fe200078e02ff */
[----:B------:R-:W-:Y:S01]  /*2340*/  MOV R27, R20 ;  /* 0x00000014001b7202 */ /* 0x000fe20000000f00 */
[----:B0-----:R-:W-:Y:S01]  /*2350*/  FADD.FTZ R19, R9, R19 ;  /* 0x0000001309137221 */ /* 0x001fe20000010000 */
[----:B------:R-:W-:Y:S01]  /*2360*/  IABS R9, R3 ;  /* 0x0000000300097213 */ /* 0x000fe20000000000 */
[----:B------:R-:W-:Y:S01]  /*2370*/  IMAD.HI.U32 R8, R25, R8, R24 ;  /* 0x0000000819087227 */ /* 0x000fe200078e0018 */
[----:B------:R-:W-:Y:S02]  /*2380*/  IABS R20, c[0x0][0x1c0] ;  /* 0x0000700000147a13 */ /* 0x000fe40000000000 */
[----:B------:R-:W0:Y:S01]  /*2390*/  SHFL.BFLY PT, R23, R19, 0x2, 0x1f ;  /* 0x0c401f0013177f89 */ /* 0x000e2200000e0000 */
[----:B------:R-:W-:Y:S02]  /*23a0*/  IMAD.MOV R9, RZ, RZ, -R9 ;  /* 0x000000ffff097224 */ /* 0x000fe400078e0a09 */
[----:B------:R-:W-:-:S04]  /*23b0*/  IMAD.HI.U32 R22, R22, R27, RZ ;  /* 0x0000001b16167227 */ /* 0x000fc800078e00ff */
[----:B------:R-:W-:Y:S02]  /*23c0*/  IMAD R9, R22, R9, R27 ;  /* 0x0000000916097224 */ /* 0x000fe400078e021b */
[----:B------:R-:W-:Y:S02]  /*23d0*/  IMAD.MOV R20, RZ, RZ, -R20 ;  /* 0x000000ffff147224 */ /* 0x000fe400078e0a14 */
[----:B------:R-:W-:Y:S01]  /*23e0*/  IMAD.HI.U32 R8, R8, R27, RZ ;  /* 0x0000001b08087227 */ /* 0x000fe200078e00ff */
[----:B------:R-:W-:-:S03]  /*23f0*/  ISETP.GT.U32.AND P0, PT, R11, R9, PT ;  /* 0x000000090b00720c */ /* 0x000fc60003f04070 */
[----:B------:R-:W-:-:S05]  /*2400*/  IMAD R20, R8, R20, R27 ;  /* 0x0000001408147224 */ /* 0x000fca00078e021b */
[----:B------:R-:W-:Y:S01]  /*2410*/  ISETP.GT.U32.AND P5, PT, R10, R20, PT ;  /* 0x000000140a00720c */ /* 0x000fe20003fa4070 */
[----:B0-----:R-:W-:-:S04]  /*2420*/  FADD.FTZ R23, R19, R23 ;  /* 0x0000001713177221 */ /* 0x001fc80000010000 */
[-C--:B------:R-:W-:Y:S02]  /*2430*/  @!P0 IADD3 R9, R9, -R11.reuse, RZ ;  /* 0x8000000b09098210 */ /* 0x080fe40007ffe0ff */
[----:B------:R-:W-:Y:S01]  /*2440*/  @!P0 IADD3 R22, R22, 0x1, RZ ;  /* 0x0000000116168810 */ /* 0x000fe20007ffe0ff */
[----:B------:R-:W0:Y:S01]  /*2450*/  SHFL.BFLY PT, R19, R23, 0x1, 0x1f ;  /* 0x0c201f0017137f89 */ /* 0x000e2200000e0000 */
[-C--:B------:R-:W-:Y:S02]  /*2460*/  ISETP.GE.U32.AND P4, PT, R9, R11.reuse, PT ;  /* 0x0000000b0900720c */ /* 0x080fe40003f86070 */
[C---:B------:R-:W-:Y:S02]  /*2470*/  LOP3.LUT R9, R21.reuse, R11, RZ, 0x3c, !PT ;  /* 0x0000000b15097212 */ /* 0x040fe400078e3cff */
[----:B------:R-:W-:Y:S01]  /*2480*/  @!P5 IMAD.IADD R20, R20, 0x1, -R10 ;  /* 0x000000011414d824 */ /* 0x000fe200078e0a0a */
[----:B------:R-:W-:Y:S02]  /*2490*/  LOP3.LUT R21, R21, c[0x0][0x1c0], RZ, 0x3c, !PT ;  /* 0x0000700015157a12 */ /* 0x000fe400078e3cff */
[----:B------:R-:W-:-:S02]  /*24a0*/  ISETP.GE.AND P3, PT, R9, RZ, PT ;  /* 0x000000ff0900720c */ /* 0x000fc40003f66270 */
[----:B------:R-:W-:Y:S01]  /*24b0*/  ISETP.GE.U32.AND P1, PT, R20, R10, PT ;  /* 0x0000000a1400720c */ /* 0x000fe20003f26070 */
[----:B------:R-:W1:Y:S01]  /*24c0*/  S2R R9, SR_TID.X ;  /* 0x0000000000097919 */ /* 0x000e620000002100 */
[----:B------:R-:W-:Y:S02]  /*24d0*/  ISETP.GT.AND P0, PT, R3, RZ, PT ;  /* 0x000000ff0300720c */ /* 0x000fe40003f04270 */
[----:B------:R-:W-:Y:S02]  /*24e0*/  @!P5 IADD3 R8, R8, 0x1, RZ ;  /* 0x000000010808d810 */ /* 0x000fe40007ffe0ff */
[----:B------:R-:W-:Y:S02]  /*24f0*/  ISETP.GE.AND P2, PT, R21, RZ, PT ;  /* 0x000000ff1500720c */ /* 0x000fe40003f46270 */
[----:B------:R-:W-:Y:S02]  /*2500*/  @P4 IADD3 R22, R22, 0x1, RZ ;  /* 0x0000000116164810 */ /* 0x000fe40007ffe0ff */
[----:B------:R-:W-:-:S02]  /*2510*/  ISETP.GT.AND P4, PT, R4, RZ, PT ;  /* 0x000000ff0400720c */ /* 0x000fc40003f84270 */
        /* <DEDUP_REMOVED lines=9> */
[----:B------:R-:W-:Y:S02]  /*25b0*/  SHF.R.S32.HI R20, RZ, 0x1f, R4 ;  /* 0x0000001fff147819 */ /* 0x000fe40000011404 */
[----:B------:R-:W-:Y:S02]  /*25c0*/  @!P2 IADD3 R8, -R8, RZ, RZ ;  /* 0x000000ff0808a210 */ /* 0x000fe40007ffe1ff */
[C---:B-1----:R-:W-:Y:S02]  /*25d0*/  LOP3.LUT P2, RZ, R9.reuse, 0x7, RZ, 0xc0, !PT ;  /* 0x0000000709ff7812 */ /* 0x042fe4000784c0ff */
[----:B------:R-:W-:Y:S02]  /*25e0*/  LEA.HI.SX32 R21, R4, 0x1, 0x1 ;  /* 0x0000000104157811 */ /* 0x000fe400078f0aff */
[----:B------:R-:W-:Y:S01]  /*25f0*/  @!P4 IADD3 R21, R20, RZ, RZ ;  /* 0x000000ff1415c210 */ /* 0x000fe20007ffe0ff */
[----:B------:R-:W0:Y:S01]  /*2600*/  @P1 MUFU.LG2 R19, R19 ;  /* 0x0000001300131308 */ /* 0x000e220000000c00 */
[----:B------:R-:W-:Y:S01]  /*2610*/  IMAD.MOV.U32 R20, RZ, RZ, c[0x0][0x214] ;  /* 0x00008500ff147624 */ /* 0x000fe200078e00ff */
[----:B------:R-:W-:-:S02]  /*2620*/  ISETP.GT.OR P2, PT, R9, 0x7f, P2 ;  /* 0x0000007f0900780c */ /* 0x000fc40001744670 */
        /* <DEDUP_REMOVED lines=63> */
.L_x_64:
        /* <DEDUP_REMOVED lines=22> */
.L_x_65:
[----:B------:R-:W-:Y:S05]  /*2b80*/  BSYNC B0 ;  /* 0x0000000000007941 */ /* 0x000fea0003800000 */
.L_x_63:
        /* <DEDUP_REMOVED lines=8> */
[----:B------:R-:W-:Y:S05]  /*2c10*/  CALL.REL.NOINC `($__internal_1_$__cuda_sm20_div_s64) ;  /* 0x000022e000007944 */ /* 0x000fea0003c00000 */
        /* <DEDUP_REMOVED lines=11> */
.L_x_67:
        /* <DEDUP_REMOVED lines=22> */
.L_x_68:
[----:B------:R-:W-:Y:S05]  /*2e30*/  BSYNC B0 ;  /* 0x0000000000007941 */ /* 0x000fea0003800000 */
.L_x_66:
        /* <DEDUP_REMOVED lines=11> */
[----:B------:R-:W-:Y:S05]  /*2ef0*/  CALL.REL.NOINC `($__internal_1_$__cuda_sm20_div_s64) ;  /* 0x0000200000007944 */ /* 0x000fea0003c00000 */
        /* <DEDUP_REMOVED lines=12> */
.L_x_70:
        /* <DEDUP_REMOVED lines=22> */
.L_x_71:
[----:B------:R-:W-:Y:S05]  /*3120*/  BSYNC B0 ;  /* 0x0000000000007941 */ /* 0x000fea0003800000 */
.L_x_69:
        /* <DEDUP_REMOVED lines=52> */
.L_x_73:
        /* <DEDUP_REMOVED lines=23> */
.L_x_74:
[----:B------:R-:W-:Y:S05]  /*35e0*/  BSYNC B0 ;  /* 0x0000000000007941 */ /* 0x000fea0003800000 */
.L_x_72:
        /* <DEDUP_REMOVED lines=20> */
.L_x_76:
        /* <DEDUP_REMOVED lines=22> */
.L_x_77:
[----:B------:R-:W-:Y:S05]  /*3890*/  BSYNC B0 ;  /* 0x0000000000007941 */ /* 0x000fea0003800000 */
.L_x_75:
        /* <DEDUP_REMOVED lines=22> */
.L_x_79:
        /* <DEDUP_REMOVED lines=23> */
.L_x_80:
[----:B------:R-:W-:Y:S05]  /*3b70*/  BSYNC B0 ;  /* 0x0000000000007941 */ /* 0x000fea0003800000 */
.L_x_78:
        /* <DEDUP_REMOVED lines=38> */
.L_x_82:
        /* <DEDUP_REMOVED lines=23> */
.L_x_83:
[----:B------:R-:W-:Y:S05]  /*3f50*/  BSYNC B0 ;  /* 0x0000000000007941 */ /* 0x000fea0003800000 */
.L_x_81:
        /* <DEDUP_REMOVED lines=31> */
.L_x_85:
        /* <DEDUP_REMOVED lines=23> */
.L_x_86:
[----:B------:R-:W-:Y:S05]  /*42c0*/  BSYNC B0 ;  /* 0x0000000000007941 */ /* 0x000fea0003800000 */
.L_x_84:
        /* <DEDUP_REMOVED lines=20> */
.L_x_62:
[----:B------:R-:W-:-:S04]  /*4410*/  LEA R2, P0, R44, c[0x0][0x200], 0x2 ;  /* 0x000080002c027a11 */ /* 0x000fc800078010ff */
[----:B------:R-:W-:-:S05]  /*4420*/  LEA.HI.X R3, R44, c[0x0][0x204], R45, 0x2, P0 ;  /* 0x000081002c037a11 */ /* 0x000fca00000f142d */
[----:B------:R0:W-:Y:S04]  /*4430*/  STG.E [R2.64], R30 ;  /* 0x0000001e02007986 */ /* 0x0001e8000c101908 */
.L_x_61:
[----:B------:R-:W-:Y:S05]  /*4440*/  BSYNC B1 ;  /* 0x0000000000017941 */ /* 0x000fea0003800000 */
.L_x_60:
[C---:B------:R-:W-:Y:S01]  /*4450*/  IADD3 R0, R39.reuse, 0x8, RZ ;  /* 0x0000000827007810 */ /* 0x040fe20007ffe0ff */
[----:B0-----:R-:W-:Y:S01]  /*4460*/  HFMA2.MMA R4, -RZ, RZ, 0, 0 ;  /* 0x00000000ff047435 */ /* 0x001fe200000001ff */
[C---:B------:R-:W-:Y:S01]  /*4470*/  ISETP.GE.OR P5, PT, R39.reuse, c[0x0][0x314], P6 ;  /* 0x0000c50027007a0c */ /* 0x040fe200037a6670 */
[C---:B------:R-:W-:Y:S01]  /*4480*/  IMAD.SHL.U32 R18, R39.reuse, 0x4, RZ ;  /* 0x0000000427127824 */ /* 0x040fe200078e00ff */
[----:B------:R-:W-:Y:S02]  /*4490*/  ISETP.GE.OR P0, PT, R0, c[0x0][0x314], P6 ;  /* 0x0000c50000007a0c */ /* 0x000fe40003706670 */
[----:B------:R-:W-:-:S04]  /*44a0*/  IADD3 R0, R39, 0x10, RZ ;  /* 0x0000001027007810 */ /* 0x000fc80007ffe0ff */
[----:B------:R-:W-:Y:S02]  /*44b0*/  ISETP.GE.OR P4, PT, R0, c[0x0][0x314], P6 ;  /* 0x0000c50000007a0c */ /* 0x000fe40003786670 */
[----:B------:R-:W-:-:S03]  /*44c0*/  IADD3 R0, R39, 0x18, RZ ;  /* 0x0000001827007810 */ /* 0x000fc60007ffe0ff */
[----:B------:R-:W-:Y:S01]  /*44d0*/  @!P5 FADD.FTZ R37, -R30, R37 ;  /* 0x000000251e25d221 */ /* 0x000fe20000010100 */
[----:B------:R-:W-:Y:S01]  /*44e0*/  ISETP.GE.OR P3, PT, R0, c[0x0][0x314], P6 ;  /* 0x0000c50000007a0c */ /* 0x000fe20003766670 */
[----:B------:R-:W-:Y:S01]  /*44f0*/  @!P0 FADD.FTZ R2, -R30, R38 ;  /* 0x000000261e028221 */ /* 0x000fe20000010100 */
[----:B------:R-:W-:Y:S01]  /*4500*/  IADD3 R0, R39, 0x20, RZ ;  /* 0x0000002027007810 */ /* 0x000fe20007ffe0ff */
[----:B------:R-:W-:Y:S02]  /*4510*/  @!P5 FMUL.FTZ R37, R37, 1.4426950216293334961 ;  /* 0x3fb8aa3b2525d820 */ /* 0x000fe40000410000 */
[----:B------:R-:W-:Y:S01]  /*4520*/  @!P0 FMUL.FTZ R2, R2, 1.4426950216293334961 ;  /* 0x3fb8aa3b02028820 */ /* 0x000fe20000410000 */
[----:B------:R-:W-:Y:S01]  /*4530*/  ISETP.GE.OR P2, PT, R0, c[0x0][0x314], P6 ;  /* 0x0000c50000007a0c */ /* 0x000fe20003746670 */
[----:B------:R-:W-:Y:S01]  /*4540*/  @!P4 FADD.FTZ R35, -R30, R35 ;  /* 0x000000231e23c221 */ /* 0x000fe20000010100 */
[----:B------:R-:W-:Y:S01]  /*4550*/  IADD3 R0, R39, 0x28, RZ ;  /* 0x0000002827007810 */ /* 0x000fe20007ffe0ff */
[----:B------:R-:W0:Y:S02]  /*4560*/  @!P5 MUFU.EX2 R37, R37 ;  /* 0x000000250025d308 */ /* 0x000e240000000800 */
[----:B------:R-:W-:Y:S01]  /*4570*/  @!P4 FMUL.FTZ R35, R35, 1.4426950216293334961 ;  /* 0x3fb8aa3b2323c820 */ /* 0x000fe20000410000 */
[----:B------:R-:W-:Y:S01]  /*4580*/  ISETP.GE.OR P1, PT, R0, c[0x0][0x314], P6 ;  /* 0x0000c50000007a0c */ /* 0x000fe20003726670 */
[----:B------:R-:W-:Y:S01]  /*4590*/  @!P3 FADD.FTZ R36, -R30, R36 ;  /* 0x000000241e24b221 */ /* 0x000fe20000010100 */
[----:B------:R-:W-:-:S03]  /*45a0*/  IADD3 R0, R39, 0x30, RZ ;  /* 0x0000003027007810 */ /* 0x000fc60007ffe0ff */
[----:B------:R-:W1:Y:S01]  /*45b0*/  @!P0 MUFU.EX2 R2, R2 ;  /* 0x0000000200028308 */ /* 0x000e620000000800 */
[----:B------:R-:W-:Y:S02]  /*45c0*/  @!P3 FMUL.FTZ R36, R36, 1.4426950216293334961 ;  /* 0x3fb8aa3b2424b820 */ /* 0x000fe40000410000 */
[----:B------:R-:W-:-:S04]  /*45d0*/  @!P2 FADD.FTZ R33, -R30, R33 ;  /* 0x000000211e21a221 */ /* 0x000fc80000010100 */
[----:B------:R-:W-:Y:S01]  /*45e0*/  @!P2 FMUL.FTZ R33, R33, 1.4426950216293334961 ;  /* 0x3fb8aa3b2121a820 */ /* 0x000fe20000410000 */
[----:B------:R-:W2:Y:S01]  /*45f0*/  @!P4 MUFU.EX2 R35, R35 ;  /* 0x000000230023c308 */ /* 0x000ea20000000800 */
[----:B------:R-:W-:Y:S01]  /*4600*/  @!P1 FADD.FTZ R34, -R30, R34 ;  /* 0x000000221e229221 */ /* 0x000fe20000010100 */
[----:B0-----:R-:W-:Y:S03]  /*4610*/  @!P5 STS [R26.X4], R37 ;  /* 0x000000251a00d388 */ /* 0x001fe60000004800 */
[----:B------:R-:W-:Y:S01]  /*4620*/  @!P1 FMUL.FTZ R34, R34, 1.4426950216293334961 ;  /* 0x3fb8aa3b22229820 */ /* 0x000fe20000410000 */
[----:B-1----:R0:W-:Y:S01]  /*4630*/  @!P0 STS [R26.X4+0x220], R2 ;  /* 0x000220021a008388 */ /* 0x0021e20000004800 */
[----:B------:R-:W-:Y:S01]  /*4640*/  ISETP.GE.OR P0, PT, R0, c[0x0][0x314], P6 ;  /* 0x0000c50000007a0c */ /* 0x000fe20003706670 */
[----:B------:R-:W1:Y:S01]  /*4650*/  @!P3 MUFU.EX2 R36, R36 ;  /* 0x000000240024b308 */ /* 0x000e620000000800 */
[----:B------:R-:W-:-:S04]  /*4660*/  IADD3 R0, R39, 0x38, RZ ;  /* 0x0000003827007810 */ /* 0x000fc80007ffe0ff */
[----:B------:R-:W-:Y:S01]  /*4670*/  ISETP.GE.OR P6, PT, R0, c[0x0][0x314], P6 ;  /* 0x0000c50000007a0c */ /* 0x000fe200037c6670 */
[----:B--2---:R-:W-:Y:S02]  /*4680*/  @!P4 STS [R26.X4+0x440], R35 ;  /* 0x000440231a00c388 */ /* 0x004fe40000004800 */
[----:B------:R-:W2:Y:S04]  /*4690*/  @!P2 MUFU.EX2 R33, R33 ;  /* 0x000000210021a308 */ /* 0x000ea80000000800 */
[----:B------:R-:W-:-:S04]  /*46a0*/  @!P0 FADD.FTZ R31, -R30, R31 ;  /* 0x0000001f1e1f8221 */ /* 0x000fc80000010100 */
[----:B------:R-:W-:Y:S01]  /*46b0*/  @!P0 FMUL.FTZ R31, R31, 1.4426950216293334961 ;  /* 0x3fb8aa3b1f1f8820 */ /* 0x000fe20000410000 */
[----:B------:R-:W3:Y:S01]  /*46c0*/  @!P1 MUFU.EX2 R34, R34 ;  /* 0x0000002200229308 */ /* 0x000ee20000000800 */
[----:B------:R-:W-:Y:S01]  /*46d0*/  @!P6 FADD.FTZ R30, -R30, R32 ;  /* 0x000000201e1ee221 */ /* 0x000fe20000010100 */
[----:B-1----:R-:W-:Y:S03]  /*46e0*/  @!P3 STS [R26.X4+0x660], R36 ;  /* 0x000660241a00b388 */ /* 0x002fe60000004800 */
[----:B------:R-:W-:Y:S01]  /*46f0*/  @!P6 FMUL.FTZ R0, R30, 1.4426950216293334961 ;  /* 0x3fb8aa3b1e00e820 */ /* 0x000fe20000410000 */
[----:B0-----:R-:W-:Y:S01]  /*4700*/  CS2R R2, SRZ ;  /* 0x0000000000027805 */ /* 0x001fe2000001ff00 */
[----:B--2---:R-:W-:Y:S01]  /*4710*/  @!P2 STS [R26.X4+0x880], R33 ;  /* 0x000880211a00a388 */ /* 0x004fe20000004800 */
[----:B------:R-:W0:Y:S08]  /*4720*/  @!P0 MUFU.EX2 R31, R31 ;  /* 0x0000001f001f8308 */ /* 0x000e300000000800 */
[----:B------:R-:W1:Y:S01]  /*4730*/  @!P6 MUFU.EX2 R0, R0 ;  /* 0x000000000000e308 */ /* 0x000e620000000800 */
[----:B---3--:R-:W-:Y:S04]  /*4740*/  @!P1 STS [R26.X4+0xaa0], R34 ;  /* 0x000aa0221a009388 */ /* 0x008fe80000004800 */
[----:B0-----:R-:W-:Y:S04]  /*4750*/  @!P0 STS [R26.X4+0xcc0], R31 ;  /* 0x000cc01f1a008388 */ /* 0x001fe80000004800 */
[----:B-1----:R0:W-:Y:S02]  /*4760*/  @!P6 STS [R26.X4+0xee0], R0 ;  /* 0x000ee0001a00e388 */ /* 0x0021e40000004800 */
[----:B0-----:R-:W-:-:S02]  /*4770*/  IMAD.MOV.U32 R0, RZ, RZ, c[0x0][0x314] ;  /* 0x0000c500ff007624 */ /* 0x001fc400078e00ff */
[----:B------:R-:W-:Y:S03]  /*4780*/  BAR.SYNC.DEFER_BLOCKING 0x0 ;  /* 0x0000000000007b1d */ /* 0x000fe60000010000 */
[----:B------:R-:W-:Y:S02]  /*4790*/  ISETP.GE.AND P0, PT, R0, 0x1, PT ;  /* 0x000000010000780c */ /* 0x000fe40003f06270 */
[----:B------:R-:W-:-:S11]  /*47a0*/  MOV R0, RZ ;  /* 0x000000ff00007202 */ /* 0x000fd60000000f00 */
[----:B------:R-:W-:Y:S05]  /*47b0*/  @!P0 BRA `(.L_x_87) ;  /* 0x0000024000008947 */ /* 0x000fea0003800000 */
[----:B------:R-:W-:Y:S01]  /*47c0*/  ULDC UR5, c[0x0][0x22c] ;  /* 0x00008b0000057ab9 */ /* 0x000fe20000000800 */
        /* <DEDUP_REMOVED lines=16> */
.L_x_90:
[----:B------:R-:W-:Y:S01]  /*48d0*/  BSSY B0, `(.L_x_88) ;  /* 0x0000007000007945 */ /* 0x000fe20003800000 */
[----:B------:R-:W-:-:S05]  /*48e0*/  @P2 BRA `(.L_x_89) ;  /* 0x0000005000002947 */ /* 0x000fca0003800000 */
[----:B------:R-:W-:Y:S01]  /*48f0*/  ISETP.GE.AND P0, PT, R18, c[0x0][0x220], PT ;  /* 0x0000880012007a0c */ /* 0x000fe20003f06270 */
[----:B------:R-:W-:Y:S01]  /*4900*/  CS2R R8, SRZ ;  /* 0x0000000000087805 */ /* 0x000fe2000001ff00 */
[----:B------:R-:W-:Y:S11]  /*4910*/  CS2R R10, SRZ ;  /* 0x00000000000a7805 */ /* 0x000ff6000001ff00 */
[----:B------:R-:W-:Y:S05]  /*4920*/  @!P0 MOV R15, R13 ;  /* 0x0000000d000f8202 */ /* 0x000fea0000000f00 */
[----:B------:R0:W5:Y:S02]  /*4930*/  @!P0 LDG.E.128 R8, [R14.64] ;  /* 0x000000080e088981 */ /* 0x000164000c1e1d00 */
.L_x_89:
[----:B------:R-:W-:Y:S05]  /*4940*/  BSYNC B0 ;  /* 0x0000000000007941 */ /* 0x000fea0003800000 */
.L_x_88:
        /* <DEDUP_REMOVED lines=11> */
.L_x_87:
[----:B------:R-:W-:Y:S02]  /*4a00*/  IADD3 R7, R7, UR7, RZ ;  /* 0x0000000707077c10 */ /* 0x000fe4000fffe0ff */
        /* <DEDUP_REMOVED lines=79> */
        .weak           $__internal_1_$__cuda_sm20_div_s64
        .type           $__internal_1_$__cuda_sm20_div_s64,@function
        .size           $__internal_1_$__cuda_sm20_div_s64,(.L_x_5149 - $__internal_1_$__cuda_sm20_div_s64)
$__internal_1_$__cuda_sm20_div_s64:
        /* <DEDUP_REMOVED lines=83> */
[----:B------:R-:W-:Y:S06]  /*5430*/  RET.REL.NODEC R22 `(_ZN5flash32flash_fwd_splitkv_combine_kernelI23Flash_fwd_kernel_traitsILi32ELi64ELi256ELi4ELb0ELb0EN7cutlass10bfloat16_tE19Flash_kernel_traitsILi32ELi64ELi256ELi4ES3_EELi16ELi6ELb0EEEvNS_16Flash_fwd_paramsE) ;  /* 0xffffabc016007950 */ /* 0x000fec0003c3ffff */
.L_x_91:
        /* <DEDUP_REMOVED lines=12> */
.L_x_5149:


//--------------------- .text._ZN5flash32flash_fwd_splitkv_combine_kernelI23Flash_fwd_kernel_traitsILi32ELi64ELi256ELi4ELb0ELb0EN7cutlass10bfloat16_tE19Flash_kernel_traitsILi32ELi64ELi256ELi4ES3_EELi16ELi5ELb0EEEvNS_16Flash_fwd_paramsE --------------------------
	.section	.text._ZN5flash32flash_fwd_splitkv_combine_kernelI23Flash_fwd_kernel_traitsILi32ELi64ELi256ELi4ELb0ELb0EN7cutlass10bfloat16_tE19Flash_kernel_traitsILi32ELi64ELi256ELi4ES3_EELi16ELi5ELb0EEEvNS_16Flash_fwd_paramsE,"ax",@progbits
	.sectioninfo	@"SHI_REGISTERS=62"
	.align	128
        .global         _ZN5flash32flash_fwd_splitkv_combine_kernelI23Flash_fwd_kernel_traitsILi32ELi64ELi256ELi4ELb0ELb0EN7cutlass10bfloat16_tE19Flash_kernel_traitsILi32ELi64ELi256ELi4ES3_EELi16ELi5ELb0EEEvNS_16Flash_fwd_paramsE
        .type           _ZN5flash32flash_fwd_splitkv_combine_kernelI23Flash_fwd_kernel_traitsILi32ELi64ELi256ELi4ELb0ELb0EN7cutlass10bfloat16_tE19Flash_kernel_traitsILi32ELi64ELi256ELi4ES3_EELi16ELi5ELb0EEEvNS_16Flash_fwd_paramsE,@function
        .size           _ZN5flash32flash_fwd_splitkv_combine_kernelI23Flash_fwd_kernel_traitsILi32ELi64ELi256ELi4ELb0ELb0EN7cutlass10bfloat16_tE19Flash_kernel_traitsILi32ELi64ELi256ELi4ES3_EELi16ELi5ELb0EEEvNS_16Flash_fwd_paramsE,(.L_x_5150 - _ZN5flash32flash_fwd_splitkv_combine_kernelI23Flash_fwd_kernel_traitsILi32ELi64ELi256ELi4ELb0ELb0EN7cutlass10bfloat16_tE19Flash_kernel_traitsILi32ELi64ELi256ELi4ES3_EELi16ELi5ELb0EEEvNS_16Flash_fwd_paramsE)
        .other          _ZN5flash32flash_fwd_splitkv_combine_kernelI23Flash_fwd_kernel_traitsILi32ELi64ELi256ELi4ELb0ELb0EN7cutlass10bfloat16_tE19Flash_kernel_traitsILi32ELi64ELi256ELi4ES3_EELi16ELi5ELb0EEEvNS_16Flash_fwd_paramsE,@"STO_CUDA_ENTRY STV_DEFAULT"
_ZN5flash32flash_fwd_splitkv_combine_kernelI23Flash_fwd_kernel_traitsILi32ELi64ELi256ELi4ELb0ELb0EN7cutlass10bfloat16_tE19Flash_kernel_traitsILi32ELi64ELi256ELi4ES3_EELi16ELi5ELb0EEEvNS_16Flash_fwd_paramsE:
.text._ZN5flash32flash_fwd_splitkv_combine_kernelI23Flash_fwd_kernel_traitsILi32ELi64ELi256ELi4ELb0ELb0EN7cutlass10bfloat16_tE19Flash_kernel_traitsILi32ELi64ELi256ELi4ES3_EELi16ELi5ELb0EEEvNS_16Flash_fwd_paramsE:
        /* <DEDUP_REMOVED lines=11> */
[----:B------:R-:W-:Y:S01]  /*00b0*/  SEL R5, R0, R5, P0 ;  /* 0x0000000500057207 */ /* 0x000fe20000000000 */
        /* <DEDUP_REMOVED lines=11> */
[----:B------:R-:W-:Y:S05]  /*0170*/  CALL.REL.NOINC `($__internal_2_$__cuda_sm20_div_s64) ;  /* 0x0000455000007944 */ /* 0x000fea0003c00000 */
[----:B------:R-:W-:Y:S05]  /*0180*/  BRA `(.L_x_93) ;  /* 0x0000013000007947 */ /* 0x000fea0003800000 */
.L_x_92:
        /* <DEDUP_REMOVED lines=19> */
.L_x_93:
        /* <DEDUP_REMOVED lines=9> */
[----:B------:R-:W-:Y:S02]  /*0350*/  MOV R19, R21 ;  /* 0x0000001500137202 */ /* 0x000fe40000000f00 */
[----:B------:R-:W-:Y:S02]  /*0360*/  MOV R24, 0x380 ;  /* 0x0000038000187802 */ /* 0x000fe40000000f00 */
[----:B------:R-:W-:Y:S05]  /*0370*/  CALL.REL.NOINC `($__internal_2_$__cuda_sm20_div_s64) ;  /* 0x0000435000007944 */ /* 0x000fea0003c00000 */
[----:B------:R-:W-:Y:S02]  /*0380*/  MOV R32, R20 ;  /* 0x0000001400207202 */ /* 0x000fe40000000f00 */
[----:B------:R-:W-:Y:S01]  /*0390*/  MOV R33, R21 ;  /* 0x0000001500217202 */ /* 0x000fe20000000f00 */
[----:B------:R-:W-:Y:S05]  /*03a0*/  BRA `(.L_x_96) ;  /* 0x0000013000007947 */ /* 0x000fea0003800000 */
.L_x_95:
[----:B------:R-:W0:Y:S01]  /*03b0*/  I2F.U32.RP R6, R26 ;  /* 0x0000001a00067306 */ /* 0x000e220000209000 */
[----:B------:R-:W-:Y:S01]  /*03c0*/  ISETP.NE.U32.AND P0, PT, R26, RZ, PT ;  /* 0x000000ff1a00720c */ /* 0x000fe20003f05070 */
[----:B------:R-:W-:-:S06]  /*03d0*/  HFMA2.MMA R33, -RZ, RZ, 0, 0 ;  /* 0x00000000ff217435 */ /* 0x000fcc00000001ff */
[----:B0-----:R-:W0:Y:S02]  /*03e0*/  MUFU.RCP R4, R6 ;  /* 0x0000000600047308 */ /* 0x001e240000001000 */
[----:B0-----:R-:W-:-:S06]  /*03f0*/  IADD3 R4, R4, 0xffffffe, RZ ;  /* 0x0ffffffe04047810 */ /* 0x001fcc0007ffe0ff */
[----:B------:R-:W0:Y:S02]  /*0400*/  F2I.FTZ.U32.TRUNC.NTZ R3, R4 ;  /* 0x0000000400037305 */ /* 0x000e24000021f000 */
[----:B0-----:R-:W-:-:S04]  /*0410*/  IMAD.MOV R2, RZ, RZ, -R3 ;  /* 0x000000ffff027224 */ /* 0x001fc800078e0a03 */
[----:B------:R-:W-:Y:S02]  /*0420*/  IMAD R7, R2, R26, RZ ;  /* 0x0000001a02077224 */ /* 0x000fe400078e02ff */
[----:B------:R-:W-:-:S04]  /*0430*/  IMAD.MOV.U32 R2, RZ, RZ, RZ ;  /* 0x000000ffff027224 */ /* 0x000fc800078e00ff */
        /* <DEDUP_REMOVED lines=10> */
.L_x_96:
[----:B------:R-:W-:Y:S05]  /*04e0*/  BSYNC B0 ;  /* 0x0000000000007941 */ /* 0x000fea0003800000 */
.L_x_94:
        /* <DEDUP_REMOVED lines=10> */
[----:B------:R-:W-:Y:S01]  /*0590*/  @!UP0 UIADD3 UR4, UR5, URZ, URZ ;  /* 0x0000003f05048290 */ /* 0x000fe2000fffe03f */
[----:B0-----:R-:W0:Y:S02]  /*05a0*/  MUFU.RCP R8, R6 ;  /* 0x0000000600087308 */ /* 0x001e240000001000 */
[----:B0-----:R-:W-:Y:S01]  /*05b0*/  IADD3 R8, R8, 0xffffffe, RZ ;  /* 0x0ffffffe08087810 */ /* 0x001fe20007ffe0ff */
[----:B------:R-:W-:-:S05]  /*05c0*/  IMAD.MOV.U32 R6, RZ, RZ, R2 ;  /* 0x000000ffff067224 */ /* 0x000fca00078e0002 */
        /* <DEDUP_REMOVED lines=40> */
[----:B------:R-:W-:Y:S02]  /*0850*/  MOV R8, R20 ;  /* 0x0000001400087202 */ /* 0x000fe40000000f00 */
[----:B------:R-:W-:Y:S01]  /*0860*/  MOV R9, R21 ;  /* 0x0000001500097202 */ /* 0x000fe20000000f00 */
[----:B------:R-:W-:Y:S05]  /*0870*/  BRA `(.L_x_99) ;  /* 0x0000013000007947 */ /* 0x000fea0003800000 */
.L_x_98:
[----:B------:R-:W0:Y:S01]  /*0880*/  I2F.U32.RP R4, R17 ;  /* 0x0000001100047306 */ /* 0x000e220000209000 */
[----:B------:R-:W-:-:S07]  /*0890*/  ISETP.NE.U32.AND P0, PT, R17, RZ, PT ;  /* 0x000000ff1100720c */ /* 0x000fce0003f05070 */
[----:B0-----:R-:W0:Y:S02]  /*08a0*/  MUFU.RCP R6, R4 ;  /* 0x0000000400067308 */ /* 0x001e240000001000 */
[----:B0-----:R-:W-:-:S06]  /*08b0*/  IADD3 R6, R6, 0xffffffe, RZ ;  /* 0x0ffffffe06067810 */ /* 0x001fcc0007ffe0ff */
[----:B------:R-:W0:Y:S02]  /*08c0*/  F2I.FTZ.U32.TRUNC.NTZ R7, R6 ;  /* 0x0000000600077305 */ /* 0x000e24000021f000 */
[----:B0-----:R-:W-:Y:S02]  /*08d0*/  IMAD.MOV R2, RZ, RZ, -R7 ;  /* 0x000000ffff027224 */ /* 0x001fe400078e0a07 */
[----:B------:R-:W-:Y:S02]  /*08e0*/  IMAD.MOV.U32 R6, RZ, RZ, RZ ;  /* 0x000000ffff067224 */ /* 0x000fe400078e00ff */
[----:B------:R-:W-:-:S04]  /*08f0*/  IMAD R9, R2, R17, RZ ;  /* 0x0000001102097224 */ /* 0x000fc800078e02ff */
[----:B------:R-:W-:-:S06]  /*0900*/  IMAD.HI.U32 R9, R7, R9, R6 ;  /* 0x0000000907097227 */ /* 0x000fcc00078e0006 */
[----:B------:R-:W-:Y:S01]  /*0910*/  IMAD.HI.U32 R8, R9, R26, RZ ;  /* 0x0000001a09087227 */ /* 0x000fe200078e00ff */
[----:B------:R-:W-:-:S04]  /*0920*/  HFMA2.MMA R9, -RZ, RZ, 0, 0 ;  /* 0x00000000ff097435 */ /* 0x000fc800000001ff */
        /* <DEDUP_REMOVED lines=8> */
.L_x_99:
[----:B------:R-:W-:Y:S05]  /*09b0*/  BSYNC B0 ;  /* 0x0000000000007941 */ /* 0x000fea0003800000 */
.L_x_97:
[----:B------:R-:W-:Y:S01]  /*09c0*/  IMAD.MOV.U32 R6, RZ, RZ, c[0x0][0x1c0] ;  /* 0x00007000ff067624 */ /* 0x000fe200078e00ff */
[----:B------:R-:W-:Y:S01]  /*09d0*/  IABS R19, R3 ;  /* 0x0000000300137213 */ /* 0x000fe20000000000 */
[----:B------:R-:W-:Y:S01]  /*09e0*/  IMAD.MOV.U32 R26, RZ, RZ, RZ ;  /* 0x000000ffff1a7224 */ /* 0x000fe200078e00ff */
[----:B------:R-:W-:Y:S01]  /*09f0*/  IABS R14, c[0x0][0x214] ;  /* 0x00008500000e7a13 */ /* 0x000fe20000000000 */
[C---:B------:R-:W-:Y:S01]  /*0a00*/  IMAD R2, R6.reuse, c[0x0][0x214], RZ ;  /* 0x0000850006027a24 */ /* 0x040fe200078e02ff */
[----:B------:R-:W0:Y:S01]  /*0a10*/  I2F.RP R20, R19 ;  /* 0x0000001300147306 */ /* 0x000e220000209400 */
[----:B------:R-:W-:Y:S01]  /*0a20*/  IADD3 R6, R6, -0x1, RZ ;  /* 0xffffffff06067810 */ /* 0x000fe20007ffe0ff */
[----:B------:R-:W1:Y:S01]  /*0a30*/  S2R R38, SR_TID.X ;  /* 0x0000000000267919 */ /* 0x000e620000002100 */
[----:B------:R-:W-:Y:S01]  /*0a40*/  ISETP.NE.AND P5, PT, R3, RZ, PT ;  /* 0x000000ff0300720c */ /* 0x000fe20003fa5270 */
[----:B------:R-:W-:Y:S01]  /*0a50*/  BSSY B0, `(.L_x_100) ;  /* 0x0000072000007945 */ /* 0x000fe20003800000 */
[----:B------:R-:W-:-:S03]  /*0a60*/  IABS R18, R2 ;  /* 0x0000000200127213 */ /* 0x000fc60000000000 */
[----:B------:R-:W-:Y:S01]  /*0a70*/  I2F.RP R13, R14 ;  /* 0x0000000e000d7306 */ /* 0x000fe20000209400 */
[----:B------:R-:W-:-:S07]  /*0a80*/  IADD3 R21, R18, UR8, RZ ;  /* 0x0000000812157c10 */ /* 0x000fce000fffe0ff */
[----:B------:R-:W2:Y:S08]  /*0a90*/  I2F.RP R15, R18 ;  /* 0x00000012000f7306 */ /* 0x000eb00000209400 */
[----:B0-----:R-:W0:Y:S08]  /*0aa0*/  MUFU.RCP R4, R20 ;  /* 0x0000001400047308 */ /* 0x001e300000001000 */
[----:B--2---:R-:W2:Y:S08]  /*0ab0*/  MUFU.RCP R10, R15 ;  /* 0x0000000f000a7308 */ /* 0x004eb00000001000 */
[----:B------:R-:W3:Y:S01]  /*0ac0*/  MUFU.RCP R24, R13 ;  /* 0x0000000d00187308 */ /* 0x000ee20000001000 */
[----:B0-----:R-:W-:-:S02]  /*0ad0*/  IADD3 R4, R4, 0xffffffe, RZ ;  /* 0x0ffffffe04047810 */ /* 0x001fc40007ffe0ff */
[----:B--2---:R-:W-:-:S05]  /*0ae0*/  IADD3 R10, R10, 0xffffffe, RZ ;  /* 0x0ffffffe0a0a7810 */ /* 0x004fca0007ffe0ff */
[----:B------:R-:W0:Y:S01]  /*0af0*/  F2I.FTZ.U32.TRUNC.NTZ R27, R4 ;  /* 0x00000004001b7305 */ /* 0x000e22000021f000 */
[----:B------:R-:W-:Y:S02]  /*0b00*/  IABS R15, R21 ;  /* 0x00000015000f7213 */ /* 0x000fe40000000000 */
[----:B---3--:R-:W-:-:S05]  /*0b10*/  IADD3 R24, R24, 0xffffffe, RZ ;  /* 0x0ffffffe18187810 */ /* 0x008fca0007ffe0ff */
[----:B------:R-:W2:Y:S08]  /*0b20*/  F2I.FTZ.U32.TRUNC.NTZ R11, R10 ;  /* 0x0000000a000b7305 */ /* 0x000eb0000021f000 */
[----:B------:R-:W3:Y:S01]  /*0b30*/  F2I.FTZ.U32.TRUNC.NTZ R25, R24 ;  /* 0x0000001800197305 */ /* 0x000ee2000021f000 */
[----:B0-----:R-:W-:Y:S02]  /*0b40*/  IMAD.MOV R22, RZ, RZ, -R27 ;  /* 0x000000ffff167224 */ /* 0x001fe400078e0a1b */
[----:B------:R-:W-:-:S02]  /*0b50*/  IMAD.IADD R4, R6, 0x1, R19 ;  /* 0x0000000106047824 */ /* 0x000fc400078e0213 */
[----:B------:R-:W-:Y:S02]  /*0b60*/  IMAD R22, R22, R19, RZ ;  /* 0x0000001316167224 */ /* 0x000fe400078e02ff */
[----:B--2---:R-:W-:Y:S01]  /*0b70*/  IMAD.MOV R7, RZ, RZ, -R11 ;  /* 0x000000ffff077224 */ /* 0x004fe200078e0a0b */
[----:B------:R-:W-:Y:S01]  /*0b80*/  IABS R13, R4 ;  /* 0x00000004000d7213 */ /* 0x000fe20000000000 */
[----:B------:R-:W-:Y:S02]  /*0b90*/  IMAD.MOV.U32 R10, RZ, RZ, RZ ;  /* 0x000000ffff0a7224 */ /* 0x000fe400078e00ff */
[----:B------:R-:W-:Y:S02]  /*0ba0*/  IMAD R20, R7, R18, RZ ;  /* 0x0000001207147224 */ /* 0x000fe400078e02ff */
[----:B------:R-:W-:-:S04]  /*0bb0*/  IMAD.HI.U32 R22, R27, R22, R26 ;  /* 0x000000161b167227 */ /* 0x000fc800078e001a */
[----:B------:R-:W-:Y:S01]  /*0bc0*/  IMAD.HI.U32 R20, R11, R20, R10 ;  /* 0x000000140b147227 */ /* 0x000fe200078e000a */
[----:B------:R-:W-:Y:S02]  /*0bd0*/  IABS R10, R2 ;  /* 0x00000002000a7213 */ /* 0x000fe40000000000 */
[----:B------:R-:W-:Y:S01]  /*0be0*/  IABS R11, R3 ;  /* 0x00000003000b7213 */ /* 0x000fe20000000000 */
[----:B---3--:R-:W-:Y:S02]  /*0bf0*/  IMAD.MOV R7, RZ, RZ, -R25 ;  /* 0x000000ffff077224 */ /* 0x008fe400078e0a19 */
[----:B------:R-:W-:Y:S02]  /*0c00*/  IMAD.MOV.U32 R24, RZ, RZ, RZ ;  /* 0x000000ffff187224 */ /* 0x000fe400078e00ff */
[----:B------:R-:W-:Y:S02]  /*0c10*/  IMAD R7, R7, R14, RZ ;  /* 0x0000000e07077224 */ /* 0x000fe400078e02ff */
[----:B------:R-:W-:-:S02]  /*0c20*/  IMAD.MOV R10, RZ, RZ, -R10 ;  /* 0x000000ffff0a7224 */ /* 0x000fc400078e0a0a */
[----:B------:R-:W-:-:S04]  /*0c30*/  IMAD.HI.U32 R20, R20, R15, RZ ;  /* 0x0000000f14147227 */ /* 0x000fc800078e00ff */
[----:B------:R-:W-:-:S04]  /*0c40*/  IMAD.HI.U32 R24, R25, R7, R24 ;  /* 0x0000000719187227 */ /* 0x000fc800078e0018 */
[----:B------:R-:W-:Y:S02]  /*0c50*/  IMAD R7, R20, R10, R15 ;  /* 0x0000000a14077224 */ /* 0x000fe400078e020f */
[----:B------:R-:W-:Y:S02]  /*0c60*/  IMAD.MOV R11, RZ, RZ, -R11 ;  /* 0x000000ffff0b7224 */ /* 0x000fe400078e0a0b */
[----:B------:R-:W-:Y:S01]  /*0c70*/  IMAD.HI.U32 R22, R22, R13, RZ ;  /* 0x0000000d16167227 */ /* 0x000fe200078e00ff */
[----:B------:R-:W-:-:S03]  /*0c80*/  ISETP.GT.U32.AND P4, PT, R18, R7, PT ;  /* 0x000000071200720c */ /* 0x000fc60003f84070 */
[----:B------:R-:W-:Y:S01]  /*0c90*/  IMAD R26, R22, R11, R13 ;  /* 0x0000000b161a7224 */ /* 0x000fe200078e020d */
[----:B------:R-:W-:Y:S01]  /*0ca0*/  LEA.HI.SX32 R13, R2, 0x1, 0x1 ;  /* 0x00000001020d7811 */ /* 0x000fe200078f0aff */
[----:B------:R-:W-:-:S03]  /*0cb0*/  IMAD.HI.U32 R24, R24, R15, RZ ;  /* 0x0000000f18187227 */ /* 0x000fc600078e00ff */
[----:B------:R-:W-:Y:S01]  /*0cc0*/  ISETP.GT.U32.AND P3, PT, R19, R26, PT ;  /* 0x0000001a1300720c */ /* 0x000fe20003f64070 */
[----:B------:R-:W-:-:S04]  /*0cd0*/  IMAD.MOV R10, RZ, RZ, -R24 ;  /* 0x000000ffff0a7224 */ /* 0x000fc800078e0a18 */
[----:B------:R-:W-:Y:S01]  /*0ce0*/  @!P4 IMAD.IADD R7, R7, 0x1, -R18 ;  /* 0x000000010707c824 */ /* 0x000fe200078e0a12 */
[----:B------:R-:W-:Y:S01]  /*0cf0*/  @!P4 IADD3 R20, R20, 0x1, RZ ;  /* 0x000000011414c810 */ /* 0x000fe20007ffe0ff */
[----:B------:R-:W-:Y:S01]  /*0d00*/  IMAD R15, R14, R10, R15 ;  /* 0x0000000a0e0f7224 */ /* 0x000fe200078e020f */
[----:B------:R-:W-:Y:S02]  /*0d10*/  ISETP.NE.AND P4, PT, R2, RZ, PT ;  /* 0x000000ff0200720c */ /* 0x000fe40003f85270 */
[-C--:B------:R-:W-:Y:S02]  /*0d20*/  ISETP.GE.U32.AND P2, PT, R7, R18.reuse, PT ;  /* 0x000000120700720c */ /* 0x080fe40003f46070 */
[----:B------:R-:W-:Y:S01]  /*0d30*/  LOP3.LUT R7, R21, R18, RZ, 0x3c, !PT ;  /* 0x0000001215077212 */ /* 0x000fe200078e3cff */
[----:B------:R-:W-:Y:S01]  /*0d40*/  @!P3 IMAD.IADD R26, R26, 0x1, -R19 ;  /* 0x000000011a1ab824 */ /* 0x000fe200078e0a13 */
[----:B------:R-:W-:Y:S02]  /*0d50*/  ISETP.GT.U32.AND P0, PT, R14, R15, PT ;  /* 0x0000000f0e00720c */ /* 0x000fe40003f04070 */
[----:B------:R-:W-:-:S02]  /*0d60*/  ISETP.GE.AND P1, PT, R7, RZ, PT ;  /* 0x000000ff0700720c */ /* 0x000fc40003f26270 */
[-C--:B------:R-:W-:Y:S02]  /*0d70*/  ISETP.GE.U32.AND P6, PT, R26, R19.reuse, PT ;  /* 0x000000131a00720c */ /* 0x080fe40003fc6070 */
[----:B------:R-:W-:Y:S02]  /*0d80*/  LOP3.LUT R7, R4, R19, RZ, 0x3c, !PT ;  /* 0x0000001304077212 */ /* 0x000fe400078e3cff */
[----:B------:R-:W-:Y:S02]  /*0d90*/  @!P3 IADD3 R22, R22, 0x1, RZ ;  /* 0x000000011616b810 */ /* 0x000fe40007ffe0ff */
[----:B------:R-:W-:Y:S02]  /*0da0*/  @P2 IADD3 R20, R20, 0x1, RZ ;  /* 0x0000000114142810 */ /* 0x000fe40007ffe0ff */
[----:B------:R-:W-:Y:S01]  /*0db0*/  ISETP.GE.AND P2, PT, R7, RZ, PT ;  /* 0x000000ff0700720c */ /* 0x000fe20003f46270 */
[----:B------:R-:W-:Y:S01]  /*0dc0*/  @!P0 IMAD.IADD R15, R15, 0x1, -R14 ;  /* 0x000000010f0f8824 */ /* 0x000fe200078e0a0e */
[----:B------:R-:W-:Y:S01]  /*0dd0*/  @!P0 IADD3 R24, R24, 0x1, RZ ;  /* 0x0000000118188810 */ /* 0x000fe20007ffe0ff */
[----:B------:R-:W-:Y:S01]  /*0de0*/  @!P1 IMAD.MOV R20, RZ, RZ, -R20 ;  /* 0x000000ffff149224 */ /* 0x000fe200078e0a14 */
[----:B------:R-:W-:-:S02]  /*0df0*/  @!P4 LOP3.LUT R20, RZ, R18, RZ, 0x33, !PT ;  /* 0x00000012ff14c212 */ /* 0x000fc400078e33ff */
[----:B------:R-:W-:Y:S02]  /*0e00*/  @P6 IADD3 R22, R22, 0x1, RZ ;  /* 0x0000000116166810 */ /* 0x000fe40007ffe0ff */
[----:B------:R-:W-:Y:S02]  /*0e10*/  ISETP.LT.U32.AND P0, PT, R32, R20, PT ;  /* 0x000000142000720c */ /* 0x000fe40003f01070 */
[----:B------:R-:W-:Y:S02]  /*0e20*/  SHF.R.S32.HI R11, RZ, 0x1f, R20 ;  /* 0x0000001fff0b7819 */ /* 0x000fe40000011414 */
[----:B------:R-:W-:Y:S01]  /*0e30*/  ISETP.GE.U32.AND P3, PT, R15, R14, PT ;  /* 0x0000000e0f00720c */ /* 0x000fe20003f66070 */
[----:B------:R-:W-:Y:S01]  /*0e40*/  @!P2 IMAD.MOV R22, RZ, RZ, -R22 ;  /* 0x000000ffff16a224 */ /* 0x000fe200078e0a16 */
[----:B------:R-:W-:Y:S02]  /*0e50*/  ISETP.GT.AND P2, PT, R2, RZ, PT ;  /* 0x000000ff0200720c */ /* 0x000fe40003f44270 */
[----:B------:R-:W-:-:S02]  /*0e60*/  ISETP.LT.AND.EX P0, PT, R33, R11, PT, P0 ;  /* 0x0000000b2100720c */ /* 0x000fc40003f01300 */
[----:B------:R-:W-:Y:S02]  /*0e70*/  LOP3.LUT R21, R21, c[0x0][0x214], RZ, 0x3c, !PT ;  /* 0x0000850015157a12 */ /* 0x000fe400078e3cff */
[----:B------:R-:W-:Y:S02]  /*0e80*/  SEL R11, R33, R11, P0 ;  /* 0x0000000b210b7207 */ /* 0x000fe40000000000 */
[----:B------:R-:W-:Y:S02]  /*0e90*/  ISETP.GE.AND P1, PT, R21, RZ, PT ;  /* 0x000000ff1500720c */ /* 0x000fe40003f26270 */
[----:B------:R-:W-:Y:S02]  /*0ea0*/  SHF.R.S32.HI R10, RZ, 0x1f, R2 ;  /* 0x0000001fff0a7819 */ /* 0x000fe40000011402 */
[----:B------:R-:W-:Y:S02]  /*0eb0*/  ISETP.NE.AND P4, PT, RZ, c[0x0][0x214], PT ;  /* 0x00008500ff007a0c */ /* 0x000fe40003f85270 */
[----:B------:R-:W-:Y:S01]  /*0ec0*/  LOP3.LUT R2, R33, R11, RZ, 0xfc, !PT ;  /* 0x0000000b21027212 */ /* 0x000fe200078efcff */
[----:B------:R-:W-:Y:S01]  /*0ed0*/  @!P2 IMAD.MOV R13, RZ, RZ, R10 ;  /* 0x000000ffff0da224 */ /* 0x000fe200078e020a */
[----:B------:R-:W-:-:S02]  /*0ee0*/  @P3 IADD3 R24, R24, 0x1, RZ ;  /* 0x0000000118183810 */ /* 0x000fc40007ffe0ff */
[----:B------:R-:W-:Y:S02]  /*0ef0*/  ISETP.NE.U32.AND P2, PT, R2, RZ, PT ;  /* 0x000000ff0200720c */ /* 0x000fe40003f45070 */
[----:B------:R-:W-:Y:S01]  /*0f00*/  @!P5 LOP3.LUT R22, RZ, R19, RZ, 0x33, !PT ;  /* 0x00000013ff16d212 */ /* 0x000fe200078e33ff */
[----:B------:R-:W-:-:S03]  /*0f10*/  @!P1 IMAD.MOV R24, RZ, RZ, -R24 ;  /* 0x000000ffff189224 */ /* 0x000fc600078e0a18 */
[----:B------:R-:W-:Y:S02]  /*0f20*/  ISETP.LT.U32.AND P1, PT, R8, R22, PT ;  /* 0x000000160800720c */ /* 0x000fe40003f21070 */
[----:B------:R-:W-:Y:S02]  /*0f30*/  SHF.R.S32.HI R7, RZ, 0x1f, R22 ;  /* 0x0000001fff077819 */ /* 0x000fe40000011416 */
[----:B------:R-:W-:Y:S02]  /*0f40*/  @!P4 LOP3.LUT R24, RZ, c[0x0][0x214], RZ, 0x33, !PT ;  /* 0x00008500ff18ca12 */ /* 0x000fe400078e33ff */
[----:B------:R-:W-:-:S03]  /*0f50*/  ISETP.LT.AND.EX P1, PT, R9, R7, PT, P1 ;  /* 0x000000070900720c */ /* 0x000fc60003f21310 */
[----:B------:R-:W-:Y:S01]  /*0f60*/  IMAD R2, R24, R13, RZ ;  /* 0x0000000d18027224 */ /* 0x000fe200078e02ff */
[----:B------:R-:W-:Y:S02]  /*0f70*/  SEL R15, R8, R22, P1 ;  /* 0x00000016080f7207 */ /* 0x000fe40000800000 */
[----:B------:R-:W-:Y:S02]  /*0f80*/  SEL R14, R9, R7, P1 ;  /* 0x00000007090e7207 */ /* 0x000fe40000800000 */
[----:B------:R-:W-:Y:S01]  /*0f90*/  SEL R13, R32, R20, P0 ;  /* 0x00000014200d7207 */ /* 0x000fe20000000000 */
[----:B------:R-:W-:Y:S05]  /*0fa0*/  @!P2 BRA `(.L_x_101) ;  /* 0x000000900000a947 */ /* 0x000fea0003800000 */
[----:B-1----:R-:W-:Y:S01]  /*0fb0*/  IMAD.MOV.U32 R30, RZ, RZ, R32 ;  /* 0x000000ffff1e7224 */ /* 0x002fe200078e0020 */
[----:B------:R-:W-:Y:S01]  /*0fc0*/  MOV R26, R13 ;  /* 0x0000000d001a7202 */ /* 0x000fe20000000f00 */
[----:B------:R-:W-:Y:S01]  /*0fd0*/  IMAD.MOV.U32 R19, RZ, RZ, R33 ;  /* 0x000000ffff137224 */ /* 0x000fe200078e0021 */
[----:B------:R-:W-:Y:S02]  /*0fe0*/  MOV R25, R11 ;  /* 0x0000000b00197202 */ /* 0x000fe40000000f00 */
[----:B------:R-:W-:-:S02]  /*0ff0*/  MOV R24, 0x1010 ;  /* 0x0000101000187802 */ /* 0x000fc40000000f00 */
[----:B------:R-:W-:Y:S05]  /*1000*/  CALL.REL.NOINC `($__internal_2_$__cuda_sm20_div_s64) ;  /* 0x000036c000007944 */ /* 0x000fea0003c00000 */
[----:B------:R-:W-:Y:S02]  /*1010*/  MOV R40, R20 ;  /* 0x0000001400287202 */ /* 0x000fe40000000f00 */
[----:B------:R-:W-:Y:S01]  /*1020*/  MOV R41, R21 ;  /* 0x0000001500297202 */ /* 0x000fe20000000f00 */
[----:B------:R-:W-:Y:S05]  /*1030*/  BRA `(.L_x_102) ;  /* 0x0000013000007947 */ /* 0x000fea0003800000 */
.L_x_101:
        /* <DEDUP_REMOVED lines=19> */
.L_x_102:
[----:B------:R-:W-:Y:S05]  /*1170*/  BSYNC B0 ;  /* 0x0000000000007941 */ /* 0x000fea0003800000 */
.L_x_100:
[----:B------:R-:W-:Y:S01]  /*1180*/  SHF.R.S32.HI R7, RZ, 0x1f, R38 ;  /* 0x0000001fff077819 */ /* 0x000fe20000011426 */
[----:B------:R-:W-:Y:S01]  /*1190*/  ULDC.64 UR8, c[0x0][0x118] ;  /* 0x0000460000087ab9 */ /* 0x000fe20000000a00 */
[----:B------:R-:W-:Y:S02]  /*11a0*/  IADD3 R21, P0, R12, -UR7, RZ ;  /* 0x800000070c157c10 */ /* 0x000fe4000ff1e0ff */
[----:B------:R-:W-:-:S04]  /*11b0*/  LEA.HI R25, R7, R38, RZ, 0x4 ;  /* 0x0000002607197211 */ /* 0x000fc800078f20ff */
[----:B------:R-:W-:Y:S02]  /*11c0*/  LOP3.LUT R19, R25, 0xfffffff0, RZ, 0xc0, !PT ;  /* 0xfffffff019137812 */ /* 0x000fe400078ec0ff */
[----:B------:R-:W-:-:S03]  /*11d0*/  SHF.R.S32.HI R25, RZ, 0x4, R25 ;  /* 0x00000004ff197819 */ /* 0x000fc60000011419 */
[----:B------:R-:W-:Y:S01]  /*11e0*/  IMAD.IADD R20, R38, 0x1, -R19 ;  /* 0x0000000126147824 */ /* 0x000fe200078e0a13 */
[----:B------:R-:W-:Y:S02]  /*11f0*/  IADD3.X R19, R0, ~UR6, RZ, P0, !PT ;  /* 0x8000000600137c10 */ /* 0x000fe400087fe4ff */
[----:B------:R-:W-:Y:S02]  /*1200*/  IADD3 R31, R25, 0x10, RZ ;  /* 0x00000010191f7810 */ /* 0x000fe40007ffe0ff */
[----:B------:R-:W-:Y:S02]  /*1210*/  ISETP.GT.U32.AND P3, PT, R21, R20, PT ;  /* 0x000000141500720c */ /* 0x000fe40003f64070 */
[----:B------:R-:W-:Y:S02]  /*1220*/  SHF.R.S32.HI R10, RZ, 0x1f, R20 ;  /* 0x0000001fff0a7819 */ /* 0x000fe40000011414 */
[----:B------:R-:W-:Y:S02]  /*1230*/  IADD3 R27, R25, 0x8, RZ ;  /* 0x00000008191b7810 */ /* 0x000fe40007ffe0ff */
[----:B------:R-:W-:-:S02]  /*1240*/  ISETP.GT.AND.EX P3, PT, R19, R10, PT, P3 ;  /* 0x0000000a1300720c */ /* 0x000fc40003f64330 */
[----:B------:R-:W-:Y:S02]  /*1250*/  IADD3 R23, R25, 0x18, RZ ;  /* 0x0000001819177810 */ /* 0x000fe40007ffe0ff */
[----:B------:R-:W-:Y:S02]  /*1260*/  ISETP.GE.OR P4, PT, R31, c[0x0][0x314], !P3 ;  /* 0x0000c5001f007a0c */ /* 0x000fe40005f86670 */
[----:B------:R-:W-:Y:S02]  /*1270*/  ISETP.GE.OR P5, PT, R27, c[0x0][0x314], !P3 ;  /* 0x0000c5001b007a0c */ /* 0x000fe40005fa6670 */
[----:B------:R-:W-:Y:S02]  /*1280*/  ISETP.GE.OR P6, PT, R25, c[0x0][0x314], !P3 ;  /* 0x0000c50019007a0c */ /* 0x000fe40005fc6670 */
[----:B------:R-:W-:Y:S02]  /*1290*/  ISETP.GE.OR P3, PT, R23, c[0x0][0x314], !P3 ;  /* 0x0000c50017007a0c */ /* 0x000fe40005f66670 */
[----:B------:R-:W-:-:S04]  /*12a0*/  IADD3 R32, P0, R20, UR7, RZ ;  /* 0x0000000714207c10 */ /* 0x000fc8000ff1e0ff */
[----:B------:R-:W-:Y:S01]  /*12b0*/  IADD3.X R33, R10, UR6, RZ, P0, !PT ;  /* 0x000000060a217c10 */ /* 0x000fe200087fe4ff */
[--C-:B------:R-:W-:Y:S01]  /*12c0*/  @!P4 IMAD.MOV.U32 R26, RZ, RZ, R32.reuse ;  /* 0x000000ffff1ac224 */ /* 0x100fe200078e0020 */
[----:B------:R-:W-:Y:S02]  /*12d0*/  @!P4 SHF.R.S32.HI R19, RZ, 0x1f, R31 ;  /* 0x0000001fff13c819 */ /* 0x000fe4000001141f */
[----:B------:R-:W-:Y:S01]  /*12e0*/  @!P5 SHF.R.S32.HI R21, RZ, 0x1f, R27 ;  /* 0x0000001fff15d819 */ /* 0x000fe2000001141b */
[----:B------:R-:W-:-:S04]  /*12f0*/  @!P5 IMAD.WIDE.U32 R28, R12, R27, R32 ;  /* 0x0000001b0c1cd225 */ /* 0x000fc800078e0020 */
[-C--:B------:R-:W-:Y:S01]  /*1300*/  @!P4 IMAD R19, R19, R12.reuse, RZ ;  /* 0x0000000c1313c224 */ /* 0x080fe200078e02ff */
[----:B------:R-:W-:Y:S01]  /*1310*/  @!P5 LEA R22, P0, R28, c[0x0][0x208], 0x2 ;  /* 0x000082001c16da11 */ /* 0x000fe200078010ff */
[----:B------:R-:W-:Y:S02]  /*1320*/  @!P5 IMAD R21, R21, R12, RZ ;  /* 0x0000000c1515d224 */ /* 0x000fe400078e02ff */
[-C--:B------:R-:W-:Y:S01]  /*1330*/  @!P4 IMAD R10, R31, R0.reuse, R19 ;  /* 0x000000001f0ac224 */ /* 0x080fe200078e0213 */
[----:B------:R-:W-:Y:S01]  /*1340*/  @!P3 SHF.R.S32.HI R19, RZ, 0x1f, R23 ;  /* 0x0000001fff13b819 */ /* 0x000fe20000011417 */
[----:B------:R-:W-:Y:S01]  /*1350*/  @!P5 IMAD R18, R27, R0, R21 ;  /* 0x000000001b12d224 */ /* 0x000fe200078e0215 */
[----:B------:R-:W-:Y:S01]  /*1360*/  @!P6 SHF.R.S32.HI R21, RZ, 0x1f, R25 ;  /* 0x0000001fff15e819 */ /* 0x000fe20000011419 */
[----:B------:R-:W-:Y:S02]  /*1370*/  @!P4 IMAD.MOV.U32 R27, RZ, RZ, R33 ;  /* 0x000000ffff1bc224 */ /* 0x000fe400078e0021 */
[----:B------:R-:W-:-:S02]  /*1380*/  @!P3 IMAD R19, R19, R12, RZ ;  /* 0x0000000c1313b224 */ /* 0x000fc400078e02ff */
[----:B------:R-:W-:-:S04]  /*1390*/  @!P4 IMAD.WIDE.U32 R26, R12, R31, R26 ;  /* 0x0000001f0c1ac225 */ /* 0x000fc800078e001a */
[----:B------:R-:W-:Y:S02]  /*13a0*/  @!P6 IMAD.MOV.U32 R30, RZ, RZ, R32 ;  /* 0x000000ffff1ee224 */ /* 0x000fe400078e0020 */
[--C-:B------:R-:W-:Y:S02]  /*13b0*/  @!P6 IMAD.MOV.U32 R31, RZ, RZ, R33.reuse ;  /* 0x000000ffff1fe224 */ /* 0x100fe400078e0021 */
[----:B------:R-:W-:Y:S02]  /*13c0*/  @!P6 IMAD R21, R21, R12, RZ ;  /* 0x0000000c1515e224 */ /* 0x000fe400078e02ff */
[----:B------:R-:W-:Y:S02]  /*13d0*/  @!P5 IMAD.IADD R18, R29, 0x1, R18 ;  /* 0x000000011d12d824 */ /* 0x000fe400078e0212 */
[----:B------:R-:W-:-:S04]  /*13e0*/  @!P3 IMAD.WIDE.U32 R32, R12, R23, R32 ;  /* 0x000000170c20b225 */ /* 0x000fc800078e0020 */
[-C--:B------:R-:W-:Y:S01]  /*13f0*/  @!P3 IMAD R19, R23, R0.reuse, R19 ;  /* 0x000000001713b224 */ /* 0x080fe200078e0213 */
[----:B------:R-:W-:Y:S01]  /*1400*/  @!P5 LEA.HI.X R23, R28, c[0x0][0x20c], R18, 0x2, P0 ;  /* 0x000083001c17da11 */ /* 0x000fe200000f1412 */
[----:B------:R-:W-:Y:S01]  /*1410*/  @!P6 IMAD.WIDE.U32 R30, R12, R25, R30 ;  /* 0x000000190c1ee225 */ /* 0x000fe200078e001e */
[----:B------:R-:W-:Y:S02]  /*1420*/  @!P3 LEA R18, P0, R32, c[0x0][0x208], 0x2 ;  /* 0x000082002012ba11 */ /* 0x000fe400078010ff */
[----:B------:R-:W-:Y:S01]  /*1430*/  @!P4 LEA R28, P1, R26, c[0x0][0x208], 0x2 ;  /* 0x000082001a1cca11 */ /* 0x000fe200078210ff */
[----:B------:R-:W-:Y:S01]  /*1440*/  @!P6 IMAD R21, R25, R0, R21 ;  /* 0x000000001915e224 */ /* 0x000fe200078e0215 */
[----:B------:R-:W-:Y:S01]  /*1450*/  @!P6 LEA R36, P2, R30, c[0x0][0x208], 0x2 ;  /* 0x000082001e24ea11 */ /* 0x000fe200078410ff */
[----:B------:R-:W-:Y:S02]  /*1460*/  @!P3 IMAD.IADD R19, R33, 0x1, R19 ;  /* 0x000000012113b824 */ /* 0x000fe400078e0213 */
[----:B------:R-:W-:-:S02]  /*1470*/  @!P6 IMAD.IADD R21, R31, 0x1, R21 ;  /* 0x000000011f15e824 */ /* 0x000fc400078e0215 */
[----:B------:R-:W-:Y:S01]  /*1480*/  @!P4 IMAD.IADD R27, R27, 0x1, R10 ;  /* 0x000000011b1bc824 */ /* 0x000fe200078e020a */
[----:B------:R-:W-:Y:S01]  /*1490*/  @!P3 LEA.HI.X R19, R32, c[0x0][0x20c], R19, 0x2, P0 ;  /* 0x000083002013ba11 */ /* 0x000fe200000f1413 */
[----:B------:R-:W-:Y:S01]  /*14a0*/  IMAD.MOV.U32 R24, RZ, RZ, -0x800000 ;  /* 0xff800000ff187424 */ /* 0x000fe200078e00ff */
[----:B------:R-:W-:Y:S01]  /*14b0*/  @!P6 LEA.HI.X R37, R30, c[0x0][0x20c], R21, 0x2, P2 ;  /* 0x000083001e25ea11 */ /* 0x000fe200010f1415 */
[----:B------:R-:W-:Y:S01]  /*14c0*/  IMAD.MOV.U32 R21, RZ, RZ, -0x800000 ;  /* 0xff800000ff157424 */ /* 0x000fe200078e00ff */
[----:B------:R-:W-:Y:S01]  /*14d0*/  @!P4 LEA.HI.X R29, R26, c[0x0][0x20c], R27, 0x2, P1 ;  /* 0x000083001a1dca11 */ /* 0x000fe200008f141b */
[----:B------:R-:W-:Y:S02]  /*14e0*/  IMAD.MOV.U32 R10, RZ, RZ, -0x800000 ;  /* 0xff800000ff0a7424 */ /* 0x000fe400078e00ff */
[----:B------:R-:W-:Y:S01]  /*14f0*/  IMAD.MOV.U32 R26, RZ, RZ, -0x800000 ;  /* 0xff800000ff1a7424 */ /* 0x000fe200078e00ff */
[----:B------:R0:W2:Y:S04]  /*1500*/  @!P3 LDG.E R24, [R18.64] ;  /* 0x000000081218b981 */ /* 0x0000a8000c1e1900 */
[----:B------:R-:W3:Y:S04]  /*1510*/  @!P6 LDG.E R21, [R36.64] ;  /* 0x000000082415e981 */ /* 0x000ee8000c1e1900 */
[----:B------:R1:W4:Y:S04]  /*1520*/  @!P5 LDG.E R10, [R22.64] ;  /* 0x00000008160ad981 */ /* 0x000328000c1e1900 */
[----:B------:R-:W5:Y:S01]  /*1530*/  @!P4 LDG.E R26, [R28.64] ;  /* 0x000000081c1ac981 */ /* 0x000f62000c1e1900 */
[----:B------:R-:W-:-:S04]  /*1540*/  IABS R27, c[0x0][0x1c0] ;  /* 0x00007000001b7a13 */ /* 0x000fc80000000000 */
[----:B------:R-:W0:Y:S08]  /*1550*/  I2F.U32.RP R32, R27 ;  /* 0x0000001b00207306 */ /* 0x000e300000209000 */
[----:B0-----:R-:W0:Y:S02]  /*1560*/  MUFU.RCP R30, R32 ;  /* 0x00000020001e7308 */ /* 0x001e240000001000 */
[----:B0-----:R-:W-:-:S06]  /*1570*/  IADD3 R30, R30, 0xffffffe, RZ ;  /* 0x0ffffffe1e1e7810 */ /* 0x001fcc0007ffe0ff */
[----:B------:R-:W1:Y:S01]  /*1580*/  F2I.FTZ.U32.TRUNC.NTZ R31, R30 ;  /* 0x0000001e001f7305 */ /* 0x000e62000021f000 */
[----:B------:R-:W-:Y:S02]  /*1590*/  IABS R19, R4 ;  /* 0x0000000400137213 */ /* 0x000fe40000000000 */
[----:B------:R-:W-:Y:S01]  /*15a0*/  IABS R18, c[0x0][0x1c0] ;  /* 0x0000700000127a13 */ /* 0x000fe20000000000 */
[----:B-1----:R-:W-:Y:S02]  /*15b0*/  IMAD.MOV R22, RZ, RZ, -R31 ;  /* 0x000000ffff167224 */ /* 0x002fe400078e0a1f */
[----:B------:R-:W-:Y:S02]  /*15c0*/  IMAD.MOV.U32 R30, RZ, RZ, RZ ;  /* 0x000000ffff1e7224 */ /* 0x000fe400078e00ff */
[----:B------:R-:W-:-:S04]  /*15d0*/  IMAD R22, R22, R27, RZ ;  /* 0x0000001b16167224 */ /* 0x000fc800078e02ff */
[----:B------:R-:W-:-:S04]  /*15e0*/  IMAD.HI.U32 R22, R31, R22, R30 ;  /* 0x000000161f167227 */ /* 0x000fc800078e001e */
[----:B------:R-:W-:Y:S02]  /*15f0*/  IMAD.MOV R18, RZ, RZ, -R18 ;  /* 0x000000ffff127224 */ /* 0x000fe400078e0a12 */
[----:B------:R-:W-:-:S04]  /*1600*/  IMAD.HI.U32 R22, R22, R19, RZ ;  /* 0x0000001316167227 */ /* 0x000fc800078e00ff */
[----:B------:R-:W-:-:S05]  /*1610*/  IMAD R18, R22, R18, R19 ;  /* 0x0000001216127224 */ /* 0x000fca00078e0213 */
[----:B------:R-:W-:Y:S02]  /*1620*/  ISETP.GT.U32.AND P3, PT, R27, R18, PT ;  /* 0x000000121b00720c */ /* 0x000fe40003f64070 */
[C---:B------:R-:W-:Y:S02]  /*1630*/  ISETP.GT.AND P6, PT, R38.reuse, 0x7f, PT ;  /* 0x0000007f2600780c */ /* 0x040fe40003fc4270 */
[C---:B------:R-:W-:Y:S02]  /*1640*/  ISETP.GT.AND P2, PT, R38.reuse, 0x1ff, PT ;  /* 0x000001ff2600780c */ /* 0x040fe40003f44270 */
[C---:B------:R-:W-:Y:S02]  /*1650*/  ISETP.GT.AND P1, PT, R38.reuse, 0x17f, PT ;  /* 0x0000017f2600780c */ /* 0x040fe40003f24270 */
[----:B------:R-:W-:Y:S01]  /*1660*/  ISETP.GT.AND P0, PT, R38, 0xff, PT ;  /* 0x000000ff2600780c */ /* 0x000fe20003f04270 */
[----:B------:R-:W-:-:S04]  /*1670*/  IMAD R25, R25, 0x11, R20 ;  /* 0x0000001119197824 */ /* 0x000fc800078e0214 */
[----:B------:R-:W-:-:S05]  /*1680*/  @!P3 IMAD.IADD R18, R18, 0x1, -R27 ;  /* 0x000000011212b824 */ /* 0x000fca00078e0a1b */
[----:B------:R-:W-:Y:S02]  /*1690*/  ISETP.GE.U32.AND P4, PT, R18, R27, PT ;  /* 0x0000001b1200720c */ /* 0x000fe40003f86070 */
[----:B------:R-:W-:Y:S02]  /*16a0*/  LOP3.LUT R18, R9, R14, RZ, 0xfc, !PT ;  /* 0x0000000e09127212 */ /* 0x000fe400078efcff */
[----:B------:R-:W-:Y:S02]  /*16b0*/  LOP3.LUT R4, R4, c[0x0][0x1c0], RZ, 0x3c, !PT ;  /* 0x0000700004047a12 */ /* 0x000fe400078e3cff */
[----:B------:R-:W-:-:S07]  /*16c0*/  @!P3 IADD3 R22, R22, 0x1, RZ ;  /* 0x000000011616b810 */ /* 0x000fce0007ffe0ff */
[----:B------:R-:W-:Y:S01]  /*16d0*/  @P4 IADD3 R22, R22, 0x1, RZ ;  /* 0x0000000116164810 */ /* 0x000fe20007ffe0ff */
[----:B------:R-:W-:Y:S01]  /*16e0*/  BSSY B0, `(.L_x_103) ;  /* 0x0000028000007945 */ /* 0x000fe20003800000 */
[----:B--2---:R0:W-:Y:S04]  /*16f0*/  @!P6 STS [R25.X4+0x660], R24 ;  /* 0x000660181900e388 */ /* 0x0041e80000004800 */
[----:B---3--:R0:W-:Y:S01]  /*1700*/  @!P2 STS [R25.X4], R21 ;  /* 0x000000151900a388 */ /* 0x0081e20000004800 */
[----:B------:R-:W-:-:S03]  /*1710*/  ISETP.NE.U32.AND P2, PT, R18, RZ, PT ;  /* 0x000000ff1200720c */ /* 0x000fc60003f45070 */
[----:B----4-:R0:W-:Y:S01]  /*1720*/  @!P1 STS [R25.X4+0x220], R10 ;  /* 0x0002200a19009388 */ /* 0x0101e20000004800 */
[----:B------:R-:W-:-:S03]  /*1730*/  ISETP.GE.AND P1, PT, R4, RZ, PT ;  /* 0x000000ff0400720c */ /* 0x000fc60003f26270 */
[----:B-----5:R0:W-:Y:S01]  /*1740*/  @!P0 STS [R25.X4+0x440], R26 ;  /* 0x0004401a19008388 */ /* 0x0201e20000004800 */
[----:B------:R-:W-:Y:S01]  /*1750*/  ISETP.NE.AND P0, PT, RZ, c[0x0][0x1c0], PT ;  /* 0x00007000ff007a0c */ /* 0x000fe20003f05270 */
[----:B------:R-:W-:-:S08]  /*1760*/  IMAD.MOV.U32 R4, RZ, RZ, R22 ;  /* 0x000000ffff047224 */ /* 0x000fd000078e0016 */
[----:B------:R-:W-:-:S04]  /*1770*/  @!P1 IMAD.MOV R4, RZ, RZ, -R4 ;  /* 0x000000ffff049224 */ /* 0x000fc800078e0a04 */
[----:B------:R-:W-:Y:S01]  /*1780*/  @!P0 LOP3.LUT R4, RZ, c[0x0][0x1c0], RZ, 0x33, !PT ;  /* 0x00007000ff048a12 */ /* 0x000fe200078e33ff */
[----:B------:R-:W-:Y:S05]  /*1790*/  @!P2 BRA `(.L_x_104) ;  /* 0x000000900000a947 */ /* 0x000fea0003800000 */
[----:B------:R-:W-:Y:S01]  /*17a0*/  IMAD.MOV.U32 R30, RZ, RZ, R8 ;  /* 0x000000ffff1e7224 */ /* 0x000fe200078e0008 */
[----:B0-----:R-:W-:Y:S01]  /*17b0*/  MOV R26, R15 ;  /* 0x0000000f001a7202 */ /* 0x001fe20000000f00 */
[----:B------:R-:W-:Y:S01]  /*17c0*/  IMAD.MOV.U32 R19, RZ, RZ, R9 ;  /* 0x000000ffff137224 */ /* 0x000fe200078e0009 */
[----:B------:R-:W-:Y:S02]  /*17d0*/  MOV R25, R14 ;  /* 0x0000000e00197202 */ /* 0x000fe40000000f00 */
[----:B------:R-:W-:Y:S02]  /*17e0*/  MOV R24, 0x1800 ;  /* 0x0000180000187802 */ /* 0x000fe40000000f00 */
[----:B------:R-:W-:Y:S05]  /*17f0*/  CALL.REL.NOINC `($__internal_2_$__cuda_sm20_div_s64) ;  /* 0x00002ed000007944 */ /* 0x000fea0003c00000 */
[----:B------:R-:W-:Y:S02]  /*1800*/  MOV R42, R20 ;  /* 0x00000014002a7202 */ /* 0x000fe40000000f00 */
[----:B------:R-:W-:Y:S01]  /*1810*/  MOV R43, R21 ;  /* 0x00000015002b7202 */ /* 0x000fe20000000f00 */
[----:B------:R-:W-:Y:S05]  /*1820*/  BRA `(.L_x_105) ;  /* 0x0000013000007947 */ /* 0x000fea0003800000 */
.L_x_104:
[----:B0-----:R-:W0:Y:S01]  /*1830*/  I2F.U32.RP R10, R15 ;  /* 0x0000000f000a7306 */ /* 0x001e220000209000 */
        /* <DEDUP_REMOVED lines=18> */
.L_x_105:
[----:B------:R-:W-:Y:S05]  /*1960*/  BSYNC B0 ;  /* 0x0000000000007941 */ /* 0x000fea0003800000 */
.L_x_103:
[----:B------:R-:W-:Y:S01]  /*1970*/  BAR.SYNC.DEFER_BLOCKING 0x0 ;  /* 0x0000000000007b1d */ /* 0x000fe20000010000 */
[----:B------:R-:W-:Y:S01]  /*1980*/  LEA.HI R7, R7, R38, RZ, 0x3 ;  /* 0x0000002607077211 */ /* 0x000fe200078f18ff */
[----:B------:R-:W-:Y:S01]  /*1990*/  IMAD.MOV.U32 R36, RZ, RZ, -0x800000 ;  /* 0xff800000ff247424 */ /* 0x000fe200078e00ff */
[----:B------:R-:W-:Y:S01]  /*19a0*/  IABS R21, R2 ;  /* 0x0000000200157213 */ /* 0x000fe20000000000 */
[----:B------:R-:W-:Y:S01]  /*19b0*/  IMAD.MOV.U32 R33, RZ, RZ, -0x800000 ;  /* 0xff800000ff217424 */ /* 0x000fe200078e00ff */
[----:B------:R-:W-:Y:S01]  /*19c0*/  LOP3.LUT R9, R7, 0xfffffff8, RZ, 0xc0, !PT ;  /* 0xfffffff807097812 */ /* 0x000fe200078ec0ff */
[----:B------:R-:W-:Y:S01]  /*19d0*/  IMAD.MOV.U32 R32, RZ, RZ, -0x800000 ;  /* 0xff800000ff207424 */ /* 0x000fe200078e00ff */
[----:B------:R-:W-:Y:S01]  /*19e0*/  SHF.R.S32.HI R7, RZ, 0x3, R7 ;  /* 0x00000003ff077819 */ /* 0x000fe20000011407 */
[----:B------:R-:W-:Y:S01]  /*19f0*/  IMAD.MOV.U32 R34, RZ, RZ, -0x800000 ;  /* 0xff800000ff227424 */ /* 0x000fe200078e00ff */
[----:B------:R-:W0:Y:S01]  /*1a00*/  I2F.RP R18, R21 ;  /* 0x0000001500127306 */ /* 0x000e220000209400 */
[----:B------:R-:W-:Y:S01]  /*1a10*/  IMAD.IADD R38, R38, 0x1, -R9 ;  /* 0x0000000126267824 */ /* 0x000fe200078e0a09 */
[----:B------:R-:W-:Y:S01]  /*1a20*/  ULDC.U8 UR4, c[0x0][0x329] ;  /* 0x0000ca4000047ab9 */ /* 0x000fe20000000000 */
[----:B------:R-:W-:Y:S02]  /*1a30*/  BSSY B1, `(.L_x_106) ;  /* 0x0000236000017945 */ /* 0x000fe40003800000 */
[----:B------:R-:W-:-:S05]  /*1a40*/  IMAD R27, R38, 0x11, R7 ;  /* 0x00000011261b7824 */ /* 0x000fca00078e0207 */
[----:B------:R-:W-:Y:S01]  /*1a50*/  @!P6 LDS R36, [R27.X4] ;  /* 0x000000001b24e984 */ /* 0x000fe20000004800 */
[----:B0-----:R-:W0:Y:S03]  /*1a60*/  MUFU.RCP R18, R18 ;  /* 0x0000001200127308 */ /* 0x001e260000001000 */
[----:B------:R-:W1:Y:S04]  /*1a70*/  @!P6 LDS R33, [R27.X4+0x220] ;  /* 0x000220001b21e984 */ /* 0x000e680000004800 */
[----:B------:R-:W2:Y:S04]  /*1a80*/  @!P6 LDS R32, [R27.X4+0x440] ;  /* 0x000440001b20e984 */ /* 0x000ea80000004800 */
[----:B------:R-:W3:Y:S01]  /*1a90*/  @!P6 LDS R34, [R27.X4+0x660] ;  /* 0x000660001b22e984 */ /* 0x000ee20000004800 */
[----:B-1----:R-:W-:-:S04]  /*1aa0*/  FMNMX.FTZ R9, R36, R33, !PT ;  /* 0x0000002124097209 */ /* 0x002fc80007810000 */
[----:B--2---:R-:W-:-:S04]  /*1ab0*/  FMNMX.FTZ R9, R9, R32, !PT ;  /* 0x0000002009097209 */ /* 0x004fc80007810000 */
[----:B---3--:R-:W-:Y:S02]  /*1ac0*/  FMNMX.FTZ R10, R9, R34, !PT ;  /* 0x00000022090a7209 */ /* 0x008fe40007810000 */
[----:B------:R-:W-:-:S03]  /*1ad0*/  IABS R9, c[0x0][0x1c0] ;  /* 0x0000700000097a13 */ /* 0x000fc60000000000 */
[----:B------:R-:W1:Y:S01]  /*1ae0*/  SHFL.BFLY PT, R23, R10, 0x4, 0x1f ;  /* 0x0c801f000a177f89 */ /* 0x000e6200000e0000 */
[----:B------:R-:W-:Y:S01]  /*1af0*/  I2F.U32.RP R20, R9 ;  /* 0x0000000900147306 */ /* 0x000fe20000209000 */
[----:B-1----:R-:W-:-:S05]  /*1b00*/  FMNMX.FTZ R23, R10, R23, !PT ;  /* 0x000000170a177209 */ /* 0x002fca0007810000 */
[----:B------:R-:W1:Y:S02]  /*1b10*/  SHFL.BFLY PT, R8, R23, 0x2, 0x1f ;  /* 0x0c401f0017087f89 */ /* 0x000e6400000e0000 */
[----:B-1----:R-:W-:-:S05]  /*1b20*/  FMNMX.FTZ R8, R23, R8, !PT ;  /* 0x0000000817087209 */ /* 0x002fca0007810000 */
[----:B------:R-:W1:Y:S02]  /*1b30*/  SHFL.BFLY PT, R19, R8, 0x1, 0x1f ;  /* 0x0c201f0008137f89 */ /* 0x000e6400000e0000 */
[----:B-1----:R-:W-:-:S04]  /*1b40*/  FMNMX.FTZ R19, R8, R19, !PT ;  /* 0x0000001308137209 */ /* 0x002fc80007810000 */
[----:B------:R-:W-:-:S04]  /*1b50*/  FSETP.NEU.FTZ.AND P0, PT, R19, -INF , PT ;  /* 0xff8000001300780b */ /* 0x000fc80003f1d000 */
[----:B------:R-:W-:-:S05]  /*1b60*/  FSEL R19, R19, RZ, P0 ;  /* 0x000000ff13137208 */ /* 0x000fca0000000000 */
[C---:B------:R-:W-:Y:S02]  /*1b70*/  FADD.FTZ R28, -R19.reuse, R36 ;  /* 0x00000024131c7221 */ /* 0x040fe40000010100 */
[C---:B------:R-:W-:Y:S02]  /*1b80*/  FADD.FTZ R26, -R19.reuse, R33 ;  /* 0x00000021131a7221 */ /* 0x040fe40000010100 */
[----:B------:R-:W-:Y:S02]  /*1b90*/  FMUL.FTZ R28, R28, 1.4426950216293334961 ;  /* 0x3fb8aa3b1c1c7820 */ /* 0x000fe40000410000 */
[----:B------:R-:W-:Y:S02]  /*1ba0*/  FMUL.FTZ R26, R26, 1.4426950216293334961 ;  /* 0x3fb8aa3b1a1a7820 */ /* 0x000fe40000410000 */
[C---:B------:R-:W-:Y:S01]  /*1bb0*/  FADD.FTZ R24, -R19.reuse, R32 ;  /* 0x0000002013187221 */ /* 0x040fe20000010100 */
[----:B------:R0:W-:Y:S01]  /*1bc0*/  MUFU.EX2 R25, R28 ;  /* 0x0000001c00197308 */ /* 0x0001e20000000800 */
[----:B------:R-:W-:-:S02]  /*1bd0*/  FADD.FTZ R22, -R19, R34 ;  /* 0x0000002213167221 */ /* 0x000fc40000010100 */
[----:B------:R-:W-:Y:S02]  /*1be0*/  FMUL.FTZ R24, R24, 1.4426950216293334961 ;  /* 0x3fb8aa3b18187820 */ /* 0x000fe40000410000 */
[----:B------:R-:W-:-:S03]  /*1bf0*/  FMUL.FTZ R22, R22, 1.4426950216293334961 ;  /* 0x3fb8aa3b16167820 */ /* 0x000fc60000410000 */
[----:B------:R-:W1:Y:S08]  /*1c00*/  MUFU.EX2 R10, R26 ;  /* 0x0000001a000a7308 */ /* 0x000e700000000800 */
[----:B------:R-:W2:Y:S01]  /*1c10*/  MUFU.EX2 R8, R24 ;  /* 0x0000001800087308 */ /* 0x000ea20000000800 */
[----:B0-----:R-:W-:-:S07]  /*1c20*/  IADD3 R28, R18, 0xffffffe, RZ ;  /* 0x0ffffffe121c7810 */ /* 0x001fce0007ffe0ff */
[----:B------:R-:W0:Y:S01]  /*1c30*/  MUFU.EX2 R23, R22 ;  /* 0x0000001600177308 */ /* 0x000e220000000800 */
[----:B-1----:R-:W-:-:S04]  /*1c40*/  FADD.FTZ R25, R25, R10 ;  /* 0x0000000a19197221 */ /* 0x002fc80000010000 */
[----:B--2---:R-:W-:-:S03]  /*1c50*/  FADD.FTZ R10, R25, R8 ;  /* 0x00000008190a7221 */ /* 0x004fc60000010000 */
[----:B------:R-:W1:Y:S01]  /*1c60*/  F2I.FTZ.U32.TRUNC.NTZ R29, R28 ;  /* 0x0000001c001d7305 */ /* 0x000e62000021f000 */
[----:B0-----:R-:W-:-:S07]  /*1c70*/  FADD.FTZ R23, R10, R23 ;  /* 0x000000170a177221 */ /* 0x001fce0000010000 */
[----:B------:R-:W0:Y:S01]  /*1c80*/  MUFU.RCP R8, R20 ;  /* 0x0000001400087308 */ /* 0x000e220000001000 */
[----:B------:R-:W2:Y:S01]  /*1c90*/  SHFL.BFLY PT, R10, R23, 0x4, 0x1f ;  /* 0x0c801f00170a7f89 */ /* 0x000ea200000e0000 */
[----:B-1----:R-:W-:Y:S02]  /*1ca0*/  IMAD.MOV R22, RZ, RZ, -R29 ;  /* 0x000000ffff167224 */ /* 0x002fe400078e0a1d */
[----:B------:R-:W-:Y:S02]  /*1cb0*/  IMAD.MOV.U32 R28, RZ, RZ, RZ ;  /* 0x000000ffff1c7224 */ /* 0x000fe400078e00ff */
[----:B------:R-:W-:Y:S01]  /*1cc0*/  IMAD R22, R22, R21, RZ ;  /* 0x0000001516167224 */ /* 0x000fe200078e02ff */
[----:B0-----:R-:W-:Y:S01]  /*1cd0*/  IADD3 R24, R8, 0xffffffe, RZ ;  /* 0x0ffffffe08187810 */ /* 0x001fe20007ffe0ff */
[----:B------:R-:W-:Y:S01]  /*1ce0*/  IMAD.IADD R20, R6, 0x1, R21 ;  /* 0x0000000106147824 */ /* 0x000fe200078e0215 */
[----:B------:R-:W-:Y:S01]  /*1cf0*/  IABS R8, R2 ;  /* 0x0000000200087213 */ /* 0x000fe20000000000 */
[----:B------:R-:W-:Y:S01]  /*1d00*/  IMAD.HI.U32 R22, R29, R22, R28 ;  /* 0x000000161d167227 */ /* 0x000fe200078e001c */
[----:B------:R-:W0:Y:S02]  /*1d10*/  F2I.FTZ.U32.TRUNC.NTZ R25, R24 ;  /* 0x0000001800197305 */ /* 0x000e24000021f000 */
[----:B------:R-:W-:Y:S01]  /*1d20*/  IABS R18, R20 ;  /* 0x0000001400127213 */ /* 0x000fe20000000000 */
[----:B------:R-:W-:-:S04]  /*1d30*/  IMAD.MOV R8, RZ, RZ, -R8 ;  /* 0x000000ffff087224 */ /* 0x000fc800078e0a08 */
[----:B------:R-:W-:Y:S01]  /*1d40*/  IMAD.MOV.U32 R29, RZ, RZ, R18 ;  /* 0x000000ffff1d7224 */ /* 0x000fe200078e0012 */
[----:B------:R-:W-:Y:S01]  /*1d50*/  IABS R18, c[0x0][0x1c0] ;  /* 0x0000700000127a13 */ /* 0x000fe20000000000 */
[----:B--2---:R-:W-:Y:S02]  /*1d60*/  FADD.FTZ R10, R23, R10 ;  /* 0x0000000a170a7221 */ /* 0x004fe40000010000 */
[----:B------:R-:W-:-:S03]  /*1d70*/  IMAD.HI.U32 R22, R22, R29, RZ ;  /* 0x0000001d16167227 */ /* 0x000fc600078e00ff */
[----:B------:R-:W1:Y:S01]  /*1d80*/  SHFL.BFLY PT, R23, R10, 0x2, 0x1f ;  /* 0x0c401f000a177f89 */ /* 0x000e6200000e0000 */
[----:B------:R-:W-:Y:S02]  /*1d90*/  IMAD R8, R22, R8, R29 ;  /* 0x0000000816087224 */ /* 0x000fe400078e021d */
[--C-:B0-----:R-:W-:Y:S02]  /*1da0*/  IMAD.MOV R6, RZ, RZ, -R25.reuse ;  /* 0x000000ffff067224 */ /* 0x101fe400078e0a19 */
[----:B------:R-:W-:Y:S01]  /*1db0*/  IMAD.MOV.U32 R24, RZ, RZ, RZ ;  /* 0x000000ffff187224 */ /* 0x000fe200078e00ff */
[----:B------:R-:W-:Y:S01]  /*1dc0*/  ISETP.GT.U32.AND P0, PT, R21, R8, PT ;  /* 0x000000081500720c */ /* 0x000fe20003f04070 */
[----:B------:R-:W-:Y:S02]  /*1dd0*/  IMAD R31, R6, R9, RZ ;  /* 0x00000009061f7224 */ /* 0x000fe400078e02ff */
[----:B------:R-:W-:Y:S02]  /*1de0*/  IMAD.MOV R18, RZ, RZ, -R18 ;  /* 0x000000ffff127224 */ /* 0x000fe400078e0a12 */
[----:B------:R-:W-:-:S04]  /*1df0*/  IMAD.HI.U32 R24, R25, R31, R24 ;  /* 0x0000001f19187227 */ /* 0x000fc800078e0018 */
[----:B------:R-:W-:Y:S02]  /*1e00*/  IMAD.MOV.U32 R31, RZ, RZ, 0x7f800000 ;  /* 0x7f800000ff1f7424 */ /* 0x000fe400078e00ff */
[----:B------:R-:W-:Y:S02]  /*1e10*/  IMAD.HI.U32 R24, R24, R29, RZ ;  /* 0x0000001d18187227 */ /* 0x000fe400078e00ff */
[----:B------:R-:W-:Y:S02]  /*1e20*/  @!P0 IADD3 R22, R22, 0x1, RZ ;  /* 0x0000000116168810 */ /* 0x000fe40007ffe0ff */
[----:B------:R-:W-:Y:S02]  /*1e30*/  IMAD R18, R24, R18, R29 ;  /* 0x0000001218127224 */ /* 0x000fe400078e021d */
[----:B------:R-:W-:Y:S01]  /*1e40*/  @!P0 IMAD.IADD R8, R8, 0x1, -R21 ;  /* 0x0000000108088824 */ /* 0x000fe200078e0a15 */
[----:B------:R-:W-:Y:S01]  /*1e50*/  ISETP.GT.AND P0, PT, R2, RZ, PT ;  /* 0x000000ff0200720c */ /* 0x000fe20003f04270 */
[----:B-1----:R-:W-:Y:S01]  /*1e60*/  FADD.FTZ R23, R10, R23 ;  /* 0x000000170a177221 */ /* 0x002fe20000010000 */
[----:B------:R-:W-:-:S02]  /*1e70*/  ISETP.GT.U32.AND P5, PT, R9, R18, PT ;  /* 0x000000120900720c */ /* 0x000fc40003fa4070 */
[-C--:B------:R-:W-:Y:S02]  /*1e80*/  ISETP.GE.U32.AND P4, PT, R8, R21.reuse, PT ;  /* 0x000000150800720c */ /* 0x080fe40003f86070 */
[----:B------:R-:W0:Y:S01]  /*1e90*/  SHFL.BFLY PT, R6, R23, 0x1, 0x1f ;  /* 0x0c201f0017067f89 */ /* 0x000e2200000e0000 */
[C---:B------:R-:W-:Y:S02]  /*1ea0*/  LOP3.LUT R8, R20.reuse, R21, RZ, 0x3c, !PT ;  /* 0x0000001514087212 */ /* 0x040fe400078e3cff */
[----:B------:R-:W-:Y:S02]  /*1eb0*/  LOP3.LUT R20, R20, c[0x0][0x1c0], RZ, 0x3c, !PT ;  /* 0x0000700014147a12 */ /* 0x000fe400078e3cff */
[----:B------:R-:W-:Y:S02]  /*1ec0*/  ISETP.GE.AND P3, PT, R8, RZ, PT ;  /* 0x000000ff0800720c */ /* 0x000fe40003f66270 */
[----:B------:R-:W1:Y:S01]  /*1ed0*/  S2R R8, SR_TID.X ;  /* 0x0000000000087919 */ /* 0x000e620000002100 */
[----:B------:R-:W-:Y:S01]  /*1ee0*/  ISETP.GE.AND P2, PT, R20, RZ, PT ;  /* 0x000000ff1400720c */ /* 0x000fe20003f46270 */
[----:B------:R-:W-:Y:S01]  /*1ef0*/  @!P5 IMAD.IADD R18, R18, 0x1, -R9 ;  /* 0x000000011212d824 */ /* 0x000fe200078e0a09 */
[----:B------:R-:W-:-:S02]  /*1f00*/  @!P5 IADD3 R24, R24, 0x1, RZ ;  /* 0x000000011818d810 */ /* 0x000fc40007ffe0ff */
[----:B------:R-:W-:Y:S02]  /*1f10*/  @P4 IADD3 R22, R22, 0x1, RZ ;  /* 0x0000000116164810 */ /* 0x000fe40007ffe0ff */
[----:B------:R-:W-:Y:S02]  /*1f20*/  ISETP.GE.U32.AND P1, PT, R18, R9, PT ;  /* 0x000000091200720c */ /* 0x000fe40003f26070 */
[----:B------:R-:W-:Y:S02]  /*1f30*/  ISETP.GT.AND P4, PT, R3, RZ, PT ;  /* 0x000000ff0300720c */ /* 0x000fe40003f84270 */
[----:B------:R-:W-:Y:S01]  /*1f40*/  SHF.R.S32.HI R20, RZ, 0x1f, R2 ;  /* 0x0000001fff147819 */ /* 0x000fe20000011402 */
[----:B------:R-:W-:Y:S01]  /*1f50*/  @!P3 IMAD.MOV R22, RZ, RZ, -R22 ;  /* 0x000000ffff16b224 */ /* 0x000fe200078e0a16 */
[C---:B------:R-:W-:Y:S02]  /*1f60*/  ISETP.NE.AND P5, PT, R2.reuse, RZ, PT ;  /* 0x000000ff0200720c */ /* 0x040fe40003fa5270 */
[----:B------:R-:W-:Y:S01]  /*1f70*/  LEA.HI.SX32 R9, R2, 0x1, 0x1 ;  /* 0x0000000102097811 */ /* 0x000fe200078f0aff */
[----:B------:R-:W-:Y:S01]  /*1f80*/  @!P0 IMAD.MOV R9, RZ, RZ, R20 ;  /* 0x000000ffff098224 */ /* 0x000fe200078e0214 */
[----:B------:R-:W-:Y:S01]  /*1f90*/  ISETP.NE.AND P0, PT, RZ, c[0x0][0x1c0], PT ;  /* 0x00007000ff007a0c */ /* 0x000fe20003f05270 */
[----:B0-----:R-:W-:Y:S01]  /*1fa0*/  FADD.FTZ R18, R23, R6 ;  /* 0x0000000617127221 */ /* 0x001fe20000010000 */
[----:B------:R-:W-:-:S02]  /*1fb0*/  SHF.R.S32.HI R10, RZ, 0x1f, R3 ;  /* 0x0000001fff0a7819 */ /* 0x000fc40000011403 */
[----:B------:R-:W-:Y:S02]  /*1fc0*/  @P1 IADD3 R24, R24, 0x1, RZ ;  /* 0x0000000118181810 */ /* 0x000fe40007ffe0ff */
[----:B------:R-:W-:Y:S02]  /*1fd0*/  FSETP.NE.FTZ.AND P1, PT, R18, RZ, PT ;  /* 0x000000ff1200720b */ /* 0x000fe40003f35000 */
[----:B------:R-:W-:Y:S01]  /*1fe0*/  LEA.HI.SX32 R6, R3, 0x1, 0x1 ;  /* 0x0000000103067811 */ /* 0x000fe200078f0aff */
[----:B------:R-:W-:Y:S01]  /*1ff0*/  @!P2 IMAD.MOV R24, RZ, RZ, -R24 ;  /* 0x000000ffff18a224 */ /* 0x000fe200078e0a18 */
[C---:B-1----:R-:W-:Y:S01]  /*2000*/  LOP3.LUT P2, RZ, R8.reuse, 0x7, RZ, 0xc0, !PT ;  /* 0x0000000708ff7812 */ /* 0x042fe2000784c0ff */
[----:B------:R-:W-:Y:S01]  /*2010*/  @!P4 IMAD.MOV R6, RZ, RZ, R10 ;  /* 0x000000ffff06c224 */ /* 0x000fe200078e020a */
[----:B------:R-:W-:Y:S01]  /*2020*/  ISETP.NE.AND P3, PT, RZ, UR4, PT ;  /* 0x00000004ff007c0c */ /* 0x000fe2000bf65270 */
[----:B------:R-:W-:Y:S01]  /*2030*/  IMAD.MOV.U32 R10, RZ, RZ, c[0x0][0x214] ;  /* 0x00008500ff0a7624 */ /* 0x000fe200078e00ff */
[----:B------:R-:W-:-:S02]  /*2040*/  ISETP.GT.OR P2, PT, R8, 0x7f, P2 ;  /* 0x0000007f0800780c */ /* 0x000fc40001744670 */
[----:B------:R-:W-:Y:S02]  /*2050*/  @!P5 LOP3.LUT R22, RZ, R21, RZ, 0x33, !PT ;  /* 0x00000015ff16d212 */ /* 0x000fe400078e33ff */
[----:B------:R-:W-:Y:S01]  /*2060*/  SEL R23, R10, 0x1, !P3 ;  /* 0x000000010a177807 */ /* 0x000fe20005800000 */
[----:B------:R-:W0:Y:S01]  /*2070*/  @P1 MUFU.LG2 R18, R18 ;  /* 0x0000001200121308 */ /* 0x000e220000000c00 */
[----:B------:R-:W-:Y:S02]  /*2080*/  @!P0 LOP3.LUT R24, RZ, c[0x0][0x1c0], RZ, 0x33, !PT ;  /* 0x00007000ff188a12 */ /* 0x000fe400078e33ff */
[----:B------:R-:W-:Y:S01]  /*2090*/  ISETP.LT.U32.AND P0, PT, R40, R22, PT ;  /* 0x000000162800720c */ /* 0x000fe20003f01070 */
[-C--:B------:R-:W-:Y:S01]  /*20a0*/  IMAD R25, R4, R23.reuse, RZ ;  /* 0x0000001704197224 */ /* 0x080fe200078e02ff */
[----:B------:R-:W-:Y:S01]  /*20b0*/  SHF.R.S32.HI R21, RZ, 0x1f, R22 ;  /* 0x0000001fff157819 */ /* 0x000fe20000011416 */
[----:B------:R-:W-:Y:S02]  /*20c0*/  IMAD R8, R24, R23, RZ ;  /* 0x0000001718087224 */ /* 0x000fe400078e02ff */
[----:B------:R-:W-:Y:S01]  /*20d0*/  IMAD R6, R25, R6, RZ ;  /* 0x0000000619067224 */ /* 0x000fe200078e02ff */
[----:B------:R-:W-:Y:S01]  /*20e0*/  ISETP.LT.AND.EX P0, PT, R41, R21, PT, P0 ;  /* 0x000000152900720c */ /* 0x000fe20003f01300 */
[----:B------:R-:W-:-:S03]  /*20f0*/  IMAD R8, R9, R8, RZ ;  /* 0x0000000809087224 */ /* 0x000fc600078e02ff */
[----:B------:R-:W-:Y:S02]  /*2100*/  SEL R10, R40, R22, P0 ;  /* 0x00000016280a7207 */ /* 0x000fe40000000000 */
[----:B------:R-:W-:Y:S01]  /*2110*/  SEL R9, R41, R21, P0 ;  /* 0x0000001529097207 */ /* 0x000fe20000000000 */
[----:B0-----:R-:W-:Y:S01]  /*2120*/  @P1 FFMA.FTZ R31, R18, 0.69314718246459960938, R19 ;  /* 0x3f317218121f1823 */ /* 0x001fe20000010013 */
[----:B------:R-:W-:Y:S05]  /*2130*/  @P2 BRA `(.L_x_107) ;  /* 0x00001c5000002947 */ /* 0x000fea0003800000 */
[----:B------:R-:W-:Y:S01]  /*2140*/  ULDC.U8 UR4, c[0x0][0x328] ;  /* 0x0000ca0000047ab9 */ /* 0x000fe20000000000 */
[C---:B------:R-:W-:Y:S02]  /*2150*/  IADD3 R40, P0, R7.reuse, UR7, RZ ;  /* 0x0000000707287c10 */ /* 0x040fe4000ff1e0ff */
[----:B------:R-:W-:Y:S02]  /*2160*/  ISETP.NE.AND P1, PT, RZ, UR4, PT ;  /* 0x00000004ff007c0c */ /* 0x000fe4000bf25270 */
        /* <DEDUP_REMOVED lines=32> */
[----:B------:R-:W-:Y:S02]  /*2370*/  MOV R24, 0x2390 ;  /* 0x0000239000187802 */ /* 0x000fe40000000f00 */
[----:B------:R-:W-:Y:S05]  /*2380*/  CALL.REL.NOINC `($__internal_2_$__cuda_sm20_div_s64) ;  /* 0x0000234000007944 */ /* 0x000fea0003c00000 */
[-C--:B------:R-:W-:Y:S02]  /*2390*/  IADD3 R23, P0, RZ, -R20.reuse, RZ ;  /* 0x80000014ff177210 */ /* 0x080fe40007f1e0ff */
[----:B------:R-:W-:Y:S02]  /*23a0*/  MOV R50, R20 ;  /* 0x0000001400327202 */ /* 0x000fe40000000f00 */
[----:B------:R-:W-:Y:S01]  /*23b0*/  IADD3.X R19, RZ, ~R21, RZ, P0, !PT ;  /* 0x80000015ff137210 */ /* 0x000fe200007fe4ff */
[----:B------:R-:W-:Y:S01]  /*23c0*/  IMAD.WIDE.U32 R40, R44, R23, R40 ;  /* 0x000000172c287225 */ /* 0x000fe200078e0028 */
[----:B------:R-:W-:-:S03]  /*23d0*/  MOV R51, R21 ;  /* 0x0000001500337202 */ /* 0x000fc60000000f00 */
[----:B------:R-:W-:-:S04]  /*23e0*/  IMAD R18, R19, R44, RZ ;  /* 0x0000002c13127224 */ /* 0x000fc800078e02ff */
[----:B------:R-:W-:-:S05]  /*23f0*/  IMAD R19, R25, R23, R18 ;  /* 0x0000001719137224 */ /* 0x000fca00078e0212 */
[----:B------:R-:W-:Y:S01]  /*2400*/  IADD3 R19, R41, R19, RZ ;  /* 0x0000001329137210 */ /* 0x000fe20007ffe0ff */
[----:B------:R-:W-:Y:S05]  /*2410*/  BRA `(.L_x_111) ;  /* 0x0000016000007947 */ /* 0x000fea0003800000 */
.L_x_110:
[----:B------:R-:W0:Y:S01]  /*2420*/  I2F.U32.RP R22, R44 ;  /* 0x0000002c00167306 */ /* 0x000e220000209000 */
[----:B------:R-:W-:Y:S01]  /*2430*/  ISETP.NE.U32.AND P0, PT, R44, RZ, PT ;  /* 0x000000ff2c00720c */ /* 0x000fe20003f05070 */
[----:B------:R-:W-:-:S06]  /*2440*/  IMAD.MOV.U32 R51, RZ, RZ, RZ ;  /* 0x000000ffff337224 */ /* 0x000fcc00078e00ff */
        /* <DEDUP_REMOVED lines=13> */
[----:B------:R-:W-:Y:S02]  /*2520*/  ISETP.GE.U32.AND P1, PT, R19, R44, PT ;  /* 0x0000002c1300720c */ /* 0x000fe40003f26070 */
[----:B------:R-:W-:-:S11]  /*2530*/  MOV R19, RZ ;  /* 0x000000ff00137202 */ /* 0x000fd60000000f00 */
[----:B------:R-:W-:Y:S02]  /*2540*/  @P1 IADD3 R50, R50, 0x1, RZ ;  /* 0x0000000132321810 */ /* 0x000fe40007ffe0ff */
[----:B------:R-:W-:-:S05]  /*2550*/  @!P0 LOP3.LUT R50, RZ, R44, RZ, 0x33, !PT ;  /* 0x0000002cff328212 */ /* 0x000fca00078e33ff */
[----:B------:R-:W-:-:S04]  /*2560*/  IMAD.MOV R21, RZ, RZ, -R50 ;  /* 0x000000ffff157224 */ /* 0x000fc800078e0a32 */
[----:B------:R-:W-:Y:S02]  /*2570*/  IMAD R40, R44, R21, R40 ;  /* 0x000000152c287224 */ /* 0x000fe400078e0228 */
.L_x_111:
[----:B------:R-:W-:Y:S05]  /*2580*/  BSYNC B0 ;  /* 0x0000000000007941 */ /* 0x000fea0003800000 */
.L_x_109:
        /* <DEDUP_REMOVED lines=11> */
[-C--:B------:R-:W-:Y:S02]  /*2640*/  IADD3.X R18, RZ, ~R21.reuse, RZ, P0, !PT ;  /* 0x80000015ff127210 */ /* 0x080fe400007fe4ff */
[----:B------:R-:W-:Y:S01]  /*2650*/  MOV R44, R20 ;  /* 0x00000014002c7202 */ /* 0x000fe20000000f00 */
[----:B------:R-:W-:Y:S01]  /*2660*/  IMAD.WIDE.U32 R40, R35, R22, R40 ;  /* 0x0000001623287225 */ /* 0x000fe200078e0028 */
[----:B------:R-:W-:-:S03]  /*2670*/  MOV R45, R21 ;  /* 0x00000015002d7202 */ /* 0x000fc60000000f00 */
[----:B------:R-:W-:-:S04]  /*2680*/  IMAD R18, R18, R35, RZ ;  /* 0x0000002312127224 */ /* 0x000fc800078e02ff */
[----:B------:R-:W-:-:S05]  /*2690*/  IMAD R5, R5, R22, R18 ;  /* 0x0000001605057224 */ /* 0x000fca00078e0212 */
[----:B------:R-:W-:Y:S01]  /*26a0*/  IADD3 R5, R41, R5, RZ ;  /* 0x0000000529057210 */ /* 0x000fe20007ffe0ff */
[----:B------:R-:W-:Y:S05]  /*26b0*/  BRA `(.L_x_114) ;  /* 0x0000016000007947 */ /* 0x000fea0003800000 */
.L_x_113:
[----:B------:R-:W0:Y:S01]  /*26c0*/  I2F.U32.RP R20, R35 ;  /* 0x0000002300147306 */ /* 0x000e220000209000 */
[----:B------:R-:W-:Y:S01]  /*26d0*/  HFMA2.MMA R18, -RZ, RZ, 0, 0 ;  /* 0x00000000ff127435 */ /* 0x000fe200000001ff */
        /* <DEDUP_REMOVED lines=8> */
[----:B------:R-:W-:-:S04]  /*2760*/  IMAD.HI.U32 R44, R5, R40, RZ ;  /* 0x00000028052c7227 */ /* 0x000fc800078e00ff */
[----:B------:R-:W-:-:S04]  /*2770*/  IMAD.MOV R5, RZ, RZ, -R44 ;  /* 0x000000ffff057224 */ /* 0x000fc800078e0a2c */
[----:B------:R-:W-:Y:S01]  /*2780*/  IMAD R18, R35, R5, R40 ;  /* 0x0000000523127224 */ /* 0x000fe200078e0228 */
[----:B------:R-:W-:-:S04]  /*2790*/  MOV R5, RZ ;  /* 0x000000ff00057202 */ /* 0x000fc80000000f00 */
        /* <DEDUP_REMOVED lines=8> */
.L_x_114:
[----:B------:R-:W-:Y:S05]  /*2820*/  BSYNC B0 ;  /* 0x0000000000007941 */ /* 0x000fea0003800000 */
.L_x_112:
        /* <DEDUP_REMOVED lines=11> */
[----:B------:R-:W-:Y:S05]  /*28e0*/  CALL.REL.NOINC `($__internal_2_$__cuda_sm20_div_s64) ;  /* 0x00001de000007944 */ /* 0x000fea0003c00000 */
[----:B------:R-:W-:-:S04]  /*28f0*/  IADD3 R23, P0, RZ, -R20, RZ ;  /* 0x80000014ff177210 */ /* 0x000fc80007f1e0ff */
[----:B------:R-:W-:Y:S01]  /*2900*/  IADD3.X R19, RZ, ~R21, RZ, P0, !PT ;  /* 0x80000015ff137210 */ /* 0x000fe200007fe4ff */
[----:B------:R-:W-:-:S04]  /*2910*/  IMAD.WIDE.U32 R44, R4, R23, R44 ;  /* 0x00000017042c7225 */ /* 0x000fc800078e002c */
[----:B------:R-:W-:-:S04]  /*2920*/  IMAD R19, R19, R4, RZ ;  /* 0x0000000413137224 */ /* 0x000fc800078e02ff */
[----:B------:R-:W-:-:S05]  /*2930*/  IMAD R0, R0, R23, R19 ;  /* 0x0000001700007224 */ /* 0x000fca00078e0213 */
[----:B------:R-:W-:Y:S01]  /*2940*/  IADD3 R0, R45, R0, RZ ;  /* 0x000000002d007210 */ /* 0x000fe20007ffe0ff */
[----:B------:R-:W-:Y:S05]  /*2950*/  BRA `(.L_x_117) ;  /* 0x0000016000007947 */ /* 0x000fea0003800000 */
.L_x_116:
[----:B------:R-:W0:Y:S01]  /*2960*/  I2F.U32.RP R21, R4 ;  /* 0x0000000400157306 */ /* 0x000e220000209000 */
[----:B------:R-:W-:-:S07]  /*2970*/  ISETP.NE.U32.AND P0, PT, R4, RZ, PT ;  /* 0x000000ff0400720c */ /* 0x000fce0003f05070 */
[----:B0-----:R-:W0:Y:S02]  /*2980*/  MUFU.RCP R18, R21 ;  /* 0x0000001500127308 */ /* 0x001e240000001000 */
[----:B0-----:R-:W-:Y:S01]  /*2990*/  IADD3 R18, R18, 0xffffffe, RZ ;  /* 0x0ffffffe12127810 */ /* 0x001fe20007ffe0ff */
[----:B------:R-:W-:-:S05]  /*29a0*/  IMAD.MOV.U32 R21, RZ, RZ, RZ ;  /* 0x000000ffff157224 */ /* 0x000fca00078e00ff */
[----:B------:R0:W1:Y:S02]  /*29b0*/  F2I.FTZ.U32.TRUNC.NTZ R19, R18 ;  /* 0x0000001200137305 */ /* 0x000064000021f000 */
[----:B0-----:R-:W-:Y:S01]  /*29c0*/  HFMA2.MMA R18, -RZ, RZ, 0, 0 ;  /* 0x00000000ff127435 */ /* 0x001fe200000001ff */
[----:B-1----:R-:W-:-:S04]  /*29d0*/  IMAD.MOV R0, RZ, RZ, -R19 ;  /* 0x000000ffff007224 */ /* 0x002fc800078e0a13 */
[----:B------:R-:W-:-:S05]  /*29e0*/  IMAD R0, R0, R4, RZ ;  /* 0x0000000400007224 */ /* 0x000fca00078e02ff */
[----:B------:R-:W-:Y:S01]  /*29f0*/  IMAD.HI.U32 R19, R19, R0, R18 ;  /* 0x0000000013137227 */ /* 0x000fe200078e0012 */
[----:B------:R-:W-:-:S05]  /*2a00*/  MOV R0, RZ ;  /* 0x000000ff00007202 */ /* 0x000fca0000000f00 */
        /* <DEDUP_REMOVED lines=11> */
.L_x_117:
[----:B------:R-:W-:Y:S05]  /*2ac0*/  BSYNC B0 ;  /* 0x0000000000007941 */ /* 0x000fea0003800000 */
.L_x_115:
        /* <DEDUP_REMOVED lines=12> */
[----:B------:R-:W-:Y:S01]  /*2b90*/  SHF.R.S32.HI R19, RZ, 0x1f, R28 ;  /* 0x0000001fff137819 */ /* 0x000fe2000001141c */
[----:B------:R-:W-:Y:S01]  /*2ba0*/  USHF.R.S32.HI UR10, URZ, 0x1f, UR5 ;  /* 0x0000001f3f0a7899 */ /* 0x000fe20008011405 */
[----:B------:R-:W-:-:S02]  /*2bb0*/  IMAD R23, R0, UR4, RZ ;  /* 0x0000000400177c24 */ /* 0x000fc4000f8e02ff */
[-C--:B------:R-:W-:Y:S02]  /*2bc0*/  IMAD R25, R4, R15.reuse, RZ ;  /* 0x0000000f04197224 */ /* 0x080fe400078e02ff */
[----:B------:R-:W-:Y:S02]  /*2bd0*/  IMAD R19, R19, R40, R5 ;  /* 0x0000002813137224 */ /* 0x000fe400078e0205 */
[----:B------:R-:W-:Y:S02]  /*2be0*/  IMAD R25, R14, R48, R25 ;  /* 0x000000300e197224 */ /* 0x000fe400078e0219 */
[----:B------:R-:W-:-:S04]  /*2bf0*/  IMAD.WIDE.U32 R48, R48, R15, RZ ;  /* 0x0000000f30307225 */ /* 0x000fc800078e00ff */
[----:B------:R-:W-:Y:S01]  /*2c00*/  IMAD R5, R21, UR5, RZ ;  /* 0x0000000515057c24 */ /* 0x000fe2000f8e02ff */
[----:B------:R-:W-:Y:S01]  /*2c10*/  IADD3 R25, R49, R25, RZ ;  /* 0x0000001931197210 */ /* 0x000fe20007ffe0ff */
[----:B------:R-:W-:Y:S02]  /*2c20*/  IMAD R21, R44, UR11, R23 ;  /* 0x0000000b2c157c24 */ /* 0x000fe4000f8e0217 */
[----:B------:R-:W-:Y:S01]  /*2c30*/  IMAD.WIDE.U32 R40, R40, R28, RZ ;  /* 0x0000001c28287225 */ /* 0x000fe200078e00ff */
[----:B------:R-:W-:-:S03]  /*2c40*/  LOP3.LUT R4, R51, R25, RZ, 0xfc, !PT ;  /* 0x0000001933047212 */ /* 0x000fc600078efcff */
[----:B------:R-:W-:Y:S01]  /*2c50*/  IMAD.WIDE.U32 R44, R44, UR4, RZ ;  /* 0x000000042c2c7c25 */ /* 0x000fe2000f8e00ff */
[----:B------:R-:W-:Y:S02]  /*2c60*/  ISETP.NE.U32.AND P0, PT, R4, RZ, PT ;  /* 0x000000ff0400720c */ /* 0x000fe40003f05070 */
[----:B------:R-:W-:Y:S01]  /*2c70*/  IADD3 R0, R41, R19, RZ ;  /* 0x0000001329007210 */ /* 0x000fe20007ffe0ff */
[C---:B------:R-:W-:Y:S01]  /*2c80*/  IMAD R5, R20.reuse, UR10, R5 ;  /* 0x0000000a14057c24 */ /* 0x040fe2000f8e0205 */
[----:B------:R-:W-:Y:S01]  /*2c90*/  IADD3 R4, R45, R21, RZ ;  /* 0x000000152d047210 */ /* 0x000fe20007ffe0ff */
[----:B------:R-:W-:-:S04]  /*2ca0*/  IMAD.WIDE.U32 R42, R20, UR5, RZ ;  /* 0x00000005142a7c25 */ /* 0x000fc8000f8e00ff */
[----:B------:R-:W-:Y:S01]  /*2cb0*/  IMAD R3, R3, UR4, RZ ;  /* 0x0000000403037c24 */ /* 0x000fe2000f8e02ff */
[----:B------:R-:W-:Y:S01]  /*2cc0*/  IADD3 R5, R43, R5, RZ ;  /* 0x000000052b057210 */ /* 0x000fe20007ffe0ff */
[----:B------:R-:W-:Y:S02]  /*2cd0*/  IMAD R2, R2, UR4, RZ ;  /* 0x0000000402027c24 */ /* 0x000fe4000f8e02ff */
[----:B------:R-:W-:Y:S05]  /*2ce0*/  @!P0 BRA `(.L_x_119) ;  /* 0x0000011000008947 */ /* 0x000fea0003800000 */
[----:B------:R-:W-:Y:S01]  /*2cf0*/  IMAD.MOV.U32 R30, RZ, RZ, R50 ;  /* 0x000000ffff1e7224 */ /* 0x000fe200078e0032 */
[----:B------:R-:W-:Y:S01]  /*2d00*/  MOV R19, R51 ;  /* 0x0000003300137202 */ /* 0x000fe20000000f00 */
[----:B------:R-:W-:Y:S01]  /*2d10*/  IMAD.MOV.U32 R26, RZ, RZ, R48 ;  /* 0x000000ffff1a7224 */ /* 0x000fe200078e0030 */
[----:B------:R-:W-:Y:S02]  /*2d20*/  MOV R24, 0x2d40 ;  /* 0x00002d4000187802 */ /* 0x000fe40000000f00 */
[----:B------:R-:W-:Y:S05]  /*2d30*/  CALL.REL.NOINC `($__internal_2_$__cuda_sm20_div_s64) ;  /* 0x0000199000007944 */ /* 0x000fea0003c00000 */
        /* <DEDUP_REMOVED lines=12> */
.L_x_119:
        /* <DEDUP_REMOVED lines=20> */
[----:B------:R-:W-:-:S05]  /*2f40*/  IADD3 R21, -R20, RZ, RZ ;  /* 0x000000ff14157210 */ /* 0x000fca0007ffe1ff */
[----:B------:R-:W-:Y:S01]  /*2f50*/  IMAD R18, R48, R21, R50 ;  /* 0x0000001530127224 */ /* 0x000fe200078e0232 */
[----:B------:R-:W-:Y:S02]  /*2f60*/  MOV R48, R20 ;  /* 0x0000001400307202 */ /* 0x000fe40000000f00 */
.L_x_120:
[----:B------:R-:W-:Y:S05]  /*2f70*/  BSYNC B0 ;  /* 0x0000000000007941 */ /* 0x000fea0003800000 */
.L_x_118:
        /* <DEDUP_REMOVED lines=18> */
.L_x_122:
        /* <DEDUP_REMOVED lines=22> */
.L_x_123:
[----:B------:R-:W-:Y:S05]  /*3200*/  BSYNC B0 ;  /* 0x0000000000007941 */ /* 0x000fea0003800000 */
.L_x_121:
        /* <DEDUP_REMOVED lines=10> */
[----:B------:R-:W-:Y:S01]  /*32b0*/  IADD3 R17, P0, RZ, -R20, RZ ;  /* 0x80000014ff117210 */ /* 0x000fe20007f1e0ff */
[----:B------:R-:W-:Y:S01]  /*32c0*/  IMAD.MOV.U32 R25, RZ, RZ, R51 ;  /* 0x000000ffff197224 */ /* 0x000fe200078e0033 */
[----:B------:R-:W-:Y:S02]  /*32d0*/  MOV R24, R50 ;  /* 0x0000003200187202 */ /* 0x000fe40000000f00 */
[----:B------:R-:W-:-:S03]  /*32e0*/  IADD3.X R22, RZ, ~R21, RZ, P0, !PT ;  /* 0x80000015ff167210 */ /* 0x000fc600007fe4ff */
[----:B------:R-:W-:-:S04]  /*32f0*/  IMAD.WIDE.U32 R24, R15, R17, R24 ;  /* 0x000000110f187225 */ /* 0x000fc800078e0018 */
[----:B------:R-:W-:-:S04]  /*3300*/  IMAD R22, R22, R15, RZ ;  /* 0x0000000f16167224 */ /* 0x000fc800078e02ff */
[----:B------:R-:W-:Y:S01]  /*3310*/  IMAD R14, R14, R17, R22 ;  /* 0x000000110e0e7224 */ /* 0x000fe200078e0216 */
[----:B------:R-:W-:Y:S02]  /*3320*/  MOV R22, R24 ;  /* 0x0000001800167202 */ /* 0x000fe40000000f00 */
[----:B------:R-:W-:Y:S01]  /*3330*/  MOV R24, R20 ;  /* 0x0000001400187202 */ /* 0x000fe20000000f00 */
[----:B------:R-:W-:Y:S01]  /*3340*/  IMAD.IADD R14, R25, 0x1, R14 ;  /* 0x00000001190e7824 */ /* 0x000fe200078e020e */
[----:B------:R-:W-:Y:S01]  /*3350*/  MOV R25, R21 ;  /* 0x0000001500197202 */ /* 0x000fe20000000f00 */
[----:B------:R-:W-:Y:S05]  /*3360*/  BRA `(.L_x_126) ;  /* 0x0000017000007947 */ /* 0x000fea0003800000 */
.L_x_125:
        /* <DEDUP_REMOVED lines=23> */
.L_x_126:
[----:B------:R-:W-:Y:S05]  /*34e0*/  BSYNC B0 ;  /* 0x0000000000007941 */ /* 0x000fea0003800000 */
.L_x_124:
[----:B------:R-:W-:Y:S01]  /*34f0*/  IMAD R17, R14, R3, RZ ;  /* 0x000000030e117224 */ /* 0x000fe200078e02ff */
[----:B------:R-:W-:Y:S01]  /*3500*/  LOP3.LUT R14, R49, R11, RZ, 0xfc, !PT ;  /* 0x0000000b310e7212 */ /* 0x000fe200078efcff */
[----:B------:R-:W-:Y:S01]  /*3510*/  IMAD R53, R28, c[0x0][0x214], RZ ;  /* 0x000085001c357a24 */ /* 0x000fe200078e02ff */
[----:B------:R-:W-:Y:S01]  /*3520*/  SHF.R.S32.HI R19, RZ, 0x1f, R3 ;  /* 0x0000001fff137819 */ /* 0x000fe20000011403 */
[-C--:B------:R-:W-:Y:S01]  /*3530*/  IMAD R15, R25, R6.reuse, RZ ;  /* 0x00000006190f7224 */ /* 0x080fe200078e02ff */
[----:B------:R-:W-:Y:S01]  /*3540*/  ISETP.NE.U32.AND P0, PT, R14, RZ, PT ;  /* 0x000000ff0e00720c */ /* 0x000fe20003f05070 */
[----:B------:R-:W-:Y:S01]  /*3550*/  IMAD.WIDE.U32 R50, R24, R6, RZ ;  /* 0x0000000618327225 */ /* 0x000fe200078e00ff */
[----:B------:R-:W-:Y:S01]  /*3560*/  SHF.R.S32.HI R20, RZ, 0x1f, R6 ;  /* 0x0000001fff147819 */ /* 0x000fe20000011406 */
[----:B------:R-:W-:Y:S01]  /*3570*/  BSSY B0, `(.L_x_127) ;  /* 0x0000035000007945 */ /* 0x000fe20003800000 */
[----:B------:R-:W-:Y:S01]  /*3580*/  SHF.R.S32.HI R21, RZ, 0x1f, R53 ;  /* 0x0000001fff157819 */ /* 0x000fe20000011435 */
[----:B------:R-:W-:-:S02]  /*3590*/  IMAD R6, R16, R53, RZ ;  /* 0x0000003510067224 */ /* 0x000fc400078e02ff */
[----:B------:R-:W-:Y:S02]  /*35a0*/  IMAD R19, R19, R22, R17 ;  /* 0x0000001613137224 */ /* 0x000fe400078e0211 */
[----:B------:R-:W-:-:S04]  /*35b0*/  IMAD.WIDE.U32 R16, R22, R3, RZ ;  /* 0x0000000316107225 */ /* 0x000fc800078e00ff */
[----:B------:R-:W-:Y:S01]  /*35c0*/  IMAD R15, R20, R24, R15 ;  /* 0x00000018140f7224 */ /* 0x000fe200078e020f */
[----:B------:R-:W-:Y:S01]  /*35d0*/  IADD3 R14, R17, R19, RZ ;  /* 0x00000013110e7210 */ /* 0x000fe20007ffe0ff */
[----:B------:R-:W-:Y:S02]  /*35e0*/  IMAD R3, R21, R18, R6 ;  /* 0x0000001215037224 */ /* 0x000fe400078e0206 */
[----:B------:R-:W-:Y:S01]  /*35f0*/  IMAD.WIDE.U32 R52, R18, R53, RZ ;  /* 0x0000003512347225 */ /* 0x000fe200078e00ff */
[----:B------:R-:W-:-:S04]  /*3600*/  IADD3 R6, R51, R15, RZ ;  /* 0x0000000f33067210 */ /* 0x000fc80007ffe0ff */
[----:B------:R-:W-:Y:S01]  /*3610*/  IADD3 R3, R53, R3, RZ ;  /* 0x0000000335037210 */ /* 0x000fe20007ffe0ff */
        /* <DEDUP_REMOVED lines=10> */
[----:B------:R-:W-:-:S02]  /*36c0*/  IADD3.X R18, RZ, ~R21, RZ, P0, !PT ;  /* 0x80000015ff127210 */ /* 0x000fc400007fe4ff */
[----:B------:R-:W-:Y:S01]  /*36d0*/  MOV R48, R20 ;  /* 0x0000001400307202 */ /* 0x000fe20000000f00 */
[----:B------:R-:W-:Y:S01]  /*36e0*/  IMAD.WIDE.U32 R24, R13, R22, R24 ;  /* 0x000000160d187225 */ /* 0x000fe200078e0018 */
[----:B------:R-:W-:-:S03]  /*36f0*/  MOV R49, R21 ;  /* 0x0000001500317202 */ /* 0x000fc60000000f00 */
[----:B------:R-:W-:-:S04]  /*3700*/  IMAD R18, R18, R13, RZ ;  /* 0x0000000d12127224 */ /* 0x000fc800078e02ff */
[----:B------:R-:W-:Y:S01]  /*3710*/  IMAD R11, R11, R22, R18 ;  /* 0x000000160b0b7224 */ /* 0x000fe200078e0212 */
[----:B------:R-:W-:-:S03]  /*3720*/  MOV R18, R24 ;  /* 0x0000001800127202 */ /* 0x000fc60000000f00 */
[----:B------:R-:W-:Y:S01]  /*3730*/  IMAD.IADD R11, R25, 0x1, R11 ;  /* 0x00000001190b7824 */ /* 0x000fe200078e020b */
[----:B------:R-:W-:Y:S05]  /*3740*/  BRA `(.L_x_129) ;  /* 0x0000017000007947 */ /* 0x000fea0003800000 */
.L_x_128:
        /* <DEDUP_REMOVED lines=12> */
[----:B------:R-:W-:Y:S02]  /*3810*/  IMAD R18, R13, R11, R48 ;  /* 0x0000000b0d127224 */ /* 0x000fe400078e0230 */
[----:B------:R-:W-:-:S03]  /*3820*/  IMAD.MOV.U32 R11, RZ, RZ, RZ ;  /* 0x000000ffff0b7224 */ /* 0x000fc600078e00ff */
        /* <DEDUP_REMOVED lines=8> */
[----:B------:R-:W-:Y:S02]  /*38b0*/  MOV R48, R15 ;  /* 0x0000000f00307202 */ /* 0x000fe40000000f00 */
.L_x_129:
[----:B------:R-:W-:Y:S05]  /*38c0*/  BSYNC B0 ;  /* 0x0000000000007941 */ /* 0x000fea0003800000 */
.L_x_127:
        /* <DEDUP_REMOVED lines=19> */
[----:B------:R-:W-:Y:S02]  /*3a00*/  IADD3 R15, P0, RZ, -R20, RZ ;  /* 0x80000014ff0f7210 */ /* 0x000fe40007f1e0ff */
[----:B------:R-:W-:Y:S02]  /*3a10*/  MOV R22, R48 ;  /* 0x0000003000167202 */ /* 0x000fe40000000f00 */
[----:B------:R-:W-:-:S02]  /*3a20*/  IADD3.X R13, RZ, ~R21, RZ, P0, !PT ;  /* 0x80000015ff0d7210 */ /* 0x000fc400007fe4ff */
[----:B------:R-:W-:-:S03]  /*3a30*/  MOV R23, R49 ;  /* 0x0000003100177202 */ /* 0x000fc60000000f00 */
[----:B------:R-:W-:Y:S02]  /*3a40*/  IMAD R18, R13, R10, RZ ;  /* 0x0000000a0d127224 */ /* 0x000fe400078e02ff */
[----:B------:R-:W-:-:S04]  /*3a50*/  IMAD.WIDE.U32 R22, R10, R15, R22 ;  /* 0x0000000f0a167225 */ /* 0x000fc800078e0016 */
[----:B------:R-:W-:Y:S01]  /*3a60*/  IMAD R9, R9, R15, R18 ;  /* 0x0000000f09097224 */ /* 0x000fe200078e0212 */
[----:B------:R-:W-:-:S04]  /*3a70*/  MOV R10, R22 ;  /* 0x00000016000a7202 */ /* 0x000fc80000000f00 */
[----:B------:R-:W-:Y:S01]  /*3a80*/  IADD3 R9, R23, R9, RZ ;  /* 0x0000000917097210 */ /* 0x000fe20007ffe0ff */
[----:B------:R-:W-:Y:S05]  /*3a90*/  BRA `(.L_x_132) ;  /* 0x0000017000007947 */ /* 0x000fea0003800000 */
.L_x_131:
        /* <DEDUP_REMOVED lines=23> */
.L_x_132:
[----:B------:R-:W-:Y:S05]  /*3c10*/  BSYNC B0 ;  /* 0x0000000000007941 */ /* 0x000fea0003800000 */
.L_x_130:
[----:B------:R-:W-:Y:S01]  /*3c20*/  IADD3 R41, P1, P0, R44, R42, R40 ;  /* 0x0000002a2c297210 */ /* 0x000fe2000783e028 */
[----:B------:R-:W-:-:S03]  /*3c30*/  IMAD R9, R9, R2, RZ ;  /* 0x0000000209097224 */ /* 0x000fc600078e02ff */
[----:B------:R-:W-:Y:S02]  /*3c40*/  IADD3 R41, P3, P2, R50, R41, R52 ;  /* 0x0000002932297210 */ /* 0x000fe40007a7e034 */
[----:B------:R-:W-:Y:S02]  /*3c50*/  IADD3.X R0, R4, R5, R0, P1, P0 ;  /* 0x0000000504007210 */ /* 0x000fe40000fe0400 */
[----:B------:R-:W-:Y:S02]  /*3c60*/  IADD3 R16, P1, P0, R54, R41, R16 ;  /* 0x0000002936107210 */ /* 0x000fe4000783e010 */
[----:B------:R-:W-:Y:S01]  /*3c70*/  IADD3.X R0, R6, R0, R3, P3, P2 ;  /* 0x0000000006007210 */ /* 0x000fe20001fe4403 */
[----:B------:R-:W-:Y:S01]  /*3c80*/  IMAD R3, R21, R8, RZ ;  /* 0x0000000815037224 */ /* 0x000fe200078e02ff */
[----:B------:R-:W-:Y:S02]  /*3c90*/  SHF.R.S32.HI R4, RZ, 0x1f, R8 ;  /* 0x0000001fff047819 */ /* 0x000fe40000011408 */
[----:B------:R-:W-:-:S02]  /*3ca0*/  IADD3.X R17, R11, R0, R14, P1, P0 ;  /* 0x000000000b117210 */ /* 0x000fc40000fe040e */
        /* <DEDUP_REMOVED lines=11> */
.L_x_108:
[----:B------:R-:W-:-:S04]  /*3d60*/  LEA R2, P0, R40, c[0x0][0x200], 0x2 ;  /* 0x0000800028027a11 */ /* 0x000fc800078010ff */
[----:B------:R-:W-:-:S05]  /*3d70*/  LEA.HI.X R3, R40, c[0x0][0x204], R41, 0x2, P0 ;  /* 0x0000810028037a11 */ /* 0x000fca00000f1429 */
[----:B------:R0:W-:Y:S04]  /*3d80*/  STG.E [R2.64], R31 ;  /* 0x0000001f02007986 */ /* 0x0001e8000c101908 */
.L_x_107:
[----:B------:R-:W-:Y:S05]  /*3d90*/  BSYNC B1 ;  /* 0x0000000000017941 */ /* 0x000fea0003800000 */
.L_x_106:
[C---:B------:R-:W-:Y:S01]  /*3da0*/  IADD3 R0, R38.reuse, 0x8, RZ ;  /* 0x0000000826007810 */ /* 0x040fe20007ffe0ff */
[----:B0-----:R-:W-:Y:S01]  /*3db0*/  HFMA2.MMA R5, -RZ, RZ, 0, 0 ;  /* 0x00000000ff057435 */ /* 0x001fe200000001ff */
[----:B------:R-:W-:Y:S01]  /*3dc0*/  ISETP.GE.OR P2, PT, R38, c[0x0][0x314], P6 ;  /* 0x0000c50026007a0c */ /* 0x000fe20003746670 */
[----:B------:R-:W-:Y:S01]  /*3dd0*/  CS2R R2, SRZ ;  /* 0x0000000000027805 */ /* 0x000fe2000001ff00 */
[----:B------:R-:W-:Y:S02]  /*3de0*/  ISETP.GE.OR P1, PT, R0, c[0x0][0x314], P6 ;  /* 0x0000c50000007a0c */ /* 0x000fe40003726670 */
[----:B------:R-:W-:-:S04]  /*3df0*/  IADD3 R0, R38, 0x10, RZ ;  /* 0x0000001026007810 */ /* 0x000fc80007ffe0ff */
[----:B------:R-:W-:Y:S02]  /*3e00*/  ISETP.GE.OR P0, PT, R0, c[0x0][0x314], P6 ;  /* 0x0000c50000007a0c */ /* 0x000fe40003706670 */
[C---:B------:R-:W-:Y:S01]  /*3e10*/  IADD3 R0, R38.reuse, 0x18, RZ ;  /* 0x0000001826007810 */ /* 0x040fe20007ffe0ff */
[----:B------:R-:W-:Y:S02]  /*3e20*/  IMAD.SHL.U32 R38, R38, 0x4, RZ ;  /* 0x0000000426267824 */ /* 0x000fe400078e00ff */
[C---:B------:R-:W-:Y:S01]  /*3e30*/  @!P2 FADD.FTZ R36, -R31.reuse, R36 ;  /* 0x000000241f24a221 */ /* 0x040fe20000010100 */
[----:B------:R-:W-:Y:S01]  /*3e40*/  ISETP.GE.OR P6, PT, R0, c[0x0][0x314], P6 ;  /* 0x0000c50000007a0c */ /* 0x000fe200037c6670 */
[----:B------:R-:W-:Y:S02]  /*3e50*/  @!P1 FADD.FTZ R33, -R31, R33 ;  /* 0x000000211f219221 */ /* 0x000fe40000010100 */
[----:B------:R-:W-:Y:S02]  /*3e60*/  @!P2 FMUL.FTZ R36, R36, 1.4426950216293334961 ;  /* 0x3fb8aa3b2424a820 */ /* 0x000fe40000410000 */
[----:B------:R-:W-:-:S02]  /*3e70*/  @!P1 FMUL.FTZ R33, R33, 1.4426950216293334961 ;  /* 0x3fb8aa3b21219820 */ /* 0x000fc40000410000 */
[C---:B------:R-:W-:Y:S02]  /*3e80*/  @!P0 FADD.FTZ R32, -R31.reuse, R32 ;  /* 0x000000201f208221 */ /* 0x040fe40000010100 */
[----:B------:R-:W0:Y:S01]  /*3e90*/  @!P2 MUFU.EX2 R36, R36 ;  /* 0x000000240024a308 */ /* 0x000e220000000800 */
[----:B------:R-:W-:Y:S02]  /*3ea0*/  IMAD.MOV.U32 R0, RZ, RZ, c[0x0][0x314] ;  /* 0x0000c500ff007624 */ /* 0x000fe400078e00ff */
[----:B------:R-:W-:Y:S02]  /*3eb0*/  @!P0 FMUL.FTZ R32, R32, 1.4426950216293334961 ;  /* 0x3fb8aa3b20208820 */ /* 0x000fe40000410000 */
[----:B------:R-:W-:-:S03]  /*3ec0*/  @!P6 FADD.FTZ R31, -R31, R34 ;  /* 0x000000221f1fe221 */ /* 0x000fc60000010100 */
[----:B------:R-:W1:Y:S01]  /*3ed0*/  @!P1 MUFU.EX2 R4, R33 ;  /* 0x0000002100049308 */ /* 0x000e620000000800 */
[----:B------:R-:W-:-:S07]  /*3ee0*/  @!P6 FMUL.FTZ R6, R31, 1.4426950216293334961 ;  /* 0x3fb8aa3b1f06e820 */ /* 0x000fce0000410000 */
[----:B------:R-:W2:Y:S01]  /*3ef0*/  @!P0 MUFU.EX2 R32, R32 ;  /* 0x0000002000208308 */ /* 0x000ea20000000800 */
[----:B0-----:R0:W-:Y:S07]  /*3f00*/  @!P2 STS [R27.X4], R36 ;  /* 0x000000241b00a388 */ /* 0x0011ee0000004800 */
[----:B------:R-:W3:Y:S01]  /*3f10*/  @!P6 MUFU.EX2 R6, R6 ;  /* 0x000000060006e308 */ /* 0x000ee20000000800 */
[----:B-1----:R0:W-:Y:S04]  /*3f20*/  @!P1 STS [R27.X4+0x220], R4 ;  /* 0x000220041b009388 */ /* 0x0021e80000004800 */
[----:B--2---:R0:W-:Y:S01]  /*3f30*/  @!P0 STS [R27.X4+0x440], R32 ;  /* 0x000440201b008388 */ /* 0x0041e20000004800 */
[----:B------:R-:W-:-:S02]  /*3f40*/  ISETP.GE.AND P0, PT, R0, 0x1, PT ;  /* 0x000000010000780c */ /* 0x000fc40003f06270 */
[----:B------:R-:W-:Y:S01]  /*3f50*/  MOV R0, RZ ;  /* 0x000000ff00007202 */ /* 0x000fe20000000f00 */
[----:B---3--:R0:W-:Y:S04]  /*3f60*/  @!P6 STS [R27.X4+0x660], R6 ;  /* 0x000660061b00e388 */ /* 0x0081e80000004800 */
[----:B------:R-:W-:Y:S06]  /*3f70*/  BAR.SYNC.DEFER_BLOCKING 0x0 ;  /* 0x0000000000007b1d */ /* 0x000fec0000010000 */
[----:B------:R-:W-:Y:S05]  /*3f80*/  @!P0 BRA `(.L_x_133) ;  /* 0x0000024000008947 */ /* 0x000fea0003800000 */
[----:B------:R-:W-:Y:S01]  /*3f90*/  ULDC UR5, c[0x0][0x22c] ;  /* 0x00008b0000057ab9 */ /* 0x000fe20000000800 */
[C---:B------:R-:W-:Y:S01]  /*3fa0*/  IMAD R13, R7.reuse, 0x20, R38 ;  /* 0x00000020070d7824 */ /* 0x040fe200078e0226 */
[----:B------:R-:W-:Y:S01]  /*3fb0*/  UIMAD UR5, UR7, UR5, URZ ;  /* 0x00000005070572a4 */ /* 0x000fe2000f8e023f */
[C---:B0-----:R-:W-:Y:S01]  /*3fc0*/  IADD3 R6, R12.reuse, -UR7, RZ ;  /* 0x800000070c067c10 */ /* 0x041fe2000fffe0ff */
        /* <DEDUP_REMOVED lines=8> */
[----:B------:R-:W-:Y:S01]  /*4050*/  IMAD.MOV.U32 R5, RZ, RZ, RZ ;  /* 0x000000ffff057224 */ /* 0x000fe200078e00ff */
[----:B------:R-:W-:Y:S01]  /*4060*/  LEA.HI.X.SX32 R13, R13, UR4, 0x1, P0 ;  /* 0x000000040d0d7c11 */ /* 0x000fe200080f0eff */
[----:B------:R-:W-:Y:S01]  /*4070*/  IMAD.WIDE R18, R18, 0x4, RZ ;  /* 0x0000000412127825 */ /* 0x000fe200078e02ff */
[----:B------:R-:W-:-:S04]  /*4080*/  LEA R14, P0, R4, c[0x0][0x1d8], 0x2 ;  /* 0x00007600040e7a11 */ /* 0x000fc800078010ff */
[----:B------:R-:W-:-:S03]  /*4090*/  LEA.HI.X R13, R4, c[0x0][0x1dc], R13, 0x2, P0 ;  /* 0x00007700040d7a11 */ /* 0x000fc600000f140d */
.L_x_136:
[----:B------:R-:W-:Y:S01]  /*40a0*/  BSSY B0, `(.L_x_134) ;  /* 0x0000007000007945 */ /* 0x000fe20003800000 */
[----:B------:R-:W-:-:S05]  /*40b0*/  @P2 BRA `(.L_x_135) ;  /* 0x0000005000002947 */ /* 0x000fca0003800000 */
[----:B------:R-:W-:Y:S01]  /*40c0*/  ISETP.GE.AND P0, PT, R38, c[0x0][0x220], PT ;  /* 0x0000880026007a0c */ /* 0x000fe20003f06270 */
[----:B------:R-:W-:Y:S01]  /*40d0*/  CS2R R8, SRZ ;  /* 0x0000000000087805 */ /* 0x000fe2000001ff00 */
[----:B------:R-:W-:Y:S11]  /*40e0*/  CS2R R10, SRZ ;  /* 0x00000000000a7805 */ /* 0x000ff6000001ff00 */
[----:B------:R-:W-:Y:S05]  /*40f0*/  @!P0 MOV R15, R13 ;  /* 0x0000000d000f8202 */ /* 0x000fea0000000f00 */
[----:B------:R0:W5:Y:S02]  /*4100*/  @!P0 LDG.E.128 R8, [R14.64] ;  /* 0x000000080e088981 */ /* 0x000164000c1e1d00 */
.L_x_135:
[----:B------:R-:W-:Y:S05]  /*4110*/  BSYNC B0 ;  /* 0x0000000000007941 */ /* 0x000fea0003800000 */
.L_x_134:
        /* <DEDUP_REMOVED lines=11> */
.L_x_133:
[----:B------:R-:W-:Y:S02]  /*41d0*/  IADD3 R7, R7, UR7, RZ ;  /* 0x0000000707077c10 */ /* 0x000fe4000fffe0ff */
[----:B0-----:R-:W-:-:S02]  /*41e0*/  F2FP.BF16.PACK_AB R4, R3, R0 ;  /* 0x000000000304723e */ /* 0x001fc400000010ff */
        /* <DEDUP_REMOVED lines=23> */
[----:B------:R-:W-:Y:S01]  /*4360*/  IMAD R11, R9, R2, R10 ;  /* 0x00000002090b7224 */ /* 0x000fe200078e020a */
[----:B------:R-:W-:Y:S01]  /*4370*/  LOP3.LUT R2, R7, R6, RZ, 0x3c, !PT ;  /* 0x0000000607027212 */ /* 0x000fe200078e3cff */
[----:B0-----:R-:W0:Y:S03]  /*4380*/  MUFU.RCP R0, R0 ;  /* 0x0000000000007308 */ /* 0x001e260000001000 */
[----:B------:R-:W-:Y:S02]  /*4390*/  ISETP.GT.U32.AND P1, PT, R8, R11, PT ;  /* 0x0000000b0800720c */ /* 0x000fe40003f24070 */
[----:B------:R-:W-:-:S11]  /*43a0*/  ISETP.GE.AND P0, PT, R2, RZ, PT ;  /* 0x000000ff0200720c */ /* 0x000fd60003f06270 */
[----:B------:R-:W-:Y:S01]  /*43b0*/  @!P1 IMAD.IADD R11, R11, 0x1, -R8 ;  /* 0x000000010b0b9824 */ /* 0x000fe200078e0a08 */
[----:B------:R-:W-:Y:S02]  /*43c0*/  @!P1 IADD3 R9, R9, 0x1, RZ ;  /* 0x0000000109099810 */ /* 0x000fe40007ffe0ff */
[----:B0-----:R-:W-:Y:S02]  /*43d0*/  IADD3 R10, R0, 0xffffffe, RZ ;  /* 0x0ffffffe000a7810 */ /* 0x001fe40007ffe0ff */
[----:B------:R-:W-:Y:S02]  /*43e0*/  ISETP.GE.U32.AND P2, PT, R11, R8, PT ;  /* 0x000000080b00720c */ /* 0x000fe40003f46070 */
[----:B------:R-:W-:Y:S01]  /*43f0*/  ISETP.NE.AND P1, PT, R6, RZ, PT ;  /* 0x000000ff0600720c */ /* 0x000fe20003f25270 */
[----:B------:R0:W1:Y:S10]  /*4400*/  F2I.FTZ.U32.TRUNC.NTZ R11, R10 ;  /* 0x0000000a000b7305 */ /* 0x000074000021f000 */
[----:B------:R-:W-:-:S05]  /*4410*/  @P2 IADD3 R9, R9, 0x1, RZ ;  /* 0x0000000109092810 */ /* 0x000fca0007ffe0ff */
[----:B------:R-:W-:Y:S01]  /*4420*/  @!P0 IMAD.MOV R9, RZ, RZ, -R9 ;  /* 0x000000ffff098224 */ /* 0x000fe200078e0a09 */
[----:B------:R-:W-:Y:S01]  /*4430*/  @!P1 LOP3.LUT R9, RZ, R6, RZ, 0x33, !PT ;  /* 0x00000006ff099212 */ /* 0x000fe200078e33ff */
[----:B0-----:R-:W-:Y:S01]  /*4440*/  IMAD.MOV.U32 R10, RZ, RZ, RZ ;  /* 0x000000ffff0a7224 */ /* 0x001fe200078e00ff */
[----:B-1----:R-:W-:-:S03]  /*4450*/  IADD3 R2, RZ, -R11, RZ ;  /* 0x8000000bff027210 */ /* 0x002fc60007ffe0ff */
        /* <DEDUP_REMOVED lines=30> */
[----:B------:R-:W-:Y:S02]  /*4640*/  IMAD.IADD R39, R39, 0x1, R3 ;  /* 0x0000000127277824 */ /* 0x000fe400078e0203 */
[----:B------:R-:W-:-:S04]  /*4650*/  IMAD R3, R0, c[0x0][0x1e8], RZ ;  /* 0x00007a0000037a24 */ /* 0x000fc800078e02ff */
[C---:B------:R-:W-:Y:S02]  /*4660*/  IMAD R3, R6.reuse, c[0x0][0x1ec], R3 ;  /* 0x00007b0006037a24 */ /* 0x040fe400078e0203 */
[----:B------:R-:W-:-:S05]  /*4670*/  IMAD.WIDE.U32 R6, R6, c[0x0][0x1e8], R38 ;  /* 0x00007a0006067a25 */ /* 0x000fca00078e0026 */
[----:B------:R-:W-:Y:S02]  /*4680*/  IADD3 R3, R7, R3, RZ ;  /* 0x0000000307037210 */ /* 0x000fe40007ffe0ff */
[----:B------:R-:W-:-:S04]  /*4690*/  LEA R2, P0, R6, c[0x0][0x1d0], 0x1 ;  /* 0x0000740006027a11 */ /* 0x000fc800078008ff */
[----:B------:R-:W-:-:S05]  /*46a0*/  LEA.HI.X R3, R6, c[0x0][0x1d4], R3, 0x1, P0 ;  /* 0x0000750006037a11 */ /* 0x000fca00000f0c03 */
[----:B------:R-:W-:Y:S01]  /*46b0*/  STG.E.64 [R2.64], R4 ;  /* 0x0000000402007986 */ /* 0x000fe2000c101b08 */
[----:B------:R-:W-:Y:S05]  /*46c0*/  EXIT ;  /* 0x000000000000794d */ /* 0x000fea0003800000 */
        .weak           $__internal_2_$__cuda_sm20_div_s64
        .type           $__internal_2_$__cuda_sm20_div_s64,@function
        .size           $__internal_2_$__cuda_sm20_div_s64,(.L_x_5150 - $__internal_2_$__cuda_sm20_div_s64)
$__internal_2_$__cuda_sm20_div_s64:
        /* <DEDUP_REMOVED lines=17> */
[C---:B------:R-:W-:Y:S02]  /*47e0*/  IMAD R20, R59.reuse, R21, RZ ;  /* 0x000000153b147224 */ /* 0x040fe400078e02ff */
[----:B------:R-:W-:-:S04]  /*47f0*/  IMAD.HI.U32 R23, P1, R59, R23, R56 ;  /* 0x000000173b177227 */ /* 0x000fc80007820038 */
[----:B------:R-:W-:Y:S01]  /*4800*/  IMAD.HI.U32 R21, R59, R21, RZ ;  /* 0x000000153b157227 */ /* 0x000fe200078e00ff */
[----:B------:R-:W-:-:S03]  /*4810*/  IADD3 R57, P0, R20, R23, RZ ;  /* 0x0000001714397210 */ /* 0x000fc60007f1e0ff */
[----:B------:R-:W-:Y:S02]  /*4820*/  IMAD.X R21, R21, 0x1, R59, P2 ;  /* 0x0000000115157824 */ /* 0x000fe400010e063b */
[----:B------:R-:W-:-:S03]  /*4830*/  IMAD.WIDE.U32 R58, R57, R46, RZ ;  /* 0x0000002e393a7225 */ /* 0x000fc600078e00ff */
[----:B------:R-:W-:Y:S01]  /*4840*/  IADD3.X R29, RZ, RZ, R21, P0, P1 ;  /* 0x000000ffff1d7210 */ /* 0x000fe200007e2415 */
[----:B------:R-:W-:Y:S01]  /*4850*/  IMAD R22, R57, R47, R59 ;  /* 0x0000002f39167224 */ /* 0x000fe200078e023b */
[----:B------:R-:W-:Y:S02]  /*4860*/  IADD3 R20, P0, RZ, -R58, RZ ;  /* 0x8000003aff147210 */ /* 0x000fe40007f1e0ff */
[----:B------:R-:W-:Y:S01]  /*4870*/  ISETP.GE.AND P1, PT, R19, RZ, PT ;  /* 0x000000ff1300720c */ /* 0x000fe20003f26270 */
[----:B------:R-:W-:Y:S02]  /*4880*/  IMAD R22, R29, R46, R22 ;  /* 0x0000002e1d167224 */ /* 0x000fe400078e0216 */
[----:B------:R-:W-:-:S04]  /*4890*/  IMAD.HI.U32 R56, R57, R20, RZ ;  /* 0x0000001439387227 */ /* 0x000fc800078e00ff */
[----:B------:R-:W-:Y:S01]  /*48a0*/  IMAD.X R22, RZ, RZ, ~R22, P0 ;  /* 0x000000ffff167224 */ /* 0x000fe200000e0e16 */
[----:B------:R-:W-:-:S03]  /*48b0*/  IADD3 R21, P0, RZ, -R30, RZ ;  /* 0x8000001eff157210 */ /* 0x000fc60007f1e0ff */
[----:B------:R-:W-:Y:S01]  /*48c0*/  IMAD.WIDE.U32 R56, P5, R57, R22, R56 ;  /* 0x0000001639387225 */ /* 0x000fe200078a0038 */
[----:B------:R-:W-:-:S03]  /*48d0*/  SEL R21, R21, R30, !P1 ;  /* 0x0000001e15157207 */ /* 0x000fc60004800000 */
[C---:B------:R-:W-:Y:S02]  /*48e0*/  IMAD R23, R29.reuse, R22, RZ ;  /* 0x000000161d177224 */ /* 0x040fe400078e02ff */
[----:B------:R-:W-:-:S04]  /*48f0*/  IMAD.HI.U32 R20, P4, R29, R20, R56 ;  /* 0x000000141d147227 */ /* 0x000fc80007880038 */
[----:B------:R-:W-:Y:S01]  /*4900*/  IMAD.HI.U32 R22, R29, R22, RZ ;  /* 0x000000161d167227 */ /* 0x000fe200078e00ff */
[----:B------:R-:W-:-:S03]  /*4910*/  IADD3 R23, P2, R23, R20, RZ ;  /* 0x0000001417177210 */ /* 0x000fc60007f5e0ff */
[----:B------:R-:W-:Y:S02]  /*4920*/  IMAD.X R20, RZ, RZ, ~R19, P0 ;  /* 0x000000ffff147224 */ /* 0x000fe400000e0e13 */
[----:B------:R-:W-:-:S03]  /*4930*/  IMAD.HI.U32 R56, R23, R21, RZ ;  /* 0x0000001517387227 */ /* 0x000fc600078e00ff */
[----:B------:R-:W-:Y:S01]  /*4940*/  SEL R20, R20, R19, !P1 ;  /* 0x0000001314147207 */ /* 0x000fe20004800000 */
[----:B------:R-:W-:Y:S02]  /*4950*/  IMAD.X R29, R22, 0x1, R29, P5 ;  /* 0x00000001161d7824 */ /* 0x000fe400028e061d */
[----:B------:R-:W-:-:S03]  /*4960*/  IMAD.MOV.U32 R57, RZ, RZ, RZ ;  /* 0x000000ffff397224 */ /* 0x000fc600078e00ff */
[----:B------:R-:W-:Y:S01]  /*4970*/  IADD3.X R29, RZ, RZ, R29, P2, P4 ;  /* 0x000000ffff1d7210 */ /* 0x000fe200017e841d */
[----:B------:R-:W-:-:S04]  /*4980*/  IMAD.WIDE.U32 R56, R23, R20, R56 ;  /* 0x0000001417387225 */ /* 0x000fc800078e0038 */
[C---:B------:R-:W-:Y:S02]  /*4990*/  IMAD R30, R29.reuse, R20, RZ ;  /* 0x000000141d1e7224 */ /* 0x040fe400078e02ff */
[----:B------:R-:W-:-:S04]  /*49a0*/  IMAD.HI.U32 R23, P1, R29, R21, R56 ;  /* 0x000000151d177227 */ /* 0x000fc80007820038 */
[----:B------:R-:W-:Y:S01]  /*49b0*/  IMAD.HI.U32 R22, R29, R20, RZ ;  /* 0x000000141d167227 */ /* 0x000fe200078e00ff */
[----:B------:R-:W-:-:S04]  /*49c0*/  IADD3 R30, P0, R30, R23, RZ ;  /* 0x000000171e1e7210 */ /* 0x000fc80007f1e0ff */
[----:B------:R-:W-:Y:S01]  /*49d0*/  IADD3.X R22, R22, RZ, RZ, P1, !PT ;  /* 0x000000ff16167210 */ /* 0x000fe20000ffe4ff */
[----:B------:R-:W-:-:S04]  /*49e0*/  IMAD.WIDE.U32 R56, R30, R46, RZ ;  /* 0x0000002e1e387225 */ /* 0x000fc800078e00ff */
[----:B------:R-:W-:Y:S01]  /*49f0*/  IMAD.X R29, RZ, RZ, R22, P0 ;  /* 0x000000ffff1d7224 */ /* 0x000fe200000e0616 */
[----:B------:R-:W-:Y:S01]  /*4a00*/  IADD3 R21, P0, -R56, R21, RZ ;  /* 0x0000001538157210 */ /* 0x000fe20007f1e1ff */
[----:B------:R-:W-:-:S03]  /*4a10*/  IMAD R22, R30, R47, R57 ;  /* 0x0000002f1e167224 */ /* 0x000fc600078e0239 */
[-C--:B------:R-:W-:Y:S01]  /*4a20*/  ISETP.GE.U32.AND P2, PT, R21, R46.reuse, PT ;  /* 0x0000002e1500720c */ /* 0x080fe20003f46070 */
[-C--:B------:R-:W-:Y:S01]  /*4a30*/  IMAD R23, R29, R46.reuse, R22 ;  /* 0x0000002e1d177224 */ /* 0x080fe200078e0216 */
[----:B------:R-:W-:-:S03]  /*4a40*/  IADD3 R22, P1, R21, -R46, RZ ;  /* 0x8000002e15167210 */ /* 0x000fc60007f3e0ff */
[----:B------:R-:W-:Y:S01]  /*4a50*/  IMAD.X R20, R20, 0x1, ~R23, P0 ;  /* 0x0000000114147824 */ /* 0x000fe200000e0e17 */
[----:B------:R-:W-:-:S04]  /*4a60*/  IADD3 R23, P0, R30, 0x1, RZ ;  /* 0x000000011e177810 */ /* 0x000fc80007f1e0ff */
[----:B------:R-:W-:-:S04]  /*4a70*/  ISETP.GE.U32.AND.EX P2, PT, R20, R47, PT, P2 ;  /* 0x0000002f1400720c */ /* 0x000fc80003f46120 */
[----:B------:R-:W-:Y:S01]  /*4a80*/  SEL R22, R22, R21, P2 ;  /* 0x0000001516167207 */ /* 0x000fe20001000000 */
[----:B------:R-:W-:Y:S01]  /*4a90*/  IMAD.X R21, R20, 0x1, ~R47, P1 ;  /* 0x0000000114157824 */ /* 0x000fe200008e0e2f */
[----:B------:R-:W-:Y:S01]  /*4aa0*/  SEL R23, R23, R30, P2 ;  /* 0x0000001e17177207 */ /* 0x000fe20001000000 */
[----:B------:R-:W-:Y:S01]  /*4ab0*/  IMAD.X R30, RZ, RZ, R29, P0 ;  /* 0x000000ffff1e7224 */ /* 0x000fe200000e061d */
[----:B------:R-:W-:Y:S02]  /*4ac0*/  ISETP.GE.U32.AND P0, PT, R22, R46, PT ;  /* 0x0000002e1600720c */ /* 0x000fe40003f06070 */
[----:B------:R-:W-:Y:S02]  /*4ad0*/  SEL R21, R21, R20, P2 ;  /* 0x0000001415157207 */ /* 0x000fe40001000000 */
[----:B------:R-:W-:Y:S02]  /*4ae0*/  SEL R30, R30, R29, P2 ;  /* 0x0000001d1e1e7207 */ /* 0x000fe40001000000 */
[----:B------:R-:W-:-:S02]  /*4af0*/  IADD3 R20, P1, R23, 0x1, RZ ;  /* 0x0000000117147810 */ /* 0x000fc40007f3e0ff */
[----:B------:R-:W-:Y:S02]  /*4b00*/  ISETP.GE.U32.AND.EX P0, PT, R21, R47, PT, P0 ;  /* 0x0000002f1500720c */ /* 0x000fe40003f06100 */
[-C--:B------:R-:W-:Y:S02]  /*4b10*/  IADD3.X R21, RZ, R30.reuse, RZ, P1, !PT ;  /* 0x0000001eff157210 */ /* 0x080fe40000ffe4ff */
[----:B------:R-:W-:Y:S02]  /*4b20*/  SEL R20, R20, R23, P0 ;  /* 0x0000001714147207 */ /* 0x000fe40000000000 */
[----:B------:R-:W-:Y:S02]  /*4b30*/  SEL R30, R21, R30, P0 ;  /* 0x0000001e151e7207 */ /* 0x000fe40000000000 */
[----:B------:R-:W-:Y:S02]  /*4b40*/  IADD3 R21, P1, RZ, -R20, RZ ;  /* 0x80000014ff157210 */ /* 0x000fe40007f3e0ff */
[----:B------:R-:W-:-:S02]  /*4b50*/  LOP3.LUT R22, R25, R19, RZ, 0x3c, !PT ;  /* 0x0000001319167212 */ /* 0x000fc400078e3cff */
[----:B------:R-:W-:Y:S01]  /*4b60*/  ISETP.NE.U32.AND P0, PT, R26, RZ, PT ;  /* 0x000000ff1a00720c */ /* 0x000fe20003f05070 */
[----:B------:R-:W-:Y:S01]  /*4b70*/  IMAD.X R23, RZ, RZ, ~R30, P1 ;  /* 0x000000ffff177224 */ /* 0x000fe200008e0e1e */
[----:B------:R-:W-:Y:S01]  /*4b80*/  ISETP.GE.AND P2, PT, R22, RZ, PT ;  /* 0x000000ff1600720c */ /* 0x000fe20003f46270 */
[----:B------:R-:W-:Y:S01]  /*4b90*/  IMAD.MOV.U32 R22, RZ, RZ, R24 ;  /* 0x000000ffff167224 */ /* 0x000fe200078e0018 */
[----:B------:R-:W-:Y:S02]  /*4ba0*/  ISETP.NE.AND.EX P0, PT, R25, RZ, PT, P0 ;  /* 0x000000ff1900720c */ /* 0x000fe40003f05300 */
[----:B------:R-:W-:Y:S02]  /*4bb0*/  SEL R21, R21, R20, !P2 ;  /* 0x0000001415157207 */ /* 0x000fe40005000000 */
[----:B------:R-:W-:Y:S02]  /*4bc0*/  SEL R23, R23, R30, !P2 ;  /* 0x0000001e17177207 */ /* 0x000fe40005000000 */
[----:B------:R-:W-:-:S02]  /*4bd0*/  SEL R20, R21, 0xffffffff, P0 ;  /* 0xffffffff15147807 */ /* 0x000fc40000000000 */
[----:B------:R-:W-:Y:S01]  /*4be0*/  SEL R21, R23, 0xffffffff, P0 ;  /* 0xffffffff17157807 */ /* 0x000fe20000000000 */
[----:B------:R-:W-:-:S04]  /*4bf0*/  IMAD.MOV.U32 R23, RZ, RZ, 0x0 ;  /* 0x00000000ff177424 */ /* 0x000fc800078e00ff */
[----:B------:R-:W-:Y:S05]  /*4c00*/  RET.REL.NODEC R22 `(_ZN5flash32flash_fwd_splitkv_combine_kernelI23Flash_fwd_kernel_traitsILi32ELi64ELi256ELi4ELb0ELb0EN7cutlass10bfloat16_tE19Flash_kernel_traitsILi32ELi64ELi256ELi4ES3_EELi16ELi5ELb0EEEvNS_16Flash_fwd_paramsE) ;  /* 0xffffb3f016007950 */ /* 0x000fea0003c3ffff */
.L_x_137:
        /* <DEDUP_REMOVED lines=15> */
.L_x_5150:


//--------------------- .text._ZN5flash32flash_fwd_splitkv_combine_kernelI23Flash_fwd_kernel_traitsILi32ELi64ELi256ELi4ELb0ELb0EN7cutlass10bfloat16_tE19Flash_kernel_traitsILi32ELi64ELi256ELi4ES3_EELi16ELi4ELb0EEEvNS_16Flash_fwd_paramsE --------------------------
	.section	.text._ZN5flash32flash_fwd_splitkv_combine_kernelI23Flash_fwd_kernel_traitsILi32ELi64ELi256ELi4ELb0ELb0EN7cutlass10bfloat16_tE19Flash_kernel_traitsILi32ELi64ELi256ELi4ES3_EELi16ELi4ELb0EEEvNS_16Flash_fwd_paramsE,"ax",@progbits
	.sectioninfo	@"SHI_REGISTERS=58"
	.align	128
        .global         _ZN5flash32flash_fwd_splitkv_combine_kernelI23Flash_fwd_kernel_traitsILi32ELi64ELi256ELi4ELb0ELb0EN7cutlass10bfloat16_tE19Flash_kernel_traitsILi32ELi64ELi256ELi4ES3_EELi16ELi4ELb0EEEvNS_16Flash_fwd_paramsE
        .type           _ZN5flash32flash_fwd_splitkv_combine_kernelI23Flash_fwd_kernel_traitsILi32ELi64ELi256ELi4ELb0ELb0EN7cutlass10bfloat16_tE19Flash_kernel_traitsILi32ELi64ELi256ELi4ES3_EELi16ELi4ELb0EEEvNS_16Flash_fwd_paramsE,@function
        .size           _ZN5flash32flash_fwd_splitkv_combine_kernelI23Flash_fwd_kernel_traitsILi32ELi64ELi256ELi4ELb0ELb0EN7cutlass10bfloat16_tE19Flash_kernel_traitsILi32ELi64ELi256ELi4ES3_EELi16ELi4ELb0EEEvNS_16Flash_fwd_paramsE,(.L_x_5151 - _ZN5flash32flash_fwd_splitkv_combine_kernelI23Flash_fwd_kernel_traitsILi32ELi64ELi256ELi4ELb0ELb0EN7cutlass10bfloat16_tE19Flash_kernel_traitsILi32ELi64ELi256ELi4ES3_EELi16ELi4ELb0EEEvNS_16Flash_fwd_paramsE)
        .other          _ZN5flash32flash_fwd_splitkv_combine_kernelI23Flash_fwd_kernel_traitsILi32ELi64ELi256ELi4ELb0ELb0EN7cutlass10bfloat16_tE19Flash_kernel_traitsILi32ELi64ELi256ELi4ES3_EELi16ELi4ELb0EEEvNS_16Flash_fwd_paramsE,@"STO_CUDA_ENTRY STV_DEFAULT"
_ZN5flash32flash_fwd_splitkv_combine_kernelI23Flash_fwd_kernel_traitsILi32ELi64ELi256ELi4ELb0ELb0EN7cutlass10bfloat16_tE19Flash_kernel_traitsILi32ELi64ELi256ELi4ES3_EELi16ELi4ELb0EEEvNS_16Flash_fwd_paramsE:
.text._ZN5flash32flash_fwd_splitkv_combine_kernelI23Flash_fwd_kernel_traitsILi32ELi64ELi256ELi4ELb0ELb0EN7cutlass10bfloat16_tE19Flash_kernel_traitsILi32ELi64ELi256ELi4ES3_EELi16ELi4ELb0EEEvNS_16Flash_fwd_paramsE:
        /* <DEDUP_REMOVED lines=23> */
[----:B------:R-:W-:Y:S05]  /*0170*/  CALL.REL.NOINC `($__internal_3_$__cuda_sm20_div_s64) ;  /* 0x000041f000007944 */ /* 0x000fea0003c00000 */
[----:B------:R-:W-:Y:S05]  /*0180*/  BRA `(.L_x_139) ;  /* 0x0000013000007947 */ /* 0x000fea0003800000 */
.L_x_138:
        /* <DEDUP_REMOVED lines=19> */
.L_x_139:
        /* <DEDUP_REMOVED lines=11> */
[----:B------:R-:W-:Y:S05]  /*0370*/  CALL.REL.NOINC `($__internal_3_$__cuda_sm20_div_s64) ;  /* 0x00003ff000007944 */ /* 0x000fea0003c00000 */
[----:B------:R-:W-:Y:S02]  /*0380*/  MOV R32, R20 ;  /* 0x0000001400207202 */ /* 0x000fe40000000f00 */
[----:B------:R-:W-:Y:S01]  /*0390*/  MOV R33, R21 ;  /* 0x0000001500217202 */ /* 0x000fe20000000f00 */
[----:B------:R-:W-:Y:S05]  /*03a0*/  BRA `(.L_x_142) ;  /* 0x0000013000007947 */ /* 0x000fea0003800000 */
.L_x_141:
        /* <DEDUP_REMOVED lines=19> */
.L_x_142:
[----:B------:R-:W-:Y:S05]  /*04e0*/  BSYNC B0 ;  /* 0x0000000000007941 */ /* 0x000fea0003800000 */
.L_x_140:
[----:B------:R-:W-:Y:S01]  /*04f0*/  IABS R7, c[0x0][0x214] ;  /* 0x0000850000077a13 */ /* 0x000fe20000000000 */
[----:B------:R-:W-:Y:S01]  /*0500*/  ULDC UR6, c[0x0][0x214] ;  /* 0x0000850000067ab9 */ /* 0x000fe20000000800 */
[----:B------:R-:W-:Y:S01]  /*0510*/  BSSY B0, `(.L_x_143) ;  /* 0x000003b000007945 */ /* 0x000fe20003800000 */
[----:B------:R-:W-:Y:S01]  /*0520*/  UIADD3 UR6, UR6, -0x1, URZ ;  /* 0xffffffff06067890 */ /* 0x000fe2000fffe03f */
[----:B------:R-:W0:Y:S05]  /*0530*/  I2F.RP R6, R7 ;  /* 0x0000000700067306 */ /* 0x000e2a0000209400 */
[----:B------:R-:W-:-:S04]  /*0540*/  IADD3 R2, R7, UR6, RZ ;  /* 0x0000000607027c10 */ /* 0x000fc8000fffe0ff */
[----:B------:R-:W-:Y:S01]  /*0550*/  IABS R3, R2 ;  /* 0x0000000200037213 */ /* 0x000fe20000000000 */
        /* <DEDUP_REMOVED lines=9> */
[----:B------:R-:W-:Y:S01]  /*05f0*/  IMAD R4, R7, R4, R3 ;  /* 0x0000000407047224 */ /* 0x000fe200078e0203 */
[----:B------:R-:W-:-:S04]  /*0600*/  LOP3.LUT R3, R2, R7, RZ, 0x3c, !PT ;  /* 0x0000000702037212 */ /* 0x000fc800078e3cff */
[----:B------:R-:W-:Y:S02]  /*0610*/  ISETP.GT.U32.AND P1, PT, R7, R4, PT ;  /* 0x000000040700720c */ /* 0x000fe40003f24070 */
[----:B------:R-:W-:-:S11]  /*0620*/  ISETP.GE.AND P0, PT, R3, RZ, PT ;  /* 0x000000ff0300720c */ /* 0x000fd60003f06270 */
[----:B------:R-:W-:Y:S01]  /*0630*/  @!P1 IMAD.IADD R4, R4, 0x1, -R7 ;  /* 0x0000000104049824 */ /* 0x000fe200078e0a07 */
[----:B------:R-:W-:Y:S02]  /*0640*/  @!P1 IADD3 R6, R6, 0x1, RZ ;  /* 0x0000000106069810 */ /* 0x000fe40007ffe0ff */
[----:B------:R-:W-:Y:S02]  /*0650*/  ISETP.NE.AND P1, PT, RZ, c[0x0][0x214], PT ;  /* 0x00008500ff007a0c */ /* 0x000fe40003f25270 */
[----:B------:R-:W-:-:S13]  /*0660*/  ISETP.GE.U32.AND P2, PT, R4, R7, PT ;  /* 0x000000070400720c */ /* 0x000fda0003f46070 */
[----:B------:R-:W-:-:S05]  /*0670*/  @P2 IADD3 R6, R6, 0x1, RZ ;  /* 0x0000000106062810 */ /* 0x000fca0007ffe0ff */
[----:B------:R-:W-:Y:S01]  /*0680*/  @!P0 IMAD.MOV R6, RZ, RZ, -R6 ;  /* 0x000000ffff068224 */ /* 0x000fe200078e0a06 */
[----:B------:R-:W-:-:S04]  /*0690*/  @!P1 LOP3.LUT R6, RZ, R7, RZ, 0x33, !PT ;  /* 0x00000007ff069212 */ /* 0x000fc800078e33ff */
[----:B------:R-:W-:Y:S02]  /*06a0*/  ISETP.LT.U32.AND P0, PT, R28, R6, PT ;  /* 0x000000061c00720c */ /* 0x000fe40003f01070 */
[----:B------:R-:W-:-:S04]  /*06b0*/  SHF.R.S32.HI R16, RZ, 0x1f, R6 ;  /* 0x0000001fff107819 */ /* 0x000fc80000011406 */
[----:B------:R-:W-:-:S04]  /*06c0*/  ISETP.LT.AND.EX P0, PT, R25, R16, PT, P0 ;  /* 0x000000101900720c */ /* 0x000fc80003f01300 */
[C---:B------:R-:W-:Y:S02]  /*06d0*/  SEL R16, R25.reuse, R16, P0 ;  /* 0x0000001019107207 */ /* 0x040fe40000000000 */
[----:B------:R-:W-:Y:S02]  /*06e0*/  SEL R17, R28, R6, P0 ;  /* 0x000000061c117207 */ /* 0x000fe40000000000 */
        /* <DEDUP_REMOVED lines=10> */
.L_x_144:
        /* <DEDUP_REMOVED lines=19> */
.L_x_145:
[----:B------:R-:W-:Y:S05]  /*08c0*/  BSYNC B0 ;  /* 0x0000000000007941 */ /* 0x000fea0003800000 */
.L_x_143:
[----:B------:R-:W-:Y:S01]  /*08d0*/  IABS R6, c[0x0][0x214] ;  /* 0x0000850000067a13 */ /* 0x000fe20000000000 */
[----:B------:R-:W-:Y:S01]  /*08e0*/  ULDC UR4, c[0x0][0x214] ;  /* 0x0000850000047ab9 */ /* 0x000fe20000000800 */
[----:B------:R-:W-:Y:S01]  /*08f0*/  BSSY B0, `(.L_x_146) ;  /* 0x000005d000007945 */ /* 0x000fe20003800000 */
[----:B------:R-:W-:Y:S01]  /*0900*/  UISETP.LT.AND UP0, UPT, URZ, UR4, UPT ;  /* 0x000000043f00728c */ /* 0x000fe2000bf01270 */
[----:B------:R-:W0:Y:S01]  /*0910*/  I2F.RP R10, R6 ;  /* 0x00000006000a7306 */ /* 0x000e220000209400 */
[----:B------:R-:W-:Y:S02]  /*0920*/  USHF.R.S32.HI UR5, URZ, 0x1f, UR4 ;  /* 0x0000001f3f057899 */ /* 0x000fe40008011404 */
[----:B------:R-:W-:-:S07]  /*0930*/  ULEA.HI.SX32 UR4, UR4, 0x1, 0x1 ;  /* 0x0000000104047891 */ /* 0x000fce000f8f0a3f */
[----:B------:R-:W-:Y:S01]  /*0940*/  @!UP0 UIADD3 UR4, UR5, URZ, URZ ;  /* 0x0000003f05048290 */ /* 0x000fe2000fffe03f */
[----:B0-----:R-:W0:Y:S02]  /*0950*/  MUFU.RCP R8, R10 ;  /* 0x0000000a00087308 */ /* 0x001e240000001000 */
[----:B0-----:R-:W-:-:S06]  /*0960*/  IADD3 R8, R8, 0xffffffe, RZ ;  /* 0x0ffffffe08087810 */ /* 0x001fcc0007ffe0ff */
[----:B------:R-:W0:Y:S02]  /*0970*/  F2I.FTZ.U32.TRUNC.NTZ R9, R8 ;  /* 0x0000000800097305 */ /* 0x000e24000021f000 */
[--C-:B0-----:R-:W-:Y:S02]  /*0980*/  IMAD.MOV R3, RZ, RZ, -R9.reuse ;  /* 0x000000ffff037224 */ /* 0x101fe400078e0a09 */
[----:B------:R-:W-:Y:S02]  /*0990*/  IMAD.MOV.U32 R8, RZ, RZ, RZ ;  /* 0x000000ffff087224 */ /* 0x000fe400078e00ff */
[----:B------:R-:W-:Y:S01]  /*09a0*/  IMAD R4, R3, R6, RZ ;  /* 0x0000000603047224 */ /* 0x000fe200078e02ff */
[----:B------:R-:W-:Y:S02]  /*09b0*/  IABS R3, R2 ;  /* 0x0000000200037213 */ /* 0x000fe40000000000 */
[----:B------:R-:W-:Y:S01]  /*09c0*/  LOP3.LUT R2, R2, c[0x0][0x214], RZ, 0x3c, !PT ;  /* 0x0000850002027a12 */ /* 0x000fe200078e3cff */
[----:B------:R-:W-:-:S03]  /*09d0*/  IMAD.HI.U32 R4, R9, R4, R8 ;  /* 0x0000000409047227 */ /* 0x000fc600078e0008 */
[----:B------:R-:W-:Y:S01]  /*09e0*/  ISETP.GE.AND P2, PT, R2, RZ, PT ;  /* 0x000000ff0200720c */ /* 0x000fe20003f46270 */
[----:B------:R-:W-:Y:S02]  /*09f0*/  IMAD.MOV.U32 R7, RZ, RZ, R3 ;  /* 0x000000ffff077224 */ /* 0x000fe400078e0003 */
[----:B------:R-:W-:Y:S02]  /*0a00*/  IMAD.MOV.U32 R2, RZ, RZ, c[0x0][0x1c0] ;  /* 0x00007000ff027624 */ /* 0x000fe400078e00ff */
[----:B------:R-:W-:-:S04]  /*0a10*/  IMAD.HI.U32 R4, R4, R7, RZ ;  /* 0x0000000704047227 */ /* 0x000fc800078e00ff */
[----:B------:R-:W-:-:S04]  /*0a20*/  IMAD.MOV R3, RZ, RZ, -R4 ;  /* 0x000000ffff037224 */ /* 0x000fc800078e0a04 */
[----:B------:R-:W-:-:S05]  /*0a30*/  IMAD R3, R6, R3, R7 ;  /* 0x0000000306037224 */ /* 0x000fca00078e0207 */
[----:B------:R-:W-:-:S13]  /*0a40*/  ISETP.GT.U32.AND P1, PT, R6, R3, PT ;  /* 0x000000030600720c */ /* 0x000fda0003f24070 */
[----:B------:R-:W-:Y:S01]  /*0a50*/  @!P1 IMAD.IADD R3, R3, 0x1, -R6 ;  /* 0x0000000103039824 */ /* 0x000fe200078e0a06 */
[----:B------:R-:W-:Y:S02]  /*0a60*/  @!P1 IADD3 R4, R4, 0x1, RZ ;  /* 0x0000000104049810 */ /* 0x000fe40007ffe0ff */
[----:B------:R-:W-:Y:S02]  /*0a70*/  ISETP.NE.AND P1, PT, RZ, c[0x0][0x214], PT ;  /* 0x00008500ff007a0c */ /* 0x000fe40003f25270 */
[----:B------:R-:W-:Y:S02]  /*0a80*/  ISETP.GE.U32.AND P0, PT, R3, R6, PT ;  /* 0x000000060300720c */ /* 0x000fe40003f06070 */
[C---:B------:R-:W-:Y:S01]  /*0a90*/  IADD3 R6, R2.reuse, -0x1, RZ ;  /* 0xffffffff02067810 */ /* 0x040fe20007ffe0ff */
[----:B------:R-:W-:-:S10]  /*0aa0*/  IMAD R2, R2, c[0x0][0x214], RZ ;  /* 0x0000850002027a24 */ /* 0x000fd400078e02ff */
[----:B------:R-:W-:-:S05]  /*0ab0*/  @P0 IADD3 R4, R4, 0x1, RZ ;  /* 0x0000000104040810 */ /* 0x000fca0007ffe0ff */
[----:B------:R-:W-:Y:S01]  /*0ac0*/  @!P2 IMAD.MOV R4, RZ, RZ, -R4 ;  /* 0x000000ffff04a224 */ /* 0x000fe200078e0a04 */
[----:B------:R-:W-:-:S05]  /*0ad0*/  @!P1 LOP3.LUT R4, RZ, c[0x0][0x214], RZ, 0x33, !PT ;  /* 0x00008500ff049a12 */ /* 0x000fca00078e33ff */
[----:B------:R-:W-:-:S05]  /*0ae0*/  IMAD R3, R4, UR4, RZ ;  /* 0x0000000404037c24 */ /* 0x000fca000f8e02ff */
[-C--:B------:R-:W-:Y:S02]  /*0af0*/  IABS R11, R3.reuse ;  /* 0x00000003000b7213 */ /* 0x080fe40000000000 */
[----:B------:R-:W-:Y:S02]  /*0b00*/  IABS R7, R3 ;  /* 0x0000000300077213 */ /* 0x000fe40000000000 */
[----:B------:R-:W0:Y:S01]  /*0b10*/  I2F.RP R10, R11 ;  /* 0x0000000b000a7306 */ /* 0x000e220000209400 */
[----:B------:R-:W-:Y:S02]  /*0b20*/  IMAD.IADD R4, R6, 0x1, R11 ;  /* 0x0000000106047824 */ /* 0x000fe400078e020b */
[----:B------:R-:W-:-:S05]  /*0b30*/  IMAD.MOV R7, RZ, RZ, -R7 ;  /* 0x000000ffff077224 */ /* 0x000fca00078e0a07 */
[----:B0-----:R-:W0:Y:S02]  /*0b40*/  MUFU.RCP R14, R10 ;  /* 0x0000000a000e7308 */ /* 0x001e240000001000 */
[----:B0-----:R-:W-:-:S06]  /*0b50*/  IADD3 R14, R14, 0xffffffe, RZ ;  /* 0x0ffffffe0e0e7810 */ /* 0x001fcc0007ffe0ff */
[----:B------:R-:W0:Y:S02]  /*0b60*/  F2I.FTZ.U32.TRUNC.NTZ R15, R14 ;  /* 0x0000000e000f7305 */ /* 0x000e24000021f000 */
[----:B0-----:R-:W-:Y:S02]  /*0b70*/  IMAD.MOV R8, RZ, RZ, -R15 ;  /* 0x000000ffff087224 */ /* 0x001fe400078e0a0f */
[----:B------:R-:W-:Y:S02]  /*0b80*/  IMAD.MOV.U32 R14, RZ, RZ, RZ ;  /* 0x000000ffff0e7224 */ /* 0x000fe400078e00ff */
[----:B------:R-:W-:Y:S01]  /*0b90*/  IMAD R9, R8, R11, RZ ;  /* 0x0000000b08097224 */ /* 0x000fe200078e02ff */
[----:B------:R-:W-:-:S03]  /*0ba0*/  IABS R8, R4 ;  /* 0x0000000400087213 */ /* 0x000fc60000000000 */
[----:B------:R-:W-:-:S06]  /*0bb0*/  IMAD.HI.U32 R9, R15, R9, R14 ;  /* 0x000000090f097227 */ /* 0x000fcc00078e000e */
[----:B------:R-:W-:-:S04]  /*0bc0*/  IMAD.HI.U32 R15, R9, R8, RZ ;  /* 0x00000008090f7227 */ /* 0x000fc800078e00ff */
[----:B------:R-:W-:Y:S01]  /*0bd0*/  IMAD R8, R15, R7, R8 ;  /* 0x000000070f087224 */ /* 0x000fe200078e0208 */
[----:B------:R-:W-:-:S04]  /*0be0*/  LOP3.LUT R7, R4, R11, RZ, 0x3c, !PT ;  /* 0x0000000b04077212 */ /* 0x000fc800078e3cff */
[----:B------:R-:W-:Y:S02]  /*0bf0*/  ISETP.GT.U32.AND P1, PT, R11, R8, PT ;  /* 0x000000080b00720c */ /* 0x000fe40003f24070 */
[----:B------:R-:W-:-:S11]  /*0c00*/  ISETP.GE.AND P0, PT, R7, RZ, PT ;  /* 0x000000ff0700720c */ /* 0x000fd60003f06270 */
[----:B------:R-:W-:Y:S01]  /*0c10*/  @!P1 IMAD.IADD R8, R8, 0x1, -R11 ;  /* 0x0000000108089824 */ /* 0x000fe200078e0a0b */
[----:B------:R-:W-:Y:S02]  /*0c20*/  @!P1 IADD3 R15, R15, 0x1, RZ ;  /* 0x000000010f0f9810 */ /* 0x000fe40007ffe0ff */
[----:B------:R-:W-:Y:S02]  /*0c30*/  ISETP.NE.AND P1, PT, R3, RZ, PT ;  /* 0x000000ff0300720c */ /* 0x000fe40003f25270 */
        /* <DEDUP_REMOVED lines=18> */
[----:B------:R-:W-:Y:S02]  /*0d60*/  MOV R40, R20 ;  /* 0x0000001400287202 */ /* 0x000fe40000000f00 */
[----:B------:R-:W-:Y:S01]  /*0d70*/  MOV R41, R21 ;  /* 0x0000001500297202 */ /* 0x000fe20000000f00 */
[----:B------:R-:W-:Y:S05]  /*0d80*/  BRA `(.L_x_148) ;  /* 0x0000013000007947 */ /* 0x000fea0003800000 */
.L_x_147:
        /* <DEDUP_REMOVED lines=19> */
.L_x_148:
[----:B------:R-:W-:Y:S05]  /*0ec0*/  BSYNC B0 ;  /* 0x0000000000007941 */ /* 0x000fea0003800000 */
.L_x_146:
[-C--:B------:R-:W-:Y:S01]  /*0ed0*/  IABS R11, R2.reuse ;  /* 0x00000002000b7213 */ /* 0x080fe20000000000 */
[----:B------:R-:W-:Y:S01]  /*0ee0*/  BSSY B0, `(.L_x_149) ;  /* 0x000003b000007945 */ /* 0x000fe20003800000 */
[----:B------:R-:W-:Y:S02]  /*0ef0*/  IABS R7, R2 ;  /* 0x0000000200077213 */ /* 0x000fe40000000000 */
[----:B------:R-:W0:Y:S01]  /*0f00*/  I2F.RP R13, R11 ;  /* 0x0000000b000d7306 */ /* 0x000e220000209400 */
[----:B------:R-:W-:Y:S02]  /*0f10*/  IADD3 R8, R11, UR6, RZ ;  /* 0x000000060b087c10 */ /* 0x000fe4000fffe0ff */
[----:B------:R-:W-:Y:S02]  /*0f20*/  IMAD.MOV R7, RZ, RZ, -R7 ;  /* 0x000000ffff077224 */ /* 0x000fe400078e0a07 */
[----:B------:R-:W-:-:S03]  /*0f30*/  IABS R9, R8 ;  /* 0x0000000800097213 */ /* 0x000fc60000000000 */
        /* <DEDUP_REMOVED lines=34> */
.L_x_150:
        /* <DEDUP_REMOVED lines=19> */
.L_x_151:
[----:B------:R-:W-:Y:S05]  /*1290*/  BSYNC B0 ;  /* 0x0000000000007941 */ /* 0x000fea0003800000 */
.L_x_149:
[----:B------:R-:W0:Y:S01]  /*12a0*/  S2R R9, SR_TID.X ;  /* 0x0000000000097919 */ /* 0x000e220000002100 */
[----:B------:R-:W-:Y:S01]  /*12b0*/  IADD3 R10, P0, R12, -UR8, RZ ;  /* 0x800000080c0a7c10 */ /* 0x000fe2000ff1e0ff */
[----:B------:R-:W-:-:S03]  /*12c0*/  ULDC.64 UR10, c[0x0][0x118] ;  /* 0x00004600000a7ab9 */ /* 0x000fc60000000a00 */
[----:B------:R-:W-:Y:S02]  /*12d0*/  IADD3.X R7, R5, ~UR7, RZ, P0, !PT ;  /* 0x8000000705077c10 */ /* 0x000fe400087fe4ff */
[----:B0-----:R-:W-:-:S04]  /*12e0*/  SHF.R.S32.HI R22, RZ, 0x1f, R9 ;  /* 0x0000001fff167819 */ /* 0x001fc80000011409 */
[----:B------:R-:W-:-:S04]  /*12f0*/  LEA.HI R18, R22, R9, RZ, 0x4 ;  /* 0x0000000916127211 */ /* 0x000fc800078f20ff */
[----:B------:R-:W-:Y:S02]  /*1300*/  LOP3.LUT R24, R18, 0xfffffff0, RZ, 0xc0, !PT ;  /* 0xfffffff012187812 */ /* 0x000fe400078ec0ff */
[----:B------:R-:W-:-:S03]  /*1310*/  SHF.R.S32.HI R18, RZ, 0x4, R18 ;  /* 0x00000004ff127819 */ /* 0x000fc60000011412 */
[----:B------:R-:W-:-:S05]  /*1320*/  IMAD.IADD R27, R9, 0x1, -R24 ;  /* 0x00000001091b7824 */ /* 0x000fca00078e0a18 */
[----:B------:R-:W-:Y:S02]  /*1330*/  ISETP.GT.U32.AND P2, PT, R10, R27, PT ;  /* 0x0000001b0a00720c */ /* 0x000fe40003f44070 */
[----:B------:R-:W-:Y:S02]  /*1340*/  SHF.R.S32.HI R10, RZ, 0x1f, R27 ;  /* 0x0000001fff0a7819 */ /* 0x000fe4000001141b */
[----:B------:R-:W-:Y:S02]  /*1350*/  IADD3 R34, P0, R27, UR8, RZ ;  /* 0x000000081b227c10 */ /* 0x000fe4000ff1e0ff */
[----:B------:R-:W-:Y:S02]  /*1360*/  ISETP.GT.AND.EX P2, PT, R7, R10, PT, P2 ;  /* 0x0000000a0700720c */ /* 0x000fe40003f44320 */
[C---:B------:R-:W-:Y:S02]  /*1370*/  IADD3 R7, R18.reuse, 0x8, RZ ;  /* 0x0000000812077810 */ /* 0x040fe40007ffe0ff */
[----:B------:R-:W-:-:S02]  /*1380*/  ISETP.GE.OR P3, PT, R18, c[0x0][0x314], !P2 ;  /* 0x0000c50012007a0c */ /* 0x000fc40005766670 */
[----:B------:R-:W-:Y:S02]  /*1390*/  ISETP.GE.OR P2, PT, R7, c[0x0][0x314], !P2 ;  /* 0x0000c50007007a0c */ /* 0x000fe40005746670 */
[----:B------:R-:W-:-:S09]  /*13a0*/  IADD3.X R35, R10, UR7, RZ, P0, !PT ;  /* 0x000000070a237c10 */ /* 0x000fd200087fe4ff */
[----:B------:R-:W-:Y:S02]  /*13b0*/  @!P3 SHF.R.S32.HI R23, RZ, 0x1f, R18 ;  /* 0x0000001fff17b819 */ /* 0x000fe40000011412 */
[----:B------:R-:W-:Y:S01]  /*13c0*/  @!P2 SHF.R.S32.HI R19, RZ, 0x1f, R7 ;  /* 0x0000001fff13a819 */ /* 0x000fe20000011407 */
[----:B------:R-:W-:Y:S02]  /*13d0*/  @!P2 IMAD.MOV.U32 R24, RZ, RZ, R34 ;  /* 0x000000ffff18a224 */ /* 0x000fe400078e0022 */
[----:B------:R-:W-:Y:S02]  /*13e0*/  @!P2 IMAD.MOV.U32 R25, RZ, RZ, R35 ;  /* 0x000000ffff19a224 */ /* 0x000fe400078e0023 */
[-C--:B------:R-:W-:Y:S02]  /*13f0*/  @!P3 IMAD R10, R23, R12.reuse, RZ ;  /* 0x0000000c170ab224 */ /* 0x080fe400078e02ff */
[----:B------:R-:W-:Y:S02]  /*1400*/  @!P2 IMAD R26, R19, R12, RZ ;  /* 0x0000000c131aa224 */ /* 0x000fe400078e02ff */
[----:B------:R-:W-:-:S04]  /*1410*/  @!P2 IMAD.WIDE.U32 R24, R12, R7, R24 ;  /* 0x000000070c18a225 */ /* 0x000fc800078e0018 */
[----:B------:R-:W-:Y:S01]  /*1420*/  @!P3 IMAD.WIDE.U32 R34, R12, R18, R34 ;  /* 0x000000120c22b225 */ /* 0x000fe200078e0022 */
[----:B------:R-:W-:-:S03]  /*1430*/  @!P2 LEA R30, P0, R24, c[0x0][0x208], 0x2 ;  /* 0x00008200181eaa11 */ /* 0x000fc600078010ff */
[-C--:B------:R-:W-:Y:S01]  /*1440*/  @!P3 IMAD R10, R18, R5.reuse, R10 ;  /* 0x00000005120ab224 */ /* 0x080fe200078e020a */
[C---:B------:R-:W-:Y:S01]  /*1450*/  @!P3 LEA R32, P1, R34.reuse, c[0x0][0x208], 0x2 ;  /* 0x000082002220ba11 */ /* 0x040fe200078210ff */
[----:B------:R-:W-:Y:S02]  /*1460*/  @!P2 IMAD R7, R7, R5, R26 ;  /* 0x000000050707a224 */ /* 0x000fe400078e021a */
[----:B------:R-:W-:Y:S02]  /*1470*/  @!P3 IMAD.IADD R10, R35, 0x1, R10 ;  /* 0x00000001230ab824 */ /* 0x000fe400078e020a */
[----:B------:R-:W-:Y:S02]  /*1480*/  @!P2 IMAD.IADD R7, R25, 0x1, R7 ;  /* 0x000000011907a824 */ /* 0x000fe400078e0207 */
[----:B------:R-:W-:Y:S01]  /*1490*/  IMAD.MOV.U32 R23, RZ, RZ, -0x800000 ;  /* 0xff800000ff177424 */ /* 0x000fe200078e00ff */
[----:B------:R-:W-:Y:S01]  /*14a0*/  @!P3 LEA.HI.X R33, R34, c[0x0][0x20c], R10, 0x2, P1 ;  /* 0x000083002221ba11 */ /* 0x000fe200008f140a */
[----:B------:R-:W-:Y:S01]  /*14b0*/  IMAD.MOV.U32 R25, RZ, RZ, -0x800000 ;  /* 0xff800000ff197424 */ /* 0x000fe200078e00ff */
[----:B------:R-:W-:-:S03]  /*14c0*/  @!P2 LEA.HI.X R31, R24, c[0x0][0x20c], R7, 0x2, P0 ;  /* 0x00008300181faa11 */ /* 0x000fc600000f1407 */
[----:B------:R0:W2:Y:S04]  /*14d0*/  @!P3 LDG.E R23, [R32.64] ;  /* 0x0000000a2017b981 */ /* 0x0000a8000c1e1900 */
[----:B------:R1:W3:Y:S01]  /*14e0*/  @!P2 LDG.E R25, [R30.64] ;  /* 0x0000000a1e19a981 */ /* 0x0002e2000c1e1900 */
[C---:B------:R-:W-:Y:S01]  /*14f0*/  ISETP.GT.AND P0, PT, R9.reuse, 0xff, PT ;  /* 0x000000ff0900780c */ /* 0x040fe20003f04270 */
[----:B------:R-:W-:Y:S01]  /*1500*/  IMAD R18, R18, 0x11, R27 ;  /* 0x0000001112127824 */ /* 0x000fe200078e021b */
[----:B------:R-:W-:Y:S01]  /*1510*/  ISETP.GT.AND P2, PT, R9, 0x7f, PT ;  /* 0x0000007f0900780c */ /* 0x000fe20003f44270 */
[----:B------:R-:W-:Y:S01]  /*1520*/  IMAD.MOV.U32 R34, RZ, RZ, -0x800000 ;  /* 0xff800000ff227424 */ /* 0x000fe200078e00ff */
[----:B------:R-:W-:Y:S01]  /*1530*/  IABS R19, c[0x0][0x214] ;  /* 0x0000850000137a13 */ /* 0x000fe20000000000 */
[----:B------:R-:W-:Y:S01]  /*1540*/  ULDC.U8 UR4, c[0x0][0x329] ;  /* 0x0000ca4000047ab9 */ /* 0x000fe20000000000 */
[----:B------:R-:W-:Y:S01]  /*1550*/  LEA.HI R7, R22, R9, RZ, 0x3 ;  /* 0x0000000916077211 */ /* 0x000fe200078f18ff */
[----:B------:R-:W-:Y:S01]  /*1560*/  BSSY B1, `(.L_x_152) ;  /* 0x0000259000017945 */ /* 0x000fe20003800000 */
[----:B------:R-:W4:Y:S01]  /*1570*/  I2F.RP R10, R19 ;  /* 0x00000013000a7306 */ /* 0x000f220000209400 */
[----:B------:R-:W-:-:S02]  /*1580*/  ISETP.GT.AND P4, PT, R2, RZ, PT ;  /* 0x000000ff0200720c */ /* 0x000fc40003f84270 */
[----:B------:R-:W-:Y:S02]  /*1590*/  LOP3.LUT R36, R7, 0xfffffff8, RZ, 0xc0, !PT ;  /* 0xfffffff807247812 */ /* 0x000fe400078ec0ff */
[----:B------:R-:W-:-:S03]  /*15a0*/  SHF.R.S32.HI R7, RZ, 0x3, R7 ;  /* 0x00000003ff077819 */ /* 0x000fc60000011407 */
[----:B------:R-:W-:Y:S02]  /*15b0*/  IMAD.IADD R36, R9, 0x1, -R36 ;  /* 0x0000000109247824 */ /* 0x000fe400078e0a24 */
[----:B0-----:R-:W-:Y:S02]  /*15c0*/  IMAD.MOV.U32 R33, RZ, RZ, -0x800000 ;  /* 0xff800000ff217424 */ /* 0x001fe400078e00ff */
[----:B------:R-:W-:Y:S01]  /*15d0*/  IMAD R27, R36, 0x11, R7 ;  /* 0x00000011241b7824 */ /* 0x000fe200078e0207 */
[----:B----4-:R-:W1:Y:S01]  /*15e0*/  MUFU.RCP R10, R10 ;  /* 0x0000000a000a7308 */ /* 0x010e620000001000 */
[----:B------:R-:W-:Y:S01]  /*15f0*/  IMAD.MOV.U32 R32, RZ, RZ, 0x7f800000 ;  /* 0x7f800000ff207424 */ /* 0x000fe200078e00ff */
[----:B-1----:R-:W-:Y:S02]  /*1600*/  IADD3 R30, R10, 0xffffffe, RZ ;  /* 0x0ffffffe0a1e7810 */ /* 0x002fe40007ffe0ff */
[----:B------:R-:W-:-:S04]  /*1610*/  IABS R10, R8 ;  /* 0x00000008000a7213 */ /* 0x000fc80000000000 */
[----:B------:R-:W0:Y:S01]  /*1620*/  F2I.FTZ.U32.TRUNC.NTZ R31, R30 ;  /* 0x0000001e001f7305 */ /* 0x000e22000021f000 */
[----:B------:R-:W-:-:S04]  /*1630*/  LOP3.LUT R8, R8, c[0x0][0x214], RZ, 0x3c, !PT ;  /* 0x0000850008087a12 */ /* 0x000fc800078e3cff */
[----:B------:R-:W-:Y:S02]  /*1640*/  ISETP.GE.AND P1, PT, R8, RZ, PT ;  /* 0x000000ff0800720c */ /* 0x000fe40003f26270 */
[----:B------:R-:W-:Y:S01]  /*1650*/  SHF.R.S32.HI R8, RZ, 0x1f, R2 ;  /* 0x0000001fff087819 */ /* 0x000fe20000011402 */
[--C-:B0-----:R-:W-:Y:S02]  /*1660*/  IMAD.MOV R22, RZ, RZ, -R31.reuse ;  /* 0x000000ffff167224 */ /* 0x101fe400078e0a1f */
[----:B------:R-:W-:Y:S02]  /*1670*/  IMAD.MOV.U32 R30, RZ, RZ, RZ ;  /* 0x000000ffff1e7224 */ /* 0x000fe400078e00ff */
[----:B------:R-:W-:Y:S01]  /*1680*/  IMAD R22, R22, R19, RZ ;  /* 0x0000001316167224 */ /* 0x000fe200078e02ff */
[----:B--2---:R-:W-:Y:S04]  /*1690*/  @!P0 STS [R18.X4], R23 ;  /* 0x0000001712008388 */ /* 0x004fe80000004800 */
[----:B---3--:R0:W-:Y:S04]  /*16a0*/  @!P2 STS [R18.X4+0x220], R25 ;  /* 0x000220191200a388 */ /* 0x0081e80000004800 */
[----:B------:R-:W-:Y:S01]  /*16b0*/  BAR.SYNC.DEFER_BLOCKING 0x0 ;  /* 0x0000000000007b1d */ /* 0x000fe20000010000 */
[----:B0-----:R-:W-:-:S05]  /*16c0*/  IMAD.HI.U32 R25, R31, R22, R30 ;  /* 0x000000161f197227 */ /* 0x001fca00078e001e */
[----:B------:R-:W-:Y:S01]  /*16d0*/  @!P2 LDS R33, [R27.X4] ;  /* 0x000000001b21a984 */ /* 0x000fe20000004800 */
[----:B------:R-:W-:-:S03]  /*16e0*/  IMAD.HI.U32 R24, R25, R10, RZ ;  /* 0x0000000a19187227 */ /* 0x000fc600078e00ff */
[----:B------:R-:W0:Y:S01]  /*16f0*/  @!P2 LDS R34, [R27.X4+0x220] ;  /* 0x000220001b22a984 */ /* 0x000e220000004800 */
[----:B------:R-:W-:-:S04]  /*1700*/  IMAD.MOV R18, RZ, RZ, -R24 ;  /* 0x000000ffff127224 */ /* 0x000fc800078e0a18 */
[----:B------:R-:W-:-:S05]  /*1710*/  IMAD R10, R19, R18, R10 ;  /* 0x00000012130a7224 */ /* 0x000fca00078e020a */
[----:B------:R-:W-:-:S13]  /*1720*/  ISETP.GT.U32.AND P0, PT, R19, R10, PT ;  /* 0x0000000a1300720c */ /* 0x000fda0003f04070 */
[----:B------:R-:W-:Y:S01]  /*1730*/  @!P0 IMAD.IADD R10, R10, 0x1, -R19 ;  /* 0x000000010a0a8824 */ /* 0x000fe200078e0a13 */
[----:B------:R-:W-:Y:S02]  /*1740*/  @!P0 IADD3 R24, R24, 0x1, RZ ;  /* 0x0000000118188810 */ /* 0x000fe40007ffe0ff */
[----:B------:R-:W-:Y:S02]  /*1750*/  ISETP.NE.AND P0, PT, RZ, c[0x0][0x214], PT ;  /* 0x00008500ff007a0c */ /* 0x000fe40003f05270 */
[----:B------:R-:W-:Y:S02]  /*1760*/  ISETP.GE.U32.AND P3, PT, R10, R19, PT ;  /* 0x000000130a00720c */ /* 0x000fe40003f66070 */
[----:B------:R-:W-:Y:S01]  /*1770*/  LEA.HI.SX32 R19, R2, 0x1, 0x1 ;  /* 0x0000000102137811 */ /* 0x000fe200078f0aff */
[----:B------:R-:W-:Y:S01]  /*1780*/  @!P4 IMAD.MOV R19, RZ, RZ, R8 ;  /* 0x000000ffff13c224 */ /* 0x000fe200078e0208 */
[----:B------:R-:W-:Y:S02]  /*1790*/  IABS R8, c[0x0][0x1c0] ;  /* 0x0000700000087a13 */ /* 0x000fe40000000000 */
[----:B0-----:R-:W-:-:S07]  /*17a0*/  FMNMX.FTZ R23, R33, R34, !PT ;  /* 0x0000002221177209 */ /* 0x001fce0007810000 */
[----:B------:R-:W-:Y:S01]  /*17b0*/  @P3 IADD3 R24, R24, 0x1, RZ ;  /* 0x0000000118183810 */ /* 0x000fe20007ffe0ff */
[----:B------:R-:W0:Y:S04]  /*17c0*/  SHFL.BFLY PT, R22, R23, 0x4, 0x1f ;  /* 0x0c801f0017167f89 */ /* 0x000e2800000e0000 */
[----:B------:R-:W-:Y:S01]  /*17d0*/  @!P1 IMAD.MOV R24, RZ, RZ, -R24 ;  /* 0x000000ffff189224 */ /* 0x000fe200078e0a18 */
[----:B------:R-:W-:-:S05]  /*17e0*/  @!P0 LOP3.LUT R24, RZ, c[0x0][0x214], RZ, 0x33, !PT ;  /* 0x00008500ff188a12 */ /* 0x000fca00078e33ff */
[----:B------:R-:W-:Y:S02]  /*17f0*/  IMAD R2, R19, R24, RZ ;  /* 0x0000001813027224 */ /* 0x000fe400078e02ff */
[----:B------:R-:W1:Y:S03]  /*1800*/  I2F.U32.RP R24, R8 ;  /* 0x0000000800187306 */ /* 0x000e660000209000 */
[----:B------:R-:W-:Y:S02]  /*1810*/  IABS R19, R2 ;  /* 0x0000000200137213 */ /* 0x000fe40000000000 */
[----:B------:R-:W-:Y:S02]  /*1820*/  ISETP.NE.AND P6, PT, R2, RZ, PT ;  /* 0x000000ff0200720c */ /* 0x000fe40003fc5270 */
[----:B0-----:R-:W-:Y:S02]  /*1830*/  FMNMX.FTZ R25, R23, R22, !PT ;  /* 0x0000001617197209 */ /* 0x001fe40007810000 */
[----:B------:R-:W0:Y:S03]  /*1840*/  I2F.RP R22, R19 ;  /* 0x0000001300167306 */ /* 0x000e260000209400 */
[----:B------:R-:W2:Y:S05]  /*1850*/  SHFL.BFLY PT, R18, R25, 0x2, 0x1f ;  /* 0x0c401f0019127f89 */ /* 0x000eaa00000e0000 */
[----:B-1----:R-:W1:Y:S08]  /*1860*/  MUFU.RCP R38, R24 ;  /* 0x0000001800267308 */ /* 0x002e700000001000 */
[----:B0-----:R-:W0:Y:S01]  /*1870*/  MUFU.RCP R22, R22 ;  /* 0x0000001600167308 */ /* 0x001e220000001000 */
[----:B-1----:R-:W-:-:S02]  /*1880*/  IADD3 R38, R38, 0xffffffe, RZ ;  /* 0x0ffffffe26267810 */ /* 0x002fc40007ffe0ff */
[----:B--2---:R-:W-:-:S05]  /*1890*/  FMNMX.FTZ R18, R25, R18, !PT ;  /* 0x0000001219127209 */ /* 0x004fca0007810000 */
[----:B------:R1:W-:Y:S01]  /*18a0*/  F2I.FTZ.U32.TRUNC.NTZ R39, R38 ;  /* 0x0000002600277305 */ /* 0x0003e2000021f000 */
[----:B------:R-:W2:Y:S01]  /*18b0*/  SHFL.BFLY PT, R23, R18, 0x1, 0x1f ;  /* 0x0c201f0012177f89 */ /* 0x000ea200000e0000 */
[----:B0-----:R-:W-:Y:S01]  /*18c0*/  IADD3 R42, R22, 0xffffffe, RZ ;  /* 0x0ffffffe162a7810 */ /* 0x001fe20007ffe0ff */
[----:B------:R-:W-:Y:S01]  /*18d0*/  IMAD.IADD R22, R6, 0x1, R19 ;  /* 0x0000000106167824 */ /* 0x000fe200078e0213 */
[----:B------:R-:W-:-:S04]  /*18e0*/  IABS R6, R4 ;  /* 0x0000000400067213 */ /* 0x000fc80000000000 */
[----:B------:R0:W-:Y:S01]  /*18f0*/  F2I.FTZ.U32.TRUNC.NTZ R43, R42 ;  /* 0x0000002a002b7305 */ /* 0x0001e2000021f000 */
[----:B------:R-:W-:Y:S02]  /*1900*/  LOP3.LUT R4, R4, c[0x0][0x1c0], RZ, 0x3c, !PT ;  /* 0x0000700004047a12 */ /* 0x000fe400078e3cff */
[----:B------:R-:W-:Y:S01]  /*1910*/  IABS R24, R22 ;  /* 0x0000001600187213 */ /* 0x000fe20000000000 */
[----:B-1----:R-:W-:Y:S02]  /*1920*/  IMAD.MOV.U32 R38, RZ, RZ, RZ ;  /* 0x000000ffff267224 */ /* 0x002fe400078e00ff */
[----:B0-----:R-:W-:Y:S01]  /*1930*/  IMAD.MOV.U32 R42, RZ, RZ, RZ ;  /* 0x000000ffff2a7224 */ /* 0x001fe200078e00ff */
[----:B--2---:R-:W-:-:S04]  /*1940*/  FMNMX.FTZ R23, R18, R23, !PT ;  /* 0x0000001712177209 */ /* 0x004fc80007810000 */
[----:B------:R-:W-:-:S04]  /*1950*/  FSETP.NEU.FTZ.AND P0, PT, R23, -INF , PT ;  /* 0xff8000001700780b */ /* 0x000fc80003f1d000 */
[----:B------:R-:W-:-:S05]  /*1960*/  FSEL R18, R23, RZ, P0 ;  /* 0x000000ff17127208 */ /* 0x000fca0000000000 */
[C---:B------:R-:W-:Y:S02]  /*1970*/  FADD.FTZ R28, -R18.reuse, R33 ;  /* 0x00000021121c7221 */ /* 0x040fe40000010100 */
[----:B------:R-:W-:Y:S02]  /*1980*/  FADD.FTZ R25, -R18, R34 ;  /* 0x0000002212197221 */ /* 0x000fe40000010100 */
[----:B------:R-:W-:Y:S02]  /*1990*/  FMUL.FTZ R28, R28, 1.4426950216293334961 ;  /* 0x3fb8aa3b1c1c7820 */ /* 0x000fe40000410000 */
[----:B------:R-:W-:Y:S02]  /*19a0*/  FMUL.FTZ R25, R25, 1.4426950216293334961 ;  /* 0x3fb8aa3b19197820 */ /* 0x000fe40000410000 */
[----:B------:R0:W-:Y:S08]  /*19b0*/  MUFU.EX2 R10, R28 ;  /* 0x0000001c000a7308 */ /* 0x0001f00000000800 */
[----:B------:R-:W1:Y:S01]  /*19c0*/  MUFU.EX2 R23, R25 ;  /* 0x0000001900177308 */ /* 0x000e620000000800 */
[----:B0-----:R-:W-:-:S05]  /*19d0*/  IABS R28, R2 ;  /* 0x00000002001c7213 */ /* 0x001fca0000000000 */
[----:B------:R-:W-:Y:S02]  /*19e0*/  IMAD.MOV R28, RZ, RZ, -R28 ;  /* 0x000000ffff1c7224 */ /* 0x000fe400078e0a1c */
[----:B-1----:R-:W-:Y:S02]  /*19f0*/  FADD.FTZ R23, R10, R23 ;  /* 0x000000170a177221 */ /* 0x002fe40000010000 */
[----:B------:R-:W-:-:S03]  /*1a00*/  IMAD.MOV R10, RZ, RZ, -R43 ;  /* 0x000000ffff0a7224 */ /* 0x000fc600078e0a2b */
[----:B------:R-:W0:Y:S01]  /*1a10*/  SHFL.BFLY PT, R26, R23, 0x4, 0x1f ;  /* 0x0c801f00171a7f89 */ /* 0x000e2200000e0000 */
[----:B------:R-:W-:Y:S01]  /*1a20*/  IMAD R31, R10, R19, RZ ;  /* 0x000000130a1f7224 */ /* 0x000fe200078e02ff */
[----:B------:R-:W-:-:S03]  /*1a30*/  IABS R10, c[0x0][0x1c0] ;  /* 0x00007000000a7a13 */ /* 0x000fc60000000000 */
[----:B------:R-:W-:-:S04]  /*1a40*/  IMAD.HI.U32 R31, R43, R31, R42 ;  /* 0x0000001f2b1f7227 */ /* 0x000fc800078e002a */
[----:B------:R-:W-:Y:S02]  /*1a50*/  IMAD.MOV R10, RZ, RZ, -R10 ;  /* 0x000000ffff0a7224 */ /* 0x000fe400078e0a0a */
[----:B------:R-:W-:-:S04]  /*1a60*/  IMAD.HI.U32 R31, R31, R24, RZ ;  /* 0x000000181f1f7227 */ /* 0x000fc800078e00ff */
[----:B------:R-:W-:-:S05]  /*1a70*/  IMAD R28, R31, R28, R24 ;  /* 0x0000001c1f1c7224 */ /* 0x000fca00078e0218 */
[----:B------:R-:W-:Y:S01]  /*1a80*/  ISETP.GT.U32.AND P3, PT, R19, R28, PT ;  /* 0x0000001c1300720c */ /* 0x000fe20003f64070 */
[----:B0-----:R-:W-:Y:S02]  /*1a90*/  FADD.FTZ R26, R23, R26 ;  /* 0x0000001a171a7221 */ /* 0x001fe40000010000 */
[----:B------:R-:W-:-:S03]  /*1aa0*/  IMAD.MOV R23, RZ, RZ, -R39 ;  /* 0x000000ffff177224 */ /* 0x000fc600078e0a27 */
[----:B------:R-:W0:Y:S01]  /*1ab0*/  SHFL.BFLY PT, R25, R26, 0x2, 0x1f ;  /* 0x0c401f001a197f89 */ /* 0x000e2200000e0000 */
[----:B------:R-:W-:-:S06]  /*1ac0*/  IMAD R23, R23, R8, RZ ;  /* 0x0000000817177224 */ /* 0x000fcc00078e02ff */
[----:B------:R-:W-:Y:S01]  /*1ad0*/  @!P3 IMAD.IADD R28, R28, 0x1, -R19 ;  /* 0x000000011c1cb824 */ /* 0x000fe200078e0a13 */
[----:B------:R-:W-:Y:S01]  /*1ae0*/  @!P3 IADD3 R31, R31, 0x1, RZ ;  /* 0x000000011f1fb810 */ /* 0x000fe20007ffe0ff */
[----:B------:R-:W-:-:S03]  /*1af0*/  IMAD.HI.U32 R23, R39, R23, R38 ;  /* 0x0000001727177227 */ /* 0x000fc600078e0026 */
[----:B------:R-:W-:-:S03]  /*1b00*/  ISETP.GE.U32.AND P4, PT, R28, R19, PT ;  /* 0x000000131c00720c */ /* 0x000fc60003f86070 */
[----:B------:R-:W-:-:S04]  /*1b10*/  IMAD.HI.U32 R35, R23, R6, RZ ;  /* 0x0000000617237227 */ /* 0x000fc800078e00ff */
[----:B------:R-:W-:Y:S01]  /*1b20*/  IMAD R37, R35, R10, R6 ;  /* 0x0000000a23257224 */ /* 0x000fe200078e0206 */
[C---:B------:R-:W-:Y:S01]  /*1b30*/  LOP3.LUT R6, R22.reuse, R19, RZ, 0x3c, !PT ;  /* 0x0000001316067212 */ /* 0x040fe200078e3cff */
[----:B------:R-:W-:Y:S01]  /*1b40*/  IMAD.HI.U32 R23, R23, R24, RZ ;  /* 0x0000001817177227 */ /* 0x000fe200078e00ff */
[----:B------:R-:W-:Y:S02]  /*1b50*/  LOP3.LUT R22, R22, c[0x0][0x1c0], RZ, 0x3c, !PT ;  /* 0x0000700016167a12 */ /* 0x000fe400078e3cff */
[----:B------:R-:W-:Y:S01]  /*1b60*/  ISETP.GE.AND P5, PT, R6, RZ, PT ;  /* 0x000000ff0600720c */ /* 0x000fe20003fa6270 */
[----:B------:R-:W-:Y:S01]  /*1b70*/  IMAD R39, R23, R10, R24 ;  /* 0x0000000a17277224 */ /* 0x000fe200078e0218 */
[----:B------:R-:W-:Y:S01]  /*1b80*/  ISETP.GT.U32.AND P0, PT, R8, R37, PT ;  /* 0x000000250800720c */ /* 0x000fe20003f04070 */
[----:B0-----:R-:W-:Y:S01]  /*1b90*/  FADD.FTZ R25, R26, R25 ;  /* 0x000000191a197221 */ /* 0x001fe20000010000 */
[----:B------:R-:W-:Y:S02]  /*1ba0*/  @P4 IADD3 R31, R31, 0x1, RZ ;  /* 0x000000011f1f4810 */ /* 0x000fe40007ffe0ff */
[----:B------:R-:W-:-:S02]  /*1bb0*/  ISETP.GT.U32.AND P1, PT, R8, R39, PT ;  /* 0x000000270800720c */ /* 0x000fc40003f24070 */
[----:B------:R-:W0:Y:S01]  /*1bc0*/  SHFL.BFLY PT, R6, R25, 0x1, 0x1f ;  /* 0x0c201f0019067f89 */ /* 0x000e2200000e0000 */
[----:B------:R-:W-:Y:S02]  /*1bd0*/  ISETP.GT.AND P4, PT, R3, RZ, PT ;  /* 0x000000ff0300720c */ /* 0x000fe40003f84270 */
[----:B------:R-:W-:Y:S02]  /*1be0*/  SHF.R.S32.HI R10, RZ, 0x1f, R3 ;  /* 0x0000001fff0a7819 */ /* 0x000fe40000011403 */
[----:B------:R-:W-:Y:S01]  /*1bf0*/  @!P5 IMAD.MOV R31, RZ, RZ, -R31 ;  /* 0x000000ffff1fd224 */ /* 0x000fe200078e0a1f */
[----:B------:R-:W-:Y:S01]  /*1c00*/  @!P6 LOP3.LUT R31, RZ, R19, RZ, 0x33, !PT ;  /* 0x00000013ff1fe212 */ /* 0x000fe200078e33ff */
[--C-:B------:R-:W-:Y:S01]  /*1c10*/  @!P0 IMAD.IADD R37, R37, 0x1, -R8.reuse ;  /* 0x0000000125258824 */ /* 0x100fe200078e0a08 */
[----:B------:R-:W-:Y:S02]  /*1c20*/  @!P0 IADD3 R35, R35, 0x1, RZ ;  /* 0x0000000123238810 */ /* 0x000fe40007ffe0ff */
[----:B------:R-:W-:Y:S01]  /*1c30*/  ISETP.GE.AND P0, PT, R4, RZ, PT ;  /* 0x000000ff0400720c */ /* 0x000fe20003f06270 */
[----:B------:R-:W-:Y:S01]  /*1c40*/  @!P1 IMAD.IADD R39, R39, 0x1, -R8 ;  /* 0x0000000127279824 */ /* 0x000fe200078e0a08 */
[----:B------:R-:W-:Y:S01]  /*1c50*/  ISETP.GE.U32.AND P3, PT, R37, R8, PT ;  /* 0x000000082500720c */ /* 0x000fe20003f66070 */
[----:B------:R-:W-:Y:S01]  /*1c60*/  IMAD.MOV.U32 R4, RZ, RZ, c[0x0][0x214] ;  /* 0x00008500ff047624 */ /* 0x000fe200078e00ff */
[----:B------:R-:W-:-:S02]  /*1c70*/  @!P1 IADD3 R23, R23, 0x1, RZ ;  /* 0x0000000117179810 */ /* 0x000fc40007ffe0ff */
[----:B------:R-:W-:Y:S02]  /*1c80*/  ISETP.GE.U32.AND P5, PT, R39, R8, PT ;  /* 0x000000082700720c */ /* 0x000fe40003fa6070 */
[----:B------:R-:W-:Y:S01]  /*1c90*/  LEA.HI.SX32 R8, R3, 0x1, 0x1 ;  /* 0x0000000103087811 */ /* 0x000fe200078f0aff */
[----:B------:R-:W-:Y:S01]  /*1ca0*/  @!P4 IMAD.MOV R8, RZ, RZ, R10 ;  /* 0x000000ffff08c224 */ /* 0x000fe200078e020a */
[----:B------:R-:W-:Y:S02]  /*1cb0*/  ISETP.GE.AND P1, PT, R22, RZ, PT ;  /* 0x000000ff1600720c */ /* 0x000fe40003f26270 */
[----:B------:R-:W-:Y:S01]  /*1cc0*/  LOP3.LUT R10, RZ, c[0x0][0x1c0], RZ, 0x33, !PT ;  /* 0x00007000ff0a7a12 */ /* 0x000fe200078e33ff */
[----:B0-----:R-:W-:Y:S02]  /*1cd0*/  FADD.FTZ R6, R25, R6 ;  /* 0x0000000619067221 */ /* 0x001fe40000010000 */
[----:B------:R-:W-:Y:S02]  /*1ce0*/  @P3 IADD3 R35, R35, 0x1, RZ ;  /* 0x0000000123233810 */ /* 0x000fe40007ffe0ff */
[----:B------:R-:W-:-:S02]  /*1cf0*/  ISETP.NE.AND P3, PT, RZ, UR4, PT ;  /* 0x00000004ff007c0c */ /* 0x000fc4000bf65270 */
[----:B------:R-:W-:Y:S01]  /*1d00*/  FSETP.NE.FTZ.AND P4, PT, R6, RZ, PT ;  /* 0x000000ff0600720b */ /* 0x000fe20003f95000 */
[----:B------:R-:W-:Y:S01]  /*1d10*/  @!P0 IMAD.MOV R35, RZ, RZ, -R35 ;  /* 0x000000ffff238224 */ /* 0x000fe200078e0a23 */
[----:B------:R-:W-:Y:S02]  /*1d20*/  @P5 IADD3 R23, R23, 0x1, RZ ;  /* 0x0000000117175810 */ /* 0x000fe40007ffe0ff */
[C---:B------:R-:W-:Y:S02]  /*1d30*/  LOP3.LUT P5, RZ, R9.reuse, 0x7, RZ, 0xc0, !PT ;  /* 0x0000000709ff7812 */ /* 0x040fe400078ac0ff */
[----:B------:R-:W-:Y:S01]  /*1d40*/  ISETP.GT.AND P0, PT, R2, RZ, PT ;  /* 0x000000ff0200720c */ /* 0x000fe20003f04270 */
[----:B------:R-:W-:Y:S01]  /*1d50*/  @!P1 IMAD.MOV R23, RZ, RZ, -R23 ;  /* 0x000000ffff179224 */ /* 0x000fe200078e0a17 */
[----:B------:R-:W-:Y:S02]  /*1d60*/  ISETP.GT.OR P5, PT, R9, 0x7f, P5 ;  /* 0x0000007f0900780c */ /* 0x000fe40002fa4670 */
[----:B------:R-:W-:-:S02]  /*1d70*/  ISETP.NE.AND P1, PT, RZ, c[0x0][0x1c0], PT ;  /* 0x00007000ff007a0c */ /* 0x000fc40003f25270 */
[----:B------:R-:W-:Y:S01]  /*1d80*/  SEL R4, R4, 0x1, !P3 ;  /* 0x0000000104047807 */ /* 0x000fe20005800000 */
[----:B------:R0:W1:Y:S01]  /*1d90*/  @P4 MUFU.LG2 R19, R6 ;  /* 0x0000000600134308 */ /* 0x0000620000000c00 */
[C---:B------:R-:W-:Y:S02]  /*1da0*/  SEL R35, R10.reuse, R35, !P1 ;  /* 0x000000230a237207 */ /* 0x040fe40004800000 */
[----:B------:R-:W-:Y:S02]  /*1db0*/  SHF.R.S32.HI R24, RZ, 0x1f, R2 ;  /* 0x0000001fff187819 */ /* 0x000fe40000011402 */
[----:B------:R-:W-:Y:S01]  /*1dc0*/  SEL R23, R10, R23, !P1 ;  /* 0x000000170a177207 */ /* 0x000fe20004800000 */
[-C--:B------:R-:W-:Y:S01]  /*1dd0*/  IMAD R35, R35, R4.reuse, RZ ;  /* 0x0000000423237224 */ /* 0x080fe200078e02ff */
[----:B------:R-:W-:Y:S02]  /*1de0*/  ISETP.LT.U32.AND P1, PT, R20, R31, PT ;  /* 0x0000001f1400720c */ /* 0x000fe40003f21070 */
[----:B------:R-:W-:Y:S01]  /*1df0*/  SHF.R.S32.HI R9, RZ, 0x1f, R31 ;  /* 0x0000001fff097819 */ /* 0x000fe2000001141f */
[----:B------:R-:W-:Y:S01]  /*1e00*/  IMAD R23, R23, R4, RZ ;  /* 0x0000000417177224 */ /* 0x000fe200078e02ff */
[----:B------:R-:W-:Y:S01]  /*1e10*/  LEA.HI.SX32 R22, R2, 0x1, 0x1 ;  /* 0x0000000102167811 */ /* 0x000fe200078f0aff */
[----:B------:R-:W-:Y:S01]  /*1e20*/  @!P0 IMAD.MOV R22, RZ, RZ, R24 ;  /* 0x000000ffff168224 */ /* 0x000fe200078e0218 */
[----:B------:R-:W-:Y:S01]  /*1e30*/  ISETP.LT.AND.EX P1, PT, R21, R9, PT, P1 ;  /* 0x000000091500720c */ /* 0x000fe20003f21310 */
[----:B------:R-:W-:-:S02]  /*1e40*/  IMAD R8, R8, R35, RZ ;  /* 0x0000002308087224 */ /* 0x000fc400078e02ff */
[----:B0-----:R-:W-:Y:S01]  /*1e50*/  IMAD R6, R23, R22, RZ ;  /* 0x0000001617067224 */ /* 0x001fe200078e02ff */
[----:B------:R-:W-:Y:S01]  /*1e60*/  SEL R10, R20, R31, P1 ;  /* 0x0000001f140a7207 */ /* 0x000fe20000800000 */
[----:B-1----:R-:W-:Y:S01]  /*1e70*/  @P4 FFMA.FTZ R32, R19, 0.69314718246459960938, R18 ;  /* 0x3f31721813204823 */ /* 0x002fe20000010012 */
[----:B------:R-:W-:Y:S01]  /*1e80*/  SEL R9, R21, R9, P1 ;  /* 0x0000000915097207 */ /* 0x000fe20000800000 */
        /* <DEDUP_REMOVED lines=37> */
[----:B------:R-:W-:Y:S05]  /*20e0*/  CALL.REL.NOINC `($__internal_3_$__cuda_sm20_div_s64) ;  /* 0x0000228000007944 */ /* 0x000fea0003c00000 */
        /* <DEDUP_REMOVED lines=9> */
.L_x_156:
        /* <DEDUP_REMOVED lines=22> */
.L_x_157:
[----:B------:R-:W-:Y:S05]  /*22e0*/  BSYNC B0 ;  /* 0x0000000000007941 */ /* 0x000fea0003800000 */
.L_x_155:
        /* <DEDUP_REMOVED lines=19> */
.L_x_159:
        /* <DEDUP_REMOVED lines=22> */
.L_x_160:
[----:B------:R-:W-:Y:S05]  /*2580*/  BSYNC B0 ;  /* 0x0000000000007941 */ /* 0x000fea0003800000 */
.L_x_158:
        /* <DEDUP_REMOVED lines=11> */
[----:B------:R-:W-:Y:S05]  /*2640*/  CALL.REL.NOINC `($__internal_3_$__cuda_sm20_div_s64) ;  /* 0x00001d2000007944 */ /* 0x000fea0003c00000 */
[----:B------:R-:W-:-:S04]  /*2650*/  IADD3 R19, P0, RZ, -R20, RZ ;  /* 0x80000014ff137210 */ /* 0x000fc80007f1e0ff */
[----:B------:R-:W-:Y:S01]  /*2660*/  IADD3.X R18, RZ, ~R21, RZ, P0, !PT ;  /* 0x80000015ff127210 */ /* 0x000fe200007fe4ff */
[----:B------:R-:W-:-:S04]  /*2670*/  IMAD.WIDE.U32 R42, R5, R19, R42 ;  /* 0x00000013052a7225 */ /* 0x000fc800078e002a */
[----:B------:R-:W-:-:S04]  /*2680*/  IMAD R18, R18, R5, RZ ;  /* 0x0000000512127224 */ /* 0x000fc800078e02ff */
[----:B------:R-:W-:-:S05]  /*2690*/  IMAD R4, R4, R19, R18 ;  /* 0x0000001304047224 */ /* 0x000fca00078e0212 */
[----:B------:R-:W-:Y:S01]  /*26a0*/  IADD3 R4, R43, R4, RZ ;  /* 0x000000042b047210 */ /* 0x000fe20007ffe0ff */
[----:B------:R-:W-:Y:S05]  /*26b0*/  BRA `(.L_x_163) ;  /* 0x0000016000007947 */ /* 0x000fea0003800000 */
.L_x_162:
        /* <DEDUP_REMOVED lines=22> */
.L_x_163:
[----:B------:R-:W-:Y:S05]  /*2820*/  BSYNC B0 ;  /* 0x0000000000007941 */ /* 0x000fea0003800000 */
.L_x_161:
[-C--:B------:R-:W-:Y:S01]  /*2830*/  IMAD R5, R41, R17.reuse, RZ ;  /* 0x0000001129057224 */ /* 0x080fe200078e02ff */
[----:B------:R-:W-:Y:S01]  /*2840*/  SHF.R.S32.HI R19, RZ, 0x1f, R29 ;  /* 0x0000001fff137819 */ /* 0x000fe2000001141d */
[C---:B------:R-:W-:Y:S01]  /*2850*/  IMAD.WIDE.U32 R46, R40.reuse, R17, RZ ;  /* 0x00000011282e7225 */ /* 0x040fe200078e00ff */
[----:B------:R-:W-:Y:S01]  /*2860*/  ULDC.U8 UR6, c[0x0][0x329] ;  /* 0x0000ca4000067ab9 */ /* 0x000fe20000000000 */
[----:B------:R-:W-:Y:S01]  /*2870*/  BSSY B0, `(.L_x_164) ;  /* 0x0000046000007945 */ /* 0x000fe20003800000 */
[----:B------:R-:W-:Y:S01]  /*2880*/  UISETP.NE.AND UP0, UPT, UR6, URZ, UPT ;  /* 0x0000003f0600728c */ /* 0x000fe2000bf05270 */
[----:B------:R-:W-:Y:S01]  /*2890*/  IMAD R5, R40, R16, R5 ;  /* 0x0000001028057224 */ /* 0x000fe200078e0205 */
[----:B------:R-:W-:Y:S01]  /*28a0*/  ULDC.64 UR4, c[0x0][0x210] ;  /* 0x0000840000047ab9 */ /* 0x000fe20000000a00 */
[----:B------:R-:W-:Y:S01]  /*28b0*/  IMAD R0, R0, R29, RZ ;  /* 0x0000001d00007224 */ /* 0x000fe200078e02ff */
[----:B------:R-:W-:Y:S02]  /*28c0*/  UIMAD UR4, UR4, UR5, URZ ;  /* 0x00000005040472a4 */ /* 0x000fe4000f8e023f */
[----:B------:R-:W-:Y:S01]  /*28d0*/  IADD3 R18, R47, R5, RZ ;  /* 0x000000052f127210 */ /* 0x000fe20007ffe0ff */
[----:B------:R-:W-:Y:S01]  /*28e0*/  IMAD R19, R19, R38, R0 ;  /* 0x0000002613137224 */ /* 0x000fe200078e0200 */
[----:B------:R-:W-:Y:S01]  /*28f0*/  USEL UR5, UR5, 0x1, !UP0 ;  /* 0x0000000105057887 */ /* 0x000fe2000c000000 */
[----:B------:R-:W-:Y:S01]  /*2900*/  IMAD.WIDE.U32 R38, R38, R29, RZ ;  /* 0x0000001d26267225 */ /* 0x000fe200078e00ff */
[----:B------:R-:W-:-:S02]  /*2910*/  USHF.R.S32.HI UR9, URZ, 0x1f, UR4 ;  /* 0x0000001f3f097899 */ /* 0x000fc40008011404 */
[----:B------:R-:W-:Y:S01]  /*2920*/  USHF.R.S32.HI UR6, URZ, 0x1f, UR5 ;  /* 0x0000001f3f067899 */ /* 0x000fe20008011405 */
[-C--:B------:R-:W-:Y:S02]  /*2930*/  IMAD R25, R18, R15.reuse, RZ ;  /* 0x0000000f12197224 */ /* 0x080fe400078e02ff */
[----:B------:R-:W-:Y:S02]  /*2940*/  IMAD R23, R4, UR4, RZ ;  /* 0x0000000404177c24 */ /* 0x000fe4000f8e02ff */
[----:B------:R-:W-:Y:S02]  /*2950*/  IMAD R25, R14, R46, R25 ;  /* 0x0000002e0e197224 */ /* 0x000fe400078e0219 */
[----:B------:R-:W-:-:S04]  /*2960*/  IMAD.WIDE.U32 R46, R46, R15, RZ ;  /* 0x0000000f2e2e7225 */ /* 0x000fc800078e00ff */
[----:B------:R-:W-:Y:S01]  /*2970*/  IMAD R5, R21, UR5, RZ ;  /* 0x0000000515057c24 */ /* 0x000fe2000f8e02ff */
[----:B------:R-:W-:Y:S01]  /*2980*/  IADD3 R25, R47, R25, RZ ;  /* 0x000000192f197210 */ /* 0x000fe20007ffe0ff */
[C---:B------:R-:W-:Y:S02]  /*2990*/  IMAD R21, R42.reuse, UR9, R23 ;  /* 0x000000092a157c24 */ /* 0x040fe4000f8e0217 */
[----:B------:R-:W-:Y:S01]  /*29a0*/  IMAD.WIDE.U32 R42, R42, UR4, RZ ;  /* 0x000000042a2a7c25 */ /* 0x000fe2000f8e00ff */
[----:B------:R-:W-:-:S03]  /*29b0*/  LOP3.LUT R0, R49, R25, RZ, 0xfc, !PT ;  /* 0x0000001931007212 */ /* 0x000fc600078efcff */
[----:B------:R-:W-:Y:S01]  /*29c0*/  IMAD R5, R20, UR6, R5 ;  /* 0x0000000614057c24 */ /* 0x000fe2000f8e0205 */
[----:B------:R-:W-:Y:S01]  /*29d0*/  ISETP.NE.U32.AND P0, PT, R0, RZ, PT ;  /* 0x000000ff0000720c */ /* 0x000fe20003f05070 */
[----:B------:R-:W-:Y:S01]  /*29e0*/  IMAD.WIDE.U32 R40, R20, UR5, RZ ;  /* 0x0000000514287c25 */ /* 0x000fe2000f8e00ff */
[----:B------:R-:W-:Y:S02]  /*29f0*/  IADD3 R0, R39, R19, RZ ;  /* 0x0000001327007210 */ /* 0x000fe40007ffe0ff */
[----:B------:R-:W-:Y:S01]  /*2a00*/  IADD3 R4, R43, R21, RZ ;  /* 0x000000152b047210 */ /* 0x000fe20007ffe0ff */
[----:B------:R-:W-:Y:S01]  /*2a10*/  IMAD R3, R3, UR4, RZ ;  /* 0x0000000403037c24 */ /* 0x000fe2000f8e02ff */
[----:B------:R-:W-:Y:S01]  /*2a20*/  IADD3 R5, R41, R5, RZ ;  /* 0x0000000529057210 */ /* 0x000fe20007ffe0ff */
[----:B------:R-:W-:-:S06]  /*2a30*/  IMAD R2, R2, UR4, RZ ;  /* 0x0000000402027c24 */ /* 0x000fcc000f8e02ff */
[----:B------:R-:W-:Y:S05]  /*2a40*/  @!P0 BRA `(.L_x_165) ;  /* 0x0000011000008947 */ /* 0x000fea0003800000 */
[----:B------:R-:W-:Y:S01]  /*2a50*/  IMAD.MOV.U32 R24, RZ, RZ, R48 ;  /* 0x000000ffff187224 */ /* 0x000fe200078e0030 */
[----:B------:R-:W-:Y:S01]  /*2a60*/  MOV R19, R49 ;  /* 0x0000003100137202 */ /* 0x000fe20000000f00 */
[----:B------:R-:W-:Y:S01]  /*2a70*/  IMAD.MOV.U32 R28, RZ, RZ, R46 ;  /* 0x000000ffff1c7224 */ /* 0x000fe200078e002e */
[----:B------:R-:W-:Y:S02]  /*2a80*/  MOV R26, 0x2aa0 ;  /* 0x00002aa0001a7802 */ /* 0x000fe40000000f00 */
[----:B------:R-:W-:Y:S05]  /*2a90*/  CALL.REL.NOINC `($__internal_3_$__cuda_sm20_div_s64) ;  /* 0x000018d000007944 */ /* 0x000fea0003c00000 */
        /* <DEDUP_REMOVED lines=12> */
.L_x_165:
        /* <DEDUP_REMOVED lines=23> */
.L_x_166:
[----:B------:R-:W-:Y:S05]  /*2cd0*/  BSYNC B0 ;  /* 0x0000000000007941 */ /* 0x000fea0003800000 */
.L_x_164:
        /* <DEDUP_REMOVED lines=18> */
.L_x_168:
        /* <DEDUP_REMOVED lines=22> */
.L_x_169:
[----:B------:R-:W-:Y:S05]  /*2f60*/  BSYNC B0 ;  /* 0x0000000000007941 */ /* 0x000fea0003800000 */
.L_x_167:
        /* <DEDUP_REMOVED lines=22> */
.L_x_171:
        /* <DEDUP_REMOVED lines=23> */
.L_x_172:
[----:B------:R-:W-:Y:S05]  /*3240*/  BSYNC B0 ;  /* 0x0000000000007941 */ /* 0x000fea0003800000 */
.L_x_170:
        /* <DEDUP_REMOVED lines=38> */
.L_x_174:
        /* <DEDUP_REMOVED lines=23> */
.L_x_175:
[----:B------:R-:W-:Y:S05]  /*3620*/  BSYNC B0 ;  /* 0x0000000000007941 */ /* 0x000fea0003800000 */
.L_x_173:
        /* <DEDUP_REMOVED lines=29> */
.L_x_177:
        /* <DEDUP_REMOVED lines=23> */
.L_x_178:
[----:B------:R-:W-:Y:S05]  /*3970*/  BSYNC B0 ;  /* 0x0000000000007941 */ /* 0x000fea0003800000 */
.L_x_176:
        /* <DEDUP_REMOVED lines=20> */
.L_x_154:
[----:B------:R-:W-:-:S04]  /*3ac0*/  LEA R2, P0, R38, c[0x0][0x200], 0x2 ;  /* 0x0000800026027a11 */ /* 0x000fc800078010ff */
[----:B------:R-:W-:-:S05]  /*3ad0*/  LEA.HI.X R3, R38, c[0x0][0x204], R39, 0x2, P0 ;  /* 0x0000810026037a11 */ /* 0x000fca00000f1427 */
[----:B------:R0:W-:Y:S04]  /*3ae0*/  STG.E [R2.64], R32 ;  /* 0x0000002002007986 */ /* 0x0001e8000c10190a */
.L_x_153:
[----:B------:R-:W-:Y:S05]  /*3af0*/  BSYNC B1 ;  /* 0x0000000000017941 */ /* 0x000fea0003800000 */
.L_x_152:
[C---:B------:R-:W-:Y:S01]  /*3b00*/  ISETP.GE.OR P0, PT, R36.reuse, c[0x0][0x314], P2 ;  /* 0x0000c50024007a0c */ /* 0x040fe20001706670 */
[----:B0-----:R-:W-:Y:S01]  /*3b10*/  IMAD.MOV.U32 R2, RZ, RZ, c[0x0][0x314] ;  /* 0x0000c500ff027624 */ /* 0x001fe200078e00ff */
[C---:B------:R-:W-:Y:S01]  /*3b20*/  IADD3 R0, R36.reuse, 0x8, RZ ;  /* 0x0000000824007810 */ /* 0x040fe20007ffe0ff */
[----:B------:R-:W-:Y:S01]  /*3b30*/  HFMA2.MMA R5, -RZ, RZ, 0, 0 ;  /* 0x00000000ff057435 */ /* 0x000fe200000001ff */
[----:B------:R-:W-:Y:S02]  /*3b40*/  IMAD.SHL.U32 R36, R36, 0x4, RZ ;  /* 0x0000000424247824 */ /* 0x000fe400078e00ff */
[----:B------:R-:W-:-:S07]  /*3b50*/  ISETP.GE.OR P2, PT, R0, c[0x0][0x314], P2 ;  /* 0x0000c50000007a0c */ /* 0x000fce0001746670 */
[----:B------:R-:W-:-:S04]  /*3b60*/  @!P0 FADD.FTZ R0, -R32, R33 ;  /* 0x0000002120008221 */ /* 0x000fc80000010100 */
[----:B------:R-:W-:Y:S02]  /*3b70*/  @!P0 FMUL.FTZ R0, R0, 1.4426950216293334961 ;  /* 0x3fb8aa3b00008820 */ /* 0x000fe40000410000 */
[----:B------:R-:W-:Y:S02]  /*3b80*/  @!P2 FADD.FTZ R32, -R32, R34 ;  /* 0x000000222020a221 */ /* 0x000fe40000010100 */
[----:B------:R-:W0:Y:S02]  /*3b90*/  @!P0 MUFU.EX2 R4, R0 ;  /* 0x0000000000048308 */ /* 0x000e240000000800 */
[----:B------:R-:W-:-:S06]  /*3ba0*/  @!P2 FMUL.FTZ R6, R32, 1.4426950216293334961 ;  /* 0x3fb8aa3b2006a820 */ /* 0x000fcc0000410000 */
[----:B------:R-:W1:Y:S01]  /*3bb0*/  @!P2 MUFU.EX2 R6, R6 ;  /* 0x000000060006a308 */ /* 0x000e620000000800 */
[----:B0-----:R0:W-:Y:S01]  /*3bc0*/  @!P0 STS [R27.X4], R4 ;  /* 0x000000041b008388 */ /* 0x0011e20000004800 */
[----:B------:R-:W-:Y:S02]  /*3bd0*/  ISETP.GE.AND P0, PT, R2, 0x1, PT ;  /* 0x000000010200780c */ /* 0x000fe40003f06270 */
[----:B------:R-:W-:Y:S01]  /*3be0*/  CS2R R2, SRZ ;  /* 0x0000000000027805 */ /* 0x000fe2000001ff00 */
[----:B------:R-:W-:Y:S01]  /*3bf0*/  MOV R0, RZ ;  /* 0x000000ff00007202 */ /* 0x000fe20000000f00 */
[----:B-1----:R0:W-:Y:S04]  /*3c00*/  @!P2 STS [R27.X4+0x220], R6 ;  /* 0x000220061b00a388 */ /* 0x0021e80000004800 */
        /* <DEDUP_REMOVED lines=19> */
.L_x_182:
[----:B------:R-:W-:Y:S01]  /*3d40*/  BSSY B0, `(.L_x_180) ;  /* 0x0000007000007945 */ /* 0x000fe20003800000 */
[----:B------:R-:W-:-:S05]  /*3d50*/  @P2 BRA `(.L_x_181) ;  /* 0x0000005000002947 */ /* 0x000fca0003800000 */
[----:B------:R-:W-:Y:S01]  /*3d60*/  ISETP.GE.AND P0, PT, R36, c[0x0][0x220], PT ;  /* 0x0000880024007a0c */ /* 0x000fe20003f06270 */
[----:B------:R-:W-:Y:S01]  /*3d70*/  CS2R R8, SRZ ;  /* 0x0000000000087805 */ /* 0x000fe2000001ff00 */
[----:B------:R-:W-:Y:S11]  /*3d80*/  CS2R R10, SRZ ;  /* 0x00000000000a7805 */ /* 0x000ff6000001ff00 */
[----:B------:R-:W-:Y:S05]  /*3d90*/  @!P0 MOV R15, R13 ;  /* 0x0000000d000f8202 */ /* 0x000fea0000000f00 */
[----:B------:R0:W5:Y:S02]  /*3da0*/  @!P0 LDG.E.128 R8, [R14.64] ;  /* 0x0000000a0e088981 */ /* 0x000164000c1e1d00 */
.L_x_181:
[----:B------:R-:W-:Y:S05]  /*3db0*/  BSYNC B0 ;  /* 0x0000000000007941 */ /* 0x000fea0003800000 */
.L_x_180:
        /* <DEDUP_REMOVED lines=11> */
.L_x_179:
        /* <DEDUP_REMOVED lines=80> */
        .weak           $__internal_3_$__cuda_sm20_div_s64
        .type           $__internal_3_$__cuda_sm20_div_s64,@function
        .size           $__internal_3_$__cuda_sm20_div_s64,(.L_x_5151 - $__internal_3_$__cuda_sm20_div_s64)
$__internal_3_$__cuda_sm20_div_s64:
        /* <DEDUP_REMOVED lines=33> */
[----:B------:R-:W-:Y:S02]  /*4580*/  IMAD.X R24, RZ, RZ, ~R19, P0 ;  /* 0x000000ffff187224 */ /* 0x000fe400000e0e13 */
[----:B------:R-:W-:-:S04]  /*4590*/  IMAD.HI.U32 R31, P5, R23, R22, R30 ;  /* 0x00000016171f7227 */ /* 0x000fc800078a001e */
[CC--:B------:R-:W-:Y:S02]  /*45a0*/  IMAD R22, R23.reuse, R20.reuse, RZ ;  /* 0x0000001417167224 */ /* 0x0c0fe400078e02ff */
[----:B------:R-:W-:-:S03]  /*45b0*/  IMAD.HI.U32 R20, R23, R20, RZ ;  /* 0x0000001417147227 */ /* 0x000fc600078e00ff */
[----:B------:R-:W-:Y:S01]  /*45c0*/  IADD3 R22, P4, R22, R31, RZ ;  /* 0x0000001f16167210 */ /* 0x000fe20007f9e0ff */
[----:B------:R-:W-:Y:S01]  /*45d0*/  IMAD.X R23, R20, 0x1, R23, P6 ;  /* 0x0000000114177824 */ /* 0x000fe200030e0617 */
[----:B------:R-:W-:Y:S01]  /*45e0*/  SEL R20, R24, R19, !P1 ;  /* 0x0000001318147207 */ /* 0x000fe20004800000 */
[----:B------:R-:W-:Y:S02]  /*45f0*/  IMAD.MOV.U32 R31, RZ, RZ, RZ ;  /* 0x000000ffff1f7224 */ /* 0x000fe400078e00ff */
[----:B------:R-:W-:Y:S01]  /*4600*/  IMAD.HI.U32 R30, R22, R21, RZ ;  /* 0x00000015161e7227 */ /* 0x000fe200078e00ff */
[----:B------:R-:W-:-:S05]  /*4610*/  IADD3.X R23, RZ, RZ, R23, P4, P5 ;  /* 0x000000ffff177210 */ /* 0x000fca00027ea417 */
        /* <DEDUP_REMOVED lines=10> */
[CC--:B------:R-:W-:Y:S01]  /*46c0*/  ISETP.GE.U32.AND P4, PT, R21.reuse, R44.reuse, PT ;  /* 0x0000002c1500720c */ /* 0x0c0fe20003f86070 */
[-C--:B------:R-:W-:Y:S01]  /*46d0*/  IMAD R23, R30, R44.reuse, R23 ;  /* 0x0000002c1e177224 */ /* 0x080fe200078e0217 */
[----:B------:R-:W-:-:S03]  /*46e0*/  IADD3 R22, P1, R21, -R44, RZ ;  /* 0x8000002c15167210 */ /* 0x000fc60007f3e0ff */
[----:B------:R-:W-:Y:S01]  /*46f0*/  IMAD.X R20, R20, 0x1, ~R23, P0 ;  /* 0x0000000114147824 */ /* 0x000fe200000e0e17 */
[----:B------:R-:W-:-:S03]  /*4700*/  IADD3 R24, P0, R31, 0x1, RZ ;  /* 0x000000011f187810 */ /* 0x000fc60007f1e0ff */
[C---:B------:R-:W-:Y:S01]  /*4710*/  IMAD.X R23, R20.reuse, 0x1, ~R45, P1 ;  /* 0x0000000114177824 */ /* 0x040fe200008e0e2d */
[----:B------:R-:W-:-:S04]  /*4720*/  ISETP.GE.U32.AND.EX P4, PT, R20, R45, PT, P4 ;  /* 0x0000002d1400720c */ /* 0x000fc80003f86140 */
[----:B------:R-:W-:Y:S01]  /*4730*/  SEL R22, R22, R21, P4 ;  /* 0x0000001516167207 */ /* 0x000fe20002000000 */
[----:B------:R-:W-:Y:S01]  /*4740*/  IMAD.X R21, RZ, RZ, R30, P0 ;  /* 0x000000ffff157224 */ /* 0x000fe200000e061e */
[----:B------:R-:W-:Y:S02]  /*4750*/  SEL R24, R24, R31, P4 ;  /* 0x0000001f18187207 */ /* 0x000fe40002000000 */
[----:B------:R-:W-:Y:S02]  /*4760*/  SEL R23, R23, R20, P4 ;  /* 0x0000001417177207 */ /* 0x000fe40002000000 */
[----:B------:R-:W-:Y:S02]  /*4770*/  ISETP.GE.U32.AND P0, PT, R22, R44, PT ;  /* 0x0000002c1600720c */ /* 0x000fe40003f06070 */
[----:B------:R-:W-:Y:S02]  /*4780*/  SEL R21, R21, R30, P4 ;  /* 0x0000001e15157207 */ /* 0x000fe40002000000 */
[----:B------:R-:W-:-:S02]  /*4790*/  IADD3 R31, P1, R24, 0x1, RZ ;  /* 0x00000001181f7810 */ /* 0x000fc40007f3e0ff */
[----:B------:R-:W-:Y:S01]  /*47a0*/  ISETP.GE.U32.AND.EX P0, PT, R23, R45, PT, P0 ;  /* 0x0000002d1700720c */ /* 0x000fe20003f06100 */
[----:B------:R-:W-:Y:S01]  /*47b0*/  IMAD.MOV.U32 R23, RZ, RZ, 0x0 ;  /* 0x00000000ff177424 */ /* 0x000fe200078e00ff */
[-C--:B------:R-:W-:Y:S02]  /*47c0*/  IADD3.X R20, RZ, R21.reuse, RZ, P1, !PT ;  /* 0x00000015ff147210 */ /* 0x080fe40000ffe4ff */
[----:B------:R-:W-:Y:S02]  /*47d0*/  SEL R31, R31, R24, P0 ;  /* 0x000000181f1f7207 */ /* 0x000fe40000000000 */
[----:B------:R-:W-:Y:S02]  /*47e0*/  SEL R21, R20, R21, P0 ;  /* 0x0000001514157207 */ /* 0x000fe40000000000 */
[----:B------:R-:W-:Y:S02]  /*47f0*/  LOP3.LUT R22, R25, R19, RZ, 0x3c, !PT ;  /* 0x0000001319167212 */ /* 0x000fe400078e3cff */
[----:B------:R-:W-:-:S02]  /*4800*/  IADD3 R20, P1, RZ, -R31, RZ ;  /* 0x8000001fff147210 */ /* 0x000fc40007f3e0ff */
[----:B------:R-:W-:Y:S02]  /*4810*/  ISETP.GE.AND P4, PT, R22, RZ, PT ;  /* 0x000000ff1600720c */ /* 0x000fe40003f86270 */
[----:B------:R-:W-:Y:S01]  /*4820*/  ISETP.NE.U32.AND P0, PT, R28, RZ, PT ;  /* 0x000000ff1c00720c */ /* 0x000fe20003f05070 */
[----:B------:R-:W-:Y:S01]  /*4830*/  IMAD.X R22, RZ, RZ, ~R21, P1 ;  /* 0x000000ffff167224 */ /* 0x000fe200008e0e15 */
[----:B------:R-:W-:Y:S02]  /*4840*/  SEL R20, R20, R31, !P4 ;  /* 0x0000001f14147207 */ /* 0x000fe40006000000 */
[----:B------:R-:W-:Y:S02]  /*4850*/  ISETP.NE.AND.EX P0, PT, R25, RZ, PT, P0 ;  /* 0x000000ff1900720c */ /* 0x000fe40003f05300 */
[----:B------:R-:W-:Y:S02]  /*4860*/  SEL R22, R22, R21, !P4 ;  /* 0x0000001516167207 */ /* 0x000fe40006000000 */
[----:B------:R-:W-:-:S02]  /*4870*/  SEL R20, R20, 0xffffffff, P0 ;  /* 0xffffffff14147807 */ /* 0x000fc40000000000 */
[----:B------:R-:W-:Y:S01]  /*4880*/  SEL R21, R22, 0xffffffff, P0 ;  /* 0xffffffff16157807 */ /* 0x000fe20000000000 */
[----:B------:R-:W-:-:S04]  /*4890*/  IMAD.MOV.U32 R22, RZ, RZ, R26 ;  /* 0x000000ffff167224 */ /* 0x000fc800078e001a */
[----:B------:R-:W-:Y:S05]  /*48a0*/  RET.REL.NODEC R22 `(_ZN5flash32flash_fwd_splitkv_combine_kernelI23Flash_fwd_kernel_traitsILi32ELi64ELi256ELi4ELb0ELb0EN7cutlass10bfloat16_tE19Flash_kernel_traitsILi32ELi64ELi256ELi4ES3_EELi16ELi4ELb0EEEvNS_16Flash_fwd_paramsE) ;  /* 0xffffb75016007950 */ /* 0x000fea0003c3ffff */
.L_x_183:
        /* <DEDUP_REMOVED lines=13> */
.L_x_5151:


//--------------------- .text._ZN5flash32flash_fwd_splitkv_combine_kernelI23Flash_fwd_kernel_traitsILi32ELi64ELi256ELi4ELb0ELb0EN7cutlass10bfloat16_tE19Flash_kernel_traitsILi32ELi64ELi256ELi4ES3_EELi16ELi3ELb0EEEvNS_16Flash_fwd_paramsE --------------------------
	.section	.text._ZN5flash32flash_fwd_splitkv_combine_kernelI23Flash_fwd_kernel_traitsILi32ELi64ELi256ELi4ELb0ELb0EN7cutlass10bfloat16_tE19Flash_kernel_traitsILi32ELi64ELi256ELi4ES3_EELi16ELi3ELb0EEEvNS_16Flash_fwd_paramsE,"ax",@progbits
	.sectioninfo	@"SHI_REGISTERS=52"
	.align	128
        .global         _ZN5flash32flash_fwd_splitkv_combine_kernelI23Flash_fwd_kernel_traitsILi32ELi64ELi256ELi4ELb0ELb0EN7cutlass10bfloat16_tE19Flash_kernel_traitsILi32ELi64ELi256ELi4ES3_EELi16ELi3ELb0EEEvNS_16Flash_fwd_paramsE
        .type           _ZN5flash32flash_fwd_splitkv_combine_kernelI23Flash_fwd_kernel_traitsILi32ELi64ELi256ELi4ELb0ELb0EN7cutlass10bfloat16_tE19Flash_kernel_traitsILi32ELi64ELi256ELi4ES3_EELi16ELi3ELb0EEEvNS_16Flash_fwd_paramsE,@function
        .size           _ZN5flash32flash_fwd_splitkv_combine_kernelI23Flash_fwd_kernel_traitsILi32ELi64ELi256ELi4ELb0ELb0EN7cutlass10bfloat16_tE19Flash_kernel_traitsILi32ELi64ELi256ELi4ES3_EELi16ELi3ELb0EEEvNS_16Flash_fwd_paramsE,(.L_x_5152 - _ZN5flash32flash_fwd_splitkv_combine_kernelI23Flash_fwd_kernel_traitsILi32ELi64ELi256ELi4ELb0ELb0EN7cutlass10bfloat16_tE19Flash_kernel_traitsILi32ELi64ELi256ELi4ES3_EELi16ELi3ELb0EEEvNS_16Flash_fwd_paramsE)
        .other          _ZN5flash32flash_fwd_splitkv_combine_kernelI23Flash_fwd_kernel_traitsILi32ELi64ELi256ELi4ELb0ELb0EN7cutlass10bfloat16_tE19Flash_kernel_traitsILi32ELi64ELi256ELi4ES3_EELi16ELi3ELb0EEEvNS_16Flash_fwd_paramsE,@"STO_CUDA_ENTRY STV_DEFAULT"
_ZN5flash32flash_fwd_splitkv_combine_kernelI23Flash_fwd_kernel_traitsILi32ELi64ELi256ELi4ELb0ELb0EN7cutlass10bfloat16_tE19Flash_kernel_traitsILi32ELi64ELi256ELi4ES3_EELi16ELi3ELb0EEEvNS_16Flash_fwd_paramsE:
.text._ZN5flash32flash_fwd_splitkv_combine_kernelI23Flash_fwd_kernel_traitsILi32ELi64ELi256ELi4ELb0ELb0EN7cutlass10bfloat16_tE19Flash_kernel_traitsILi32ELi64ELi256ELi4ES3_EELi16ELi3ELb0EEEvNS_16Flash_fwd_paramsE:
        /* <DEDUP_REMOVED lines=23> */
[----:B------:R-:W-:Y:S05]  /*0170*/  CALL.REL.NOINC `($__internal_4_$__cuda_sm20_div_s64) ;  /* 0x0000415000007944 */ /* 0x000fea0003c00000 */
[----:B------:R-:W-:Y:S05]  /*0180*/  BRA `(.L_x_185) ;  /* 0x0000013000007947 */ /* 0x000fea0003800000 */
.L_x_184:
[----:B------:R-:W0:Y:S01]  /*0190*/  I2F.U32.RP R4, R30 ;  /* 0x0000001e00047306 */ /* 0x000e220000209000 */
[----:B------:R-:W-:Y:S01]  /*01a0*/  IMAD.MOV.U32 R8, RZ, RZ, RZ ;  /* 0x000000ffff087224 */ /* 0x000fe200078e00ff */
[----:B------:R-:W-:Y:S01]  /*01b0*/  ISETP.NE.U32.AND P0, PT, R30, RZ, PT ;  /* 0x000000ff1e00720c */ /* 0x000fe20003f05070 */
[----:B------:R-:W-:-:S05]  /*01c0*/  HFMA2.MMA R21, -RZ, RZ, 0, 0 ;  /* 0x00000000ff157435 */ /* 0x000fca00000001ff */
        /* <DEDUP_REMOVED lines=15> */
.L_x_185:
        /* <DEDUP_REMOVED lines=11> */
[----:B------:R-:W-:Y:S02]  /*0370*/  MOV R22, 0x390 ;  /* 0x0000039000167802 */ /* 0x000fe40000000f00 */
[----:B------:R-:W-:Y:S05]  /*0380*/  CALL.REL.NOINC `($__internal_4_$__cuda_sm20_div_s64) ;  /* 0x00003f4000007944 */ /* 0x000fea0003c00000 */
[----:B------:R-:W-:Y:S02]  /*0390*/  MOV R28, R20 ;  /* 0x00000014001c7202 */ /* 0x000fe40000000f00 */
[----:B------:R-:W-:Y:S01]  /*03a0*/  MOV R29, R21 ;  /* 0x00000015001d7202 */ /* 0x000fe20000000f00 */
[----:B------:R-:W-:Y:S05]  /*03b0*/  BRA `(.L_x_188) ;  /* 0x0000013000007947 */ /* 0x000fea0003800000 */
.L_x_187:
        /* <DEDUP_REMOVED lines=19> */
.L_x_188:
[----:B------:R-:W-:Y:S05]  /*04f0*/  BSYNC B0 ;  /* 0x0000000000007941 */ /* 0x000fea0003800000 */
.L_x_186:
        /* <DEDUP_REMOVED lines=13> */
[----:B------:R-:W-:-:S04]  /*05d0*/  IMAD.HI.U32 R11, R11, R6, R10 ;  /* 0x000000060b0b7227 */ /* 0x000fc800078e000a */
[----:B------:R-:W-:-:S04]  /*05e0*/  IMAD.MOV.U32 R6, RZ, RZ, R4 ;  /* 0x000000ffff067224 */ /* 0x000fc800078e0004 */
        /* <DEDUP_REMOVED lines=8> */
[----:B------:R-:W-:-:S04]  /*0670*/  LOP3.LUT R4, R2, R9, RZ, 0x3c, !PT ;  /* 0x0000000902047212 */ /* 0x000fc800078e3cff */
[----:B------:R-:W-:-:S07]  /*0680*/  ISETP.GE.AND P0, PT, R4, RZ, PT ;  /* 0x000000ff0400720c */ /* 0x000fce0003f06270 */
[----:B------:R-:W-:-:S06]  /*0690*/  @P2 IADD3 R8, R8, 0x1, RZ ;  /* 0x0000000108082810 */ /* 0x000fcc0007ffe0ff */
[----:B------:R-:W-:Y:S01]  /*06a0*/  @!P0 IMAD.MOV R8, RZ, RZ, -R8 ;  /* 0x000000ffff088224 */ /* 0x000fe200078e0a08 */
[----:B------:R-:W-:-:S04]  /*06b0*/  @!P1 LOP3.LUT R8, RZ, R9, RZ, 0x33, !PT ;  /* 0x00000009ff089212 */ /* 0x000fc800078e33ff */
[----:B------:R-:W-:Y:S02]  /*06c0*/  ISETP.LT.U32.AND P0, PT, R3, R8, PT ;  /* 0x000000080300720c */ /* 0x000fe40003f01070 */
[----:B------:R-:W-:-:S04]  /*06d0*/  SHF.R.S32.HI R4, RZ, 0x1f, R8 ;  /* 0x0000001fff047819 */ /* 0x000fc80000011408 */
[----:B------:R-:W-:-:S04]  /*06e0*/  ISETP.LT.AND.EX P0, PT, R23, R4, PT, P0 ;  /* 0x000000041700720c */ /* 0x000fc80003f01300 */
[----:B------:R-:W-:Y:S02]  /*06f0*/  SEL R15, R23, R4, P0 ;  /* 0x00000004170f7207 */ /* 0x000fe40000000000 */
        /* <DEDUP_REMOVED lines=11> */
.L_x_190:
        /* <DEDUP_REMOVED lines=19> */
.L_x_191:
[----:B------:R-:W-:Y:S05]  /*08e0*/  BSYNC B0 ;  /* 0x0000000000007941 */ /* 0x000fea0003800000 */
.L_x_189:
[----:B------:R-:W-:Y:S01]  /*08f0*/  IABS R6, c[0x0][0x214] ;  /* 0x0000850000067a13 */ /* 0x000fe20000000000 */
[----:B------:R-:W-:Y:S01]  /*0900*/  IMAD.MOV.U32 R8, RZ, RZ, RZ ;  /* 0x000000ffff087224 */ /* 0x000fe200078e00ff */
[----:B------:R-:W-:Y:S01]  /*0910*/  ULDC UR4, c[0x0][0x214] ;  /* 0x0000850000047ab9 */ /* 0x000fe20000000800 */
[----:B------:R-:W-:Y:S01]  /*0920*/  BSSY B0, `(.L_x_192) ;  /* 0x000005d000007945 */ /* 0x000fe20003800000 */
[----:B------:R-:W0:Y:S01]  /*0930*/  I2F.RP R11, R6 ;  /* 0x00000006000b7306 */ /* 0x000e220000209400 */
[----:B------:R-:W-:Y:S02]  /*0940*/  UISETP.LT.AND UP0, UPT, URZ, UR4, UPT ;  /* 0x000000043f00728c */ /* 0x000fe4000bf01270 */
[----:B------:R-:W-:Y:S02]  /*0950*/  USHF.R.S32.HI UR5, URZ, 0x1f, UR4 ;  /* 0x0000001f3f057899 */ /* 0x000fe40008011404 */
[----:B------:R-:W-:-:S07]  /*0960*/  ULEA.HI.SX32 UR4, UR4, 0x1, 0x1 ;  /* 0x0000000104047891 */ /* 0x000fce000f8f0a3f */
[----:B------:R-:W-:Y:S01]  /*0970*/  @!UP0 UIADD3 UR4, UR5, URZ, URZ ;  /* 0x0000003f05048290 */ /* 0x000fe2000fffe03f */
[----:B0-----:R-:W0:Y:S02]  /*0980*/  MUFU.RCP R10, R11 ;  /* 0x0000000b000a7308 */ /* 0x001e240000001000 */
[----:B0-----:R-:W-:-:S06]  /*0990*/  IADD3 R10, R10, 0xffffffe, RZ ;  /* 0x0ffffffe0a0a7810 */ /* 0x001fcc0007ffe0ff */
[----:B------:R-:W0:Y:S02]  /*09a0*/  F2I.FTZ.U32.TRUNC.NTZ R9, R10 ;  /* 0x0000000a00097305 */ /* 0x000e24000021f000 */
[----:B0-----:R-:W-:-:S04]  /*09b0*/  IMAD.MOV R3, RZ, RZ, -R9 ;  /* 0x000000ffff037224 */ /* 0x001fc800078e0a09 */
[----:B------:R-:W-:Y:S01]  /*09c0*/  IMAD R4, R3, R6, RZ ;  /* 0x0000000603047224 */ /* 0x000fe200078e02ff */
[----:B------:R-:W-:Y:S02]  /*09d0*/  IABS R3, R2 ;  /* 0x0000000200037213 */ /* 0x000fe40000000000 */
[----:B------:R-:W-:Y:S01]  /*09e0*/  LOP3.LUT R2, R2, c[0x0][0x214], RZ, 0x3c, !PT ;  /* 0x0000850002027a12 */ /* 0x000fe200078e3cff */
[----:B------:R-:W-:-:S03]  /*09f0*/  IMAD.HI.U32 R9, R9, R4, R8 ;  /* 0x0000000409097227 */ /* 0x000fc600078e0008 */
[----:B------:R-:W-:Y:S01]  /*0a00*/  ISETP.GE.AND P2, PT, R2, RZ, PT ;  /* 0x000000ff0200720c */ /* 0x000fe20003f46270 */
        /* <DEDUP_REMOVED lines=8> */
[----:B------:R-:W-:Y:S01]  /*0a90*/  ISETP.GE.U32.AND P0, PT, R3, R6, PT ;  /* 0x000000060300720c */ /* 0x000fe20003f06070 */
[----:B------:R-:W-:-:S05]  /*0aa0*/  IMAD.MOV.U32 R3, RZ, RZ, c[0x0][0x1c0] ;  /* 0x00007000ff037624 */ /* 0x000fca00078e00ff */
[C---:B------:R-:W-:Y:S01]  /*0ab0*/  IADD3 R6, R3.reuse, -0x1, RZ ;  /* 0xffffffff03067810 */ /* 0x040fe20007ffe0ff */
[----:B------:R-:W-:-:S06]  /*0ac0*/  IMAD R3, R3, c[0x0][0x214], RZ ;  /* 0x0000850003037a24 */ /* 0x000fcc00078e02ff */
        /* <DEDUP_REMOVED lines=8> */
[----:B------:R-:W-:-:S03]  /*0b50*/  IMAD.MOV R8, RZ, RZ, -R8 ;  /* 0x000000ffff087224 */ /* 0x000fc600078e0a08 */
[----:B------:R-:W-:Y:S02]  /*0b60*/  IABS R9, R4 ;  /* 0x0000000400097213 */ /* 0x000fe40000000000 */
        /* <DEDUP_REMOVED lines=8> */
[----:B------:R-:W-:-:S05]  /*0bf0*/  IMAD R8, R10, R8, R9 ;  /* 0x000000080a087224 */ /* 0x000fca00078e0209 */
[----:B------:R-:W-:-:S13]  /*0c00*/  ISETP.GT.U32.AND P1, PT, R11, R8, PT ;  /* 0x000000080b00720c */ /* 0x000fda0003f24070 */
[----:B------:R-:W-:Y:S01]  /*0c10*/  @!P1 IMAD.IADD R8, R8, 0x1, -R11 ;  /* 0x0000000108089824 */ /* 0x000fe200078e0a0b */
[----:B------:R-:W-:Y:S02]  /*0c20*/  @!P1 IADD3 R10, R10, 0x1, RZ ;  /* 0x000000010a0a9810 */ /* 0x000fe40007ffe0ff */
[----:B------:R-:W-:Y:S02]  /*0c30*/  ISETP.NE.AND P1, PT, R2, RZ, PT ;  /* 0x000000ff0200720c */ /* 0x000fe40003f25270 */
[-C--:B------:R-:W-:Y:S02]  /*0c40*/  ISETP.GE.U32.AND P2, PT, R8, R11.reuse, PT ;  /* 0x0000000b0800720c */ /* 0x080fe40003f46070 */
[----:B------:R-:W-:-:S04]  /*0c50*/  LOP3.LUT R8, R4, R11, RZ, 0x3c, !PT ;  /* 0x0000000b04087212 */ /* 0x000fc800078e3cff */
[----:B------:R-:W-:-:S07]  /*0c60*/  ISETP.GE.AND P0, PT, R8, RZ, PT ;  /* 0x000000ff0800720c */ /* 0x000fce0003f06270 */
[----:B------:R-:W-:-:S05]  /*0c70*/  @P2 IADD3 R10, R10, 0x1, RZ ;  /* 0x000000010a0a2810 */ /* 0x000fca0007ffe0ff */
[----:B------:R-:W-:-:S04]  /*0c80*/  IMAD.MOV.U32 R9, RZ, RZ, R10 ;  /* 0x000000ffff097224 */ /* 0x000fc800078e000a */
        /* <DEDUP_REMOVED lines=16> */
[----:B------:R-:W-:Y:S02]  /*0d90*/  MOV R32, R20 ;  /* 0x0000001400207202 */ /* 0x000fe40000000f00 */
[----:B------:R-:W-:Y:S01]  /*0da0*/  MOV R33, R21 ;  /* 0x0000001500217202 */ /* 0x000fe20000000f00 */
[----:B------:R-:W-:Y:S05]  /*0db0*/  BRA `(.L_x_194) ;  /* 0x0000013000007947 */ /* 0x000fea0003800000 */
.L_x_193:
        /* <DEDUP_REMOVED lines=19> */
.L_x_194:
[----:B------:R-:W-:Y:S05]  /*0ef0*/  BSYNC B0 ;  /* 0x0000000000007941 */ /* 0x000fea0003800000 */
.L_x_192:
[-C--:B------:R-:W-:Y:S01]  /*0f00*/  IABS R17, R3.reuse ;  /* 0x0000000300117213 */ /* 0x080fe20000000000 */
[----:B------:R-:W-:Y:S01]  /*0f10*/  BSSY B0, `(.L_x_195) ;  /* 0x000003c000007945 */ /* 0x000fe20003800000 */
[----:B------:R-:W-:Y:S02]  /*0f20*/  IABS R9, R3 ;  /* 0x0000000300097213 */ /* 0x000fe40000000000 */
[----:B------:R-:W0:Y:S01]  /*0f30*/  I2F.RP R12, R17 ;  /* 0x00000011000c7306 */ /* 0x000e220000209400 */
[----:B------:R-:W-:Y:S02]  /*0f40*/  IADD3 R8, R17, UR6, RZ ;  /* 0x0000000611087c10 */ /* 0x000fe4000fffe0ff */
        /* <DEDUP_REMOVED lines=37> */
.L_x_196:
        /* <DEDUP_REMOVED lines=19> */
.L_x_197:
[----:B------:R-:W-:Y:S05]  /*12d0*/  BSYNC B0 ;  /* 0x0000000000007941 */ /* 0x000fea0003800000 */
.L_x_195:
[----:B------:R-:W-:Y:S01]  /*12e0*/  IABS R17, c[0x0][0x214] ;  /* 0x0000850000117a13 */ /* 0x000fe20000000000 */
[----:B------:R-:W-:Y:S01]  /*12f0*/  IMAD.MOV.U32 R18, RZ, RZ, RZ ;  /* 0x000000ffff127224 */ /* 0x000fe200078e00ff */
[----:B------:R-:W-:Y:S01]  /*1300*/  ISETP.GT.AND P3, PT, R3, RZ, PT ;  /* 0x000000ff0300720c */ /* 0x000fe20003f64270 */
[----:B------:R-:W-:Y:S01]  /*1310*/  ULDC.U8 UR4, c[0x0][0x329] ;  /* 0x0000ca4000047ab9 */ /* 0x000fe20000000000 */
[----:B------:R-:W0:Y:S01]  /*1320*/  I2F.RP R22, R17 ;  /* 0x0000001100167306 */ /* 0x000e220000209400 */
[----:B------:R-:W-:Y:S01]  /*1330*/  IABS R24, R4 ;  /* 0x0000000400187213 */ /* 0x000fe20000000000 */
[----:B------:R-:W-:Y:S01]  /*1340*/  ULDC.64 UR10, c[0x0][0x118] ;  /* 0x00004600000a7ab9 */ /* 0x000fe20000000a00 */
[----:B------:R-:W-:Y:S01]  /*1350*/  LOP3.LUT R4, R4, c[0x0][0x1c0], RZ, 0x3c, !PT ;  /* 0x0000700004047a12 */ /* 0x000fe200078e3cff */
[----:B------:R-:W-:Y:S04]  /*1360*/  BSSY B0, `(.L_x_198) ;  /* 0x000007b000007945 */ /* 0x000fe80003800000 */
        /* <DEDUP_REMOVED lines=8> */
[----:B------:R-:W-:Y:S02]  /*13f0*/  ISETP.GE.AND P1, PT, R8, RZ, PT ;  /* 0x000000ff0800720c */ /* 0x000fe40003f26270 */
[----:B------:R-:W-:Y:S01]  /*1400*/  SHF.R.S32.HI R8, RZ, 0x1f, R3 ;  /* 0x0000001fff087819 */ /* 0x000fe20000011403 */
[----:B------:R-:W-:Y:S01]  /*1410*/  IMAD.HI.U32 R18, R10, R9, RZ ;  /* 0x000000090a127227 */ /* 0x000fe200078e00ff */
[----:B------:R-:W-:-:S03]  /*1420*/  LEA.HI.SX32 R3, R3, 0x1, 0x1 ;  /* 0x0000000103037811 */ /* 0x000fc600078f0aff */
[----:B------:R-:W-:Y:S02]  /*1430*/  IMAD.MOV R10, RZ, RZ, -R18 ;  /* 0x000000ffff0a7224 */ /* 0x000fe400078e0a12 */
[----:B------:R-:W-:Y:S01]  /*1440*/  @!P3 IMAD.MOV R3, RZ, RZ, R8 ;  /* 0x000000ffff03b224 */ /* 0x000fe200078e0208 */
[----:B------:R-:W-:Y:S01]  /*1450*/  IABS R8, c[0x0][0x1c0] ;  /* 0x0000700000087a13 */ /* 0x000fe20000000000 */
[----:B------:R-:W-:-:S05]  /*1460*/  IMAD R10, R17, R10, R9 ;  /* 0x0000000a110a7224 */ /* 0x000fca00078e0209 */
[----:B------:R-:W-:-:S13]  /*1470*/  ISETP.GT.U32.AND P0, PT, R17, R10, PT ;  /* 0x0000000a1100720c */ /* 0x000fda0003f04070 */
[----:B------:R-:W-:Y:S01]  /*1480*/  @!P0 IMAD.IADD R10, R10, 0x1, -R17 ;  /* 0x000000010a0a8824 */ /* 0x000fe200078e0a11 */
[----:B------:R-:W-:Y:S02]  /*1490*/  @!P0 IADD3 R18, R18, 0x1, RZ ;  /* 0x0000000112128810 */ /* 0x000fe40007ffe0ff */
[----:B------:R-:W-:Y:S02]  /*14a0*/  ISETP.NE.AND P0, PT, RZ, c[0x0][0x214], PT ;  /* 0x00008500ff007a0c */ /* 0x000fe40003f05270 */
[----:B------:R-:W-:Y:S02]  /*14b0*/  ISETP.GE.U32.AND P2, PT, R10, R17, PT ;  /* 0x000000110a00720c */ /* 0x000fe40003f46070 */
[----:B------:R-:W0:Y:S11]  /*14c0*/  I2F.U32.RP R17, R8 ;  /* 0x0000000800117306 */ /* 0x000e360000209000 */
[----:B------:R-:W-:-:S05]  /*14d0*/  @P2 IADD3 R18, R18, 0x1, RZ ;  /* 0x0000000112122810 */ /* 0x000fca0007ffe0ff */
[----:B------:R-:W-:Y:S01]  /*14e0*/  @!P1 IMAD.MOV R18, RZ, RZ, -R18 ;  /* 0x000000ffff129224 */ /* 0x000fe200078e0a12 */
[----:B------:R-:W-:Y:S01]  /*14f0*/  @!P0 LOP3.LUT R18, RZ, c[0x0][0x214], RZ, 0x33, !PT ;  /* 0x00008500ff128a12 */ /* 0x000fe200078e33ff */
[----:B0-----:R-:W0:Y:S04]  /*1500*/  MUFU.RCP R26, R17 ;  /* 0x00000011001a7308 */ /* 0x001e280000001000 */
[----:B------:R-:W-:-:S05]  /*1510*/  IMAD R3, R3, R18, RZ ;  /* 0x0000001203037224 */ /* 0x000fca00078e02ff */
[----:B------:R-:W-:-:S04]  /*1520*/  IABS R9, R3 ;  /* 0x0000000300097213 */ /* 0x000fc80000000000 */
[----:B------:R-:W1:Y:S01]  /*1530*/  I2F.RP R22, R9 ;  /* 0x0000000900167306 */ /* 0x000e620000209400 */
[----:B------:R-:W-:Y:S01]  /*1540*/  IMAD.IADD R6, R6, 0x1, R9 ;  /* 0x0000000106067824 */ /* 0x000fe200078e0209 */
[----:B0-----:R-:W-:-:S06]  /*1550*/  IADD3 R26, R26, 0xffffffe, RZ ;  /* 0x0ffffffe1a1a7810 */ /* 0x001fcc0007ffe0ff */
[----:B------:R-:W0:Y:S08]  /*1560*/  F2I.FTZ.U32.TRUNC.NTZ R27, R26 ;  /* 0x0000001a001b7305 */ /* 0x000e30000021f000 */
[----:B-1----:R-:W1:Y:S01]  /*1570*/  MUFU.RCP R10, R22 ;  /* 0x00000016000a7308 */ /* 0x002e620000001000 */
[----:B0-----:R-:W-:Y:S02]  /*1580*/  IMAD.MOV R25, RZ, RZ, -R27 ;  /* 0x000000ffff197224 */ /* 0x001fe400078e0a1b */
[----:B------:R-:W-:-:S02]  /*1590*/  IMAD.MOV.U32 R26, RZ, RZ, RZ ;  /* 0x000000ffff1a7224 */ /* 0x000fc400078e00ff */
[----:B------:R-:W-:Y:S01]  /*15a0*/  IMAD R25, R25, R8, RZ ;  /* 0x0000000819197224 */ /* 0x000fe200078e02ff */
[----:B-1----:R-:W-:-:S03]  /*15b0*/  IADD3 R18, R10, 0xffffffe, RZ ;  /* 0x0ffffffe0a127810 */ /* 0x002fc60007ffe0ff */
[----:B------:R-:W-:Y:S01]  /*15c0*/  IMAD.HI.U32 R25, R27, R25, R26 ;  /* 0x000000191b197227 */ /* 0x000fe200078e001a */
[----:B------:R-:W-:Y:S01]  /*15d0*/  IABS R22, R6 ;  /* 0x0000000600167213 */ /* 0x000fe20000000000 */
[----:B------:R-:W0:Y:S01]  /*15e0*/  F2I.FTZ.U32.TRUNC.NTZ R19, R18 ;  /* 0x0000001200137305 */ /* 0x000e22000021f000 */
[----:B------:R-:W-:Y:S01]  /*15f0*/  LEA.HI.SX32 R27, R2, 0x1, 0x1 ;  /* 0x00000001021b7811 */ /* 0x000fe200078f0aff */
[----:B0-----:R-:W-:Y:S02]  /*1600*/  IMAD.MOV R10, RZ, RZ, -R19 ;  /* 0x000000ffff0a7224 */ /* 0x001fe400078e0a13 */
[----:B------:R-:W-:Y:S02]  /*1610*/  IMAD.MOV.U32 R18, RZ, RZ, RZ ;  /* 0x000000ffff127224 */ /* 0x000fe400078e00ff */
[----:B------:R-:W-:Y:S02]  /*1620*/  IMAD R23, R10, R9, RZ ;  /* 0x000000090a177224 */ /* 0x000fe400078e02ff */
[----:B------:R-:W-:-:S04]  /*1630*/  IMAD.HI.U32 R10, R25, R24, RZ ;  /* 0x00000018190a7227 */ /* 0x000fc800078e00ff */
[----:B------:R-:W-:Y:S01]  /*1640*/  IMAD.HI.U32 R23, R19, R23, R18 ;  /* 0x0000001713177227 */ /* 0x000fe200078e0012 */
[----:B------:R-:W-:Y:S02]  /*1650*/  IABS R19, c[0x0][0x1c0] ;  /* 0x0000700000137a13 */ /* 0x000fe40000000000 */
[----:B------:R-:W-:Y:S01]  /*1660*/  IABS R18, R3 ;  /* 0x0000000300127213 */ /* 0x000fe20000000000 */
[----:B------:R-:W-:-:S04]  /*1670*/  IMAD.HI.U32 R25, R25, R22, RZ ;  /* 0x0000001619197227 */ /* 0x000fc800078e00ff */
[----:B------:R-:W-:Y:S02]  /*1680*/  IMAD.MOV R19, RZ, RZ, -R19 ;  /* 0x000000ffff137224 */ /* 0x000fe400078e0a13 */
[----:B------:R-:W-:Y:S02]  /*1690*/  IMAD.MOV R18, RZ, RZ, -R18 ;  /* 0x000000ffff127224 */ /* 0x000fe400078e0a12 */
[----:B------:R-:W-:Y:S02]  /*16a0*/  IMAD R17, R10, R19, R24 ;  /* 0x000000130a117224 */ /* 0x000fe400078e0218 */
[----:B------:R-:W-:-:S03]  /*16b0*/  IMAD.HI.U32 R23, R23, R22, RZ ;  /* 0x0000001617177227 */ /* 0x000fc600078e00ff */
[----:B------:R-:W-:Y:S01]  /*16c0*/  ISETP.GT.U32.AND P3, PT, R8, R17, PT ;  /* 0x000000110800720c */ /* 0x000fe20003f64070 */
[--C-:B------:R-:W-:Y:S02]  /*16d0*/  IMAD R18, R23, R18, R22.reuse ;  /* 0x0000001217127224 */ /* 0x100fe400078e0216 */
[----:B------:R-:W-:-:S03]  /*16e0*/  IMAD R19, R25, R19, R22 ;  /* 0x0000001319137224 */ /* 0x000fc600078e0216 */
[----:B------:R-:W-:Y:S02]  /*16f0*/  ISETP.GT.U32.AND P0, PT, R9, R18, PT ;  /* 0x000000120900720c */ /* 0x000fe40003f04070 */
[----:B------:R-:W-:-:S05]  /*1700*/  ISETP.GT.U32.AND P1, PT, R8, R19, PT ;  /* 0x000000130800720c */ /* 0x000fca0003f24070 */
[--C-:B------:R-:W-:Y:S01]  /*1710*/  @!P3 IMAD.IADD R17, R17, 0x1, -R8.reuse ;  /* 0x000000011111b824 */ /* 0x100fe200078e0a08 */
[----:B------:R-:W-:Y:S02]  /*1720*/  @!P3 IADD3 R10, R10, 0x1, RZ ;  /* 0x000000010a0ab810 */ /* 0x000fe40007ffe0ff */
[----:B------:R-:W-:Y:S02]  /*1730*/  ISETP.GT.AND P3, PT, R2, RZ, PT ;  /* 0x000000ff0200720c */ /* 0x000fe40003f64270 */
[----:B------:R-:W-:Y:S01]  /*1740*/  ISETP.GE.U32.AND P6, PT, R17, R8, PT ;  /* 0x000000081100720c */ /* 0x000fe20003fc6070 */
[----:B------:R-:W-:Y:S01]  /*1750*/  @!P0 IMAD.IADD R18, R18, 0x1, -R9 ;  /* 0x0000000112128824 */ /* 0x000fe200078e0a09 */
[----:B------:R-:W0:Y:S01]  /*1760*/  S2R R17, SR_TID.X ;  /* 0x0000000000117919 */ /* 0x000e220000002100 */
[----:B------:R-:W-:Y:S01]  /*1770*/  @!P0 IADD3 R23, R23, 0x1, RZ ;  /* 0x0000000117178810 */ /* 0x000fe20007ffe0ff */
[----:B------:R-:W-:Y:S01]  /*1780*/  @!P1 IMAD.IADD R19, R19, 0x1, -R8 ;  /* 0x0000000113139824 */ /* 0x000fe200078e0a08 */
[----:B------:R-:W-:-:S02]  /*1790*/  ISETP.GE.AND P0, PT, R4, RZ, PT ;  /* 0x000000ff0400720c */ /* 0x000fc40003f06270 */
[-C--:B------:R-:W-:Y:S02]  /*17a0*/  ISETP.GE.U32.AND P2, PT, R18, R9.reuse, PT ;  /* 0x000000091200720c */ /* 0x080fe40003f46070 */
[----:B------:R-:W-:Y:S02]  /*17b0*/  LOP3.LUT R18, R6, R9, RZ, 0x3c, !PT ;  /* 0x0000000906127212 */ /* 0x000fe400078e3cff */
[----:B------:R-:W-:Y:S01]  /*17c0*/  ISETP.GE.U32.AND P5, PT, R19, R8, PT ;  /* 0x000000081300720c */ /* 0x000fe20003fa6070 */
[----:B------:R-:W-:Y:S01]  /*17d0*/  IMAD.MOV.U32 R19, RZ, RZ, c[0x0][0x214] ;  /* 0x00008500ff137624 */ /* 0x000fe200078e00ff */
[----:B------:R-:W-:Y:S02]  /*17e0*/  ISETP.GE.AND P4, PT, R18, RZ, PT ;  /* 0x000000ff1200720c */ /* 0x000fe40003f86270 */
[----:B------:R-:W-:Y:S02]  /*17f0*/  @P6 IADD3 R10, R10, 0x1, RZ ;  /* 0x000000010a0a6810 */ /* 0x000fe40007ffe0ff */
[----:B------:R-:W-:-:S02]  /*1800*/  ISETP.NE.AND P6, PT, R3, RZ, PT ;  /* 0x000000ff0300720c */ /* 0x000fc40003fc5270 */
[----:B------:R-:W-:Y:S01]  /*1810*/  LOP3.LUT R6, R6, c[0x0][0x1c0], RZ, 0x3c, !PT ;  /* 0x0000700006067a12 */ /* 0x000fe200078e3cff */
[----:B------:R-:W-:Y:S01]  /*1820*/  @!P0 IMAD.MOV R10, RZ, RZ, -R10 ;  /* 0x000000ffff0a8224 */ /* 0x000fe200078e0a0a */
[----:B------:R-:W-:Y:S02]  /*1830*/  @P2 IADD3 R23, R23, 0x1, RZ ;  /* 0x0000000117172810 */ /* 0x000fe40007ffe0ff */
[----:B------:R-:W-:Y:S02]  /*1840*/  ISETP.GE.AND P2, PT, R6, RZ, PT ;  /* 0x000000ff0600720c */ /* 0x000fe40003f46270 */
[----:B------:R-:W-:Y:S01]  /*1850*/  LOP3.LUT R6, RZ, c[0x0][0x1c0], RZ, 0x33, !PT ;  /* 0x00007000ff067a12 */ /* 0x000fe200078e33ff */
[----:B------:R-:W-:Y:S01]  /*1860*/  @!P4 IMAD.MOV R23, RZ, RZ, -R23 ;  /* 0x000000ffff17c224 */ /* 0x000fe200078e0a17 */
[----:B------:R-:W-:Y:S02]  /*1870*/  ISETP.NE.AND P4, PT, RZ, c[0x0][0x1c0], PT ;  /* 0x00007000ff007a0c */ /* 0x000fe40003f85270 */
[----:B0-----:R-:W-:-:S02]  /*1880*/  SHF.R.S32.HI R4, RZ, 0x1f, R17 ;  /* 0x0000001fff047819 */ /* 0x001fc40000011411 */
[----:B------:R-:W-:Y:S02]  /*1890*/  @!P1 IADD3 R25, R25, 0x1, RZ ;  /* 0x0000000119199810 */ /* 0x000fe40007ffe0ff */
[----:B------:R-:W-:Y:S02]  /*18a0*/  SHF.R.S32.HI R18, RZ, 0x1f, R2 ;  /* 0x0000001fff127819 */ /* 0x000fe40000011402 */
[----:B------:R-:W-:Y:S02]  /*18b0*/  SEL R8, R6, R10, !P4 ;  /* 0x0000000a06087207 */ /* 0x000fe40006000000 */
[----:B------:R-:W-:Y:S01]  /*18c0*/  @!P6 LOP3.LUT R23, RZ, R9, RZ, 0x33, !PT ;  /* 0x00000009ff17e212 */ /* 0x000fe200078e33ff */
[----:B------:R-:W-:Y:S01]  /*18d0*/  @!P3 IMAD.MOV R27, RZ, RZ, R18 ;  /* 0x000000ffff1bb224 */ /* 0x000fe200078e0212 */
[----:B------:R-:W-:Y:S02]  /*18e0*/  LEA.HI R10, R4, R17, RZ, 0x4 ;  /* 0x00000011040a7211 */ /* 0x000fe400078f20ff */
[----:B------:R-:W-:-:S02]  /*18f0*/  @P5 IADD3 R25, R25, 0x1, RZ ;  /* 0x0000000119195810 */ /* 0x000fc40007ffe0ff */
[----:B------:R-:W-:Y:S02]  /*1900*/  ISETP.LT.U32.AND P0, PT, R20, R23, PT ;  /* 0x000000171400720c */ /* 0x000fe40003f01070 */
[----:B------:R-:W-:Y:S01]  /*1910*/  SHF.R.S32.HI R9, RZ, 0x1f, R23 ;  /* 0x0000001fff097819 */ /* 0x000fe20000011417 */
[----:B------:R-:W-:Y:S01]  /*1920*/  @!P2 IMAD.MOV R25, RZ, RZ, -R25 ;  /* 0x000000ffff19a224 */ /* 0x000fe200078e0a19 */
[----:B------:R-:W-:Y:S02]  /*1930*/  SHF.R.S32.HI R18, RZ, 0x4, R10 ;  /* 0x00000004ff127819 */ /* 0x000fe4000001140a */
[----:B------:R-:W-:Y:S02]  /*1940*/  ISETP.LT.AND.EX P2, PT, R21, R9, PT, P0 ;  /* 0x000000091500720c */ /* 0x000fe40003f41300 */
[----:B------:R-:W-:Y:S02]  /*1950*/  ISETP.GE.AND P0, PT, R18, c[0x0][0x314], PT ;  /* 0x0000c50012007a0c */ /* 0x000fe40003f06270 */
[----:B------:R-:W-:-:S02]  /*1960*/  ISETP.NE.AND P1, PT, RZ, UR4, PT ;  /* 0x00000004ff007c0c */ /* 0x000fc4000bf25270 */
[----:B------:R-:W-:Y:S02]  /*1970*/  LOP3.LUT R22, R10, 0xfffffff0, RZ, 0xc0, !PT ;  /* 0xfffffff00a167812 */ /* 0x000fe400078ec0ff */
[----:B------:R-:W-:Y:S02]  /*1980*/  SEL R19, R19, 0x1, !P1 ;  /* 0x0000000113137807 */ /* 0x000fe40004800000 */
[----:B------:R-:W-:Y:S01]  /*1990*/  SEL R10, R20, R23, P2 ;  /* 0x00000017140a7207 */ /* 0x000fe20001000000 */
[----:B------:R-:W-:Y:S01]  /*19a0*/  IMAD.MOV.U32 R20, RZ, RZ, -0x800000 ;  /* 0xff800000ff147424 */ /* 0x000fe200078e00ff */
[----:B------:R-:W-:Y:S01]  /*19b0*/  SEL R6, R6, R25, !P4 ;  /* 0x0000001906067207 */ /* 0x000fe20006000000 */
[----:B------:R-:W-:Y:S01]  /*19c0*/  IMAD R8, R8, R19, RZ ;  /* 0x0000001308087224 */ /* 0x000fe200078e02ff */
[----:B------:R-:W-:Y:S01]  /*19d0*/  SEL R9, R21, R9, P2 ;  /* 0x0000000915097207 */ /* 0x000fe20001000000 */
[----:B------:R-:W-:Y:S02]  /*19e0*/  IMAD.IADD R23, R17, 0x1, -R22 ;  /* 0x0000000111177824 */ /* 0x000fe400078e0a16 */
[----:B------:R-:W-:Y:S01]  /*19f0*/  IMAD R8, R27, R8, RZ ;  /* 0x000000081b087224 */ /* 0x000fe200078e02ff */
[----:B------:R-:W-:Y:S05]  /*1a00*/  @P0 BRA `(.L_x_199) ;  /* 0x0000010000000947 */ /* 0x000fea0003800000 */
[----:B------:R-:W-:Y:S02]  /*1a10*/  IADD3 R22, P2, R7, -UR8, RZ ;  /* 0x8000000807167c10 */ /* 0x000fe4000ff5e0ff */
[----:B------:R-:W-:-:S02]  /*1a20*/  SHF.R.S32.HI R21, RZ, 0x1f, R23 ;  /* 0x0000001fff157819 */ /* 0x000fc40000011417 */
[----:B------:R-:W-:Y:S02]  /*1a30*/  ISETP.GT.U32.AND P0, PT, R22, R23, PT ;  /* 0x000000171600720c */ /* 0x000fe40003f04070 */
[----:B------:R-:W-:-:S04]  /*1a40*/  IADD3.X R22, R5, ~UR7, RZ, P2, !PT ;  /* 0x8000000705167c10 */ /* 0x000fc800097fe4ff */
[----:B------:R-:W-:-:S13]  /*1a50*/  ISETP.GT.AND.EX P0, PT, R22, R21, PT, P0 ;  /* 0x000000151600720c */ /* 0x000fda0003f04300 */
[----:B------:R-:W-:Y:S05]  /*1a60*/  @!P0 BRA `(.L_x_199) ;  /* 0x000000a000008947 */ /* 0x000fea0003800000 */
[----:B------:R-:W-:Y:S01]  /*1a70*/  IADD3 R24, P0, R23, UR8, RZ ;  /* 0x0000000817187c10 */ /* 0x000fe2000ff1e0ff */
[----:B------:R-:W-:Y:S01]  /*1a80*/  IMAD R20, R5, R18, RZ ;  /* 0x0000001205147224 */ /* 0x000fe200078e02ff */
[----:B------:R-:W-:Y:S02]  /*1a90*/  SHF.R.S32.HI R22, RZ, 0x1f, R18 ;  /* 0x0000001fff167819 */ /* 0x000fe40000011412 */
[----:B------:R-:W-:-:S03]  /*1aa0*/  IADD3.X R25, R21, UR7, RZ, P0, !PT ;  /* 0x0000000715197c10 */ /* 0x000fc600087fe4ff */
[C---:B------:R-:W-:Y:S02]  /*1ab0*/  IMAD R20, R7.reuse, R22, R20 ;  /* 0x0000001607147224 */ /* 0x040fe400078e0214 */
[----:B------:R-:W-:-:S04]  /*1ac0*/  IMAD.WIDE.U32 R24, R7, R18, R24 ;  /* 0x0000001207187225 */ /* 0x000fc800078e0018 */
[----:B------:R-:W-:Y:S01]  /*1ad0*/  IMAD.IADD R20, R25, 0x1, R20 ;  /* 0x0000000119147824 */ /* 0x000fe200078e0214 */
[----:B------:R-:W-:-:S04]  /*1ae0*/  LEA R26, P0, R24, c[0x0][0x208], 0x2 ;  /* 0x00008200181a7a11 */ /* 0x000fc800078010ff */
[----:B------:R-:W-:-:S05]  /*1af0*/  LEA.HI.X R27, R24, c[0x0][0x20c], R20, 0x2, P0 ;  /* 0x00008300181b7a11 */ /* 0x000fca00000f1414 */
[----:B------:R0:W5:Y:S04]  /*1b00*/  LDG.E R20, [R26.64] ;  /* 0x0000000a1a147981 */ /* 0x000168000c1e1900 */
.L_x_199:
[----:B------:R-:W-:Y:S05]  /*1b10*/  BSYNC B0 ;  /* 0x0000000000007941 */ /* 0x000fea0003800000 */
.L_x_198:
[C---:B------:R-:W-:Y:S01]  /*1b20*/  ISETP.GT.AND P0, PT, R17.reuse, 0x7f, PT ;  /* 0x0000007f1100780c */ /* 0x040fe20003f04270 */
[----:B------:R-:W-:Y:S01]  /*1b30*/  IMAD.MOV.U32 R29, RZ, RZ, -0x800000 ;  /* 0xff800000ff1d7424 */ /* 0x000fe200078e00ff */
[----:B------:R-:W-:Y:S01]  /*1b40*/  LOP3.LUT P2, RZ, R17, 0x7, RZ, 0xc0, !PT ;  /* 0x0000000711ff7812 */ /* 0x000fe2000784c0ff */
[----:B------:R-:W-:Y:S01]  /*1b50*/  IMAD R19, R6, R19, RZ ;  /* 0x0000001306137224 */ /* 0x000fe200078e02ff */
[----:B------:R-:W-:Y:S01]  /*1b60*/  ISETP.GT.AND P3, PT, R3, RZ, PT ;  /* 0x000000ff0300720c */ /* 0x000fe20003f64270 */
[----:B------:R-:W-:Y:S01]  /*1b70*/  BSSY B1, `(.L_x_200) ;  /* 0x00001ec000017945 */ /* 0x000fe20003800000 */
[----:B------:R-:W-:Y:S01]  /*1b80*/  ISETP.GT.OR P2, PT, R17, 0x7f, P2 ;  /* 0x0000007f1100780c */ /* 0x000fe20001744670 */
[----:B------:R-:W-:-:S06]  /*1b90*/  IMAD.MOV.U32 R28, RZ, RZ, 0x7f800000 ;  /* 0x7f800000ff1c7424 */ /* 0x000fcc00078e00ff */
[----:B------:R-:W-:Y:S01]  /*1ba0*/  @!P0 IMAD R23, R18, 0x11, R23 ;  /* 0x0000001112178824 */ /* 0x000fe200078e0217 */
[----:B------:R-:W-:-:S04]  /*1bb0*/  @!P0 LEA.HI R21, R4, R17, RZ, 0x3 ;  /* 0x0000001104158211 */ /* 0x000fc800078f18ff */
[----:B-----5:R-:W-:Y:S01]  /*1bc0*/  @!P0 STS [R23.X4], R20 ;  /* 0x0000001417008388 */ /* 0x020fe20000004800 */
[----:B------:R-:W-:Y:S02]  /*1bd0*/  @!P0 LOP3.LUT R22, R21, 0xfffffff8, RZ, 0xc0, !PT ;  /* 0xfffffff815168812 */ /* 0x000fe400078ec0ff */
[----:B------:R-:W-:-:S03]  /*1be0*/  @!P0 SHF.R.S32.HI R21, RZ, 0x3, R21 ;  /* 0x00000003ff158819 */ /* 0x000fc60000011415 */
[----:B------:R-:W-:-:S04]  /*1bf0*/  @!P0 IMAD.IADD R22, R17, 0x1, -R22 ;  /* 0x0000000111168824 */ /* 0x000fc800078e0a16 */
[----:B------:R-:W-:Y:S01]  /*1c00*/  @!P0 IMAD R21, R22, 0x11, R21 ;  /* 0x0000001116158824 */ /* 0x000fe200078e0215 */
[----:B------:R-:W-:Y:S06]  /*1c10*/  BAR.SYNC.DEFER_BLOCKING 0x0 ;  /* 0x0000000000007b1d */ /* 0x000fec0000010000 */
[----:B------:R-:W1:Y:S04]  /*1c20*/  @!P0 LDS R29, [R21.X4] ;  /* 0x00000000151d8984 */ /* 0x000e680000004800 */
[----:B-1----:R-:W1:Y:S02]  /*1c30*/  SHFL.BFLY PT, R22, R29, 0x4, 0x1f ;  /* 0x0c801f001d167f89 */ /* 0x002e6400000e0000 */
[----:B-1----:R-:W-:-:S05]  /*1c40*/  FMNMX.FTZ R22, R22, R29, !PT ;  /* 0x0000001d16167209 */ /* 0x002fca0007810000 */
[----:B0-----:R-:W0:Y:S02]  /*1c50*/  SHFL.BFLY PT, R27, R22, 0x2, 0x1f ;  /* 0x0c401f00161b7f89 */ /* 0x001e2400000e0000 */
[----:B0-----:R-:W-:Y:S02]  /*1c60*/  FMNMX.FTZ R27, R22, R27, !PT ;  /* 0x0000001b161b7209 */ /* 0x001fe40007810000 */
[----:B------:R-:W-:-:S03]  /*1c70*/  SHF.R.S32.HI R22, RZ, 0x1f, R3 ;  /* 0x0000001fff167819 */ /* 0x000fc60000011403 */
[----:B------:R-:W0:Y:S02]  /*1c80*/  SHFL.BFLY PT, R18, R27, 0x1, 0x1f ;  /* 0x0c201f001b127f89 */ /* 0x000e2400000e0000 */
[----:B0-----:R-:W-:-:S04]  /*1c90*/  FMNMX.FTZ R18, R27, R18, !PT ;  /* 0x000000121b127209 */ /* 0x001fc80007810000 */
[----:B------:R-:W-:-:S04]  /*1ca0*/  FSETP.NEU.FTZ.AND P0, PT, R18, -INF , PT ;  /* 0xff8000001200780b */ /* 0x000fc80003f1d000 */
[----:B------:R-:W-:-:S05]  /*1cb0*/  FSEL R18, R18, RZ, P0 ;  /* 0x000000ff12127208 */ /* 0x000fca0000000000 */
[----:B------:R-:W-:-:S04]  /*1cc0*/  FADD.FTZ R25, -R18, R29 ;  /* 0x0000001d12197221 */ /* 0x000fc80000010100 */
[----:B------:R-:W-:-:S06]  /*1cd0*/  FMUL.FTZ R25, R25, 1.4426950216293334961 ;  /* 0x3fb8aa3b19197820 */ /* 0x000fcc0000410000 */
[----:B------:R-:W0:Y:S02]  /*1ce0*/  MUFU.EX2 R25, R25 ;  /* 0x0000001900197308 */ /* 0x000e240000000800 */
[----:B0-----:R-:W0:Y:S02]  /*1cf0*/  SHFL.BFLY PT, R24, R25, 0x4, 0x1f ;  /* 0x0c801f0019187f89 */ /* 0x001e2400000e0000 */
[----:B0-----:R-:W-:-:S05]  /*1d00*/  FADD.FTZ R24, R25, R24 ;  /* 0x0000001819187221 */ /* 0x001fca0000010000 */
[----:B------:R-:W0:Y:S02]  /*1d10*/  SHFL.BFLY PT, R23, R24, 0x2, 0x1f ;  /* 0x0c401f0018177f89 */ /* 0x000e2400000e0000 */
[----:B0-----:R-:W-:-:S05]  /*1d20*/  FADD.FTZ R23, R24, R23 ;  /* 0x0000001718177221 */ /* 0x001fca0000010000 */
[----:B------:R-:W0:Y:S02]  /*1d30*/  SHFL.BFLY PT, R20, R23, 0x1, 0x1f ;  /* 0x0c201f0017147f89 */ /* 0x000e2400000e0000 */
[----:B0-----:R-:W-:Y:S01]  /*1d40*/  FADD.FTZ R21, R23, R20 ;  /* 0x0000001417157221 */ /* 0x001fe20000010000 */
[----:B------:R-:W-:Y:S01]  /*1d50*/  LEA.HI.SX32 R20, R3, 0x1, 0x1 ;  /* 0x0000000103147811 */ /* 0x000fe200078f0aff */
[----:B------:R-:W-:-:S03]  /*1d60*/  @!P3 IMAD.MOV R20, RZ, RZ, R22 ;  /* 0x000000ffff14b224 */ /* 0x000fc600078e0216 */
[----:B------:R-:W-:Y:S01]  /*1d70*/  FSETP.NE.FTZ.AND P0, PT, R21, RZ, PT ;  /* 0x000000ff1500720b */ /* 0x000fe20003f15000 */
[----:B------:R-:W-:-:S12]  /*1d80*/  IMAD R6, R19, R20, RZ ;  /* 0x0000001413067224 */ /* 0x000fd800078e02ff */
[----:B------:R-:W0:Y:S02]  /*1d90*/  @P0 MUFU.LG2 R21, R21 ;  /* 0x0000001500150308 */ /* 0x000e240000000c00 */
[----:B0-----:R-:W-:Y:S01]  /*1da0*/  @P0 FFMA.FTZ R28, R21, 0.69314718246459960938, R18 ;  /* 0x3f317218151c0823 */ /* 0x001fe20000010012 */
[----:B------:R-:W-:Y:S05]  /*1db0*/  @P2 BRA `(.L_x_201) ;  /* 0x00001c7000002947 */ /* 0x000fea0003800000 */
[----:B------:R-:W-:Y:S01]  /*1dc0*/  ULDC.U8 UR4, c[0x0][0x328] ;  /* 0x0000ca0000047ab9 */ /* 0x000fe20000000000 */
[----:B------:R-:W-:Y:S02]  /*1dd0*/  LEA.HI R4, R4, R17, RZ, 0x3 ;  /* 0x0000001104047211 */ /* 0x000fe400078f18ff */
[----:B------:R-:W-:Y:S02]  /*1de0*/  ISETP.NE.AND P2, PT, RZ, UR4, PT ;  /* 0x00000004ff007c0c */ /* 0x000fe4000bf45270 */
[----:B------:R-:W-:-:S04]  /*1df0*/  SHF.R.S32.HI R4, RZ, 0x3, R4 ;  /* 0x00000003ff047819 */ /* 0x000fc80000011404 */
[----:B------:R-:W-:-:S04]  /*1e00*/  IADD3 R36, P0, R4, UR8, RZ ;  /* 0x0000000804247c10 */ /* 0x000fc8000ff1e0ff */
[----:B------:R-:W-:-:S03]  /*1e10*/  LEA.HI.X.SX32 R37, R4, UR7, 0x1, P0 ;  /* 0x0000000704257c11 */ /* 0x000fc600080f0eff */
        /* <DEDUP_REMOVED lines=43> */
.L_x_204:
        /* <DEDUP_REMOVED lines=22> */
.L_x_205:
[----:B------:R-:W-:Y:S05]  /*2230*/  BSYNC B0 ;  /* 0x0000000000007941 */ /* 0x000fea0003800000 */
.L_x_203:
[----:B------:R-:W-:Y:S01]  /*2240*/  LOP3.LUT R19, R17, R0, RZ, 0xfc, !PT ;  /* 0x0000000011137212 */ /* 0x000fe200078efcff */
[----:B------:R-:W-:Y:S03]  /*2250*/  BSSY B0, `(.L_x_206) ;  /* 0x0000028000007945 */ /* 0x000fe60003800000 */
[----:B------:R-:W-:-:S13]  /*2260*/  ISETP.NE.U32.AND P0, PT, R19, RZ, PT ;  /* 0x000000ff1300720c */ /* 0x000fda0003f05070 */
[----:B------:R-:W-:Y:S05]  /*2270*/  @!P0 BRA `(.L_x_207) ;  /* 0x000000f000008947 */ /* 0x000fea0003800000 */
[----:B------:R-:W-:Y:S01]  /*2280*/  IMAD.MOV.U32 R24, RZ, RZ, R30 ;  /* 0x000000ffff187224 */ /* 0x000fe200078e001e */
[----:B------:R-:W-:Y:S02]  /*2290*/  MOV R23, R0 ;  /* 0x0000000000177202 */ /* 0x000fe40000000f00 */
[----:B------:R-:W-:Y:S02]  /*22a0*/  MOV R22, 0x22c0 ;  /* 0x000022c000167802 */ /* 0x000fe40000000f00 */
[----:B------:R-:W-:Y:S05]  /*22b0*/  CALL.REL.NOINC `($__internal_4_$__cuda_sm20_div_s64) ;  /* 0x0000201000007944 */ /* 0x000fea0003c00000 */
        /* <DEDUP_REMOVED lines=11> */
.L_x_207:
        /* <DEDUP_REMOVED lines=22> */
.L_x_208:
[----:B------:R-:W-:Y:S05]  /*24d0*/  BSYNC B0 ;  /* 0x0000000000007941 */ /* 0x000fea0003800000 */
.L_x_206:
        /* <DEDUP_REMOVED lines=11> */
[----:B------:R-:W-:Y:S05]  /*2590*/  CALL.REL.NOINC `($__internal_4_$__cuda_sm20_div_s64) ;  /* 0x00001d3000007944 */ /* 0x000fea0003c00000 */
[----:B------:R-:W-:-:S04]  /*25a0*/  IADD3 R17, P0, RZ, -R20, RZ ;  /* 0x80000014ff117210 */ /* 0x000fc80007f1e0ff */
[----:B------:R-:W-:Y:S01]  /*25b0*/  IADD3.X R18, RZ, ~R21, RZ, P0, !PT ;  /* 0x80000015ff127210 */ /* 0x000fe200007fe4ff */
[----:B------:R-:W-:-:S04]  /*25c0*/  IMAD.WIDE.U32 R36, R5, R17, R36 ;  /* 0x0000001105247225 */ /* 0x000fc800078e0024 */
[----:B------:R-:W-:-:S04]  /*25d0*/  IMAD R18, R18, R5, RZ ;  /* 0x0000000512127224 */ /* 0x000fc800078e02ff */
[----:B------:R-:W-:-:S05]  /*25e0*/  IMAD R4, R4, R17, R18 ;  /* 0x0000001104047224 */ /* 0x000fca00078e0212 */
[----:B------:R-:W-:Y:S01]  /*25f0*/  IADD3 R4, R37, R4, RZ ;  /* 0x0000000425047210 */ /* 0x000fe20007ffe0ff */
[----:B------:R-:W-:Y:S05]  /*2600*/  BRA `(.L_x_211) ;  /* 0x0000016000007947 */ /* 0x000fea0003800000 */
.L_x_210:
        /* <DEDUP_REMOVED lines=22> */
.L_x_211:
[----:B------:R-:W-:Y:S05]  /*2770*/  BSYNC B0 ;  /* 0x0000000000007941 */ /* 0x000fea0003800000 */
.L_x_209:
        /* <DEDUP_REMOVED lines=16> */
[----:B------:R-:W-:Y:S02]  /*2880*/  IMAD R18, R5, R14, RZ ;  /* 0x0000000e05127224 */ /* 0x000fe400078e02ff */
        /* <DEDUP_REMOVED lines=21> */
[----:B------:R-:W-:Y:S05]  /*29e0*/  CALL.REL.NOINC `($__internal_4_$__cuda_sm20_div_s64) ;  /* 0x000018e000007944 */ /* 0x000fea0003c00000 */
        /* <DEDUP_REMOVED lines=12> */
.L_x_213:
[----:B------:R-:W0:Y:S01]  /*2ab0*/  I2F.U32.RP R20, R40 ;  /* 0x0000002800147306 */ /* 0x000e220000209000 */
[----:B------:R-:W-:Y:S01]  /*2ac0*/  ISETP.NE.U32.AND P0, PT, R40, RZ, PT ;  /* 0x000000ff2800720c */ /* 0x000fe20003f05070 */
[----:B------:R-:W-:-:S06]  /*2ad0*/  IMAD.MOV.U32 R41, RZ, RZ, RZ ;  /* 0x000000ffff297224 */ /* 0x000fcc00078e00ff */
        /* <DEDUP_REMOVED lines=20> */
.L_x_214:
[----:B------:R-:W-:Y:S05]  /*2c20*/  BSYNC B0 ;  /* 0x0000000000007941 */ /* 0x000fea0003800000 */
.L_x_212:
        /* <DEDUP_REMOVED lines=19> */
.L_x_216:
        /* <DEDUP_REMOVED lines=22> */
.L_x_217:
[----:B------:R-:W-:Y:S05]  /*2ec0*/  BSYNC B0 ;  /* 0x0000000000007941 */ /* 0x000fea0003800000 */
.L_x_215:
        /* <DEDUP_REMOVED lines=10> */
[----:B------:R-:W-:Y:S02]  /*2f70*/  IADD3 R18, P0, RZ, -R20, RZ ;  /* 0x80000014ff127210 */ /* 0x000fe40007f1e0ff */
[----:B------:R-:W-:Y:S02]  /*2f80*/  MOV R22, R42 ;  /* 0x0000002a00167202 */ /* 0x000fe40000000f00 */
[----:B------:R-:W-:Y:S02]  /*2f90*/  IADD3.X R17, RZ, ~R21, RZ, P0, !PT ;  /* 0x80000015ff117210 */ /* 0x000fe400007fe4ff */
[----:B------:R-:W-:-:S03]  /*2fa0*/  MOV R23, R43 ;  /* 0x0000002b00177202 */ /* 0x000fc60000000f00 */
[----:B------:R-:W-:Y:S02]  /*2fb0*/  IMAD R17, R17, R14, RZ ;  /* 0x0000000e11117224 */ /* 0x000fe400078e02ff */
[----:B------:R-:W-:-:S04]  /*2fc0*/  IMAD.WIDE.U32 R22, R14, R18, R22 ;  /* 0x000000120e167225 */ /* 0x000fc800078e0016 */
[----:B------:R-:W-:Y:S01]  /*2fd0*/  IMAD R13, R13, R18, R17 ;  /* 0x000000120d0d7224 */ /* 0x000fe200078e0211 */
[----:B------:R-:W-:-:S04]  /*2fe0*/  MOV R14, R22 ;  /* 0x00000016000e7202 */ /* 0x000fc80000000f00 */
[----:B------:R-:W-:Y:S01]  /*2ff0*/  IADD3 R13, R23, R13, RZ ;  /* 0x0000000d170d7210 */ /* 0x000fe20007ffe0ff */
[----:B------:R-:W-:Y:S05]  /*3000*/  BRA `(.L_x_220) ;  /* 0x0000017000007947 */ /* 0x000fea0003800000 */
.L_x_219:
        /* <DEDUP_REMOVED lines=23> */
.L_x_220:
[----:B------:R-:W-:Y:S05]  /*3180*/  BSYNC B0 ;  /* 0x0000000000007941 */ /* 0x000fea0003800000 */
.L_x_218:
[----:B------:R-:W-:Y:S01]  /*3190*/  SHF.R.S32.HI R18, RZ, 0x1f, R8 ;  /* 0x0000001fff127819 */ /* 0x000fe20000011408 */
[----:B------:R-:W-:Y:S01]  /*31a0*/  IMAD R17, R21, R8, RZ ;  /* 0x0000000815117224 */ /* 0x000fe200078e02ff */
[----:B------:R-:W-:Y:S01]  /*31b0*/  SHF.R.S32.HI R21, RZ, 0x1f, R2 ;  /* 0x0000001fff157819 */ /* 0x000fe20000011402 */
[----:B------:R-:W-:Y:S01]  /*31c0*/  IMAD R44, R25, c[0x0][0x214], RZ ;  /* 0x00008500192c7a24 */ /* 0x000fe200078e02ff */
[----:B------:R-:W-:Y:S01]  /*31d0*/  BSSY B0, `(.L_x_221) ;  /* 0x0000039000007945 */ /* 0x000fe20003800000 */
[----:B------:R-:W-:Y:S01]  /*31e0*/  IMAD R17, R18, R20, R17 ;  /* 0x0000001412117224 */ /* 0x000fe200078e0211 */
[----:B------:R-:W-:Y:S01]  /*31f0*/  LOP3.LUT R18, R41, R11, RZ, 0xfc, !PT ;  /* 0x0000000b29127212 */ /* 0x000fe200078efcff */
[----:B------:R-:W-:Y:S01]  /*3200*/  IMAD R13, R13, R2, RZ ;  /* 0x000000020d0d7224 */ /* 0x000fe200078e02ff */
[----:B------:R-:W-:Y:S01]  /*3210*/  SHF.R.S32.HI R19, RZ, 0x1f, R44 ;  /* 0x0000001fff137819 */ /* 0x000fe2000001142c */
[----:B------:R-:W-:Y:S01]  /*3220*/  IMAD.WIDE.U32 R42, R20, R8, RZ ;  /* 0x00000008142a7225 */ /* 0x000fe200078e00ff */
[----:B------:R-:W-:-:S03]  /*3230*/  ISETP.NE.U32.AND P0, PT, R18, RZ, PT ;  /* 0x000000ff1200720c */ /* 0x000fc60003f05070 */
[----:B------:R-:W-:Y:S02]  /*3240*/  IMAD R8, R15, R44, RZ ;  /* 0x0000002c0f087224 */ /* 0x000fe400078e02ff */
[----:B------:R-:W-:Y:S02]  /*3250*/  IMAD R13, R21, R14, R13 ;  /* 0x0000000e150d7224 */ /* 0x000fe400078e020d */
[----:B------:R-:W-:-:S04]  /*3260*/  IMAD.WIDE.U32 R14, R14, R2, RZ ;  /* 0x000000020e0e7225 */ /* 0x000fc800078e00ff */
[----:B------:R-:W-:Y:S01]  /*3270*/  IMAD R19, R19, R16, R8 ;  /* 0x0000001013137224 */ /* 0x000fe200078e0208 */
[----:B------:R-:W-:Y:S01]  /*3280*/  IADD3 R8, R15, R13, RZ ;  /* 0x0000000d0f087210 */ /* 0x000fe20007ffe0ff */
        /* <DEDUP_REMOVED lines=9> */
[----:B------:R-:W-:Y:S05]  /*3320*/  CALL.REL.NOINC `($__internal_4_$__cuda_sm20_div_s64) ;  /* 0x00000fa000007944 */ /* 0x000fea0003c00000 */
        /* <DEDUP_REMOVED lines=12> */
.L_x_222:
        /* <DEDUP_REMOVED lines=23> */
.L_x_223:
[----:B------:R-:W-:Y:S05]  /*3560*/  BSYNC B0 ;  /* 0x0000000000007941 */ /* 0x000fea0003800000 */
.L_x_221:
        /* <DEDUP_REMOVED lines=29> */
.L_x_225:
[----:B------:R-:W0:Y:S01]  /*3740*/  I2F.U32.RP R17, R10 ;  /* 0x0000000a00117306 */ /* 0x000e220000209000 */
[----:B------:R-:W-:Y:S01]  /*3750*/  IMAD.MOV.U32 R18, RZ, RZ, RZ ;  /* 0x000000ffff127224 */ /* 0x000fe200078e00ff */
[----:B------:R-:W-:Y:S01]  /*3760*/  ISETP.NE.U32.AND P0, PT, R10, RZ, PT ;  /* 0x000000ff0a00720c */ /* 0x000fe20003f05070 */
[----:B------:R-:W-:-:S05]  /*3770*/  IMAD.MOV.U32 R21, RZ, RZ, RZ ;  /* 0x000000ffff157224 */ /* 0x000fca00078e00ff */
        /* <DEDUP_REMOVED lines=19> */
.L_x_226:
[----:B------:R-:W-:Y:S05]  /*38b0*/  BSYNC B0 ;  /* 0x0000000000007941 */ /* 0x000fea0003800000 */
.L_x_224:
[----:B------:R-:W-:-:S04]  /*38c0*/  IADD3 R31, P1, P0, R36, R32, R30 ;  /* 0x00000020241f7210 */ /* 0x000fc8000783e01e */
[----:B------:R-:W-:Y:S02]  /*38d0*/  IADD3 R31, P3, P2, R42, R31, R44 ;  /* 0x0000001f2a1f7210 */ /* 0x000fe40007a7e02c */
[----:B------:R-:W-:Y:S01]  /*38e0*/  IADD3.X R0, R4, R5, R0, P1, P0 ;  /* 0x0000000504007210 */ /* 0x000fe20000fe0400 */
[----:B------:R-:W-:Y:S01]  /*38f0*/  IMAD R5, R21, R6, RZ ;  /* 0x0000000615057224 */ /* 0x000fe200078e02ff */
[----:B------:R-:W-:Y:S02]  /*3900*/  IADD3 R14, P1, P0, R46, R31, R14 ;  /* 0x0000001f2e0e7210 */ /* 0x000fe4000783e00e */
[----:B------:R-:W-:Y:S02]  /*3910*/  IADD3.X R0, R13, R0, R2, P3, P2 ;  /* 0x000000000d007210 */ /* 0x000fe40001fe4402 */
[----:B------:R-:W-:Y:S02]  /*3920*/  SHF.R.S32.HI R2, RZ, 0x1f, R6 ;  /* 0x0000001fff027819 */ /* 0x000fe40000011406 */
[----:B------:R-:W-:-:S02]  /*3930*/  IADD3.X R15, R11, R0, R8, P1, P0 ;  /* 0x000000000b0f7210 */ /* 0x000fc40000fe0408 */
[----:B------:R-:W-:Y:S01]  /*3940*/  SHF.R.S32.HI R0, RZ, 0x1f, R3 ;  /* 0x0000001fff007819 */ /* 0x000fe20000011403 */
[-C--:B------:R-:W-:Y:S02]  /*3950*/  IMAD R2, R2, R20.reuse, R5 ;  /* 0x0000001402027224 */ /* 0x080fe400078e0205 */
[----:B------:R-:W-:-:S04]  /*3960*/  IMAD.WIDE.U32 R14, R6, R20, R14 ;  /* 0x00000014060e7225 */ /* 0x000fc800078e000e */
[----:B------:R-:W-:Y:S02]  /*3970*/  IMAD R5, R12, R3, RZ ;  /* 0x000000030c057224 */ /* 0x000fe400078e02ff */
        /* <DEDUP_REMOVED lines=8> */
.L_x_202:
[----:B------:R-:W-:-:S04]  /*3a00*/  LEA R2, P0, R36, c[0x0][0x200], 0x2 ;  /* 0x0000800024027a11 */ /* 0x000fc800078010ff */
[----:B------:R-:W-:-:S05]  /*3a10*/  LEA.HI.X R3, R36, c[0x0][0x204], R37, 0x2, P0 ;  /* 0x0000810024037a11 */ /* 0x000fca00000f1425 */
[----:B------:R0:W-:Y:S04]  /*3a20*/  STG.E [R2.64], R28 ;  /* 0x0000001c02007986 */ /* 0x0001e8000c10190a */
.L_x_201:
[----:B------:R-:W-:Y:S05]  /*3a30*/  BSYNC B1 ;  /* 0x0000000000017941 */ /* 0x000fea0003800000 */
.L_x_200:
[----:B------:R-:W1:Y:S01]  /*3a40*/  S2R R0, SR_TID.X ;  /* 0x0000000000007919 */ /* 0x000e620000002100 */
[----:B------:R-:W-:Y:S01]  /*3a50*/  HFMA2.MMA R5, -RZ, RZ, 0, 0 ;  /* 0x00000000ff057435 */ /* 0x000fe200000001ff */
[----:B01----:R-:W-:-:S04]  /*3a60*/  SHF.R.S32.HI R3, RZ, 0x1f, R0 ;  /* 0x0000001fff037819 */ /* 0x003fc80000011400 */
[----:B------:R-:W-:Y:S02]  /*3a70*/  LEA.HI R12, R3, R0, RZ, 0x3 ;  /* 0x00000000030c7211 */ /* 0x000fe400078f18ff */
[----:B------:R-:W-:Y:S02]  /*3a80*/  CS2R R2, SRZ ;  /* 0x0000000000027805 */ /* 0x000fe4000001ff00 */
[----:B------:R-:W-:Y:S02]  /*3a90*/  LOP3.LUT R19, R12, 0xfffffff8, RZ, 0xc0, !PT ;  /* 0xfffffff80c137812 */ /* 0x000fe400078ec0ff */
[----:B------:R-:W-:-:S03]  /*3aa0*/  SHF.R.S32.HI R12, RZ, 0x3, R12 ;  /* 0x00000003ff0c7819 */ /* 0x000fc6000001140c */
[----:B------:R-:W-:-:S05]  /*3ab0*/  IMAD.IADD R19, R0, 0x1, -R19 ;  /* 0x0000000100137824 */ /* 0x000fca00078e0a13 */
[C---:B------:R-:W-:Y:S02]  /*3ac0*/  ISETP.GE.AND P0, PT, R19.reuse, c[0x0][0x314], PT ;  /* 0x0000c50013007a0c */ /* 0x040fe40003f06270 */
[----:B------:R-:W-:Y:S02]  /*3ad0*/  SHF.L.U32 R18, R19, 0x2, RZ ;  /* 0x0000000213127819 */ /* 0x000fe400000006ff */
[----:B------:R-:W-:Y:S01]  /*3ae0*/  ISETP.LT.AND P0, PT, R0, 0x80, !P0 ;  /* 0x000000800000780c */ /* 0x000fe20004701270 */
[----:B------:R-:W-:-:S12]  /*3af0*/  IMAD.MOV.U32 R0, RZ, RZ, c[0x0][0x314] ;  /* 0x0000c500ff007624 */ /* 0x000fd800078e00ff */
[----:B------:R-:W-:Y:S02]  /*3b00*/  @P0 FADD.FTZ R4, -R28, R29 ;  /* 0x0000001d1c040221 */ /* 0x000fe40000010100 */
[----:B------:R-:W-:Y:S02]  /*3b10*/  @P0 IMAD R9, R19, 0x11, R12 ;  /* 0x0000001113090824 */ /* 0x000fe400078e020c */
[----:B------:R-:W-:-:S06]  /*3b20*/  @P0 FMUL.FTZ R4, R4, 1.4426950216293334961 ;  /* 0x3fb8aa3b04040820 */ /* 0x000fcc0000410000 */
[----:B------:R-:W0:Y:S02]  /*3b30*/  @P0 MUFU.EX2 R4, R4 ;  /* 0x0000000400040308 */ /* 0x000e240000000800 */
[----:B0-----:R0:W-:Y:S04]  /*3b40*/  @P0 STS [R9.X4], R4 ;  /* 0x0000000409000388 */ /* 0x0011e80000004800 */
[----:B------:R-:W-:Y:S01]  /*3b50*/  BAR.SYNC.DEFER_BLOCKING 0x0 ;  /* 0x0000000000007b1d */ /* 0x000fe20000010000 */
[----:B------:R-:W-:Y:S01]  /*3b60*/  ISETP.GE.AND P0, PT, R0, 0x1, PT ;  /* 0x000000010000780c */ /* 0x000fe20003f06270 */
[----:B------:R-:W-:-:S12]  /*3b70*/  IMAD.MOV.U32 R0, RZ, RZ, RZ ;  /* 0x000000ffff007224 */ /* 0x000fd800078e00ff */
[----:B------:R-:W-:Y:S05]  /*3b80*/  @!P0 BRA `(.L_x_227) ;  /* 0x0000024000008947 */ /* 0x000fea0003800000 */
[----:B------:R-:W-:Y:S01]  /*3b90*/  ULDC UR5, c[0x0][0x22c] ;  /* 0x00008b0000057ab9 */ /* 0x000fe20000000800 */
[C---:B------:R-:W-:Y:S01]  /*3ba0*/  IMAD R13, R12.reuse, 0x20, R18 ;  /* 0x000000200c0d7824 */ /* 0x040fe200078e0212 */
[----:B------:R-:W-:Y:S01]  /*3bb0*/  UIMAD UR5, UR8, UR5, URZ ;  /* 0x00000005080572a4 */ /* 0x000fe2000f8e023f */
[C---:B------:R-:W-:Y:S01]  /*3bc0*/  IADD3 R5, R7.reuse, -UR8, RZ ;  /* 0x8000000807057c10 */ /* 0x040fe2000fffe0ff */
[----:B------:R-:W-:Y:S01]  /*3bd0*/  IMAD R20, R7, c[0x0][0x22c], RZ ;  /* 0x00008b0007147a24 */ /* 0x000fe200078e02ff */
[----:B0-----:R-:W-:Y:S01]  /*3be0*/  CS2R R8, SRZ ;  /* 0x0000000000087805 */ /* 0x001fe2000001ff00 */
        /* <DEDUP_REMOVED lines=11> */
.L_x_230:
[----:B------:R-:W-:Y:S01]  /*3ca0*/  BSSY B0, `(.L_x_228) ;  /* 0x0000007000007945 */ /* 0x000fe20003800000 */
[----:B------:R-:W-:-:S05]  /*3cb0*/  @P2 BRA `(.L_x_229) ;  /* 0x0000005000002947 */ /* 0x000fca0003800000 */
[----:B------:R-:W-:Y:S01]  /*3cc0*/  ISETP.GE.AND P0, PT, R18, c[0x0][0x220], PT ;  /* 0x0000880012007a0c */ /* 0x000fe20003f06270 */
[----:B------:R-:W-:Y:S01]  /*3cd0*/  CS2R R8, SRZ ;  /* 0x0000000000087805 */ /* 0x000fe2000001ff00 */
[----:B------:R-:W-:Y:S11]  /*3ce0*/  CS2R R10, SRZ ;  /* 0x00000000000a7805 */ /* 0x000ff6000001ff00 */
[----:B------:R-:W-:Y:S05]  /*3cf0*/  @!P0 MOV R15, R13 ;  /* 0x0000000d000f8202 */ /* 0x000fea0000000f00 */
[----:B------:R0:W5:Y:S02]  /*3d00*/  @!P0 LDG.E.128 R8, [R14.64] ;  /* 0x0000000a0e088981 */ /* 0x000164000c1e1d00 */
.L_x_229:
[----:B------:R-:W-:Y:S05]  /*3d10*/  BSYNC B0 ;  /* 0x0000000000007941 */ /* 0x000fea0003800000 */
.L_x_228:
        /* <DEDUP_REMOVED lines=11> */
.L_x_227:
        /* <DEDUP_REMOVED lines=72> */
[----:B------:R-:W-:Y:S02]  /*4250*/  IMAD R0, R0, c[0x0][0x1e8], RZ ;  /* 0x00007a0000007a24 */ /* 0x000fe400078e02ff */
[----:B------:R-:W-:-:S04]  /*4260*/  IMAD.WIDE.U32 R18, R7, c[0x0][0x1e8], R18 ;  /* 0x00007a0007127a25 */ /* 0x000fc800078e0012 */
[----:B------:R-:W-:Y:S01]  /*4270*/  IMAD R0, R7, c[0x0][0x1ec], R0 ;  /* 0x00007b0007007a24 */ /* 0x000fe200078e0200 */
[----:B------:R-:W-:-:S04]  /*4280*/  LEA R2, P0, R18, c[0x0][0x1d0], 0x1 ;  /* 0x0000740012027a11 */ /* 0x000fc800078008ff */
[----:B------:R-:W-:-:S04]  /*4290*/  IADD3 R3, R19, R0, RZ ;  /* 0x0000000013037210 */ /* 0x000fc80007ffe0ff */
[----:B------:R-:W-:-:S05]  /*42a0*/  LEA.HI.X R3, R18, c[0x0][0x1d4], R3, 0x1, P0 ;  /* 0x0000750012037a11 */ /* 0x000fca00000f0c03 */
[----:B------:R-:W-:Y:S01]  /*42b0*/  STG.E.64 [R2.64], R4 ;  /* 0x0000000402007986 */ /* 0x000fe2000c101b0a */
[----:B------:R-:W-:Y:S05]  /*42c0*/  EXIT ;  /* 0x000000000000794d */ /* 0x000fea0003800000 */
        .weak           $__internal_4_$__cuda_sm20_div_s64
        .type           $__internal_4_$__cuda_sm20_div_s64,@function
        .size           $__internal_4_$__cuda_sm20_div_s64,(.L_x_5152 - $__internal_4_$__cuda_sm20_div_s64)
$__internal_4_$__cuda_sm20_div_s64:
        /* <DEDUP_REMOVED lines=29> */
[----:B------:R-:W-:-:S04]  /*44a0*/  IMAD.X R26, RZ, RZ, ~R26, P0 ;  /* 0x000000ffff1a7224 */ /* 0x000fc800000e0e1a */
[----:B------:R-:W-:-:S04]  /*44b0*/  IMAD.WIDE.U32 R34, P5, R35, R26, R34 ;  /* 0x0000001a23227225 */ /* 0x000fc800078a0022 */
[C---:B------:R-:W-:Y:S02]  /*44c0*/  IMAD R21, R27.reuse, R26, RZ ;  /* 0x0000001a1b157224 */ /* 0x040fe400078e02ff */
[----:B------:R-:W-:-:S04]  /*44d0*/  IMAD.HI.U32 R20, P4, R27, R20, R34 ;  /* 0x000000141b147227 */ /* 0x000fc80007880022 */
[----:B------:R-:W-:Y:S01]  /*44e0*/  IMAD.HI.U32 R19, R27, R26, RZ ;  /* 0x0000001a1b137227 */ /* 0x000fe200078e00ff */
[----:B------:R-:W-:Y:S02]  /*44f0*/  IADD3 R21, P3, R21, R20, RZ ;  /* 0x0000001415157210 */ /* 0x000fe40007f7e0ff */
[-C--:B------:R-:W-:Y:S01]  /*4500*/  IADD3 R20, P0, RZ, -R18.reuse, RZ ;  /* 0x80000012ff147210 */ /* 0x080fe20007f1e0ff */
[----:B------:R-:W-:Y:S02]  /*4510*/  IMAD.X R27, R19, 0x1, R27, P5 ;  /* 0x00000001131b7824 */ /* 0x000fe400028e061b */
[----:B------:R-:W-:Y:S01]  /*4520*/  IMAD.MOV.U32 R35, RZ, RZ, RZ ;  /* 0x000000ffff237224 */ /* 0x000fe200078e00ff */
[----:B------:R-:W-:Y:S01]  /*4530*/  SEL R20, R20, R18, !P2 ;  /* 0x0000001214147207 */ /* 0x000fe20005000000 */
[----:B------:R-:W-:-:S04]  /*4540*/  IMAD.X R26, RZ, RZ, ~R17, P0 ;  /* 0x000000ffff1a7224 */ /* 0x000fc800000e0e11 */
[----:B------:R-:W-:Y:S01]  /*4550*/  IMAD.HI.U32 R34, R21, R20, RZ ;  /* 0x0000001415227227 */ /* 0x000fe200078e00ff */
[----:B------:R-:W-:Y:S02]  /*4560*/  SEL R19, R26, R17, !P2 ;  /* 0x000000111a137207 */ /* 0x000fe40005000000 */
[----:B------:R-:W-:-:S03]  /*4570*/  IADD3.X R26, RZ, RZ, R27, P3, P4 ;  /* 0x000000ffff1a7210 */ /* 0x000fc60001fe841b */
[----:B------:R-:W-:-:S04]  /*4580*/  IMAD.WIDE.U32 R34, R21, R19, R34 ;  /* 0x0000001315227225 */ /* 0x000fc800078e0022 */
[C---:B------:R-:W-:Y:S02]  /*4590*/  IMAD R27, R26.reuse, R19, RZ ;  /* 0x000000131a1b7224 */ /* 0x040fe400078e02ff */
[----:B------:R-:W-:-:S04]  /*45a0*/  IMAD.HI.U32 R34, P0, R26, R20, R34 ;  /* 0x000000141a227227 */ /* 0x000fc80007800022 */
[----:B------:R-:W-:Y:S01]  /*45b0*/  IMAD.HI.U32 R26, R26, R19, RZ ;  /* 0x000000131a1a7227 */ /* 0x000fe200078e00ff */
[----:B------:R-:W-:-:S04]  /*45c0*/  IADD3 R27, P2, R27, R34, RZ ;  /* 0x000000221b1b7210 */ /* 0x000fc80007f5e0ff */
[----:B------:R-:W-:Y:S01]  /*45d0*/  IADD3.X R26, R26, RZ, RZ, P0, !PT ;  /* 0x000000ff1a1a7210 */ /* 0x000fe200007fe4ff */
[----:B------:R-:W-:-:S04]  /*45e0*/  IMAD.WIDE.U32 R34, R27, R38, RZ ;  /* 0x000000261b227225 */ /* 0x000fc800078e00ff */
[----:B------:R-:W-:Y:S01]  /*45f0*/  IMAD R21, R27, R39, R35 ;  /* 0x000000271b157224 */ /* 0x000fe200078e0223 */
[----:B------:R-:W-:Y:S01]  /*4600*/  IADD3 R20, P0, -R34, R20, RZ ;  /* 0x0000001422147210 */ /* 0x000fe20007f1e1ff */
[----:B------:R-:W-:-:S03]  /*4610*/  IMAD.X R26, RZ, RZ, R26, P2 ;  /* 0x000000ffff1a7224 */ /* 0x000fc600010e061a */
        /* <DEDUP_REMOVED lines=8> */
[----:B------:R-:W-:Y:S02]  /*46a0*/  SEL R34, R34, R27, P4 ;  /* 0x0000001b22227207 */ /* 0x000fe40002000000 */
[----:B------:R-:W-:Y:S01]  /*46b0*/  ISETP.GE.U32.AND P0, PT, R21, R38, PT ;  /* 0x000000261500720c */ /* 0x000fe20003f06070 */
[----:B------:R-:W-:Y:S01]  /*46c0*/  IMAD.X R21, RZ, RZ, R26, P2 ;  /* 0x000000ffff157224 */ /* 0x000fe200010e061a */
[----:B------:R-:W-:Y:S02]  /*46d0*/  SEL R19, R20, R19, P4 ;  /* 0x0000001314137207 */ /* 0x000fe40002000000 */
[----:B------:R-:W-:Y:S02]  /*46e0*/  IADD3 R27, P2, R34, 0x1, RZ ;  /* 0x00000001221b7810 */ /* 0x000fe40007f5e0ff */
[----:B------:R-:W-:Y:S01]  /*46f0*/  SEL R21, R21, R26, P4 ;  /* 0x0000001a15157207 */ /* 0x000fe20002000000 */
[----:B------:R-:W-:Y:S01]  /*4700*/  IMAD.MOV.U32 R26, RZ, RZ, R22 ;  /* 0x000000ffff1a7224 */ /* 0x000fe200078e0016 */
[----:B------:R-:W-:-:S02]  /*4710*/  ISETP.GE.U32.AND.EX P0, PT, R19, R39, PT, P0 ;  /* 0x000000271300720c */ /* 0x000fc40003f06100 */
[----:B------:R-:W-:Y:S02]  /*4720*/  IADD3.X R20, RZ, R21, RZ, P2, !PT ;  /* 0x00000015ff147210 */ /* 0x000fe400017fe4ff */
[----:B------:R-:W-:Y:S02]  /*4730*/  SEL R27, R27, R34, P0 ;  /* 0x000000221b1b7207 */ /* 0x000fe40000000000 */
[----:B------:R-:W-:Y:S02]  /*4740*/  LOP3.LUT R19, R23, R17, RZ, 0x3c, !PT ;  /* 0x0000001117137212 */ /* 0x000fe400078e3cff */
[----:B------:R-:W-:Y:S02]  /*4750*/  SEL R21, R20, R21, P0 ;  /* 0x0000001514157207 */ /* 0x000fe40000000000 */
[----:B------:R-:W-:Y:S02]  /*4760*/  IADD3 R20, P2, RZ, -R27, RZ ;  /* 0x8000001bff147210 */ /* 0x000fe40007f5e0ff */
[----:B------:R-:W-:-:S02]  /*4770*/  ISETP.GE.AND P3, PT, R19, RZ, PT ;  /* 0x000000ff1300720c */ /* 0x000fc40003f66270 */
[----:B------:R-:W-:Y:S01]  /*4780*/  ISETP.NE.U32.AND P0, PT, R24, RZ, PT ;  /* 0x000000ff1800720c */ /* 0x000fe20003f05070 */
[----:B------:R-:W-:Y:S01]  /*4790*/  IMAD.X R24, RZ, RZ, ~R21, P2 ;  /* 0x000000ffff187224 */ /* 0x000fe200010e0e15 */
[----:B------:R-:W-:Y:S01]  /*47a0*/  SEL R20, R20, R27, !P3 ;  /* 0x0000001b14147207 */ /* 0x000fe20005800000 */
[----:B------:R-:W-:Y:S01]  /*47b0*/  IMAD.MOV.U32 R27, RZ, RZ, 0x0 ;  /* 0x00000000ff1b7424 */ /* 0x000fe200078e00ff */
[----:B------:R-:W-:Y:S02]  /*47c0*/  ISETP.NE.AND.EX P0, PT, R23, RZ, PT, P0 ;  /* 0x000000ff1700720c */ /* 0x000fe40003f05300 */
[----:B------:R-:W-:Y:S02]  /*47d0*/  SEL R24, R24, R21, !P3 ;  /* 0x0000001518187207 */ /* 0x000fe40005800000 */
[----:B------:R-:W-:Y:S02]  /*47e0*/  SEL R20, R20, 0xffffffff, P0 ;  /* 0xffffffff14147807 */ /* 0x000fe40000000000 */
[----:B------:R-:W-:Y:S01]  /*47f0*/  SEL R21, R24, 0xffffffff, P0 ;  /* 0xffffffff18157807 */ /* 0x000fe20000000000 */
[----:B------:R-:W-:Y:S06]  /*4800*/  RET.REL.NODEC R26 `(_ZN5flash32flash_fwd_splitkv_combine_kernelI23Flash_fwd_kernel_traitsILi32ELi64ELi256ELi4ELb0ELb0EN7cutlass10bfloat16_tE19Flash_kernel_traitsILi32ELi64ELi256ELi4ES3_EELi16ELi3ELb0EEEvNS_16Flash_fwd_paramsE) ;  /* 0xffffb7f01a007950 */ /* 0x000fec0003c3ffff */
.L_x_231:
        /* <DEDUP_REMOVED lines=15> */
.L_x_5152:


//--------------------- .text._ZN5flash32flash_fwd_splitkv_combine_kernelI23Flash_fwd_kernel_traitsILi32ELi64ELi256ELi4ELb0ELb0EN7cutlass10bfloat16_tE19Flash_kernel_traitsILi32ELi64ELi256ELi4ES3_EELi16ELi2ELb0EEEvNS_16Flash_fwd_paramsE --------------------------
	.section	.text._ZN5flash32flash_fwd_splitkv_combine_kernelI23Flash_fwd_kernel_traitsILi32ELi64ELi256ELi4ELb0ELb0EN7cutlass10bfloat16_tE19Flash_kernel_traitsILi32ELi64ELi256ELi4ES3_EELi16ELi2ELb0EEEvNS_16Flash_fwd_paramsE,"ax",@progbits
	.sectioninfo	@"SHI_REGISTERS=54"
	.align	128
        .global         _ZN5flash32flash_fwd_splitkv_combine_kernelI23Flash_fwd_kernel_traitsILi32ELi64ELi256ELi4ELb0ELb0EN7cutlass10bfloat16_tE19Flash_kernel_traitsILi32ELi64ELi256ELi4ES3_EELi16ELi2ELb0EEEvNS_16Flash_fwd_paramsE
        .type           _ZN5flash32flash_fwd_splitkv_combine_kernelI23Flash_fwd_kernel_traitsILi32ELi64ELi256ELi4ELb0ELb0EN7cutlass10bfloat16_tE19Flash_kernel_traitsILi32ELi64ELi256ELi4ES3_EELi16ELi2ELb0EEEvNS_16Flash_fwd_paramsE,@function
        .size           _ZN5flash32flash_fwd_splitkv_combine_kernelI23Flash_fwd_kernel_traitsILi32ELi64ELi256ELi4ELb0ELb0EN7cutlass10bfloat16_tE19Flash_kernel_traitsILi32ELi64ELi256ELi4ES3_EELi16ELi2ELb0EEEvNS_16Flash_fwd_paramsE,(.L_x_5153 - _ZN5flash32flash_fwd_splitkv_combine_kernelI23Flash_fwd_kernel_traitsILi32ELi64ELi256ELi4ELb0ELb0EN7cutlass10bfloat16_tE19Flash_kernel_traitsILi32ELi64ELi256ELi4ES3_EELi16ELi2ELb0EEEvNS_16Flash_fwd_paramsE)
        .other          _ZN5flash32flash_fwd_splitkv_combine_kernelI23Flash_fwd_kernel_traitsILi32ELi64ELi256ELi4ELb0ELb0EN7cutlass10bfloat16_tE19Flash_kernel_traitsILi32ELi64ELi256ELi4ES3_EELi16ELi2ELb0EEEvNS_16Flash_fwd_paramsE,@"STO_CUDA_ENTRY STV_DEFAULT"
_ZN5flash32flash_fwd_splitkv_combine_kernelI23Flash_fwd_kernel_traitsILi32ELi64ELi256ELi4ELb0ELb0EN7cutlass10bfloat16_tE19Flash_kernel_traitsILi32ELi64ELi256ELi4ES3_EELi16ELi2ELb0EEEvNS_16Flash_fwd_paramsE:
.text._ZN5flash32flash_fwd_splitkv_combine_kernelI23Flash_fwd_kernel_traitsILi32ELi64ELi256ELi4ELb0ELb0EN7cutlass10bfloat16_tE19Flash_kernel_traitsILi32ELi64ELi256ELi4ES3_EELi16ELi2ELb0EEEvNS_16Flash_fwd_paramsE:
        /* <DEDUP_REMOVED lines=23> */
[----:B------:R-:W-:Y:S05]  /*0170*/  CALL.REL.NOINC `($__internal_5_$__cuda_sm20_div_s64) ;  /* 0x0000412000007944 */ /* 0x000fea0003c00000 */
[----:B------:R-:W-:Y:S02]  /*0180*/  MOV R20, R0 ;  /* 0x0000000000147202 */ /* 0x000fe40000000f00 */
[----:B------:R-:W-:Y:S01]  /*0190*/  MOV R21, R23 ;  /* 0x0000001700157202 */ /* 0x000fe20000000f00 */
[----:B------:R-:W-:Y:S05]  /*01a0*/  BRA `(.L_x_233) ;  /* 0x0000013000007947 */ /* 0x000fea0003800000 */
.L_x_232:
        /* <DEDUP_REMOVED lines=19> */
.L_x_233:
        /* <DEDUP_REMOVED lines=8> */
[----:B------:R-:W-:Y:S02]  /*0360*/  MOV R26, R20 ;  /* 0x00000014001a7202 */ /* 0x000fe40000000f00 */
[----:B------:R-:W-:Y:S02]  /*0370*/  MOV R22, 0x390 ;  /* 0x0000039000167802 */ /* 0x000fe40000000f00 */
[----:B------:R-:W-:Y:S05]  /*0380*/  CALL.REL.NOINC `($__internal_5_$__cuda_sm20_div_s64) ;  /* 0x00003f1000007944 */ /* 0x000fea0003c00000 */
[----:B------:R-:W-:Y:S02]  /*0390*/  MOV R30, R0 ;  /* 0x00000000001e7202 */ /* 0x000fe40000000f00 */
[----:B------:R-:W-:Y:S01]  /*03a0*/  MOV R31, R23 ;  /* 0x00000017001f7202 */ /* 0x000fe20000000f00 */
[----:B------:R-:W-:Y:S05]  /*03b0*/  BRA `(.L_x_236) ;  /* 0x0000013000007947 */ /* 0x000fea0003800000 */
.L_x_235:
        /* <DEDUP_REMOVED lines=19> */
.L_x_236:
[----:B------:R-:W-:Y:S05]  /*04f0*/  BSYNC B0 ;  /* 0x0000000000007941 */ /* 0x000fea0003800000 */
.L_x_234:
        /* <DEDUP_REMOVED lines=42> */
[----:B------:R-:W-:Y:S01]  /*07a0*/  MOV R22, R0 ;  /* 0x0000000000167202 */ /* 0x000fe20000000f00 */
[----:B------:R-:W-:Y:S05]  /*07b0*/  BRA `(.L_x_239) ;  /* 0x0000013000007947 */ /* 0x000fea0003800000 */
.L_x_238:
        /* <DEDUP_REMOVED lines=19> */
.L_x_239:
[----:B------:R-:W-:Y:S05]  /*08f0*/  BSYNC B0 ;  /* 0x0000000000007941 */ /* 0x000fea0003800000 */
.L_x_237:
        /* <DEDUP_REMOVED lines=76> */
.L_x_241:
        /* <DEDUP_REMOVED lines=19> */
.L_x_242:
[----:B------:R-:W-:Y:S05]  /*0ef0*/  BSYNC B0 ;  /* 0x0000000000007941 */ /* 0x000fea0003800000 */
.L_x_240:
        /* <DEDUP_REMOVED lines=44> */
.L_x_244:
        /* <DEDUP_REMOVED lines=19> */
.L_x_245:
[----:B------:R-:W-:Y:S05]  /*12f0*/  BSYNC B0 ;  /* 0x0000000000007941 */ /* 0x000fea0003800000 */
.L_x_243:
[----:B------:R-:W-:Y:S01]  /*1300*/  IABS R6, c[0x0][0x214] ;  /* 0x0000850000067a13 */ /* 0x000fe20000000000 */
[----:B------:R-:W-:Y:S01]  /*1310*/  IMAD.MOV.U32 R30, RZ, RZ, RZ ;  /* 0x000000ffff1e7224 */ /* 0x000fe200078e00ff */
[----:B------:R-:W-:Y:S01]  /*1320*/  ISETP.GT.AND P3, PT, R7, RZ, PT ;  /* 0x000000ff0700720c */ /* 0x000fe20003f64270 */
[----:B------:R-:W-:Y:S01]  /*1330*/  ULDC.U8 UR4, c[0x0][0x329] ;  /* 0x0000ca4000047ab9 */ /* 0x000fe20000000000 */
[----:B------:R-:W0:Y:S01]  /*1340*/  I2F.RP R13, R6 ;  /* 0x00000006000d7306 */ /* 0x000e220000209400 */
[----:B------:R-:W-:Y:S01]  /*1350*/  ULDC.64 UR8, c[0x0][0x118] ;  /* 0x0000460000087ab9 */ /* 0x000fe20000000a00 */
[----:B------:R-:W-:Y:S06]  /*1360*/  BSSY B0, `(.L_x_246) ;  /* 0x000007d000007945 */ /* 0x000fec0003800000 */
        /* <DEDUP_REMOVED lines=9> */
[----:B------:R-:W-:-:S03]  /*1400*/  ISETP.GE.AND P1, PT, R8, RZ, PT ;  /* 0x000000ff0800720c */ /* 0x000fc60003f26270 */
[----:B------:R-:W-:-:S04]  /*1410*/  IMAD.HI.U32 R2, R2, R0, RZ ;  /* 0x0000000002027227 */ /* 0x000fc800078e00ff */
[----:B------:R-:W-:-:S04]  /*1420*/  IMAD.MOV R13, RZ, RZ, -R2 ;  /* 0x000000ffff0d7224 */ /* 0x000fc800078e0a02 */
[----:B------:R-:W-:Y:S01]  /*1430*/  IMAD R13, R6, R13, R0 ;  /* 0x0000000d060d7224 */ /* 0x000fe200078e0200 */
[----:B------:R-:W-:-:S04]  /*1440*/  SHF.R.S32.HI R0, RZ, 0x1f, R7 ;  /* 0x0000001fff007819 */ /* 0x000fc80000011407 */
[----:B------:R-:W-:-:S13]  /*1450*/  ISETP.GT.U32.AND P0, PT, R6, R13, PT ;  /* 0x0000000d0600720c */ /* 0x000fda0003f04070 */
[----:B------:R-:W-:Y:S01]  /*1460*/  @!P0 IMAD.IADD R13, R13, 0x1, -R6 ;  /* 0x000000010d0d8824 */ /* 0x000fe200078e0a06 */
[----:B------:R-:W-:Y:S02]  /*1470*/  @!P0 IADD3 R2, R2, 0x1, RZ ;  /* 0x0000000102028810 */ /* 0x000fe40007ffe0ff */
[----:B------:R-:W-:Y:S02]  /*1480*/  ISETP.NE.AND P0, PT, RZ, c[0x0][0x214], PT ;  /* 0x00008500ff007a0c */ /* 0x000fe40003f05270 */
[----:B------:R-:W-:Y:S02]  /*1490*/  ISETP.GE.U32.AND P2, PT, R13, R6, PT ;  /* 0x000000060d00720c */ /* 0x000fe40003f46070 */
[----:B------:R-:W-:Y:S01]  /*14a0*/  LEA.HI.SX32 R13, R7, 0x1, 0x1 ;  /* 0x00000001070d7811 */ /* 0x000fe200078f0aff */
[----:B------:R-:W-:-:S10]  /*14b0*/  @!P3 IMAD.MOV R13, RZ, RZ, R0 ;  /* 0x000000ffff0db224 */ /* 0x000fd400078e0200 */
[----:B------:R-:W-:-:S05]  /*14c0*/  @P2 IADD3 R2, R2, 0x1, RZ ;  /* 0x0000000102022810 */ /* 0x000fca0007ffe0ff */
[----:B------:R-:W-:Y:S01]  /*14d0*/  @!P1 IMAD.MOV R2, RZ, RZ, -R2 ;  /* 0x000000ffff029224 */ /* 0x000fe200078e0a02 */
[----:B------:R-:W-:-:S05]  /*14e0*/  @!P0 LOP3.LUT R2, RZ, c[0x0][0x214], RZ, 0x33, !PT ;  /* 0x00008500ff028a12 */ /* 0x000fca00078e33ff */
[----:B------:R-:W-:Y:S01]  /*14f0*/  IMAD R8, R13, R2, RZ ;  /* 0x000000020d087224 */ /* 0x000fe200078e02ff */
[----:B------:R-:W-:-:S04]  /*1500*/  IABS R2, c[0x0][0x1c0] ;  /* 0x0000700000027a13 */ /* 0x000fc80000000000 */
[----:B------:R-:W0:Y:S01]  /*1510*/  I2F.U32.RP R13, R2 ;  /* 0x00000002000d7306 */ /* 0x000e220000209000 */
[----:B------:R-:W-:-:S05]  /*1520*/  IABS R6, R8 ;  /* 0x0000000800067213 */ /* 0x000fca0000000000 */
[----:B------:R-:W-:Y:S02]  /*1530*/  IMAD.IADD R21, R11, 0x1, R6 ;  /* 0x000000010b157824 */ /* 0x000fe400078e0206 */
[----:B------:R-:W1:Y:S08]  /*1540*/  I2F.RP R14, R6 ;  /* 0x00000006000e7306 */ /* 0x000e700000209400 */
[----:B0-----:R-:W0:Y:S08]  /*1550*/  MUFU.RCP R22, R13 ;  /* 0x0000000d00167308 */ /* 0x001e300000001000 */
[----:B-1----:R-:W1:Y:S01]  /*1560*/  MUFU.RCP R0, R14 ;  /* 0x0000000e00007308 */ /* 0x002e620000001000 */
[----:B0-----:R-:W-:-:S07]  /*1570*/  IADD3 R22, R22, 0xffffffe, RZ ;  /* 0x0ffffffe16167810 */ /* 0x001fce0007ffe0ff */
[----:B------:R-:W0:Y:S01]  /*1580*/  F2I.FTZ.U32.TRUNC.NTZ R23, R22 ;  /* 0x0000001600177305 */ /* 0x000e22000021f000 */
[----:B-1----:R-:W-:Y:S02]  /*1590*/  IADD3 R0, R0, 0xffffffe, RZ ;  /* 0x0ffffffe00007810 */ /* 0x002fe40007ffe0ff */
[----:B------:R-:W-:-:S05]  /*15a0*/  IABS R14, R21 ;  /* 0x00000015000e7213 */ /* 0x000fca0000000000 */
[----:B------:R-:W1:Y:S01]  /*15b0*/  F2I.FTZ.U32.TRUNC.NTZ R31, R0 ;  /* 0x00000000001f7305 */ /* 0x000e62000021f000 */
[----:B0-----:R-:W-:Y:S02]  /*15c0*/  IMAD.MOV R29, RZ, RZ, -R23 ;  /* 0x000000ffff1d7224 */ /* 0x001fe400078e0a17 */
[----:B------:R-:W-:Y:S02]  /*15d0*/  IMAD.MOV.U32 R22, RZ, RZ, RZ ;  /* 0x000000ffff167224 */ /* 0x000fe400078e00ff */
[----:B------:R-:W-:Y:S02]  /*15e0*/  IMAD R29, R29, R2, RZ ;  /* 0x000000021d1d7224 */ /* 0x000fe400078e02ff */
[----:B-1----:R-:W-:Y:S01]  /*15f0*/  IMAD.MOV R27, RZ, RZ, -R31 ;  /* 0x000000ffff1b7224 */ /* 0x002fe200078e0a1f */
[----:B------:R-:W-:Y:S01]  /*1600*/  IABS R0, c[0x0][0x1c0] ;  /* 0x0000700000007a13 */ /* 0x000fe20000000000 */
[----:B------:R-:W-:Y:S01]  /*1610*/  IMAD.HI.U32 R29, R23, R29, R22 ;  /* 0x0000001d171d7227 */ /* 0x000fe200078e0016 */
[----:B------:R-:W-:-:S02]  /*1620*/  IABS R22, R10 ;  /* 0x0000000a00167213 */ /* 0x000fc40000000000 */
[----:B------:R-:W-:Y:S01]  /*1630*/  LOP3.LUT R10, R10, c[0x0][0x1c0], RZ, 0x3c, !PT ;  /* 0x000070000a0a7a12 */ /* 0x000fe200078e3cff */
[----:B------:R-:W-:Y:S02]  /*1640*/  IMAD R27, R27, R6, RZ ;  /* 0x000000061b1b7224 */ /* 0x000fe400078e02ff */
[----:B------:R-:W-:Y:S02]  /*1650*/  IMAD.MOV R0, RZ, RZ, -R0 ;  /* 0x000000ffff007224 */ /* 0x000fe400078e0a00 */
[----:B------:R-:W-:-:S04]  /*1660*/  IMAD.HI.U32 R11, R29, R22, RZ ;  /* 0x000000161d0b7227 */ /* 0x000fc800078e00ff */
[----:B------:R-:W-:Y:S01]  /*1670*/  IMAD.HI.U32 R27, R31, R27, R30 ;  /* 0x0000001b1f1b7227 */ /* 0x000fe200078e001e */
[----:B------:R-:W-:-:S03]  /*1680*/  IABS R31, R8 ;  /* 0x00000008001f7213 */ /* 0x000fc60000000000 */
[----:B------:R-:W-:Y:S02]  /*1690*/  IMAD R23, R11, R0, R22 ;  /* 0x000000000b177224 */ /* 0x000fe400078e0216 */
[----:B------:R-:W-:Y:S02]  /*16a0*/  IMAD.MOV R31, RZ, RZ, -R31 ;  /* 0x000000ffff1f7224 */ /* 0x000fe400078e0a1f */
[----:B------:R-:W-:Y:S01]  /*16b0*/  IMAD.HI.U32 R27, R27, R14, RZ ;  /* 0x0000000e1b1b7227 */ /* 0x000fe200078e00ff */
[----:B------:R-:W-:-:S03]  /*16c0*/  ISETP.GT.U32.AND P3, PT, R2, R23, PT ;  /* 0x000000170200720c */ /* 0x000fc60003f64070 */
[----:B------:R-:W-:Y:S02]  /*16d0*/  IMAD R31, R27, R31, R14 ;  /* 0x0000001f1b1f7224 */ /* 0x000fe400078e020e */
[----:B------:R-:W-:-:S03]  /*16e0*/  IMAD.HI.U32 R29, R29, R14, RZ ;  /* 0x0000000e1d1d7227 */ /* 0x000fc600078e00ff */
[----:B------:R-:W-:Y:S01]  /*16f0*/  ISETP.GT.U32.AND P0, PT, R6, R31, PT ;  /* 0x0000001f0600720c */ /* 0x000fe20003f04070 */
[----:B------:R-:W-:Y:S01]  /*1700*/  IMAD R13, R29, R0, R14 ;  /* 0x000000001d0d7224 */ /* 0x000fe200078e020e */
[C---:B------:R-:W-:Y:S02]  /*1710*/  LOP3.LUT R0, R21.reuse, R6, RZ, 0x3c, !PT ;  /* 0x0000000615007212 */ /* 0x040fe400078e3cff */
[----:B------:R-:W-:Y:S01]  /*1720*/  LOP3.LUT R21, R21, c[0x0][0x1c0], RZ, 0x3c, !PT ;  /* 0x0000700015157a12 */ /* 0x000fe200078e3cff */
[----:B------:R-:W-:Y:S01]  /*1730*/  @!P3 IMAD.IADD R23, R23, 0x1, -R2 ;  /* 0x000000011717b824 */ /* 0x000fe200078e0a02 */
[----:B------:R-:W-:Y:S02]  /*1740*/  ISETP.GT.U32.AND P1, PT, R2, R13, PT ;  /* 0x0000000d0200720c */ /* 0x000fe40003f24070 */
[----:B------:R-:W-:Y:S02]  /*1750*/  ISETP.GE.AND P4, PT, R0, RZ, PT ;  /* 0x000000ff0000720c */ /* 0x000fe40003f86270 */
[----:B------:R-:W-:Y:S01]  /*1760*/  ISETP.GE.U32.AND P6, PT, R23, R2, PT ;  /* 0x000000021700720c */ /* 0x000fe20003fc6070 */
[----:B------:R-:W0:Y:S01]  /*1770*/  S2R R0, SR_TID.X ;  /* 0x0000000000007919 */ /* 0x000e220000002100 */
[----:B------:R-:W-:Y:S01]  /*1780*/  @!P3 IADD3 R11, R11, 0x1, RZ ;  /* 0x000000010b0bb810 */ /* 0x000fe20007ffe0ff */
[----:B------:R-:W-:Y:S01]  /*1790*/  @!P0 IMAD.IADD R31, R31, 0x1, -R6 ;  /* 0x000000011f1f8824 */ /* 0x000fe200078e0a06 */
[----:B------:R-:W-:Y:S01]  /*17a0*/  ISETP.GT.AND P3, PT, R4, RZ, PT ;  /* 0x000000ff0400720c */ /* 0x000fe20003f64270 */
[----:B------:R-:W-:Y:S01]  /*17b0*/  IMAD.MOV.U32 R23, RZ, RZ, c[0x0][0x214] ;  /* 0x00008500ff177624 */ /* 0x000fe200078e00ff */
[----:B------:R-:W-:-:S02]  /*17c0*/  @!P0 IADD3 R27, R27, 0x1, RZ ;  /* 0x000000011b1b8810 */ /* 0x000fc40007ffe0ff */
[----:B------:R-:W-:Y:S01]  /*17d0*/  ISETP.GE.U32.AND P2, PT, R31, R6, PT ;  /* 0x000000061f00720c */ /* 0x000fe20003f46070 */
[----:B------:R-:W-:Y:S01]  /*17e0*/  @!P1 IMAD.IADD R13, R13, 0x1, -R2 ;  /* 0x000000010d0d9824 */ /* 0x000fe200078e0a02 */
[----:B------:R-:W-:Y:S02]  /*17f0*/  ISETP.GE.AND P0, PT, R10, RZ, PT ;  /* 0x000000ff0a00720c */ /* 0x000fe40003f06270 */
[----:B------:R-:W-:Y:S02]  /*1800*/  SHF.R.S32.HI R10, RZ, 0x1f, R4 ;  /* 0x0000001fff0a7819 */ /* 0x000fe40000011404 */
[----:B------:R-:W-:Y:S02]  /*1810*/  @P6 IADD3 R11, R11, 0x1, RZ ;  /* 0x000000010b0b6810 */ /* 0x000fe40007ffe0ff */
[----:B------:R-:W-:Y:S02]  /*1820*/  ISETP.NE.AND P6, PT, R8, RZ, PT ;  /* 0x000000ff0800720c */ /* 0x000fe40003fc5270 */
[----:B------:R-:W-:-:S02]  /*1830*/  ISETP.GE.U32.AND P5, PT, R13, R2, PT ;  /* 0x000000020d00720c */ /* 0x000fc40003fa6070 */
[----:B------:R-:W-:Y:S02]  /*1840*/  @!P1 IADD3 R29, R29, 0x1, RZ ;  /* 0x000000011d1d9810 */ /* 0x000fe40007ffe0ff */
[----:B------:R-:W-:Y:S01]  /*1850*/  @P2 IADD3 R27, R27, 0x1, RZ ;  /* 0x000000011b1b2810 */ /* 0x000fe20007ffe0ff */
[----:B------:R-:W-:Y:S01]  /*1860*/  @!P0 IMAD.MOV R11, RZ, RZ, -R11 ;  /* 0x000000ffff0b8224 */ /* 0x000fe200078e0a0b */
[----:B------:R-:W-:Y:S02]  /*1870*/  ISETP.GE.AND P2, PT, R21, RZ, PT ;  /* 0x000000ff1500720c */ /* 0x000fe40003f46270 */
[----:B0-----:R-:W-:Y:S01]  /*1880*/  SHF.R.S32.HI R21, RZ, 0x1f, R0 ;  /* 0x0000001fff157819 */ /* 0x001fe20000011400 */
[----:B------:R-:W-:Y:S01]  /*1890*/  @!P4 IMAD.MOV R27, RZ, RZ, -R27 ;  /* 0x000000ffff1bc224 */ /* 0x000fe200078e0a1b */
[----:B------:R-:W-:Y:S01]  /*18a0*/  LEA.HI.SX32 R14, R4, 0x1, 0x1 ;  /* 0x00000001040e7811 */ /* 0x000fe200078f0aff */
[----:B------:R-:W-:Y:S01]  /*18b0*/  @!P3 IMAD.MOV R14, RZ, RZ, R10 ;  /* 0x000000ffff0eb224 */ /* 0x000fe200078e020a */
[----:B------:R-:W-:-:S02]  /*18c0*/  @!P6 LOP3.LUT R27, RZ, R6, RZ, 0x33, !PT ;  /* 0x00000006ff1be212 */ /* 0x000fc400078e33ff */
[----:B------:R-:W-:Y:S02]  /*18d0*/  LEA.HI R10, R21, R0, RZ, 0x4 ;  /* 0x00000000150a7211 */ /* 0x000fe400078f20ff */
[----:B------:R-:W-:Y:S02]  /*18e0*/  @P5 IADD3 R29, R29, 0x1, RZ ;  /* 0x000000011d1d5810 */ /* 0x000fe40007ffe0ff */
[----:B------:R-:W-:Y:S02]  /*18f0*/  ISETP.LT.U32.AND P0, PT, R24, R27, PT ;  /* 0x0000001b1800720c */ /* 0x000fe40003f01070 */
[----:B------:R-:W-:Y:S01]  /*1900*/  SHF.R.S32.HI R13, RZ, 0x1f, R27 ;  /* 0x0000001fff0d7819 */ /* 0x000fe2000001141b */
[----:B------:R-:W-:Y:S01]  /*1910*/  @!P2 IMAD.MOV R29, RZ, RZ, -R29 ;  /* 0x000000ffff1da224 */ /* 0x000fe200078e0a1d */
[----:B------:R-:W-:Y:S02]  /*1920*/  SHF.R.S32.HI R6, RZ, 0x4, R10 ;  /* 0x00000004ff067819 */ /* 0x000fe4000001140a */
[----:B------:R-:W-:-:S02]  /*1930*/  ISETP.LT.AND.EX P2, PT, R25, R13, PT, P0 ;  /* 0x0000000d1900720c */ /* 0x000fc40003f41300 */
[----:B------:R-:W-:Y:S02]  /*1940*/  ISETP.GE.AND P0, PT, R6, c[0x0][0x314], PT ;  /* 0x0000c50006007a0c */ /* 0x000fe40003f06270 */
[----:B------:R-:W-:Y:S02]  /*1950*/  ISETP.NE.AND P4, PT, RZ, c[0x0][0x1c0], PT ;  /* 0x00007000ff007a0c */ /* 0x000fe40003f85270 */
[----:B------:R-:W-:Y:S02]  /*1960*/  LOP3.LUT R2, RZ, c[0x0][0x1c0], RZ, 0x33, !PT ;  /* 0x00007000ff027a12 */ /* 0x000fe400078e33ff */
[----:B------:R-:W-:Y:S02]  /*1970*/  ISETP.NE.AND P1, PT, RZ, UR4, PT ;  /* 0x00000004ff007c0c */ /* 0x000fe4000bf25270 */
[----:B------:R-:W-:Y:S02]  /*1980*/  SEL R22, R2, R11, !P4 ;  /* 0x0000000b02167207 */ /* 0x000fe40006000000 */
[----:B------:R-:W-:-:S02]  /*1990*/  SEL R23, R23, 0x1, !P1 ;  /* 0x0000000117177807 */ /* 0x000fc40004800000 */
[----:B------:R-:W-:Y:S02]  /*19a0*/  SEL R2, R2, R29, !P4 ;  /* 0x0000001d02027207 */ /* 0x000fe40006000000 */
[----:B------:R-:W-:Y:S01]  /*19b0*/  LOP3.LUT R29, R10, 0xfffffff0, RZ, 0xc0, !PT ;  /* 0xfffffff00a1d7812 */ /* 0x000fe200078ec0ff */
[----:B------:R-:W-:Y:S01]  /*19c0*/  IMAD R11, R22, R23, RZ ;  /* 0x00000017160b7224 */ /* 0x000fe200078e02ff */
[----:B------:R-:W-:Y:S01]  /*19d0*/  SEL R13, R25, R13, P2 ;  /* 0x0000000d190d7207 */ /* 0x000fe20001000000 */
[----:B------:R-:W-:Y:S02]  /*19e0*/  IMAD.MOV.U32 R10, RZ, RZ, -0x800000 ;  /* 0xff800000ff0a7424 */ /* 0x000fe400078e00ff */
[----:B------:R-:W-:Y:S01]  /*19f0*/  IMAD R11, R14, R11, RZ ;  /* 0x0000000b0e0b7224 */ /* 0x000fe200078e02ff */
[----:B------:R-:W-:Y:S01]  /*1a00*/  SEL R14, R24, R27, P2 ;  /* 0x0000001b180e7207 */ /* 0x000fe20001000000 */
[----:B------:R-:W-:Y:S01]  /*1a10*/  IMAD.IADD R29, R0, 0x1, -R29 ;  /* 0x00000001001d7824 */ /* 0x000fe200078e0a1d */
        /* <DEDUP_REMOVED lines=17> */
.L_x_247:
[----:B------:R-:W-:Y:S05]  /*1b30*/  BSYNC B0 ;  /* 0x0000000000007941 */ /* 0x000fea0003800000 */
.L_x_246:
[C---:B------:R-:W-:Y:S01]  /*1b40*/  ISETP.GT.AND P5, PT, R0.reuse, 0x3f, PT ;  /* 0x0000003f0000780c */ /* 0x040fe20003fa4270 */
[----:B------:R-:W-:Y:S01]  /*1b50*/  IMAD.MOV.U32 R30, RZ, RZ, -0x800000 ;  /* 0xff800000ff1e7424 */ /* 0x000fe200078e00ff */
[----:B------:R-:W-:Y:S01]  /*1b60*/  LOP3.LUT P2, RZ, R0, 0x3, RZ, 0xc0, !PT ;  /* 0x0000000300ff7812 */ /* 0x000fe2000784c0ff */
[----:B------:R-:W-:Y:S01]  /*1b70*/  IMAD R23, R2, R23, RZ ;  /* 0x0000001702177224 */ /* 0x000fe200078e02ff */
[----:B------:R-:W-:Y:S01]  /*1b80*/  ISETP.GT.AND P3, PT, R8, RZ, PT ;  /* 0x000000ff0800720c */ /* 0x000fe20003f64270 */
[----:B------:R-:W-:Y:S01]  /*1b90*/  BSSY B1, `(.L_x_248) ;  /* 0x00001e7000017945 */ /* 0x000fe20003800000 */
[----:B------:R-:W-:-:S07]  /*1ba0*/  ISETP.GT.OR P2, PT, R0, 0x3f, P2 ;  /* 0x0000003f0000780c */ /* 0x000fce0001744670 */
[----:B------:R-:W-:Y:S01]  /*1bb0*/  @!P5 IMAD R29, R6, 0x11, R29 ;  /* 0x00000011061dd824 */ /* 0x000fe200078e021d */
[----:B0-----:R-:W-:-:S04]  /*1bc0*/  @!P5 LEA.HI R25, R21, R0, RZ, 0x2 ;  /* 0x000000001519d211 */ /* 0x001fc800078f10ff */
[----:B-----5:R0:W-:Y:S01]  /*1bd0*/  @!P5 STS [R29.X4], R10 ;  /* 0x0000000a1d00d388 */ /* 0x0201e20000004800 */
[----:B------:R-:W-:-:S05]  /*1be0*/  @!P5 LOP3.LUT R25, R25, 0xfffffffc, RZ, 0xc0, !PT ;  /* 0xfffffffc1919d812 */ /* 0x000fca00078ec0ff */
[----:B------:R-:W-:-:S04]  /*1bf0*/  @!P5 IMAD.IADD R22, R0, 0x1, -R25 ;  /* 0x000000010016d824 */ /* 0x000fc800078e0a19 */
[----:B------:R-:W-:Y:S01]  /*1c00*/  @!P5 IMAD R22, R22, 0x44, R25 ;  /* 0x000000441616d824 */ /* 0x000fe200078e0219 */
[----:B------:R-:W-:Y:S01]  /*1c10*/  BAR.SYNC.DEFER_BLOCKING 0x0 ;  /* 0x0000000000007b1d */ /* 0x000fe20000010000 */
[----:B0-----:R-:W-:-:S05]  /*1c20*/  LEA.HI.SX32 R10, R8, 0x1, 0x1 ;  /* 0x00000001080a7811 */ /* 0x001fca00078f0aff */
[----:B------:R0:W1:Y:S02]  /*1c30*/  @!P5 LDS R30, [R22] ;  /* 0x00000000161ed984 */ /* 0x0000640000000800 */
[----:B0-----:R-:W-:-:S05]  /*1c40*/  SHF.R.S32.HI R22, RZ, 0x1f, R8 ;  /* 0x0000001fff167819 */ /* 0x001fca0000011408 */
[----:B------:R-:W-:-:S04]  /*1c50*/  @!P3 IMAD.MOV R10, RZ, RZ, R22 ;  /* 0x000000ffff0ab224 */ /* 0x000fc800078e0216 */
[----:B------:R-:W-:Y:S01]  /*1c60*/  IMAD R10, R23, R10, RZ ;  /* 0x0000000a170a7224 */ /* 0x000fe200078e02ff */
[----:B-1----:R-:W0:Y:S02]  /*1c70*/  SHFL.BFLY PT, R31, R30, 0x2, 0x1f ;  /* 0x0c401f001e1f7f89 */ /* 0x002e2400000e0000 */
[----:B0-----:R-:W-:-:S05]  /*1c80*/  FMNMX.FTZ R31, R31, R30, !PT ;  /* 0x0000001e1f1f7209 */ /* 0x001fca0007810000 */
        /* <DEDUP_REMOVED lines=10> */
[----:B0-----:R-:W-:Y:S02]  /*1d30*/  FADD.FTZ R6, R27, R6 ;  /* 0x000000061b067221 */ /* 0x001fe40000010000 */
[----:B------:R-:W-:-:S03]  /*1d40*/  IMAD.MOV.U32 R27, RZ, RZ, 0x7f800000 ;  /* 0x7f800000ff1b7424 */ /* 0x000fc600078e00ff */
[----:B------:R-:W-:-:S13]  /*1d50*/  FSETP.NE.FTZ.AND P0, PT, R6, RZ, PT ;  /* 0x000000ff0600720b */ /* 0x000fda0003f15000 */
        /* <DEDUP_REMOVED lines=41> */
[----:B------:R-:W-:Y:S05]  /*1ff0*/  CALL.REL.NOINC `($__internal_5_$__cuda_sm20_div_s64) ;  /* 0x000022a000007944 */ /* 0x000fea0003c00000 */
[-C--:B------:R-:W-:Y:S02]  /*2000*/  IADD3 R25, P0, RZ, -R0.reuse, RZ ;  /* 0x80000000ff197210 */ /* 0x080fe40007f1e0ff */
[----:B------:R-:W-:Y:S02]  /*2010*/  MOV R42, R0 ;  /* 0x00000000002a7202 */ /* 0x000fe40000000f00 */
[----:B------:R-:W-:Y:S01]  /*2020*/  IADD3.X R21, RZ, ~R23, RZ, P0, !PT ;  /* 0x80000017ff157210 */ /* 0x000fe200007fe4ff */
[----:B------:R-:W-:Y:S01]  /*2030*/  IMAD.WIDE.U32 R32, R36, R25, R32 ;  /* 0x0000001924207225 */ /* 0x000fe200078e0020 */
[----:B------:R-:W-:-:S03]  /*2040*/  MOV R43, R23 ;  /* 0x00000017002b7202 */ /* 0x000fc60000000f00 */
[----:B------:R-:W-:Y:S01]  /*2050*/  IMAD R21, R21, R36, RZ ;  /* 0x0000002415157224 */ /* 0x000fe200078e02ff */
[----:B------:R-:W-:-:S03]  /*2060*/  MOV R26, R32 ;  /* 0x00000020001a7202 */ /* 0x000fc60000000f00 */
[----:B------:R-:W-:-:S05]  /*2070*/  IMAD R21, R6, R25, R21 ;  /* 0x0000001906157224 */ /* 0x000fca00078e0215 */
[----:B------:R-:W-:Y:S01]  /*2080*/  IADD3 R21, R33, R21, RZ ;  /* 0x0000001521157210 */ /* 0x000fe20007ffe0ff */
[----:B------:R-:W-:Y:S05]  /*2090*/  BRA `(.L_x_253) ;  /* 0x0000016000007947 */ /* 0x000fea0003800000 */
.L_x_252:
        /* <DEDUP_REMOVED lines=22> */
.L_x_253:
[----:B------:R-:W-:Y:S05]  /*2200*/  BSYNC B0 ;  /* 0x0000000000007941 */ /* 0x000fea0003800000 */
.L_x_251:
[----:B------:R-:W-:Y:S01]  /*2210*/  LOP3.LUT R0, R21, R5, RZ, 0xfc, !PT ;  /* 0x0000000515007212 */ /* 0x000fe200078efcff */
[----:B------:R-:W-:Y:S03]  /*2220*/  BSSY B0, `(.L_x_254) ;  /* 0x0000028000007945 */ /* 0x000fe60003800000 */
[----:B------:R-:W-:-:S13]  /*2230*/  ISETP.NE.U32.AND P0, PT, R0, RZ, PT ;  /* 0x000000ff0000720c */ /* 0x000fda0003f05070 */
[----:B------:R-:W-:Y:S05]  /*2240*/  @!P0 BRA `(.L_x_255) ;  /* 0x000000f000008947 */ /* 0x000fea0003800000 */
[----:B------:R-:W-:Y:S01]  /*2250*/  IMAD.MOV.U32 R24, RZ, RZ, R3 ;  /* 0x000000ffff187224 */ /* 0x000fe200078e0003 */
[----:B------:R-:W-:Y:S02]  /*2260*/  MOV R6, R5 ;  /* 0x0000000500067202 */ /* 0x000fe40000000f00 */
[----:B------:R-:W-:Y:S02]  /*2270*/  MOV R22, 0x2290 ;  /* 0x0000229000167802 */ /* 0x000fe40000000f00 */
[----:B------:R-:W-:Y:S05]  /*2280*/  CALL.REL.NOINC `($__internal_5_$__cuda_sm20_div_s64) ;  /* 0x0000201000007944 */ /* 0x000fea0003c00000 */
        /* <DEDUP_REMOVED lines=11> */
.L_x_255:
        /* <DEDUP_REMOVED lines=22> */
.L_x_256:
[----:B------:R-:W-:Y:S05]  /*24a0*/  BSYNC B0 ;  /* 0x0000000000007941 */ /* 0x000fea0003800000 */
.L_x_254:
[----:B------:R-:W-:Y:S01]  /*24b0*/  LOP3.LUT R0, R37, R9, RZ, 0xfc, !PT ;  /* 0x0000000925007212 */ /* 0x000fe200078efcff */
[----:B------:R-:W-:Y:S01]  /*24c0*/  IMAD.MOV.U32 R28, RZ, RZ, c[0x0][0x210] ;  /* 0x00008400ff1c7624 */ /* 0x000fe200078e00ff */
[----:B------:R-:W-:Y:S02]  /*24d0*/  BSSY B0, `(.L_x_257) ;  /* 0x0000029000007945 */ /* 0x000fe40003800000 */
[----:B------:R-:W-:Y:S01]  /*24e0*/  ISETP.NE.U32.AND P0, PT, R0, RZ, PT ;  /* 0x000000ff0000720c */ /* 0x000fe20003f05070 */
[C---:B------:R-:W-:Y:S01]  /*24f0*/  IMAD R3, R28.reuse, c[0x0][0x214], RZ ;  /* 0x000085001c037a24 */ /* 0x040fe200078e02ff */
[----:B------:R-:W-:-:S11]  /*2500*/  SEL R28, R28, 0x1, P1 ;  /* 0x000000011c1c7807 */ /* 0x000fd60000800000 */
[----:B------:R-:W-:Y:S05]  /*2510*/  @!P0 BRA `(.L_x_258) ;  /* 0x000000e000008947 */ /* 0x000fea0003800000 */
[----:B------:R-:W-:Y:S01]  /*2520*/  IMAD.MOV.U32 R26, RZ, RZ, R36 ;  /* 0x000000ffff1a7224 */ /* 0x000fe200078e0024 */
[----:B------:R-:W-:Y:S01]  /*2530*/  MOV R24, R31 ;  /* 0x0000001f00187202 */ /* 0x000fe20000000f00 */
[----:B------:R-:W-:Y:S01]  /*2540*/  IMAD.MOV.U32 R21, RZ, RZ, R37 ;  /* 0x000000ffff157224 */ /* 0x000fe200078e0025 */
[----:B------:R-:W-:Y:S02]  /*2550*/  MOV R6, R9 ;  /* 0x0000000900067202 */ /* 0x000fe40000000f00 */
[----:B------:R-:W-:Y:S02]  /*2560*/  MOV R22, 0x2580 ;  /* 0x0000258000167802 */ /* 0x000fe40000000f00 */
[----:B------:R-:W-:Y:S05]  /*2570*/  CALL.REL.NOINC `($__internal_5_$__cuda_sm20_div_s64) ;  /* 0x00001d2000007944 */ /* 0x000fea0003c00000 */
[-C--:B------:R-:W-:Y:S02]  /*2580*/  IADD3 R6, P0, RZ, -R0.reuse, RZ ;  /* 0x80000000ff067210 */ /* 0x080fe40007f1e0ff */
[----:B------:R-:W-:Y:S02]  /*2590*/  MOV R22, R0 ;  /* 0x0000000000167202 */ /* 0x000fe40000000f00 */
[----:B------:R-:W-:Y:S01]  /*25a0*/  IADD3.X R2, RZ, ~R23, RZ, P0, !PT ;  /* 0x80000017ff027210 */ /* 0x000fe200007fe4ff */
[----:B------:R-:W-:-:S04]  /*25b0*/  IMAD.WIDE.U32 R36, R31, R6, R36 ;  /* 0x000000061f247225 */ /* 0x000fc800078e0024 */
[----:B------:R-:W-:-:S04]  /*25c0*/  IMAD R2, R2, R31, RZ ;  /* 0x0000001f02027224 */ /* 0x000fc800078e02ff */
[----:B------:R-:W-:-:S05]  /*25d0*/  IMAD R2, R9, R6, R2 ;  /* 0x0000000609027224 */ /* 0x000fca00078e0202 */
[----:B------:R-:W-:Y:S01]  /*25e0*/  IADD3 R2, R37, R2, RZ ;  /* 0x0000000225027210 */ /* 0x000fe20007ffe0ff */
[----:B------:R-:W-:Y:S05]  /*25f0*/  BRA `(.L_x_259) ;  /* 0x0000016000007947 */ /* 0x000fea0003800000 */
.L_x_258:
[----:B------:R-:W0:Y:S01]  /*2600*/  I2F.U32.RP R6, R31 ;  /* 0x0000001f00067306 */ /* 0x000e220000209000 */
[----:B------:R-:W-:Y:S01]  /*2610*/  HFMA2.MMA R22, -RZ, RZ, 0, 0 ;  /* 0x00000000ff167435 */ /* 0x000fe200000001ff */
[----:B------:R-:W-:-:S06]  /*2620*/  ISETP.NE.U32.AND P0, PT, R31, RZ, PT ;  /* 0x000000ff1f00720c */ /* 0x000fcc0003f05070 */
[----:B0-----:R-:W0:Y:S02]  /*2630*/  MUFU.RCP R2, R6 ;  /* 0x0000000600027308 */ /* 0x001e240000001000 */
[----:B0-----:R-:W-:-:S06]  /*2640*/  IADD3 R2, R2, 0xffffffe, RZ ;  /* 0x0ffffffe02027810 */ /* 0x001fcc0007ffe0ff */
[----:B------:R-:W0:Y:S02]  /*2650*/  F2I.FTZ.U32.TRUNC.NTZ R23, R2 ;  /* 0x0000000200177305 */ /* 0x000e24000021f000 */
[----:B0-----:R-:W-:Y:S01]  /*2660*/  IMAD.MOV R0, RZ, RZ, -R23 ;  /* 0x000000ffff007224 */ /* 0x001fe200078e0a17 */
[----:B------:R-:W-:-:S03]  /*2670*/  MOV R2, RZ ;  /* 0x000000ff00027202 */ /* 0x000fc60000000f00 */
[----:B------:R-:W-:-:S04]  /*2680*/  IMAD R0, R0, R31, RZ ;  /* 0x0000001f00007224 */ /* 0x000fc800078e02ff */
[----:B------:R-:W-:-:S06]  /*2690*/  IMAD.HI.U32 R23, R23, R0, R22 ;  /* 0x0000000017177227 */ /* 0x000fcc00078e0016 */
[----:B------:R-:W-:-:S04]  /*26a0*/  IMAD.HI.U32 R22, R23, R36, RZ ;  /* 0x0000002417167227 */ /* 0x000fc800078e00ff */
[----:B------:R-:W-:Y:S02]  /*26b0*/  IMAD.MOV R0, RZ, RZ, -R22 ;  /* 0x000000ffff007224 */ /* 0x000fe400078e0a16 */
[----:B------:R-:W-:Y:S02]  /*26c0*/  IMAD.MOV.U32 R23, RZ, RZ, RZ ;  /* 0x000000ffff177224 */ /* 0x000fe400078e00ff */
        /* <DEDUP_REMOVED lines=9> */
.L_x_259:
[----:B------:R-:W-:Y:S05]  /*2760*/  BSYNC B0 ;  /* 0x0000000000007941 */ /* 0x000fea0003800000 */
.L_x_257:
[-C--:B------:R-:W-:Y:S01]  /*2770*/  IMAD R0, R35, R20.reuse, RZ ;  /* 0x0000001423007224 */ /* 0x080fe200078e02ff */
[----:B------:R-:W-:Y:S01]  /*2780*/  ULDC.U8 UR5, c[0x0][0x329] ;  /* 0x0000ca4000057ab9 */ /* 0x000fe20000000000 */
[C---:B------:R-:W-:Y:S01]  /*2790*/  IMAD.WIDE.U32 R24, R34.reuse, R20, RZ ;  /* 0x0000001422187225 */ /* 0x040fe200078e00ff */
[----:B------:R-:W-:Y:S01]  /*27a0*/  UISETP.NE.AND UP0, UPT, UR5, URZ, UPT ;  /* 0x0000003f0500728c */ /* 0x000fe2000bf05270 */
[----:B------:R-:W-:Y:S01]  /*27b0*/  SHF.R.S32.HI R21, RZ, 0x1f, R28 ;  /* 0x0000001fff157819 */ /* 0x000fe2000001141c */
[----:B------:R-:W-:Y:S01]  /*27c0*/  ULDC UR4, c[0x0][0x214] ;  /* 0x0000850000047ab9 */ /* 0x000fe20000000800 */
[----:B------:R-:W-:Y:S01]  /*27d0*/  IMAD R35, R34, R19, R0 ;  /* 0x0000001322237224 */ /* 0x000fe200078e0200 */
[----:B------:R-:W-:Y:S01]  /*27e0*/  USEL UR4, UR4, 0x1, !UP0 ;  /* 0x0000000104047887 */ /* 0x000fe2000c000000 */
[----:B------:R-:W-:Y:S01]  /*27f0*/  IMAD R9, R2, R3, RZ ;  /* 0x0000000302097224 */ /* 0x000fe200078e02ff */
[----:B------:R-:W-:Y:S01]  /*2800*/  BSSY B0, `(.L_x_260) ;  /* 0x0000040000007945 */ /* 0x000fe20003800000 */
[----:B------:R-:W-:Y:S01]  /*2810*/  IMAD R5, R5, R28, RZ ;  /* 0x0000001c05057224 */ /* 0x000fe200078e02ff */
[----:B------:R-:W-:Y:S01]  /*2820*/  IADD3 R35, R25, R35, RZ ;  /* 0x0000002319237210 */ /* 0x000fe20007ffe0ff */
[----:B------:R-:W-:Y:S01]  /*2830*/  USHF.R.S32.HI UR5, URZ, 0x1f, UR4 ;  /* 0x0000001f3f057899 */ /* 0x000fe20008011404 */
[----:B------:R-:W-:-:S02]  /*2840*/  IMAD R23, R23, UR4, RZ ;  /* 0x0000000417177c24 */ /* 0x000fc4000f8e02ff */
[----:B------:R-:W-:Y:S02]  /*2850*/  IMAD R21, R21, R32, R5 ;  /* 0x0000002015157224 */ /* 0x000fe400078e0205 */
[-C--:B------:R-:W-:Y:S02]  /*2860*/  IMAD R0, R35, R18.reuse, RZ ;  /* 0x0000001223007224 */ /* 0x080fe400078e02ff */
[----:B------:R-:W-:-:S04]  /*2870*/  IMAD.WIDE.U32 R34, R24, R18, RZ ;  /* 0x0000001218227225 */ /* 0x000fc800078e00ff */
[----:B------:R-:W-:Y:S01]  /*2880*/  IMAD R25, R17, R24, R0 ;  /* 0x0000001811197224 */ /* 0x000fe200078e0200 */
[----:B------:R-:W-:Y:S01]  /*2890*/  SHF.R.S32.HI R0, RZ, 0x1f, R3 ;  /* 0x0000001fff007819 */ /* 0x000fe20000011403 */
[----:B------:R-:W-:-:S03]  /*28a0*/  IMAD.WIDE.U32 R38, R36, R3, RZ ;  /* 0x0000000324267225 */ /* 0x000fc600078e00ff */
[----:B------:R-:W-:Y:S01]  /*28b0*/  IADD3 R6, R35, R25, RZ ;  /* 0x0000001923067210 */ /* 0x000fe20007ffe0ff */
[----:B------:R-:W-:Y:S02]  /*28c0*/  IMAD R9, R0, R36, R9 ;  /* 0x0000002400097224 */ /* 0x000fe400078e0209 */
[----:B------:R-:W-:Y:S01]  /*28d0*/  IMAD.WIDE.U32 R32, R32, R28, RZ ;  /* 0x0000001c20207225 */ /* 0x000fe200078e00ff */
[----:B------:R-:W-:Y:S02]  /*28e0*/  LOP3.LUT R0, R43, R6, RZ, 0xfc, !PT ;  /* 0x000000062b007212 */ /* 0x000fe400078efcff */
[----:B------:R-:W-:Y:S01]  /*28f0*/  IADD3 R9, R39, R9, RZ ;  /* 0x0000000927097210 */ /* 0x000fe20007ffe0ff */
[----:B------:R-:W-:Y:S01]  /*2900*/  IMAD R23, R22, UR5, R23 ;  /* 0x0000000516177c24 */ /* 0x000fe2000f8e0217 */
[----:B------:R-:W-:Y:S01]  /*2910*/  ISETP.NE.U32.AND P0, PT, R0, RZ, PT ;  /* 0x000000ff0000720c */ /* 0x000fe20003f05070 */
[----:B------:R-:W-:-:S04]  /*2920*/  IMAD.WIDE.U32 R36, R22, UR4, RZ ;  /* 0x0000000416247c25 */ /* 0x000fc8000f8e00ff */
[----:B------:R-:W-:Y:S01]  /*2930*/  IMAD R5, R8, R3, RZ ;  /* 0x0000000308057224 */ /* 0x000fe200078e02ff */
[----:B------:R-:W-:Y:S01]  /*2940*/  IADD3 R8, R37, R23, RZ ;  /* 0x0000001725087210 */ /* 0x000fe20007ffe0ff */
[----:B------:R-:W-:Y:S01]  /*2950*/  IMAD R4, R4, R3, RZ ;  /* 0x0000000304047224 */ /* 0x000fe200078e02ff */
[----:B------:R-:W-:-:S05]  /*2960*/  IADD3 R3, R33, R21, RZ ;  /* 0x0000001521037210 */ /* 0x000fca0007ffe0ff */
[----:B------:R-:W-:Y:S05]  /*2970*/  @!P0 BRA `(.L_x_261) ;  /* 0x0000011000008947 */ /* 0x000fea0003800000 */
[----:B------:R-:W-:Y:S01]  /*2980*/  IMAD.MOV.U32 R26, RZ, RZ, R42 ;  /* 0x000000ffff1a7224 */ /* 0x000fe200078e002a */
[----:B------:R-:W-:Y:S01]  /*2990*/  MOV R21, R43 ;  /* 0x0000002b00157202 */ /* 0x000fe20000000f00 */
[----:B------:R-:W-:Y:S01]  /*29a0*/  IMAD.MOV.U32 R24, RZ, RZ, R34 ;  /* 0x000000ffff187224 */ /* 0x000fe200078e0022 */
[----:B------:R-:W-:Y:S02]  /*29b0*/  MOV R22, 0x29d0 ;  /* 0x000029d000167802 */ /* 0x000fe40000000f00 */
[----:B------:R-:W-:Y:S05]  /*29c0*/  CALL.REL.NOINC `($__internal_5_$__cuda_sm20_div_s64) ;  /* 0x000018d000007944 */ /* 0x000fea0003c00000 */
        /* <DEDUP_REMOVED lines=12> */
.L_x_261:
        /* <DEDUP_REMOVED lines=23> */
.L_x_262:
[----:B------:R-:W-:Y:S05]  /*2c00*/  BSYNC B0 ;  /* 0x0000000000007941 */ /* 0x000fea0003800000 */
.L_x_260:
        /* <DEDUP_REMOVED lines=19> */
.L_x_264:
        /* <DEDUP_REMOVED lines=22> */
.L_x_265:
[----:B------:R-:W-:Y:S05]  /*2ea0*/  BSYNC B0 ;  /* 0x0000000000007941 */ /* 0x000fea0003800000 */
.L_x_263:
        /* <DEDUP_REMOVED lines=14> */
[----:B------:R-:W-:-:S03]  /*2f90*/  MOV R25, R43 ;  /* 0x0000002b00197202 */ /* 0x000fc60000000f00 */
[----:B------:R-:W-:Y:S02]  /*2fa0*/  IMAD R21, R21, R18, RZ ;  /* 0x0000001215157224 */ /* 0x000fe400078e02ff */
[----:B------:R-:W-:-:S04]  /*2fb0*/  IMAD.WIDE.U32 R24, R18, R2, R24 ;  /* 0x0000000212187225 */ /* 0x000fc800078e0018 */
[----:B------:R-:W-:Y:S02]  /*2fc0*/  IMAD R17, R17, R2, R21 ;  /* 0x0000000211117224 */ /* 0x000fe400078e0215 */
[----:B------:R-:W-:-:S03]  /*2fd0*/  IMAD.MOV.U32 R18, RZ, RZ, R24 ;  /* 0x000000ffff127224 */ /* 0x000fc600078e0018 */
[----:B------:R-:W-:Y:S01]  /*2fe0*/  IADD3 R17, R25, R17, RZ ;  /* 0x0000001119117210 */ /* 0x000fe20007ffe0ff */
[----:B------:R-:W-:Y:S05]  /*2ff0*/  BRA `(.L_x_268) ;  /* 0x0000017000007947 */ /* 0x000fea0003800000 */
.L_x_267:
        /* <DEDUP_REMOVED lines=23> */
.L_x_268:
[----:B------:R-:W-:Y:S05]  /*3170*/  BSYNC B0 ;  /* 0x0000000000007941 */ /* 0x000fea0003800000 */
.L_x_266:
[----:B------:R-:W-:Y:S01]  /*3180*/  LOP3.LUT R2, R35, R15, RZ, 0xfc, !PT ;  /* 0x0000000f23027212 */ /* 0x000fe200078efcff */
[-C--:B------:R-:W-:Y:S01]  /*3190*/  IMAD R0, R23, R11.reuse, RZ ;  /* 0x0000000b17007224 */ /* 0x080fe200078e02ff */
[----:B------:R-:W-:Y:S01]  /*31a0*/  SHF.R.S32.HI R21, RZ, 0x1f, R11 ;  /* 0x0000001fff157819 */ /* 0x000fe2000001140b */
[----:B------:R-:W-:Y:S01]  /*31b0*/  IMAD R44, R28, c[0x0][0x214], RZ ;  /* 0x000085001c2c7a24 */ /* 0x000fe200078e02ff */
[----:B------:R-:W-:Y:S01]  /*31c0*/  ISETP.NE.U32.AND P0, PT, R2, RZ, PT ;  /* 0x000000ff0200720c */ /* 0x000fe20003f05070 */
[----:B------:R-:W-:Y:S01]  /*31d0*/  IMAD.WIDE.U32 R42, R22, R11, RZ ;  /* 0x0000000b162a7225 */ /* 0x000fe200078e00ff */
[----:B------:R-:W-:Y:S01]  /*31e0*/  SHF.R.S32.HI R23, RZ, 0x1f, R4 ;  /* 0x0000001fff177819 */ /* 0x000fe20000011404 */
[----:B------:R-:W-:Y:S02]  /*31f0*/  BSSY B0, `(.L_x_269) ;  /* 0x0000036000007945 */ /* 0x000fe40003800000 */
[----:B------:R-:W-:Y:S01]  /*3200*/  IMAD R11, R21, R22, R0 ;  /* 0x00000016150b7224 */ /* 0x000fe200078e0200 */
[----:B------:R-:W-:Y:S01]  /*3210*/  SHF.R.S32.HI R21, RZ, 0x1f, R44 ;  /* 0x0000001fff157819 */ /* 0x000fe2000001142c */
[----:B------:R-:W-:-:S02]  /*3220*/  IMAD R17, R17, R4, RZ ;  /* 0x0000000411117224 */ /* 0x000fc400078e02ff */
[----:B------:R-:W-:Y:S01]  /*3230*/  IMAD R0, R19, R44, RZ ;  /* 0x0000002c13007224 */ /* 0x000fe200078e02ff */
[----:B------:R-:W-:Y:S01]  /*3240*/  IADD3 R11, R43, R11, RZ ;  /* 0x0000000b2b0b7210 */ /* 0x000fe20007ffe0ff */
[----:B------:R-:W-:Y:S02]  /*3250*/  IMAD R17, R23, R18, R17 ;  /* 0x0000001217117224 */ /* 0x000fe400078e0211 */
        /* <DEDUP_REMOVED lines=24> */
.L_x_270:
        /* <DEDUP_REMOVED lines=23> */
.L_x_271:
[----:B------:R-:W-:Y:S05]  /*3550*/  BSYNC B0 ;  /* 0x0000000000007941 */ /* 0x000fea0003800000 */
.L_x_269:
[----:B------:R-:W-:Y:S01]  /*3560*/  LOP3.LUT R0, R35, R13, RZ, 0xfc, !PT ;  /* 0x0000000d23007212 */ /* 0x000fe200078efcff */
[----:B------:R-:W-:Y:S01]  /*3570*/  IMAD R47, R7, R28, RZ ;  /* 0x0000001c072f7224 */ /* 0x000fe200078e02ff */
[----:B------:R-:W-:Y:S02]  /*3580*/  BSSY B0, `(.L_x_272) ;  /* 0x0000030000007945 */ /* 0x000fe40003800000 */
[----:B------:R-:W-:Y:S01]  /*3590*/  ISETP.NE.U32.AND P0, PT, R0, RZ, PT ;  /* 0x000000ff0000720c */ /* 0x000fe20003f05070 */
        /* <DEDUP_REMOVED lines=16> */
[----:B------:R-:W-:-:S03]  /*36a0*/  MOV R21, R35 ;  /* 0x0000002300157202 */ /* 0x000fc60000000f00 */
[----:B------:R-:W-:Y:S02]  /*36b0*/  IMAD R15, R15, R14, RZ ;  /* 0x0000000e0f0f7224 */ /* 0x000fe400078e02ff */
[----:B------:R-:W-:-:S04]  /*36c0*/  IMAD.WIDE.U32 R20, R14, R2, R20 ;  /* 0x000000020e147225 */ /* 0x000fc800078e0014 */
[----:B------:R-:W-:Y:S02]  /*36d0*/  IMAD R2, R13, R2, R15 ;  /* 0x000000020d027224 */ /* 0x000fe400078e020f */
[----:B------:R-:W-:-:S03]  /*36e0*/  IMAD.MOV.U32 R14, RZ, RZ, R20 ;  /* 0x000000ffff0e7224 */ /* 0x000fc600078e0014 */
[----:B------:R-:W-:Y:S01]  /*36f0*/  IADD3 R2, R21, R2, RZ ;  /* 0x0000000215027210 */ /* 0x000fe20007ffe0ff */
[----:B------:R-:W-:Y:S05]  /*3700*/  BRA `(.L_x_274) ;  /* 0x0000017000007947 */ /* 0x000fea0003800000 */
.L_x_273:
        /* <DEDUP_REMOVED lines=23> */
.L_x_274:
[----:B------:R-:W-:Y:S05]  /*3880*/  BSYNC B0 ;  /* 0x0000000000007941 */ /* 0x000fea0003800000 */
.L_x_272:
[----:B------:R-:W-:Y:S02]  /*3890*/  IADD3 R33, P1, P0, R38, R36, R32 ;  /* 0x0000002426217210 */ /* 0x000fe4000783e020 */
[----:B------:R-:W-:Y:S02]  /*38a0*/  SHF.R.S32.HI R0, RZ, 0x1f, R10 ;  /* 0x0000001fff007819 */ /* 0x000fe4000001140a */
[----:B------:R-:W-:Y:S02]  /*38b0*/  IADD3 R33, P3, P2, R42, R33, R44 ;  /* 0x000000212a217210 */ /* 0x000fe40007a7e02c */
[----:B------:R-:W-:Y:S02]  /*38c0*/  IADD3.X R3, R9, R8, R3, P1, P0 ;  /* 0x0000000809037210 */ /* 0x000fe40000fe0403 */
[----:B------:R-:W-:Y:S02]  /*38d0*/  IADD3 R18, P1, P0, R46, R33, R18 ;  /* 0x000000212e127210 */ /* 0x000fe4000783e012 */
[----:B------:R-:W-:Y:S01]  /*38e0*/  IADD3.X R4, R11, R3, R4, P3, P2 ;  /* 0x000000030b047210 */ /* 0x000fe20001fe4404 */
[----:B------:R-:W-:-:S03]  /*38f0*/  IMAD R3, R23, R10, RZ ;  /* 0x0000000a17037224 */ /* 0x000fc600078e02ff */
[----:B------:R-:W-:Y:S01]  /*3900*/  IADD3.X R19, R16, R4, R17, P1, P0 ;  /* 0x0000000410137210 */ /* 0x000fe20000fe0411 */
[-C--:B------:R-:W-:Y:S02]  /*3910*/  IMAD R0, R0, R22.reuse, R3 ;  /* 0x0000001600007224 */ /* 0x080fe400078e0203 */
[----:B------:R-:W-:Y:S01]  /*3920*/  IMAD R3, R2, R5, RZ ;  /* 0x0000000502037224 */ /* 0x000fe200078e02ff */
[----:B------:R-:W-:Y:S01]  /*3930*/  SHF.R.S32.HI R2, RZ, 0x1f, R5 ;  /* 0x0000001fff027819 */ /* 0x000fe20000011405 */
        /* <DEDUP_REMOVED lines=9> */
.L_x_250:
[----:B------:R-:W-:-:S04]  /*39d0*/  LEA R2, P0, R32, c[0x0][0x200], 0x2 ;  /* 0x0000800020027a11 */ /* 0x000fc800078010ff */
[----:B------:R-:W-:-:S05]  /*39e0*/  LEA.HI.X R3, R32, c[0x0][0x204], R33, 0x2, P0 ;  /* 0x0000810020037a11 */ /* 0x000fca00000f1421 */
[----:B------:R0:W-:Y:S04]  /*39f0*/  STG.E [R2.64], R27 ;  /* 0x0000001b02007986 */ /* 0x0001e8000c101908 */
.L_x_249:
[----:B------:R-:W-:Y:S05]  /*3a00*/  BSYNC B1 ;  /* 0x0000000000017941 */ /* 0x000fea0003800000 */
.L_x_248:
[----:B------:R-:W1:Y:S01]  /*3a10*/  S2R R18, SR_TID.X ;  /* 0x0000000000127919 */ /* 0x000e620000002100 */
[----:B------:R-:W-:Y:S01]  /*3a20*/  HFMA2.MMA R5, -RZ, RZ, 0, 0 ;  /* 0x00000000ff057435 */ /* 0x000fe200000001ff */
[----:B-1----:R-:W-:-:S04]  /*3a30*/  SHF.R.S32.HI R17, RZ, 0x1f, R18 ;  /* 0x0000001fff117819 */ /* 0x002fc80000011412 */
[CC--:B0-----:R-:W-:Y:S02]  /*3a40*/  LEA.HI R3, R17.reuse, R18.reuse, RZ, 0x2 ;  /* 0x0000001211037211 */ /* 0x0c1fe400078f10ff */
[----:B------:R-:W-:Y:S02]  /*3a50*/  LEA.HI R17, R17, R18, RZ, 0x3 ;  /* 0x0000001211117211 */ /* 0x000fe400078f18ff */
[----:B------:R-:W-:-:S05]  /*3a60*/  LOP3.LUT R3, R3, 0xfffffffc, RZ, 0xc0, !PT ;  /* 0xfffffffc03037812 */ /* 0x000fca00078ec0ff */
[----:B------:R-:W-:-:S05]  /*3a70*/  IMAD.IADD R0, R18, 0x1, -R3 ;  /* 0x0000000112007824 */ /* 0x000fca00078e0a03 */
[----:B------:R-:W-:-:S13]  /*3a80*/  ISETP.GE.OR P5, PT, R0, c[0x0][0x314], P5 ;  /* 0x0000c50000007a0c */ /* 0x000fda0002fa6670 */
[----:B------:R-:W-:Y:S02]  /*3a90*/  @!P5 FADD.FTZ R4, -R27, R30 ;  /* 0x0000001e1b04d221 */ /* 0x000fe40000010100 */
[----:B------:R-:W-:Y:S01]  /*3aa0*/  @!P5 IMAD R9, R0, 0x44, R3 ;  /* 0x000000440009d824 */ /* 0x000fe200078e0203 */
[----:B------:R-:W-:Y:S01]  /*3ab0*/  LOP3.LUT R3, R17, 0x3ffffff8, RZ, 0xc0, !PT ;  /* 0x3ffffff811037812 */ /* 0x000fe200078ec0ff */
[----:B------:R-:W-:Y:S01]  /*3ac0*/  @!P5 FMUL.FTZ R4, R4, 1.4426950216293334961 ;  /* 0x3fb8aa3b0404d820 */ /* 0x000fe20000410000 */
[----:B------:R-:W-:Y:S01]  /*3ad0*/  SHF.R.S32.HI R17, RZ, 0x3, R17 ;  /* 0x00000003ff117819 */ /* 0x000fe20000011411 */
[----:B------:R-:W-:Y:S02]  /*3ae0*/  IMAD.MOV.U32 R0, RZ, RZ, c[0x0][0x314] ;  /* 0x0000c500ff007624 */ /* 0x000fe400078e00ff */
[----:B------:R-:W-:Y:S02]  /*3af0*/  IMAD.IADD R18, R18, 0x1, -R3 ;  /* 0x0000000112127824 */ /* 0x000fe400078e0a03 */
[----:B------:R-:W0:Y:S01]  /*3b00*/  @!P5 MUFU.EX2 R4, R4 ;  /* 0x000000040004d308 */ /* 0x000e220000000800 */
[----:B------:R-:W-:Y:S01]  /*3b10*/  ISETP.GE.AND P0, PT, R0, 0x1, PT ;  /* 0x000000010000780c */ /* 0x000fe20003f06270 */
[----:B------:R-:W-:Y:S01]  /*3b20*/  CS2R R2, SRZ ;  /* 0x0000000000027805 */ /* 0x000fe2000001ff00 */
[----:B------:R-:W-:Y:S01]  /*3b30*/  IMAD.MOV.U32 R0, RZ, RZ, RZ ;  /* 0x000000ffff007224 */ /* 0x000fe200078e00ff */
[----:B------:R-:W-:Y:S01]  /*3b40*/  SHF.L.U32 R18, R18, 0x2, RZ ;  /* 0x0000000212127819 */ /* 0x000fe200000006ff */
[----:B0-----:R0:W-:Y:S04]  /*3b50*/  @!P5 STS [R9], R4 ;  /* 0x000000040900d388 */ /* 0x0011e80000000800 */
[----:B------:R-:W-:Y:S06]  /*3b60*/  BAR.SYNC.DEFER_BLOCKING 0x0 ;  /* 0x0000000000007b1d */ /* 0x000fec0000010000 */
        /* <DEDUP_REMOVED lines=18> */
.L_x_278:
[----:B------:R-:W-:Y:S01]  /*3c90*/  BSSY B0, `(.L_x_276) ;  /* 0x0000007000007945 */ /* 0x000fe20003800000 */
[----:B------:R-:W-:-:S05]  /*3ca0*/  @P2 BRA `(.L_x_277) ;  /* 0x0000005000002947 */ /* 0x000fca0003800000 */
[----:B------:R-:W-:Y:S01]  /*3cb0*/  ISETP.GE.AND P0, PT, R18, c[0x0][0x220], PT ;  /* 0x0000880012007a0c */ /* 0x000fe20003f06270 */
[----:B------:R-:W-:Y:S01]  /*3cc0*/  CS2R R8, SRZ ;  /* 0x0000000000087805 */ /* 0x000fe2000001ff00 */
[----:B------:R-:W-:Y:S11]  /*3cd0*/  CS2R R10, SRZ ;  /* 0x00000000000a7805 */ /* 0x000ff6000001ff00 */
[----:B------:R-:W-:Y:S05]  /*3ce0*/  @!P0 MOV R15, R13 ;  /* 0x0000000d000f8202 */ /* 0x000fea0000000f00 */
[----:B------:R0:W5:Y:S02]  /*3cf0*/  @!P0 LDG.E.128 R8, [R14.64] ;  /* 0x000000080e088981 */ /* 0x000164000c1e1d00 */
.L_x_277:
[----:B------:R-:W-:Y:S05]  /*3d00*/  BSYNC B0 ;  /* 0x0000000000007941 */ /* 0x000fea0003800000 */
.L_x_276:
        /* <DEDUP_REMOVED lines=11> */
.L_x_275:
[----:B------:R-:W-:Y:S02]  /*3dc0*/  IADD3 R17, R17, UR7, RZ ;  /* 0x0000000711117c10 */ /* 0x000fe4000fffe0ff */
[----:B0-----:R-:W-:-:S02]  /*3dd0*/  F2FP.BF16.PACK_AB R4, R3, R0 ;  /* 0x000000000304723e */ /* 0x001fc400000010ff */
[----:B------:R-:W-:Y:S02]  /*3de0*/  ISETP.GE.AND P0, PT, R17, R12, PT ;  /* 0x0000000c1100720c */ /* 0x000fe40003f06270 */
[----:B------:R-:W-:-:S11]  /*3df0*/  F2FP.BF16.PACK_AB R5, R5, R2 ;  /* 0x000000020505723e */ /* 0x000fd600000010ff */
[----:B------:R-:W-:Y:S05]  /*3e00*/  @P0 EXIT ;  /* 0x000000000000094d */ /* 0x000fea0003800000 */
[----:B------:R-:W-:-:S13]  /*3e10*/  ISETP.GE.AND P0, PT, R18, c[0x0][0x220], PT ;  /* 0x0000880012007a0c */ /* 0x000fda0003f06270 */
[----:B------:R-:W-:Y:S05]  /*3e20*/  @P0 EXIT ;  /* 0x000000000000094d */ /* 0x000fea0003800000 */
[----:B------:R-:W-:Y:S02]  /*3e30*/  IABS R6, R7 ;  /* 0x0000000700067213 */ /* 0x000fe40000000000 */
[----:B------:R-:W-:Y:S02]  /*3e40*/  IABS R8, R17 ;  /* 0x0000001100087213 */ /* 0x000fe40000000000 */
[----:B------:R-:W0:Y:S01]  /*3e50*/  I2F.RP R2, R6 ;  /* 0x0000000600027306 */ /* 0x000e220000209400 */
[----:B------:R-:W-:Y:S02]  /*3e60*/  IABS R9, R7 ;  /* 0x0000000700097213 */ /* 0x000fe40000000000 */
[----:B------:R-:W-:-:S03]  /*3e70*/  SHF.R.S32.HI R19, RZ, 0x1f, R18 ;  /* 0x0000001fff137819 */ /* 0x000fc60000011412 */
[----:B------:R-:W-:Y:S02]  /*3e80*/  IMAD.MOV R9, RZ, RZ, -R9 ;  /* 0x000000ffff097224 */ /* 0x000fe400078e0a09 */
[----:B0-----:R-:W0:Y:S02]  /*3e90*/  MUFU.RCP R10, R2 ;  /* 0x00000002000a7308 */ /* 0x001e240000001000 */
[----:B0-----:R-:W-:-:S06]  /*3ea0*/  IADD3 R10, R10, 0xffffffe, RZ ;  /* 0x0ffffffe0a0a7810 */ /* 0x001fcc0007ffe0ff */
[----:B------:R-:W0:Y:S02]  /*3eb0*/  F2I.FTZ.U32.TRUNC.NTZ R11, R10 ;  /* 0x0000000a000b7305 */ /* 0x000e24000021f000 */
[----:B0-----:R-:W-:Y:S02]  /*3ec0*/  IMAD.MOV R0, RZ, RZ, -R11 ;  /* 0x000000ffff007224 */ /* 0x001fe400078e0a0b */
[----:B------:R-:W-:Y:S02]  /*3ed0*/  IMAD.MOV.U32 R10, RZ, RZ, RZ ;  /* 0x000000ffff0a7224 */ /* 0x000fe400078e00ff */
[----:B------:R-:W-:Y:S01]  /*3ee0*/  IMAD R3, R0, R6, RZ ;  /* 0x0000000600037224 */ /* 0x000fe200078e02ff */
[----:B------:R-:W-:-:S03]  /*3ef0*/  IABS R0, c[0x0][0x214] ;  /* 0x0000850000007a13 */ /* 0x000fc60000000000 */
[----:B------:R-:W-:-:S06]  /*3f00*/  IMAD.HI.U32 R3, R11, R3, R10 ;  /* 0x000000030b037227 */ /* 0x000fcc00078e000a */
[----:B------:R-:W-:Y:S02]  /*3f10*/  IMAD.HI.U32 R2, R3, R8, RZ ;  /* 0x0000000803027227 */ /* 0x000fe400078e00ff */
[----:B------:R-:W0:Y:S02]  /*3f20*/  I2F.RP R3, R0 ;  /* 0x0000000000037306 */ /* 0x000e240000209400 */
[----:B------:R-:W-:-:S05]  /*3f30*/  IMAD R9, R2, R9, R8 ;  /* 0x0000000902097224 */ /* 0x000fca00078e0208 */
[----:B------:R-:W-:Y:S01]  /*3f40*/  ISETP.GT.U32.AND P1, PT, R6, R9, PT ;  /* 0x000000090600720c */ /* 0x000fe20003f24070 */
[----:B0-----:R-:W0:-:S12]  /*3f50*/  MUFU.RCP R3, R3 ;  /* 0x0000000300037308 */ /* 0x001e180000001000 */
[-C--:B------:R-:W-:Y:S02]  /*3f60*/  @!P1 IADD3 R9, R9, -R6.reuse, RZ ;  /* 0x8000000609099210 */ /* 0x080fe40007ffe0ff */
[----:B------:R-:W-:Y:S02]  /*3f70*/  @!P1 IADD3 R2, R2, 0x1, RZ ;  /* 0x0000000102029810 */ /* 0x000fe40007ffe0ff */
[----:B------:R-:W-:Y:S02]  /*3f80*/  ISETP.GE.U32.AND P2, PT, R9, R6, PT ;  /* 0x000000060900720c */ /* 0x000fe40003f46070 */
[----:B------:R-:W-:Y:S02]  /*3f90*/  LOP3.LUT R6, R17, R7, RZ, 0x3c, !PT ;  /* 0x0000000711067212 */ /* 0x000fe400078e3cff */
[----:B------:R-:W-:Y:S02]  /*3fa0*/  ISETP.NE.AND P1, PT, R7, RZ, PT ;  /* 0x000000ff0700720c */ /* 0x000fe40003f25270 */
[----:B------:R-:W-:-:S02]  /*3fb0*/  ISETP.GE.AND P0, PT, R6, RZ, PT ;  /* 0x000000ff0600720c */ /* 0x000fc40003f06270 */
[----:B0-----:R-:W-:-:S04]  /*3fc0*/  IADD3 R10, R3, 0xffffffe, RZ ;  /* 0x0ffffffe030a7810 */ /* 0x001fc80007ffe0ff */
[----:B------:R0:W1:Y:S01]  /*3fd0*/  F2I.FTZ.U32.TRUNC.NTZ R11, R10 ;  /* 0x0000000a000b7305 */ /* 0x000062000021f000 */
[----:B------:R-:W-:-:S06]  /*3fe0*/  @P2 IADD3 R2, R2, 0x1, RZ ;  /* 0x0000000102022810 */ /* 0x000fcc0007ffe0ff */
[----:B------:R-:W-:Y:S01]  /*3ff0*/  @!P0 IMAD.MOV R2, RZ, RZ, -R2 ;  /* 0x000000ffff028224 */ /* 0x000fe200078e0a02 */
[----:B------:R-:W-:-:S05]  /*4000*/  @!P1 LOP3.LUT R2, RZ, R7, RZ, 0x33, !PT ;  /* 0x00000007ff029212 */ /* 0x000fca00078e33ff */
[C---:B------:R-:W-:Y:S02]  /*4010*/  IMAD R8, R2.reuse, R7, RZ ;  /* 0x0000000702087224 */ /* 0x040fe400078e02ff */
[----:B------:R-:W-:Y:S01]  /*4020*/  IMAD.WIDE.U32 R18, R2, c[0x0][0x1e0], R18 ;  /* 0x0000780002127a25 */ /* 0x000fe200078e0012 */
[----:B0-----:R-:W-:-:S03]  /*4030*/  HFMA2.MMA R10, -RZ, RZ, 0, 0 ;  /* 0x00000000ff0a7435 */ /* 0x001fc600000001ff */
[----:B-1----:R-:W-:Y:S02]  /*4040*/  IMAD.MOV R3, RZ, RZ, -R11 ;  /* 0x000000ffff037224 */ /* 0x002fe400078e0a0b */
[----:B------:R-:W-:Y:S02]  /*4050*/  IMAD.IADD R7, R17, 0x1, -R8 ;  /* 0x0000000111077824 */ /* 0x000fe400078e0a08 */
[----:B------:R-:W-:-:S03]  /*4060*/  IMAD R6, R3, R0, RZ ;  /* 0x0000000003067224 */ /* 0x000fc600078e02ff */
[----:B------:R-:W-:Y:S01]  /*4070*/  IABS R3, R7 ;  /* 0x0000000700037213 */ /* 0x000fe20000000000 */
[----:B------:R-:W-:Y:S01]  /*4080*/  IMAD.HI.U32 R6, R11, R6, R10 ;  /* 0x000000060b067227 */ /* 0x000fe200078e000a */
[----:B------:R-:W-:-:S04]  /*4090*/  LOP3.LUT R7, R7, c[0x0][0x214], RZ, 0x3c, !PT ;  /* 0x0000850007077a12 */ /* 0x000fc800078e3cff */
[----:B------:R-:W-:Y:S01]  /*40a0*/  ISETP.GE.AND P1, PT, R7, RZ, PT ;  /* 0x000000ff0700720c */ /* 0x000fe20003f26270 */
        /* <DEDUP_REMOVED lines=11> */
[----:B------:R-:W-:Y:S02]  /*4160*/  @P2 IADD3 R9, R9, 0x1, RZ ;  /* 0x0000000109092810 */ /* 0x000fe40007ffe0ff */
[----:B------:R-:W-:Y:S02]  /*4170*/  IMAD.IADD R19, R19, 0x1, R3 ;  /* 0x0000000113137824 */ /* 0x000fe400078e0203 */
[----:B------:R-:W-:Y:S02]  /*4180*/  @!P1 IADD3 R9, -R9, RZ, RZ ;  /* 0x000000ff09099210 */ /* 0x000fe40007ffe1ff */
[----:B------:R-:W-:-:S04]  /*4190*/  @!P0 LOP3.LUT R9, RZ, c[0x0][0x214], RZ, 0x33, !PT ;  /* 0x00008500ff098a12 */ /* 0x000fc800078e33ff */
[----:B------:R-:W-:Y:S01]  /*41a0*/  SHF.R.S32.HI R0, RZ, 0x1f, R9 ;  /* 0x0000001fff007819 */ /* 0x000fe20000011409 */
[C---:B------:R-:W-:Y:S02]  /*41b0*/  IMAD R8, R9.reuse, c[0x0][0x214], R8 ;  /* 0x0000850009087a24 */ /* 0x040fe400078e0208 */
[----:B------:R-:W-:-:S04]  /*41c0*/  IMAD.WIDE.U32 R18, R9, c[0x0][0x1f0], R18 ;  /* 0x00007c0009127a25 */ /* 0x000fc800078e0012 */
[----:B------:R-:W-:Y:S02]  /*41d0*/  IMAD R0, R0, c[0x0][0x1f0], RZ ;  /* 0x00007c0000007a24 */ /* 0x000fe400078e02ff */
[----:B------:R-:W-:Y:S02]  /*41e0*/  IMAD.IADD R8, R17, 0x1, -R8 ;  /* 0x0000000111087824 */ /* 0x000fe400078e0a08 */
[----:B------:R-:W-:-:S03]  /*41f0*/  IMAD R9, R9, c[0x0][0x1f4], R0 ;  /* 0x00007d0009097a24 */ /* 0x000fc600078e0200 */
[----:B------:R-:W-:Y:S02]  /*4200*/  SHF.R.S32.HI R0, RZ, 0x1f, R8 ;  /* 0x0000001fff007819 */ /* 0x000fe40000011408 */
[----:B------:R-:W-:-:S03]  /*4210*/  IADD3 R19, R19, R9, RZ ;  /* 0x0000000913137210 */ /* 0x000fc60007ffe0ff */
[----:B------:R-:W-:-:S04]  /*4220*/  IMAD R3, R0, c[0x0][0x1e8], RZ ;  /* 0x00007a0000037a24 */ /* 0x000fc800078e02ff */
[C---:B------:R-:W-:Y:S02]  /*4230*/  IMAD R3, R8.reuse, c[0x0][0x1ec], R3 ;  /* 0x00007b0008037a24 */ /* 0x040fe400078e0203 */
[----:B------:R-:W-:-:S04]  /*4240*/  IMAD.WIDE.U32 R8, R8, c[0x0][0x1e8], R18 ;  /* 0x00007a0008087a25 */ /* 0x000fc800078e0012 */
[----:B------:R-:W-:Y:S01]  /*4250*/  IMAD.IADD R3, R9, 0x1, R3 ;  /* 0x0000000109037824 */ /* 0x000fe200078e0203 */
[----:B------:R-:W-:-:S04]  /*4260*/  LEA R2, P0, R8, c[0x0][0x1d0], 0x1 ;  /* 0x0000740008027a11 */ /* 0x000fc800078008ff */
[----:B------:R-:W-:-:S05]  /*4270*/  LEA.HI.X R3, R8, c[0x0][0x1d4], R3, 0x1, P0 ;  /* 0x0000750008037a11 */ /* 0x000fca00000f0c03 */
[----:B------:R-:W-:Y:S01]  /*4280*/  STG.E.64 [R2.64], R4 ;  /* 0x0000000402007986 */ /* 0x000fe2000c101b08 */
[----:B------:R-:W-:Y:S05]  /*4290*/  EXIT ;  /* 0x000000000000794d */ /* 0x000fea0003800000 */
        .weak           $__internal_5_$__cuda_sm20_div_s64
        .type           $__internal_5_$__cuda_sm20_div_s64,@function
        .size           $__internal_5_$__cuda_sm20_div_s64,(.L_x_5153 - $__internal_5_$__cuda_sm20_div_s64)
$__internal_5_$__cuda_sm20_div_s64:
        /* <DEDUP_REMOVED lines=30> */
[----:B------:R-:W-:-:S06]  /*4480*/  IMAD.WIDE.U32 R48, P0, R49, R0, R48 ;  /* 0x0000000031307225 */ /* 0x000fcc0007800030 */
[----:B------:R-:W-:-:S04]  /*4490*/  IMAD.HI.U32 R23, P4, R25, R2, R48 ;  /* 0x0000000219177227 */ /* 0x000fc80007880030 */
[----:B------:R-:W-:-:S04]  /*44a0*/  IMAD.HI.U32 R2, R25, R0, RZ ;  /* 0x0000000019027227 */ /* 0x000fc800078e00ff */
        /* <DEDUP_REMOVED lines=10> */
[----:B------:R-:W-:-:S04]  /*4550*/  IMAD.WIDE.U32 R48, R25, R0, R48 ;  /* 0x0000000019307225 */ /* 0x000fc800078e0030 */
[C---:B------:R-:W-:Y:S02]  /*4560*/  IMAD R25, R29.reuse, R0, RZ ;  /* 0x000000001d197224 */ /* 0x040fe400078e02ff */
[----:B------:R-:W-:-:S05]  /*4570*/  IMAD.HI.U32 R2, P0, R29, R23, R48 ;  /* 0x000000171d027227 */ /* 0x000fca0007800030 */
[----:B------:R-:W-:Y:S01]  /*4580*/  IADD3 R25, P2, R25, R2, RZ ;  /* 0x0000000219197210 */ /* 0x000fe20007f5e0ff */
[----:B------:R-:W-:-:S04]  /*4590*/  IMAD.HI.U32 R2, R29, R0, RZ ;  /* 0x000000001d027227 */ /* 0x000fc800078e00ff */
[----:B------:R-:W-:Y:S01]  /*45a0*/  IMAD.WIDE.U32 R48, R25, R40, RZ ;  /* 0x0000002819307225 */ /* 0x000fe200078e00ff */
[----:B------:R-:W-:-:S03]  /*45b0*/  IADD3.X R2, R2, RZ, RZ, P0, !PT ;  /* 0x000000ff02027210 */ /* 0x000fc600007fe4ff */
        /* <DEDUP_REMOVED lines=11> */
[----:B------:R-:W-:Y:S02]  /*4670*/  IADD3 R40, P2, R25, 0x1, RZ ;  /* 0x0000000119287810 */ /* 0x000fe40007f5e0ff */
[----:B------:R-:W-:Y:S02]  /*4680*/  SEL R29, R0, R29, P4 ;  /* 0x0000001d001d7207 */ /* 0x000fe40002000000 */
[----:B------:R-:W-:Y:S01]  /*4690*/  SEL R40, R40, R25, P4 ;  /* 0x0000001928287207 */ /* 0x000fe20002000000 */
[----:B------:R-:W-:Y:S01]  /*46a0*/  IMAD.X R23, RZ, RZ, R2, P2 ;  /* 0x000000ffff177224 */ /* 0x000fe200010e0602 */
[----:B------:R-:W-:Y:S01]  /*46b0*/  ISETP.GE.U32.AND.EX P0, PT, R29, R41, PT, P0 ;  /* 0x000000291d00720c */ /* 0x000fe20003f06100 */
[----:B------:R-:W-:Y:S01]  /*46c0*/  IMAD.MOV.U32 R41, RZ, RZ, 0x0 ;  /* 0x00000000ff297424 */ /* 0x000fe200078e00ff */
[----:B------:R-:W-:-:S02]  /*46d0*/  IADD3 R25, P2, R40, 0x1, RZ ;  /* 0x0000000128197810 */ /* 0x000fc40007f5e0ff */
[----:B------:R-:W-:Y:S02]  /*46e0*/  SEL R23, R23, R2, P4 ;  /* 0x0000000217177207 */ /* 0x000fe40002000000 */
[----:B------:R-:W-:Y:S01]  /*46f0*/  SEL R25, R25, R40, P0 ;  /* 0x0000002819197207 */ /* 0x000fe20000000000 */
[----:B------:R-:W-:Y:S01]  /*4700*/  IMAD.MOV.U32 R40, RZ, RZ, R22 ;  /* 0x000000ffff287224 */ /* 0x000fe200078e0016 */
[----:B------:R-:W-:Y:S02]  /*4710*/  IADD3.X R0, RZ, R23, RZ, P2, !PT ;  /* 0x00000017ff007210 */ /* 0x000fe400017fe4ff */
[----:B------:R-:W-:Y:S02]  /*4720*/  LOP3.LUT R2, R6, R21, RZ, 0x3c, !PT ;  /* 0x0000001506027212 */ /* 0x000fe400078e3cff */
[----:B------:R-:W-:Y:S02]  /*4730*/  SEL R23, R0, R23, P0 ;  /* 0x0000001700177207 */ /* 0x000fe40000000000 */
        /* <DEDUP_REMOVED lines=9> */
[----:B------:R-:W-:Y:S06]  /*47d0*/  RET.REL.NODEC R40 `(_ZN5flash32flash_fwd_splitkv_combine_kernelI23Flash_fwd_kernel_traitsILi32ELi64ELi256ELi4ELb0ELb0EN7cutlass10bfloat16_tE19Flash_kernel_traitsILi32ELi64ELi256ELi4ES3_EELi16ELi2ELb0EEEvNS_16Flash_fwd_paramsE) ;  /* 0xffffb82028007950 */ /* 0x000fec0003c3ffff */
.L_x_279:
        /* <DEDUP_REMOVED lines=10> */
.L_x_5153:


//--------------------- .text._ZN5flash32flash_fwd_splitkv_combine_kernelI23Flash_fwd_kernel_traitsILi32ELi64ELi256ELi4ELb0ELb0EN7cutlass10bfloat16_tE19Flash_kernel_traitsILi32ELi64ELi256ELi4ES3_EELi16ELi1ELb0EEEvNS_16Flash_fwd_paramsE --------------------------
	.section	.text._ZN5flash32flash_fwd_splitkv_combine_kernelI23Flash_fwd_kernel_traitsILi32ELi64ELi256ELi4ELb0ELb0EN7cutlass10bfloat16_tE19Flash_kernel_traitsILi32ELi64ELi256ELi4ES3_EELi16ELi1ELb0EEEvNS_16Flash_fwd_paramsE,"ax",@progbits
	.sectioninfo	@"SHI_REGISTERS=54"
	.align	128
        .global         _ZN5flash32flash_fwd_splitkv_combine_kernelI23Flash_fwd_kernel_traitsILi32ELi64ELi256ELi4ELb0ELb0EN7cutlass10bfloat16_tE19Flash_kernel_traitsILi32ELi64ELi256ELi4ES3_EELi16ELi1ELb0EEEvNS_16Flash_fwd_paramsE
        .type           _ZN5flash32flash_fwd_splitkv_combine_kernelI23Flash_fwd_kernel_traitsILi32ELi64ELi256ELi4ELb0ELb0EN7cutlass10bfloat16_tE19Flash_kernel_traitsILi32ELi64ELi256ELi4ES3_EELi16ELi1ELb0EEEvNS_16Flash_fwd_paramsE,@function
        .size           _ZN5flash32flash_fwd_splitkv_combine_kernelI23Flash_fwd_kernel_traitsILi32ELi64ELi256ELi4ELb0ELb0EN7cutlass10bfloat16_tE19Flash_kernel_traitsILi32ELi64ELi256ELi4ES3_EELi16ELi1ELb0EEEvNS_16Flash_fwd_paramsE,(.L_x_5154 - _ZN5flash32flash_fwd_splitkv_combine_kernelI23Flash_fwd_kernel_traitsILi32ELi64ELi256ELi4ELb0ELb0EN7cutlass10bfloat16_tE19Flash_kernel_traitsILi32ELi64ELi256ELi4ES3_EELi16ELi1ELb0EEEvNS_16Flash_fwd_paramsE)
        .other          _ZN5flash32flash_fwd_splitkv_combine_kernelI23Flash_fwd_kernel_traitsILi32ELi64ELi256ELi4ELb0ELb0EN7cutlass10bfloat16_tE19Flash_kernel_traitsILi32ELi64ELi256ELi4ES3_EELi16ELi1ELb0EEEvNS_16Flash_fwd_paramsE,@"STO_CUDA_ENTRY STV_DEFAULT"
_ZN5flash32flash_fwd_splitkv_combine_kernelI23Flash_fwd_kernel_traitsILi32ELi64ELi256ELi4ELb0ELb0EN7cutlass10bfloat16_tE19Flash_kernel_traitsILi32ELi64ELi256ELi4ES3_EELi16ELi1ELb0EEEvNS_16Flash_fwd_paramsE:
.text._ZN5flash32flash_fwd_splitkv_combine_kernelI23Flash_fwd_kernel_traitsILi32ELi64ELi256ELi4ELb0ELb0EN7cutlass10bfloat16_tE19Flash_kernel_traitsILi32ELi64ELi256ELi4ES3_EELi16ELi1ELb0EEEvNS_16Flash_fwd_paramsE:
        /* <DEDUP_REMOVED lines=23> */
[----:B------:R-:W-:Y:S05]  /*0170*/  CALL.REL.NOINC `($__internal_6_$__cuda_sm20_div_s64) ;  /* 0x0000417000007944 */ /* 0x000fea0003c00000 */
[----:B------:R-:W-:Y:S02]  /*0180*/  MOV R8, R0 ;  /* 0x0000000000087202 */ /* 0x000fe40000000f00 */
[----:B------:R-:W-:Y:S01]  /*0190*/  MOV R9, R23 ;  /* 0x0000001700097202 */ /* 0x000fe20000000f00 */
[----:B------:R-:W-:Y:S05]  /*01a0*/  BRA `(.L_x_281) ;  /* 0x0000013000007947 */ /* 0x000fea0003800000 */
.L_x_280:
        /* <DEDUP_REMOVED lines=8> */
[----:B------:R-:W-:Y:S01]  /*0230*/  IMAD.HI.U32 R0, R9, R0, R8 ;  /* 0x0000000009007227 */ /* 0x000fe200078e0008 */
[----:B------:R-:W-:-:S05]  /*0240*/  HFMA2.MMA R9, -RZ, RZ, 0, 0 ;  /* 0x00000000ff097435 */ /* 0x000fca00000001ff */
        /* <DEDUP_REMOVED lines=9> */
.L_x_281:
        /* <DEDUP_REMOVED lines=17> */
.L_x_283:
        /* <DEDUP_REMOVED lines=19> */
.L_x_284:
[----:B------:R-:W-:Y:S05]  /*0520*/  BSYNC B0 ;  /* 0x0000000000007941 */ /* 0x000fea0003800000 */
.L_x_282:
        /* <DEDUP_REMOVED lines=45> */
.L_x_286:
        /* <DEDUP_REMOVED lines=19> */
.L_x_287:
[----:B------:R-:W-:Y:S05]  /*0930*/  BSYNC B0 ;  /* 0x0000000000007941 */ /* 0x000fea0003800000 */
.L_x_285:
        /* <DEDUP_REMOVED lines=26> */
[----:B------:R-:W-:-:S13]  /*0ae0*/  ISETP.GE.U32.AND P0, PT, R0, R8, PT ;  /* 0x000000080000720c */ /* 0x000fda0003f06070 */
[----:B------:R-:W-:-:S05]  /*0af0*/  @P0 IADD3 R7, R7, 0x1, RZ ;  /* 0x0000000107070810 */ /* 0x000fca0007ffe0ff */
[----:B------:R-:W-:Y:S02]  /*0b00*/  IMAD.MOV.U32 R3, RZ, RZ, R7 ;  /* 0x000000ffff037224 */ /* 0x000fe400078e0007 */
[----:B------:R-:W-:Y:S02]  /*0b10*/  IMAD.MOV.U32 R7, RZ, RZ, c[0x0][0x1c0] ;  /* 0x00007000ff077624 */ /* 0x000fe400078e00ff */
[----:B------:R-:W-:Y:S01]  /*0b20*/  @!P2 IMAD.MOV R3, RZ, RZ, -R3 ;  /* 0x000000ffff03a224 */ /* 0x000fe200078e0a03 */
[----:B------:R-:W-:Y:S02]  /*0b30*/  @!P1 LOP3.LUT R3, RZ, c[0x0][0x214], RZ, 0x33, !PT ;  /* 0x00008500ff039a12 */ /* 0x000fe400078e33ff */
[C---:B------:R-:W-:Y:S01]  /*0b40*/  IADD3 R9, R7.reuse, -0x1, RZ ;  /* 0xffffffff07097810 */ /* 0x040fe20007ffe0ff */
[----:B------:R-:W-:Y:S02]  /*0b50*/  IMAD R7, R7, c[0x0][0x214], RZ ;  /* 0x0000850007077a24 */ /* 0x000fe400078e02ff */
        /* <DEDUP_REMOVED lines=44> */
.L_x_289:
        /* <DEDUP_REMOVED lines=19> */
.L_x_290:
[----:B------:R-:W-:Y:S05]  /*0f50*/  BSYNC B0 ;  /* 0x0000000000007941 */ /* 0x000fea0003800000 */
.L_x_288:
        /* <DEDUP_REMOVED lines=43> */
.L_x_292:
        /* <DEDUP_REMOVED lines=19> */
.L_x_293:
[----:B------:R-:W-:Y:S05]  /*1340*/  BSYNC B0 ;  /* 0x0000000000007941 */ /* 0x000fea0003800000 */
.L_x_291:
[----:B------:R-:W-:Y:S01]  /*1350*/  IABS R10, c[0x0][0x214] ;  /* 0x00008500000a7a13 */ /* 0x000fe20000000000 */
[----:B------:R-:W-:Y:S01]  /*1360*/  IMAD.MOV.U32 R24, RZ, RZ, RZ ;  /* 0x000000ffff187224 */ /* 0x000fe200078e00ff */
[----:B------:R-:W-:Y:S01]  /*1370*/  ISETP.GT.AND P3, PT, R7, RZ, PT ;  /* 0x000000ff0700720c */ /* 0x000fe20003f64270 */
[----:B------:R-:W0:Y:S01]  /*1380*/  S2R R26, SR_TID.X ;  /* 0x00000000001a7919 */ /* 0x000e220000002100 */
[----:B------:R-:W1:Y:S01]  /*1390*/  I2F.RP R22, R10 ;  /* 0x0000000a00167306 */ /* 0x000e620000209400 */
[----:B------:R-:W-:Y:S01]  /*13a0*/  ULDC.U8 UR4, c[0x0][0x329] ;  /* 0x0000ca4000047ab9 */ /* 0x000fe20000000000 */
[----:B------:R-:W-:Y:S01]  /*13b0*/  IMAD.MOV.U32 R36, RZ, RZ, c[0x0][0x214] ;  /* 0x00008500ff247624 */ /* 0x000fe200078e00ff */
[----:B------:R-:W-:Y:S01]  /*13c0*/  ULDC.64 UR8, c[0x0][0x118] ;  /* 0x0000460000087ab9 */ /* 0x000fe20000000a00 */
[----:B------:R-:W-:Y:S04]  /*13d0*/  BSSY B0, `(.L_x_294) ;  /* 0x000007d000007945 */ /* 0x000fe80003800000 */
[----:B-1----:R-:W1:Y:S01]  /*13e0*/  MUFU.RCP R22, R22 ;  /* 0x0000001600167308 */ /* 0x002e620000001000 */
[----:B0-----:R-:W-:-:S02]  /*13f0*/  SHF.R.S32.HI R31, RZ, 0x1f, R26 ;  /* 0x0000001fff1f7819 */ /* 0x001fc4000001141a */
[----:B-1----:R-:W-:-:S05]  /*1400*/  IADD3 R22, R22, 0xffffffe, RZ ;  /* 0x0ffffffe16167810 */ /* 0x002fca0007ffe0ff */
[----:B------:R-:W0:Y:S02]  /*1410*/  F2I.FTZ.U32.TRUNC.NTZ R23, R22 ;  /* 0x0000001600177305 */ /* 0x000e24000021f000 */
[--C-:B0-----:R-:W-:Y:S02]  /*1420*/  IMAD.MOV R0, RZ, RZ, -R23.reuse ;  /* 0x000000ffff007224 */ /* 0x101fe400078e0a17 */
[----:B------:R-:W-:Y:S02]  /*1430*/  IMAD.MOV.U32 R22, RZ, RZ, RZ ;  /* 0x000000ffff167224 */ /* 0x000fe400078e00ff */
[----:B------:R-:W-:Y:S01]  /*1440*/  IMAD R5, R0, R10, RZ ;  /* 0x0000000a00057224 */ /* 0x000fe200078e02ff */
[----:B------:R-:W-:Y:S02]  /*1450*/  IABS R0, R4 ;  /* 0x0000000400007213 */ /* 0x000fe40000000000 */
[----:B------:R-:W-:Y:S01]  /*1460*/  LOP3.LUT R4, R4, c[0x0][0x214], RZ, 0x3c, !PT ;  /* 0x0000850004047a12 */ /* 0x000fe200078e3cff */
[----:B------:R-:W-:Y:S01]  /*1470*/  IMAD.HI.U32 R5, R23, R5, R22 ;  /* 0x0000000517057227 */ /* 0x000fe200078e0016 */
[----:B------:R-:W-:-:S02]  /*1480*/  IABS R23, R8 ;  /* 0x0000000800177213 */ /* 0x000fc40000000000 */
[----:B------:R-:W-:Y:S02]  /*1490*/  ISETP.GE.AND P1, PT, R4, RZ, PT ;  /* 0x000000ff0400720c */ /* 0x000fe40003f26270 */
[----:B------:R-:W-:Y:S01]  /*14a0*/  LOP3.LUT R8, R8, c[0x0][0x1c0], RZ, 0x3c, !PT ;  /* 0x0000700008087a12 */ /* 0x000fe200078e3cff */
        /* <DEDUP_REMOVED lines=12> */
[----:B------:R-:W-:-:S04]  /*1570*/  IMAD.MOV.U32 R4, RZ, RZ, R11 ;  /* 0x000000ffff047224 */ /* 0x000fc800078e000b */
[----:B------:R-:W-:Y:S01]  /*1580*/  @!P1 IMAD.MOV R4, RZ, RZ, -R4 ;  /* 0x000000ffff049224 */ /* 0x000fe200078e0a04 */
[----:B------:R-:W-:-:S05]  /*1590*/  @!P0 LOP3.LUT R4, RZ, c[0x0][0x214], RZ, 0x33, !PT ;  /* 0x00008500ff048a12 */ /* 0x000fca00078e33ff */
[----:B------:R-:W-:Y:S01]  /*15a0*/  IMAD R4, R0, R4, RZ ;  /* 0x0000000400047224 */ /* 0x000fe200078e02ff */
[----:B------:R-:W-:-:S04]  /*15b0*/  IABS R0, c[0x0][0x1c0] ;  /* 0x0000700000007a13 */ /* 0x000fc80000000000 */
[----:B------:R-:W-:Y:S01]  /*15c0*/  IABS R5, R4 ;  /* 0x0000000400057213 */ /* 0x000fe20000000000 */
[----:B------:R-:W0:Y:S04]  /*15d0*/  I2F.U32.RP R10, R0 ;  /* 0x00000000000a7306 */ /* 0x000e280000209000 */
[----:B------:R-:W-:-:S04]  /*15e0*/  IMAD.IADD R13, R9, 0x1, R5 ;  /* 0x00000001090d7824 */ /* 0x000fc800078e0205 */
[----:B------:R-:W1:Y:S08]  /*15f0*/  I2F.RP R11, R5 ;  /* 0x00000005000b7306 */ /* 0x000e700000209400 */
[----:B0-----:R-:W0:Y:S08]  /*1600*/  MUFU.RCP R10, R10 ;  /* 0x0000000a000a7308 */ /* 0x001e300000001000 */
[----:B-1----:R-:W1:Y:S01]  /*1610*/  MUFU.RCP R11, R11 ;  /* 0x0000000b000b7308 */ /* 0x002e620000001000 */
[----:B0-----:R-:W-:-:S02]  /*1620*/  IADD3 R10, R10, 0xffffffe, RZ ;  /* 0x0ffffffe0a0a7810 */ /* 0x001fc40007ffe0ff */
[----:B-1----:R-:W-:-:S05]  /*1630*/  IADD3 R11, R11, 0xffffffe, RZ ;  /* 0x0ffffffe0b0b7810 */ /* 0x002fca0007ffe0ff */
[----:B------:R-:W0:Y:S08]  /*1640*/  F2I.FTZ.U32.TRUNC.NTZ R25, R11 ;  /* 0x0000000b00197305 */ /* 0x000e30000021f000 */
[----:B------:R-:W1:Y:S01]  /*1650*/  F2I.FTZ.U32.TRUNC.NTZ R11, R10 ;  /* 0x0000000a000b7305 */ /* 0x000e62000021f000 */
[----:B0-----:R-:W-:-:S04]  /*1660*/  IMAD.MOV R22, RZ, RZ, -R25 ;  /* 0x000000ffff167224 */ /* 0x001fc800078e0a19 */
[----:B------:R-:W-:Y:S02]  /*1670*/  IMAD R22, R22, R5, RZ ;  /* 0x0000000516167224 */ /* 0x000fe400078e02ff */
[----:B-1----:R-:W-:Y:S02]  /*1680*/  IMAD.MOV R10, RZ, RZ, -R11 ;  /* 0x000000ffff0a7224 */ /* 0x002fe400078e0a0b */
[----:B------:R-:W-:Y:S01]  /*1690*/  IMAD.HI.U32 R22, R25, R22, R24 ;  /* 0x0000001619167227 */ /* 0x000fe200078e0018 */
[----:B------:R-:W-:Y:S02]  /*16a0*/  IABS R24, R4 ;  /* 0x0000000400187213 */ /* 0x000fe40000000000 */
[----:B------:R-:W-:Y:S01]  /*16b0*/  IABS R25, R13 ;  /* 0x0000000d00197213 */ /* 0x000fe20000000000 */
[----:B------:R-:W-:Y:S02]  /*16c0*/  IMAD R9, R10, R0, RZ ;  /* 0x000000000a097224 */ /* 0x000fe400078e02ff */
[----:B------:R-:W-:-:S02]  /*16d0*/  IMAD.MOV.U32 R10, RZ, RZ, RZ ;  /* 0x000000ffff0a7224 */ /* 0x000fc400078e00ff */
[----:B------:R-:W-:Y:S02]  /*16e0*/  IMAD.MOV R24, RZ, RZ, -R24 ;  /* 0x000000ffff187224 */ /* 0x000fe400078e0a18 */
[----:B------:R-:W-:Y:S01]  /*16f0*/  IMAD.HI.U32 R9, R11, R9, R10 ;  /* 0x000000090b097227 */ /* 0x000fe200078e000a */
[----:B------:R-:W-:-:S03]  /*1700*/  IABS R11, c[0x0][0x1c0] ;  /* 0x00007000000b7a13 */ /* 0x000fc60000000000 */
[----:B------:R-:W-:-:S04]  /*1710*/  IMAD.HI.U32 R22, R22, R25, RZ ;  /* 0x0000001916167227 */ /* 0x000fc800078e00ff */
[----:B------:R-:W-:Y:S02]  /*1720*/  IMAD.MOV R11, RZ, RZ, -R11 ;  /* 0x000000ffff0b7224 */ /* 0x000fe400078e0a0b */
[----:B------:R-:W-:-:S04]  /*1730*/  IMAD.HI.U32 R10, R9, R23, RZ ;  /* 0x00000017090a7227 */ /* 0x000fc800078e00ff */
[----:B------:R-:W-:Y:S02]  /*1740*/  IMAD R23, R10, R11, R23 ;  /* 0x0000000b0a177224 */ /* 0x000fe400078e0217 */
[--C-:B------:R-:W-:Y:S02]  /*1750*/  IMAD R24, R22, R24, R25.reuse ;  /* 0x0000001816187224 */ /* 0x100fe400078e0219 */
[----:B------:R-:W-:Y:S01]  /*1760*/  IMAD.HI.U32 R9, R9, R25, RZ ;  /* 0x0000001909097227 */ /* 0x000fe200078e00ff */
[----:B------:R-:W-:Y:S02]  /*1770*/  ISETP.GT.U32.AND P3, PT, R0, R23, PT ;  /* 0x000000170000720c */ /* 0x000fe40003f64070 */
[----:B------:R-:W-:Y:S01]  /*1780*/  ISETP.GT.U32.AND P0, PT, R5, R24, PT ;  /* 0x000000180500720c */ /* 0x000fe20003f04070 */
[----:B------:R-:W-:-:S05]  /*1790*/  IMAD R11, R9, R11, R25 ;  /* 0x0000000b090b7224 */ /* 0x000fca00078e0219 */
[----:B------:R-:W-:-:S05]  /*17a0*/  ISETP.GT.U32.AND P1, PT, R0, R11, PT ;  /* 0x0000000b0000720c */ /* 0x000fca0003f24070 */
[--C-:B------:R-:W-:Y:S01]  /*17b0*/  @!P3 IMAD.IADD R23, R23, 0x1, -R0.reuse ;  /* 0x000000011717b824 */ /* 0x100fe200078e0a00 */
[----:B------:R-:W-:Y:S01]  /*17c0*/  @!P3 IADD3 R10, R10, 0x1, RZ ;  /* 0x000000010a0ab810 */ /* 0x000fe20007ffe0ff */
[----:B------:R-:W-:Y:S01]  /*17d0*/  @!P0 IMAD.IADD R24, R24, 0x1, -R5 ;  /* 0x0000000118188824 */ /* 0x000fe200078e0a05 */
[----:B------:R-:W-:Y:S02]  /*17e0*/  @!P0 IADD3 R22, R22, 0x1, RZ ;  /* 0x0000000116168810 */ /* 0x000fe40007ffe0ff */
[----:B------:R-:W-:Y:S02]  /*17f0*/  ISETP.GE.U32.AND P6, PT, R23, R0, PT ;  /* 0x000000001700720c */ /* 0x000fe40003fc6070 */
[-C--:B------:R-:W-:Y:S01]  /*1800*/  ISETP.GE.U32.AND P2, PT, R24, R5.reuse, PT ;  /* 0x000000051800720c */ /* 0x080fe20003f46070 */
[----:B------:R-:W-:Y:S01]  /*1810*/  @!P1 IMAD.IADD R11, R11, 0x1, -R0 ;  /* 0x000000010b0b9824 */ /* 0x000fe200078e0a00 */
[----:B------:R-:W-:Y:S02]  /*1820*/  LOP3.LUT R24, R13, R5, RZ, 0x3c, !PT ;  /* 0x000000050d187212 */ /* 0x000fe400078e3cff */
[----:B------:R-:W-:-:S02]  /*1830*/  ISETP.GT.AND P3, PT, R3, RZ, PT ;  /* 0x000000ff0300720c */ /* 0x000fc40003f64270 */
[----:B------:R-:W-:Y:S02]  /*1840*/  ISETP.GE.AND P4, PT, R24, RZ, PT ;  /* 0x000000ff1800720c */ /* 0x000fe40003f86270 */
[----:B------:R-:W-:Y:S02]  /*1850*/  ISETP.GE.U32.AND P5, PT, R11, R0, PT ;  /* 0x000000000b00720c */ /* 0x000fe40003fa6070 */
[----:B------:R-:W-:Y:S02]  /*1860*/  LOP3.LUT R13, R13, c[0x0][0x1c0], RZ, 0x3c, !PT ;  /* 0x000070000d0d7a12 */ /* 0x000fe400078e3cff */
[----:B------:R-:W-:Y:S02]  /*1870*/  @P6 IADD3 R10, R10, 0x1, RZ ;  /* 0x000000010a0a6810 */ /* 0x000fe40007ffe0ff */
[----:B------:R-:W-:Y:S02]  /*1880*/  ISETP.NE.AND P6, PT, R4, RZ, PT ;  /* 0x000000ff0400720c */ /* 0x000fe40003fc5270 */
[----:B------:R-:W-:-:S02]  /*1890*/  @P2 IADD3 R22, R22, 0x1, RZ ;  /* 0x0000000116162810 */ /* 0x000fc40007ffe0ff */
[----:B------:R-:W-:Y:S02]  /*18a0*/  ISETP.GE.AND P0, PT, R8, RZ, PT ;  /* 0x000000ff0800720c */ /* 0x000fe40003f06270 */
[----:B------:R-:W-:Y:S01]  /*18b0*/  ISETP.GE.AND P2, PT, R13, RZ, PT ;  /* 0x000000ff0d00720c */ /* 0x000fe20003f46270 */
[----:B------:R-:W-:Y:S01]  /*18c0*/  IMAD.MOV.U32 R13, RZ, RZ, R22 ;  /* 0x000000ffff0d7224 */ /* 0x000fe200078e0016 */
[----:B------:R-:W-:Y:S02]  /*18d0*/  SHF.R.S32.HI R8, RZ, 0x1f, R3 ;  /* 0x0000001fff087819 */ /* 0x000fe40000011403 */
[----:B------:R-:W-:Y:S01]  /*18e0*/  @!P1 IADD3 R9, R9, 0x1, RZ ;  /* 0x0000000109099810 */ /* 0x000fe20007ffe0ff */
[----:B------:R-:W-:Y:S01]  /*18f0*/  @!P4 IMAD.MOV R13, RZ, RZ, -R13 ;  /* 0x000000ffff0dc224 */ /* 0x000fe200078e0a0d */
[----:B------:R-:W-:Y:S01]  /*1900*/  LEA.HI.SX32 R22, R3, 0x1, 0x1 ;  /* 0x0000000103167811 */ /* 0x000fe200078f0aff */
[----:B------:R-:W-:Y:S01]  /*1910*/  @!P3 IMAD.MOV R22, RZ, RZ, R8 ;  /* 0x000000ffff16b224 */ /* 0x000fe200078e0208 */
[----:B------:R-:W-:-:S02]  /*1920*/  @!P6 LOP3.LUT R13, RZ, R5, RZ, 0x33, !PT ;  /* 0x00000005ff0de212 */ /* 0x000fc400078e33ff */
[----:B------:R-:W-:Y:S01]  /*1930*/  LEA.HI R8, R31, R26, RZ, 0x4 ;  /* 0x0000001a1f087211 */ /* 0x000fe200078f20ff */
[----:B------:R-:W-:Y:S01]  /*1940*/  @!P0 IMAD.MOV R10, RZ, RZ, -R10 ;  /* 0x000000ffff0a8224 */ /* 0x000fe200078e0a0a */
        /* <DEDUP_REMOVED lines=12> */
[----:B------:R-:W-:Y:S02]  /*1a10*/  LOP3.LUT R8, R8, 0xfffffff0, RZ, 0xc0, !PT ;  /* 0xfffffff008087812 */ /* 0x000fe400078ec0ff */
[----:B------:R-:W-:Y:S01]  /*1a20*/  SEL R0, R0, R9, !P4 ;  /* 0x0000000900007207 */ /* 0x000fe20006000000 */
[----:B------:R-:W-:Y:S01]  /*1a30*/  IMAD R10, R10, R36, RZ ;  /* 0x000000240a0a7224 */ /* 0x000fe200078e02ff */
[----:B------:R-:W-:Y:S01]  /*1a40*/  SEL R11, R21, R11, P2 ;  /* 0x0000000b150b7207 */ /* 0x000fe20001000000 */
[----:B------:R-:W-:Y:S01]  /*1a50*/  IMAD.MOV.U32 R9, RZ, RZ, -0x800000 ;  /* 0xff800000ff097424 */ /* 0x000fe200078e00ff */
[----:B------:R-:W-:Y:S01]  /*1a60*/  SEL R13, R20, R13, P2 ;  /* 0x0000000d140d7207 */ /* 0x000fe20001000000 */
[----:B------:R-:W-:Y:S02]  /*1a70*/  IMAD R10, R22, R10, RZ ;  /* 0x0000000a160a7224 */ /* 0x000fe400078e02ff */
        /* <DEDUP_REMOVED lines=16> */
[----:B------:R-:W-:-:S06]  /*1b80*/  LEA.HI.X R9, R22, c[0x0][0x20c], R9, 0x2, P0 ;  /* 0x0000830016097a11 */ /* 0x000fcc00000f1409 */
[----:B------:R0:W5:Y:S03]  /*1b90*/  LDG.E R9, [R8.64] ;  /* 0x0000000808097981 */ /* 0x000166000c1e1900 */
.L_x_295:
[----:B------:R-:W-:Y:S05]  /*1ba0*/  BSYNC B0 ;  /* 0x0000000000007941 */ /* 0x000fea0003800000 */
.L_x_294:
[----:B------:R-:W-:Y:S01]  /*1bb0*/  ISETP.GT.AND P5, PT, R26, 0x1f, PT ;  /* 0x0000001f1a00780c */ /* 0x000fe20003fa4270 */
[----:B------:R-:W-:Y:S01]  /*1bc0*/  IMAD.MOV.U32 R30, RZ, RZ, -0x800000 ;  /* 0xff800000ff1e7424 */ /* 0x000fe200078e00ff */
[----:B------:R-:W-:Y:S01]  /*1bd0*/  ISETP.GT.AND P2, PT, R4, RZ, PT ;  /* 0x000000ff0400720c */ /* 0x000fe20003f44270 */
[----:B------:R-:W-:Y:S01]  /*1be0*/  IMAD R0, R0, R36, RZ ;  /* 0x0000002400007224 */ /* 0x000fe200078e02ff */
[----:B------:R-:W-:Y:S01]  /*1bf0*/  BSSY B1, `(.L_x_296) ;  /* 0x00001e7000017945 */ /* 0x000fe20003800000 */
[----:B------:R-:W-:-:S08]  /*1c00*/  IMAD.MOV.U32 R29, RZ, RZ, 0x7f800000 ;  /* 0x7f800000ff1d7424 */ /* 0x000fd000078e00ff */
[----:B------:R-:W-:Y:S01]  /*1c10*/  @!P5 IMAD R5, R5, 0x11, R21 ;  /* 0x000000110505d824 */ /* 0x000fe200078e0215 */
[----:B0-----:R-:W-:Y:S02]  /*1c20*/  @!P5 LEA.HI R8, R26, R26, RZ, 0x1 ;  /* 0x0000001a1a08d211 */ /* 0x001fe400078f08ff */
[----:B------:R-:W-:Y:S02]  /*1c30*/  SHF.R.S32.HI R21, RZ, 0x1f, R4 ;  /* 0x0000001fff157819 */ /* 0x000fe40000011404 */
[----:B-----5:R-:W-:Y:S01]  /*1c40*/  @!P5 STS [R5.X4], R9 ;  /* 0x000000090500d388 */ /* 0x020fe20000004800 */
[C---:B------:R-:W-:Y:S01]  /*1c50*/  @!P5 LOP3.LUT R20, R8.reuse, 0xfffffffe, RZ, 0xc0, !PT ;  /* 0xfffffffe0814d812 */ /* 0x040fe200078ec0ff */
[----:B------:R-:W-:-:S04]  /*1c60*/  @!P5 IMAD.SHL.U32 R8, R8, 0x2, RZ ;  /* 0x000000020808d824 */ /* 0x000fc800078e00ff */
[----:B------:R-:W-:Y:S01]  /*1c70*/  @!P5 IMAD.IADD R20, R26, 0x1, -R20 ;  /* 0x000000011a14d824 */ /* 0x000fe200078e0a14 */
[----:B------:R-:W-:-:S05]  /*1c80*/  @!P5 LOP3.LUT R8, R8, 0xfffffffc, RZ, 0xc0, !PT ;  /* 0xfffffffc0808d812 */ /* 0x000fca00078ec0ff */
[----:B------:R-:W-:Y:S01]  /*1c90*/  @!P5 IMAD R8, R20, 0x44, R8 ;  /* 0x000000441408d824 */ /* 0x000fe200078e0208 */
[----:B------:R-:W-:Y:S01]  /*1ca0*/  BAR.SYNC.DEFER_BLOCKING 0x0 ;  /* 0x0000000000007b1d */ /* 0x000fe20000010000 */
[----:B------:R-:W-:-:S05]  /*1cb0*/  LOP3.LUT R20, R26, 0x1, RZ, 0xc0, !PT ;  /* 0x000000011a147812 */ /* 0x000fca00078ec0ff */
[----:B------:R-:W0:Y:S04]  /*1cc0*/  @!P5 LDS R30, [R8] ;  /* 0x00000000081ed984 */ /* 0x000e280000000800 */
[----:B0-----:R-:W0:Y:S02]  /*1cd0*/  SHFL.BFLY PT, R5, R30, 0x1, 0x1f ;  /* 0x0c201f001e057f89 */ /* 0x001e2400000e0000 */
[----:B0-----:R-:W-:-:S04]  /*1ce0*/  FMNMX.FTZ R5, R5, R30, !PT ;  /* 0x0000001e05057209 */ /* 0x001fc80007810000 */
[----:B------:R-:W-:-:S04]  /*1cf0*/  FSETP.NEU.FTZ.AND P0, PT, R5, -INF , PT ;  /* 0xff8000000500780b */ /* 0x000fc80003f1d000 */
[----:B------:R-:W-:-:S05]  /*1d00*/  FSEL R5, R5, RZ, P0 ;  /* 0x000000ff05057208 */ /* 0x000fca0000000000 */
[----:B------:R-:W-:-:S04]  /*1d10*/  FADD.FTZ R9, -R5, R30 ;  /* 0x0000001e05097221 */ /* 0x000fc80000010100 */
[----:B------:R-:W-:-:S06]  /*1d20*/  FMUL.FTZ R9, R9, 1.4426950216293334961 ;  /* 0x3fb8aa3b09097820 */ /* 0x000fcc0000410000 */
[----:B------:R-:W0:Y:S02]  /*1d30*/  MUFU.EX2 R9, R9 ;  /* 0x0000000900097308 */ /* 0x000e240000000800 */
[----:B0-----:R-:W0:Y:S02]  /*1d40*/  SHFL.BFLY PT, R8, R9, 0x1, 0x1f ;  /* 0x0c201f0009087f89 */ /* 0x001e2400000e0000 */
[----:B0-----:R-:W-:Y:S01]  /*1d50*/  FADD.FTZ R8, R9, R8 ;  /* 0x0000000809087221 */ /* 0x001fe20000010000 */
[----:B------:R-:W-:Y:S01]  /*1d60*/  LEA.HI.SX32 R9, R4, 0x1, 0x1 ;  /* 0x0000000104097811 */ /* 0x000fe200078f0aff */
[----:B------:R-:W-:Y:S01]  /*1d70*/  @!P2 IMAD.MOV R9, RZ, RZ, R21 ;  /* 0x000000ffff09a224 */ /* 0x000fe200078e0215 */
[----:B------:R-:W-:Y:S02]  /*1d80*/  ISETP.EQ.U32.OR P2, PT, R20, 0x1, P5 ;  /* 0x000000011400780c */ /* 0x000fe40002f42470 */
        /* <DEDUP_REMOVED lines=43> */
[----:B------:R-:W-:Y:S05]  /*2040*/  CALL.REL.NOINC `($__internal_6_$__cuda_sm20_div_s64) ;  /* 0x000022a000007944 */ /* 0x000fea0003c00000 */
[----:B------:R-:W-:Y:S02]  /*2050*/  IADD3 R20, P0, RZ, -R0, RZ ;  /* 0x80000000ff147210 */ /* 0x000fe40007f1e0ff */
[-C--:B------:R-:W-:Y:S02]  /*2060*/  MOV R43, R23.reuse ;  /* 0x00000017002b7202 */ /* 0x080fe40000000f00 */
[----:B------:R-:W-:Y:S01]  /*2070*/  IADD3.X R6, RZ, ~R23, RZ, P0, !PT ;  /* 0x80000017ff067210 */ /* 0x000fe200007fe4ff */
[----:B------:R-:W-:-:S04]  /*2080*/  IMAD.WIDE.U32 R38, R42, R20, R38 ;  /* 0x000000142a267225 */ /* 0x000fc800078e0026 */
[----:B------:R-:W-:Y:S01]  /*2090*/  IMAD R6, R6, R42, RZ ;  /* 0x0000002a06067224 */ /* 0x000fe200078e02ff */
[----:B------:R-:W-:Y:S02]  /*20a0*/  MOV R25, R38 ;  /* 0x0000002600197202 */ /* 0x000fe40000000f00 */
[----:B------:R-:W-:Y:S01]  /*20b0*/  MOV R42, R0 ;  /* 0x00000000002a7202 */ /* 0x000fe20000000f00 */
[----:B------:R-:W-:-:S05]  /*20c0*/  IMAD R6, R5, R20, R6 ;  /* 0x0000001405067224 */ /* 0x000fca00078e0206 */
[----:B------:R-:W-:Y:S01]  /*20d0*/  IADD3 R6, R39, R6, RZ ;  /* 0x0000000627067210 */ /* 0x000fe20007ffe0ff */
[----:B------:R-:W-:Y:S05]  /*20e0*/  BRA `(.L_x_301) ;  /* 0x0000017000007947 */ /* 0x000fea0003800000 */
.L_x_300:
        /* <DEDUP_REMOVED lines=23> */
.L_x_301:
[----:B------:R-:W-:Y:S05]  /*2260*/  BSYNC B0 ;  /* 0x0000000000007941 */ /* 0x000fea0003800000 */
.L_x_299:
        /* <DEDUP_REMOVED lines=10> */
[-C--:B------:R-:W-:Y:S02]  /*2310*/  IADD3 R20, P0, RZ, -R0.reuse, RZ ;  /* 0x80000000ff147210 */ /* 0x080fe40007f1e0ff */
[----:B------:R-:W-:Y:S01]  /*2320*/  MOV R24, R25 ;  /* 0x0000001900187202 */ /* 0x000fe20000000f00 */
[----:B------:R-:W-:Y:S01]  /*2330*/  IMAD.MOV.U32 R25, RZ, RZ, R6 ;  /* 0x000000ffff197224 */ /* 0x000fe200078e0006 */
[-C--:B------:R-:W-:Y:S02]  /*2340*/  IADD3.X R5, RZ, ~R23.reuse, RZ, P0, !PT ;  /* 0x80000017ff057210 */ /* 0x080fe400007fe4ff */
        /* <DEDUP_REMOVED lines=8> */
.L_x_303:
        /* <DEDUP_REMOVED lines=22> */
.L_x_304:
[----:B------:R-:W-:Y:S05]  /*2530*/  BSYNC B0 ;  /* 0x0000000000007941 */ /* 0x000fea0003800000 */
.L_x_302:
        /* <DEDUP_REMOVED lines=14> */
[----:B------:R-:W-:Y:S02]  /*2620*/  MOV R40, R0 ;  /* 0x0000000000287202 */ /* 0x000fe40000000f00 */
[-C--:B------:R-:W-:Y:S01]  /*2630*/  IADD3.X R5, RZ, ~R23.reuse, RZ, P0, !PT ;  /* 0x80000017ff057210 */ /* 0x080fe200007fe4ff */
[----:B------:R-:W-:Y:S01]  /*2640*/  IMAD.WIDE.U32 R38, R33, R20, R38 ;  /* 0x0000001421267225 */ /* 0x000fe200078e0026 */
[----:B------:R-:W-:-:S03]  /*2650*/  MOV R41, R23 ;  /* 0x0000001700297202 */ /* 0x000fc60000000f00 */
[----:B------:R-:W-:-:S04]  /*2660*/  IMAD R5, R5, R33, RZ ;  /* 0x0000002105057224 */ /* 0x000fc800078e02ff */
[----:B------:R-:W-:-:S05]  /*2670*/  IMAD R5, R8, R20, R5 ;  /* 0x0000001408057224 */ /* 0x000fca00078e0205 */
[----:B------:R-:W-:Y:S01]  /*2680*/  IADD3 R8, R39, R5, RZ ;  /* 0x0000000527087210 */ /* 0x000fe20007ffe0ff */
[----:B------:R-:W-:Y:S05]  /*2690*/  BRA `(.L_x_307) ;  /* 0x0000016000007947 */ /* 0x000fea0003800000 */
.L_x_306:
        /* <DEDUP_REMOVED lines=22> */
.L_x_307:
[----:B------:R-:W-:Y:S05]  /*2800*/  BSYNC B0 ;  /* 0x0000000000007941 */ /* 0x000fea0003800000 */
.L_x_305:
[-C--:B------:R-:W-:Y:S01]  /*2810*/  IMAD R0, R35, R19.reuse, RZ ;  /* 0x0000001323007224 */ /* 0x080fe200078e02ff */
[----:B------:R-:W-:Y:S01]  /*2820*/  SHF.R.S32.HI R22, RZ, 0x1f, R2 ;  /* 0x0000001fff167819 */ /* 0x000fe20000011402 */
[C---:B------:R-:W-:Y:S01]  /*2830*/  IMAD.WIDE.U32 R20, R34.reuse, R19, RZ ;  /* 0x0000001322147225 */ /* 0x040fe200078e00ff */
[----:B------:R-:W-:Y:S01]  /*2840*/  SHF.R.S32.HI R23, RZ, 0x1f, R36 ;  /* 0x0000001fff177819 */ /* 0x000fe20000011424 */
[----:B------:R-:W-:Y:S02]  /*2850*/  BSSY B0, `(.L_x_308) ;  /* 0x0000040000007945 */ /* 0x000fe40003800000 */
[----:B------:R-:W-:Y:S02]  /*2860*/  IMAD R0, R34, R18, R0 ;  /* 0x0000001222007224 */ /* 0x000fe400078e0200 */
[----:B------:R-:W-:-:S03]  /*2870*/  IMAD.WIDE.U32 R34, R20, R17, RZ ;  /* 0x0000001114227225 */ /* 0x000fc600078e00ff */
[----:B------:R-:W-:Y:S01]  /*2880*/  IADD3 R0, R21, R0, RZ ;  /* 0x0000000015007210 */ /* 0x000fe20007ffe0ff */
[-C--:B------:R-:W-:Y:S01]  /*2890*/  IMAD R8, R8, R2.reuse, RZ ;  /* 0x0000000208087224 */ /* 0x080fe200078e02ff */
[----:B------:R-:W-:Y:S01]  /*28a0*/  SHF.R.S32.HI R21, RZ, 0x1f, R25 ;  /* 0x0000001fff157819 */ /* 0x000fe20000011419 */
[----:B------:R-:W-:Y:S02]  /*28b0*/  IMAD R4, R4, R2, RZ ;  /* 0x0000000204047224 */ /* 0x000fe400078e02ff */
[----:B------:R-:W-:Y:S02]  /*28c0*/  IMAD R5, R0, R17, RZ ;  /* 0x0000001100057224 */ /* 0x000fe400078e02ff */
[----:B------:R-:W-:Y:S02]  /*28d0*/  IMAD R0, R6, R25, RZ ;  /* 0x0000001906007224 */ /* 0x000fe400078e02ff */
[----:B------:R-:W-:Y:S02]  /*28e0*/  IMAD R5, R16, R20, R5 ;  /* 0x0000001410057224 */ /* 0x000fe400078e0205 */
[----:B------:R-:W-:-:S02]  /*28f0*/  IMAD R6, R41, R36, RZ ;  /* 0x0000002429067224 */ /* 0x000fc400078e02ff */
[----:B------:R-:W-:Y:S01]  /*2900*/  IMAD R8, R22, R38, R8 ;  /* 0x0000002616087224 */ /* 0x000fe200078e0208 */
[----:B------:R-:W-:Y:S01]  /*2910*/  IADD3 R5, R35, R5, RZ ;  /* 0x0000000523057210 */ /* 0x000fe20007ffe0ff */
[----:B------:R-:W-:Y:S02]  /*2920*/  IMAD R0, R21, R32, R0 ;  /* 0x0000002015007224 */ /* 0x000fe400078e0200 */
[----:B------:R-:W-:Y:S01]  /*2930*/  IMAD.WIDE.U32 R36, R40, R36, RZ ;  /* 0x0000002428247225 */ /* 0x000fe200078e00ff */
[----:B------:R-:W-:-:S03]  /*2940*/  LOP3.LUT R20, R43, R5, RZ, 0xfc, !PT ;  /* 0x000000052b147212 */ /* 0x000fc600078efcff */
[----:B------:R-:W-:Y:S01]  /*2950*/  IMAD R6, R23, R40, R6 ;  /* 0x0000002817067224 */ /* 0x000fe200078e0206 */
[----:B------:R-:W-:Y:S01]  /*2960*/  ISETP.NE.U32.AND P0, PT, R20, RZ, PT ;  /* 0x000000ff1400720c */ /* 0x000fe20003f05070 */
[----:B------:R-:W-:-:S03]  /*2970*/  IMAD.WIDE.U32 R38, R38, R2, RZ ;  /* 0x0000000226267225 */ /* 0x000fc600078e00ff */
[----:B------:R-:W-:Y:S01]  /*2980*/  IADD3 R6, R37, R6, RZ ;  /* 0x0000000625067210 */ /* 0x000fe20007ffe0ff */
[----:B------:R-:W-:Y:S01]  /*2990*/  IMAD.WIDE.U32 R32, R32, R25, RZ ;  /* 0x0000001920207225 */ /* 0x000fe200078e00ff */
[----:B------:R-:W-:-:S03]  /*29a0*/  IADD3 R8, R39, R8, RZ ;  /* 0x0000000827087210 */ /* 0x000fc60007ffe0ff */
[----:B------:R-:W-:Y:S01]  /*29b0*/  IMAD R3, R3, R2, RZ ;  /* 0x0000000203037224 */ /* 0x000fe200078e02ff */
[----:B------:R-:W-:-:S03]  /*29c0*/  IADD3 R2, R33, R0, RZ ;  /* 0x0000000021027210 */ /* 0x000fc60007ffe0ff */
[----:B------:R-:W-:Y:S05]  /*29d0*/  @!P0 BRA `(.L_x_309) ;  /* 0x0000010000008947 */ /* 0x000fea0003800000 */
[----:B------:R-:W-:Y:S01]  /*29e0*/  IMAD.MOV.U32 R28, RZ, RZ, R42 ;  /* 0x000000ffff1c7224 */ /* 0x000fe200078e002a */
[----:B------:R-:W-:Y:S01]  /*29f0*/  MOV R24, R43 ;  /* 0x0000002b00187202 */ /* 0x000fe20000000f00 */
[----:B------:R-:W-:Y:S01]  /*2a00*/  IMAD.MOV.U32 R23, RZ, RZ, R34 ;  /* 0x000000ffff177224 */ /* 0x000fe200078e0022 */
[----:B------:R-:W-:Y:S02]  /*2a10*/  MOV R22, 0x2a30 ;  /* 0x00002a3000167802 */ /* 0x000fe40000000f00 */
[----:B------:R-:W-:Y:S05]  /*2a20*/  CALL.REL.NOINC `($__internal_6_$__cuda_sm20_div_s64) ;  /* 0x000018c000007944 */ /* 0x000fea0003c00000 */
[----:B------:R-:W-:Y:S02]  /*2a30*/  IADD3 R21, P0, RZ, -R0, RZ ;  /* 0x80000000ff157210 */ /* 0x000fe40007f1e0ff */
[----:B------:R-:W-:Y:S02]  /*2a40*/  MOV R40, R42 ;  /* 0x0000002a00287202 */ /* 0x000fe40000000f00 */
[----:B------:R-:W-:Y:S02]  /*2a50*/  IADD3.X R20, RZ, ~R23, RZ, P0, !PT ;  /* 0x80000017ff147210 */ /* 0x000fe400007fe4ff */
[----:B------:R-:W-:Y:S01]  /*2a60*/  MOV R41, R43 ;  /* 0x0000002b00297202 */ /* 0x000fe20000000f00 */
[----:B------:R-:W-:Y:S01]  /*2a70*/  IMAD.MOV.U32 R43, RZ, RZ, R23 ;  /* 0x000000ffff2b7224 */ /* 0x000fe200078e0017 */
[----:B------:R-:W-:Y:S01]  /*2a80*/  MOV R42, R0 ;  /* 0x00000000002a7202 */ /* 0x000fe20000000f00 */
[----:B------:R-:W-:-:S02]  /*2a90*/  IMAD R20, R20, R34, RZ ;  /* 0x0000002214147224 */ /* 0x000fc400078e02ff */
[----:B------:R-:W-:-:S04]  /*2aa0*/  IMAD.WIDE.U32 R34, R21, R34, R40 ;  /* 0x0000002215227225 */ /* 0x000fc800078e0028 */
[----:B------:R-:W-:-:S04]  /*2ab0*/  IMAD R20, R5, R21, R20 ;  /* 0x0000001505147224 */ /* 0x000fc800078e0214 */
[----:B------:R-:W-:Y:S01]  /*2ac0*/  IMAD.IADD R24, R35, 0x1, R20 ;  /* 0x0000000123187824 */ /* 0x000fe200078e0214 */
[----:B------:R-:W-:Y:S05]  /*2ad0*/  BRA `(.L_x_310) ;  /* 0x0000017000007947 */ /* 0x000fea0003800000 */
.L_x_309:
        /* <DEDUP_REMOVED lines=23> */
.L_x_310:
[----:B------:R-:W-:Y:S05]  /*2c50*/  BSYNC B0 ;  /* 0x0000000000007941 */ /* 0x000fea0003800000 */
.L_x_308:
        /* <DEDUP_REMOVED lines=11> */
[----:B------:R-:W-:-:S03]  /*2d10*/  IADD3.X R5, RZ, ~R23, RZ, P0, !PT ;  /* 0x80000017ff057210 */ /* 0x000fc600007fe4ff */
[----:B------:R-:W-:-:S04]  /*2d20*/  IMAD.WIDE.U32 R34, R19, R20, R34 ;  /* 0x0000001413227225 */ /* 0x000fc800078e0022 */
[----:B------:R-:W-:Y:S01]  /*2d30*/  IMAD R5, R5, R19, RZ ;  /* 0x0000001305057224 */ /* 0x000fe200078e02ff */
[----:B------:R-:W-:Y:S02]  /*2d40*/  MOV R19, R34 ;  /* 0x0000002200137202 */ /* 0x000fe40000000f00 */
[----:B------:R-:W-:Y:S01]  /*2d50*/  MOV R34, R0 ;  /* 0x0000000000227202 */ /* 0x000fe20000000f00 */
[----:B------:R-:W-:-:S04]  /*2d60*/  IMAD R5, R18, R20, R5 ;  /* 0x0000001412057224 */ /* 0x000fc800078e0205 */
[----:B------:R-:W-:Y:S02]  /*2d70*/  IMAD.IADD R18, R35, 0x1, R5 ;  /* 0x0000000123127824 */ /* 0x000fe400078e0205 */
[----:B------:R-:W-:Y:S01]  /*2d80*/  IMAD.MOV.U32 R35, RZ, RZ, R23 ;  /* 0x000000ffff237224 */ /* 0x000fe200078e0017 */
[----:B------:R-:W-:Y:S05]  /*2d90*/  BRA `(.L_x_313) ;  /* 0x0000017000007947 */ /* 0x000fea0003800000 */
.L_x_312:
        /* <DEDUP_REMOVED lines=23> */
.L_x_313:
[----:B------:R-:W-:Y:S05]  /*2f10*/  BSYNC B0 ;  /* 0x0000000000007941 */ /* 0x000fea0003800000 */
.L_x_311:
        /* <DEDUP_REMOVED lines=12> */
[----:B------:R-:W-:Y:S01]  /*2fe0*/  IADD3.X R5, RZ, ~R23, RZ, P0, !PT ;  /* 0x80000017ff057210 */ /* 0x000fe200007fe4ff */
[----:B------:R-:W-:-:S04]  /*2ff0*/  IMAD.WIDE.U32 R34, R17, R20, R34 ;  /* 0x0000001411227225 */ /* 0x000fc800078e0022 */
[----:B------:R-:W-:Y:S01]  /*3000*/  IMAD R5, R5, R17, RZ ;  /* 0x0000001105057224 */ /* 0x000fe200078e02ff */
[----:B------:R-:W-:-:S03]  /*3010*/  MOV R17, R34 ;  /* 0x0000002200117202 */ /* 0x000fc60000000f00 */
[----:B------:R-:W-:-:S05]  /*3020*/  IMAD R5, R16, R20, R5 ;  /* 0x0000001410057224 */ /* 0x000fca00078e0205 */
[----:B------:R-:W-:Y:S01]  /*3030*/  IADD3 R5, R35, R5, RZ ;  /* 0x0000000523057210 */ /* 0x000fe20007ffe0ff */
[----:B------:R-:W-:Y:S05]  /*3040*/  BRA `(.L_x_316) ;  /* 0x0000017000007947 */ /* 0x000fea0003800000 */
.L_x_315:
        /* <DEDUP_REMOVED lines=23> */
.L_x_316:
[----:B------:R-:W-:Y:S05]  /*31c0*/  BSYNC B0 ;  /* 0x0000000000007941 */ /* 0x000fea0003800000 */
.L_x_314:
[----:B------:R-:W-:Y:S01]  /*31d0*/  SHF.R.S32.HI R20, RZ, 0x1f, R10 ;  /* 0x0000001fff147819 */ /* 0x000fe2000001140a */
[-C--:B------:R-:W-:Y:S01]  /*31e0*/  IMAD R16, R23, R10.reuse, RZ ;  /* 0x0000000a17107224 */ /* 0x080fe200078e02ff */
[----:B------:R-:W-:Y:S01]  /*31f0*/  BSSY B0, `(.L_x_317) ;  /* 0x000003b000007945 */ /* 0x000fe20003800000 */
[----:B------:R-:W-:-:S04]  /*3200*/  IMAD.WIDE.U32 R34, R22, R10, RZ ;  /* 0x0000000a16227225 */ /* 0x000fc800078e00ff */
[----:B------:R-:W-:Y:S01]  /*3210*/  IMAD R10, R20, R22, R16 ;  /* 0x00000016140a7224 */ /* 0x000fe200078e0210 */
[----:B------:R-:W-:Y:S01]  /*3220*/  LOP3.LUT R20, R43, R14, RZ, 0xfc, !PT ;  /* 0x0000000e2b147212 */ /* 0x000fe200078efcff */
[----:B------:R-:W-:Y:S01]  /*3230*/  IMAD R0, R25, c[0x0][0x214], RZ ;  /* 0x0000850019007a24 */ /* 0x000fe200078e02ff */
[----:B------:R-:W-:Y:S01]  /*3240*/  SHF.R.S32.HI R16, RZ, 0x1f, R3 ;  /* 0x0000001fff107819 */ /* 0x000fe20000011403 */
[-C--:B------:R-:W-:Y:S01]  /*3250*/  IMAD R21, R5, R3.reuse, RZ ;  /* 0x0000000305157224 */ /* 0x080fe200078e02ff */
[----:B------:R-:W-:Y:S01]  /*3260*/  ISETP.NE.U32.AND P0, PT, R20, RZ, PT ;  /* 0x000000ff1400720c */ /* 0x000fe20003f05070 */
[----:B------:R-:W-:Y:S01]  /*3270*/  IMAD R18, R18, R0, RZ ;  /* 0x0000000012127224 */ /* 0x000fe200078e02ff */
[----:B------:R-:W-:Y:S01]  /*3280*/  SHF.R.S32.HI R5, RZ, 0x1f, R0 ;  /* 0x0000001fff057819 */ /* 0x000fe20000011400 */
[----:B------:R-:W-:Y:S01]  /*3290*/  IMAD.WIDE.U32 R44, R17, R3, RZ ;  /* 0x00000003112c7225 */ /* 0x000fe200078e00ff */
[----:B------:R-:W-:-:S03]  /*32a0*/  IADD3 R10, R35, R10, RZ ;  /* 0x0000000a230a7210 */ /* 0x000fc60007ffe0ff */
[----:B------:R-:W-:Y:S02]  /*32b0*/  IMAD R3, R5, R19, R18 ;  /* 0x0000001305037224 */ /* 0x000fe400078e0212 */
[----:B------:R-:W-:Y:S02]  /*32c0*/  IMAD R16, R16, R17, R21 ;  /* 0x0000001110107224 */ /* 0x000fe400078e0215 */
[----:B------:R-:W-:-:S03]  /*32d0*/  IMAD.WIDE.U32 R18, R19, R0, RZ ;  /* 0x0000000013127225 */ /* 0x000fc600078e00ff */
[----:B------:R-:W-:Y:S02]  /*32e0*/  IADD3 R16, R45, R16, RZ ;  /* 0x000000102d107210 */ /* 0x000fe40007ffe0ff */
[----:B------:R-:W-:Y:S01]  /*32f0*/  IADD3 R3, R19, R3, RZ ;  /* 0x0000000313037210 */ /* 0x000fe20007ffe0ff */
[----:B------:R-:W-:Y:S05]  /*3300*/  @!P0 BRA `(.L_x_318) ;  /* 0x0000012000008947 */ /* 0x000fea0003800000 */
[----:B------:R-:W-:Y:S01]  /*3310*/  IMAD.MOV.U32 R28, RZ, RZ, R42 ;  /* 0x000000ffff1c7224 */ /* 0x000fe200078e002a */
[----:B------:R-:W-:Y:S01]  /*3320*/  MOV R23, R15 ;  /* 0x0000000f00177202 */ /* 0x000fe20000000f00 */
[----:B------:R-:W-:Y:S01]  /*3330*/  IMAD.MOV.U32 R24, RZ, RZ, R43 ;  /* 0x000000ffff187224 */ /* 0x000fe200078e002b */
[----:B------:R-:W-:Y:S02]  /*3340*/  MOV R5, R14 ;  /* 0x0000000e00057202 */ /* 0x000fe40000000f00 */
[----:B------:R-:W-:Y:S02]  /*3350*/  MOV R22, 0x3370 ;  /* 0x0000337000167802 */ /* 0x000fe40000000f00 */
[----:B------:R-:W-:Y:S05]  /*3360*/  CALL.REL.NOINC `($__internal_6_$__cuda_sm20_div_s64) ;  /* 0x00000f8000007944 */ /* 0x000fea0003c00000 */
[----:B------:R-:W-:Y:S01]  /*3370*/  IADD3 R17, P0, RZ, -R0, RZ ;  /* 0x80000000ff117210 */ /* 0x000fe20007f1e0ff */
[----:B------:R-:W-:Y:S01]  /*3380*/  IMAD.MOV.U32 R21, RZ, RZ, R43 ;  /* 0x000000ffff157224 */ /* 0x000fe200078e002b */
[----:B------:R-:W-:-:S02]  /*3390*/  MOV R20, R42 ;  /* 0x0000002a00147202 */ /* 0x000fc40000000f00 */
[----:B------:R-:W-:Y:S02]  /*33a0*/  IADD3.X R5, RZ, ~R23, RZ, P0, !PT ;  /* 0x80000017ff057210 */ /* 0x000fe400007fe4ff */
        /* <DEDUP_REMOVED lines=8> */
.L_x_318:
        /* <DEDUP_REMOVED lines=23> */
.L_x_319:
[----:B------:R-:W-:Y:S05]  /*35a0*/  BSYNC B0 ;  /* 0x0000000000007941 */ /* 0x000fea0003800000 */
.L_x_317:
        /* <DEDUP_REMOVED lines=28> */
.L_x_321:
        /* <DEDUP_REMOVED lines=23> */
.L_x_322:
[----:B------:R-:W-:Y:S05]  /*38e0*/  BSYNC B0 ;  /* 0x0000000000007941 */ /* 0x000fea0003800000 */
.L_x_320:
        /* <DEDUP_REMOVED lines=20> */
.L_x_298:
[----:B------:R-:W-:-:S04]  /*3a30*/  LEA R2, P0, R38, c[0x0][0x200], 0x2 ;  /* 0x0000800026027a11 */ /* 0x000fc800078010ff */
[----:B------:R-:W-:-:S05]  /*3a40*/  LEA.HI.X R3, R38, c[0x0][0x204], R39, 0x2, P0 ;  /* 0x0000810026037a11 */ /* 0x000fca00000f1427 */
[----:B------:R0:W-:Y:S04]  /*3a50*/  STG.E [R2.64], R29 ;  /* 0x0000001d02007986 */ /* 0x0001e8000c101908 */
.L_x_297:
[----:B------:R-:W-:Y:S05]  /*3a60*/  BSYNC B1 ;  /* 0x0000000000017941 */ /* 0x000fea0003800000 */
.L_x_296:
[-C--:B0-----:R-:W-:Y:S01]  /*3a70*/  LEA.HI R2, R26, R26.reuse, RZ, 0x1 ;  /* 0x0000001a1a027211 */ /* 0x081fe200078f08ff */
[----:B------:R-:W-:Y:S01]  /*3a80*/  IMAD.MOV.U32 R4, RZ, RZ, RZ ;  /* 0x000000ffff047224 */ /* 0x000fe200078e00ff */
[-C--:B------:R-:W-:Y:S02]  /*3a90*/  LEA.HI R17, R31, R26.reuse, RZ, 0x3 ;  /* 0x0000001a1f117211 */ /* 0x080fe400078f18ff */
[----:B------:R-:W-:Y:S02]  /*3aa0*/  LOP3.LUT R0, R2, 0xfffffffe, RZ, 0xc0, !PT ;  /* 0xfffffffe02007812 */ /* 0x000fe400078ec0ff */
[----:B------:R-:W-:Y:S02]  /*3ab0*/  LOP3.LUT R18, R17, 0x3ffffff8, RZ, 0xc0, !PT ;  /* 0x3ffffff811127812 */ /* 0x000fe400078ec0ff */
[----:B------:R-:W-:Y:S01]  /*3ac0*/  SHF.R.S32.HI R17, RZ, 0x3, R17 ;  /* 0x00000003ff117819 */ /* 0x000fe20000011411 */
[----:B------:R-:W-:Y:S01]  /*3ad0*/  IMAD.IADD R0, R26, 0x1, -R0 ;  /* 0x000000011a007824 */ /* 0x000fe200078e0a00 */
[----:B------:R-:W-:-:S04]  /*3ae0*/  IADD3 R18, -R18, R26, RZ ;  /* 0x0000001a12127210 */ /* 0x000fc80007ffe1ff */
[----:B------:R-:W-:Y:S02]  /*3af0*/  ISETP.GE.OR P5, PT, R0, c[0x0][0x314], P5 ;  /* 0x0000c50000007a0c */ /* 0x000fe40002fa6670 */
[----:B------:R-:W-:-:S11]  /*3b00*/  SHF.L.U32 R18, R18, 0x2, RZ ;  /* 0x0000000212127819 */ /* 0x000fd600000006ff */
[----:B------:R-:W-:Y:S02]  /*3b10*/  @!P5 IMAD.SHL.U32 R2, R2, 0x2, RZ ;  /* 0x000000020202d824 */ /* 0x000fe400078e00ff */
[----:B------:R-:W-:-:S03]  /*3b20*/  @!P5 FADD.FTZ R3, -R29, R30 ;  /* 0x0000001e1d03d221 */ /* 0x000fc60000010100 */
[----:B------:R-:W-:Y:S01]  /*3b30*/  @!P5 LOP3.LUT R2, R2, 0xfffffffc, RZ, 0xc0, !PT ;  /* 0xfffffffc0202d812 */ /* 0x000fe200078ec0ff */
[----:B------:R-:W-:-:S04]  /*3b40*/  @!P5 FMUL.FTZ R3, R3, 1.4426950216293334961 ;  /* 0x3fb8aa3b0303d820 */ /* 0x000fc80000410000 */
[----:B------:R-:W-:Y:S02]  /*3b50*/  @!P5 IMAD R2, R0, 0x44, R2 ;  /* 0x000000440002d824 */ /* 0x000fe400078e0202 */
[----:B------:R-:W0:Y:S01]  /*3b60*/  @!P5 MUFU.EX2 R3, R3 ;  /* 0x000000030003d308 */ /* 0x000e220000000800 */
[----:B------:R-:W-:-:S05]  /*3b70*/  IMAD.MOV.U32 R0, RZ, RZ, c[0x0][0x314] ;  /* 0x0000c500ff007624 */ /* 0x000fca00078e00ff */
[----:B------:R-:W-:Y:S01]  /*3b80*/  ISETP.GE.AND P0, PT, R0, 0x1, PT ;  /* 0x000000010000780c */ /* 0x000fe20003f06270 */
[----:B------:R-:W-:Y:S01]  /*3b90*/  IMAD.MOV.U32 R0, RZ, RZ, RZ ;  /* 0x000000ffff007224 */ /* 0x000fe200078e00ff */
[----:B0-----:R0:W-:Y:S02]  /*3ba0*/  @!P5 STS [R2], R3 ;  /* 0x000000030200d388 */ /* 0x0011e40000000800 */
[----:B0-----:R-:W-:Y:S02]  /*3bb0*/  CS2R R2, SRZ ;  /* 0x0000000000027805 */ /* 0x001fe4000001ff00 */
[----:B------:R-:W-:Y:S07]  /*3bc0*/  BAR.SYNC.DEFER_BLOCKING 0x0 ;  /* 0x0000000000007b1d */ /* 0x000fee0000010000 */
        /* <DEDUP_REMOVED lines=18> */
.L_x_326:
[----:B------:R-:W-:Y:S01]  /*3cf0*/  BSSY B0, `(.L_x_324) ;  /* 0x0000007000007945 */ /* 0x000fe20003800000 */
[----:B------:R-:W-:-:S05]  /*3d00*/  @P2 BRA `(.L_x_325) ;  /* 0x0000005000002947 */ /* 0x000fca0003800000 */
[----:B------:R-:W-:Y:S01]  /*3d10*/  ISETP.GE.AND P0, PT, R18, c[0x0][0x220], PT ;  /* 0x0000880012007a0c */ /* 0x000fe20003f06270 */
[----:B------:R-:W-:Y:S01]  /*3d20*/  CS2R R8, SRZ ;  /* 0x0000000000087805 */ /* 0x000fe2000001ff00 */
[----:B------:R-:W-:Y:S11]  /*3d30*/  CS2R R10, SRZ ;  /* 0x00000000000a7805 */ /* 0x000ff6000001ff00 */
[----:B------:R-:W-:Y:S05]  /*3d40*/  @!P0 MOV R15, R13 ;  /* 0x0000000d000f8202 */ /* 0x000fea0000000f00 */
[----:B------:R0:W5:Y:S02]  /*3d50*/  @!P0 LDG.E.128 R8, [R14.64] ;  /* 0x000000080e088981 */ /* 0x000164000c1e1d00 */
.L_x_325:
[----:B------:R-:W-:Y:S05]  /*3d60*/  BSYNC B0 ;  /* 0x0000000000007941 */ /* 0x000fea0003800000 */
.L_x_324:
        /* <DEDUP_REMOVED lines=11> */
.L_x_323:
[----:B------:R-:W-:Y:S02]  /*3e20*/  IADD3 R17, R17, UR6, RZ ;  /* 0x0000000611117c10 */ /* 0x000fe4000fffe0ff */
[----:B------:R-:W-:-:S02]  /*3e30*/  F2FP.BF16.PACK_AB R2, R2, R0 ;  /* 0x000000000202723e */ /* 0x000fc400000010ff */
        /* <DEDUP_REMOVED lines=18> */
[----:B------:R-:W-:Y:S01]  /*3f60*/  IMAD.HI.U32 R4, R11, R4, R10 ;  /* 0x000000040b047227 */ /* 0x000fe200078e000a */
[----:B------:R-:W0:Y:S05]  /*3f70*/  I2F.RP R5, R0 ;  /* 0x0000000000057306 */ /* 0x000e2a0000209400 */
[----:B------:R-:W-:-:S04]  /*3f80*/  IMAD.HI.U32 R4, R4, R9, RZ ;  /* 0x0000000904047227 */ /* 0x000fc800078e00ff */
[----:B------:R-:W-:-:S05]  /*3f90*/  IMAD R6, R4, R6, R9 ;  /* 0x0000000604067224 */ /* 0x000fca00078e0209 */
[----:B------:R-:W-:Y:S01]  /*3fa0*/  ISETP.GT.U32.AND P1, PT, R8, R6, PT ;  /* 0x000000060800720c */ /* 0x000fe20003f24070 */
[----:B0-----:R-:W0:-:S12]  /*3fb0*/  MUFU.RCP R5, R5 ;  /* 0x0000000500057308 */ /* 0x001e180000001000 */
[----:B------:R-:W-:Y:S01]  /*3fc0*/  @!P1 IMAD.IADD R6, R6, 0x1, -R8 ;  /* 0x0000000106069824 */ /* 0x000fe200078e0a08 */
[----:B------:R-:W-:Y:S02]  /*3fd0*/  @!P1 IADD3 R4, R4, 0x1, RZ ;  /* 0x0000000104049810 */ /* 0x000fe40007ffe0ff */
[----:B------:R-:W-:Y:S02]  /*3fe0*/  ISETP.NE.AND P1, PT, R7, RZ, PT ;  /* 0x000000ff0700720c */ /* 0x000fe40003f25270 */
[----:B------:R-:W-:Y:S02]  /*3ff0*/  ISETP.GE.U32.AND P2, PT, R6, R8, PT ;  /* 0x000000080600720c */ /* 0x000fe40003f46070 */
[----:B------:R-:W-:Y:S02]  /*4000*/  LOP3.LUT R6, R17, R7, RZ, 0x3c, !PT ;  /* 0x0000000711067212 */ /* 0x000fe400078e3cff */
[----:B0-----:R-:W-:Y:S02]  /*4010*/  IADD3 R5, R5, 0xffffffe, RZ ;  /* 0x0ffffffe05057810 */ /* 0x001fe40007ffe0ff */
[----:B------:R-:W-:-:S02]  /*4020*/  ISETP.GE.AND P0, PT, R6, RZ, PT ;  /* 0x000000ff0600720c */ /* 0x000fc40003f06270 */
[----:B------:R-:W0:Y:S05]  /*4030*/  F2I.FTZ.U32.TRUNC.NTZ R11, R5 ;  /* 0x00000005000b7305 */ /* 0x000e2a000021f000 */
[----:B------:R-:W-:-:S06]  /*4040*/  @P2 IADD3 R4, R4, 0x1, RZ ;  /* 0x0000000104042810 */ /* 0x000fcc0007ffe0ff */
[----:B------:R-:W-:Y:S02]  /*4050*/  @!P0 IADD3 R4, -R4, RZ, RZ ;  /* 0x000000ff04048210 */ /* 0x000fe40007ffe1ff */
[----:B------:R-:W-:Y:S01]  /*4060*/  @!P1 LOP3.LUT R4, RZ, R7, RZ, 0x33, !PT ;  /* 0x00000007ff049212 */ /* 0x000fe200078e33ff */
[----:B0-----:R-:W-:-:S04]  /*4070*/  IMAD.MOV R5, RZ, RZ, -R11 ;  /* 0x000000ffff057224 */ /* 0x001fc800078e0a0b */
        /* <DEDUP_REMOVED lines=8> */
[----:B------:R-:W-:-:S03]  /*4100*/  ISETP.GE.AND P1, PT, R8, RZ, PT ;  /* 0x000000ff0800720c */ /* 0x000fc60003f26270 */
[----:B------:R-:W-:-:S04]  /*4110*/  IMAD.MOV R6, RZ, RZ, -R9 ;  /* 0x000000ffff067224 */ /* 0x000fc800078e0a09 */
[----:B------:R-:W-:-:S05]  /*4120*/  IMAD R5, R0, R6, R5 ;  /* 0x0000000600057224 */ /* 0x000fca00078e0205 */
[----:B------:R-:W-:-:S13]  /*4130*/  ISETP.GT.U32.AND P0, PT, R0, R5, PT ;  /* 0x000000050000720c */ /* 0x000fda0003f04070 */
[-C--:B------:R-:W-:Y:S02]  /*4140*/  @!P0 IADD3 R5, R5, -R0.reuse, RZ ;  /* 0x8000000005058210 */ /* 0x080fe40007ffe0ff */
[----:B------:R-:W-:Y:S02]  /*4150*/  @!P0 IADD3 R9, R9, 0x1, RZ ;  /* 0x0000000109098810 */ /* 0x000fe40007ffe0ff */
[----:B------:R-:W-:Y:S02]  /*4160*/  ISETP.GE.U32.AND P2, PT, R5, R0, PT ;  /* 0x000000000500720c */ /* 0x000fe40003f46070 */
[----:B------:R-:W-:Y:S02]  /*4170*/  ISETP.NE.AND P0, PT, RZ, c[0x0][0x214], PT ;  /* 0x00008500ff007a0c */ /* 0x000fe40003f05270 */
[----:B------:R-:W-:-:S05]  /*4180*/  SHF.R.S32.HI R0, RZ, 0x1f, R4 ;  /* 0x0000001fff007819 */ /* 0x000fca0000011404 */
[----:B------:R-:W-:-:S04]  /*4190*/  IMAD R0, R0, c[0x0][0x1e0], RZ ;  /* 0x0000780000007a24 */ /* 0x000fc800078e02ff */
[----:B------:R-:W-:Y:S01]  /*41a0*/  @P2 IADD3 R9, R9, 0x1, RZ ;  /* 0x0000000109092810 */ /* 0x000fe20007ffe0ff */
[----:B------:R-:W-:-:S04]  /*41b0*/  IMAD R4, R4, c[0x0][0x1e4], R0 ;  /* 0x0000790004047a24 */ /* 0x000fc800078e0200 */
[----:B------:R-:W-:Y:S01]  /*41c0*/  @!P1 IMAD.MOV R9, RZ, RZ, -R9 ;  /* 0x000000ffff099224 */ /* 0x000fe200078e0a09 */
[----:B------:R-:W-:Y:S01]  /*41d0*/  @!P0 LOP3.LUT R9, RZ, c[0x0][0x214], RZ, 0x33, !PT ;  /* 0x00008500ff098a12 */ /* 0x000fe200078e33ff */
[----:B------:R-:W-:-:S03]  /*41e0*/  IMAD.IADD R19, R19, 0x1, R4 ;  /* 0x0000000113137824 */ /* 0x000fc600078e0204 */
        /* <DEDUP_REMOVED lines=8> */
[----:B------:R-:W-:Y:S02]  /*4270*/  IMAD R4, R4, c[0x0][0x1e8], RZ ;  /* 0x00007a0004047a24 */ /* 0x000fe400078e02ff */
[----:B------:R-:W-:-:S04]  /*4280*/  IMAD.WIDE.U32 R18, R7, c[0x0][0x1e8], R18 ;  /* 0x00007a0007127a25 */ /* 0x000fc800078e0012 */
[----:B------:R-:W-:Y:S01]  /*4290*/  IMAD R4, R7, c[0x0][0x1ec], R4 ;  /* 0x00007b0007047a24 */ /* 0x000fe200078e0204 */
[----:B------:R-:W-:-:S03]  /*42a0*/  LEA R6, P0, R18, c[0x0][0x1d0], 0x1 ;  /* 0x0000740012067a11 */ /* 0x000fc600078008ff */
[----:B------:R-:W-:-:S05]  /*42b0*/  IMAD.IADD R4, R19, 0x1, R4 ;  /* 0x0000000113047824 */ /* 0x000fca00078e0204 */
[----:B------:R-:W-:-:S05]  /*42c0*/  LEA.HI.X R7, R18, c[0x0][0x1d4], R4, 0x1, P0 ;  /* 0x0000750012077a11 */ /* 0x000fca00000f0c04 */
[----:B------:R-:W-:Y:S01]  /*42d0*/  STG.E.64 [R6.64], R2 ;  /* 0x0000000206007986 */ /* 0x000fe2000c101b08 */
[----:B------:R-:W-:Y:S05]  /*42e0*/  EXIT ;  /* 0x000000000000794d */ /* 0x000fea0003800000 */
        .weak           $__internal_6_$__cuda_sm20_div_s64
        .type           $__internal_6_$__cuda_sm20_div_s64,@function
        .size           $__internal_6_$__cuda_sm20_div_s64,(.L_x_5154 - $__internal_6_$__cuda_sm20_div_s64)
$__internal_6_$__cuda_sm20_div_s64:
        /* <DEDUP_REMOVED lines=33> */
[----:B------:R-:W-:Y:S02]  /*4500*/  IMAD.X R0, R0, 0x1, R27, P0 ;  /* 0x0000000100007824 */ /* 0x000fe400000e061b */
[----:B------:R-:W-:Y:S02]  /*4510*/  IMAD R27, R27, R20, RZ ;  /* 0x000000141b1b7224 */ /* 0x000fe400078e02ff */
[----:B------:R-:W-:-:S03]  /*4520*/  IMAD.MOV.U32 R49, RZ, RZ, RZ ;  /* 0x000000ffff317224 */ /* 0x000fc600078e00ff */
        /* <DEDUP_REMOVED lines=35> */
[----:B------:R-:W-:Y:S02]  /*4760*/  ISETP.NE.U32.AND P0, PT, R23, RZ, PT ;  /* 0x000000ff1700720c */ /* 0x000fe40003f05070 */
[----:B------:R-:W-:-:S02]  /*4770*/  SEL R20, R0, R20, P2 ;  /* 0x0000001400147207 */ /* 0x000fc40001000000 */
[-C--:B------:R-:W-:Y:S02]  /*4780*/  IADD3 R0, P2, RZ, -R21.reuse, RZ ;  /* 0x80000015ff007210 */ /* 0x080fe40007f5e0ff */
[----:B------:R-:W-:Y:S02]  /*4790*/  ISETP.GE.AND P3, PT, R27, RZ, PT ;  /* 0x000000ff1b00720c */ /* 0x000fe40003f66270 */
[----:B------:R-:W-:Y:S01]  /*47a0*/  ISETP.NE.AND.EX P0, PT, R5, RZ, PT, P0 ;  /* 0x000000ff0500720c */ /* 0x000fe20003f05300 */
[----:B------:R-:W-:Y:S01]  /*47b0*/  IMAD.X R23, RZ, RZ, ~R20, P2 ;  /* 0x000000ffff177224 */ /* 0x000fe200010e0e14 */
[----:B------:R-:W-:Y:S01]  /*47c0*/  SEL R0, R0, R21, !P3 ;  /* 0x0000001500007207 */ /* 0x000fe20005800000 */
[----:B------:R-:W-:-:S03]  /*47d0*/  IMAD.MOV.U32 R21, RZ, RZ, 0x0 ;  /* 0x00000000ff157424 */ /* 0x000fc600078e00ff */
[----:B------:R-:W-:Y:S01]  /*47e0*/  SEL R23, R23, R20, !P3 ;  /* 0x0000001417177207 */ /* 0x000fe20005800000 */
[----:B------:R-:W-:Y:S01]  /*47f0*/  IMAD.MOV.U32 R20, RZ, RZ, R22 ;  /* 0x000000ffff147224 */ /* 0x000fe200078e0016 */
[----:B------:R-:W-:Y:S02]  /*4800*/  SEL R0, R0, 0xffffffff, P0 ;  /* 0xffffffff00007807 */ /* 0x000fe40000000000 */
[----:B------:R-:W-:Y:S01]  /*4810*/  SEL R23, R23, 0xffffffff, P0 ;  /* 0xffffffff17177807 */ /* 0x000fe20000000000 */
[----:B------:R-:W-:Y:S06]  /*4820*/  RET.REL.NODEC R20 `(_ZN5flash32flash_fwd_splitkv_combine_kernelI23Flash_fwd_kernel_traitsILi32ELi64ELi256ELi4ELb0ELb0EN7cutlass10bfloat16_tE19Flash_kernel_traitsILi32ELi64ELi256ELi4ES3_EELi16ELi1ELb0EEEvNS_16Flash_fwd_paramsE) ;  /* 0xffffb7d014007950 */ /* 0x000fec0003c3ffff */
.L_x_327:
        /* <DEDUP_REMOVED lines=13> */
.L_x_5154:


//--------------------- .text._ZN5flash32flash_fwd_splitkv_combine_kernelI23Flash_fwd_kernel_traitsILi32ELi64ELi256ELi4ELb0ELb0EN7cutlass10bfloat16_tE19Flash_kernel_traitsILi32ELi64ELi256ELi4ES3_EELi16ELi7ELb1EEEvNS_16Flash_fwd_paramsE --------------------------
	.section	.text._ZN5flash32flash_fwd_splitkv_combine_kernelI23Flash_fwd_kernel_traitsILi32ELi64ELi256ELi4ELb0ELb0EN7cutlass10bfloat16_tE19Flash_kernel_traitsILi32ELi64ELi256ELi4ES3_EELi16ELi7ELb1EEEvNS_16Flash_fwd_paramsE,"ax",@progbits
	.sectioninfo	@"SHI_REGISTERS=70"
	.align	128
        .global         _ZN5flash32flash_fwd_splitkv_combine_kernelI23Flash_fwd_kernel_traitsILi32ELi64ELi256ELi4ELb0ELb0EN7cutlass10bfloat16_tE19Flash_kernel_traitsILi32ELi64ELi256ELi4ES3_EELi16ELi7ELb1EEEvNS_16Flash_fwd_paramsE
        .type           _ZN5flash32flash_fwd_splitkv_combine_kernelI23Flash_fwd_kernel_traitsILi32ELi64ELi256ELi4ELb0ELb0EN7cutlass10bfloat16_tE19Flash_kernel_traitsILi32ELi64ELi256ELi4ES3_EELi16ELi7ELb1EEEvNS_16Flash_fwd_paramsE,@function
        .size           _ZN5flash32flash_fwd_splitkv_combine_kernelI23Flash_fwd_kernel_traitsILi32ELi64ELi256ELi4ELb0ELb0EN7cutlass10bfloat16_tE19Flash_kernel_traitsILi32ELi64ELi256ELi4ES3_EELi16ELi7ELb1EEEvNS_16Flash_fwd_paramsE,(.L_x_5155 - _ZN5flash32flash_fwd_splitkv_combine_kernelI23Flash_fwd_kernel_traitsILi32ELi64ELi256ELi4ELb0ELb0EN7cutlass10bfloat16_tE19Flash_kernel_traitsILi32ELi64ELi256ELi4ES3_EELi16ELi7ELb1EEEvNS_16Flash_fwd_paramsE)
        .other          _ZN5flash32flash_fwd_splitkv_combine_kernelI23Flash_fwd_kernel_traitsILi32ELi64ELi256ELi4ELb0ELb0EN7cutlass10bfloat16_tE19Flash_kernel_traitsILi32ELi64ELi256ELi4ES3_EELi16ELi7ELb1EEEvNS_16Flash_fwd_paramsE,@"STO_CUDA_ENTRY STV_DEFAULT"
_ZN5flash32flash_fwd_splitkv_combine_kernelI23Flash_fwd_kernel_traitsILi32ELi64ELi256ELi4ELb0ELb0EN7cutlass10bfloat16_tE19Flash_kernel_traitsILi32ELi64ELi256ELi4ES3_EELi16ELi7ELb1EEEvNS_16Flash_fwd_paramsE:
.text._ZN5flash32flash_fwd_splitkv_combine_kernelI23Flash_fwd_kernel_traitsILi32ELi64ELi256ELi4ELb0ELb0EN7cutlass10bfloat16_tE19Flash_kernel_traitsILi32ELi64ELi256ELi4ES3_EELi16ELi7ELb1EEEvNS_16Flash_fwd_paramsE:
        /* <DEDUP_REMOVED lines=23> */
[----:B------:R-:W-:Y:S05]  /*0170*/  CALL.REL.NOINC `($__internal_7_$__cuda_sm20_div_s64) ;  /* 0x00005f3000007944 */ /* 0x000fea0003c00000 */
[----:B------:R-:W-:Y:S02]  /*0180*/  MOV R8, R0 ;  /* 0x0000000000087202 */ /* 0x000fe40000000f00 */
[----:B------:R-:W-:Y:S01]  /*0190*/  MOV R9, R25 ;  /* 0x0000001900097202 */ /* 0x000fe20000000f00 */
[----:B------:R-:W-:Y:S05]  /*01a0*/  BRA `(.L_x_329) ;  /* 0x0000013000007947 */ /* 0x000fea0003800000 */
.L_x_328:
        /* <DEDUP_REMOVED lines=19> */
.L_x_329:
        /* <DEDUP_REMOVED lines=17> */
.L_x_331:
        /* <DEDUP_REMOVED lines=19> */
.L_x_332:
[----:B------:R-:W-:Y:S05]  /*0520*/  BSYNC B0 ;  /* 0x0000000000007941 */ /* 0x000fea0003800000 */
.L_x_330:
        /* <DEDUP_REMOVED lines=57> */
.L_x_334:
        /* <DEDUP_REMOVED lines=19> */
.L_x_335:
[----:B------:R-:W-:Y:S05]  /*09f0*/  BSYNC B0 ;  /* 0x0000000000007941 */ /* 0x000fea0003800000 */
.L_x_333:
        /* <DEDUP_REMOVED lines=106> */
.L_x_337:
        /* <DEDUP_REMOVED lines=19> */
.L_x_338:
[----:B------:R-:W-:Y:S05]  /*11d0*/  BSYNC B0 ;  /* 0x0000000000007941 */ /* 0x000fea0003800000 */
.L_x_336:
        /* <DEDUP_REMOVED lines=283> */
[----:B------:R-:W-:Y:S05]  /*2390*/  CALL.REL.NOINC `($__internal_7_$__cuda_sm20_div_s64) ;  /* 0x00003d1000007944 */ /* 0x000fea0003c00000 */
[----:B------:R-:W-:Y:S02]  /*23a0*/  MOV R50, R0 ;  /* 0x0000000000327202 */ /* 0x000fe40000000f00 */
[----:B------:R-:W-:Y:S01]  /*23b0*/  MOV R51, R25 ;  /* 0x0000001900337202 */ /* 0x000fe20000000f00 */
[----:B------:R-:W-:Y:S05]  /*23c0*/  BRA `(.L_x_341) ;  /* 0x0000013000007947 */ /* 0x000fea0003800000 */
.L_x_340:
        /* <DEDUP_REMOVED lines=19> */
.L_x_341:
[----:B------:R-:W-:Y:S05]  /*2500*/  BSYNC B0 ;  /* 0x0000000000007941 */ /* 0x000fea0003800000 */
.L_x_339:
        /* <DEDUP_REMOVED lines=257> */
.L_x_346:
        /* <DEDUP_REMOVED lines=22> */
.L_x_347:
[----:B------:R-:W-:Y:S05]  /*3680*/  BSYNC B0 ;  /* 0x0000000000007941 */ /* 0x000fea0003800000 */
.L_x_345:
        /* <DEDUP_REMOVED lines=8> */
[----:B------:R-:W-:Y:S05]  /*3710*/  CALL.REL.NOINC `($__internal_7_$__cuda_sm20_div_s64) ;  /* 0x0000299000007944 */ /* 0x000fea0003c00000 */
        /* <DEDUP_REMOVED lines=11> */
.L_x_349:
        /* <DEDUP_REMOVED lines=22> */
.L_x_350:
[----:B------:R-:W-:Y:S05]  /*3930*/  BSYNC B0 ;  /* 0x0000000000007941 */ /* 0x000fea0003800000 */
.L_x_348:
        /* <DEDUP_REMOVED lines=11> */
[----:B------:R-:W-:Y:S05]  /*39f0*/  CALL.REL.NOINC `($__internal_7_$__cuda_sm20_div_s64) ;  /* 0x000026b000007944 */ /* 0x000fea0003c00000 */
        /* <DEDUP_REMOVED lines=12> */
.L_x_352:
        /* <DEDUP_REMOVED lines=22> */
.L_x_353:
[----:B------:R-:W-:Y:S05]  /*3c20*/  BSYNC B0 ;  /* 0x0000000000007941 */ /* 0x000fea0003800000 */
.L_x_351:
        /* <DEDUP_REMOVED lines=52> */
.L_x_355:
        /* <DEDUP_REMOVED lines=23> */
.L_x_356:
[----:B------:R-:W-:Y:S05]  /*40e0*/  BSYNC B0 ;  /* 0x0000000000007941 */ /* 0x000fea0003800000 */
.L_x_354:
        /* <DEDUP_REMOVED lines=20> */
.L_x_358:
        /* <DEDUP_REMOVED lines=22> */
.L_x_359:
[----:B------:R-:W-:Y:S05]  /*4390*/  BSYNC B0 ;  /* 0x0000000000007941 */ /* 0x000fea0003800000 */
.L_x_357:
        /* <DEDUP_REMOVED lines=22> */
.L_x_361:
        /* <DEDUP_REMOVED lines=23> */
.L_x_362:
[----:B------:R-:W-:Y:S05]  /*4670*/  BSYNC B0 ;  /* 0x0000000000007941 */ /* 0x000fea0003800000 */
.L_x_360:
        /* <DEDUP_REMOVED lines=38> */
.L_x_364:
        /* <DEDUP_REMOVED lines=23> */
.L_x_365:
[----:B------:R-:W-:Y:S05]  /*4a50*/  BSYNC B0 ;  /* 0x0000000000007941 */ /* 0x000fea0003800000 */
.L_x_363:
        /* <DEDUP_REMOVED lines=31> */
.L_x_367:
        /* <DEDUP_REMOVED lines=23> */
.L_x_368:
[----:B------:R-:W-:Y:S05]  /*4dc0*/  BSYNC B0 ;  /* 0x0000000000007941 */ /* 0x000fea0003800000 */
.L_x_366:
        /* <DEDUP_REMOVED lines=20> */
.L_x_344:
[----:B------:R-:W-:-:S04]  /*4f10*/  LEA R2, P0, R52, c[0x0][0x200], 0x2 ;  /* 0x0000800034027a11 */ /* 0x000fc800078010ff */
[----:B------:R-:W-:-:S05]  /*4f20*/  LEA.HI.X R3, R52, c[0x0][0x204], R53, 0x2, P0 ;  /* 0x0000810034037a11 */ /* 0x000fca00000f1435 */
[----:B------:R0:W-:Y:S04]  /*4f30*/  STG.E [R2.64], R30 ;  /* 0x0000001e02007986 */ /* 0x0001e8000c101908 */
.L_x_343:
[----:B------:R-:W-:Y:S05]  /*4f40*/  BSYNC B1 ;  /* 0x0000000000017941 */ /* 0x000fea0003800000 */
.L_x_342:
[C---:B------:R-:W-:Y:S01]  /*4f50*/  IADD3 R0, R47.reuse, 0x8, RZ ;  /* 0x000000082f007810 */ /* 0x040fe20007ffe0ff */
[----:B------:R-:W-:Y:S01]  /*4f60*/  IMAD.MOV.U32 R13, RZ, RZ, c[0x0][0x314] ;  /* 0x0000c500ff0d7624 */ /* 0x000fe200078e00ff */
[----:B0-----:R-:W-:Y:S01]  /*4f70*/  MOV R4, RZ ;  /* 0x000000ff00047202 */ /* 0x001fe20000000f00 */
[C---:B------:R-:W-:Y:S01]  /*4f80*/  IMAD.SHL.U32 R16, R47.reuse, 0x4, RZ ;  /* 0x000000042f107824 */ /* 0x040fe200078e00ff */
        /* <DEDUP_REMOVED lines=90> */
[----:B-1----:R-:W-:Y:S01]  /*5530*/  @!P0 STS [R26.X4+0x1dc0], R31 ;  /* 0x001dc01f1a008388 */ /* 0x002fe20000004800 */
[----:B------:R-:W-:-:S06]  /*5540*/  ISETP.GE.AND P0, PT, R13, 0x1, PT ;  /* 0x000000010d00780c */ /* 0x000fcc0003f06270 */
[----:B------:R-:W1:Y:S01]  /*5550*/  @!P6 MUFU.EX2 R0, R0 ;  /* 0x000000000000e308 */ /* 0x000e620000000800 */
[----:B0-----:R-:W-:Y:S04]  /*5560*/  @!P5 STS [R26.X4], R45 ;  /* 0x0000002d1a00d388 */ /* 0x001fe80000004800 */
[----:B--2---:R-:W-:Y:S04]  /*5570*/  @!P1 STS [R26.X4+0x1ba0], R34 ;  /* 0x001ba0221a009388 */ /* 0x004fe80000004800 */
[----:B-1----:R0:W-:Y:S02]  /*5580*/  @!P6 STS [R26.X4+0x1fe0], R0 ;  /* 0x001fe0001a00e388 */ /* 0x0021e40000004800 */
[----:B0-----:R-:W-:-:S02]  /*5590*/  HFMA2.MMA R0, -RZ, RZ, 0, 0 ;  /* 0x00000000ff007435 */ /* 0x001fc400000001ff */
[----:B------:R-:W-:Y:S06]  /*55a0*/  BAR.SYNC.DEFER_BLOCKING 0x0 ;  /* 0x0000000000007b1d */ /* 0x000fec0000010000 */
[----:B------:R-:W-:Y:S05]  /*55b0*/  @!P0 BRA `(.L_x_369) ;  /* 0x0000061000008947 */ /* 0x000fea0003800000 */
[----:B------:R-:W-:Y:S01]  /*55c0*/  ULDC UR5, c[0x0][0x22c] ;  /* 0x00008b0000057ab9 */ /* 0x000fe20000000800 */
[----:B------:R-:W-:Y:S01]  /*55d0*/  IMAD R21, R7, 0x20, R16 ;  /* 0x0000002007157824 */ /* 0x000fe200078e0210 */
[----:B------:R-:W-:Y:S01]  /*55e0*/  UIMAD UR5, UR7, UR5, URZ ;  /* 0x00000005070572a4 */ /* 0x000fe2000f8e023f */
[----:B------:R-:W-:Y:S01]  /*55f0*/  ISETP.GT.AND P1, PT, R13, 0x3, PT ;  /* 0x000000030d00780c */ /* 0x000fe20003f24270 */
[C---:B------:R-:W-:Y:S01]  /*5600*/  IMAD R18, R12.reuse, c[0x0][0x22c], RZ ;  /* 0x00008b000c127a24 */ /* 0x040fe200078e02ff */
[----:B------:R-:W-:Y:S01]  /*5610*/  PLOP3.LUT P4, PT, PT, PT, PT, 0x80, 0x0 ;  /* 0x000000000000781c */ /* 0x000fe20003f8f070 */
[----:B------:R-:W-:Y:S01]  /*5620*/  USHF.R.S32.HI UR4, URZ, 0x1f, UR5 ;  /* 0x0000001f3f047899 */ /* 0x000fe20008011405 */
[----:B------:R-:W-:Y:S01]  /*5630*/  IMAD.SHL.U32 R6, R7, 0x4, RZ ;  /* 0x0000000407067824 */ /* 0x000fe200078e00ff */
[C---:B------:R-:W-:Y:S01]  /*5640*/  IADD3 R0, P0, R21.reuse, UR5, RZ ;  /* 0x0000000515007c10 */ /* 0x040fe2000ff1e0ff */
[----:B------:R-:W-:Y:S01]  /*5650*/  IMAD.MOV.U32 R14, RZ, RZ, RZ ;  /* 0x000000ffff0e7224 */ /* 0x000fe200078e00ff */
[----:B------:R-:W-:Y:S01]  /*5660*/  IADD3 R15, R12, -UR7, RZ ;  /* 0x800000070c0f7c10 */ /* 0x000fe2000fffe0ff */
[----:B------:R-:W-:Y:S01]  /*5670*/  CS2R R8, SRZ ;  /* 0x0000000000087805 */ /* 0x000fe2000001ff00 */
[----:B------:R-:W-:Y:S01]  /*5680*/  LEA.HI.X.SX32 R21, R21, UR4, 0x1, P0 ;  /* 0x0000000415157c11 */ /* 0x000fe200080f0eff */
[----:B------:R-:W-:Y:S01]  /*5690*/  CS2R R10, SRZ ;  /* 0x00000000000a7805 */ /* 0x000fe2000001ff00 */
[----:B------:R-:W-:Y:S01]  /*56a0*/  LEA R20, P0, R0, c[0x0][0x1d8], 0x2 ;  /* 0x0000760000147a11 */ /* 0x000fe200078010ff */
[----:B------:R-:W-:-:S03]  /*56b0*/  IMAD.WIDE R18, R18, 0x4, RZ ;  /* 0x0000000412127825 */ /* 0x000fc600078e02ff */
[----:B------:R-:W-:Y:S01]  /*56c0*/  LEA.HI.X R21, R0, c[0x0][0x1dc], R21, 0x2, P0 ;  /* 0x0000770000157a11 */ /* 0x000fe200000f1415 */
[----:B------:R-:W-:Y:S01]  /*56d0*/  IMAD.MOV.U32 R0, RZ, RZ, RZ ;  /* 0x000000ffff007224 */ /* 0x000fe200078e00ff */
[----:B------:R-:W-:Y:S05]  /*56e0*/  @!P1 BRA `(.L_x_370) ;  /* 0x0000029000009947 */ /* 0x000fea0003800000 */
[----:B------:R-:W-:Y:S02]  /*56f0*/  PLOP3.LUT P4, PT, PT, PT, PT, 0x8, 0x0 ;  /* 0x000000000000781c */ /* 0x000fe40003f8e170 */
[CC--:B------:R-:W-:Y:S02]  /*5700*/  ISETP.GE.AND P3, PT, R7.reuse, R15.reuse, PT ;  /* 0x0000000f0700720c */ /* 0x0c0fe40003f66270 */
[----:B------:R-:W-:Y:S02]  /*5710*/  ISETP.GE.AND P0, PT, R7, R15, PT ;  /* 0x0000000f0700720c */ /* 0x000fe40003f06270 */
[----:B------:R-:W-:-:S09]  /*5720*/  IADD3 R13, R13, -0x3, RZ ;  /* 0xfffffffd0d0d7810 */ /* 0x000fd20007ffe0ff */
.L_x_371:
[----:B------:R0:W2:Y:S01]  /*5730*/  @!P3 LDG.E.128 R8, [R20.64] ;  /* 0x000000081408b981 */ /* 0x0000a2000c1e1d00 */
[----:B------:R-:W-:Y:S02]  /*5740*/  PLOP3.LUT P3, PT, P0, PT, PT, 0x80, 0x0 ;  /* 0x000000000000781c */ /* 0x000fe4000076f070 */
[----:B------:R-:W-:Y:S01]  /*5750*/  IADD3 R14, R14, 0x4, RZ ;  /* 0x000000040e0e7810 */ /* 0x000fe20007ffe0ff */
[----:B------:R-:W2:Y:S03]  /*5760*/  LDS R5, [R6] ;  /* 0x0000000006057984 */ /* 0x000ea60000000800 */
[----:B------:R-:W-:Y:S02]  /*5770*/  ISETP.GE.AND P2, PT, R14, R13, PT ;  /* 0x0000000d0e00720c */ /* 0x000fe40003f46270 */
[C---:B0-----:R-:W-:Y:S04]  /*5780*/  IADD3 R20, P1, R18.reuse, R20, RZ ;  /* 0x0000001412147210 */ /* 0x041fe80007f3e0ff */
[----:B------:R-:W-:Y:S01]  /*5790*/  IADD3.X R21, R19, R21, RZ, P1, !PT ;  /* 0x0000001513157210 */ /* 0x000fe20000ffe4ff */
[C---:B--2---:R-:W-:Y:S02]  /*57a0*/  FFMA.FTZ R4, R5.reuse, R8, R4 ;  /* 0x0000000805047223 */ /* 0x044fe40000010004 */
[C---:B------:R-:W-:Y:S02]  /*57b0*/  FFMA.FTZ R3, R5.reuse, R9, R3 ;  /* 0x0000000905037223 */ /* 0x040fe40000010003 */
[C---:B------:R-:W-:Y:S02]  /*57c0*/  FFMA.FTZ R2, R5.reuse, R10, R2 ;  /* 0x0000000a05027223 */ /* 0x040fe40000010002 */
[----:B------:R-:W-:Y:S02]  /*57d0*/  FFMA.FTZ R0, R5, R11, R0 ;  /* 0x0000000b05007223 */ /* 0x000fe40000010000 */
[----:B------:R0:W2:Y:S04]  /*57e0*/  @!P3 LDG.E.128 R8, [R20.64] ;  /* 0x000000081408b981 */ /* 0x0000a8000c1e1d00 */
[----:B------:R-:W2:Y:S01]  /*57f0*/  LDS R5, [R6+0x44] ;  /* 0x0000440006057984 */ /* 0x000ea20000000800 */
        /* <DEDUP_REMOVED lines=15> */
[----:B------:R1:W2:Y:S01]  /*58f0*/  LDS R5, [R6+0xcc] ;  /* 0x0000cc0006057984 */ /* 0x0002a20000000800 */
[----:B0-----:R-:W-:Y:S02]  /*5900*/  IADD3 R20, P1, R18, R20, RZ ;  /* 0x0000001412147210 */ /* 0x001fe40007f3e0ff */
[----:B-1----:R-:W-:Y:S02]  /*5910*/  IADD3 R6, R6, 0x110, RZ ;  /* 0x0000011006067810 */ /* 0x002fe40007ffe0ff */
[----:B------:R-:W-:Y:S01]  /*5920*/  IADD3.X R21, R19, R21, RZ, P1, !PT ;  /* 0x0000001513157210 */ /* 0x000fe20000ffe4ff */
[C---:B--2---:R-:W-:Y:S02]  /*5930*/  FFMA.FTZ R4, R5.reuse, R8, R4 ;  /* 0x0000000805047223 */ /* 0x044fe40000010004 */
[C---:B------:R-:W-:Y:S02]  /*5940*/  FFMA.FTZ R3, R5.reuse, R9, R3 ;  /* 0x0000000905037223 */ /* 0x040fe40000010003 */
[C---:B------:R-:W-:Y:S02]  /*5950*/  FFMA.FTZ R2, R5.reuse, R10, R2 ;  /* 0x0000000a05027223 */ /* 0x040fe40000010002 */
[----:B------:R-:W-:Y:S01]  /*5960*/  FFMA.FTZ R0, R5, R11, R0 ;  /* 0x0000000b05007223 */ /* 0x000fe20000010000 */
[----:B------:R-:W-:-:S05]  /*5970*/  @!P2 BRA `(.L_x_371) ;  /* 0xfffffdb00000a947 */ /* 0x000fca000383ffff */
.L_x_370:
[----:B------:R-:W-:-:S04]  /*5980*/  IADD3 R5, -R14, c[0x0][0x314], RZ ;  /* 0x0000c5000e057a10 */ /* 0x000fc80007ffe1ff */
[----:B------:R-:W-:-:S13]  /*5990*/  ISETP.GT.AND P0, PT, R5, 0x1, PT ;  /* 0x000000010500780c */ /* 0x000fda0003f04270 */
[----:B------:R-:W-:Y:S05]  /*59a0*/  @!P0 BRA `(.L_x_372) ;  /* 0x0000016000008947 */ /* 0x000fea0003800000 */
[----:B------:R-:W-:Y:S01]  /*59b0*/  ISETP.GE.AND P0, PT, R7, R15, PT ;  /* 0x0000000f0700720c */ /* 0x000fe20003f06270 */
[----:B------:R-:W0:-:S12]  /*59c0*/  LDS R5, [R6] ;  /* 0x0000000006057984 */ /* 0x000e180000000800 */
[----:B------:R1:W0:Y:S02]  /*59d0*/  @!P0 LDG.E.128 R8, [R20.64] ;  /* 0x0000000814088981 */ /* 0x000224000c1e1d00 */
[----:B-1----:R-:W-:-:S04]  /*59e0*/  IADD3 R20, P1, R18, R20, RZ ;  /* 0x0000001412147210 */ /* 0x002fc80007f3e0ff */
[----:B------:R-:W-:Y:S01]  /*59f0*/  IADD3.X R21, R19, R21, RZ, P1, !PT ;  /* 0x0000001513157210 */ /* 0x000fe20000ffe4ff */
[-C--:B0-----:R-:W-:Y:S02]  /*5a00*/  FFMA.FTZ R4, R8, R5.reuse, R4 ;  /* 0x0000000508047223 */ /* 0x081fe40000010004 */
[-C--:B------:R-:W-:Y:S02]  /*5a10*/  FFMA.FTZ R3, R9, R5.reuse, R3 ;  /* 0x0000000509037223 */ /* 0x080fe40000010003 */
[-C--:B------:R-:W-:Y:S02]  /*5a20*/  FFMA.FTZ R2, R10, R5.reuse, R2 ;  /* 0x000000050a027223 */ /* 0x080fe40000010002 */
[----:B------:R-:W-:Y:S02]  /*5a30*/  FFMA.FTZ R0, R11, R5, R0 ;  /* 0x000000050b007223 */ /* 0x000fe40000010000 */
[----:B------:R0:W2:Y:S01]  /*5a40*/  @!P0 LDG.E.128 R8, [R20.64] ;  /* 0x0000000814088981 */ /* 0x0000a2000c1e1d00 */
[----:B------:R-:W-:-:S02]  /*5a50*/  IADD3 R14, R14, 0x1, RZ ;  /* 0x000000010e0e7810 */ /* 0x000fc40007ffe0ff */
[----:B------:R-:W-:Y:S01]  /*5a60*/  PLOP3.LUT P4, PT, PT, PT, PT, 0x8, 0x0 ;  /* 0x000000000000781c */ /* 0x000fe20003f8e170 */
[----:B------:R1:W2:Y:S01]  /*5a70*/  LDS R5, [R6+0x44] ;  /* 0x0000440006057984 */ /* 0x0002a20000000800 */
[----:B------:R-:W-:Y:S02]  /*5a80*/  IADD3 R14, R14, 0x1, RZ ;  /* 0x000000010e0e7810 */ /* 0x000fe40007ffe0ff */
[----:B0-----:R-:W-:Y:S02]  /*5a90*/  IADD3 R20, P0, R18, R20, RZ ;  /* 0x0000001412147210 */ /* 0x001fe40007f1e0ff */
[----:B-1----:R-:W-:Y:S02]  /*5aa0*/  IADD3 R6, R6, 0x44, RZ ;  /* 0x0000004406067810 */ /* 0x002fe40007ffe0ff */
[----:B------:R-:W-:Y:S02]  /*5ab0*/  IADD3.X R21, R19, R21, RZ, P0, !PT ;  /* 0x0000001513157210 */ /* 0x000fe400007fe4ff */
[----:B------:R-:W-:Y:S01]  /*5ac0*/  IADD3 R6, R6, 0x44, RZ ;  /* 0x0000004406067810 */ /* 0x000fe20007ffe0ff */
[----:B--2---:R-:W-:-:S02]  /*5ad0*/  FFMA.FTZ R4, R8, R5, R4 ;  /* 0x0000000508047223 */ /* 0x004fc40000010004 */
[-C--:B------:R-:W-:Y:S02]  /*5ae0*/  FFMA.FTZ R3, R9, R5.reuse, R3 ;  /* 0x0000000509037223 */ /* 0x080fe40000010003 */
[-C--:B------:R-:W-:Y:S02]  /*5af0*/  FFMA.FTZ R2, R10, R5.reuse, R2 ;  /* 0x000000050a027223 */ /* 0x080fe40000010002 */
[----:B------:R-:W-:Y:S02]  /*5b00*/  FFMA.FTZ R0, R11, R5, R0 ;  /* 0x000000050b007223 */ /* 0x000fe40000010000 */
.L_x_372:
[----:B------:R-:W-:-:S13]  /*5b10*/  ISETP.LT.OR P4, PT, R14, c[0x0][0x314], P4 ;  /* 0x0000c5000e007a0c */ /* 0x000fda0002781670 */
[----:B------:R-:W-:Y:S05]  /*5b20*/  @!P4 BRA `(.L_x_369) ;  /* 0x000000a00000c947 */ /* 0x000fea0003800000 */
[----:B------:R-:W-:Y:S01]  /*5b30*/  ISETP.GE.AND P0, PT, R7, R15, PT ;  /* 0x0000000f0700720c */ /* 0x000fe20003f06270 */
[----:B------:R-:W-:-:S12]  /*5b40*/  BSSY B0, `(.L_x_373) ;  /* 0x0000003000007945 */ /* 0x000fd80003800000 */
[----:B------:R-:W-:Y:S05]  /*5b50*/  @P0 BRA `(.L_x_374) ;  /* 0x0000001000000947 */ /* 0x000fea0003800000 */
[----:B------:R0:W5:Y:S02]  /*5b60*/  LDG.E.128 R8, [R20.64] ;  /* 0x0000000814087981 */ /* 0x000164000c1e1d00 */
.L_x_374:
[----:B------:R-:W-:Y:S05]  /*5b70*/  BSYNC B0 ;  /* 0x0000000000007941 */ /* 0x000fea0003800000 */
.L_x_373:
[----:B------:R-:W1:Y:S02]  /*5b80*/  LDS R6, [R6] ;  /* 0x0000000006067984 */ /* 0x000e640000000800 */
[C---:B-1---5:R-:W-:Y:S02]  /*5b90*/  FFMA.FTZ R4, R6.reuse, R8, R4 ;  /* 0x0000000806047223 */ /* 0x062fe40000010004 */
[C---:B------:R-:W-:Y:S02]  /*5ba0*/  FFMA.FTZ R3, R6.reuse, R9, R3 ;  /* 0x0000000906037223 */ /* 0x040fe40000010003 */
[C---:B------:R-:W-:Y:S02]  /*5bb0*/  FFMA.FTZ R2, R6.reuse, R10, R2 ;  /* 0x0000000a06027223 */ /* 0x040fe40000010002 */
[----:B------:R-:W-:Y:S02]  /*5bc0*/  FFMA.FTZ R0, R6, R11, R0 ;  /* 0x0000000b06007223 */ /* 0x000fe40000010000 */
.L_x_369:
[----:B------:R-:W-:Y:S02]  /*5bd0*/  IADD3 R7, R7, UR7, RZ ;  /* 0x0000000707077c10 */ /* 0x000fe4000fffe0ff */
[----:B------:R-:W-:-:S02]  /*5be0*/  F2FP.BF16.PACK_AB R4, R3, R4 ;  /* 0x000000040304723e */ /* 0x000fc400000010ff */
[----:B------:R-:W-:Y:S02]  /*5bf0*/  ISETP.GE.AND P0, PT, R7, R12, PT ;  /* 0x0000000c0700720c */ /* 0x000fe40003f06270 */
[----:B------:R-:W-:-:S11]  /*5c00*/  F2FP.BF16.PACK_AB R5, R0, R2 ;  /* 0x000000020005723e */ /* 0x000fd600000010ff */
        /* <DEDUP_REMOVED lines=8> */
[----:B------:R-:W1:Y:S02]  /*5c90*/  I2F.RP R12, R9 ;  /* 0x00000009000c7306 */ /* 0x000e640000209400 */
[----:B------:R-:W-:-:S06]  /*5ca0*/  IADD3 R2, RZ, -R2, RZ ;  /* 0x80000002ff027210 */ /* 0x000fcc0007ffe0ff */
[----:B-1----:R-:W1:Y:S02]  /*5cb0*/  MUFU.RCP R12, R12 ;  /* 0x0000000c000c7308 */ /* 0x002e640000001000 */
[----:B-1----:R-:W-:-:S06]  /*5cc0*/  IADD3 R12, R12, 0xffffffe, RZ ;  /* 0x0ffffffe0c0c7810 */ /* 0x002fcc0007ffe0ff */
[----:B------:R-:W1:Y:S02]  /*5cd0*/  F2I.FTZ.U32.TRUNC.NTZ R13, R12 ;  /* 0x0000000c000d7305 */ /* 0x000e64000021f000 */
[--C-:B-1----:R-:W-:Y:S02]  /*5ce0*/  IMAD.MOV R0, RZ, RZ, -R13.reuse ;  /* 0x000000ffff007224 */ /* 0x102fe400078e0a0d */
[----:B------:R-:W-:Y:S02]  /*5cf0*/  IMAD.MOV.U32 R12, RZ, RZ, RZ ;  /* 0x000000ffff0c7224 */ /* 0x000fe400078e00ff */
[----:B------:R-:W-:Y:S02]  /*5d00*/  IMAD R8, R0, R9, RZ ;  /* 0x0000000900087224 */ /* 0x000fe400078e02ff */
[----:B------:R-:W1:Y:S02]  /*5d10*/  I2F.RP R0, R3 ;  /* 0x0000000300007306 */ /* 0x000e640000209400 */
[----:B------:R-:W-:-:S06]  /*5d20*/  IMAD.HI.U32 R8, R13, R8, R12 ;  /* 0x000000080d087227 */ /* 0x000fcc00078e000c */
[----:B------:R-:W-:-:S04]  /*5d30*/  IMAD.HI.U32 R8, R8, R10, RZ ;  /* 0x0000000a08087227 */ /* 0x000fc800078e00ff */
[----:B------:R-:W-:Y:S02]  /*5d40*/  IMAD R2, R8, R2, R10 ;  /* 0x0000000208027224 */ /* 0x000fe400078e020a */
[----:B------:R-:W-:Y:S01]  /*5d50*/  IMAD.MOV.U32 R10, RZ, RZ, RZ ;  /* 0x000000ffff0a7224 */ /* 0x000fe200078e00ff */
[----:B-1----:R-:W1:Y:S02]  /*5d60*/  MUFU.RCP R0, R0 ;  /* 0x0000000000007308 */ /* 0x002e640000001000 */
[----:B------:R-:W-:-:S13]  /*5d70*/  ISETP.GT.U32.AND P1, PT, R9, R2, PT ;  /* 0x000000020900720c */ /* 0x000fda0003f24070 */
[----:B------:R-:W-:Y:S01]  /*5d80*/  @!P1 IMAD.IADD R2, R2, 0x1, -R9 ;  /* 0x0000000102029824 */ /* 0x000fe200078e0a09 */
[----:B------:R-:W-:Y:S02]  /*5d90*/  @!P1 IADD3 R8, R8, 0x1, RZ ;  /* 0x0000000108089810 */ /* 0x000fe40007ffe0ff */
[----:B-1----:R-:W-:Y:S02]  /*5da0*/  IADD3 R0, R0, 0xffffffe, RZ ;  /* 0x0ffffffe00007810 */ /* 0x002fe40007ffe0ff */
[----:B------:R-:W-:Y:S02]  /*5db0*/  ISETP.GE.U32.AND P2, PT, R2, R9, PT ;  /* 0x000000090200720c */ /* 0x000fe40003f46070 */
[----:B------:R-:W-:Y:S01]  /*5dc0*/  LOP3.LUT R2, R7, R6, RZ, 0x3c, !PT ;  /* 0x0000000607027212 */ /* 0x000fe200078e3cff */
[----:B------:R-:W1:Y:S01]  /*5dd0*/  F2I.FTZ.U32.TRUNC.NTZ R11, R0 ;  /* 0x00000000000b7305 */ /* 0x000e62000021f000 */
[----:B------:R-:W-:Y:S02]  /*5de0*/  ISETP.NE.AND P1, PT, R6, RZ, PT ;  /* 0x000000ff0600720c */ /* 0x000fe40003f25270 */
[----:B------:R-:W-:-:S07]  /*5df0*/  ISETP.GE.AND P0, PT, R2, RZ, PT ;  /* 0x000000ff0200720c */ /* 0x000fce0003f06270 */
[----:B------:R-:W-:-:S06]  /*5e00*/  @P2 IADD3 R8, R8, 0x1, RZ ;  /* 0x0000000108082810 */ /* 0x000fcc0007ffe0ff */
[----:B------:R-:W-:Y:S01]  /*5e10*/  @!P0 IMAD.MOV R8, RZ, RZ, -R8 ;  /* 0x000000ffff088224 */ /* 0x000fe200078e0a08 */
[----:B------:R-:W-:Y:S02]  /*5e20*/  @!P1 LOP3.LUT R8, RZ, R6, RZ, 0x33, !PT ;  /* 0x00000006ff089212 */ /* 0x000fe400078e33ff */
        /* <DEDUP_REMOVED lines=40> */
        .weak           $__internal_7_$__cuda_sm20_div_s64
        .type           $__internal_7_$__cuda_sm20_div_s64,@function
        .size           $__internal_7_$__cuda_sm20_div_s64,(.L_x_5155 - $__internal_7_$__cuda_sm20_div_s64)
$__internal_7_$__cuda_sm20_div_s64:
        /* <DEDUP_REMOVED lines=83> */
[----:B------:R-:W-:Y:S06]  /*65e0*/  RET.REL.NODEC R22 `(_ZN5flash32flash_fwd_splitkv_combine_kernelI23Flash_fwd_kernel_traitsILi32ELi64ELi256ELi4ELb0ELb0EN7cutlass10bfloat16_tE19Flash_kernel_traitsILi32ELi64ELi256ELi4ES3_EELi16ELi7ELb1EEEvNS_16Flash_fwd_paramsE) ;  /* 0xffff9a1016007950 */ /* 0x000fec0003c3ffff */
.L_x_375:
        /* <DEDUP_REMOVED lines=9> */
.L_x_5155:


//--------------------- .text._ZN5flash32flash_fwd_splitkv_combine_kernelI23Flash_fwd_kernel_traitsILi32ELi64ELi256ELi4ELb0ELb0EN7cutlass10bfloat16_tE19Flash_kernel_traitsILi32ELi64ELi256ELi4ES3_EELi16ELi6ELb1EEEvNS_16Flash_fwd_paramsE --------------------------
	.section	.text._ZN5flash32flash_fwd_splitkv_combine_kernelI23Flash_fwd_kernel_traitsILi32ELi64ELi256ELi4ELb0ELb0EN7cutlass10bfloat16_tE19Flash_kernel_traitsILi32ELi64ELi256ELi4ES3_EELi16ELi6ELb1EEEvNS_16Flash_fwd_paramsE,"ax",@progbits
	.sectioninfo	@"SHI_REGISTERS=62"
	.align	128
        .global         _ZN5flash32flash_fwd_splitkv_combine_kernelI23Flash_fwd_kernel_traitsILi32ELi64ELi256ELi4ELb0ELb0EN7cutlass10bfloat16_tE19Flash_kernel_traitsILi32ELi64ELi256ELi4ES3_EELi16ELi6ELb1EEEvNS_16Flash_fwd_paramsE
        .type           _ZN5flash32flash_fwd_splitkv_combine_kernelI23Flash_fwd_kernel_traitsILi32ELi64ELi256ELi4ELb0ELb0EN7cutlass10bfloat16_tE19Flash_kernel_traitsILi32ELi64ELi256ELi4ES3_EELi16ELi6ELb1EEEvNS_16Flash_fwd_paramsE,@function
        .size           _ZN5flash32flash_fwd_splitkv_combine_kernelI23Flash_fwd_kernel_traitsILi32ELi64ELi256ELi4ELb0ELb0EN7cutlass10bfloat16_tE19Flash_kernel_traitsILi32ELi64ELi256ELi4ES3_EELi16ELi6ELb1EEEvNS_16Flash_fwd_paramsE,(.L_x_5156 - _ZN5flash32flash_fwd_splitkv_combine_kernelI23Flash_fwd_kernel_traitsILi32ELi64ELi256ELi4ELb0ELb0EN7cutlass10bfloat16_tE19Flash_kernel_traitsILi32ELi64ELi256ELi4ES3_EELi16ELi6ELb1EEEvNS_16Flash_fwd_paramsE)
        .other          _ZN5flash32flash_fwd_splitkv_combine_kernelI23Flash_fwd_kernel_traitsILi32ELi64ELi256ELi4ELb0ELb0EN7cutlass10bfloat16_tE19Flash_kernel_traitsILi32ELi64ELi256ELi4ES3_EELi16ELi6ELb1EEEvNS_16Flash_fwd_paramsE,@"STO_CUDA_ENTRY STV_DEFAULT"
_ZN5flash32flash_fwd_splitkv_combine_kernelI23Flash_fwd_kernel_traitsILi32ELi64ELi256ELi4ELb0ELb0EN7cutlass10bfloat16_tE19Flash_kernel_traitsILi32ELi64ELi256ELi4ES3_EELi16ELi6ELb1EEEvNS_16Flash_fwd_paramsE:
.text._ZN5flash32flash_fwd_splitkv_combine_kernelI23Flash_fwd_kernel_traitsILi32ELi64ELi256ELi4ELb0ELb0EN7cutlass10bfloat16_tE19Flash_kernel_traitsILi32ELi64ELi256ELi4ES3_EELi16ELi6ELb1EEEvNS_16Flash_fwd_paramsE:
        /* <DEDUP_REMOVED lines=23> */
[----:B------:R-:W-:Y:S05]  /*0170*/  CALL.REL.NOINC `($__internal_8_$__cuda_sm20_div_s64) ;  /* 0x0000513000007944 */ /* 0x000fea0003c00000 */
[----:B------:R-:W-:Y:S02]  /*0180*/  MOV R8, R0 ;  /* 0x0000000000087202 */ /* 0x000fe40000000f00 */
[----:B------:R-:W-:Y:S01]  /*0190*/  MOV R9, R25 ;  /* 0x0000001900097202 */ /* 0x000fe20000000f00 */
[----:B------:R-:W-:Y:S05]  /*01a0*/  BRA `(.L_x_377) ;  /* 0x0000013000007947 */ /* 0x000fea0003800000 */
.L_x_376:
        /* <DEDUP_REMOVED lines=19> */
.L_x_377:
        /* <DEDUP_REMOVED lines=17> */
.L_x_379:
        /* <DEDUP_REMOVED lines=19> */
.L_x_380:
[----:B------:R-:W-:Y:S05]  /*0520*/  BSYNC B0 ;  /* 0x0000000000007941 */ /* 0x000fea0003800000 */
.L_x_378:
        /* <DEDUP_REMOVED lines=57> */
.L_x_382:
        /* <DEDUP_REMOVED lines=19> */
.L_x_383:
[----:B------:R-:W-:Y:S05]  /*09f0*/  BSYNC B0 ;  /* 0x0000000000007941 */ /* 0x000fea0003800000 */
.L_x_381:
        /* <DEDUP_REMOVED lines=106> */
.L_x_385:
        /* <DEDUP_REMOVED lines=19> */
.L_x_386:
[----:B------:R-:W-:Y:S05]  /*11d0*/  BSYNC B0 ;  /* 0x0000000000007941 */ /* 0x000fea0003800000 */
.L_x_384:
        /* <DEDUP_REMOVED lines=163> */
[----:B------:R-:W-:Y:S05]  /*1c10*/  CALL.REL.NOINC `($__internal_8_$__cuda_sm20_div_s64) ;  /* 0x0000369000007944 */ /* 0x000fea0003c00000 */
[----:B------:R-:W-:Y:S02]  /*1c20*/  MOV R42, R0 ;  /* 0x00000000002a7202 */ /* 0x000fe40000000f00 */
[----:B------:R-:W-:Y:S01]  /*1c30*/  MOV R43, R25 ;  /* 0x00000019002b7202 */ /* 0x000fe20000000f00 */
[----:B------:R-:W-:Y:S05]  /*1c40*/  BRA `(.L_x_389) ;  /* 0x0000013000007947 */ /* 0x000fea0003800000 */
.L_x_388:
        /* <DEDUP_REMOVED lines=19> */
.L_x_389:
[----:B------:R-:W-:Y:S05]  /*1d80*/  BSYNC B0 ;  /* 0x0000000000007941 */ /* 0x000fea0003800000 */
.L_x_387:
        /* <DEDUP_REMOVED lines=201> */
.L_x_394:
        /* <DEDUP_REMOVED lines=22> */
.L_x_395:
[----:B------:R-:W-:Y:S05]  /*2b80*/  BSYNC B0 ;  /* 0x0000000000007941 */ /* 0x000fea0003800000 */
.L_x_393:
        /* <DEDUP_REMOVED lines=8> */
[----:B------:R-:W-:Y:S05]  /*2c10*/  CALL.REL.NOINC `($__internal_8_$__cuda_sm20_div_s64) ;  /* 0x0000269000007944 */ /* 0x000fea0003c00000 */
        /* <DEDUP_REMOVED lines=11> */
.L_x_397:
        /* <DEDUP_REMOVED lines=22> */
.L_x_398:
[----:B------:R-:W-:Y:S05]  /*2e30*/  BSYNC B0 ;  /* 0x0000000000007941 */ /* 0x000fea0003800000 */
.L_x_396:
        /* <DEDUP_REMOVED lines=11> */
[----:B------:R-:W-:Y:S05]  /*2ef0*/  CALL.REL.NOINC `($__internal_8_$__cuda_sm20_div_s64) ;  /* 0x000023b000007944 */ /* 0x000fea0003c00000 */
        /* <DEDUP_REMOVED lines=12> */
.L_x_400:
        /* <DEDUP_REMOVED lines=22> */
.L_x_401:
[----:B------:R-:W-:Y:S05]  /*3120*/  BSYNC B0 ;  /* 0x0000000000007941 */ /* 0x000fea0003800000 */
.L_x_399:
        /* <DEDUP_REMOVED lines=52> */
.L_x_403:
        /* <DEDUP_REMOVED lines=23> */
.L_x_404:
[----:B------:R-:W-:Y:S05]  /*35e0*/  BSYNC B0 ;  /* 0x0000000000007941 */ /* 0x000fea0003800000 */
.L_x_402:
        /* <DEDUP_REMOVED lines=20> */
.L_x_406:
        /* <DEDUP_REMOVED lines=22> */
.L_x_407:
[----:B------:R-:W-:Y:S05]  /*3890*/  BSYNC B0 ;  /* 0x0000000000007941 */ /* 0x000fea0003800000 */
.L_x_405:
        /* <DEDUP_REMOVED lines=22> */
.L_x_409:
        /* <DEDUP_REMOVED lines=23> */
.L_x_410:
[----:B------:R-:W-:Y:S05]  /*3b70*/  BSYNC B0 ;  /* 0x0000000000007941 */ /* 0x000fea0003800000 */
.L_x_408:
        /* <DEDUP_REMOVED lines=38> */
.L_x_412:
        /* <DEDUP_REMOVED lines=23> */
.L_x_413:
[----:B------:R-:W-:Y:S05]  /*3f50*/  BSYNC B0 ;  /* 0x0000000000007941 */ /* 0x000fea0003800000 */
.L_x_411:
        /* <DEDUP_REMOVED lines=31> */
.L_x_415:
        /* <DEDUP_REMOVED lines=23> */
.L_x_416:
[----:B------:R-:W-:Y:S05]  /*42c0*/  BSYNC B0 ;  /* 0x0000000000007941 */ /* 0x000fea0003800000 */
.L_x_414:
        /* <DEDUP_REMOVED lines=20> */
.L_x_392:
[----:B------:R-:W-:-:S04]  /*4410*/  LEA R2, P0, R44, c[0x0][0x200], 0x2 ;  /* 0x000080002c027a11 */ /* 0x000fc800078010ff */
[----:B------:R-:W-:-:S05]  /*4420*/  LEA.HI.X R3, R44, c[0x0][0x204], R45, 0x2, P0 ;  /* 0x000081002c037a11 */ /* 0x000fca00000f142d */
[----:B------:R0:W-:Y:S04]  /*4430*/  STG.E [R2.64], R30 ;  /* 0x0000001e02007986 */ /* 0x0001e8000c101908 */
.L_x_391:
[----:B------:R-:W-:Y:S05]  /*4440*/  BSYNC B1 ;  /* 0x0000000000017941 */ /* 0x000fea0003800000 */
.L_x_390:
[C---:B------:R-:W-:Y:S01]  /*4450*/  IADD3 R0, R39.reuse, 0x8, RZ ;  /* 0x0000000827007810 */ /* 0x040fe20007ffe0ff */
[----:B------:R-:W-:Y:S01]  /*4460*/  IMAD.MOV.U32 R13, RZ, RZ, c[0x0][0x314] ;  /* 0x0000c500ff0d7624 */ /* 0x000fe200078e00ff */
[C---:B------:R-:W-:Y:S01]  /*4470*/  ISETP.GE.OR P5, PT, R39.reuse, c[0x0][0x314], P6 ;  /* 0x0000c50027007a0c */ /* 0x040fe200037a6670 */
[C---:B------:R-:W-:Y:S01]  /*4480*/  IMAD.SHL.U32 R16, R39.reuse, 0x4, RZ ;  /* 0x0000000427107824 */ /* 0x040fe200078e00ff */
[----:B------:R-:W-:Y:S02]  /*4490*/  ISETP.GE.OR P0, PT, R0, c[0x0][0x314], P6 ;  /* 0x0000c50000007a0c */ /* 0x000fe40003706670 */
[----:B------:R-:W-:Y:S02]  /*44a0*/  IADD3 R0, R39, 0x10, RZ ;  /* 0x0000001027007810 */ /* 0x000fe40007ffe0ff */
[----:B0-----:R-:W-:Y:S02]  /*44b0*/  MOV R4, RZ ;  /* 0x000000ff00047202 */ /* 0x001fe40000000f00 */
[----:B------:R-:W-:-:S02]  /*44c0*/  ISETP.GE.OR P4, PT, R0, c[0x0][0x314], P6 ;  /* 0x0000c50000007a0c */ /* 0x000fc40003786670 */
        /* <DEDUP_REMOVED lines=41> */
[----:B0-----:R-:W-:Y:S01]  /*4760*/  @!P0 STS [R26.X4+0xcc0], R31 ;  /* 0x000cc01f1a008388 */ /* 0x001fe20000004800 */
[----:B------:R-:W-:-:S03]  /*4770*/  ISETP.GE.AND P0, PT, R13, 0x1, PT ;  /* 0x000000010d00780c */ /* 0x000fc60003f06270 */
[----:B-1----:R0:W-:Y:S02]  /*4780*/  @!P6 STS [R26.X4+0xee0], R0 ;  /* 0x000ee0001a00e388 */ /* 0x0021e40000004800 */
[----:B0-----:R-:W-:Y:S02]  /*4790*/  HFMA2.MMA R0, -RZ, RZ, 0, 0 ;  /* 0x00000000ff007435 */ /* 0x001fe400000001ff */
        /* <DEDUP_REMOVED lines=25> */
.L_x_419:
        /* <DEDUP_REMOVED lines=37> */
.L_x_418:
        /* <DEDUP_REMOVED lines=25> */
.L_x_420:
[----:B------:R-:W-:-:S13]  /*4d10*/  ISETP.LT.OR P4, PT, R14, c[0x0][0x314], P4 ;  /* 0x0000c5000e007a0c */ /* 0x000fda0002781670 */
[----:B------:R-:W-:Y:S05]  /*4d20*/  @!P4 BRA `(.L_x_417) ;  /* 0x000000a00000c947 */ /* 0x000fea0003800000 */
[----:B------:R-:W-:Y:S01]  /*4d30*/  ISETP.GE.AND P0, PT, R7, R15, PT ;  /* 0x0000000f0700720c */ /* 0x000fe20003f06270 */
[----:B------:R-:W-:-:S12]  /*4d40*/  BSSY B0, `(.L_x_421) ;  /* 0x0000003000007945 */ /* 0x000fd80003800000 */
[----:B------:R-:W-:Y:S05]  /*4d50*/  @P0 BRA `(.L_x_422) ;  /* 0x0000001000000947 */ /* 0x000fea0003800000 */
[----:B------:R0:W5:Y:S02]  /*4d60*/  LDG.E.128 R8, [R20.64] ;  /* 0x0000000814087981 */ /* 0x000164000c1e1d00 */
.L_x_422:
[----:B------:R-:W-:Y:S05]  /*4d70*/  BSYNC B0 ;  /* 0x0000000000007941 */ /* 0x000fea0003800000 */
.L_x_421:
[----:B------:R-:W1:Y:S02]  /*4d80*/  LDS R6, [R6] ;  /* 0x0000000006067984 */ /* 0x000e640000000800 */
[C---:B-1---5:R-:W-:Y:S02]  /*4d90*/  FFMA.FTZ R4, R6.reuse, R8, R4 ;  /* 0x0000000806047223 */ /* 0x062fe40000010004 */
[C---:B------:R-:W-:Y:S02]  /*4da0*/  FFMA.FTZ R3, R6.reuse, R9, R3 ;  /* 0x0000000906037223 */ /* 0x040fe40000010003 */
[C---:B------:R-:W-:Y:S02]  /*4db0*/  FFMA.FTZ R2, R6.reuse, R10, R2 ;  /* 0x0000000a06027223 */ /* 0x040fe40000010002 */
[----:B------:R-:W-:Y:S02]  /*4dc0*/  FFMA.FTZ R0, R6, R11, R0 ;  /* 0x0000000b06007223 */ /* 0x000fe40000010000 */
.L_x_417:
        /* <DEDUP_REMOVED lines=78> */
        .weak           $__internal_8_$__cuda_sm20_div_s64
        .type           $__internal_8_$__cuda_sm20_div_s64,@function
        .size           $__internal_8_$__cuda_sm20_div_s64,(.L_x_5156 - $__internal_8_$__cuda_sm20_div_s64)
$__internal_8_$__cuda_sm20_div_s64:
        /* <DEDUP_REMOVED lines=83> */
[----:B------:R-:W-:Y:S06]  /*57e0*/  RET.REL.NODEC R22 `(_ZN5flash32flash_fwd_splitkv_combine_kernelI23Flash_fwd_kernel_traitsILi32ELi64ELi256ELi4ELb0ELb0EN7cutlass10bfloat16_tE19Flash_kernel_traitsILi32ELi64ELi256ELi4ES3_EELi16ELi6ELb1EEEvNS_16Flash_fwd_paramsE) ;  /* 0xffffa81016007950 */ /* 0x000fec0003c3ffff */
.L_x_423:
        /* <DEDUP_REMOVED lines=9> */
.L_x_5156:


//--------------------- .text._ZN5flash32flash_fwd_splitkv_combine_kernelI23Flash_fwd_kernel_traitsILi32ELi64ELi256ELi4ELb0ELb0EN7cutlass10bfloat16_tE19Flash_kernel_traitsILi32ELi64ELi256ELi4ES3_EELi16ELi5ELb1EEEvNS_16Flash_fwd_paramsE --------------------------
	.section	.text._ZN5flash32flash_fwd_splitkv_combine_kernelI23Flash_fwd_kernel_traitsILi32ELi64ELi256ELi4ELb0ELb0EN7cutlass10bfloat16_tE19Flash_kernel_traitsILi32ELi64ELi256ELi4ES3_EELi16ELi5ELb1EEEvNS_16Flash_fwd_paramsE,"ax",@progbits
	.sectioninfo	@"SHI_REGISTERS=62"
	.align	128
        .global         _ZN5flash32flash_fwd_splitkv_combine_kernelI23Flash_fwd_kernel_traitsILi32ELi64ELi256ELi4ELb0ELb0EN7cutlass10bfloat16_tE19Flash_kernel_traitsILi32ELi64ELi256ELi4ES3_EELi16ELi5ELb1EEEvNS_16Flash_fwd_paramsE
        .type           _ZN5flash32flash_fwd_splitkv_combine_kernelI23Flash_fwd_kernel_traitsILi32ELi64ELi256ELi4ELb0ELb0EN7cutlass10bfloat16_tE19Flash_kernel_traitsILi32ELi64ELi256ELi4ES3_EELi16ELi5ELb1EEEvNS_16Flash_fwd_paramsE,@function
        .size           _ZN5flash32flash_fwd_splitkv_combine_kernelI23Flash_fwd_kernel_traitsILi32ELi64ELi256ELi4ELb0ELb0EN7cutlass10bfloat16_tE19Flash_kernel_traitsILi32ELi64ELi256ELi4ES3_EELi16ELi5ELb1EEEvNS_16Flash_fwd_paramsE,(.L_x_5157 - _ZN5flash32flash_fwd_splitkv_combine_kernelI23Flash_fwd_kernel_traitsILi32ELi64ELi256ELi4ELb0ELb0EN7cutlass10bfloat16_tE19Flash_kernel_traitsILi32ELi64ELi256ELi4ES3_EELi16ELi5ELb1EEEvNS_16Flash_fwd_paramsE)
        .other          _ZN5flash32flash_fwd_splitkv_combine_kernelI23Flash_fwd_kernel_traitsILi32ELi64ELi256ELi4ELb0ELb0EN7cutlass10bfloat16_tE19Flash_kernel_traitsILi32ELi64ELi256ELi4ES3_EELi16ELi5ELb1EEEvNS_16Flash_fwd_paramsE,@"STO_CUDA_ENTRY STV_DEFAULT"
_ZN5flash32flash_fwd_splitkv_combine_kernelI23Flash_fwd_kernel_traitsILi32ELi64ELi256ELi4ELb0ELb0EN7cutlass10bfloat16_tE19Flash_kernel_traitsILi32ELi64ELi256ELi4ES3_EELi16ELi5ELb1EEEvNS_16Flash_fwd_paramsE:
.text._ZN5flash32flash_fwd_splitkv_combine_kernelI23Flash_fwd_kernel_traitsILi32ELi64ELi256ELi4ELb0ELb0EN7cutlass10bfloat16_tE19Flash_kernel_traitsILi32ELi64ELi256ELi4ES3_EELi16ELi5ELb1EEEvNS_16Flash_fwd_paramsE:
        /* <DEDUP_REMOVED lines=23> */
[----:B------:R-:W-:Y:S05]  /*0170*/  CALL.REL.NOINC `($__internal_9_$__cuda_sm20_div_s64) ;  /* 0x0000490000007944 */ /* 0x000fea0003c00000 */
[----:B------:R-:W-:Y:S05]  /*0180*/  BRA `(.L_x_425) ;  /* 0x0000013000007947 */ /* 0x000fea0003800000 */
.L_x_424:
        /* <DEDUP_REMOVED lines=19> */
.L_x_425:
        /* <DEDUP_REMOVED lines=11> */
[----:B------:R-:W-:Y:S05]  /*0370*/  CALL.REL.NOINC `($__internal_9_$__cuda_sm20_div_s64) ;  /* 0x0000470000007944 */ /* 0x000fea0003c00000 */
[----:B------:R-:W-:Y:S02]  /*0380*/  MOV R32, R20 ;  /* 0x0000001400207202 */ /* 0x000fe40000000f00 */
[----:B------:R-:W-:Y:S01]  /*0390*/  MOV R33, R21 ;  /* 0x0000001500217202 */ /* 0x000fe20000000f00 */
[----:B------:R-:W-:Y:S05]  /*03a0*/  BRA `(.L_x_428) ;  /* 0x0000013000007947 */ /* 0x000fea0003800000 */
.L_x_427:
        /* <DEDUP_REMOVED lines=19> */
.L_x_428:
[----:B------:R-:W-:Y:S05]  /*04e0*/  BSYNC B0 ;  /* 0x0000000000007941 */ /* 0x000fea0003800000 */
.L_x_426:
        /* <DEDUP_REMOVED lines=54> */
[----:B------:R-:W-:Y:S02]  /*0850*/  MOV R8, R20 ;  /* 0x0000001400087202 */ /* 0x000fe40000000f00 */
[----:B------:R-:W-:Y:S01]  /*0860*/  MOV R9, R21 ;  /* 0x0000001500097202 */ /* 0x000fe20000000f00 */
[----:B------:R-:W-:Y:S05]  /*0870*/  BRA `(.L_x_431) ;  /* 0x0000013000007947 */ /* 0x000fea0003800000 */
.L_x_430:
        /* <DEDUP_REMOVED lines=19> */
.L_x_431:
[----:B------:R-:W-:Y:S05]  /*09b0*/  BSYNC B0 ;  /* 0x0000000000007941 */ /* 0x000fea0003800000 */
.L_x_429:
        /* <DEDUP_REMOVED lines=100> */
[----:B------:R-:W-:Y:S05]  /*1000*/  CALL.REL.NOINC `($__internal_9_$__cuda_sm20_div_s64) ;  /* 0x00003a7000007944 */ /* 0x000fea0003c00000 */
[----:B------:R-:W-:Y:S02]  /*1010*/  MOV R40, R20 ;  /* 0x0000001400287202 */ /* 0x000fe40000000f00 */
[----:B------:R-:W-:Y:S01]  /*1020*/  MOV R41, R21 ;  /* 0x0000001500297202 */ /* 0x000fe20000000f00 */
[----:B------:R-:W-:Y:S05]  /*1030*/  BRA `(.L_x_434) ;  /* 0x0000013000007947 */ /* 0x000fea0003800000 */
.L_x_433:
        /* <DEDUP_REMOVED lines=19> */
.L_x_434:
[----:B------:R-:W-:Y:S05]  /*1170*/  BSYNC B0 ;  /* 0x0000000000007941 */ /* 0x000fea0003800000 */
.L_x_432:
        /* <DEDUP_REMOVED lines=103> */
[----:B------:R-:W-:Y:S05]  /*17f0*/  CALL.REL.NOINC `($__internal_9_$__cuda_sm20_div_s64) ;  /* 0x0000328000007944 */ /* 0x000fea0003c00000 */
[----:B------:R-:W-:Y:S02]  /*1800*/  MOV R42, R20 ;  /* 0x00000014002a7202 */ /* 0x000fe40000000f00 */
[----:B------:R-:W-:Y:S01]  /*1810*/  MOV R43, R21 ;  /* 0x00000015002b7202 */ /* 0x000fe20000000f00 */
[----:B------:R-:W-:Y:S05]  /*1820*/  BRA `(.L_x_437) ;  /* 0x0000013000007947 */ /* 0x000fea0003800000 */
.L_x_436:
        /* <DEDUP_REMOVED lines=19> */
.L_x_437:
[----:B------:R-:W-:Y:S05]  /*1960*/  BSYNC B0 ;  /* 0x0000000000007941 */ /* 0x000fea0003800000 */
.L_x_435:
        /* <DEDUP_REMOVED lines=161> */
[----:B------:R-:W-:Y:S05]  /*2380*/  CALL.REL.NOINC `($__internal_9_$__cuda_sm20_div_s64) ;  /* 0x000026f000007944 */ /* 0x000fea0003c00000 */
        /* <DEDUP_REMOVED lines=9> */
.L_x_442:
        /* <DEDUP_REMOVED lines=22> */
.L_x_443:
[----:B------:R-:W-:Y:S05]  /*2580*/  BSYNC B0 ;  /* 0x0000000000007941 */ /* 0x000fea0003800000 */
.L_x_441:
        /* <DEDUP_REMOVED lines=19> */
.L_x_445:
        /* <DEDUP_REMOVED lines=22> */
.L_x_446:
[----:B------:R-:W-:Y:S05]  /*2820*/  BSYNC B0 ;  /* 0x0000000000007941 */ /* 0x000fea0003800000 */
.L_x_444:
        /* <DEDUP_REMOVED lines=11> */
[----:B------:R-:W-:Y:S05]  /*28e0*/  CALL.REL.NOINC `($__internal_9_$__cuda_sm20_div_s64) ;  /* 0x0000219000007944 */ /* 0x000fea0003c00000 */
[----:B------:R-:W-:-:S04]  /*28f0*/  IADD3 R23, P0, RZ, -R20, RZ ;  /* 0x80000014ff177210 */ /* 0x000fc80007f1e0ff */
[----:B------:R-:W-:Y:S01]  /*2900*/  IADD3.X R19, RZ, ~R21, RZ, P0, !PT ;  /* 0x80000015ff137210 */ /* 0x000fe200007fe4ff */
[----:B------:R-:W-:-:S04]  /*2910*/  IMAD.WIDE.U32 R44, R4, R23, R44 ;  /* 0x00000017042c7225 */ /* 0x000fc800078e002c */
[----:B------:R-:W-:-:S04]  /*2920*/  IMAD R19, R19, R4, RZ ;  /* 0x0000000413137224 */ /* 0x000fc800078e02ff */
[----:B------:R-:W-:-:S05]  /*2930*/  IMAD R0, R0, R23, R19 ;  /* 0x0000001700007224 */ /* 0x000fca00078e0213 */
[----:B------:R-:W-:Y:S01]  /*2940*/  IADD3 R0, R45, R0, RZ ;  /* 0x000000002d007210 */ /* 0x000fe20007ffe0ff */
[----:B------:R-:W-:Y:S05]  /*2950*/  BRA `(.L_x_449) ;  /* 0x0000016000007947 */ /* 0x000fea0003800000 */
.L_x_448:
        /* <DEDUP_REMOVED lines=22> */
.L_x_449:
[----:B------:R-:W-:Y:S05]  /*2ac0*/  BSYNC B0 ;  /* 0x0000000000007941 */ /* 0x000fea0003800000 */
.L_x_447:
        /* <DEDUP_REMOVED lines=38> */
[----:B------:R-:W-:Y:S05]  /*2d30*/  CALL.REL.NOINC `($__internal_9_$__cuda_sm20_div_s64) ;  /* 0x00001d4000007944 */ /* 0x000fea0003c00000 */
        /* <DEDUP_REMOVED lines=12> */
.L_x_451:
        /* <DEDUP_REMOVED lines=23> */
.L_x_452:
[----:B------:R-:W-:Y:S05]  /*2f70*/  BSYNC B0 ;  /* 0x0000000000007941 */ /* 0x000fea0003800000 */
.L_x_450:
        /* <DEDUP_REMOVED lines=18> */
.L_x_454:
        /* <DEDUP_REMOVED lines=22> */
.L_x_455:
[----:B------:R-:W-:Y:S05]  /*3200*/  BSYNC B0 ;  /* 0x0000000000007941 */ /* 0x000fea0003800000 */
.L_x_453:
        /* <DEDUP_REMOVED lines=22> */
.L_x_457:
        /* <DEDUP_REMOVED lines=23> */
.L_x_458:
[----:B------:R-:W-:Y:S05]  /*34e0*/  BSYNC B0 ;  /* 0x0000000000007941 */ /* 0x000fea0003800000 */
.L_x_456:
        /* <DEDUP_REMOVED lines=38> */
.L_x_460:
        /* <DEDUP_REMOVED lines=23> */
.L_x_461:
[----:B------:R-:W-:Y:S05]  /*38c0*/  BSYNC B0 ;  /* 0x0000000000007941 */ /* 0x000fea0003800000 */
.L_x_459:
        /* <DEDUP_REMOVED lines=29> */
.L_x_463:
        /* <DEDUP_REMOVED lines=23> */
.L_x_464:
[----:B------:R-:W-:Y:S05]  /*3c10*/  BSYNC B0 ;  /* 0x0000000000007941 */ /* 0x000fea0003800000 */
.L_x_462:
        /* <DEDUP_REMOVED lines=20> */
.L_x_440:
[----:B------:R-:W-:-:S04]  /*3d60*/  LEA R2, P0, R40, c[0x0][0x200], 0x2 ;  /* 0x0000800028027a11 */ /* 0x000fc800078010ff */
[----:B------:R-:W-:-:S05]  /*3d70*/  LEA.HI.X R3, R40, c[0x0][0x204], R41, 0x2, P0 ;  /* 0x0000810028037a11 */ /* 0x000fca00000f1429 */
[----:B------:R0:W-:Y:S04]  /*3d80*/  STG.E [R2.64], R31 ;  /* 0x0000001f02007986 */ /* 0x0001e8000c101908 */
.L_x_439:
[----:B------:R-:W-:Y:S05]  /*3d90*/  BSYNC B1 ;  /* 0x0000000000017941 */ /* 0x000fea0003800000 */
.L_x_438:
[C---:B------:R-:W-:Y:S01]  /*3da0*/  IADD3 R0, R38.reuse, 0x8, RZ ;  /* 0x0000000826007810 */ /* 0x040fe20007ffe0ff */
[----:B------:R-:W-:Y:S01]  /*3db0*/  IMAD.MOV.U32 R13, RZ, RZ, c[0x0][0x314] ;  /* 0x0000c500ff0d7624 */ /* 0x000fe200078e00ff */
[----:B------:R-:W-:Y:S01]  /*3dc0*/  ISETP.GE.OR P2, PT, R38, c[0x0][0x314], P6 ;  /* 0x0000c50026007a0c */ /* 0x000fe20003746670 */
[----:B0-----:R-:W-:Y:S01]  /*3dd0*/  CS2R R2, SRZ ;  /* 0x0000000000027805 */ /* 0x001fe2000001ff00 */
[----:B------:R-:W-:Y:S02]  /*3de0*/  ISETP.GE.OR P1, PT, R0, c[0x0][0x314], P6 ;  /* 0x0000c50000007a0c */ /* 0x000fe40003726670 */
[----:B------:R-:W-:Y:S02]  /*3df0*/  IADD3 R0, R38, 0x10, RZ ;  /* 0x0000001026007810 */ /* 0x000fe40007ffe0ff */
[----:B------:R-:W-:Y:S02]  /*3e00*/  MOV R4, RZ ;  /* 0x000000ff00047202 */ /* 0x000fe40000000f00 */
[----:B------:R-:W-:-:S02]  /*3e10*/  ISETP.GE.OR P0, PT, R0, c[0x0][0x314], P6 ;  /* 0x0000c50000007a0c */ /* 0x000fc40003706670 */
[C---:B------:R-:W-:Y:S01]  /*3e20*/  IADD3 R0, R38.reuse, 0x18, RZ ;  /* 0x0000001826007810 */ /* 0x040fe20007ffe0ff */
[----:B------:R-:W-:Y:S02]  /*3e30*/  IMAD.SHL.U32 R38, R38, 0x4, RZ ;  /* 0x0000000426267824 */ /* 0x000fe400078e00ff */
[C---:B------:R-:W-:Y:S01]  /*3e40*/  @!P2 FADD.FTZ R36, -R31.reuse, R36 ;  /* 0x000000241f24a221 */ /* 0x040fe20000010100 */
[----:B------:R-:W-:Y:S01]  /*3e50*/  ISETP.GE.OR P6, PT, R0, c[0x0][0x314], P6 ;  /* 0x0000c50000007a0c */ /* 0x000fe200037c6670 */
[----:B------:R-:W-:Y:S01]  /*3e60*/  @!P1 FADD.FTZ R33, -R31, R33 ;  /* 0x000000211f219221 */ /* 0x000fe20000010100 */
[----:B------:R-:W-:Y:S01]  /*3e70*/  HFMA2.MMA R0, -RZ, RZ, 0, 0 ;  /* 0x00000000ff007435 */ /* 0x000fe200000001ff */
[----:B------:R-:W-:Y:S02]  /*3e80*/  @!P2 FMUL.FTZ R36, R36, 1.4426950216293334961 ;  /* 0x3fb8aa3b2424a820 */ /* 0x000fe40000410000 */
[----:B------:R-:W-:Y:S02]  /*3e90*/  @!P1 FMUL.FTZ R33, R33, 1.4426950216293334961 ;  /* 0x3fb8aa3b21219820 */ /* 0x000fe40000410000 */
[----:B------:R-:W-:-:S02]  /*3ea0*/  @!P0 FADD.FTZ R32, -R31, R32 ;  /* 0x000000201f208221 */ /* 0x000fc40000010100 */
[----:B------:R-:W0:Y:S02]  /*3eb0*/  @!P2 MUFU.EX2 R36, R36 ;  /* 0x000000240024a308 */ /* 0x000e240000000800 */
[----:B------:R-:W-:Y:S02]  /*3ec0*/  @!P0 FMUL.FTZ R32, R32, 1.4426950216293334961 ;  /* 0x3fb8aa3b20208820 */ /* 0x000fe40000410000 */
[----:B------:R-:W-:-:S04]  /*3ed0*/  @!P6 FADD.FTZ R31, -R31, R34 ;  /* 0x000000221f1fe221 */ /* 0x000fc80000010100 */
[----:B------:R-:W1:Y:S01]  /*3ee0*/  @!P0 MUFU.EX2 R32, R32 ;  /* 0x0000002000208308 */ /* 0x000e620000000800 */
[----:B------:R-:W-:-:S07]  /*3ef0*/  @!P6 FMUL.FTZ R8, R31, 1.4426950216293334961 ;  /* 0x3fb8aa3b1f08e820 */ /* 0x000fce0000410000 */
[----:B------:R-:W2:Y:S01]  /*3f00*/  @!P1 MUFU.EX2 R6, R33 ;  /* 0x0000002100069308 */ /* 0x000ea20000000800 */
[----:B0-----:R0:W-:Y:S07]  /*3f10*/  @!P2 STS [R27.X4], R36 ;  /* 0x000000241b00a388 */ /* 0x0011ee0000004800 */
[----:B------:R-:W3:Y:S01]  /*3f20*/  @!P6 MUFU.EX2 R8, R8 ;  /* 0x000000080008e308 */ /* 0x000ee20000000800 */
[----:B-1----:R0:W-:Y:S01]  /*3f30*/  @!P0 STS [R27.X4+0x440], R32 ;  /* 0x000440201b008388 */ /* 0x0021e20000004800 */
[----:B------:R-:W-:-:S03]  /*3f40*/  ISETP.GE.AND P0, PT, R13, 0x1, PT ;  /* 0x000000010d00780c */ /* 0x000fc60003f06270 */
[----:B--2---:R0:W-:Y:S04]  /*3f50*/  @!P1 STS [R27.X4+0x220], R6 ;  /* 0x000220061b009388 */ /* 0x0041e80000004800 */
[----:B---3--:R0:W-:Y:S04]  /*3f60*/  @!P6 STS [R27.X4+0x660], R8 ;  /* 0x000660081b00e388 */ /* 0x0081e80000004800 */
        /* <DEDUP_REMOVED lines=9> */
[----:B0-----:R-:W-:Y:S01]  /*4000*/  IMAD.SHL.U32 R6, R7, 0x4, RZ ;  /* 0x0000000407067824 */ /* 0x001fe200078e00ff */
        /* <DEDUP_REMOVED lines=15> */
.L_x_467:
[----:B------:R0:W2:Y:S01]  /*4100*/  @!P3 LDG.E.128 R8, [R22.64] ;  /* 0x000000081608b981 */ /* 0x0000a2000c1e1d00 */
[----:B------:R-:W-:Y:S02]  /*4110*/  PLOP3.LUT P3, PT, P0, PT, PT, 0x80, 0x0 ;  /* 0x000000000000781c */ /* 0x000fe4000076f070 */
[----:B------:R-:W-:Y:S01]  /*4120*/  IADD3 R24, P1, R18, R22, RZ ;  /* 0x0000001612187210 */ /* 0x000fe20007f3e0ff */
[----:B------:R-:W2:Y:S01]  /*4130*/  LDS R5, [R6] ;  /* 0x0000000006057984 */ /* 0x000ea20000000800 */
[----:B------:R-:W-:Y:S02]  /*4140*/  IADD3 R14, R14, 0x4, RZ ;  /* 0x000000040e0e7810 */ /* 0x000fe40007ffe0ff */
[C---:B------:R-:W-:Y:S02]  /*4150*/  IADD3.X R25, R19.reuse, R23, RZ, P1, !PT ;  /* 0x0000001713197210 */ /* 0x040fe40000ffe4ff */
[----:B------:R-:W-:Y:S02]  /*4160*/  ISETP.GE.AND P2, PT, R14, R13, PT ;  /* 0x0000000d0e00720c */ /* 0x000fe40003f46270 */
[C---:B0-----:R-:W-:Y:S04]  /*4170*/  IADD3 R22, P1, R18.reuse, R24, RZ ;  /* 0x0000001812167210 */ /* 0x041fe80007f3e0ff */
[C---:B------:R-:W-:Y:S02]  /*4180*/  IADD3.X R23, R19.reuse, R25, RZ, P1, !PT ;  /* 0x0000001913177210 */ /* 0x040fe40000ffe4ff */
[C---:B------:R-:W-:Y:S04]  /*4190*/  IADD3 R20, P1, R18.reuse, R22, RZ ;  /* 0x0000001612147210 */ /* 0x040fe80007f3e0ff */
[----:B------:R-:W-:Y:S01]  /*41a0*/  IADD3.X R21, R19, R23, RZ, P1, !PT ;  /* 0x0000001713157210 */ /* 0x000fe20000ffe4ff */
[C---:B--2---:R-:W-:Y:S02]  /*41b0*/  FFMA.FTZ R4, R5.reuse, R8, R4 ;  /* 0x0000000805047223 */ /* 0x044fe40000010004 */
[C---:B------:R-:W-:Y:S02]  /*41c0*/  FFMA.FTZ R3, R5.reuse, R9, R3 ;  /* 0x0000000905037223 */ /* 0x040fe40000010003 */
[C---:B------:R-:W-:Y:S02]  /*41d0*/  FFMA.FTZ R2, R5.reuse, R10, R2 ;  /* 0x0000000a05027223 */ /* 0x040fe40000010002 */
[----:B------:R-:W-:Y:S02]  /*41e0*/  FFMA.FTZ R0, R5, R11, R0 ;  /* 0x0000000b05007223 */ /* 0x000fe40000010000 */
[----:B------:R-:W2:Y:S04]  /*41f0*/  @!P3 LDG.E.128 R8, [R24.64] ;  /* 0x000000081808b981 */ /* 0x000ea8000c1e1d00 */
[----:B------:R-:W2:Y:S02]  /*4200*/  LDS R5, [R6+0x44] ;  /* 0x0000440006057984 */ /* 0x000ea40000000800 */
[C---:B--2---:R-:W-:Y:S02]  /*4210*/  FFMA.FTZ R4, R5.reuse, R8, R4 ;  /* 0x0000000805047223 */ /* 0x044fe40000010004 */
[C---:B------:R-:W-:Y:S02]  /*4220*/  FFMA.FTZ R3, R5.reuse, R9, R3 ;  /* 0x0000000905037223 */ /* 0x040fe40000010003 */
[C---:B------:R-:W-:Y:S02]  /*4230*/  FFMA.FTZ R2, R5.reuse, R10, R2 ;  /* 0x0000000a05027223 */ /* 0x040fe40000010002 */
[----:B------:R-:W-:Y:S02]  /*4240*/  FFMA.FTZ R0, R5, R11, R0 ;  /* 0x0000000b05007223 */ /* 0x000fe40000010000 */
[----:B------:R0:W2:Y:S04]  /*4250*/  @!P3 LDG.E.128 R8, [R22.64] ;  /* 0x000000081608b981 */ /* 0x0000a8000c1e1d00 */
[----:B------:R-:W2:Y:S01]  /*4260*/  LDS R5, [R6+0x88] ;  /* 0x0000880006057984 */ /* 0x000ea20000000800 */
[----:B0-----:R-:W-:Y:S04]  /*4270*/  IADD3 R22, P1, R18, R20, RZ ;  /* 0x0000001412167210 */ /* 0x001fe80007f3e0ff */
[----:B------:R-:W-:Y:S01]  /*4280*/  IADD3.X R23, R19, R21, RZ, P1, !PT ;  /* 0x0000001513177210 */ /* 0x000fe20000ffe4ff */
[C---:B--2---:R-:W-:Y:S02]  /*4290*/  FFMA.FTZ R4, R5.reuse, R8, R4 ;  /* 0x0000000805047223 */ /* 0x044fe40000010004 */
[C---:B------:R-:W-:Y:S02]  /*42a0*/  FFMA.FTZ R3, R5.reuse, R9, R3 ;  /* 0x0000000905037223 */ /* 0x040fe40000010003 */
[C---:B------:R-:W-:Y:S02]  /*42b0*/  FFMA.FTZ R2, R5.reuse, R10, R2 ;  /* 0x0000000a05027223 */ /* 0x040fe40000010002 */
[----:B------:R-:W-:Y:S02]  /*42c0*/  FFMA.FTZ R0, R5, R11, R0 ;  /* 0x0000000b05007223 */ /* 0x000fe40000010000 */
[----:B------:R-:W2:Y:S04]  /*42d0*/  @!P3 LDG.E.128 R8, [R20.64] ;  /* 0x000000081408b981 */ /* 0x000ea8000c1e1d00 */
[----:B------:R0:W2:Y:S02]  /*42e0*/  LDS R5, [R6+0xcc] ;  /* 0x0000cc0006057984 */ /* 0x0000a40000000800 */
[----:B0-----:R-:W-:Y:S01]  /*42f0*/  IADD3 R6, R6, 0x110, RZ ;  /* 0x0000011006067810 */ /* 0x001fe20007ffe0ff */
[C---:B--2---:R-:W-:Y:S02]  /*4300*/  FFMA.FTZ R4, R5.reuse, R8, R4 ;  /* 0x0000000805047223 */ /* 0x044fe40000010004 */
[C---:B------:R-:W-:Y:S02]  /*4310*/  FFMA.FTZ R3, R5.reuse, R9, R3 ;  /* 0x0000000905037223 */ /* 0x040fe40000010003 */
[C---:B------:R-:W-:Y:S02]  /*4320*/  FFMA.FTZ R2, R5.reuse, R10, R2 ;  /* 0x0000000a05027223 */ /* 0x040fe40000010002 */
[----:B------:R-:W-:Y:S01]  /*4330*/  FFMA.FTZ R0, R5, R11, R0 ;  /* 0x0000000b05007223 */ /* 0x000fe20000010000 */
[----:B------:R-:W-:-:S05]  /*4340*/  @!P2 BRA `(.L_x_467) ;  /* 0xfffffdb00000a947 */ /* 0x000fca000383ffff */
.L_x_466:
[----:B------:R-:W-:-:S04]  /*4350*/  IADD3 R5, -R14, c[0x0][0x314], RZ ;  /* 0x0000c5000e057a10 */ /* 0x000fc80007ffe1ff */
[----:B------:R-:W-:-:S13]  /*4360*/  ISETP.GT.AND P0, PT, R5, 0x1, PT ;  /* 0x000000010500780c */ /* 0x000fda0003f04270 */
[----:B------:R-:W-:Y:S05]  /*4370*/  @!P0 BRA `(.L_x_468) ;  /* 0x0000016000008947 */ /* 0x000fea0003800000 */
[----:B------:R-:W-:Y:S01]  /*4380*/  ISETP.GE.AND P0, PT, R7, R16, PT ;  /* 0x000000100700720c */ /* 0x000fe20003f06270 */
[----:B------:R-:W0:-:S12]  /*4390*/  LDS R15, [R6] ;  /* 0x00000000060f7984 */ /* 0x000e180000000800 */
[----:B------:R-:W0:Y:S01]  /*43a0*/  @!P0 LDG.E.128 R8, [R22.64] ;  /* 0x0000000816088981 */ /* 0x000e22000c1e1d00 */
[----:B------:R-:W-:-:S04]  /*43b0*/  IADD3 R24, P1, R18, R22, RZ ;  /* 0x0000001612187210 */ /* 0x000fc80007f3e0ff */
[----:B------:R-:W-:Y:S01]  /*43c0*/  IADD3.X R25, R19, R23, RZ, P1, !PT ;  /* 0x0000001713197210 */ /* 0x000fe20000ffe4ff */
[-C--:B0-----:R-:W-:Y:S02]  /*43d0*/  FFMA.FTZ R13, R8, R15.reuse, R4 ;  /* 0x0000000f080d7223 */ /* 0x081fe40000010004 */
[-C--:B------:R-:W-:Y:S02]  /*43e0*/  FFMA.FTZ R20, R9, R15.reuse, R3 ;  /* 0x0000000f09147223 */ /* 0x080fe40000010003 */
[-C--:B------:R-:W-:Y:S02]  /*43f0*/  FFMA.FTZ R5, R10, R15.reuse, R2 ;  /* 0x0000000f0a057223 */ /* 0x080fe40000010002 */
[----:B------:R-:W-:Y:S02]  /*4400*/  FFMA.FTZ R0, R11, R15, R0 ;  /* 0x0000000f0b007223 */ /* 0x000fe40000010000 */
[----:B------:R-:W2:Y:S01]  /*4410*/  @!P0 LDG.E.128 R8, [R24.64] ;  /* 0x0000000818088981 */ /* 0x000ea2000c1e1d00 */
[----:B------:R-:W-:-:S02]  /*4420*/  IADD3 R22, P0, R18, R24, RZ ;  /* 0x0000001812167210 */ /* 0x000fc40007f1e0ff */
[----:B------:R-:W-:Y:S01]  /*4430*/  IADD3 R14, R14, 0x1, RZ ;  /* 0x000000010e0e7810 */ /* 0x000fe20007ffe0ff */
[----:B------:R0:W2:Y:S01]  /*4440*/  LDS R15, [R6+0x44] ;  /* 0x00004400060f7984 */ /* 0x0000a20000000800 */
[----:B------:R-:W-:Y:S02]  /*4450*/  IADD3 R17, R6, 0x44, RZ ;  /* 0x0000004406117810 */ /* 0x000fe40007ffe0ff */
[----:B------:R-:W-:Y:S02]  /*4460*/  IADD3.X R23, R19, R25, RZ, P0, !PT ;  /* 0x0000001913177210 */ /* 0x000fe400007fe4ff */
[----:B------:R-:W-:Y:S02]  /*4470*/  PLOP3.LUT P4, PT, PT, PT, PT, 0x8, 0x0 ;  /* 0x000000000000781c */ /* 0x000fe40003f8e170 */
[----:B------:R-:W-:Y:S02]  /*4480*/  IADD3 R14, R14, 0x1, RZ ;  /* 0x000000010e0e7810 */ /* 0x000fe40007ffe0ff */
[----:B0-----:R-:W-:Y:S01]  /*4490*/  IADD3 R6, R17, 0x44, RZ ;  /* 0x0000004411067810 */ /* 0x001fe20007ffe0ff */
[----:B--2---:R-:W-:-:S02]  /*44a0*/  FFMA.FTZ R4, R8, R15, R13 ;  /* 0x0000000f08047223 */ /* 0x004fc4000001000d */
[-C--:B------:R-:W-:Y:S02]  /*44b0*/  FFMA.FTZ R3, R9, R15.reuse, R20 ;  /* 0x0000000f09037223 */ /* 0x080fe40000010014 */
[-C--:B------:R-:W-:Y:S02]  /*44c0*/  FFMA.FTZ R2, R10, R15.reuse, R5 ;  /* 0x0000000f0a027223 */ /* 0x080fe40000010005 */
[----:B------:R-:W-:Y:S02]  /*44d0*/  FFMA.FTZ R0, R11, R15, R0 ;  /* 0x0000000f0b007223 */ /* 0x000fe40000010000 */
.L_x_468:
[----:B------:R-:W-:-:S13]  /*44e0*/  ISETP.LT.OR P4, PT, R14, c[0x0][0x314], P4 ;  /* 0x0000c5000e007a0c */ /* 0x000fda0002781670 */
[----:B------:R-:W-:Y:S05]  /*44f0*/  @!P4 BRA `(.L_x_465) ;  /* 0x000000a00000c947 */ /* 0x000fea0003800000 */
[----:B------:R-:W-:Y:S01]  /*4500*/  ISETP.GE.AND P0, PT, R7, R16, PT ;  /* 0x000000100700720c */ /* 0x000fe20003f06270 */
[----:B------:R-:W-:-:S12]  /*4510*/  BSSY B0, `(.L_x_469) ;  /* 0x0000003000007945 */ /* 0x000fd80003800000 */
[----:B------:R-:W-:Y:S05]  /*4520*/  @P0 BRA `(.L_x_470) ;  /* 0x0000001000000947 */ /* 0x000fea0003800000 */
[----:B------:R0:W5:Y:S02]  /*4530*/  LDG.E.128 R8, [R22.64] ;  /* 0x0000000816087981 */ /* 0x000164000c1e1d00 */
.L_x_470:
[----:B------:R-:W-:Y:S05]  /*4540*/  BSYNC B0 ;  /* 0x0000000000007941 */ /* 0x000fea0003800000 */
.L_x_469:
[----:B------:R-:W1:Y:S02]  /*4550*/  LDS R5, [R6] ;  /* 0x0000000006057984 */ /* 0x000e640000000800 */
[C---:B-1---5:R-:W-:Y:S02]  /*4560*/  FFMA.FTZ R4, R5.reuse, R8, R4 ;  /* 0x0000000805047223 */ /* 0x062fe40000010004 */
[C---:B------:R-:W-:Y:S02]  /*4570*/  FFMA.FTZ R3, R5.reuse, R9, R3 ;  /* 0x0000000905037223 */ /* 0x040fe40000010003 */
[C---:B------:R-:W-:Y:S02]  /*4580*/  FFMA.FTZ R2, R5.reuse, R10, R2 ;  /* 0x0000000a05027223 */ /* 0x040fe40000010002 */
[----:B------:R-:W-:Y:S02]  /*4590*/  FFMA.FTZ R0, R5, R11, R0 ;  /* 0x0000000b05007223 */ /* 0x000fe40000010000 */
.L_x_465:
[----:B------:R-:W-:Y:S02]  /*45a0*/  IADD3 R7, R7, UR7, RZ ;  /* 0x0000000707077c10 */ /* 0x000fe4000fffe0ff */
[----:B------:R-:W-:-:S02]  /*45b0*/  F2FP.BF16.PACK_AB R4, R3, R4 ;  /* 0x000000040304723e */ /* 0x000fc400000010ff */
[----:B------:R-:W-:Y:S02]  /*45c0*/  ISETP.GE.AND P0, PT, R7, R12, PT ;  /* 0x0000000c0700720c */ /* 0x000fe40003f06270 */
[----:B------:R-:W-:-:S11]  /*45d0*/  F2FP.BF16.PACK_AB R5, R0, R2 ;  /* 0x000000020005723e */ /* 0x000fd600000010ff */
[----:B------:R-:W-:Y:S05]  /*45e0*/  @P0 EXIT ;  /* 0x000000000000094d */ /* 0x000fea0003800000 */
[----:B0-----:R-:W-:Y:S01]  /*45f0*/  IMAD.MOV.U32 R6, RZ, RZ, c[0x0][0x1c0] ;  /* 0x00007000ff067624 */ /* 0x001fe200078e00ff */
        /* <DEDUP_REMOVED lines=72> */
        .weak           $__internal_9_$__cuda_sm20_div_s64
        .type           $__internal_9_$__cuda_sm20_div_s64,@function
        .size           $__internal_9_$__cuda_sm20_div_s64,(.L_x_5157 - $__internal_9_$__cuda_sm20_div_s64)
$__internal_9_$__cuda_sm20_div_s64:
        /* <DEDUP_REMOVED lines=83> */
[----:B------:R-:W-:Y:S05]  /*4fb0*/  RET.REL.NODEC R22 `(_ZN5flash32flash_fwd_splitkv_combine_kernelI23Flash_fwd_kernel_traitsILi32ELi64ELi256ELi4ELb0ELb0EN7cutlass10bfloat16_tE19Flash_kernel_traitsILi32ELi64ELi256ELi4ES3_EELi16ELi5ELb1EEEvNS_16Flash_fwd_paramsE) ;  /* 0xffffb04016007950 */ /* 0x000fea0003c3ffff */
.L_x_471:
        /* <DEDUP_REMOVED lines=12> */
.L_x_5157:


//--------------------- .text._ZN5flash32flash_fwd_splitkv_combine_kernelI23Flash_fwd_kernel_traitsILi32ELi64ELi256ELi4ELb0ELb0EN7cutlass10bfloat16_tE19Flash_kernel_traitsILi32ELi64ELi256ELi4ES3_EELi16ELi4ELb1EEEvNS_16Flash_fwd_paramsE --------------------------
	.section	.text._ZN5flash32flash_fwd_splitkv_combine_kernelI23Flash_fwd_kernel_traitsILi32ELi64ELi256ELi4ELb0ELb0EN7cutlass10bfloat16_tE19Flash_kernel_traitsILi32ELi64ELi256ELi4ES3_EELi16ELi4ELb1EEEvNS_16Flash_fwd_paramsE,"ax",@progbits
	.sectioninfo	@"SHI_REGISTERS=58"
	.align	128
        .global         _ZN5flash32flash_fwd_splitkv_combine_kernelI23Flash_fwd_kernel_traitsILi32ELi64ELi256ELi4ELb0ELb0EN7cutlass10bfloat16_tE19Flash_kernel_traitsILi32ELi64ELi256ELi4ES3_EELi16ELi4ELb1EEEvNS_16Flash_fwd_paramsE
        .type           _ZN5flash32flash_fwd_splitkv_combine_kernelI23Flash_fwd_kernel_traitsILi32ELi64ELi256ELi4ELb0ELb0EN7cutlass10bfloat16_tE19Flash_kernel_traitsILi32ELi64ELi256ELi4ES3_EELi16ELi4ELb1EEEvNS_16Flash_fwd_paramsE,@function
        .size           _ZN5flash32flash_fwd_splitkv_combine_kernelI23Flash_fwd_kernel_traitsILi32ELi64ELi256ELi4ELb0ELb0EN7cutlass10bfloat16_tE19Flash_kernel_traitsILi32ELi64ELi256ELi4ES3_EELi16ELi4ELb1EEEvNS_16Flash_fwd_paramsE,(.L_x_5158 - _ZN5flash32flash_fwd_splitkv_combine_kernelI23Flash_fwd_kernel_traitsILi32ELi64ELi256ELi4ELb0ELb0EN7cutlass10bfloat16_tE19Flash_kernel_traitsILi32ELi64ELi256ELi4ES3_EELi16ELi4ELb1EEEvNS_16Flash_fwd_paramsE)
        .other          _ZN5flash32flash_fwd_splitkv_combine_kernelI23Flash_fwd_kernel_traitsILi32ELi64ELi256ELi4ELb0ELb0EN7cutlass10bfloat16_tE19Flash_kernel_traitsILi32ELi64ELi256ELi4ES3_EELi16ELi4ELb1EEEvNS_16Flash_fwd_paramsE,@"STO_CUDA_ENTRY STV_DEFAULT"
_ZN5flash32flash_fwd_splitkv_combine_kernelI23Flash_fwd_kernel_traitsILi32ELi64ELi256ELi4ELb0ELb0EN7cutlass10bfloat16_tE19Flash_kernel_traitsILi32ELi64ELi256ELi4ES3_EELi16ELi4ELb1EEEvNS_16Flash_fwd_paramsE:
.text._ZN5flash32flash_fwd_splitkv_combine_kernelI23Flash_fwd_kernel_traitsILi32ELi64ELi256ELi4ELb0ELb0EN7cutlass10bfloat16_tE19Flash_kernel_traitsILi32ELi64ELi256ELi4ES3_EELi16ELi4ELb1EEEvNS_16Flash_fwd_paramsE:
        /* <DEDUP_REMOVED lines=23> */
[----:B------:R-:W-:Y:S05]  /*0170*/  CALL.REL.NOINC `($__internal_10_$__cuda_sm20_div_s64) ;  /* 0x000045a000007944 */ /* 0x000fea0003c00000 */
[----:B------:R-:W-:Y:S05]  /*0180*/  BRA `(.L_x_473) ;  /* 0x0000013000007947 */ /* 0x000fea0003800000 */
.L_x_472:
        /* <DEDUP_REMOVED lines=19> */
.L_x_473:
        /* <DEDUP_REMOVED lines=11> */
[----:B------:R-:W-:Y:S05]  /*0370*/  CALL.REL.NOINC `($__internal_10_$__cuda_sm20_div_s64) ;  /* 0x000043a000007944 */ /* 0x000fea0003c00000 */
[----:B------:R-:W-:Y:S02]  /*0380*/  MOV R32, R20 ;  /* 0x0000001400207202 */ /* 0x000fe40000000f00 */
[----:B------:R-:W-:Y:S01]  /*0390*/  MOV R33, R21 ;  /* 0x0000001500217202 */ /* 0x000fe20000000f00 */
[----:B------:R-:W-:Y:S05]  /*03a0*/  BRA `(.L_x_476) ;  /* 0x0000013000007947 */ /* 0x000fea0003800000 */
.L_x_475:
        /* <DEDUP_REMOVED lines=19> */
.L_x_476:
[----:B------:R-:W-:Y:S05]  /*04e0*/  BSYNC B0 ;  /* 0x0000000000007941 */ /* 0x000fea0003800000 */
.L_x_474:
        /* <DEDUP_REMOVED lines=42> */
.L_x_478:
        /* <DEDUP_REMOVED lines=19> */
.L_x_479:
[----:B------:R-:W-:Y:S05]  /*08c0*/  BSYNC B0 ;  /* 0x0000000000007941 */ /* 0x000fea0003800000 */
.L_x_477:
        /* <DEDUP_REMOVED lines=73> */
[----:B------:R-:W-:Y:S02]  /*0d60*/  MOV R40, R20 ;  /* 0x0000001400287202 */ /* 0x000fe40000000f00 */
[----:B------:R-:W-:Y:S01]  /*0d70*/  MOV R41, R21 ;  /* 0x0000001500297202 */ /* 0x000fe20000000f00 */
[----:B------:R-:W-:Y:S05]  /*0d80*/  BRA `(.L_x_482) ;  /* 0x0000013000007947 */ /* 0x000fea0003800000 */
.L_x_481:
        /* <DEDUP_REMOVED lines=19> */
.L_x_482:
[----:B------:R-:W-:Y:S05]  /*0ec0*/  BSYNC B0 ;  /* 0x0000000000007941 */ /* 0x000fea0003800000 */
.L_x_480:
        /* <DEDUP_REMOVED lines=41> */
.L_x_484:
        /* <DEDUP_REMOVED lines=19> */
.L_x_485:
[----:B------:R-:W-:Y:S05]  /*1290*/  BSYNC B0 ;  /* 0x0000000000007941 */ /* 0x000fea0003800000 */
.L_x_483:
        /* <DEDUP_REMOVED lines=228> */
[----:B------:R-:W-:Y:S05]  /*20e0*/  CALL.REL.NOINC `($__internal_10_$__cuda_sm20_div_s64) ;  /* 0x0000263000007944 */ /* 0x000fea0003c00000 */
        /* <DEDUP_REMOVED lines=9> */
.L_x_490:
        /* <DEDUP_REMOVED lines=22> */
.L_x_491:
[----:B------:R-:W-:Y:S05]  /*22e0*/  BSYNC B0 ;  /* 0x0000000000007941 */ /* 0x000fea0003800000 */
.L_x_489:
        /* <DEDUP_REMOVED lines=19> */
.L_x_493:
        /* <DEDUP_REMOVED lines=22> */
.L_x_494:
[----:B------:R-:W-:Y:S05]  /*2580*/  BSYNC B0 ;  /* 0x0000000000007941 */ /* 0x000fea0003800000 */
.L_x_492:
        /* <DEDUP_REMOVED lines=11> */
[----:B------:R-:W-:Y:S05]  /*2640*/  CALL.REL.NOINC `($__internal_10_$__cuda_sm20_div_s64) ;  /* 0x000020d000007944 */ /* 0x000fea0003c00000 */
[----:B------:R-:W-:-:S04]  /*2650*/  IADD3 R19, P0, RZ, -R20, RZ ;  /* 0x80000014ff137210 */ /* 0x000fc80007f1e0ff */
[----:B------:R-:W-:Y:S01]  /*2660*/  IADD3.X R18, RZ, ~R21, RZ, P0, !PT ;  /* 0x80000015ff127210 */ /* 0x000fe200007fe4ff */
[----:B------:R-:W-:-:S04]  /*2670*/  IMAD.WIDE.U32 R42, R5, R19, R42 ;  /* 0x00000013052a7225 */ /* 0x000fc800078e002a */
[----:B------:R-:W-:-:S04]  /*2680*/  IMAD R18, R18, R5, RZ ;  /* 0x0000000512127224 */ /* 0x000fc800078e02ff */
[----:B------:R-:W-:-:S05]  /*2690*/  IMAD R4, R4, R19, R18 ;  /* 0x0000001304047224 */ /* 0x000fca00078e0212 */
[----:B------:R-:W-:Y:S01]  /*26a0*/  IADD3 R4, R43, R4, RZ ;  /* 0x000000042b047210 */ /* 0x000fe20007ffe0ff */
[----:B------:R-:W-:Y:S05]  /*26b0*/  BRA `(.L_x_497) ;  /* 0x0000016000007947 */ /* 0x000fea0003800000 */
.L_x_496:
        /* <DEDUP_REMOVED lines=22> */
.L_x_497:
[----:B------:R-:W-:Y:S05]  /*2820*/  BSYNC B0 ;  /* 0x0000000000007941 */ /* 0x000fea0003800000 */
.L_x_495:
        /* <DEDUP_REMOVED lines=38> */
[----:B------:R-:W-:Y:S05]  /*2a90*/  CALL.REL.NOINC `($__internal_10_$__cuda_sm20_div_s64) ;  /* 0x00001c8000007944 */ /* 0x000fea0003c00000 */
        /* <DEDUP_REMOVED lines=12> */
.L_x_499:
        /* <DEDUP_REMOVED lines=23> */
.L_x_500:
[----:B------:R-:W-:Y:S05]  /*2cd0*/  BSYNC B0 ;  /* 0x0000000000007941 */ /* 0x000fea0003800000 */
.L_x_498:
        /* <DEDUP_REMOVED lines=18> */
.L_x_502:
        /* <DEDUP_REMOVED lines=22> */
.L_x_503:
[----:B------:R-:W-:Y:S05]  /*2f60*/  BSYNC B0 ;  /* 0x0000000000007941 */ /* 0x000fea0003800000 */
.L_x_501:
        /* <DEDUP_REMOVED lines=22> */
.L_x_505:
        /* <DEDUP_REMOVED lines=23> */
.L_x_506:
[----:B------:R-:W-:Y:S05]  /*3240*/  BSYNC B0 ;  /* 0x0000000000007941 */ /* 0x000fea0003800000 */
.L_x_504:
        /* <DEDUP_REMOVED lines=38> */
.L_x_508:
        /* <DEDUP_REMOVED lines=23> */
.L_x_509:
[----:B------:R-:W-:Y:S05]  /*3620*/  BSYNC B0 ;  /* 0x0000000000007941 */ /* 0x000fea0003800000 */
.L_x_507:
        /* <DEDUP_REMOVED lines=29> */
.L_x_511:
        /* <DEDUP_REMOVED lines=23> */
.L_x_512:
[----:B------:R-:W-:Y:S05]  /*3970*/  BSYNC B0 ;  /* 0x0000000000007941 */ /* 0x000fea0003800000 */
.L_x_510:
        /* <DEDUP_REMOVED lines=20> */
.L_x_488:
[----:B------:R-:W-:-:S04]  /*3ac0*/  LEA R2, P0, R38, c[0x0][0x200], 0x2 ;  /* 0x0000800026027a11 */ /* 0x000fc800078010ff */
[----:B------:R-:W-:-:S05]  /*3ad0*/  LEA.HI.X R3, R38, c[0x0][0x204], R39, 0x2, P0 ;  /* 0x0000810026037a11 */ /* 0x000fca00000f1427 */
[----:B------:R0:W-:Y:S04]  /*3ae0*/  STG.E [R2.64], R32 ;  /* 0x0000002002007986 */ /* 0x0001e8000c10190a */
.L_x_487:
[----:B------:R-:W-:Y:S05]  /*3af0*/  BSYNC B1 ;  /* 0x0000000000017941 */ /* 0x000fea0003800000 */
.L_x_486:
[C---:B------:R-:W-:Y:S01]  /*3b00*/  ISETP.GE.OR P0, PT, R36.reuse, c[0x0][0x314], P2 ;  /* 0x0000c50024007a0c */ /* 0x040fe20001706670 */
[----:B------:R-:W-:Y:S01]  /*3b10*/  IMAD.MOV.U32 R13, RZ, RZ, c[0x0][0x314] ;  /* 0x0000c500ff0d7624 */ /* 0x000fe200078e00ff */
[C---:B------:R-:W-:Y:S01]  /*3b20*/  IADD3 R0, R36.reuse, 0x8, RZ ;  /* 0x0000000824007810 */ /* 0x040fe20007ffe0ff */
[----:B------:R-:W-:Y:S01]  /*3b30*/  IMAD.SHL.U32 R36, R36, 0x4, RZ ;  /* 0x0000000424247824 */ /* 0x000fe200078e00ff */
[----:B0-----:R-:W-:Y:S02]  /*3b40*/  MOV R4, RZ ;  /* 0x000000ff00047202 */ /* 0x001fe40000000f00 */
[----:B------:R-:W-:Y:S01]  /*3b50*/  ISETP.GE.OR P2, PT, R0, c[0x0][0x314], P2 ;  /* 0x0000c50000007a0c */ /* 0x000fe20001746670 */
[----:B------:R-:W-:-:S06]  /*3b60*/  HFMA2.MMA R0, -RZ, RZ, 0, 0 ;  /* 0x00000000ff007435 */ /* 0x000fcc00000001ff */
[----:B------:R-:W-:-:S04]  /*3b70*/  @!P0 FADD.FTZ R3, -R32, R33 ;  /* 0x0000002120038221 */ /* 0x000fc80000010100 */
[----:B------:R-:W-:Y:S02]  /*3b80*/  @!P0 FMUL.FTZ R3, R3, 1.4426950216293334961 ;  /* 0x3fb8aa3b03038820 */ /* 0x000fe40000410000 */
[----:B------:R-:W-:Y:S02]  /*3b90*/  @!P2 FADD.FTZ R32, -R32, R34 ;  /* 0x000000222020a221 */ /* 0x000fe40000010100 */
[----:B------:R-:W0:Y:S02]  /*3ba0*/  @!P0 MUFU.EX2 R6, R3 ;  /* 0x0000000300068308 */ /* 0x000e240000000800 */
[----:B------:R-:W-:-:S06]  /*3bb0*/  @!P2 FMUL.FTZ R8, R32, 1.4426950216293334961 ;  /* 0x3fb8aa3b2008a820 */ /* 0x000fcc0000410000 */
[----:B------:R-:W1:Y:S01]  /*3bc0*/  @!P2 MUFU.EX2 R8, R8 ;  /* 0x000000080008a308 */ /* 0x000e620000000800 */
[----:B0-----:R0:W-:Y:S01]  /*3bd0*/  @!P0 STS [R27.X4], R6 ;  /* 0x000000061b008388 */ /* 0x0011e20000004800 */
[----:B------:R-:W-:Y:S01]  /*3be0*/  ISETP.GE.AND P0, PT, R13, 0x1, PT ;  /* 0x000000010d00780c */ /* 0x000fe20003f06270 */
[----:B------:R-:W-:Y:S02]  /*3bf0*/  CS2R R2, SRZ ;  /* 0x0000000000027805 */ /* 0x000fe4000001ff00 */
[----:B-1----:R0:W-:Y:S04]  /*3c00*/  @!P2 STS [R27.X4+0x220], R8 ;  /* 0x000220081b00a388 */ /* 0x0021e80000004800 */
        /* <DEDUP_REMOVED lines=25> */
.L_x_515:
        /* <DEDUP_REMOVED lines=37> */
.L_x_514:
        /* <DEDUP_REMOVED lines=25> */
.L_x_516:
[----:B------:R-:W-:-:S13]  /*4180*/  ISETP.LT.OR P4, PT, R14, c[0x0][0x314], P4 ;  /* 0x0000c5000e007a0c */ /* 0x000fda0002781670 */
[----:B------:R-:W-:Y:S05]  /*4190*/  @!P4 BRA `(.L_x_513) ;  /* 0x000000a00000c947 */ /* 0x000fea0003800000 */
[----:B------:R-:W-:Y:S01]  /*41a0*/  ISETP.GE.AND P0, PT, R7, R16, PT ;  /* 0x000000100700720c */ /* 0x000fe20003f06270 */
[----:B------:R-:W-:-:S12]  /*41b0*/  BSSY B0, `(.L_x_517) ;  /* 0x0000003000007945 */ /* 0x000fd80003800000 */
[----:B------:R-:W-:Y:S05]  /*41c0*/  @P0 BRA `(.L_x_518) ;  /* 0x0000001000000947 */ /* 0x000fea0003800000 */
[----:B------:R0:W5:Y:S02]  /*41d0*/  LDG.E.128 R8, [R22.64] ;  /* 0x0000000a16087981 */ /* 0x000164000c1e1d00 */
.L_x_518:
[----:B------:R-:W-:Y:S05]  /*41e0*/  BSYNC B0 ;  /* 0x0000000000007941 */ /* 0x000fea0003800000 */
.L_x_517:
[----:B------:R-:W1:Y:S02]  /*41f0*/  LDS R5, [R6] ;  /* 0x0000000006057984 */ /* 0x000e640000000800 */
[C---:B-1---5:R-:W-:Y:S02]  /*4200*/  FFMA.FTZ R4, R5.reuse, R8, R4 ;  /* 0x0000000805047223 */ /* 0x062fe40000010004 */
[C---:B------:R-:W-:Y:S02]  /*4210*/  FFMA.FTZ R3, R5.reuse, R9, R3 ;  /* 0x0000000905037223 */ /* 0x040fe40000010003 */
[C---:B------:R-:W-:Y:S02]  /*4220*/  FFMA.FTZ R2, R5.reuse, R10, R2 ;  /* 0x0000000a05027223 */ /* 0x040fe40000010002 */
[----:B------:R-:W-:Y:S02]  /*4230*/  FFMA.FTZ R0, R5, R11, R0 ;  /* 0x0000000b05007223 */ /* 0x000fe40000010000 */
.L_x_513:
        /* <DEDUP_REMOVED lines=78> */
        .weak           $__internal_10_$__cuda_sm20_div_s64
        .type           $__internal_10_$__cuda_sm20_div_s64,@function
        .size           $__internal_10_$__cuda_sm20_div_s64,(.L_x_5158 - $__internal_10_$__cuda_sm20_div_s64)
$__internal_10_$__cuda_sm20_div_s64:
        /* <DEDUP_REMOVED lines=83> */
[----:B------:R-:W-:Y:S05]  /*4c50*/  RET.REL.NODEC R22 `(_ZN5flash32flash_fwd_splitkv_combine_kernelI23Flash_fwd_kernel_traitsILi32ELi64ELi256ELi4ELb0ELb0EN7cutlass10bfloat16_tE19Flash_kernel_traitsILi32ELi64ELi256ELi4ES3_EELi16ELi4ELb1EEEvNS_16Flash_fwd_paramsE) ;  /* 0xffffb3a016007950 */ /* 0x000fea0003c3ffff */
.L_x_519:
        /* <DEDUP_REMOVED lines=10> */
.L_x_5158:


//--------------------- .text._ZN5flash32flash_fwd_splitkv_combine_kernelI23Flash_fwd_kernel_traitsILi32ELi64ELi256ELi4ELb0ELb0EN7cutlass10bfloat16_tE19Flash_kernel_traitsILi32ELi64ELi256ELi4ES3_EELi16ELi3ELb1EEEvNS_16Flash_fwd_paramsE --------------------------
	.section	.text._ZN5flash32flash_fwd_splitkv_combine_kernelI23Flash_fwd_kernel_traitsILi32ELi64ELi256ELi4ELb0ELb0EN7cutlass10bfloat16_tE19Flash_kernel_traitsILi32ELi64ELi256ELi4ES3_EELi16ELi3ELb1EEEvNS_16Flash_fwd_paramsE,"ax",@progbits
	.sectioninfo	@"SHI_REGISTERS=52"
	.align	128
        .global         _ZN5flash32flash_fwd_splitkv_combine_kernelI23Flash_fwd_kernel_traitsILi32ELi64ELi256ELi4ELb0ELb0EN7cutlass10bfloat16_tE19Flash_kernel_traitsILi32ELi64ELi256ELi4ES3_EELi16ELi3ELb1EEEvNS_16Flash_fwd_paramsE
        .type           _ZN5flash32flash_fwd_splitkv_combine_kernelI23Flash_fwd_kernel_traitsILi32ELi64ELi256ELi4ELb0ELb0EN7cutlass10bfloat16_tE19Flash_kernel_traitsILi32ELi64ELi256ELi4ES3_EELi16ELi3ELb1EEEvNS_16Flash_fwd_paramsE,@function
        .size           _ZN5flash32flash_fwd_splitkv_combine_kernelI23Flash_fwd_kernel_traitsILi32ELi64ELi256ELi4ELb0ELb0EN7cutlass10bfloat16_tE19Flash_kernel_traitsILi32ELi64ELi256ELi4ES3_EELi16ELi3ELb1EEEvNS_16Flash_fwd_paramsE,(.L_x_5159 - _ZN5flash32flash_fwd_splitkv_combine_kernelI23Flash_fwd_kernel_traitsILi32ELi64ELi256ELi4ELb0ELb0EN7cutlass10bfloat16_tE19Flash_kernel_traitsILi32ELi64ELi256ELi4ES3_EELi16ELi3ELb1EEEvNS_16Flash_fwd_paramsE)
        .other          _ZN5flash32flash_fwd_splitkv_combine_kernelI23Flash_fwd_kernel_traitsILi32ELi64ELi256ELi4ELb0ELb0EN7cutlass10bfloat16_tE19Flash_kernel_traitsILi32ELi64ELi256ELi4ES3_EELi16ELi3ELb1EEEvNS_16Flash_fwd_paramsE,@"STO_CUDA_ENTRY STV_DEFAULT"
_ZN5flash32flash_fwd_splitkv_combine_kernelI23Flash_fwd_kernel_traitsILi32ELi64ELi256ELi4ELb0ELb0EN7cutlass10bfloat16_tE19Flash_kernel_traitsILi32ELi64ELi256ELi4ES3_EELi16ELi3ELb1EEEvNS_16Flash_fwd_paramsE:
.text._ZN5flash32flash_fwd_splitkv_combine_kernelI23Flash_fwd_kernel_traitsILi32ELi64ELi256ELi4ELb0ELb0EN7cutlass10bfloat16_tE19Flash_kernel_traitsILi32ELi64ELi256ELi4ES3_EELi16ELi3ELb1EEEvNS_16Flash_fwd_paramsE:
        /* <DEDUP_REMOVED lines=23> */
[----:B------:R-:W-:Y:S05]  /*0170*/  CALL.REL.NOINC `($__internal_11_$__cuda_sm20_div_s64) ;  /* 0x0000450000007944 */ /* 0x000fea0003c00000 */
[----:B------:R-:W-:Y:S05]  /*0180*/  BRA `(.L_x_521) ;  /* 0x0000013000007947 */ /* 0x000fea0003800000 */
.L_x_520:
        /* <DEDUP_REMOVED lines=19> */
.L_x_521:
        /* <DEDUP_REMOVED lines=12> */
[----:B------:R-:W-:Y:S05]  /*0380*/  CALL.REL.NOINC `($__internal_11_$__cuda_sm20_div_s64) ;  /* 0x000042f000007944 */ /* 0x000fea0003c00000 */
[----:B------:R-:W-:Y:S02]  /*0390*/  MOV R28, R20 ;  /* 0x00000014001c7202 */ /* 0x000fe40000000f00 */
[----:B------:R-:W-:Y:S01]  /*03a0*/  MOV R29, R21 ;  /* 0x00000015001d7202 */ /* 0x000fe20000000f00 */
[----:B------:R-:W-:Y:S05]  /*03b0*/  BRA `(.L_x_524) ;  /* 0x0000013000007947 */ /* 0x000fea0003800000 */
.L_x_523:
        /* <DEDUP_REMOVED lines=19> */
.L_x_524:
[----:B------:R-:W-:Y:S05]  /*04f0*/  BSYNC B0 ;  /* 0x0000000000007941 */ /* 0x000fea0003800000 */
.L_x_522:
        /* <DEDUP_REMOVED lines=43> */
.L_x_526:
        /* <DEDUP_REMOVED lines=19> */
.L_x_527:
[----:B------:R-:W-:Y:S05]  /*08e0*/  BSYNC B0 ;  /* 0x0000000000007941 */ /* 0x000fea0003800000 */
.L_x_525:
        /* <DEDUP_REMOVED lines=74> */
[----:B------:R-:W-:Y:S02]  /*0d90*/  MOV R32, R20 ;  /* 0x0000001400207202 */ /* 0x000fe40000000f00 */
[----:B------:R-:W-:Y:S01]  /*0da0*/  MOV R33, R21 ;  /* 0x0000001500217202 */ /* 0x000fe20000000f00 */
[----:B------:R-:W-:Y:S05]  /*0db0*/  BRA `(.L_x_530) ;  /* 0x0000013000007947 */ /* 0x000fea0003800000 */
.L_x_529:
        /* <DEDUP_REMOVED lines=19> */
.L_x_530:
[----:B------:R-:W-:Y:S05]  /*0ef0*/  BSYNC B0 ;  /* 0x0000000000007941 */ /* 0x000fea0003800000 */
.L_x_528:
        /* <DEDUP_REMOVED lines=42> */
.L_x_532:
        /* <DEDUP_REMOVED lines=19> */
.L_x_533:
[----:B------:R-:W-:Y:S05]  /*12d0*/  BSYNC B0 ;  /* 0x0000000000007941 */ /* 0x000fea0003800000 */
.L_x_531:
        /* <DEDUP_REMOVED lines=131> */
.L_x_535:
[----:B------:R-:W-:Y:S05]  /*1b10*/  BSYNC B0 ;  /* 0x0000000000007941 */ /* 0x000fea0003800000 */
.L_x_534:
        /* <DEDUP_REMOVED lines=91> */
.L_x_540:
        /* <DEDUP_REMOVED lines=22> */
.L_x_541:
[----:B------:R-:W-:Y:S05]  /*2230*/  BSYNC B0 ;  /* 0x0000000000007941 */ /* 0x000fea0003800000 */
.L_x_539:
[----:B------:R-:W-:Y:S01]  /*2240*/  LOP3.LUT R19, R17, R0, RZ, 0xfc, !PT ;  /* 0x0000000011137212 */ /* 0x000fe200078efcff */
[----:B------:R-:W-:Y:S03]  /*2250*/  BSSY B0, `(.L_x_542) ;  /* 0x0000028000007945 */ /* 0x000fe60003800000 */
[----:B------:R-:W-:-:S13]  /*2260*/  ISETP.NE.U32.AND P0, PT, R19, RZ, PT ;  /* 0x000000ff1300720c */ /* 0x000fda0003f05070 */
[----:B------:R-:W-:Y:S05]  /*2270*/  @!P0 BRA `(.L_x_543) ;  /* 0x000000f000008947 */ /* 0x000fea0003800000 */
[----:B------:R-:W-:Y:S01]  /*2280*/  IMAD.MOV.U32 R24, RZ, RZ, R30 ;  /* 0x000000ffff187224 */ /* 0x000fe200078e001e */
[----:B------:R-:W-:Y:S02]  /*2290*/  MOV R23, R0 ;  /* 0x0000000000177202 */ /* 0x000fe40000000f00 */
[----:B------:R-:W-:Y:S02]  /*22a0*/  MOV R22, 0x22c0 ;  /* 0x000022c000167802 */ /* 0x000fe40000000f00 */
[----:B------:R-:W-:Y:S05]  /*22b0*/  CALL.REL.NOINC `($__internal_11_$__cuda_sm20_div_s64) ;  /* 0x000023c000007944 */ /* 0x000fea0003c00000 */
        /* <DEDUP_REMOVED lines=11> */
.L_x_543:
        /* <DEDUP_REMOVED lines=22> */
.L_x_544:
[----:B------:R-:W-:Y:S05]  /*24d0*/  BSYNC B0 ;  /* 0x0000000000007941 */ /* 0x000fea0003800000 */
.L_x_542:
        /* <DEDUP_REMOVED lines=11> */
[----:B------:R-:W-:Y:S05]  /*2590*/  CALL.REL.NOINC `($__internal_11_$__cuda_sm20_div_s64) ;  /* 0x000020e000007944 */ /* 0x000fea0003c00000 */
[----:B------:R-:W-:-:S04]  /*25a0*/  IADD3 R17, P0, RZ, -R20, RZ ;  /* 0x80000014ff117210 */ /* 0x000fc80007f1e0ff */
[----:B------:R-:W-:Y:S01]  /*25b0*/  IADD3.X R18, RZ, ~R21, RZ, P0, !PT ;  /* 0x80000015ff127210 */ /* 0x000fe200007fe4ff */
[----:B------:R-:W-:-:S04]  /*25c0*/  IMAD.WIDE.U32 R36, R5, R17, R36 ;  /* 0x0000001105247225 */ /* 0x000fc800078e0024 */
[----:B------:R-:W-:-:S04]  /*25d0*/  IMAD R18, R18, R5, RZ ;  /* 0x0000000512127224 */ /* 0x000fc800078e02ff */
[----:B------:R-:W-:-:S05]  /*25e0*/  IMAD R4, R4, R17, R18 ;  /* 0x0000001104047224 */ /* 0x000fca00078e0212 */
[----:B------:R-:W-:Y:S01]  /*25f0*/  IADD3 R4, R37, R4, RZ ;  /* 0x0000000425047210 */ /* 0x000fe20007ffe0ff */
[----:B------:R-:W-:Y:S05]  /*2600*/  BRA `(.L_x_547) ;  /* 0x0000016000007947 */ /* 0x000fea0003800000 */
.L_x_546:
        /* <DEDUP_REMOVED lines=22> */
.L_x_547:
[----:B------:R-:W-:Y:S05]  /*2770*/  BSYNC B0 ;  /* 0x0000000000007941 */ /* 0x000fea0003800000 */
.L_x_545:
        /* <DEDUP_REMOVED lines=38> */
[----:B------:R-:W-:Y:S05]  /*29e0*/  CALL.REL.NOINC `($__internal_11_$__cuda_sm20_div_s64) ;  /* 0x00001c9000007944 */ /* 0x000fea0003c00000 */
        /* <DEDUP_REMOVED lines=12> */
.L_x_549:
        /* <DEDUP_REMOVED lines=23> */
.L_x_550:
[----:B------:R-:W-:Y:S05]  /*2c20*/  BSYNC B0 ;  /* 0x0000000000007941 */ /* 0x000fea0003800000 */
.L_x_548:
        /* <DEDUP_REMOVED lines=19> */
.L_x_552:
        /* <DEDUP_REMOVED lines=22> */
.L_x_553:
[----:B------:R-:W-:Y:S05]  /*2ec0*/  BSYNC B0 ;  /* 0x0000000000007941 */ /* 0x000fea0003800000 */
.L_x_551:
        /* <DEDUP_REMOVED lines=20> */
.L_x_555:
        /* <DEDUP_REMOVED lines=23> */
.L_x_556:
[----:B------:R-:W-:Y:S05]  /*3180*/  BSYNC B0 ;  /* 0x0000000000007941 */ /* 0x000fea0003800000 */
.L_x_554:
        /* <DEDUP_REMOVED lines=25> */
[----:B------:R-:W-:Y:S05]  /*3320*/  CALL.REL.NOINC `($__internal_11_$__cuda_sm20_div_s64) ;  /* 0x0000135000007944 */ /* 0x000fea0003c00000 */
        /* <DEDUP_REMOVED lines=12> */
.L_x_558:
        /* <DEDUP_REMOVED lines=23> */
.L_x_559:
[----:B------:R-:W-:Y:S05]  /*3560*/  BSYNC B0 ;  /* 0x0000000000007941 */ /* 0x000fea0003800000 */
.L_x_557:
        /* <DEDUP_REMOVED lines=29> */
.L_x_561:
        /* <DEDUP_REMOVED lines=23> */
.L_x_562:
[----:B------:R-:W-:Y:S05]  /*38b0*/  BSYNC B0 ;  /* 0x0000000000007941 */ /* 0x000fea0003800000 */
.L_x_560:
        /* <DEDUP_REMOVED lines=20> */
.L_x_538:
[----:B------:R-:W-:-:S04]  /*3a00*/  LEA R2, P0, R36, c[0x0][0x200], 0x2 ;  /* 0x0000800024027a11 */ /* 0x000fc800078010ff */
[----:B------:R-:W-:-:S05]  /*3a10*/  LEA.HI.X R3, R36, c[0x0][0x204], R37, 0x2, P0 ;  /* 0x0000810024037a11 */ /* 0x000fca00000f1425 */
[----:B------:R0:W-:Y:S04]  /*3a20*/  STG.E [R2.64], R28 ;  /* 0x0000001c02007986 */ /* 0x0001e8000c10190a */
.L_x_537:
[----:B------:R-:W-:Y:S05]  /*3a30*/  BSYNC B1 ;  /* 0x0000000000017941 */ /* 0x000fea0003800000 */
.L_x_536:
[----:B------:R-:W1:Y:S01]  /*3a40*/  S2R R0, SR_TID.X ;  /* 0x0000000000007919 */ /* 0x000e620000002100 */
[----:B------:R-:W-:Y:S02]  /*3a50*/  IMAD.MOV.U32 R13, RZ, RZ, c[0x0][0x314] ;  /* 0x0000c500ff0d7624 */ /* 0x000fe400078e00ff */
[----:B------:R-:W-:Y:S01]  /*3a60*/  IMAD.MOV.U32 R4, RZ, RZ, RZ ;  /* 0x000000ffff047224 */ /* 0x000fe200078e00ff */
        /* <DEDUP_REMOVED lines=9> */
[----:B------:R-:W-:-:S12]  /*3b00*/  HFMA2.MMA R0, -RZ, RZ, 0, 0 ;  /* 0x00000000ff007435 */ /* 0x000fd800000001ff */
[----:B------:R-:W-:Y:S02]  /*3b10*/  @P0 FADD.FTZ R5, -R28, R29 ;  /* 0x0000001d1c050221 */ /* 0x000fe40000010100 */
[----:B------:R-:W-:Y:S02]  /*3b20*/  @P0 IMAD R6, R17, 0x11, R12 ;  /* 0x0000001111060824 */ /* 0x000fe400078e020c */
[----:B------:R-:W-:-:S06]  /*3b30*/  @P0 FMUL.FTZ R5, R5, 1.4426950216293334961 ;  /* 0x3fb8aa3b05050820 */ /* 0x000fcc0000410000 */
[----:B------:R-:W0:Y:S02]  /*3b40*/  @P0 MUFU.EX2 R5, R5 ;  /* 0x0000000500050308 */ /* 0x000e240000000800 */
[----:B0-----:R0:W-:Y:S04]  /*3b50*/  @P0 STS [R6.X4], R5 ;  /* 0x0000000506000388 */ /* 0x0011e80000004800 */
[----:B------:R-:W-:Y:S01]  /*3b60*/  BAR.SYNC.DEFER_BLOCKING 0x0 ;  /* 0x0000000000007b1d */ /* 0x000fe20000010000 */
[----:B------:R-:W-:-:S13]  /*3b70*/  ISETP.GE.AND P0, PT, R13, 0x1, PT ;  /* 0x000000010d00780c */ /* 0x000fda0003f06270 */
[----:B------:R-:W-:Y:S05]  /*3b80*/  @!P0 BRA `(.L_x_563) ;  /* 0x0000061000008947 */ /* 0x000fea0003800000 */
[----:B------:R-:W-:Y:S01]  /*3b90*/  ULDC UR5, c[0x0][0x22c] ;  /* 0x00008b0000057ab9 */ /* 0x000fe20000000800 */
[C---:B------:R-:W-:Y:S01]  /*3ba0*/  IMAD R23, R12.reuse, 0x20, R16 ;  /* 0x000000200c177824 */ /* 0x040fe200078e0210 */
[----:B------:R-:W-:Y:S01]  /*3bb0*/  UIMAD UR5, UR8, UR5, URZ ;  /* 0x00000005080572a4 */ /* 0x000fe2000f8e023f */
[----:B------:R-:W-:Y:S01]  /*3bc0*/  ISETP.GT.AND P1, PT, R13, 0x3, PT ;  /* 0x000000030d00780c */ /* 0x000fe20003f24270 */
[C---:B------:R-:W-:Y:S01]  /*3bd0*/  IMAD R18, R7.reuse, c[0x0][0x22c], RZ ;  /* 0x00008b0007127a24 */ /* 0x040fe200078e02ff */
[----:B------:R-:W-:Y:S01]  /*3be0*/  PLOP3.LUT P4, PT, PT, PT, PT, 0x80, 0x0 ;  /* 0x000000000000781c */ /* 0x000fe20003f8f070 */
[----:B------:R-:W-:Y:S01]  /*3bf0*/  USHF.R.S32.HI UR4, URZ, 0x1f, UR5 ;  /* 0x0000001f3f047899 */ /* 0x000fe20008011405 */
[----:B------:R-:W-:Y:S01]  /*3c00*/  IADD3 R15, R7, -UR8, RZ ;  /* 0x80000008070f7c10 */ /* 0x000fe2000fffe0ff */
[----:B0-----:R-:W-:Y:S01]  /*3c10*/  IMAD.SHL.U32 R6, R12, 0x4, RZ ;  /* 0x000000040c067824 */ /* 0x001fe200078e00ff */
[C---:B------:R-:W-:Y:S01]  /*3c20*/  IADD3 R0, P0, R23.reuse, UR5, RZ ;  /* 0x0000000517007c10 */ /* 0x040fe2000ff1e0ff */
[----:B------:R-:W-:Y:S01]  /*3c30*/  IMAD.MOV.U32 R14, RZ, RZ, RZ ;  /* 0x000000ffff0e7224 */ /* 0x000fe200078e00ff */
[----:B------:R-:W-:Y:S01]  /*3c40*/  CS2R R8, SRZ ;  /* 0x0000000000087805 */ /* 0x000fe2000001ff00 */
[----:B------:R-:W-:Y:S01]  /*3c50*/  CS2R R10, SRZ ;  /* 0x00000000000a7805 */ /* 0x000fe2000001ff00 */
[----:B------:R-:W-:Y:S01]  /*3c60*/  LEA.HI.X.SX32 R23, R23, UR4, 0x1, P0 ;  /* 0x0000000417177c11 */ /* 0x000fe200080f0eff */
[----:B------:R-:W-:Y:S01]  /*3c70*/  IMAD.WIDE R18, R18, 0x4, RZ ;  /* 0x0000000412127825 */ /* 0x000fe200078e02ff */
[----:B------:R-:W-:-:S04]  /*3c80*/  LEA R22, P0, R0, c[0x0][0x1d8], 0x2 ;  /* 0x0000760000167a11 */ /* 0x000fc800078010ff */
[----:B------:R-:W-:Y:S01]  /*3c90*/  LEA.HI.X R23, R0, c[0x0][0x1dc], R23, 0x2, P0 ;  /* 0x0000770000177a11 */ /* 0x000fe200000f1417 */
[----:B------:R-:W-:Y:S01]  /*3ca0*/  IMAD.MOV.U32 R0, RZ, RZ, RZ ;  /* 0x000000ffff007224 */ /* 0x000fe200078e00ff */
[----:B------:R-:W-:Y:S05]  /*3cb0*/  @!P1 BRA `(.L_x_564) ;  /* 0x0000029000009947 */ /* 0x000fea0003800000 */
[----:B------:R-:W-:Y:S02]  /*3cc0*/  PLOP3.LUT P4, PT, PT, PT, PT, 0x8, 0x0 ;  /* 0x000000000000781c */ /* 0x000fe40003f8e170 */
[CC--:B------:R-:W-:Y:S02]  /*3cd0*/  ISETP.GE.AND P3, PT, R12.reuse, R15.reuse, PT ;  /* 0x0000000f0c00720c */ /* 0x0c0fe40003f66270 */
[----:B------:R-:W-:Y:S02]  /*3ce0*/  ISETP.GE.AND P0, PT, R12, R15, PT ;  /* 0x0000000f0c00720c */ /* 0x000fe40003f06270 */
[----:B------:R-:W-:-:S09]  /*3cf0*/  IADD3 R13, R13, -0x3, RZ ;  /* 0xfffffffd0d0d7810 */ /* 0x000fd20007ffe0ff */
.L_x_565:
        /* <DEDUP_REMOVED lines=37> */
.L_x_564:
        /* <DEDUP_REMOVED lines=25> */
.L_x_566:
[----:B------:R-:W-:-:S13]  /*40e0*/  ISETP.LT.OR P4, PT, R14, c[0x0][0x314], P4 ;  /* 0x0000c5000e007a0c */ /* 0x000fda0002781670 */
[----:B------:R-:W-:Y:S05]  /*40f0*/  @!P4 BRA `(.L_x_563) ;  /* 0x000000a00000c947 */ /* 0x000fea0003800000 */
[----:B------:R-:W-:Y:S01]  /*4100*/  ISETP.GE.AND P0, PT, R12, R15, PT ;  /* 0x0000000f0c00720c */ /* 0x000fe20003f06270 */
[----:B------:R-:W-:-:S12]  /*4110*/  BSSY B0, `(.L_x_567) ;  /* 0x0000003000007945 */ /* 0x000fd80003800000 */
[----:B------:R-:W-:Y:S05]  /*4120*/  @P0 BRA `(.L_x_568) ;  /* 0x0000001000000947 */ /* 0x000fea0003800000 */
[----:B------:R0:W5:Y:S02]  /*4130*/  LDG.E.128 R8, [R22.64] ;  /* 0x0000000a16087981 */ /* 0x000164000c1e1d00 */
.L_x_568:
[----:B------:R-:W-:Y:S05]  /*4140*/  BSYNC B0 ;  /* 0x0000000000007941 */ /* 0x000fea0003800000 */
.L_x_567:
[----:B------:R-:W1:Y:S02]  /*4150*/  LDS R5, [R6] ;  /* 0x0000000006057984 */ /* 0x000e640000000800 */
[C---:B-1---5:R-:W-:Y:S02]  /*4160*/  FFMA.FTZ R4, R5.reuse, R8, R4 ;  /* 0x0000000805047223 */ /* 0x062fe40000010004 */
[C---:B------:R-:W-:Y:S02]  /*4170*/  FFMA.FTZ R3, R5.reuse, R9, R3 ;  /* 0x0000000905037223 */ /* 0x040fe40000010003 */
[C---:B------:R-:W-:Y:S02]  /*4180*/  FFMA.FTZ R2, R5.reuse, R10, R2 ;  /* 0x0000000a05027223 */ /* 0x040fe40000010002 */
[----:B------:R-:W-:Y:S02]  /*4190*/  FFMA.FTZ R0, R5, R11, R0 ;  /* 0x0000000b05007223 */ /* 0x000fe40000010000 */
.L_x_563:
[----:B------:R-:W-:Y:S02]  /*41a0*/  IADD3 R12, R12, UR8, RZ ;  /* 0x000000080c0c7c10 */ /* 0x000fe4000fffe0ff */
[----:B------:R-:W-:-:S02]  /*41b0*/  F2FP.BF16.PACK_AB R4, R3, R4 ;  /* 0x000000040304723e */ /* 0x000fc400000010ff */
[----:B------:R-:W-:Y:S02]  /*41c0*/  ISETP.GE.AND P0, PT, R12, R7, PT ;  /* 0x000000070c00720c */ /* 0x000fe40003f06270 */
[----:B0-----:R-:W-:-:S11]  /*41d0*/  F2FP.BF16.PACK_AB R5, R0, R2 ;  /* 0x000000020005723e */ /* 0x001fd600000010ff */
        /* <DEDUP_REMOVED lines=74> */
        .weak           $__internal_11_$__cuda_sm20_div_s64
        .type           $__internal_11_$__cuda_sm20_div_s64,@function
        .size           $__internal_11_$__cuda_sm20_div_s64,(.L_x_5159 - $__internal_11_$__cuda_sm20_div_s64)
$__internal_11_$__cuda_sm20_div_s64:
        /* <DEDUP_REMOVED lines=83> */
[----:B------:R-:W-:Y:S06]  /*4bb0*/  RET.REL.NODEC R26 `(_ZN5flash32flash_fwd_splitkv_combine_kernelI23Flash_fwd_kernel_traitsILi32ELi64ELi256ELi4ELb0ELb0EN7cutlass10bfloat16_tE19Flash_kernel_traitsILi32ELi64ELi256ELi4ES3_EELi16ELi3ELb1EEEvNS_16Flash_fwd_paramsE) ;  /* 0xffffb4401a007950 */ /* 0x000fec0003c3ffff */
.L_x_569:
        /* <DEDUP_REMOVED lines=12> */
.L_x_5159:


//--------------------- .text._ZN5flash32flash_fwd_splitkv_combine_kernelI23Flash_fwd_kernel_traitsILi32ELi64ELi256ELi4ELb0ELb0EN7cutlass10bfloat16_tE19Flash_kernel_traitsILi32ELi64ELi256ELi4ES3_EELi16ELi2ELb1EEEvNS_16Flash_fwd_paramsE --------------------------
	.section	.text._ZN5flash32flash_fwd_splitkv_combine_kernelI23Flash_fwd_kernel_traitsILi32ELi64ELi256ELi4ELb0ELb0EN7cutlass10bfloat16_tE19Flash_kernel_traitsILi32ELi64ELi256ELi4ES3_EELi16ELi2ELb1EEEvNS_16Flash_fwd_paramsE,"ax",@progbits
	.sectioninfo	@"SHI_REGISTERS=54"
	.align	128
        .global         _ZN5flash32flash_fwd_splitkv_combine_kernelI23Flash_fwd_kernel_traitsILi32ELi64ELi256ELi4ELb0ELb0EN7cutlass10bfloat16_tE19Flash_kernel_traitsILi32ELi64ELi256ELi4ES3_EELi16ELi2ELb1EEEvNS_16Flash_fwd_paramsE
        .type           _ZN5flash32flash_fwd_splitkv_combine_kernelI23Flash_fwd_kernel_traitsILi32ELi64ELi256ELi4ELb0ELb0EN7cutlass10bfloat16_tE19Flash_kernel_traitsILi32ELi64ELi256ELi4ES3_EELi16ELi2ELb1EEEvNS_16Flash_fwd_paramsE,@function
        .size           _ZN5flash32flash_fwd_splitkv_combine_kernelI23Flash_fwd_kernel_traitsILi32ELi64ELi256ELi4ELb0ELb0EN7cutlass10bfloat16_tE19Flash_kernel_traitsILi32ELi64ELi256ELi4ES3_EELi16ELi2ELb1EEEvNS_16Flash_fwd_paramsE,(.L_x_5160 - _ZN5flash32flash_fwd_splitkv_combine_kernelI23Flash_fwd_kernel_traitsILi32ELi64ELi256ELi4ELb0ELb0EN7cutlass10bfloat16_tE19Flash_kernel_traitsILi32ELi64ELi256ELi4ES3_EELi16ELi2ELb1EEEvNS_16Flash_fwd_paramsE)
        .other          _ZN5flash32flash_fwd_splitkv_combine_kernelI23Flash_fwd_kernel_traitsILi32ELi64ELi256ELi4ELb0ELb0EN7cutlass10bfloat16_tE19Flash_kernel_traitsILi32ELi64ELi256ELi4ES3_EELi16ELi2ELb1EEEvNS_16Flash_fwd_paramsE,@"STO_CUDA_ENTRY STV_DEFAULT"
_ZN5flash32flash_fwd_splitkv_combine_kernelI23Flash_fwd_kernel_traitsILi32ELi64ELi256ELi4ELb0ELb0EN7cutlass10bfloat16_tE19Flash_kernel_traitsILi32ELi64ELi256ELi4ES3_EELi16ELi2ELb1EEEvNS_16Flash_fwd_paramsE:
.text._ZN5flash32flash_fwd_splitkv_combine_kernelI23Flash_fwd_kernel_traitsILi32ELi64ELi256ELi4ELb0ELb0EN7cutlass10bfloat16_tE19Flash_kernel_traitsILi32ELi64ELi256ELi4ES3_EELi16ELi2ELb1EEEvNS_16Flash_fwd_paramsE:
        /* <DEDUP_REMOVED lines=23> */
[----:B------:R-:W-:Y:S05]  /*0170*/  CALL.REL.NOINC `($__internal_12_$__cuda_sm20_div_s64) ;  /* 0x0000448000007944 */ /* 0x000fea0003c00000 */
[----:B------:R-:W-:Y:S01]  /*0180*/  MOV R20, R0 ;  /* 0x0000000000147202 */ /* 0x000fe20000000f00 */
[----:B------:R-:W-:Y:S05]  /*0190*/  BRA `(.L_x_571) ;  /* 0x0000013000007947 */ /* 0x000fea0003800000 */
.L_x_570:
        /* <DEDUP_REMOVED lines=19> */
.L_x_571:
        /* <DEDUP_REMOVED lines=10> */
[----:B------:R-:W-:Y:S05]  /*0370*/  CALL.REL.NOINC `($__internal_12_$__cuda_sm20_div_s64) ;  /* 0x0000428000007944 */ /* 0x000fea0003c00000 */
[----:B------:R-:W-:Y:S02]  /*0380*/  MOV R10, R0 ;  /* 0x00000000000a7202 */ /* 0x000fe40000000f00 */
[----:B------:R-:W-:Y:S01]  /*0390*/  MOV R11, R21 ;  /* 0x00000015000b7202 */ /* 0x000fe20000000f00 */
[----:B------:R-:W-:Y:S05]  /*03a0*/  BRA `(.L_x_574) ;  /* 0x0000013000007947 */ /* 0x000fea0003800000 */
.L_x_573:
        /* <DEDUP_REMOVED lines=19> */
.L_x_574:
[----:B------:R-:W-:Y:S05]  /*04e0*/  BSYNC B0 ;  /* 0x0000000000007941 */ /* 0x000fea0003800000 */
.L_x_572:
        /* <DEDUP_REMOVED lines=43> */
.L_x_576:
        /* <DEDUP_REMOVED lines=19> */
.L_x_577:
[----:B------:R-:W-:Y:S05]  /*08d0*/  BSYNC B0 ;  /* 0x0000000000007941 */ /* 0x000fea0003800000 */
.L_x_575:
        /* <DEDUP_REMOVED lines=20> */
[----:B------:R-:W-:Y:S02]  /*0a20*/  IMAD.MOV R0, RZ, RZ, -R4 ;  /* 0x000000ffff007224 */ /* 0x000fe400078e0a04 */
[----:B------:R-:W-:Y:S02]  /*0a30*/  IMAD.MOV.U32 R7, RZ, RZ, c[0x0][0x1c0] ;  /* 0x00007000ff077624 */ /* 0x000fe400078e00ff */
[----:B------:R-:W-:-:S03]  /*0a40*/  IMAD R0, R5, R0, R6 ;  /* 0x0000000005007224 */ /* 0x000fc600078e0206 */
[C---:B------:R-:W-:Y:S01]  /*0a50*/  IADD3 R6, R7.reuse, -0x1, RZ ;  /* 0xffffffff07067810 */ /* 0x040fe20007ffe0ff */
[----:B------:R-:W-:Y:S01]  /*0a60*/  IMAD R7, R7, c[0x0][0x214], RZ ;  /* 0x0000850007077a24 */ /* 0x000fe200078e02ff */
[----:B------:R-:W-:-:S13]  /*0a70*/  ISETP.GT.U32.AND P1, PT, R5, R0, PT ;  /* 0x000000000500720c */ /* 0x000fda0003f24070 */
[----:B------:R-:W-:Y:S01]  /*0a80*/  @!P1 IMAD.IADD R0, R0, 0x1, -R5 ;  /* 0x0000000100009824 */ /* 0x000fe200078e0a05 */
[----:B------:R-:W-:Y:S02]  /*0a90*/  @!P1 IADD3 R4, R4, 0x1, RZ ;  /* 0x0000000104049810 */ /* 0x000fe40007ffe0ff */
[----:B------:R-:W-:Y:S02]  /*0aa0*/  ISETP.NE.AND P1, PT, RZ, c[0x0][0x214], PT ;  /* 0x00008500ff007a0c */ /* 0x000fe40003f25270 */
[----:B------:R-:W-:-:S13]  /*0ab0*/  ISETP.GE.U32.AND P0, PT, R0, R5, PT ;  /* 0x000000050000720c */ /* 0x000fda0003f06070 */
        /* <DEDUP_REMOVED lines=40> */
[----:B------:R-:W-:Y:S02]  /*0d40*/  MOV R22, 0xd60 ;  /* 0x00000d6000167802 */ /* 0x000fe40000000f00 */
[----:B------:R-:W-:Y:S05]  /*0d50*/  CALL.REL.NOINC `($__internal_12_$__cuda_sm20_div_s64) ;  /* 0x000038a000007944 */ /* 0x000fea0003c00000 */
[----:B------:R-:W-:Y:S02]  /*0d60*/  MOV R38, R0 ;  /* 0x0000000000267202 */ /* 0x000fe40000000f00 */
[----:B------:R-:W-:Y:S01]  /*0d70*/  MOV R39, R21 ;  /* 0x0000001500277202 */ /* 0x000fe20000000f00 */
[----:B------:R-:W-:Y:S05]  /*0d80*/  BRA `(.L_x_580) ;  /* 0x0000013000007947 */ /* 0x000fea0003800000 */
.L_x_579:
        /* <DEDUP_REMOVED lines=19> */
.L_x_580:
[----:B------:R-:W-:Y:S05]  /*0ec0*/  BSYNC B0 ;  /* 0x0000000000007941 */ /* 0x000fea0003800000 */
.L_x_578:
        /* <DEDUP_REMOVED lines=10> */
[----:B0-----:R-:W-:-:S04]  /*0f70*/  IMAD.MOV R14, RZ, RZ, -R15 ;  /* 0x000000ffff0e7224 */ /* 0x001fc800078e0a0f */
[----:B------:R-:W-:Y:S02]  /*0f80*/  IMAD R9, R14, R13, RZ ;  /* 0x0000000d0e097224 */ /* 0x000fe400078e02ff */
[----:B------:R-:W-:-:S04]  /*0f90*/  IMAD.MOV.U32 R14, RZ, RZ, RZ ;  /* 0x000000ffff0e7224 */ /* 0x000fc800078e00ff */
        /* <DEDUP_REMOVED lines=27> */
[----:B------:R-:W-:Y:S02]  /*1150*/  MOV R22, R0 ;  /* 0x0000000000167202 */ /* 0x000fe40000000f00 */
[----:B------:R-:W-:Y:S01]  /*1160*/  MOV R23, R21 ;  /* 0x0000001500177202 */ /* 0x000fe20000000f00 */
[----:B------:R-:W-:Y:S05]  /*1170*/  BRA `(.L_x_583) ;  /* 0x0000013000007947 */ /* 0x000fea0003800000 */
.L_x_582:
        /* <DEDUP_REMOVED lines=19> */
.L_x_583:
[----:B------:R-:W-:Y:S05]  /*12b0*/  BSYNC B0 ;  /* 0x0000000000007941 */ /* 0x000fea0003800000 */
.L_x_581:
[----:B------:R-:W-:Y:S01]  /*12c0*/  IABS R9, c[0x0][0x214] ;  /* 0x0000850000097a13 */ /* 0x000fe20000000000 */
[----:B------:R-:W-:Y:S01]  /*12d0*/  IMAD.MOV.U32 R10, RZ, RZ, RZ ;  /* 0x000000ffff0a7224 */ /* 0x000fe200078e00ff */
[----:B------:R-:W-:Y:S01]  /*12e0*/  ISETP.GT.AND P3, PT, R7, RZ, PT ;  /* 0x000000ff0700720c */ /* 0x000fe20003f64270 */
[----:B------:R-:W-:Y:S01]  /*12f0*/  IMAD.MOV.U32 R20, RZ, RZ, RZ ;  /* 0x000000ffff147224 */ /* 0x000fe200078e00ff */
[----:B------:R-:W0:Y:S01]  /*1300*/  I2F.RP R13, R9 ;  /* 0x00000009000d7306 */ /* 0x000e220000209400 */
[----:B------:R-:W-:Y:S01]  /*1310*/  ULDC.U8 UR4, c[0x0][0x329] ;  /* 0x0000ca4000047ab9 */ /* 0x000fe20000000000 */
[----:B------:R-:W-:Y:S01]  /*1320*/  IMAD.MOV.U32 R36, RZ, RZ, c[0x0][0x214] ;  /* 0x00008500ff247624 */ /* 0x000fe200078e00ff */
[----:B------:R-:W-:Y:S01]  /*1330*/  ULDC.64 UR8, c[0x0][0x118] ;  /* 0x0000460000087ab9 */ /* 0x000fe20000000a00 */
        /* <DEDUP_REMOVED lines=9> */
[----:B------:R-:W-:-:S03]  /*13d0*/  ISETP.GE.AND P1, PT, R8, RZ, PT ;  /* 0x000000ff0800720c */ /* 0x000fc60003f26270 */
        /* <DEDUP_REMOVED lines=8> */
[----:B------:R-:W-:Y:S02]  /*1460*/  SHF.R.S32.HI R0, RZ, 0x1f, R7 ;  /* 0x0000001fff007819 */ /* 0x000fe40000011407 */
[----:B------:R-:W-:-:S03]  /*1470*/  LEA.HI.SX32 R9, R7, 0x1, 0x1 ;  /* 0x0000000107097811 */ /* 0x000fc600078f0aff */
[----:B------:R-:W-:Y:S01]  /*1480*/  @!P3 IMAD.MOV R9, RZ, RZ, R0 ;  /* 0x000000ffff09b224 */ /* 0x000fe200078e0200 */
[----:B------:R-:W-:-:S04]  /*1490*/  IABS R0, c[0x0][0x1c0] ;  /* 0x0000700000007a13 */ /* 0x000fc80000000000 */
[----:B------:R-:W0:Y:S01]  /*14a0*/  I2F.U32.RP R24, R0 ;  /* 0x0000000000187306 */ /* 0x000e220000209000 */
[----:B------:R-:W-:-:S05]  /*14b0*/  @P2 IADD3 R10, R10, 0x1, RZ ;  /* 0x000000010a0a2810 */ /* 0x000fca0007ffe0ff */
[----:B------:R-:W-:Y:S01]  /*14c0*/  @!P1 IMAD.MOV R10, RZ, RZ, -R10 ;  /* 0x000000ffff0a9224 */ /* 0x000fe200078e0a0a */
[----:B------:R-:W-:-:S05]  /*14d0*/  @!P0 LOP3.LUT R10, RZ, c[0x0][0x214], RZ, 0x33, !PT ;  /* 0x00008500ff0a8a12 */ /* 0x000fca00078e33ff */
[----:B------:R-:W-:Y:S01]  /*14e0*/  IMAD R9, R9, R10, RZ ;  /* 0x0000000a09097224 */ /* 0x000fe200078e02ff */
[----:B0-----:R-:W0:Y:S04]  /*14f0*/  MUFU.RCP R26, R24 ;  /* 0x00000018001a7308 */ /* 0x001e280000001000 */
[----:B------:R-:W-:-:S04]  /*1500*/  IABS R11, R9 ;  /* 0x00000009000b7213 */ /* 0x000fc80000000000 */
[----:B------:R-:W1:Y:S01]  /*1510*/  I2F.RP R10, R11 ;  /* 0x0000000b000a7306 */ /* 0x000e620000209400 */
[----:B0-----:R-:W-:-:S07]  /*1520*/  IADD3 R26, R26, 0xffffffe, RZ ;  /* 0x0ffffffe1a1a7810 */ /* 0x001fce0007ffe0ff */
[----:B------:R-:W0:Y:S08]  /*1530*/  F2I.FTZ.U32.TRUNC.NTZ R27, R26 ;  /* 0x0000001a001b7305 */ /* 0x000e30000021f000 */
[----:B-1----:R-:W1:Y:S01]  /*1540*/  MUFU.RCP R5, R10 ;  /* 0x0000000a00057308 */ /* 0x002e620000001000 */
[----:B0-----:R-:W-:Y:S02]  /*1550*/  IMAD.MOV R25, RZ, RZ, -R27 ;  /* 0x000000ffff197224 */ /* 0x001fe400078e0a1b */
[----:B------:R-:W-:-:S02]  /*1560*/  IMAD.MOV.U32 R26, RZ, RZ, RZ ;  /* 0x000000ffff1a7224 */ /* 0x000fc400078e00ff */
[----:B------:R-:W-:Y:S01]  /*1570*/  IMAD R25, R25, R0, RZ ;  /* 0x0000000019197224 */ /* 0x000fe200078e02ff */
[----:B-1----:R-:W-:Y:S01]  /*1580*/  IADD3 R5, R5, 0xffffffe, RZ ;  /* 0x0ffffffe05057810 */ /* 0x002fe20007ffe0ff */
[----:B------:R-:W-:Y:S01]  /*1590*/  IMAD.IADD R10, R6, 0x1, R11 ;  /* 0x00000001060a7824 */ /* 0x000fe200078e020b */
[----:B------:R-:W-:Y:S01]  /*15a0*/  IABS R6, R4 ;  /* 0x0000000400067213 */ /* 0x000fe20000000000 */
[----:B------:R-:W-:Y:S01]  /*15b0*/  IMAD.HI.U32 R25, R27, R25, R26 ;  /* 0x000000191b197227 */ /* 0x000fe200078e001a */
[----:B------:R-:W0:Y:S01]  /*15c0*/  F2I.FTZ.U32.TRUNC.NTZ R21, R5 ;  /* 0x0000000500157305 */ /* 0x000e22000021f000 */
[----:B------:R-:W-:Y:S02]  /*15d0*/  LOP3.LUT R4, R4, c[0x0][0x1c0], RZ, 0x3c, !PT ;  /* 0x0000700004047a12 */ /* 0x000fe400078e3cff */
[----:B------:R-:W-:Y:S01]  /*15e0*/  IABS R24, R10 ;  /* 0x0000000a00187213 */ /* 0x000fe20000000000 */
[----:B0-----:R-:W-:-:S04]  /*15f0*/  IMAD.MOV R8, RZ, RZ, -R21 ;  /* 0x000000ffff087224 */ /* 0x001fc800078e0a15 */
[----:B------:R-:W-:Y:S02]  /*1600*/  IMAD R13, R8, R11, RZ ;  /* 0x0000000b080d7224 */ /* 0x000fe400078e02ff */
[----:B------:R-:W-:-:S04]  /*1610*/  IMAD.HI.U32 R8, R25, R6, RZ ;  /* 0x0000000619087227 */ /* 0x000fc800078e00ff */
[----:B------:R-:W-:Y:S01]  /*1620*/  IMAD.HI.U32 R13, R21, R13, R20 ;  /* 0x0000000d150d7227 */ /* 0x000fe200078e0014 */
[----:B------:R-:W-:Y:S02]  /*1630*/  IABS R21, c[0x0][0x1c0] ;  /* 0x0000700000157a13 */ /* 0x000fe40000000000 */
[----:B------:R-:W-:-:S03]  /*1640*/  IABS R20, R9 ;  /* 0x0000000900147213 */ /* 0x000fc60000000000 */
[----:B------:R-:W-:Y:S02]  /*1650*/  IMAD.MOV R21, RZ, RZ, -R21 ;  /* 0x000000ffff157224 */ /* 0x000fe400078e0a15 */
[----:B------:R-:W-:Y:S02]  /*1660*/  IMAD.MOV R20, RZ, RZ, -R20 ;  /* 0x000000ffff147224 */ /* 0x000fe400078e0a14 */
[----:B------:R-:W-:Y:S02]  /*1670*/  IMAD R5, R8, R21, R6 ;  /* 0x0000001508057224 */ /* 0x000fe400078e0206 */
[----:B------:R-:W-:-:S03]  /*1680*/  IMAD.HI.U32 R13, R13, R24, RZ ;  /* 0x000000180d0d7227 */ /* 0x000fc600078e00ff */
[----:B------:R-:W-:Y:S01]  /*1690*/  ISETP.GT.U32.AND P3, PT, R0, R5, PT ;  /* 0x000000050000720c */ /* 0x000fe20003f64070 */
[--C-:B------:R-:W-:Y:S02]  /*16a0*/  IMAD R20, R13, R20, R24.reuse ;  /* 0x000000140d147224 */ /* 0x100fe400078e0218 */
[----:B------:R-:W-:Y:S01]  /*16b0*/  IMAD.HI.U32 R6, R25, R24, RZ ;  /* 0x0000001819067227 */ /* 0x000fe200078e00ff */
[----:B------:R-:W-:Y:S02]  /*16c0*/  LEA.HI.SX32 R25, R3, 0x1, 0x1 ;  /* 0x0000000103197811 */ /* 0x000fe400078f0aff */
[----:B------:R-:W-:Y:S01]  /*16d0*/  ISETP.GT.U32.AND P0, PT, R11, R20, PT ;  /* 0x000000140b00720c */ /* 0x000fe20003f04070 */
[----:B------:R-:W-:-:S05]  /*16e0*/  IMAD R21, R6, R21, R24 ;  /* 0x0000001506157224 */ /* 0x000fca00078e0218 */
[----:B------:R-:W-:Y:S01]  /*16f0*/  ISETP.GT.U32.AND P1, PT, R0, R21, PT ;  /* 0x000000150000720c */ /* 0x000fe20003f24070 */
[----:B------:R-:W-:Y:S01]  /*1700*/  @!P3 IMAD.IADD R5, R5, 0x1, -R0 ;  /* 0x000000010505b824 */ /* 0x000fe200078e0a00 */
[----:B------:R-:W-:Y:S02]  /*1710*/  @!P3 IADD3 R8, R8, 0x1, RZ ;  /* 0x000000010808b810 */ /* 0x000fe40007ffe0ff */
[----:B------:R-:W-:Y:S02]  /*1720*/  ISETP.GT.AND P3, PT, R3, RZ, PT ;  /* 0x000000ff0300720c */ /* 0x000fe40003f64270 */
[----:B------:R-:W-:Y:S01]  /*1730*/  ISETP.GE.U32.AND P6, PT, R5, R0, PT ;  /* 0x000000000500720c */ /* 0x000fe20003fc6070 */
[----:B------:R-:W-:Y:S01]  /*1740*/  @!P0 IMAD.IADD R20, R20, 0x1, -R11 ;  /* 0x0000000114148824 */ /* 0x000fe200078e0a0b */
[----:B------:R-:W0:Y:S01]  /*1750*/  S2R R5, SR_TID.X ;  /* 0x0000000000057919 */ /* 0x000e220000002100 */
[----:B------:R-:W-:Y:S02]  /*1760*/  @!P0 IADD3 R13, R13, 0x1, RZ ;  /* 0x000000010d0d8810 */ /* 0x000fe40007ffe0ff */
[----:B------:R-:W-:-:S02]  /*1770*/  ISETP.GE.AND P0, PT, R4, RZ, PT ;  /* 0x000000ff0400720c */ /* 0x000fc40003f06270 */
[-C--:B------:R-:W-:Y:S01]  /*1780*/  ISETP.GE.U32.AND P2, PT, R20, R11.reuse, PT ;  /* 0x0000000b1400720c */ /* 0x080fe20003f46070 */
[----:B------:R-:W-:Y:S01]  /*1790*/  @!P1 IMAD.IADD R21, R21, 0x1, -R0 ;  /* 0x0000000115159824 */ /* 0x000fe200078e0a00 */
[C---:B------:R-:W-:Y:S02]  /*17a0*/  LOP3.LUT R20, R10.reuse, R11, RZ, 0x3c, !PT ;  /* 0x0000000b0a147212 */ /* 0x040fe400078e3cff */
[----:B------:R-:W-:Y:S02]  /*17b0*/  LOP3.LUT R10, R10, c[0x0][0x1c0], RZ, 0x3c, !PT ;  /* 0x000070000a0a7a12 */ /* 0x000fe400078e3cff */
[----:B------:R-:W-:Y:S02]  /*17c0*/  ISETP.GE.AND P4, PT, R20, RZ, PT ;  /* 0x000000ff1400720c */ /* 0x000fe40003f86270 */
[----:B------:R-:W-:Y:S02]  /*17d0*/  @P6 IADD3 R8, R8, 0x1, RZ ;  /* 0x0000000108086810 */ /* 0x000fe40007ffe0ff */
[----:B------:R-:W-:-:S02]  /*17e0*/  ISETP.NE.AND P6, PT, R9, RZ, PT ;  /* 0x000000ff0900720c */ /* 0x000fc40003fc5270 */
[----:B------:R-:W-:Y:S01]  /*17f0*/  ISETP.GE.U32.AND P5, PT, R21, R0, PT ;  /* 0x000000001500720c */ /* 0x000fe20003fa6070 */
[----:B------:R-:W-:Y:S01]  /*1800*/  @!P0 IMAD.MOV R8, RZ, RZ, -R8 ;  /* 0x000000ffff088224 */ /* 0x000fe200078e0a08 */
[----:B------:R-:W-:Y:S02]  /*1810*/  @P2 IADD3 R13, R13, 0x1, RZ ;  /* 0x000000010d0d2810 */ /* 0x000fe40007ffe0ff */
[----:B------:R-:W-:Y:S02]  /*1820*/  ISETP.GE.AND P2, PT, R10, RZ, PT ;  /* 0x000000ff0a00720c */ /* 0x000fe40003f46270 */
[----:B------:R-:W-:Y:S01]  /*1830*/  @!P1 IADD3 R6, R6, 0x1, RZ ;  /* 0x0000000106069810 */ /* 0x000fe20007ffe0ff */
[----:B------:R-:W-:Y:S01]  /*1840*/  @!P4 IMAD.MOV R13, RZ, RZ, -R13 ;  /* 0x000000ffff0dc224 */ /* 0x000fe200078e0a0d */
[----:B0-----:R-:W-:Y:S02]  /*1850*/  SHF.R.S32.HI R30, RZ, 0x1f, R5 ;  /* 0x0000001fff1e7819 */ /* 0x001fe40000011405 */
[----:B------:R-:W-:-:S02]  /*1860*/  SHF.R.S32.HI R0, RZ, 0x1f, R3 ;  /* 0x0000001fff007819 */ /* 0x000fc40000011403 */
[----:B------:R-:W-:Y:S02]  /*1870*/  @!P6 LOP3.LUT R13, RZ, R11, RZ, 0x33, !PT ;  /* 0x0000000bff0de212 */ /* 0x000fe400078e33ff */
[----:B------:R-:W-:Y:S01]  /*1880*/  LEA.HI R4, R30, R5, RZ, 0x4 ;  /* 0x000000051e047211 */ /* 0x000fe200078f20ff */
[----:B------:R-:W-:Y:S01]  /*1890*/  @!P3 IMAD.MOV R25, RZ, RZ, R0 ;  /* 0x000000ffff19b224 */ /* 0x000fe200078e0200 */
[----:B------:R-:W-:Y:S02]  /*18a0*/  @P5 IADD3 R6, R6, 0x1, RZ ;  /* 0x0000000106065810 */ /* 0x000fe40007ffe0ff */
[----:B------:R-:W-:Y:S02]  /*18b0*/  ISETP.LT.U32.AND P0, PT, R22, R13, PT ;  /* 0x0000000d1600720c */ /* 0x000fe40003f01070 */
[----:B------:R-:W-:Y:S01]  /*18c0*/  SHF.R.S32.HI R11, RZ, 0x1f, R13 ;  /* 0x0000001fff0b7819 */ /* 0x000fe2000001140d */
[----:B------:R-:W-:Y:S01]  /*18d0*/  @!P2 IMAD.MOV R6, RZ, RZ, -R6 ;  /* 0x000000ffff06a224 */ /* 0x000fe200078e0a06 */
[----:B------:R-:W-:-:S02]  /*18e0*/  SHF.R.S32.HI R0, RZ, 0x4, R4 ;  /* 0x00000004ff007819 */ /* 0x000fc40000011404 */
[----:B------:R-:W-:Y:S02]  /*18f0*/  ISETP.LT.AND.EX P2, PT, R23, R11, PT, P0 ;  /* 0x0000000b1700720c */ /* 0x000fe40003f41300 */
[----:B------:R-:W-:Y:S02]  /*1900*/  ISETP.GE.AND P0, PT, R0, c[0x0][0x314], PT ;  /* 0x0000c50000007a0c */ /* 0x000fe40003f06270 */
[----:B------:R-:W-:Y:S02]  /*1910*/  ISETP.NE.AND P4, PT, RZ, c[0x0][0x1c0], PT ;  /* 0x00007000ff007a0c */ /* 0x000fe40003f85270 */
[----:B------:R-:W-:Y:S02]  /*1920*/  LOP3.LUT R21, RZ, c[0x0][0x1c0], RZ, 0x33, !PT ;  /* 0x00007000ff157a12 */ /* 0x000fe400078e33ff */
[----:B------:R-:W-:Y:S02]  /*1930*/  ISETP.NE.AND P1, PT, RZ, UR4, PT ;  /* 0x00000004ff007c0c */ /* 0x000fe4000bf25270 */
[----:B------:R-:W-:-:S02]  /*1940*/  SEL R27, R21, R8, !P4 ;  /* 0x00000008151b7207 */ /* 0x000fc40006000000 */
[----:B------:R-:W-:Y:S02]  /*1950*/  SEL R36, R36, 0x1, !P1 ;  /* 0x0000000124247807 */ /* 0x000fe40004800000 */
        /* <DEDUP_REMOVED lines=25> */
.L_x_585:
[----:B------:R-:W-:Y:S05]  /*1af0*/  BSYNC B0 ;  /* 0x0000000000007941 */ /* 0x000fea0003800000 */
.L_x_584:
        /* <DEDUP_REMOVED lines=11> */
[----:B------:R-:W-:-:S05]  /*1bb0*/  @!P5 LOP3.LUT R8, R8, 0xfffffffc, RZ, 0xc0, !PT ;  /* 0xfffffffc0808d812 */ /* 0x000fca00078ec0ff */
[----:B------:R-:W-:-:S04]  /*1bc0*/  @!P5 IMAD.IADD R4, R5, 0x1, -R8 ;  /* 0x000000010504d824 */ /* 0x000fc800078e0a08 */
[----:B------:R-:W-:Y:S01]  /*1bd0*/  @!P5 IMAD R4, R4, 0x44, R8 ;  /* 0x000000440404d824 */ /* 0x000fe200078e0208 */
[----:B------:R-:W-:Y:S01]  /*1be0*/  BAR.SYNC.DEFER_BLOCKING 0x0 ;  /* 0x0000000000007b1d */ /* 0x000fe20000010000 */
[----:B------:R-:W-:-:S05]  /*1bf0*/  LEA.HI.SX32 R8, R9, 0x1, 0x1 ;  /* 0x0000000109087811 */ /* 0x000fca00078f0aff */
[----:B------:R-:W1:Y:S04]  /*1c00*/  @!P5 LDS R29, [R4] ;  /* 0x00000000041dd984 */ /* 0x000e680000000800 */
[----:B-1----:R-:W1:Y:S02]  /*1c10*/  SHFL.BFLY PT, R0, R29, 0x2, 0x1f ;  /* 0x0c401f001d007f89 */ /* 0x002e6400000e0000 */
[----:B-1----:R-:W-:-:S05]  /*1c20*/  FMNMX.FTZ R27, R0, R29, !PT ;  /* 0x0000001d001b7209 */ /* 0x002fca0007810000 */
[----:B------:R-:W1:Y:S02]  /*1c30*/  SHFL.BFLY PT, R0, R27, 0x1, 0x1f ;  /* 0x0c201f001b007f89 */ /* 0x000e6400000e0000 */
[----:B-1----:R-:W-:-:S04]  /*1c40*/  FMNMX.FTZ R0, R27, R0, !PT ;  /* 0x000000001b007209 */ /* 0x002fc80007810000 */
[----:B------:R-:W-:-:S04]  /*1c50*/  FSETP.NEU.FTZ.AND P0, PT, R0, -INF , PT ;  /* 0xff8000000000780b */ /* 0x000fc80003f1d000 */
[----:B------:R-:W-:-:S05]  /*1c60*/  FSEL R0, R0, RZ, P0 ;  /* 0x000000ff00007208 */ /* 0x000fca0000000000 */
[----:B------:R-:W-:-:S04]  /*1c70*/  FADD.FTZ R20, -R0, R29 ;  /* 0x0000001d00147221 */ /* 0x000fc80000010100 */
[----:B------:R-:W-:-:S04]  /*1c80*/  FMUL.FTZ R20, R20, 1.4426950216293334961 ;  /* 0x3fb8aa3b14147820 */ /* 0x000fc80000410000 */
[----:B------:R-:W1:Y:S02]  /*1c90*/  MUFU.EX2 R6, R20 ;  /* 0x0000001400067308 */ /* 0x000e640000000800 */
[----:B01----:R-:W0:Y:S02]  /*1ca0*/  SHFL.BFLY PT, R25, R6, 0x2, 0x1f ;  /* 0x0c401f0006197f89 */ /* 0x003e2400000e0000 */
[----:B0-----:R-:W-:-:S05]  /*1cb0*/  FADD.FTZ R25, R6, R25 ;  /* 0x0000001906197221 */ /* 0x001fca0000010000 */
[----:B------:R-:W0:Y:S02]  /*1cc0*/  SHFL.BFLY PT, R4, R25, 0x1, 0x1f ;  /* 0x0c201f0019047f89 */ /* 0x000e2400000e0000 */
[----:B0-----:R-:W-:Y:S01]  /*1cd0*/  FADD.FTZ R23, R25, R4 ;  /* 0x0000000419177221 */ /* 0x001fe20000010000 */
[----:B------:R-:W-:-:S04]  /*1ce0*/  SHF.R.S32.HI R4, RZ, 0x1f, R9 ;  /* 0x0000001fff047819 */ /* 0x000fc80000011409 */
[----:B------:R-:W-:Y:S01]  /*1cf0*/  FSETP.NE.FTZ.AND P0, PT, R23, RZ, PT ;  /* 0x000000ff1700720b */ /* 0x000fe20003f15000 */
[----:B------:R-:W-:-:S04]  /*1d00*/  @!P3 IMAD.MOV R8, RZ, RZ, R4 ;  /* 0x000000ffff08b224 */ /* 0x000fc800078e0204 */
[----:B------:R-:W-:-:S08]  /*1d10*/  IMAD R8, R21, R8, RZ ;  /* 0x0000000815087224 */ /* 0x000fd000078e02ff */
        /* <DEDUP_REMOVED lines=42> */
[----:B------:R-:W-:Y:S02]  /*1fc0*/  IADD3 R25, P0, RZ, -R0, RZ ;  /* 0x80000000ff197210 */ /* 0x000fe40007f1e0ff */
[-C--:B------:R-:W-:Y:S02]  /*1fd0*/  MOV R43, R21.reuse ;  /* 0x00000015002b7202 */ /* 0x080fe40000000f00 */
[----:B------:R-:W-:Y:S01]  /*1fe0*/  IADD3.X R23, RZ, ~R21, RZ, P0, !PT ;  /* 0x80000015ff177210 */ /* 0x000fe200007fe4ff */
[----:B------:R-:W-:-:S04]  /*1ff0*/  IMAD.WIDE.U32 R32, R42, R25, R32 ;  /* 0x000000192a207225 */ /* 0x000fc800078e0020 */
[----:B------:R-:W-:Y:S01]  /*2000*/  IMAD R20, R23, R42, RZ ;  /* 0x0000002a17147224 */ /* 0x000fe200078e02ff */
[----:B------:R-:W-:-:S03]  /*2010*/  MOV R42, R0 ;  /* 0x00000000002a7202 */ /* 0x000fc60000000f00 */
[----:B------:R-:W-:-:S05]  /*2020*/  IMAD R5, R5, R25, R20 ;  /* 0x0000001905057224 */ /* 0x000fca00078e0214 */
[----:B------:R-:W-:Y:S01]  /*2030*/  IADD3 R23, R33, R5, RZ ;  /* 0x0000000521177210 */ /* 0x000fe20007ffe0ff */
[----:B------:R-:W-:Y:S05]  /*2040*/  BRA `(.L_x_591) ;  /* 0x0000017000007947 */ /* 0x000fea0003800000 */
.L_x_590:
[----:B------:R-:W0:Y:S01]  /*2050*/  I2F.U32.RP R22, R42 ;  /* 0x0000002a00167306 */ /* 0x000e220000209000 */
[----:B------:R-:W-:Y:S01]  /*2060*/  ISETP.NE.U32.AND P0, PT, R42, RZ, PT ;  /* 0x000000ff2a00720c */ /* 0x000fe20003f05070 */
[----:B------:R-:W-:Y:S02]  /*2070*/  IMAD.MOV.U32 R23, RZ, RZ, RZ ;  /* 0x000000ffff177224 */ /* 0x000fe400078e00ff */
[----:B------:R-:W-:-:S04]  /*2080*/  IMAD.MOV.U32 R43, RZ, RZ, RZ ;  /* 0x000000ffff2b7224 */ /* 0x000fc800078e00ff */
        /* <DEDUP_REMOVED lines=19> */
.L_x_591:
[----:B------:R-:W-:Y:S05]  /*21c0*/  BSYNC B0 ;  /* 0x0000000000007941 */ /* 0x000fea0003800000 */
.L_x_589:
        /* <DEDUP_REMOVED lines=8> */
[----:B------:R-:W-:Y:S05]  /*2250*/  CALL.REL.NOINC `($__internal_12_$__cuda_sm20_div_s64) ;  /* 0x000023a000007944 */ /* 0x000fea0003c00000 */
[-C--:B------:R-:W-:Y:S02]  /*2260*/  IADD3 R5, P0, RZ, -R0.reuse, RZ ;  /* 0x80000000ff057210 */ /* 0x080fe40007f1e0ff */
[----:B------:R-:W-:Y:S02]  /*2270*/  MOV R33, R23 ;  /* 0x0000001700217202 */ /* 0x000fe40000000f00 */
[----:B------:R-:W-:Y:S02]  /*2280*/  IADD3.X R20, RZ, ~R21, RZ, P0, !PT ;  /* 0x80000015ff147210 */ /* 0x000fe400007fe4ff */
[----:B------:R-:W-:Y:S01]  /*2290*/  MOV R34, R0 ;  /* 0x0000000000227202 */ /* 0x000fe20000000f00 */
[----:B------:R-:W-:-:S04]  /*22a0*/  IMAD.WIDE.U32 R32, R35, R5, R32 ;  /* 0x0000000523207225 */ /* 0x000fc800078e0020 */
[----:B------:R-:W-:Y:S01]  /*22b0*/  IMAD R20, R20, R35, RZ ;  /* 0x0000002314147224 */ /* 0x000fe200078e02ff */
[----:B------:R-:W-:-:S03]  /*22c0*/  MOV R35, R21 ;  /* 0x0000001500237202 */ /* 0x000fc60000000f00 */
[----:B------:R-:W-:-:S05]  /*22d0*/  IMAD R20, R2, R5, R20 ;  /* 0x0000000502147224 */ /* 0x000fca00078e0214 */
[----:B------:R-:W-:Y:S01]  /*22e0*/  IADD3 R33, R33, R20, RZ ;  /* 0x0000001421217210 */ /* 0x000fe20007ffe0ff */
[----:B------:R-:W-:Y:S05]  /*22f0*/  BRA `(.L_x_594) ;  /* 0x0000016000007947 */ /* 0x000fea0003800000 */
.L_x_593:
[----:B------:R-:W0:Y:S01]  /*2300*/  I2F.U32.RP R2, R35 ;  /* 0x0000002300027306 */ /* 0x000e220000209000 */
[----:B------:R-:W-:Y:S02]  /*2310*/  ISETP.NE.U32.AND P0, PT, R35, RZ, PT ;  /* 0x000000ff2300720c */ /* 0x000fe40003f05070 */
        /* <DEDUP_REMOVED lines=19> */
[----:B------:R-:W-:Y:S02]  /*2450*/  IMAD.MOV.U32 R35, RZ, RZ, RZ ;  /* 0x000000ffff237224 */ /* 0x000fe400078e00ff */
.L_x_594:
[----:B------:R-:W-:Y:S05]  /*2460*/  BSYNC B0 ;  /* 0x0000000000007941 */ /* 0x000fea0003800000 */
.L_x_592:
        /* <DEDUP_REMOVED lines=12> */
[----:B------:R-:W-:Y:S05]  /*2530*/  CALL.REL.NOINC `($__internal_12_$__cuda_sm20_div_s64) ;  /* 0x000020c000007944 */ /* 0x000fea0003c00000 */
        /* <DEDUP_REMOVED lines=12> */
.L_x_596:
        /* <DEDUP_REMOVED lines=22> */
.L_x_597:
[----:B------:R-:W-:Y:S05]  /*2760*/  BSYNC B0 ;  /* 0x0000000000007941 */ /* 0x000fea0003800000 */
.L_x_595:
        /* <DEDUP_REMOVED lines=8> */
[----:B------:R-:W-:Y:S02]  /*27f0*/  IMAD R21, R33, R26, RZ ;  /* 0x0000001a21157224 */ /* 0x000fe400078e02ff */
[----:B------:R-:W-:Y:S02]  /*2800*/  IMAD R23, R23, R2, RZ ;  /* 0x0000000217177224 */ /* 0x000fe400078e02ff */
[----:B------:R-:W-:Y:S02]  /*2810*/  IMAD R5, R0, R17, RZ ;  /* 0x0000001100057224 */ /* 0x000fe400078e02ff */
[----:B------:R-:W-:Y:S02]  /*2820*/  IMAD R25, R25, R36, RZ ;  /* 0x0000002419197224 */ /* 0x000fe400078e02ff */
[----:B------:R-:W-:Y:S01]  /*2830*/  IMAD R5, R16, R20, R5 ;  /* 0x0000001410057224 */ /* 0x000fe200078e0205 */
[----:B------:R-:W-:Y:S01]  /*2840*/  SHF.R.S32.HI R20, RZ, 0x1f, R2 ;  /* 0x0000001fff147819 */ /* 0x000fe20000011402 */
[----:B------:R-:W-:-:S02]  /*2850*/  IMAD R21, R4, R32, R21 ;  /* 0x0000002004157224 */ /* 0x000fc400078e0215 */
[----:B------:R-:W-:Y:S01]  /*2860*/  IMAD.WIDE.U32 R36, R24, R36, RZ ;  /* 0x0000002418247225 */ /* 0x000fe200078e00ff */
[----:B------:R-:W-:-:S03]  /*2870*/  IADD3 R5, R35, R5, RZ ;  /* 0x0000000523057210 */ /* 0x000fc60007ffe0ff */
[----:B------:R-:W-:Y:S01]  /*2880*/  IMAD R25, R22, R24, R25 ;  /* 0x0000001816197224 */ /* 0x000fe200078e0219 */
[----:B------:R-:W-:Y:S01]  /*2890*/  LOP3.LUT R0, R43, R5, RZ, 0xfc, !PT ;  /* 0x000000052b007212 */ /* 0x000fe200078efcff */
[----:B------:R-:W-:Y:S02]  /*28a0*/  IMAD R23, R20, R6, R23 ;  /* 0x0000000614177224 */ /* 0x000fe400078e0217 */
[----:B------:R-:W-:Y:S01]  /*28b0*/  IMAD.WIDE.U32 R38, R6, R2, RZ ;  /* 0x0000000206267225 */ /* 0x000fe200078e00ff */
[----:B------:R-:W-:-:S03]  /*28c0*/  ISETP.NE.U32.AND P0, PT, R0, RZ, PT ;  /* 0x000000ff0000720c */ /* 0x000fc60003f05070 */
[----:B------:R-:W-:Y:S01]  /*28d0*/  IMAD.WIDE.U32 R32, R32, R26, RZ ;  /* 0x0000001a20207225 */ /* 0x000fe200078e00ff */
[----:B------:R-:W-:-:S03]  /*28e0*/  IADD3 R6, R39, R23, RZ ;  /* 0x0000001727067210 */ /* 0x000fc60007ffe0ff */
[-C--:B------:R-:W-:Y:S01]  /*28f0*/  IMAD R4, R9, R2.reuse, RZ ;  /* 0x0000000209047224 */ /* 0x080fe200078e02ff */
[----:B------:R-:W-:Y:S01]  /*2900*/  IADD3 R9, R37, R25, RZ ;  /* 0x0000001925097210 */ /* 0x000fe20007ffe0ff */
[----:B------:R-:W-:Y:S01]  /*2910*/  IMAD R3, R3, R2, RZ ;  /* 0x0000000203037224 */ /* 0x000fe200078e02ff */
[----:B------:R-:W-:-:S03]  /*2920*/  IADD3 R2, R33, R21, RZ ;  /* 0x0000001521027210 */ /* 0x000fc60007ffe0ff */
[----:B------:R-:W-:Y:S05]  /*2930*/  @!P0 BRA `(.L_x_599) ;  /* 0x0000010000008947 */ /* 0x000fea0003800000 */
[----:B------:R-:W-:Y:S01]  /*2940*/  IMAD.MOV.U32 R20, RZ, RZ, R42 ;  /* 0x000000ffff147224 */ /* 0x000fe200078e002a */
[----:B------:R-:W-:Y:S01]  /*2950*/  MOV R23, R43 ;  /* 0x0000002b00177202 */ /* 0x000fe20000000f00 */
[----:B------:R-:W-:Y:S01]  /*2960*/  IMAD.MOV.U32 R24, RZ, RZ, R34 ;  /* 0x000000ffff187224 */ /* 0x000fe200078e0022 */
[----:B------:R-:W-:Y:S02]  /*2970*/  MOV R22, 0x2990 ;  /* 0x0000299000167802 */ /* 0x000fe40000000f00 */
[----:B------:R-:W-:Y:S05]  /*2980*/  CALL.REL.NOINC `($__internal_12_$__cuda_sm20_div_s64) ;  /* 0x00001c7000007944 */ /* 0x000fea0003c00000 */
        /* <DEDUP_REMOVED lines=11> */
.L_x_599:
        /* <DEDUP_REMOVED lines=23> */
.L_x_600:
[----:B------:R-:W-:Y:S05]  /*2bb0*/  BSYNC B0 ;  /* 0x0000000000007941 */ /* 0x000fea0003800000 */
.L_x_598:
        /* <DEDUP_REMOVED lines=13> */
[----:B------:R-:W-:Y:S01]  /*2c90*/  IMAD.WIDE.U32 R34, R19, R5, R34 ;  /* 0x0000000513227225 */ /* 0x000fe200078e0022 */
[----:B------:R-:W-:-:S03]  /*2ca0*/  MOV R47, R21 ;  /* 0x00000015002f7202 */ /* 0x000fc60000000f00 */
[----:B------:R-:W-:-:S04]  /*2cb0*/  IMAD R20, R20, R19, RZ ;  /* 0x0000001314147224 */ /* 0x000fc800078e02ff */
[----:B------:R-:W-:-:S05]  /*2cc0*/  IMAD R18, R18, R5, R20 ;  /* 0x0000000512127224 */ /* 0x000fca00078e0214 */
[----:B------:R-:W-:Y:S01]  /*2cd0*/  IADD3 R18, R35, R18, RZ ;  /* 0x0000001223127210 */ /* 0x000fe20007ffe0ff */
[----:B------:R-:W-:Y:S05]  /*2ce0*/  BRA `(.L_x_603) ;  /* 0x0000016000007947 */ /* 0x000fea0003800000 */
.L_x_602:
[----:B------:R-:W0:Y:S01]  /*2cf0*/  I2F.U32.RP R20, R19 ;  /* 0x0000001300147306 */ /* 0x000e220000209000 */
[----:B------:R-:W-:Y:S01]  /*2d00*/  HFMA2.MMA R22, -RZ, RZ, 0, 0 ;  /* 0x00000000ff167435 */ /* 0x000fe200000001ff */
[----:B------:R-:W-:Y:S01]  /*2d10*/  ISETP.NE.U32.AND P0, PT, R19, RZ, PT ;  /* 0x000000ff1300720c */ /* 0x000fe20003f05070 */
[----:B------:R-:W-:-:S05]  /*2d20*/  IMAD.MOV.U32 R47, RZ, RZ, RZ ;  /* 0x000000ffff2f7224 */ /* 0x000fca00078e00ff */
        /* <DEDUP_REMOVED lines=18> */
.L_x_603:
[----:B------:R-:W-:Y:S05]  /*2e50*/  BSYNC B0 ;  /* 0x0000000000007941 */ /* 0x000fea0003800000 */
.L_x_601:
        /* <DEDUP_REMOVED lines=22> */
.L_x_605:
        /* <DEDUP_REMOVED lines=23> */
.L_x_606:
[----:B------:R-:W-:Y:S05]  /*3130*/  BSYNC B0 ;  /* 0x0000000000007941 */ /* 0x000fea0003800000 */
.L_x_604:
[----:B------:R-:W-:Y:S01]  /*3140*/  SHF.R.S32.HI R0, RZ, 0x1f, R10 ;  /* 0x0000001fff007819 */ /* 0x000fe2000001140a */
[-C--:B------:R-:W-:Y:S01]  /*3150*/  IMAD R5, R23, R10.reuse, RZ ;  /* 0x0000000a17057224 */ /* 0x080fe200078e02ff */
[----:B------:R-:W-:Y:S01]  /*3160*/  SHF.R.S32.HI R17, RZ, 0x1f, R3 ;  /* 0x0000001fff117819 */ /* 0x000fe20000011403 */
[----:B------:R-:W-:Y:S01]  /*3170*/  IMAD.WIDE.U32 R46, R22, R10, RZ ;  /* 0x0000000a162e7225 */ /* 0x000fe200078e00ff */
[----:B------:R-:W-:Y:S01]  /*3180*/  LOP3.LUT R10, R43, R14, RZ, 0xfc, !PT ;  /* 0x0000000e2b0a7212 */ /* 0x000fe200078efcff */
[----:B------:R-:W-:Y:S02]  /*3190*/  BSSY B0, `(.L_x_607) ;  /* 0x0000038000007945 */ /* 0x000fe40003800000 */
[----:B------:R-:W-:Y:S01]  /*31a0*/  IMAD R35, R26, c[0x0][0x214], RZ ;  /* 0x000085001a237a24 */ /* 0x000fe200078e02ff */
[----:B------:R-:W-:Y:S01]  /*31b0*/  ISETP.NE.U32.AND P0, PT, R10, RZ, PT ;  /* 0x000000ff0a00720c */ /* 0x000fe20003f05070 */
[----:B------:R-:W-:Y:S02]  /*31c0*/  IMAD R5, R0, R22, R5 ;  /* 0x0000001600057224 */ /* 0x000fe400078e0205 */
[----:B------:R-:W-:Y:S01]  /*31d0*/  IMAD R0, R18, R35, RZ ;  /* 0x0000002312007224 */ /* 0x000fe200078e02ff */
[----:B------:R-:W-:Y:S01]  /*31e0*/  SHF.R.S32.HI R21, RZ, 0x1f, R35 ;  /* 0x0000001fff157819 */ /* 0x000fe20000011423 */
[----:B------:R-:W-:Y:S01]  /*31f0*/  IMAD R16, R16, R3, RZ ;  /* 0x0000000310107224 */ /* 0x000fe200078e02ff */
[----:B------:R-:W-:Y:S01]  /*3200*/  IADD3 R10, R47, R5, RZ ;  /* 0x000000052f0a7210 */ /* 0x000fe20007ffe0ff */
[----:B------:R-:W-:-:S04]  /*3210*/  IMAD.WIDE.U32 R18, R20, R3, RZ ;  /* 0x0000000314127225 */ /* 0x000fc800078e00ff */
        /* <DEDUP_REMOVED lines=14> */
[----:B------:R-:W-:-:S02]  /*3300*/  MOV R22, R42 ;  /* 0x0000002a00167202 */ /* 0x000fc40000000f00 */
[----:B------:R-:W-:Y:S02]  /*3310*/  IADD3.X R20, RZ, ~R21, RZ, P0, !PT ;  /* 0x80000015ff147210 */ /* 0x000fe400007fe4ff */
        /* <DEDUP_REMOVED lines=8> */
.L_x_608:
        /* <DEDUP_REMOVED lines=23> */
.L_x_609:
[----:B------:R-:W-:Y:S05]  /*3510*/  BSYNC B0 ;  /* 0x0000000000007941 */ /* 0x000fea0003800000 */
.L_x_607:
        /* <DEDUP_REMOVED lines=16> */
[----:B------:R-:W-:Y:S02]  /*3620*/  IADD3 R20, P0, RZ, -R0, RZ ;  /* 0x80000000ff147210 */ /* 0x000fe40007f1e0ff */
[----:B------:R-:W-:Y:S02]  /*3630*/  MOV R22, R42 ;  /* 0x0000002a00167202 */ /* 0x000fe40000000f00 */
[----:B------:R-:W-:-:S02]  /*3640*/  IADD3.X R14, RZ, ~R21, RZ, P0, !PT ;  /* 0x80000015ff0e7210 */ /* 0x000fc400007fe4ff */
[----:B------:R-:W-:-:S03]  /*3650*/  MOV R23, R43 ;  /* 0x0000002b00177202 */ /* 0x000fc60000000f00 */
[----:B------:R-:W-:Y:S02]  /*3660*/  IMAD R14, R14, R13, RZ ;  /* 0x0000000d0e0e7224 */ /* 0x000fe400078e02ff */
[----:B------:R-:W-:-:S04]  /*3670*/  IMAD.WIDE.U32 R22, R13, R20, R22 ;  /* 0x000000140d167225 */ /* 0x000fc800078e0016 */
[----:B------:R-:W-:Y:S02]  /*3680*/  IMAD R14, R11, R20, R14 ;  /* 0x000000140b0e7224 */ /* 0x000fe400078e020e */
[----:B------:R-:W-:Y:S02]  /*3690*/  IMAD.MOV.U32 R13, RZ, RZ, R22 ;  /* 0x000000ffff0d7224 */ /* 0x000fe400078e0016 */
[----:B------:R-:W-:Y:S01]  /*36a0*/  IMAD.MOV.U32 R20, RZ, RZ, R0 ;  /* 0x000000ffff147224 */ /* 0x000fe200078e0000 */
[----:B------:R-:W-:Y:S01]  /*36b0*/  IADD3 R5, R23, R14, RZ ;  /* 0x0000000e17057210 */ /* 0x000fe20007ffe0ff */
[----:B------:R-:W-:Y:S05]  /*36c0*/  BRA `(.L_x_612) ;  /* 0x0000017000007947 */ /* 0x000fea0003800000 */
.L_x_611:
        /* <DEDUP_REMOVED lines=11> */
[----:B------:R-:W-:Y:S01]  /*3780*/  IMAD.MOV.U32 R5, RZ, RZ, RZ ;  /* 0x000000ffff057224 */ /* 0x000fe200078e00ff */
        /* <DEDUP_REMOVED lines=11> */
.L_x_612:
[----:B------:R-:W-:Y:S05]  /*3840*/  BSYNC B0 ;  /* 0x0000000000007941 */ /* 0x000fea0003800000 */
.L_x_610:
        /* <DEDUP_REMOVED lines=8> */
[----:B------:R-:W-:Y:S01]  /*38d0*/  IMAD R0, R0, R20, R3 ;  /* 0x0000001400007224 */ /* 0x000fe200078e0203 */
[----:B------:R-:W-:Y:S01]  /*38e0*/  SHF.R.S32.HI R3, RZ, 0x1f, R4 ;  /* 0x0000001fff037819 */ /* 0x000fe20000011404 */
[----:B------:R-:W-:Y:S02]  /*38f0*/  IMAD R2, R5, R4, RZ ;  /* 0x0000000405027224 */ /* 0x000fe400078e02ff */
        /* <DEDUP_REMOVED lines=9> */
.L_x_588:
[----:B------:R-:W-:-:S04]  /*3990*/  LEA R2, P0, R32, c[0x0][0x200], 0x2 ;  /* 0x0000800020027a11 */ /* 0x000fc800078010ff */
[----:B------:R-:W-:-:S05]  /*39a0*/  LEA.HI.X R3, R32, c[0x0][0x204], R33, 0x2, P0 ;  /* 0x0000810020037a11 */ /* 0x000fca00000f1421 */
[----:B------:R0:W-:Y:S04]  /*39b0*/  STG.E [R2.64], R28 ;  /* 0x0000001c02007986 */ /* 0x0001e8000c101908 */
.L_x_587:
[----:B------:R-:W-:Y:S05]  /*39c0*/  BSYNC B1 ;  /* 0x0000000000017941 */ /* 0x000fea0003800000 */
.L_x_586:
[----:B0-----:R-:W0:Y:S01]  /*39d0*/  S2R R3, SR_TID.X ;  /* 0x0000000000037919 */ /* 0x001e220000002100 */
[----:B------:R-:W-:Y:S02]  /*39e0*/  IMAD.MOV.U32 R13, RZ, RZ, c[0x0][0x314] ;  /* 0x0000c500ff0d7624 */ /* 0x000fe400078e00ff */
[----:B------:R-:W-:-:S03]  /*39f0*/  IMAD.MOV.U32 R4, RZ, RZ, RZ ;  /* 0x000000ffff047224 */ /* 0x000fc600078e00ff */
[----:B------:R-:W-:Y:S02]  /*3a00*/  ISETP.GE.AND P0, PT, R13, 0x1, PT ;  /* 0x000000010d00780c */ /* 0x000fe40003f06270 */
[CC--:B0-----:R-:W-:Y:S02]  /*3a10*/  LEA.HI R2, R30.reuse, R3.reuse, RZ, 0x2 ;  /* 0x000000031e027211 */ /* 0x0c1fe400078f10ff */
[----:B------:R-:W-:Y:S02]  /*3a20*/  LEA.HI R16, R30, R3, RZ, 0x3 ;  /* 0x000000031e107211 */ /* 0x000fe400078f18ff */
[----:B------:R-:W-:Y:S02]  /*3a30*/  LOP3.LUT R2, R2, 0xfffffffc, RZ, 0xc0, !PT ;  /* 0xfffffffc02027812 */ /* 0x000fe400078ec0ff */
[----:B------:R-:W-:Y:S02]  /*3a40*/  LOP3.LUT R18, R16, 0x3ffffff8, RZ, 0xc0, !PT ;  /* 0x3ffffff810127812 */ /* 0x000fe400078ec0ff */
[----:B------:R-:W-:Y:S01]  /*3a50*/  SHF.R.S32.HI R16, RZ, 0x3, R16 ;  /* 0x00000003ff107819 */ /* 0x000fe20000011410 */
[----:B------:R-:W-:-:S02]  /*3a60*/  IMAD.IADD R0, R3, 0x1, -R2 ;  /* 0x0000000103007824 */ /* 0x000fc400078e0a02 */
[----:B------:R-:W-:-:S03]  /*3a70*/  IMAD.IADD R18, R3, 0x1, -R18 ;  /* 0x0000000103127824 */ /* 0x000fc600078e0a12 */
[----:B------:R-:W-:Y:S02]  /*3a80*/  ISETP.GE.OR P5, PT, R0, c[0x0][0x314], P5 ;  /* 0x0000c50000007a0c */ /* 0x000fe40002fa6670 */
[----:B------:R-:W-:-:S11]  /*3a90*/  SHF.L.U32 R18, R18, 0x2, RZ ;  /* 0x0000000212127819 */ /* 0x000fd600000006ff */
[----:B------:R-:W-:Y:S02]  /*3aa0*/  @!P5 FADD.FTZ R5, -R28, R29 ;  /* 0x0000001d1c05d221 */ /* 0x000fe40000010100 */
[----:B------:R-:W-:Y:S01]  /*3ab0*/  @!P5 IMAD R6, R0, 0x44, R2 ;  /* 0x000000440006d824 */ /* 0x000fe200078e0202 */
[----:B------:R-:W-:Y:S01]  /*3ac0*/  HFMA2.MMA R0, -RZ, RZ, 0, 0 ;  /* 0x00000000ff007435 */ /* 0x000fe200000001ff */
[----:B------:R-:W-:Y:S01]  /*3ad0*/  @!P5 FMUL.FTZ R5, R5, 1.4426950216293334961 ;  /* 0x3fb8aa3b0505d820 */ /* 0x000fe20000410000 */
[----:B------:R-:W-:-:S05]  /*3ae0*/  CS2R R2, SRZ ;  /* 0x0000000000027805 */ /* 0x000fca000001ff00 */
[----:B------:R-:W0:Y:S02]  /*3af0*/  @!P5 MUFU.EX2 R5, R5 ;  /* 0x000000050005d308 */ /* 0x000e240000000800 */
[----:B0-----:R0:W-:Y:S04]  /*3b00*/  @!P5 STS [R6], R5 ;  /* 0x000000050600d388 */ /* 0x0011e80000000800 */
        /* <DEDUP_REMOVED lines=25> */
.L_x_615:
        /* <DEDUP_REMOVED lines=37> */
.L_x_614:
        /* <DEDUP_REMOVED lines=25> */
.L_x_616:
[----:B------:R-:W-:-:S13]  /*4080*/  ISETP.LT.OR P4, PT, R14, c[0x0][0x314], P4 ;  /* 0x0000c5000e007a0c */ /* 0x000fda0002781670 */
[----:B------:R-:W-:Y:S05]  /*4090*/  @!P4 BRA `(.L_x_613) ;  /* 0x000000a00000c947 */ /* 0x000fea0003800000 */
[----:B------:R-:W-:Y:S01]  /*40a0*/  ISETP.GE.AND P0, PT, R16, R15, PT ;  /* 0x0000000f1000720c */ /* 0x000fe20003f06270 */
[----:B------:R-:W-:-:S12]  /*40b0*/  BSSY B0, `(.L_x_617) ;  /* 0x0000003000007945 */ /* 0x000fd80003800000 */
[----:B------:R-:W-:Y:S05]  /*40c0*/  @P0 BRA `(.L_x_618) ;  /* 0x0000001000000947 */ /* 0x000fea0003800000 */
[----:B------:R0:W5:Y:S02]  /*40d0*/  LDG.E.128 R8, [R24.64] ;  /* 0x0000000818087981 */ /* 0x000164000c1e1d00 */
.L_x_618:
[----:B------:R-:W-:Y:S05]  /*40e0*/  BSYNC B0 ;  /* 0x0000000000007941 */ /* 0x000fea0003800000 */
.L_x_617:
[----:B------:R-:W1:Y:S02]  /*40f0*/  LDS R5, [R6] ;  /* 0x0000000006057984 */ /* 0x000e640000000800 */
[C---:B-1---5:R-:W-:Y:S02]  /*4100*/  FFMA.FTZ R4, R5.reuse, R8, R4 ;  /* 0x0000000805047223 */ /* 0x062fe40000010004 */
[C---:B------:R-:W-:Y:S02]  /*4110*/  FFMA.FTZ R3, R5.reuse, R9, R3 ;  /* 0x0000000905037223 */ /* 0x040fe40000010003 */
[C---:B------:R-:W-:Y:S02]  /*4120*/  FFMA.FTZ R2, R5.reuse, R10, R2 ;  /* 0x0000000a05027223 */ /* 0x040fe40000010002 */
[----:B------:R-:W-:Y:S02]  /*4130*/  FFMA.FTZ R0, R5, R11, R0 ;  /* 0x0000000b05007223 */ /* 0x000fe40000010000 */
.L_x_613:
[----:B------:R-:W-:Y:S02]  /*4140*/  IADD3 R16, R16, UR6, RZ ;  /* 0x0000000610107c10 */ /* 0x000fe4000fffe0ff */
[----:B------:R-:W-:-:S02]  /*4150*/  F2FP.BF16.PACK_AB R4, R3, R4 ;  /* 0x000000040304723e */ /* 0x000fc400000010ff */
[----:B------:R-:W-:Y:S02]  /*4160*/  ISETP.GE.AND P0, PT, R16, R12, PT ;  /* 0x0000000c1000720c */ /* 0x000fe40003f06270 */
[----:B0-----:R-:W-:-:S11]  /*4170*/  F2FP.BF16.PACK_AB R5, R0, R2 ;  /* 0x000000020005723e */ /* 0x001fd600000010ff */
[----:B------:R-:W-:Y:S05]  /*4180*/  @P0 EXIT ;  /* 0x000000000000094d */ /* 0x000fea0003800000 */
[-C--:B------:R-:W-:Y:S02]  /*4190*/  IABS R6, R7.reuse ;  /* 0x0000000700067213 */ /* 0x080fe40000000000 */
        /* <DEDUP_REMOVED lines=70> */
        .weak           $__internal_12_$__cuda_sm20_div_s64
        .type           $__internal_12_$__cuda_sm20_div_s64,@function
        .size           $__internal_12_$__cuda_sm20_div_s64,(.L_x_5160 - $__internal_12_$__cuda_sm20_div_s64)
$__internal_12_$__cuda_sm20_div_s64:
        /* <DEDUP_REMOVED lines=26> */
[----:B------:R-:W-:Y:S01]  /*47a0*/  IADD3 R44, P0, RZ, -R44, RZ ;  /* 0x8000002cff2c7210 */ /* 0x000fe20007f1e0ff */
[----:B------:R-:W-:Y:S02]  /*47b0*/  IMAD.MOV.U32 R45, RZ, RZ, RZ ;  /* 0x000000ffff2d7224 */ /* 0x000fe400078e00ff */
[----:B------:R-:W-:Y:S02]  /*47c0*/  IMAD R0, R25, R40, R0 ;  /* 0x0000002819007224 */ /* 0x000fe400078e0200 */
[----:B------:R-:W-:-:S04]  /*47d0*/  IMAD.HI.U32 R50, R51, R44, RZ ;  /* 0x0000002c33327227 */ /* 0x000fc800078e00ff */
[----:B------:R-:W-:-:S04]  /*47e0*/  IMAD.X R0, RZ, RZ, ~R0, P0 ;  /* 0x000000ffff007224 */ /* 0x000fc800000e0e00 */
[----:B------:R-:W-:-:S04]  /*47f0*/  IMAD.WIDE.U32 R50, P0, R51, R0, R50 ;  /* 0x0000000033327225 */ /* 0x000fc80007800032 */
[----:B------:R-:W-:-:S04]  /*4800*/  IMAD.HI.U32 R31, R25, R0, RZ ;  /* 0x00000000191f7227 */ /* 0x000fc800078e00ff */
[----:B------:R-:W-:-:S04]  /*4810*/  IMAD.HI.U32 R21, P4, R25, R44, R50 ;  /* 0x0000002c19157227 */ /* 0x000fc80007880032 */
[----:B------:R-:W-:Y:S02]  /*4820*/  IMAD R0, R25, R0, RZ ;  /* 0x0000000019007224 */ /* 0x000fe400078e02ff */
[----:B------:R-:W-:Y:S01]  /*4830*/  IMAD.X R31, R31, 0x1, R25, P0 ;  /* 0x000000011f1f7824 */ /* 0x000fe200000e0619 */
[-C--:B------:R-:W-:Y:S02]  /*4840*/  IADD3 R25, P0, RZ, -R20.reuse, RZ ;  /* 0x80000014ff197210 */ /* 0x080fe40007f1e0ff */
[----:B------:R-:W-:Y:S02]  /*4850*/  IADD3 R21, P3, R0, R21, RZ ;  /* 0x0000001500157210 */ /* 0x000fe40007f7e0ff */
[----:B------:R-:W-:Y:S01]  /*4860*/  SEL R0, R25, R20, !P2 ;  /* 0x0000001419007207 */ /* 0x000fe20005000000 */
[----:B------:R-:W-:Y:S01]  /*4870*/  IMAD.X R20, RZ, RZ, ~R23, P0 ;  /* 0x000000ffff147224 */ /* 0x000fe200000e0e17 */
[----:B------:R-:W-:-:S03]  /*4880*/  IADD3.X R31, RZ, RZ, R31, P3, P4 ;  /* 0x000000ffff1f7210 */ /* 0x000fc60001fe841f */
[----:B------:R-:W-:Y:S01]  /*4890*/  IMAD.HI.U32 R44, R21, R0, RZ ;  /* 0x00000000152c7227 */ /* 0x000fe200078e00ff */
[----:B------:R-:W-:-:S05]  /*48a0*/  SEL R20, R20, R23, !P2 ;  /* 0x0000001714147207 */ /* 0x000fca0005000000 */
[----:B------:R-:W-:-:S04]  /*48b0*/  IMAD.WIDE.U32 R44, R21, R20, R44 ;  /* 0x00000014152c7225 */ /* 0x000fc800078e002c */
[C---:B------:R-:W-:Y:S02]  /*48c0*/  IMAD R27, R31.reuse, R20, RZ ;  /* 0x000000141f1b7224 */ /* 0x040fe400078e02ff */
[----:B------:R-:W-:-:S05]  /*48d0*/  IMAD.HI.U32 R44, P3, R31, R0, R44 ;  /* 0x000000001f2c7227 */ /* 0x000fca000786002c */
[----:B------:R-:W-:-:S05]  /*48e0*/  IADD3 R27, P2, R27, R44, RZ ;  /* 0x0000002c1b1b7210 */ /* 0x000fca0007f5e0ff */
[----:B------:R-:W-:-:S04]  /*48f0*/  IMAD.WIDE.U32 R44, R27, R40, RZ ;  /* 0x000000281b2c7225 */ /* 0x000fc800078e00ff */
[----:B------:R-:W-:Y:S01]  /*4900*/  IMAD R25, R27, R41, R45 ;  /* 0x000000291b197224 */ /* 0x000fe200078e022d */
[----:B------:R-:W-:Y:S01]  /*4910*/  IADD3 R21, P0, -R44, R0, RZ ;  /* 0x000000002c157210 */ /* 0x000fe20007f1e1ff */
[----:B------:R-:W-:-:S05]  /*4920*/  IMAD.HI.U32 R0, R31, R20, RZ ;  /* 0x000000141f007227 */ /* 0x000fca00078e00ff */
[----:B------:R-:W-:Y:S02]  /*4930*/  IADD3.X R0, R0, RZ, RZ, P3, !PT ;  /* 0x000000ff00007210 */ /* 0x000fe40001ffe4ff */
[----:B------:R-:W-:-:S03]  /*4940*/  ISETP.GE.U32.AND P3, PT, R21, R40, PT ;  /* 0x000000281500720c */ /* 0x000fc60003f66070 */
[----:B------:R-:W-:-:S04]  /*4950*/  IMAD.X R0, RZ, RZ, R0, P2 ;  /* 0x000000ffff007224 */ /* 0x000fc800010e0600 */
        /* <DEDUP_REMOVED lines=29> */
[----:B------:R-:W-:Y:S06]  /*4b30*/  RET.REL.NODEC R40 `(_ZN5flash32flash_fwd_splitkv_combine_kernelI23Flash_fwd_kernel_traitsILi32ELi64ELi256ELi4ELb0ELb0EN7cutlass10bfloat16_tE19Flash_kernel_traitsILi32ELi64ELi256ELi4ES3_EELi16ELi2ELb1EEEvNS_16Flash_fwd_paramsE) ;  /* 0xffffb4c028007950 */ /* 0x000fec0003c3ffff */
.L_x_619:
        /* <DEDUP_REMOVED lines=12> */
.L_x_5160:


//--------------------- .text._ZN5flash32flash_fwd_splitkv_combine_kernelI23Flash_fwd_kernel_traitsILi32ELi64ELi256ELi4ELb0ELb0EN7cutlass10bfloat16_tE19Flash_kernel_traitsILi32ELi64ELi256ELi4ES3_EELi16ELi1ELb1EEEvNS_16Flash_fwd_paramsE --------------------------
	.section	.text._ZN5flash32flash_fwd_splitkv_combine_kernelI23Flash_fwd_kernel_traitsILi32ELi64ELi256ELi4ELb0ELb0EN7cutlass10bfloat16_tE19Flash_kernel_traitsILi32ELi64ELi256ELi4ES3_EELi16ELi1ELb1EEEvNS_16Flash_fwd_paramsE,"ax",@progbits
	.sectioninfo	@"SHI_REGISTERS=54"
	.align	128
        .global         _ZN5flash32flash_fwd_splitkv_combine_kernelI23Flash_fwd_kernel_traitsILi32ELi64ELi256ELi4ELb0ELb0EN7cutlass10bfloat16_tE19Flash_kernel_traitsILi32ELi64ELi256ELi4ES3_EELi16ELi1ELb1EEEvNS_16Flash_fwd_paramsE
        .type           _ZN5flash32flash_fwd_splitkv_combine_kernelI23Flash_fwd_kernel_traitsILi32ELi64ELi256ELi4ELb0ELb0EN7cutlass10bfloat16_tE19Flash_kernel_traitsILi32ELi64ELi256ELi4ES3_EELi16ELi1ELb1EEEvNS_16Flash_fwd_paramsE,@function
        .size           _ZN5flash32flash_fwd_splitkv_combine_kernelI23Flash_fwd_kernel_traitsILi32ELi64ELi256ELi4ELb0ELb0EN7cutlass10bfloat16_tE19Flash_kernel_traitsILi32ELi64ELi256ELi4ES3_EELi16ELi1ELb1EEEvNS_16Flash_fwd_paramsE,(.L_x_5161 - _ZN5flash32flash_fwd_splitkv_combine_kernelI23Flash_fwd_kernel_traitsILi32ELi64ELi256ELi4ELb0ELb0EN7cutlass10bfloat16_tE19Flash_kernel_traitsILi32ELi64ELi256ELi4ES3_EELi16ELi1ELb1EEEvNS_16Flash_fwd_paramsE)
        .other          _ZN5flash32flash_fwd_splitkv_combine_kernelI23Flash_fwd_kernel_traitsILi32ELi64ELi256ELi4ELb0ELb0EN7cutlass10bfloat16_tE19Flash_kernel_traitsILi32ELi64ELi256ELi4ES3_EELi16ELi1ELb1EEEvNS_16Flash_fwd_paramsE,@"STO_CUDA_ENTRY STV_DEFAULT"
_ZN5flash32flash_fwd_splitkv_combine_kernelI23Flash_fwd_kernel_traitsILi32ELi64ELi256ELi4ELb0ELb0EN7cutlass10bfloat16_tE19Flash_kernel_traitsILi32ELi64ELi256ELi4ES3_EELi16ELi1ELb1EEEvNS_16Flash_fwd_paramsE:
.text._ZN5flash32flash_fwd_splitkv_combine_kernelI23Flash_fwd_kernel_traitsILi32ELi64ELi256ELi4ELb0ELb0EN7cutlass10bfloat16_tE19Flash_kernel_traitsILi32ELi64ELi256ELi4ES3_EELi16ELi1ELb1EEEvNS_16Flash_fwd_paramsE:
        /* <DEDUP_REMOVED lines=23> */
[----:B------:R-:W-:Y:S05]  /*0170*/  CALL.REL.NOINC `($__internal_13_$__cuda_sm20_div_s64) ;  /* 0x0000458000007944 */ /* 0x000fea0003c00000 */
[----:B------:R-:W-:Y:S02]  /*0180*/  MOV R8, R0 ;  /* 0x0000000000087202 */ /* 0x000fe40000000f00 */
[----:B------:R-:W-:Y:S01]  /*0190*/  MOV R9, R23 ;  /* 0x0000001700097202 */ /* 0x000fe20000000f00 */
[----:B------:R-:W-:Y:S05]  /*01a0*/  BRA `(.L_x_621) ;  /* 0x0000013000007947 */ /* 0x000fea0003800000 */
.L_x_620:
        /* <DEDUP_REMOVED lines=19> */
.L_x_621:
        /* <DEDUP_REMOVED lines=17> */
.L_x_623:
        /* <DEDUP_REMOVED lines=19> */
.L_x_624:
[----:B------:R-:W-:Y:S05]  /*0520*/  BSYNC B0 ;  /* 0x0000000000007941 */ /* 0x000fea0003800000 */
.L_x_622:
        /* <DEDUP_REMOVED lines=45> */
.L_x_626:
        /* <DEDUP_REMOVED lines=19> */
.L_x_627:
[----:B------:R-:W-:Y:S05]  /*0930*/  BSYNC B0 ;  /* 0x0000000000007941 */ /* 0x000fea0003800000 */
.L_x_625:
        /* <DEDUP_REMOVED lines=78> */
.L_x_629:
        /* <DEDUP_REMOVED lines=19> */
.L_x_630:
[----:B------:R-:W-:Y:S05]  /*0f50*/  BSYNC B0 ;  /* 0x0000000000007941 */ /* 0x000fea0003800000 */
.L_x_628:
        /* <DEDUP_REMOVED lines=43> */
.L_x_632:
        /* <DEDUP_REMOVED lines=19> */
.L_x_633:
[----:B------:R-:W-:Y:S05]  /*1340*/  BSYNC B0 ;  /* 0x0000000000007941 */ /* 0x000fea0003800000 */
.L_x_631:
        /* <DEDUP_REMOVED lines=133> */
.L_x_635:
[----:B------:R-:W-:Y:S05]  /*1ba0*/  BSYNC B0 ;  /* 0x0000000000007941 */ /* 0x000fea0003800000 */
.L_x_634:
        /* <DEDUP_REMOVED lines=73> */
[----:B------:R-:W-:Y:S05]  /*2040*/  CALL.REL.NOINC `($__internal_13_$__cuda_sm20_div_s64) ;  /* 0x000026b000007944 */ /* 0x000fea0003c00000 */
        /* <DEDUP_REMOVED lines=10> */
.L_x_640:
        /* <DEDUP_REMOVED lines=23> */
.L_x_641:
[----:B------:R-:W-:Y:S05]  /*2260*/  BSYNC B0 ;  /* 0x0000000000007941 */ /* 0x000fea0003800000 */
.L_x_639:
        /* <DEDUP_REMOVED lines=22> */
.L_x_643:
        /* <DEDUP_REMOVED lines=22> */
.L_x_644:
[----:B------:R-:W-:Y:S05]  /*2530*/  BSYNC B0 ;  /* 0x0000000000007941 */ /* 0x000fea0003800000 */
.L_x_642:
        /* <DEDUP_REMOVED lines=22> */
.L_x_646:
        /* <DEDUP_REMOVED lines=22> */
.L_x_647:
[----:B------:R-:W-:Y:S05]  /*2800*/  BSYNC B0 ;  /* 0x0000000000007941 */ /* 0x000fea0003800000 */
.L_x_645:
        /* <DEDUP_REMOVED lines=33> */
[----:B------:R-:W-:Y:S05]  /*2a20*/  CALL.REL.NOINC `($__internal_13_$__cuda_sm20_div_s64) ;  /* 0x00001cd000007944 */ /* 0x000fea0003c00000 */
        /* <DEDUP_REMOVED lines=11> */
.L_x_649:
        /* <DEDUP_REMOVED lines=23> */
.L_x_650:
[----:B------:R-:W-:Y:S05]  /*2c50*/  BSYNC B0 ;  /* 0x0000000000007941 */ /* 0x000fea0003800000 */
.L_x_648:
        /* <DEDUP_REMOVED lines=20> */
.L_x_652:
        /* <DEDUP_REMOVED lines=23> */
.L_x_653:
[----:B------:R-:W-:Y:S05]  /*2f10*/  BSYNC B0 ;  /* 0x0000000000007941 */ /* 0x000fea0003800000 */
.L_x_651:
        /* <DEDUP_REMOVED lines=19> */
.L_x_655:
        /* <DEDUP_REMOVED lines=23> */
.L_x_656:
[----:B------:R-:W-:Y:S05]  /*31c0*/  BSYNC B0 ;  /* 0x0000000000007941 */ /* 0x000fea0003800000 */
.L_x_654:
        /* <DEDUP_REMOVED lines=25> */
[----:B------:R-:W-:Y:S05]  /*3360*/  CALL.REL.NOINC `($__internal_13_$__cuda_sm20_div_s64) ;  /* 0x0000139000007944 */ /* 0x000fea0003c00000 */
        /* <DEDUP_REMOVED lines=12> */
.L_x_658:
        /* <DEDUP_REMOVED lines=23> */
.L_x_659:
[----:B------:R-:W-:Y:S05]  /*35a0*/  BSYNC B0 ;  /* 0x0000000000007941 */ /* 0x000fea0003800000 */
.L_x_657:
        /* <DEDUP_REMOVED lines=28> */
.L_x_661:
        /* <DEDUP_REMOVED lines=23> */
.L_x_662:
[----:B------:R-:W-:Y:S05]  /*38e0*/  BSYNC B0 ;  /* 0x0000000000007941 */ /* 0x000fea0003800000 */
.L_x_660:
        /* <DEDUP_REMOVED lines=20> */
.L_x_638:
[----:B------:R-:W-:-:S04]  /*3a30*/  LEA R2, P0, R38, c[0x0][0x200], 0x2 ;  /* 0x0000800026027a11 */ /* 0x000fc800078010ff */
[----:B------:R-:W-:-:S05]  /*3a40*/  LEA.HI.X R3, R38, c[0x0][0x204], R39, 0x2, P0 ;  /* 0x0000810026037a11 */ /* 0x000fca00000f1427 */
[----:B------:R0:W-:Y:S04]  /*3a50*/  STG.E [R2.64], R29 ;  /* 0x0000001d02007986 */ /* 0x0001e8000c101908 */
.L_x_637:
[----:B------:R-:W-:Y:S05]  /*3a60*/  BSYNC B1 ;  /* 0x0000000000017941 */ /* 0x000fea0003800000 */
.L_x_636:
[-C--:B0-----:R-:W-:Y:S01]  /*3a70*/  LEA.HI R2, R26, R26.reuse, RZ, 0x1 ;  /* 0x0000001a1a027211 */ /* 0x081fe200078f08ff */
[----:B------:R-:W-:Y:S01]  /*3a80*/  IMAD.MOV.U32 R13, RZ, RZ, c[0x0][0x314] ;  /* 0x0000c500ff0d7624 */ /* 0x000fe200078e00ff */
[----:B------:R-:W-:Y:S01]  /*3a90*/  LEA.HI R16, R31, R26, RZ, 0x3 ;  /* 0x0000001a1f107211 */ /* 0x000fe200078f18ff */
[----:B------:R-:W-:Y:S01]  /*3aa0*/  IMAD.MOV.U32 R4, RZ, RZ, RZ ;  /* 0x000000ffff047224 */ /* 0x000fe200078e00ff */
[----:B------:R-:W-:Y:S02]  /*3ab0*/  LOP3.LUT R0, R2, 0xfffffffe, RZ, 0xc0, !PT ;  /* 0xfffffffe02007812 */ /* 0x000fe400078ec0ff */
[----:B------:R-:W-:Y:S02]  /*3ac0*/  ISETP.GE.AND P0, PT, R13, 0x1, PT ;  /* 0x000000010d00780c */ /* 0x000fe40003f06270 */
[----:B------:R-:W-:Y:S01]  /*3ad0*/  LOP3.LUT R18, R16, 0x3ffffff8, RZ, 0xc0, !PT ;  /* 0x3ffffff810127812 */ /* 0x000fe200078ec0ff */
[----:B------:R-:W-:Y:S01]  /*3ae0*/  IMAD.IADD R0, R26, 0x1, -R0 ;  /* 0x000000011a007824 */ /* 0x000fe200078e0a00 */
[----:B------:R-:W-:-:S02]  /*3af0*/  SHF.R.S32.HI R16, RZ, 0x3, R16 ;  /* 0x00000003ff107819 */ /* 0x000fc40000011410 */
[----:B------:R-:W-:Y:S02]  /*3b00*/  IADD3 R18, -R18, R26, RZ ;  /* 0x0000001a12127210 */ /* 0x000fe40007ffe1ff */
[----:B------:R-:W-:Y:S02]  /*3b10*/  ISETP.GE.OR P5, PT, R0, c[0x0][0x314], P5 ;  /* 0x0000c50000007a0c */ /* 0x000fe40002fa6670 */
[----:B------:R-:W-:-:S11]  /*3b20*/  SHF.L.U32 R18, R18, 0x2, RZ ;  /* 0x0000000212127819 */ /* 0x000fd600000006ff */
[----:B------:R-:W-:Y:S02]  /*3b30*/  @!P5 FADD.FTZ R3, -R29, R30 ;  /* 0x0000001e1d03d221 */ /* 0x000fe40000010100 */
[----:B------:R-:W-:Y:S02]  /*3b40*/  @!P5 IMAD.SHL.U32 R2, R2, 0x2, RZ ;  /* 0x000000020202d824 */ /* 0x000fe400078e00ff */
[----:B------:R-:W-:-:S03]  /*3b50*/  @!P5 FMUL.FTZ R3, R3, 1.4426950216293334961 ;  /* 0x3fb8aa3b0303d820 */ /* 0x000fc60000410000 */
[----:B------:R-:W-:-:S03]  /*3b60*/  @!P5 LOP3.LUT R2, R2, 0xfffffffc, RZ, 0xc0, !PT ;  /* 0xfffffffc0202d812 */ /* 0x000fc600078ec0ff */
[----:B------:R-:W0:Y:S02]  /*3b70*/  @!P5 MUFU.EX2 R3, R3 ;  /* 0x000000030003d308 */ /* 0x000e240000000800 */
[----:B------:R-:W-:Y:S02]  /*3b80*/  @!P5 IMAD R2, R0, 0x44, R2 ;  /* 0x000000440002d824 */ /* 0x000fe400078e0202 */
[----:B------:R-:W-:-:S03]  /*3b90*/  IMAD.MOV.U32 R0, RZ, RZ, RZ ;  /* 0x000000ffff007224 */ /* 0x000fc600078e00ff */
[----:B0-----:R0:W-:Y:S02]  /*3ba0*/  @!P5 STS [R2], R3 ;  /* 0x000000030200d388 */ /* 0x0011e40000000800 */
[----:B0-----:R-:W-:Y:S02]  /*3bb0*/  CS2R R2, SRZ ;  /* 0x0000000000027805 */ /* 0x001fe4000001ff00 */
        /* <DEDUP_REMOVED lines=10> */
[----:B------:R-:W-:Y:S01]  /*3c60*/  IMAD.SHL.U32 R6, R16, 0x4, RZ ;  /* 0x0000000410067824 */ /* 0x000fe200078e00ff */
        /* <DEDUP_REMOVED lines=14> */
.L_x_665:
[----:B------:R-:W-:Y:S01]  /*3d50*/  @!P3 MOV R24, R17 ;  /* 0x000000110018b202 */ /* 0x000fe20000000f00 */
[----:B------:R-:W0:Y:S01]  /*3d60*/  LDS R5, [R6] ;  /* 0x0000000006057984 */ /* 0x000e220000000800 */
[-C--:B------:R-:W-:Y:S02]  /*3d70*/  @!P3 MOV R25, R22.reuse ;  /* 0x000000160019b202 */ /* 0x080fe40000000f00 */
[----:B------:R-:W-:Y:S03]  /*3d80*/  IADD3 R14, R14, 0x4, RZ ;  /* 0x000000040e0e7810 */ /* 0x000fe60007ffe0ff */
[----:B------:R1:W0:Y:S01]  /*3d90*/  @!P3 LDG.E.128 R8, [R24.64] ;  /* 0x000000081808b981 */ /* 0x000222000c1e1d00 */
[----:B------:R-:W-:Y:S02]  /*3da0*/  PLOP3.LUT P3, PT, P0, PT, PT, 0x80, 0x0 ;  /* 0x000000000000781c */ /* 0x000fe4000076f070 */
[----:B------:R-:W-:Y:S02]  /*3db0*/  ISETP.GE.AND P2, PT, R14, R13, PT ;  /* 0x0000000d0e00720c */ /* 0x000fe40003f46270 */
[C---:B-1----:R-:W-:Y:S04]  /*3dc0*/  IADD3 R24, P1, R20.reuse, R17, RZ ;  /* 0x0000001114187210 */ /* 0x042fe80007f3e0ff */
[C---:B------:R-:W-:Y:S02]  /*3dd0*/  IADD3.X R25, R21.reuse, R22, RZ, P1, !PT ;  /* 0x0000001615197210 */ /* 0x040fe40000ffe4ff */
[C---:B------:R-:W-:Y:S04]  /*3de0*/  IADD3 R22, P1, R20.reuse, R24, RZ ;  /* 0x0000001814167210 */ /* 0x040fe80007f3e0ff */
[----:B------:R-:W-:Y:S01]  /*3df0*/  IADD3.X R23, R21, R25, RZ, P1, !PT ;  /* 0x0000001915177210 */ /* 0x000fe20000ffe4ff */
[C---:B0-----:R-:W-:Y:S02]  /*3e00*/  FFMA.FTZ R4, R5.reuse, R8, R4 ;  /* 0x0000000805047223 */ /* 0x041fe40000010004 */
[C---:B------:R-:W-:Y:S02]  /*3e10*/  FFMA.FTZ R3, R5.reuse, R9, R3 ;  /* 0x0000000905037223 */ /* 0x040fe40000010003 */
[C---:B------:R-:W-:Y:S02]  /*3e20*/  FFMA.FTZ R2, R5.reuse, R10, R2 ;  /* 0x0000000a05027223 */ /* 0x040fe40000010002 */
[----:B------:R-:W-:Y:S02]  /*3e30*/  FFMA.FTZ R0, R5, R11, R0 ;  /* 0x0000000b05007223 */ /* 0x000fe40000010000 */
[----:B------:R-:W0:Y:S04]  /*3e40*/  LDS R5, [R6+0x44] ;  /* 0x0000440006057984 */ /* 0x000e280000000800 */
[----:B------:R-:W0:Y:S02]  /*3e50*/  @!P3 LDG.E.128 R8, [R24.64] ;  /* 0x000000081808b981 */ /* 0x000e24000c1e1d00 */
[C---:B0-----:R-:W-:Y:S02]  /*3e60*/  FFMA.FTZ R4, R5.reuse, R8, R4 ;  /* 0x0000000805047223 */ /* 0x041fe40000010004 */
[C---:B------:R-:W-:Y:S02]  /*3e70*/  FFMA.FTZ R3, R5.reuse, R9, R3 ;  /* 0x0000000905037223 */ /* 0x040fe40000010003 */
[C---:B------:R-:W-:Y:S02]  /*3e80*/  FFMA.FTZ R2, R5.reuse, R10, R2 ;  /* 0x0000000a05027223 */ /* 0x040fe40000010002 */
[----:B------:R-:W-:Y:S02]  /*3e90*/  FFMA.FTZ R0, R5, R11, R0 ;  /* 0x0000000b05007223 */ /* 0x000fe40000010000 */
[----:B------:R-:W0:Y:S04]  /*3ea0*/  LDS R5, [R6+0x88] ;  /* 0x0000880006057984 */ /* 0x000e280000000800 */
[----:B------:R1:W0:Y:S02]  /*3eb0*/  @!P3 LDG.E.128 R8, [R22.64] ;  /* 0x000000081608b981 */ /* 0x000224000c1e1d00 */
[C---:B-1----:R-:W-:Y:S04]  /*3ec0*/  IADD3 R22, P1, R20.reuse, R22, RZ ;  /* 0x0000001614167210 */ /* 0x042fe80007f3e0ff */
[----:B------:R-:W-:Y:S02]  /*3ed0*/  IADD3.X R23, R21, R23, RZ, P1, !PT ;  /* 0x0000001715177210 */ /* 0x000fe40000ffe4ff */
[----:B------:R-:W-:Y:S01]  /*3ee0*/  IADD3 R17, P1, R20, R22, RZ ;  /* 0x0000001614117210 */ /* 0x000fe20007f3e0ff */
[C---:B0-----:R-:W-:Y:S02]  /*3ef0*/  FFMA.FTZ R4, R5.reuse, R8, R4 ;  /* 0x0000000805047223 */ /* 0x041fe40000010004 */
[C---:B------:R-:W-:Y:S02]  /*3f00*/  FFMA.FTZ R3, R5.reuse, R9, R3 ;  /* 0x0000000905037223 */ /* 0x040fe40000010003 */
[C---:B------:R-:W-:Y:S02]  /*3f10*/  FFMA.FTZ R2, R5.reuse, R10, R2 ;  /* 0x0000000a05027223 */ /* 0x040fe40000010002 */
[----:B------:R-:W-:Y:S02]  /*3f20*/  FFMA.FTZ R0, R5, R11, R0 ;  /* 0x0000000b05007223 */ /* 0x000fe40000010000 */
[----:B------:R0:W1:Y:S04]  /*3f30*/  LDS R5, [R6+0xcc] ;  /* 0x0000cc0006057984 */ /* 0x0000680000000800 */
[----:B------:R2:W1:Y:S01]  /*3f40*/  @!P3 LDG.E.128 R8, [R22.64] ;  /* 0x000000081608b981 */ /* 0x000462000c1e1d00 */
[----:B0-----:R-:W-:Y:S02]  /*3f50*/  IADD3 R6, R6, 0x110, RZ ;  /* 0x0000011006067810 */ /* 0x001fe40007ffe0ff */
[----:B--2---:R-:W-:Y:S01]  /*3f60*/  IADD3.X R22, R21, R23, RZ, P1, !PT ;  /* 0x0000001715167210 */ /* 0x004fe20000ffe4ff */
[C---:B-1----:R-:W-:Y:S02]  /*3f70*/  FFMA.FTZ R4, R5.reuse, R8, R4 ;  /* 0x0000000805047223 */ /* 0x042fe40000010004 */
[C---:B------:R-:W-:Y:S02]  /*3f80*/  FFMA.FTZ R3, R5.reuse, R9, R3 ;  /* 0x0000000905037223 */ /* 0x040fe40000010003 */
[C---:B------:R-:W-:Y:S02]  /*3f90*/  FFMA.FTZ R2, R5.reuse, R10, R2 ;  /* 0x0000000a05027223 */ /* 0x040fe40000010002 */
[----:B------:R-:W-:Y:S01]  /*3fa0*/  FFMA.FTZ R0, R5, R11, R0 ;  /* 0x0000000b05007223 */ /* 0x000fe20000010000 */
[----:B------:R-:W-:-:S05]  /*3fb0*/  @!P2 BRA `(.L_x_665) ;  /* 0xfffffd900000a947 */ /* 0x000fca000383ffff */
.L_x_664:
[----:B------:R-:W-:-:S04]  /*3fc0*/  IADD3 R5, -R14, c[0x0][0x314], RZ ;  /* 0x0000c5000e057a10 */ /* 0x000fc80007ffe1ff */
[----:B------:R-:W-:-:S13]  /*3fd0*/  ISETP.GT.AND P0, PT, R5, 0x1, PT ;  /* 0x000000010500780c */ /* 0x000fda0003f04270 */
[----:B------:R-:W-:Y:S05]  /*3fe0*/  @!P0 BRA `(.L_x_666) ;  /* 0x0000018000008947 */ /* 0x000fea0003800000 */
[----:B------:R-:W-:Y:S01]  /*3ff0*/  ISETP.GE.AND P0, PT, R16, R15, PT ;  /* 0x0000000f1000720c */ /* 0x000fe20003f06270 */
[----:B------:R-:W0:-:S12]  /*4000*/  LDS R5, [R6] ;  /* 0x0000000006057984 */ /* 0x000e180000000800 */
[----:B------:R-:W-:Y:S02]  /*4010*/  @!P0 IMAD.MOV.U32 R24, RZ, RZ, R17 ;  /* 0x000000ffff188224 */ /* 0x000fe400078e0011 */
[----:B------:R-:W-:-:S05]  /*4020*/  @!P0 IMAD.MOV.U32 R25, RZ, RZ, R22 ;  /* 0x000000ffff198224 */ /* 0x000fca00078e0016 */
[----:B------:R1:W0:Y:S02]  /*4030*/  @!P0 LDG.E.128 R8, [R24.64] ;  /* 0x0000000818088981 */ /* 0x000224000c1e1d00 */
[----:B-1----:R-:W-:-:S04]  /*4040*/  IADD3 R24, P1, R20, R17, RZ ;  /* 0x0000001114187210 */ /* 0x002fc80007f3e0ff */
        /* <DEDUP_REMOVED lines=9> */
[----:B------:R-:W-:Y:S02]  /*40e0*/  IADD3.X R22, R21, R25, RZ, P0, !PT ;  /* 0x0000001915167210 */ /* 0x000fe400007fe4ff */
[----:B------:R-:W-:Y:S02]  /*40f0*/  PLOP3.LUT P4, PT, PT, PT, PT, 0x8, 0x0 ;  /* 0x000000000000781c */ /* 0x000fe40003f8e170 */
[----:B------:R-:W-:Y:S02]  /*4100*/  IADD3 R14, R14, 0x1, RZ ;  /* 0x000000010e0e7810 */ /* 0x000fe40007ffe0ff */
[----:B0-----:R-:W-:-:S04]  /*4110*/  IADD3 R6, R6, 0x44, RZ ;  /* 0x0000004406067810 */ /* 0x001fc80007ffe0ff */
[----:B------:R-:W-:Y:S01]  /*4120*/  IADD3 R6, R6, 0x44, RZ ;  /* 0x0000004406067810 */ /* 0x000fe20007ffe0ff */
[-C--:B--2---:R-:W-:Y:S02]  /*4130*/  FFMA.FTZ R4, R8, R5.reuse, R4 ;  /* 0x0000000508047223 */ /* 0x084fe40000010004 */
[-C--:B------:R-:W-:Y:S02]  /*4140*/  FFMA.FTZ R3, R9, R5.reuse, R3 ;  /* 0x0000000509037223 */ /* 0x080fe40000010003 */
[-C--:B------:R-:W-:Y:S02]  /*4150*/  FFMA.FTZ R2, R10, R5.reuse, R2 ;  /* 0x000000050a027223 */ /* 0x080fe40000010002 */
[----:B------:R-:W-:Y:S02]  /*4160*/  FFMA.FTZ R0, R11, R5, R0 ;  /* 0x000000050b007223 */ /* 0x000fe40000010000 */
.L_x_666:
[----:B------:R-:W-:Y:S01]  /*4170*/  ISETP.LT.OR P4, PT, R14, c[0x0][0x314], P4 ;  /* 0x0000c5000e007a0c */ /* 0x000fe20002781670 */
[----:B------:R-:W-:Y:S01]  /*4180*/  IMAD.MOV.U32 R23, RZ, RZ, R22 ;  /* 0x000000ffff177224 */ /* 0x000fe200078e0016 */
[----:B------:R-:W-:-:S11]  /*4190*/  MOV R22, R17 ;  /* 0x0000001100167202 */ /* 0x000fd60000000f00 */
[----:B------:R-:W-:Y:S05]  /*41a0*/  @!P4 BRA `(.L_x_663) ;  /* 0x000000a00000c947 */ /* 0x000fea0003800000 */
[----:B------:R-:W-:Y:S01]  /*41b0*/  ISETP.GE.AND P0, PT, R16, R15, PT ;  /* 0x0000000f1000720c */ /* 0x000fe20003f06270 */
[----:B------:R-:W-:-:S12]  /*41c0*/  BSSY B0, `(.L_x_667) ;  /* 0x0000003000007945 */ /* 0x000fd80003800000 */
[----:B------:R-:W-:Y:S05]  /*41d0*/  @P0 BRA `(.L_x_668) ;  /* 0x0000001000000947 */ /* 0x000fea0003800000 */
[----:B------:R0:W5:Y:S02]  /*41e0*/  LDG.E.128 R8, [R22.64] ;  /* 0x0000000816087981 */ /* 0x000164000c1e1d00 */
.L_x_668:
[----:B------:R-:W-:Y:S05]  /*41f0*/  BSYNC B0 ;  /* 0x0000000000007941 */ /* 0x000fea0003800000 */
.L_x_667:
[----:B------:R-:W1:Y:S02]  /*4200*/  LDS R6, [R6] ;  /* 0x0000000006067984 */ /* 0x000e640000000800 */
[C---:B-1---5:R-:W-:Y:S02]  /*4210*/  FFMA.FTZ R4, R6.reuse, R8, R4 ;  /* 0x0000000806047223 */ /* 0x062fe40000010004 */
[C---:B------:R-:W-:Y:S02]  /*4220*/  FFMA.FTZ R3, R6.reuse, R9, R3 ;  /* 0x0000000906037223 */ /* 0x040fe40000010003 */
[C---:B------:R-:W-:Y:S02]  /*4230*/  FFMA.FTZ R2, R6.reuse, R10, R2 ;  /* 0x0000000a06027223 */ /* 0x040fe40000010002 */
[----:B------:R-:W-:Y:S02]  /*4240*/  FFMA.FTZ R0, R6, R11, R0 ;  /* 0x0000000b06007223 */ /* 0x000fe40000010000 */
.L_x_663:
[----:B------:R-:W-:Y:S02]  /*4250*/  IADD3 R16, R16, UR6, RZ ;  /* 0x0000000610107c10 */ /* 0x000fe4000fffe0ff */
[----:B------:R-:W-:-:S02]  /*4260*/  F2FP.BF16.PACK_AB R4, R3, R4 ;  /* 0x000000040304723e */ /* 0x000fc400000010ff */
[----:B------:R-:W-:Y:S02]  /*4270*/  ISETP.GE.AND P0, PT, R16, R12, PT ;  /* 0x0000000c1000720c */ /* 0x000fe40003f06270 */
[----:B------:R-:W-:-:S11]  /*4280*/  F2FP.BF16.PACK_AB R5, R0, R2 ;  /* 0x000000020005723e */ /* 0x000fd600000010ff */
[----:B------:R-:W-:Y:S05]  /*4290*/  @P0 EXIT ;  /* 0x000000000000094d */ /* 0x000fea0003800000 */
[-C--:B------:R-:W-:Y:S02]  /*42a0*/  IABS R8, R7.reuse ;  /* 0x0000000700087213 */ /* 0x080fe40000000000 */
[----:B------:R-:W-:Y:S02]  /*42b0*/  IABS R9, R16 ;  /* 0x0000001000097213 */ /* 0x000fe40000000000 */
[----:B------:R-:W1:Y:S01]  /*42c0*/  I2F.RP R10, R8 ;  /* 0x00000008000a7306 */ /* 0x000e620000209400 */
[----:B------:R-:W-:Y:S02]  /*42d0*/  IABS R6, R7 ;  /* 0x0000000700067213 */ /* 0x000fe40000000000 */
[----:B------:R-:W-:-:S03]  /*42e0*/  SHF.R.S32.HI R19, RZ, 0x1f, R18 ;  /* 0x0000001fff137819 */ /* 0x000fc60000011412 */
[----:B------:R-:W-:Y:S02]  /*42f0*/  IMAD.MOV R6, RZ, RZ, -R6 ;  /* 0x000000ffff067224 */ /* 0x000fe400078e0a06 */
[----:B-1----:R-:W1:Y:S02]  /*4300*/  MUFU.RCP R10, R10 ;  /* 0x0000000a000a7308 */ /* 0x002e640000001000 */
[----:B-1----:R-:W-:-:S06]  /*4310*/  IADD3 R10, R10, 0xffffffe, RZ ;  /* 0x0ffffffe0a0a7810 */ /* 0x002fcc0007ffe0ff */
[----:B------:R-:W1:Y:S02]  /*4320*/  F2I.FTZ.U32.TRUNC.NTZ R11, R10 ;  /* 0x0000000a000b7305 */ /* 0x000e64000021f000 */
[----:B-1----:R-:W-:Y:S02]  /*4330*/  IMAD.MOV R0, RZ, RZ, -R11 ;  /* 0x000000ffff007224 */ /* 0x002fe400078e0a0b */
[----:B------:R-:W-:Y:S02]  /*4340*/  IMAD.MOV.U32 R10, RZ, RZ, RZ ;  /* 0x000000ffff0a7224 */ /* 0x000fe400078e00ff */
[----:B------:R-:W-:Y:S01]  /*4350*/  IMAD R2, R0, R8, RZ ;  /* 0x0000000800027224 */ /* 0x000fe200078e02ff */
[----:B------:R-:W-:-:S03]  /*4360*/  IABS R0, c[0x0][0x214] ;  /* 0x0000850000007a13 */ /* 0x000fc60000000000 */
[----:B------:R-:W-:Y:S01]  /*4370*/  IMAD.HI.U32 R2, R11, R2, R10 ;  /* 0x000000020b027227 */ /* 0x000fe200078e000a */
[----:B------:R-:W1:Y:S05]  /*4380*/  I2F.RP R3, R0 ;  /* 0x0000000000037306 */ /* 0x000e6a0000209400 */
[----:B------:R-:W-:-:S04]  /*4390*/  IMAD.HI.U32 R2, R2, R9, RZ ;  /* 0x0000000902027227 */ /* 0x000fc800078e00ff */
[----:B------:R-:W-:-:S05]  /*43a0*/  IMAD R6, R2, R6, R9 ;  /* 0x0000000602067224 */ /* 0x000fca00078e0209 */
[----:B------:R-:W-:Y:S01]  /*43b0*/  ISETP.GT.U32.AND P1, PT, R8, R6, PT ;  /* 0x000000060800720c */ /* 0x000fe20003f24070 */
[----:B-1----:R-:W1:-:S12]  /*43c0*/  MUFU.RCP R3, R3 ;  /* 0x0000000300037308 */ /* 0x002e580000001000 */
[----:B------:R-:W-:Y:S01]  /*43d0*/  @!P1 IMAD.IADD R6, R6, 0x1, -R8 ;  /* 0x0000000106069824 */ /* 0x000fe200078e0a08 */
[----:B------:R-:W-:Y:S02]  /*43e0*/  @!P1 IADD3 R2, R2, 0x1, RZ ;  /* 0x0000000102029810 */ /* 0x000fe40007ffe0ff */
[----:B------:R-:W-:Y:S02]  /*43f0*/  ISETP.NE.AND P1, PT, R7, RZ, PT ;  /* 0x000000ff0700720c */ /* 0x000fe40003f25270 */
[----:B------:R-:W-:Y:S02]  /*4400*/  ISETP.GE.U32.AND P2, PT, R6, R8, PT ;  /* 0x000000080600720c */ /* 0x000fe40003f46070 */
[----:B------:R-:W-:Y:S02]  /*4410*/  LOP3.LUT R6, R16, R7, RZ, 0x3c, !PT ;  /* 0x0000000710067212 */ /* 0x000fe400078e3cff */
[----:B-1----:R-:W-:Y:S02]  /*4420*/  IADD3 R3, R3, 0xffffffe, RZ ;  /* 0x0ffffffe03037810 */ /* 0x002fe40007ffe0ff */
[----:B------:R-:W-:-:S02]  /*4430*/  ISETP.GE.AND P0, PT, R6, RZ, PT ;  /* 0x000000ff0600720c */ /* 0x000fc40003f06270 */
[----:B------:R-:W1:Y:S05]  /*4440*/  F2I.FTZ.U32.TRUNC.NTZ R11, R3 ;  /* 0x00000003000b7305 */ /* 0x000e6a000021f000 */
[----:B------:R-:W-:-:S06]  /*4450*/  @P2 IADD3 R2, R2, 0x1, RZ ;  /* 0x0000000102022810 */ /* 0x000fcc0007ffe0ff */
[----:B------:R-:W-:Y:S02]  /*4460*/  @!P0 IADD3 R2, -R2, RZ, RZ ;  /* 0x000000ff02028210 */ /* 0x000fe40007ffe1ff */
[----:B------:R-:W-:Y:S01]  /*4470*/  @!P1 LOP3.LUT R2, RZ, R7, RZ, 0x33, !PT ;  /* 0x00000007ff029212 */ /* 0x000fe200078e33ff */
[----:B-1----:R-:W-:-:S04]  /*4480*/  IMAD.MOV R3, RZ, RZ, -R11 ;  /* 0x000000ffff037224 */ /* 0x002fc800078e0a0b */
        /* <DEDUP_REMOVED lines=39> */
        .weak           $__internal_13_$__cuda_sm20_div_s64
        .type           $__internal_13_$__cuda_sm20_div_s64,@function
        .size           $__internal_13_$__cuda_sm20_div_s64,(.L_x_5161 - $__internal_13_$__cuda_sm20_div_s64)
$__internal_13_$__cuda_sm20_div_s64:
        /* <DEDUP_REMOVED lines=83> */
[----:B------:R-:W-:Y:S06]  /*4c30*/  RET.REL.NODEC R20 `(_ZN5flash32flash_fwd_splitkv_combine_kernelI23Flash_fwd_kernel_traitsILi32ELi64ELi256ELi4ELb0ELb0EN7cutlass10bfloat16_tE19Flash_kernel_traitsILi32ELi64ELi256ELi4ES3_EELi16ELi1ELb1EEEvNS_16Flash_fwd_paramsE) ;  /* 0xffffb3c014007950 */ /* 0x000fec0003c3ffff */
.L_x_669:
        /* <DEDUP_REMOVED lines=12> */
.L_x_5161:


//--------------------- .text._ZN5flash24flash_fwd_splitkv_kernelI23Flash_fwd_kernel_traitsILi32ELi64ELi256ELi4ELb0ELb0EN7cutlass10bfloat16_tE19Flash_kernel_traitsILi32ELi64ELi256ELi4ES3_EELb1ELb0ELb0ELb0ELb0ELb0ELb0ELb0EEEvNS_16Flash_fwd_paramsE --------------------------
	.section	.text._ZN5flash24flash_fwd_splitkv_kernelI23Flash_fwd_kernel_traitsILi32ELi64ELi256ELi4ELb0ELb0EN7cutlass10bfloat16_tE19Flash_kernel_traitsILi32ELi64ELi256ELi4ES3_EELb1ELb0ELb0ELb0ELb0ELb0ELb0ELb0EEEvNS_16Flash_fwd_paramsE,"ax",@progbits
	.sectioninfo	@"SHI_REGISTERS=255"
	.align	128
        .global         _ZN5flash24flash_fwd_splitkv_kernelI23Flash_fwd_kernel_traitsILi32ELi64ELi256ELi4ELb0ELb0EN7cutlass10bfloat16_tE19Flash_kernel_traitsILi32ELi64ELi256ELi4ES3_EELb1ELb0ELb0ELb0ELb0ELb0ELb0ELb0EEEvNS_16Flash_fwd_paramsE
        .type           _ZN5flash24flash_fwd_splitkv_kernelI23Flash_fwd_kernel_traitsILi32ELi64ELi256ELi4ELb0ELb0EN7cutlass10bfloat16_tE19Flash_kernel_traitsILi32ELi64ELi256ELi4ES3_EELb1ELb0ELb0ELb0ELb0ELb0ELb0ELb0EEEvNS_16Flash_fwd_paramsE,@function
        .size           _ZN5flash24flash_fwd_splitkv_kernelI23Flash_fwd_kernel_traitsILi32ELi64ELi256ELi4ELb0ELb0EN7cutlass10bfloat16_tE19Flash_kernel_traitsILi32ELi64ELi256ELi4ES3_EELb1ELb0ELb0ELb0ELb0ELb0ELb0ELb0EEEvNS_16Flash_fwd_paramsE,(.L_x_5190 - _ZN5flash24flash_fwd_splitkv_kernelI23Flash_fwd_kernel_traitsILi32ELi64ELi256ELi4ELb0ELb0EN7cutlass10bfloat16_tE19Flash_kernel_traitsILi32ELi64ELi256ELi4ES3_EELb1ELb0ELb0ELb0ELb0ELb0ELb0ELb0EEEvNS_16Flash_fwd_paramsE)
        .other          _ZN5flash24flash_fwd_splitkv_kernelI23Flash_fwd_kernel_traitsILi32ELi64ELi256ELi4ELb0ELb0EN7cutlass10bfloat16_tE19Flash_kernel_traitsILi32ELi64ELi256ELi4ES3_EELb1ELb0ELb0ELb0ELb0ELb0ELb0ELb0EEEvNS_16Flash_fwd_paramsE,@"STO_CUDA_ENTRY STV_DEFAULT"
_ZN5flash24flash_fwd_splitkv_kernelI23Flash_fwd_kernel_traitsILi32ELi64ELi256ELi4ELb0ELb0EN7cutlass10bfloat16_tE19Flash_kernel_traitsILi32ELi64ELi256ELi4ES3_EELb1ELb0ELb0ELb0ELb0ELb0ELb0ELb0EEEvNS_16Flash_fwd_paramsE:
.text._ZN5flash24flash_fwd_splitkv_kernelI23Flash_fwd_kernel_traitsILi32ELi64ELi256ELi4ELb0ELb0EN7cutlass10bfloat16_tE19Flash_kernel_traitsILi32ELi64ELi256ELi4ES3_EELb1ELb0ELb0ELb0ELb0ELb0ELb0ELb0EEEvNS_16Flash_fwd_paramsE:
[----:B------:R-:W-:Y:S02]  /*0000*/  MOV R1, c[0x0][0x28] ;  /* 0x00000a0000017a02 */ /* 0x000fe40000000f00 */
[----:B------:R-:W1:Y:S01]  /*0010*/  LDC.U8 R2, c[0x0][0x312] ;  /* 0x0000c480ff027b82 */ /* 0x000e620000000000 */
[----:B------:R-:W2:Y:S01]  /*0020*/  S2R R4, SR_CTAID.Y ;  /* 0x0000000000047919 */ /* 0x000ea20000002600 */
[----:B------:R-:W-:Y:S01]  /*0030*/  ISETP.NE.U32.AND P2, PT, RZ, c[0x0][0x240], PT ;  /* 0x00009000ff007a0c */ /* 0x000fe20003f45070 */
[----:B------:R-:W-:Y:S01]  /*0040*/  IMAD.MOV.U32 R0, RZ, RZ, 0x4 ;  /* 0x00000004ff007424 */ /* 0x000fe200078e00ff */
[----:B------:R-:W-:Y:S01]  /*0050*/  ISETP.EQ.U32.AND P1, PT, RZ, c[0x0][0x248], PT ;  /* 0x00009200ff007a0c */ /* 0x000fe20003f22070 */
[----:B------:R-:W-:Y:S01]  /*0060*/  IMAD.MOV.U32 R214, RZ, RZ, -0x1 ;  /* 0xffffffffffd67424 */ /* 0x000fe200078e00ff */
[----:B------:R-:W-:Y:S01]  /*0070*/  ISETP.NE.AND.EX P2, PT, RZ, c[0x0][0x244], PT, P2 ;  /* 0x00009100ff007a0c */ /* 0x000fe20003f45320 */
[----:B------:R-:W-:Y:S01]  /*0080*/  ULDC.64 UR6, c[0x0][0x118] ;  /* 0x0000460000067ab9 */ /* 0x000fe20000000a00 */
[----:B------:R-:W-:Y:S01]  /*0090*/  IMAD.MOV.U32 R7, RZ, RZ, -0x1 ;  /* 0xffffffffff077424 */ /* 0x000fe200078e00ff */
[----:B------:R-:W-:-:S04]  /*00a0*/  ISETP.NE.U32.AND P0, PT, RZ, c[0x0][0x250], PT ;  /* 0x00009400ff007a0c */ /* 0x000fc80003f05070 */
[----:B------:R-:W-:Y:S02]  /*00b0*/  ISETP.NE.AND.EX P0, PT, RZ, c[0x0][0x254], PT, P0 ;  /* 0x00009500ff007a0c */ /* 0x000fe40003f05300 */
[----:B-1----:R-:W-:Y:S01]  /*00c0*/  ISETP.NE.AND P3, PT, R2, RZ, PT ;  /* 0x000000ff0200720c */ /* 0x002fe20003f65270 */
[----:B--2---:R-:W-:-:S03]  /*00d0*/  IMAD.WIDE R218, R4, R0, c[0x0][0x240] ;  /* 0x0000900004da7625 */ /* 0x004fc600078e0200 */
[----:B------:R-:W-:Y:S01]  /*00e0*/  ISETP.EQ.OR.EX P1, PT, RZ, c[0x0][0x24c], !P3, P1 ;  /* 0x00009300ff007a0c */ /* 0x000fe20005f22710 */
[----:B------:R-:W-:Y:S01]  /*00f0*/  IMAD.WIDE R10, R4, R0, c[0x0][0x248] ;  /* 0x00009200040a7625 */ /* 0x000fe200078e0200 */
[----:B------:R1:W2:Y:S11]  /*0100*/  @P2 LDG.E R214, [R218.64] ;  /* 0x00000006dad62981 */ /* 0x0002b6000c1e1900 */
[----:B------:R3:W5:Y:S04]  /*0110*/  @!P1 LDG.E R7, [R10.64] ;  /* 0x000000060a079981 */ /* 0x000768000c1e1900 */
[----:B-1----:R-:W2:Y:S01]  /*0120*/  @P2 LDG.E R218, [R218.64+0x4] ;  /* 0x00000406dada2981 */ /* 0x002ea2000c1e1900 */
[----:B------:R-:W-:-:S02]  /*0130*/  IMAD.MOV.U32 R9, RZ, RZ, RZ ;  /* 0x000000ffff097224 */ /* 0x000fc400078e00ff */
[----:B------:R-:W-:Y:S01]  /*0140*/  @P0 IMAD.WIDE R2, R4, R0, c[0x0][0x250] ;  /* 0x0000940004020625 */ /* 0x000fe200078e0200 */
[----:B------:R-:W1:Y:S04]  /*0150*/  S2R R12, SR_CTAID.X ;  /* 0x00000000000c7919 */ /* 0x000e680000002500 */
[----:B------:R3:W5:Y:S01]  /*0160*/  @P0 LDG.E R9, [R2.64] ;  /* 0x0000000602090981 */ /* 0x000762000c1e1900 */
[----:B------:R-:W-:-:S03]  /*0170*/  ISETP.NE.U32.AND P0, PT, RZ, c[0x0][0x248], PT ;  /* 0x00009200ff007a0c */ /* 0x000fc60003f05070 */
[----:B------:R-:W4:Y:S01]  /*0180*/  S2R R8, SR_CTAID.Z ;  /* 0x0000000000087919 */ /* 0x000f220000002700 */
[----:B------:R-:W-:Y:S01]  /*0190*/  ISETP.NE.AND.EX P0, PT, RZ, c[0x0][0x24c], PT, P0 ;  /* 0x00009300ff007a0c */ /* 0x000fe20003f05300 */
[----:B--2---:R-:W-:Y:S02]  /*01a0*/  @P2 IMAD.IADD R218, R218, 0x1, -R214 ;  /* 0x00000001dada2824 */ /* 0x004fe400078e0ad6 */
[----:B------:R-:W-:-:S10]  /*01b0*/  @!P2 IMAD.MOV.U32 R218, RZ, RZ, c[0x0][0x214] ;  /* 0x00008500ffdaa624 */ /* 0x000fd400078e00ff */
[----:B------:R-:W-:Y:S05]  /*01c0*/  @!P0 BRA `(.L_x_670) ;  /* 0x0000004000008947 */ /* 0x000fea0003800000 */
[----:B-1-34-:R-:W2:Y:S02]  /*01d0*/  @P3 LDG.E R3, [R10.64+0x4] ;  /* 0x000004060a033981 */ /* 0x01aea4000c1e1900 */
[----:B--2--5:R-:W-:-:S06]  /*01e0*/  @P3 IADD3 R3, R3, -R7, RZ ;  /* 0x8000000703033210 */ /* 0x024fcc0007ffe0ff */
[----:B------:R1:W5:Y:S01]  /*01f0*/  @!P3 LDG.E R3, [R10.64] ;  /* 0x000000060a03b981 */ /* 0x000362000c1e1900 */
[----:B------:R-:W-:Y:S05]  /*0200*/  BRA `(.L_x_671) ;  /* 0x0000001000007947 */ /* 0x000fea0003800000 */
.L_x_670:
[----:B-1-34-:R-:W-:Y:S02]  /*0210*/  MOV R3, c[0x0][0x218] ;  /* 0x0000860000037a02 */ /* 0x01afe40000000f00 */
.L_x_671:
[----:B------:R-:W-:-:S04]  /*0220*/  ISETP.NE.U32.AND P2, PT, RZ, c[0x0][0x258], PT ;  /* 0x00009600ff007a0c */ /* 0x000fc80003f45070 */
[----:B------:R-:W-:-:S13]  /*0230*/  ISETP.NE.AND.EX P2, PT, RZ, c[0x0][0x25c], PT, P2 ;  /* 0x00009700ff007a0c */ /* 0x000fda0003f45320 */
[----:B-1----:R-:W-:-:S05]  /*0240*/  @P2 IMAD.WIDE R10, R4, R0, c[0x0][0x258] ;  /* 0x00009600040a2625 */ /* 0x002fca00078e0200 */
[----:B------:R-:W2:Y:S01]  /*0250*/  @P2 LDG.E R199, [R10.64] ;  /* 0x000000060ac72981 */ /* 0x000ea2000c1e1900 */
[----:B------:R-:W-:Y:S01]  /*0260*/  IMAD.SHL.U32 R26, R12, 0x40, RZ ;  /* 0x000000400c1a7824 */ /* 0x000fe200078e00ff */
[----:B------:R-:W-:-:S04]  /*0270*/  @!P2 ISETP.NE.U32.AND P1, PT, RZ, c[0x0][0x268], PT ;  /* 0x00009a00ff00aa0c */ /* 0x000fc80003f25070 */
[----:B------:R-:W-:Y:S02]  /*0280*/  ISETP.GT.AND P0, PT, R218, R26, PT ;  /* 0x0000001ada00720c */ /* 0x000fe40003f04270 */
[----:B------:R-:W-:-:S04]  /*0290*/  @!P2 ISETP.NE.AND.EX P1, PT, RZ, c[0x0][0x26c], PT, P1 ;  /* 0x00009b00ff00aa0c */ /* 0x000fc80003f25310 */
[----:B------:R-:W-:Y:S01]  /*02a0*/  @!P2 SEL R2, RZ, c[0x0][0x21c], !P1 ;  /* 0x00008700ff02aa07 */ /* 0x000fe20004800000 */
[----:B--2--5:R-:W-:-:S03]  /*02b0*/  @P2 IMAD.IADD R199, R199, 0x1, -R9 ;  /* 0x00000001c7c72824 */ /* 0x024fc600078e0a09 */
[----:B------:R-:W-:-:S03]  /*02c0*/  @!P2 IADD3 R199, R2, R3, -R9 ;  /* 0x0000000302c7a210 */ /* 0x000fc60007ffe809 */
[----:B------:R-:W-:Y:S05]  /*02d0*/  @!P0 EXIT ;  /* 0x000000000000894d */ /* 0x000fea0003800000 */
[----:B------:R-:W-:Y:S01]  /*02e0*/  ULDC UR5, c[0x0][0x218] ;  /* 0x0000860000057ab9 */ /* 0x000fe20000000800 */
[----:B------:R-:W-:Y:S01]  /*02f0*/  IADD3 R3, -R218, 0x13f, R26 ;  /* 0x0000013fda037810 */ /* 0x000fe20007ffe11a */
[----:B------:R-:W-:Y:S01]  /*0300*/  UIADD3 UR5, UR5, 0xff, URZ ;  /* 0x000000ff05057890 */ /* 0x000fe2000fffe03f */
[----:B------:R-:W-:Y:S01]  /*0310*/  IADD3 R6, R199, 0xff, RZ ;  /* 0x000000ffc7067810 */ /* 0x000fe20007ffe0ff */
[----:B------:R-:W1:Y:S01]  /*0320*/  S2R R14, SR_TID.X ;  /* 0x00000000000e7919 */ /* 0x000e620000002100 */
[----:B------:R-:W-:Y:S01]  /*0330*/  IADD3 R3, R3, c[0x0][0x2e8], R199 ;  /* 0x0000ba0003037a10 */ /* 0x000fe20007ffe0c7 */
[----:B------:R-:W-:Y:S01]  /*0340*/  USHF.R.S32.HI UR4, URZ, 0x1f, UR5 ;  /* 0x0000001f3f047899 */ /* 0x000fe20008011405 */
[----:B------:R-:W-:Y:S02]  /*0350*/  SHF.R.S32.HI R5, RZ, 0x1f, R6 ;  /* 0x0000001fff057819 */ /* 0x000fe40000011406 */
[----:B------:R-:W-:Y:S01]  /*0360*/  SHF.R.S32.HI R2, RZ, 0x1f, R3 ;  /* 0x0000001fff027819 */ /* 0x000fe20000011403 */
[----:B------:R-:W-:Y:S01]  /*0370*/  ULEA.HI UR4, UR4, UR5, URZ, 0x8 ;  /* 0x0000000504047291 */ /* 0x000fe2000f8f403f */
[----:B------:R-:W-:-:S02]  /*0380*/  LEA.HI R5, R5, R6, RZ, 0x8 ;  /* 0x0000000605057211 */ /* 0x000fc400078f40ff */
[----:B------:R-:W-:Y:S01]  /*0390*/  LEA.HI R2, R2, R3, RZ, 0x8 ;  /* 0x0000000302027211 */ /* 0x000fe200078f40ff */
[----:B------:R-:W-:Y:S01]  /*03a0*/  USHF.R.S32.HI UR4, URZ, 0x8, UR4 ;  /* 0x000000083f047899 */ /* 0x000fe20008011404 */
[----:B------:R-:W-:Y:S02]  /*03b0*/  SHF.R.S32.HI R5, RZ, 0x8, R5 ;  /* 0x00000008ff057819 */ /* 0x000fe40000011405 */
[----:B------:R-:W-:-:S03]  /*03c0*/  SHF.R.S32.HI R2, RZ, 0x8, R2 ;  /* 0x00000008ff027819 */ /* 0x000fc60000011402 */
[----:B------:R-:W-:-:S04]  /*03d0*/  IMNMX R5, R5, UR4, PT ;  /* 0x0000000405057c17 */ /* 0x000fc8000b800200 */
[----:B------:R-:W-:-:S04]  /*03e0*/  IMNMX R154, R5, R2, PT ;  /* 0x00000002059a7217 */ /* 0x000fc80003800200 */
[----:B------:R-:W-:-:S13]  /*03f0*/  ISETP.GT.AND P0, PT, R154, RZ, PT ;  /* 0x000000ff9a00720c */ /* 0x000fda0003f04270 */
[----:B------:R-:W-:Y:S05]  /*0400*/  @P0 BRA `(.L_x_672) ;  /* 0x000004b000000947 */ /* 0x000fea0003800000 */
[----:B-1----:R-:W-:Y:S01]  /*0410*/  SHF.R.S32.HI R0, RZ, 0x1f, R14 ;  /* 0x0000001fff007819 */ /* 0x002fe2000001140e */
[----:B------:R-:W-:Y:S01]  /*0420*/  BSSY B0, `(.L_x_673) ;  /* 0x000002b000007945 */ /* 0x000fe20003800000 */
[----:B------:R-:W-:Y:S02]  /*0430*/  ISETP.NE.AND P0, PT, R214, -0x1, PT ;  /* 0xffffffffd600780c */ /* 0x000fe40003f05270 */
[----:B------:R-:W-:Y:S02]  /*0440*/  LEA.HI R0, R0, R14, RZ, 0x2 ;  /* 0x0000000e00007211 */ /* 0x000fe400078f10ff */
[----:B------:R-:W-:Y:S02]  /*0450*/  IADD3 R218, -R26, R218, RZ ;  /* 0x000000da1ada7210 */ /* 0x000fe40007ffe1ff */
[----:B------:R-:W-:Y:S02]  /*0460*/  LOP3.LUT R2, R0, 0xfffffffc, RZ, 0xc0, !PT ;  /* 0xfffffffc00027812 */ /* 0x000fe400078ec0ff */
[----:B------:R-:W-:-:S03]  /*0470*/  SHF.R.S32.HI R0, RZ, 0x2, R0 ;  /* 0x00000002ff007819 */ /* 0x000fc60000011400 */
[----:B------:R-:W-:Y:S01]  /*0480*/  IMAD.IADD R14, R14, 0x1, -R2 ;  /* 0x000000010e0e7824 */ /* 0x000fe200078e0a02 */
[----:B------:R-:W-:Y:S01]  /*0490*/  SHF.R.S32.HI R2, RZ, 0x1f, R26 ;  /* 0x0000001fff027819 */ /* 0x000fe2000001141a */
[----:B------:R-:W-:Y:S01]  /*04a0*/  @P0 IMAD.WIDE.U32 R10, R214, c[0x0][0x1e8], RZ ;  /* 0x00007a00d60a0a25 */ /* 0x000fe200078e00ff */
[----:B------:R-:W-:Y:S02]  /*04b0*/  @!P0 SHF.R.S32.HI R3, RZ, 0x1f, R4 ;  /* 0x0000001fff038819 */ /* 0x000fe40000011404 */
[----:B------:R-:W-:Y:S01]  /*04c0*/  SHF.L.U32 R6, R14, 0x3, RZ ;  /* 0x000000030e067819 */ /* 0x000fe200000006ff */
[----:B------:R-:W-:Y:S02]  /*04d0*/  @P0 IMAD R214, R214, c[0x0][0x1ec], R11 ;  /* 0x00007b00d6d60a24 */ /* 0x000fe400078e020b */
[----:B------:R-:W-:Y:S01]  /*04e0*/  @P0 IMAD.MOV.U32 R5, RZ, RZ, R10 ;  /* 0x000000ffff050224 */ /* 0x000fe200078e000a */
[----:B------:R-:W-:Y:S01]  /*04f0*/  SHF.R.S32.HI R7, RZ, 0x1f, R6 ;  /* 0x0000001fff077819 */ /* 0x000fe20000011406 */
[----:B------:R-:W-:Y:S01]  /*0500*/  @!P0 IMAD R3, R3, c[0x0][0x1e0], RZ ;  /* 0x0000780003038a24 */ /* 0x000fe200078e02ff */
[----:B------:R-:W-:Y:S01]  /*0510*/  ISETP.GE.AND P1, PT, R6, c[0x0][0x220], PT ;  /* 0x0000880006007a0c */ /* 0x000fe20003f26270 */
[----:B------:R-:W-:-:S04]  /*0520*/  @!P0 IMAD.WIDE.U32 R10, R4, c[0x0][0x1e0], RZ ;  /* 0x00007800040a8a25 */ /* 0x000fc800078e00ff */
[----:B------:R-:W-:Y:S01]  /*0530*/  IMAD R2, R2, c[0x0][0x1e8], RZ ;  /* 0x00007a0002027a24 */ /* 0x000fe200078e02ff */
[----:B------:R-:W-:Y:S01]  /*0540*/  @!P0 MOV R5, R10 ;  /* 0x0000000a00058202 */ /* 0x000fe20000000f00 */
[----:B------:R-:W-:Y:S02]  /*0550*/  @!P0 IMAD R3, R4, c[0x0][0x1e4], R3 ;  /* 0x0000790004038a24 */ /* 0x000fe400078e0203 */
[----:B------:R-:W-:-:S04]  /*0560*/  IMAD.WIDE.U32 R12, R26, c[0x0][0x1e8], R6 ;  /* 0x00007a001a0c7a25 */ /* 0x000fc800078e0006 */
[----:B------:R-:W-:Y:S01]  /*0570*/  @!P0 IMAD.IADD R214, R11, 0x1, R3 ;  /* 0x000000010bd68824 */ /* 0x000fe200078e0203 */
[----:B------:R-:W-:Y:S01]  /*0580*/  IADD3 R10, P0, R5, R12, RZ ;  /* 0x0000000c050a7210 */ /* 0x000fe20007f1e0ff */
[----:B------:R-:W-:Y:S01]  /*0590*/  IMAD R2, R26, c[0x0][0x1ec], R2 ;  /* 0x00007b001a027a24 */ /* 0x000fe200078e0202 */
[--C-:B------:R-:W-:Y:S01]  /*05a0*/  SHF.R.S32.HI R3, RZ, 0x1f, R8.reuse ;  /* 0x0000001fff037819 */ /* 0x100fe20000011408 */
[----:B------:R-:W-:-:S03]  /*05b0*/  IMAD R4, R4, c[0x0][0x1c0], R8 ;  /* 0x0000700004047a24 */ /* 0x000fc600078e0208 */
[----:B------:R-:W-:Y:S01]  /*05c0*/  IADD3.X R11, R214, R13, R2, P0, !PT ;  /* 0x0000000dd60b7210 */ /* 0x000fe200007fe402 */
[----:B------:R-:W-:Y:S01]  /*05d0*/  IMAD R2, R3, c[0x0][0x1f0], RZ ;  /* 0x00007c0003027a24 */ /* 0x000fe200078e02ff */
[----:B------:R-:W-:Y:S01]  /*05e0*/  ISETP.GE.OR P0, PT, R0, R218, P1 ;  /* 0x000000da0000720c */ /* 0x000fe20000f06670 */
[----:B------:R-:W-:Y:S01]  /*05f0*/  IMAD R26, R4, c[0x0][0x214], R26 ;  /* 0x00008500041a7a24 */ /* 0x000fe200078e021a */
[----:B------:R-:W-:Y:S01]  /*0600*/  SHF.R.S32.HI R3, RZ, 0x1f, R0 ;  /* 0x0000001fff037819 */ /* 0x000fe20000011400 */
[C---:B------:R-:W-:Y:S02]  /*0610*/  IMAD R2, R8.reuse, c[0x0][0x1f4], R2 ;  /* 0x00007d0008027a24 */ /* 0x040fe400078e0202 */
[----:B------:R-:W-:-:S04]  /*0620*/  IMAD.WIDE.U32 R10, R8, c[0x0][0x1f0], R10 ;  /* 0x00007c00080a7a25 */ /* 0x000fc800078e000a */
[----:B------:R-:W-:-:S04]  /*0630*/  IMAD.IADD R5, R11, 0x1, R2 ;  /* 0x000000010b057824 */ /* 0x000fc800078e0202 */
[----:B------:R-:W-:Y:S05]  /*0640*/  @P0 BRA `(.L_x_674) ;  /* 0x0000008000000947 */ /* 0x000fea0003800000 */
[----:B------:R-:W-:Y:S01]  /*0650*/  MOV R4, R10 ;  /* 0x0000000a00047202 */ /* 0x000fe20000000f00 */
[----:B------:R-:W-:-:S04]  /*0660*/  IMAD R2, R3, c[0x0][0x1e8], RZ ;  /* 0x00007a0003027a24 */ /* 0x000fc800078e02ff */
[----:B------:R-:W-:-:S04]  /*0670*/  IMAD.WIDE.U32 R6, R0, c[0x0][0x1e8], R4 ;  /* 0x00007a0000067a25 */ /* 0x000fc800078e0004 */
[----:B------:R-:W-:Y:S01]  /*0680*/  IMAD R2, R0, c[0x0][0x1ec], R2 ;  /* 0x00007b0000027a24 */ /* 0x000fe200078e0202 */
[----:B------:R-:W-:-:S04]  /*0690*/  LEA R8, P0, R6, c[0x0][0x1d0], 0x1 ;  /* 0x0000740006087a11 */ /* 0x000fc800078008ff */
[----:B------:R-:W-:-:S04]  /*06a0*/  IADD3 R2, R7, R2, RZ ;  /* 0x0000000207027210 */ /* 0x000fc80007ffe0ff */
[----:B------:R-:W-:-:S05]  /*06b0*/  LEA.HI.X R9, R6, c[0x0][0x1d4], R2, 0x1, P0 ;  /* 0x0000750006097a11 */ /* 0x000fca00000f0c02 */
[----:B------:R1:W-:Y:S02]  /*06c0*/  STG.E.128 [R8.64], RZ ;  /* 0x000000ff08007986 */ /* 0x0003e4000c101d06 */
.L_x_674:
[----:B------:R-:W-:Y:S05]  /*06d0*/  BSYNC B0 ;  /* 0x0000000000007941 */ /* 0x000fea0003800000 */
.L_x_673:
[----:B------:R-:W-:Y:S01]  /*06e0*/  IADD3 R2, R0, 0x20, RZ ;  /* 0x0000002000027810 */ /* 0x000fe20007ffe0ff */
[----:B------:R-:W-:Y:S03]  /*06f0*/  BSSY B0, `(.L_x_675) ;  /* 0x000000f000007945 */ /* 0x000fe60003800000 */
[CC--:B------:R-:W-:Y:S02]  /*0700*/  ISETP.GE.OR P1, PT, R2.reuse, R218.reuse, P1 ;  /* 0x000000da0200720c */ /* 0x0c0fe40000f26670 */
[----:B------:R-:W-:-:S11]  /*0710*/  ISETP.GE.AND P0, PT, R2, R218, PT ;  /* 0x000000da0200720c */ /* 0x000fd60003f06270 */
[----:B------:R-:W-:Y:S05]  /*0720*/  @P1 BRA `(.L_x_676) ;  /* 0x000000b000001947 */ /* 0x000fea0003800000 */
[----:B------:R-:W-:Y:S01]  /*0730*/  IADD3 R4, P1, R0, 0x20, RZ ;  /* 0x0000002000047810 */ /* 0x000fe20007f3e0ff */
[----:B------:R-:W-:Y:S01]  /*0740*/  IMAD.MOV.U32 R6, RZ, RZ, R10 ;  /* 0x000000ffff067224 */ /* 0x000fe200078e000a */
[----:B------:R-:W-:-:S03]  /*0750*/  MOV R7, R5 ;  /* 0x0000000500077202 */ /* 0x000fc60000000f00 */
[----:B------:R-:W-:Y:S02]  /*0760*/  IMAD.X R2, RZ, RZ, R3, P1 ;  /* 0x000000ffff027224 */ /* 0x000fe400008e0603 */
[----:B------:R-:W-:-:S04]  /*0770*/  IMAD.WIDE.U32 R6, R4, c[0x0][0x1e8], R6 ;  /* 0x00007a0004067a25 */ /* 0x000fc800078e0006 */
[----:B------:R-:W-:-:S04]  /*0780*/  IMAD R2, R2, c[0x0][0x1e8], RZ ;  /* 0x00007a0002027a24 */ /* 0x000fc800078e02ff */
[----:B------:R-:W-:Y:S01]  /*0790*/  IMAD R2, R4, c[0x0][0x1ec], R2 ;  /* 0x00007b0004027a24 */ /* 0x000fe200078e0202 */
[----:B------:R-:W-:-:S04]  /*07a0*/  LEA R4, P1, R6, c[0x0][0x1d0], 0x1 ;  /* 0x0000740006047a11 */ /* 0x000fc800078208ff */
[----:B------:R-:W-:-:S04]  /*07b0*/  IADD3 R2, R7, R2, RZ ;  /* 0x0000000207027210 */ /* 0x000fc80007ffe0ff */
[----:B------:R-:W-:-:S05]  /*07c0*/  LEA.HI.X R5, R6, c[0x0][0x1d4], R2, 0x1, P1 ;  /* 0x0000750006057a11 */ /* 0x000fca00008f0c02 */
[----:B------:R2:W-:Y:S02]  /*07d0*/  STG.E.128 [R4.64], RZ ;  /* 0x000000ff04007986 */ /* 0x0005e4000c101d06 */
.L_x_676:
[----:B------:R-:W-:Y:S05]  /*07e0*/  BSYNC B0 ;  /* 0x0000000000007941 */ /* 0x000fea0003800000 */
.L_x_675:
[C---:B------:R-:W-:Y:S02]  /*07f0*/  ISETP.NE.AND P2, PT, R14.reuse, RZ, PT ;  /* 0x000000ff0e00720c */ /* 0x040fe40003f45270 */
[----:B------:R-:W-:Y:S02]  /*0800*/  ISETP.NE.OR P0, PT, R14, RZ, P0 ;  /* 0x000000ff0e00720c */ /* 0x000fe40000705670 */
[----:B------:R-:W-:Y:S02]  /*0810*/  ISETP.GE.OR P2, PT, R0, R218, P2 ;  /* 0x000000da0000720c */ /* 0x000fe40001746670 */
[----:B------:R-:W-:-:S04]  /*0820*/  IADD3 R0, P1, R26, R0, RZ ;  /* 0x000000001a007210 */ /* 0x000fc80007f3e0ff */
[----:B------:R-:W-:Y:S02]  /*0830*/  LEA.HI.X.SX32 R3, R26, R3, 0x1, P1 ;  /* 0x000000031a037211 */ /* 0x000fe400008f0eff */
[----:B------:R-:W-:-:S04]  /*0840*/  LEA R2, P1, R0, c[0x0][0x200], 0x2 ;  /* 0x0000800000027a11 */ /* 0x000fc800078210ff */
[----:B------:R-:W-:Y:S01]  /*0850*/  LEA.HI.X R3, R0, c[0x0][0x204], R3, 0x2, P1 ;  /* 0x0000810000037a11 */ /* 0x000fe200008f1403 */
[----:B------:R-:W-:-:S05]  /*0860*/  @!P2 IMAD.MOV.U32 R0, RZ, RZ, 0x7f800000 ;  /* 0x7f800000ff00a424 */ /* 0x000fca00078e00ff */
[----:B------:R3:W-:Y:S01]  /*0870*/  @!P2 STG.E [R2.64], R0 ;  /* 0x000000000200a986 */ /* 0x0007e2000c101906 */
[----:B------:R-:W-:Y:S05]  /*0880*/  @P0 EXIT ;  /* 0x000000000000094d */ /* 0x000fea0003800000 */
[----:B---3--:R-:W-:-:S05]  /*0890*/  MOV R0, 0x7f800000 ;  /* 0x7f80000000007802 */ /* 0x008fca0000000f00 */
[----:B------:R-:W-:Y:S01]  /*08a0*/  STG.E [R2.64+0x80], R0 ;  /* 0x0000800002007986 */ /* 0x000fe2000c101906 */
[----:B------:R-:W-:Y:S05]  /*08b0*/  EXIT ;  /* 0x000000000000794d */ /* 0x000fea0003800000 */
.L_x_672:
[----:B-1----:R-:W-:Y:S01]  /*08c0*/  ISETP.NE.U32.AND P0, PT, RZ, c[0x0][0x2b8], PT ;  /* 0x0000ae00ff007a0c */ /* 0x002fe20003f05070 */
[----:B------:R-:W-:Y:S01]  /*08d0*/  IMAD.MOV.U32 R2, RZ, RZ, R4 ;  /* 0x000000ffff027224 */ /* 0x000fe200078e0004 */
[----:B------:R-:W-:Y:S02]  /*08e0*/  ISETP.NE.U32.AND P1, PT, RZ, c[0x0][0x2c0], PT ;  /* 0x0000b000ff007a0c */ /* 0x000fe40003f25070 */
[----:B------:R-:W-:Y:S02]  /*08f0*/  ISETP.NE.AND.EX P0, PT, RZ, c[0x0][0x2bc], PT, P0 ;  /* 0x0000af00ff007a0c */ /* 0x000fe40003f05300 */
[----:B------:R-:W-:-:S11]  /*0900*/  ISETP.NE.AND.EX P1, PT, RZ, c[0x0][0x2c4], PT, P1 ;  /* 0x0000b100ff007a0c */ /* 0x000fd60003f25310 */
[----:B------:R-:W-:Y:S02]  /*0910*/  @P0 IMAD.WIDE R10, R4, R0, c[0x0][0x2b8] ;  /* 0x0000ae00040a0625 */ /* 0x000fe400078e0200 */
[----:B------:R-:W-:-:S03]  /*0920*/  @P1 SHF.R.S32.HI R0, RZ, 0x1f, R4 ;  /* 0x0000001fff001819 */ /* 0x000fc60000011404 */
[----:B------:R1:W5:Y:S01]  /*0930*/  @P0 LDG.E R2, [R10.64] ;  /* 0x000000060a020981 */ /* 0x000362000c1e1900 */
[----:B------:R-:W-:Y:S01]  /*0940*/  CS2R R226, SRZ ;  /* 0x0000000000e27805 */ /* 0x000fe2000001ff00 */
[----:B------:R-:W-:Y:S01]  /*0950*/  @P1 IMAD R0, R0, c[0x0][0x2c8], RZ ;  /* 0x0000b20000001a24 */ /* 0x000fe200078e02ff */
[----:B------:R-:W-:Y:S02]  /*0960*/  PLOP3.LUT P6, PT, PT, PT, PT, 0x8, 0x0 ;  /* 0x000000000000781c */ /* 0x000fe40003fce170 */
[----:B------:R-:W-:Y:S01]  /*0970*/  IABS R5, c[0x0][0x2d0] ;  /* 0x0000b40000057a13 */ /* 0x000fe20000000000 */
[C---:B------:R-:W-:Y:S02]  /*0980*/  @P1 IMAD R0, R4.reuse, c[0x0][0x2cc], R0 ;  /* 0x0000b30004001a24 */ /* 0x040fe400078e0200 */
[----:B-1----:R-:W-:-:S04]  /*0990*/  @P1 IMAD.WIDE.U32 R10, R4, c[0x0][0x2c8], RZ ;  /* 0x0000b200040a1a25 */ /* 0x002fc800078e00ff */
[----:B------:R-:W-:Y:S01]  /*09a0*/  @P1 IMAD.IADD R0, R11, 0x1, R0 ;  /* 0x000000010b001824 */ /* 0x000fe200078e0200 */
[----:B------:R-:W-:-:S04]  /*09b0*/  @P1 LEA R226, P0, R10, c[0x0][0x2c0], 0x2 ;  /* 0x0000b0000ae21a11 */ /* 0x000fc800078010ff */
[----:B------:R-:W-:-:S04]  /*09c0*/  @P1 SHF.L.U64.HI R0, R10, 0x2, R0 ;  /* 0x000000020a001819 */ /* 0x000fc80000010200 */
[----:B------:R-:W-:Y:S02]  /*09d0*/  @P1 IADD3.X R227, R0, c[0x0][0x2c4], RZ, P0, !PT ;  /* 0x0000b10000e31a10 */ /* 0x000fe400007fe4ff */
[----:B------:R-:W-:-:S04]  /*09e0*/  @P1 ISETP.NE.U32.AND P0, PT, R226, RZ, PT ;  /* 0x000000ffe200120c */ /* 0x000fc80003f05070 */
[----:B------:R-:W-:-:S13]  /*09f0*/  @P1 ISETP.NE.AND.EX P6, PT, R227, RZ, PT, P0 ;  /* 0x000000ffe300120c */ /* 0x000fda0003fc5300 */
[----:B------:R-:W-:Y:S05]  /*0a00*/  @!P6 BRA `(.L_x_677) ;  /* 0x000004a00000e947 */ /* 0x000fea0003800000 */
[----:B------:R-:W1:Y:S01]  /*0a10*/  I2F.RP R6, R5 ;  /* 0x0000000500067306 */ /* 0x000e620000209400 */
[----:B------:R-:W-:-:S04]  /*0a20*/  LEA R200, R154, 0xffffff00, 0x8 ;  /* 0xffffff009ac87811 */ /* 0x000fc800078e40ff */
[----:B------:R-:W-:-:S03]  /*0a30*/  IABS R0, R200 ;  /* 0x000000c800007213 */ /* 0x000fc60000000000 */
[----:B-1----:R-:W1:Y:S02]  /*0a40*/  MUFU.RCP R6, R6 ;  /* 0x0000000600067308 */ /* 0x002e640000001000 */
[----:B-1----:R-:W-:-:S06]  /*0a50*/  IADD3 R6, R6, 0xffffffe, RZ ;  /* 0x0ffffffe06067810 */ /* 0x002fcc0007ffe0ff */
[----:B------:R-:W1:Y:S02]  /*0a60*/  F2I.FTZ.U32.TRUNC.NTZ R7, R6 ;  /* 0x0000000600077305 */ /* 0x000e64000021f000 */
[----:B-1---5:R-:W-:Y:S02]  /*0a70*/  IMAD.MOV R2, RZ, RZ, -R7 ;  /* 0x000000ffff027224 */ /* 0x022fe400078e0a07 */
[----:B------:R-:W-:Y:S02]  /*0a80*/  IMAD.MOV.U32 R6, RZ, RZ, RZ ;  /* 0x000000ffff067224 */ /* 0x000fe400078e00ff */
[----:B------:R-:W-:-:S04]  /*0a90*/  IMAD R2, R2, R5, RZ ;  /* 0x0000000502027224 */ /* 0x000fc800078e02ff */
[----:B------:R-:W-:Y:S01]  /*0aa0*/  IMAD.HI.U32 R3, R7, R2, R6 ;  /* 0x0000000207037227 */ /* 0x000fe200078e0006 */
[----:B------:R-:W-:-:S05]  /*0ab0*/  MOV R2, R0 ;  /* 0x0000000000027202 */ /* 0x000fca0000000f00 */
[----:B------:R-:W-:-:S04]  /*0ac0*/  IMAD.HI.U32 R3, R3, R2, RZ ;  /* 0x0000000203037227 */ /* 0x000fc800078e00ff */
[----:B------:R-:W-:-:S04]  /*0ad0*/  IMAD.MOV R0, RZ, RZ, -R3 ;  /* 0x000000ffff007224 */ /* 0x000fc800078e0a03 */
[----:B------:R-:W-:-:S05]  /*0ae0*/  IMAD R0, R5, R0, R2 ;  /* 0x0000000005007224 */ /* 0x000fca00078e0202 */
[----:B------:R-:W-:-:S13]  /*0af0*/  ISETP.GT.U32.AND P1, PT, R5, R0, PT ;  /* 0x000000000500720c */ /* 0x000fda0003f24070 */
[-C--:B------:R-:W-:Y:S02]  /*0b00*/  @!P1 IADD3 R0, R0, -R5.reuse, RZ ;  /* 0x8000000500009210 */ /* 0x080fe40007ffe0ff */
[----:B------:R-:W-:Y:S02]  /*0b10*/  @!P1 IADD3 R3, R3, 0x1, RZ ;  /* 0x0000000103039810 */ /* 0x000fe40007ffe0ff */
[----:B------:R-:W-:Y:S02]  /*0b20*/  ISETP.GE.U32.AND P2, PT, R0, R5, PT ;  /* 0x000000050000720c */ /* 0x000fe40003f46070 */
[----:B------:R-:W-:Y:S02]  /*0b30*/  LOP3.LUT R0, R200, c[0x0][0x2d0], RZ, 0x3c, !PT ;  /* 0x0000b400c8007a12 */ /* 0x000fe400078e3cff */
[----:B------:R-:W-:Y:S02]  /*0b40*/  ISETP.NE.AND P1, PT, RZ, c[0x0][0x2d0], PT ;  /* 0x0000b400ff007a0c */ /* 0x000fe40003f25270 */
[----:B------:R-:W-:-:S07]  /*0b50*/  ISETP.GE.AND P0, PT, R0, RZ, PT ;  /* 0x000000ff0000720c */ /* 0x000fce0003f06270 */
[----:B------:R-:W-:-:S05]  /*0b60*/  @P2 IADD3 R3, R3, 0x1, RZ ;  /* 0x0000000103032810 */ /* 0x000fca0007ffe0ff */
[----:B------:R-:W-:-:S05]  /*0b70*/  IMAD.MOV.U32 R2, RZ, RZ, R3 ;  /* 0x000000ffff027224 */ /* 0x000fca00078e0003 */
[----:B------:R-:W-:Y:S02]  /*0b80*/  @!P0 IADD3 R2, -R2, RZ, RZ ;  /* 0x000000ff02028210 */ /* 0x000fe40007ffe1ff */
[----:B------:R-:W-:-:S05]  /*0b90*/  @!P1 LOP3.LUT R2, RZ, c[0x0][0x2d0], RZ, 0x33, !PT ;  /* 0x0000b400ff029a12 */ /* 0x000fca00078e33ff */
[----:B------:R-:W-:-:S06]  /*0ba0*/  IMAD.WIDE R16, R2, 0x4, R226 ;  /* 0x0000000402107825 */ /* 0x000fcc00078e02e2 */
[----:B------:R-:W2:Y:S01]  /*0bb0*/  LDG.E R16, [R16.64] ;  /* 0x0000000610107981 */ /* 0x000ea2000c1e1900 */
[----:B------:R-:W-:Y:S02]  /*0bc0*/  IABS R0, c[0x0][0x1c8] ;  /* 0x0000720000007a13 */ /* 0x000fe40000000000 */
[----:B------:R-:W-:Y:S02]  /*0bd0*/  IADD3 R2, -R2, RZ, RZ ;  /* 0x000000ff02027210 */ /* 0x000fe40007ffe1ff */
[----:B------:R-:W1:Y:S03]  /*0be0*/  I2F.RP R10, R0 ;  /* 0x00000000000a7306 */ /* 0x000e660000209400 */
[----:B------:R-:W-:-:S05]  /*0bf0*/  IMAD R200, R2, c[0x0][0x2d0], R200 ;  /* 0x0000b40002c87a24 */ /* 0x000fca00078e02c8 */
[----:B-1----:R-:W1:Y:S02]  /*0c00*/  MUFU.RCP R10, R10 ;  /* 0x0000000a000a7308 */ /* 0x002e640000001000 */
[----:B-1----:R-:W-:-:S06]  /*0c10*/  IADD3 R10, R10, 0xffffffe, RZ ;  /* 0x0ffffffe0a0a7810 */ /* 0x002fcc0007ffe0ff */
[----:B------:R-:W1:Y:S02]  /*0c20*/  F2I.FTZ.U32.TRUNC.NTZ R11, R10 ;  /* 0x0000000a000b7305 */ /* 0x000e64000021f000 */
[----:B-1----:R-:W-:Y:S01]  /*0c30*/  IMAD.MOV R3, RZ, RZ, -R11 ;  /* 0x000000ffff037224 */ /* 0x002fe200078e0a0b */
[----:B------:R-:W-:-:S03]  /*0c40*/  MOV R10, RZ ;  /* 0x000000ff000a7202 */ /* 0x000fc60000000f00 */
[----:B------:R-:W-:Y:S01]  /*0c50*/  IMAD R6, R3, R0, RZ ;  /* 0x0000000003067224 */ /* 0x000fe200078e02ff */
[----:B------:R-:W-:-:S03]  /*0c60*/  IABS R3, R8 ;  /* 0x0000000800037213 */ /* 0x000fc60000000000 */
[----:B------:R-:W-:-:S04]  /*0c70*/  IMAD.HI.U32 R6, R11, R6, R10 ;  /* 0x000000060b067227 */ /* 0x000fc800078e000a */
[----:B------:R-:W-:-:S04]  /*0c80*/  IMAD.MOV.U32 R7, RZ, RZ, R3 ;  /* 0x000000ffff077224 */ /* 0x000fc800078e0003 */
[----:B------:R-:W-:-:S05]  /*0c90*/  IMAD.HI.U32 R6, R6, R7, RZ ;  /* 0x0000000706067227 */ /* 0x000fca00078e00ff */
[----:B------:R-:W-:-:S05]  /*0ca0*/  IADD3 R3, -R6, RZ, RZ ;  /* 0x000000ff06037210 */ /* 0x000fca0007ffe1ff */
[----:B------:R-:W-:-:S05]  /*0cb0*/  IMAD R3, R0, R3, R7 ;  /* 0x0000000300037224 */ /* 0x000fca00078e0207 */
[----:B------:R-:W-:-:S13]  /*0cc0*/  ISETP.GT.U32.AND P0, PT, R0, R3, PT ;  /* 0x000000030000720c */ /* 0x000fda0003f04070 */
[----:B------:R-:W-:Y:S01]  /*0cd0*/  @!P0 IMAD.IADD R3, R3, 0x1, -R0 ;  /* 0x0000000103038824 */ /* 0x000fe200078e0a00 */
[----:B------:R-:W-:-:S04]  /*0ce0*/  @!P0 IADD3 R6, R6, 0x1, RZ ;  /* 0x0000000106068810 */ /* 0x000fc80007ffe0ff */
[----:B------:R-:W-:Y:S02]  /*0cf0*/  ISETP.GE.U32.AND P1, PT, R3, R0, PT ;  /* 0x000000000300720c */ /* 0x000fe40003f26070 */
[----:B------:R-:W-:-:S04]  /*0d00*/  LOP3.LUT R0, R8, c[0x0][0x1c8], RZ, 0x3c, !PT ;  /* 0x0000720008007a12 */ /* 0x000fc800078e3cff */
[----:B------:R-:W-:Y:S02]  /*0d10*/  ISETP.GE.AND P0, PT, R0, RZ, PT ;  /* 0x000000ff0000720c */ /* 0x000fe40003f06270 */
[----:B------:R-:W-:-:S05]  /*0d20*/  SHF.R.S32.HI R0, RZ, 0x1f, R200 ;  /* 0x0000001fff007819 */ /* 0x000fca00000114c8 */
[----:B------:R-:W-:Y:S01]  /*0d30*/  @P1 IADD3 R6, R6, 0x1, RZ ;  /* 0x0000000106061810 */ /* 0x000fe20007ffe0ff */
[----:B------:R-:W-:Y:S01]  /*0d40*/  IMAD R2, R0, c[0x0][0x198], RZ ;  /* 0x0000660000027a24 */ /* 0x000fe200078e02ff */
[----:B------:R-:W-:-:S03]  /*0d50*/  ISETP.NE.AND P1, PT, RZ, c[0x0][0x1c8], PT ;  /* 0x00007200ff007a0c */ /* 0x000fc60003f25270 */
[----:B------:R-:W-:Y:S02]  /*0d60*/  IMAD R2, R200, c[0x0][0x19c], R2 ;  /* 0x00006700c8027a24 */ /* 0x000fe400078e0202 */
[----:B------:R-:W-:-:S08]  /*0d70*/  @!P0 IMAD.MOV R6, RZ, RZ, -R6 ;  /* 0x000000ffff068224 */ /* 0x000fd000078e0a06 */
[----:B------:R-:W-:Y:S02]  /*0d80*/  @!P1 LOP3.LUT R6, RZ, c[0x0][0x1c8], RZ, 0x33, !PT ;  /* 0x00007200ff069a12 */ /* 0x000fe400078e33ff */
[----:B--2---:R-:W-:Y:S01]  /*0d90*/  SHF.R.S32.HI R7, RZ, 0x1f, R16 ;  /* 0x0000001fff077819 */ /* 0x004fe20000011410 */
[----:B------:R-:W-:-:S04]  /*0da0*/  IMAD.WIDE.U32 R10, R16, c[0x0][0x180], RZ ;  /* 0x00006000100a7a25 */ /* 0x000fc800078e00ff */
[C---:B------:R-:W-:Y:S02]  /*0db0*/  IMAD R3, R7.reuse, c[0x0][0x180], RZ ;  /* 0x0000600007037a24 */ /* 0x040fe400078e02ff */
[----:B------:R-:W-:Y:S02]  /*0dc0*/  IMAD R7, R7, c[0x0][0x188], RZ ;  /* 0x0000620007077a24 */ /* 0x000fe400078e02ff */
[C---:B------:R-:W-:Y:S02]  /*0dd0*/  IMAD R3, R16.reuse, c[0x0][0x184], R3 ;  /* 0x0000610010037a24 */ /* 0x040fe400078e0203 */
[C---:B------:R-:W-:Y:S02]  /*0de0*/  IMAD R7, R16.reuse, c[0x0][0x18c], R7 ;  /* 0x0000630010077a24 */ /* 0x040fe400078e0207 */
[----:B------:R-:W-:Y:S01]  /*0df0*/  IMAD.WIDE.U32 R16, R16, c[0x0][0x188], RZ ;  /* 0x0000620010107a25 */ /* 0x000fe200078e00ff */
[----:B------:R-:W-:Y:S02]  /*0e00*/  IADD3 R11, R11, R3, RZ ;  /* 0x000000030b0b7210 */ /* 0x000fe40007ffe0ff */
[----:B------:R-:W-:Y:S01]  /*0e10*/  SHF.R.S32.HI R3, RZ, 0x1f, R6 ;  /* 0x0000001fff037819 */ /* 0x000fe20000011406 */
[----:B------:R-:W-:Y:S01]  /*0e20*/  IMAD.IADD R7, R17, 0x1, R7 ;  /* 0x0000000111077824 */ /* 0x000fe200078e0207 */
[----:B------:R-:W-:Y:S01]  /*0e30*/  MOV R18, R16 ;  /* 0x0000001000127202 */ /* 0x000fe20000000f00 */
[----:B------:R-:W-:-:S04]  /*0e40*/  IMAD.WIDE.U32 R30, R200, c[0x0][0x198], R10 ;  /* 0x00006600c81e7a25 */ /* 0x000fc800078e000a */
[----:B------:R-:W-:Y:S02]  /*0e50*/  IMAD.IADD R31, R31, 0x1, R2 ;  /* 0x000000011f1f7824 */ /* 0x000fe400078e0202 */
[----:B------:R-:W-:Y:S02]  /*0e60*/  IMAD R11, R3, c[0x0][0x1b0], RZ ;  /* 0x00006c00030b7a24 */ /* 0x000fe400078e02ff */
[----:B------:R-:W-:-:S04]  /*0e70*/  IMAD.WIDE.U32 R30, R6, c[0x0][0x1b0], R30 ;  /* 0x00006c00061e7a25 */ /* 0x000fc800078e001e */
[----:B------:R-:W-:-:S05]  /*0e80*/  IMAD R11, R6, c[0x0][0x1b4], R11 ;  /* 0x00006d00060b7a24 */ /* 0x000fca00078e020b */
[----:B------:R-:W-:Y:S01]  /*0e90*/  IADD3 R11, R31, R11, RZ ;  /* 0x0000000b1f0b7210 */ /* 0x000fe20007ffe0ff */
[----:B------:R-:W-:Y:S05]  /*0ea0*/  BRA `(.L_x_678) ;  /* 0x0000044000007947 */ /* 0x000fea0003800000 */
.L_x_677:
[----:B------:R-:W-:-:S13]  /*0eb0*/  ISETP.NE.AND P3, PT, R7, -0x1, PT ;  /* 0xffffffff0700780c */ /* 0x000fda0003f65270 */
[----:B------:R-:W-:-:S05]  /*0ec0*/  @P3 IADD3 R3, R9, R7, RZ ;  /* 0x0000000709033210 */ /* 0x000fca0007ffe0ff */
[----:B------:R-:W-:-:S04]  /*0ed0*/  @P3 IMAD.WIDE.U32 R10, R3, c[0x0][0x198], RZ ;  /* 0x00006600030a3a25 */ /* 0x000fc800078e00ff */
[----:B------:R-:W-:Y:S01]  /*0ee0*/  @P3 IMAD R3, R3, c[0x0][0x19c], R11 ;  /* 0x0000670003033a24 */ /* 0x000fe200078e020b */
[----:B------:R-:W-:Y:S05]  /*0ef0*/  @P3 BRA `(.L_x_679) ;  /* 0x000000a000003947 */ /* 0x000fea0003800000 */
[----:B------:R-:W-:Y:S01]  /*0f00*/  SHF.R.S32.HI R3, RZ, 0x1f, R9 ;  /* 0x0000001fff037819 */ /* 0x000fe20000011409 */
[----:B------:R-:W-:Y:S01]  /*0f10*/  IMAD.WIDE.U32 R10, R9, c[0x0][0x198], RZ ;  /* 0x00006600090a7a25 */ /* 0x000fe200078e00ff */
[----:B-----5:R-:W-:-:S03]  /*0f20*/  SHF.R.S32.HI R0, RZ, 0x1f, R2 ;  /* 0x0000001fff007819 */ /* 0x020fc60000011402 */
[----:B------:R-:W-:Y:S02]  /*0f30*/  IMAD R3, R3, c[0x0][0x198], RZ ;  /* 0x0000660003037a24 */ /* 0x000fe400078e02ff */
[----:B------:R-:W-:Y:S02]  /*0f40*/  IMAD R0, R0, c[0x0][0x180], RZ ;  /* 0x0000600000007a24 */ /* 0x000fe400078e02ff */
[----:B------:R-:W-:Y:S02]  /*0f50*/  IMAD R3, R9, c[0x0][0x19c], R3 ;  /* 0x0000670009037a24 */ /* 0x000fe400078e0203 */
[----:B------:R-:W-:-:S03]  /*0f60*/  IMAD R0, R2, c[0x0][0x184], R0 ;  /* 0x0000610002007a24 */ /* 0x000fc600078e0200 */
[----:B------:R-:W-:-:S05]  /*0f70*/  IADD3 R11, R11, R3, RZ ;  /* 0x000000030b0b7210 */ /* 0x000fca0007ffe0ff */
[----:B------:R-:W-:-:S05]  /*0f80*/  IMAD.WIDE.U32 R10, R2, c[0x0][0x180], R10 ;  /* 0x00006000020a7a25 */ /* 0x000fca00078e000a */
[----:B------:R-:W-:Y:S02]  /*0f90*/  IADD3 R3, R11, R0, RZ ;  /* 0x000000000b037210 */ /* 0x000fe40007ffe0ff */
.L_x_679:
[----:B------:R-:W-:Y:S01]  /*0fa0*/  IABS R11, c[0x0][0x1c8] ;  /* 0x00007200000b7a13 */ /* 0x000fe20000000000 */
[----:B------:R-:W-:Y:S01]  /*0fb0*/  @P3 IMAD.IADD R7, R9, 0x1, R7 ;  /* 0x0000000109073824 */ /* 0x000fe200078e0207 */
[----:B------:R-:W-:Y:S02]  /*0fc0*/  LEA R200, R154, 0xffffff00, 0x8 ;  /* 0xffffff009ac87811 */ /* 0x000fe400078e40ff */
[----:B------:R-:W1:Y:S01]  /*0fd0*/  I2F.RP R16, R11 ;  /* 0x0000000b00107306 */ /* 0x000e620000209400 */
[----:B------:R-:W-:-:S04]  /*0fe0*/  @P3 IMAD.WIDE.U32 R18, R7, c[0x0][0x1a0], RZ ;  /* 0x0000680007123a25 */ /* 0x000fc800078e00ff */
[----:B------:R-:W-:-:S03]  /*0ff0*/  @P3 IMAD R7, R7, c[0x0][0x1a4], R19 ;  /* 0x0000690007073a24 */ /* 0x000fc600078e0213 */
[----:B-1----:R-:W1:Y:S02]  /*1000*/  MUFU.RCP R16, R16 ;  /* 0x0000001000107308 */ /* 0x002e640000001000 */
[----:B-1----:R-:W-:-:S06]  /*1010*/  IADD3 R16, R16, 0xffffffe, RZ ;  /* 0x0ffffffe10107810 */ /* 0x002fcc0007ffe0ff */
[----:B------:R-:W1:Y:S02]  /*1020*/  F2I.FTZ.U32.TRUNC.NTZ R17, R16 ;  /* 0x0000001000117305 */ /* 0x000e64000021f000 */
[----:B-1----:R-:W-:Y:S02]  /*1030*/  IMAD.MOV R0, RZ, RZ, -R17 ;  /* 0x000000ffff007224 */ /* 0x002fe400078e0a11 */
[----:B------:R-:W-:Y:S02]  /*1040*/  IMAD.MOV.U32 R16, RZ, RZ, RZ ;  /* 0x000000ffff107224 */ /* 0x000fe400078e00ff */
[----:B------:R-:W-:Y:S01]  /*1050*/  IMAD R6, R0, R11, RZ ;  /* 0x0000000b00067224 */ /* 0x000fe200078e02ff */
[----:B------:R-:W-:-:S03]  /*1060*/  IABS R0, R8 ;  /* 0x0000000800007213 */ /* 0x000fc60000000000 */
        /* <DEDUP_REMOVED lines=11> */
[----:B------:R-:W-:-:S02]  /*1120*/  ISETP.GE.AND P1, PT, R0, RZ, PT ;  /* 0x000000ff0000720c */ /* 0x000fc40003f26270 */
[----:B------:R-:W-:Y:S02]  /*1130*/  SHF.R.S32.HI R0, RZ, 0x1f, R200 ;  /* 0x0000001fff007819 */ /* 0x000fe400000114c8 */
[----:B------:R-:W-:-:S03]  /*1140*/  MOV R11, R3 ;  /* 0x00000003000b7202 */ /* 0x000fc60000000f00 */
[----:B------:R-:W-:Y:S01]  /*1150*/  @P2 IADD3 R6, R6, 0x1, RZ ;  /* 0x0000000106062810 */ /* 0x000fe20007ffe0ff */
[----:B------:R-:W-:Y:S02]  /*1160*/  IMAD R13, R0, c[0x0][0x198], RZ ;  /* 0x00006600000d7a24 */ /* 0x000fe400078e02ff */
[----:B------:R-:W-:-:S04]  /*1170*/  IMAD.WIDE.U32 R10, R200, c[0x0][0x198], R10 ;  /* 0x00006600c80a7a25 */ /* 0x000fc800078e000a */
[----:B------:R-:W-:Y:S01]  /*1180*/  @!P1 IMAD.MOV R6, RZ, RZ, -R6 ;  /* 0x000000ffff069224 */ /* 0x000fe200078e0a06 */
[----:B------:R-:W-:Y:S01]  /*1190*/  @!P0 LOP3.LUT R6, RZ, c[0x0][0x1c8], RZ, 0x33, !PT ;  /* 0x00007200ff068a12 */ /* 0x000fe200078e33ff */
[----:B------:R-:W-:Y:S02]  /*11a0*/  IMAD R13, R200, c[0x0][0x19c], R13 ;  /* 0x00006700c80d7a24 */ /* 0x000fe400078e020d */
[----:B------:R-:W-:Y:S01]  /*11b0*/  IMAD.MOV.U32 R16, RZ, RZ, R10 ;  /* 0x000000ffff107224 */ /* 0x000fe200078e000a */
[----:B------:R-:W-:Y:S02]  /*11c0*/  SHF.R.S32.HI R3, RZ, 0x1f, R6 ;  /* 0x0000001fff037819 */ /* 0x000fe40000011406 */
[----:B------:R-:W-:-:S03]  /*11d0*/  IADD3 R17, R11, R13, RZ ;  /* 0x0000000d0b117210 */ /* 0x000fc60007ffe0ff */
[----:B------:R-:W-:Y:S02]  /*11e0*/  IMAD R11, R3, c[0x0][0x1b0], RZ ;  /* 0x00006c00030b7a24 */ /* 0x000fe400078e02ff */
[----:B------:R-:W-:-:S04]  /*11f0*/  IMAD.WIDE.U32 R16, R6, c[0x0][0x1b0], R16 ;  /* 0x00006c0006107a25 */ /* 0x000fc800078e0010 */
[----:B------:R-:W-:Y:S01]  /*1200*/  IMAD R11, R6, c[0x0][0x1b4], R11 ;  /* 0x00006d00060b7a24 */ /* 0x000fe200078e020b */
[----:B------:R-:W-:-:S03]  /*1210*/  MOV R30, R16 ;  /* 0x00000010001e7202 */ /* 0x000fc60000000f00 */
[----:B------:R-:W-:Y:S01]  /*1220*/  IMAD.IADD R11, R17, 0x1, R11 ;  /* 0x00000001110b7824 */ /* 0x000fe200078e020b */
        /* <DEDUP_REMOVED lines=11> */
[----:B------:R-:W-:Y:S02]  /*12e0*/  MOV R18, R16 ;  /* 0x0000001000127202 */ /* 0x000fe40000000f00 */
.L_x_678:
[----:B------:R-:W-:Y:S01]  /*12f0*/  ISETP.NE.AND P0, PT, R214, -0x1, PT ;  /* 0xffffffffd600780c */ /* 0x000fe20003f05270 */
[----:B------:R-:W-:Y:S01]  /*1300*/  IMAD R3, R3, c[0x0][0x1b8], RZ ;  /* 0x00006e0003037a24 */ /* 0x000fe200078e02ff */
[----:B------:R-:W-:Y:S01]  /*1310*/  SHF.R.S32.HI R20, RZ, 0x1f, R14 ;  /* 0x0000001fff147819 */ /* 0x000fe2000001140e */
[----:B------:R-:W-:Y:S01]  /*1320*/  BSSY B0, `(.L_x_680) ;  /* 0x000005a000007945 */ /* 0x000fe20003800000 */
[----:B------:R-:W-:Y:S01]  /*1330*/  SHF.R.S32.HI R10, RZ, 0x1f, R8 ;  /* 0x0000001fff0a7819 */ /* 0x000fe20000011408 */
[----:B------:R-:W-:Y:S01]  /*1340*/  IMAD R3, R6, c[0x0][0x1bc], R3 ;  /* 0x00006f0006037a24 */ /* 0x000fe200078e0203 */
[CC--:B------:R-:W-:Y:S02]  /*1350*/  LEA.HI R217, R20.reuse, R14.reuse, RZ, 0x2 ;  /* 0x0000000e14d97211 */ /* 0x0c0fe400078f10ff */
[----:B------:R-:W-:Y:S01]  /*1360*/  LEA.HI R17, R20, R14, RZ, 0x3 ;  /* 0x0000000e14117211 */ /* 0x000fe200078f18ff */
[----:B------:R-:W-:Y:S01]  /*1370*/  IMAD R10, R10, c[0x0][0x1a8], RZ ;  /* 0x00006a000a0a7a24 */ /* 0x000fe200078e02ff */
[----:B------:R-:W-:-:S02]  /*1380*/  LOP3.LUT R220, R217, 0xfffffffc, RZ, 0xc0, !PT ;  /* 0xfffffffcd9dc7812 */ /* 0x000fc400078ec0ff */
[----:B------:R-:W-:Y:S01]  /*1390*/  SHF.R.S32.HI R25, RZ, 0x3, R17 ;  /* 0x00000003ff197819 */ /* 0x000fe20000011411 */
[----:B------:R-:W-:Y:S01]  /*13a0*/  @P0 IMAD.WIDE.U32 R28, R214, c[0x0][0x190], RZ ;  /* 0x00006400d61c0a25 */ /* 0x000fe200078e00ff */
[----:B-----5:R-:W-:Y:S02]  /*13b0*/  @!P0 SHF.R.S32.HI R2, RZ, 0x1f, R4 ;  /* 0x0000001fff028819 */ /* 0x020fe40000011404 */
[----:B------:R-:W-:Y:S01]  /*13c0*/  SHF.R.S32.HI R224, RZ, 0x2, R217 ;  /* 0x00000002ffe07819 */ /* 0x000fe200000114d9 */
[----:B------:R-:W-:Y:S02]  /*13d0*/  IMAD.IADD R220, R14, 0x1, -R220 ;  /* 0x000000010edc7824 */ /* 0x000fe400078e0adc */
[----:B------:R-:W-:Y:S01]  /*13e0*/  @!P0 IMAD R2, R2, c[0x0][0x178], RZ ;  /* 0x00005e0002028a24 */ /* 0x000fe200078e02ff */
[----:B------:R-:W-:Y:S01]  /*13f0*/  LEA.HI R217, R217, R224, RZ, 0x1 ;  /* 0x000000e0d9d97211 */ /* 0x000fe200078f08ff */
[----:B------:R-:W-:Y:S01]  /*1400*/  IMAD.SHL.U32 R9, R25, 0x40, RZ ;  /* 0x0000004019097824 */ /* 0x000fe200078e00ff */
[----:B------:R-:W-:Y:S01]  /*1410*/  SHF.R.S32.HI R225, RZ, 0x1f, R224 ;  /* 0x0000001fffe17819 */ /* 0x000fe200000114e0 */
[----:B------:R-:W-:Y:S01]  /*1420*/  @!P0 IMAD.WIDE.U32 R22, R4, c[0x0][0x178], RZ ;  /* 0x00005e0004168a25 */ /* 0x000fe200078e00ff */
[----:B------:R-:W-:-:S02]  /*1430*/  LOP3.LUT R217, R217, 0x7fffffe, RZ, 0xc0, !PT ;  /* 0x07fffffed9d97812 */ /* 0x000fc400078ec0ff */
[----:B------:R-:W-:Y:S01]  /*1440*/  LOP3.LUT R9, R9, 0xc0, RZ, 0xc0, !PT ;  /* 0x000000c009097812 */ /* 0x000fe200078ec0ff */
[----:B------:R-:W-:Y:S01]  /*1450*/  @!P0 IMAD R2, R4, c[0x0][0x17c], R2 ;  /* 0x00005f0004028a24 */ /* 0x000fe200078e0202 */
[----:B------:R-:W-:Y:S01]  /*1460*/  IADD3 R200, P1, R224, R200, RZ ;  /* 0x000000c8e0c87210 */ /* 0x000fe20007f3e0ff */
[----:B------:R-:W-:Y:S02]  /*1470*/  IMAD.SHL.U32 R220, R220, 0x8, RZ ;  /* 0x00000008dcdc7824 */ /* 0x000fe400078e00ff */
[----:B------:R-:W-:Y:S01]  /*1480*/  @P0 IMAD R15, R214, c[0x0][0x194], R29 ;  /* 0x00006500d60f0a24 */ /* 0x000fe200078e021d */
[----:B------:R-:W-:Y:S01]  /*1490*/  @!P0 IADD3 R15, R23, R2, RZ ;  /* 0x00000002170f8210 */ /* 0x000fe20007ffe0ff */
[----:B------:R-:W-:Y:S01]  /*14a0*/  @!P0 IMAD.MOV.U32 R28, RZ, RZ, R22 ;  /* 0x000000ffff1c8224 */ /* 0x000fe200078e0016 */
[----:B------:R-:W-:Y:S01]  /*14b0*/  LOP3.LUT R4, R9, 0x18, R220, 0xf8, !PT ;  /* 0x0000001809047812 */ /* 0x000fe200078ef8dc */
[----:B------:R-:W-:Y:S01]  /*14c0*/  IMAD.IADD R217, R224, 0x1, -R217 ;  /* 0x00000001e0d97824 */ /* 0x000fe200078e0ad9 */
[----:B------:R-:W-:Y:S01]  /*14d0*/  SHF.R.U32.HI R9, RZ, 0x3, R9 ;  /* 0x00000003ff097819 */ /* 0x000fe20000011609 */
[----:B------:R-:W-:Y:S01]  /*14e0*/  IMAD R196, R225, c[0x0][0x198], RZ ;  /* 0x00006600e1c47a24 */ /* 0x000fe200078e02ff */
[-C--:B------:R-:W-:Y:S01]  /*14f0*/  LEA.HI R2, R20, R14.reuse, RZ, 0x5 ;  /* 0x0000000e14027211 */ /* 0x080fe200078f28ff */
[----:B------:R-:W-:Y:S01]  /*1500*/  IMAD R10, R8, c[0x0][0x1ac], R10 ;  /* 0x00006b00080a7a24 */ /* 0x000fe200078e020a */
[----:B------:R-:W-:Y:S01]  /*1510*/  LEA.HI R20, R20, R14, RZ, 0x4 ;  /* 0x0000000e14147211 */ /* 0x000fe200078f20ff */
[----:B------:R-:W-:Y:S01]  /*1520*/  IMAD R196, R224, c[0x0][0x19c], R196 ;  /* 0x00006700e0c47a24 */ /* 0x000fe200078e02c4 */
[----:B------:R-:W-:Y:S01]  /*1530*/  LOP3.LUT R9, R4, R9, RZ, 0x3c, !PT ;  /* 0x0000000904097212 */ /* 0x000fe200078e3cff */
[----:B------:R-:W-:Y:S01]  /*1540*/  IMAD.WIDE R12, R12, 0x40, R224 ;  /* 0x000000400c0c7825 */ /* 0x000fe200078e02e0 */
[----:B------:R-:W-:-:S02]  /*1550*/  IADD3 R18, P0, R220, R18, RZ ;  /* 0x00000012dc127210 */ /* 0x000fc40007f1e0ff */
[----:B------:R-:W-:Y:S02]  /*1560*/  SHF.R.S32.HI R221, RZ, 0x1f, R220 ;  /* 0x0000001fffdd7819 */ /* 0x000fe400000114dc */
[----:B------:R-:W-:Y:S02]  /*1570*/  LOP3.LUT R4, R20, 0xfffffff0, RZ, 0xc0, !PT ;  /* 0xfffffff014047812 */ /* 0x000fe400078ec0ff */
[----:B------:R-:W-:Y:S01]  /*1580*/  SHF.R.S32.HI R24, RZ, 0x5, R2 ;  /* 0x00000005ff187819 */ /* 0x000fe20000011402 */
[----:B------:R-:W-:Y:S01]  /*1590*/  IMAD.X R19, R221, 0x1, R7, P0 ;  /* 0x00000001dd137824 */ /* 0x000fe200000e0607 */
[----:B------:R-:W-:Y:S01]  /*15a0*/  IADD3.X R0, R225, R0, RZ, P1, !PT ;  /* 0x00000000e1007210 */ /* 0x000fe20000ffe4ff */
[----:B------:R-:W-:Y:S01]  /*15b0*/  IMAD.IADD R4, R14, 0x1, -R4 ;  /* 0x000000010e047824 */ /* 0x000fe200078e0a04 */
[----:B------:R-:W-:Y:S01]  /*15c0*/  IADD3 R28, P0, R220, R28, RZ ;  /* 0x0000001cdc1c7210 */ /* 0x000fe20007f1e0ff */
[----:B------:R-:W-:Y:S01]  /*15d0*/  IMAD R217, R24, 0x8, R217 ;  /* 0x0000000818d97824 */ /* 0x000fe200078e02d9 */
[----:B------:R-:W-:Y:S01]  /*15e0*/  IADD3 R30, P2, R220, R30, RZ ;  /* 0x0000001edc1e7210 */ /* 0x000fe20007f5e0ff */
[----:B------:R-:W-:Y:S01]  /*15f0*/  IMAD.WIDE.U32 R6, R6, c[0x0][0x1b8], R18 ;  /* 0x00006e0006067a25 */ /* 0x000fe200078e0012 */
[----:B------:R-:W-:-:S02]  /*1600*/  LEA.HI R19, R4, R4, RZ, 0x1 ;  /* 0x0000000404137211 */ /* 0x000fc400078f08ff */
[----:B------:R-:W-:Y:S01]  /*1610*/  LEA R217, R217, R9, 0x5 ;  /* 0x00000009d9d97211 */ /* 0x000fe200078e28ff */
[----:B------:R-:W-:Y:S01]  /*1620*/  IMAD R202, R0, c[0x0][0x1a0], RZ ;  /* 0x0000680000ca7a24 */ /* 0x000fe200078e02ff */
[--C-:B------:R-:W-:Y:S01]  /*1630*/  SHF.R.S32.HI R22, RZ, 0x1, R19.reuse ;  /* 0x00000001ff167819 */ /* 0x100fe20000011413 */
[----:B------:R-:W-:Y:S01]  /*1640*/  IMAD.IADD R0, R218, 0x1, -R26 ;  /* 0x00000001da007824 */ /* 0x000fe200078e0a1a */
[----:B------:R-:W-:Y:S01]  /*1650*/  SHF.R.S32.HI R9, RZ, 0x1f, R19 ;  /* 0x0000001fff097819 */ /* 0x000fe20000011413 */
[C---:B------:R-:W-:Y:S01]  /*1660*/  IMAD.X R29, R221.reuse, 0x1, R15, P0 ;  /* 0x00000001dd1d7824 */ /* 0x040fe200000e060f */
[----:B------:R-:W-:Y:S01]  /*1670*/  LOP3.LUT R23, R2, 0xffffffe0, RZ, 0xc0, !PT ;  /* 0xffffffe002177812 */ /* 0x000fe200078ec0ff */
[----:B------:R-:W-:Y:S01]  /*1680*/  IMAD.X R31, R221, 0x1, R11, P2 ;  /* 0x00000001dd1f7824 */ /* 0x000fe200010e060b */
[----:B------:R-:W-:Y:S01]  /*1690*/  LEA.HI R9, R9, R22, RZ, 0x2 ;  /* 0x0000001609097211 */ /* 0x000fe200078f10ff */
[----:B------:R-:W-:Y:S01]  /*16a0*/  IMAD.IADD R7, R7, 0x1, R3 ;  /* 0x0000000107077824 */ /* 0x000fe200078e0203 */
[C---:B------:R-:W-:Y:S01]  /*16b0*/  ISETP.GE.AND P0, PT, R224.reuse, R0, PT ;  /* 0x00000000e000720c */ /* 0x040fe20003f06270 */
[----:B------:R-:W-:Y:S01]  /*16c0*/  IMAD.WIDE.U32 R30, R224, c[0x0][0x198], R30 ;  /* 0x00006600e01e7a25 */ /* 0x000fe200078e001e */
[----:B------:R-:W-:-:S02]  /*16d0*/  LOP3.LUT R11, R9, 0xfffffffc, RZ, 0xc0, !PT ;  /* 0xfffffffc090b7812 */ /* 0x000fc400078ec0ff */
[----:B------:R-:W-:Y:S01]  /*16e0*/  SHF.L.U32 R217, R217, 0x1, RZ ;  /* 0x00000001d9d97819 */ /* 0x000fe200000006ff */
[----:B------:R-:W-:Y:S01]  /*16f0*/  IMAD R202, R200, c[0x0][0x1a4], R202 ;  /* 0x00006900c8ca7a24 */ /* 0x000fe200078e02ca */
[----:B------:R-:W-:Y:S01]  /*1700*/  MOV R197, R30 ;  /* 0x0000001e00c57202 */ /* 0x000fe20000000f00 */
[----:B------:R-:W-:Y:S02]  /*1710*/  IMAD.IADD R22, R22, 0x1, -R11 ;  /* 0x0000000116167824 */ /* 0x000fe400078e0a0b */
[----:B------:R-:W-:Y:S02]  /*1720*/  IMAD.MOV.U32 R2, RZ, RZ, 0x10 ;  /* 0x00000010ff027424 */ /* 0x000fe400078e00ff */
[----:B------:R-:W-:Y:S01]  /*1730*/  IMAD.WIDE.U32 R8, R8, c[0x0][0x1a8], R28 ;  /* 0x00006a0008087a25 */ /* 0x000fe200078e001c */
[----:B------:R-:W-:-:S03]  /*1740*/  LOP3.LUT P1, RZ, R22, 0x2, RZ, 0xc0, !PT ;  /* 0x0000000216ff7812 */ /* 0x000fc6000782c0ff */
[----:B------:R-:W-:Y:S01]  /*1750*/  IMAD.WIDE.U32 R200, R200, c[0x0][0x1a0], R6 ;  /* 0x00006800c8c87a25 */ /* 0x000fe200078e0006 */
[----:B------:R-:W-:-:S03]  /*1760*/  SEL R3, R2, 0xfffffff0, !P1 ;  /* 0xfffffff002037807 */ /* 0x000fc60004800000 */
[----:B------:R-:W-:Y:S02]  /*1770*/  IMAD.IADD R196, R31, 0x1, R196 ;  /* 0x000000011fc47824 */ /* 0x000fe400078e02c4 */
[----:B------:R-:W-:Y:S02]  /*1780*/  IMAD.IADD R23, R14, 0x1, -R23 ;  /* 0x000000010e177824 */ /* 0x000fe400078e0a17 */
[----:B------:R-:W-:Y:S02]  /*1790*/  IMAD.IADD R11, R9, 0x1, R10 ;  /* 0x00000001090b7824 */ /* 0x000fe400078e020a */
[----:B------:R-:W-:Y:S01]  /*17a0*/  IMAD.IADD R203, R201, 0x1, R202 ;  /* 0x00000001c9cb7824 */ /* 0x000fe200078e02ca */
[----:B------:R-:W-:Y:S05]  /*17b0*/  @P0 BRA `(.L_x_681) ;  /* 0x0000010000000947 */ /* 0x000fea0003800000 */
[----:B------:R-:W-:-:S13]  /*17c0*/  ISETP.GE.AND P0, PT, R220, c[0x0][0x220], PT ;  /* 0x00008800dc007a0c */ /* 0x000fda0003f06270 */
[----:B------:R1:W-:Y:S04]  /*17d0*/  @P0 STS [R217], RZ ;  /* 0x000000ffd9000388 */ /* 0x0003e80000000800 */
[----:B------:R1:W-:Y:S04]  /*17e0*/  @P0 STS [R217+0x4], RZ ;  /* 0x000004ffd9000388 */ /* 0x0003e80000000800 */
[----:B------:R1:W-:Y:S01]  /*17f0*/  @P0 STS.64 [R217+0x8], RZ ;  /* 0x000008ffd9000388 */ /* 0x0003e20000000a00 */
        /* <DEDUP_REMOVED lines=8> */
[----:B------:R-:W-:Y:S01]  /*1880*/  @!PT LDS RZ, [RZ] ;  /* 0x00000000fffff984 */ /* 0x000fe20000000800 */
[----:B------:R-:W-:Y:S01]  /*1890*/  @!PT LDS RZ, [RZ] ;  /* 0x00000000fffff984 */ /* 0x000fe20000000800 */
[----:B------:R-:W-:Y:S01]  /*18a0*/  @!PT LDS RZ, [RZ] ;  /* 0x00000000fffff984 */ /* 0x000fe20000000800 */
[----:B------:R2:W-:Y:S02]  /*18b0*/  LDGSTS.E.BYPASS.LTC128B.128 [R217], [R30.64] ;  /* 0x000000001ed97fae */ /* 0x0005e4000b901d46 */
.L_x_681:
[----:B------:R-:W-:Y:S05]  /*18c0*/  BSYNC B0 ;  /* 0x0000000000007941 */ /* 0x000fea0003800000 */
.L_x_680:
[----:B------:R-:W-:Y:S01]  /*18d0*/  IADD3 R6, R224, 0x20, RZ ;  /* 0x00000020e0067810 */ /* 0x000fe20007ffe0ff */
[----:B------:R-:W-:Y:S03]  /*18e0*/  BSSY B0, `(.L_x_682) ;  /* 0x0000013000007945 */ /* 0x000fe60003800000 */
[----:B------:R-:W-:-:S13]  /*18f0*/  ISETP.GE.AND P0, PT, R6, R0, PT ;  /* 0x000000000600720c */ /* 0x000fda0003f06270 */
[----:B------:R-:W-:Y:S05]  /*1900*/  @P0 BRA `(.L_x_683) ;  /* 0x0000010000000947 */ /* 0x000fea0003800000 */
[----:B------:R-:W-:-:S13]  /*1910*/  ISETP.GE.AND P0, PT, R220, c[0x0][0x220], PT ;  /* 0x00008800dc007a0c */ /* 0x000fda0003f06270 */
[----:B------:R3:W-:Y:S01]  /*1920*/  @P0 STS.128 [R217+0x800], RZ ;  /* 0x000800ffd9000388 */ /* 0x0007e20000000c00 */
[----:B------:R-:W-:Y:S05]  /*1930*/  @P0 BRA `(.L_x_683) ;  /* 0x000000d000000947 */ /* 0x000fea0003800000 */
[----:B------:R-:W-:Y:S02]  /*1940*/  IADD3 R7, P0, R12, 0x20, RZ ;  /* 0x000000200c077810 */ /* 0x000fe40007f1e0ff */
[----:B------:R-:W-:Y:S02]  /*1950*/  MOV R9, R11 ;  /* 0x0000000b00097202 */ /* 0x000fe40000000f00 */
[----:B------:R-:W-:-:S03]  /*1960*/  IADD3.X R0, RZ, R13, RZ, P0, !PT ;  /* 0x0000000dff007210 */ /* 0x000fc600007fe4ff */
[----:B------:R-:W-:-:S04]  /*1970*/  IMAD.WIDE.U32 R8, R7, c[0x0][0x190], R8 ;  /* 0x0000640007087a25 */ /* 0x000fc800078e0008 */
[----:B------:R-:W-:Y:S01]  /*1980*/  IMAD R0, R0, c[0x0][0x190], RZ ;  /* 0x0000640000007a24 */ /* 0x000fe200078e02ff */
[----:B------:R-:W-:-:S03]  /*1990*/  LEA R10, P0, R8, c[0x0][0x160], 0x1 ;  /* 0x00005800080a7a11 */ /* 0x000fc600078008ff */
[----:B------:R-:W-:-:S05]  /*19a0*/  IMAD R0, R7, c[0x0][0x194], R0 ;  /* 0x0000650007007a24 */ /* 0x000fca00078e0200 */
[----:B------:R-:W-:-:S04]  /*19b0*/  IADD3 R0, R9, R0, RZ ;  /* 0x0000000009007210 */ /* 0x000fc80007ffe0ff */
[----:B------:R-:W-:-:S05]  /*19c0*/  LEA.HI.X R11, R8, c[0x0][0x164], R0, 0x1, P0 ;  /* 0x00005900080b7a11 */ /* 0x000fca00000f0c00 */
[----:B------:R-:W-:Y:S01]  /*19d0*/  @!PT LDS RZ, [RZ] ;  /* 0x00000000fffff984 */ /* 0x000fe20000000800 */
[----:B------:R-:W-:Y:S01]  /*19e0*/  @!PT LDS RZ, [RZ] ;  /* 0x00000000fffff984 */ /* 0x000fe20000000800 */
[----:B------:R-:W-:Y:S01]  /*19f0*/  @!PT LDS RZ, [RZ] ;  /* 0x00000000fffff984 */ /* 0x000fe20000000800 */
[----:B------:R4:W-:Y:S02]  /*1a00*/  LDGSTS.E.BYPASS.LTC128B.128 [R217+0x800], [R10.64] ;  /* 0x008000000ad97fae */ /* 0x0009e4000b901d46 */
.L_x_683:
[----:B------:R-:W-:Y:S05]  /*1a10*/  BSYNC B0 ;  /* 0x0000000000007941 */ /* 0x000fea0003800000 */
.L_x_682:
[----:B------:R-:W-:Y:S01]  /*1a20*/  IADD3 R216, R154, -0x1, RZ ;  /* 0xffffffff9ad87810 */ /* 0x000fe20007ffe0ff */
[----:B------:R-:W-:Y:S04]  /*1a30*/  BSSY B0, `(.L_x_684) ;  /* 0x0000010000007945 */ /* 0x000fe80003800000 */
[----:B------:R-:W-:-:S04]  /*1a40*/  IMAD.SHL.U32 R7, R216, 0x100, RZ ;  /* 0x00000100d8077824 */ /* 0x000fc800078e00ff */
[----:B------:R-:W-:-:S05]  /*1a50*/  IMAD.IADD R0, R199, 0x1, -R7 ;  /* 0x00000001c7007824 */ /* 0x000fca00078e0a07 */
[----:B------:R-:W-:-:S13]  /*1a60*/  ISETP.GE.AND P0, PT, R224, R0, PT ;  /* 0x00000000e000720c */ /* 0x000fda0003f06270 */
[----:B------:R-:W-:Y:S05]  /*1a70*/  @P0 BRA `(.L_x_685) ;  /* 0x000000b000000947 */ /* 0x000fea0003800000 */
[----:B------:R-:W-:-:S13]  /*1a80*/  ISETP.GE.AND P0, PT, R220, c[0x0][0x220], PT ;  /* 0x00008800dc007a0c */ /* 0x000fda0003f06270 */
[----:B------:R1:W-:Y:S04]  /*1a90*/  @P0 STS [R217+0x1000], RZ ;  /* 0x001000ffd9000388 */ /* 0x0003e80000000800 */
[----:B------:R1:W-:Y:S04]  /*1aa0*/  @P0 STS [R217+0x1004], RZ ;  /* 0x001004ffd9000388 */ /* 0x0003e80000000800 */
[----:B------:R1:W-:Y:S01]  /*1ab0*/  @P0 STS.64 [R217+0x1008], RZ ;  /* 0x001008ffd9000388 */ /* 0x0003e20000000a00 */
[----:B------:R-:W-:Y:S05]  /*1ac0*/  @P0 BRA `(.L_x_685) ;  /* 0x0000006000000947 */ /* 0x000fea0003800000 */
[----:B------:R-:W-:-:S04]  /*1ad0*/  LEA R8, P0, R197, c[0x0][0x168], 0x1 ;  /* 0x00005a00c5087a11 */ /* 0x000fc800078008ff */
[----:B------:R-:W-:-:S05]  /*1ae0*/  LEA.HI.X R9, R197, c[0x0][0x16c], R196, 0x1, P0 ;  /* 0x00005b00c5097a11 */ /* 0x000fca00000f0cc4 */
[----:B------:R-:W-:Y:S01]  /*1af0*/  @!PT LDS RZ, [RZ] ;  /* 0x00000000fffff984 */ /* 0x000fe20000000800 */
[----:B------:R-:W-:Y:S01]  /*1b00*/  @!PT LDS RZ, [RZ] ;  /* 0x00000000fffff984 */ /* 0x000fe20000000800 */
[----:B------:R-:W-:Y:S01]  /*1b10*/  @!PT LDS RZ, [RZ] ;  /* 0x00000000fffff984 */ /* 0x000fe20000000800 */
[----:B------:R1:W-:Y:S04]  /*1b20*/  LDGSTS.E.BYPASS.LTC128B.128 [R217+0x1000], [R8.64] ;  /* 0x0100000008d97fae */ /* 0x0003e8000b901d46 */
.L_x_685:
[----:B------:R-:W-:Y:S05]  /*1b30*/  BSYNC B0 ;  /* 0x0000000000007941 */ /* 0x000fea0003800000 */
.L_x_684:
[----:B------:R-:W-:Y:S01]  /*1b40*/  ISETP.GE.AND P0, PT, R6, R0, PT ;  /* 0x000000000600720c */ /* 0x000fe20003f06270 */
[----:B------:R-:W-:Y:S01]  /*1b50*/  IMAD.MOV.U32 R155, RZ, RZ, c[0x0][0x198] ;  /* 0x00006600ff9b7624 */ /* 0x000fe200078e00ff */
[----:B------:R-:W-:Y:S01]  /*1b60*/  MOV R219, 0x5 ;  /* 0x0000000500db7802 */ /* 0x000fe20000000f00 */
[----:B------:R-:W-:Y:S02]  /*1b70*/  BSSY B0, `(.L_x_686) ;  /* 0x000000f000007945 */ /* 0x000fe40003800000 */
[C---:B------:R-:W-:Y:S01]  /*1b80*/  IMAD.SHL.U32 R213, R155.reuse, 0x20, RZ ;  /* 0x000000209bd57824 */ /* 0x040fe200078e00ff */
[----:B------:R-:W-:-:S07]  /*1b90*/  SHF.L.U64.HI R212, R155, R219, c[0x0][0x19c] ;  /* 0x000067009bd47619 */ /* 0x000fce00000102db */
[----:B------:R-:W-:Y:S05]  /*1ba0*/  @P0 BRA `(.L_x_687) ;  /* 0x000000b000000947 */ /* 0x000fea0003800000 */
[----:B------:R-:W-:-:S13]  /*1bb0*/  ISETP.GE.AND P0, PT, R220, c[0x0][0x220], PT ;  /* 0x00008800dc007a0c */ /* 0x000fda0003f06270 */
[----:B------:R1:W-:Y:S01]  /*1bc0*/  @P0 STS.128 [R217+0x1800], RZ ;  /* 0x001800ffd9000388 */ /* 0x0003e20000000c00 */
[----:B------:R-:W-:Y:S05]  /*1bd0*/  @P0 BRA `(.L_x_687) ;  /* 0x0000008000000947 */ /* 0x000fea0003800000 */
[----:B-1----:R-:W-:-:S05]  /*1be0*/  IADD3 R9, P0, R213, R197, RZ ;  /* 0x000000c5d5097210 */ /* 0x002fca0007f1e0ff */
[----:B------:R-:W-:Y:S01]  /*1bf0*/  IMAD.X R8, R212, 0x1, R196, P0 ;  /* 0x00000001d4087824 */ /* 0x000fe200000e06c4 */
[----:B----4-:R-:W-:-:S04]  /*1c00*/  LEA R10, P0, R9, c[0x0][0x168], 0x1 ;  /* 0x00005a00090a7a11 */ /* 0x010fc800078008ff */
[----:B------:R-:W-:-:S05]  /*1c10*/  LEA.HI.X R11, R9, c[0x0][0x16c], R8, 0x1, P0 ;  /* 0x00005b00090b7a11 */ /* 0x000fca00000f0c08 */
[----:B------:R-:W-:Y:S01]  /*1c20*/  @!PT LDS RZ, [RZ] ;  /* 0x00000000fffff984 */ /* 0x000fe20000000800 */
[----:B------:R-:W-:Y:S01]  /*1c30*/  @!PT LDS RZ, [RZ] ;  /* 0x00000000fffff984 */ /* 0x000fe20000000800 */
[----:B------:R-:W-:Y:S01]  /*1c40*/  @!PT LDS RZ, [RZ] ;  /* 0x00000000fffff984 */ /* 0x000fe20000000800 */
[----:B------:R1:W-:Y:S04]  /*1c50*/  LDGSTS.E.BYPASS.LTC128B.128 [R217+0x1800], [R10.64] ;  /* 0x018000000ad97fae */ /* 0x0003e8000b901d46 */
.L_x_687:
[----:B------:R-:W-:Y:S05]  /*1c60*/  BSYNC B0 ;  /* 0x0000000000007941 */ /* 0x000fea0003800000 */
.L_x_686:
[----:B------:R-:W-:Y:S01]  /*1c70*/  IADD3 R13, R224, 0x40, RZ ;  /* 0x00000040e00d7810 */ /* 0x000fe20007ffe0ff */
[----:B------:R-:W-:Y:S03]  /*1c80*/  BSSY B0, `(.L_x_688) ;  /* 0x000000f000007945 */ /* 0x000fe60003800000 */
[----:B------:R-:W-:-:S13]  /*1c90*/  ISETP.GE.AND P0, PT, R13, R0, PT ;  /* 0x000000000d00720c */ /* 0x000fda0003f06270 */
[----:B------:R-:W-:Y:S05]  /*1ca0*/  @P0 BRA `(.L_x_689) ;  /* 0x000000c000000947 */ /* 0x000fea0003800000 */
[----:B------:R-:W-:-:S13]  /*1cb0*/  ISETP.GE.AND P0, PT, R220, c[0x0][0x220], PT ;  /* 0x00008800dc007a0c */ /* 0x000fda0003f06270 */
[----:B------:R1:W-:Y:S01]  /*1cc0*/  @P0 STS.128 [R217+0x2000], RZ ;  /* 0x002000ffd9000388 */ /* 0x0003e20000000c00 */
[----:B------:R-:W-:Y:S05]  /*1cd0*/  @P0 BRA `(.L_x_689) ;  /* 0x0000009000000947 */ /* 0x000fea0003800000 */
[----:B-1----:R-:W-:Y:S01]  /*1ce0*/  IMAD.MOV.U32 R8, RZ, RZ, c[0x0][0x19c] ;  /* 0x00006700ff087624 */ /* 0x002fe200078e00ff */
[----:B------:R-:W-:-:S04]  /*1cf0*/  LEA R9, P0, R155, R197, 0x6 ;  /* 0x000000c59b097211 */ /* 0x000fc800078030ff */
[----:B------:R-:W-:Y:S02]  /*1d00*/  LEA.HI.X R8, R155, R196, R8, 0x6, P0 ;  /* 0x000000c49b087211 */ /* 0x000fe400000f3408 */
[----:B----4-:R-:W-:-:S04]  /*1d10*/  LEA R10, P0, R9, c[0x0][0x168], 0x1 ;  /* 0x00005a00090a7a11 */ /* 0x010fc800078008ff */
[----:B------:R-:W-:-:S05]  /*1d20*/  LEA.HI.X R11, R9, c[0x0][0x16c], R8, 0x1, P0 ;  /* 0x00005b00090b7a11 */ /* 0x000fca00000f0c08 */
[----:B------:R-:W-:Y:S01]  /*1d30*/  @!PT LDS RZ, [RZ] ;  /* 0x00000000fffff984 */ /* 0x000fe20000000800 */
[----:B------:R-:W-:Y:S01]  /*1d40*/  @!PT LDS RZ, [RZ] ;  /* 0x00000000fffff984 */ /* 0x000fe20000000800 */
[----:B------:R-:W-:Y:S01]  /*1d50*/  @!PT LDS RZ, [RZ] ;  /* 0x00000000fffff984 */ /* 0x000fe20000000800 */
[----:B------:R1:W-:Y:S04]  /*1d60*/  LDGSTS.E.BYPASS.LTC128B.128 [R217+0x2000], [R10.64] ;  /* 0x020000000ad97fae */ /* 0x0003e8000b901d46 */
.L_x_689:
[----:B------:R-:W-:Y:S05]  /*1d70*/  BSYNC B0 ;  /* 0x0000000000007941 */ /* 0x000fea0003800000 */
.L_x_688:
[----:B------:R-:W-:Y:S01]  /*1d80*/  IADD3 R12, R224, 0x60, RZ ;  /* 0x00000060e00c7810 */ /* 0x000fe20007ffe0ff */
[----:B------:R-:W-:Y:S03]  /*1d90*/  BSSY B0, `(.L_x_690) ;  /* 0x0000012000007945 */ /* 0x000fe60003800000 */
[----:B------:R-:W-:-:S13]  /*1da0*/  ISETP.GE.AND P0, PT, R12, R0, PT ;  /* 0x000000000c00720c */ /* 0x000fda0003f06270 */
[----:B------:R-:W-:Y:S05]  /*1db0*/  @P0 BRA `(.L_x_691) ;  /* 0x000000f000000947 */ /* 0x000fea0003800000 */
[----:B------:R-:W-:-:S13]  /*1dc0*/  ISETP.GE.AND P0, PT, R220, c[0x0][0x220], PT ;  /* 0x00008800dc007a0c */ /* 0x000fda0003f06270 */
[----:B------:R1:W-:Y:S01]  /*1dd0*/  @P0 STS.128 [R217+0x2800], RZ ;  /* 0x002800ffd9000388 */ /* 0x0003e20000000c00 */
[----:B------:R-:W-:Y:S05]  /*1de0*/  @P0 BRA `(.L_x_691) ;  /* 0x000000c000000947 */ /* 0x000fea0003800000 */
[----:B-1----:R-:W-:Y:S01]  /*1df0*/  IMAD.MOV.U32 R8, RZ, RZ, R197 ;  /* 0x000000ffff087224 */ /* 0x002fe200078e00c5 */
[----:B------:R-:W-:Y:S01]  /*1e00*/  ULDC UR4, c[0x0][0x19c] ;  /* 0x0000670000047ab9 */ /* 0x000fe20000000800 */
[----:B------:R-:W-:Y:S01]  /*1e10*/  IMAD.MOV.U32 R9, RZ, RZ, R196 ;  /* 0x000000ffff097224 */ /* 0x000fe200078e00c4 */
[----:B------:R-:W-:-:S03]  /*1e20*/  UIMAD UR4, UR4, 0x60, URZ ;  /* 0x00000060040478a4 */ /* 0x000fc6000f8e023f */
[----:B------:R-:W-:-:S05]  /*1e30*/  IMAD.WIDE.U32 R28, R155, 0x60, R8 ;  /* 0x000000609b1c7825 */ /* 0x000fca00078e0008 */
[----:B------:R-:W-:Y:S02]  /*1e40*/  IADD3 R8, R29, UR4, RZ ;  /* 0x000000041d087c10 */ /* 0x000fe4000fffe0ff */
[----:B----4-:R-:W-:-:S04]  /*1e50*/  LEA R10, P0, R28, c[0x0][0x168], 0x1 ;  /* 0x00005a001c0a7a11 */ /* 0x010fc800078008ff */
[----:B------:R-:W-:-:S05]  /*1e60*/  LEA.HI.X R11, R28, c[0x0][0x16c], R8, 0x1, P0 ;  /* 0x00005b001c0b7a11 */ /* 0x000fca00000f0c08 */
[----:B------:R-:W-:Y:S01]  /*1e70*/  @!PT LDS RZ, [RZ] ;  /* 0x00000000fffff984 */ /* 0x000fe20000000800 */
[----:B------:R-:W-:Y:S01]  /*1e80*/  @!PT LDS RZ, [RZ] ;  /* 0x00000000fffff984 */ /* 0x000fe20000000800 */
[----:B------:R-:W-:Y:S01]  /*1e90*/  @!PT LDS RZ, [RZ] ;  /* 0x00000000fffff984 */ /* 0x000fe20000000800 */
[----:B------:R1:W-:Y:S04]  /*1ea0*/  LDGSTS.E.BYPASS.LTC128B.128 [R217+0x2800], [R10.64] ;  /* 0x028000000ad97fae */ /* 0x0003e8000b901d46 */
.L_x_691:
[----:B------:R-:W-:Y:S05]  /*1eb0*/  BSYNC B0 ;  /* 0x0000000000007941 */ /* 0x000fea0003800000 */
.L_x_690:
[----:B-1--4-:R-:W-:Y:S01]  /*1ec0*/  IADD3 R11, R224, 0x80, RZ ;  /* 0x00000080e00b7810 */ /* 0x012fe20007ffe0ff */
[----:B------:R-:W-:Y:S03]  /*1ed0*/  BSSY B0, `(.L_x_692) ;  /* 0x000000f000007945 */ /* 0x000fe60003800000 */
[----:B------:R-:W-:-:S13]  /*1ee0*/  ISETP.GE.AND P0, PT, R11, R0, PT ;  /* 0x000000000b00720c */ /* 0x000fda0003f06270 */
[----:B------:R-:W-:Y:S05]  /*1ef0*/  @P0 BRA `(.L_x_693) ;  /* 0x000000c000000947 */ /* 0x000fea0003800000 */
[----:B------:R-:W-:-:S13]  /*1f00*/  ISETP.GE.AND P0, PT, R220, c[0x0][0x220], PT ;  /* 0x00008800dc007a0c */ /* 0x000fda0003f06270 */
[----:B------:R1:W-:Y:S01]  /*1f10*/  @P0 STS.128 [R217+0x3000], RZ ;  /* 0x003000ffd9000388 */ /* 0x0003e20000000c00 */
[----:B------:R-:W-:Y:S05]  /*1f20*/  @P0 BRA `(.L_x_693) ;  /* 0x0000009000000947 */ /* 0x000fea0003800000 */
[----:B------:R-:W-:Y:S01]  /*1f30*/  IMAD.MOV.U32 R8, RZ, RZ, c[0x0][0x19c] ;  /* 0x00006700ff087624 */ /* 0x000fe200078e00ff */
[----:B------:R-:W-:-:S04]  /*1f40*/  LEA R9, P0, R155, R197, 0x7 ;  /* 0x000000c59b097211 */ /* 0x000fc800078038ff */
[----:B------:R-:W-:Y:S02]  /*1f50*/  LEA.HI.X R8, R155, R196, R8, 0x7, P0 ;  /* 0x000000c49b087211 */ /* 0x000fe400000f3c08 */
[----:B------:R-:W-:-:S04]  /*1f60*/  LEA R28, P0, R9, c[0x0][0x168], 0x1 ;  /* 0x00005a00091c7a11 */ /* 0x000fc800078008ff */
[----:B------:R-:W-:-:S05]  /*1f70*/  LEA.HI.X R29, R9, c[0x0][0x16c], R8, 0x1, P0 ;  /* 0x00005b00091d7a11 */ /* 0x000fca00000f0c08 */
[----:B------:R-:W-:Y:S01]  /*1f80*/  @!PT LDS RZ, [RZ] ;  /* 0x00000000fffff984 */ /* 0x000fe20000000800 */
[----:B------:R-:W-:Y:S01]  /*1f90*/  @!PT LDS RZ, [RZ] ;  /* 0x00000000fffff984 */ /* 0x000fe20000000800 */
[----:B------:R-:W-:Y:S01]  /*1fa0*/  @!PT LDS RZ, [RZ] ;  /* 0x00000000fffff984 */ /* 0x000fe20000000800 */
[----:B------:R4:W-:Y:S04]  /*1fb0*/  LDGSTS.E.BYPASS.LTC128B.128 [R217+0x3000], [R28.64] ;  /* 0x030000001cd97fae */ /* 0x0009e8000b901d46 */
.L_x_693:
[----:B------:R-:W-:Y:S05]  /*1fc0*/  BSYNC B0 ;  /* 0x0000000000007941 */ /* 0x000fea0003800000 */
.L_x_692:
[----:B------:R-:W-:Y:S01]  /*1fd0*/  IADD3 R10, R224, 0xa0, RZ ;  /* 0x000000a0e00a7810 */ /* 0x000fe20007ffe0ff */
[----:B------:R-:W-:Y:S03]  /*1fe0*/  BSSY B0, `(.L_x_694) ;  /* 0x0000012000007945 */ /* 0x000fe60003800000 */
[----:B------:R-:W-:-:S13]  /*1ff0*/  ISETP.GE.AND P0, PT, R10, R0, PT ;  /* 0x000000000a00720c */ /* 0x000fda0003f06270 */
[----:B------:R-:W-:Y:S05]  /*2000*/  @P0 BRA `(.L_x_695) ;  /* 0x000000f000000947 */ /* 0x000fea0003800000 */
[----:B------:R-:W-:-:S13]  /*2010*/  ISETP.GE.AND P0, PT, R220, c[0x0][0x220], PT ;  /* 0x00008800dc007a0c */ /* 0x000fda0003f06270 */
[----:B------:R1:W-:Y:S01]  /*2020*/  @P0 STS.128 [R217+0x3800], RZ ;  /* 0x003800ffd9000388 */ /* 0x0003e20000000c00 */
[----:B------:R-:W-:Y:S05]  /*2030*/  @P0 BRA `(.L_x_695) ;  /* 0x000000c000000947 */ /* 0x000fea0003800000 */
[----:B------:R-:W-:Y:S01]  /*2040*/  IMAD.MOV.U32 R8, RZ, RZ, R197 ;  /* 0x000000ffff087224 */ /* 0x000fe200078e00c5 */
[----:B------:R-:W-:Y:S01]  /*2050*/  ULDC UR4, c[0x0][0x19c] ;  /* 0x0000670000047ab9 */ /* 0x000fe20000000800 */
[----:B------:R-:W-:Y:S01]  /*2060*/  IMAD.MOV.U32 R9, RZ, RZ, R196 ;  /* 0x000000ffff097224 */ /* 0x000fe200078e00c4 */
[----:B------:R-:W-:-:S03]  /*2070*/  UIMAD UR4, UR4, 0xa0, URZ ;  /* 0x000000a0040478a4 */ /* 0x000fc6000f8e023f */
[----:B--2---:R-:W-:-:S05]  /*2080*/  IMAD.WIDE.U32 R30, R155, 0xa0, R8 ;  /* 0x000000a09b1e7825 */ /* 0x004fca00078e0008 */
[----:B------:R-:W-:Y:S02]  /*2090*/  IADD3 R8, R31, UR4, RZ ;  /* 0x000000041f087c10 */ /* 0x000fe4000fffe0ff */
[----:B----4-:R-:W-:-:S04]  /*20a0*/  LEA R28, P0, R30, c[0x0][0x168], 0x1 ;  /* 0x00005a001e1c7a11 */ /* 0x010fc800078008ff */
[----:B------:R-:W-:-:S05]  /*20b0*/  LEA.HI.X R29, R30, c[0x0][0x16c], R8, 0x1, P0 ;  /* 0x00005b001e1d7a11 */ /* 0x000fca00000f0c08 */
[----:B------:R-:W-:Y:S01]  /*20c0*/  @!PT LDS RZ, [RZ] ;  /* 0x00000000fffff984 */ /* 0x000fe20000000800 */
[----:B------:R-:W-:Y:S01]  /*20d0*/  @!PT LDS RZ, [RZ] ;  /* 0x00000000fffff984 */ /* 0x000fe20000000800 */
[----:B------:R-:W-:Y:S01]  /*20e0*/  @!PT LDS RZ, [RZ] ;  /* 0x00000000fffff984 */ /* 0x000fe20000000800 */
[----:B------:R2:W-:Y:S04]  /*20f0*/  LDGSTS.E.BYPASS.LTC128B.128 [R217+0x3800], [R28.64] ;  /* 0x038000001cd97fae */ /* 0x0005e8000b901d46 */
.L_x_695:
[----:B------:R-:W-:Y:S05]  /*2100*/  BSYNC B0 ;  /* 0x0000000000007941 */ /* 0x000fea0003800000 */
.L_x_694:
[----:B------:R-:W-:Y:S01]  /*2110*/  IADD3 R9, R224, 0xc0, RZ ;  /* 0x000000c0e0097810 */ /* 0x000fe20007ffe0ff */
[----:B------:R-:W-:Y:S03]  /*2120*/  BSSY B0, `(.L_x_696) ;  /* 0x0000012000007945 */ /* 0x000fe60003800000 */
[----:B------:R-:W-:-:S13]  /*2130*/  ISETP.GE.AND P0, PT, R9, R0, PT ;  /* 0x000000000900720c */ /* 0x000fda0003f06270 */
[----:B------:R-:W-:Y:S05]  /*2140*/  @P0 BRA `(.L_x_697) ;  /* 0x000000f000000947 */ /* 0x000fea0003800000 */
[----:B------:R-:W-:-:S13]  /*2150*/  ISETP.GE.AND P0, PT, R220, c[0x0][0x220], PT ;  /* 0x00008800dc007a0c */ /* 0x000fda0003f06270 */
[----:B------:R1:W-:Y:S01]  /*2160*/  @P0 STS.128 [R217+0x4000], RZ ;  /* 0x004000ffd9000388 */ /* 0x0003e20000000c00 */
[----:B------:R-:W-:Y:S05]  /*2170*/  @P0 BRA `(.L_x_697) ;  /* 0x000000c000000947 */ /* 0x000fea0003800000 */
[----:B--2-4-:R-:W-:Y:S01]  /*2180*/  IMAD.MOV.U32 R28, RZ, RZ, R197 ;  /* 0x000000ffff1c7224 */ /* 0x014fe200078e00c5 */
[----:B------:R-:W-:Y:S01]  /*2190*/  ULDC UR4, c[0x0][0x19c] ;  /* 0x0000670000047ab9 */ /* 0x000fe20000000800 */
[----:B------:R-:W-:Y:S01]  /*21a0*/  IMAD.MOV.U32 R29, RZ, RZ, R196 ;  /* 0x000000ffff1d7224 */ /* 0x000fe200078e00c4 */
[----:B------:R-:W-:-:S03]  /*21b0*/  UIMAD UR4, UR4, 0xc0, URZ ;  /* 0x000000c0040478a4 */ /* 0x000fc6000f8e023f */
[----:B------:R-:W-:-:S05]  /*21c0*/  IMAD.WIDE.U32 R30, R155, 0xc0, R28 ;  /* 0x000000c09b1e7825 */ /* 0x000fca00078e001c */
[----:B------:R-:W-:Y:S02]  /*21d0*/  IADD3 R8, R31, UR4, RZ ;  /* 0x000000041f087c10 */ /* 0x000fe4000fffe0ff */
[----:B------:R-:W-:-:S04]  /*21e0*/  LEA R28, P0, R30, c[0x0][0x168], 0x1 ;  /* 0x00005a001e1c7a11 */ /* 0x000fc800078008ff */
[----:B------:R-:W-:-:S05]  /*21f0*/  LEA.HI.X R29, R30, c[0x0][0x16c], R8, 0x1, P0 ;  /* 0x00005b001e1d7a11 */ /* 0x000fca00000f0c08 */
[----:B------:R-:W-:Y:S01]  /*2200*/  @!PT LDS RZ, [RZ] ;  /* 0x00000000fffff984 */ /* 0x000fe20000000800 */
[----:B------:R-:W-:Y:S01]  /*2210*/  @!PT LDS RZ, [RZ] ;  /* 0x00000000fffff984 */ /* 0x000fe20000000800 */
[----:B------:R-:W-:Y:S01]  /*2220*/  @!PT LDS RZ, [RZ] ;  /* 0x00000000fffff984 */ /* 0x000fe20000000800 */
[----:B------:R2:W-:Y:S04]  /*2230*/  LDGSTS.E.BYPASS.LTC128B.128 [R217+0x4000], [R28.64] ;  /* 0x040000001cd97fae */ /* 0x0005e8000b901d46 */
.L_x_697:
[----:B------:R-:W-:Y:S05]  /*2240*/  BSYNC B0 ;  /* 0x0000000000007941 */ /* 0x000fea0003800000 */
.L_x_696:
        /* <DEDUP_REMOVED lines=19> */
.L_x_699:
[----:B------:R-:W-:Y:S05]  /*2380*/  BSYNC B0 ;  /* 0x0000000000007941 */ /* 0x000fea0003800000 */
.L_x_698:
[----:B------:R-:W0:Y:S01]  /*2390*/  LDGDEPBAR ;  /* 0x00000000000079af */ /* 0x000e220000000000 */
[----:B------:R-:W-:Y:S01]  /*23a0*/  LOP3.LUT R17, R17, 0xfffffff8, RZ, 0xc0, !PT ;  /* 0xfffffff811117812 */ /* 0x000fe200078ec0ff */
[----:B------:R-:W-:Y:S01]  /*23b0*/  IMAD.SHL.U32 R22, R22, 0x40, RZ ;  /* 0x0000004016167824 */ /* 0x000fe200078e00ff */
[----:B------:R-:W-:Y:S01]  /*23c0*/  SHF.R.S32.HI R18, RZ, 0x1f, R4 ;  /* 0x0000001fff127819 */ /* 0x000fe20000011404 */
[----:B------:R-:W-:Y:S01]  /*23d0*/  IMAD R26, R24, 0x10, R26 ;  /* 0x00000010181a7824 */ /* 0x000fe200078e021a */
[----:B------:R-:W-:Y:S01]  /*23e0*/  SHF.R.S32.HI R21, RZ, 0x4, R20 ;  /* 0x00000004ff157819 */ /* 0x000fe20000011414 */
[----:B------:R-:W-:Y:S01]  /*23f0*/  IMAD.IADD R17, R14, 0x1, -R17 ;  /* 0x000000010e117824 */ /* 0x000fe200078e0a11 */
[----:B------:R-:W-:Y:S01]  /*2400*/  LEA.HI R18, R18, R4, RZ, 0x3 ;  /* 0x0000000412127211 */ /* 0x000fe200078f18ff */
[----:B------:R-:W-:Y:S01]  /*2410*/  IMAD.SHL.U32 R198, R14, 0x2, RZ ;  /* 0x000000020ec67824 */ /* 0x000fe200078e00ff */
[----:B------:R-:W-:Y:S01]  /*2420*/  LEA.HI R20, R20, R21, RZ, 0x1 ;  /* 0x0000001514147211 */ /* 0x000fe200078f08ff */
[----:B------:R-:W-:Y:S01]  /*2430*/  BSSY B0, `(.L_x_700) ;  /* 0x000003c000007945 */ /* 0x000fe20003800000 */
[----:B------:R-:W-:Y:S01]  /*2440*/  ISETP.GE.AND P1, PT, R224, R0, PT ;  /* 0x00000000e000720c */ /* 0x000fe20003f26270 */
[----:B------:R-:W-:Y:S01]  /*2450*/  IMAD.SHL.U32 R18, R18, 0x20, RZ ;  /* 0x0000002012127824 */ /* 0x000fe200078e00ff */
[----:B------:R-:W-:-:S02]  /*2460*/  LOP3.LUT R19, R19, 0x7fffffe, RZ, 0xc0, !PT ;  /* 0x07fffffe13137812 */ /* 0x000fc400078ec0ff */
[----:B------:R-:W-:Y:S02]  /*2470*/  LOP3.LUT R20, R20, 0xfffffffe, RZ, 0xc0, !PT ;  /* 0xfffffffe14147812 */ /* 0x000fe400078ec0ff */
[----:B------:R-:W-:Y:S01]  /*2480*/  LEA.HI R16, R17, R17, RZ, 0x1 ;  /* 0x0000001111107211 */ /* 0x000fe200078f08ff */
[----:B------:R-:W-:Y:S01]  /*2490*/  IMAD.IADD R19, R4, 0x1, -R19 ;  /* 0x0000000104137824 */ /* 0x000fe200078e0a13 */
[----:B------:R-:W-:Y:S01]  /*24a0*/  LOP3.LUT R18, R18, 0xffffff00, RZ, 0xc0, !PT ;  /* 0xffffff0012127812 */ /* 0x000fe200078ec0ff */
[----:B------:R-:W-:Y:S01]  /*24b0*/  IMAD.IADD R20, R21, 0x1, -R20 ;  /* 0x0000000115147824 */ /* 0x000fe200078e0a14 */
[----:B------:R-:W-:Y:S02]  /*24c0*/  LOP3.LUT R4, R16, 0x7fffffe, RZ, 0xc0, !PT ;  /* 0x07fffffe10047812 */ /* 0x000fe400078ec0ff */
[----:B------:R-:W-:Y:S01]  /*24d0*/  SHF.R.S32.HI R16, RZ, 0x1, R16 ;  /* 0x00000001ff107819 */ /* 0x000fe20000011410 */
[----:B------:R-:W-:-:S04]  /*24e0*/  DEPBAR.LE SB0, 0x0 ;  /* 0x000080000000791a */ /* 0x000fc80000000000 */
[----:B------:R-:W-:Y:S01]  /*24f0*/  BAR.SYNC.DEFER_BLOCKING 0x0 ;  /* 0x0000000000007b1d */ /* 0x000fe20000010000 */
[----:B------:R-:W-:Y:S01]  /*2500*/  IMAD.SHL.U32 R21, R20, 0x8, RZ ;  /* 0x0000000814157824 */ /* 0x000fe200078e00ff */
[----:B------:R-:W-:Y:S01]  /*2510*/  LOP3.LUT R22, R22, 0xc0, RZ, 0xc0, !PT ;  /* 0x000000c016167812 */ /* 0x000fe200078ec0ff */
[----:B------:R-:W-:Y:S01]  /*2520*/  IMAD.IADD R4, R17, 0x1, -R4 ;  /* 0x0000000111047824 */ /* 0x000fe200078e0a04 */
[----:B------:R-:W-:Y:S01]  /*2530*/  SHF.R.S32.HI R15, RZ, 0x1f, R23 ;  /* 0x0000001fff0f7819 */ /* 0x000fe20000011417 */
[--C-:B------:R-:W-:Y:S01]  /*2540*/  IMAD R24, R24, 0x200, R18.reuse ;  /* 0x0000020018187824 */ /* 0x100fe200078e0212 */
[C---:B------:R-:W-:Y:S01]  /*2550*/  LOP3.LUT P2, RZ, R16.reuse, 0x2, RZ, 0xc0, !PT ;  /* 0x0000000210ff7812 */ /* 0x040fe2000784c0ff */
[----:B------:R-:W-:Y:S01]  /*2560*/  IMAD.SHL.U32 R17, R16, 0x40, RZ ;  /* 0x0000004010117824 */ /* 0x000fe200078e00ff */
[----:B------:R-:W-:Y:S01]  /*2570*/  LOP3.LUT R21, R22, 0x8, R21, 0xf8, !PT ;  /* 0x0000000816157812 */ /* 0x000fe200078ef815 */
[C---:B------:R-:W-:Y:S01]  /*2580*/  IMAD R18, R19.reuse, 0x20, R18 ;  /* 0x0000002013127824 */ /* 0x040fe200078e0212 */
[----:B------:R-:W-:Y:S01]  /*2590*/  SHF.R.U32.HI R16, RZ, 0x3, R22 ;  /* 0x00000003ff107819 */ /* 0x000fe20000011616 */
[----:B------:R-:W-:Y:S01]  /*25a0*/  IMAD R24, R19, 0x20, R24 ;  /* 0x0000002013187824 */ /* 0x000fe200078e0218 */
[----:B------:R-:W-:Y:S01]  /*25b0*/  LEA.HI R15, R15, R23, RZ, 0x2 ;  /* 0x000000170f0f7211 */ /* 0x000fe200078f10ff */
[----:B------:R-:W-:Y:S01]  /*25c0*/  IMAD.SHL.U32 R19, R25, 0x8, RZ ;  /* 0x0000000819137824 */ /* 0x000fe200078e00ff */
[----:B------:R-:W-:Y:S01]  /*25d0*/  LOP3.LUT R17, R17, 0xc0, RZ, 0xc0, !PT ;  /* 0x000000c011117812 */ /* 0x000fe200078ec0ff */
[----:B------:R-:W-:Y:S01]  /*25e0*/  IMAD R209, R20, 0x8, R4 ;  /* 0x0000000814d17824 */ /* 0x000fe200078e0204 */
[----:B------:R-:W-:-:S02]  /*25f0*/  LOP3.LUT R16, R21, R16, RZ, 0x3c, !PT ;  /* 0x0000001015107212 */ /* 0x000fc400078e3cff */
[----:B------:R-:W-:Y:S02]  /*2600*/  SHF.R.S32.HI R215, RZ, 0x2, R15 ;  /* 0x00000002ffd77819 */ /* 0x000fe4000001140f */
[----:B------:R-:W-:Y:S01]  /*2610*/  LOP3.LUT R19, R17, 0x8, R19, 0xf8, !PT ;  /* 0x0000000811137812 */ /* 0x000fe200078ef813 */
[C---:B------:R-:W-:Y:S01]  /*2620*/  IMAD.IADD R211, R16.reuse, 0x1, R24 ;  /* 0x0000000110d37824 */ /* 0x040fe200078e0218 */
[----:B------:R-:W-:Y:S01]  /*2630*/  SHF.R.U32.HI R17, RZ, 0x3, R17 ;  /* 0x00000003ff117819 */ /* 0x000fe20000011611 */
[----:B------:R-:W-:Y:S01]  /*2640*/  IMAD.IADD R4, R16, 0x1, R18 ;  /* 0x0000000110047824 */ /* 0x000fe200078e0212 */
[----:B------:R1:W-:Y:S01]  /*2650*/  @P1 STS [R217+0x5000], RZ ;  /* 0x005000ffd9001388 */ /* 0x0003e20000000800 */
[----:B------:R-:W-:Y:S01]  /*2660*/  IADD3 R26, R26, 0x1, R215 ;  /* 0x000000011a1a7810 */ /* 0x000fe20007ffe0d7 */
[----:B------:R-:W-:Y:S01]  /*2670*/  IMAD.SHL.U32 R211, R211, 0x2, RZ ;  /* 0x00000002d3d37824 */ /* 0x000fe200078e00ff */
[----:B------:R-:W-:Y:S01]  /*2680*/  LOP3.LUT R17, R19, R17, RZ, 0x3c, !PT ;  /* 0x0000001113117212 */ /* 0x000fe200078e3cff */
[----:B------:R1:W-:Y:S01]  /*2690*/  @P1 STS [R217+0x5004], RZ ;  /* 0x005004ffd9001388 */ /* 0x0003e20000000800 */
[----:B------:R-:W-:Y:S01]  /*26a0*/  LEA R152, P0, R200, c[0x0][0x170], 0x1 ;  /* 0x00005c00c8987a11 */ /* 0x000fe200078008ff */
[----:B------:R-:W-:Y:S01]  /*26b0*/  IMAD R210, R3, 0x2, R211 ;  /* 0x0000000203d27824 */ /* 0x000fe200078e02d3 */
[----:B------:R-:W-:Y:S01]  /*26c0*/  IADD3 R204, R199, R26, -R218 ;  /* 0x0000001ac7cc7210 */ /* 0x000fe20007ffe8da */
[----:B------:R1:W-:Y:S01]  /*26d0*/  @P1 STS.64 [R217+0x5008], RZ ;  /* 0x005008ffd9001388 */ /* 0x0003e20000000a00 */
[----:B------:R-:W-:Y:S01]  /*26e0*/  IMAD.U32 R209, R209, 0x20, R17 ;  /* 0x00000020d1d17824 */ /* 0x000fe200078e0011 */
[----:B------:R-:W-:-:S02]  /*26f0*/  LOP3.LUT R198, R198, 0x6, RZ, 0xc0, !PT ;  /* 0x00000006c6c67812 */ /* 0x000fc400078ec0ff */
[----:B------:R-:W-:Y:S02]  /*2700*/  LEA.HI.X R153, R200, c[0x0][0x174], R203, 0x1, P0 ;  /* 0x00005d00c8997a11 */ /* 0x000fe400000f0ccb */
[----:B------:R-:W-:Y:S02]  /*2710*/  SEL R2, R2, 0xfffffff0, !P2 ;  /* 0xfffffff002027807 */ /* 0x000fe40005000000 */
[----:B------:R-:W-:Y:S01]  /*2720*/  IADD3 R204, R204, c[0x0][0x2e8], RZ ;  /* 0x0000ba00cccc7a10 */ /* 0x000fe20007ffe0ff */
[----:B------:R-:W-:Y:S05]  /*2730*/  @P1 BRA `(.L_x_701) ;  /* 0x000000b000001947 */ /* 0x000fea0003800000 */
[----:B------:R-:W-:-:S13]  /*2740*/  ISETP.GE.AND P0, PT, R220, c[0x0][0x220], PT ;  /* 0x00008800dc007a0c */ /* 0x000fda0003f06270 */
[----:B------:R1:W-:Y:S04]  /*2750*/  @P0 STS [R217+0x5000], RZ ;  /* 0x005000ffd9000388 */ /* 0x0003e80000000800 */
[----:B------:R1:W-:Y:S04]  /*2760*/  @P0 STS [R217+0x5004], RZ ;  /* 0x005004ffd9000388 */ /* 0x0003e80000000800 */
[----:B------:R1:W-:Y:S01]  /*2770*/  @P0 STS.64 [R217+0x5008], RZ ;  /* 0x005008ffd9000388 */ /* 0x0003e20000000a00 */
[----:B------:R-:W-:Y:S05]  /*2780*/  @P0 BRA `(.L_x_701) ;  /* 0x0000006000000947 */ /* 0x000fea0003800000 */
[----:B------:R-:W-:Y:S02]  /*2790*/  MOV R14, R152 ;  /* 0x00000098000e7202 */ /* 0x000fe40000000f00 */
[----:B------:R-:W-:-:S05]  /*27a0*/  MOV R15, R153 ;  /* 0x00000099000f7202 */ /* 0x000fca0000000f00 */
[----:B------:R-:W-:Y:S01]  /*27b0*/  @!PT LDS RZ, [RZ] ;  /* 0x00000000fffff984 */ /* 0x000fe20000000800 */
[----:B------:R-:W-:Y:S01]  /*27c0*/  @!PT LDS RZ, [RZ] ;  /* 0x00000000fffff984 */ /* 0x000fe20000000800 */
[----:B------:R-:W-:Y:S01]  /*27d0*/  @!PT LDS RZ, [RZ] ;  /* 0x00000000fffff984 */ /* 0x000fe20000000800 */
[----:B------:R1:W-:Y:S02]  /*27e0*/  LDGSTS.E.BYPASS.LTC128B.128 [R217+0x5000], [R14.64] ;  /* 0x050000000ed97fae */ /* 0x0003e4000b901d46 */
.L_x_701:
[----:B------:R-:W-:Y:S05]  /*27f0*/  BSYNC B0 ;  /* 0x0000000000007941 */ /* 0x000fea0003800000 */
.L_x_700:
[----:B------:R-:W-:Y:S01]  /*2800*/  ISETP.GE.AND P0, PT, R6, R0, PT ;  /* 0x000000000600720c */ /* 0x000fe20003f06270 */
[----:B------:R-:W-:Y:S01]  /*2810*/  IMAD.MOV.U32 R6, RZ, RZ, c[0x0][0x1a0] ;  /* 0x00006800ff067624 */ /* 0x000fe200078e00ff */
[----:B------:R-:W-:Y:S03]  /*2820*/  BSSY B0, `(.L_x_702) ;  /* 0x000000e000007945 */ /* 0x000fe60003800000 */
[C---:B------:R-:W-:Y:S01]  /*2830*/  IMAD.SHL.U32 R222, R6.reuse, 0x20, RZ ;  /* 0x0000002006de7824 */ /* 0x040fe200078e00ff */
[----:B------:R-:W-:-:S07]  /*2840*/  SHF.L.U64.HI R219, R6, R219, c[0x0][0x1a4] ;  /* 0x0000690006db7619 */ /* 0x000fce00000102db */
[----:B------:R1:W-:Y:S01]  /*2850*/  @P0 STS.128 [R217+0x5800], RZ ;  /* 0x005800ffd9000388 */ /* 0x0003e20000000c00 */
[----:B------:R-:W-:Y:S05]  /*2860*/  @P0 BRA `(.L_x_703) ;  /* 0x0000009000000947 */ /* 0x000fea0003800000 */
[----:B------:R-:W-:-:S13]  /*2870*/  ISETP.GE.AND P0, PT, R220, c[0x0][0x220], PT ;  /* 0x00008800dc007a0c */ /* 0x000fda0003f06270 */
[----:B------:R1:W-:Y:S01]  /*2880*/  @P0 STS.128 [R217+0x5800], RZ ;  /* 0x005800ffd9000388 */ /* 0x0003e20000000c00 */
[----:B------:R-:W-:Y:S05]  /*2890*/  @P0 BRA `(.L_x_703) ;  /* 0x0000006000000947 */ /* 0x000fea0003800000 */
[----:B-1----:R-:W-:-:S04]  /*28a0*/  LEA R14, P0, R222, R152, 0x1 ;  /* 0x00000098de0e7211 */ /* 0x002fc800078008ff */
[----:B------:R-:W-:-:S05]  /*28b0*/  LEA.HI.X R15, R222, R153, R219, 0x1, P0 ;  /* 0x00000099de0f7211 */ /* 0x000fca00000f0cdb */
[----:B------:R-:W-:Y:S01]  /*28c0*/  @!PT LDS RZ, [RZ] ;  /* 0x00000000fffff984 */ /* 0x000fe20000000800 */
[----:B------:R-:W-:Y:S01]  /*28d0*/  @!PT LDS RZ, [RZ] ;  /* 0x00000000fffff984 */ /* 0x000fe20000000800 */
[----:B------:R-:W-:Y:S01]  /*28e0*/  @!PT LDS RZ, [RZ] ;  /* 0x00000000fffff984 */ /* 0x000fe20000000800 */
[----:B------:R1:W-:Y:S04]  /*28f0*/  LDGSTS.E.BYPASS.LTC128B.128 [R217+0x5800], [R14.64] ;  /* 0x058000000ed97fae */ /* 0x0003e8000b901d46 */
.L_x_703:
[----:B------:R-:W-:Y:S05]  /*2900*/  BSYNC B0 ;  /* 0x0000000000007941 */ /* 0x000fea0003800000 */
.L_x_702:
[----:B------:R-:W-:Y:S01]  /*2910*/  ISETP.GE.AND P0, PT, R13, R0, PT ;  /* 0x000000000d00720c */ /* 0x000fe20003f06270 */
[----:B------:R-:W-:-:S12]  /*2920*/  BSSY B0, `(.L_x_704) ;  /* 0x000000d000007945 */ /* 0x000fd80003800000 */
[----:B------:R1:W-:Y:S01]  /*2930*/  @P0 STS.128 [R217+0x6000], RZ ;  /* 0x006000ffd9000388 */ /* 0x0003e20000000c00 */
[----:B------:R-:W-:Y:S05]  /*2940*/  @P0 BRA `(.L_x_705) ;  /* 0x000000a000000947 */ /* 0x000fea0003800000 */
[----:B------:R-:W-:-:S13]  /*2950*/  ISETP.GE.AND P0, PT, R220, c[0x0][0x220], PT ;  /* 0x00008800dc007a0c */ /* 0x000fda0003f06270 */
[----:B------:R1:W-:Y:S01]  /*2960*/  @P0 STS.128 [R217+0x6000], RZ ;  /* 0x006000ffd9000388 */ /* 0x0003e20000000c00 */
[----:B------:R-:W-:Y:S05]  /*2970*/  @P0 BRA `(.L_x_705) ;  /* 0x0000007000000947 */ /* 0x000fea0003800000 */
[----:B------:R-:W-:Y:S01]  /*2980*/  IMAD.MOV.U32 R13, RZ, RZ, c[0x0][0x1a4] ;  /* 0x00006900ff0d7624 */ /* 0x000fe200078e00ff */
[----:B-1----:R-:W-:-:S04]  /*2990*/  LEA R14, P0, R6, R152, 0x7 ;  /* 0x00000098060e7211 */ /* 0x002fc800078038ff */
[----:B------:R-:W-:-:S05]  /*29a0*/  LEA.HI.X R15, R6, R153, R13, 0x7, P0 ;  /* 0x00000099060f7211 */ /* 0x000fca00000f3c0d */
[----:B------:R-:W-:Y:S01]  /*29b0*/  @!PT LDS RZ, [RZ] ;  /* 0x00000000fffff984 */ /* 0x000fe20000000800 */
[----:B------:R-:W-:Y:S01]  /*29c0*/  @!PT LDS RZ, [RZ] ;  /* 0x00000000fffff984 */ /* 0x000fe20000000800 */
[----:B------:R-:W-:Y:S01]  /*29d0*/  @!PT LDS RZ, [RZ] ;  /* 0x00000000fffff984 */ /* 0x000fe20000000800 */
[----:B------:R1:W-:Y:S04]  /*29e0*/  LDGSTS.E.BYPASS.LTC128B.128 [R217+0x6000], [R14.64] ;  /* 0x060000000ed97fae */ /* 0x0003e8000b901d46 */
.L_x_705:
[----:B------:R-:W-:Y:S05]  /*29f0*/  BSYNC B0 ;  /* 0x0000000000007941 */ /* 0x000fea0003800000 */
.L_x_704:
[----:B------:R-:W-:Y:S01]  /*2a00*/  ISETP.GE.AND P0, PT, R12, R0, PT ;  /* 0x000000000c00720c */ /* 0x000fe20003f06270 */
[----:B------:R-:W-:-:S12]  /*2a10*/  BSSY B0, `(.L_x_706) ;  /* 0x0000010000007945 */ /* 0x000fd80003800000 */
[----:B------:R1:W-:Y:S01]  /*2a20*/  @P0 STS.128 [R217+0x6800], RZ ;  /* 0x006800ffd9000388 */ /* 0x0003e20000000c00 */
[----:B------:R-:W-:Y:S05]  /*2a30*/  @P0 BRA `(.L_x_707) ;  /* 0x000000d000000947 */ /* 0x000fea0003800000 */
[----:B------:R-:W-:-:S13]  /*2a40*/  ISETP.GE.AND P0, PT, R220, c[0x0][0x220], PT ;  /* 0x00008800dc007a0c */ /* 0x000fda0003f06270 */
[----:B------:R1:W-:Y:S01]  /*2a50*/  @P0 STS.128 [R217+0x6800], RZ ;  /* 0x006800ffd9000388 */ /* 0x0003e20000000c00 */
[----:B------:R-:W-:Y:S05]  /*2a60*/  @P0 BRA `(.L_x_707) ;  /* 0x000000a000000947 */ /* 0x000fea0003800000 */
[----:B------:R-:W-:Y:S01]  /*2a70*/  MOV R12, R152 ;  /* 0x00000098000c7202 */ /* 0x000fe20000000f00 */
[----:B------:R-:W-:Y:S01]  /*2a80*/  ULDC UR4, c[0x0][0x1a4] ;  /* 0x0000690000047ab9 */ /* 0x000fe20000000800 */
[----:B------:R-:W-:Y:S01]  /*2a90*/  MOV R13, R153 ;  /* 0x00000099000d7202 */ /* 0x000fe20000000f00 */
[----:B------:R-:W-:-:S04]  /*2aa0*/  UIMAD UR4, UR4, 0xc0, URZ ;  /* 0x000000c0040478a4 */ /* 0x000fc8000f8e023f */
[----:B------:R-:W-:-:S05]  /*2ab0*/  IMAD.WIDE.U32 R12, R6, 0xc0, R12 ;  /* 0x000000c0060c7825 */ /* 0x000fca00078e000c */
[----:B------:R-:W-:-:S05]  /*2ac0*/  IADD3 R13, R13, UR4, RZ ;  /* 0x000000040d0d7c10 */ /* 0x000fca000fffe0ff */
[----:B------:R-:W-:Y:S01]  /*2ad0*/  @!PT LDS RZ, [RZ] ;  /* 0x00000000fffff984 */ /* 0x000fe20000000800 */
[----:B------:R-:W-:Y:S01]  /*2ae0*/  @!PT LDS RZ, [RZ] ;  /* 0x00000000fffff984 */ /* 0x000fe20000000800 */
[----:B------:R-:W-:Y:S01]  /*2af0*/  @!PT LDS RZ, [RZ] ;  /* 0x00000000fffff984 */ /* 0x000fe20000000800 */
[----:B------:R1:W-:Y:S02]  /*2b00*/  LDGSTS.E.BYPASS.LTC128B.128 [R217+0x6800], [R12.64] ;  /* 0x068000000cd97fae */ /* 0x0003e4000b901d46 */
.L_x_707:
[----:B------:R-:W-:Y:S05]  /*2b10*/  BSYNC B0 ;  /* 0x0000000000007941 */ /* 0x000fea0003800000 */
.L_x_706:
        /* <DEDUP_REMOVED lines=14> */
.L_x_709:
[----:B------:R-:W-:Y:S05]  /*2c00*/  BSYNC B0 ;  /* 0x0000000000007941 */ /* 0x000fea0003800000 */
.L_x_708:
        /* <DEDUP_REMOVED lines=17> */
.L_x_711:
[----:B------:R-:W-:Y:S05]  /*2d20*/  BSYNC B0 ;  /* 0x0000000000007941 */ /* 0x000fea0003800000 */
.L_x_710:
[----:B------:R-:W-:Y:S01]  /*2d30*/  ISETP.GE.AND P0, PT, R9, R0, PT ;  /* 0x000000000900720c */ /* 0x000fe20003f06270 */
[----:B------:R-:W-:-:S12]  /*2d40*/  BSSY B0, `(.L_x_712) ;  /* 0x0000010000007945 */ /* 0x000fd80003800000 */
[----:B------:R1:W-:Y:S01]  /*2d50*/  @P0 STS.128 [R217+0x8000], RZ ;  /* 0x008000ffd9000388 */ /* 0x0003e20000000c00 */
[----:B------:R-:W-:Y:S05]  /*2d60*/  @P0 BRA `(.L_x_713) ;  /* 0x000000d000000947 */ /* 0x000fea0003800000 */
[----:B------:R-:W-:-:S13]  /*2d70*/  ISETP.GE.AND P0, PT, R220, c[0x0][0x220], PT ;  /* 0x00008800dc007a0c */ /* 0x000fda0003f06270 */
[----:B------:R1:W-:Y:S01]  /*2d80*/  @P0 STS.128 [R217+0x8000], RZ ;  /* 0x008000ffd9000388 */ /* 0x0003e20000000c00 */
[----:B------:R-:W-:Y:S05]  /*2d90*/  @P0 BRA `(.L_x_713) ;  /* 0x000000a000000947 */ /* 0x000fea0003800000 */
[----:B-1----:R-:W-:Y:S01]  /*2da0*/  MOV R10, R152 ;  /* 0x00000098000a7202 */ /* 0x002fe20000000f00 */
        /* <DEDUP_REMOVED lines=9> */
.L_x_713:
[----:B------:R-:W-:Y:S05]  /*2e40*/  BSYNC B0 ;  /* 0x0000000000007941 */ /* 0x000fea0003800000 */
.L_x_712:
        /* <DEDUP_REMOVED lines=17> */
.L_x_715:
[----:B------:R-:W-:Y:S05]  /*2f60*/  BSYNC B0 ;  /* 0x0000000000007941 */ /* 0x000fea0003800000 */
.L_x_714:
[----:B------:R-:W-:Y:S01]  /*2f70*/  IMAD.SHL.U32 R209, R209, 0x2, RZ ;  /* 0x00000002d1d17824 */ /* 0x000fe200078e00ff */
[----:B------:R-:W-:Y:S01]  /*2f80*/  LDSM.16.M88.4 R36, [R211] ;  /* 0x00000000d324783b */ /* 0x000fe20000000200 */
[----:B------:R-:W-:Y:S02]  /*2f90*/  ISETP.GE.AND P1, PT, R154, 0x2, PT ;  /* 0x000000029a00780c */ /* 0x000fe40003f26270 */
[----:B------:R-:W-:Y:S01]  /*2fa0*/  IMAD R0, R2, 0x2, R209 ;  /* 0x0000000202007824 */ /* 0x000fe200078e02d1 */
[----:B--2-4-:R-:W2:Y:S04]  /*2fb0*/  LDSM.16.M88.4 R28, [R209+0x1000] ;  /* 0x00100000d11c783b */ /* 0x014ea80000000200 */
[----:B------:R-:W4:Y:S04]  /*2fc0*/  LDSM.16.M88.4 R20, [R209+0x1400] ;  /* 0x00140000d114783b */ /* 0x000f280000000200 */
[----:B-1----:R-:W1:Y:S04]  /*2fd0*/  LDSM.16.M88.4 R12, [R209+0x1800] ;  /* 0x00180000d10c783b */ /* 0x002e680000000200 */
[----:B------:R-:W5:Y:S04]  /*2fe0*/  LDSM.16.M88.4 R132, [R209+0x1c00] ;  /* 0x001c0000d184783b */ /* 0x000f680000000200 */
[----:B------:R-:W3:Y:S04]  /*2ff0*/  LDSM.16.M88.4 R124, [R209+0x2000] ;  /* 0x00200000d17c783b */ /* 0x000ee80000000200 */
[----:B------:R-:W3:Y:S04]  /*3000*/  LDSM.16.M88.4 R116, [R209+0x2400] ;  /* 0x00240000d174783b */ /* 0x000ee80000000200 */
[----:B------:R-:W3:Y:S04]  /*3010*/  LDSM.16.M88.4 R108, [R209+0x2800] ;  /* 0x00280000d16c783b */ /* 0x000ee80000000200 */
[----:B------:R-:W3:Y:S04]  /*3020*/  LDSM.16.M88.4 R100, [R209+0x2c00] ;  /* 0x002c0000d164783b */ /* 0x000ee80000000200 */
[----:B------:R-:W3:Y:S04]  /*3030*/  LDSM.16.M88.4 R92, [R209+0x3000] ;  /* 0x00300000d15c783b */ /* 0x000ee80000000200 */
[----:B------:R-:W3:Y:S04]  /*3040*/  LDSM.16.M88.4 R84, [R209+0x3400] ;  /* 0x00340000d154783b */ /* 0x000ee80000000200 */
[----:B------:R-:W3:Y:S01]  /*3050*/  LDSM.16.M88.4 R76, [R209+0x3800] ;  /* 0x00380000d14c783b */ /* 0x000ee20000000200 */
[C---:B--2---:R-:W-:Y:S03]  /*3060*/  HMMA.16816.F32.BF16 R32, R36.reuse, R28, RZ ;  /* 0x0000001c2420723c */ /* 0x044fe600000418ff */
[----:B------:R-:W2:Y:S04]  /*3070*/  LDSM.16.M88.4 R68, [R209+0x3c00] ;  /* 0x003c0000d144783b */ /* 0x000ea80000000200 */
[----:B------:R-:W2:Y:S01]  /*3080*/  LDSM.16.M88.4 R60, [R209+0x4000] ;  /* 0x00400000d13c783b */ /* 0x000ea20000000200 */
[C---:B----4-:R-:W-:Y:S03]  /*3090*/  HMMA.16816.F32.BF16 R24, R36.reuse, R20, RZ ;  /* 0x000000142418723c */ /* 0x050fe600000418ff */
[----:B------:R-:W4:Y:S04]  /*30a0*/  LDSM.16.M88.4 R52, [R209+0x4400] ;  /* 0x00440000d134783b */ /* 0x000f280000000200 */
[----:B------:R-:W2:Y:S01]  /*30b0*/  LDSM.16.M88.4 R44, [R209+0x4800] ;  /* 0x00480000d12c783b */ /* 0x000ea20000000200 */
[C---:B-1----:R-:W-:Y:S03]  /*30c0*/  HMMA.16816.F32.BF16 R16, R36.reuse, R12, RZ ;  /* 0x0000000c2410723c */ /* 0x042fe600000418ff */
[----:B------:R-:W1:Y:S04]  /*30d0*/  LDSM.16.M88.4 R148, [R209+0x4c00] ;  /* 0x004c0000d194783b */ /* 0x000e680000000200 */
[----:B------:R-:W-:Y:S01]  /*30e0*/  LDSM.16.M88.4 R188, [R210] ;  /* 0x00000000d2bc783b */ /* 0x000fe20000000200 */
[C---:B------:R-:W-:Y:S03]  /*30f0*/  HMMA.16816.F32.BF16 R28, R36.reuse, R30, RZ ;  /* 0x0000001e241c723c */ /* 0x040fe600000418ff */
[----:B------:R-:W1:Y:S04]  /*3100*/  LDSM.16.M88.4 R144, [R0+0x1000] ;  /* 0x001000000090783b */ /* 0x000e680000000200 */
[----:B------:R-:W1:Y:S01]  /*3110*/  LDSM.16.M88.4 R140, [R0+0x1400] ;  /* 0x00140000008c783b */ /* 0x000e620000000200 */
[C---:B------:R-:W-:Y:S03]  /*3120*/  HMMA.16816.F32.BF16 R20, R36.reuse, R22, RZ ;  /* 0x000000162414723c */ /* 0x040fe600000418ff */
[----:B------:R-:W1:Y:S04]  /*3130*/  LDSM.16.M88.4 R136, [R0+0x1800] ;  /* 0x001800000088783b */ /* 0x000e680000000200 */
[----:B------:R-:W-:Y:S01]  /*3140*/  LDSM.16.M88.4 R192, [R0+0x1c00] ;  /* 0x001c000000c0783b */ /* 0x000fe20000000200 */
[C---:B------:R-:W-:Y:S03]  /*3150*/  HMMA.16816.F32.BF16 R12, R36.reuse, R14, RZ ;  /* 0x0000000e240c723c */ /* 0x040fe600000418ff */
[----:B------:R-:W-:Y:S04]  /*3160*/  LDSM.16.M88.4 R184, [R0+0x2000] ;  /* 0x0020000000b8783b */ /* 0x000fe80000000200 */
[----:B------:R-:W-:Y:S01]  /*3170*/  LDSM.16.M88.4 R180, [R0+0x2400] ;  /* 0x0024000000b4783b */ /* 0x000fe20000000200 */
[C---:B-----5:R-:W-:Y:S03]  /*3180*/  HMMA.16816.F32.BF16 R8, R36.reuse, R132, RZ ;  /* 0x000000842408723c */ /* 0x060fe600000418ff */
[----:B------:R-:W-:Y:S04]  /*3190*/  LDSM.16.M88.4 R176, [R0+0x2800] ;  /* 0x0028000000b0783b */ /* 0x000fe80000000200 */
[----:B------:R-:W-:Y:S01]  /*31a0*/  LDSM.16.M88.4 R172, [R0+0x2c00] ;  /* 0x002c000000ac783b */ /* 0x000fe20000000200 */
[C---:B---3--:R-:W-:Y:S03]  /*31b0*/  HMMA.16816.F32.BF16 R128, R36.reuse, R124, RZ ;  /* 0x0000007c2480723c */ /* 0x048fe600000418ff */
[----:B------:R-:W-:Y:S04]  /*31c0*/  LDSM.16.M88.4 R168, [R0+0x3000] ;  /* 0x0030000000a8783b */ /* 0x000fe80000000200 */
[----:B------:R-:W-:Y:S01]  /*31d0*/  LDSM.16.M88.4 R164, [R0+0x3400] ;  /* 0x0034000000a4783b */ /* 0x000fe20000000200 */
[C---:B------:R-:W-:Y:S03]  /*31e0*/  HMMA.16816.F32.BF16 R120, R36.reuse, R116, RZ ;  /* 0x000000742478723c */ /* 0x040fe600000418ff */
[----:B------:R-:W-:Y:S04]  /*31f0*/  LDSM.16.M88.4 R160, [R0+0x3800] ;  /* 0x0038000000a0783b */ /* 0x000fe80000000200 */
[----:B------:R-:W-:Y:S01]  /*3200*/  LDSM.16.M88.4 R156, [R0+0x3c00] ;  /* 0x003c0000009c783b */ /* 0x000fe20000000200 */
[C---:B------:R-:W-:Y:S03]  /*3210*/  HMMA.16816.F32.BF16 R112, R36.reuse, R108, RZ ;  /* 0x0000006c2470723c */ /* 0x040fe600000418ff */
[----:B------:R-:W0:Y:S05]  /*3220*/  LDGDEPBAR ;  /* 0x00000000000079af */ /* 0x000e2a0000000000 */
[C---:B------:R-:W-:Y:S08]  /*3230*/  HMMA.16816.F32.BF16 R104, R36.reuse, R100, RZ ;  /* 0x000000642468723c */ /* 0x040ff000000418ff */
[C---:B------:R-:W-:Y:S08]  /*3240*/  HMMA.16816.F32.BF16 R96, R36.reuse, R92, RZ ;  /* 0x0000005c2460723c */ /* 0x040ff000000418ff */
[C---:B------:R-:W-:Y:S08]  /*3250*/  HMMA.16816.F32.BF16 R88, R36.reuse, R84, RZ ;  /* 0x000000542458723c */ /* 0x040ff000000418ff */
[C---:B------:R-:W-:Y:S08]  /*3260*/  HMMA.16816.F32.BF16 R80, R36.reuse, R76, RZ ;  /* 0x0000004c2450723c */ /* 0x040ff000000418ff */
[C---:B--2---:R-:W-:Y:S08]  /*3270*/  HMMA.16816.F32.BF16 R72, R36.reuse, R68, RZ ;  /* 0x000000442448723c */ /* 0x044ff000000418ff */
[C---:B------:R-:W-:Y:S08]  /*3280*/  HMMA.16816.F32.BF16 R64, R36.reuse, R60, RZ ;  /* 0x0000003c2440723c */ /* 0x040ff000000418ff */
[C---:B----4-:R-:W-:Y:S08]  /*3290*/  HMMA.16816.F32.BF16 R56, R36.reuse, R52, RZ ;  /* 0x000000342438723c */ /* 0x050ff000000418ff */
[C---:B------:R-:W-:Y:S08]  /*32a0*/  HMMA.16816.F32.BF16 R48, R36.reuse, R44, RZ ;  /* 0x0000002c2430723c */ /* 0x040ff000000418ff */
        /* <DEDUP_REMOVED lines=12> */
[C---:B-1----:R-:W-:Y:S08]  /*3370*/  HMMA.16816.F32.BF16 R40, R36.reuse, R148, RZ ;  /* 0x000000942428723c */ /* 0x042ff000000418ff */
[----:B------:R-:W-:Y:S01]  /*3380*/  HMMA.16816.F32.BF16 R36, R36, R150, RZ ;  /* 0x000000962424723c */ /* 0x000fe200000418ff */
[----:B------:R-:W1:Y:S07]  /*3390*/  LDSM.16.M88.4 R148, [R0+0x4000] ;  /* 0x004000000094783b */ /* 0x000e6e0000000200 */
[C---:B------:R-:W-:Y:S08]  /*33a0*/  HMMA.16816.F32.BF16 R32, R188.reuse, R144, R32 ;  /* 0x00000090bc20723c */ /* 0x040ff00000041820 */
[C---:B------:R-:W-:Y:S01]  /*33b0*/  HMMA.16816.F32.BF16 R28, R188.reuse, R146, R28 ;  /* 0x00000092bc1c723c */ /* 0x040fe2000004181c */
[----:B------:R-:W2:Y:S07]  /*33c0*/  LDSM.16.M88.4 R144, [R0+0x4400] ;  /* 0x004400000090783b */ /* 0x000eae0000000200 */
[C---:B------:R-:W-:Y:S08]  /*33d0*/  HMMA.16816.F32.BF16 R24, R188.reuse, R140, R24 ;  /* 0x0000008cbc18723c */ /* 0x040ff00000041818 */
[C---:B------:R-:W-:Y:S01]  /*33e0*/  HMMA.16816.F32.BF16 R20, R188.reuse, R142, R20 ;  /* 0x0000008ebc14723c */ /* 0x040fe20000041814 */
[----:B------:R-:W3:Y:S07]  /*33f0*/  LDSM.16.M88.4 R140, [R0+0x4800] ;  /* 0x00480000008c783b */ /* 0x000eee0000000200 */
[C---:B------:R-:W-:Y:S08]  /*3400*/  HMMA.16816.F32.BF16 R16, R188.reuse, R136, R16 ;  /* 0x00000088bc10723c */ /* 0x040ff00000041810 */
[----:B------:R-:W-:Y:S01]  /*3410*/  HMMA.16816.F32.BF16 R12, R188, R138, R12 ;  /* 0x0000008abc0c723c */ /* 0x000fe2000004180c */
[----:B------:R4:W5:Y:S01]  /*3420*/  LDSM.16.M88.4 R136, [R0+0x4c00] ;  /* 0x004c00000088783b */ /* 0x0009620000000200 */
[----:B------:R-:W-:-:S06]  /*3430*/  DEPBAR.LE SB0, 0x0 ;  /* 0x000080000000791a */ /* 0x000fcc0000000000 */
[C---:B-1----:R-:W-:Y:S07]  /*3440*/  HMMA.16816.F32.BF16 R64, R188.reuse, R148, R64 ;  /* 0x00000094bc40723c */ /* 0x042fee0000041840 */
[C---:B------:R-:W-:Y:S01]  /*3450*/  IADD3 R148, R204.reuse, 0x8, RZ ;  /* 0x00000008cc947810 */ /* 0x040fe20007ffe0ff */
[----:B------:R-:W-:Y:S01]  /*3460*/  HMMA.16816.F32.BF16 R8, R188, R192, R8 ;  /* 0x000000c0bc08723c */ /* 0x000fe20000041808 */
[-C--:B------:R-:W-:Y:S02]  /*3470*/  IMNMX R149, R204, R199.reuse, PT ;  /* 0x000000c7cc957217 */ /* 0x080fe40003800200 */
[----:B------:R-:W-:-:S02]  /*3480*/  IMNMX R148, R148, R199, PT ;  /* 0x000000c794947217 */ /* 0x000fc40003800200 */
[----:B----4-:R-:W-:-:S03]  /*3490*/  IADD3 R0, R209, 0x1000, RZ ;  /* 0x00001000d1007810 */ /* 0x010fc60007ffe0ff */
[----:B------:R-:W-:Y:S02]  /*34a0*/  HMMA.16816.F32.BF16 R132, R188, R194, R132 ;  /* 0x000000c2bc84723c */ /* 0x000fe40000041884 */
[----:B------:R-:W-:-:S06]  /*34b0*/  IMAD R208, R2, 0x2, R0 ;  /* 0x0000000202d07824 */ /* 0x000fcc00078e0200 */
[C---:B------:R-:W-:Y:S08]  /*34c0*/  HMMA.16816.F32.BF16 R128, R188.reuse, R184, R128 ;  /* 0x000000b8bc80723c */ /* 0x040ff00000041880 */
        /* <DEDUP_REMOVED lines=16> */
[C---:B--2---:R-:W-:Y:S08]  /*35d0*/  HMMA.16816.F32.BF16 R56, R188.reuse, R144, R56 ;  /* 0x00000090bc38723c */ /* 0x044ff00000041838 */
[C---:B------:R-:W-:Y:S08]  /*35e0*/  HMMA.16816.F32.BF16 R52, R188.reuse, R146, R52 ;  /* 0x00000092bc34723c */ /* 0x040ff00000041834 */
[C---:B---3--:R-:W-:Y:S08]  /*35f0*/  HMMA.16816.F32.BF16 R48, R188.reuse, R140, R48 ;  /* 0x0000008cbc30723c */ /* 0x048ff00000041830 */
[C---:B------:R-:W-:Y:S08]  /*3600*/  HMMA.16816.F32.BF16 R44, R188.reuse, R142, R44 ;  /* 0x0000008ebc2c723c */ /* 0x040ff0000004182c */
[C---:B-----5:R-:W-:Y:S08]  /*3610*/  HMMA.16816.F32.BF16 R40, R188.reuse, R136, R40 ;  /* 0x00000088bc28723c */ /* 0x060ff00000041828 */
[----:B------:R-:W-:Y:S01]  /*3620*/  HMMA.16816.F32.BF16 R36, R188, R138, R36 ;  /* 0x0000008abc24723c */ /* 0x000fe20000041824 */
[----:B------:R-:W-:Y:S06]  /*3630*/  BAR.SYNC.DEFER_BLOCKING 0x0 ;  /* 0x0000000000007b1d */ /* 0x000fec0000010000 */
[----:B------:R-:W-:Y:S01]  /*3640*/  @!UPT UIADD3 URZ, URZ, URZ, URZ ;  /* 0x0000003f3f3ff290 */ /* 0x000fe2000fffe03f */
[----:B------:R-:W-:Y:S11]  /*3650*/  @!P1 BRA `(.L_x_716) ;  /* 0x00000a8000009947 */ /* 0x000ff60003800000 */
[----:B------:R-:W-:Y:S05]  /*3660*/  @!P6 BRA `(.L_x_717) ;  /* 0x000003a00000e947 */ /* 0x000fea0003800000 */
[----:B------:R-:W1:Y:S01]  /*3670*/  I2F.RP R140, R5 ;  /* 0x00000005008c7306 */ /* 0x000e620000209400 */
[----:B------:R-:W-:-:S02]  /*3680*/  IADD3 R139, R7, -0x100, RZ ;  /* 0xffffff00078b7810 */ /* 0x000fc40007ffe0ff */
[----:B------:R-:W-:Y:S02]  /*3690*/  IABS R137, R7 ;  /* 0x0000000700897213 */ /* 0x000fe40000000000 */
[----:B------:R-:W-:Y:S02]  /*36a0*/  IABS R2, R139 ;  /* 0x0000008b00027213 */ /* 0x000fe40000000000 */
[----:B------:R-:W-:Y:S01]  /*36b0*/  LOP3.LUT R139, R139, c[0x0][0x2d0], RZ, 0x3c, !PT ;  /* 0x0000b4008b8b7a12 */ /* 0x000fe200078e3cff */
[----:B-1----:R-:W1:Y:S02]  /*36c0*/  MUFU.RCP R140, R140 ;  /* 0x0000008c008c7308 */ /* 0x002e640000001000 */
[----:B-1----:R-:W-:-:S06]  /*36d0*/  IADD3 R140, R140, 0xffffffe, RZ ;  /* 0x0ffffffe8c8c7810 */ /* 0x002fcc0007ffe0ff */
[----:B------:R-:W1:Y:S02]  /*36e0*/  F2I.FTZ.U32.TRUNC.NTZ R141, R140 ;  /* 0x0000008c008d7305 */ /* 0x000e64000021f000 */
[----:B-1----:R-:W-:Y:S02]  /*36f0*/  IMAD.MOV R138, RZ, RZ, -R141 ;  /* 0x000000ffff8a7224 */ /* 0x002fe400078e0a8d */
[----:B------:R-:W-:Y:S02]  /*3700*/  IMAD.MOV.U32 R140, RZ, RZ, RZ ;  /* 0x000000ffff8c7224 */ /* 0x000fe400078e00ff */
[----:B------:R-:W-:-:S04]  /*3710*/  IMAD R138, R138, R5, RZ ;  /* 0x000000058a8a7224 */ /* 0x000fc800078e02ff */
[----:B------:R-:W-:-:S06]  /*3720*/  IMAD.HI.U32 R138, R141, R138, R140 ;  /* 0x0000008a8d8a7227 */ /* 0x000fcc00078e008c */
[----:B------:R-:W-:-:S04]  /*3730*/  IMAD.HI.U32 R140, R138, R137, RZ ;  /* 0x000000898a8c7227 */ /* 0x000fc800078e00ff */
[----:B------:R-:W-:-:S04]  /*3740*/  IMAD.HI.U32 R138, R138, R2, RZ ;  /* 0x000000028a8a7227 */ /* 0x000fc800078e00ff */
[----:B------:R-:W-:Y:S01]  /*3750*/  IMAD.MOV R136, RZ, RZ, -R140 ;  /* 0x000000ffff887224 */ /* 0x000fe200078e0a8c */
[----:B------:R-:W-:-:S03]  /*3760*/  IADD3 R0, -R138, RZ, RZ ;  /* 0x000000ff8a007210 */ /* 0x000fc60007ffe1ff */
[C---:B------:R-:W-:Y:S02]  /*3770*/  IMAD R136, R5.reuse, R136, R137 ;  /* 0x0000008805887224 */ /* 0x040fe400078e0289 */
[----:B------:R-:W-:-:S03]  /*3780*/  IMAD R0, R5, R0, R2 ;  /* 0x0000000005007224 */ /* 0x000fc600078e0202 */
[C---:B------:R-:W-:Y:S02]  /*3790*/  ISETP.GT.U32.AND P0, PT, R5.reuse, R136, PT ;  /* 0x000000880500720c */ /* 0x040fe40003f04070 */
[----:B------:R-:W-:-:S11]  /*37a0*/  ISETP.GT.U32.AND P2, PT, R5, R0, PT ;  /* 0x000000000500720c */ /* 0x000fd60003f44070 */
[--C-:B------:R-:W-:Y:S01]  /*37b0*/  @!P0 IMAD.IADD R136, R136, 0x1, -R5.reuse ;  /* 0x0000000188888824 */ /* 0x100fe200078e0a05 */
[----:B------:R-:W-:Y:S01]  /*37c0*/  @!P0 IADD3 R140, R140, 0x1, RZ ;  /* 0x000000018c8c8810 */ /* 0x000fe20007ffe0ff */
[----:B------:R-:W-:Y:S01]  /*37d0*/  @!P2 IMAD.IADD R0, R0, 0x1, -R5 ;  /* 0x000000010000a824 */ /* 0x000fe200078e0a05 */
[----:B------:R-:W-:Y:S02]  /*37e0*/  ISETP.GE.AND P0, PT, R139, RZ, PT ;  /* 0x000000ff8b00720c */ /* 0x000fe40003f06270 */
[-C--:B------:R-:W-:Y:S02]  /*37f0*/  ISETP.GE.U32.AND P5, PT, R136, R5.reuse, PT ;  /* 0x000000058800720c */ /* 0x080fe40003fa6070 */
[----:B------:R-:W-:Y:S02]  /*3800*/  ISETP.GE.U32.AND P4, PT, R0, R5, PT ;  /* 0x000000050000720c */ /* 0x000fe40003f86070 */
[----:B------:R-:W-:Y:S02]  /*3810*/  LOP3.LUT R0, R7, c[0x0][0x2d0], RZ, 0x3c, !PT ;  /* 0x0000b40007007a12 */ /* 0x000fe400078e3cff */
[----:B------:R-:W-:-:S02]  /*3820*/  @!P2 IADD3 R138, R138, 0x1, RZ ;  /* 0x000000018a8aa810 */ /* 0x000fc40007ffe0ff */
[----:B------:R-:W-:Y:S02]  /*3830*/  ISETP.GE.AND P3, PT, R0, RZ, PT ;  /* 0x000000ff0000720c */ /* 0x000fe40003f66270 */
[----:B------:R-:W-:Y:S02]  /*3840*/  ISETP.NE.AND P2, PT, RZ, c[0x0][0x2d0], PT ;  /* 0x0000b400ff007a0c */ /* 0x000fe40003f45270 */
[----:B------:R-:W-:Y:S02]  /*3850*/  LOP3.LUT R136, RZ, c[0x0][0x2d0], RZ, 0x33, !PT ;  /* 0x0000b400ff887a12 */ /* 0x000fe400078e33ff */
[----:B------:R-:W-:Y:S02]  /*3860*/  @P5 IADD3 R140, R140, 0x1, RZ ;  /* 0x000000018c8c5810 */ /* 0x000fe40007ffe0ff */
[----:B------:R-:W-:Y:S02]  /*3870*/  @P4 IADD3 R138, R138, 0x1, RZ ;  /* 0x000000018a8a4810 */ /* 0x000fe40007ffe0ff */
[----:B------:R-:W-:-:S03]  /*3880*/  MOV R0, R140 ;  /* 0x0000008c00007202 */ /* 0x000fc60000000f00 */
[----:B------:R-:W-:Y:S02]  /*3890*/  @!P0 IMAD.MOV R138, RZ, RZ, -R138 ;  /* 0x000000ffff8a8224 */ /* 0x000fe400078e0a8a */
[----:B------:R-:W-:-:S05]  /*38a0*/  @!P3 IMAD.MOV R0, RZ, RZ, -R0 ;  /* 0x000000ffff00b224 */ /* 0x000fca00078e0a00 */
[C---:B------:R-:W-:Y:S02]  /*38b0*/  SEL R0, R136.reuse, R0, !P2 ;  /* 0x0000000088007207 */ /* 0x040fe40005000000 */
[----:B------:R-:W-:-:S03]  /*38c0*/  SEL R136, R136, R138, !P2 ;  /* 0x0000008a88887207 */ /* 0x000fc60005000000 */
[----:B------:R-:W-:-:S04]  /*38d0*/  IMAD.WIDE R140, R0, 0x4, R226 ;  /* 0x00000004008c7825 */ /* 0x000fc800078e02e2 */
[----:B------:R-:W-:Y:S01]  /*38e0*/  IMAD.WIDE R138, R136, 0x4, R226 ;  /* 0x00000004888a7825 */ /* 0x000fe200078e02e2 */
[----:B------:R-:W2:Y:S04]  /*38f0*/  LDG.E R2, [R140.64] ;  /* 0x000000068c027981 */ /* 0x000ea8000c1e1900 */
[----:B------:R1:W2:Y:S01]  /*3900*/  LDG.E R137, [R138.64] ;  /* 0x000000068a897981 */ /* 0x0002a2000c1e1900 */
[----:B------:R-:W-:Y:S01]  /*3910*/  IADD3 R0, R0, -R136, RZ ;  /* 0x8000008800007210 */ /* 0x000fe20007ffe0ff */
[----:B------:R-:W-:-:S04]  /*3920*/  IMAD.MOV.U32 R136, RZ, RZ, c[0x0][0x2d0] ;  /* 0x0000b400ff887624 */ /* 0x000fc800078e00ff */
[----:B------:R-:W-:-:S05]  /*3930*/  IMAD R136, R0, R136, -0x100 ;  /* 0xffffff0000887424 */ /* 0x000fca00078e0288 */
[----:B------:R-:W-:-:S05]  /*3940*/  SHF.R.S32.HI R0, RZ, 0x1f, R136 ;  /* 0x0000001fff007819 */ /* 0x000fca0000011488 */
[----:B------:R-:W-:-:S04]  /*3950*/  IMAD R0, R0, c[0x0][0x198], RZ ;  /* 0x0000660000007a24 */ /* 0x000fc800078e02ff */
[C---:B------:R-:W-:Y:S02]  /*3960*/  IMAD R0, R136.reuse, c[0x0][0x19c], R0 ;  /* 0x0000670088007a24 */ /* 0x040fe400078e0200 */
[----:B-1----:R-:W-:-:S05]  /*3970*/  IMAD.WIDE.U32 R138, R136, c[0x0][0x198], RZ ;  /* 0x00006600888a7a25 */ /* 0x002fca00078e00ff */
[----:B------:R-:W-:Y:S01]  /*3980*/  IADD3 R139, R139, R0, RZ ;  /* 0x000000008b8b7210 */ /* 0x000fe20007ffe0ff */
[----:B--2---:R-:W-:-:S04]  /*3990*/  IMAD.IADD R137, R137, 0x1, -R2 ;  /* 0x0000000189897824 */ /* 0x004fc800078e0a02 */
[----:B------:R-:W-:Y:S01]  /*39a0*/  IMAD.WIDE.U32 R138, R137, c[0x0][0x180], R138 ;  /* 0x00006000898a7a25 */ /* 0x000fe200078e008a */
[----:B------:R-:W-:-:S05]  /*39b0*/  SHF.R.S32.HI R2, RZ, 0x1f, R137 ;  /* 0x0000001fff027819 */ /* 0x000fca0000011489 */
[----:B------:R-:W-:-:S04]  /*39c0*/  IMAD R2, R2, c[0x0][0x180], RZ ;  /* 0x0000600002027a24 */ /* 0x000fc800078e02ff */
[----:B------:R-:W-:Y:S01]  /*39d0*/  IMAD R2, R137, c[0x0][0x184], R2 ;  /* 0x0000610089027a24 */ /* 0x000fe200078e0202 */
[----:B------:R-:W-:-:S03]  /*39e0*/  MOV R137, R138 ;  /* 0x0000008a00897202 */ /* 0x000fc60000000f00 */
[----:B------:R-:W-:Y:S01]  /*39f0*/  IMAD.IADD R136, R139, 0x1, R2 ;  /* 0x000000018b887824 */ /* 0x000fe200078e0202 */
[----:B------:R-:W-:Y:S05]  /*3a00*/  BRA `(.L_x_718) ;  /* 0x0000002000007947 */ /* 0x000fea0003800000 */
.L_x_717:
[----:B------:R-:W-:-:S04]  /*3a10*/  LEA R137, -R155, RZ, 0x8 ;  /* 0x000000ff9b897211 */ /* 0x000fc800078e41ff */
[----:B------:R-:W-:Y:S02]  /*3a20*/  SHF.R.S32.HI R136, RZ, 0x1f, R137 ;  /* 0x0000001fff887819 */ /* 0x000fe40000011489 */
.L_x_718:
[----:B------:R-:W-:Y:S01]  /*3a30*/  ISETP.GE.AND P0, PT, R220, c[0x0][0x220], PT ;  /* 0x00008800dc007a0c */ /* 0x000fe20003f06270 */
[----:B------:R-:W-:-:S12]  /*3a40*/  BSSY B0, `(.L_x_719) ;  /* 0x0000066000007945 */ /* 0x000fd80003800000 */
[----:B------:R-:W-:Y:S01]  /*3a50*/  @!P0 IMAD.MOV.U32 R142, RZ, RZ, R197 ;  /* 0x000000ffff8e8224 */ /* 0x000fe200078e00c5 */
[CC--:B------:R-:W-:Y:S01]  /*3a60*/  @!P0 IADD3 R139, P3, P2, R137.reuse, R197.reuse, R213 ;  /* 0x000000c5898b8210 */ /* 0x0c0fe20007a7e0d5 */
[----:B------:R-:W-:Y:S01]  /*3a70*/  @!P0 IMAD.MOV.U32 R143, RZ, RZ, R196 ;  /* 0x000000ffff8f8224 */ /* 0x000fe200078e00c4 */
[----:B------:R-:W-:Y:S01]  /*3a80*/  @!P0 IADD3 R2, P4, R137, R197, RZ ;  /* 0x000000c589028210 */ /* 0x000fe20007f9e0ff */
[----:B------:R-:W-:Y:S01]  /*3a90*/  @!P0 IMAD.MOV.U32 R140, RZ, RZ, c[0x0][0x19c] ;  /* 0x00006700ff8c8624 */ /* 0x000fe200078e00ff */
[----:B------:R-:W-:Y:S01]  /*3aa0*/  @!P0 IADD3.X R138, R136, R196, R212, P3, P2 ;  /* 0x000000c4888a8210 */ /* 0x000fe20001fe44d4 */
[----:B------:R-:W-:Y:S01]  /*3ab0*/  @!P0 IMAD.WIDE.U32 R142, R155, 0x60, R142 ;  /* 0x000000609b8e8825 */ /* 0x000fe200078e008e */
[----:B------:R-:W-:Y:S01]  /*3ac0*/  @!P0 LEA R146, P3, R139, c[0x0][0x168], 0x1 ;  /* 0x00005a008b928a11 */ /* 0x000fe200078608ff */
[----:B------:R1:W-:Y:S02]  /*3ad0*/  @P0 STS [R217+0x1000], RZ ;  /* 0x001000ffd9000388 */ /* 0x0003e40000000800 */
[----:B------:R-:W-:Y:S01]  /*3ae0*/  @!P0 IMAD R140, R140, 0x60, RZ ;  /* 0x000000608c8c8824 */ /* 0x000fe200078e02ff */
[----:B------:R-:W-:Y:S01]  /*3af0*/  @!P0 IADD3 R141, P2, R137, R142, RZ ;  /* 0x0000008e898d8210 */ /* 0x000fe20007f5e0ff */
[----:B------:R-:W-:Y:S01]  /*3b00*/  @!P0 IMAD.MOV.U32 R142, RZ, RZ, c[0x0][0x19c] ;  /* 0x00006700ff8e8624 */ /* 0x000fe200078e00ff */
[----:B------:R-:W-:Y:S01]  /*3b10*/  @!P0 LEA.HI.X R147, R139, c[0x0][0x16c], R138, 0x1, P3 ;  /* 0x00005b008b938a11 */ /* 0x000fe200018f0c8a */
[C---:B------:R-:W-:Y:S01]  /*3b20*/  @!P0 IMAD.X R0, R136.reuse, 0x1, R196, P4 ;  /* 0x0000000188008824 */ /* 0x040fe200020e06c4 */
[----:B------:R-:W-:Y:S01]  /*3b30*/  @!P0 IADD3.X R140, R136, R143, R140, P2, !PT ;  /* 0x0000008f888c8210 */ /* 0x000fe200017fe48c */
[--C-:B------:R-:W-:Y:S01]  /*3b40*/  @!P0 IMAD.MOV.U32 R156, RZ, RZ, R197.reuse ;  /* 0x000000ffff9c8224 */ /* 0x100fe200078e00c5 */
[CC--:B------:R-:W-:Y:S01]  /*3b50*/  @!P0 LEA R143, P2, R155.reuse, R197.reuse, 0x7 ;  /* 0x000000c59b8f8211 */ /* 0x0c0fe200078438ff */
[----:B------:R-:W-:Y:S01]  /*3b60*/  @!P0 IMAD.MOV.U32 R157, RZ, RZ, R196 ;  /* 0x000000ffff9d8224 */ /* 0x000fe200078e00c4 */
[C---:B------:R-:W-:Y:S01]  /*3b70*/  @!P0 LEA R150, P4, R2.reuse, c[0x0][0x168], 0x1 ;  /* 0x00005a0002968a11 */ /* 0x040fe200078808ff */
[----:B------:R-:W-:Y:S01]  /*3b80*/  @!P0 IMAD.MOV.U32 R138, RZ, RZ, c[0x0][0x19c] ;  /* 0x00006700ff8a8624 */ /* 0x000fe200078e00ff */
[C---:B------:R-:W-:Y:S01]  /*3b90*/  @!P0 LEA R139, P3, R155.reuse, R197, 0x6 ;  /* 0x000000c59b8b8211 */ /* 0x040fe200078630ff */
[----:B------:R-:W-:Y:S01]  /*3ba0*/  @!P0 IMAD.MOV.U32 R144, RZ, RZ, R197 ;  /* 0x000000ffff908224 */ /* 0x000fe200078e00c5 */
[CC--:B------:R-:W-:Y:S01]  /*3bb0*/  @!P0 LEA.HI.X R142, R155.reuse, R196.reuse, R142, 0x7, P2 ;  /* 0x000000c49b8e8211 */ /* 0x0c0fe200010f3c8e */
[----:B------:R-:W-:Y:S01]  /*3bc0*/  @!P0 IMAD.MOV.U32 R145, RZ, RZ, R196 ;  /* 0x000000ffff918224 */ /* 0x000fe200078e00c4 */
[----:B------:R-:W-:Y:S01]  /*3bd0*/  @!P0 LEA.HI.X R151, R2, c[0x0][0x16c], R0, 0x1, P4 ;  /* 0x00005b0002978a11 */ /* 0x000fe200020f0c00 */
[----:B------:R-:W-:Y:S01]  /*3be0*/  @!P0 IMAD.WIDE.U32 R158, R155, 0xa0, R156 ;  /* 0x000000a09b9e8825 */ /* 0x000fe200078e009c */
[----:B------:R-:W-:Y:S01]  /*3bf0*/  @!P0 IADD3 R143, P2, R137, R143, RZ ;  /* 0x0000008f898f8210 */ /* 0x000fe20007f5e0ff */
[----:B------:R1:W-:Y:S01]  /*3c00*/  @P0 STS [R217+0x1004], RZ ;  /* 0x001004ffd9000388 */ /* 0x0003e20000000800 */
[----:B------:R-:W-:Y:S01]  /*3c10*/  @!P0 LEA.HI.X R138, R155, R196, R138, 0x6, P3 ;  /* 0x000000c49b8a8211 */ /* 0x000fe200018f348a */
[----:B------:R-:W-:Y:S01]  /*3c20*/  @!P0 IMAD.MOV.U32 R0, RZ, RZ, c[0x0][0x19c] ;  /* 0x00006700ff008624 */ /* 0x000fe200078e00ff */
[----:B------:R-:W-:Y:S01]  /*3c30*/  @!P0 IADD3 R139, P3, R137, R139, RZ ;  /* 0x0000008b898b8210 */ /* 0x000fe20007f7e0ff */
[----:B------:R-:W-:Y:S01]  /*3c40*/  @!P0 IMAD.WIDE.U32 R156, R155, 0xc0, R144 ;  /* 0x000000c09b9c8825 */ /* 0x000fe200078e0090 */
[----:B------:R1:W-:Y:S03]  /*3c50*/  @P0 STS.64 [R217+0x1008], RZ ;  /* 0x001008ffd9000388 */ /* 0x0003e60000000a00 */
[----:B------:R-:W-:Y:S01]  /*3c60*/  @!P0 IMAD.MOV.U32 R2, RZ, RZ, c[0x0][0x19c] ;  /* 0x00006700ff028624 */ /* 0x000fe200078e00ff */
[----:B------:R-:W-:Y:S01]  /*3c70*/  @!PT LDS RZ, [RZ] ;  /* 0x00000000fffff984 */ /* 0x000fe20000000800 */
[----:B------:R-:W-:Y:S01]  /*3c80*/  @!PT LDS RZ, [RZ] ;  /* 0x00000000fffff984 */ /* 0x000fe20000000800 */
[----:B------:R-:W-:Y:S01]  /*3c90*/  @!PT LDS RZ, [RZ] ;  /* 0x00000000fffff984 */ /* 0x000fe20000000800 */
[----:B------:R1:W-:Y:S01]  /*3ca0*/  @!P0 LDGSTS.E.BYPASS.LTC128B.128 [R217+0x1000], [R150.64] ;  /* 0x0100000096d98fae */ /* 0x0003e2000b901d46 */
[----:B------:R-:W-:-:S02]  /*3cb0*/  @!P0 IMAD R0, R0, 0xc0, RZ ;  /* 0x000000c000008824 */ /* 0x000fc400078e02ff */
[----:B------:R-:W-:Y:S01]  /*3cc0*/  @!P0 IMAD.X R142, R136, 0x1, R142, P2 ;  /* 0x00000001888e8824 */ /* 0x000fe200010e068e */
[----:B------:R-:W-:Y:S01]  /*3cd0*/  @!P0 IADD3 R145, P2, R137, R156, RZ ;  /* 0x0000009c89918210 */ /* 0x000fe20007f5e0ff */
[----:B------:R-:W-:Y:S01]  /*3ce0*/  @!P0 IMAD R2, R2, 0xa0, RZ ;  /* 0x000000a002028824 */ /* 0x000fe200078e02ff */
[----:B------:R-:W-:Y:S01]  /*3cf0*/  @!P0 LEA R156, P4, R143, c[0x0][0x168], 0x1 ;  /* 0x00005a008f9c8a11 */ /* 0x000fe200078808ff */
[C---:B------:R-:W-:Y:S01]  /*3d00*/  @!P0 IMAD.X R138, R136.reuse, 0x1, R138, P3 ;  /* 0x00000001888a8824 */ /* 0x040fe200018e068a */
[----:B------:R-:W-:Y:S01]  /*3d10*/  @!P0 IADD3 R144, P3, R137, R158, RZ ;  /* 0x0000009e89908210 */ /* 0x000fe20007f7e0ff */
[----:B------:R1:W-:Y:S01]  /*3d20*/  @P0 STS.128 [R217+0x1800], RZ ;  /* 0x001800ffd9000388 */ /* 0x0003e20000000c00 */
[----:B------:R-:W-:Y:S02]  /*3d30*/  @!P0 LEA R158, P5, R139, c[0x0][0x168], 0x1 ;  /* 0x00005a008b9e8a11 */ /* 0x000fe400078a08ff */
[----:B------:R-:W-:Y:S01]  /*3d40*/  @!P0 IADD3.X R0, R136, R157, R0, P2, !PT ;  /* 0x0000009d88008210 */ /* 0x000fe200017fe400 */
[----:B------:R-:W-:Y:S01]  /*3d50*/  @!PT LDS RZ, [RZ] ;  /* 0x00000000fffff984 */ /* 0x000fe20000000800 */
[----:B------:R-:W-:Y:S01]  /*3d60*/  @!PT LDS RZ, [RZ] ;  /* 0x00000000fffff984 */ /* 0x000fe20000000800 */
[----:B------:R-:W-:Y:S01]  /*3d70*/  @!PT LDS RZ, [RZ] ;  /* 0x00000000fffff984 */ /* 0x000fe20000000800 */
[----:B------:R1:W-:Y:S01]  /*3d80*/  @!P0 LDGSTS.E.BYPASS.LTC128B.128 [R217+0x1800], [R146.64] ;  /* 0x0180000092d98fae */ /* 0x0003e2000b901d46 */
[----:B------:R-:W-:-:S02]  /*3d90*/  @!P0 LEA.HI.X R157, R143, c[0x0][0x16c], R142, 0x1, P4 ;  /* 0x00005b008f9d8a11 */ /* 0x000fc400020f0c8e */
[----:B------:R-:W-:Y:S01]  /*3da0*/  @!P0 LEA R160, P4, R141, c[0x0][0x168], 0x1 ;  /* 0x00005a008da08a11 */ /* 0x000fe200078808ff */
[----:B------:R1:W-:Y:S01]  /*3db0*/  @P0 STS.128 [R217+0x2000], RZ ;  /* 0x002000ffd9000388 */ /* 0x0003e20000000c00 */
[----:B------:R-:W-:Y:S02]  /*3dc0*/  @!P0 IADD3.X R2, R136, R159, R2, P3, !PT ;  /* 0x0000009f88028210 */ /* 0x000fe40001ffe402 */
[----:B------:R-:W-:Y:S02]  /*3dd0*/  @!P0 LEA.HI.X R159, R139, c[0x0][0x16c], R138, 0x1, P5 ;  /* 0x00005b008b9f8a11 */ /* 0x000fe400028f0c8a */
[----:B------:R-:W-:Y:S02]  /*3de0*/  @!P0 LEA R142, P3, R144, c[0x0][0x168], 0x1 ;  /* 0x00005a00908e8a11 */ /* 0x000fe400078608ff */
[----:B------:R-:W-:Y:S01]  /*3df0*/  @!P0 LEA.HI.X R161, R141, c[0x0][0x16c], R140, 0x1, P4 ;  /* 0x00005b008da18a11 */ /* 0x000fe200020f0c8c */
[----:B------:R-:W-:Y:S01]  /*3e00*/  @!PT LDS RZ, [RZ] ;  /* 0x00000000fffff984 */ /* 0x000fe20000000800 */
[----:B------:R-:W-:Y:S01]  /*3e10*/  @!PT LDS RZ, [RZ] ;  /* 0x00000000fffff984 */ /* 0x000fe20000000800 */
[----:B------:R-:W-:Y:S01]  /*3e20*/  @!PT LDS RZ, [RZ] ;  /* 0x00000000fffff984 */ /* 0x000fe20000000800 */
[----:B------:R1:W-:Y:S01]  /*3e30*/  @!P0 LDGSTS.E.BYPASS.LTC128B.128 [R217+0x2000], [R158.64] ;  /* 0x020000009ed98fae */ /* 0x0003e2000b901d46 */
[----:B------:R-:W-:-:S02]  /*3e40*/  @!P0 LEA R138, P2, R145, c[0x0][0x168], 0x1 ;  /* 0x00005a00918a8a11 */ /* 0x000fc400078408ff */
[----:B------:R-:W-:Y:S01]  /*3e50*/  @!P0 LEA.HI.X R143, R144, c[0x0][0x16c], R2, 0x1, P3 ;  /* 0x00005b00908f8a11 */ /* 0x000fe200018f0c02 */
[----:B------:R1:W-:Y:S01]  /*3e60*/  @P0 STS.128 [R217+0x2800], RZ ;  /* 0x002800ffd9000388 */ /* 0x0003e20000000c00 */
[----:B------:R-:W-:-:S03]  /*3e70*/  @!P0 LEA.HI.X R139, R145, c[0x0][0x16c], R0, 0x1, P2 ;  /* 0x00005b00918b8a11 */ /* 0x000fc600010f0c00 */
[----:B------:R-:W-:Y:S01]  /*3e80*/  @!PT LDS RZ, [RZ] ;  /* 0x00000000fffff984 */ /* 0x000fe20000000800 */
[----:B------:R-:W-:Y:S01]  /*3e90*/  @!PT LDS RZ, [RZ] ;  /* 0x00000000fffff984 */ /* 0x000fe20000000800 */
[----:B------:R-:W-:Y:S01]  /*3ea0*/  @!PT LDS RZ, [RZ] ;  /* 0x00000000fffff984 */ /* 0x000fe20000000800 */
[----:B------:R1:W-:Y:S04]  /*3eb0*/  @!P0 LDGSTS.E.BYPASS.LTC128B.128 [R217+0x2800], [R160.64] ;  /* 0x02800000a0d98fae */ /* 0x0003e8000b901d46 */
[----:B------:R1:W-:Y:S04]  /*3ec0*/  @P0 STS.128 [R217+0x3000], RZ ;  /* 0x003000ffd9000388 */ /* 0x0003e80000000c00 */
        /* <DEDUP_REMOVED lines=14> */
[----:B------:R1:W-:Y:S01]  /*3fb0*/  @P0 STS.128 [R217+0x4800], RZ ;  /* 0x004800ffd9000388 */ /* 0x0003e20000000c00 */
[----:B------:R-:W-:Y:S05]  /*3fc0*/  @P0 BRA `(.L_x_720) ;  /* 0x000000d000000947 */ /* 0x000fea0003800000 */
[----:B-1----:R-:W-:Y:S01]  /*3fd0*/  IMAD.MOV.U32 R138, RZ, RZ, R197 ;  /* 0x000000ffff8a7224 */ /* 0x002fe200078e00c5 */
[----:B------:R-:W-:Y:S01]  /*3fe0*/  ULDC UR4, c[0x0][0x19c] ;  /* 0x0000670000047ab9 */ /* 0x000fe20000000800 */
[----:B------:R-:W-:Y:S01]  /*3ff0*/  IMAD.MOV.U32 R139, RZ, RZ, R196 ;  /* 0x000000ffff8b7224 */ /* 0x000fe200078e00c4 */
[----:B------:R-:W-:-:S03]  /*4000*/  UIMAD UR4, UR4, 0xe0, URZ ;  /* 0x000000e0040478a4 */ /* 0x000fc6000f8e023f */
[----:B------:R-:W-:-:S05]  /*4010*/  IMAD.WIDE.U32 R138, R155, 0xe0, R138 ;  /* 0x000000e09b8a7825 */ /* 0x000fca00078e008a */
[----:B------:R-:W-:-:S04]  /*4020*/  IADD3 R2, P0, R137, R138, RZ ;  /* 0x0000008a89027210 */ /* 0x000fc80007f1e0ff */
[----:B------:R-:W-:Y:S02]  /*4030*/  IADD3.X R0, R136, UR4, R139, P0, !PT ;  /* 0x0000000488007c10 */ /* 0x000fe400087fe48b */
[----:B------:R-:W-:-:S04]  /*4040*/  LEA R138, P0, R2, c[0x0][0x168], 0x1 ;  /* 0x00005a00028a7a11 */ /* 0x000fc800078008ff */
[----:B------:R-:W-:-:S05]  /*4050*/  LEA.HI.X R139, R2, c[0x0][0x16c], R0, 0x1, P0 ;  /* 0x00005b00028b7a11 */ /* 0x000fca00000f0c00 */
[----:B------:R-:W-:Y:S01]  /*4060*/  @!PT LDS RZ, [RZ] ;  /* 0x00000000fffff984 */ /* 0x000fe20000000800 */
[----:B------:R-:W-:Y:S01]  /*4070*/  @!PT LDS RZ, [RZ] ;  /* 0x00000000fffff984 */ /* 0x000fe20000000800 */
[----:B------:R-:W-:Y:S01]  /*4080*/  @!PT LDS RZ, [RZ] ;  /* 0x00000000fffff984 */ /* 0x000fe20000000800 */
[----:B------:R1:W-:Y:S04]  /*4090*/  LDGSTS.E.BYPASS.LTC128B.128 [R217+0x4800], [R138.64] ;  /* 0x048000008ad97fae */ /* 0x0003e8000b901d46 */
.L_x_720:
[----:B------:R-:W-:Y:S05]  /*40a0*/  BSYNC B0 ;  /* 0x0000000000007941 */ /* 0x000fea0003800000 */
.L_x_719:
[----:B------:R-:W0:Y:S01]  /*40b0*/  LDGDEPBAR ;  /* 0x00000000000079af */ /* 0x000e220000000000 */
[----:B------:R-:W-:-:S04]  /*40c0*/  IADD3 R197, P0, R137, R197, RZ ;  /* 0x000000c589c57210 */ /* 0x000fc80007f1e0ff */
[----:B------:R-:W-:Y:S02]  /*40d0*/  IADD3.X R196, R136, R196, RZ, P0, !PT ;  /* 0x000000c488c47210 */ /* 0x000fe400007fe4ff */
.L_x_716:
[----:B------:R-:W-:-:S05]  /*40e0*/  IMAD.IADD R250, R7, 0x1, R198 ;  /* 0x0000000107fa7824 */ /* 0x000fca00078e02c6 */
[C---:B------:R-:W-:Y:S02]  /*40f0*/  IADD3 R249, R250.reuse, 0x1, RZ ;  /* 0x00000001faf97810 */ /* 0x040fe40007ffe0ff */
[CC--:B------:R-:W-:Y:S02]  /*4100*/  ISETP.GE.AND P2, PT, R250.reuse, R148.reuse, PT ;  /* 0x00000094fa00720c */ /* 0x0c0fe40003f46270 */
[----:B------:R-:W-:Y:S02]  /*4110*/  IADD3 R248, R250, 0x8, RZ ;  /* 0x00000008faf87810 */ /* 0x000fe40007ffe0ff */
[----:B------:R-:W-:Y:S02]  /*4120*/  ISETP.GE.AND P0, PT, R249, R148, PT ;  /* 0x00000094f900720c */ /* 0x000fe40003f06270 */
[----:B------:R-:W-:Y:S02]  /*4130*/  FSEL R2, R34, -INF , !P2 ;  /* 0xff80000022027808 */ /* 0x000fe40005000000 */
[----:B------:R-:W-:-:S02]  /*4140*/  IADD3 R246, R250, 0x9, RZ ;  /* 0x00000009faf67810 */ /* 0x000fc40007ffe0ff */
[-C--:B------:R-:W-:Y:S02]  /*4150*/  ISETP.GE.AND P2, PT, R248, R148.reuse, PT ;  /* 0x00000094f800720c */ /* 0x080fe40003f46270 */
[----:B------:R-:W-:Y:S02]  /*4160*/  FSEL R35, R35, -INF , !P0 ;  /* 0xff80000023237808 */ /* 0x000fe40004000000 */
[----:B------:R-:W-:Y:S02]  /*4170*/  IADD3 R245, R250, 0x10, RZ ;  /* 0x00000010faf57810 */ /* 0x000fe40007ffe0ff */
[----:B------:R-:W-:Y:S02]  /*4180*/  ISETP.GE.AND P0, PT, R246, R148, PT ;  /* 0x00000094f600720c */ /* 0x000fe40003f06270 */
[----:B------:R-:W-:Y:S02]  /*4190*/  FSEL R252, R30, -INF , !P2 ;  /* 0xff8000001efc7808 */ /* 0x000fe40005000000 */
[----:B------:R-:W-:-:S02]  /*41a0*/  FMNMX.FTZ R0, R2, R35, !PT ;  /* 0x0000002302007209 */ /* 0x000fc40007810000 */
[----:B------:R-:W-:Y:S02]  /*41b0*/  IADD3 R244, R250, 0x11, RZ ;  /* 0x00000011faf47810 */ /* 0x000fe40007ffe0ff */
[----:B------:R-:W-:Y:S02]  /*41c0*/  ISETP.GE.AND P2, PT, R245, R148, PT ;  /* 0x00000094f500720c */ /* 0x000fe40003f46270 */
[----:B------:R-:W-:Y:S02]  /*41d0*/  FSEL R251, R31, -INF , !P0 ;  /* 0xff8000001ffb7808 */ /* 0x000fe40004000000 */
[----:B------:R-:W-:Y:S02]  /*41e0*/  FMNMX.FTZ R0, R252, R0, !PT ;  /* 0x00000000fc007209 */ /* 0x000fe40007810000 */
[----:B------:R-:W-:Y:S02]  /*41f0*/  IADD3 R242, R250, 0x18, RZ ;  /* 0x00000018faf27810 */ /* 0x000fe40007ffe0ff */
[----:B------:R-:W-:-:S02]  /*4200*/  ISETP.GE.AND P0, PT, R244, R148, PT ;  /* 0x00000094f400720c */ /* 0x000fc40003f06270 */
[----:B------:R-:W-:Y:S02]  /*4210*/  FSEL R247, R26, -INF , !P2 ;  /* 0xff8000001af77808 */ /* 0x000fe40005000000 */
[----:B------:R-:W-:Y:S02]  /*4220*/  FMNMX.FTZ R0, R251, R0, !PT ;  /* 0x00000000fb007209 */ /* 0x000fe40007810000 */
        /* <DEDUP_REMOVED lines=26> */
[----:B-1----:R-:W-:Y:S02]  /*43d0*/  FSEL R146, R15, -INF , !P0 ;  /* 0xff8000000f927808 */ /* 0x002fe40004000000 */
        /* <DEDUP_REMOVED lines=35> */
[----:B------:R-:W-:Y:S01]  /*4610*/  FSEL R134, R122, -INF , !P2 ;  /* 0xff8000007a867808 */ /* 0x000fe20005000000 */
[----:B------:R-:W-:Y:S01]  /*4620*/  IMAD.MOV.U32 R122, RZ, RZ, R35 ;  /* 0x000000ffff7a7224 */ /* 0x000fe200078e0023 */
        /* <DEDUP_REMOVED lines=26> */
[C---:B------:R-:W-:Y:S02]  /*47d0*/  IADD3 R174, R250.reuse, 0x71, RZ ;  /* 0x00000071faae7810 */ /* 0x040fe40007ffe0ff */
        /* <DEDUP_REMOVED lines=139> */
[----:B------:R-:W-:Y:S02]  /*5090*/  ISETP.GE.AND P0, PT, R139, R148, PT ;  /* 0x000000948b00720c */ /* 0x000fe40003f06270 */
[----:B------:R-:W-:Y:S02]  /*50a0*/  FSEL R50, R38, -INF , !P2 ;  /* 0xff80000026327808 */ /* 0x000fe40005000000 */
[----:B------:R-:W-:Y:S02]  /*50b0*/  FMNMX.FTZ R0, R43, R0, !PT ;  /* 0x000000002b007209 */ /* 0x000fe40007810000 */
[----:B------:R-:W-:-:S02]  /*50c0*/  FSEL R55, R39, -INF , !P0 ;  /* 0xff80000027377808 */ /* 0x000fc40004000000 */
[----:B------:R-:W-:Y:S02]  /*50d0*/  FMNMX.FTZ R0, R50, R0, !PT ;  /* 0x0000000032007209 */ /* 0x000fe40007810000 */
[-C--:B------:R-:W-:Y:S02]  /*50e0*/  ISETP.GE.AND P3, PT, R250, R149.reuse, PT ;  /* 0x00000095fa00720c */ /* 0x080fe40003f66270 */
[----:B------:R-:W-:Y:S02]  /*50f0*/  FMNMX.FTZ R0, R55, R0, !PT ;  /* 0x0000000037007209 */ /* 0x000fe40007810000 */
[----:B------:R-:W-:Y:S02]  /*5100*/  ISETP.GE.AND P2, PT, R249, R149, PT ;  /* 0x00000095f900720c */ /* 0x000fe40003f46270 */
[----:B------:R-:W-:Y:S01]  /*5110*/  FSEL R32, R32, -INF , !P3 ;  /* 0xff80000020207808 */ /* 0x000fe20005800000 */
[----:B------:R-:W1:Y:S01]  /*5120*/  SHFL.BFLY PT, R14, R0, 0x2, 0x1f ;  /* 0x0c401f00000e7f89 */ /* 0x000e6200000e0000 */
[----:B------:R-:W-:-:S02]  /*5130*/  FSEL R33, R33, -INF , !P2 ;  /* 0xff80000021217808 */ /* 0x000fc40005000000 */
[----:B------:R-:W-:-:S04]  /*5140*/  ISETP.GE.AND P2, PT, R246, R149, PT ;  /* 0x00000095f600720c */ /* 0x000fc80003f46270 */
[----:B------:R-:W-:Y:S02]  /*5150*/  FSEL R29, R29, -INF , !P2 ;  /* 0xff8000001d1d7808 */ /* 0x000fe40005000000 */
[----:B------:R-:W-:-:S04]  /*5160*/  ISETP.GE.AND P2, PT, R244, R149, PT ;  /* 0x00000095f400720c */ /* 0x000fc80003f46270 */
[----:B------:R-:W-:Y:S02]  /*5170*/  FSEL R25, R25, -INF , !P2 ;  /* 0xff80000019197808 */ /* 0x000fe40005000000 */
[----:B------:R-:W-:-:S04]  /*5180*/  ISETP.GE.AND P2, PT, R241, R149, PT ;  /* 0x00000095f100720c */ /* 0x000fc80003f46270 */
[----:B------:R-:W-:Y:S02]  /*5190*/  FSEL R21, R21, -INF , !P2 ;  /* 0xff80000015157808 */ /* 0x000fe40005000000 */
[----:B------:R-:W-:Y:S02]  /*51a0*/  ISETP.GE.AND P2, PT, R239, R149, PT ;  /* 0x00000095ef00720c */ /* 0x000fe40003f46270 */
[----:B-1----:R-:W-:-:S05]  /*51b0*/  FMNMX.FTZ R14, R0, R14, !PT ;  /* 0x0000000e000e7209 */ /* 0x002fca0007810000 */
[----:B------:R-:W1:Y:S02]  /*51c0*/  SHFL.BFLY PT, R0, R14, 0x1, 0x1f ;  /* 0x0c201f000e007f89 */ /* 0x000e6400000e0000 */
[----:B-1----:R-:W-:Y:S02]  /*51d0*/  FMNMX.FTZ R0, R14, R0, !PT ;  /* 0x000000000e007209 */ /* 0x002fe40007810000 */
[----:B------:R-:W-:Y:S02]  /*51e0*/  FMNMX.FTZ R14, R32, R33, !PT ;  /* 0x00000021200e7209 */ /* 0x000fe40007810000 */
[C---:B------:R-:W-:Y:S01]  /*51f0*/  FSETP.NEU.FTZ.AND P0, PT, R0.reuse, -INF , PT ;  /* 0xff8000000000780b */ /* 0x040fe20003f1d000 */
[----:B------:R-:W-:-:S05]  /*5200*/  FMUL.FTZ R54, R0, c[0x0][0x23c] ;  /* 0x00008f0000367a20 */ /* 0x000fca0000410000 */
[----:B------:R-:W-:Y:S02]  /*5210*/  FSEL R54, R54, RZ, P0 ;  /* 0x000000ff36367208 */ /* 0x000fe40000000000 */
[----:B------:R-:W-:-:S03]  /*5220*/  ISETP.GE.AND P0, PT, R248, R149, PT ;  /* 0x00000095f800720c */ /* 0x000fc60003f06270 */
[--C-:B------:R-:W-:Y:S01]  /*5230*/  FFMA.FTZ R111, R110, c[0x0][0x23c], -R54.reuse ;  /* 0x00008f006e6f7a23 */ /* 0x100fe20000010836 */
[----:B------:R-:W-:Y:S01]  /*5240*/  FSEL R28, R28, -INF , !P0 ;  /* 0xff8000001c1c7808 */ /* 0x000fe20004000000 */
[--C-:B------:R-:W-:Y:S01]  /*5250*/  FFMA.FTZ R110, R122, c[0x0][0x23c], -R54.reuse ;  /* 0x00008f007a6e7a23 */ /* 0x100fe20000010836 */
[-C--:B------:R-:W-:Y:S01]  /*5260*/  ISETP.GE.AND P0, PT, R245, R149.reuse, PT ;  /* 0x00000095f500720c */ /* 0x080fe20003f06270 */
[--C-:B------:R-:W-:Y:S01]  /*5270*/  FFMA.FTZ R66, R178, c[0x0][0x23c], -R54.reuse ;  /* 0x00008f00b2427a23 */ /* 0x100fe20000010836 */
[----:B------:R-:W-:Y:S01]  /*5280*/  FMNMX.FTZ R14, R28, R14, !PT ;  /* 0x0000000e1c0e7209 */ /* 0x000fe20007810000 */
[--C-:B------:R-:W-:Y:S01]  /*5290*/  FFMA.FTZ R67, R176, c[0x0][0x23c], -R54.reuse ;  /* 0x00008f00b0437a23 */ /* 0x100fe20000010836 */
[----:B------:R-:W-:Y:S01]  /*52a0*/  FSEL R24, R24, -INF , !P0 ;  /* 0xff80000018187808 */ /* 0x000fe20004000000 */
[--C-:B------:R-:W-:Y:S01]  /*52b0*/  FFMA.FTZ R70, R141, c[0x0][0x23c], -R54.reuse ;  /* 0x00008f008d467a23 */ /* 0x100fe20000010836 */
[----:B------:R-:W-:Y:S01]  /*52c0*/  FMNMX.FTZ R14, R29, R14, !PT ;  /* 0x0000000e1d0e7209 */ /* 0x000fe20007810000 */
        /* <DEDUP_REMOVED lines=36> */
[----:B------:R-:W-:Y:S01]  /*5510*/  MUFU.EX2 R111, R111 ;  /* 0x0000006f006f7308 */ /* 0x000fe20000000800 */
[----:B------:R-:W-:Y:S01]  /*5520*/  FSEL R178, R8, -INF , !P0 ;  /* 0xff80000008b27808 */ /* 0x000fe20004000000 */
[--C-:B------:R-:W-:Y:S01]  /*5530*/  FFMA.FTZ R35, R35, c[0x0][0x23c], -R54.reuse ;  /* 0x00008f0023237a23 */ /* 0x100fe20000010836 */
[----:B------:R-:W-:Y:S01]  /*5540*/  FMNMX.FTZ R38, R179, R38, !PT ;  /* 0x00000026b3267209 */ /* 0x000fe20007810000 */
[--C-:B------:R-:W-:Y:S01]  /*5550*/  FFMA.FTZ R34, R34, c[0x0][0x23c], -R54.reuse ;  /* 0x00008f0022227a23 */ /* 0x100fe20000010836 */
[-C--:B------:R-:W-:Y:S01]  /*5560*/  ISETP.GE.AND P0, PT, R177, R149.reuse, PT ;  /* 0x00000095b100720c */ /* 0x080fe20003f06270 */
[--C-:B------:R-:W-:Y:S01]  /*5570*/  FFMA.FTZ R123, R123, c[0x0][0x23c], -R54.reuse ;  /* 0x00008f007b7b7a23 */ /* 0x100fe20000010836 */
[----:B------:R-:W-:Y:S01]  /*5580*/  FSEL R177, R9, -INF , !P2 ;  /* 0xff80000009b17808 */ /* 0x000fe20005000000 */
[----:B------:R-:W-:Y:S01]  /*5590*/  MUFU.EX2 R110, R110 ;  /* 0x0000006e006e7308 */ /* 0x000fe20000000800 */
[----:B------:R-:W-:Y:S01]  /*55a0*/  FMNMX.FTZ R38, R178, R38, !PT ;  /* 0x00000026b2267209 */ /* 0x000fe20007810000 */
[--C-:B------:R-:W-:Y:S01]  /*55b0*/  FFMA.FTZ R98, R98, c[0x0][0x23c], -R54.reuse ;  /* 0x00008f0062627a23 */ /* 0x100fe20000010836 */
[-C--:B------:R-:W-:Y:S01]  /*55c0*/  ISETP.GE.AND P2, PT, R235, R149.reuse, PT ;  /* 0x00000095eb00720c */ /* 0x080fe20003f46270 */
[--C-:B------:R-:W-:Y:S01]  /*55d0*/  FFMA.FTZ R119, R119, c[0x0][0x23c], -R54.reuse ;  /* 0x00008f0077777a23 */ /* 0x100fe20000010836 */
[----:B------:R-:W-:Y:S01]  /*55e0*/  FSEL R176, R132, -INF , !P0 ;  /* 0xff80000084b07808 */ /* 0x000fe20004000000 */
[--C-:B------:R-:W-:Y:S01]  /*55f0*/  FFMA.FTZ R59, R247, c[0x0][0x23c], -R54.reuse ;  /* 0x00008f00f73b7a23 */ /* 0x100fe20000010836 */
[----:B------:R-:W-:Y:S01]  /*5600*/  FMNMX.FTZ R38, R177, R38, !PT ;  /* 0x00000026b1267209 */ /* 0x000fe20007810000 */
[----:B------:R-:W-:Y:S01]  /*5610*/  MUFU.EX2 R51, R51 ;  /* 0x0000003300337308 */ /* 0x000fe20000000800 */
[-C--:B------:R-:W-:Y:S01]  /*5620*/  ISETP.GE.AND P0, PT, R234, R149.reuse, PT ;  /* 0x00000095ea00720c */ /* 0x080fe20003f06270 */
[--C-:B------:R-:W-:Y:S01]  /*5630*/  FFMA.FTZ R62, R243, c[0x0][0x23c], -R54.reuse ;  /* 0x00008f00f33e7a23 */ /* 0x100fe20000010836 */
[----:B------:R-:W-:Y:S01]  /*5640*/  FSEL R141, R133, -INF , !P2 ;  /* 0xff800000858d7808 */ /* 0x000fe20005000000 */
[--C-:B------:R-:W-:Y:S01]  /*5650*/  FFMA.FTZ R63, R238, c[0x0][0x23c], -R54.reuse ;  /* 0x00008f00ee3f7a23 */ /* 0x100fe20000010836 */
[----:B------:R-:W-:Y:S01]  /*5660*/  FMNMX.FTZ R38, R176, R38, !PT ;  /* 0x00000026b0267209 */ /* 0x000fe20007810000 */
[--C-:B------:R-:W-:Y:S01]  /*5670*/  FFMA.FTZ R102, R102, c[0x0][0x23c], -R54.reuse ;  /* 0x00008f0066667a23 */ /* 0x100fe20000010836 */
[-C--:B------:R-:W-:Y:S01]  /*5680*/  ISETP.GE.AND P2, PT, R233, R149.reuse, PT ;  /* 0x00000095e900720c */ /* 0x080fe20003f46270 */
[----:B------:R-:W1:Y:S01]  /*5690*/  MUFU.EX2 R58, R58 ;  /* 0x0000003a003a7308 */ /* 0x000e620000000800 */
        /* <DEDUP_REMOVED lines=28> */
[----:B------:R-:W-:Y:S01]  /*5860*/  ISETP.GE.AND P0, PT, R231, R149, PT ;  /* 0x00000095e700720c */ /* 0x000fe20003f06270 */
[----:B------:R-:W-:Y:S01]  /*5870*/  FFMA.FTZ R43, R43, c[0x0][0x23c], -R54 ;  /* 0x00008f002b2b7a23 */ /* 0x000fe20000010836 */
[----:B------:R-:W-:Y:S01]  /*5880*/  FSEL R161, R121, -INF , !P2 ;  /* 0xff80000079a17808 */ /* 0x000fe20005000000 */
[----:B------:R-:W-:Y:S01]  /*5890*/  MUFU.EX2 R66, R66 ;  /* 0x0000004200427308 */ /* 0x000fe20000000800 */
[----:B------:R-:W-:-:S02]  /*58a0*/  FMNMX.FTZ R38, R162, R38, !PT ;  /* 0x00000026a2267209 */ /* 0x000fc40007810000 */
[-C--:B------:R-:W-:Y:S02]  /*58b0*/  ISETP.GE.AND P2, PT, R164, R149.reuse, PT ;  /* 0x00000095a400720c */ /* 0x080fe40003f46270 */
[----:B------:R-:W-:Y:S02]  /*58c0*/  FSEL R164, R116, -INF , !P0 ;  /* 0xff80000074a47808 */ /* 0x000fe40004000000 */
[----:B------:R-:W-:Y:S01]  /*58d0*/  FMNMX.FTZ R38, R161, R38, !PT ;  /* 0x00000026a1267209 */ /* 0x000fe20007810000 */
[----:B------:R-:W-:Y:S01]  /*58e0*/  MUFU.EX2 R67, R67 ;  /* 0x0000004300437308 */ /* 0x000fe20000000800 */
[----:B------:R-:W-:Y:S02]  /*58f0*/  ISETP.GE.AND P0, PT, R165, R149, PT ;  /* 0x00000095a500720c */ /* 0x000fe40003f06270 */
[----:B------:R-:W-:Y:S01]  /*5900*/  FSEL R165, R117, -INF , !P2 ;  /* 0xff80000075a57808 */ /* 0x000fe20005000000 */
[----:B------:R-:W-:Y:S01]  /*5910*/  FFMA.FTZ R117, R144, c[0x0][0x23c], -R54 ;  /* 0x00008f0090757a23 */ /* 0x000fe20000010836 */
[----:B------:R-:W-:-:S02]  /*5920*/  FMNMX.FTZ R38, R164, R38, !PT ;  /* 0x00000026a4267209 */ /* 0x000fc40007810000 */
[-C--:B------:R-:W-:Y:S01]  /*5930*/  ISETP.GE.AND P2, PT, R168, R149.reuse, PT ;  /* 0x00000095a800720c */ /* 0x080fe20003f46270 */
[----:B------:R-:W-:Y:S01]  /*5940*/  MUFU.EX2 R70, R70 ;  /* 0x0000004600467308 */ /* 0x000fe20000000800 */
[----:B------:R-:W-:Y:S02]  /*5950*/  FSEL R168, R112, -INF , !P0 ;  /* 0xff80000070a87808 */ /* 0x000fe40004000000 */
[----:B------:R-:W-:Y:S02]  /*5960*/  FMNMX.FTZ R38, R165, R38, !PT ;  /* 0x00000026a5267209 */ /* 0x000fe40007810000 */
[----:B------:R-:W-:Y:S02]  /*5970*/  ISETP.GE.AND P0, PT, R167, R149, PT ;  /* 0x00000095a700720c */ /* 0x000fe40003f06270 */
        /* <DEDUP_REMOVED lines=8> */
[----:B------:R-:W-:Y:S02]  /*5a00*/  FSEL R171, R109, -INF , !P2 ;  /* 0xff8000006dab7808 */ /* 0x000fe40005000000 */
[----:B------:R-:W-:-:S02]  /*5a10*/  FMNMX.FTZ R38, R169, R38, !PT ;  /* 0x00000026a9267209 */ /* 0x000fc40007810000 */
[-C--:B------:R-:W-:Y:S01]  /*5a20*/  ISETP.GE.AND P2, PT, R174, R149.reuse, PT ;  /* 0x00000095ae00720c */ /* 0x080fe20003f46270 */
[----:B------:R-:W-:Y:S01]  /*5a30*/  MUFU.EX2 R75, R75 ;  /* 0x0000004b004b7308 */ /* 0x000fe20000000800 */
[----:B------:R-:W-:Y:S01]  /*5a40*/  FSEL R174, R104, -INF , !P0 ;  /* 0xff80000068ae7808 */ /* 0x000fe20004000000 */
[--C-:B------:R-:W-:Y:S01]  /*5a50*/  FFMA.FTZ R104, R94, c[0x0][0x23c], -R54.reuse ;  /* 0x00008f005e687a23 */ /* 0x100fe20000010836 */
[----:B------:R-:W-:Y:S01]  /*5a60*/  FMNMX.FTZ R38, R171, R38, !PT ;  /* 0x00000026ab267209 */ /* 0x000fe20007810000 */
[----:B------:R-:W-:Y:S01]  /*5a70*/  FFMA.FTZ R94, R15, c[0x0][0x23c], -R54 ;  /* 0x00008f000f5e7a23 */ /* 0x000fe20000010836 */
[----:B------:R-:W-:Y:S02]  /*5a80*/  ISETP.GE.AND P0, PT, R173, R149, PT ;  /* 0x00000095ad00720c */ /* 0x000fe40003f06270 */
[----:B------:R-:W-:Y:S01]  /*5a90*/  FSEL R173, R105, -INF , !P2 ;  /* 0xff80000069ad7808 */ /* 0x000fe20005000000 */
[----:B------:R-:W-:Y:S01]  /*5aa0*/  MUFU.EX2 R78, R78 ;  /* 0x0000004e004e7308 */ /* 0x000fe20000000800 */
[----:B------:R-:W-:-:S02]  /*5ab0*/  FMNMX.FTZ R38, R174, R38, !PT ;  /* 0x00000026ae267209 */ /* 0x000fc40007810000 */
[-C--:B------:R-:W-:Y:S02]  /*5ac0*/  ISETP.GE.AND P2, PT, R172, R149.reuse, PT ;  /* 0x00000095ac00720c */ /* 0x080fe40003f46270 */
[----:B------:R-:W-:Y:S01]  /*5ad0*/  FSEL R172, R100, -INF , !P0 ;  /* 0xff80000064ac7808 */ /* 0x000fe20004000000 */
[--C-:B------:R-:W-:Y:S01]  /*5ae0*/  FFMA.FTZ R100, R30, c[0x0][0x23c], -R54.reuse ;  /* 0x00008f001e647a23 */ /* 0x100fe20000010836 */
[----:B------:R-:W-:Y:S01]  /*5af0*/  FMNMX.FTZ R38, R173, R38, !PT ;  /* 0x00000026ad267209 */ /* 0x000fe20007810000 */
[----:B------:R-:W-:Y:S01]  /*5b00*/  MUFU.EX2 R79, R79 ;  /* 0x0000004f004f7308 */ /* 0x000fe20000000800 */
[-C--:B------:R-:W-:Y:S02]  /*5b10*/  ISETP.GE.AND P0, PT, R170, R149.reuse, PT ;  /* 0x00000095aa00720c */ /* 0x080fe40003f06270 */
[----:B------:R-:W-:Y:S01]  /*5b20*/  FSEL R170, R101, -INF , !P2 ;  /* 0xff80000065aa7808 */ /* 0x000fe20005000000 */
[--C-:B------:R-:W-:Y:S01]  /*5b30*/  FFMA.FTZ R101, R91, c[0x0][0x23c], -R54.reuse ;  /* 0x00008f005b657a23 */ /* 0x100fe20000010836 */
[----:B------:R-:W-:Y:S01]  /*5b40*/  FMNMX.FTZ R38, R172, R38, !PT ;  /* 0x00000026ac267209 */ /* 0x000fe20007810000 */
[--C-:B------:R-:W-:Y:S01]  /*5b50*/  FFMA.FTZ R91, R10, c[0x0][0x23c], -R54.reuse ;  /* 0x00008f000a5b7a23 */ /* 0x100fe20000010836 */
[----:B------:R-:W-:Y:S01]  /*5b60*/  ISETP.GE.AND P2, PT, R166, R149, PT ;  /* 0x00000095a600720c */ /* 0x000fe20003f46270 */
[----:B------:R-:W-:Y:S01]  /*5b70*/  MUFU.EX2 R82, R82 ;  /* 0x0000005200527308 */ /* 0x000fe20000000800 */
[----:B------:R-:W-:Y:S01]  /*5b80*/  FSEL R166, R96, -INF , !P0 ;  /* 0xff80000060a67808 */ /* 0x000fe20004000000 */
[----:B------:R-:W-:Y:S01]  /*5b90*/  FFMA.FTZ R96, R19, c[0x0][0x23c], -R54 ;  /* 0x00008f0013607a23 */ /* 0x000fe20000010836 */
[----:B------:R-:W-:-:S02]  /*5ba0*/  FMNMX.FTZ R38, R170, R38, !PT ;  /* 0x00000026aa267209 */ /* 0x000fc40007810000 */
[-C--:B------:R-:W-:Y:S01]  /*5bb0*/  ISETP.GE.AND P0, PT, R230, R149.reuse, PT ;  /* 0x00000095e600720c */ /* 0x080fe20003f06270 */
[--C-:B------:R-:W-:Y:S01]  /*5bc0*/  FFMA.FTZ R230, R55, c[0x0][0x23c], -R54.reuse ;  /* 0x00008f0037e67a23 */ /* 0x100fe20000010836 */
[----:B------:R-:W-:Y:S01]  /*5bd0*/  FSEL R163, R97, -INF , !P2 ;  /* 0xff80000061a37808 */ /* 0x000fe20005000000 */
[--C-:B------:R-:W-:Y:S01]  /*5be0*/  FFMA.FTZ R97, R23, c[0x0][0x23c], -R54.reuse ;  /* 0x00008f0017617a23 */ /* 0x100fe20000010836 */
        /* <DEDUP_REMOVED lines=8> */
[----:B------:R-:W-:Y:S01]  /*5c70*/  FSEL R158, R93, -INF , !P2 ;  /* 0xff8000005d9e7808 */ /* 0x000fe20005000000 */
[----:B------:R-:W-:Y:S01]  /*5c80*/  FFMA.FTZ R93, R2, c[0x0][0x23c], -R54 ;  /* 0x00008f00025d7a23 */ /* 0x000fe20000010836 */
        /* <DEDUP_REMOVED lines=13> */
[----:B------:R2:W-:Y:S01]  /*5d60*/  MUFU.EX2 R84, R131 ;  /* 0x0000008300547308 */ /* 0x0005e20000000800 */
[----:B------:R-:W-:Y:S01]  /*5d70*/  FSEL R138, R85, -INF , !P2 ;  /* 0xff800000558a7808 */ /* 0x000fe20005000000 */
[--C-:B------:R-:W-:Y:S01]  /*5d80*/  FFMA.FTZ R85, R99, c[0x0][0x23c], -R54.reuse ;  /* 0x00008f0063557a23 */ /* 0x100fe20000010836 */
[----:B------:R-:W-:Y:S01]  /*5d90*/  FMNMX.FTZ R38, R142, R38, !PT ;  /* 0x000000268e267209 */ /* 0x000fe20007810000 */
[----:B------:R-:W-:Y:S01]  /*5da0*/  FFMA.FTZ R99, R27, c[0x0][0x23c], -R54 ;  /* 0x00008f001b637a23 */ /* 0x000fe20000010836 */
[----:B------:R-:W-:Y:S02]  /*5db0*/  ISETP.GE.AND P2, PT, R204, R149, PT ;  /* 0x00000095cc00720c */ /* 0x000fe40003f46270 */
[----:B------:R-:W-:Y:S01]  /*5dc0*/  FMNMX.FTZ R38, R138, R38, !PT ;  /* 0x000000268a267209 */ /* 0x000fe20007810000 */
[----:B------:R-:W-:Y:S01]  /*5dd0*/  MUFU.EX2 R90, R90 ;  /* 0x0000005a005a7308 */ /* 0x000fe20000000800 */
[----:B-1----:R-:W-:-:S02]  /*5de0*/  F2FP.BF16.PACK_AB R27, R58, R51 ;  /* 0x000000333a1b723e */ /* 0x002fc400000010ff */
[----:B--2---:R-:W-:-:S05]  /*5df0*/  FSEL R131, R80, -INF , !P0 ;  /* 0xff80000050837808 */ /* 0x004fca0004000000 */
[----:B------:R-:W-:Y:S01]  /*5e00*/  MUFU.EX2 R85, R85 ;  /* 0x0000005500557308 */ /* 0x000fe20000000800 */
[-C--:B------:R-:W-:Y:S02]  /*5e10*/  ISETP.GE.AND P0, PT, R199, R149.reuse, PT ;  /* 0x00000095c700720c */ /* 0x080fe40003f06270 */
[----:B------:R-:W-:Y:S02]  /*5e20*/  FMNMX.FTZ R38, R131, R38, !PT ;  /* 0x0000002683267209 */ /* 0x000fe40007810000 */
[----:B------:R-:W-:Y:S02]  /*5e30*/  FSEL R120, R76, -INF , !P0 ;  /* 0xff8000004c787808 */ /* 0x000fe40004000000 */
[----:B------:R-:W-:Y:S01]  /*5e40*/  ISETP.GE.AND P0, PT, R194, R149, PT ;  /* 0x00000095c200720c */ /* 0x000fe20003f06270 */
[----:B------:R1:W-:Y:S03]  /*5e50*/  MUFU.EX2 R80, R127 ;  /* 0x0000007f00507308 */ /* 0x0003e60000000800 */
[----:B------:R-:W-:-:S02]  /*5e60*/  FSEL R116, R72, -INF , !P0 ;  /* 0xff80000048747808 */ /* 0x000fc40004000000 */
[----:B------:R-:W-:-:S03]  /*5e70*/  ISETP.GE.AND P0, PT, R115, R149, PT ;  /* 0x000000957300720c */ /* 0x000fc60003f06270 */
[----:B------:R-:W-:Y:S01]  /*5e80*/  MUFU.EX2 R76, R130 ;  /* 0x00000082004c7308 */ /* 0x000fe20000000800 */
[----:B------:R-:W-:Y:S02]  /*5e90*/  FSEL R113, R68, -INF , !P0 ;  /* 0xff80000044717808 */ /* 0x000fe40004000000 */
[----:B------:R-:W-:-:S04]  /*5ea0*/  ISETP.GE.AND P0, PT, R191, R149, PT ;  /* 0x00000095bf00720c */ /* 0x000fc80003f06270 */
[----:B------:R-:W-:Y:S01]  /*5eb0*/  FSEL R109, R64, -INF , !P0 ;  /* 0xff800000406d7808 */ /* 0x000fe20004000000 */
[----:B------:R-:W-:Y:S01]  /*5ec0*/  MUFU.EX2 R68, R123 ;  /* 0x0000007b00447308 */ /* 0x000fe20000000800 */
[----:B-1----:R-:W-:Y:S02]  /*5ed0*/  FSEL R127, R81, -INF , !P2 ;  /* 0xff800000517f7808 */ /* 0x002fe40005000000 */
[----:B------:R-:W-:Y:S02]  /*5ee0*/  ISETP.GE.AND P2, PT, R195, R149, PT ;  /* 0x00000095c300720c */ /* 0x000fe40003f46270 */
[----:B------:R-:W-:Y:S02]  /*5ef0*/  FMNMX.FTZ R38, R127, R38, !PT ;  /* 0x000000267f267209 */ /* 0x000fe40007810000 */
[----:B------:R-:W-:Y:S01]  /*5f00*/  FSEL R121, R77, -INF , !P2 ;  /* 0xff8000004d797808 */ /* 0x000fe20005000000 */
[----:B------:R-:W-:Y:S01]  /*5f10*/  MUFU.EX2 R64, R119 ;  /* 0x0000007700407308 */ /* 0x000fe20000000800 */
[----:B------:R-:W-:-:S02]  /*5f20*/  FMNMX.FTZ R38, R120, R38, !PT ;  /* 0x0000002678267209 */ /* 0x000fc40007810000 */
[-C--:B------:R-:W-:Y:S02]  /*5f30*/  ISETP.GE.AND P2, PT, R193, R149.reuse, PT ;  /* 0x00000095c100720c */ /* 0x080fe40003f46270 */
[----:B------:R-:W-:Y:S02]  /*5f40*/  FMNMX.FTZ R38, R121, R38, !PT ;  /* 0x0000002679267209 */ /* 0x000fe40007810000 */
[----:B------:R-:W-:Y:S01]  /*5f50*/  FSEL R115, R73, -INF , !P2 ;  /* 0xff80000049737808 */ /* 0x000fe20005000000 */
[----:B------:R-:W-:Y:S01]  /*5f60*/  MUFU.EX2 R72, R126 ;  /* 0x0000007e00487308 */ /* 0x000fe20000000800 */
[----:B------:R-:W-:Y:S02]  /*5f70*/  FMNMX.FTZ R38, R116, R38, !PT ;  /* 0x0000002674267209 */ /* 0x000fe40007810000 */
[----:B------:R-:W-:Y:S02]  /*5f80*/  ISETP.GE.AND P2, PT, R192, R149, PT ;  /* 0x00000095c000720c */ /* 0x000fe40003f46270 */
[----:B------:R-:W-:-:S02]  /*5f90*/  FMNMX.FTZ R38, R115, R38, !PT ;  /* 0x0000002673267209 */ /* 0x000fc40007810000 */
[----:B------:R-:W-:Y:S01]  /*5fa0*/  FSEL R112, R69, -INF , !P2 ;  /* 0xff80000045707808 */ /* 0x000fe20005000000 */
[----:B------:R-:W-:Y:S01]  /*5fb0*/  MUFU.EX2 R104, R104 ;  /* 0x0000006800687308 */ /* 0x000fe20000000800 */
[----:B------:R-:W-:Y:S02]  /*5fc0*/  FMNMX.FTZ R38, R113, R38, !PT ;  /* 0x0000002671267209 */ /* 0x000fe40007810000 */
[-C--:B------:R-:W-:Y:S02]  /*5fd0*/  ISETP.GE.AND P2, PT, R190, R149.reuse, PT ;  /* 0x00000095be00720c */ /* 0x080fe40003f46270 */
[----:B------:R-:W-:Y:S02]  /*5fe0*/  FMNMX.FTZ R38, R112, R38, !PT ;  /* 0x0000002670267209 */ /* 0x000fe40007810000 */
[----:B------:R-:W-:Y:S01]  /*5ff0*/  ISETP.GE.AND P0, PT, R189, R149, PT ;  /* 0x00000095bd00720c */ /* 0x000fe20003f06270 */
[----:B------:R-:W-:Y:S01]  /*6000*/  MUFU.EX2 R101, R101 ;  /* 0x0000006500657308 */ /* 0x000fe20000000800 */
[----:B------:R-:W-:-:S02]  /*6010*/  FSEL R108, R65, -INF , !P2 ;  /* 0xff800000416c7808 */ /* 0x000fc40005000000 */
[----:B------:R-:W-:Y:S02]  /*6020*/  FMNMX.FTZ R38, R109, R38, !PT ;  /* 0x000000266d267209 */ /* 0x000fe40007810000 */
[-C--:B------:R-:W-:Y:S02]  /*6030*/  ISETP.GE.AND P2, PT, R107, R149.reuse, PT ;  /* 0x000000956b00720c */ /* 0x080fe40003f46270 */
[----:B------:R-:W-:Y:S01]  /*6040*/  FSEL R107, R60, -INF , !P0 ;  /* 0xff8000003c6b7808 */ /* 0x000fe20004000000 */
[----:B------:R-:W-:Y:S01]  /*6050*/  MUFU.EX2 R100, R100 ;  /* 0x0000006400647308 */ /* 0x000fe20000000800 */
[----:B------:R-:W-:Y:S02]  /*6060*/  FMNMX.FTZ R38, R108, R38, !PT ;  /* 0x000000266c267209 */ /* 0x000fe40007810000 */
[----:B------:R-:W-:Y:S02]  /*6070*/  ISETP.GE.AND P0, PT, R188, R149, PT ;  /* 0x00000095bc00720c */ /* 0x000fe40003f06270 */
[----:B------:R-:W-:-:S02]  /*6080*/  FSEL R61, R61, -INF , !P2 ;  /* 0xff8000003d3d7808 */ /* 0x000fc40005000000 */
[----:B------:R-:W-:Y:S01]  /*6090*/  FMNMX.FTZ R38, R107, R38, !PT ;  /* 0x000000266b267209 */ /* 0x000fe20007810000 */
[----:B------:R-:W-:Y:S01]  /*60a0*/  MUFU.EX2 R60, R35 ;  /* 0x00000023003c7308 */ /* 0x000fe20000000800 */
[-C--:B------:R-:W-:Y:S02]  /*60b0*/  ISETP.GE.AND P2, PT, R187, R149.reuse, PT ;  /* 0x00000095bb00720c */ /* 0x080fe40003f46270 */
[----:B------:R-:W-:Y:S02]  /*60c0*/  FSEL R65, R56, -INF , !P0 ;  /* 0xff80000038417808 */ /* 0x000fe40004000000 */
        /* <DEDUP_REMOVED lines=17> */
[----:B------:R1:W-:Y:S01]  /*61e0*/  MUFU.EX2 R48, R102 ;  /* 0x0000006600307308 */ /* 0x0003e20000000800 */
[----:B------:R-:W-:-:S02]  /*61f0*/  FSEL R49, R49, -INF , !P2 ;  /* 0xff80000031317808 */ /* 0x000fc40005000000 */
[----:B------:R-:W-:Y:S02]  /*6200*/  FMNMX.FTZ R38, R73, R38, !PT ;  /* 0x0000002649267209 */ /* 0x000fe40007810000 */
[-C--:B------:R-:W-:Y:S02]  /*6210*/  ISETP.GE.AND P2, PT, R181, R149.reuse, PT ;  /* 0x00000095b500720c */ /* 0x080fe40003f46270 */
[----:B------:R-:W-:Y:S01]  /*6220*/  FSEL R77, R44, -INF , !P0 ;  /* 0xff8000002c4d7808 */ /* 0x000fe20004000000 */
[----:B------:R-:W-:Y:S01]  /*6230*/  MUFU.EX2 R97, R97 ;  /* 0x0000006100617308 */ /* 0x000fe20000000800 */
[----:B------:R-:W-:Y:S02]  /*6240*/  FMNMX.FTZ R38, R49, R38, !PT ;  /* 0x0000002631267209 */ /* 0x000fe40007810000 */
[-C--:B------:R-:W-:Y:S01]  /*6250*/  ISETP.GE.AND P0, PT, R151, R149.reuse, PT ;  /* 0x000000959700720c */ /* 0x080fe20003f06270 */
[----:B------:R-:W-:Y:S01]  /*6260*/  IMAD.SHL.U32 R151, R4, 0x2, RZ ;  /* 0x0000000204977824 */ /* 0x000fe200078e00ff */
[----:B------:R-:W-:Y:S01]  /*6270*/  FSEL R45, R45, -INF , !P2 ;  /* 0xff8000002d2d7808 */ /* 0x000fe20005000000 */
[--C-:B------:R-:W-:Y:S01]  /*6280*/  FFMA.FTZ R4, R137, c[0x0][0x23c], -R54.reuse ;  /* 0x00008f0089047a23 */ /* 0x100fe20000010836 */
[----:B------:R-:W-:Y:S01]  /*6290*/  FMNMX.FTZ R38, R77, R38, !PT ;  /* 0x000000264d267209 */ /* 0x000fe20007810000 */
[----:B------:R2:W-:Y:S01]  /*62a0*/  MUFU.EX2 R44, R103 ;  /* 0x00000067002c7308 */ /* 0x0005e20000000800 */
[-C--:B------:R-:W-:Y:S01]  /*62b0*/  ISETP.GE.AND P2, PT, R150, R149.reuse, PT ;  /* 0x000000959600720c */ /* 0x080fe20003f46270 */
[----:B------:R-:W-:Y:S01]  /*62c0*/  IMAD R150, R3, 0x2, R151 ;  /* 0x0000000203967824 */ /* 0x000fe200078e0297 */
[----:B------:R-:W-:Y:S01]  /*62d0*/  FSEL R81, R40, -INF , !P0 ;  /* 0xff80000028517808 */ /* 0x000fe20004000000 */
[--C-:B-1----:R-:W-:Y:S01]  /*62e0*/  FFMA.FTZ R102, R31, c[0x0][0x23c], -R54.reuse ;  /* 0x00008f001f667a23 */ /* 0x102fe20000010836 */
[----:B------:R-:W-:Y:S01]  /*62f0*/  FMNMX.FTZ R38, R45, R38, !PT ;  /* 0x000000262d267209 */ /* 0x000fe20007810000 */
[----:B------:R-:W-:Y:S01]  /*6300*/  FFMA.FTZ R3, R22, c[0x0][0x23c], -R54 ;  /* 0x00008f0016037a23 */ /* 0x000fe20000010836 */
[----:B------:R-:W-:Y:S01]  /*6310*/  ISETP.GE.AND P0, PT, R140, R149, PT ;  /* 0x000000958c00720c */ /* 0x000fe20003f06270 */
[----:B------:R1:W-:Y:S01]  /*6320*/  MUFU.EX2 R40, R98 ;  /* 0x0000006200287308 */ /* 0x0003e20000000800 */
[----:B------:R-:W-:-:S02]  /*6330*/  FSEL R41, R41, -INF , !P2 ;  /* 0xff80000029297808 */ /* 0x000fc40005000000 */
[----:B------:R-:W-:Y:S02]  /*6340*/  FMNMX.FTZ R38, R81, R38, !PT ;  /* 0x0000002651267209 */ /* 0x000fe40007810000 */
[----:B------:R-:W-:Y:S02]  /*6350*/  ISETP.GE.AND P2, PT, R139, R149, PT ;  /* 0x000000958b00720c */ /* 0x000fe40003f46270 */
[----:B------:R-:W-:Y:S01]  /*6360*/  FSEL R89, R36, -INF , !P0 ;  /* 0xff80000024597808 */ /* 0x000fe20004000000 */
[--C-:B--2---:R-:W-:Y:S01]  /*6370*/  FFMA.FTZ R103, R95, c[0x0][0x23c], -R54.reuse ;  /* 0x00008f005f677a23 */ /* 0x104fe20000010836 */
[----:B------:R-:W-:Y:S01]  /*6380*/  FMNMX.FTZ R38, R41, R38, !PT ;  /* 0x0000002629267209 */ /* 0x000fe20007810000 */
[--C-:B------:R-:W-:Y:S01]  /*6390*/  FFMA.FTZ R95, R18, c[0x0][0x23c], -R54.reuse ;  /* 0x00008f00125f7a23 */ /* 0x100fe20000010836 */
[----:B------:R-:W-:Y:S01]  /*63a0*/  FSEL R106, R37, -INF , !P2 ;  /* 0xff800000256a7808 */ /* 0x000fe20005000000 */
[----:B------:R-:W-:Y:S01]  /*63b0*/  LDSM.16.MT88.4 R16, [R150+0x5000] ;  /* 0x005000009610783b */ /* 0x000fe20000004200 */
[----:B------:R-:W-:Y:S01]  /*63c0*/  FMNMX.FTZ R8, R89, R38, !PT ;  /* 0x0000002659087209 */ /* 0x000fe20007810000 */
[----:B------:R-:W-:Y:S01]  /*63d0*/  MUFU.EX2 R103, R103 ;  /* 0x0000006700677308 */ /* 0x000fe20000000800 */
[----:B-1----:R-:W-:-:S02]  /*63e0*/  FFMA.FTZ R98, R26, c[0x0][0x23c], -R54 ;  /* 0x00008f001a627a23 */ /* 0x002fc40000010836 */
[----:B------:R-:W-:Y:S01]  /*63f0*/  FMNMX.FTZ R8, R106, R8, !PT ;  /* 0x000000086a087209 */ /* 0x000fe20007810000 */
[----:B------:R-:W-:Y:S04]  /*6400*/  LDSM.16.MT88.4 R36, [R150+0x5400] ;  /* 0x005400009624783b */ /* 0x000fe80000004200 */
[----:B------:R-:W1:Y:S01]  /*6410*/  SHFL.BFLY PT, R9, R8, 0x2, 0x1f ;  /* 0x0c401f0008097f89 */ /* 0x000e6200000e0000 */
[----:B------:R-:W-:Y:S08]  /*6420*/  MUFU.EX2 R102, R102 ;  /* 0x0000006600667308 */ /* 0x000ff00000000800 */
[----:B------:R-:W-:Y:S08]  /*6430*/  MUFU.EX2 R98, R98 ;  /* 0x0000006200627308 */ /* 0x000ff00000000800 */
[----:B------:R-:W-:Y:S01]  /*6440*/  MUFU.EX2 R96, R96 ;  /* 0x0000006000607308 */ /* 0x000fe20000000800 */
[----:B-1----:R-:W-:-:S07]  /*6450*/  FMNMX.FTZ R8, R8, R9, !PT ;  /* 0x0000000908087209 */ /* 0x002fce0007810000 */
[----:B------:R-:W-:Y:S01]  /*6460*/  MUFU.EX2 R95, R95 ;  /* 0x0000005f005f7308 */ /* 0x000fe20000000800 */
[----:B------:R-:W1:Y:S07]  /*6470*/  SHFL.BFLY PT, R9, R8, 0x1, 0x1f ;  /* 0x0c201f0008097f89 */ /* 0x000e6e00000e0000 */
[----:B------:R-:W-:Y:S08]  /*6480*/  MUFU.EX2 R94, R94 ;  /* 0x0000005e005e7308 */ /* 0x000ff00000000800 */
[----:B------:R-:W-:Y:S08]  /*6490*/  MUFU.EX2 R93, R93 ;  /* 0x0000005d005d7308 */ /* 0x000ff00000000800 */
[----:B------:R-:W-:Y:S01]  /*64a0*/  MUFU.EX2 R92, R92 ;  /* 0x0000005c005c7308 */ /* 0x000fe20000000800 */
[----:B-1----:R-:W-:-:S02]  /*64b0*/  FMNMX.FTZ R2, R8, R9, !PT ;  /* 0x0000000908027209 */ /* 0x002fc40007810000 */
[----:B------:R-:W1:Y:S02]  /*64c0*/  LDSM.16.MT88.4 R8, [R151+0x5000] ;  /* 0x005000009708783b */ /* 0x000e640000004200 */
[C---:B------:R-:W-:Y:S01]  /*64d0*/  FSETP.NEU.FTZ.AND P0, PT, R2.reuse, -INF , PT ;  /* 0xff8000000200780b */ /* 0x040fe20003f1d000 */
[----:B------:R-:W-:Y:S02]  /*64e0*/  FMUL.FTZ R105, R2, c[0x0][0x23c] ;  /* 0x00008f0002697a20 */ /* 0x000fe40000410000 */
[----:B------:R-:W-:Y:S03]  /*64f0*/  MUFU.EX2 R91, R91 ;  /* 0x0000005b005b7308 */ /* 0x000fe60000000800 */
[----:B------:R-:W-:Y:S02]  /*6500*/  FSEL R105, R105, RZ, P0 ;  /* 0x000000ff69697208 */ /* 0x000fe40000000000 */
[----:B------:R-:W-:-:S03]  /*6510*/  LEA R229, P0, R197, c[0x0][0x168], 0x1 ;  /* 0x00005a00c5e57a11 */ /* 0x000fc600078008ff */
[----:B------:R-:W-:Y:S01]  /*6520*/  MUFU.EX2 R3, R3 ;  /* 0x0000000300037308 */ /* 0x000fe20000000800 */
[--C-:B------:R-:W-:Y:S01]  /*6530*/  FFMA.FTZ R140, R32, c[0x0][0x23c], -R105.reuse ;  /* 0x00008f00208c7a23 */ /* 0x100fe20000010869 */
[----:B------:R-:W-:Y:S01]  /*6540*/  LEA.HI.X R228, R197, c[0x0][0x16c], R196, 0x1, P0 ;  /* 0x00005b00c5e47a11 */ /* 0x000fe200000f0cc4 */
[--C-:B------:R-:W-:Y:S02]  /*6550*/  FFMA.FTZ R139, R33, c[0x0][0x23c], -R105.reuse ;  /* 0x00008f00218b7a23 */ /* 0x100fe40000010869 */
[--C-:B------:R-:W-:Y:S01]  /*6560*/  FFMA.FTZ R134, R28, c[0x0][0x23c], -R105.reuse ;  /* 0x00008f001c867a23 */ /* 0x100fe20000010869 */
[----:B------:R-:W2:Y:S01]  /*6570*/  LDSM.16.MT88.4 R32, [R151+0x5400] ;  /* 0x005400009720783b */ /* 0x000ea20000004200 */
[--C-:B------:R-:W-:Y:S01]  /*6580*/  FFMA.FTZ R130, R29, c[0x0][0x23c], -R105.reuse ;  /* 0x00008f001d827a23 */ /* 0x100fe20000010869 */
[----:B------:R-:W-:Y:S01]  /*6590*/  MUFU.EX2 R140, R140 ;  /* 0x0000008c008c7308 */ /* 0x000fe20000000800 */
[--C-:B------:R-:W-:Y:S02]  /*65a0*/  FFMA.FTZ R129, R24, c[0x0][0x23c], -R105.reuse ;  /* 0x00008f0018817a23 */ /* 0x100fe40000010869 */
[--C-:B------:R-:W-:Y:S01]  /*65b0*/  FFMA.FTZ R123, R25, c[0x0][0x23c], -R105.reuse ;  /* 0x00008f00197b7a23 */ /* 0x100fe20000010869 */
[----:B------:R-:W-:Y:S01]  /*65c0*/  F2FP.BF16.PACK_AB R25, R110, R111 ;  /* 0x0000006f6e19723e */ /* 0x000fe200000010ff */
[----:B------:R-:W-:-:S02]  /*65d0*/  FFMA.FTZ R124, R14, c[0x0][0x23c], -R105 ;  /* 0x00008f000e7c7a23 */ /* 0x000fc40000010869 */
[--C-:B------:R-:W-:Y:S01]  /*65e0*/  FFMA.FTZ R119, R21, c[0x0][0x23c], -R105.reuse ;  /* 0x00008f0015777a23 */ /* 0x100fe20000010869 */
[----:B------:R-:W3:Y:S01]  /*65f0*/  MUFU.EX2 R139, R139 ;  /* 0x0000008b008b7308 */ /* 0x000ee20000000800 */
[--C-:B------:R-:W-:Y:S02]  /*6600*/  FFMA.FTZ R126, R20, c[0x0][0x23c], -R105.reuse ;  /* 0x00008f00147e7a23 */ /* 0x100fe40000010869 */
[----:B------:R-:W4:Y:S01]  /*6610*/  LDSM.16.MT88.4 R20, [R151+0x5800] ;  /* 0x005800009714783b */ /* 0x000f220000004200 */
[--C-:B------:R-:W-:Y:S02]  /*6620*/  FFMA.FTZ R122, R122, c[0x0][0x23c], -R105.reuse ;  /* 0x00008f007a7a7a23 */ /* 0x100fe40000010869 */
[--C-:B------:R-:W-:Y:S02]  /*6630*/  FFMA.FTZ R128, R180, c[0x0][0x23c], -R105.reuse ;  /* 0x00008f00b4807a23 */ /* 0x100fe40000010869 */
[----:B------:R-:W-:Y:S01]  /*6640*/  MUFU.EX2 R134, R134 ;  /* 0x0000008600867308 */ /* 0x000fe20000000800 */
[----:B------:R-:W-:-:S02]  /*6650*/  FFMA.FTZ R125, R179, c[0x0][0x23c], -R105 ;  /* 0x00008f00b37d7a23 */ /* 0x000fc40000010869 */
[--C-:B------:R-:W-:Y:S02]  /*6660*/  FFMA.FTZ R133, R178, c[0x0][0x23c], -R105.reuse ;  /* 0x00008f00b2857a23 */ /* 0x100fe40000010869 */
[--C-:B------:R-:W-:Y:S02]  /*6670*/  FFMA.FTZ R132, R177, c[0x0][0x23c], -R105.reuse ;  /* 0x00008f00b1847a23 */ /* 0x100fe40000010869 */
[--C-:B------:R-:W-:Y:S01]  /*6680*/  FFMA.FTZ R137, R176, c[0x0][0x23c], -R105.reuse ;  /* 0x00008f00b0897a23 */ /* 0x100fe20000010869 */
[----:B------:R-:W5:Y:S01]  /*6690*/  MUFU.EX2 R130, R130 ;  /* 0x0000008200827308 */ /* 0x000f620000000800 */
[----:B---3--:R-:W-:Y:S01]  /*66a0*/  F2FP.BF16.PACK_AB R24, R139, R140 ;  /* 0x0000008c8b18723e */ /* 0x008fe200000010ff */
[--C-:B------:R-:W-:Y:S02]  /*66b0*/  FFMA.FTZ R141, R141, c[0x0][0x23c], -R105.reuse ;  /* 0x00008f008d8d7a23 */ /* 0x100fe40000010869 */
[--C-:B------:R-:W-:Y:S02]  /*66c0*/  FFMA.FTZ R145, R145, c[0x0][0x23c], -R105.reuse ;  /* 0x00008f0091917a23 */ /* 0x100fe40000010869 */
[----:B------:R-:W-:-:S02]  /*66d0*/  FFMA.FTZ R144, R175, c[0x0][0x23c], -R105 ;  /* 0x00008f00af907a23 */ /* 0x000fc40000010869 */
[----:B------:R-:W-:Y:S01]  /*66e0*/  MUFU.EX2 R129, R129 ;  /* 0x0000008100817308 */ /* 0x000fe20000000800 */
[--C-:B------:R-:W-:Y:S02]  /*66f0*/  FFMA.FTZ R146, R146, c[0x0][0x23c], -R105.reuse ;  /* 0x00008f0092927a23 */ /* 0x100fe40000010869 */
[--C-:B------:R-:W-:Y:S02]  /*6700*/  FFMA.FTZ R156, R156, c[0x0][0x23c], -R105.reuse ;  /* 0x00008f009c9c7a23 */ /* 0x100fe40000010869 */
[--C-:B------:R-:W-:Y:S02]  /*6710*/  FFMA.FTZ R162, R162, c[0x0][0x23c], -R105.reuse ;  /* 0x00008f00a2a27a23 */ /* 0x100fe40000010869 */
[--C-:B------:R-:W-:Y:S01]  /*6720*/  FFMA.FTZ R161, R161, c[0x0][0x23c], -R105.reuse ;  /* 0x00008f00a1a17a23 */ /* 0x100fe20000010869 */
[----:B-----5:R-:W-:Y:S01]  /*6730*/  F2FP.BF16.PACK_AB R26, R130, R134 ;  /* 0x00000086821a723e */ /* 0x020fe200000010ff */
[----:B------:R-:W3:Y:S01]  /*6740*/  MUFU.EX2 R123, R123 ;  /* 0x0000007b007b7308 */ /* 0x000ee20000000800 */
[----:B------:R-:W-:-:S02]  /*6750*/  FFMA.FTZ R164, R164, c[0x0][0x23c], -R105 ;  /* 0x00008f00a4a47a23 */ /* 0x000fc40000010869 */
[--C-:B------:R-:W-:Y:S02]  /*6760*/  FFMA.FTZ R165, R165, c[0x0][0x23c], -R105.reuse ;  /* 0x00008f00a5a57a23 */ /* 0x100fe40000010869 */
[--C-:B------:R-:W-:Y:S01]  /*6770*/  FFMA.FTZ R168, R168, c[0x0][0x23c], -R105.reuse ;  /* 0x00008f00a8a87a23 */ /* 0x100fe20000010869 */
[C---:B-1----:R-:W-:Y:S01]  /*6780*/  HMMA.16816.F32.BF16 R12, R24.reuse, R8, RZ ;  /* 0x00000008180c723c */ /* 0x042fe200000418ff */
[--C-:B------:R-:W-:Y:S01]  /*6790*/  FFMA.FTZ R167, R167, c[0x0][0x23c], -R105.reuse ;  /* 0x00008f00a7a77a23 */ /* 0x100fe20000010869 */
[----:B------:R-:W-:Y:S01]  /*67a0*/  MUFU.EX2 R124, R124 ;  /* 0x0000007c007c7308 */ /* 0x000fe20000000800 */
[--C-:B------:R-:W-:Y:S02]  /*67b0*/  FFMA.FTZ R169, R169, c[0x0][0x23c], -R105.reuse ;  /* 0x00008f00a9a97a23 */ /* 0x100fe40000010869 */
[--C-:B------:R-:W-:Y:S02]  /*67c0*/  FFMA.FTZ R171, R171, c[0x0][0x23c], -R105.reuse ;  /* 0x00008f00abab7a23 */ /* 0x100fe40000010869 */
[--C-:B------:R-:W-:Y:S01]  /*67d0*/  FFMA.FTZ R174, R174, c[0x0][0x23c], -R105.reuse ;  /* 0x00008f00aeae7a23 */ /* 0x100fe20000010869 */
[----:B------:R-:W-:Y:S01]  /*67e0*/  HMMA.16816.F32.BF16 R8, R24, R10, RZ ;  /* 0x0000000a1808723c */ /* 0x000fe200000418ff */
[--C-:B------:R-:W-:Y:S01]  /*67f0*/  FFMA.FTZ R173, R173, c[0x0][0x23c], -R105.reuse ;  /* 0x00008f00adad7a23 */ /* 0x100fe20000010869 */
[----:B------:R-:W1:Y:S01]  /*6800*/  MUFU.EX2 R119, R119 ;  /* 0x0000007700777308 */ /* 0x000e620000000800 */
[----:B------:R-:W-:-:S02]  /*6810*/  FFMA.FTZ R172, R172, c[0x0][0x23c], -R105 ;  /* 0x00008f00acac7a23 */ /* 0x000fc40000010869 */
[--C-:B------:R-:W-:Y:S02]  /*6820*/  FFMA.FTZ R170, R170, c[0x0][0x23c], -R105.reuse ;  /* 0x00008f00aaaa7a23 */ /* 0x100fe40000010869 */
[--C-:B------:R-:W-:Y:S01]  /*6830*/  FFMA.FTZ R166, R166, c[0x0][0x23c], -R105.reuse ;  /* 0x00008f00a6a67a23 */ /* 0x100fe20000010869 */
[C---:B------:R-:W-:Y:S01]  /*6840*/  HMMA.16816.F32.BF16 R28, R24.reuse, R16, RZ ;  /* 0x00000010181c723c */ /* 0x040fe200000418ff */
[--C-:B------:R-:W-:Y:S01]  /*6850*/  FFMA.FTZ R163, R163, c[0x0][0x23c], -R105.reuse ;  /* 0x00008f00a3a37a23 */ /* 0x100fe20000010869 */
[----:B------:R-:W-:Y:S01]  /*6860*/  MUFU.EX2 R126, R126 ;  /* 0x0000007e007e7308 */ /* 0x000fe20000000800 */
[--C-:B------:R-:W-:Y:S02]  /*6870*/  FFMA.FTZ R160, R160, c[0x0][0x23c], -R105.reuse ;  /* 0x00008f00a0a07a23 */ /* 0x100fe40000010869 */
[--C-:B------:R-:W-:Y:S02]  /*6880*/  FFMA.FTZ R158, R158, c[0x0][0x23c], -R105.reuse ;  /* 0x00008f009e9e7a23 */ /* 0x100fe40000010869 */
[----:B------:R-:W-:Y:S01]  /*6890*/  F2FP.BF16.PACK_AB R17, R62, R59 ;  /* 0x0000003b3e11723e */ /* 0x000fe200000010ff */
[----:B------:R-:W-:Y:S01]  /*68a0*/  HMMA.16816.F32.BF16 R24, R24, R18, RZ ;  /* 0x000000121818723c */ /* 0x000fe200000418ff */
[----:B---3--:R-:W-:Y:S01]  /*68b0*/  F2FP.BF16.PACK_AB R16, R123, R129 ;  /* 0x000000817b10723e */ /* 0x008fe200000010ff */
[----:B------:R-:W3:Y:S01]  /*68c0*/  MUFU.EX2 R122, R122 ;  /* 0x0000007a007a7308 */ /* 0x000ee20000000800 */
[----:B------:R-:W-:-:S02]  /*68d0*/  FFMA.FTZ R147, R147, c[0x0][0x23c], -R105 ;  /* 0x00008f0093937a23 */ /* 0x000fc40000010869 */
[--C-:B------:R-:W-:Y:S02]  /*68e0*/  FFMA.FTZ R143, R143, c[0x0][0x23c], -R105.reuse ;  /* 0x00008f008f8f7a23 */ /* 0x100fe40000010869 */
[----:B------:R-:W-:Y:S01]  /*68f0*/  F2FP.BF16.PACK_AB R19, R66, R63 ;  /* 0x0000003f4213723e */ /* 0x000fe200000010ff */
[--C-:B------:R-:W-:Y:S01]  /*6900*/  FFMA.FTZ R142, R142, c[0x0][0x23c], -R105.reuse ;  /* 0x00008f008e8e7a23 */ /* 0x100fe20000010869 */
[----:B-1----:R-:W-:Y:S01]  /*6910*/  F2FP.BF16.PACK_AB R18, R119, R124 ;  /* 0x0000007c7712723e */ /* 0x002fe200000010ff */
[----:B------:R-:W-:Y:S01]  /*6920*/  MUFU.EX2 R128, R128 ;  /* 0x0000008000807308 */ /* 0x000fe20000000800 */
[----:B------:R-:W-:Y:S02]  /*6930*/  FFMA.FTZ R138, R138, c[0x0][0x23c], -R105 ;  /* 0x00008f008a8a7a23 */ /* 0x000fe40000010869 */
[----:B------:R-:W-:Y:S02]  /*6940*/  FADD.FTZ R111, R111, R110 ;  /* 0x0000006e6f6f7221 */ /* 0x000fe40000010000 */
[----:B------:R-:W-:Y:S01]  /*6950*/  FADD.FTZ R139, R140, R139 ;  /* 0x0000008b8c8b7221 */ /* 0x000fe20000010000 */
[----:B--2---:R-:W-:Y:S01]  /*6960*/  HMMA.16816.F32.BF16 R12, R16, R32, R12 ;  /* 0x00000020100c723c */ /* 0x004fe2000004180c */
[----:B------:R-:W-:Y:S01]  /*6970*/  FADD.FTZ R111, R51, R111 ;  /* 0x0000006f336f7221 */ /* 0x000fe20000010000 */
[----:B------:R-:W1:Y:S01]  /*6980*/  MUFU.EX2 R125, R125 ;  /* 0x0000007d007d7308 */ /* 0x000e620000000800 */
[----:B------:R-:W-:-:S02]  /*6990*/  FADD.FTZ R139, R134, R139 ;  /* 0x0000008b868b7221 */ /* 0x000fc40000010000 */
[----:B------:R-:W-:Y:S02]  /*69a0*/  FADD.FTZ R58, R58, R111 ;  /* 0x0000006f3a3a7221 */ /* 0x000fe40000010000 */
[----:B------:R-:W-:Y:S01]  /*69b0*/  FADD.FTZ R139, R130, R139 ;  /* 0x0000008b828b7221 */ /* 0x000fe20000010000 */
[C---:B------:R-:W-:Y:S01]  /*69c0*/  HMMA.16816.F32.BF16 R8, R16.reuse, R34, R8 ;  /* 0x000000221008723c */ /* 0x040fe20000041808 */
[----:B------:R-:W2:Y:S01]  /*69d0*/  LDSM.16.MT88.4 R32, [R150+0x5800] ;  /* 0x005800009620783b */ /* 0x000ea20000004200 */
[----:B------:R-:W5:Y:S01]  /*69e0*/  MUFU.EX2 R133, R133 ;  /* 0x0000008500857308 */ /* 0x000f620000000800 */
[----:B------:R-:W-:Y:S02]  /*69f0*/  FADD.FTZ R59, R59, R58 ;  /* 0x0000003a3b3b7221 */ /* 0x000fe40000010000 */
[----:B------:R-:W-:Y:S02]  /*6a00*/  FADD.FTZ R129, R129, R139 ;  /* 0x0000008b81817221 */ /* 0x000fe40000010000 */
[----:B------:R-:W-:Y:S01]  /*6a10*/  FADD.FTZ R62, R62, R59 ;  /* 0x0000003b3e3e7221 */ /* 0x000fe20000010000 */
[----:B------:R-:W-:Y:S01]  /*6a20*/  HMMA.16816.F32.BF16 R28, R16, R36, R28 ;  /* 0x00000024101c723c */ /* 0x000fe2000004181c */
[----:B------:R-:W-:Y:S01]  /*6a30*/  FADD.FTZ R129, R123, R129 ;  /* 0x000000817b817221 */ /* 0x000fe20000010000 */
[----:B------:R-:W1:Y:S01]  /*6a40*/  MUFU.EX2 R132, R132 ;  /* 0x0000008400847308 */ /* 0x000e620000000800 */
[----:B------:R-:W-:-:S02]  /*6a50*/  FFMA.FTZ R131, R131, c[0x0][0x23c], -R105 ;  /* 0x00008f0083837a23 */ /* 0x000fc40000010869 */
[--C-:B------:R-:W-:Y:S02]  /*6a60*/  FFMA.FTZ R127, R127, c[0x0][0x23c], -R105.reuse ;  /* 0x00008f007f7f7a23 */ /* 0x100fe40000010869 */
[--C-:B------:R-:W-:Y:S01]  /*6a70*/  FFMA.FTZ R120, R120, c[0x0][0x23c], -R105.reuse ;  /* 0x00008f0078787a23 */ /* 0x100fe20000010869 */
[----:B------:R-:W-:Y:S01]  /*6a80*/  HMMA.16816.F32.BF16 R24, R16, R38, R24 ;  /* 0x000000261018723c */ /* 0x000fe20000041818 */
[----:B------:R-:W5:Y:S01]  /*6a90*/  LDSM.16.MT88.4 R36, [R151+0x5c00] ;  /* 0x005c00009724783b */ /* 0x000f620000004200 */
[----:B------:R-:W-:Y:S01]  /*6aa0*/  MUFU.EX2 R137, R137 ;  /* 0x0000008900897308 */ /* 0x000fe20000000800 */
[----:B------:R-:W-:Y:S02]  /*6ab0*/  FFMA.FTZ R121, R121, c[0x0][0x23c], -R105 ;  /* 0x00008f0079797a23 */ /* 0x000fe40000010869 */
[----:B------:R-:W-:Y:S02]  /*6ac0*/  FADD.FTZ R62, R63, R62 ;  /* 0x0000003e3f3e7221 */ /* 0x000fe40000010000 */
[----:B------:R-:W-:Y:S01]  /*6ad0*/  F2FP.BF16.PACK_AB R17, R70, R67 ;  /* 0x000000434611723e */ /* 0x000fe200000010ff */
[----:B------:R-:W-:Y:S01]  /*6ae0*/  FADD.FTZ R124, R124, R129 ;  /* 0x000000817c7c7221 */ /* 0x000fe20000010000 */
[----:B------:R-:W-:Y:S01]  /*6af0*/  F2FP.BF16.PACK_AB R19, R74, R71 ;  /* 0x000000474a13723e */ /* 0x000fe200000010ff */
[----:B------:R-:W2:Y:S01]  /*6b00*/  MUFU.EX2 R141, R141 ;  /* 0x0000008d008d7308 */ /* 0x000ea20000000800 */
[----:B---3--:R-:W-:Y:S01]  /*6b10*/  F2FP.BF16.PACK_AB R16, R122, R126 ;  /* 0x0000007e7a10723e */ /* 0x008fe200000010ff */
[----:B------:R-:W-:Y:S01]  /*6b20*/  FADD.FTZ R62, R66, R62 ;  /* 0x0000003e423e7221 */ /* 0x000fe20000010000 */
[----:B-1----:R-:W-:Y:S01]  /*6b30*/  F2FP.BF16.PACK_AB R18, R125, R128 ;  /* 0x000000807d12723e */ /* 0x002fe200000010ff */
[----:B------:R-:W-:-:S02]  /*6b40*/  FADD.FTZ R124, R119, R124 ;  /* 0x0000007c777c7221 */ /* 0x000fc40000010000 */
[----:B------:R-:W-:Y:S02]  /*6b50*/  FADD.FTZ R67, R67, R62 ;  /* 0x0000003e43437221 */ /* 0x000fe40000010000 */
[----:B------:R-:W-:Y:S01]  /*6b60*/  MUFU.EX2 R145, R145 ;  /* 0x0000009100917308 */ /* 0x000fe20000000800 */
[----:B------:R-:W-:Y:S01]  /*6b70*/  FADD.FTZ R126, R126, R124 ;  /* 0x0000007c7e7e7221 */ /* 0x000fe20000010000 */
[C---:B----4-:R-:W-:Y:S01]  /*6b80*/  HMMA.16816.F32.BF16 R12, R16.reuse, R20, R12 ;  /* 0x00000014100c723c */ /* 0x050fe2000004180c */
[----:B------:R-:W-:Y:S02]  /*6b90*/  FADD.FTZ R67, R70, R67 ;  /* 0x0000004346437221 */ /* 0x000fe40000010000 */
[----:B------:R-:W-:Y:S02]  /*6ba0*/  FADD.FTZ R126, R122, R126 ;  /* 0x0000007e7a7e7221 */ /* 0x000fe40000010000 */
[----:B------:R-:W-:Y:S01]  /*6bb0*/  FADD.FTZ R71, R71, R67 ;  /* 0x0000004347477221 */ /* 0x000fe20000010000 */
[----:B------:R-:W1:Y:S01]  /*6bc0*/  MUFU.EX2 R144, R144 ;  /* 0x0000009000907308 */ /* 0x000e620000000800 */
[----:B------:R-:W-:Y:S01]  /*6bd0*/  FADD.FTZ R128, R128, R126 ;  /* 0x0000007e80807221 */ /* 0x000fe20000010000 */
[----:B------:R-:W-:Y:S01]  /*6be0*/  HMMA.16816.F32.BF16 R8, R16, R22, R8 ;  /* 0x000000161008723c */ /* 0x000fe20000041808 */
[----:B------:R-:W3:Y:S01]  /*6bf0*/  LDSM.16.MT88.4 R20, [R150+0x5c00] ;  /* 0x005c00009614783b */ /* 0x000ee20000004200 */
[----:B------:R-:W-:-:S02]  /*6c00*/  FADD.FTZ R71, R74, R71 ;  /* 0x000000474a477221 */ /* 0x000fc40000010000 */
[----:B------:R-:W-:Y:S02]  /*6c10*/  FADD.FTZ R128, R125, R128 ;  /* 0x000000807d807221 */ /* 0x000fe40000010000 */
[----:B------:R-:W-:Y:S01]  /*6c20*/  MUFU.EX2 R146, R146 ;  /* 0x0000009200927308 */ /* 0x000fe20000000800 */
[--C-:B------:R-:W-:Y:S01]  /*6c30*/  FFMA.FTZ R58, R116, c[0x0][0x23c], -R105.reuse ;  /* 0x00008f00743a7a23 */ /* 0x100fe20000010869 */
[C---:B--2---:R-:W-:Y:S01]  /*6c40*/  HMMA.16816.F32.BF16 R28, R16.reuse, R32, R28 ;  /* 0x00000020101c723c */ /* 0x044fe2000004181c */
[--C-:B------:R-:W-:Y:S02]  /*6c50*/  FFMA.FTZ R51, R115, c[0x0][0x23c], -R105.reuse ;  /* 0x00008f0073337a23 */ /* 0x100fe40000010869 */
[--C-:B------:R-:W-:Y:S02]  /*6c60*/  FFMA.FTZ R59, R113, c[0x0][0x23c], -R105.reuse ;  /* 0x00008f00713b7a23 */ /* 0x100fe40000010869 */
[--C-:B------:R-:W-:Y:S01]  /*6c70*/  FFMA.FTZ R62, R112, c[0x0][0x23c], -R105.reuse ;  /* 0x00008f00703e7a23 */ /* 0x100fe20000010869 */
[----:B------:R-:W2:Y:S01]  /*6c80*/  MUFU.EX2 R156, R156 ;  /* 0x0000009c009c7308 */ /* 0x000ea20000000800 */
[----:B-----5:R-:W-:Y:S01]  /*6c90*/  FADD.FTZ R128, R133, R128 ;  /* 0x0000008085807221 */ /* 0x020fe20000010000 */
[----:B------:R-:W-:Y:S01]  /*6ca0*/  HMMA.16816.F32.BF16 R24, R16, R34, R24 ;  /* 0x000000221018723c */ /* 0x000fe20000041818 */
[----:B------:R-:W4:Y:S01]  /*6cb0*/  LDSM.16.MT88.4 R32, [R151+0x6000] ;  /* 0x006000009720783b */ /* 0x000f220000004200 */
[----:B------:R-:W-:-:S02]  /*6cc0*/  FFMA.FTZ R66, R109, c[0x0][0x23c], -R105 ;  /* 0x00008f006d427a23 */ /* 0x000fc40000010869 */
[----:B------:R-:W-:Y:S02]  /*6cd0*/  FADD.FTZ R128, R132, R128 ;  /* 0x0000008084807221 */ /* 0x000fe40000010000 */
[----:B------:R-:W5:Y:S01]  /*6ce0*/  MUFU.EX2 R162, R162 ;  /* 0x000000a200a27308 */ /* 0x000f620000000800 */
[----:B------:R-:W-:Y:S01]  /*6cf0*/  F2FP.BF16.PACK_AB R17, R78, R75 ;  /* 0x0000004b4e11723e */ /* 0x000fe200000010ff */
[----:B------:R-:W-:Y:S01]  /*6d00*/  FADD.FTZ R75, R75, R71 ;  /* 0x000000474b4b7221 */ /* 0x000fe20000010000 */
[----:B------:R-:W-:Y:S01]  /*6d10*/  F2FP.BF16.PACK_AB R19, R82, R79 ;  /* 0x0000004f5213723e */ /* 0x000fe200000010ff */
[----:B------:R-:W-:Y:S01]  /*6d20*/  FFMA.FTZ R63, R108, c[0x0][0x23c], -R105 ;  /* 0x00008f006c3f7a23 */ /* 0x000fe20000010869 */
[----:B------:R-:W-:Y:S01]  /*6d30*/  F2FP.BF16.PACK_AB R16, R132, R133 ;  /* 0x000000858410723e */ /* 0x000fe200000010ff */
[----:B------:R-:W-:Y:S01]  /*6d40*/  FADD.FTZ R75, R78, R75 ;  /* 0x0000004b4e4b7221 */ /* 0x000fe20000010000 */
[----:B------:R-:W-:Y:S01]  /*6d50*/  F2FP.BF16.PACK_AB R18, R141, R137 ;  /* 0x000000898d12723e */ /* 0x000fe200000010ff */
[----:B------:R-:W1:Y:S01]  /*6d60*/  MUFU.EX2 R161, R161 ;  /* 0x000000a100a17308 */ /* 0x000e620000000800 */
[----:B------:R-:W-:-:S02]  /*6d70*/  FADD.FTZ R137, R137, R128 ;  /* 0x0000008089897221 */ /* 0x000fc40000010000 */
[----:B------:R-:W-:Y:S02]  /*6d80*/  FADD.FTZ R79, R79, R75 ;  /* 0x0000004b4f4f7221 */ /* 0x000fe40000010000 */
[----:B------:R-:W-:Y:S01]  /*6d90*/  FADD.FTZ R137, R141, R137 ;  /* 0x000000898d897221 */ /* 0x000fe20000010000 */
[C---:B------:R-:W-:Y:S01]  /*6da0*/  HMMA.16816.F32.BF16 R12, R16.reuse, R36, R12 ;  /* 0x00000024100c723c */ /* 0x040fe2000004180c */
[----:B------:R-:W-:Y:S01]  /*6db0*/  FADD.FTZ R79, R82, R79 ;  /* 0x0000004f524f7221 */ /* 0x000fe20000010000 */
[----:B------:R-:W-:Y:S01]  /*6dc0*/  MUFU.EX2 R164, R164 ;  /* 0x000000a400a47308 */ /* 0x000fe20000000800 */
[----:B------:R-:W-:Y:S02]  /*6dd0*/  FFMA.FTZ R67, R107, c[0x0][0x23c], -R105 ;  /* 0x00008f006b437a23 */ /* 0x000fe40000010869 */
[----:B------:R-:W-:Y:S02]  /*6de0*/  FADD.FTZ R79, R83, R79 ;  /* 0x0000004f534f7221 */ /* 0x000fe40000010000 */
[--C-:B------:R-:W-:Y:S01]  /*6df0*/  FFMA.FTZ R61, R61, c[0x0][0x23c], -R105.reuse ;  /* 0x00008f003d3d7a23 */ /* 0x100fe20000010869 */
[----:B------:R-:W-:Y:S01]  /*6e00*/  HMMA.16816.F32.BF16 R8, R16, R38, R8 ;  /* 0x000000261008723c */ /* 0x000fe20000041808 */
[----:B------:R-:W5:Y:S01]  /*6e10*/  LDSM.16.MT88.4 R36, [R150+0x6000] ;  /* 0x006000009624783b */ /* 0x000f620000004200 */
[----:B------:R-:W1:Y:S01]  /*6e20*/  MUFU.EX2 R165, R165 ;  /* 0x000000a500a57308 */ /* 0x000e620000000800 */
[----:B------:R-:W-:-:S02]  /*6e30*/  FFMA.FTZ R65, R65, c[0x0][0x23c], -R105 ;  /* 0x00008f0041417a23 */ /* 0x000fc40000010869 */
[--C-:B------:R-:W-:Y:S02]  /*6e40*/  FFMA.FTZ R57, R57, c[0x0][0x23c], -R105.reuse ;  /* 0x00008f0039397a23 */ /* 0x100fe40000010869 */
[--C-:B------:R-:W-:Y:S01]  /*6e50*/  FFMA.FTZ R53, R53, c[0x0][0x23c], -R105.reuse ;  /* 0x00008f0035357a23 */ /* 0x100fe20000010869 */
[C---:B---3--:R-:W-:Y:S01]  /*6e60*/  HMMA.16816.F32.BF16 R28, R16.reuse, R20, R28 ;  /* 0x00000014101c723c */ /* 0x048fe2000004181c */
[--C-:B------:R-:W-:Y:S01]  /*6e70*/  FFMA.FTZ R69, R69, c[0x0][0x23c], -R105.reuse ;  /* 0x00008f0045457a23 */ /* 0x100fe20000010869 */
[----:B------:R-:W3:Y:S01]  /*6e80*/  MUFU.EX2 R168, R168 ;  /* 0x000000a800a87308 */ /* 0x000ee20000000800 */
[--C-:B------:R-:W-:Y:S02]  /*6e90*/  FFMA.FTZ R45, R45, c[0x0][0x23c], -R105.reuse ;  /* 0x00008f002d2d7a23 */ /* 0x100fe40000010869 */
[--C-:B------:R-:W-:Y:S02]  /*6ea0*/  FFMA.FTZ R73, R73, c[0x0][0x23c], -R105.reuse ;  /* 0x00008f0049497a23 */ /* 0x100fe40000010869 */
[----:B------:R-:W-:Y:S01]  /*6eb0*/  FFMA.FTZ R231, R106, c[0x0][0x23c], -R105 ;  /* 0x00008f006ae77a23 */ /* 0x000fe20000010869 */
[----:B------:R-:W-:Y:S01]  /*6ec0*/  HMMA.16816.F32.BF16 R24, R16, R22, R24 ;  /* 0x000000161018723c */ /* 0x000fe20000041818 */
[----:B------:R-:W3:Y:S01]  /*6ed0*/  LDSM.16.MT88.4 R20, [R151+0x6400] ;  /* 0x006400009714783b */ /* 0x000ee20000004200 */
[----:B------:R-:W3:Y:S05]  /*6ee0*/  MUFU.EX2 R167, R167 ;  /* 0x000000a700a77308 */ /* 0x000eea0000000800 */
[C---:B------:R-:W-:Y:S01]  /*6ef0*/  F2FP.BF16.PACK_AB R17, R86.reuse, R83 ;  /* 0x000000535611723e */ /* 0x040fe200000010ff */
[----:B------:R-:W-:Y:S01]  /*6f00*/  FADD.FTZ R86, R86, R79 ;  /* 0x0000004f56567221 */ /* 0x000fe20000010000 */
[----:B------:R-:W-:Y:S01]  /*6f10*/  F2FP.BF16.PACK_AB R19, R90, R87 ;  /* 0x000000575a13723e */ /* 0x000fe200000010ff */
[----:B------:R-:W-:Y:S01]  /*6f20*/  MUFU.EX2 R169, R169 ;  /* 0x000000a900a97308 */ /* 0x000fe20000000800 */
[----:B-1----:R-:W-:Y:S01]  /*6f30*/  F2FP.BF16.PACK_AB R16, R144, R145 ;  /* 0x000000919010723e */ /* 0x002fe200000010ff */
[----:B------:R-:W-:Y:S01]  /*6f40*/  FADD.FTZ R145, R145, R137 ;  /* 0x0000008991917221 */ /* 0x000fe20000010000 */
[----:B--2---:R-:W-:Y:S01]  /*6f50*/  F2FP.BF16.PACK_AB R18, R156, R146 ;  /* 0x000000929c12723e */ /* 0x004fe200000010ff */
[----:B------:R-:W-:-:S02]  /*6f60*/  FADD.FTZ R86, R87, R86 ;  /* 0x0000005657567221 */ /* 0x000fc40000010000 */
[----:B------:R-:W-:Y:S02]  /*6f70*/  FADD.FTZ R145, R144, R145 ;  /* 0x0000009190917221 */ /* 0x000fe40000010000 */
[----:B------:R-:W1:Y:S01]  /*6f80*/  MUFU.EX2 R171, R171 ;  /* 0x000000ab00ab7308 */ /* 0x000e620000000800 */
[----:B------:R-:W-:Y:S01]  /*6f90*/  FADD.FTZ R90, R90, R86 ;  /* 0x000000565a5a7221 */ /* 0x000fe20000010000 */
[C---:B----4-:R-:W-:Y:S01]  /*6fa0*/  HMMA.16816.F32.BF16 R12, R16.reuse, R32, R12 ;  /* 0x00000020100c723c */ /* 0x050fe2000004180c */
[----:B------:R-:W-:Y:S02]  /*6fb0*/  FADD.FTZ R146, R146, R145 ;  /* 0x0000009192927221 */ /* 0x000fe40000010000 */
[----:B------:R-:W-:Y:S02]  /*6fc0*/  FADD.FTZ R90, R88, R90 ;  /* 0x0000005a585a7221 */ /* 0x000fe40000010000 */
[----:B------:R-:W-:Y:S01]  /*6fd0*/  FADD.FTZ R146, R156, R146 ;  /* 0x000000929c927221 */ /* 0x000fe20000010000 */
[----:B------:R-:W-:Y:S02]  /*6fe0*/  MUFU.EX2 R174, R174 ;  /* 0x000000ae00ae7308 */ /* 0x000fe40000000800 */
[----:B------:R-:W-:Y:S01]  /*6ff0*/  HMMA.16816.F32.BF16 R8, R16, R34, R8 ;  /* 0x000000221008723c */ /* 0x000fe20000041808 */
[----:B------:R-:W2:Y:S01]  /*7000*/  LDSM.16.MT88.4 R32, [R150+0x6400] ;  /* 0x006400009620783b */ /* 0x000ea20000004200 */
[----:B-----5:R-:W-:-:S04]  /*7010*/  FADD.FTZ R146, R162, R146 ;  /* 0x00000092a2927221 */ /* 0x020fc80000010000 */
[----:B------:R-:W4:Y:S02]  /*7020*/  MUFU.EX2 R173, R173 ;  /* 0x000000ad00ad7308 */ /* 0x000f240000000800 */
[C---:B------:R-:W-:Y:S06]  /*7030*/  HMMA.16816.F32.BF16 R28, R16.reuse, R36, R28 ;  /* 0x00000024101c723c */ /* 0x040fec000004181c */
[----:B------:R-:W-:Y:S02]  /*7040*/  MUFU.EX2 R172, R172 ;  /* 0x000000ac00ac7308 */ /* 0x000fe40000000800 */
[----:B------:R-:W-:Y:S01]  /*7050*/  HMMA.16816.F32.BF16 R24, R16, R38, R24 ;  /* 0x000000261018723c */ /* 0x000fe20000041818 */
[----:B------:R-:W5:Y:S05]  /*7060*/  LDSM.16.MT88.4 R36, [R151+0x6800] ;  /* 0x006800009724783b */ /* 0x000f6a0000004200 */
[----:B------:R-:W1:Y:S01]  /*7070*/  MUFU.EX2 R170, R170 ;  /* 0x000000aa00aa7308 */ /* 0x000e620000000800 */
[C---:B------:R-:W-:Y:S01]  /*7080*/  F2FP.BF16.PACK_AB R17, R84.reuse, R88 ;  /* 0x000000585411723e */ /* 0x040fe200000010ff */
[----:B------:R-:W-:Y:S01]  /*7090*/  FADD.FTZ R84, R84, R90 ;  /* 0x0000005a54547221 */ /* 0x000fe20000010000 */
[----:B------:R-:W-:-:S02]  /*70a0*/  F2FP.BF16.PACK_AB R19, R76, R80 ;  /* 0x000000504c13723e */ /* 0x000fc400000010ff */
[C---:B------:R-:W-:Y:S01]  /*70b0*/  F2FP.BF16.PACK_AB R16, R161.reuse, R162 ;  /* 0x000000a2a110723e */ /* 0x040fe200000010ff */
[----:B------:R-:W-:Y:S01]  /*70c0*/  FADD.FTZ R161, R161, R146 ;  /* 0x00000092a1a17221 */ /* 0x000fe20000010000 */
[C---:B------:R-:W-:Y:S01]  /*70d0*/  F2FP.BF16.PACK_AB R18, R165.reuse, R164 ;  /* 0x000000a4a512723e */ /* 0x040fe200000010ff */
[----:B------:R-:W1:Y:S01]  /*70e0*/  MUFU.EX2 R166, R166 ;  /* 0x000000a600a67308 */ /* 0x000e620000000800 */
[----:B------:R-:W-:Y:S02]  /*70f0*/  FADD.FTZ R84, R80, R84 ;  /* 0x0000005450547221 */ /* 0x000fe40000010000 */
[----:B------:R-:W-:Y:S02]  /*7100*/  FADD.FTZ R161, R164, R161 ;  /* 0x000000a1a4a17221 */ /* 0x000fe40000010000 */
[----:B------:R-:W-:Y:S01]  /*7110*/  FADD.FTZ R84, R76, R84 ;  /* 0x000000544c547221 */ /* 0x000fe20000010000 */
[----:B---3--:R-:W-:Y:S01]  /*7120*/  HMMA.16816.F32.BF16 R12, R16, R20, R12 ;  /* 0x00000014100c723c */ /* 0x008fe2000004180c */
[----:B------:R-:W-:Y:S01]  /*7130*/  FADD.FTZ R165, R165, R161 ;  /* 0x000000a1a5a57221 */ /* 0x000fe20000010000 */
[----:B------:R-:W3:Y:S03]  /*7140*/  MUFU.EX2 R163, R163 ;  /* 0x000000a300a37308 */ /* 0x000ee60000000800 */
[----:B------:R-:W-:-:S03]  /*7150*/  FADD.FTZ R165, R168, R165 ;  /* 0x000000a5a8a57221 */ /* 0x000fc60000010000 */
[----:B------:R-:W-:Y:S01]  /*7160*/  HMMA.16816.F32.BF16 R8, R16, R22, R8 ;  /* 0x000000161008723c */ /* 0x000fe20000041808 */
[----:B------:R-:W3:Y:S01]  /*7170*/  LDSM.16.MT88.4 R20, [R150+0x6800] ;  /* 0x006800009614783b */ /* 0x000ee20000004200 */
[----:B------:R-:W1:Y:S01]  /*7180*/  MUFU.EX2 R160, R160 ;  /* 0x000000a000a07308 */ /* 0x000e620000000800 */
[----:B------:R-:W-:-:S05]  /*7190*/  FADD.FTZ R165, R167, R165 ;  /* 0x000000a5a7a57221 */ /* 0x000fca0000010000 */
[C---:B--2---:R-:W-:Y:S02]  /*71a0*/  HMMA.16816.F32.BF16 R28, R16.reuse, R32, R28 ;  /* 0x00000020101c723c */ /* 0x044fe4000004181c */
[----:B------:R-:W2:Y:S06]  /*71b0*/  MUFU.EX2 R158, R158 ;  /* 0x0000009e009e7308 */ /* 0x000eac0000000800 */
[----:B------:R-:W-:Y:S01]  /*71c0*/  HMMA.16816.F32.BF16 R24, R16, R34, R24 ;  /* 0x000000221018723c */ /* 0x000fe20000041818 */
[----:B------:R-:W2:Y:S01]  /*71d0*/  LDSM.16.MT88.4 R32, [R151+0x6c00] ;  /* 0x006c00009720783b */ /* 0x000ea20000004200 */
[----:B------:R-:W-:Y:S05]  /*71e0*/  MUFU.EX2 R147, R147 ;  /* 0x0000009300937308 */ /* 0x000fea0000000800 */
[----:B------:R-:W-:Y:S01]  /*71f0*/  F2FP.BF16.PACK_AB R17, R68, R72 ;  /* 0x000000484411723e */ /* 0x000fe200000010ff */
[----:B------:R-:W-:Y:S01]  /*7200*/  FADD.FTZ R72, R72, R84 ;  /* 0x0000005448487221 */ /* 0x000fe20000010000 */
[----:B------:R-:W-:Y:S01]  /*7210*/  F2FP.BF16.PACK_AB R19, R60, R64 ;  /* 0x000000403c13723e */ /* 0x000fe200000010ff */
[----:B------:R-:W2:Y:S01]  /*7220*/  MUFU.EX2 R143, R143 ;  /* 0x0000008f008f7308 */ /* 0x000ea20000000800 */
[----:B------:R-:W-:-:S02]  /*7230*/  F2FP.BF16.PACK_AB R16, R167, R168 ;  /* 0x000000a8a710723e */ /* 0x000fc400000010ff */
[----:B-1----:R-:W-:Y:S01]  /*7240*/  F2FP.BF16.PACK_AB R18, R171, R169 ;  /* 0x000000a9ab12723e */ /* 0x002fe200000010ff */
[----:B------:R-:W-:-:S04]  /*7250*/  FADD.FTZ R169, R169, R165 ;  /* 0x000000a5a9a97221 */ /* 0x000fc80000010000 */
[----:B------:R-:W-:Y:S01]  /*7260*/  MUFU.EX2 R142, R142 ;  /* 0x0000008e008e7308 */ /* 0x000fe20000000800 */
[----:B------:R-:W-:Y:S01]  /*7270*/  FADD.FTZ R169, R171, R169 ;  /* 0x000000a9aba97221 */ /* 0x000fe20000010000 */
[C---:B-----5:R-:W-:Y:S06]  /*7280*/  HMMA.16816.F32.BF16 R12, R16.reuse, R36, R12 ;  /* 0x00000024100c723c */ /* 0x060fec000004180c */
[----:B------:R-:W1:Y:S02]  /*7290*/  MUFU.EX2 R138, R138 ;  /* 0x0000008a008a7308 */ /* 0x000e640000000800 */
[C---:B------:R-:W-:Y:S01]  /*72a0*/  HMMA.16816.F32.BF16 R8, R16.reuse, R38, R8 ;  /* 0x000000261008723c */ /* 0x040fe20000041808 */
[----:B------:R-:W5:Y:S05]  /*72b0*/  LDSM.16.MT88.4 R36, [R150+0x6c00] ;  /* 0x006c00009624783b */ /* 0x000f6a0000004200 */
[----:B------:R-:W-:Y:S02]  /*72c0*/  MUFU.EX2 R131, R131 ;  /* 0x0000008300837308 */ /* 0x000fe40000000800 */
[C---:B---3--:R-:W-:Y:S06]  /*72d0*/  HMMA.16816.F32.BF16 R28, R16.reuse, R20, R28 ;  /* 0x00000014101c723c */ /* 0x048fec000004181c */
[----:B------:R-:W3:Y:S01]  /*72e0*/  MUFU.EX2 R127, R127 ;  /* 0x0000007f007f7308 */ /* 0x000ee20000000800 */
[----:B------:R-:W-:Y:S01]  /*72f0*/  F2FP.BF16.PACK_AB R21, R52, R56 ;  /* 0x000000383415723e */ /* 0x000fe200000010ff */
[----:B------:R-:W-:Y:S01]  /*7300*/  HMMA.16816.F32.BF16 R24, R16, R22, R24 ;  /* 0x000000161018723c */ /* 0x000fe20000041818 */
[----:B------:R-:W1:Y:S01]  /*7310*/  LDSM.16.MT88.4 R16, [R151+0x7000] ;  /* 0x007000009710783b */ /* 0x000e620000004200 */
[----:B----4-:R-:W-:Y:S01]  /*7320*/  F2FP.BF16.PACK_AB R20, R173, R174 ;  /* 0x000000aead14723e */ /* 0x010fe200000010ff */
[----:B------:R-:W-:-:S03]  /*7330*/  FADD.FTZ R174, R174, R169 ;  /* 0x000000a9aeae7221 */ /* 0x000fc60000010000 */
[----:B------:R-:W-:Y:S01]  /*7340*/  MUFU.EX2 R120, R120 ;  /* 0x0000007800787308 */ /* 0x000fe20000000800 */
[----:B------:R-:W-:Y:S01]  /*7350*/  F2FP.BF16.PACK_AB R23, R44, R48 ;  /* 0x000000302c17723e */ /* 0x000fe200000010ff */
[----:B------:R-:W-:Y:S01]  /*7360*/  FADD.FTZ R174, R173, R174 ;  /* 0x000000aeadae7221 */ /* 0x000fe20000010000 */
[----:B------:R-:W-:-:S03]  /*7370*/  F2FP.BF16.PACK_AB R22, R170, R172 ;  /* 0x000000acaa16723e */ /* 0x000fc600000010ff */
[----:B------:R-:W-:Y:S02]  /*7380*/  FADD.FTZ R172, R172, R174 ;  /* 0x000000aeacac7221 */ /* 0x000fe40000010000 */
[----:B------:R-:W4:Y:S02]  /*7390*/  MUFU.EX2 R110, R121 ;  /* 0x00000079006e7308 */ /* 0x000f240000000800 */
[----:B--2---:R-:W-:Y:S01]  /*73a0*/  HMMA.16816.F32.BF16 R12, R20, R32, R12 ;  /* 0x00000020140c723c */ /* 0x004fe2000004180c */
[----:B------:R-:W-:-:S04]  /*73b0*/  FADD.FTZ R172, R170, R172 ;  /* 0x000000acaaac7221 */ /* 0x000fc80000010000 */
[----:B------:R-:W-:Y:S01]  /*73c0*/  FADD.FTZ R172, R166, R172 ;  /* 0x000000aca6ac7221 */ /* 0x000fe20000010000 */
[----:B------:R-:W2:Y:S02]  /*73d0*/  MUFU.EX2 R58, R58 ;  /* 0x0000003a003a7308 */ /* 0x000ea40000000800 */
[C---:B------:R-:W-:Y:S01]  /*73e0*/  HMMA.16816.F32.BF16 R8, R20.reuse, R34, R8 ;  /* 0x000000221408723c */ /* 0x040fe20000041808 */
[----:B------:R-:W2:Y:S05]  /*73f0*/  LDSM.16.MT88.4 R32, [R150+0x7000] ;  /* 0x007000009620783b */ /* 0x000eaa0000004200 */
[----:B------:R-:W1:Y:S02]  /*7400*/  MUFU.EX2 R51, R51 ;  /* 0x0000003300337308 */ /* 0x000e640000000800 */
[C---:B-----5:R-:W-:Y:S06]  /*7410*/  HMMA.16816.F32.BF16 R28, R20.reuse, R36, R28 ;  /* 0x00000024141c723c */ /* 0x060fec000004181c */
[----:B------:R-:W-:Y:S01]  /*7420*/  MUFU.EX2 R59, R59 ;  /* 0x0000003b003b7308 */ /* 0x000fe20000000800 */
[----:B------:R-:W-:Y:S01]  /*7430*/  F2FP.BF16.PACK_AB R37, R85, R40 ;  /* 0x000000285525723e */ /* 0x000fe200000010ff */
[----:B------:R-:W-:Y:S01]  /*7440*/  HMMA.16816.F32.BF16 R24, R20, R38, R24 ;  /* 0x000000261418723c */ /* 0x000fe20000041818 */
[----:B------:R-:W5:Y:S01]  /*7450*/  LDSM.16.MT88.4 R20, [R151+0x7400] ;  /* 0x007400009714783b */ /* 0x000f620000004200 */
[C---:B------:R-:W-:Y:S01]  /*7460*/  F2FP.BF16.PACK_AB R36, R163.reuse, R166 ;  /* 0x000000a6a324723e */ /* 0x040fe200000010ff */
[----:B------:R-:W-:-:S03]  /*7470*/  FADD.FTZ R163, R163, R172 ;  /* 0x000000aca3a37221 */ /* 0x000fc60000010000 */
[----:B------:R-:W2:Y:S01]  /*7480*/  MUFU.EX2 R62, R62 ;  /* 0x0000003e003e7308 */ /* 0x000ea20000000800 */
[----:B------:R-:W-:Y:S01]  /*7490*/  F2FP.BF16.PACK_AB R39, R103, R104 ;  /* 0x000000686727723e */ /* 0x000fe200000010ff */
[----:B------:R-:W-:Y:S01]  /*74a0*/  FADD.FTZ R163, R160, R163 ;  /* 0x000000a3a0a37221 */ /* 0x000fe20000010000 */
[----:B------:R-:W-:-:S03]  /*74b0*/  F2FP.BF16.PACK_AB R38, R158, R160 ;  /* 0x000000a09e26723e */ /* 0x000fc600000010ff */
[----:B------:R-:W-:Y:S02]  /*74c0*/  FADD.FTZ R163, R158, R163 ;  /* 0x000000a39ea37221 */ /* 0x000fe40000010000 */
[----:B------:R-:W2:Y:S02]  /*74d0*/  MUFU.EX2 R4, R4 ;  /* 0x0000000400047308 */ /* 0x000ea40000000800 */
[C---:B-1----:R-:W-:Y:S06]  /*74e0*/  HMMA.16816.F32.BF16 R12, R36.reuse, R16, R12 ;  /* 0x00000010240c723c */ /* 0x042fec000004180c */
[----:B------:R-:W-:Y:S02]  /*74f0*/  MUFU.EX2 R117, R117 ;  /* 0x0000007500757308 */ /* 0x000fe40000000800 */
[C---:B------:R-:W-:Y:S01]  /*7500*/  HMMA.16816.F32.BF16 R8, R36.reuse, R18, R8 ;  /* 0x000000122408723c */ /* 0x040fe20000041808 */
[----:B------:R-:W1:Y:S05]  /*7510*/  LDSM.16.MT88.4 R16, [R150+0x7400] ;  /* 0x007400009610783b */ /* 0x000e6a0000004200 */
[----:B------:R-:W1:Y:S02]  /*7520*/  MUFU.EX2 R136, R136 ;  /* 0x0000008800887308 */ /* 0x000e640000000800 */
[C---:B--2---:R-:W-:Y:S06]  /*7530*/  HMMA.16816.F32.BF16 R28, R36.reuse, R32, R28 ;  /* 0x00000020241c723c */ /* 0x044fec000004181c */
[----:B------:R-:W-:Y:S02]  /*7540*/  MUFU.EX2 R66, R66 ;  /* 0x0000004200427308 */ /* 0x000fe40000000800 */
[----:B------:R-:W-:Y:S01]  /*7550*/  HMMA.16816.F32.BF16 R32, R36, R34, R24 ;  /* 0x000000222420723c */ /* 0x000fe20000041818 */
[----:B------:R-:W2:Y:S05]  /*7560*/  LDSM.16.MT88.4 R24, [R151+0x7800] ;  /* 0x007800009718783b */ /* 0x000eaa0000004200 */
[----:B------:R-:W1:Y:S01]  /*7570*/  MUFU.EX2 R63, R63 ;  /* 0x0000003f003f7308 */ /* 0x000e620000000800 */
[----:B------:R-:W-:-:S02]  /*7580*/  F2FP.BF16.PACK_AB R37, R101, R102 ;  /* 0x000000666525723e */ /* 0x000fc400000010ff */
[----:B------:R-:W-:Y:S02]  /*7590*/  F2FP.BF16.PACK_AB R39, R99, R100 ;  /* 0x000000646327723e */ /* 0x000fe400000010ff */
[----:B------:R-:W-:Y:S01]  /*75a0*/  F2FP.BF16.PACK_AB R36, R143, R147 ;  /* 0x000000938f24723e */ /* 0x000fe200000010ff */
[----:B------:R-:W-:Y:S01]  /*75b0*/  FADD.FTZ R147, R147, R163 ;  /* 0x000000a393937221 */ /* 0x000fe20000010000 */
[----:B------:R-:W-:Y:S01]  /*75c0*/  F2FP.BF16.PACK_AB R38, R138, R142 ;  /* 0x0000008e8a26723e */ /* 0x000fe200000010ff */
[----:B------:R-:W-:Y:S02]  /*75d0*/  MUFU.EX2 R67, R67 ;  /* 0x0000004300437308 */ /* 0x000fe40000000800 */
[----:B------:R-:W-:-:S04]  /*75e0*/  FADD.FTZ R147, R143, R147 ;  /* 0x000000938f937221 */ /* 0x000fc80000010000 */
[----:B-----5:R-:W-:Y:S01]  /*75f0*/  HMMA.16816.F32.BF16 R12, R36, R20, R12 ;  /* 0x00000014240c723c */ /* 0x020fe2000004180c */
[----:B------:R-:W-:Y:S01]  /*7600*/  FADD.FTZ R142, R142, R147 ;  /* 0x000000938e8e7221 */ /* 0x000fe20000010000 */
[----:B------:R-:W5:Y:S03]  /*7610*/  MUFU.EX2 R61, R61 ;  /* 0x0000003d003d7308 */ /* 0x000f660000000800 */
[----:B------:R-:W-:-:S03]  /*7620*/  FADD.FTZ R142, R138, R142 ;  /* 0x0000008e8a8e7221 */ /* 0x000fc60000010000 */
[C---:B------:R-:W-:Y:S01]  /*7630*/  HMMA.16816.F32.BF16 R8, R36.reuse, R22, R8 ;  /* 0x000000162408723c */ /* 0x040fe20000041808 */
[----:B------:R-:W5:Y:S01]  /*7640*/  LDSM.16.MT88.4 R20, [R150+0x7800] ;  /* 0x007800009614783b */ /* 0x000f620000004200 */
[----:B------:R-:W-:Y:S06]  /*7650*/  MUFU.EX2 R157, R157 ;  /* 0x0000009d009d7308 */ /* 0x000fec0000000800 */
[C---:B-1----:R-:W-:Y:S02]  /*7660*/  HMMA.16816.F32.BF16 R28, R36.reuse, R16, R28 ;  /* 0x00000010241c723c */ /* 0x042fe4000004181c */
[----:B------:R-:W1:Y:S05]  /*7670*/  MUFU.EX2 R159, R159 ;  /* 0x0000009f009f7308 */ /* 0x000e6a0000000800 */
[----:B------:R-:W-:Y:S01]  /*7680*/  F2FP.BF16.PACK_AB R17, R97, R98 ;  /* 0x000000626111723e */ /* 0x000fe200000010ff */
[----:B------:R-:W-:Y:S01]  /*7690*/  HMMA.16816.F32.BF16 R32, R36, R18, R32 ;  /* 0x000000122420723c */ /* 0x000fe20000041820 */
[----:B------:R-:W1:Y:S01]  /*76a0*/  LDSM.16.MT88.4 R36, [R151+0x7c00] ;  /* 0x007c00009724783b */ /* 0x000e620000004200 */
[----:B---3--:R-:W-:Y:S01]  /*76b0*/  F2FP.BF16.PACK_AB R16, R127, R131 ;  /* 0x000000837f10723e */ /* 0x008fe200000010ff */
[----:B------:R-:W-:Y:S01]  /*76c0*/  MUFU.EX2 R135, R135 ;  /* 0x0000008700877308 */ /* 0x000fe20000000800 */
[----:B------:R-:W-:-:S02]  /*76d0*/  FADD.FTZ R131, R131, R142 ;  /* 0x0000008e83837221 */ /* 0x000fc40000010000 */
[----:B------:R-:W-:Y:S01]  /*76e0*/  LDSM.16.MT88.4 R140, [R151+0x8c00] ;  /* 0x008c0000978c783b */ /* 0x000fe20000004200 */
[----:B------:R-:W-:Y:S01]  /*76f0*/  F2FP.BF16.PACK_AB R19, R95, R96 ;  /* 0x000000605f13723e */ /* 0x000fe200000010ff */
[----:B------:R-:W-:Y:S01]  /*7700*/  FADD.FTZ R131, R127, R131 ;  /* 0x000000837f837221 */ /* 0x000fe20000010000 */
[----:B----4-:R-:W-:Y:S02]  /*7710*/  F2FP.BF16.PACK_AB R18, R110, R120 ;  /* 0x000000786e12723e */ /* 0x010fe400000010ff */
[----:B------:R-:W3:Y:S01]  /*7720*/  MUFU.EX2 R118, R118 ;  /* 0x0000007600767308 */ /* 0x000ee20000000800 */
[----:B------:R-:W-:-:S04]  /*7730*/  FADD.FTZ R131, R120, R131 ;  /* 0x0000008378837221 */ /* 0x000fc80000010000 */
[----:B--2---:R-:W-:Y:S01]  /*7740*/  HMMA.16816.F32.BF16 R12, R16, R24, R12 ;  /* 0x00000018100c723c */ /* 0x004fe2000004180c */
[----:B------:R-:W-:Y:S02]  /*7750*/  FADD.FTZ R110, R110, R131 ;  /* 0x000000836e6e7221 */ /* 0x000fe40000010000 */
[----:B------:R-:W-:Y:S02]  /*7760*/  MUFU.EX2 R65, R65 ;  /* 0x0000004100417308 */ /* 0x000fe40000000800 */
[----:B------:R-:W-:-:S03]  /*7770*/  FADD.FTZ R110, R58, R110 ;  /* 0x0000006e3a6e7221 */ /* 0x000fc60000010000 */
[C---:B------:R-:W-:Y:S01]  /*7780*/  HMMA.16816.F32.BF16 R8, R16.reuse, R26, R8 ;  /* 0x0000001a1008723c */ /* 0x040fe20000041808 */
[----:B------:R-:W2:Y:S01]  /*7790*/  LDSM.16.MT88.4 R24, [R150+0x7c00] ;  /* 0x007c00009618783b */ /* 0x000ea20000004200 */
[----:B------:R-:W-:Y:S01]  /*77a0*/  FADD.FTZ R110, R51, R110 ;  /* 0x0000006e336e7221 */ /* 0x000fe20000010000 */
[----:B------:R-:W4:Y:S05]  /*77b0*/  MUFU.EX2 R57, R57 ;  /* 0x0000003900397308 */ /* 0x000f2a0000000800 */
[C---:B-----5:R-:W-:Y:S03]  /*77c0*/  HMMA.16816.F32.BF16 R28, R16.reuse, R20, R28 ;  /* 0x00000014101c723c */ /* 0x060fe6000004181c */
[----:B------:R-:W-:Y:S05]  /*77d0*/  MUFU.EX2 R53, R53 ;  /* 0x0000003500357308 */ /* 0x000fea0000000800 */
[----:B------:R-:W-:Y:S01]  /*77e0*/  HMMA.16816.F32.BF16 R32, R16, R22, R32 ;  /* 0x000000161020723c */ /* 0x000fe20000041820 */
[----:B------:R-:W5:Y:S02]  /*77f0*/  LDSM.16.MT88.4 R20, [R151+0x8000] ;  /* 0x008000009714783b */ /* 0x000f640000004200 */
[----:B------:R-:W-:Y:S04]  /*7800*/  MUFU.EX2 R114, R114 ;  /* 0x0000007200727308 */ /* 0x000fe80000000800 */
[----:B------:R-:W-:-:S02]  /*7810*/  F2FP.BF16.PACK_AB R17, R93, R94 ;  /* 0x0000005e5d11723e */ /* 0x000fc400000010ff */
[----:B------:R-:W-:Y:S02]  /*7820*/  F2FP.BF16.PACK_AB R19, R91, R92 ;  /* 0x0000005c5b13723e */ /* 0x000fe400000010ff */
[----:B------:R-:W-:Y:S01]  /*7830*/  F2FP.BF16.PACK_AB R16, R51, R58 ;  /* 0x0000003a3310723e */ /* 0x000fe200000010ff */
[----:B------:R-:W-:Y:S01]  /*7840*/  MUFU.EX2 R7, R7 ;  /* 0x0000000700077308 */ /* 0x000fe20000000800 */
[----:B------:R-:W-:Y:S01]  /*7850*/  F2FP.BF16.PACK_AB R18, R62, R59 ;  /* 0x0000003b3e12723e */ /* 0x000fe200000010ff */
[----:B------:R-:W-:-:S04]  /*7860*/  FADD.FTZ R59, R59, R110 ;  /* 0x0000006e3b3b7221 */ /* 0x000fc80000010000 */
[----:B------:R-:W-:Y:S02]  /*7870*/  FADD.FTZ R59, R62, R59 ;  /* 0x0000003b3e3b7221 */ /* 0x000fe40000010000 */
[C---:B-1----:R-:W-:Y:S01]  /*7880*/  HMMA.16816.F32.BF16 R12, R16.reuse, R36, R12 ;  /* 0x00000024100c723c */ /* 0x042fe2000004180c */
[----:B------:R-:W-:Y:S07]  /*7890*/  MUFU.EX2 R46, R46 ;  /* 0x0000002e002e7308 */ /* 0x000fee0000000800 */
[C---:B------:R-:W-:Y:S01]  /*78a0*/  HMMA.16816.F32.BF16 R8, R16.reuse, R38, R8 ;  /* 0x000000261008723c */ /* 0x040fe20000041808 */
[----:B------:R-:W1:Y:S01]  /*78b0*/  LDSM.16.MT88.4 R36, [R150+0x8000] ;  /* 0x008000009624783b */ /* 0x000e620000004200 */
[----:B------:R-:W-:Y:S06]  /*78c0*/  MUFU.EX2 R47, R47 ;  /* 0x0000002f002f7308 */ /* 0x000fec0000000800 */
[C---:B--2---:R-:W-:Y:S02]  /*78d0*/  HMMA.16816.F32.BF16 R28, R16.reuse, R24, R28 ;  /* 0x00000018101c723c */ /* 0x044fe4000004181c */
[----:B------:R-:W-:Y:S06]  /*78e0*/  MUFU.EX2 R45, R45 ;  /* 0x0000002d002d7308 */ /* 0x000fec0000000800 */
[----:B------:R-:W-:Y:S01]  /*78f0*/  HMMA.16816.F32.BF16 R32, R16, R26, R32 ;  /* 0x0000001a1020723c */ /* 0x000fe20000041820 */
[----:B------:R-:W2:Y:S01]  /*7900*/  LDSM.16.MT88.4 R24, [R151+0x8400] ;  /* 0x008400009718783b */ /* 0x000ea20000004200 */
[----:B------:R-:W-:Y:S05]  /*7910*/  MUFU.EX2 R42, R42 ;  /* 0x0000002a002a7308 */ /* 0x000fea0000000800 */
[----:B------:R-:W-:-:S02]  /*7920*/  F2FP.BF16.PACK_AB R17, R4, R3 ;  /* 0x000000030411723e */ /* 0x000fc400000010ff */
[----:B------:R-:W-:Y:S01]  /*7930*/  F2FP.BF16.PACK_AB R19, R136, R117 ;  /* 0x000000758813723e */ /* 0x000fe200000010ff */
[----:B------:R-:W-:Y:S01]  /*7940*/  MUFU.EX2 R43, R43 ;  /* 0x0000002b002b7308 */ /* 0x000fe20000000800 */
[----:B------:R-:W-:Y:S01]  /*7950*/  F2FP.BF16.PACK_AB R16, R63, R66 ;  /* 0x000000423f10723e */ /* 0x000fe200000010ff */
[----:B------:R-:W-:Y:S01]  /*7960*/  FADD.FTZ R66, R66, R59 ;  /* 0x0000003b42427221 */ /* 0x000fe20000010000 */
[----:B------:R-:W-:-:S03]  /*7970*/  F2FP.BF16.PACK_AB R18, R61, R67 ;  /* 0x000000433d12723e */ /* 0x000fc600000010ff */
[----:B------:R-:W-:Y:S02]  /*7980*/  FADD.FTZ R66, R63, R66 ;  /* 0x000000423f427221 */ /* 0x000fe40000010000 */
[----:B------:R-:W-:Y:S02]  /*7990*/  MUFU.EX2 R230, R230 ;  /* 0x000000e600e67308 */ /* 0x000fe40000000800 */
[----:B-----5:R-:W-:Y:S01]  /*79a0*/  HMMA.16816.F32.BF16 R12, R16, R20, R12 ;  /* 0x00000014100c723c */ /* 0x020fe2000004180c */
[----:B------:R-:W-:-:S04]  /*79b0*/  FADD.FTZ R67, R67, R66 ;  /* 0x0000004243437221 */ /* 0x000fc80000010000 */
[----:B------:R-:W-:Y:S01]  /*79c0*/  FADD.FTZ R67, R61, R67 ;  /* 0x000000433d437221 */ /* 0x000fe20000010000 */
[----:B------:R-:W-:Y:S01]  /*79d0*/  MUFU.EX2 R231, R231 ;  /* 0x000000e700e77308 */ /* 0x000fe20000000800 */
[----:B------:R-:W-:Y:S01]  /*79e0*/  FADD.FTZ R20, R68, R72 ;  /* 0x0000004844147221 */ /* 0x000fe20000010000 */
[----:B------:R-:W-:Y:S03]  /*79f0*/  HMMA.16816.F32.BF16 R8, R16, R22, R8 ;  /* 0x000000161008723c */ /* 0x000fe60000041808 */
[----:B------:R-:W-:-:S03]  /*7a00*/  FADD.FTZ R20, R64, R20 ;  /* 0x0000001440147221 */ /* 0x000fc60000010000 */
[----:B------:R-:W5:Y:S01]  /*7a10*/  MUFU.EX2 R64, R69 ;  /* 0x0000004500407308 */ /* 0x000f620000000800 */
[----:B------:R-:W-:Y:S01]  /*7a20*/  FADD.FTZ R20, R60, R20 ;  /* 0x000000143c147221 */ /* 0x000fe20000010000 */
[C---:B-1----:R-:W-:Y:S03]  /*7a30*/  HMMA.16816.F32.BF16 R28, R16.reuse, R36, R28 ;  /* 0x00000024101c723c */ /* 0x042fe6000004181c */
[----:B------:R-:W-:Y:S02]  /*7a40*/  FADD.FTZ R56, R56, R20 ;  /* 0x0000001438387221 */ /* 0x000fe40000010000 */
[----:B------:R-:W1:Y:S02]  /*7a50*/  LDSM.16.MT88.4 R20, [R150+0x8400] ;  /* 0x008400009614783b */ /* 0x000e640000004200 */
[----:B------:R-:W-:Y:S01]  /*7a60*/  FADD.FTZ R56, R52, R56 ;  /* 0x0000003834387221 */ /* 0x000fe20000010000 */
[----:B------:R-:W-:Y:S01]  /*7a70*/  HMMA.16816.F32.BF16 R32, R16, R38, R32 ;  /* 0x000000261020723c */ /* 0x000fe20000041820 */
[----:B------:R-:W1:Y:S02]  /*7a80*/  LDSM.16.MT88.4 R36, [R151+0x8800] ;  /* 0x008800009724783b */ /* 0x000e640000004200 */
[----:B------:R-:W-:-:S02]  /*7a90*/  FADD.FTZ R56, R48, R56 ;  /* 0x0000003830387221 */ /* 0x000fc40000010000 */
[----:B------:R-:W-:Y:S02]  /*7aa0*/  FFMA.FTZ R48, R77, c[0x0][0x23c], -R105 ;  /* 0x00008f004d307a23 */ /* 0x000fe40000010869 */
[----:B------:R-:W-:Y:S01]  /*7ab0*/  FADD.FTZ R44, R44, R56 ;  /* 0x000000382c2c7221 */ /* 0x000fe20000010000 */
[----:B------:R-:W-:Y:S02]  /*7ac0*/  F2FP.BF16.PACK_AB R17, R159, R157 ;  /* 0x0000009d9f11723e */ /* 0x000fe400000010ff */
[----:B---3--:R-:W-:Y:S01]  /*7ad0*/  F2FP.BF16.PACK_AB R19, R118, R135 ;  /* 0x000000877613723e */ /* 0x008fe200000010ff */
[----:B------:R-:W-:Y:S01]  /*7ae0*/  FADD.FTZ R44, R40, R44 ;  /* 0x0000002c282c7221 */ /* 0x000fe20000010000 */
[----:B----4-:R-:W-:Y:S01]  /*7af0*/  F2FP.BF16.PACK_AB R16, R57, R65 ;  /* 0x000000413910723e */ /* 0x010fe200000010ff */
[----:B------:R-:W-:Y:S01]  /*7b00*/  MUFU.EX2 R40, R73 ;  /* 0x0000004900287308 */ /* 0x000fe20000000800 */
[----:B-----5:R-:W-:Y:S01]  /*7b10*/  F2FP.BF16.PACK_AB R18, R53, R64 ;  /* 0x000000403512723e */ /* 0x020fe200000010ff */
[----:B------:R-:W-:-:S02]  /*7b20*/  FADD.FTZ R85, R85, R44 ;  /* 0x0000002c55557221 */ /* 0x000fc40000010000 */
[----:B------:R-:W-:Y:S02]  /*7b30*/  FFMA.FTZ R44, R49, c[0x0][0x23c], -R105 ;  /* 0x00008f00312c7a23 */ /* 0x000fe40000010869 */
[----:B------:R-:W-:Y:S02]  /*7b40*/  FADD.FTZ R104, R104, R85 ;  /* 0x0000005568687221 */ /* 0x000fe40000010000 */
[----:B--2---:R-:W-:Y:S01]  /*7b50*/  HMMA.16816.F32.BF16 R12, R16, R24, R12 ;  /* 0x00000018100c723c */ /* 0x004fe2000004180c */
[----:B------:R-:W-:Y:S01]  /*7b60*/  MUFU.EX2 R48, R48 ;  /* 0x0000003000307308 */ /* 0x000fe20000000800 */
[----:B------:R-:W-:Y:S02]  /*7b70*/  FADD.FTZ R104, R103, R104 ;  /* 0x0000006867687221 */ /* 0x000fe40000010000 */
[----:B------:R-:W-:Y:S02]  /*7b80*/  FADD.FTZ R65, R65, R67 ;  /* 0x0000004341417221 */ /* 0x000fe40000010000 */
[----:B------:R-:W-:-:S02]  /*7b90*/  FADD.FTZ R102, R102, R104 ;  /* 0x0000006866667221 */ /* 0x000fc40000010000 */
[C---:B------:R-:W-:Y:S01]  /*7ba0*/  HMMA.16816.F32.BF16 R8, R16.reuse, R26, R8 ;  /* 0x0000001a1008723c */ /* 0x040fe20000041808 */
[----:B------:R-:W2:Y:S01]  /*7bb0*/  MUFU.EX2 R44, R44 ;  /* 0x0000002c002c7308 */ /* 0x000ea20000000800 */
[----:B------:R-:W-:Y:S01]  /*7bc0*/  FADD.FTZ R102, R101, R102 ;  /* 0x0000006665667221 */ /* 0x000fe20000010000 */
[----:B------:R-:W3:Y:S01]  /*7bd0*/  LDSM.16.MT88.4 R24, [R150+0x8800] ;  /* 0x008800009618783b */ /* 0x000ee20000004200 */
[----:B------:R-:W-:Y:S02]  /*7be0*/  FADD.FTZ R65, R57, R65 ;  /* 0x0000004139417221 */ /* 0x000fe40000010000 */
[----:B------:R-:W-:Y:S02]  /*7bf0*/  FADD.FTZ R100, R100, R102 ;  /* 0x0000006664647221 */ /* 0x000fe40000010000 */
[----:B-1----:R-:W-:Y:S01]  /*7c00*/  HMMA.16816.F32.BF16 R28, R16, R20, R28 ;  /* 0x00000014101c723c */ /* 0x002fe2000004181c */
[----:B------:R-:W-:Y:S02]  /*7c10*/  FADD.FTZ R64, R64, R65 ;  /* 0x0000004140407221 */ /* 0x000fe40000010000 */
[----:B------:R-:W-:-:S02]  /*7c20*/  FADD.FTZ R100, R99, R100 ;  /* 0x0000006463647221 */ /* 0x000fc40000010000 */
[----:B------:R-:W-:Y:S02]  /*7c30*/  FADD.FTZ R64, R53, R64 ;  /* 0x0000004035407221 */ /* 0x000fe40000010000 */
[----:B------:R-:W-:Y:S01]  /*7c40*/  FADD.FTZ R98, R98, R100 ;  /* 0x0000006462627221 */ /* 0x000fe20000010000 */
[----:B------:R-:W-:Y:S01]  /*7c50*/  HMMA.16816.F32.BF16 R32, R16, R22, R32 ;  /* 0x000000161020723c */ /* 0x000fe20000041820 */
[--C-:B------:R-:W-:Y:S02]  /*7c60*/  FFMA.FTZ R21, R81, c[0x0][0x23c], -R105.reuse ;  /* 0x00008f0051157a23 */ /* 0x100fe40000010869 */
[----:B------:R-:W-:Y:S02]  /*7c70*/  FADD.FTZ R98, R97, R98 ;  /* 0x0000006261627221 */ /* 0x000fe40000010000 */
[----:B------:R-:W-:Y:S02]  /*7c80*/  FFMA.FTZ R20, R50, c[0x0][0x23c], -R54 ;  /* 0x00008f0032147a23 */ /* 0x000fe40000010836 */
[----:B------:R-:W-:Y:S01]  /*7c90*/  FADD.FTZ R98, R96, R98 ;  /* 0x0000006260627221 */ /* 0x000fe20000010000 */
[----:B------:R-:W-:Y:S01]  /*7ca0*/  F2FP.BF16.PACK_AB R17, R7, R114 ;  /* 0x000000720711723e */ /* 0x000fe200000010ff */
[--C-:B------:R-:W-:Y:S01]  /*7cb0*/  FFMA.FTZ R22, R41, c[0x0][0x23c], -R105.reuse ;  /* 0x00008f0029167a23 */ /* 0x100fe20000010869 */
[----:B------:R-:W-:Y:S01]  /*7cc0*/  F2FP.BF16.PACK_AB R19, R47, R46 ;  /* 0x0000002e2f13723e */ /* 0x000fe200000010ff */
[----:B------:R-:W-:Y:S01]  /*7cd0*/  FADD.FTZ R95, R95, R98 ;  /* 0x000000625f5f7221 */ /* 0x000fe20000010000 */
[----:B--2---:R-:W-:Y:S01]  /*7ce0*/  F2FP.BF16.PACK_AB R16, R44, R40 ;  /* 0x000000282c10723e */ /* 0x004fe200000010ff */
[----:B------:R-:W-:Y:S01]  /*7cf0*/  FFMA.FTZ R23, R89, c[0x0][0x23c], -R105 ;  /* 0x00008f0059177a23 */ /* 0x000fe20000010869 */
[----:B------:R-:W-:Y:S01]  /*7d00*/  F2FP.BF16.PACK_AB R18, R45, R48 ;  /* 0x000000302d12723e */ /* 0x000fe200000010ff */
[----:B------:R-:W-:Y:S01]  /*7d10*/  FADD.FTZ R95, R94, R95 ;  /* 0x0000005f5e5f7221 */ /* 0x000fe20000010000 */
[----:B------:R-:W1:Y:S01]  /*7d20*/  MUFU.EX2 R21, R21 ;  /* 0x0000001500157308 */ /* 0x000e620000000800 */
[----:B------:R-:W-:-:S02]  /*7d30*/  FADD.FTZ R40, R40, R64 ;  /* 0x0000004028287221 */ /* 0x000fc40000010000 */
[----:B------:R-:W-:Y:S02]  /*7d40*/  FADD.FTZ R95, R93, R95 ;  /* 0x0000005f5d5f7221 */ /* 0x000fe40000010000 */
[C---:B------:R-:W-:Y:S01]  /*7d50*/  HMMA.16816.F32.BF16 R12, R16.reuse, R36, R12 ;  /* 0x00000024100c723c */ /* 0x040fe2000004180c */
[----:B------:R-:W-:Y:S02]  /*7d60*/  FADD.FTZ R40, R44, R40 ;  /* 0x000000282c287221 */ /* 0x000fe40000010000 */
[----:B------:R-:W-:Y:S01]  /*7d70*/  FADD.FTZ R92, R92, R95 ;  /* 0x0000005f5c5c7221 */ /* 0x000fe20000010000 */
[----:B------:R-:W-:Y:S01]  /*7d80*/  MUFU.EX2 R20, R20 ;  /* 0x0000001400147308 */ /* 0x000fe20000000800 */
[----:B------:R-:W-:Y:S02]  /*7d90*/  FADD.FTZ R48, R48, R40 ;  /* 0x0000002830307221 */ /* 0x000fe40000010000 */
[----:B------:R-:W-:Y:S01]  /*7da0*/  FADD.FTZ R92, R91, R92 ;  /* 0x0000005c5b5c7221 */ /* 0x000fe20000010000 */
[----:B------:R-:W-:Y:S01]  /*7db0*/  HMMA.16816.F32.BF16 R36, R16, R38, R8 ;  /* 0x000000261024723c */ /* 0x000fe20000041808 */
[----:B------:R-:W2:Y:S01]  /*7dc0*/  LDSM.16.MT88.4 R8, [R150+0x8c00] ;  /* 0x008c00009608783b */ /* 0x000ea20000004200 */
[----:B------:R-:W-:-:S02]  /*7dd0*/  FADD.FTZ R48, R45, R48 ;  /* 0x000000302d307221 */ /* 0x000fc40000010000 */
[----:B------:R-:W-:Y:S01]  /*7de0*/  FADD.FTZ R3, R3, R92 ;  /* 0x0000005c03037221 */ /* 0x000fe20000010000 */
[----:B------:R-:W4:Y:S01]  /*7df0*/  MUFU.EX2 R22, R22 ;  /* 0x0000001600167308 */ /* 0x000f220000000800 */
[----:B-1----:R-:W-:Y:S02]  /*7e00*/  FADD.FTZ R48, R21, R48 ;  /* 0x0000003015307221 */ /* 0x002fe40000010000 */
[----:B------:R-:W-:Y:S01]  /*7e10*/  FADD.FTZ R3, R4, R3 ;  /* 0x0000000304037221 */ /* 0x000fe20000010000 */
[C---:B---3--:R-:W-:Y:S03]  /*7e20*/  HMMA.16816.F32.BF16 R28, R16.reuse, R24, R28 ;  /* 0x00000018101c723c */ /* 0x048fe6000004181c */
[----:B------:R-:W-:Y:S01]  /*7e30*/  FADD.FTZ R117, R117, R3 ;  /* 0x0000000375757221 */ /* 0x000fe20000010000 */
[----:B------:R-:W1:Y:S03]  /*7e40*/  MUFU.EX2 R23, R23 ;  /* 0x0000001700177308 */ /* 0x000e660000000800 */
[----:B------:R-:W-:Y:S01]  /*7e50*/  FADD.FTZ R117, R136, R117 ;  /* 0x0000007588757221 */ /* 0x000fe20000010000 */
[----:B------:R-:W-:Y:S03]  /*7e60*/  HMMA.16816.F32.BF16 R32, R16, R26, R32 ;  /* 0x0000001a1020723c */ /* 0x000fe60000041820 */
[----:B------:R-:W-:-:S02]  /*7e70*/  FADD.FTZ R117, R157, R117 ;  /* 0x000000759d757221 */ /* 0x000fc40000010000 */
[----:B----4-:R-:W-:Y:S02]  /*7e80*/  FADD.FTZ R48, R22, R48 ;  /* 0x0000003016307221 */ /* 0x010fe40000010000 */
[----:B------:R-:W-:Y:S01]  /*7e90*/  FADD.FTZ R159, R159, R117 ;  /* 0x000000759f9f7221 */ /* 0x000fe20000010000 */
[----:B------:R-:W-:Y:S02]  /*7ea0*/  F2FP.BF16.PACK_AB R17, R43, R42 ;  /* 0x0000002a2b11723e */ /* 0x000fe400000010ff */
[----:B------:R-:W-:Y:S01]  /*7eb0*/  F2FP.BF16.PACK_AB R19, R230, R20 ;  /* 0x00000014e613723e */ /* 0x000fe200000010ff */
[----:B------:R-:W-:Y:S01]  /*7ec0*/  FADD.FTZ R159, R135, R159 ;  /* 0x0000009f879f7221 */ /* 0x000fe20000010000 */
[----:B------:R-:W-:Y:S01]  /*7ed0*/  F2FP.BF16.PACK_AB R16, R22, R21 ;  /* 0x000000151610723e */ /* 0x000fe200000010ff */
[----:B-1----:R-:W-:Y:S01]  /*7ee0*/  FADD.FTZ R48, R23, R48 ;  /* 0x0000003017307221 */ /* 0x002fe20000010000 */
[----:B------:R-:W-:Y:S01]  /*7ef0*/  F2FP.BF16.PACK_AB R18, R231, R23 ;  /* 0x00000017e712723e */ /* 0x000fe200000010ff */
[----:B------:R-:W-:-:S02]  /*7f00*/  FADD.FTZ R118, R118, R159 ;  /* 0x0000009f76767221 */ /* 0x000fc40000010000 */
[----:B------:R-:W-:Y:S02]  /*7f10*/  FADD.FTZ R231, R231, R48 ;  /* 0x00000030e7e77221 */ /* 0x000fe40000010000 */
[----:B------:R-:W-:Y:S02]  /*7f20*/  FADD.FTZ R118, R114, R118 ;  /* 0x0000007672767221 */ /* 0x000fe40000010000 */
[----:B------:R-:W-:Y:S02]  /*7f30*/  HMMA.16816.F32.BF16 R144, R16, R140, R12 ;  /* 0x0000008c1090723c */ /* 0x000fe4000004180c */
[----:B------:R-:W-:-:S04]  /*7f40*/  FADD.FTZ R7, R7, R118 ;  /* 0x0000007607077221 */ /* 0x000fc80000010000 */
[----:B------:R-:W-:Y:S02]  /*7f50*/  FADD.FTZ R7, R46, R7 ;  /* 0x000000072e077221 */ /* 0x000fe40000010000 */
[----:B------:R-:W-:Y:S02]  /*7f60*/  HMMA.16816.F32.BF16 R140, R16, R142, R36 ;  /* 0x0000008e108c723c */ /* 0x000fe40000041824 */
[----:B------:R-:W-:-:S04]  /*7f70*/  FADD.FTZ R47, R47, R7 ;  /* 0x000000072f2f7221 */ /* 0x000fc80000010000 */
[----:B------:R-:W-:Y:S02]  /*7f80*/  FADD.FTZ R47, R42, R47 ;  /* 0x0000002f2a2f7221 */ /* 0x000fe40000010000 */
[----:B--2---:R-:W-:Y:S02]  /*7f90*/  HMMA.16816.F32.BF16 R136, R16, R8, R28 ;  /* 0x000000081088723c */ /* 0x004fe4000004181c */
[----:B------:R-:W-:-:S04]  /*7fa0*/  FADD.FTZ R47, R43, R47 ;  /* 0x0000002f2b2f7221 */ /* 0x000fc80000010000 */
[----:B------:R-:W-:Y:S02]  /*7fb0*/  FADD.FTZ R47, R20, R47 ;  /* 0x0000002f142f7221 */ /* 0x000fe40000010000 */
[----:B------:R-:W-:Y:S02]  /*7fc0*/  HMMA.16816.F32.BF16 R132, R16, R10, R32 ;  /* 0x0000000a1084723c */ /* 0x000fe40000041820 */
[----:B------:R-:W-:Y:S01]  /*7fd0*/  FADD.FTZ R230, R230, R47 ;  /* 0x0000002fe6e67221 */ /* 0x000fe20000010000 */
[----:B------:R-:W-:Y:S05]  /*7fe0*/  @!P1 BRA `(.L_x_721) ;  /* 0x00005bc000009947 */ /* 0x000fea0003800000 */
[----:B------:R-:W-:-:S04]  /*7ff0*/  DEPBAR.LE SB0, 0x0 ;  /* 0x000080000000791a */ /* 0x000fc80000000000 */
[----:B------:R-:W-:Y:S01]  /*8000*/  IADD3 R216, R154, -0x2, RZ ;  /* 0xfffffffe9ad87810 */ /* 0x000fe20007ffe0ff */
[----:B------:R-:W-:Y:S06]  /*8010*/  BAR.SYNC.DEFER_BLOCKING 0x0 ;  /* 0x0000000000007b1d */ /* 0x000fec0000010000 */
[----:B------:R-:W-:Y:S05]  /*8020*/  @!P6 BRA `(.L_x_722) ;  /* 0x000003b00000e947 */ /* 0x000fea0003800000 */
[----:B------:R-:W1:Y:S01]  /*8030*/  I2F.RP R14, R5 ;  /* 0x00000005000e7306 */ /* 0x000e620000209400 */
[----:B------:R-:W-:-:S05]  /*8040*/  IMAD.SHL.U32 R3, R216, 0x100, RZ ;  /* 0x00000100d8037824 */ /* 0x000fca00078e00ff */
[C---:B------:R-:W-:Y:S02]  /*8050*/  IADD3 R12, R3.reuse, 0x100, RZ ;  /* 0x00000100030c7810 */ /* 0x040fe40007ffe0ff */
[----:B------:R-:W-:Y:S02]  /*8060*/  IABS R7, R3 ;  /* 0x0000000300077213 */ /* 0x000fe40000000000 */
[----:B------:R-:W-:Y:S02]  /*8070*/  IABS R9, R12 ;  /* 0x0000000c00097213 */ /* 0x000fe40000000000 */
[----:B------:R-:W-:Y:S02]  /*8080*/  LOP3.LUT R3, R3, c[0x0][0x2d0], RZ, 0x3c, !PT ;  /* 0x0000b40003037a12 */ /* 0x000fe400078e3cff */
[----:B------:R-:W-:Y:S01]  /*8090*/  LOP3.LUT R12, R12, c[0x0][0x2d0], RZ, 0x3c, !PT ;  /* 0x0000b4000c0c7a12 */ /* 0x000fe200078e3cff */
[----:B-1----:R-:W1:Y:S01]  /*80a0*/  MUFU.RCP R14, R14 ;  /* 0x0000000e000e7308 */ /* 0x002e620000001000 */
[----:B------:R-:W-:-:S02]  /*80b0*/  ISETP.GE.AND P0, PT, R3, RZ, PT ;  /* 0x000000ff0300720c */ /* 0x000fc40003f06270 */
[----:B------:R-:W-:Y:S02]  /*80c0*/  ISETP.GE.AND P2, PT, R12, RZ, PT ;  /* 0x000000ff0c00720c */ /* 0x000fe40003f46270 */
[----:B-1----:R-:W-:-:S04]  /*80d0*/  IADD3 R14, R14, 0xffffffe, RZ ;  /* 0x0ffffffe0e0e7810 */ /* 0x002fc80007ffe0ff */
[----:B------:R-:W1:Y:S02]  /*80e0*/  F2I.FTZ.U32.TRUNC.NTZ R15, R14 ;  /* 0x0000000e000f7305 */ /* 0x000e64000021f000 */
[----:B-1----:R-:W-:Y:S01]  /*80f0*/  IMAD.MOV R10, RZ, RZ, -R15 ;  /* 0x000000ffff0a7224 */ /* 0x002fe200078e0a0f */
[----:B------:R-:W-:-:S03]  /*8100*/  MOV R14, RZ ;  /* 0x000000ff000e7202 */ /* 0x000fc60000000f00 */
[----:B------:R-:W-:-:S04]  /*8110*/  IMAD R10, R10, R5, RZ ;  /* 0x000000050a0a7224 */ /* 0x000fc800078e02ff */
[----:B------:R-:W-:-:S06]  /*8120*/  IMAD.HI.U32 R10, R15, R10, R14 ;  /* 0x0000000a0f0a7227 */ /* 0x000fcc00078e000e */
[----:B------:R-:W-:-:S04]  /*8130*/  IMAD.HI.U32 R11, R10, R9, RZ ;  /* 0x000000090a0b7227 */ /* 0x000fc800078e00ff */
[----:B------:R-:W-:-:S04]  /*8140*/  IMAD.HI.U32 R10, R10, R7, RZ ;  /* 0x000000070a0a7227 */ /* 0x000fc800078e00ff */
[----:B------:R-:W-:Y:S02]  /*8150*/  IMAD.MOV R8, RZ, RZ, -R11 ;  /* 0x000000ffff087224 */ /* 0x000fe400078e0a0b */
[----:B------:R-:W-:Y:S02]  /*8160*/  IMAD.MOV R4, RZ, RZ, -R10 ;  /* 0x000000ffff047224 */ /* 0x000fe400078e0a0a */
[C---:B------:R-:W-:Y:S02]  /*8170*/  IMAD R8, R5.reuse, R8, R9 ;  /* 0x0000000805087224 */ /* 0x040fe400078e0209 */
[----:B------:R-:W-:-:S03]  /*8180*/  IMAD R4, R5, R4, R7 ;  /* 0x0000000405047224 */ /* 0x000fc600078e0207 */
[C---:B------:R-:W-:Y:S02]  /*8190*/  ISETP.GT.U32.AND P3, PT, R5.reuse, R8, PT ;  /* 0x000000080500720c */ /* 0x040fe40003f64070 */
[----:B------:R-:W-:-:S11]  /*81a0*/  ISETP.GT.U32.AND P1, PT, R5, R4, PT ;  /* 0x000000040500720c */ /* 0x000fd60003f24070 */
[-C--:B------:R-:W-:Y:S02]  /*81b0*/  @!P3 IADD3 R8, R8, -R5.reuse, RZ ;  /* 0x800000050808b210 */ /* 0x080fe40007ffe0ff */
[----:B------:R-:W-:Y:S01]  /*81c0*/  @!P1 IMAD.IADD R4, R4, 0x1, -R5 ;  /* 0x0000000104049824 */ /* 0x000fe200078e0a05 */
[----:B------:R-:W-:Y:S02]  /*81d0*/  @!P3 IADD3 R11, R11, 0x1, RZ ;  /* 0x000000010b0bb810 */ /* 0x000fe40007ffe0ff */
[-C--:B------:R-:W-:Y:S02]  /*81e0*/  ISETP.GE.U32.AND P5, PT, R8, R5.reuse, PT ;  /* 0x000000050800720c */ /* 0x080fe40003fa6070 */
[----:B------:R-:W-:Y:S02]  /*81f0*/  ISETP.GE.U32.AND P4, PT, R4, R5, PT ;  /* 0x000000050400720c */ /* 0x000fe40003f86070 */
[----:B------:R-:W-:Y:S02]  /*8200*/  @!P1 IADD3 R10, R10, 0x1, RZ ;  /* 0x000000010a0a9810 */ /* 0x000fe40007ffe0ff */
[----:B------:R-:W-:-:S02]  /*8210*/  ISETP.NE.AND P1, PT, RZ, c[0x0][0x2d0], PT ;  /* 0x0000b400ff007a0c */ /* 0x000fc40003f25270 */
[----:B------:R-:W-:-:S05]  /*8220*/  LOP3.LUT R5, RZ, c[0x0][0x2d0], RZ, 0x33, !PT ;  /* 0x0000b400ff057a12 */ /* 0x000fca00078e33ff */
[----:B------:R-:W-:Y:S02]  /*8230*/  @P5 IADD3 R11, R11, 0x1, RZ ;  /* 0x000000010b0b5810 */ /* 0x000fe40007ffe0ff */
[----:B------:R-:W-:-:S03]  /*8240*/  @P4 IADD3 R10, R10, 0x1, RZ ;  /* 0x000000010a0a4810 */ /* 0x000fc60007ffe0ff */
[----:B------:R-:W-:Y:S02]  /*8250*/  IMAD.MOV.U32 R3, RZ, RZ, R11 ;  /* 0x000000ffff037224 */ /* 0x000fe400078e000b */
[----:B------:R-:W-:-:S03]  /*8260*/  @!P0 IMAD.MOV R10, RZ, RZ, -R10 ;  /* 0x000000ffff0a8224 */ /* 0x000fc600078e0a0a */
[----:B------:R-:W-:-:S04]  /*8270*/  @!P2 IADD3 R3, -R3, RZ, RZ ;  /* 0x000000ff0303a210 */ /* 0x000fc80007ffe1ff */
[C---:B------:R-:W-:Y:S02]  /*8280*/  SEL R3, R5.reuse, R3, !P1 ;  /* 0x0000000305037207 */ /* 0x040fe40004800000 */
[----:B------:R-:W-:-:S03]  /*8290*/  SEL R5, R5, R10, !P1 ;  /* 0x0000000a05057207 */ /* 0x000fc60004800000 */
[----:B------:R-:W-:-:S04]  /*82a0*/  IMAD.WIDE R10, R3, 0x4, R226 ;  /* 0x00000004030a7825 */ /* 0x000fc800078e02e2 */
[----:B------:R-:W-:Y:S01]  /*82b0*/  IMAD.WIDE R8, R5, 0x4, R226 ;  /* 0x0000000405087825 */ /* 0x000fe200078e02e2 */
[----:B------:R-:W2:Y:S04]  /*82c0*/  LDG.E R4, [R10.64] ;  /* 0x000000060a047981 */ /* 0x000ea8000c1e1900 */
[----:B------:R1:W2:Y:S01]  /*82d0*/  LDG.E R7, [R8.64] ;  /* 0x0000000608077981 */ /* 0x0002a2000c1e1900 */
[----:B------:R-:W-:Y:S01]  /*82e0*/  IMAD.IADD R3, R3, 0x1, -R5 ;  /* 0x0000000103037824 */ /* 0x000fe200078e0a05 */
[----:B------:R-:W-:-:S05]  /*82f0*/  MOV R5, c[0x0][0x2d0] ;  /* 0x0000b40000057a02 */ /* 0x000fca0000000f00 */
        /* <DEDUP_REMOVED lines=10> */
[----:B------:R-:W-:-:S04]  /*83a0*/  IMAD R4, R7, c[0x0][0x18c], R4 ;  /* 0x0000630007047a24 */ /* 0x000fc800078e0204 */
[----:B------:R-:W-:Y:S01]  /*83b0*/  IMAD.IADD R3, R9, 0x1, R4 ;  /* 0x0000000109037824 */ /* 0x000fe200078e0204 */
[----:B------:R-:W-:Y:S01]  /*83c0*/  MOV R4, R8 ;  /* 0x0000000800047202 */ /* 0x000fe20000000f00 */
[----:B------:R-:W-:Y:S05]  /*83d0*/  BRA `(.L_x_723) ;  /* 0x0000002000007947 */ /* 0x000fea0003800000 */
.L_x_722:
[----:B------:R-:W-:-:S04]  /*83e0*/  LEA R4, -R6, RZ, 0x8 ;  /* 0x000000ff06047211 */ /* 0x000fc800078e41ff */
[----:B------:R-:W-:Y:S02]  /*83f0*/  SHF.R.S32.HI R3, RZ, 0x1f, R4 ;  /* 0x0000001fff037819 */ /* 0x000fe40000011404 */
.L_x_723:
[----:B------:R-:W-:Y:S01]  /*8400*/  ISETP.GE.AND P0, PT, R220, c[0x0][0x220], PT ;  /* 0x00008800dc007a0c */ /* 0x000fe20003f06270 */
[----:B------:R-:W-:Y:S01]  /*8410*/  IMAD.SHL.U32 R122, R216, 0x100, RZ ;  /* 0x00000100d87a7824 */ /* 0x000fe200078e00ff */
[----:B------:R-:W-:-:S04]  /*8420*/  LEA R152, P5, R4, R152, 0x1 ;  /* 0x0000009804987211 */ /* 0x000fc800078a08ff */
[----:B------:R-:W-:Y:S02]  /*8430*/  LEA.HI.X R153, R4, R153, R3, 0x1, P5 ;  /* 0x0000009904997211 */ /* 0x000fe400028f0c03 */
[----:B------:R-:W-:-:S05]  /*8440*/  LOP3.LUT R130, R122, R198, RZ, 0xfc, !PT ;  /* 0x000000c67a827212 */ /* 0x000fca00078efcff */
[----:B------:R-:W-:Y:S01]  /*8450*/  @!P0 IMAD.MOV.U32 R202, RZ, RZ, R200 ;  /* 0x000000ffffca8224 */ /* 0x000fe200078e00c8 */
[CC--:B------:R-:W-:Y:S01]  /*8460*/  @!P0 LEA R7, P2, R6.reuse, R200.reuse, 0x6 ;  /* 0x000000c806078211 */ /* 0x0c0fe200078430ff */
[----:B------:R-:W-:Y:S01]  /*8470*/  @!P0 IMAD.MOV.U32 R9, RZ, RZ, c[0x0][0x1a4] ;  /* 0x00006900ff098624 */ /* 0x000fe200078e00ff */
[-C--:B------:R-:W-:Y:S01]  /*8480*/  @!P0 LEA R8, P1, R6, R200.reuse, 0x7 ;  /* 0x000000c806088211 */ /* 0x080fe200078238ff */
[----:B------:R-:W-:Y:S01]  /*8490*/  @!P0 IMAD.MOV.U32 R10, RZ, RZ, c[0x0][0x1a4] ;  /* 0x00006900ff0a8624 */ /* 0x000fe200078e00ff */
[----:B------:R-:W-:Y:S01]  /*84a0*/  @!P0 IADD3 R5, P4, P3, R4, R200, R222 ;  /* 0x000000c804058210 */ /* 0x000fe20007b9e0de */
[----:B------:R-:W-:Y:S01]  /*84b0*/  @!P0 IMAD.MOV.U32 R16, RZ, RZ, R200 ;  /* 0x000000ffff108224 */ /* 0x000fe200078e00c8 */
[CC--:B------:R-:W-:Y:S01]  /*84c0*/  @!P0 LEA.HI.X R9, R6.reuse, R203.reuse, R9, 0x6, P2 ;  /* 0x000000cb06098211 */ /* 0x0c0fe200010f3409 */
[--C-:B------:R-:W-:Y:S01]  /*84d0*/  @!P0 IMAD.MOV.U32 R17, RZ, RZ, R203.reuse ;  /* 0x000000ffff118224 */ /* 0x100fe200078e00cb */
[----:B------:R-:W-:Y:S01]  /*84e0*/  @!P0 LEA.HI.X R10, R6, R203, R10, 0x7, P1 ;  /* 0x000000cb060a8211 */ /* 0x000fe200008f3c0a */
[--C-:B------:R-:W-:Y:S01]  /*84f0*/  @!P0 IMAD.MOV.U32 R14, RZ, RZ, R200.reuse ;  /* 0x000000ffff0e8224 */ /* 0x100fe200078e00c8 */
[----:B------:R-:W-:Y:S01]  /*8500*/  @!P0 LEA R20, P1, R5, c[0x0][0x170], 0x1 ;  /* 0x00005c0005148a11 */ /* 0x000fe200078208ff */
[----:B------:R-:W-:Y:S01]  /*8510*/  @!P0 IMAD.MOV.U32 R15, RZ, RZ, R203 ;  /* 0x000000ffff0f8224 */ /* 0x000fe200078e00cb */
[----:B------:R-:W-:Y:S01]  /*8520*/  @P0 STS [R217+0x5000], RZ ;  /* 0x005000ffd9000388 */ /* 0x000fe20000000800 */
[----:B------:R-:W-:-:S02]  /*8530*/  @!P0 IMAD.MOV.U32 R18, RZ, RZ, R200 ;  /* 0x000000ffff128224 */ /* 0x000fc400078e00c8 */
[--C-:B------:R-:W-:Y:S01]  /*8540*/  @!P0 IMAD.MOV.U32 R19, RZ, RZ, R203.reuse ;  /* 0x000000ffff138224 */ /* 0x100fe200078e00cb */
[----:B------:R-:W-:Y:S01]  /*8550*/  @P0 STS [R217+0x5004], RZ ;  /* 0x005004ffd9000388 */ /* 0x000fe20000000800 */
[----:B------:R-:W-:Y:S01]  /*8560*/  @!P0 IMAD.WIDE.U32 R12, R6, 0x60, R202 ;  /* 0x00000060060c8825 */ /* 0x000fe200078e00ca */
[----:B------:R-:W-:Y:S02]  /*8570*/  @!P0 IADD3.X R202, R3, R203, R219, P4, P3 ;  /* 0x000000cb03ca8210 */ /* 0x000fe400027e64db */
[----:B------:R-:W-:Y:S01]  /*8580*/  @P0 STS.64 [R217+0x5008], RZ ;  /* 0x005008ffd9000388 */ /* 0x000fe20000000a00 */
[----:B------:R-:W-:Y:S01]  /*8590*/  @!P0 IMAD.MOV.U32 R11, RZ, RZ, c[0x0][0x1a4] ;  /* 0x00006900ff0b8624 */ /* 0x000fe200078e00ff */
[----:B------:R-:W-:Y:S01]  /*85a0*/  @!P0 IADD3 R12, P2, R4, R12, RZ ;  /* 0x0000000c040c8210 */ /* 0x000fe20007f5e0ff */
[----:B------:R-:W-:Y:S01]  /*85b0*/  @!P0 IMAD.WIDE.U32 R16, R6, 0xa0, R16 ;  /* 0x000000a006108825 */ /* 0x000fe200078e0010 */
[----:B------:R-:W-:-:S03]  /*85c0*/  @!P0 LEA.HI.X R21, R5, c[0x0][0x174], R202, 0x1, P1 ;  /* 0x00005d0005158a11 */ /* 0x000fc600008f0cca */
[----:B------:R-:W-:Y:S01]  /*85d0*/  @!P0 IMAD.WIDE.U32 R14, R6, 0xc0, R14 ;  /* 0x000000c0060e8825 */ /* 0x000fe200078e000e */
[----:B------:R-:W-:-:S03]  /*85e0*/  @!P0 IADD3 R5, P1, R4, R16, RZ ;  /* 0x0000001004058210 */ /* 0x000fc60007f3e0ff */
[----:B------:R-:W-:-:S04]  /*85f0*/  @!P0 IMAD.WIDE.U32 R18, R6, 0xe0, R18 ;  /* 0x000000e006128825 */ /* 0x000fc800078e0012 */
[----:B------:R-:W-:Y:S02]  /*8600*/  @!P0 IMAD.MOV.U32 R6, RZ, RZ, c[0x0][0x1a4] ;  /* 0x00006900ff068624 */ /* 0x000fe400078e00ff */
[----:B------:R-:W-:Y:S02]  /*8610*/  @!P0 IMAD R11, R11, 0x60, RZ ;  /* 0x000000600b0b8824 */ /* 0x000fe400078e02ff */
[----:B------:R-:W-:Y:S02]  /*8620*/  @!P0 IMAD R6, R6, 0xa0, RZ ;  /* 0x000000a006068824 */ /* 0x000fe400078e02ff */
[----:B------:R-:W-:Y:S01]  /*8630*/  @!P0 IMAD.MOV.U32 R22, RZ, RZ, R152 ;  /* 0x000000ffff168224 */ /* 0x000fe200078e0098 */
[C---:B------:R-:W-:Y:S01]  /*8640*/  @!P0 IADD3.X R16, R3.reuse, R13, R11, P2, !PT ;  /* 0x0000000d03108210 */ /* 0x040fe200017fe40b */
[----:B------:R-:W-:Y:S01]  /*8650*/  @!P0 IMAD.MOV.U32 R23, RZ, RZ, R153 ;  /* 0x000000ffff178224 */ /* 0x000fe200078e0099 */
[C---:B------:R-:W-:Y:S01]  /*8660*/  @!P0 IADD3 R7, P2, R4.reuse, R7, RZ ;  /* 0x0000000704078210 */ /* 0x040fe20007f5e0ff */
[----:B------:R-:W-:Y:S01]  /*8670*/  @!P0 IMAD.MOV.U32 R11, RZ, RZ, c[0x0][0x1a4] ;  /* 0x00006900ff0b8624 */ /* 0x000fe200078e00ff */
[C---:B------:R-:W-:Y:S01]  /*8680*/  @!P0 IADD3.X R6, R3.reuse, R17, R6, P1, !PT ;  /* 0x0000001103068210 */ /* 0x040fe20000ffe406 */
[----:B------:R-:W-:Y:S01]  /*8690*/  @!P0 IMAD.MOV.U32 R13, RZ, RZ, c[0x0][0x1a4] ;  /* 0x00006900ff0d8624 */ /* 0x000fe200078e00ff */
[C---:B------:R-:W-:Y:S01]  /*86a0*/  @!P0 IADD3 R8, P1, R4.reuse, R8, RZ ;  /* 0x0000000804088210 */ /* 0x040fe20007f3e0ff */
[----:B------:R-:W-:Y:S01]  /*86b0*/  @!PT LDS RZ, [RZ] ;  /* 0x00000000fffff984 */ /* 0x000fe20000000800 */
[----:B------:R-:W-:Y:S01]  /*86c0*/  @!PT LDS RZ, [RZ] ;  /* 0x00000000fffff984 */ /* 0x000fe20000000800 */
[----:B------:R-:W-:Y:S01]  /*86d0*/  @!PT LDS RZ, [RZ] ;  /* 0x00000000fffff984 */ /* 0x000fe20000000800 */
[----:B------:R1:W-:Y:S01]  /*86e0*/  @!P0 LDGSTS.E.BYPASS.LTC128B.128 [R217+0x5000], [R22.64] ;  /* 0x0500000016d98fae */ /* 0x0003e2000b901d46 */
[----:B------:R-:W-:Y:S01]  /*86f0*/  @!P0 IMAD.X R9, R3, 0x1, R9, P2 ;  /* 0x0000000103098824 */ /* 0x000fe200010e0609 */
[C---:B------:R-:W-:Y:S01]  /*8700*/  @!P0 IADD3 R14, P2, R4.reuse, R14, RZ ;  /* 0x0000000e040e8210 */ /* 0x040fe20007f5e0ff */
[----:B------:R-:W-:Y:S01]  /*8710*/  @!P0 IMAD R11, R11, 0xe0, RZ ;  /* 0x000000e00b0b8824 */ /* 0x000fe200078e02ff */
[----:B------:R-:W-:Y:S01]  /*8720*/  @P0 STS.128 [R217+0x5800], RZ ;  /* 0x005800ffd9000388 */ /* 0x000fe20000000c00 */
[----:B------:R-:W-:Y:S01]  /*8730*/  @!P0 IMAD.X R10, R3, 0x1, R10, P1 ;  /* 0x00000001030a8824 */ /* 0x000fe200008e060a */
[----:B------:R-:W-:Y:S01]  /*8740*/  @!P0 IADD3 R4, P1, R4, R18, RZ ;  /* 0x0000001204048210 */ /* 0x000fe20007f3e0ff */
[----:B------:R-:W-:Y:S01]  /*8750*/  @!P0 IMAD R13, R13, 0xc0, RZ ;  /* 0x000000c00d0d8824 */ /* 0x000fe200078e02ff */
[----:B------:R-:W-:Y:S01]  /*8760*/  @!P0 LEA R18, P3, R8, c[0x0][0x170], 0x1 ;  /* 0x00005c0008128a11 */ /* 0x000fe200078608ff */
[----:B------:R-:W-:Y:S01]  /*8770*/  @!PT LDS RZ, [RZ] ;  /* 0x00000000fffff984 */ /* 0x000fe20000000800 */
[----:B------:R-:W-:Y:S01]  /*8780*/  @!PT LDS RZ, [RZ] ;  /* 0x00000000fffff984 */ /* 0x000fe20000000800 */
[----:B------:R-:W-:Y:S01]  /*8790*/  @!PT LDS RZ, [RZ] ;  /* 0x00000000fffff984 */ /* 0x000fe20000000800 */
[----:B------:R2:W-:Y:S01]  /*87a0*/  @!P0 LDGSTS.E.BYPASS.LTC128B.128 [R217+0x5800], [R20.64] ;  /* 0x0580000014d98fae */ /* 0x0005e2000b901d46 */
[----:B------:R-:W-:-:S02]  /*87b0*/  @!P0 IADD3.X R11, R3, R19, R11, P1, !PT ;  /* 0x00000013030b8210 */ /* 0x000fc40000ffe40b */
[----:B------:R-:W-:Y:S01]  /*87c0*/  @!P0 LEA.HI.X R19, R8, c[0x0][0x174], R10, 0x1, P3 ;  /* 0x00005d0008138a11 */ /* 0x000fe200018f0c0a */
[----:B------:R-:W-:Y:S01]  /*87d0*/  @P0 STS.128 [R217+0x6000], RZ ;  /* 0x006000ffd9000388 */ /* 0x000fe20000000c00 */
[----:B------:R-:W-:Y:S02]  /*87e0*/  @!P0 LEA R24, P3, R5, c[0x0][0x170], 0x1 ;  /* 0x00005c0005188a11 */ /* 0x000fe400078608ff */
[----:B------:R-:W-:Y:S02]  /*87f0*/  @!P0 IADD3.X R13, R3, R13, R15, P2, !PT ;  /* 0x0000000d030d8210 */ /* 0x000fe400017fe40f */
[----:B------:R-:W-:Y:S02]  /*8800*/  @!P0 LEA R8, P1, R4, c[0x0][0x170], 0x1 ;  /* 0x00005c0004088a11 */ /* 0x000fe400078208ff */
[----:B------:R-:W-:Y:S02]  /*8810*/  @!P0 LEA.HI.X R25, R5, c[0x0][0x174], R6, 0x1, P3 ;  /* 0x00005d0005198a11 */ /* 0x000fe400018f0c06 */
[----:B------:R-:W-:-:S04]  /*8820*/  IADD3 R3, R130, 0x1, RZ ;  /* 0x0000000182037810 */ /* 0x000fc80007ffe0ff */
[----:B------:R-:W-:Y:S02]  /*8830*/  ISETP.GE.AND P5, PT, R3, R149, PT ;  /* 0x000000950300720c */ /* 0x000fe40003fa6270 */
[----:B-1----:R-:W-:-:S04]  /*8840*/  @!P0 LEA R22, P4, R7, c[0x0][0x170], 0x1 ;  /* 0x00005c0007168a11 */ /* 0x002fc800078808ff */
[----:B------:R-:W-:Y:S02]  /*8850*/  @!P0 LEA.HI.X R23, R7, c[0x0][0x174], R9, 0x1, P4 ;  /* 0x00005d0007178a11 */ /* 0x000fe400020f0c09 */
[----:B------:R-:W-:Y:S02]  /*8860*/  @!P0 LEA R26, P4, R12, c[0x0][0x170], 0x1 ;  /* 0x00005c000c1a8a11 */ /* 0x000fe400078808ff */
[----:B--2---:R-:W-:Y:S01]  /*8870*/  @!P0 LEA R20, P2, R14, c[0x0][0x170], 0x1 ;  /* 0x00005c000e148a11 */ /* 0x004fe200078408ff */
[----:B------:R-:W-:Y:S01]  /*8880*/  @!PT LDS RZ, [RZ] ;  /* 0x00000000fffff984 */ /* 0x000fe20000000800 */
[----:B------:R-:W-:Y:S01]  /*8890*/  @!PT LDS RZ, [RZ] ;  /* 0x00000000fffff984 */ /* 0x000fe20000000800 */
[----:B------:R-:W-:Y:S01]  /*88a0*/  @!PT LDS RZ, [RZ] ;  /* 0x00000000fffff984 */ /* 0x000fe20000000800 */
[----:B------:R1:W-:Y:S01]  /*88b0*/  @!P0 LDGSTS.E.BYPASS.LTC128B.128 [R217+0x6000], [R22.64] ;  /* 0x0600000016d98fae */ /* 0x0003e2000b901d46 */
[----:B------:R-:W-:Y:S02]  /*88c0*/  @!P0 LEA.HI.X R27, R12, c[0x0][0x174], R16, 0x1, P4 ;  /* 0x00005d000c1b8a11 */ /* 0x000fe400020f0c10 */
[----:B------:R-:W-:Y:S01]  /*88d0*/  @!P0 LEA.HI.X R21, R14, c[0x0][0x174], R13, 0x1, P2 ;  /* 0x00005d000e158a11 */ /* 0x000fe200010f0c0d */
[----:B------:R-:W-:Y:S01]  /*88e0*/  @P0 STS.128 [R217+0x6800], RZ ;  /* 0x006800ffd9000388 */ /* 0x000fe20000000c00 */
[----:B------:R-:W-:-:S02]  /*88f0*/  @!P0 LEA.HI.X R9, R4, c[0x0][0x174], R11, 0x1, P1 ;  /* 0x00005d0004098a11 */ /* 0x000fc400008f0c0b */
[----:B------:R-:W-:Y:S01]  /*8900*/  ISETP.GE.AND P2, PT, R3, R148, PT ;  /* 0x000000940300720c */ /* 0x000fe20003f46270 */
[----:B------:R-:W-:Y:S01]  /*8910*/  @!PT LDS RZ, [RZ] ;  /* 0x00000000fffff984 */ /* 0x000fe20000000800 */
[----:B------:R-:W-:Y:S01]  /*8920*/  @!PT LDS RZ, [RZ] ;  /* 0x00000000fffff984 */ /* 0x000fe20000000800 */
[----:B------:R-:W-:Y:S01]  /*8930*/  @!PT LDS RZ, [RZ] ;  /* 0x00000000fffff984 */ /* 0x000fe20000000800 */
[----:B------:R2:W-:Y:S01]  /*8940*/  @!P0 LDGSTS.E.BYPASS.LTC128B.128 [R217+0x6800], [R26.64] ;  /* 0x068000001ad98fae */ /* 0x0005e2000b901d46 */
[----:B------:R-:W-:Y:S02]  /*8950*/  IADD3 R3, R130, 0x11, RZ ;  /* 0x0000001182037810 */ /* 0x000fe40007ffe0ff */
[----:B------:R-:W-:Y:S01]  /*8960*/  ISETP.GE.AND P1, PT, R154, 0x3, PT ;  /* 0x000000039a00780c */ /* 0x000fe20003f26270 */
[----:B------:R-:W-:Y:S04]  /*8970*/  @P0 STS.128 [R217+0x7000], RZ ;  /* 0x007000ffd9000388 */ /* 0x000fe80000000c00 */
[----:B------:R-:W-:Y:S01]  /*8980*/  @!PT LDS RZ, [RZ] ;  /* 0x00000000fffff984 */ /* 0x000fe20000000800 */
[----:B------:R-:W-:Y:S01]  /*8990*/  @!PT LDS RZ, [RZ] ;  /* 0x00000000fffff984 */ /* 0x000fe20000000800 */
[----:B------:R-:W-:Y:S01]  /*89a0*/  @!PT LDS RZ, [RZ] ;  /* 0x00000000fffff984 */ /* 0x000fe20000000800 */
[----:B------:R3:W-:Y:S04]  /*89b0*/  @!P0 LDGSTS.E.BYPASS.LTC128B.128 [R217+0x7000], [R18.64] ;  /* 0x0700000012d98fae */ /* 0x0007e8000b901d46 */
        /* <DEDUP_REMOVED lines=15> */
[----:B------:R-:W-:Y:S04]  /*8ab0*/  LDSM.16.M88.4 R88, [R211] ;  /* 0x00000000d358783b */ /* 0x000fe80000000200 */
[----:B---3--:R-:W1:Y:S04]  /*8ac0*/  LDSM.16.M88.4 R16, [R209+0x1400] ;  /* 0x00140000d110783b */ /* 0x008e680000000200 */
[----:B--2---:R-:W2:Y:S04]  /*8ad0*/  LDSM.16.M88.4 R24, [R209+0x1000] ;  /* 0x00100000d118783b */ /* 0x004ea80000000200 */
[----:B------:R-:W-:Y:S04]  /*8ae0*/  LDSM.16.M88.4 R44, [R209+0x2400] ;  /* 0x00240000d12c783b */ /* 0x000fe80000000200 */
[----:B------:R-:W-:Y:S04]  /*8af0*/  LDSM.16.M88.4 R80, [R210] ;  /* 0x00000000d250783b */ /* 0x000fe80000000200 */
[----:B------:R-:W-:Y:S04]  /*8b00*/  LDSM.16.M88.4 R40, [R208] ;  /* 0x00000000d028783b */ /* 0x000fe80000000200 */
[----:B----4-:R-:W3:Y:S04]  /*8b10*/  LDSM.16.M88.4 R8, [R209+0x1800] ;  /* 0x00180000d108783b */ /* 0x010ee80000000200 */
[----:B------:R-:W4:Y:S04]  /*8b20*/  LDSM.16.M88.4 R36, [R209+0x2800] ;  /* 0x00280000d124783b */ /* 0x000f280000000200 */
[----:B------:R-:W5:Y:S04]  /*8b30*/  LDSM.16.M88.4 R32, [R208+0x400] ;  /* 0x00040000d020783b */ /* 0x000f680000000200 */
[----:B------:R-:W3:Y:S04]  /*8b40*/  LDSM.16.M88.4 R92, [R209+0x2c00] ;  /* 0x002c0000d15c783b */ /* 0x000ee80000000200 */
[----:B------:R-:W4:Y:S04]  /*8b50*/  LDSM.16.M88.4 R52, [R209+0x2000] ;  /* 0x00200000d134783b */ /* 0x000f280000000200 */
[----:B------:R-:W4:Y:S01]  /*8b60*/  LDSM.16.M88.4 R4, [R208+0x800] ;  /* 0x00080000d004783b */ /* 0x000f220000000200 */
[C---:B-1----:R-:W-:Y:S03]  /*8b70*/  HMMA.16816.F32.BF16 R20, R88.reuse, R16, RZ ;  /* 0x000000105814723c */ /* 0x042fe600000418ff */
[----:B------:R-:W1:Y:S04]  /*8b80*/  LDSM.16.M88.4 R60, [R209+0x1c00] ;  /* 0x001c0000d13c783b */ /* 0x000e680000000200 */
[----:B------:R-:W1:Y:S01]  /*8b90*/  LDSM.16.M88.4 R72, [R208+0x1400] ;  /* 0x00140000d048783b */ /* 0x000e620000000200 */
[C---:B--2---:R-:W-:Y:S03]  /*8ba0*/  HMMA.16816.F32.BF16 R28, R88.reuse, R24, RZ ;  /* 0x00000018581c723c */ /* 0x044fe600000418ff */
[----:B------:R-:W2:Y:S04]  /*8bb0*/  LDSM.16.M88.4 R68, [R208+0x1800] ;  /* 0x00180000d044783b */ /* 0x000ea80000000200 */
[----:B------:R-:W1:Y:S01]  /*8bc0*/  LDSM.16.M88.4 R64, [R208+0x1c00] ;  /* 0x001c0000d040783b */ /* 0x000e620000000200 */
[C---:B------:R-:W-:Y:S03]  /*8bd0*/  HMMA.16816.F32.BF16 R24, R88.reuse, R26, RZ ;  /* 0x0000001a5818723c */ /* 0x040fe600000418ff */
[----:B------:R-:W1:Y:S04]  /*8be0*/  LDSM.16.M88.4 R76, [R208+0x1000] ;  /* 0x00100000d04c783b */ /* 0x000e680000000200 */
[----:B------:R-:W1:Y:S01]  /*8bf0*/  LDSM.16.M88.4 R84, [R209+0x3000] ;  /* 0x00300000d154783b */ /* 0x000e620000000200 */
[C---:B------:R-:W-:Y:S03]  /*8c00*/  HMMA.16816.F32.BF16 R16, R88.reuse, R18, RZ ;  /* 0x000000125810723c */ /* 0x040fe600000418ff */
[----:B------:R-:W1:Y:S04]  /*8c10*/  LDSM.16.M88.4 R96, [R208+0xc00] ;  /* 0x000c0000d060783b */ /* 0x000e680000000200 */
[----:B------:R-:W-:Y:S01]  /*8c20*/  LDSM.16.M88.4 R104, [R209+0x3c00] ;  /* 0x003c0000d168783b */ /* 0x000fe20000000200 */
[C---:B---3--:R-:W-:Y:S03]  /*8c30*/  HMMA.16816.F32.BF16 R12, R88.reuse, R8, RZ ;  /* 0x00000008580c723c */ /* 0x048fe600000418ff */
[----:B------:R-:W-:Y:S04]  /*8c40*/  LDSM.16.M88.4 R112, [R209+0x4000] ;  /* 0x00400000d170783b */ /* 0x000fe80000000200 */
[----:B------:R-:W0:Y:S01]  /*8c50*/  LDGDEPBAR ;  /* 0x00000000000079af */ /* 0x000e220000000000 */
[C---:B------:R-:W-:Y:S08]  /*8c60*/  HMMA.16816.F32.BF16 R8, R88.reuse, R10, RZ ;  /* 0x0000000a5808723c */ /* 0x040ff000000418ff */
[C---:B------:R-:W-:Y:S08]  /*8c70*/  HMMA.16816.F32.BF16 R48, R88.reuse, R44, RZ ;  /* 0x0000002c5830723c */ /* 0x040ff000000418ff */
[----:B------:R-:W-:Y:S08]  /*8c80*/  HMMA.16816.F32.BF16 R44, R88, R46, RZ ;  /* 0x0000002e582c723c */ /* 0x000ff000000418ff */
[C---:B------:R-:W-:Y:S08]  /*8c90*/  HMMA.16816.F32.BF16 R28, R80.reuse, R40, R28 ;  /* 0x00000028501c723c */ /* 0x040ff0000004181c */
[----:B------:R-:W-:Y:S08]  /*8ca0*/  HMMA.16816.F32.BF16 R24, R80, R42, R24 ;  /* 0x0000002a5018723c */ /* 0x000ff00000041818 */
[C---:B----4-:R-:W-:Y:S08]  /*8cb0*/  HMMA.16816.F32.BF16 R40, R88.reuse, R36, RZ ;  /* 0x000000245828723c */ /* 0x050ff000000418ff */
[----:B------:R-:W-:Y:S01]  /*8cc0*/  HMMA.16816.F32.BF16 R36, R88, R38, RZ ;  /* 0x000000265824723c */ /* 0x000fe200000418ff */
[----:B------:R-:W-:-:S02]  /*8cd0*/  FSEL R129, R29, -INF , !P5 ;  /* 0xff8000001d817808 */ /* 0x000fc40006800000 */
[----:B------:R-:W-:Y:S02]  /*8ce0*/  FSEL R154, R31, -INF , !P2 ;  /* 0xff8000001f9a7808 */ /* 0x000fe40005000000 */
[C---:B------:R-:W-:Y:S02]  /*8cf0*/  ISETP.GE.AND P5, PT, R3.reuse, R149, PT ;  /* 0x000000950300720c */ /* 0x040fe40003fa6270 */
[----:B------:R-:W-:Y:S01]  /*8d00*/  ISETP.GE.AND P2, PT, R3, R148, PT ;  /* 0x000000940300720c */ /* 0x000fe20003f46270 */
[----:B-----5:R-:W-:Y:S01]  /*8d10*/  HMMA.16816.F32.BF16 R20, R80, R32, R20 ;  /* 0x000000205014723c */ /* 0x020fe20000041814 */
[----:B------:R-:W-:-:S07]  /*8d20*/  IADD3 R3, R130, 0x29, RZ ;  /* 0x0000002982037810 */ /* 0x000fce0007ffe0ff */
[----:B------:R-:W-:Y:S08]  /*8d30*/  HMMA.16816.F32.BF16 R16, R80, R34, R16 ;  /* 0x000000225010723c */ /* 0x000ff00000041810 */
[C---:B------:R-:W-:Y:S08]  /*8d40*/  HMMA.16816.F32.BF16 R32, R88.reuse, R92, RZ ;  /* 0x0000005c5820723c */ /* 0x040ff000000418ff */
[----:B------:R-:W-:Y:S01]  /*8d50*/  HMMA.16816.F32.BF16 R56, R88, R52, RZ ;  /* 0x000000345838723c */ /* 0x000fe200000418ff */
[----:B------:R-:W-:-:S02]  /*8d60*/  FSEL R158, R21, -INF , !P5 ;  /* 0xff800000159e7808 */ /* 0x000fc40006800000 */
[----:B------:R-:W-:-:S05]  /*8d70*/  FSEL R166, R23, -INF , !P2 ;  /* 0xff80000017a67808 */ /* 0x000fca0005000000 */
[C---:B------:R-:W-:Y:S08]  /*8d80*/  HMMA.16816.F32.BF16 R12, R80.reuse, R4, R12 ;  /* 0x00000004500c723c */ /* 0x040ff0000004180c */
[----:B------:R-:W-:Y:S08]  /*8d90*/  HMMA.16816.F32.BF16 R8, R80, R6, R8 ;  /* 0x000000065008723c */ /* 0x000ff00000041808 */
[C---:B------:R-:W-:Y:S08]  /*8da0*/  HMMA.16816.F32.BF16 R52, R88.reuse, R54, RZ ;  /* 0x000000365834723c */ /* 0x040ff000000418ff */
[C---:B-1----:R-:W-:Y:S08]  /*8db0*/  HMMA.16816.F32.BF16 R4, R88.reuse, R60, RZ ;  /* 0x0000003c5804723c */ /* 0x042ff000000418ff */
[----:B------:R-:W-:Y:S08]  /*8dc0*/  HMMA.16816.F32.BF16 R60, R88, R62, RZ ;  /* 0x0000003e583c723c */ /* 0x000ff000000418ff */
[C---:B------:R-:W-:Y:S08]  /*8dd0*/  HMMA.16816.F32.BF16 R48, R80.reuse, R72, R48 ;  /* 0x000000485030723c */ /* 0x040ff00000041830 */
[----:B------:R-:W-:Y:S01]  /*8de0*/  HMMA.16816.F32.BF16 R44, R80, R74, R44 ;  /* 0x0000004a502c723c */ /* 0x000fe2000004182c */
[----:B------:R-:W1:Y:S07]  /*8df0*/  LDSM.16.M88.4 R72, [R209+0x3400] ;  /* 0x00340000d148783b */ /* 0x000e6e0000000200 */
[----:B------:R-:W-:Y:S08]  /*8e00*/  HMMA.16816.F32.BF16 R92, R88, R94, RZ ;  /* 0x0000005e585c723c */ /* 0x000ff000000418ff */
[C---:B--2---:R-:W-:Y:S08]  /*8e10*/  HMMA.16816.F32.BF16 R40, R80.reuse, R68, R40 ;  /* 0x000000445028723c */ /* 0x044ff00000041828 */
[C---:B------:R-:W-:Y:S01]  /*8e20*/  HMMA.16816.F32.BF16 R36, R80.reuse, R70, R36 ;  /* 0x000000465024723c */ /* 0x040fe20000041824 */
[----:B------:R-:W2:Y:S07]  /*8e30*/  LDSM.16.M88.4 R68, [R208+0x2000] ;  /* 0x00200000d044783b */ /* 0x000eae0000000200 */
[C---:B------:R-:W-:Y:S07]  /*8e40*/  HMMA.16816.F32.BF16 R32, R80.reuse, R64, R32 ;  /* 0x000000405020723c */ /* 0x040fee0000041820 */
[----:B------:R-:W-:Y:S01]  /*8e50*/  IADD3 R64, R130, 0x9, RZ ;  /* 0x0000000982407810 */ /* 0x000fe20007ffe0ff */
[----:B------:R-:W-:Y:S03]  /*8e60*/  HMMA.16816.F32.BF16 R56, R80, R76, R56 ;  /* 0x0000004c5038723c */ /* 0x000fe60000041838 */
[----:B------:R-:W-:-:S02]  /*8e70*/  ISETP.GE.AND P3, PT, R64, R149, PT ;  /* 0x000000954000720c */ /* 0x000fc40003f66270 */
[-C--:B------:R-:W-:Y:S02]  /*8e80*/  ISETP.GE.AND P4, PT, R64, R148.reuse, PT ;  /* 0x000000944000720c */ /* 0x080fe40003f86270 */
[----:B------:R-:W-:Y:S01]  /*8e90*/  IADD3 R64, R130, 0x19, RZ ;  /* 0x0000001982407810 */ /* 0x000fe20007ffe0ff */
[----:B------:R-:W-:Y:S01]  /*8ea0*/  HMMA.16816.F32.BF16 R52, R80, R78, R52 ;  /* 0x0000004e5034723c */ /* 0x000fe20000041834 */
[----:B------:R-:W-:Y:S02]  /*8eb0*/  FSEL R126, R25, -INF , !P3 ;  /* 0xff800000197e7808 */ /* 0x000fe40005800000 */
[----:B------:R-:W-:Y:S02]  /*8ec0*/  FSEL R131, R27, -INF , !P4 ;  /* 0xff8000001b837808 */ /* 0x000fe40006000000 */
[C---:B------:R-:W-:Y:S02]  /*8ed0*/  ISETP.GE.AND P3, PT, R64.reuse, R149, PT ;  /* 0x000000954000720c */ /* 0x040fe40003f66270 */
[----:B------:R-:W-:Y:S01]  /*8ee0*/  ISETP.GE.AND P4, PT, R64, R148, PT ;  /* 0x000000944000720c */ /* 0x000fe20003f86270 */
[----:B------:R-:W-:Y:S01]  /*8ef0*/  HMMA.16816.F32.BF16 R76, R88, R84, RZ ;  /* 0x00000054584c723c */ /* 0x000fe200000418ff */
[----:B------:R-:W-:-:S02]  /*8f00*/  IADD3 R25, R130, 0x21, RZ ;  /* 0x0000002182197810 */ /* 0x000fc40007ffe0ff */
[----:B------:R-:W-:Y:S02]  /*8f10*/  FSEL R162, R17, -INF , !P3 ;  /* 0xff80000011a27808 */ /* 0x000fe40005800000 */
[CC--:B------:R-:W-:Y:S02]  /*8f20*/  ISETP.GE.AND P5, PT, R25.reuse, R149.reuse, PT ;  /* 0x000000951900720c */ /* 0x0c0fe40003fa6270 */
[----:B------:R-:W-:Y:S01]  /*8f30*/  ISETP.GE.AND P2, PT, R25, R148, PT ;  /* 0x000000941900720c */ /* 0x000fe20003f46270 */
[----:B------:R-:W-:Y:S01]  /*8f40*/  HMMA.16816.F32.BF16 R4, R80, R96, R4 ;  /* 0x000000605004723c */ /* 0x000fe20000041804 */
[----:B------:R-:W-:Y:S02]  /*8f50*/  ISETP.GE.AND P3, PT, R3, R149, PT ;  /* 0x000000950300720c */ /* 0x000fe40003f66270 */
[----:B------:R-:W-:Y:S02]  /*8f60*/  IADD3 R17, R130, 0x31, RZ ;  /* 0x0000003182117810 */ /* 0x000fe40007ffe0ff */
[----:B------:R-:W-:-:S02]  /*8f70*/  FSEL R157, R19, -INF , !P4 ;  /* 0xff800000139d7808 */ /* 0x000fc40006000000 */
[----:B------:R-:W-:Y:S01]  /*8f80*/  ISETP.GE.AND P4, PT, R3, R148, PT ;  /* 0x000000940300720c */ /* 0x000fe20003f86270 */
[----:B------:R-:W-:Y:S01]  /*8f90*/  HMMA.16816.F32.BF16 R60, R80, R98, R60 ;  /* 0x00000062503c723c */ /* 0x000fe2000004183c */
[----:B------:R-:W3:Y:S01]  /*8fa0*/  LDSM.16.M88.4 R96, [R209+0x3800] ;  /* 0x00380000d160783b */ /* 0x000ee20000000200 */
[----:B------:R-:W-:Y:S02]  /*8fb0*/  IADD3 R3, R130, 0x39, RZ ;  /* 0x0000003982037810 */ /* 0x000fe40007ffe0ff */
[----:B------:R-:W-:Y:S02]  /*8fc0*/  FSEL R161, R13, -INF , !P5 ;  /* 0xff8000000da17808 */ /* 0x000fe40006800000 */
[----:B------:R-:W-:Y:S02]  /*8fd0*/  FSEL R125, R15, -INF , !P2 ;  /* 0xff8000000f7d7808 */ /* 0x000fe40005000000 */
[----:B------:R-:W-:Y:S01]  /*8fe0*/  HMMA.16816.F32.BF16 R84, R88, R86, RZ ;  /* 0x000000565854723c */ /* 0x000fe200000418ff */
[----:B------:R-:W-:-:S02]  /*8ff0*/  ISETP.GE.AND P5, PT, R17, R149, PT ;  /* 0x000000951100720c */ /* 0x000fc40003fa6270 */
[-C--:B------:R-:W-:Y:S02]  /*9000*/  ISETP.GE.AND P2, PT, R17, R148.reuse, PT ;  /* 0x000000941100720c */ /* 0x080fe40003f46270 */
[----:B------:R-:W-:Y:S02]  /*9010*/  FSEL R180, R9, -INF , !P3 ;  /* 0xff80000009b47808 */ /* 0x000fe40005800000 */
[----:B------:R-:W-:Y:S01]  /*9020*/  IADD3 R9, R130, 0x41, RZ ;  /* 0x0000004182097810 */ /* 0x000fe20007ffe0ff */
[----:B------:R-:W-:Y:S01]  /*9030*/  HMMA.16816.F32.BF16 R92, R80, R66, R92 ;  /* 0x00000042505c723c */ /* 0x000fe2000004185c */
[----:B------:R-:W4:Y:S01]  /*9040*/  LDSM.16.M88.4 R64, [R208+0x2400] ;  /* 0x00240000d040783b */ /* 0x000f220000000200 */
[----:B------:R-:W-:Y:S02]  /*9050*/  FSEL R123, R11, -INF , !P4 ;  /* 0xff8000000b7b7808 */ /* 0x000fe40006000000 */
[C---:B------:R-:W-:Y:S02]  /*9060*/  ISETP.GE.AND P3, PT, R3.reuse, R149, PT ;  /* 0x000000950300720c */ /* 0x040fe40003f66270 */
[----:B------:R-:W-:-:S02]  /*9070*/  ISETP.GE.AND P4, PT, R3, R148, PT ;  /* 0x000000940300720c */ /* 0x000fc40003f86270 */
[C---:B-1----:R-:W-:Y:S01]  /*9080*/  HMMA.16816.F32.BF16 R100, R88.reuse, R72, RZ ;  /* 0x000000485864723c */ /* 0x042fe200000418ff */
[C---:B------:R-:W-:Y:S02]  /*9090*/  IADD3 R3, R130.reuse, 0x49, RZ ;  /* 0x0000004982037810 */ /* 0x040fe40007ffe0ff */
[----:B------:R-:W-:Y:S02]  /*90a0*/  FSEL R183, R5, -INF , !P5 ;  /* 0xff80000005b77808 */ /* 0x000fe40006800000 */
[----:B------:R-:W-:Y:S02]  /*90b0*/  FSEL R121, R7, -INF , !P2 ;  /* 0xff80000007797808 */ /* 0x000fe40005000000 */
[C---:B------:R-:W-:Y:S01]  /*90c0*/  ISETP.GE.AND P5, PT, R9.reuse, R149, PT ;  /* 0x000000950900720c */ /* 0x040fe20003fa6270 */
[----:B------:R-:W-:Y:S01]  /*90d0*/  HMMA.16816.F32.BF16 R72, R88, R74, RZ ;  /* 0x0000004a5848723c */ /* 0x000fe200000418ff */
[----:B------:R-:W-:Y:S02]  /*90e0*/  ISETP.GE.AND P2, PT, R9, R148, PT ;  /* 0x000000940900720c */ /* 0x000fe40003f46270 */
[----:B------:R-:W-:-:S02]  /*90f0*/  IADD3 R5, R130, 0x51, RZ ;  /* 0x0000005182057810 */ /* 0x000fc40007ffe0ff */
[----:B------:R-:W-:Y:S02]  /*9100*/  FSEL R182, R61, -INF , !P3 ;  /* 0xff8000003db67808 */ /* 0x000fe40005800000 */
[----:B------:R-:W-:Y:S01]  /*9110*/  FSEL R120, R63, -INF , !P4 ;  /* 0xff8000003f787808 */ /* 0x000fe20006000000 */
[C---:B--2---:R-:W-:Y:S01]  /*9120*/  HMMA.16816.F32.BF16 R76, R80.reuse, R68, R76 ;  /* 0x00000044504c723c */ /* 0x044fe2000004184c */
[CC--:B------:R-:W-:Y:S02]  /*9130*/  ISETP.GE.AND P3, PT, R3.reuse, R149.reuse, PT ;  /* 0x000000950300720c */ /* 0x0c0fe40003f66270 */
[----:B------:R-:W-:Y:S02]  /*9140*/  ISETP.GE.AND P4, PT, R3, R148, PT ;  /* 0x000000940300720c */ /* 0x000fe40003f86270 */
[----:B------:R-:W-:Y:S02]  /*9150*/  FSEL R184, R57, -INF , !P5 ;  /* 0xff80000039b87808 */ /* 0x000fe40006800000 */
[----:B------:R-:W-:Y:S01]  /*9160*/  FSEL R3, R59, -INF , !P2 ;  /* 0xff8000003b037808 */ /* 0x000fe20005000000 */
[----:B------:R-:W-:Y:S01]  /*9170*/  HMMA.16816.F32.BF16 R84, R80, R70, R84 ;  /* 0x000000465054723c */ /* 0x000fe20000041854 */
[----:B------:R-:W1:Y:S01]  /*9180*/  LDSM.16.M88.4 R68, [R208+0x2800] ;  /* 0x00280000d044783b */ /* 0x000e620000000200 */
[----:B------:R-:W-:-:S02]  /*9190*/  ISETP.GE.AND P5, PT, R5, R149, PT ;  /* 0x000000950500720c */ /* 0x000fc40003fa6270 */
[-C--:B------:R-:W-:Y:S02]  /*91a0*/  ISETP.GE.AND P2, PT, R5, R148.reuse, PT ;  /* 0x000000940500720c */ /* 0x080fe40003f46270 */
[----:B------:R-:W-:Y:S02]  /*91b0*/  IADD3 R5, R130, 0x59, RZ ;  /* 0x0000005982057810 */ /* 0x000fe40007ffe0ff */
[----:B------:R-:W-:Y:S01]  /*91c0*/  FSEL R186, R53, -INF , !P3 ;  /* 0xff80000035ba7808 */ /* 0x000fe20005800000 */
[----:B---3--:R-:W-:Y:S01]  /*91d0*/  HMMA.16816.F32.BF16 R108, R88, R96, RZ ;  /* 0x00000060586c723c */ /* 0x008fe200000418ff */
[----:B------:R-:W-:Y:S02]  /*91e0*/  FSEL R55, R55, -INF , !P4 ;  /* 0xff80000037377808 */ /* 0x000fe40006000000 */
[C---:B------:R-:W-:Y:S02]  /*91f0*/  ISETP.GE.AND P3, PT, R5.reuse, R149, PT ;  /* 0x000000950500720c */ /* 0x040fe40003f66270 */
[----:B------:R-:W-:-:S02]  /*9200*/  ISETP.GE.AND P4, PT, R5, R148, PT ;  /* 0x000000940500720c */ /* 0x000fc40003f86270 */
[C---:B------:R-:W-:Y:S01]  /*9210*/  IADD3 R7, R130.reuse, 0x61, RZ ;  /* 0x0000006182077810 */ /* 0x040fe20007ffe0ff */
[C---:B----4-:R-:W-:Y:S01]  /*9220*/  HMMA.16816.F32.BF16 R100, R80.reuse, R64, R100 ;  /* 0x000000405064723c */ /* 0x050fe20000041864 */
[----:B------:R-:W-:Y:S02]  /*9230*/  IADD3 R5, R130, 0x69, RZ ;  /* 0x0000006982057810 */ /* 0x000fe40007ffe0ff */
[----:B------:R-:W-:Y:S02]  /*9240*/  FSEL R185, R49, -INF , !P5 ;  /* 0xff80000031b97808 */ /* 0x000fe40006800000 */
[----:B------:R-:W-:Y:S02]  /*9250*/  FSEL R51, R51, -INF , !P2 ;  /* 0xff80000033337808 */ /* 0x000fe40005000000 */
[----:B------:R-:W-:Y:S01]  /*9260*/  FSEL R187, R45, -INF , !P3 ;  /* 0xff8000002dbb7808 */ /* 0x000fe20005800000 */
[----:B------:R-:W-:Y:S01]  /*9270*/  HMMA.16816.F32.BF16 R72, R80, R66, R72 ;  /* 0x000000425048723c */ /* 0x000fe20000041848 */
[----:B------:R-:W-:Y:S01]  /*9280*/  FSEL R47, R47, -INF , !P4 ;  /* 0xff8000002f2f7808 */ /* 0x000fe20006000000 */
[----:B------:R-:W2:Y:S01]  /*9290*/  LDSM.16.M88.4 R64, [R208+0x2c00] ;  /* 0x002c0000d040783b */ /* 0x000ea20000000200 */
[----:B------:R-:W-:-:S02]  /*92a0*/  ISETP.GE.AND P5, PT, R7, R149, PT ;  /* 0x000000950700720c */ /* 0x000fc40003fa6270 */
[-C--:B------:R-:W-:Y:S02]  /*92b0*/  ISETP.GE.AND P2, PT, R7, R148.reuse, PT ;  /* 0x000000940700720c */ /* 0x080fe40003f46270 */
[C---:B------:R-:W-:Y:S01]  /*92c0*/  ISETP.GE.AND P3, PT, R5.reuse, R149, PT ;  /* 0x000000950500720c */ /* 0x040fe20003f66270 */
[C---:B------:R-:W-:Y:S01]  /*92d0*/  HMMA.16816.F32.BF16 R96, R88.reuse, R98, RZ ;  /* 0x000000625860723c */ /* 0x040fe200000418ff */
[----:B------:R-:W-:Y:S02]  /*92e0*/  ISETP.GE.AND P4, PT, R5, R148, PT ;  /* 0x000000940500720c */ /* 0x000fe40003f86270 */
[C---:B------:R-:W-:Y:S02]  /*92f0*/  IADD3 R5, R130.reuse, 0x71, RZ ;  /* 0x0000007182057810 */ /* 0x040fe40007ffe0ff */
[----:B------:R-:W-:Y:S02]  /*9300*/  IADD3 R7, R130, 0x79, RZ ;  /* 0x0000007982077810 */ /* 0x000fe40007ffe0ff */
[----:B------:R-:W-:Y:S01]  /*9310*/  FSEL R189, R41, -INF , !P5 ;  /* 0xff80000029bd7808 */ /* 0x000fe20006800000 */
[----:B------:R-:W-:Y:S01]  /*9320*/  HMMA.16816.F32.BF16 R116, R88, R104, RZ ;  /* 0x000000685874723c */ /* 0x000fe200000418ff */
[----:B------:R-:W-:-:S02]  /*9330*/  FSEL R45, R43, -INF , !P2 ;  /* 0xff8000002b2d7808 */ /* 0x000fc40005000000 */
[----:B------:R-:W-:Y:S02]  /*9340*/  FSEL R188, R37, -INF , !P3 ;  /* 0xff80000025bc7808 */ /* 0x000fe40005800000 */
[CC--:B------:R-:W-:Y:S02]  /*9350*/  ISETP.GE.AND P5, PT, R5.reuse, R149.reuse, PT ;  /* 0x000000950500720c */ /* 0x0c0fe40003fa6270 */
[----:B------:R-:W-:Y:S01]  /*9360*/  ISETP.GE.AND P2, PT, R5, R148, PT ;  /* 0x000000940500720c */ /* 0x000fe20003f46270 */
[----:B-1----:R-:W-:Y:S01]  /*9370*/  HMMA.16816.F32.BF16 R108, R80, R68, R108 ;  /* 0x00000044506c723c */ /* 0x002fe2000004186c */
[----:B------:R-:W-:Y:S02]  /*9380*/  ISETP.GE.AND P3, PT, R7, R149, PT ;  /* 0x000000950700720c */ /* 0x000fe40003f66270 */
[----:B------:R-:W-:Y:S02]  /*9390*/  IADD3 R5, R130, 0x81, RZ ;  /* 0x0000008182057810 */ /* 0x000fe40007ffe0ff */
[----:B------:R-:W-:-:S02]  /*93a0*/  FSEL R191, R33, -INF , !P5 ;  /* 0xff80000021bf7808 */ /* 0x000fc40006800000 */
[----:B------:R-:W-:Y:S01]  /*93b0*/  FSEL R35, R35, -INF , !P2 ;  /* 0xff80000023237808 */ /* 0x000fe20005000000 */
[----:B------:R-:W-:Y:S01]  /*93c0*/  HMMA.16816.F32.BF16 R96, R80, R70, R96 ;  /* 0x000000465060723c */ /* 0x000fe20000041860 */
[----:B------:R-:W-:Y:S02]  /*93d0*/  FSEL R195, R93, -INF , !P3 ;  /* 0xff8000005dc37808 */ /* 0x000fe40005800000 */
[----:B------:R-:W-:Y:S02]  /*93e0*/  FSEL R49, R39, -INF , !P4 ;  /* 0xff80000027317808 */ /* 0x000fe40006000000 */
[CC--:B------:R-:W-:Y:S02]  /*93f0*/  ISETP.GE.AND P5, PT, R5.reuse, R149.reuse, PT ;  /* 0x000000950500720c */ /* 0x0c0fe40003fa6270 */
[----:B------:R-:W-:Y:S01]  /*9400*/  ISETP.GE.AND P2, PT, R5, R148, PT ;  /* 0x000000940500720c */ /* 0x000fe20003f46270 */
[----:B------:R-:W-:Y:S01]  /*9410*/  HMMA.16816.F32.BF16 R104, R88, R106, RZ ;  /* 0x0000006a5868723c */ /* 0x000fe200000418ff */
[----:B------:R-:W-:-:S02]  /*9420*/  ISETP.GE.AND P3, PT, R130, R149, PT ;  /* 0x000000958200720c */ /* 0x000fc40003f66270 */
[----:B------:R-:W-:Y:S02]  /*9430*/  ISETP.GE.AND P4, PT, R7, R148, PT ;  /* 0x000000940700720c */ /* 0x000fe40003f86270 */
[----:B------:R-:W-:Y:S02]  /*9440*/  IADD3 R5, R130, 0x89, RZ ;  /* 0x0000008982057810 */ /* 0x000fe40007ffe0ff */
[----:B------:R-:W-:Y:S01]  /*9450*/  LOP3.LUT R7, R122, 0x8, R198, 0xfe, !PT ;  /* 0x000000087a077812 */ /* 0x000fe200078efec6 */
[----:B--2---:R-:W-:Y:S01]  /*9460*/  HMMA.16816.F32.BF16 R116, R80, R64, R116 ;  /* 0x000000405074723c */ /* 0x004fe20000041874 */
[----:B------:R-:W-:Y:S02]  /*9470*/  FSEL R93, R28, -INF , !P3 ;  /* 0xff8000001c5d7808 */ /* 0x000fe40005800000 */
[----:B------:R-:W-:Y:S02]  /*9480*/  FSEL R33, R95, -INF , !P4 ;  /* 0xff8000005f217808 */ /* 0x000fe40006000000 */
[----:B------:R-:W-:-:S02]  /*9490*/  FSEL R53, R79, -INF , !P2 ;  /* 0xff8000004f357808 */ /* 0x000fc40005000000 */
[-C--:B------:R-:W-:Y:S02]  /*94a0*/  ISETP.GE.AND P3, PT, R5, R148.reuse, PT ;  /* 0x000000940500720c */ /* 0x080fe40003f66270 */
[CC--:B------:R-:W-:Y:S02]  /*94b0*/  ISETP.GE.AND P4, PT, R7.reuse, R149.reuse, PT ;  /* 0x000000950700720c */ /* 0x0c0fe40003f86270 */
[----:B------:R-:W-:Y:S02]  /*94c0*/  ISETP.GE.AND P2, PT, R7, R148, PT ;  /* 0x000000940700720c */ /* 0x000fe40003f46270 */
[----:B------:R-:W-:Y:S02]  /*94d0*/  FSEL R77, R77, -INF , !P5 ;  /* 0xff8000004d4d7808 */ /* 0x000fe40006800000 */
[----:B------:R-:W-:Y:S01]  /*94e0*/  FSEL R57, R87, -INF , !P3 ;  /* 0xff80000057397808 */ /* 0x000fe20005800000 */
[----:B------:R-:W-:Y:S01]  /*94f0*/  HMMA.16816.F32.BF16 R104, R80, R66, R104 ;  /* 0x000000425068723c */ /* 0x000fe20000041868 */
[----:B------:R-:W-:-:S02]  /*9500*/  ISETP.GE.AND P5, PT, R5, R149, PT ;  /* 0x000000950500720c */ /* 0x000fc40003fa6270 */
[----:B------:R-:W-:Y:S02]  /*9510*/  FSEL R87, R24, -INF , !P4 ;  /* 0xff80000018577808 */ /* 0x000fe40006000000 */
[----:B------:R-:W-:Y:S02]  /*9520*/  FSEL R193, R26, -INF , !P2 ;  /* 0xff8000001ac17808 */ /* 0x000fe40005000000 */
[----:B------:R-:W-:Y:S01]  /*9530*/  LOP3.LUT R7, R122, 0x10, R198, 0xfe, !PT ;  /* 0x000000107a077812 */ /* 0x000fe200078efec6 */
[----:B------:R-:W1:Y:S01]  /*9540*/  LDSM.16.M88.4 R24, [R208+0x3000] ;  /* 0x00300000d018783b */ /* 0x000e620000000200 */
[----:B------:R-:W-:Y:S02]  /*9550*/  FSEL R85, R85, -INF , !P5 ;  /* 0xff80000055557808 */ /* 0x000fe40006800000 */
[----:B------:R-:W-:Y:S02]  /*9560*/  ISETP.GE.AND P5, PT, R130, R148, PT ;  /* 0x000000948200720c */ /* 0x000fe40003fa6270 */
[----:B------:R-:W-:-:S02]  /*9570*/  ISETP.GE.AND P3, PT, R7, R149, PT ;  /* 0x000000950700720c */ /* 0x000fc40003f66270 */
[----:B------:R-:W-:Y:S02]  /*9580*/  IADD3 R5, R130, 0x91, RZ ;  /* 0x0000009182057810 */ /* 0x000fe40007ffe0ff */
[----:B------:R-:W-:Y:S02]  /*9590*/  FSEL R190, R30, -INF , !P5 ;  /* 0xff8000001ebe7808 */ /* 0x000fe40006800000 */
[----:B------:R-:W-:Y:S02]  /*95a0*/  FSEL R95, R20, -INF , !P3 ;  /* 0xff800000145f7808 */ /* 0x000fe40005800000 */
[-C--:B------:R-:W-:Y:S02]  /*95b0*/  ISETP.GE.AND P5, PT, R7, R148.reuse, PT ;  /* 0x000000940700720c */ /* 0x080fe40003fa6270 */
[C---:B------:R-:W-:Y:S02]  /*95c0*/  ISETP.GE.AND P4, PT, R5.reuse, R149, PT ;  /* 0x000000950500720c */ /* 0x040fe40003f86270 */
[----:B------:R-:W-:-:S02]  /*95d0*/  ISETP.GE.AND P3, PT, R5, R148, PT ;  /* 0x000000940500720c */ /* 0x000fc40003f66270 */
[C-C-:B------:R-:W-:Y:S02]  /*95e0*/  LOP3.LUT R7, R122.reuse, 0x18, R198.reuse, 0xfe, !PT ;  /* 0x000000187a077812 */ /* 0x140fe400078efec6 */
[----:B------:R-:W-:Y:S02]  /*95f0*/  LOP3.LUT R9, R122, 0x20, R198, 0xfe, !PT ;  /* 0x000000207a097812 */ /* 0x000fe400078efec6 */
[----:B------:R-:W-:Y:S02]  /*9600*/  IADD3 R5, R130, 0x99, RZ ;  /* 0x0000009982057810 */ /* 0x000fe40007ffe0ff */
[----:B------:R-:W-:Y:S02]  /*9610*/  FSEL R79, R101, -INF , !P4 ;  /* 0xff800000654f7808 */ /* 0x000fe40006000000 */
[----:B------:R-:W-:Y:S02]  /*9620*/  FSEL R59, R103, -INF , !P3 ;  /* 0xff800000673b7808 */ /* 0x000fe40005800000 */
[----:B------:R-:W-:-:S02]  /*9630*/  ISETP.GE.AND P4, PT, R7, R149, PT ;  /* 0x000000950700720c */ /* 0x000fc40003f86270 */
[----:B------:R-:W-:Y:S02]  /*9640*/  FSEL R192, R22, -INF , !P5 ;  /* 0xff80000016c07808 */ /* 0x000fe40006800000 */
[-C--:B------:R-:W-:Y:S01]  /*9650*/  ISETP.GE.AND P3, PT, R9, R149.reuse, PT ;  /* 0x000000950900720c */ /* 0x080fe20003f66270 */
[C---:B------:R-:W-:Y:S01]  /*9660*/  HMMA.16816.F32.BF16 R20, R88.reuse, R112, RZ ;  /* 0x000000705814723c */ /* 0x040fe200000418ff */
[----:B------:R-:W-:Y:S02]  /*9670*/  ISETP.GE.AND P2, PT, R7, R148, PT ;  /* 0x000000940700720c */ /* 0x000fe40003f46270 */
[----:B------:R-:W-:Y:S02]  /*9680*/  ISETP.GE.AND P5, PT, R5, R149, PT ;  /* 0x000000950500720c */ /* 0x000fe40003fa6270 */
[----:B------:R-:W-:Y:S02]  /*9690*/  LOP3.LUT R7, R122, 0x28, R198, 0xfe, !PT ;  /* 0x000000287a077812 */ /* 0x000fe400078efec6 */
[----:B------:R-:W-:Y:S01]  /*96a0*/  FSEL R101, R16, -INF , !P4 ;  /* 0xff80000010657808 */ /* 0x000fe20006000000 */
[----:B------:R-:W-:Y:S01]  /*96b0*/  HMMA.16816.F32.BF16 R112, R88, R114, RZ ;  /* 0x000000725870723c */ /* 0x000fe200000418ff */
[----:B------:R-:W-:-:S02]  /*96c0*/  FSEL R103, R12, -INF , !P3 ;  /* 0xff8000000c677808 */ /* 0x000fc40005800000 */
[-C--:B------:R-:W-:Y:S02]  /*96d0*/  ISETP.GE.AND P4, PT, R9, R148.reuse, PT ;  /* 0x000000940900720c */ /* 0x080fe40003f86270 */
[----:B------:R-:W-:Y:S02]  /*96e0*/  ISETP.GE.AND P3, PT, R5, R148, PT ;  /* 0x000000940500720c */ /* 0x000fe40003f66270 */
[----:B------:R-:W-:Y:S02]  /*96f0*/  FSEL R199, R73, -INF , !P5 ;  /* 0xff80000049c77808 */ /* 0x000fe40006800000 */
[----:B------:R-:W-:Y:S02]  /*9700*/  IADD3 R5, R130, 0xa1, RZ ;  /* 0x000000a182057810 */ /* 0x000fe40007ffe0ff */
[----:B------:R-:W-:Y:S02]  /*9710*/  ISETP.GE.AND P5, PT, R7, R149, PT ;  /* 0x000000950700720c */ /* 0x000fe40003fa6270 */
[----:B------:R-:W-:-:S02]  /*9720*/  LOP3.LUT R9, R122, 0x30, R198, 0xfe, !PT ;  /* 0x000000307a097812 */ /* 0x000fc400078efec6 */
[----:B------:R-:W-:Y:S01]  /*9730*/  FSEL R178, R14, -INF , !P4 ;  /* 0xff8000000eb27808 */ /* 0x000fe20006000000 */
[C---:B-1----:R-:W-:Y:S01]  /*9740*/  HMMA.16816.F32.BF16 R20, R80.reuse, R24, R20 ;  /* 0x000000185014723c */ /* 0x042fe20000041814 */
[----:B------:R-:W-:Y:S01]  /*9750*/  FSEL R61, R75, -INF , !P3 ;  /* 0xff8000004b3d7808 */ /* 0x000fe20005800000 */
[----:B------:R-:W1:Y:S01]  /*9760*/  LDSM.16.M88.4 R12, [R209+0x4400] ;  /* 0x00440000d10c783b */ /* 0x000e620000000200 */
[-C--:B------:R-:W-:Y:S02]  /*9770*/  ISETP.GE.AND P4, PT, R5, R149.reuse, PT ;  /* 0x000000950500720c */ /* 0x080fe40003f86270 */
[C---:B------:R-:W-:Y:S02]  /*9780*/  ISETP.GE.AND P3, PT, R9.reuse, R149, PT ;  /* 0x000000950900720c */ /* 0x040fe40003f66270 */
[----:B------:R-:W-:Y:S01]  /*9790*/  FSEL R204, R8, -INF , !P5 ;  /* 0xff80000008cc7808 */ /* 0x000fe20006800000 */
[----:B------:R-:W-:Y:S01]  /*97a0*/  HMMA.16816.F32.BF16 R112, R80, R26, R112 ;  /* 0x0000001a5070723c */ /* 0x000fe20000041870 */
[----:B------:R-:W-:-:S02]  /*97b0*/  ISETP.GE.AND P5, PT, R9, R148, PT ;  /* 0x000000940900720c */ /* 0x000fc40003fa6270 */
[----:B------:R-:W-:Y:S02]  /*97c0*/  FSEL R75, R109, -INF , !P4 ;  /* 0xff8000006d4b7808 */ /* 0x000fe40006000000 */
[----:B------:R-:W-:Y:S02]  /*97d0*/  FSEL R181, R18, -INF , !P2 ;  /* 0xff80000012b57808 */ /* 0x000fe40005000000 */
[----:B------:R-:W-:Y:S02]  /*97e0*/  FSEL R109, R4, -INF , !P3 ;  /* 0xff800000046d7808 */ /* 0x000fe40005800000 */
[-C--:B------:R-:W-:Y:S02]  /*97f0*/  ISETP.GE.AND P2, PT, R7, R148.reuse, PT ;  /* 0x000000940700720c */ /* 0x080fe40003f46270 */
[----:B------:R-:W-:Y:S02]  /*9800*/  ISETP.GE.AND P3, PT, R5, R148, PT ;  /* 0x000000940500720c */ /* 0x000fe40003f66270 */
[----:B------:R-:W-:-:S02]  /*9810*/  FSEL R176, R6, -INF , !P5 ;  /* 0xff80000006b07808 */ /* 0x000fc40006800000 */
[----:B------:R-:W-:Y:S02]  /*9820*/  IADD3 R4, R130, 0xa9, RZ ;  /* 0x000000a982047810 */ /* 0x000fe40007ffe0ff */
[C-C-:B------:R-:W-:Y:S02]  /*9830*/  LOP3.LUT R7, R122.reuse, 0x38, R198.reuse, 0xfe, !PT ;  /* 0x000000387a077812 */ /* 0x140fe400078efec6 */
[----:B------:R-:W-:Y:S02]  /*9840*/  LOP3.LUT R6, R122, 0x40, R198, 0xfe, !PT ;  /* 0x000000407a067812 */ /* 0x000fe400078efec6 */
[----:B------:R-:W-:Y:S02]  /*9850*/  FSEL R63, R111, -INF , !P3 ;  /* 0xff8000006f3f7808 */ /* 0x000fe40005800000 */
[-C--:B------:R-:W-:Y:S02]  /*9860*/  ISETP.GE.AND P5, PT, R4, R149.reuse, PT ;  /* 0x000000950400720c */ /* 0x080fe40003fa6270 */
[----:B------:R-:W-:-:S02]  /*9870*/  ISETP.GE.AND P4, PT, R7, R149, PT ;  /* 0x000000950700720c */ /* 0x000fc40003f86270 */
[----:B------:R-:W-:Y:S02]  /*9880*/  ISETP.GE.AND P3, PT, R6, R149, PT ;  /* 0x000000950600720c */ /* 0x000fe40003f66270 */
[----:B------:R-:W-:Y:S02]  /*9890*/  FSEL R200, R97, -INF , !P5 ;  /* 0xff80000061c87808 */ /* 0x000fe40006800000 */
[----:B------:R-:W-:Y:S02]  /*98a0*/  FSEL R177, R10, -INF , !P2 ;  /* 0xff8000000ab17808 */ /* 0x000fe40005000000 */
[----:B------:R-:W-:Y:S01]  /*98b0*/  FSEL R205, R60, -INF , !P4 ;  /* 0xff8000003ccd7808 */ /* 0x000fe20006000000 */
[----:B------:R-:W2:Y:S01]  /*98c0*/  LDSM.16.M88.4 R8, [R209+0x4800] ;  /* 0x00480000d108783b */ /* 0x000ea20000000200 */
[----:B------:R-:W-:Y:S01]  /*98d0*/  FSEL R97, R56, -INF , !P3 ;  /* 0xff80000038617808 */ /* 0x000fe20005800000 */
[----:B-1----:R-:W-:Y:S01]  /*98e0*/  HMMA.16816.F32.BF16 R16, R88, R12, RZ ;  /* 0x0000000c5810723c */ /* 0x002fe200000418ff */
[----:B------:R-:W-:-:S02]  /*98f0*/  ISETP.GE.AND P2, PT, R7, R148, PT ;  /* 0x000000940700720c */ /* 0x000fc40003f46270 */
[--C-:B------:R-:W-:Y:S02]  /*9900*/  LOP3.LUT R5, R122, 0x48, R198.reuse, 0xfe, !PT ;  /* 0x000000487a057812 */ /* 0x100fe400078efec6 */
[-C--:B------:R-:W-:Y:S02]  /*9910*/  ISETP.GE.AND P4, PT, R6, R148.reuse, PT ;  /* 0x000000940600720c */ /* 0x080fe40003f86270 */
[----:B------:R-:W-:Y:S01]  /*9920*/  ISETP.GE.AND P3, PT, R4, R148, PT ;  /* 0x000000940400720c */ /* 0x000fe20003f66270 */
[----:B------:R-:W-:Y:S01]  /*9930*/  HMMA.16816.F32.BF16 R12, R88, R14, RZ ;  /* 0x0000000e580c723c */ /* 0x000fe200000418ff */
[----:B------:R-:W-:Y:S02]  /*9940*/  LOP3.LUT R26, R122, 0x50, R198, 0xfe, !PT ;  /* 0x000000507a1a7812 */ /* 0x000fe400078efec6 */
[----:B------:R-:W-:Y:S02]  /*9950*/  IADD3 R24, R130, 0xb1, RZ ;  /* 0x000000b182187810 */ /* 0x000fe40007ffe0ff */
[----:B------:R-:W-:-:S02]  /*9960*/  FSEL R174, R62, -INF , !P2 ;  /* 0xff8000003eae7808 */ /* 0x000fc40005000000 */
[----:B------:R-:W-:Y:S02]  /*9970*/  FSEL R172, R58, -INF , !P4 ;  /* 0xff8000003aac7808 */ /* 0x000fe40006000000 */
[----:B------:R-:W-:Y:S02]  /*9980*/  FSEL R56, R99, -INF , !P3 ;  /* 0xff80000063387808 */ /* 0x000fe40005800000 */
[CC--:B------:R-:W-:Y:S02]  /*9990*/  ISETP.GE.AND P5, PT, R5.reuse, R149.reuse, PT ;  /* 0x000000950500720c */ /* 0x0c0fe40003fa6270 */
[----:B------:R-:W-:Y:S02]  /*99a0*/  ISETP.GE.AND P2, PT, R5, R148, PT ;  /* 0x000000940500720c */ /* 0x000fe40003f46270 */
[----:B------:R-:W-:Y:S01]  /*99b0*/  LOP3.LUT R25, R122, 0x58, R198, 0xfe, !PT ;  /* 0x000000587a197812 */ /* 0x000fe200078efec6 */
[----:B------:R-:W1:Y:S01]  /*99c0*/  LDSM.16.M88.4 R4, [R209+0x4c00] ;  /* 0x004c0000d104783b */ /* 0x000e620000000200 */
[----:B------:R-:W-:-:S02]  /*99d0*/  ISETP.GE.AND P3, PT, R26, R149, PT ;  /* 0x000000951a00720c */ /* 0x000fc40003f66270 */
[-C--:B------:R-:W-:Y:S02]  /*99e0*/  ISETP.GE.AND P4, PT, R24, R149.reuse, PT ;  /* 0x000000951800720c */ /* 0x080fe40003f86270 */
[----:B------:R-:W-:Y:S02]  /*99f0*/  FSEL R99, R52, -INF , !P5 ;  /* 0xff80000034637808 */ /* 0x000fe40006800000 */
[----:B------:R-:W-:Y:S02]  /*9a00*/  FSEL R171, R54, -INF , !P2 ;  /* 0xff80000036ab7808 */ /* 0x000fe40005000000 */
[----:B------:R-:W-:Y:S02]  /*9a10*/  FSEL R202, R117, -INF , !P4 ;  /* 0xff80000075ca7808 */ /* 0x000fe40006000000 */
[----:B------:R-:W-:Y:S02]  /*9a20*/  FSEL R206, R48, -INF , !P3 ;  /* 0xff80000030ce7808 */ /* 0x000fe40005800000 */
[----:B------:R-:W-:Y:S01]  /*9a30*/  ISETP.GE.AND P5, PT, R26, R148, PT ;  /* 0x000000941a00720c */ /* 0x000fe20003fa6270 */
[----:B--2---:R-:W-:Y:S01]  /*9a40*/  HMMA.16816.F32.BF16 R28, R88, R8, RZ ;  /* 0x00000008581c723c */ /* 0x004fe200000418ff */
[----:B------:R-:W-:-:S02]  /*9a50*/  ISETP.GE.AND P4, PT, R25, R149, PT ;  /* 0x000000951900720c */ /* 0x000fc40003f86270 */
[-C--:B------:R-:W-:Y:S02]  /*9a60*/  ISETP.GE.AND P2, PT, R25, R148.reuse, PT ;  /* 0x000000941900720c */ /* 0x080fe40003f46270 */
[----:B------:R-:W-:Y:S02]  /*9a70*/  ISETP.GE.AND P3, PT, R24, R148, PT ;  /* 0x000000941800720c */ /* 0x000fe40003f66270 */
[----:B------:R-:W2:Y:S01]  /*9a80*/  LDSM.16.M88.4 R24, [R208+0x3400] ;  /* 0x00340000d018783b */ /* 0x000ea20000000200 */
[----:B------:R-:W-:Y:S01]  /*9a90*/  LOP3.LUT R41, R122, 0x60, R198, 0xfe, !PT ;  /* 0x000000607a297812 */ /* 0x000fe200078efec6 */
[----:B------:R-:W-:Y:S01]  /*9aa0*/  HMMA.16816.F32.BF16 R8, R88, R10, RZ ;  /* 0x0000000a5808723c */ /* 0x000fe200000418ff */
[----:B------:R-:W-:Y:S02]  /*9ab0*/  IADD3 R37, R130, 0xb9, RZ ;  /* 0x000000b982257810 */ /* 0x000fe40007ffe0ff */
[----:B------:R-:W-:Y:S02]  /*9ac0*/  FSEL R170, R50, -INF , !P5 ;  /* 0xff80000032aa7808 */ /* 0x000fe40006800000 */
[----:B------:R-:W-:-:S02]  /*9ad0*/  FSEL R48, R119, -INF , !P3 ;  /* 0xff80000077307808 */ /* 0x000fc40005800000 */
[-C--:B------:R-:W-:Y:S02]  /*9ae0*/  ISETP.GE.AND P3, PT, R41, R149.reuse, PT ;  /* 0x000000952900720c */ /* 0x080fe40003f66270 */
[----:B------:R-:W-:Y:S02]  /*9af0*/  ISETP.GE.AND P5, PT, R37, R149, PT ;  /* 0x000000952500720c */ /* 0x000fe40003fa6270 */
[----:B------:R-:W-:Y:S02]  /*9b00*/  LOP3.LUT R39, R122, 0x68, R198, 0xfe, !PT ;  /* 0x000000687a277812 */ /* 0x000fe400078efec6 */
[----:B------:R-:W-:Y:S02]  /*9b10*/  FSEL R168, R46, -INF , !P2 ;  /* 0xff8000002ea87808 */ /* 0x000fe40005000000 */
[----:B------:R-:W-:Y:S02]  /*9b20*/  FSEL R203, R105, -INF , !P5 ;  /* 0xff80000069cb7808 */ /* 0x000fe40006800000 */
[----:B------:R-:W-:-:S02]  /*9b30*/  FSEL R223, R40, -INF , !P3 ;  /* 0xff80000028df7808 */ /* 0x000fc40005800000 */
[----:B------:R-:W-:Y:S02]  /*9b40*/  FSEL R207, R44, -INF , !P4 ;  /* 0xff8000002ccf7808 */ /* 0x000fe40006000000 */
[C---:B------:R-:W-:Y:S02]  /*9b50*/  ISETP.GE.AND P2, PT, R39.reuse, R149, PT ;  /* 0x000000952700720c */ /* 0x040fe40003f46270 */
[-C--:B------:R-:W-:Y:S02]  /*9b60*/  ISETP.GE.AND P5, PT, R39, R148.reuse, PT ;  /* 0x000000942700720c */ /* 0x080fe40003fa6270 */
[-C--:B------:R-:W-:Y:S02]  /*9b70*/  ISETP.GE.AND P3, PT, R37, R148.reuse, PT ;  /* 0x000000942500720c */ /* 0x080fe40003f66270 */
[----:B------:R-:W-:Y:S02]  /*9b80*/  ISETP.GE.AND P4, PT, R41, R148, PT ;  /* 0x000000942900720c */ /* 0x000fe40003f86270 */
[----:B------:R-:W-:-:S02]  /*9b90*/  LOP3.LUT R39, R122, 0x70, R198, 0xfe, !PT ;  /* 0x000000707a277812 */ /* 0x000fc400078efec6 */
[----:B------:R-:W-:Y:S02]  /*9ba0*/  LOP3.LUT R37, R122, 0x78, R198, 0xfe, !PT ;  /* 0x000000787a257812 */ /* 0x000fe400078efec6 */
[----:B------:R-:W-:Y:S02]  /*9bb0*/  FSEL R167, R42, -INF , !P4 ;  /* 0xff8000002aa77808 */ /* 0x000fe40006000000 */
[----:B------:R-:W-:Y:S01]  /*9bc0*/  FSEL R232, R36, -INF , !P2 ;  /* 0xff80000024e87808 */ /* 0x000fe20005000000 */
[----:B-1----:R-:W-:Y:S01]  /*9bd0*/  HMMA.16816.F32.BF16 R40, R88, R4, RZ ;  /* 0x000000045828723c */ /* 0x002fe200000418ff */
[----:B------:R-:W-:Y:S02]  /*9be0*/  FSEL R164, R38, -INF , !P5 ;  /* 0xff80000026a47808 */ /* 0x000fe40006800000 */
[----:B------:R-:W-:Y:S02]  /*9bf0*/  FSEL R44, R107, -INF , !P3 ;  /* 0xff8000006b2c7808 */ /* 0x000fe40005800000 */
[----:B------:R-:W-:-:S02]  /*9c00*/  ISETP.GE.AND P4, PT, R39, R149, PT ;  /* 0x000000952700720c */ /* 0x000fc40003f86270 */
[-C--:B------:R-:W-:Y:S01]  /*9c10*/  ISETP.GE.AND P2, PT, R39, R148.reuse, PT ;  /* 0x000000942700720c */ /* 0x080fe20003f46270 */
[----:B------:R-:W-:Y:S01]  /*9c20*/  HMMA.16816.F32.BF16 R4, R88, R6, RZ ;  /* 0x000000065804723c */ /* 0x000fe200000418ff */
[CC--:B------:R-:W-:Y:S02]  /*9c30*/  ISETP.GE.AND P3, PT, R37.reuse, R149.reuse, PT ;  /* 0x000000952500720c */ /* 0x0c0fe40003f66270 */
[----:B------:R-:W-:Y:S02]  /*9c40*/  ISETP.GE.AND P5, PT, R37, R148, PT ;  /* 0x000000942500720c */ /* 0x000fe40003fa6270 */
[----:B------:R-:W1:Y:S01]  /*9c50*/  LDSM.16.M88.4 R36, [R208+0x3800] ;  /* 0x00380000d024783b */ /* 0x000e620000000200 */
[----:B------:R-:W-:Y:S02]  /*9c60*/  IADD3 R46, R130, 0xc1, RZ ;  /* 0x000000c1822e7810 */ /* 0x000fe40007ffe0ff */
[----:B------:R-:W-:Y:S01]  /*9c70*/  FSEL R88, R32, -INF , !P4 ;  /* 0xff80000020587808 */ /* 0x000fe20006000000 */
[----:B--2---:R-:W-:Y:S01]  /*9c80*/  HMMA.16816.F32.BF16 R16, R80, R24, R16 ;  /* 0x000000185010723c */ /* 0x004fe20000041810 */
[----:B------:R-:W-:-:S02]  /*9c90*/  ISETP.GE.AND P4, PT, R46, R149, PT ;  /* 0x000000952e00720c */ /* 0x000fc40003f86270 */
[--C-:B------:R-:W-:Y:S02]  /*9ca0*/  LOP3.LUT R32, R122, 0x80, R198.reuse, 0xfe, !PT ;  /* 0x000000807a207812 */ /* 0x100fe400078efec6 */
[----:B------:R-:W-:Y:S02]  /*9cb0*/  FSEL R92, R92, -INF , !P3 ;  /* 0xff8000005c5c7808 */ /* 0x000fe40005800000 */
[----:B------:R-:W-:Y:S01]  /*9cc0*/  FSEL R163, R34, -INF , !P2 ;  /* 0xff80000022a37808 */ /* 0x000fe20005000000 */
[----:B------:R-:W-:Y:S01]  /*9cd0*/  HMMA.16816.F32.BF16 R12, R80, R26, R12 ;  /* 0x0000001a500c723c */ /* 0x000fe2000004180c */
[----:B------:R-:W-:Y:S02]  /*9ce0*/  ISETP.GE.AND P3, PT, R46, R148, PT ;  /* 0x000000942e00720c */ /* 0x000fe40003f66270 */
[----:B------:R-:W-:Y:S02]  /*9cf0*/  LOP3.LUT R34, R122, 0x88, R198, 0xfe, !PT ;  /* 0x000000887a227812 */ /* 0x000fe400078efec6 */
[----:B------:R-:W-:-:S02]  /*9d00*/  IADD3 R24, R130, 0xc9, RZ ;  /* 0x000000c982187810 */ /* 0x000fc40007ffe0ff */
[----:B------:R-:W-:Y:S02]  /*9d10*/  FSEL R21, R21, -INF , !P4 ;  /* 0xff80000015157808 */ /* 0x000fe40006000000 */
[C---:B------:R-:W-:Y:S02]  /*9d20*/  ISETP.GE.AND P4, PT, R32.reuse, R149, PT ;  /* 0x000000952000720c */ /* 0x040fe40003f86270 */
[----:B------:R-:W-:Y:S02]  /*9d30*/  ISETP.GE.AND P2, PT, R32, R148, PT ;  /* 0x000000942000720c */ /* 0x000fe40003f46270 */
[----:B------:R-:W-:Y:S02]  /*9d40*/  FSEL R156, R94, -INF , !P5 ;  /* 0xff8000005e9c7808 */ /* 0x000fe40006800000 */
[----:B------:R-:W-:Y:S02]  /*9d50*/  FSEL R32, R23, -INF , !P3 ;  /* 0xff80000017207808 */ /* 0x000fe40005800000 */
[----:B------:R-:W-:-:S02]  /*9d60*/  LOP3.LUT R25, R122, 0x90, R198, 0xfe, !PT ;  /* 0x000000907a197812 */ /* 0x000fc400078efec6 */
[-C--:B------:R-:W-:Y:S02]  /*9d70*/  ISETP.GE.AND P3, PT, R34, R149.reuse, PT ;  /* 0x000000952200720c */ /* 0x080fe40003f66270 */
[-C--:B------:R-:W-:Y:S02]  /*9d80*/  ISETP.GE.AND P5, PT, R24, R149.reuse, PT ;  /* 0x000000951800720c */ /* 0x080fe40003fa6270 */
[----:B------:R-:W-:Y:S02]  /*9d90*/  FSEL R128, R78, -INF , !P2 ;  /* 0xff8000004e807808 */ /* 0x000fe40005000000 */
[----:B------:R-:W-:Y:S02]  /*9da0*/  FSEL R179, R113, -INF , !P5 ;  /* 0xff80000071b37808 */ /* 0x000fe40006800000 */
[----:B------:R-:W-:Y:S01]  /*9db0*/  FSEL R84, R84, -INF , !P3 ;  /* 0xff80000054547808 */ /* 0x000fe20005800000 */
[----:B-1----:R-:W-:Y:S01]  /*9dc0*/  HMMA.16816.F32.BF16 R28, R80, R36, R28 ;  /* 0x00000024501c723c */ /* 0x002fe2000004181c */
[----:B------:R-:W-:-:S02]  /*9dd0*/  ISETP.GE.AND P5, PT, R25, R149, PT ;  /* 0x000000951900720c */ /* 0x000fc40003fa6270 */
[-C--:B------:R-:W-:Y:S02]  /*9de0*/  ISETP.GE.AND P2, PT, R25, R148.reuse, PT ;  /* 0x000000941900720c */ /* 0x080fe40003f46270 */
[-C--:B------:R-:W-:Y:S02]  /*9df0*/  ISETP.GE.AND P3, PT, R24, R148.reuse, PT ;  /* 0x000000941800720c */ /* 0x080fe40003f66270 */
[----:B------:R-:W1:Y:S01]  /*9e00*/  LDSM.16.M88.4 R24, [R208+0x3c00] ;  /* 0x003c0000d018783b */ /* 0x000e620000000200 */
[----:B------:R-:W-:Y:S01]  /*9e10*/  FSEL R76, R76, -INF , !P4 ;  /* 0xff8000004c4c7808 */ /* 0x000fe20006000000 */
[----:B------:R-:W-:Y:S01]  /*9e20*/  HMMA.16816.F32.BF16 R8, R80, R38, R8 ;  /* 0x000000265008723c */ /* 0x000fe20000041808 */
[----:B------:R-:W-:Y:S01]  /*9e30*/  ISETP.GE.AND P4, PT, R34, R148, PT ;  /* 0x000000942200720c */ /* 0x000fe20003f86270 */
[----:B------:R-:W-:-:S04]  /*9e40*/  DEPBAR.LE SB0, 0x0 ;  /* 0x000080000000791a */ /* 0x000fc80000000000 */
[----:B------:R-:W-:Y:S02]  /*9e50*/  IADD3 R46, R130, 0xd1, RZ ;  /* 0x000000d1822e7810 */ /* 0x000fe40007ffe0ff */
[----:B------:R-:W-:Y:S02]  /*9e60*/  LOP3.LUT R52, R122, 0x98, R198, 0xfe, !PT ;  /* 0x000000987a347812 */ /* 0x000fe400078efec6 */
[----:B------:R-:W-:Y:S02]  /*9e70*/  FSEL R127, R86, -INF , !P4 ;  /* 0xff800000567f7808 */ /* 0x000fe40006000000 */
[----:B------:R-:W-:Y:S02]  /*9e80*/  FSEL R34, R115, -INF , !P3 ;  /* 0xff80000073227808 */ /* 0x000fe40005800000 */
[-C--:B------:R-:W-:Y:S02]  /*9e90*/  ISETP.GE.AND P4, PT, R46, R149.reuse, PT ;  /* 0x000000952e00720c */ /* 0x080fe40003f86270 */
[----:B------:R-:W-:-:S02]  /*9ea0*/  ISETP.GE.AND P3, PT, R52, R149, PT ;  /* 0x000000953400720c */ /* 0x000fc40003f66270 */
[----:B------:R-:W-:Y:S02]  /*9eb0*/  FSEL R173, R17, -INF , !P4 ;  /* 0xff80000011ad7808 */ /* 0x000fe40006000000 */
[----:B------:R-:W-:Y:S02]  /*9ec0*/  FSEL R23, R100, -INF , !P5 ;  /* 0xff80000064177808 */ /* 0x000fe40006800000 */
[----:B------:R-:W-:Y:S02]  /*9ed0*/  FSEL R17, R72, -INF , !P3 ;  /* 0xff80000048117808 */ /* 0x000fe40005800000 */
[-C--:B------:R-:W-:Y:S02]  /*9ee0*/  ISETP.GE.AND P5, PT, R52, R148.reuse, PT ;  /* 0x000000943400720c */ /* 0x080fe40003fa6270 */
[----:B------:R-:W-:Y:S02]  /*9ef0*/  ISETP.GE.AND P3, PT, R46, R148, PT ;  /* 0x000000942e00720c */ /* 0x000fe40003f66270 */
[----:B------:R-:W-:-:S02]  /*9f00*/  IADD3 R46, R130, 0xd9, RZ ;  /* 0x000000d9822e7810 */ /* 0x000fc40007ffe0ff */
[C-C-:B------:R-:W-:Y:S02]  /*9f10*/  LOP3.LUT R37, R122.reuse, 0xa8, R198.reuse, 0xfe, !PT ;  /* 0x000000a87a257812 */ /* 0x140fe400078efec6 */
[----:B------:R-:W-:Y:S02]  /*9f20*/  LOP3.LUT R50, R122, 0xa0, R198, 0xfe, !PT ;  /* 0x000000a07a327812 */ /* 0x000fe400078efec6 */
[----:B------:R-:W-:Y:S02]  /*9f30*/  FSEL R119, R74, -INF , !P5 ;  /* 0xff8000004a777808 */ /* 0x000fe40006800000 */
[----:B------:R-:W-:Y:S02]  /*9f40*/  FSEL R36, R19, -INF , !P3 ;  /* 0xff80000013247808 */ /* 0x000fe40005800000 */
[-C--:B------:R-:W-:Y:S01]  /*9f50*/  ISETP.GE.AND P5, PT, R46, R149.reuse, PT ;  /* 0x000000952e00720c */ /* 0x080fe20003fa6270 */
[----:B-1----:R-:W-:Y:S01]  /*9f60*/  HMMA.16816.F32.BF16 R40, R80, R24, R40 ;  /* 0x000000185028723c */ /* 0x002fe20000041828 */
[----:B------:R-:W-:-:S02]  /*9f70*/  ISETP.GE.AND P3, PT, R37, R149, PT ;  /* 0x000000952500720c */ /* 0x000fc40003f66270 */
[----:B------:R-:W-:Y:S02]  /*9f80*/  ISETP.GE.AND P4, PT, R50, R149, PT ;  /* 0x000000953200720c */ /* 0x000fe40003f86270 */
[----:B------:R-:W-:Y:S02]  /*9f90*/  FSEL R165, R13, -INF , !P5 ;  /* 0xff8000000da57808 */ /* 0x000fe40006800000 */
[----:B------:R-:W-:Y:S01]  /*9fa0*/  FSEL R13, R96, -INF , !P3 ;  /* 0xff800000600d7808 */ /* 0x000fe20005800000 */
[----:B------:R-:W-:Y:S01]  /*9fb0*/  HMMA.16816.F32.BF16 R4, R80, R26, R4 ;  /* 0x0000001a5004723c */ /* 0x000fe20000041804 */
[----:B------:R-:W-:Y:S02]  /*9fc0*/  FSEL R124, R102, -INF , !P2 ;  /* 0xff800000667c7808 */ /* 0x000fe40005000000 */
[----:B------:R-:W-:Y:S01]  /*9fd0*/  FSEL R19, R108, -INF , !P4 ;  /* 0xff8000006c137808 */ /* 0x000fe20006000000 */
[----:B------:R-:W-:Y:S01]  /*9fe0*/  BAR.SYNC.DEFER_BLOCKING 0x0 ;  /* 0x0000000000007b1d */ /* 0x000fe20000010000 */
[----:B------:R-:W-:-:S02]  /*9ff0*/  ISETP.GE.AND P3, PT, R46, R148, PT ;  /* 0x000000942e00720c */ /* 0x000fc40003f66270 */
[-C--:B------:R-:W-:Y:S02]  /*a000*/  ISETP.GE.AND P2, PT, R50, R148.reuse, PT ;  /* 0x000000943200720c */ /* 0x080fe40003f46270 */
[----:B------:R-:W-:Y:S02]  /*a010*/  ISETP.GE.AND P4, PT, R37, R148, PT ;  /* 0x000000942500720c */ /* 0x000fe40003f86270 */
[C-C-:B------:R-:W-:Y:S02]  /*a020*/  LOP3.LUT R46, R122.reuse, 0xb8, R198.reuse, 0xfe, !PT ;  /* 0x000000b87a2e7812 */ /* 0x140fe400078efec6 */
[----:B------:R-:W-:Y:S02]  /*a030*/  LOP3.LUT R50, R122, 0xb0, R198, 0xfe, !PT ;  /* 0x000000b07a327812 */ /* 0x000fe400078efec6 */
[----:B------:R-:W-:Y:S02]  /*a040*/  IADD3 R52, R130, 0xe1, RZ ;  /* 0x000000e182347810 */ /* 0x000fe40007ffe0ff */
[----:B------:R-:W-:-:S02]  /*a050*/  FSEL R39, R15, -INF , !P3 ;  /* 0xff8000000f277808 */ /* 0x000fc40005800000 */
[----:B------:R-:W-:Y:S02]  /*a060*/  FSEL R38, R98, -INF , !P4 ;  /* 0xff80000062267808 */ /* 0x000fe40006000000 */
[-C--:B------:R-:W-:Y:S02]  /*a070*/  ISETP.GE.AND P3, PT, R46, R149.reuse, PT ;  /* 0x000000952e00720c */ /* 0x080fe40003f66270 */
[-C--:B------:R-:W-:Y:S02]  /*a080*/  ISETP.GE.AND P5, PT, R50, R149.reuse, PT ;  /* 0x000000953200720c */ /* 0x080fe40003fa6270 */
[----:B------:R-:W-:Y:S02]  /*a090*/  ISETP.GE.AND P4, PT, R52, R149, PT ;  /* 0x000000953400720c */ /* 0x000fe40003f86270 */
[----:B------:R-:W-:Y:S02]  /*a0a0*/  FSEL R37, R110, -INF , !P2 ;  /* 0xff8000006e257808 */ /* 0x000fe40005000000 */
[----:B------:R-:W-:-:S02]  /*a0b0*/  ISETP.GE.AND P2, PT, R50, R148, PT ;  /* 0x000000943200720c */ /* 0x000fc40003f46270 */
[----:B------:R-:W-:Y:S02]  /*a0c0*/  LOP3.LUT R54, R122, 0xc0, R198, 0xfe, !PT ;  /* 0x000000c07a367812 */ /* 0x000fe400078efec6 */
[----:B------:R-:W-:Y:S02]  /*a0d0*/  FSEL R15, R104, -INF , !P3 ;  /* 0xff800000680f7808 */ /* 0x000fe40005800000 */
[----:B------:R-:W-:Y:S02]  /*a0e0*/  FSEL R74, R116, -INF , !P5 ;  /* 0xff800000744a7808 */ /* 0x000fe40006800000 */
[----:B------:R-:W-:Y:S02]  /*a0f0*/  FSEL R50, R29, -INF , !P4 ;  /* 0xff8000001d327808 */ /* 0x000fe40006000000 */
[-C--:B------:R-:W-:Y:S02]  /*a100*/  ISETP.GE.AND P3, PT, R52, R148.reuse, PT ;  /* 0x000000943400720c */ /* 0x080fe40003f66270 */
[----:B------:R-:W-:-:S02]  /*a110*/  ISETP.GE.AND P5, PT, R46, R148, PT ;  /* 0x000000942e00720c */ /* 0x000fc40003fa6270 */
[----:B------:R-:W-:Y:S02]  /*a120*/  LOP3.LUT R29, R122, 0xc8, R198, 0xfe, !PT ;  /* 0x000000c87a1d7812 */ /* 0x000fe400078efec6 */
[----:B------:R-:W-:Y:S02]  /*a130*/  FSEL R46, R118, -INF , !P2 ;  /* 0xff800000762e7808 */ /* 0x000fe40005000000 */
[CC--:B------:R-:W-:Y:S02]  /*a140*/  ISETP.GE.AND P4, PT, R54.reuse, R149.reuse, PT ;  /* 0x000000953600720c */ /* 0x0c0fe40003f86270 */
[----:B------:R-:W-:Y:S02]  /*a150*/  ISETP.GE.AND P2, PT, R54, R148, PT ;  /* 0x000000943600720c */ /* 0x000fe40003f46270 */
[----:B------:R-:W-:Y:S02]  /*a160*/  FSEL R54, R31, -INF , !P3 ;  /* 0xff8000001f367808 */ /* 0x000fe40005800000 */
[----:B------:R-:W-:-:S02]  /*a170*/  ISETP.GE.AND P3, PT, R29, R149, PT ;  /* 0x000000951d00720c */ /* 0x000fc40003f66270 */
[----:B------:R-:W-:Y:S02]  /*a180*/  IADD3 R24, R130, 0xe9, RZ ;  /* 0x000000e982187810 */ /* 0x000fe40007ffe0ff */
[----:B------:R-:W-:Y:S02]  /*a190*/  FSEL R52, R106, -INF , !P5 ;  /* 0xff8000006a347808 */ /* 0x000fe40006800000 */
[----:B------:R-:W-:Y:S02]  /*a1a0*/  FSEL R201, R112, -INF , !P3 ;  /* 0xff80000070c97808 */ /* 0x000fe40005800000 */
[C---:B------:R-:W-:Y:S02]  /*a1b0*/  ISETP.GE.AND P5, PT, R24.reuse, R149, PT ;  /* 0x000000951800720c */ /* 0x040fe40003fa6270 */
[----:B------:R-:W-:Y:S02]  /*a1c0*/  ISETP.GE.AND P3, PT, R24, R148, PT ;  /* 0x000000941800720c */ /* 0x000fe40003f66270 */
[----:B------:R-:W-:-:S02]  /*a1d0*/  LOP3.LUT R25, R122, 0xd0, R198, 0xfe, !PT ;  /* 0x000000d07a197812 */ /* 0x000fc400078efec6 */
[----:B------:R-:W-:Y:S02]  /*a1e0*/  LOP3.LUT R24, R122, 0xd8, R198, 0xfe, !PT ;  /* 0x000000d87a187812 */ /* 0x000fe400078efec6 */
[----:B------:R-:W-:Y:S02]  /*a1f0*/  FSEL R20, R20, -INF , !P4 ;  /* 0xff80000014147808 */ /* 0x000fe40006000000 */
[----:B------:R-:W-:Y:S02]  /*a200*/  ISETP.GE.AND P4, PT, R29, R148, PT ;  /* 0x000000941d00720c */ /* 0x000fe40003f86270 */
[----:B------:R-:W-:Y:S02]  /*a210*/  FSEL R60, R9, -INF , !P5 ;  /* 0xff800000093c7808 */ /* 0x000fe40006800000 */
[----:B------:R-:W-:Y:S02]  /*a220*/  FSEL R64, R11, -INF , !P3 ;  /* 0xff8000000b407808 */ /* 0x000fe40005800000 */
[----:B------:R-:W-:-:S02]  /*a230*/  ISETP.GE.AND P5, PT, R25, R149, PT ;  /* 0x000000951900720c */ /* 0x000fc40003fa6270 */
[----:B------:R-:W-:Y:S02]  /*a240*/  IADD3 R9, R130, 0xf1, RZ ;  /* 0x000000f182097810 */ /* 0x000fe40007ffe0ff */
[-C--:B------:R-:W-:Y:S02]  /*a250*/  ISETP.GE.AND P3, PT, R24, R149.reuse, PT ;  /* 0x000000951800720c */ /* 0x080fe40003f66270 */
[----:B------:R-:W-:Y:S02]  /*a260*/  FSEL R62, R114, -INF , !P4 ;  /* 0xff800000723e7808 */ /* 0x000fe40006000000 */
[----:B------:R-:W-:Y:S02]  /*a270*/  FSEL R58, R22, -INF , !P2 ;  /* 0xff800000163a7808 */ /* 0x000fe40005000000 */
[----:B------:R-:W-:Y:S02]  /*a280*/  ISETP.GE.AND P4, PT, R9, R149, PT ;  /* 0x000000950900720c */ /* 0x000fe40003f86270 */
[----:B------:R-:W-:-:S02]  /*a290*/  FSEL R194, R16, -INF , !P5 ;  /* 0xff80000010c27808 */ /* 0x000fc40006800000 */
[----:B------:R-:W-:Y:S02]  /*a2a0*/  FSEL R175, R12, -INF , !P3 ;  /* 0xff8000000caf7808 */ /* 0x000fe40005800000 */
[-C--:B------:R-:W-:Y:S02]  /*a2b0*/  ISETP.GE.AND P2, PT, R25, R148.reuse, PT ;  /* 0x000000941900720c */ /* 0x080fe40003f46270 */
[--C-:B------:R-:W-:Y:S02]  /*a2c0*/  LOP3.LUT R22, R122, 0xe0, R198.reuse, 0xfe, !PT ;  /* 0x000000e07a167812 */ /* 0x100fe400078efec6 */
[-C--:B------:R-:W-:Y:S02]  /*a2d0*/  ISETP.GE.AND P5, PT, R24, R148.reuse, PT ;  /* 0x000000941800720c */ /* 0x080fe40003fa6270 */
[----:B------:R-:W-:Y:S02]  /*a2e0*/  ISETP.GE.AND P3, PT, R9, R148, PT ;  /* 0x000000940900720c */ /* 0x000fe40003f66270 */
[----:B------:R-:W-:-:S02]  /*a2f0*/  LOP3.LUT R9, R122, 0xe8, R198, 0xfe, !PT ;  /* 0x000000e87a097812 */ /* 0x000fc400078efec6 */
[----:B------:R-:W-:Y:S02]  /*a300*/  FSEL R41, R41, -INF , !P4 ;  /* 0xff80000029297808 */ /* 0x000fe40006000000 */
[----:B------:R-:W-:Y:S02]  /*a310*/  FSEL R65, R18, -INF , !P2 ;  /* 0xff80000012417808 */ /* 0x000fe40005000000 */
[----:B------:R-:W-:Y:S02]  /*a320*/  ISETP.GE.AND P4, PT, R22, R149, PT ;  /* 0x000000951600720c */ /* 0x000fe40003f86270 */
[----:B------:R-:W-:Y:S02]  /*a330*/  FSEL R66, R14, -INF , !P5 ;  /* 0xff8000000e427808 */ /* 0x000fe40006800000 */
[----:B------:R-:W-:Y:S02]  /*a340*/  FSEL R43, R43, -INF , !P3 ;  /* 0xff8000002b2b7808 */ /* 0x000fe40005800000 */
[----:B------:R-:W-:-:S02]  /*a350*/  ISETP.GE.AND P2, PT, R22, R148, PT ;  /* 0x000000941600720c */ /* 0x000fc40003f46270 */
[----:B------:R-:W-:Y:S02]  /*a360*/  IADD3 R130, R130, 0xf9, RZ ;  /* 0x000000f982827810 */ /* 0x000fe40007ffe0ff */
[CC--:B------:R-:W-:Y:S02]  /*a370*/  ISETP.GE.AND P5, PT, R9.reuse, R149.reuse, PT ;  /* 0x000000950900720c */ /* 0x0c0fe40003fa6270 */
[----:B------:R-:W-:Y:S02]  /*a380*/  ISETP.GE.AND P3, PT, R9, R148, PT ;  /* 0x000000940900720c */ /* 0x000fe40003f66270 */
[----:B------:R-:W-:Y:S02]  /*a390*/  LOP3.LUT R9, R122, 0xf0, R198, 0xfe, !PT ;  /* 0x000000f07a097812 */ /* 0x000fe400078efec6 */
[----:B------:R-:W-:Y:S02]  /*a3a0*/  FSEL R169, R28, -INF , !P4 ;  /* 0xff8000001ca97808 */ /* 0x000fe40006000000 */
[----:B------:R-:W-:-:S02]  /*a3b0*/  ISETP.GE.AND P4, PT, R130, R149, PT ;  /* 0x000000958200720c */ /* 0x000fc40003f86270 */
[----:B------:R-:W-:Y:S02]  /*a3c0*/  FSEL R67, R30, -INF , !P2 ;  /* 0xff8000001e437808 */ /* 0x000fe40005000000 */
[----:B------:R-:W-:Y:S02]  /*a3d0*/  ISETP.GE.AND P2, PT, R9, R149, PT ;  /* 0x000000950900720c */ /* 0x000fe40003f46270 */
[----:B------:R-:W-:Y:S02]  /*a3e0*/  LOP3.LUT R198, R122, 0xf8, R198, 0xfe, !PT ;  /* 0x000000f87ac67812 */ /* 0x000fe400078efec6 */
[----:B------:R-:W-:Y:S02]  /*a3f0*/  FSEL R68, R5, -INF , !P4 ;  /* 0xff80000005447808 */ /* 0x000fe40006000000 */
[----:B------:R-:W-:Y:S02]  /*a400*/  ISETP.GE.AND P4, PT, R9, R148, PT ;  /* 0x000000940900720c */ /* 0x000fe40003f86270 */
[----:B------:R-:W-:-:S02]  /*a410*/  FSEL R69, R8, -INF , !P5 ;  /* 0xff80000008457808 */ /* 0x000fc40006800000 */
[----:B------:R-:W-:Y:S02]  /*a420*/  FSEL R70, R10, -INF , !P3 ;  /* 0xff8000000a467808 */ /* 0x000fe40005800000 */
[----:B------:R-:W-:Y:S02]  /*a430*/  FSEL R40, R40, -INF , !P2 ;  /* 0xff80000028287808 */ /* 0x000fe40005000000 */
[C---:B------:R-:W-:Y:S02]  /*a440*/  ISETP.GE.AND P5, PT, R198.reuse, R149, PT ;  /* 0x00000095c600720c */ /* 0x040fe40003fa6270 */
[-C--:B------:R-:W-:Y:S02]  /*a450*/  ISETP.GE.AND P3, PT, R198, R148.reuse, PT ;  /* 0x00000094c600720c */ /* 0x080fe40003f66270 */
[----:B------:R-:W-:Y:S02]  /*a460*/  ISETP.GE.AND P2, PT, R130, R148, PT ;  /* 0x000000948200720c */ /* 0x000fe40003f46270 */
[----:B------:R-:W-:-:S02]  /*a470*/  FSEL R72, R42, -INF , !P4 ;  /* 0xff8000002a487808 */ /* 0x000fc40006000000 */
[----:B------:R-:W-:Y:S02]  /*a480*/  FSEL R42, R7, -INF , !P2 ;  /* 0xff800000072a7808 */ /* 0x000fe40005000000 */
[----:B------:R-:W-:Y:S02]  /*a490*/  FSEL R73, R4, -INF , !P5 ;  /* 0xff80000004497808 */ /* 0x000fe40006800000 */
[----:B------:R-:W-:Y:S01]  /*a4a0*/  FSEL R71, R6, -INF , !P3 ;  /* 0xff80000006477808 */ /* 0x000fe20005800000 */
[----:B------:R-:W-:Y:S05]  /*a4b0*/  @!P1 BRA `(.L_x_724) ;  /* 0x00000a7000009947 */ /* 0x000fea0003800000 */
[----:B------:R-:W-:Y:S05]  /*a4c0*/  @!P6 BRA `(.L_x_725) ;  /* 0x000003b00000e947 */ /* 0x000fea0003800000 */
[----:B------:R-:W-:Y:S02]  /*a4d0*/  IABS R4, c[0x0][0x2d0] ;  /* 0x0000b40000047a13 */ /* 0x000fe40000000000 */
[----:B------:R-:W-:Y:S02]  /*a4e0*/  IADD3 R10, R122, -0x100, RZ ;  /* 0xffffff007a0a7810 */ /* 0x000fe40007ffe0ff */
[----:B------:R-:W1:Y:S01]  /*a4f0*/  I2F.RP R24, R4 ;  /* 0x0000000400187306 */ /* 0x000e620000209400 */
[----:B------:R-:W-:-:S02]  /*a500*/  IABS R8, R122 ;  /* 0x0000007a00087213 */ /* 0x000fc40000000000 */
[----:B------:R-:W-:Y:S02]  /*a510*/  IABS R6, R10 ;  /* 0x0000000a00067213 */ /* 0x000fe40000000000 */
[----:B------:R-:W-:Y:S02]  /*a520*/  LOP3.LUT R122, R122, c[0x0][0x2d0], RZ, 0x3c, !PT ;  /* 0x0000b4007a7a7a12 */ /* 0x000fe400078e3cff */
[----:B------:R-:W-:Y:S02]  /*a530*/  LOP3.LUT R10, R10, c[0x0][0x2d0], RZ, 0x3c, !PT ;  /* 0x0000b4000a0a7a12 */ /* 0x000fe400078e3cff */
[----:B------:R-:W-:Y:S01]  /*a540*/  ISETP.GE.AND P3, PT, R122, RZ, PT ;  /* 0x000000ff7a00720c */ /* 0x000fe20003f66270 */
        /* <DEDUP_REMOVED lines=12> */
[C---:B------:R-:W-:Y:S01]  /*a610*/  IMAD R5, R4.reuse, R5, R6 ;  /* 0x0000000504057224 */ /* 0x040fe200078e0206 */
[----:B------:R-:W-:Y:S02]  /*a620*/  LOP3.LUT R6, RZ, c[0x0][0x2d0], RZ, 0x33, !PT ;  /* 0x0000b400ff067a12 */ /* 0x000fe400078e33ff */
        /* <DEDUP_REMOVED lines=8> */
[----:B------:R-:W-:Y:S02]  /*a6b0*/  @!P2 IADD3 R9, R9, 0x1, RZ ;  /* 0x000000010909a810 */ /* 0x000fe40007ffe0ff */
[----:B------:R-:W-:-:S07]  /*a6c0*/  ISETP.NE.AND P2, PT, RZ, c[0x0][0x2d0], PT ;  /* 0x0000b400ff007a0c */ /* 0x000fce0003f45270 */
        /* <DEDUP_REMOVED lines=27> */
.L_x_725:
[----:B------:R-:W-:-:S04]  /*a880*/  LEA R7, -R155, RZ, 0x8 ;  /* 0x000000ff9b077211 */ /* 0x000fc800078e41ff */
[----:B------:R-:W-:Y:S02]  /*a890*/  SHF.R.S32.HI R6, RZ, 0x1f, R7 ;  /* 0x0000001fff067819 */ /* 0x000fe40000011407 */
.L_x_726:
[C---:B------:R-:W-:Y:S01]  /*a8a0*/  @!P0 IADD3 R8, P2, P1, R7.reuse, R197, R213 ;  /* 0x000000c507088210 */ /* 0x040fe2000795e0d5 */
[----:B------:R-:W-:Y:S01]  /*a8b0*/  @!P0 IMAD.MOV.U32 R9, RZ, RZ, R196 ;  /* 0x000000ffff098224 */ /* 0x000fe200078e00c4 */
[----:B------:R1:W-:Y:S01]  /*a8c0*/  @P0 STS [R217+0x1004], RZ ;  /* 0x001004ffd9000388 */ /* 0x0003e20000000800 */
[----:B------:R-:W-:Y:S01]  /*a8d0*/  @!P0 IMAD.MOV.U32 R4, RZ, RZ, c[0x0][0x19c] ;  /* 0x00006700ff048624 */ /* 0x000fe200078e00ff */
[----:B------:R-:W-:Y:S01]  /*a8e0*/  @!P0 IADD3.X R5, R6, R196, R212, P2, P1 ;  /* 0x000000c406058210 */ /* 0x000fe200017e24d4 */
[----:B------:R-:W-:Y:S01]  /*a8f0*/  @!P0 IMAD.MOV.U32 R12, RZ, RZ, c[0x0][0x19c] ;  /* 0x00006700ff0c8624 */ /* 0x000fe200078e00ff */
[----:B------:R-:W-:Y:S01]  /*a900*/  @!P0 LEA R28, P1, R8, c[0x0][0x168], 0x1 ;  /* 0x00005a00081c8a11 */ /* 0x000fe200078208ff */
[----:B------:R-:W-:Y:S01]  /*a910*/  @!P0 IMAD R4, R4, 0x60, RZ ;  /* 0x0000006004048824 */ /* 0x000fe200078e02ff */
[C---:B------:R-:W-:Y:S01]  /*a920*/  @!P0 LEA R24, P2, R7.reuse, R229, 0x1 ;  /* 0x000000e507188211 */ /* 0x040fe200078408ff */
[----:B------:R1:W-:Y:S01]  /*a930*/  @P0 STS.64 [R217+0x1008], RZ ;  /* 0x001008ffd9000388 */ /* 0x0003e20000000a00 */
[----:B------:R-:W-:Y:S01]  /*a940*/  @!P0 LEA.HI.X R29, R8, c[0x0][0x16c], R5, 0x1, P1 ;  /* 0x00005b00081d8a11 */ /* 0x000fe200008f0c05 */
[--C-:B------:R-:W-:Y:S01]  /*a950*/  @!P0 IMAD.MOV.U32 R8, RZ, RZ, R197.reuse ;  /* 0x000000ffff088224 */ /* 0x100fe200078e00c5 */
[----:B------:R-:W-:Y:S01]  /*a960*/  @!P0 LEA.HI.X R25, R7, R228, R6, 0x1, P2 ;  /* 0x000000e407198211 */ /* 0x000fe200010f0c06 */
[----:B------:R1:W-:Y:S01]  /*a970*/  @P0 STS [R217+0x1000], RZ ;  /* 0x001000ffd9000388 */ /* 0x0003e20000000800 */
[----:B------:R-:W-:Y:S01]  /*a980*/  @!P0 IMAD.MOV.U32 R26, RZ, RZ, R197 ;  /* 0x000000ffff1a8224 */ /* 0x000fe200078e00c5 */
[----:B------:R-:W-:Y:S01]  /*a990*/  BSSY B0, `(.L_x_727) ;  /* 0x0000056000007945 */ /* 0x000fe20003800000 */
[----:B------:R-:W-:Y:S01]  /*a9a0*/  @!P0 IMAD.WIDE.U32 R8, R155, 0x60, R8 ;  /* 0x000000609b088825 */ /* 0x000fe200078e0008 */
[----:B------:R-:W-:Y:S01]  /*a9b0*/  @!PT LDS RZ, [RZ] ;  /* 0x00000000fffff984 */ /* 0x000fe20000000800 */
[----:B------:R-:W-:Y:S01]  /*a9c0*/  @!PT LDS RZ, [RZ] ;  /* 0x00000000fffff984 */ /* 0x000fe20000000800 */
[----:B------:R-:W-:Y:S01]  /*a9d0*/  @!PT LDS RZ, [RZ] ;  /* 0x00000000fffff984 */ /* 0x000fe20000000800 */
[----:B------:R2:W-:Y:S03]  /*a9e0*/  @!P0 LDGSTS.E.BYPASS.LTC128B.128 [R217+0x1000], [R24.64] ;  /* 0x0100000018d98fae */ /* 0x0005e6000b901d46 */
[----:B------:R-:W-:Y:S01]  /*a9f0*/  @!P0 IMAD.MOV.U32 R27, RZ, RZ, R196 ;  /* 0x000000ffff1b8224 */ /* 0x000fe200078e00c4 */
[----:B------:R-:W-:Y:S01]  /*aa00*/  @!P0 IADD3 R11, P1, R7, R8, RZ ;  /* 0x00000008070b8210 */ /* 0x000fe20007f3e0ff */
[----:B------:R-:W-:Y:S01]  /*aa10*/  @!P0 IMAD.MOV.U32 R8, RZ, RZ, c[0x0][0x19c] ;  /* 0x00006700ff088624 */ /* 0x000fe200078e00ff */
[----:B------:R1:W-:Y:S01]  /*aa20*/  @P0 STS.128 [R217+0x1800], RZ ;  /* 0x001800ffd9000388 */ /* 0x0003e20000000c00 */
[----:B------:R-:W-:Y:S01]  /*aa30*/  @!P0 IMAD.MOV.U32 R5, RZ, RZ, c[0x0][0x19c] ;  /* 0x00006700ff058624 */ /* 0x000fe200078e00ff */
[----:B------:R-:W-:Y:S01]  /*aa40*/  @!P0 IADD3.X R10, R6, R4, R9, P1, !PT ;  /* 0x00000004060a8210 */ /* 0x000fe20000ffe409 */
[----:B------:R-:W-:Y:S01]  /*aa50*/  @!P0 IMAD.MOV.U32 R4, RZ, RZ, c[0x0][0x19c] ;  /* 0x00006700ff048624 */ /* 0x000fe200078e00ff */
[CC--:B------:R-:W-:Y:S01]  /*aa60*/  @!P0 LEA R9, P2, R155.reuse, R197.reuse, 0x6 ;  /* 0x000000c59b098211 */ /* 0x0c0fe200078430ff */
[C---:B------:R-:W-:Y:S01]  /*aa70*/  @!P0 IMAD.WIDE.U32 R26, R155.reuse, 0xa0, R26 ;  /* 0x000000a09b1a8825 */ /* 0x040fe200078e001a */
[C---:B------:R-:W-:Y:S01]  /*aa80*/  @!P0 LEA R14, P1, R155.reuse, R197, 0x7 ;  /* 0x000000c59b0e8211 */ /* 0x040fe200078238ff */
[----:B------:R-:W-:Y:S01]  /*aa90*/  @!PT LDS RZ, [RZ] ;  /* 0x00000000fffff984 */ /* 0x000fe20000000800 */
[----:B------:R-:W-:Y:S01]  /*aaa0*/  @!PT LDS RZ, [RZ] ;  /* 0x00000000fffff984 */ /* 0x000fe20000000800 */
[----:B------:R-:W-:Y:S01]  /*aab0*/  @!PT LDS RZ, [RZ] ;  /* 0x00000000fffff984 */ /* 0x000fe20000000800 */
[----:B------:R1:W-:Y:S01]  /*aac0*/  @!P0 LDGSTS.E.BYPASS.LTC128B.128 [R217+0x1800], [R28.64] ;  /* 0x018000001cd98fae */ /* 0x0003e2000b901d46 */
[-C--:B------:R-:W-:Y:S01]  /*aad0*/  @!P0 LEA.HI.X R8, R155, R196.reuse, R8, 0x6, P2 ;  /* 0x000000c49b088211 */ /* 0x080fe200010f3408 */
[----:B------:R-:W-:Y:S01]  /*aae0*/  @!P0 IMAD R4, R4, 0xc0, RZ ;  /* 0x000000c004048824 */ /* 0x000fe200078e02ff */
[----:B------:R-:W-:Y:S01]  /*aaf0*/  @!P0 IADD3 R9, P2, R7, R9, RZ ;  /* 0x0000000907098210 */ /* 0x000fe20007f5e0ff */
[----:B------:R-:W-:Y:S01]  /*ab00*/  @!P0 IMAD R5, R5, 0xa0, RZ ;  /* 0x000000a005058824 */ /* 0x000fe200078e02ff */
[----:B------:R-:W-:Y:S01]  /*ab10*/  @!P0 LEA.HI.X R12, R155, R196, R12, 0x7, P1 ;  /* 0x000000c49b0c8211 */ /* 0x000fe200008f3c0c */
[----:B------:R1:W-:Y:S01]  /*ab20*/  @P0 STS.128 [R217+0x2000], RZ ;  /* 0x002000ffd9000388 */ /* 0x0003e20000000c00 */
[C---:B------:R-:W-:Y:S01]  /*ab30*/  @!P0 IADD3 R14, P3, R7.reuse, R14, RZ ;  /* 0x0000000e070e8210 */ /* 0x040fe20007f7e0ff */
[----:B------:R-:W-:Y:S01]  /*ab40*/  @!P0 IMAD.X R8, R6, 0x1, R8, P2 ;  /* 0x0000000106088824 */ /* 0x000fe200010e0608 */
[----:B------:R-:W-:-:S03]  /*ab50*/  @!P0 IADD3 R16, P2, R7, R26, RZ ;  /* 0x0000001a07108210 */ /* 0x000fc60007f5e0ff */
[----:B------:R-:W-:Y:S01]  /*ab60*/  @!P0 IMAD.X R12, R6, 0x1, R12, P3 ;  /* 0x00000001060c8824 */ /* 0x000fe200018e060c */
[----:B------:R-:W-:Y:S01]  /*ab70*/  @!P0 LEA R30, P3, R14, c[0x0][0x168], 0x1 ;  /* 0x00005a000e1e8a11 */ /* 0x000fe200078608ff */
[----:B--2---:R-:W-:Y:S01]  /*ab80*/  @!P0 IMAD.MOV.U32 R24, RZ, RZ, R197 ;  /* 0x000000ffff188224 */ /* 0x004fe200078e00c5 */
[----:B------:R-:W-:Y:S01]  /*ab90*/  @!P0 IADD3.X R5, R6, R5, R27, P2, !PT ;  /* 0x0000000506058210 */ /* 0x000fe200017fe41b */
[----:B------:R-:W-:Y:S01]  /*aba0*/  @!P0 IMAD.MOV.U32 R25, RZ, RZ, R196 ;  /* 0x000000ffff198224 */ /* 0x000fe200078e00c4 */
[----:B------:R-:W-:Y:S02]  /*abb0*/  @!P0 LEA R26, P2, R16, c[0x0][0x168], 0x1 ;  /* 0x00005a00101a8a11 */ /* 0x000fe400078408ff */
[----:B------:R-:W-:Y:S01]  /*abc0*/  @!P0 LEA.HI.X R31, R14, c[0x0][0x16c], R12, 0x1, P3 ;  /* 0x00005b000e1f8a11 */ /* 0x000fe200018f0c0c */
[----:B------:R-:W-:Y:S01]  /*abd0*/  @!P0 IMAD.WIDE.U32 R24, R155, 0xc0, R24 ;  /* 0x000000c09b188825 */ /* 0x000fe200078e0018 */
[----:B------:R-:W-:-:S04]  /*abe0*/  @!P0 LEA.HI.X R27, R16, c[0x0][0x16c], R5, 0x1, P2 ;  /* 0x00005b00101b8a11 */ /* 0x000fc800010f0c05 */
[----:B------:R-:W-:Y:S02]  /*abf0*/  @!P0 IADD3 R18, P1, R7, R24, RZ ;  /* 0x0000001807128210 */ /* 0x000fe40007f3e0ff */
[C---:B------:R-:W-:Y:S02]  /*ac00*/  @!P0 LEA R24, P4, R9.reuse, c[0x0][0x168], 0x1 ;  /* 0x00005a0009188a11 */ /* 0x040fe400078808ff */
[----:B------:R-:W-:Y:S02]  /*ac10*/  @!P0 IADD3.X R4, R6, R4, R25, P1, !PT ;  /* 0x0000000406048210 */ /* 0x000fe40000ffe419 */
[----:B------:R-:W-:Y:S02]  /*ac20*/  @!P0 LEA.HI.X R25, R9, c[0x0][0x16c], R8, 0x1, P4 ;  /* 0x00005b0009198a11 */ /* 0x000fe400020f0c08 */
[C---:B------:R-:W-:Y:S02]  /*ac30*/  @!P0 LEA R80, P4, R11.reuse, c[0x0][0x168], 0x1 ;  /* 0x00005a000b508a11 */ /* 0x040fe400078808ff */
[----:B------:R-:W-:Y:S01]  /*ac40*/  @!P0 LEA R8, P1, R18, c[0x0][0x168], 0x1 ;  /* 0x00005a0012088a11 */ /* 0x000fe200078208ff */
[----:B------:R-:W-:Y:S01]  /*ac50*/  @!PT LDS RZ, [RZ] ;  /* 0x00000000fffff984 */ /* 0x000fe20000000800 */
[----:B------:R-:W-:Y:S01]  /*ac60*/  @!PT LDS RZ, [RZ] ;  /* 0x00000000fffff984 */ /* 0x000fe20000000800 */
[----:B------:R-:W-:Y:S01]  /*ac70*/  @!PT LDS RZ, [RZ] ;  /* 0x00000000fffff984 */ /* 0x000fe20000000800 */
[----:B------:R1:W-:Y:S01]  /*ac80*/  @!P0 LDGSTS.E.BYPASS.LTC128B.128 [R217+0x2000], [R24.64] ;  /* 0x0200000018d98fae */ /* 0x0003e2000b901d46 */
[----:B------:R-:W-:-:S02]  /*ac90*/  @!P0 LEA.HI.X R81, R11, c[0x0][0x16c], R10, 0x1, P4 ;  /* 0x00005b000b518a11 */ /* 0x000fc400020f0c0a */
[----:B------:R-:W-:Y:S01]  /*aca0*/  @!P0 LEA.HI.X R9, R18, c[0x0][0x16c], R4, 0x1, P1 ;  /* 0x00005b0012098a11 */ /* 0x000fe200008f0c04 */
        /* <DEDUP_REMOVED lines=22> */
[----:B------:R-:W-:Y:S01]  /*ae10*/  LOP3.LUT R197, R197, R196, RZ, 0x3c, !PT ;  /* 0x000000c4c5c57212 */ /* 0x000fe200078e3cff */
[----:B------:R-:W-:-:S02]  /*ae20*/  ULDC UR4, c[0x0][0x19c] ;  /* 0x0000670000047ab9 */ /* 0x000fc40000000800 */
[----:B------:R-:W-:Y:S01]  /*ae30*/  UIMAD UR4, UR4, 0xe0, URZ ;  /* 0x000000e0040478a4 */ /* 0x000fe2000f8e023f */
[----:B------:R-:W-:-:S04]  /*ae40*/  LOP3.LUT R196, R197, R196, RZ, 0x3c, !PT ;  /* 0x000000c4c5c47212 */ /* 0x000fc800078e3cff */
[----:B------:R-:W-:-:S05]  /*ae50*/  LOP3.LUT R197, R197, R196, RZ, 0x3c, !PT ;  /* 0x000000c4c5c57212 */ /* 0x000fca00078e3cff */
[----:B------:R-:W-:-:S05]  /*ae60*/  IMAD.WIDE.U32 R196, R155, 0xe0, R196 ;  /* 0x000000e09bc47825 */ /* 0x000fca00078e00c4 */
[----:B------:R-:W-:-:S04]  /*ae70*/  IADD3 R5, P0, R7, R196, RZ ;  /* 0x000000c407057210 */ /* 0x000fc80007f1e0ff */
[----:B------:R-:W-:Y:S02]  /*ae80*/  IADD3.X R4, R6, UR4, R197, P0, !PT ;  /* 0x0000000406047c10 */ /* 0x000fe400087fe4c5 */
[----:B-1----:R-:W-:-:S04]  /*ae90*/  LEA R8, P0, R5, c[0x0][0x168], 0x1 ;  /* 0x00005a0005087a11 */ /* 0x002fc800078008ff */
[----:B------:R-:W-:-:S05]  /*aea0*/  LEA.HI.X R9, R5, c[0x0][0x16c], R4, 0x1, P0 ;  /* 0x00005b0005097a11 */ /* 0x000fca00000f0c04 */
[----:B------:R-:W-:Y:S01]  /*aeb0*/  @!PT LDS RZ, [RZ] ;  /* 0x00000000fffff984 */ /* 0x000fe20000000800 */
[----:B------:R-:W-:Y:S01]  /*aec0*/  @!PT LDS RZ, [RZ] ;  /* 0x00000000fffff984 */ /* 0x000fe20000000800 */
[----:B------:R-:W-:Y:S01]  /*aed0*/  @!PT LDS RZ, [RZ] ;  /* 0x00000000fffff984 */ /* 0x000fe20000000800 */
[----:B------:R1:W-:Y:S04]  /*aee0*/  LDGSTS.E.BYPASS.LTC128B.128 [R217+0x4800], [R8.64] ;  /* 0x0480000008d97fae */ /* 0x0003e8000b901d46 */
.L_x_728:
[----:B------:R-:W-:Y:S05]  /*aef0*/  BSYNC B0 ;  /* 0x0000000000007941 */ /* 0x000fea0003800000 */
.L_x_727:
[----:B------:R-:W0:Y:S01]  /*af00*/  LDGDEPBAR ;  /* 0x00000000000079af */ /* 0x000e220000000000 */
[----:B------:R-:W-:-:S04]  /*af10*/  LEA R229, P0, R7, R229, 0x1 ;  /* 0x000000e507e57211 */ /* 0x000fc800078008ff */
[----:B------:R-:W-:Y:S02]  /*af20*/  LEA.HI.X R228, R7, R228, R6, 0x1, P0 ;  /* 0x000000e407e47211 */ /* 0x000fe400000f0c06 */
.L_x_724:
[----:B------:R-:W-:Y:S01]  /*af30*/  FMNMX.FTZ R5, R2, R93, !PT ;  /* 0x0000005d02057209 */ /* 0x000fe20007810000 */
[----:B-1----:R-:W-:Y:S01]  /*af40*/  LDSM.16.MT88.4 R24, [R150+0x5400] ;  /* 0x005400009618783b */ /* 0x002fe20000004200 */
[----:B------:R-:W-:Y:S02]  /*af50*/  FMNMX.FTZ R113, R0, R190, !PT ;  /* 0x000000be00717209 */ /* 0x000fe40007810000 */
[----:B------:R-:W-:Y:S02]  /*af60*/  FMNMX.FTZ R5, R129, R5, !PT ;  /* 0x0000000581057209 */ /* 0x000fe40007810000 */
[----:B------:R-:W-:Y:S02]  /*af70*/  FMNMX.FTZ R113, R154, R113, !PT ;  /* 0x000000719a717209 */ /* 0x000fe40007810000 */
[----:B------:R-:W-:Y:S02]  /*af80*/  FMNMX.FTZ R5, R87, R5, !PT ;  /* 0x0000000557057209 */ /* 0x000fe40007810000 */
[----:B------:R-:W-:-:S02]  /*af90*/  FMNMX.FTZ R113, R193, R113, !PT ;  /* 0x00000071c1717209 */ /* 0x000fc40007810000 */
[----:B------:R-:W-:Y:S02]  /*afa0*/  FMNMX.FTZ R5, R126, R5, !PT ;  /* 0x000000057e057209 */ /* 0x000fe40007810000 */
        /* <DEDUP_REMOVED lines=120> */
[----:B------:R-:W-:-:S03]  /*b730*/  FMNMX.FTZ R113, R42, R113, !PT ;  /* 0x000000712a717209 */ /* 0x000fc60007810000 */
[----:B------:R-:W1:Y:S02]  /*b740*/  SHFL.BFLY PT, R4, R5, 0x2, 0x1f ;  /* 0x0c401f0005047f89 */ /* 0x000e6400000e0000 */
[----:B-1----:R-:W-:-:S05]  /*b750*/  FMNMX.FTZ R4, R5, R4, !PT ;  /* 0x0000000405047209 */ /* 0x002fca0007810000 */
[----:B------:R-:W1:Y:S02]  /*b760*/  SHFL.BFLY PT, R114, R4, 0x1, 0x1f ;  /* 0x0c201f0004727f89 */ /* 0x000e6400000e0000 */
[----:B-1----:R-:W-:Y:S02]  /*b770*/  FMNMX.FTZ R114, R4, R114, !PT ;  /* 0x0000007204727209 */ /* 0x002fe40007810000 */
[----:B------:R-:W1:Y:S02]  /*b780*/  SHFL.BFLY PT, R4, R113, 0x2, 0x1f ;  /* 0x0c401f0071047f89 */ /* 0x000e6400000e0000 */
[C---:B------:R-:W-:Y:S01]  /*b790*/  FSETP.NEU.FTZ.AND P1, PT, R114.reuse, -INF , PT ;  /* 0xff8000007200780b */ /* 0x040fe20003f3d000 */
[----:B------:R-:W-:-:S03]  /*b7a0*/  FMUL.FTZ R112, R114, c[0x0][0x23c] ;  /* 0x00008f0072707a20 */ /* 0x000fc60000410000 */
[----:B------:R-:W-:Y:S02]  /*b7b0*/  FSEL R8, R114, RZ, P1 ;  /* 0x000000ff72087208 */ /* 0x000fe40000800000 */
[----:B------:R-:W-:-:S03]  /*b7c0*/  FSEL R112, R112, RZ, P1 ;  /* 0x000000ff70707208 */ /* 0x000fc60000800000 */
[----:B------:R-:W-:Y:S02]  /*b7d0*/  FADD.FTZ R8, R2, -R8 ;  /* 0x8000000802087221 */ /* 0x000fe40000010000 */
[--C-:B------:R-:W-:Y:S02]  /*b7e0*/  FFMA.FTZ R86, R79, c[0x0][0x23c], -R112.reuse ;  /* 0x00008f004f567a23 */ /* 0x100fe40000010870 */
[--C-:B------:R-:W-:Y:S02]  /*b7f0*/  FFMA.FTZ R79, R74, c[0x0][0x23c], -R112.reuse ;  /* 0x00008f004a4f7a23 */ /* 0x100fe40000010870 */
[--C-:B------:R-:W-:Y:S02]  /*b800*/  FFMA.FTZ R159, R129, c[0x0][0x23c], -R112.reuse ;  /* 0x00008f00819f7a23 */ /* 0x100fe40000010870 */
[--C-:B------:R-:W-:Y:S01]  /*b810*/  FFMA.FTZ R129, R158, c[0x0][0x23c], -R112.reuse ;  /* 0x00008f009e817a23 */ /* 0x100fe20000010870 */
[----:B------:R-:W-:Y:S01]  /*b820*/  MUFU.EX2 R86, R86 ;  /* 0x0000005600567308 */ /* 0x000fe20000000800 */
[----:B------:R-:W-:-:S02]  /*b830*/  FFMA.FTZ R160, R93, c[0x0][0x23c], -R112 ;  /* 0x00008f005da07a23 */ /* 0x000fc40000010870 */
[--C-:B------:R-:W-:Y:S01]  /*b840*/  FFMA.FTZ R155, R87, c[0x0][0x23c], -R112.reuse ;  /* 0x00008f00579b7a23 */ /* 0x100fe20000010870 */
[----:B-1----:R-:W-:Y:S01]  /*b850*/  FMNMX.FTZ R113, R113, R4, !PT ;  /* 0x0000000471717209 */ /* 0x002fe20007810000 */
[--C-:B------:R-:W-:Y:S02]  /*b860*/  FFMA.FTZ R149, R126, c[0x0][0x23c], -R112.reuse ;  /* 0x00008f007e957a23 */ /* 0x100fe40000010870 */
[----:B------:R-:W-:Y:S01]  /*b870*/  FMUL.FTZ R8, R8, c[0x0][0x23c] ;  /* 0x00008f0008087a20 */ /* 0x000fe20000410000 */
[----:B------:R-:W-:Y:S01]  /*b880*/  MUFU.EX2 R160, R160 ;  /* 0x000000a000a07308 */ /* 0x000fe20000000800 */
[----:B------:R-:W1:Y:S01]  /*b890*/  SHFL.BFLY PT, R4, R113, 0x1, 0x1f ;  /* 0x0c201f0071047f89 */ /* 0x000e6200000e0000 */
[--C-:B------:R-:W-:Y:S02]  /*b8a0*/  FFMA.FTZ R122, R162, c[0x0][0x23c], -R112.reuse ;  /* 0x00008f00a27a7a23 */ /* 0x100fe40000010870 */
[--C-:B------:R-:W-:Y:S02]  /*b8b0*/  FFMA.FTZ R117, R161, c[0x0][0x23c], -R112.reuse ;  /* 0x00008f00a1757a23 */ /* 0x100fe40000010870 */
[----:B------:R-:W-:-:S02]  /*b8c0*/  FFMA.FTZ R130, R95, c[0x0][0x23c], -R112 ;  /* 0x00008f005f827a23 */ /* 0x000fc40000010870 */
[----:B------:R-:W2:Y:S01]  /*b8d0*/  MUFU.EX2 R159, R159 ;  /* 0x0000009f009f7308 */ /* 0x000ea20000000800 */
[--C-:B------:R-:W-:Y:S02]  /*b8e0*/  FFMA.FTZ R82, R75, c[0x0][0x23c], -R112.reuse ;  /* 0x00008f004b527a23 */ /* 0x100fe40000010870 */
[--C-:B------:R-:W-:Y:S02]  /*b8f0*/  FFMA.FTZ R95, R88, c[0x0][0x23c], -R112.reuse ;  /* 0x00008f00585f7a23 */ /* 0x100fe40000010870 */
[--C-:B------:R-:W-:Y:S02]  /*b900*/  FFMA.FTZ R87, R23, c[0x0][0x23c], -R112.reuse ;  /* 0x00008f0017577a23 */ /* 0x100fe40000010870 */
[--C-:B------:R-:W-:Y:S01]  /*b910*/  FFMA.FTZ R75, R20, c[0x0][0x23c], -R112.reuse ;  /* 0x00008f00144b7a23 */ /* 0x100fe20000010870 */
[----:B------:R-:W-:Y:S01]  /*b920*/  MUFU.EX2 R155, R155 ;  /* 0x0000009b009b7308 */ /* 0x000fe20000000800 */
[--C-:B------:R-:W-:Y:S02]  /*b930*/  FFMA.FTZ R90, R77, c[0x0][0x23c], -R112.reuse ;  /* 0x00008f004d5a7a23 */ /* 0x100fe40000010870 */
[----:B------:R-:W-:-:S02]  /*b940*/  FFMA.FTZ R88, R85, c[0x0][0x23c], -R112 ;  /* 0x00008f0055587a23 */ /* 0x000fc40000010870 */
[--C-:B------:R-:W-:Y:S02]  /*b950*/  FFMA.FTZ R85, R17, c[0x0][0x23c], -R112.reuse ;  /* 0x00008f0011557a23 */ /* 0x100fe40000010870 */
[--C-:B------:R-:W-:Y:S01]  /*b960*/  FFMA.FTZ R83, R19, c[0x0][0x23c], -R112.reuse ;  /* 0x00008f0013537a23 */ /* 0x100fe20000010870 */
[----:B------:R-:W3:Y:S01]  /*b970*/  MUFU.EX2 R149, R149 ;  /* 0x0000009500957308 */ /* 0x000ee20000000800 */
[----:B-1----:R-:W-:Y:S01]  /*b980*/  FMNMX.FTZ R113, R113, R4, !PT ;  /* 0x0000000471717209 */ /* 0x002fe20007810000 */
[--C-:B------:R-:W-:Y:S01]  /*b990*/  FFMA.FTZ R81, R13, c[0x0][0x23c], -R112.reuse ;  /* 0x00008f000d517a23 */ /* 0x100fe20000010870 */
[----:B------:R-:W1:Y:S01]  /*b9a0*/  LDSM.16.MT88.4 R4, [R151+0x5000] ;  /* 0x005000009704783b */ /* 0x000e620000004200 */
[--C-:B------:R-:W-:Y:S01]  /*b9b0*/  FFMA.FTZ R77, R15, c[0x0][0x23c], -R112.reuse ;  /* 0x00008f000f4d7a23 */ /* 0x100fe20000010870 */
[C---:B------:R-:W-:Y:S01]  /*b9c0*/  FSETP.NEU.FTZ.AND P0, PT, R113.reuse, -INF , PT ;  /* 0xff8000007100780b */ /* 0x040fe20003f1d000 */
[----:B------:R-:W-:Y:S01]  /*b9d0*/  FMUL.FTZ R74, R113, c[0x0][0x23c] ;  /* 0x00008f00714a7a20 */ /* 0x000fe20000410000 */
[----:B--2---:R-:W-:Y:S01]  /*b9e0*/  F2FP.BF16.PACK_AB R12, R159, R160 ;  /* 0x000000a09f0c723e */ /* 0x004fe200000010ff */
[----:B------:R-:W2:Y:S01]  /*b9f0*/  MUFU.EX2 R162, R8 ;  /* 0x0000000800a27308 */ /* 0x000ea20000000800 */
[----:B------:R-:W-:Y:S01]  /*ba00*/  FSEL R9, R113, RZ, P0 ;  /* 0x000000ff71097208 */ /* 0x000fe20000000000 */
[--C-:B------:R-:W-:Y:S01]  /*ba10*/  FFMA.FTZ R126, R101, c[0x0][0x23c], -R112.reuse ;  /* 0x00008f00657e7a23 */ /* 0x100fe20000010870 */
[----:B------:R-:W-:Y:S01]  /*ba20*/  FSEL R74, R74, RZ, P0 ;  /* 0x000000ff4a4a7208 */ /* 0x000fe20000000000 */
[----:B------:R-:W-:-:S02]  /*ba30*/  FFMA.FTZ R118, R103, c[0x0][0x23c], -R112 ;  /* 0x00008f0067767a23 */ /* 0x000fc40000010870 */
[----:B------:R-:W-:Y:S02]  /*ba40*/  FADD.FTZ R9, R0, -R9 ;  /* 0x8000000900097221 */ /* 0x000fe40000010000 */
[--C-:B------:R-:W-:Y:S01]  /*ba50*/  FFMA.FTZ R158, R190, c[0x0][0x23c], -R74.reuse ;  /* 0x00008f00be9e7a23 */ /* 0x100fe2000001084a */
[----:B---3--:R-:W-:Y:S01]  /*ba60*/  F2FP.BF16.PACK_AB R14, R149, R155 ;  /* 0x0000009b950e723e */ /* 0x008fe200000010ff */
[--C-:B------:R-:W-:Y:S01]  /*ba70*/  FFMA.FTZ R154, R154, c[0x0][0x23c], -R74.reuse ;  /* 0x00008f009a9a7a23 */ /* 0x100fe2000001084a */
[----:B------:R-:W-:Y:S01]  /*ba80*/  MUFU.EX2 R130, R130 ;  /* 0x0000008200827308 */ /* 0x000fe20000000800 */
[--C-:B------:R-:W-:Y:S02]  /*ba90*/  FFMA.FTZ R148, R193, c[0x0][0x23c], -R74.reuse ;  /* 0x00008f00c1947a23 */ /* 0x100fe4000001084a */
[----:B------:R-:W-:Y:S02]  /*baa0*/  FFMA.FTZ R2, R131, c[0x0][0x23c], -R74 ;  /* 0x00008f0083027a23 */ /* 0x000fe4000001084a */
[----:B------:R-:W-:-:S02]  /*bab0*/  FMUL.FTZ R9, R9, c[0x0][0x23c] ;  /* 0x00008f0009097a20 */ /* 0x000fc40000410000 */
[----:B------:R-:W-:Y:S01]  /*bac0*/  FFMA.FTZ R0, R21, c[0x0][0x23c], -R112 ;  /* 0x00008f0015007a23 */ /* 0x000fe20000010870 */
[----:B------:R-:W-:Y:S01]  /*bad0*/  MUFU.EX2 R158, R158 ;  /* 0x0000009e009e7308 */ /* 0x000fe20000000800 */
[----:B------:R-:W-:Y:S01]  /*bae0*/  LDSM.16.MT88.4 R20, [R151+0x5400] ;  /* 0x005400009714783b */ /* 0x000fe20000004200 */
[-C--:B--2---:R-:W-:Y:S02]  /*baf0*/  FMUL.FTZ R16, R144, R162.reuse ;  /* 0x000000a290107220 */ /* 0x084fe40000410000 */
[-C--:B------:R-:W-:Y:S02]  /*bb00*/  FMUL.FTZ R17, R145, R162.reuse ;  /* 0x000000a291117220 */ /* 0x080fe40000410000 */
[-C--:B------:R-:W-:Y:S02]  /*bb10*/  FMUL.FTZ R140, R140, R162.reuse ;  /* 0x000000a28c8c7220 */ /* 0x080fe40000410000 */
[----:B------:R-:W2:Y:S01]  /*bb20*/  MUFU.EX2 R154, R154 ;  /* 0x0000009a009a7308 */ /* 0x000ea20000000800 */
[----:B------:R-:W-:-:S02]  /*bb30*/  FMUL.FTZ R141, R141, R162 ;  /* 0x000000a28d8d7220 */ /* 0x000fc40000410000 */
[--C-:B------:R-:W-:Y:S02]  /*bb40*/  FFMA.FTZ R131, R192, c[0x0][0x23c], -R74.reuse ;  /* 0x00008f00c0837a23 */ /* 0x100fe4000001084a */
[--C-:B------:R-:W-:Y:S02]  /*bb50*/  FFMA.FTZ R144, R166, c[0x0][0x23c], -R74.reuse ;  /* 0x00008f00a6907a23 */ /* 0x100fe4000001084a */
[----:B------:R-:W-:Y:S01]  /*bb60*/  FFMA.FTZ R181, R181, c[0x0][0x23c], -R74 ;  /* 0x00008f00b5b57a23 */ /* 0x000fe2000001084a */
[----:B------:R-:W-:Y:S01]  /*bb70*/  MUFU.EX2 R148, R148 ;  /* 0x0000009400947308 */ /* 0x000fe20000000800 */
[-C--:B------:R-:W-:Y:S02]  /*bb80*/  FMUL.FTZ R136, R136, R162.reuse ;  /* 0x000000a288887220 */ /* 0x080fe40000410000 */
[-C--:B------:R-:W-:Y:S02]  /*bb90*/  FMUL.FTZ R137, R137, R162.reuse ;  /* 0x000000a289897220 */ /* 0x080fe40000410000 */
[----:B------:R-:W-:-:S02]  /*bba0*/  FMUL.FTZ R132, R132, R162 ;  /* 0x000000a284847220 */ /* 0x000fc40000410000 */
[----:B------:R-:W-:Y:S01]  /*bbb0*/  FMUL.FTZ R133, R133, R162 ;  /* 0x000000a285857220 */ /* 0x000fe20000410000 */
[----:B------:R-:W3:Y:S01]  /*bbc0*/  MUFU.EX2 R2, R2 ;  /* 0x0000000200027308 */ /* 0x000ee20000000800 */
[----:B--2---:R-:W-:Y:S01]  /*bbd0*/  F2FP.BF16.PACK_AB R13, R154, R158 ;  /* 0x0000009e9a0d723e */ /* 0x004fe200000010ff */
[--C-:B------:R-:W-:Y:S02]  /*bbe0*/  FFMA.FTZ R116, R204, c[0x0][0x23c], -R112.reuse ;  /* 0x00008f00cc747a23 */ /* 0x100fe40000010870 */
[----:B------:R-:W-:Y:S02]  /*bbf0*/  FFMA.FTZ R115, R180, c[0x0][0x23c], -R112 ;  /* 0x00008f00b4737a23 */ /* 0x000fe40000010870 */
[--C-:B------:R-:W-:Y:S02]  /*bc00*/  FFMA.FTZ R125, R125, c[0x0][0x23c], -R74.reuse ;  /* 0x00008f007d7d7a23 */ /* 0x100fe4000001084a */
[----:B------:R2:W4:Y:S01]  /*bc10*/  MUFU.EX2 R161, R9 ;  /* 0x0000000900a17308 */ /* 0x0005220000000800 */
[----:B------:R-:W-:-:S02]  /*bc20*/  FFMA.FTZ R178, R178, c[0x0][0x23c], -R74 ;  /* 0x00008f00b2b27a23 */ /* 0x000fc4000001084a */
[--C-:B------:R-:W-:Y:S02]  /*bc30*/  FFMA.FTZ R111, R109, c[0x0][0x23c], -R112.reuse ;  /* 0x00008f006d6f7a23 */ /* 0x100fe40000010870 */
[--C-:B------:R-:W-:Y:S02]  /*bc40*/  FFMA.FTZ R110, R183, c[0x0][0x23c], -R112.reuse ;  /* 0x00008f00b76e7a23 */ /* 0x100fe40000010870 */
[--C-:B------:R-:W-:Y:S01]  /*bc50*/  FFMA.FTZ R109, R205, c[0x0][0x23c], -R112.reuse ;  /* 0x00008f00cd6d7a23 */ /* 0x100fe20000010870 */
[----:B---3--:R-:W-:Y:S01]  /*bc60*/  F2FP.BF16.PACK_AB R15, R2, R148 ;  /* 0x00000094020f723e */ /* 0x008fe200000010ff */
[----:B------:R-:W3:Y:S01]  /*bc70*/  MUFU.EX2 R129, R129 ;  /* 0x0000008100817308 */ /* 0x000ee20000000800 */
[----:B------:R-:W-:Y:S02]  /*bc80*/  FFMA.FTZ R108, R182, c[0x0][0x23c], -R112 ;  /* 0x00008f00b66c7a23 */ /* 0x000fe40000010870 */
[----:B------:R-:W-:Y:S02]  /*bc90*/  FFMA.FTZ R121, R121, c[0x0][0x23c], -R74 ;  /* 0x00008f0079797a23 */ /* 0x000fe4000001084a */
[----:B------:R-:W-:Y:S01]  /*bca0*/  FFMA.FTZ R107, R97, c[0x0][0x23c], -R112 ;  /* 0x00008f00616b7a23 */ /* 0x000fe20000010870 */
[----:B--2---:R-:W2:Y:S01]  /*bcb0*/  LDSM.16.MT88.4 R8, [R150+0x5000] ;  /* 0x005000009608783b */ /* 0x004ea20000004200 */
[-C--:B----4-:R-:W-:Y:S01]  /*bcc0*/  FMUL.FTZ R18, R146, R161.reuse ;  /* 0x000000a192127220 */ /* 0x090fe20000410000 */
[----:B------:R-:W-:Y:S01]  /*bcd0*/  MUFU.EX2 R126, R126 ;  /* 0x0000007e007e7308 */ /* 0x000fe20000000800 */
[----:B------:R-:W-:-:S02]  /*bce0*/  FMUL.FTZ R19, R147, R161 ;  /* 0x000000a193137220 */ /* 0x000fc40000410000 */
[-C--:B------:R-:W-:Y:S02]  /*bcf0*/  FMUL.FTZ R142, R142, R161.reuse ;  /* 0x000000a18e8e7220 */ /* 0x080fe40000410000 */
[-C--:B------:R-:W-:Y:S02]  /*bd00*/  FMUL.FTZ R143, R143, R161.reuse ;  /* 0x000000a18f8f7220 */ /* 0x080fe40000410000 */
[-C--:B------:R-:W-:Y:S01]  /*bd10*/  FMUL.FTZ R138, R138, R161.reuse ;  /* 0x000000a18a8a7220 */ /* 0x080fe20000410000 */
[----:B-1----:R-:W-:Y:S01]  /*bd20*/  HMMA.16816.F32.BF16 R16, R12, R4, R16 ;  /* 0x000000040c10723c */ /* 0x002fe20000041810 */
[----:B------:R-:W1:Y:S01]  /*bd30*/  MUFU.EX2 R122, R122 ;  /* 0x0000007a007a7308 */ /* 0x000e620000000800 */
[-C--:B------:R-:W-:Y:S01]  /*bd40*/  FMUL.FTZ R139, R139, R161.reuse ;  /* 0x000000a18b8b7220 */ /* 0x080fe20000410000 */
[----:B---3--:R-:W-:Y:S01]  /*bd50*/  F2FP.BF16.PACK_AB R28, R129, R130 ;  /* 0x00000082811c723e */ /* 0x008fe200000010ff */
[-C--:B------:R-:W-:Y:S02]  /*bd60*/  FMUL.FTZ R134, R134, R161.reuse ;  /* 0x000000a186867220 */ /* 0x080fe40000410000 */
[----:B------:R-:W-:-:S02]  /*bd70*/  FMUL.FTZ R135, R135, R161 ;  /* 0x000000a187877220 */ /* 0x000fc40000410000 */
[----:B------:R-:W-:Y:S01]  /*bd80*/  HMMA.16816.F32.BF16 R4, R12, R6, R140 ;  /* 0x000000060c04723c */ /* 0x000fe2000004188c */
[----:B------:R-:W-:Y:S01]  /*bd90*/  MUFU.EX2 R131, R131 ;  /* 0x0000008300837308 */ /* 0x000fe20000000800 */
[--C-:B------:R-:W-:Y:S02]  /*bda0*/  FFMA.FTZ R106, R184, c[0x0][0x23c], -R112.reuse ;  /* 0x00008f00b86a7a23 */ /* 0x100fe40000010870 */
[--C-:B------:R-:W-:Y:S02]  /*bdb0*/  FFMA.FTZ R105, R99, c[0x0][0x23c], -R112.reuse ;  /* 0x00008f0063697a23 */ /* 0x100fe40000010870 */
[----:B------:R-:W-:Y:S02]  /*bdc0*/  FFMA.FTZ R104, R186, c[0x0][0x23c], -R112 ;  /* 0x00008f00ba687a23 */ /* 0x000fe40000010870 */
[--C-:B------:R-:W-:Y:S01]  /*bdd0*/  FFMA.FTZ R141, R157, c[0x0][0x23c], -R74.reuse ;  /* 0x00008f009d8d7a23 */ /* 0x100fe2000001084a */
[----:B------:R-:W3:Y:S01]  /*bde0*/  MUFU.EX2 R144, R144 ;  /* 0x0000009000907308 */ /* 0x000ee20000000800 */
[----:B-1----:R-:W-:Y:S01]  /*bdf0*/  F2FP.BF16.PACK_AB R30, R122, R126 ;  /* 0x0000007e7a1e723e */ /* 0x002fe200000010ff */
[----:B------:R-:W-:-:S02]  /*be00*/  FFMA.FTZ R142, R176, c[0x0][0x23c], -R74 ;  /* 0x00008f00b08e7a23 */ /* 0x000fc4000001084a */
[--C-:B------:R-:W-:Y:S02]  /*be10*/  FFMA.FTZ R143, R120, c[0x0][0x23c], -R74.reuse ;  /* 0x00008f00788f7a23 */ /* 0x100fe4000001084a */
[--C-:B------:R-:W-:Y:S02]  /*be20*/  FFMA.FTZ R145, R172, c[0x0][0x23c], -R74.reuse ;  /* 0x00008f00ac917a23 */ /* 0x100fe4000001084a */
[----:B------:R-:W-:Y:S01]  /*be30*/  MUFU.EX2 R140, R181 ;  /* 0x000000b5008c7308 */ /* 0x000fe20000000800 */
[--C-:B------:R-:W-:Y:S02]  /*be40*/  FFMA.FTZ R3, R3, c[0x0][0x23c], -R74.reuse ;  /* 0x00008f0003037a23 */ /* 0x100fe4000001084a */
[--C-:B------:R-:W-:Y:S01]  /*be50*/  FFMA.FTZ R146, R171, c[0x0][0x23c], -R74.reuse ;  /* 0x00008f00ab927a23 */ /* 0x100fe2000001084a */
[----:B--2---:R-:W-:Y:S01]  /*be60*/  HMMA.16816.F32.BF16 R136, R12, R8, R136 ;  /* 0x000000080c88723c */ /* 0x004fe20000041888 */
[----:B------:R-:W-:-:S03]  /*be70*/  FFMA.FTZ R147, R55, c[0x0][0x23c], -R74 ;  /* 0x00008f0037937a23 */ /* 0x000fc6000001084a */
[----:B------:R-:W1:Y:S01]  /*be80*/  MUFU.EX2 R141, R141 ;  /* 0x0000008d008d7308 */ /* 0x000e620000000800 */
[----:B---3--:R-:W-:Y:S01]  /*be90*/  F2FP.BF16.PACK_AB R29, R144, R131 ;  /* 0x00000083901d723e */ /* 0x008fe200000010ff */
[--C-:B------:R-:W-:Y:S02]  /*bea0*/  FFMA.FTZ R103, R206, c[0x0][0x23c], -R112.reuse ;  /* 0x00008f00ce677a23 */ /* 0x100fe40000010870 */
[--C-:B------:R-:W-:Y:S01]  /*beb0*/  FFMA.FTZ R102, R185, c[0x0][0x23c], -R112.reuse ;  /* 0x00008f00b9667a23 */ /* 0x100fe20000010870 */
[----:B------:R-:W-:Y:S01]  /*bec0*/  HMMA.16816.F32.BF16 R12, R12, R10, R132 ;  /* 0x0000000a0c0c723c */ /* 0x000fe20000041884 */
[----:B------:R-:W2:Y:S01]  /*bed0*/  LDSM.16.MT88.4 R8, [R151+0x5800] ;  /* 0x005800009708783b */ /* 0x000ea20000004200 */
[--C-:B------:R-:W-:Y:S01]  /*bee0*/  FFMA.FTZ R101, R207, c[0x0][0x23c], -R112.reuse ;  /* 0x00008f00cf657a23 */ /* 0x100fe20000010870 */
[----:B------:R-:W-:Y:S01]  /*bef0*/  MUFU.EX2 R118, R118 ;  /* 0x0000007600767308 */ /* 0x000fe20000000800 */
[----:B------:R-:W-:Y:S02]  /*bf00*/  FFMA.FTZ R100, R187, c[0x0][0x23c], -R112 ;  /* 0x00008f00bb647a23 */ /* 0x000fe40000010870 */
[----:B------:R-:W-:-:S02]  /*bf10*/  FFMA.FTZ R157, R170, c[0x0][0x23c], -R74 ;  /* 0x00008f00aa9d7a23 */ /* 0x000fc4000001084a */
[--C-:B------:R-:W-:Y:S02]  /*bf20*/  FFMA.FTZ R134, R177, c[0x0][0x23c], -R74.reuse ;  /* 0x00008f00b1867a23 */ /* 0x100fe4000001084a */
[--C-:B------:R-:W-:Y:S01]  /*bf30*/  FFMA.FTZ R133, R123, c[0x0][0x23c], -R74.reuse ;  /* 0x00008f007b857a23 */ /* 0x100fe2000001084a */
[----:B-1----:R-:W-:Y:S01]  /*bf40*/  F2FP.BF16.PACK_AB R31, R141, R140 ;  /* 0x0000008c8d1f723e */ /* 0x002fe200000010ff */
[----:B------:R-:W1:Y:S01]  /*bf50*/  MUFU.EX2 R117, R117 ;  /* 0x0000007500757308 */ /* 0x000e620000000800 */
[--C-:B------:R-:W-:Y:S02]  /*bf60*/  FFMA.FTZ R135, R174, c[0x0][0x23c], -R74.reuse ;  /* 0x00008f00ae877a23 */ /* 0x100fe4000001084a */
[--C-:B------:R-:W-:Y:S02]  /*bf70*/  FFMA.FTZ R51, R51, c[0x0][0x23c], -R74.reuse ;  /* 0x00008f0033337a23 */ /* 0x100fe4000001084a */
[--C-:B------:R-:W-:Y:S01]  /*bf80*/  FFMA.FTZ R166, R168, c[0x0][0x23c], -R74.reuse ;  /* 0x00008f00a8a67a23 */ /* 0x100fe2000001084a */
[----:B------:R-:W-:Y:S01]  /*bf90*/  HMMA.16816.F32.BF16 R16, R28, R20, R16 ;  /* 0x000000141c10723c */ /* 0x000fe20000041810 */
[----:B------:R-:W-:Y:S01]  /*bfa0*/  FFMA.FTZ R47, R47, c[0x0][0x23c], -R74 ;  /* 0x00008f002f2f7a23 */ /* 0x000fe2000001084a */
[----:B------:R-:W-:Y:S01]  /*bfb0*/  MUFU.EX2 R116, R116 ;  /* 0x0000007400747308 */ /* 0x000fe20000000800 */
[----:B------:R-:W-:-:S02]  /*bfc0*/  FFMA.FTZ R99, R223, c[0x0][0x23c], -R112 ;  /* 0x00008f00df637a23 */ /* 0x000fc40000010870 */
[--C-:B------:R-:W-:Y:S02]  /*bfd0*/  FFMA.FTZ R98, R189, c[0x0][0x23c], -R112.reuse ;  /* 0x00008f00bd627a23 */ /* 0x100fe40000010870 */
[--C-:B------:R-:W-:Y:S01]  /*bfe0*/  FFMA.FTZ R97, R232, c[0x0][0x23c], -R112.reuse ;  /* 0x00008f00e8617a23 */ /* 0x100fe20000010870 */
[C---:B------:R-:W-:Y:S01]  /*bff0*/  HMMA.16816.F32.BF16 R4, R28.reuse, R22, R4 ;  /* 0x000000161c04723c */ /* 0x040fe20000041804 */
[----:B------:R-:W3:Y:S01]  /*c000*/  LDSM.16.MT88.4 R20, [R150+0x5800] ;  /* 0x005800009614783b */ /* 0x000ee20000004200 */
[----:B------:R-:W4:Y:S01]  /*c010*/  MUFU.EX2 R115, R115 ;  /* 0x0000007300737308 */ /* 0x000f220000000800 */
[----:B------:R-:W-:Y:S02]  /*c020*/  FFMA.FTZ R96, R188, c[0x0][0x23c], -R112 ;  /* 0x00008f00bc607a23 */ /* 0x000fe40000010870 */
[--C-:B------:R-:W-:Y:S02]  /*c030*/  FFMA.FTZ R167, R167, c[0x0][0x23c], -R74.reuse ;  /* 0x00008f00a7a77a23 */ /* 0x100fe4000001084a */
[--C-:B------:R-:W-:Y:S01]  /*c040*/  FFMA.FTZ R45, R45, c[0x0][0x23c], -R74.reuse ;  /* 0x00008f002d2d7a23 */ /* 0x100fe2000001084a */
[----:B------:R-:W-:Y:S01]  /*c050*/  HMMA.16816.F32.BF16 R136, R28, R24, R136 ;  /* 0x000000181c88723c */ /* 0x000fe20000041888 */
[--C-:B------:R-:W-:Y:S01]  /*c060*/  FFMA.FTZ R164, R164, c[0x0][0x23c], -R74.reuse ;  /* 0x00008f00a4a47a23 */ /* 0x100fe2000001084a */
[----:B------:R-:W-:Y:S01]  /*c070*/  MUFU.EX2 R132, R178 ;  /* 0x000000b200847308 */ /* 0x000fe20000000800 */
[----:B------:R-:W-:-:S02]  /*c080*/  FFMA.FTZ R49, R49, c[0x0][0x23c], -R74 ;  /* 0x00008f0031317a23 */ /* 0x000fc4000001084a */
[--C-:B------:R-:W-:Y:S02]  /*c090*/  FFMA.FTZ R93, R92, c[0x0][0x23c], -R112.reuse ;  /* 0x00008f005c5d7a23 */ /* 0x100fe40000010870 */
[--C-:B------:R-:W-:Y:S01]  /*c0a0*/  FFMA.FTZ R94, R191, c[0x0][0x23c], -R112.reuse ;  /* 0x00008f00bf5e7a23 */ /* 0x100fe20000010870 */
[----:B------:R-:W-:Y:S01]  /*c0b0*/  HMMA.16816.F32.BF16 R24, R28, R26, R12 ;  /* 0x0000001a1c18723c */ /* 0x000fe2000004180c */
[----:B------:R-:W5:Y:S01]  /*c0c0*/  LDSM.16.MT88.4 R12, [R151+0x5c00] ;  /* 0x005c0000970c783b */ /* 0x000f620000004200 */
[----:B------:R-:W2:Y:S01]  /*c0d0*/  MUFU.EX2 R125, R125 ;  /* 0x0000007d007d7308 */ /* 0x000ea20000000800 */
[----:B------:R-:W-:Y:S02]  /*c0e0*/  FFMA.FTZ R92, R195, c[0x0][0x23c], -R112 ;  /* 0x00008f00c35c7a23 */ /* 0x000fe40000010870 */
[--C-:B------:R-:W-:Y:S02]  /*c0f0*/  FFMA.FTZ R163, R163, c[0x0][0x23c], -R74.reuse ;  /* 0x00008f00a3a37a23 */ /* 0x100fe4000001084a */
[----:B-1----:R-:W-:Y:S01]  /*c100*/  F2FP.BF16.PACK_AB R28, R117, R118 ;  /* 0x00000076751c723e */ /* 0x002fe200000010ff */
[--C-:B------:R-:W-:Y:S01]  /*c110*/  FFMA.FTZ R35, R35, c[0x0][0x23c], -R74.reuse ;  /* 0x00008f0023237a23 */ /* 0x100fe2000001084a */
[----:B----4-:R-:W-:Y:S01]  /*c120*/  F2FP.BF16.PACK_AB R30, R115, R116 ;  /* 0x00000074731e723e */ /* 0x010fe200000010ff */
[----:B------:R-:W-:Y:S01]  /*c130*/  MUFU.EX2 R134, R134 ;  /* 0x0000008600867308 */ /* 0x000fe20000000800 */
[----:B------:R-:W-:-:S02]  /*c140*/  FFMA.FTZ R156, R156, c[0x0][0x23c], -R74 ;  /* 0x00008f009c9c7a23 */ /* 0x000fc4000001084a */
[----:B------:R-:W-:Y:S02]  /*c150*/  FFMA.FTZ R33, R33, c[0x0][0x23c], -R74 ;  /* 0x00008f0021217a23 */ /* 0x000fe4000001084a */
[----:B------:R-:W-:Y:S02]  /*c160*/  FFMA.FTZ R160, R231, R162, R160 ;  /* 0x000000a2e7a07223 */ /* 0x000fe400000100a0 */
[----:B------:R-:W-:Y:S01]  /*c170*/  FFMA.FTZ R158, R230, R161, R158 ;  /* 0x000000a1e69e7223 */ /* 0x000fe2000001009e */
[----:B------:R-:W1:Y:S01]  /*c180*/  MUFU.EX2 R133, R133 ;  /* 0x0000008500857308 */ /* 0x000e620000000800 */
[----:B--2---:R-:W-:Y:S01]  /*c190*/  F2FP.BF16.PACK_AB R29, R125, R132 ;  /* 0x000000847d1d723e */ /* 0x004fe200000010ff */
[----:B------:R-:W-:Y:S02]  /*c1a0*/  FADD.FTZ R159, R159, R160 ;  /* 0x000000a09f9f7221 */ /* 0x000fe40000010000 */
[----:B------:R-:W-:Y:S02]  /*c1b0*/  FADD.FTZ R158, R154, R158 ;  /* 0x0000009e9a9e7221 */ /* 0x000fe40000010000 */
[----:B------:R-:W-:-:S02]  /*c1c0*/  FFMA.FTZ R91, R76, c[0x0][0x23c], -R112 ;  /* 0x00008f004c5b7a23 */ /* 0x000fc40000010870 */
[----:B------:R-:W-:Y:S01]  /*c1d0*/  MUFU.EX2 R111, R111 ;  /* 0x0000006f006f7308 */ /* 0x000fe20000000800 */
[----:B------:R-:W-:Y:S02]  /*c1e0*/  FFMA.FTZ R89, R84, c[0x0][0x23c], -R112 ;  /* 0x00008f0054597a23 */ /* 0x000fe40000010870 */
[--C-:B------:R-:W-:Y:S02]  /*c1f0*/  FFMA.FTZ R128, R128, c[0x0][0x23c], -R74.reuse ;  /* 0x00008f0080807a23 */ /* 0x100fe4000001084a */
[--C-:B------:R-:W-:Y:S02]  /*c200*/  FFMA.FTZ R53, R53, c[0x0][0x23c], -R74.reuse ;  /* 0x00008f0035357a23 */ /* 0x100fe4000001084a */
[--C-:B------:R-:W-:Y:S01]  /*c210*/  FFMA.FTZ R127, R127, c[0x0][0x23c], -R74.reuse ;  /* 0x00008f007f7f7a23 */ /* 0x100fe2000001084a */
[----:B-1----:R-:W-:Y:S01]  /*c220*/  F2FP.BF16.PACK_AB R31, R133, R134 ;  /* 0x00000086851f723e */ /* 0x002fe200000010ff */
[----:B------:R-:W1:Y:S01]  /*c230*/  MUFU.EX2 R110, R110 ;  /* 0x0000006e006e7308 */ /* 0x000e620000000800 */
[----:B------:R-:W-:-:S02]  /*c240*/  FFMA.FTZ R171, R57, c[0x0][0x23c], -R74 ;  /* 0x00008f0039ab7a23 */ /* 0x000fc4000001084a */
[----:B------:R-:W-:Y:S02]  /*c250*/  FADD.FTZ R159, R155, R159 ;  /* 0x0000009f9b9f7221 */ /* 0x000fe40000010000 */
[----:B------:R-:W-:Y:S01]  /*c260*/  FADD.FTZ R148, R148, R158 ;  /* 0x0000009e94947221 */ /* 0x000fe20000010000 */
[C---:B------:R-:W-:Y:S01]  /*c270*/  HMMA.16816.F32.BF16 R16, R28.reuse, R8, R16 ;  /* 0x000000081c10723c */ /* 0x040fe20000041810 */
[----:B------:R-:W-:Y:S01]  /*c280*/  FADD.FTZ R149, R149, R159 ;  /* 0x0000009f95957221 */ /* 0x000fe20000010000 */
[----:B------:R-:W-:Y:S01]  /*c290*/  MUFU.EX2 R109, R109 ;  /* 0x0000006d006d7308 */ /* 0x000fe20000000800 */
[----:B------:R-:W-:Y:S02]  /*c2a0*/  FADD.FTZ R148, R2, R148 ;  /* 0x0000009402947221 */ /* 0x000fe40000010000 */
[----:B------:R-:W-:Y:S02]  /*c2b0*/  FADD.FTZ R2, R130, R149 ;  /* 0x0000009582027221 */ /* 0x000fe40000010000 */
[----:B------:R-:W-:Y:S01]  /*c2c0*/  FADD.FTZ R131, R131, R148 ;  /* 0x0000009483837221 */ /* 0x000fe20000010000 */
[----:B------:R-:W-:Y:S01]  /*c2d0*/  HMMA.16816.F32.BF16 R4, R28, R10, R4 ;  /* 0x0000000a1c04723c */ /* 0x000fe20000041804 */
[----:B------:R-:W2:Y:S01]  /*c2e0*/  LDSM.16.MT88.4 R8, [R150+0x5c00] ;  /* 0x005c00009608783b */ /* 0x000ea20000004200 */
[----:B------:R-:W4:Y:S01]  /*c2f0*/  MUFU.EX2 R108, R108 ;  /* 0x0000006c006c7308 */ /* 0x000f220000000800 */
[----:B------:R-:W-:-:S02]  /*c300*/  FADD.FTZ R2, R129, R2 ;  /* 0x0000000281027221 */ /* 0x000fc40000010000 */
[----:B------:R-:W-:Y:S02]  /*c310*/  FADD.FTZ R131, R144, R131 ;  /* 0x0000008390837221 */ /* 0x000fe40000010000 */
[----:B------:R-:W-:Y:S01]  /*c320*/  FADD.FTZ R2, R126, R2 ;  /* 0x000000027e027221 */ /* 0x000fe20000010000 */
[C---:B---3--:R-:W-:Y:S01]  /*c330*/  HMMA.16816.F32.BF16 R136, R28.reuse, R20, R136 ;  /* 0x000000141c88723c */ /* 0x048fe20000041888 */
[----:B------:R-:W-:Y:S01]  /*c340*/  FADD.FTZ R140, R140, R131 ;  /* 0x000000838c8c7221 */ /* 0x000fe20000010000 */
[----:B------:R-:W-:Y:S01]  /*c350*/  MUFU.EX2 R142, R142 ;  /* 0x0000008e008e7308 */ /* 0x000fe20000000800 */
[----:B------:R-:W-:Y:S02]  /*c360*/  FADD.FTZ R2, R122, R2 ;  /* 0x000000027a027221 */ /* 0x000fe40000010000 */
[----:B------:R-:W-:Y:S02]  /*c370*/  FADD.FTZ R140, R141, R140 ;  /* 0x0000008c8d8c7221 */ /* 0x000fe40000010000 */
[----:B------:R-:W-:Y:S01]  /*c380*/  FADD.FTZ R118, R118, R2 ;  /* 0x0000000276767221 */ /* 0x000fe20000010000 */
[----:B------:R-:W-:Y:S01]  /*c390*/  HMMA.16816.F32.BF16 R24, R28, R22, R24 ;  /* 0x000000161c18723c */ /* 0x000fe20000041818 */
[----:B------:R-:W3:Y:S01]  /*c3a0*/  LDSM.16.MT88.4 R20, [R151+0x6000] ;  /* 0x006000009714783b */ /* 0x000ee20000004200 */
[----:B------:R-:W5:Y:S01]  /*c3b0*/  MUFU.EX2 R121, R121 ;  /* 0x0000007900797308 */ /* 0x000f620000000800 */
[----:B------:R-:W-:-:S02]  /*c3c0*/  FADD.FTZ R132, R132, R140 ;  /* 0x0000008c84847221 */ /* 0x000fc40000010000 */
[----:B------:R-:W-:Y:S02]  /*c3d0*/  FFMA.FTZ R84, R199, c[0x0][0x23c], -R112 ;  /* 0x00008f00c7547a23 */ /* 0x000fe40000010870 */
[----:B-1----:R-:W-:Y:S01]  /*c3e0*/  F2FP.BF16.PACK_AB R28, R110, R111 ;  /* 0x0000006f6e1c723e */ /* 0x002fe200000010ff */
[--C-:B------:R-:W-:Y:S01]  /*c3f0*/  FFMA.FTZ R124, R124, c[0x0][0x23c], -R74.reuse ;  /* 0x00008f007c7c7a23 */ /* 0x100fe2000001084a */
[----:B----4-:R-:W-:Y:S01]  /*c400*/  F2FP.BF16.PACK_AB R30, R108, R109 ;  /* 0x0000006d6c1e723e */ /* 0x010fe200000010ff */
[----:B------:R-:W-:Y:S01]  /*c410*/  MUFU.EX2 R135, R135 ;  /* 0x0000008700877308 */ /* 0x000fe20000000800 */
[--C-:B------:R-:W-:Y:S02]  /*c420*/  FFMA.FTZ R59, R59, c[0x0][0x23c], -R74.reuse ;  /* 0x00008f003b3b7a23 */ /* 0x100fe4000001084a */
[--C-:B------:R-:W-:Y:S02]  /*c430*/  FFMA.FTZ R119, R119, c[0x0][0x23c], -R74.reuse ;  /* 0x00008f0077777a23 */ /* 0x100fe4000001084a */
[----:B------:R-:W-:-:S02]  /*c440*/  FFMA.FTZ R61, R61, c[0x0][0x23c], -R74 ;  /* 0x00008f003d3d7a23 */ /* 0x000fc4000001084a */
[----:B------:R-:W-:Y:S01]  /*c450*/  FADD.FTZ R118, R117, R118 ;  /* 0x0000007675767221 */ /* 0x000fe20000010000 */
[----:B------:R-:W1:Y:S01]  /*c460*/  MUFU.EX2 R143, R143 ;  /* 0x0000008f008f7308 */ /* 0x000e620000000800 */
[----:B-----5:R-:W-:Y:S01]  /*c470*/  F2FP.BF16.PACK_AB R29, R121, R142 ;  /* 0x0000008e791d723e */ /* 0x020fe200000010ff */
[----:B------:R-:W-:Y:S02]  /*c480*/  FADD.FTZ R132, R125, R132 ;  /* 0x000000847d847221 */ /* 0x000fe40000010000 */
[----:B------:R-:W-:Y:S02]  /*c490*/  FADD.FTZ R116, R116, R118 ;  /* 0x0000007674747221 */ /* 0x000fe40000010000 */
[----:B------:R-:W-:Y:S02]  /*c4a0*/  FADD.FTZ R134, R134, R132 ;  /* 0x0000008486867221 */ /* 0x000fe40000010000 */
[----:B------:R-:W4:Y:S01]  /*c4b0*/  MUFU.EX2 R107, R107 ;  /* 0x0000006b006b7308 */ /* 0x000f220000000800 */
[----:B------:R-:W-:-:S02]  /*c4c0*/  FADD.FTZ R116, R115, R116 ;  /* 0x0000007473747221 */ /* 0x000fc40000010000 */
[----:B------:R-:W-:Y:S02]  /*c4d0*/  FADD.FTZ R134, R133, R134 ;  /* 0x0000008685867221 */ /* 0x000fe40000010000 */
[----:B------:R-:W-:Y:S02]  /*c4e0*/  FADD.FTZ R111, R111, R116 ;  /* 0x000000746f6f7221 */ /* 0x000fe40000010000 */
[----:B------:R-:W-:Y:S01]  /*c4f0*/  FADD.FTZ R142, R142, R134 ;  /* 0x000000868e8e7221 */ /* 0x000fe20000010000 */
[----:B-1----:R-:W-:Y:S01]  /*c500*/  F2FP.BF16.PACK_AB R31, R143, R135 ;  /* 0x000000878f1f723e */ /* 0x002fe200000010ff */
[----:B------:R-:W1:Y:S01]  /*c510*/  MUFU.EX2 R106, R106 ;  /* 0x0000006a006a7308 */ /* 0x000e620000000800 */
[----:B------:R-:W-:Y:S02]  /*c520*/  FADD.FTZ R111, R110, R111 ;  /* 0x0000006f6e6f7221 */ /* 0x000fe40000010000 */
[----:B------:R-:W-:Y:S02]  /*c530*/  FADD.FTZ R142, R121, R142 ;  /* 0x0000008e798e7221 */ /* 0x000fe40000010000 */
[----:B------:R-:W-:Y:S01]  /*c540*/  FADD.FTZ R111, R109, R111 ;  /* 0x0000006f6d6f7221 */ /* 0x000fe20000010000 */
[----:B------:R-:W-:Y:S01]  /*c550*/  HMMA.16816.F32.BF16 R16, R28, R12, R16 ;  /* 0x0000000c1c10723c */ /* 0x000fe20000041810 */
[----:B------:R-:W-:Y:S01]  /*c560*/  FADD.FTZ R135, R135, R142 ;  /* 0x0000008e87877221 */ /* 0x000fe20000010000 */
[----:B------:R-:W-:Y:S01]  /*c570*/  MUFU.EX2 R105, R105 ;  /* 0x0000006900697308 */ /* 0x000fe20000000800 */
[----:B------:R-:W-:-:S02]  /*c580*/  FFMA.FTZ R80, R200, c[0x0][0x23c], -R112 ;  /* 0x00008f00c8507a23 */ /* 0x000fc40000010870 */
[--C-:B------:R-:W-:Y:S02]  /*c590*/  FFMA.FTZ R37, R37, c[0x0][0x23c], -R74.reuse ;  /* 0x00008f0025257a23 */ /* 0x100fe4000001084a */
[--C-:B------:R-:W-:Y:S01]  /*c5a0*/  FFMA.FTZ R63, R63, c[0x0][0x23c], -R74.reuse ;  /* 0x00008f003f3f7a23 */ /* 0x100fe2000001084a */
[C---:B------:R-:W-:Y:S01]  /*c5b0*/  HMMA.16816.F32.BF16 R4, R28.reuse, R14, R4 ;  /* 0x0000000e1c04723c */ /* 0x040fe20000041804 */
[----:B------:R-:W5:Y:S01]  /*c5c0*/  LDSM.16.MT88.4 R12, [R150+0x6000] ;  /* 0x00600000960c783b */ /* 0x000f620000004200 */
[----:B------:R-:W1:Y:S01]  /*c5d0*/  MUFU.EX2 R104, R104 ;  /* 0x0000006800687308 */ /* 0x000e620000000800 */
[--C-:B------:R-:W-:Y:S02]  /*c5e0*/  FFMA.FTZ R38, R38, c[0x0][0x23c], -R74.reuse ;  /* 0x00008f0026267a23 */ /* 0x100fe4000001084a */
[----:B------:R-:W-:Y:S02]  /*c5f0*/  FFMA.FTZ R56, R56, c[0x0][0x23c], -R74 ;  /* 0x00008f0038387a23 */ /* 0x000fe4000001084a */
[----:B------:R-:W-:Y:S01]  /*c600*/  FADD.FTZ R108, R108, R111 ;  /* 0x0000006f6c6c7221 */ /* 0x000fe20000010000 */
[----:B--2---:R-:W-:Y:S01]  /*c610*/  HMMA.16816.F32.BF16 R136, R28, R8, R136 ;  /* 0x000000081c88723c */ /* 0x004fe20000041888 */
[----:B------:R-:W-:Y:S01]  /*c620*/  FADD.FTZ R135, R143, R135 ;  /* 0x000000878f877221 */ /* 0x000fe20000010000 */
[----:B------:R-:W2:Y:S01]  /*c630*/  MUFU.EX2 R145, R145 ;  /* 0x0000009100917308 */ /* 0x000ea20000000800 */
[----:B----4-:R-:W-:Y:S01]  /*c640*/  FADD.FTZ R108, R107, R108 ;  /* 0x0000006c6b6c7221 */ /* 0x010fe20000010000 */
[----:B------:R-:W-:Y:S01]  /*c650*/  LDSM.16.MT88.4 R140, [R151+0x8c00] ;  /* 0x008c0000978c783b */ /* 0x000fe20000004200 */
[----:B------:R-:W-:-:S02]  /*c660*/  FFMA.FTZ R46, R46, c[0x0][0x23c], -R74 ;  /* 0x00008f002e2e7a23 */ /* 0x000fc4000001084a */
[--C-:B------:R-:W-:Y:S01]  /*c670*/  FFMA.FTZ R78, R202, c[0x0][0x23c], -R112.reuse ;  /* 0x00008f00ca4e7a23 */ /* 0x100fe20000010870 */
[----:B------:R-:W-:Y:S01]  /*c680*/  HMMA.16816.F32.BF16 R24, R28, R10, R24 ;  /* 0x0000000a1c18723c */ /* 0x000fe20000041818 */
[----:B------:R-:W4:Y:S01]  /*c690*/  LDSM.16.MT88.4 R8, [R151+0x6400] ;  /* 0x006400009708783b */ /* 0x000f220000004200 */
[----:B------:R-:W3:Y:S01]  /*c6a0*/  MUFU.EX2 R3, R3 ;  /* 0x0000000300037308 */ /* 0x000ee20000000800 */
[----:B------:R-:W-:Y:S02]  /*c6b0*/  FFMA.FTZ R76, R203, c[0x0][0x23c], -R112 ;  /* 0x00008f00cb4c7a23 */ /* 0x000fe40000010870 */
[----:B------:R-:W-:Y:S02]  /*c6c0*/  FFMA.FTZ R44, R44, c[0x0][0x23c], -R74 ;  /* 0x00008f002c2c7a23 */ /* 0x000fe4000001084a */
[C---:B-1----:R-:W-:Y:S01]  /*c6d0*/  F2FP.BF16.PACK_AB R28, R106.reuse, R107 ;  /* 0x0000006b6a1c723e */ /* 0x042fe200000010ff */
[----:B------:R-:W-:Y:S01]  /*c6e0*/  FADD.FTZ R106, R106, R108 ;  /* 0x0000006c6a6a7221 */ /* 0x000fe20000010000 */
[----:B------:R-:W-:Y:S01]  /*c6f0*/  F2FP.BF16.PACK_AB R30, R104, R105 ;  /* 0x00000069681e723e */ /* 0x000fe200000010ff */
[----:B------:R-:W1:Y:S01]  /*c700*/  MUFU.EX2 R146, R146 ;  /* 0x0000009200927308 */ /* 0x000e620000000800 */
[----:B--2---:R-:W-:-:S02]  /*c710*/  FADD.FTZ R135, R145, R135 ;  /* 0x0000008791877221 */ /* 0x004fc40000010000 */
[----:B------:R-:W-:Y:S02]  /*c720*/  FADD.FTZ R106, R105, R106 ;  /* 0x0000006a696a7221 */ /* 0x000fe40000010000 */
[----:B------:R-:W-:Y:S02]  /*c730*/  FFMA.FTZ R123, R201, c[0x0][0x23c], -R112 ;  /* 0x00008f00c97b7a23 */ /* 0x000fe40000010870 */
[----:B------:R-:W-:Y:S01]  /*c740*/  FADD.FTZ R104, R104, R106 ;  /* 0x0000006a68687221 */ /* 0x000fe20000010000 */
[----:B------:R-:W2:Y:S01]  /*c750*/  MUFU.EX2 R147, R147 ;  /* 0x0000009300937308 */ /* 0x000ea20000000800 */
[C---:B---3--:R-:W-:Y:S01]  /*c760*/  F2FP.BF16.PACK_AB R29, R3.reuse, R145 ;  /* 0x00000091031d723e */ /* 0x048fe200000010ff */
[----:B------:R-:W-:Y:S02]  /*c770*/  FADD.FTZ R3, R3, R135 ;  /* 0x0000008703037221 */ /* 0x000fe40000010000 */
[----:B------:R-:W-:Y:S01]  /*c780*/  FFMA.FTZ R120, R179, c[0x0][0x23c], -R112 ;  /* 0x00008f00b3787a23 */ /* 0x000fe20000010870 */
[----:B------:R-:W-:Y:S01]  /*c790*/  LDSM.16.MT88.4 R132, [R150+0x8c00] ;  /* 0x008c00009684783b */ /* 0x000fe20000004200 */
[----:B------:R-:W-:-:S02]  /*c7a0*/  FFMA.FTZ R32, R32, c[0x0][0x23c], -R74 ;  /* 0x00008f0020207a23 */ /* 0x000fc4000001084a */
[----:B------:R-:W3:Y:S01]  /*c7b0*/  MUFU.EX2 R103, R103 ;  /* 0x0000006700677308 */ /* 0x000ee20000000800 */
[----:B-1----:R-:W-:Y:S02]  /*c7c0*/  FADD.FTZ R3, R146, R3 ;  /* 0x0000000392037221 */ /* 0x002fe40000010000 */
[----:B------:R-:W-:Y:S02]  /*c7d0*/  FFMA.FTZ R34, R34, c[0x0][0x23c], -R74 ;  /* 0x00008f0022227a23 */ /* 0x000fe4000001084a */
[--C-:B------:R-:W-:Y:S02]  /*c7e0*/  FFMA.FTZ R55, R194, c[0x0][0x23c], -R112.reuse ;  /* 0x00008f00c2377a23 */ /* 0x100fe40000010870 */
[----:B------:R-:W-:Y:S01]  /*c7f0*/  FFMA.FTZ R168, R173, c[0x0][0x23c], -R112 ;  /* 0x00008f00ada87a23 */ /* 0x000fe20000010870 */
[C---:B--2---:R-:W-:Y:S01]  /*c800*/  F2FP.BF16.PACK_AB R31, R147.reuse, R146 ;  /* 0x00000092931f723e */ /* 0x044fe200000010ff */
[----:B------:R-:W1:Y:S01]  /*c810*/  MUFU.EX2 R102, R102 ;  /* 0x0000006600667308 */ /* 0x000e620000000800 */
[----:B------:R-:W-:-:S02]  /*c820*/  FADD.FTZ R147, R147, R3 ;  /* 0x0000000393937221 */ /* 0x000fc40000010000 */
[--C-:B------:R-:W-:Y:S02]  /*c830*/  FFMA.FTZ R170, R175, c[0x0][0x23c], -R112.reuse ;  /* 0x00008f00afaa7a23 */ /* 0x100fe40000010870 */
[----:B------:R-:W-:Y:S01]  /*c840*/  FFMA.FTZ R165, R165, c[0x0][0x23c], -R112 ;  /* 0x00008f00a5a57a23 */ /* 0x000fe20000010870 */
[C---:B------:R-:W-:Y:S01]  /*c850*/  HMMA.16816.F32.BF16 R16, R28.reuse, R20, R16 ;  /* 0x000000141c10723c */ /* 0x040fe20000041810 */
[----:B---3--:R-:W-:Y:S01]  /*c860*/  FADD.FTZ R104, R103, R104 ;  /* 0x0000006867687221 */ /* 0x008fe20000010000 */
[----:B------:R-:W-:Y:S01]  /*c870*/  MUFU.EX2 R101, R101 ;  /* 0x0000006500657308 */ /* 0x000fe20000000800 */
[--C-:B------:R-:W-:Y:S02]  /*c880*/  FFMA.FTZ R36, R36, c[0x0][0x23c], -R74.reuse ;  /* 0x00008f0024247a23 */ /* 0x100fe4000001084a */
[----:B------:R-:W-:Y:S02]  /*c890*/  FFMA.FTZ R39, R39, c[0x0][0x23c], -R74 ;  /* 0x00008f0027277a23 */ /* 0x000fe4000001084a */
[----:B------:R-:W-:Y:S01]  /*c8a0*/  FFMA.FTZ R57, R169, c[0x0][0x23c], -R112 ;  /* 0x00008f00a9397a23 */ /* 0x000fe20000010870 */
[----:B------:R-:W-:Y:S01]  /*c8b0*/  HMMA.16816.F32.BF16 R4, R28, R22, R4 ;  /* 0x000000161c04723c */ /* 0x000fe20000041804 */
[----:B------:R-:W2:Y:S01]  /*c8c0*/  LDSM.16.MT88.4 R20, [R150+0x6400] ;  /* 0x006400009614783b */ /* 0x000ea20000004200 */
[----:B------:R-:W3:Y:S01]  /*c8d0*/  MUFU.EX2 R100, R100 ;  /* 0x0000006400647308 */ /* 0x000ee20000000800 */
[----:B-1----:R-:W-:-:S02]  /*c8e0*/  FADD.FTZ R104, R102, R104 ;  /* 0x0000006866687221 */ /* 0x002fc40000010000 */
[--C-:B------:R-:W-:Y:S02]  /*c8f0*/  FFMA.FTZ R50, R50, c[0x0][0x23c], -R112.reuse ;  /* 0x00008f0032327a23 */ /* 0x100fe40000010870 */
[--C-:B------:R-:W-:Y:S01]  /*c900*/  FFMA.FTZ R2, R69, c[0x0][0x23c], -R112.reuse ;  /* 0x00008f0045027a23 */ /* 0x100fe20000010870 */
[C---:B-----5:R-:W-:Y:S01]  /*c910*/  HMMA.16816.F32.BF16 R136, R28.reuse, R12, R136 ;  /* 0x0000000c1c88723c */ /* 0x060fe20000041888 */
[----:B------:R-:W-:Y:S01]  /*c920*/  FFMA.FTZ R3, R60, c[0x0][0x23c], -R112 ;  /* 0x00008f003c037a23 */ /* 0x000fe20000010870 */
[----:B------:R-:W1:Y:S01]  /*c930*/  MUFU.EX2 R157, R157 ;  /* 0x0000009d009d7308 */ /* 0x000e620000000800 */
[----:B------:R-:W-:Y:S02]  /*c940*/  FFMA.FTZ R67, R67, c[0x0][0x23c], -R74 ;  /* 0x00008f0043437a23 */ /* 0x000fe4000001084a */
[--C-:B------:R-:W-:Y:S02]  /*c950*/  FFMA.FTZ R40, R40, c[0x0][0x23c], -R112.reuse ;  /* 0x00008f0028287a23 */ /* 0x100fe40000010870 */
[----:B------:R-:W-:Y:S01]  /*c960*/  FFMA.FTZ R231, R68, c[0x0][0x23c], -R112 ;  /* 0x00008f0044e77a23 */ /* 0x000fe20000010870 */
[----:B------:R-:W-:Y:S01]  /*c970*/  HMMA.16816.F32.BF16 R24, R28, R14, R24 ;  /* 0x0000000e1c18723c */ /* 0x000fe20000041818 */
[----:B------:R-:W5:Y:S01]  /*c980*/  LDSM.16.MT88.4 R12, [R151+0x6800] ;  /* 0x00680000970c783b */ /* 0x000f620000004200 */
[----:B------:R-:W4:Y:S01]  /*c990*/  MUFU.EX2 R51, R51 ;  /* 0x0000003300337308 */ /* 0x000f220000000800 */
[----:B------:R-:W-:-:S04]  /*c9a0*/  FFMA.FTZ R230, R42, c[0x0][0x23c], -R74 ;  /* 0x00008f002ae67a23 */ /* 0x000fc8000001084a */
[----:B------:R-:W-:Y:S02]  /*c9b0*/  F2FP.BF16.PACK_AB R28, R102, R103 ;  /* 0x00000067661c723e */ /* 0x000fe400000010ff */
[----:B---3--:R-:W-:Y:S01]  /*c9c0*/  F2FP.BF16.PACK_AB R30, R100, R101 ;  /* 0x00000065641e723e */ /* 0x008fe200000010ff */
[----:B------:R-:W-:Y:S01]  /*c9d0*/  MUFU.EX2 R166, R166 ;  /* 0x000000a600a67308 */ /* 0x000fe20000000800 */
[----:B-1----:R-:W-:Y:S02]  /*c9e0*/  FADD.FTZ R147, R157, R147 ;  /* 0x000000939d937221 */ /* 0x002fe40000010000 */
[----:B------:R-:W-:-:S04]  /*c9f0*/  FADD.FTZ R101, R101, R104 ;  /* 0x0000006865657221 */ /* 0x000fc80000010000 */
[----:B------:R-:W-:Y:S01]  /*ca00*/  FADD.FTZ R101, R100, R101 ;  /* 0x0000006564657221 */ /* 0x000fe20000010000 */
[----:B------:R-:W1:Y:S01]  /*ca10*/  MUFU.EX2 R47, R47 ;  /* 0x0000002f002f7308 */ /* 0x000e620000000800 */
[C---:B----4-:R-:W-:Y:S01]  /*ca20*/  F2FP.BF16.PACK_AB R29, R51.reuse, R157 ;  /* 0x0000009d331d723e */ /* 0x050fe200000010ff */
[----:B------:R-:W-:-:S06]  /*ca30*/  FADD.FTZ R51, R51, R147 ;  /* 0x0000009333337221 */ /* 0x000fcc0000010000 */
[----:B------:R-:W-:Y:S01]  /*ca40*/  MUFU.EX2 R99, R99 ;  /* 0x0000006300637308 */ /* 0x000fe20000000800 */
[----:B-1----:R-:W-:-:S07]  /*ca50*/  F2FP.BF16.PACK_AB R31, R47, R166 ;  /* 0x000000a62f1f723e */ /* 0x002fce00000010ff */
[----:B------:R-:W1:Y:S01]  /*ca60*/  MUFU.EX2 R98, R98 ;  /* 0x0000006200627308 */ /* 0x000e620000000800 */
[----:B------:R-:W-:Y:S02]  /*ca70*/  FADD.FTZ R166, R166, R51 ;  /* 0x00000033a6a67221 */ /* 0x000fe40000010000 */
[----:B------:R-:W-:Y:S02]  /*ca80*/  FFMA.FTZ R51, R65, c[0x0][0x23c], -R74 ;  /* 0x00008f0041337a23 */ /* 0x000fe4000001084a */
[----:B------:R-:W-:Y:S01]  /*ca90*/  FADD.FTZ R166, R47, R166 ;  /* 0x000000a62fa67221 */ /* 0x000fe20000010000 */
[C---:B------:R-:W-:Y:S01]  /*caa0*/  HMMA.16816.F32.BF16 R16, R28.reuse, R8, R16 ;  /* 0x000000081c10723c */ /* 0x040fe20000041810 */
[----:B------:R-:W-:Y:S01]  /*cab0*/  FFMA.FTZ R47, R70, c[0x0][0x23c], -R74 ;  /* 0x00008f00462f7a23 */ /* 0x000fe2000001084a */
[----:B------:R-:W-:Y:S06]  /*cac0*/  MUFU.EX2 R97, R97 ;  /* 0x0000006100617308 */ /* 0x000fec0000000800 */
[C---:B------:R-:W-:Y:S01]  /*cad0*/  HMMA.16816.F32.BF16 R4, R28.reuse, R10, R4 ;  /* 0x0000000a1c04723c */ /* 0x040fe20000041804 */
[----:B------:R-:W3:Y:S01]  /*cae0*/  LDSM.16.MT88.4 R8, [R150+0x6800] ;  /* 0x006800009608783b */ /* 0x000ee20000004200 */
[----:B------:R-:W4:Y:S06]  /*caf0*/  MUFU.EX2 R96, R96 ;  /* 0x0000006000607308 */ /* 0x000f2c0000000800 */
[C---:B--2---:R-:W-:Y:S02]  /*cb00*/  HMMA.16816.F32.BF16 R136, R28.reuse, R20, R136 ;  /* 0x000000141c88723c */ /* 0x044fe40000041888 */
[----:B------:R-:W-:Y:S06]  /*cb10*/  MUFU.EX2 R167, R167 ;  /* 0x000000a700a77308 */ /* 0x000fec0000000800 */
[----:B------:R-:W-:Y:S01]  /*cb20*/  HMMA.16816.F32.BF16 R24, R28, R22, R24 ;  /* 0x000000161c18723c */ /* 0x000fe20000041818 */
[----:B------:R-:W2:Y:S01]  /*cb30*/  LDSM.16.MT88.4 R20, [R151+0x6c00] ;  /* 0x006c00009714783b */ /* 0x000ea20000004200 */
[----:B------:R-:W5:Y:S05]  /*cb40*/  MUFU.EX2 R45, R45 ;  /* 0x0000002d002d7308 */ /* 0x000f6a0000000800 */
[----:B-1----:R-:W-:Y:S01]  /*cb50*/  F2FP.BF16.PACK_AB R28, R98, R99 ;  /* 0x00000063621c723e */ /* 0x002fe200000010ff */
[----:B------:R-:W-:Y:S01]  /*cb60*/  FADD.FTZ R99, R99, R101 ;  /* 0x0000006563637221 */ /* 0x000fe20000010000 */
[----:B----4-:R-:W-:Y:S01]  /*cb70*/  F2FP.BF16.PACK_AB R30, R96, R97 ;  /* 0x00000061601e723e */ /* 0x010fe200000010ff */
[----:B------:R-:W-:Y:S02]  /*cb80*/  MUFU.EX2 R164, R164 ;  /* 0x000000a400a47308 */ /* 0x000fe40000000800 */
[----:B------:R-:W-:-:S04]  /*cb90*/  FADD.FTZ R99, R98, R99 ;  /* 0x0000006362637221 */ /* 0x000fc80000010000 */
[----:B------:R-:W-:Y:S02]  /*cba0*/  FADD.FTZ R99, R97, R99 ;  /* 0x0000006361637221 */ /* 0x000fe40000010000 */
[----:B------:R-:W1:Y:S01]  /*cbb0*/  MUFU.EX2 R49, R49 ;  /* 0x0000003100317308 */ /* 0x000e620000000800 */
[----:B-----5:R-:W-:Y:S01]  /*cbc0*/  F2FP.BF16.PACK_AB R29, R45, R167 ;  /* 0x000000a72d1d723e */ /* 0x020fe200000010ff */
[----:B------:R-:W-:Y:S02]  /*cbd0*/  FADD.FTZ R167, R167, R166 ;  /* 0x000000a6a7a77221 */ /* 0x000fe40000010000 */
[----:B------:R-:W-:Y:S02]  /*cbe0*/  FADD.FTZ R96, R96, R99 ;  /* 0x0000006360607221 */ /* 0x000fe40000010000 */
[----:B------:R-:W-:Y:S02]  /*cbf0*/  FADD.FTZ R167, R45, R167 ;  /* 0x000000a72da77221 */ /* 0x000fe40000010000 */
[----:B------:R-:W4:Y:S01]  /*cc00*/  MUFU.EX2 R95, R95 ;  /* 0x0000005f005f7308 */ /* 0x000f220000000800 */
[----:B------:R-:W-:Y:S01]  /*cc10*/  FFMA.FTZ R45, R66, c[0x0][0x23c], -R74 ;  /* 0x00008f00422d7a23 */ /* 0x000fe2000001084a */
[----:B-1----:R-:W-:-:S06]  /*cc20*/  F2FP.BF16.PACK_AB R31, R49, R164 ;  /* 0x000000a4311f723e */ /* 0x002fcc00000010ff */
[----:B------:R-:W1:Y:S01]  /*cc30*/  MUFU.EX2 R94, R94 ;  /* 0x0000005e005e7308 */ /* 0x000e620000000800 */
[----:B------:R-:W-:-:S04]  /*cc40*/  FADD.FTZ R164, R164, R167 ;  /* 0x000000a7a4a47221 */ /* 0x000fc80000010000 */
[----:B------:R-:W-:Y:S01]  /*cc50*/  FADD.FTZ R164, R49, R164 ;  /* 0x000000a431a47221 */ /* 0x000fe20000010000 */
[----:B------:R-:W-:Y:S01]  /*cc60*/  HMMA.16816.F32.BF16 R16, R28, R12, R16 ;  /* 0x0000000c1c10723c */ /* 0x000fe20000041810 */
[----:B----4-:R-:W-:Y:S01]  /*cc70*/  FADD.FTZ R96, R95, R96 ;  /* 0x000000605f607221 */ /* 0x010fe20000010000 */
[----:B------:R-:W-:Y:S01]  /*cc80*/  MUFU.EX2 R93, R93 ;  /* 0x0000005d005d7308 */ /* 0x000fe20000000800 */
[----:B------:R-:W-:-:S05]  /*cc90*/  FFMA.FTZ R49, R64, c[0x0][0x23c], -R74 ;  /* 0x00008f0040317a23 */ /* 0x000fca000001084a */
[C---:B------:R-:W-:Y:S01]  /*cca0*/  HMMA.16816.F32.BF16 R4, R28.reuse, R14, R4 ;  /* 0x0000000e1c04723c */ /* 0x040fe20000041804 */
[----:B------:R-:W4:Y:S01]  /*ccb0*/  LDSM.16.MT88.4 R12, [R150+0x6c00] ;  /* 0x006c0000960c783b */ /* 0x000f220000004200 */
[----:B------:R-:W5:Y:S06]  /*ccc0*/  MUFU.EX2 R92, R92 ;  /* 0x0000005c005c7308 */ /* 0x000f6c0000000800 */
[C---:B---3--:R-:W-:Y:S02]  /*ccd0*/  HMMA.16816.F32.BF16 R136, R28.reuse, R8, R136 ;  /* 0x000000081c88723c */ /* 0x048fe40000041888 */
[----:B------:R-:W-:Y:S06]  /*cce0*/  MUFU.EX2 R163, R163 ;  /* 0x000000a300a37308 */ /* 0x000fec0000000800 */
[----:B------:R-:W-:Y:S01]  /*ccf0*/  HMMA.16816.F32.BF16 R24, R28, R10, R24 ;  /* 0x0000000a1c18723c */ /* 0x000fe20000041818 */
[----:B------:R-:W3:Y:S01]  /*cd00*/  LDSM.16.MT88.4 R8, [R151+0x7000] ;  /* 0x007000009708783b */ /* 0x000ee20000004200 */
[----:B------:R-:W2:Y:S05]  /*cd10*/  MUFU.EX2 R35, R35 ;  /* 0x0000002300237308 */ /* 0x000eaa0000000800 */
[C---:B-1----:R-:W-:Y:S01]  /*cd20*/  F2FP.BF16.PACK_AB R28, R94.reuse, R95 ;  /* 0x0000005f5e1c723e */ /* 0x042fe200000010ff */
[----:B------:R-:W-:Y:S01]  /*cd30*/  FADD.FTZ R94, R94, R96 ;  /* 0x000000605e5e7221 */ /* 0x000fe20000010000 */
[----:B-----5:R-:W-:Y:S01]  /*cd40*/  F2FP.BF16.PACK_AB R30, R92, R93 ;  /* 0x0000005d5c1e723e */ /* 0x020fe200000010ff */
[----:B------:R-:W1:Y:S02]  /*cd50*/  MUFU.EX2 R156, R156 ;  /* 0x0000009c009c7308 */ /* 0x000e640000000800 */
[----:B------:R-:W-:-:S04]  /*cd60*/  FADD.FTZ R94, R93, R94 ;  /* 0x0000005e5d5e7221 */ /* 0x000fc80000010000 */
[----:B------:R-:W-:Y:S02]  /*cd70*/  FADD.FTZ R92, R92, R94 ;  /* 0x0000005e5c5c7221 */ /* 0x000fe40000010000 */
[----:B------:R-:W5:Y:S01]  /*cd80*/  MUFU.EX2 R33, R33 ;  /* 0x0000002100217308 */ /* 0x000f620000000800 */
[----:B--2---:R-:W-:Y:S01]  /*cd90*/  F2FP.BF16.PACK_AB R29, R35, R163 ;  /* 0x000000a3231d723e */ /* 0x004fe200000010ff */
[----:B------:R-:W-:-:S04]  /*cda0*/  FADD.FTZ R163, R163, R164 ;  /* 0x000000a4a3a37221 */ /* 0x000fc80000010000 */
[----:B------:R-:W-:Y:S02]  /*cdb0*/  FADD.FTZ R163, R35, R163 ;  /* 0x000000a323a37221 */ /* 0x000fe40000010000 */
[----:B------:R-:W2:Y:S01]  /*cdc0*/  MUFU.EX2 R91, R91 ;  /* 0x0000005b005b7308 */ /* 0x000ea20000000800 */
[----:B------:R-:W-:Y:S02]  /*cdd0*/  FFMA.FTZ R35, R41, c[0x0][0x23c], -R112 ;  /* 0x00008f0029237a23 */ /* 0x000fe40000010870 */
[----:B-1----:R-:W-:Y:S02]  /*cde0*/  FADD.FTZ R163, R156, R163 ;  /* 0x000000a39ca37221 */ /* 0x002fe40000010000 */
[----:B------:R-:W-:Y:S01]  /*cdf0*/  FFMA.FTZ R41, R54, c[0x0][0x23c], -R74 ;  /* 0x00008f0036297a23 */ /* 0x000fe2000001084a */
[C---:B-----5:R-:W-:Y:S02]  /*ce00*/  F2FP.BF16.PACK_AB R31, R33.reuse, R156 ;  /* 0x0000009c211f723e */ /* 0x060fe400000010ff */
[----:B------:R-:W1:Y:S01]  /*ce10*/  MUFU.EX2 R90, R90 ;  /* 0x0000005a005a7308 */ /* 0x000e620000000800 */
[----:B------:R-:W-:-:S04]  /*ce20*/  FADD.FTZ R33, R33, R163 ;  /* 0x000000a321217221 */ /* 0x000fc80000010000 */
[C---:B------:R-:W-:Y:S01]  /*ce30*/  HMMA.16816.F32.BF16 R16, R28.reuse, R20, R16 ;  /* 0x000000141c10723c */ /* 0x040fe20000041810 */
[----:B--2---:R-:W-:Y:S02]  /*ce40*/  FADD.FTZ R92, R91, R92 ;  /* 0x0000005c5b5c7221 */ /* 0x004fe40000010000 */
[----:B------:R-:W-:Y:S05]  /*ce50*/  MUFU.EX2 R89, R89 ;  /* 0x0000005900597308 */ /* 0x000fea0000000800 */
[----:B------:R-:W-:Y:S01]  /*ce60*/  HMMA.16816.F32.BF16 R4, R28, R22, R4 ;  /* 0x000000161c04723c */ /* 0x000fe20000041804 */
[----:B------:R-:W2:Y:S02]  /*ce70*/  LDSM.16.MT88.4 R20, [R150+0x7000] ;  /* 0x007000009614783b */ /* 0x000ea40000004200 */
[----:B------:R-:W5:Y:S01]  /*ce80*/  MUFU.EX2 R88, R88 ;  /* 0x0000005800587308 */ /* 0x000f620000000800 */
[----:B-1----:R-:W-:-:S04]  /*ce90*/  FADD.FTZ R92, R90, R92 ;  /* 0x0000005c5a5c7221 */ /* 0x002fc80000010000 */
[C---:B----4-:R-:W-:Y:S03]  /*cea0*/  HMMA.16816.F32.BF16 R136, R28.reuse, R12, R136 ;  /* 0x0000000c1c88723c */ /* 0x050fe60000041888 */
[----:B------:R-:W-:Y:S05]  /*ceb0*/  MUFU.EX2 R128, R128 ;  /* 0x0000008000807308 */ /* 0x000fea0000000800 */
[----:B------:R-:W-:Y:S01]  /*cec0*/  HMMA.16816.F32.BF16 R24, R28, R14, R24 ;  /* 0x0000000e1c18723c */ /* 0x000fe20000041818 */
[----:B------:R-:W1:Y:S02]  /*ced0*/  LDSM.16.MT88.4 R12, [R151+0x7400] ;  /* 0x00740000970c783b */ /* 0x000e640000004200 */
[----:B------:R-:W4:Y:S04]  /*cee0*/  MUFU.EX2 R53, R53 ;  /* 0x0000003500357308 */ /* 0x000f280000000800 */
[----:B------:R-:W-:-:S02]  /*cef0*/  F2FP.BF16.PACK_AB R28, R90, R91 ;  /* 0x0000005b5a1c723e */ /* 0x000fc400000010ff */
[----:B-----5:R-:W-:Y:S02]  /*cf00*/  F2FP.BF16.PACK_AB R30, R88, R89 ;  /* 0x00000059581e723e */ /* 0x020fe400000010ff */
[----:B------:R-:W-:Y:S01]  /*cf10*/  MUFU.EX2 R127, R127 ;  /* 0x0000007f007f7308 */ /* 0x000fe20000000800 */
[----:B------:R-:W-:-:S04]  /*cf20*/  FADD.FTZ R89, R89, R92 ;  /* 0x0000005c59597221 */ /* 0x000fc80000010000 */
[----:B------:R-:W-:-:S03]  /*cf30*/  FADD.FTZ R89, R88, R89 ;  /* 0x0000005958597221 */ /* 0x000fc60000010000 */
[----:B------:R-:W5:Y:S01]  /*cf40*/  MUFU.EX2 R171, R171 ;  /* 0x000000ab00ab7308 */ /* 0x000f620000000800 */
[----:B----4-:R-:W-:Y:S01]  /*cf50*/  F2FP.BF16.PACK_AB R29, R53, R128 ;  /* 0x00000080351d723e */ /* 0x010fe200000010ff */
[----:B------:R-:W-:-:S04]  /*cf60*/  FADD.FTZ R128, R128, R33 ;  /* 0x0000002180807221 */ /* 0x000fc80000010000 */
[----:B------:R-:W-:Y:S02]  /*cf70*/  FADD.FTZ R128, R53, R128 ;  /* 0x0000008035807221 */ /* 0x000fe40000010000 */
[----:B------:R-:W4:Y:S01]  /*cf80*/  MUFU.EX2 R87, R87 ;  /* 0x0000005700577308 */ /* 0x000f220000000800 */
[----:B-----5:R-:W-:-:S07]  /*cf90*/  F2FP.BF16.PACK_AB R31, R171, R127 ;  /* 0x0000007fab1f723e */ /* 0x020fce00000010ff */
[----:B------:R-:W-:Y:S01]  /*cfa0*/  MUFU.EX2 R85, R85 ;  /* 0x0000005500557308 */ /* 0x000fe20000000800 */
[----:B------:R-:W-:-:S04]  /*cfb0*/  FADD.FTZ R127, R127, R128 ;  /* 0x000000807f7f7221 */ /* 0x000fc80000010000 */
[----:B------:R-:W-:Y:S01]  /*cfc0*/  FADD.FTZ R127, R171, R127 ;  /* 0x0000007fab7f7221 */ /* 0x000fe20000010000 */
[C---:B---3--:R-:W-:Y:S01]  /*cfd0*/  HMMA.16816.F32.BF16 R16, R28.reuse, R8, R16 ;  /* 0x000000081c10723c */ /* 0x048fe20000041810 */
[----:B----4-:R-:W-:Y:S01]  /*cfe0*/  FADD.FTZ R89, R87, R89 ;  /* 0x0000005957597221 */ /* 0x010fe20000010000 */
[----:B------:R-:W3:Y:S06]  /*cff0*/  MUFU.EX2 R84, R84 ;  /* 0x0000005400547308 */ /* 0x000eec0000000800 */
[C---:B------:R-:W-:Y:S01]  /*d000*/  HMMA.16816.F32.BF16 R4, R28.reuse, R10, R4 ;  /* 0x0000000a1c04723c */ /* 0x040fe20000041804 */
[----:B------:R-:W4:Y:S01]  /*d010*/  LDSM.16.MT88.4 R8, [R150+0x7400] ;  /* 0x007400009608783b */ /* 0x000f220000004200 */
[----:B------:R-:W-:Y:S06]  /*d020*/  MUFU.EX2 R124, R124 ;  /* 0x0000007c007c7308 */ /* 0x000fec0000000800 */
[C---:B--2---:R-:W-:Y:S02]  /*d030*/  HMMA.16816.F32.BF16 R136, R28.reuse, R20, R136 ;  /* 0x000000141c88723c */ /* 0x044fe40000041888 */
[----:B------:R-:W2:Y:S06]  /*d040*/  MUFU.EX2 R59, R59 ;  /* 0x0000003b003b7308 */ /* 0x000eac0000000800 */
[----:B------:R-:W-:Y:S01]  /*d050*/  HMMA.16816.F32.BF16 R24, R28, R22, R24 ;  /* 0x000000161c18723c */ /* 0x000fe20000041818 */
[----:B------:R-:W5:Y:S01]  /*d060*/  LDSM.16.MT88.4 R20, [R151+0x7800] ;  /* 0x007800009714783b */ /* 0x000f620000004200 */
[----:B------:R-:W-:Y:S05]  /*d070*/  MUFU.EX2 R119, R119 ;  /* 0x0000007700777308 */ /* 0x000fea0000000800 */
[C---:B------:R-:W-:Y:S01]  /*d080*/  F2FP.BF16.PACK_AB R28, R86.reuse, R87 ;  /* 0x00000057561c723e */ /* 0x040fe200000010ff */
[----:B------:R-:W-:Y:S01]  /*d090*/  FADD.FTZ R86, R86, R89 ;  /* 0x0000005956567221 */ /* 0x000fe20000010000 */
[----:B---3--:R-:W-:Y:S01]  /*d0a0*/  F2FP.BF16.PACK_AB R30, R84, R85 ;  /* 0x00000055541e723e */ /* 0x008fe200000010ff */
[----:B------:R-:W3:Y:S01]  /*d0b0*/  MUFU.EX2 R61, R61 ;  /* 0x0000003d003d7308 */ /* 0x000ee20000000800 */
[----:B--2---:R-:W-:Y:S01]  /*d0c0*/  F2FP.BF16.PACK_AB R29, R59, R124 ;  /* 0x0000007c3b1d723e */ /* 0x004fe200000010ff */
[----:B------:R-:W-:-:S02]  /*d0d0*/  FADD.FTZ R124, R124, R127 ;  /* 0x0000007f7c7c7221 */ /* 0x000fc40000010000 */
[----:B------:R-:W-:Y:S02]  /*d0e0*/  FADD.FTZ R86, R85, R86 ;  /* 0x0000005655567221 */ /* 0x000fe40000010000 */
[----:B------:R-:W-:Y:S02]  /*d0f0*/  FADD.FTZ R124, R59, R124 ;  /* 0x0000007c3b7c7221 */ /* 0x000fe40000010000 */
[----:B------:R-:W2:Y:S01]  /*d100*/  MUFU.EX2 R83, R83 ;  /* 0x0000005300537308 */ /* 0x000ea20000000800 */
[----:B------:R-:W-:Y:S01]  /*d110*/  FADD.FTZ R84, R84, R86 ;  /* 0x0000005654547221 */ /* 0x000fe20000010000 */
[----:B---3--:R-:W-:-:S06]  /*d120*/  F2FP.BF16.PACK_AB R31, R61, R119 ;  /* 0x000000773d1f723e */ /* 0x008fcc00000010ff */
[----:B------:R-:W3:Y:S01]  /*d130*/  MUFU.EX2 R82, R82 ;  /* 0x0000005200527308 */ /* 0x000ee20000000800 */
[----:B------:R-:W-:-:S04]  /*d140*/  FADD.FTZ R119, R119, R124 ;  /* 0x0000007c77777221 */ /* 0x000fc80000010000 */
[----:B------:R-:W-:Y:S01]  /*d150*/  FADD.FTZ R119, R61, R119 ;  /* 0x000000773d777221 */ /* 0x000fe20000010000 */
[C---:B-1----:R-:W-:Y:S01]  /*d160*/  HMMA.16816.F32.BF16 R16, R28.reuse, R12, R16 ;  /* 0x0000000c1c10723c */ /* 0x042fe20000041810 */
[----:B--2---:R-:W-:Y:S01]  /*d170*/  FADD.FTZ R84, R83, R84 ;  /* 0x0000005453547221 */ /* 0x004fe20000010000 */
[----:B------:R-:W-:Y:S06]  /*d180*/  MUFU.EX2 R81, R81 ;  /* 0x0000005100517308 */ /* 0x000fec0000000800 */
[C---:B------:R-:W-:Y:S01]  /*d190*/  HMMA.16816.F32.BF16 R4, R28.reuse, R14, R4 ;  /* 0x0000000e1c04723c */ /* 0x040fe20000041804 */
[----:B------:R-:W1:Y:S01]  /*d1a0*/  LDSM.16.MT88.4 R12, [R150+0x7800] ;  /* 0x00780000960c783b */ /* 0x000e620000004200 */
[----:B------:R-:W2:Y:S06]  /*d1b0*/  MUFU.EX2 R80, R80 ;  /* 0x0000005000507308 */ /* 0x000eac0000000800 */
[C---:B----4-:R-:W-:Y:S02]  /*d1c0*/  HMMA.16816.F32.BF16 R136, R28.reuse, R8, R136 ;  /* 0x000000081c88723c */ /* 0x050fe40000041888 */
[----:B------:R-:W-:Y:S05]  /*d1d0*/  MUFU.EX2 R37, R37 ;  /* 0x0000002500257308 */ /* 0x000fea0000000800 */
[C---:B---3--:R-:W-:Y:S01]  /*d1e0*/  F2FP.BF16.PACK_AB R8, R82.reuse, R83 ;  /* 0x000000535208723e */ /* 0x048fe200000010ff */
[----:B------:R-:W-:Y:S01]  /*d1f0*/  HMMA.16816.F32.BF16 R24, R28, R10, R24 ;  /* 0x0000000a1c18723c */ /* 0x000fe20000041818 */
[----:B------:R-:W3:Y:S01]  /*d200*/  LDSM.16.MT88.4 R28, [R151+0x7c00] ;  /* 0x007c0000971c783b */ /* 0x000ee20000004200 */
[----:B------:R-:W4:Y:S01]  /*d210*/  MUFU.EX2 R63, R63 ;  /* 0x0000003f003f7308 */ /* 0x000f220000000800 */
[----:B------:R-:W-:-:S04]  /*d220*/  FADD.FTZ R82, R82, R84 ;  /* 0x0000005452527221 */ /* 0x000fc80000010000 */
[C---:B--2---:R-:W-:Y:S01]  /*d230*/  F2FP.BF16.PACK_AB R10, R80.reuse, R81 ;  /* 0x00000051500a723e */ /* 0x044fe200000010ff */
[----:B------:R-:W-:Y:S02]  /*d240*/  FADD.FTZ R82, R81, R82 ;  /* 0x0000005251527221 */ /* 0x000fe40000010000 */
[----:B------:R-:W2:Y:S02]  /*d250*/  MUFU.EX2 R38, R38 ;  /* 0x0000002600267308 */ /* 0x000ea40000000800 */
[----:B------:R-:W-:-:S06]  /*d260*/  FADD.FTZ R82, R80, R82 ;  /* 0x0000005250527221 */ /* 0x000fcc0000010000 */
[----:B------:R-:W1:Y:S01]  /*d270*/  MUFU.EX2 R56, R56 ;  /* 0x0000003800387308 */ /* 0x000e620000000800 */
[----:B----4-:R-:W-:Y:S01]  /*d280*/  F2FP.BF16.PACK_AB R9, R63, R37 ;  /* 0x000000253f09723e */ /* 0x010fe200000010ff */
[----:B------:R-:W-:-:S04]  /*d290*/  FADD.FTZ R37, R37, R119 ;  /* 0x0000007725257221 */ /* 0x000fc80000010000 */
[----:B------:R-:W-:Y:S02]  /*d2a0*/  FADD.FTZ R37, R63, R37 ;  /* 0x000000253f257221 */ /* 0x000fe40000010000 */
[----:B------:R4:W3:Y:S02]  /*d2b0*/  MUFU.EX2 R129, R46 ;  /* 0x0000002e00817308 */ /* 0x0008e40000000800 */
[----:B--2---:R-:W-:Y:S01]  /*d2c0*/  FADD.FTZ R37, R38, R37 ;  /* 0x0000002526257221 */ /* 0x004fe20000010000 */
[----:B-1----:R-:W-:-:S05]  /*d2d0*/  F2FP.BF16.PACK_AB R11, R56, R38 ;  /* 0x00000026380b723e */ /* 0x002fca00000010ff */
[----:B------:R-:W-:Y:S01]  /*d2e0*/  MUFU.EX2 R79, R79 ;  /* 0x0000004f004f7308 */ /* 0x000fe20000000800 */
[----:B------:R-:W-:Y:S01]  /*d2f0*/  FADD.FTZ R56, R56, R37 ;  /* 0x0000002538387221 */ /* 0x000fe20000010000 */
[----:B-----5:R-:W-:Y:S01]  /*d300*/  HMMA.16816.F32.BF16 R16, R8, R20, R16 ;  /* 0x000000140810723c */ /* 0x020fe20000041810 */
[----:B----4-:R-:W-:-:S05]  /*d310*/  FFMA.FTZ R46, R48, c[0x0][0x23c], -R74 ;  /* 0x00008f00302e7a23 */ /* 0x010fca000001084a */
[----:B------:R-:W1:Y:S01]  /*d320*/  MUFU.EX2 R78, R78 ;  /* 0x0000004e004e7308 */ /* 0x000e620000000800 */
[--C-:B------:R-:W-:Y:S02]  /*d330*/  FFMA.FTZ R48, R52, c[0x0][0x23c], -R74.reuse ;  /* 0x00008f0034307a23 */ /* 0x100fe4000001084a */
[--C-:B------:R-:W-:Y:S02]  /*d340*/  FFMA.FTZ R52, R58, c[0x0][0x23c], -R74.reuse ;  /* 0x00008f003a347a23 */ /* 0x100fe4000001084a */
[----:B------:R-:W-:Y:S01]  /*d350*/  FFMA.FTZ R58, R62, c[0x0][0x23c], -R74 ;  /* 0x00008f003e3a7a23 */ /* 0x000fe2000001084a */
[----:B------:R-:W-:Y:S01]  /*d360*/  HMMA.16816.F32.BF16 R4, R8, R22, R4 ;  /* 0x000000160804723c */ /* 0x000fe20000041804 */
[----:B------:R-:W2:Y:S01]  /*d370*/  LDSM.16.MT88.4 R20, [R150+0x7c00] ;  /* 0x007c00009614783b */ /* 0x000ea20000004200 */
[----:B------:R-:W-:Y:S01]  /*d380*/  MUFU.EX2 R77, R77 ;  /* 0x0000004d004d7308 */ /* 0x000fe20000000800 */
[----:B---3--:R-:W-:-:S05]  /*d390*/  FADD.FTZ R56, R129, R56 ;  /* 0x0000003881387221 */ /* 0x008fca0000010000 */
[C---:B------:R-:W-:Y:S02]  /*d3a0*/  HMMA.16816.F32.BF16 R136, R8.reuse, R12, R136 ;  /* 0x0000000c0888723c */ /* 0x040fe40000041888 */
[----:B------:R-:W3:Y:S06]  /*d3b0*/  MUFU.EX2 R76, R76 ;  /* 0x0000004c004c7308 */ /* 0x000eec0000000800 */
[----:B------:R-:W-:Y:S01]  /*d3c0*/  HMMA.16816.F32.BF16 R24, R8, R14, R24 ;  /* 0x0000000e0818723c */ /* 0x000fe20000041818 */
[----:B------:R-:W4:Y:S01]  /*d3d0*/  LDSM.16.MT88.4 R12, [R151+0x8000] ;  /* 0x00800000970c783b */ /* 0x000f220000004200 */
[----:B------:R-:W5:Y:S05]  /*d3e0*/  MUFU.EX2 R46, R46 ;  /* 0x0000002e002e7308 */ /* 0x000f6a0000000800 */
[----:B-1----:R-:W-:Y:S01]  /*d3f0*/  F2FP.BF16.PACK_AB R8, R78, R79 ;  /* 0x0000004f4e08723e */ /* 0x002fe200000010ff */
[----:B------:R-:W-:-:S02]  /*d400*/  FADD.FTZ R79, R79, R82 ;  /* 0x000000524f4f7221 */ /* 0x000fc40000010000 */
[----:B------:R-:W-:Y:S01]  /*d410*/  MUFU.EX2 R48, R48 ;  /* 0x0000003000307308 */ /* 0x000fe20000000800 */
[----:B---3--:R-:W-:Y:S01]  /*d420*/  F2FP.BF16.PACK_AB R10, R76, R77 ;  /* 0x0000004d4c0a723e */ /* 0x008fe200000010ff */
[----:B------:R-:W-:-:S04]  /*d430*/  FADD.FTZ R79, R78, R79 ;  /* 0x0000004f4e4f7221 */ /* 0x000fc80000010000 */
[----:B------:R-:W-:Y:S02]  /*d440*/  FADD.FTZ R79, R77, R79 ;  /* 0x0000004f4d4f7221 */ /* 0x000fe40000010000 */
[----:B------:R-:W1:Y:S01]  /*d450*/  MUFU.EX2 R44, R44 ;  /* 0x0000002c002c7308 */ /* 0x000e620000000800 */
[C---:B-----5:R-:W-:Y:S01]  /*d460*/  F2FP.BF16.PACK_AB R9, R46.reuse, R129 ;  /* 0x000000812e09723e */ /* 0x060fe200000010ff */
[----:B------:R-:W-:Y:S02]  /*d470*/  FADD.FTZ R56, R46, R56 ;  /* 0x000000382e387221 */ /* 0x000fe40000010000 */
[----:B------:R-:W-:-:S04]  /*d480*/  FADD.FTZ R76, R76, R79 ;  /* 0x0000004f4c4c7221 */ /* 0x000fc80000010000 */
[----:B------:R-:W3:Y:S01]  /*d490*/  MUFU.EX2 R75, R75 ;  /* 0x0000004b004b7308 */ /* 0x000ee20000000800 */
[----:B-1----:R-:W-:-:S07]  /*d4a0*/  F2FP.BF16.PACK_AB R11, R44, R48 ;  /* 0x000000302c0b723e */ /* 0x002fce00000010ff */
[----:B------:R-:W1:Y:S01]  /*d4b0*/  MUFU.EX2 R0, R0 ;  /* 0x0000000000007308 */ /* 0x000e620000000800 */
[----:B------:R-:W-:-:S04]  /*d4c0*/  FADD.FTZ R48, R48, R56 ;  /* 0x0000003830307221 */ /* 0x000fc80000010000 */
[----:B------:R-:W-:Y:S01]  /*d4d0*/  FADD.FTZ R48, R44, R48 ;  /* 0x000000302c307221 */ /* 0x000fe20000010000 */
[C---:B------:R-:W-:Y:S01]  /*d4e0*/  HMMA.16816.F32.BF16 R16, R8.reuse, R28, R16 ;  /* 0x0000001c0810723c */ /* 0x040fe20000041810 */
[----:B---3--:R-:W-:Y:S01]  /*d4f0*/  FADD.FTZ R76, R75, R76 ;  /* 0x0000004c4b4c7221 */ /* 0x008fe20000010000 */
[----:B------:R-:W-:Y:S06]  /*d500*/  MUFU.EX2 R123, R123 ;  /* 0x0000007b007b7308 */ /* 0x000fec0000000800 */
[C---:B------:R-:W-:Y:S01]  /*d510*/  HMMA.16816.F32.BF16 R4, R8.reuse, R30, R4 ;  /* 0x0000001e0804723c */ /* 0x040fe20000041804 */
[----:B------:R-:W3:Y:S01]  /*d520*/  LDSM.16.MT88.4 R28, [R150+0x8000] ;  /* 0x00800000961c783b */ /* 0x000ee20000004200 */
[----:B------:R-:W5:Y:S06]  /*d530*/  MUFU.EX2 R120, R120 ;  /* 0x0000007800787308 */ /* 0x000f6c0000000800 */
[C---:B--2---:R-:W-:Y:S02]  /*d540*/  HMMA.16816.F32.BF16 R136, R8.reuse, R20, R136 ;  /* 0x000000140888723c */ /* 0x044fe40000041888 */
[----:B------:R-:W-:Y:S06]  /*d550*/  MUFU.EX2 R52, R52 ;  /* 0x0000003400347308 */ /* 0x000fec0000000800 */
[----:B------:R-:W-:Y:S01]  /*d560*/  HMMA.16816.F32.BF16 R24, R8, R22, R24 ;  /* 0x000000160818723c */ /* 0x000fe20000041818 */
[----:B------:R-:W2:Y:S01]  /*d570*/  LDSM.16.MT88.4 R20, [R151+0x8400] ;  /* 0x008400009714783b */ /* 0x000ea20000004200 */
[----:B------:R-:W4:Y:S05]  /*d580*/  MUFU.EX2 R32, R32 ;  /* 0x0000002000207308 */ /* 0x000f2a0000000800 */
[C---:B-1----:R-:W-:Y:S01]  /*d590*/  F2FP.BF16.PACK_AB R8, R0.reuse, R75 ;  /* 0x0000004b0008723e */ /* 0x042fe200000010ff */
[----:B------:R-:W-:Y:S01]  /*d5a0*/  FADD.FTZ R0, R0, R76 ;  /* 0x0000004c00007221 */ /* 0x000fe20000010000 */
[----:B-----5:R-:W-:Y:S01]  /*d5b0*/  F2FP.BF16.PACK_AB R10, R120, R123 ;  /* 0x0000007b780a723e */ /* 0x020fe200000010ff */
[----:B------:R-:W-:Y:S02]  /*d5c0*/  MUFU.EX2 R58, R58 ;  /* 0x0000003a003a7308 */ /* 0x000fe40000000800 */
[----:B------:R-:W-:-:S04]  /*d5d0*/  FADD.FTZ R0, R123, R0 ;  /* 0x000000007b007221 */ /* 0x000fc80000010000 */
[----:B------:R-:W-:Y:S01]  /*d5e0*/  FADD.FTZ R120, R120, R0 ;  /* 0x0000000078787221 */ /* 0x000fe20000010000 */
[----:B------:R-:W-:Y:S01]  /*d5f0*/  MOV R0, R113 ;  /* 0x0000007100007202 */ /* 0x000fe20000000f00 */
[----:B------:R-:W1:Y:S01]  /*d600*/  MUFU.EX2 R34, R34 ;  /* 0x0000002200227308 */ /* 0x000e620000000800 */
[----:B----4-:R-:W-:Y:S01]  /*d610*/  F2FP.BF16.PACK_AB R9, R32, R52 ;  /* 0x000000342009723e */ /* 0x010fe200000010ff */
[----:B------:R-:W-:-:S04]  /*d620*/  FADD.FTZ R52, R52, R48 ;  /* 0x0000003034347221 */ /* 0x000fc80000010000 */
[----:B------:R-:W-:Y:S02]  /*d630*/  FADD.FTZ R52, R32, R52 ;  /* 0x0000003420347221 */ /* 0x000fe40000010000 */
[----:B------:R-:W4:Y:S01]  /*d640*/  MUFU.EX2 R55, R55 ;  /* 0x0000003700377308 */ /* 0x000f220000000800 */
[----:B-1----:R-:W-:-:S07]  /*d650*/  F2FP.BF16.PACK_AB R11, R34, R58 ;  /* 0x0000003a220b723e */ /* 0x002fce00000010ff */
[----:B------:R-:W1:Y:S01]  /*d660*/  MUFU.EX2 R168, R168 ;  /* 0x000000a800a87308 */ /* 0x000e620000000800 */
[----:B------:R-:W-:-:S04]  /*d670*/  FADD.FTZ R58, R58, R52 ;  /* 0x000000343a3a7221 */ /* 0x000fc80000010000 */
[----:B------:R-:W-:Y:S01]  /*d680*/  FADD.FTZ R58, R34, R58 ;  /* 0x0000003a223a7221 */ /* 0x000fe20000010000 */
[C---:B------:R-:W-:Y:S01]  /*d690*/  HMMA.16816.F32.BF16 R16, R8.reuse, R12, R16 ;  /* 0x0000000c0810723c */ /* 0x040fe20000041810 */
[----:B----4-:R-:W-:Y:S01]  /*d6a0*/  FADD.FTZ R120, R55, R120 ;  /* 0x0000007837787221 */ /* 0x010fe20000010000 */
[----:B------:R-:W-:Y:S06]  /*d6b0*/  MUFU.EX2 R170, R170 ;  /* 0x000000aa00aa7308 */ /* 0x000fec0000000800 */
[C---:B------:R-:W-:Y:S01]  /*d6c0*/  HMMA.16816.F32.BF16 R4, R8.reuse, R14, R4 ;  /* 0x0000000e0804723c */ /* 0x040fe20000041804 */
[----:B------:R-:W4:Y:S01]  /*d6d0*/  LDSM.16.MT88.4 R12, [R150+0x8400] ;  /* 0x00840000960c783b */ /* 0x000f220000004200 */
[----:B------:R-:W5:Y:S06]  /*d6e0*/  MUFU.EX2 R165, R165 ;  /* 0x000000a500a57308 */ /* 0x000f6c0000000800 */
[C---:B---3--:R-:W-:Y:S02]  /*d6f0*/  HMMA.16816.F32.BF16 R136, R8.reuse, R28, R136 ;  /* 0x0000001c0888723c */ /* 0x048fe40000041888 */
[----:B------:R-:W3:Y:S06]  /*d700*/  MUFU.EX2 R51, R51 ;  /* 0x0000003300337308 */ /* 0x000eec0000000800 */
[----:B------:R-:W-:Y:S01]  /*d710*/  HMMA.16816.F32.BF16 R24, R8, R30, R24 ;  /* 0x0000001e0818723c */ /* 0x000fe20000041818 */
[----:B------:R-:W2:Y:S01]  /*d720*/  LDSM.16.MT88.4 R28, [R151+0x8800] ;  /* 0x00880000971c783b */ /* 0x000ea20000004200 */
[----:B------:R-:W4:Y:S05]  /*d730*/  MUFU.EX2 R36, R36 ;  /* 0x0000002400247308 */ /* 0x000f2a0000000800 */
[C---:B-1----:R-:W-:Y:S01]  /*d740*/  F2FP.BF16.PACK_AB R8, R168.reuse, R55 ;  /* 0x00000037a808723e */ /* 0x042fe200000010ff */
[----:B------:R-:W-:Y:S01]  /*d750*/  FADD.FTZ R168, R168, R120 ;  /* 0x00000078a8a87221 */ /* 0x000fe20000010000 */
[----:B-----5:R-:W-:Y:S01]  /*d760*/  F2FP.BF16.PACK_AB R10, R165, R170 ;  /* 0x000000aaa50a723e */ /* 0x020fe200000010ff */
[----:B------:R-:W1:Y:S01]  /*d770*/  MUFU.EX2 R45, R45 ;  /* 0x0000002d002d7308 */ /* 0x000e620000000800 */
[----:B---3--:R-:W-:-:S02]  /*d780*/  FADD.FTZ R58, R51, R58 ;  /* 0x0000003a333a7221 */ /* 0x008fc40000010000 */
[----:B------:R-:W-:-:S04]  /*d790*/  FADD.FTZ R168, R170, R168 ;  /* 0x000000a8aaa87221 */ /* 0x000fc80000010000 */
[----:B------:R-:W-:Y:S01]  /*d7a0*/  FADD.FTZ R165, R165, R168 ;  /* 0x000000a8a5a57221 */ /* 0x000fe20000010000 */
[----:B------:R-:W3:Y:S01]  /*d7b0*/  MUFU.EX2 R39, R39 ;  /* 0x0000002700277308 */ /* 0x000ee20000000800 */
[C---:B----4-:R-:W-:Y:S01]  /*d7c0*/  F2FP.BF16.PACK_AB R9, R36.reuse, R51 ;  /* 0x000000332409723e */ /* 0x050fe200000010ff */
[----:B------:R-:W-:-:S06]  /*d7d0*/  FADD.FTZ R36, R36, R58 ;  /* 0x0000003a24247221 */ /* 0x000fcc0000010000 */
[----:B------:R-:W4:Y:S01]  /*d7e0*/  MUFU.EX2 R57, R57 ;  /* 0x0000003900397308 */ /* 0x000f220000000800 */
[----:B-1----:R-:W-:Y:S01]  /*d7f0*/  FADD.FTZ R36, R45, R36 ;  /* 0x000000242d247221 */ /* 0x002fe20000010000 */
[----:B---3--:R-:W-:-:S06]  /*d800*/  F2FP.BF16.PACK_AB R11, R39, R45 ;  /* 0x0000002d270b723e */ /* 0x008fcc00000010ff */
[----:B------:R-:W1:Y:S01]  /*d810*/  MUFU.EX2 R50, R50 ;  /* 0x0000003200327308 */ /* 0x000e620000000800 */
[----:B------:R-:W-:Y:S01]  /*d820*/  FADD.FTZ R39, R39, R36 ;  /* 0x0000002427277221 */ /* 0x000fe20000010000 */
[----:B--2---:R-:W-:Y:S01]  /*d830*/  HMMA.16816.F32.BF16 R16, R8, R20, R16 ;  /* 0x000000140810723c */ /* 0x004fe20000041810 */
[----:B----4-:R-:W-:-:S05]  /*d840*/  FADD.FTZ R165, R57, R165 ;  /* 0x000000a539a57221 */ /* 0x010fca0000010000 */
[----:B------:R-:W-:Y:S02]  /*d850*/  MUFU.EX2 R2, R2 ;  /* 0x0000000200027308 */ /* 0x000fe40000000800 */
[C---:B------:R-:W-:Y:S01]  /*d860*/  HMMA.16816.F32.BF16 R4, R8.reuse, R22, R4 ;  /* 0x000000160804723c */ /* 0x040fe20000041804 */
[----:B------:R-:W2:Y:S05]  /*d870*/  LDSM.16.MT88.4 R20, [R150+0x8800] ;  /* 0x008800009614783b */ /* 0x000eaa0000004200 */
[----:B------:R-:W3:Y:S02]  /*d880*/  MUFU.EX2 R3, R3 ;  /* 0x0000000300037308 */ /* 0x000ee40000000800 */
[C---:B------:R-:W-:Y:S06]  /*d890*/  HMMA.16816.F32.BF16 R136, R8.reuse, R12, R136 ;  /* 0x0000000c0888723c */ /* 0x040fec0000041888 */
[----:B------:R-:W4:Y:S01]  /*d8a0*/  MUFU.EX2 R33, R67 ;  /* 0x0000004300217308 */ /* 0x000f220000000800 */
[----:B------:R-:W-:Y:S01]  /*d8b0*/  FFMA.FTZ R12, R73, c[0x0][0x23c], -R112 ;  /* 0x00008f00490c7a23 */ /* 0x000fe20000010870 */
[----:B------:R-:W-:Y:S01]  /*d8c0*/  HMMA.16816.F32.BF16 R24, R8, R14, R24 ;  /* 0x0000000e0818723c */ /* 0x000fe20000041818 */
[----:B------:R-:W-:-:S05]  /*d8d0*/  FFMA.FTZ R13, R72, c[0x0][0x23c], -R74 ;  /* 0x00008f00480d7a23 */ /* 0x000fca000001084a */
[----:B------:R-:W5:Y:S01]  /*d8e0*/  MUFU.EX2 R41, R41 ;  /* 0x0000002900297308 */ /* 0x000f620000000800 */
[----:B-1----:R-:W-:Y:S01]  /*d8f0*/  F2FP.BF16.PACK_AB R8, R50, R57 ;  /* 0x000000393208723e */ /* 0x002fe200000010ff */
[----:B------:R-:W-:Y:S01]  /*d900*/  FFMA.FTZ R14, R43, c[0x0][0x23c], -R74 ;  /* 0x00008f002b0e7a23 */ /* 0x000fe2000001084a */
[----:B---3--:R-:W-:-:S05]  /*d910*/  F2FP.BF16.PACK_AB R10, R3, R2 ;  /* 0x00000002030a723e */ /* 0x008fca00000010ff */
[----:B------:R-:W1:Y:S01]  /*d920*/  MUFU.EX2 R47, R47 ;  /* 0x0000002f002f7308 */ /* 0x000e620000000800 */
[----:B------:R-:W-:Y:S02]  /*d930*/  FFMA.FTZ R15, R71, c[0x0][0x23c], -R74 ;  /* 0x00008f00470f7a23 */ /* 0x000fe4000001084a */
[----:B----4-:R-:W-:Y:S02]  /*d940*/  FADD.FTZ R39, R33, R39 ;  /* 0x0000002721277221 */ /* 0x010fe40000010000 */
[----:B------:R-:W-:-:S03]  /*d950*/  FADD.FTZ R50, R50, R165 ;  /* 0x000000a532327221 */ /* 0x000fc60000010000 */
[----:B------:R-:W3:Y:S01]  /*d960*/  MUFU.EX2 R49, R49 ;  /* 0x0000003100317308 */ /* 0x000ee20000000800 */
[C---:B-----5:R-:W-:Y:S01]  /*d970*/  F2FP.BF16.PACK_AB R9, R41.reuse, R33 ;  /* 0x000000212909723e */ /* 0x060fe200000010ff */
[----:B------:R-:W-:Y:S02]  /*d980*/  FADD.FTZ R41, R41, R39 ;  /* 0x0000002729297221 */ /* 0x000fe40000010000 */
[----:B------:R-:W-:Y:S01]  /*d990*/  FADD.FTZ R50, R2, R50 ;  /* 0x0000003202327221 */ /* 0x000fe20000010000 */
[----:B------:R-:W-:-:S03]  /*d9a0*/  MOV R2, R114 ;  /* 0x0000007200027202 */ /* 0x000fc60000000f00 */
[----:B------:R-:W4:Y:S01]  /*d9b0*/  MUFU.EX2 R40, R40 ;  /* 0x0000002800287308 */ /* 0x000f220000000800 */
[----:B-1----:R-:W-:Y:S02]  /*d9c0*/  FADD.FTZ R41, R47, R41 ;  /* 0x000000292f297221 */ /* 0x002fe40000010000 */
[----:B------:R-:W-:Y:S01]  /*d9d0*/  FADD.FTZ R3, R3, R50 ;  /* 0x0000003203037221 */ /* 0x000fe20000010000 */
[----:B---3--:R-:W-:-:S04]  /*d9e0*/  F2FP.BF16.PACK_AB R11, R49, R47 ;  /* 0x0000002f310b723e */ /* 0x008fc800000010ff */
[----:B------:R-:W1:Y:S01]  /*d9f0*/  MUFU.EX2 R35, R35 ;  /* 0x0000002300237308 */ /* 0x000e620000000800 */
[----:B------:R-:W-:Y:S02]  /*da00*/  FADD.FTZ R49, R49, R41 ;  /* 0x0000002931317221 */ /* 0x000fe40000010000 */
[----:B------:R-:W-:Y:S01]  /*da10*/  HMMA.16816.F32.BF16 R16, R8, R28, R16 ;  /* 0x0000001c0810723c */ /* 0x000fe20000041810 */
[----:B----4-:R-:W-:-:S04]  /*da20*/  FADD.FTZ R3, R40, R3 ;  /* 0x0000000328037221 */ /* 0x010fc80000010000 */
[----:B------:R-:W3:Y:S03]  /*da30*/  MUFU.EX2 R12, R12 ;  /* 0x0000000c000c7308 */ /* 0x000ee60000000800 */
[C---:B--2---:R-:W-:Y:S05]  /*da40*/  HMMA.16816.F32.BF16 R136, R8.reuse, R20, R136 ;  /* 0x000000140888723c */ /* 0x044fea0000041888 */
[----:B------:R-:W2:Y:S01]  /*da50*/  MUFU.EX2 R231, R231 ;  /* 0x000000e700e77308 */ /* 0x000ea20000000800 */
[----:B-1----:R-:W-:Y:S02]  /*da60*/  FADD.FTZ R3, R35, R3 ;  /* 0x0000000323037221 */ /* 0x002fe40000010000 */
[----:B------:R-:W-:Y:S05]  /*da70*/  HMMA.16816.F32.BF16 R4, R8, R30, R4 ;  /* 0x0000001e0804723c */ /* 0x000fea0000041804 */
[----:B------:R-:W1:Y:S01]  /*da80*/  MUFU.EX2 R13, R13 ;  /* 0x0000000d000d7308 */ /* 0x000e620000000800 */
[----:B---3--:R-:W-:-:S02]  /*da90*/  FADD.FTZ R3, R12, R3 ;  /* 0x000000030c037221 */ /* 0x008fc40000010000 */
[----:B------:R-:W-:Y:S05]  /*daa0*/  HMMA.16816.F32.BF16 R24, R8, R22, R24 ;  /* 0x000000160818723c */ /* 0x000fea0000041818 */
[----:B------:R-:W3:Y:S02]  /*dab0*/  MUFU.EX2 R14, R14 ;  /* 0x0000000e000e7308 */ /* 0x000ee40000000800 */
[----:B------:R-:W-:Y:S02]  /*dac0*/  F2FP.BF16.PACK_AB R8, R35, R40 ;  /* 0x000000282308723e */ /* 0x000fe400000010ff */
[----:B--2---:R-:W-:-:S04]  /*dad0*/  F2FP.BF16.PACK_AB R10, R231, R12 ;  /* 0x0000000ce70a723e */ /* 0x004fc800000010ff */
[----:B------:R-:W2:Y:S01]  /*dae0*/  MUFU.EX2 R15, R15 ;  /* 0x0000000f000f7308 */ /* 0x000ea20000000800 */
[----:B-1----:R-:W-:Y:S02]  /*daf0*/  FADD.FTZ R49, R13, R49 ;  /* 0x000000310d317221 */ /* 0x002fe40000010000 */
[----:B------:R-:W-:-:S05]  /*db00*/  FADD.FTZ R231, R231, R3 ;  /* 0x00000003e7e77221 */ /* 0x000fca0000010000 */
[----:B------:R-:W1:Y:S01]  /*db10*/  MUFU.EX2 R230, R230 ;  /* 0x000000e600e67308 */ /* 0x000e620000000800 */
[C---:B---3--:R-:W-:Y:S01]  /*db20*/  F2FP.BF16.PACK_AB R9, R14.reuse, R13 ;  /* 0x0000000d0e09723e */ /* 0x048fe200000010ff */
[----:B------:R-:W-:-:S04]  /*db30*/  FADD.FTZ R49, R14, R49 ;  /* 0x000000310e317221 */ /* 0x000fc80000010000 */
[----:B--2---:R-:W-:Y:S01]  /*db40*/  FADD.FTZ R49, R15, R49 ;  /* 0x000000310f317221 */ /* 0x004fe20000010000 */
[----:B-1----:R-:W-:-:S03]  /*db50*/  F2FP.BF16.PACK_AB R11, R230, R15 ;  /* 0x0000000fe60b723e */ /* 0x002fc600000010ff */
[----:B------:R-:W-:-:S04]  /*db60*/  FADD.FTZ R230, R230, R49 ;  /* 0x00000031e6e67221 */ /* 0x000fc80000010000 */
[C---:B------:R-:W-:Y:S08]  /*db70*/  HMMA.16816.F32.BF16 R144, R8.reuse, R140, R16 ;  /* 0x0000008c0890723c */ /* 0x040ff00000041810 */
[C---:B------:R-:W-:Y:S08]  /*db80*/  HMMA.16816.F32.BF16 R136, R8.reuse, R132, R136 ;  /* 0x000000840888723c */ /* 0x040ff00000041888 */
[C---:B------:R-:W-:Y:S08]  /*db90*/  HMMA.16816.F32.BF16 R140, R8.reuse, R142, R4 ;  /* 0x0000008e088c723c */ /* 0x040ff00000041804 */
[----:B------:R-:W-:Y:S08]  /*dba0*/  HMMA.16816.F32.BF16 R132, R8, R134, R24 ;  /* 0x000000860884723c */ /* 0x000ff00000041818 */
.L_x_721:
[----:B------:R-:W-:-:S13]  /*dbb0*/  ISETP.GE.AND P0, PT, R216, 0x1, PT ;  /* 0x00000001d800780c */ /* 0x000fda0003f06270 */
[----:B------:R-:W-:Y:S05]  /*dbc0*/  @!P0 BRA `(.L_x_729) ;  /* 0x000046d000008947 */ /* 0x000fea0003800000 */
[----:B------:R-:W-:Y:S02]  /*dbd0*/  MOV R3, R0 ;  /* 0x0000000000037202 */ /* 0x000fe40000000f00 */
[----:B------:R-:W-:Y:S02]  /*dbe0*/  MOV R148, R2 ;  /* 0x0000000200947202 */ /* 0x000fe40000000f00 */
[----:B------:R-:W-:-:S04]  /*dbf0*/  MOV R223, c[0x0][0x1a0] ;  /* 0x0000680000df7a02 */ /* 0x000fc80000000f00 */
.L_x_733:
[----:B------:R-:W-:Y:S01]  /*dc00*/  LEA R8, -R223, RZ, 0x8 ;  /* 0x000000ffdf087211 */ /* 0x000fe200078e41ff */
[----:B------:R-:W-:Y:S04]  /*dc10*/  DEPBAR.LE SB0, 0x0 ;  /* 0x000080000000791a */ /* 0x000fe80000000000 */
[----:B------:R-:W-:Y:S01]  /*dc20*/  BAR.SYNC.DEFER_BLOCKING 0x0 ;  /* 0x0000000000007b1d */ /* 0x000fe20000010000 */
[----:B------:R-:W-:Y:S05]  /*dc30*/  SHF.R.S32.HI R9, RZ, 0x1f, R8 ;  /* 0x0000001fff097819 */ /* 0x000fea0000011408 */
[----:B------:R-:W-:-:S05]  /*dc40*/  @!P6 BRA `(.L_x_730) ;  /* 0x000003b00000e947 */ /* 0x000fca0003800000 */
[----:B------:R-:W-:Y:S01]  /*dc50*/  IMAD.SHL.U32 R10, R216, 0x100, RZ ;  /* 0x00000100d80a7824 */ /* 0x000fe200078e00ff */
[----:B------:R-:W-:Y:S04]  /*dc60*/  IABS R0, c[0x0][0x2d0] ;  /* 0x0000b40000007a13 */ /* 0x000fe80000000000 */
[----:B------:R-:W1:Y:S01]  /*dc70*/  I2F.RP R8, R0 ;  /* 0x0000000000087306 */ /* 0x000e620000209400 */
[----:B------:R-:W-:Y:S02]  /*dc80*/  IADD3 R2, R10, -0x100, RZ ;  /* 0xffffff000a027810 */ /* 0x000fe40007ffe0ff */
[----:B------:R-:W-:Y:S02]  /*dc90*/  IABS R7, R10 ;  /* 0x0000000a00077213 */ /* 0x000fe40000000000 */
[----:B------:R-:W-:Y:S02]  /*dca0*/  IABS R5, R2 ;  /* 0x0000000200057213 */ /* 0x000fe40000000000 */
[----:B------:R-:W-:Y:S02]  /*dcb0*/  LOP3.LUT R2, R2, c[0x0][0x2d0], RZ, 0x3c, !PT ;  /* 0x0000b40002027a12 */ /* 0x000fe400078e3cff */
[----:B------:R-:W-:Y:S02]  /*dcc0*/  LOP3.LUT R10, R10, c[0x0][0x2d0], RZ, 0x3c, !PT ;  /* 0x0000b4000a0a7a12 */ /* 0x000fe400078e3cff */
[----:B------:R-:W-:Y:S01]  /*dcd0*/  ISETP.GE.AND P0, PT, R2, RZ, PT ;  /* 0x000000ff0200720c */ /* 0x000fe20003f06270 */
[----:B------:R-:W-:Y:S01]  /*dce0*/  IMAD.MOV.U32 R2, RZ, RZ, c[0x0][0x2d0] ;  /* 0x0000b400ff027624 */ /* 0x000fe200078e00ff */
[----:B------:R-:W-:Y:S01]  /*dcf0*/  ISETP.GE.AND P2, PT, R10, RZ, PT ;  /* 0x000000ff0a00720c */ /* 0x000fe20003f46270 */
[----:B-1----:R-:W1:Y:S02]  /*dd00*/  MUFU.RCP R8, R8 ;  /* 0x0000000800087308 */ /* 0x002e640000001000 */
[----:B-1----:R-:W-:Y:S08]  /*dd10*/  IADD3 R8, R8, 0xffffffe, RZ ;  /* 0x0ffffffe08087810 */ /* 0x002ff00007ffe0ff */
[----:B------:R-:W1:Y:S02]  /*dd20*/  F2I.FTZ.U32.TRUNC.NTZ R9, R8 ;  /* 0x0000000800097305 */ /* 0x000e64000021f000 */
[--C-:B-1----:R-:W-:Y:S02]  /*dd30*/  IMAD.MOV R4, RZ, RZ, -R9.reuse ;  /* 0x000000ffff047224 */ /* 0x102fe400078e0a09 */
[----:B------:R-:W-:Y:S02]  /*dd40*/  IMAD.MOV.U32 R8, RZ, RZ, RZ ;  /* 0x000000ffff087224 */ /* 0x000fe400078e00ff */
[----:B------:R-:W-:Y:S04]  /*dd50*/  IMAD R4, R4, R0, RZ ;  /* 0x0000000004047224 */ /* 0x000fe800078e02ff */
[----:B------:R-:W-:Y:S06]  /*dd60*/  IMAD.HI.U32 R9, R9, R4, R8 ;  /* 0x0000000409097227 */ /* 0x000fec00078e0008 */
[C---:B------:R-:W-:Y:S04]  /*dd70*/  IMAD.HI.U32 R8, R9.reuse, R5, RZ ;  /* 0x0000000509087227 */ /* 0x040fe800078e00ff */
[----:B------:R-:W-:Y:S04]  /*dd80*/  IMAD.HI.U32 R9, R9, R7, RZ ;  /* 0x0000000709097227 */ /* 0x000fe800078e00ff */
[----:B------:R-:W-:Y:S02]  /*dd90*/  IMAD.MOV R4, RZ, RZ, -R8 ;  /* 0x000000ffff047224 */ /* 0x000fe400078e0a08 */
[----:B------:R-:W-:Y:S02]  /*dda0*/  IMAD.MOV R6, RZ, RZ, -R9 ;  /* 0x000000ffff067224 */ /* 0x000fe400078e0a09 */
[C---:B------:R-:W-:Y:S02]  /*ddb0*/  IMAD R5, R0.reuse, R4, R5 ;  /* 0x0000000400057224 */ /* 0x040fe400078e0205 */
[C---:B------:R-:W-:Y:S03]  /*ddc0*/  IMAD R7, R0.reuse, R6, R7 ;  /* 0x0000000600077224 */ /* 0x040fe600078e0207 */
[C---:B------:R-:W-:Y:S02]  /*ddd0*/  ISETP.GT.U32.AND P1, PT, R0.reuse, R5, PT ;  /* 0x000000050000720c */ /* 0x040fe40003f24070 */
[----:B------:R-:W-:Y:S11]  /*dde0*/  ISETP.GT.U32.AND P3, PT, R0, R7, PT ;  /* 0x000000070000720c */ /* 0x000ff60003f64070 */
[--C-:B------:R-:W-:Y:S01]  /*ddf0*/  @!P1 IMAD.IADD R5, R5, 0x1, -R0.reuse ;  /* 0x0000000105059824 */ /* 0x100fe200078e0a00 */
[----:B------:R-:W-:Y:S01]  /*de00*/  @!P1 IADD3 R8, R8, 0x1, RZ ;  /* 0x0000000108089810 */ /* 0x000fe20007ffe0ff */
[----:B------:R-:W-:Y:S01]  /*de10*/  @!P3 IMAD.IADD R7, R7, 0x1, -R0 ;  /* 0x000000010707b824 */ /* 0x000fe200078e0a00 */
[----:B------:R-:W-:Y:S02]  /*de20*/  @!P3 IADD3 R9, R9, 0x1, RZ ;  /* 0x000000010909b810 */ /* 0x000fe40007ffe0ff */
[-C--:B------:R-:W-:Y:S02]  /*de30*/  ISETP.GE.U32.AND P4, PT, R5, R0.reuse, PT ;  /* 0x000000000500720c */ /* 0x080fe40003f86070 */
[----:B------:R-:W-:Y:S02]  /*de40*/  ISETP.GE.U32.AND P5, PT, R7, R0, PT ;  /* 0x000000000700720c */ /* 0x000fe40003fa6070 */
[----:B------:R-:W-:Y:S02]  /*de50*/  ISETP.NE.AND P1, PT, RZ, c[0x0][0x2d0], PT ;  /* 0x0000b400ff007a0c */ /* 0x000fe40003f25270 */
[----:B------:R-:W-:Y:S07]  /*de60*/  LOP3.LUT R0, RZ, c[0x0][0x2d0], RZ, 0x33, !PT ;  /* 0x0000b400ff007a12 */ /* 0x000fee00078e33ff */
[----:B------:R-:W-:Y:S02]  /*de70*/  @P4 IADD3 R8, R8, 0x1, RZ ;  /* 0x0000000108084810 */ /* 0x000fe40007ffe0ff */
[----:B------:R-:W-:Y:S03]  /*de80*/  @P5 IADD3 R9, R9, 0x1, RZ ;  /* 0x0000000109095810 */ /* 0x000fe60007ffe0ff */
[----:B------:R-:W-:Y:S02]  /*de90*/  @!P0 IMAD.MOV R8, RZ, RZ, -R8 ;  /* 0x000000ffff088224 */ /* 0x000fe400078e0a08 */
[----:B------:R-:W-:Y:S03]  /*dea0*/  @!P2 IMAD.MOV R9, RZ, RZ, -R9 ;  /* 0x000000ffff09a224 */ /* 0x000fe600078e0a09 */
[C---:B------:R-:W-:Y:S02]  /*deb0*/  SEL R8, R0.reuse, R8, !P1 ;  /* 0x0000000800087207 */ /* 0x040fe40004800000 */
[----:B------:R-:W-:Y:S02]  /*dec0*/  SEL R0, R0, R9, !P1 ;  /* 0x0000000900007207 */ /* 0x000fe40004800000 */
[-C--:B------:R-:W-:Y:S02]  /*ded0*/  LEA R4, P1, R8, R226.reuse, 0x2 ;  /* 0x000000e208047211 */ /* 0x080fe400078210ff */
[----:B------:R-:W-:Y:S02]  /*dee0*/  LEA R6, P0, R0, R226, 0x2 ;  /* 0x000000e200067211 */ /* 0x000fe400078010ff */
[-C--:B------:R-:W-:Y:S02]  /*def0*/  LEA.HI.X.SX32 R5, R8, R227.reuse, 0x2, P1 ;  /* 0x000000e308057211 */ /* 0x080fe400008f16ff */
[C---:B------:R-:W-:Y:S01]  /*df00*/  LEA.HI.X.SX32 R7, R0.reuse, R227, 0x2, P0 ;  /* 0x000000e300077211 */ /* 0x040fe200000f16ff */
[----:B------:R-:W-:Y:S02]  /*df10*/  IMAD.IADD R0, R0, 0x1, -R8 ;  /* 0x0000000100007824 */ /* 0x000fe400078e0a08 */
[----:B------:R1:W2:Y:S02]  /*df20*/  LDG.E R4, [R4.64] ;  /* 0x0000000604047981 */ /* 0x0002a4000c1e1900 */
[----:B------:R-:W-:Y:S04]  /*df30*/  IMAD R2, R0, R2, -0x100 ;  /* 0xffffff0000027424 */ /* 0x000fe800078e0202 */
[----:B------:R-:W-:Y:S01]  /*df40*/  IMAD.WIDE.U32 R8, R2, c[0x0][0x1a0], RZ ;  /* 0x0000680002087a25 */ /* 0x000fe200078e00ff */
[----:B------:R-:W-:Y:S05]  /*df50*/  SHF.R.S32.HI R0, RZ, 0x1f, R2 ;  /* 0x0000001fff007819 */ /* 0x000fea0000011402 */
[----:B------:R-:W-:Y:S04]  /*df60*/  IMAD R0, R0, c[0x0][0x1a0], RZ ;  /* 0x0000680000007a24 */ /* 0x000fe800078e02ff */
[----:B------:R-:W-:Y:S04]  /*df70*/  IMAD R0, R2, c[0x0][0x1a4], R0 ;  /* 0x0000690002007a24 */ /* 0x000fe800078e0200 */
[----:B------:R-:W-:Y:S01]  /*df80*/  IMAD.IADD R9, R9, 0x1, R0 ;  /* 0x0000000109097824 */ /* 0x000fe200078e0200 */
[----:B-1----:R-:W2:Y:S02]  /*df90*/  LDG.E R5, [R6.64] ;  /* 0x0000000606057981 */ /* 0x002ea4000c1e1900 */
[----:B--2---:R-:W-:Y:S04]  /*dfa0*/  IMAD.IADD R4, R4, 0x1, -R5 ;  /* 0x0000000104047824 */ /* 0x004fe800078e0a05 */
[----:B------:R-:W-:Y:S01]  /*dfb0*/  IMAD.WIDE.U32 R8, R4, c[0x0][0x188], R8 ;  /* 0x0000620004087a25 */ /* 0x000fe200078e0008 */
[----:B------:R-:W-:Y:S05]  /*dfc0*/  SHF.R.S32.HI R2, RZ, 0x1f, R4 ;  /* 0x0000001fff027819 */ /* 0x000fea0000011404 */
[----:B------:R-:W-:Y:S04]  /*dfd0*/  IMAD R2, R2, c[0x0][0x188], RZ ;  /* 0x0000620002027a24 */ /* 0x000fe800078e02ff */
[----:B------:R-:W-:Y:S04]  /*dfe0*/  IMAD R2, R4, c[0x0][0x18c], R2 ;  /* 0x0000630004027a24 */ /* 0x000fe800078e0202 */
[----:B------:R-:W-:Y:S02]  /*dff0*/  IMAD.IADD R9, R9, 0x1, R2 ;  /* 0x0000000109097824 */ /* 0x000fe400078e0202 */
.L_x_730:
[----:B------:R-:W-:Y:S02]  /*e000*/  ISETP.GE.AND P0, PT, R220, c[0x0][0x220], PT ;  /* 0x00008800dc007a0c */ /* 0x000fe40003f06270 */
[C---:B------:R-:W-:Y:S04]  /*e010*/  LEA R232, P3, R8.reuse, R152, 0x1 ;  /* 0x0000009808e87211 */ /* 0x040fe800078608ff */
[--C-:B------:R-:W-:Y:S07]  /*e020*/  LEA.HI.X R233, R8, R153, R9.reuse, 0x1, P3 ;  /* 0x0000009908e97211 */ /* 0x100fee00018f0c09 */
[-C--:B------:R-:W-:Y:S01]  /*e030*/  @!P0 IADD3 R2, P2, R222, R8.reuse, RZ ;  /* 0x00000008de028210 */ /* 0x080fe20007f5e0ff */
[----:B------:R-:W-:Y:S01]  /*e040*/  @P0 STS [R217+0x5000], RZ ;  /* 0x005000ffd9000388 */ /* 0x000fe20000000800 */
[----:B------:R-:W-:Y:S01]  /*e050*/  @!P0 IMAD.MOV.U32 R4, RZ, RZ, c[0x0][0x1a4] ;  /* 0x00006900ff048624 */ /* 0x000fe200078e00ff */
[----:B------:R-:W-:Y:S01]  /*e060*/  @!P0 LEA R5, P1, R223, R8, 0x6 ;  /* 0x00000008df058211 */ /* 0x000fe200078230ff */
[----:B------:R-:W-:Y:S01]  /*e070*/  @!P0 IMAD.MOV.U32 R10, RZ, RZ, R8 ;  /* 0x000000ffff0a8224 */ /* 0x000fe200078e0008 */
[----:B------:R-:W-:Y:S01]  /*e080*/  @P0 STS [R217+0x5004], RZ ;  /* 0x005004ffd9000388 */ /* 0x000fe20000000800 */
[--C-:B------:R-:W-:Y:S01]  /*e090*/  @!P0 IMAD.X R0, R219, 0x1, R9.reuse, P2 ;  /* 0x00000001db008824 */ /* 0x100fe200010e0609 */
[CC--:B------:R-:W-:Y:S01]  /*e0a0*/  @!P0 LEA R14, P2, R2.reuse, R152.reuse, 0x1 ;  /* 0x00000098020e8211 */ /* 0x0c0fe200078408ff */
[----:B------:R-:W-:Y:S01]  /*e0b0*/  @!P0 IMAD.MOV.U32 R11, RZ, RZ, R9 ;  /* 0x000000ffff0b8224 */ /* 0x000fe200078e0009 */
[----:B------:R-:W-:Y:S01]  /*e0c0*/  @P0 STS.64 [R217+0x5008], RZ ;  /* 0x005008ffd9000388 */ /* 0x000fe20000000a00 */
[----:B------:R-:W-:Y:S01]  /*e0d0*/  @!P0 LEA.HI.X R4, R223, R9, R4, 0x6, P1 ;  /* 0x00000009df048211 */ /* 0x000fe200008f3404 */
[----:B------:R-:W-:Y:S01]  /*e0e0*/  @!P0 IMAD.MOV.U32 R6, RZ, RZ, c[0x0][0x1a4] ;  /* 0x00006900ff068624 */ /* 0x000fe200078e00ff */
[----:B------:R-:W-:Y:S01]  /*e0f0*/  @!P0 LEA R12, P1, R5, R152, 0x1 ;  /* 0x00000098050c8211 */ /* 0x000fe200078208ff */
[----:B------:R-:W-:Y:S01]  /*e100*/  @!PT LDS RZ, [RZ] ;  /* 0x00000000fffff984 */ /* 0x000fe20000000800 */
[----:B------:R-:W-:Y:S01]  /*e110*/  @!PT LDS RZ, [RZ] ;  /* 0x00000000fffff984 */ /* 0x000fe20000000800 */
[----:B------:R-:W-:Y:S01]  /*e120*/  @!PT LDS RZ, [RZ] ;  /* 0x00000000fffff984 */ /* 0x000fe20000000800 */
[----:B------:R1:W-:Y:S01]  /*e130*/  @!P0 LDGSTS.E.BYPASS.LTC128B.128 [R217+0x5000], [R232.64] ;  /* 0x05000000e8d98fae */ /* 0x0003e2000b901d46 */
[-C--:B------:R-:W-:Y:S01]  /*e140*/  @!P0 LEA.HI.X R15, R2, R153.reuse, R0, 0x1, P2 ;  /* 0x00000099020f8211 */ /* 0x080fe200010f0c00 */
[----:B------:R-:W-:Y:S01]  /*e150*/  @!P0 IMAD.WIDE.U32 R10, R223, 0x60, R10 ;  /* 0x00000060df0a8825 */ /* 0x000fe200078e000a */
[----:B------:R-:W-:Y:S01]  /*e160*/  @!P0 LEA.HI.X R13, R5, R153, R4, 0x1, P1 ;  /* 0x00000099050d8211 */ /* 0x000fe200008f0c04 */
[----:B------:R-:W-:Y:S01]  /*e170*/  @P0 STS.128 [R217+0x5800], RZ ;  /* 0x005800ffd9000388 */ /* 0x000fe20000000c00 */
[C---:B------:R-:W-:Y:S01]  /*e180*/  @!P0 LEA R7, P1, R223.reuse, R8, 0x7 ;  /* 0x00000008df078211 */ /* 0x040fe200078238ff */
[----:B------:R-:W-:Y:S01]  /*e190*/  @!P0 IMAD.MOV.U32 R5, RZ, RZ, c[0x0][0x1a4] ;  /* 0x00006900ff058624 */ /* 0x000fe200078e00ff */
[CC--:B------:R-:W-:Y:S01]  /*e1a0*/  @!P0 LEA R24, P4, R10.reuse, R152.reuse, 0x1 ;  /* 0x000000980a188211 */ /* 0x0c0fe200078808ff */
[----:B------:R-:W-:Y:S01]  /*e1b0*/  @!PT LDS RZ, [RZ] ;  /* 0x00000000fffff984 */ /* 0x000fe20000000800 */
[----:B------:R-:W-:Y:S01]  /*e1c0*/  @!PT LDS RZ, [RZ] ;  /* 0x00000000fffff984 */ /* 0x000fe20000000800 */
[----:B------:R-:W-:Y:S01]  /*e1d0*/  @!PT LDS RZ, [RZ] ;  /* 0x00000000fffff984 */ /* 0x000fe20000000800 */
[----:B------:R2:W-:Y:S01]  /*e1e0*/  @!P0 LDGSTS.E.BYPASS.LTC128B.128 [R217+0x5800], [R14.64] ;  /* 0x058000000ed98fae */ /* 0x0005e2000b901d46 */
[----:B------:R-:W-:Y:S01]  /*e1f0*/  @!P0 IMAD.MOV.U32 R4, RZ, RZ, c[0x0][0x1a4] ;  /* 0x00006900ff048624 */ /* 0x000fe200078e00ff */
[-C--:B------:R-:W-:Y:S01]  /*e200*/  @!P0 LEA.HI.X R6, R223, R9.reuse, R6, 0x7, P1 ;  /* 0x00000009df068211 */ /* 0x080fe200008f3c06 */
[----:B------:R-:W-:Y:S01]  /*e210*/  @!P0 IMAD R5, R5, 0x60, RZ ;  /* 0x0000006005058824 */ /* 0x000fe200078e02ff */
[----:B------:R-:W-:Y:S01]  /*e220*/  @P0 STS.128 [R217+0x6000], RZ ;  /* 0x006000ffd9000388 */ /* 0x000fe20000000c00 */
[-C--:B------:R-:W-:Y:S01]  /*e230*/  @!P0 LEA R18, P1, R7, R152.reuse, 0x1 ;  /* 0x0000009807128211 */ /* 0x080fe200078208ff */
[--C-:B------:R-:W-:Y:S01]  /*e240*/  @!P0 IMAD.MOV.U32 R16, RZ, RZ, R8.reuse ;  /* 0x000000ffff108224 */ /* 0x100fe200078e0008 */
[----:B------:R-:W-:Y:S01]  /*e250*/  @!P0 MOV R17, R9 ;  /* 0x0000000900118202 */ /* 0x000fe20000000f00 */
[----:B------:R-:W-:Y:S01]  /*e260*/  @!P0 IMAD.IADD R5, R5, 0x1, R11 ;  /* 0x0000000105058824 */ /* 0x000fe200078e020b */
[----:B------:R-:W-:Y:S01]  /*e270*/  @!PT LDS RZ, [RZ] ;  /* 0x00000000fffff984 */ /* 0x000fe20000000800 */
[----:B------:R-:W-:Y:S01]  /*e280*/  @!PT LDS RZ, [RZ] ;  /* 0x00000000fffff984 */ /* 0x000fe20000000800 */
[----:B------:R-:W-:Y:S01]  /*e290*/  @!PT LDS RZ, [RZ] ;  /* 0x00000000fffff984 */ /* 0x000fe20000000800 */
[----:B------:R2:W-:Y:S01]  /*e2a0*/  @!P0 LDGSTS.E.BYPASS.LTC128B.128 [R217+0x6000], [R12.64] ;  /* 0x060000000cd98fae */ /* 0x0005e2000b901d46 */
[----:B------:R-:W-:Y:S01]  /*e2b0*/  @!P0 IMAD.MOV.U32 R20, RZ, RZ, R8 ;  /* 0x000000ffff148224 */ /* 0x000fe200078e0008 */
[-C--:B------:R-:W-:Y:S01]  /*e2c0*/  @!P0 LEA.HI.X R19, R7, R153.reuse, R6, 0x1, P1 ;  /* 0x0000009907138211 */ /* 0x080fe200008f0c06 */
[----:B------:R-:W-:Y:S01]  /*e2d0*/  @!P0 IMAD.MOV.U32 R21, RZ, RZ, R9 ;  /* 0x000000ffff158224 */ /* 0x000fe200078e0009 */
[-C--:B------:R-:W-:Y:S01]  /*e2e0*/  @!P0 LEA.HI.X R25, R10, R153.reuse, R5, 0x1, P4 ;  /* 0x000000990a198211 */ /* 0x080fe200020f0c05 */
[----:B------:R-:W-:Y:S01]  /*e2f0*/  @P0 STS.128 [R217+0x6800], RZ ;  /* 0x006800ffd9000388 */ /* 0x000fe20000000c00 */
[C---:B------:R-:W-:Y:S01]  /*e300*/  @!P0 IMAD.WIDE.U32 R8, R223.reuse, 0xa0, R8 ;  /* 0x000000a0df088825 */ /* 0x040fe200078e0008 */
[----:B------:R-:W-:Y:S02]  /*e310*/  @!P0 MOV R2, c[0x0][0x1a4] ;  /* 0x0000690000028a02 */ /* 0x000fe40000000f00 */
[----:B------:R-:W-:Y:S01]  /*e320*/  @!PT LDS RZ, [RZ] ;  /* 0x00000000fffff984 */ /* 0x000fe20000000800 */
[----:B------:R-:W-:Y:S01]  /*e330*/  @!PT LDS RZ, [RZ] ;  /* 0x00000000fffff984 */ /* 0x000fe20000000800 */
[----:B------:R-:W-:Y:S01]  /*e340*/  @!PT LDS RZ, [RZ] ;  /* 0x00000000fffff984 */ /* 0x000fe20000000800 */
[----:B------:R3:W-:Y:S01]  /*e350*/  @!P0 LDGSTS.E.BYPASS.LTC128B.128 [R217+0x6800], [R24.64] ;  /* 0x0680000018d98fae */ /* 0x0007e2000b901d46 */
[----:B------:R-:W-:Y:S01]  /*e360*/  @!P0 IMAD R4, R4, 0xa0, RZ ;  /* 0x000000a004048824 */ /* 0x000fe200078e02ff */
[-C--:B------:R-:W-:Y:S01]  /*e370*/  @!P0 LEA R22, P3, R8, R152.reuse, 0x1 ;  /* 0x0000009808168211 */ /* 0x080fe200078608ff */
[C---:B------:R-:W-:Y:S01]  /*e380*/  @!P0 IMAD.WIDE.U32 R16, R223.reuse, 0xc0, R16 ;  /* 0x000000c0df108825 */ /* 0x040fe200078e0010 */
[----:B------:R-:W-:Y:S03]  /*e390*/  @P0 STS.128 [R217+0x7000], RZ ;  /* 0x007000ffd9000388 */ /* 0x000fe60000000c00 */
[----:B------:R-:W-:Y:S01]  /*e3a0*/  @!P0 IMAD.IADD R4, R4, 0x1, R9 ;  /* 0x0000000104048824 */ /* 0x000fe200078e0209 */
[----:B------:R-:W-:Y:S01]  /*e3b0*/  @!PT LDS RZ, [RZ] ;  /* 0x00000000fffff984 */ /* 0x000fe20000000800 */
[----:B------:R-:W-:Y:S01]  /*e3c0*/  @!PT LDS RZ, [RZ] ;  /* 0x00000000fffff984 */ /* 0x000fe20000000800 */
[----:B------:R-:W-:Y:S01]  /*e3d0*/  @!PT LDS RZ, [RZ] ;  /* 0x00000000fffff984 */ /* 0x000fe20000000800 */
[----:B------:R4:W-:Y:S01]  /*e3e0*/  @!P0 LDGSTS.E.BYPASS.LTC128B.128 [R217+0x7000], [R18.64] ;  /* 0x0700000012d98fae */ /* 0x0009e2000b901d46 */
[----:B------:R-:W-:Y:S01]  /*e3f0*/  @!P0 IMAD R2, R2, 0xc0, RZ ;  /* 0x000000c002028824 */ /* 0x000fe200078e02ff */
[-C--:B------:R-:W-:Y:S01]  /*e400*/  @!P0 LEA R6, P2, R16, R152.reuse, 0x1 ;  /* 0x0000009810068211 */ /* 0x080fe200078408ff */
[----:B------:R-:W-:Y:S01]  /*e410*/  @!P0 IMAD.MOV.U32 R0, RZ, RZ, c[0x0][0x1a4] ;  /* 0x00006900ff008624 */ /* 0x000fe200078e00ff */
[-C--:B------:R-:W-:Y:S01]  /*e420*/  @!P0 LEA.HI.X R23, R8, R153.reuse, R4, 0x1, P3 ;  /* 0x0000009908178211 */ /* 0x080fe200018f0c04 */
[----:B------:R-:W-:Y:S01]  /*e430*/  @P0 STS.128 [R217+0x7800], RZ ;  /* 0x007800ffd9000388 */ /* 0x000fe20000000c00 */
[----:B------:R-:W-:Y:S02]  /*e440*/  @!P0 IMAD.IADD R2, R2, 0x1, R17 ;  /* 0x0000000102028824 */ /* 0x000fe400078e0211 */
[----:B------:R-:W-:Y:S01]  /*e450*/  @!P0 IMAD.WIDE.U32 R20, R223, 0xe0, R20 ;  /* 0x000000e0df148825 */ /* 0x000fe200078e0014 */
[----:B------:R-:W-:Y:S01]  /*e460*/  @!PT LDS RZ, [RZ] ;  /* 0x00000000fffff984 */ /* 0x000fe20000000800 */
[----:B------:R-:W-:Y:S01]  /*e470*/  @!PT LDS RZ, [RZ] ;  /* 0x00000000fffff984 */ /* 0x000fe20000000800 */
[----:B------:R-:W-:Y:S01]  /*e480*/  @!PT LDS RZ, [RZ] ;  /* 0x00000000fffff984 */ /* 0x000fe20000000800 */
[----:B------:R5:W-:Y:S02]  /*e490*/  @!P0 LDGSTS.E.BYPASS.LTC128B.128 [R217+0x7800], [R22.64] ;  /* 0x0780000016d98fae */ /* 0x000be4000b901d46 */
[----:B------:R-:W-:Y:S01]  /*e4a0*/  @!P0 LEA.HI.X R7, R16, R153, R2, 0x1, P2 ;  /* 0x0000009910078211 */ /* 0x000fe200010f0c02 */
[----:B------:R-:W-:Y:S01]  /*e4b0*/  @!P0 IMAD R0, R0, 0xe0, RZ ;  /* 0x000000e000008824 */ /* 0x000fe200078e02ff */
[----:B------:R-:W-:Y:S01]  /*e4c0*/  @P0 STS.128 [R217+0x8000], RZ ;  /* 0x008000ffd9000388 */ /* 0x000fe20000000c00 */
[----:B------:R-:W-:Y:S03]  /*e4d0*/  @!P0 LEA R26, P1, R20, R152, 0x1 ;  /* 0x00000098141a8211 */ /* 0x000fe600078208ff */
[----:B------:R-:W-:Y:S01]  /*e4e0*/  @!P0 IADD3 R0, R0, R21, RZ ;  /* 0x0000001500008210 */ /* 0x000fe20007ffe0ff */
[----:B------:R-:W-:Y:S01]  /*e4f0*/  @!PT LDS RZ, [RZ] ;  /* 0x00000000fffff984 */ /* 0x000fe20000000800 */
[----:B------:R-:W-:Y:S01]  /*e500*/  @!PT LDS RZ, [RZ] ;  /* 0x00000000fffff984 */ /* 0x000fe20000000800 */
[----:B------:R-:W-:Y:S01]  /*e510*/  @!PT LDS RZ, [RZ] ;  /* 0x00000000fffff984 */ /* 0x000fe20000000800 */
[----:B------:R1:W-:Y:S03]  /*e520*/  @!P0 LDGSTS.E.BYPASS.LTC128B.128 [R217+0x8000], [R6.64] ;  /* 0x0800000006d98fae */ /* 0x0003e6000b901d46 */
[----:B------:R-:W-:Y:S01]  /*e530*/  @!P0 LEA.HI.X R27, R20, R153, R0, 0x1, P1 ;  /* 0x00000099141b8211 */ /* 0x000fe200008f0c00 */
[----:B------:R-:W-:Y:S01]  /*e540*/  @P0 STS.128 [R217+0x8800], RZ ;  /* 0x008800ffd9000388 */ /* 0x000fe20000000c00 */
[----:B------:R-:W-:Y:S03]  /*e550*/  ISETP.GE.AND P1, PT, R216, 0x2, PT ;  /* 0x00000002d800780c */ /* 0x000fe60003f26270 */
[----:B------:R-:W-:Y:S01]  /*e560*/  @!PT LDS RZ, [RZ] ;  /* 0x00000000fffff984 */ /* 0x000fe20000000800 */
[----:B------:R-:W-:Y:S01]  /*e570*/  @!PT LDS RZ, [RZ] ;  /* 0x00000000fffff984 */ /* 0x000fe20000000800 */
[----:B------:R-:W-:Y:S01]  /*e580*/  @!PT LDS RZ, [RZ] ;  /* 0x00000000fffff984 */ /* 0x000fe20000000800 */
[----:B------:R3:W-:Y:S04]  /*e590*/  @!P0 LDGSTS.E.BYPASS.LTC128B.128 [R217+0x8800], [R26.64] ;  /* 0x088000001ad98fae */ /* 0x0007e8000b901d46 */
[----:B------:R-:W-:Y:S04]  /*e5a0*/  LDSM.16.M88.4 R128, [R211] ;  /* 0x00000000d380783b */ /* 0x000fe80000000200 */
[----:B------:R-:W1:Y:S04]  /*e5b0*/  LDSM.16.M88.4 R8, [R209+0x1000] ;  /* 0x00100000d108783b */ /* 0x000e680000000200 */
[----:B----4-:R-:W2:Y:S04]  /*e5c0*/  LDSM.16.M88.4 R16, [R209+0x1400] ;  /* 0x00140000d110783b */ /* 0x010ea80000000200 */
[----:B------:R-:W0:Y:S04]  /*e5d0*/  LDGDEPBAR ;  /* 0x00000000000079af */ /* 0x000e280000000000 */
[----:B------:R-:W-:Y:S04]  /*e5e0*/  LDSM.16.M88.4 R32, [R209+0x1c00] ;  /* 0x001c0000d120783b */ /* 0x000fe80000000200 */
[----:B------:R-:W-:Y:S04]  /*e5f0*/  LDSM.16.M88.4 R40, [R209+0x2000] ;  /* 0x00200000d128783b */ /* 0x000fe80000000200 */
[----:B---3--:R-:W5:Y:S04]  /*e600*/  LDSM.16.M88.4 R24, [R209+0x1800] ;  /* 0x00180000d118783b */ /* 0x008f680000000200 */
[----:B------:R-:W3:Y:S04]  /*e610*/  LDSM.16.M88.4 R48, [R209+0x2400] ;  /* 0x00240000d130783b */ /* 0x000ee80000000200 */
[----:B------:R-:W4:Y:S04]  /*e620*/  LDSM.16.M88.4 R56, [R209+0x2800] ;  /* 0x00280000d138783b */ /* 0x000f280000000200 */
[----:B------:R-:W3:Y:S04]  /*e630*/  LDSM.16.M88.4 R64, [R209+0x2c00] ;  /* 0x002c0000d140783b */ /* 0x000ee80000000200 */
[----:B------:R-:W3:Y:S01]  /*e640*/  LDSM.16.M88.4 R72, [R209+0x3000] ;  /* 0x00300000d148783b */ /* 0x000ee20000000200 */
[C---:B-1----:R-:W-:Y:S03]  /*e650*/  HMMA.16816.F32.BF16 R4, R128.reuse, R8, RZ ;  /* 0x000000088004723c */ /* 0x042fe600000418ff */
[----:B------:R-:W1:Y:S04]  /*e660*/  LDSM.16.M88.4 R80, [R209+0x3400] ;  /* 0x00340000d150783b */ /* 0x000e680000000200 */
[----:B------:R-:W1:Y:S01]  /*e670*/  LDSM.16.M88.4 R88, [R209+0x3800] ;  /* 0x00380000d158783b */ /* 0x000e620000000200 */
[C---:B------:R-:W-:Y:S03]  /*e680*/  HMMA.16816.F32.BF16 R8, R128.reuse, R10, RZ ;  /* 0x0000000a8008723c */ /* 0x040fe600000418ff */
[----:B------:R-:W1:Y:S04]  /*e690*/  LDSM.16.M88.4 R96, [R209+0x3c00] ;  /* 0x003c0000d160783b */ /* 0x000e680000000200 */
[----:B------:R-:W1:Y:S01]  /*e6a0*/  LDSM.16.M88.4 R104, [R209+0x4000] ;  /* 0x00400000d168783b */ /* 0x000e620000000200 */
[C---:B--2---:R-:W-:Y:S03]  /*e6b0*/  HMMA.16816.F32.BF16 R12, R128.reuse, R16, RZ ;  /* 0x00000010800c723c */ /* 0x044fe600000418ff */
[----:B------:R-:W2:Y:S04]  /*e6c0*/  LDSM.16.M88.4 R112, [R209+0x4400] ;  /* 0x00440000d170783b */ /* 0x000ea80000000200 */
[----:B------:R-:W1:Y:S01]  /*e6d0*/  LDSM.16.M88.4 R120, [R209+0x4800] ;  /* 0x00480000d178783b */ /* 0x000e620000000200 */
[C---:B------:R-:W-:Y:S03]  /*e6e0*/  HMMA.16816.F32.BF16 R16, R128.reuse, R18, RZ ;  /* 0x000000128010723c */ /* 0x040fe600000418ff */
[----:B------:R-:W1:Y:S04]  /*e6f0*/  LDSM.16.M88.4 R152, [R209+0x4c00] ;  /* 0x004c0000d198783b */ /* 0x000e680000000200 */
[----:B------:R-:W-:Y:S01]  /*e700*/  LDSM.16.M88.4 R156, [R210] ;  /* 0x00000000d29c783b */ /* 0x000fe20000000200 */
[C---:B-----5:R-:W-:Y:S03]  /*e710*/  HMMA.16816.F32.BF16 R20, R128.reuse, R24, RZ ;  /* 0x000000188014723c */ /* 0x060fe600000418ff */
[----:B------:R-:W5:Y:S04]  /*e720*/  LDSM.16.M88.4 R160, [R208] ;  /* 0x00000000d0a0783b */ /* 0x000f680000000200 */
[----:B------:R-:W1:Y:S01]  /*e730*/  LDSM.16.M88.4 R164, [R208+0x400] ;  /* 0x00040000d0a4783b */ /* 0x000e620000000200 */
[C---:B------:R-:W-:Y:S03]  /*e740*/  HMMA.16816.F32.BF16 R24, R128.reuse, R26, RZ ;  /* 0x0000001a8018723c */ /* 0x040fe600000418ff */
[----:B------:R-:W1:Y:S04]  /*e750*/  LDSM.16.M88.4 R168, [R208+0x800] ;  /* 0x00080000d0a8783b */ /* 0x000e680000000200 */
[----:B------:R-:W-:Y:S01]  /*e760*/  LDSM.16.M88.4 R172, [R208+0x1000] ;  /* 0x00100000d0ac783b */ /* 0x000fe20000000200 */
[C---:B------:R-:W-:Y:S03]  /*e770*/  HMMA.16816.F32.BF16 R28, R128.reuse, R32, RZ ;  /* 0x00000020801c723c */ /* 0x040fe600000418ff */
[----:B------:R-:W-:Y:S04]  /*e780*/  LDSM.16.M88.4 R176, [R208+0x1400] ;  /* 0x00140000d0b0783b */ /* 0x000fe80000000200 */
        /* <DEDUP_REMOVED lines=10> */
[C---:B---3--:R-:W-:Y:S08]  /*e830*/  HMMA.16816.F32.BF16 R44, R128.reuse, R48, RZ ;  /* 0x00000030802c723c */ /* 0x048ff000000418ff */
[C---:B------:R-:W-:Y:S08]  /*e840*/  HMMA.16816.F32.BF16 R48, R128.reuse, R50, RZ ;  /* 0x000000328030723c */ /* 0x040ff000000418ff */
[C---:B----4-:R-:W-:Y:S08]  /*e850*/  HMMA.16816.F32.BF16 R52, R128.reuse, R56, RZ ;  /* 0x000000388034723c */ /* 0x050ff000000418ff */
[C---:B------:R-:W-:Y:S08]  /*e860*/  HMMA.16816.F32.BF16 R56, R128.reuse, R58, RZ ;  /* 0x0000003a8038723c */ /* 0x040ff000000418ff */
[C---:B------:R-:W-:Y:S08]  /*e870*/  HMMA.16816.F32.BF16 R60, R128.reuse, R64, RZ ;  /* 0x00000040803c723c */ /* 0x040ff000000418ff */
[C---:B------:R-:W-:Y:S08]  /*e880*/  HMMA.16816.F32.BF16 R64, R128.reuse, R66, RZ ;  /* 0x000000428040723c */ /* 0x040ff000000418ff */
[C---:B------:R-:W-:Y:S08]  /*e890*/  HMMA.16816.F32.BF16 R68, R128.reuse, R72, RZ ;  /* 0x000000488044723c */ /* 0x040ff000000418ff */
[C---:B------:R-:W-:Y:S08]  /*e8a0*/  HMMA.16816.F32.BF16 R72, R128.reuse, R74, RZ ;  /* 0x0000004a8048723c */ /* 0x040ff000000418ff */
[C---:B-1----:R-:W-:Y:S08]  /*e8b0*/  HMMA.16816.F32.BF16 R76, R128.reuse, R80, RZ ;  /* 0x00000050804c723c */ /* 0x042ff000000418ff */
[C---:B------:R-:W-:Y:S08]  /*e8c0*/  HMMA.16816.F32.BF16 R80, R128.reuse, R82, RZ ;  /* 0x000000528050723c */ /* 0x040ff000000418ff */
[C---:B------:R-:W-:Y:S08]  /*e8d0*/  HMMA.16816.F32.BF16 R84, R128.reuse, R88, RZ ;  /* 0x000000588054723c */ /* 0x040ff000000418ff */
[C---:B------:R-:W-:Y:S08]  /*e8e0*/  HMMA.16816.F32.BF16 R88, R128.reuse, R90, RZ ;  /* 0x0000005a8058723c */ /* 0x040ff000000418ff */
[C---:B------:R-:W-:Y:S08]  /*e8f0*/  HMMA.16816.F32.BF16 R92, R128.reuse, R96, RZ ;  /* 0x00000060805c723c */ /* 0x040ff000000418ff */
[C---:B------:R-:W-:Y:S08]  /*e900*/  HMMA.16816.F32.BF16 R96, R128.reuse, R98, RZ ;  /* 0x000000628060723c */ /* 0x040ff000000418ff */
[C---:B------:R-:W-:Y:S08]  /*e910*/  HMMA.16816.F32.BF16 R100, R128.reuse, R104, RZ ;  /* 0x000000688064723c */ /* 0x040ff000000418ff */
[C---:B------:R-:W-:Y:S08]  /*e920*/  HMMA.16816.F32.BF16 R104, R128.reuse, R106, RZ ;  /* 0x0000006a8068723c */ /* 0x040ff000000418ff */
[C---:B--2---:R-:W-:Y:S08]  /*e930*/  HMMA.16816.F32.BF16 R108, R128.reuse, R112, RZ ;  /* 0x00000070806c723c */ /* 0x044ff000000418ff */
[C---:B------:R-:W-:Y:S08]  /*e940*/  HMMA.16816.F32.BF16 R112, R128.reuse, R114, RZ ;  /* 0x000000728070723c */ /* 0x040ff000000418ff */
[C---:B------:R-:W-:Y:S08]  /*e950*/  HMMA.16816.F32.BF16 R116, R128.reuse, R120, RZ ;  /* 0x000000788074723c */ /* 0x040ff000000418ff */
[C---:B------:R-:W-:Y:S08]  /*e960*/  HMMA.16816.F32.BF16 R120, R128.reuse, R122, RZ ;  /* 0x0000007a8078723c */ /* 0x040ff000000418ff */
[C---:B------:R-:W-:Y:S08]  /*e970*/  HMMA.16816.F32.BF16 R124, R128.reuse, R152, RZ ;  /* 0x00000098807c723c */ /* 0x040ff000000418ff */
[----:B------:R-:W-:Y:S01]  /*e980*/  HMMA.16816.F32.BF16 R128, R128, R154, RZ ;  /* 0x0000009a8080723c */ /* 0x000fe200000418ff */
[----:B------:R-:W1:Y:S07]  /*e990*/  LDSM.16.M88.4 R152, [R208+0xc00] ;  /* 0x000c0000d098783b */ /* 0x000e6e0000000200 */
[C---:B-----5:R-:W-:Y:S08]  /*e9a0*/  HMMA.16816.F32.BF16 R4, R156.reuse, R160, R4 ;  /* 0x000000a09c04723c */ /* 0x060ff00000041804 */
[C---:B------:R-:W-:Y:S01]  /*e9b0*/  HMMA.16816.F32.BF16 R8, R156.reuse, R162, R8 ;  /* 0x000000a29c08723c */ /* 0x040fe20000041808 */
[----:B------:R-:W2:Y:S07]  /*e9c0*/  LDSM.16.M88.4 R160, [R208+0x2000] ;  /* 0x00200000d0a0783b */ /* 0x000eae0000000200 */
[C---:B------:R-:W-:Y:S08]  /*e9d0*/  HMMA.16816.F32.BF16 R12, R156.reuse, R164, R12 ;  /* 0x000000a49c0c723c */ /* 0x040ff0000004180c */
[C---:B------:R-:W-:Y:S01]  /*e9e0*/  HMMA.16816.F32.BF16 R16, R156.reuse, R166, R16 ;  /* 0x000000a69c10723c */ /* 0x040fe20000041810 */
[----:B------:R-:W3:Y:S07]  /*e9f0*/  LDSM.16.M88.4 R164, [R208+0x2400] ;  /* 0x00240000d0a4783b */ /* 0x000eee0000000200 */
[C---:B------:R-:W-:Y:S08]  /*ea00*/  HMMA.16816.F32.BF16 R20, R156.reuse, R168, R20 ;  /* 0x000000a89c14723c */ /* 0x040ff00000041814 */
[C---:B------:R-:W-:Y:S01]  /*ea10*/  HMMA.16816.F32.BF16 R24, R156.reuse, R170, R24 ;  /* 0x000000aa9c18723c */ /* 0x040fe20000041818 */
[----:B------:R-:W4:Y:S01]  /*ea20*/  LDSM.16.M88.4 R168, [R208+0x3c00] ;  /* 0x003c0000d0a8783b */ /* 0x000f220000000200 */
[----:B------:R-:W-:Y:S04]  /*ea30*/  DEPBAR.LE SB0, 0x0 ;  /* 0x000080000000791a */ /* 0x000fe80000000000 */
[----:B------:R-:W-:Y:S02]  /*ea40*/  BAR.SYNC.DEFER_BLOCKING 0x0 ;  /* 0x0000000000007b1d */ /* 0x000fe40000010000 */
[C---:B-1----:R-:W-:Y:S07]  /*ea50*/  HMMA.16816.F32.BF16 R28, R156.reuse, R152, R28 ;  /* 0x000000989c1c723c */ /* 0x042fee000004181c */
[----:B------:R-:W-:Y:S01]  /*ea60*/  IMAD.MOV.U32 R152, RZ, RZ, R232 ;  /* 0x000000ffff987224 */ /* 0x000fe200078e00e8 */
[C---:B------:R-:W-:Y:S04]  /*ea70*/  HMMA.16816.F32.BF16 R32, R156.reuse, R154, R32 ;  /* 0x0000009a9c20723c */ /* 0x040fe80000041820 */
[----:B------:R-:W-:Y:S04]  /*ea80*/  IMAD.MOV.U32 R153, RZ, RZ, R233 ;  /* 0x000000ffff997224 */ /* 0x000fe800078e00e9 */
        /* <DEDUP_REMOVED lines=22> */
[C---:B----4-:R-:W-:Y:S08]  /*ebf0*/  HMMA.16816.F32.BF16 R124, R156.reuse, R168, R124 ;  /* 0x000000a89c7c723c */ /* 0x050ff0000004187c */
[----:B------:R-:W-:Y:S01]  /*ec00*/  HMMA.16816.F32.BF16 R128, R156, R170, R128 ;  /* 0x000000aa9c80723c */ /* 0x000fe20000041880 */
[----:B------:R-:W-:-:S07]  /*ec10*/  @!P1 BRA `(.L_x_731) ;  /* 0x000009e000009947 */ /* 0x000fce0003800000 */
[----:B------:R-:W-:Y:S05]  /*ec20*/  IMAD.MOV.U32 R159, RZ, RZ, c[0x0][0x198] ;  /* 0x00006600ff9f7624 */ /* 0x000fea00078e00ff */
[----:B------:R-:W-:Y:S04]  /*ec30*/  LEA R2, -R159, RZ, 0x8 ;  /* 0x000000ff9f027211 */ /* 0x000fe800078e41ff */
[----:B------:R-:W-:Y:S01]  /*ec40*/  SHF.R.S32.HI R0, RZ, 0x1f, R2 ;  /* 0x0000001fff007819 */ /* 0x000fe20000011402 */
[----:B------:R-:W-:-:S06]  /*ec50*/  @!P6 BRA `(.L_x_732) ;  /* 0x000003d00000e947 */ /* 0x000fcc0003800000 */
[----:B------:R-:W-:Y:S01]  /*ec60*/  IMAD.SHL.U32 R160, R216, 0x100, RZ ;  /* 0x00000100d8a07824 */ /* 0x000fe200078e00ff */
[----:B------:R-:W-:Y:S04]  /*ec70*/  IABS R0, c[0x0][0x2d0] ;  /* 0x0000b40000007a13 */ /* 0x000fe80000000000 */
[----:B------:R-:W1:Y:S01]  /*ec80*/  I2F.RP R162, R0 ;  /* 0x0000000000a27306 */ /* 0x000e620000209400 */
[C---:B------:R-:W-:Y:S02]  /*ec90*/  IADD3 R157, R160.reuse, -0x200, RZ ;  /* 0xfffffe00a09d7810 */ /* 0x040fe40007ffe0ff */
[----:B------:R-:W-:Y:S02]  /*eca0*/  IADD3 R160, R160, -0x100, RZ ;  /* 0xffffff00a0a07810 */ /* 0x000fe40007ffe0ff */
[----:B------:R-:W-:Y:S02]  /*ecb0*/  IABS R149, R157 ;  /* 0x0000009d00957213 */ /* 0x000fe40000000000 */
[----:B------:R-:W-:Y:S02]  /*ecc0*/  IABS R155, R160 ;  /* 0x000000a0009b7213 */ /* 0x000fe40000000000 */
[----:B------:R-:W-:Y:S02]  /*ecd0*/  LOP3.LUT R160, R160, c[0x0][0x2d0], RZ, 0x3c, !PT ;  /* 0x0000b400a0a07a12 */ /* 0x000fe400078e3cff */
[----:B------:R-:W-:Y:S04]  /*ece0*/  LOP3.LUT R157, R157, c[0x0][0x2d0], RZ, 0x3c, !PT ;  /* 0x0000b4009d9d7a12 */ /* 0x000fe800078e3cff */
        /* <DEDUP_REMOVED lines=13> */
[C---:B------:R-:W-:Y:S02]  /*edc0*/  IMAD R155, R0.reuse, R154, R155 ;  /* 0x0000009a009b7224 */ /* 0x040fe400078e029b */
[----:B------:R-:W-:Y:S01]  /*edd0*/  IMAD.MOV.U32 R2, RZ, RZ, c[0x0][0x2d0] ;  /* 0x0000b400ff027624 */ /* 0x000fe200078e00ff */
[C---:B------:R-:W-:Y:S02]  /*ede0*/  ISETP.GT.U32.AND P2, PT, R0.reuse, R149, PT ;  /* 0x000000950000720c */ /* 0x040fe40003f44070 */
[----:B------:R-:W-:Y:S11]  /*edf0*/  ISETP.GT.U32.AND P3, PT, R0, R155, PT ;  /* 0x0000009b0000720c */ /* 0x000ff60003f64070 */
[--C-:B------:R-:W-:Y:S01]  /*ee00*/  @!P2 IMAD.IADD R149, R149, 0x1, -R0.reuse ;  /* 0x000000019595a824 */ /* 0x100fe200078e0a00 */
[----:B------:R-:W-:Y:S01]  /*ee10*/  @!P2 IADD3 R156, R156, 0x1, RZ ;  /* 0x000000019c9ca810 */ /* 0x000fe20007ffe0ff */
[----:B------:R-:W-:Y:S01]  /*ee20*/  @!P3 IMAD.IADD R155, R155, 0x1, -R0 ;  /* 0x000000019b9bb824 */ /* 0x000fe200078e0a00 */
[----:B------:R-:W-:Y:S02]  /*ee30*/  ISETP.GE.AND P2, PT, R160, RZ, PT ;  /* 0x000000ffa000720c */ /* 0x000fe40003f46270 */
[-C--:B------:R-:W-:Y:S02]  /*ee40*/  ISETP.GE.U32.AND P4, PT, R149, R0.reuse, PT ;  /* 0x000000009500720c */ /* 0x080fe40003f86070 */
[----:B------:R-:W-:Y:S02]  /*ee50*/  ISETP.GE.U32.AND P5, PT, R155, R0, PT ;  /* 0x000000009b00720c */ /* 0x000fe40003fa6070 */
[----:B------:R-:W-:Y:S02]  /*ee60*/  @!P3 IADD3 R158, R158, 0x1, RZ ;  /* 0x000000019e9eb810 */ /* 0x000fe40007ffe0ff */
[----:B------:R-:W-:Y:S02]  /*ee70*/  ISETP.NE.AND P3, PT, RZ, c[0x0][0x2d0], PT ;  /* 0x0000b400ff007a0c */ /* 0x000fe40003f65270 */
[----:B------:R-:W-:Y:S05]  /*ee80*/  LOP3.LUT R0, RZ, c[0x0][0x2d0], RZ, 0x33, !PT ;  /* 0x0000b400ff007a12 */ /* 0x000fea00078e33ff */
        /* <DEDUP_REMOVED lines=11> */
[----:B------:R-:W2:Y:S02]  /*ef40*/  LDG.E R149, [R160.64] ;  /* 0x00000006a0957981 */ /* 0x000ea4000c1e1900 */
[----:B------:R-:W-:Y:S02]  /*ef50*/  IMAD R2, R0, R2, -0x100 ;  /* 0xffffff0000027424 */ /* 0x000fe400078e0202 */
[----:B------:R-:W2:Y:S02]  /*ef60*/  LDG.E R154, [R154.64] ;  /* 0x000000069a9a7981 */ /* 0x000ea4000c1e1900 */
[----:B------:R-:W-:Y:S01]  /*ef70*/  IMAD.WIDE.U32 R156, R2, c[0x0][0x198], RZ ;  /* 0x00006600029c7a25 */ /* 0x000fe200078e00ff */
[----:B------:R-:W-:Y:S05]  /*ef80*/  SHF.R.S32.HI R0, RZ, 0x1f, R2 ;  /* 0x0000001fff007819 */ /* 0x000fea0000011402 */
[----:B------:R-:W-:Y:S04]  /*ef90*/  IMAD R0, R0, c[0x0][0x198], RZ ;  /* 0x0000660000007a24 */ /* 0x000fe800078e02ff */
[----:B------:R-:W-:Y:S04]  /*efa0*/  IMAD R0, R2, c[0x0][0x19c], R0 ;  /* 0x0000670002007a24 */ /* 0x000fe800078e0200 */
[----:B------:R-:W-:Y:S02]  /*efb0*/  IMAD.IADD R157, R157, 0x1, R0 ;  /* 0x000000019d9d7824 */ /* 0x000fe400078e0200 */
[----:B--2---:R-:W-:Y:S04]  /*efc0*/  IMAD.IADD R149, R149, 0x1, -R154 ;  /* 0x0000000195957824 */ /* 0x004fe800078e0a9a */
[C---:B------:R-:W-:Y:S01]  /*efd0*/  IMAD.WIDE.U32 R156, R149.reuse, c[0x0][0x180], R156 ;  /* 0x00006000959c7a25 */ /* 0x040fe200078e009c */
[----:B------:R-:W-:Y:S05]  /*efe0*/  SHF.R.S32.HI R2, RZ, 0x1f, R149 ;  /* 0x0000001fff027819 */ /* 0x000fea0000011495 */
[----:B------:R-:W-:Y:S04]  /*eff0*/  IMAD R2, R2, c[0x0][0x180], RZ ;  /* 0x0000600002027a24 */ /* 0x000fe800078e02ff */
[----:B------:R-:W-:Y:S04]  /*f000*/  IMAD R2, R149, c[0x0][0x184], R2 ;  /* 0x0000610095027a24 */ /* 0x000fe800078e0202 */
[----:B------:R-:W-:Y:S02]  /*f010*/  IMAD.IADD R0, R157, 0x1, R2 ;  /* 0x000000019d007824 */ /* 0x000fe400078e0202 */
[----:B------:R-:W-:Y:S04]  /*f020*/  IMAD.MOV.U32 R2, RZ, RZ, R156 ;  /* 0x000000ffff027224 */ /* 0x000fe800078e009c */
.L_x_732:
[----:B------:R1:W-:Y:S01]  /*f030*/  @P0 STS [R217+0x1004], RZ ;  /* 0x001004ffd9000388 */ /* 0x0003e20000000800 */
[CC--:B------:R-:W-:Y:S01]  /*f040*/  LEA R172, P4, R2.reuse, R229.reuse, 0x1 ;  /* 0x000000e502ac7211 */ /* 0x0c0fe200078808ff */
[----:B------:R-:W-:Y:S01]  /*f050*/  @!P0 IMAD.MOV.U32 R155, RZ, RZ, c[0x0][0x19c] ;  /* 0x00006700ff9b8624 */ /* 0x000fe200078e00ff */
[----:B------:R-:W-:Y:S01]  /*f060*/  @!P0 IADD3 R154, P3, R213, R2, RZ ;  /* 0x00000002d59a8210 */ /* 0x000fe20007f7e0ff */
[----:B------:R1:W-:Y:S01]  /*f070*/  @P0 STS.64 [R217+0x1008], RZ ;  /* 0x001008ffd9000388 */ /* 0x0003e20000000a00 */
[--C-:B------:R-:W-:Y:S01]  /*f080*/  LEA.HI.X R173, R2, R228, R0.reuse, 0x1, P4 ;  /* 0x000000e402ad7211 */ /* 0x100fe200020f0c00 */
[----:B------:R-:W-:Y:S01]  /*f090*/  @!P0 IMAD.MOV.U32 R157, RZ, RZ, c[0x0][0x19c] ;  /* 0x00006700ff9d8624 */ /* 0x000fe200078e00ff */
[CC--:B------:R-:W-:Y:S01]  /*f0a0*/  @!P0 LEA R156, P2, R159.reuse, R2.reuse, 0x6 ;  /* 0x000000029f9c8211 */ /* 0x0c0fe200078430ff */
[----:B------:R1:W-:Y:S01]  /*f0b0*/  @P0 STS [R217+0x1000], RZ ;  /* 0x001000ffd9000388 */ /* 0x0003e20000000800 */
[----:B------:R-:W-:Y:S01]  /*f0c0*/  @!P0 IMAD.X R149, R212, 0x1, R0, P3 ;  /* 0x00000001d4958824 */ /* 0x000fe200018e0600 */
[C---:B------:R-:W-:Y:S01]  /*f0d0*/  @!P0 LEA R158, P1, R159.reuse, R2, 0x7 ;  /* 0x000000029f9e8211 */ /* 0x040fe200078238ff */
[----:B------:R-:W-:Y:S01]  /*f0e0*/  @!P0 IMAD.MOV.U32 R166, RZ, RZ, R2 ;  /* 0x000000ffffa68224 */ /* 0x000fe200078e0002 */
[----:B------:R-:W-:Y:S01]  /*f0f0*/  @!PT LDS RZ, [RZ] ;  /* 0x00000000fffff984 */ /* 0x000fe20000000800 */
[----:B------:R-:W-:Y:S01]  /*f100*/  @!PT LDS RZ, [RZ] ;  /* 0x00000000fffff984 */ /* 0x000fe20000000800 */
[----:B------:R-:W-:Y:S01]  /*f110*/  @!PT LDS RZ, [RZ] ;  /* 0x00000000fffff984 */ /* 0x000fe20000000800 */
[----:B------:R1:W-:Y:S01]  /*f120*/  @!P0 LDGSTS.E.BYPASS.LTC128B.128 [R217+0x1000], [R172.64] ;  /* 0x01000000acd98fae */ /* 0x0003e2000b901d46 */
[CC--:B------:R-:W-:Y:S01]  /*f130*/  @!P0 LEA.HI.X R155, R159.reuse, R0.reuse, R155, 0x6, P2 ;  /* 0x000000009f9b8211 */ /* 0x0c0fe200010f349b */
[--C-:B------:R-:W-:Y:S01]  /*f140*/  @!P0 IMAD.MOV.U32 R167, RZ, RZ, R0.reuse ;  /* 0x000000ffffa78224 */ /* 0x100fe200078e0000 */
[CC--:B------:R-:W-:Y:S01]  /*f150*/  @!P0 LEA R170, P2, R154.reuse, R229.reuse, 0x1 ;  /* 0x000000e59aaa8211 */ /* 0x0c0fe200078408ff */
[----:B------:R1:W-:Y:S01]  /*f160*/  @P0 STS.128 [R217+0x1800], RZ ;  /* 0x001800ffd9000388 */ /* 0x0003e20000000c00 */
[C---:B------:R-:W-:Y:S01]  /*f170*/  @!P0 LEA.HI.X R157, R159.reuse, R0, R157, 0x7, P1 ;  /* 0x000000009f9d8211 */ /* 0x040fe200008f3c9d */
[--C-:B------:R-:W-:Y:S01]  /*f180*/  @!P0 IMAD.MOV.U32 R165, RZ, RZ, R0.reuse ;  /* 0x000000ffffa58224 */ /* 0x100fe200078e0000 */
[----:B------:R-:W-:Y:S01]  /*f190*/  @!P0 LEA.HI.X R171, R154, R228, R149, 0x1, P2 ;  /* 0x000000e49aab8211 */ /* 0x000fe200010f0c95 */
[--C-:B------:R-:W-:Y:S01]  /*f1a0*/  @!P0 IMAD.MOV.U32 R163, RZ, RZ, R0.reuse ;  /* 0x000000ffffa38224 */ /* 0x100fe200078e0000 */
[CC--:B------:R-:W-:Y:S01]  /*f1b0*/  @!P0 LEA R168, P1, R156.reuse, R229.reuse, 0x1 ;  /* 0x000000e59ca88211 */ /* 0x0c0fe200078208ff */
[----:B------:R-:W-:Y:S01]  /*f1c0*/  @!P0 IMAD.MOV.U32 R161, RZ, RZ, R0 ;  /* 0x000000ffffa18224 */ /* 0x000fe200078e0000 */
[----:B------:R-:W-:Y:S01]  /*f1d0*/  @!P0 MOV R164, R2 ;  /* 0x0000000200a48202 */ /* 0x000fe20000000f00 */
[----:B------:R-:W-:Y:S01]  /*f1e0*/  @!PT LDS RZ, [RZ] ;  /* 0x00000000fffff984 */ /* 0x000fe20000000800 */
[----:B------:R-:W-:Y:S01]  /*f1f0*/  @!PT LDS RZ, [RZ] ;  /* 0x00000000fffff984 */ /* 0x000fe20000000800 */
[----:B------:R-:W-:Y:S01]  /*f200*/  @!PT LDS RZ, [RZ] ;  /* 0x00000000fffff984 */ /* 0x000fe20000000800 */
[----:B------:R1:W-:Y:S01]  /*f210*/  @!P0 LDGSTS.E.BYPASS.LTC128B.128 [R217+0x1800], [R170.64] ;  /* 0x01800000aad98fae */ /* 0x0003e2000b901d46 */
[----:B------:R-:W-:Y:S01]  /*f220*/  @!P0 IMAD.MOV.U32 R0, RZ, RZ, c[0x0][0x19c] ;  /* 0x00006700ff008624 */ /* 0x000fe200078e00ff */
[-C--:B------:R-:W-:Y:S01]  /*f230*/  @!P0 LEA.HI.X R169, R156, R228.reuse, R155, 0x1, P1 ;  /* 0x000000e49ca98211 */ /* 0x080fe200008f0c9b */
[C---:B------:R-:W-:Y:S01]  /*f240*/  @!P0 IMAD.WIDE.U32 R166, R159.reuse, 0x60, R166 ;  /* 0x000000609fa68825 */ /* 0x040fe200078e00a6 */
[----:B------:R1:W-:Y:S01]  /*f250*/  @P0 STS.128 [R217+0x2000], RZ ;  /* 0x002000ffd9000388 */ /* 0x0003e20000000c00 */
[-C--:B------:R-:W-:Y:S02]  /*f260*/  @!P0 LEA R156, P1, R158, R229.reuse, 0x1 ;  /* 0x000000e59e9c8211 */ /* 0x080fe400078208ff */
[----:B------:R-:W-:Y:S01]  /*f270*/  @!P0 IMAD R0, R0, 0x60, RZ ;  /* 0x0000006000008824 */ /* 0x000fe200078e02ff */
[----:B------:R-:W-:Y:S01]  /*f280*/  @!PT LDS RZ, [RZ] ;  /* 0x00000000fffff984 */ /* 0x000fe20000000800 */
[----:B------:R-:W-:Y:S01]  /*f290*/  @!PT LDS RZ, [RZ] ;  /* 0x00000000fffff984 */ /* 0x000fe20000000800 */
[----:B------:R-:W-:Y:S01]  /*f2a0*/  @!PT LDS RZ, [RZ] ;  /* 0x00000000fffff984 */ /* 0x000fe20000000800 */
[----:B------:R1:W-:Y:S01]  /*f2b0*/  @!P0 LDGSTS.E.BYPASS.LTC128B.128 [R217+0x2000], [R168.64] ;  /* 0x02000000a8d98fae */ /* 0x0003e2000b901d46 */
[-C--:B------:R-:W-:Y:S01]  /*f2c0*/  @!P0 LEA R176, P4, R166, R229.reuse, 0x1 ;  /* 0x000000e5a6b08211 */ /* 0x080fe200078808ff */
[C---:B------:R-:W-:Y:S01]  /*f2d0*/  @!P0 IMAD.WIDE.U32 R164, R159.reuse, 0xa0, R164 ;  /* 0x000000a09fa48825 */ /* 0x040fe200078e00a4 */
[----:B------:R-:W-:Y:S01]  /*f2e0*/  @!P0 LEA.HI.X R157, R158, R228, R157, 0x1, P1 ;  /* 0x000000e49e9d8211 */ /* 0x000fe200008f0c9d */
[----:B------:R1:W-:Y:S01]  /*f2f0*/  @P0 STS.128 [R217+0x2800], RZ ;  /* 0x002800ffd9000388 */ /* 0x0003e20000000c00 */
[----:B------:R-:W-:Y:S01]  /*f300*/  @!P0 MOV R154, c[0x0][0x19c] ;  /* 0x00006700009a8a02 */ /* 0x000fe20000000f00 */
[----:B------:R-:W-:Y:S01]  /*f310*/  @!P0 IMAD.IADD R0, R0, 0x1, R167 ;  /* 0x0000000100008824 */ /* 0x000fe200078e02a7 */
[----:B------:R-:W-:Y:S01]  /*f320*/  @!P0 LEA R174, P3, R164, R229, 0x1 ;  /* 0x000000e5a4ae8211 */ /* 0x000fe200078608ff */
[----:B------:R-:W-:Y:S01]  /*f330*/  @!P0 IMAD.MOV.U32 R162, RZ, RZ, R2 ;  /* 0x000000ffffa28224 */ /* 0x000fe200078e0002 */
[----:B------:R-:W-:Y:S01]  /*f340*/  @!P0 MOV R160, R2 ;  /* 0x0000000200a08202 */ /* 0x000fe20000000f00 */
[----:B------:R-:W-:Y:S01]  /*f350*/  @!P0 IMAD R154, R154, 0xa0, RZ ;  /* 0x000000a09a9a8824 */ /* 0x000fe200078e02ff */
[-C--:B------:R-:W-:Y:S01]  /*f360*/  @!P0 LEA.HI.X R177, R166, R228.reuse, R0, 0x1, P4 ;  /* 0x000000e4a6b18211 */ /* 0x080fe200020f0c00 */
[C---:B------:R-:W-:Y:S03]  /*f370*/  @!P0 IMAD.WIDE.U32 R162, R159.reuse, 0xc0, R162 ;  /* 0x000000c09fa28825 */ /* 0x040fe600078e00a2 */
[----:B------:R-:W-:Y:S01]  /*f380*/  @!P0 IADD3 R154, R154, R165, RZ ;  /* 0x000000a59a9a8210 */ /* 0x000fe20007ffe0ff */
[----:B------:R-:W-:Y:S01]  /*f390*/  @!PT LDS RZ, [RZ] ;  /* 0x00000000fffff984 */ /* 0x000fe20000000800 */
[----:B------:R-:W-:Y:S01]  /*f3a0*/  @!PT LDS RZ, [RZ] ;  /* 0x00000000fffff984 */ /* 0x000fe20000000800 */
[----:B------:R-:W-:Y:S01]  /*f3b0*/  @!PT LDS RZ, [RZ] ;  /* 0x00000000fffff984 */ /* 0x000fe20000000800 */
[----:B------:R1:W-:Y:S01]  /*f3c0*/  @!P0 LDGSTS.E.BYPASS.LTC128B.128 [R217+0x2800], [R176.64] ;  /* 0x02800000b0d98fae */ /* 0x0003e2000b901d46 */
[-C--:B------:R-:W-:Y:S01]  /*f3d0*/  @!P0 LEA R158, P2, R162, R229.reuse, 0x1 ;  /* 0x000000e5a29e8211 */ /* 0x080fe200078408ff */
[----:B------:R-:W-:Y:S01]  /*f3e0*/  @!P0 IMAD.WIDE.U32 R160, R159, 0xe0, R160 ;  /* 0x000000e09fa08825 */ /* 0x000fe200078e00a0 */
[----:B------:R-:W-:Y:S01]  /*f3f0*/  @!P0 LEA.HI.X R175, R164, R228, R154, 0x1, P3 ;  /* 0x000000e4a4af8211 */ /* 0x000fe200018f0c9a */
[----:B------:R1:W-:Y:S02]  /*f400*/  @P0 STS.128 [R217+0x3000], RZ ;  /* 0x003000ffd9000388 */ /* 0x0003e40000000c00 */
[----:B------:R-:W-:Y:S01]  /*f410*/  @!P0 IMAD.MOV.U32 R149, RZ, RZ, c[0x0][0x19c] ;  /* 0x00006700ff958624 */ /* 0x000fe200078e00ff */
[----:B------:R-:W-:Y:S01]  /*f420*/  @!P0 LEA R178, P1, R160, R229, 0x1 ;  /* 0x000000e5a0b28211 */ /* 0x000fe200078208ff */
[----:B------:R-:W-:Y:S01]  /*f430*/  @!PT LDS RZ, [RZ] ;  /* 0x00000000fffff984 */ /* 0x000fe20000000800 */
[----:B------:R-:W-:Y:S01]  /*f440*/  @!PT LDS RZ, [RZ] ;  /* 0x00000000fffff984 */ /* 0x000fe20000000800 */
[----:B------:R-:W-:Y:S01]  /*f450*/  @!PT LDS RZ, [RZ] ;  /* 0x00000000fffff984 */ /* 0x000fe20000000800 */
[----:B------:R1:W-:Y:S01]  /*f460*/  @!P0 LDGSTS.E.BYPASS.LTC128B.128 [R217+0x3000], [R156.64] ;  /* 0x030000009cd98fae */ /* 0x0003e2000b901d46 */
[----:B------:R-:W-:Y:S01]  /*f470*/  @!P0 IMAD.MOV.U32 R2, RZ, RZ, c[0x0][0x19c] ;  /* 0x00006700ff028624 */ /* 0x000fe200078e00ff */
[----:B------:R-:W-:Y:S01]  /*f480*/  MOV R229, R172 ;  /* 0x000000ac00e57202 */ /* 0x000fe20000000f00 */
[----:B------:R-:W-:Y:S01]  /*f490*/  @!P0 IMAD R149, R149, 0xc0, RZ ;  /* 0x000000c095958824 */ /* 0x000fe200078e02ff */
[----:B------:R1:W-:Y:S01]  /*f4a0*/  @P0 STS.128 [R217+0x3800], RZ ;  /* 0x003800ffd9000388 */ /* 0x0003e20000000c00 */
[----:B------:R-:W-:Y:S02]  /*f4b0*/  @!P0 IMAD R2, R2, 0xe0, RZ ;  /* 0x000000e002028824 */ /* 0x000fe400078e02ff */
[----:B------:R-:W-:Y:S01]  /*f4c0*/  @!P0 IMAD.IADD R149, R149, 0x1, R163 ;  /* 0x0000000195958824 */ /* 0x000fe200078e02a3 */
[----:B------:R-:W-:Y:S01]  /*f4d0*/  @!PT LDS RZ, [RZ] ;  /* 0x00000000fffff984 */ /* 0x000fe20000000800 */
[----:B------:R-:W-:Y:S01]  /*f4e0*/  @!PT LDS RZ, [RZ] ;  /* 0x00000000fffff984 */ /* 0x000fe20000000800 */
[----:B------:R-:W-:Y:S01]  /*f4f0*/  @!PT LDS RZ, [RZ] ;  /* 0x00000000fffff984 */ /* 0x000fe20000000800 */
[----:B------:R1:W-:Y:S01]  /*f500*/  @!P0 LDGSTS.E.BYPASS.LTC128B.128 [R217+0x3800], [R174.64] ;  /* 0x03800000aed98fae */ /* 0x0003e2000b901d46 */
[----:B------:R-:W-:Y:S03]  /*f510*/  @!P0 IMAD.IADD R2, R2, 0x1, R161 ;  /* 0x0000000102028824 */ /* 0x000fe600078e02a1 */
[----:B------:R1:W-:Y:S01]  /*f520*/  @P0 STS.128 [R217+0x4000], RZ ;  /* 0x004000ffd9000388 */ /* 0x0003e20000000c00 */
[-C--:B------:R-:W-:Y:S02]  /*f530*/  @!P0 LEA.HI.X R159, R162, R228.reuse, R149, 0x1, P2 ;  /* 0x000000e4a29f8211 */ /* 0x080fe400010f0c95 */
[----:B------:R-:W-:Y:S01]  /*f540*/  @!P0 LEA.HI.X R179, R160, R228, R2, 0x1, P1 ;  /* 0x000000e4a0b38211 */ /* 0x000fe200008f0c02 */
[----:B------:R-:W-:Y:S02]  /*f550*/  IMAD.MOV.U32 R228, RZ, RZ, R173 ;  /* 0x000000ffffe47224 */ /* 0x000fe400078e00ad */
        /* <DEDUP_REMOVED lines=9> */
[----:B------:R-:W0:Y:S02]  /*f5f0*/  LDGDEPBAR ;  /* 0x00000000000079af */ /* 0x000e240000000000 */
.L_x_731:
[----:B------:R-:W-:Y:S02]  /*f600*/  FMNMX.FTZ R154, R4, R148, !PT ;  /* 0x00000094049a7209 */ /* 0x000fe40007810000 */
        /* <DEDUP_REMOVED lines=126> */
[----:B------:R-:W-:Y:S03]  /*fdf0*/  FMNMX.FTZ R0, R131, R0, !PT ;  /* 0x0000000083007209 */ /* 0x000fe60007810000 */
[----:B------:R-:W-:Y:S08]  /*fe00*/  SHFL.BFLY PT, R2, R154, 0x2, 0x1f ;  /* 0x0c401f009a027f89 */ /* 0x000ff000000e0000 */
[----:B------:R-:W2:Y:S02]  /*fe10*/  SHFL.BFLY PT, R149, R0, 0x2, 0x1f ;  /* 0x0c401f0000957f89 */ /* 0x000ea400000e0000 */
[----:B--2---:R-:W-:Y:S02]  /*fe20*/  FMNMX.FTZ R149, R0, R149, !PT ;  /* 0x0000009500957209 */ /* 0x004fe40007810000 */
[----:B------:R-:W-:Y:S04]  /*fe30*/  FMNMX.FTZ R154, R154, R2, !PT ;  /* 0x000000029a9a7209 */ /* 0x000fe80007810000 */
[----:B------:R-:W2:Y:S08]  /*fe40*/  SHFL.BFLY PT, R0, R149, 0x1, 0x1f ;  /* 0x0c201f0095007f89 */ /* 0x000eb000000e0000 */
[----:B------:R-:W3:Y:S01]  /*fe50*/  SHFL.BFLY PT, R2, R154, 0x1, 0x1f ;  /* 0x0c201f009a027f89 */ /* 0x000ee200000e0000 */
[----:B--2---:R-:W-:Y:S05]  /*fe60*/  FMNMX.FTZ R0, R149, R0, !PT ;  /* 0x0000000095007209 */ /* 0x004fea0007810000 */
[C---:B------:R-:W-:Y:S02]  /*fe70*/  FMUL.FTZ R149, R0.reuse, c[0x0][0x23c] ;  /* 0x00008f0000957a20 */ /* 0x040fe40000410000 */
[----:B------:R-:W-:Y:S01]  /*fe80*/  FADD.FTZ R3, -R0, R3 ;  /* 0x0000000300037221 */ /* 0x000fe20000010100 */
[----:B---3--:R-:W-:Y:S03]  /*fe90*/  FMNMX.FTZ R2, R154, R2, !PT ;  /* 0x000000029a027209 */ /* 0x008fe60007810000 */
[----:B------:R-:W-:Y:S01]  /*fea0*/  FMUL.FTZ R3, R3, c[0x0][0x23c] ;  /* 0x00008f0003037a20 */ /* 0x000fe20000410000 */
[C---:B------:R-:W-:Y:S01]  /*feb0*/  FSETP.NEU.FTZ.AND P0, PT, R2.reuse, -INF , PT ;  /* 0xff8000000200780b */ /* 0x040fe20003f1d000 */
[C---:B------:R-:W-:Y:S02]  /*fec0*/  FMUL.FTZ R154, R2.reuse, c[0x0][0x23c] ;  /* 0x00008f00029a7a20 */ /* 0x040fe40000410000 */
[----:B------:R-:W-:Y:S02]  /*fed0*/  FADD.FTZ R148, -R2, R148 ;  /* 0x0000009402947221 */ /* 0x000fe40000010100 */
[----:B------:R-:W-:Y:S01]  /*fee0*/  MUFU.EX2 R3, R3 ;  /* 0x0000000300037308 */ /* 0x000fe20000000800 */
[----:B------:R-:W-:Y:S01]  /*fef0*/  FSEL R154, R154, RZ, P0 ;  /* 0x000000ff9a9a7208 */ /* 0x000fe20000000000 */
[----:B------:R-:W-:Y:S01]  /*ff00*/  FMUL.FTZ R148, R148, c[0x0][0x23c] ;  /* 0x00008f0094947a20 */ /* 0x000fe20000410000 */
[----:B------:R-:W-:Y:S03]  /*ff10*/  FSETP.NEU.FTZ.AND P0, PT, R0, -INF , PT ;  /* 0xff8000000000780b */ /* 0x000fe60003f1d000 */
[--C-:B------:R-:W-:Y:S01]  /*ff20*/  FFMA.FTZ R194, R12, c[0x0][0x23c], -R154.reuse ;  /* 0x00008f000cc27a23 */ /* 0x100fe2000001089a */
[----:B------:R-:W-:Y:S01]  /*ff30*/  FSEL R149, R149, RZ, P0 ;  /* 0x000000ff95957208 */ /* 0x000fe20000000000 */
[--C-:B------:R-:W-:Y:S01]  /*ff40*/  FFMA.FTZ R195, R13, c[0x0][0x23c], -R154.reuse ;  /* 0x00008f000dc37a23 */ /* 0x100fe2000001089a */
[----:B------:R-:W-:Y:S01]  /*ff50*/  ISETP.GT.AND P0, PT, R216, 0x1, PT ;  /* 0x00000001d800780c */ /* 0x000fe20003f04270 */
[----:B------:R-:W2:Y:S01]  /*ff60*/  MUFU.EX2 R148, R148 ;  /* 0x0000009400947308 */ /* 0x000ea20000000800 */
[--C-:B------:R-:W-:Y:S02]  /*ff70*/  FFMA.FTZ R186, R24, c[0x0][0x23c], -R154.reuse ;  /* 0x00008f0018ba7a23 */ /* 0x100fe4000001089a */
[--C-:B------:R-:W-:Y:S02]  /*ff80*/  FFMA.FTZ R198, R14, c[0x0][0x23c], -R149.reuse ;  /* 0x00008f000ec67a23 */ /* 0x100fe40000010895 */
[--C-:B------:R-:W-:Y:S02]  /*ff90*/  FFMA.FTZ R199, R15, c[0x0][0x23c], -R149.reuse ;  /* 0x00008f000fc77a23 */ /* 0x100fe40000010895 */
[----:B------:R-:W3:Y:S01]  /*ffa0*/  LDSM.16.MT88.4 R12, [R151+0x5000] ;  /* 0x00500000970c783b */ /* 0x000ee20000004200 */
[--C-:B------:R-:W-:Y:S02]  /*ffb0*/  FFMA.FTZ R183, R25, c[0x0][0x23c], -R154.reuse ;  /* 0x00008f0019b77a23 */ /* 0x100fe4000001089a */
[----:B------:R-:W-:Y:S01]  /*ffc0*/  MUFU.EX2 R194, R194 ;  /* 0x000000c200c27308 */ /* 0x000fe20000000800 */
[--C-:B------:R-:W-:Y:S02]  /*ffd0*/  FFMA.FTZ R185, R26, c[0x0][0x23c], -R149.reuse ;  /* 0x00008f001ab97a23 */ /* 0x100fe40000010895 */
[--C-:B------:R-:W-:Y:S02]  /*ffe0*/  FFMA.FTZ R180, R27, c[0x0][0x23c], -R149.reuse ;  /* 0x00008f001bb47a23 */ /* 0x100fe40000010895 */
[----:B------:R-:W4:Y:S01]  /*fff0*/  LDSM.16.MT88.4 R24, [R150+0x5000] ;  /* 0x005000009618783b */ /* 0x000f220000004200 */
[--C-:B------:R-:W-:Y:S02]  /*10000*/  FFMA.FTZ R181, R28, c[0x0][0x23c], -R154.reuse ;  /* 0x00008f001cb57a23 */ /* 0x100fe4000001089a */
[--C-:B------:R-:W-:Y:S02]  /*10010*/  FFMA.FTZ R182, R29, c[0x0][0x23c], -R154.reuse ;  /* 0x00008f001db67a23 */ /* 0x100fe4000001089a */
[----:B------:R-:W-:Y:S01]  /*10020*/  MUFU.EX2 R195, R195 ;  /* 0x000000c300c37308 */ /* 0x000fe20000000800 */
[--C-:B------:R-:W-:Y:S02]  /*10030*/  FFMA.FTZ R184, R30, c[0x0][0x23c], -R149.reuse ;  /* 0x00008f001eb87a23 */ /* 0x100fe40000010895 */
[--C-:B-1----:R-:W-:Y:S02]  /*10040*/  FFMA.FTZ R179, R31, c[0x0][0x23c], -R149.reuse ;  /* 0x00008f001fb37a23 */ /* 0x102fe40000010895 */
[----:B------:R-:W1:Y:S01]  /*10050*/  LDSM.16.MT88.4 R28, [R151+0x5400] ;  /* 0x00540000971c783b */ /* 0x000e620000004200 */
[--C-:B------:R-:W-:Y:S02]  /*10060*/  FFMA.FTZ R176, R32, c[0x0][0x23c], -R154.reuse ;  /* 0x00008f0020b07a23 */ /* 0x100fe4000001089a */
[--C-:B------:R-:W-:Y:S02]  /*10070*/  FFMA.FTZ R173, R33, c[0x0][0x23c], -R154.reuse ;  /* 0x00008f0021ad7a23 */ /* 0x100fe4000001089a */
[----:B------:R-:W-:Y:S01]  /*10080*/  MUFU.EX2 R198, R198 ;  /* 0x000000c600c67308 */ /* 0x000fe20000000800 */
[--C-:B------:R-:W-:Y:S02]  /*10090*/  FFMA.FTZ R178, R34, c[0x0][0x23c], -R149.reuse ;  /* 0x00008f0022b27a23 */ /* 0x100fe40000010895 */
[--C-:B------:R-:W-:Y:S02]  /*100a0*/  FFMA.FTZ R174, R35, c[0x0][0x23c], -R149.reuse ;  /* 0x00008f0023ae7a23 */ /* 0x100fe40000010895 */
[----:B------:R-:W5:Y:S01]  /*100b0*/  LDSM.16.MT88.4 R32, [R150+0x5400] ;  /* 0x005400009620783b */ /* 0x000f620000004200 */
[--C-:B------:R-:W-:Y:S02]  /*100c0*/  FFMA.FTZ R175, R36, c[0x0][0x23c], -R154.reuse ;  /* 0x00008f0024af7a23 */ /* 0x100fe4000001089a */
[--C-:B------:R-:W-:Y:S02]  /*100d0*/  FFMA.FTZ R172, R37, c[0x0][0x23c], -R154.reuse ;  /* 0x00008f0025ac7a23 */ /* 0x100fe4000001089a */
[----:B------:R-:W-:Y:S01]  /*100e0*/  MUFU.EX2 R199, R199 ;  /* 0x000000c700c77308 */ /* 0x000fe20000000800 */
[--C-:B------:R-:W-:Y:S02]  /*100f0*/  FFMA.FTZ R177, R38, c[0x0][0x23c], -R149.reuse ;  /* 0x00008f0026b17a23 */ /* 0x100fe40000010895 */
[--C-:B------:R-:W-:Y:S02]  /*10100*/  FFMA.FTZ R170, R39, c[0x0][0x23c], -R149.reuse ;  /* 0x00008f0027aa7a23 */ /* 0x100fe40000010895 */
[----:B------:R-:W-:Y:S01]  /*10110*/  LDSM.16.MT88.4 R36, [R150+0x5800] ;  /* 0x005800009624783b */ /* 0x000fe20000004200 */
[--C-:B------:R-:W-:Y:S02]  /*10120*/  FFMA.FTZ R201, R8, c[0x0][0x23c], -R154.reuse ;  /* 0x00008f0008c97a23 */ /* 0x100fe4000001089a */
[C---:B--2---:R-:W-:Y:S02]  /*10130*/  FMUL.FTZ R8, R148.reuse, R140 ;  /* 0x0000008c94087220 */ /* 0x044fe40000410000 */
[----:B------:R-:W-:Y:S01]  /*10140*/  MUFU.EX2 R186, R186 ;  /* 0x000000ba00ba7308 */ /* 0x000fe20000000800 */
[--C-:B------:R-:W-:Y:S02]  /*10150*/  FFMA.FTZ R196, R9, c[0x0][0x23c], -R154.reuse ;  /* 0x00008f0009c47a23 */ /* 0x100fe4000001089a */
[----:B------:R-:W-:Y:S02]  /*10160*/  FMUL.FTZ R9, R148, R141 ;  /* 0x0000008d94097220 */ /* 0x000fe40000410000 */
[--C-:B------:R-:W-:Y:S02]  /*10170*/  FFMA.FTZ R202, R10, c[0x0][0x23c], -R149.reuse ;  /* 0x00008f000aca7a23 */ /* 0x100fe40000010895 */
[----:B------:R-:W-:Y:S02]  /*10180*/  FMUL.FTZ R10, R3, R142 ;  /* 0x0000008e030a7220 */ /* 0x000fe40000410000 */
[--C-:B------:R-:W-:Y:S01]  /*10190*/  FFMA.FTZ R200, R11, c[0x0][0x23c], -R149.reuse ;  /* 0x00008f000bc87a23 */ /* 0x100fe20000010895 */
[----:B------:R-:W-:Y:S01]  /*101a0*/  MUFU.EX2 R201, R201 ;  /* 0x000000c900c97308 */ /* 0x000fe20000000800 */
[----:B------:R-:W-:Y:S02]  /*101b0*/  FMUL.FTZ R11, R3, R143 ;  /* 0x0000008f030b7220 */ /* 0x000fe40000410000 */
[----:B------:R-:W-:Y:S01]  /*101c0*/  LDSM.16.MT88.4 R140, [R151+0x8c00] ;  /* 0x008c0000978c783b */ /* 0x000fe20000004200 */
[--C-:B------:R-:W-:Y:S02]  /*101d0*/  FFMA.FTZ R187, R20, c[0x0][0x23c], -R154.reuse ;  /* 0x00008f0014bb7a23 */ /* 0x100fe4000001089a */
[--C-:B------:R-:W-:Y:S02]  /*101e0*/  FFMA.FTZ R188, R21, c[0x0][0x23c], -R154.reuse ;  /* 0x00008f0015bc7a23 */ /* 0x100fe4000001089a */
[--C-:B------:R-:W-:Y:S02]  /*101f0*/  FFMA.FTZ R190, R22, c[0x0][0x23c], -R149.reuse ;  /* 0x00008f0016be7a23 */ /* 0x100fe40000010895 */
[----:B------:R-:W2:Y:S01]  /*10200*/  MUFU.EX2 R196, R196 ;  /* 0x000000c400c47308 */ /* 0x000ea20000000800 */
[--C-:B------:R-:W-:Y:S02]  /*10210*/  FFMA.FTZ R191, R23, c[0x0][0x23c], -R149.reuse ;  /* 0x00008f0017bf7a23 */ /* 0x100fe40000010895 */
[--C-:B------:R-:W-:Y:S02]  /*10220*/  FFMA.FTZ R193, R16, c[0x0][0x23c], -R154.reuse ;  /* 0x00008f0010c17a23 */ /* 0x100fe4000001089a */
[C---:B------:R-:W-:Y:S02]  /*10230*/  FMUL.FTZ R16, R148.reuse, R132 ;  /* 0x0000008494107220 */ /* 0x040fe40000410000 */
[--C-:B------:R-:W-:Y:S02]  /*10240*/  FFMA.FTZ R189, R17, c[0x0][0x23c], -R154.reuse ;  /* 0x00008f0011bd7a23 */ /* 0x100fe4000001089a */
[----:B------:R-:W-:Y:S01]  /*10250*/  FMUL.FTZ R17, R148, R133 ;  /* 0x0000008594117220 */ /* 0x000fe20000410000 */
[----:B------:R-:W-:Y:S01]  /*10260*/  MUFU.EX2 R202, R202 ;  /* 0x000000ca00ca7308 */ /* 0x000fe20000000800 */
[--C-:B------:R-:W-:Y:S02]  /*10270*/  FFMA.FTZ R197, R18, c[0x0][0x23c], -R149.reuse ;  /* 0x00008f0012c57a23 */ /* 0x100fe40000010895 */
[----:B------:R-:W-:Y:S02]  /*10280*/  FMUL.FTZ R18, R3, R134 ;  /* 0x0000008603127220 */ /* 0x000fe40000410000 */
[--C-:B------:R-:W-:Y:S02]  /*10290*/  FFMA.FTZ R192, R19, c[0x0][0x23c], -R149.reuse ;  /* 0x00008f0013c07a23 */ /* 0x100fe40000010895 */
[----:B------:R-:W-:Y:S02]  /*102a0*/  FMUL.FTZ R19, R3, R135 ;  /* 0x0000008703137220 */ /* 0x000fe40000410000 */
[--C-:B------:R-:W-:Y:S01]  /*102b0*/  FFMA.FTZ R203, R4, c[0x0][0x23c], -R154.reuse ;  /* 0x00008f0004cb7a23 */ /* 0x100fe2000001089a */
[----:B------:R-:W1:Y:S01]  /*102c0*/  MUFU.EX2 R200, R200 ;  /* 0x000000c800c87308 */ /* 0x000e620000000800 */
[----:B------:R-:W-:Y:S02]  /*102d0*/  FMUL.FTZ R4, R148, R144 ;  /* 0x0000009094047220 */ /* 0x000fe40000410000 */
[--C-:B------:R-:W-:Y:S01]  /*102e0*/  FFMA.FTZ R204, R5, c[0x0][0x23c], -R154.reuse ;  /* 0x00008f0005cc7a23 */ /* 0x100fe2000001089a */
[----:B--2---:R-:W-:Y:S01]  /*102f0*/  F2FP.BF16.PACK_AB R22, R196, R201 ;  /* 0x000000c9c416723e */ /* 0x004fe200000010ff */
[----:B------:R-:W-:Y:S02]  /*10300*/  FMUL.FTZ R5, R148, R145 ;  /* 0x0000009194057220 */ /* 0x000fe40000410000 */
[--C-:B------:R-:W-:Y:S02]  /*10310*/  FFMA.FTZ R205, R6, c[0x0][0x23c], -R149.reuse ;  /* 0x00008f0006cd7a23 */ /* 0x100fe40000010895 */
[----:B------:R-:W-:Y:S01]  /*10320*/  FMUL.FTZ R6, R3, R146 ;  /* 0x0000009203067220 */ /* 0x000fe20000410000 */
[----:B------:R-:W-:Y:S01]  /*10330*/  MUFU.EX2 R203, R203 ;  /* 0x000000cb00cb7308 */ /* 0x000fe20000000800 */
[--C-:B------:R-:W-:Y:S02]  /*10340*/  FFMA.FTZ R206, R7, c[0x0][0x23c], -R149.reuse ;  /* 0x00008f0007ce7a23 */ /* 0x100fe40000010895 */
[----:B------:R-:W-:Y:S02]  /*10350*/  FMUL.FTZ R7, R3, R147 ;  /* 0x0000009303077220 */ /* 0x000fe40000410000 */
[--C-:B------:R-:W-:Y:S02]  /*10360*/  FFMA.FTZ R171, R40, c[0x0][0x23c], -R154.reuse ;  /* 0x00008f0028ab7a23 */ /* 0x100fe4000001089a */
[--C-:B------:R-:W-:Y:S02]  /*10370*/  FFMA.FTZ R166, R41, c[0x0][0x23c], -R154.reuse ;  /* 0x00008f0029a67a23 */ /* 0x100fe4000001089a */
[--C-:B------:R-:W-:Y:S01]  /*10380*/  FFMA.FTZ R168, R42, c[0x0][0x23c], -R149.reuse ;  /* 0x00008f002aa87a23 */ /* 0x100fe20000010895 */
[----:B------:R-:W2:Y:S01]  /*10390*/  MUFU.EX2 R204, R204 ;  /* 0x000000cc00cc7308 */ /* 0x000ea20000000800 */
[--C-:B------:R-:W-:Y:S02]  /*103a0*/  FFMA.FTZ R169, R43, c[0x0][0x23c], -R149.reuse ;  /* 0x00008f002ba97a23 */ /* 0x100fe40000010895 */
[--C-:B------:R-:W-:Y:S01]  /*103b0*/  FFMA.FTZ R165, R44, c[0x0][0x23c], -R154.reuse ;  /* 0x00008f002ca57a23 */ /* 0x100fe2000001089a */
[----:B-1----:R-:W-:Y:S01]  /*103c0*/  F2FP.BF16.PACK_AB R23, R200, R202 ;  /* 0x000000cac817723e */ /* 0x002fe200000010ff */
[--C-:B------:R-:W-:Y:S02]  /*103d0*/  FFMA.FTZ R161, R45, c[0x0][0x23c], -R154.reuse ;  /* 0x00008f002da17a23 */ /* 0x100fe4000001089a */
[--C-:B------:R-:W-:Y:S02]  /*103e0*/  FFMA.FTZ R167, R46, c[0x0][0x23c], -R149.reuse ;  /* 0x00008f002ea77a23 */ /* 0x100fe40000010895 */
[--C-:B------:R-:W-:Y:S01]  /*103f0*/  FFMA.FTZ R164, R47, c[0x0][0x23c], -R149.reuse ;  /* 0x00008f002fa47a23 */ /* 0x100fe20000010895 */
[----:B------:R-:W-:Y:S01]  /*10400*/  MUFU.EX2 R205, R205 ;  /* 0x000000cd00cd7308 */ /* 0x000fe20000000800 */
[--C-:B------:R-:W-:Y:S02]  /*10410*/  FFMA.FTZ R159, R48, c[0x0][0x23c], -R154.reuse ;  /* 0x00008f00309f7a23 */ /* 0x100fe4000001089a */
[--C-:B------:R-:W-:Y:S02]  /*10420*/  FFMA.FTZ R160, R49, c[0x0][0x23c], -R154.reuse ;  /* 0x00008f0031a07a23 */ /* 0x100fe4000001089a */
[--C-:B------:R-:W-:Y:S02]  /*10430*/  FFMA.FTZ R162, R50, c[0x0][0x23c], -R149.reuse ;  /* 0x00008f0032a27a23 */ /* 0x100fe40000010895 */
[--C-:B------:R-:W-:Y:S02]  /*10440*/  FFMA.FTZ R163, R51, c[0x0][0x23c], -R149.reuse ;  /* 0x00008f0033a37a23 */ /* 0x100fe40000010895 */
[--C-:B------:R-:W-:Y:S01]  /*10450*/  FFMA.FTZ R157, R52, c[0x0][0x23c], -R154.reuse ;  /* 0x00008f00349d7a23 */ /* 0x100fe2000001089a */
[----:B------:R-:W1:Y:S01]  /*10460*/  MUFU.EX2 R206, R206 ;  /* 0x000000ce00ce7308 */ /* 0x000e620000000800 */
[--C-:B------:R-:W-:Y:S02]  /*10470*/  FFMA.FTZ R155, R53, c[0x0][0x23c], -R154.reuse ;  /* 0x00008f00359b7a23 */ /* 0x100fe4000001089a */
[--C-:B------:R-:W-:Y:S01]  /*10480*/  FFMA.FTZ R158, R54, c[0x0][0x23c], -R149.reuse ;  /* 0x00008f00369e7a23 */ /* 0x100fe20000010895 */
[----:B--2---:R-:W-:Y:S01]  /*10490*/  F2FP.BF16.PACK_AB R20, R204, R203 ;  /* 0x000000cbcc14723e */ /* 0x004fe200000010ff */
        /* <DEDUP_REMOVED lines=17> */
[C---:B---3--:R-:W-:Y:S05]  /*105b0*/  HMMA.16816.F32.BF16 R4, R20.reuse, R12, R4 ;  /* 0x0000000c1404723c */ /* 0x048fea0000041804 */
[--C-:B------:R-:W-:Y:S02]  /*105c0*/  FFMA.FTZ R44, R68, c[0x0][0x23c], -R154.reuse ;  /* 0x00008f00442c7a23 */ /* 0x100fe4000001089a */
[C---:B------:R-:W-:Y:S01]  /*105d0*/  FMUL.FTZ R12, R148.reuse, R136 ;  /* 0x00000088940c7220 */ /* 0x040fe20000410000 */
[C---:B------:R-:W-:Y:S01]  /*105e0*/  HMMA.16816.F32.BF16 R8, R20.reuse, R14, R8 ;  /* 0x0000000e1408723c */ /* 0x040fe20000041808 */
[----:B------:R-:W1:Y:S03]  /*105f0*/  MUFU.EX2 R192, R192 ;  /* 0x000000c000c07308 */ /* 0x000e660000000800 */
[----:B------:R-:W-:Y:S02]  /*10600*/  FMUL.FTZ R13, R148, R137 ;  /* 0x00000089940d7220 */ /* 0x000fe40000410000 */
[--C-:B------:R-:W-:Y:S02]  /*10610*/  FFMA.FTZ R41, R69, c[0x0][0x23c], -R154.reuse ;  /* 0x00008f0045297a23 */ /* 0x100fe4000001089a */
[C---:B------:R-:W-:Y:S03]  /*10620*/  FMUL.FTZ R14, R3.reuse, R138 ;  /* 0x0000008a030e7220 */ /* 0x040fe60000410000 */
[----:B------:R-:W-:Y:S01]  /*10630*/  MUFU.EX2 R187, R187 ;  /* 0x000000bb00bb7308 */ /* 0x000fe20000000800 */
[----:B------:R-:W-:Y:S02]  /*10640*/  FMUL.FTZ R15, R3, R139 ;  /* 0x0000008b030f7220 */ /* 0x000fe40000410000 */
[--C-:B------:R-:W-:Y:S02]  /*10650*/  FFMA.FTZ R42, R70, c[0x0][0x23c], -R149.reuse ;  /* 0x00008f00462a7a23 */ /* 0x100fe40000010895 */
[--C-:B------:R-:W-:Y:S02]  /*10660*/  FFMA.FTZ R40, R71, c[0x0][0x23c], -R149.reuse ;  /* 0x00008f0047287a23 */ /* 0x100fe40000010895 */
[--C-:B------:R-:W-:Y:S01]  /*10670*/  FFMA.FTZ R43, R72, c[0x0][0x23c], -R154.reuse ;  /* 0x00008f00482b7a23 */ /* 0x100fe2000001089a */
[C---:B----4-:R-:W-:Y:S02]  /*10680*/  HMMA.16816.F32.BF16 R12, R20.reuse, R24, R12 ;  /* 0x00000018140c723c */ /* 0x050fe4000004180c */
[----:B------:R-:W3:Y:S01]  /*10690*/  MUFU.EX2 R188, R188 ;  /* 0x000000bc00bc7308 */ /* 0x000ee20000000800 */
[--C-:B------:R-:W-:Y:S02]  /*106a0*/  FFMA.FTZ R51, R73, c[0x0][0x23c], -R154.reuse ;  /* 0x00008f0049337a23 */ /* 0x100fe4000001089a */
[--C-:B------:R-:W-:Y:S02]  /*106b0*/  FFMA.FTZ R58, R74, c[0x0][0x23c], -R149.reuse ;  /* 0x00008f004a3a7a23 */ /* 0x100fe40000010895 */
[--C-:B------:R-:W-:Y:S01]  /*106c0*/  FFMA.FTZ R59, R75, c[0x0][0x23c], -R149.reuse ;  /* 0x00008f004b3b7a23 */ /* 0x100fe20000010895 */
[----:B------:R-:W-:Y:S01]  /*106d0*/  HMMA.16816.F32.BF16 R16, R20, R26, R16 ;  /* 0x0000001a1410723c */ /* 0x000fe20000041810 */
[----:B------:R-:W4:Y:S03]  /*106e0*/  LDSM.16.MT88.4 R24, [R151+0x5800] ;  /* 0x005800009718783b */ /* 0x000f260000004200 */
[----:B------:R-:W-:Y:S01]  /*106f0*/  MUFU.EX2 R190, R190 ;  /* 0x000000be00be7308 */ /* 0x000fe20000000800 */
[--C-:B------:R-:W-:Y:S02]  /*10700*/  FFMA.FTZ R60, R76, c[0x0][0x23c], -R154.reuse ;  /* 0x00008f004c3c7a23 */ /* 0x100fe4000001089a */
[----:B------:R-:W-:Y:S01]  /*10710*/  F2FP.BF16.PACK_AB R20, R195, R194 ;  /* 0x000000c2c314723e */ /* 0x000fe200000010ff */
[--C-:B------:R-:W-:Y:S01]  /*10720*/  FFMA.FTZ R61, R77, c[0x0][0x23c], -R154.reuse ;  /* 0x00008f004d3d7a23 */ /* 0x100fe2000001089a */
[----:B------:R-:W-:Y:S03]  /*10730*/  F2FP.BF16.PACK_AB R21, R199, R198 ;  /* 0x000000c6c715723e */ /* 0x000fe600000010ff */
[----:B--2---:R-:W-:Y:S01]  /*10740*/  F2FP.BF16.PACK_AB R22, R189, R193 ;  /* 0x000000c1bd16723e */ /* 0x004fe200000010ff */
[--C-:B------:R-:W-:Y:S01]  /*10750*/  FFMA.FTZ R62, R78, c[0x0][0x23c], -R149.reuse ;  /* 0x00008f004e3e7a23 */ /* 0x100fe20000010895 */
[----:B------:R-:W2:Y:S01]  /*10760*/  MUFU.EX2 R191, R191 ;  /* 0x000000bf00bf7308 */ /* 0x000ea20000000800 */
[----:B-1----:R-:W-:Y:S01]  /*10770*/  F2FP.BF16.PACK_AB R23, R192, R197 ;  /* 0x000000c5c017723e */ /* 0x002fe200000010ff */
[--C-:B------:R-:W-:Y:S02]  /*10780*/  FFMA.FTZ R63, R79, c[0x0][0x23c], -R149.reuse ;  /* 0x00008f004f3f7a23 */ /* 0x100fe40000010895 */
[--C-:B------:R-:W-:Y:S02]  /*10790*/  FFMA.FTZ R64, R80, c[0x0][0x23c], -R154.reuse ;  /* 0x00008f0050407a23 */ /* 0x100fe4000001089a */
[--C-:B------:R-:W-:Y:S02]  /*107a0*/  FFMA.FTZ R66, R81, c[0x0][0x23c], -R154.reuse ;  /* 0x00008f0051427a23 */ /* 0x100fe4000001089a */
[C---:B------:R-:W-:Y:S02]  /*107b0*/  HMMA.16816.F32.BF16 R4, R20.reuse, R28, R4 ;  /* 0x0000001c1404723c */ /* 0x040fe40000041804 */
[----:B------:R-:W1:Y:S01]  /*107c0*/  MUFU.EX2 R183, R183 ;  /* 0x000000b700b77308 */ /* 0x000e620000000800 */
[--C-:B------:R-:W-:Y:S02]  /*107d0*/  FFMA.FTZ R67, R82, c[0x0][0x23c], -R149.reuse ;  /* 0x00008f0052437a23 */ /* 0x100fe40000010895 */
[--C-:B------:R-:W-:Y:S02]  /*107e0*/  FFMA.FTZ R65, R83, c[0x0][0x23c], -R149.reuse ;  /* 0x00008f0053417a23 */ /* 0x100fe40000010895 */
[--C-:B------:R-:W-:Y:S01]  /*107f0*/  FFMA.FTZ R68, R84, c[0x0][0x23c], -R154.reuse ;  /* 0x00008f0054447a23 */ /* 0x100fe2000001089a */
[C---:B------:R-:W-:Y:S01]  /*10800*/  HMMA.16816.F32.BF16 R8, R20.reuse, R30, R8 ;  /* 0x0000001e1408723c */ /* 0x040fe20000041808 */
[----:B------:R-:W4:Y:S03]  /*10810*/  LDSM.16.MT88.4 R28, [R151+0x5c00] ;  /* 0x005c0000971c783b */ /* 0x000f260000004200 */
[----:B------:R-:W-:Y:S01]  /*10820*/  MUFU.EX2 R185, R185 ;  /* 0x000000b900b97308 */ /* 0x000fe20000000800 */
[--C-:B------:R-:W-:Y:S02]  /*10830*/  FFMA.FTZ R69, R85, c[0x0][0x23c], -R154.reuse ;  /* 0x00008f0055457a23 */ /* 0x100fe4000001089a */
[--C-:B------:R-:W-:Y:S01]  /*10840*/  FFMA.FTZ R71, R86, c[0x0][0x23c], -R149.reuse ;  /* 0x00008f0056477a23 */ /* 0x100fe20000010895 */
[C---:B-----5:R-:W-:Y:S04]  /*10850*/  HMMA.16816.F32.BF16 R12, R20.reuse, R32, R12 ;  /* 0x00000020140c723c */ /* 0x060fe8000004180c */
[--C-:B------:R-:W-:Y:S02]  /*10860*/  FFMA.FTZ R70, R87, c[0x0][0x23c], -R149.reuse ;  /* 0x00008f0057467a23 */ /* 0x100fe40000010895 */
[----:B------:R-:W5:Y:S01]  /*10870*/  MUFU.EX2 R180, R180 ;  /* 0x000000b400b47308 */ /* 0x000f620000000800 */
[--C-:B------:R-:W-:Y:S01]  /*10880*/  FFMA.FTZ R72, R88, c[0x0][0x23c], -R154.reuse ;  /* 0x00008f0058487a23 */ /* 0x100fe2000001089a */
[----:B------:R-:W-:Y:S01]  /*10890*/  HMMA.16816.F32.BF16 R16, R20, R34, R16 ;  /* 0x000000221410723c */ /* 0x000fe20000041810 */
[----:B------:R-:W-:Y:S03]  /*108a0*/  LDSM.16.MT88.4 R32, [R151+0x6000] ;  /* 0x006000009720783b */ /* 0x000fe60000004200 */
[--C-:B------:R-:W-:Y:S02]  /*108b0*/  FFMA.FTZ R73, R89, c[0x0][0x23c], -R154.reuse ;  /* 0x00008f0059497a23 */ /* 0x100fe4000001089a */
[--C-:B------:R-:W-:Y:S01]  /*108c0*/  FFMA.FTZ R74, R90, c[0x0][0x23c], -R149.reuse ;  /* 0x00008f005a4a7a23 */ /* 0x100fe20000010895 */
[----:B---3--:R-:W-:Y:S01]  /*108d0*/  F2FP.BF16.PACK_AB R20, R188, R187 ;  /* 0x000000bbbc14723e */ /* 0x008fe200000010ff */
[----:B------:R-:W-:Y:S01]  /*108e0*/  MUFU.EX2 R181, R181 ;  /* 0x000000b500b57308 */ /* 0x000fe20000000800 */
[----:B--2---:R-:W-:Y:S03]  /*108f0*/  F2FP.BF16.PACK_AB R21, R191, R190 ;  /* 0x000000bebf15723e */ /* 0x004fe600000010ff */
[----:B-1----:R-:W-:Y:S01]  /*10900*/  F2FP.BF16.PACK_AB R22, R183, R186 ;  /* 0x000000bab716723e */ /* 0x002fe200000010ff */
[----:B------:R-:W-:Y:S02]  /*10910*/  FFMA.FTZ R75, R91, c[0x0][0x23c], -R149 ;  /* 0x00008f005b4b7a23 */ /* 0x000fe40000010895 */
[----:B------:R-:W-:Y:S02]  /*10920*/  FFMA.FTZ R205, R3, R230, R205 ;  /* 0x000000e603cd7223 */ /* 0x000fe400000100cd */
[--C-:B------:R-:W-:Y:S01]  /*10930*/  FFMA.FTZ R76, R92, c[0x0][0x23c], -R154.reuse ;  /* 0x00008f005c4c7a23 */ /* 0x100fe2000001089a */
[----:B------:R-:W1:Y:S01]  /*10940*/  MUFU.EX2 R182, R182 ;  /* 0x000000b600b67308 */ /* 0x000e620000000800 */
[--C-:B------:R-:W-:Y:S02]  /*10950*/  FFMA.FTZ R77, R93, c[0x0][0x23c], -R154.reuse ;  /* 0x00008f005d4d7a23 */ /* 0x100fe4000001089a */
[--C-:B------:R-:W-:Y:S01]  /*10960*/  FFMA.FTZ R78, R94, c[0x0][0x23c], -R149.reuse ;  /* 0x00008f005e4e7a23 */ /* 0x100fe20000010895 */
[----:B-----5:R-:W-:Y:S01]  /*10970*/  F2FP.BF16.PACK_AB R23, R180, R185 ;  /* 0x000000b9b417723e */ /* 0x020fe200000010ff */
[--C-:B------:R-:W-:Y:S02]  /*10980*/  FFMA.FTZ R79, R95, c[0x0][0x23c], -R149.reuse ;  /* 0x00008f005f4f7a23 */ /* 0x100fe40000010895 */
[--C-:B------:R-:W-:Y:S02]  /*10990*/  FFMA.FTZ R80, R96, c[0x0][0x23c], -R154.reuse ;  /* 0x00008f0060507a23 */ /* 0x100fe4000001089a */
[--C-:B------:R-:W-:Y:S01]  /*109a0*/  FFMA.FTZ R81, R97, c[0x0][0x23c], -R154.reuse ;  /* 0x00008f0061517a23 */ /* 0x100fe2000001089a */
[----:B------:R-:W-:Y:S01]  /*109b0*/  MUFU.EX2 R184, R184 ;  /* 0x000000b800b87308 */ /* 0x000fe20000000800 */
[C---:B----4-:R-:W-:Y:S03]  /*109c0*/  HMMA.16816.F32.BF16 R4, R20.reuse, R24, R4 ;  /* 0x000000181404723c */ /* 0x050fe60000041804 */
[--C-:B------:R-:W-:Y:S02]  /*109d0*/  FFMA.FTZ R82, R98, c[0x0][0x23c], -R149.reuse ;  /* 0x00008f0062527a23 */ /* 0x100fe40000010895 */
[--C-:B------:R-:W-:Y:S02]  /*109e0*/  FFMA.FTZ R83, R99, c[0x0][0x23c], -R149.reuse ;  /* 0x00008f0063537a23 */ /* 0x100fe40000010895 */
[--C-:B------:R-:W-:Y:S01]  /*109f0*/  FFMA.FTZ R84, R100, c[0x0][0x23c], -R154.reuse ;  /* 0x00008f0064547a23 */ /* 0x100fe2000001089a */
[C---:B------:R-:W-:Y:S01]  /*10a00*/  HMMA.16816.F32.BF16 R8, R20.reuse, R26, R8 ;  /* 0x0000001a1408723c */ /* 0x040fe20000041808 */
[----:B------:R-:W2:Y:S01]  /*10a10*/  MUFU.EX2 R179, R179 ;  /* 0x000000b300b37308 */ /* 0x000ea20000000800 */
[----:B------:R-:W3:Y:S02]  /*10a20*/  LDSM.16.MT88.4 R24, [R150+0x5c00] ;  /* 0x005c00009618783b */ /* 0x000ee40000004200 */
[--C-:B------:R-:W-:Y:S02]  /*10a30*/  FFMA.FTZ R85, R101, c[0x0][0x23c], -R154.reuse ;  /* 0x00008f0065557a23 */ /* 0x100fe4000001089a */
[--C-:B------:R-:W-:Y:S02]  /*10a40*/  FFMA.FTZ R86, R102, c[0x0][0x23c], -R149.reuse ;  /* 0x00008f0066567a23 */ /* 0x100fe40000010895 */
[C---:B------:R-:W-:Y:S03]  /*10a50*/  HMMA.16816.F32.BF16 R12, R20.reuse, R36, R12 ;  /* 0x00000024140c723c */ /* 0x040fe6000004180c */
[----:B------:R-:W-:Y:S01]  /*10a60*/  MUFU.EX2 R176, R176 ;  /* 0x000000b000b07308 */ /* 0x000fe20000000800 */
[--C-:B------:R-:W-:Y:S02]  /*10a70*/  FFMA.FTZ R88, R103, c[0x0][0x23c], -R149.reuse ;  /* 0x00008f0067587a23 */ /* 0x100fe40000010895 */
[--C-:B------:R-:W-:Y:S02]  /*10a80*/  FFMA.FTZ R87, R104, c[0x0][0x23c], -R154.reuse ;  /* 0x00008f0068577a23 */ /* 0x100fe4000001089a */
[----:B------:R-:W-:Y:S01]  /*10a90*/  HMMA.16816.F32.BF16 R16, R20, R38, R16 ;  /* 0x000000261410723c */ /* 0x000fe20000041810 */
[----:B------:R-:W-:Y:S03]  /*10aa0*/  LDSM.16.MT88.4 R36, [R150+0x6400] ;  /* 0x006400009624783b */ /* 0x000fe60000004200 */
[--C-:B------:R-:W-:Y:S01]  /*10ab0*/  FFMA.FTZ R89, R105, c[0x0][0x23c], -R154.reuse ;  /* 0x00008f0069597a23 */ /* 0x100fe2000001089a */
[----:B------:R-:W4:Y:S01]  /*10ac0*/  MUFU.EX2 R173, R173 ;  /* 0x000000ad00ad7308 */ /* 0x000f220000000800 */
[--C-:B------:R-:W-:Y:S01]  /*10ad0*/  FFMA.FTZ R90, R106, c[0x0][0x23c], -R149.reuse ;  /* 0x00008f006a5a7a23 */ /* 0x100fe20000010895 */
[----:B-1----:R-:W-:Y:S01]  /*10ae0*/  F2FP.BF16.PACK_AB R20, R182, R181 ;  /* 0x000000b5b614723e */ /* 0x002fe200000010ff */
[--C-:B------:R-:W-:Y:S01]  /*10af0*/  FFMA.FTZ R107, R107, c[0x0][0x23c], -R149.reuse ;  /* 0x00008f006b6b7a23 */ /* 0x100fe20000010895 */
[----:B--2---:R-:W-:Y:S03]  /*10b00*/  F2FP.BF16.PACK_AB R21, R179, R184 ;  /* 0x000000b8b315723e */ /* 0x004fe600000010ff */
        /* <DEDUP_REMOVED lines=11> */
[----:B----4-:R-:W-:Y:S01]  /*10bc0*/  F2FP.BF16.PACK_AB R22, R173, R176 ;  /* 0x000000b0ad16723e */ /* 0x010fe200000010ff */
[----:B------:R-:W-:Y:S02]  /*10bd0*/  FFMA.FTZ R121, R121, c[0x0][0x23c], -R154 ;  /* 0x00008f0079797a23 */ /* 0x000fe4000001089a */
[--C-:B------:R-:W-:Y:S02]  /*10be0*/  FFMA.FTZ R122, R122, c[0x0][0x23c], -R149.reuse ;  /* 0x00008f007a7a7a23 */ /* 0x100fe40000010895 */
[----:B------:R-:W-:Y:S01]  /*10bf0*/  FFMA.FTZ R123, R123, c[0x0][0x23c], -R149 ;  /* 0x00008f007b7b7a23 */ /* 0x000fe20000010895 */
[----:B------:R-:W-:Y:S01]  /*10c00*/  MUFU.EX2 R175, R175 ;  /* 0x000000af00af7308 */ /* 0x000fe20000000800 */
[----:B------:R-:W-:Y:S01]  /*10c10*/  FFMA.FTZ R203, R148, R231, R203 ;  /* 0x000000e794cb7223 */ /* 0x000fe200000100cb */
[----:B------:R-:W-:Y:S01]  /*10c20*/  MOV R148, R2 ;  /* 0x0000000200947202 */ /* 0x000fe20000000f00 */
[----:B------:R-:W-:Y:S02]  /*10c30*/  FADD.FTZ R205, R206, R205 ;  /* 0x000000cdcecd7221 */ /* 0x000fe40000010000 */
[----:B------:R-:W-:Y:S02]  /*10c40*/  FADD.FTZ R203, R204, R203 ;  /* 0x000000cbcccb7221 */ /* 0x000fe40000010000 */
[----:B------:R-:W-:Y:S02]  /*10c50*/  FADD.FTZ R205, R202, R205 ;  /* 0x000000cdcacd7221 */ /* 0x000fe40000010000 */
[----:B------:R-:W-:Y:S01]  /*10c60*/  FADD.FTZ R203, R201, R203 ;  /* 0x000000cbc9cb7221 */ /* 0x000fe20000010000 */
[----:B------:R-:W2:Y:S01]  /*10c70*/  MUFU.EX2 R172, R172 ;  /* 0x000000ac00ac7308 */ /* 0x000ea20000000800 */
[----:B------:R-:W-:Y:S02]  /*10c80*/  FADD.FTZ R200, R200, R205 ;  /* 0x000000cdc8c87221 */ /* 0x000fe40000010000 */
[----:B------:R-:W-:Y:S01]  /*10c90*/  FADD.FTZ R196, R196, R203 ;  /* 0x000000cbc4c47221 */ /* 0x000fe20000010000 */
[----:B-1----:R-:W-:Y:S01]  /*10ca0*/  F2FP.BF16.PACK_AB R23, R174, R178 ;  /* 0x000000b2ae17723e */ /* 0x002fe200000010ff */
[----:B------:R-:W-:Y:S02]  /*10cb0*/  FADD.FTZ R200, R198, R200 ;  /* 0x000000c8c6c87221 */ /* 0x000fe40000010000 */
[----:B------:R-:W-:Y:S02]  /*10cc0*/  FADD.FTZ R196, R194, R196 ;  /* 0x000000c4c2c47221 */ /* 0x000fe40000010000 */
[----:B------:R-:W-:Y:S01]  /*10cd0*/  FADD.FTZ R199, R199, R200 ;  /* 0x000000c8c7c77221 */ /* 0x000fe20000010000 */
[----:B------:R-:W-:Y:S01]  /*10ce0*/  MUFU.EX2 R177, R177 ;  /* 0x000000b100b17308 */ /* 0x000fe20000000800 */
[C---:B------:R-:W-:Y:S03]  /*10cf0*/  HMMA.16816.F32.BF16 R4, R20.reuse, R28, R4 ;  /* 0x0000001c1404723c */ /* 0x040fe60000041804 */
[----:B------:R-:W-:Y:S02]  /*10d00*/  FADD.FTZ R195, R195, R196 ;  /* 0x000000c4c3c37221 */ /* 0x000fe40000010000 */
[----:B------:R-:W-:Y:S02]  /*10d10*/  FADD.FTZ R199, R197, R199 ;  /* 0x000000c7c5c77221 */ /* 0x000fe40000010000 */
[----:B------:R-:W-:Y:S01]  /*10d20*/  FADD.FTZ R195, R193, R195 ;  /* 0x000000c3c1c37221 */ /* 0x000fe20000010000 */
[C---:B------:R-:W-:Y:S01]  /*10d30*/  HMMA.16816.F32.BF16 R8, R20.reuse, R30, R8 ;  /* 0x0000001e1408723c */ /* 0x040fe20000041808 */
[----:B------:R-:W1:Y:S01]  /*10d40*/  MUFU.EX2 R170, R170 ;  /* 0x000000aa00aa7308 */ /* 0x000e620000000800 */
[----:B------:R-:W4:Y:S02]  /*10d50*/  LDSM.16.MT88.4 R28, [R150+0x6000] ;  /* 0x00600000961c783b */ /* 0x000f240000004200 */
[----:B------:R-:W-:Y:S02]  /*10d60*/  FADD.FTZ R189, R189, R195 ;  /* 0x000000c3bdbd7221 */ /* 0x000fe40000010000 */
[----:B------:R-:W-:Y:S02]  /*10d70*/  FADD.FTZ R192, R192, R199 ;  /* 0x000000c7c0c07221 */ /* 0x000fe40000010000 */
[C---:B---3--:R-:W-:Y:S03]  /*10d80*/  HMMA.16816.F32.BF16 R12, R20.reuse, R24, R12 ;  /* 0x00000018140c723c */ /* 0x048fe6000004180c */
[----:B------:R-:W-:Y:S01]  /*10d90*/  MUFU.EX2 R171, R171 ;  /* 0x000000ab00ab7308 */ /* 0x000fe20000000800 */
[----:B------:R-:W-:Y:S02]  /*10da0*/  FADD.FTZ R189, R187, R189 ;  /* 0x000000bdbbbd7221 */ /* 0x000fe40000010000 */
[----:B------:R-:W-:Y:S02]  /*10db0*/  FADD.FTZ R192, R190, R192 ;  /* 0x000000c0bec07221 */ /* 0x000fe40000010000 */
[----:B------:R-:W-:Y:S01]  /*10dc0*/  HMMA.16816.F32.BF16 R16, R20, R26, R16 ;  /* 0x0000001a1410723c */ /* 0x000fe20000041810 */
[----:B------:R-:W3:Y:S03]  /*10dd0*/  LDSM.16.MT88.4 R24, [R151+0x6400] ;  /* 0x006400009718783b */ /* 0x000ee60000004200 */
[----:B------:R-:W-:Y:S01]  /*10de0*/  FADD.FTZ R188, R188, R189 ;  /* 0x000000bdbcbc7221 */ /* 0x000fe20000010000 */
[----:B------:R-:W5:Y:S01]  /*10df0*/  MUFU.EX2 R166, R166 ;  /* 0x000000a600a67308 */ /* 0x000f620000000800 */
[----:B------:R-:W-:Y:S01]  /*10e00*/  FADD.FTZ R191, R191, R192 ;  /* 0x000000c0bfbf7221 */ /* 0x000fe20000010000 */
[----:B--2---:R-:W-:Y:S01]  /*10e10*/  F2FP.BF16.PACK_AB R20, R172, R175 ;  /* 0x000000afac14723e */ /* 0x004fe200000010ff */
[----:B------:R-:W-:Y:S01]  /*10e20*/  FADD.FTZ R188, R186, R188 ;  /* 0x000000bcbabc7221 */ /* 0x000fe20000010000 */
[----:B-1----:R-:W-:Y:S03]  /*10e30*/  F2FP.BF16.PACK_AB R21, R170, R177 ;  /* 0x000000b1aa15723e */ /* 0x002fe600000010ff */
[----:B------:R-:W-:Y:S02]  /*10e40*/  FADD.FTZ R183, R183, R188 ;  /* 0x000000bcb7b77221 */ /* 0x000fe40000010000 */
[----:B------:R-:W-:Y:S01]  /*10e50*/  FADD.FTZ R191, R185, R191 ;  /* 0x000000bfb9bf7221 */ /* 0x000fe20000010000 */
[----:B------:R-:W1:Y:S01]  /*10e60*/  MUFU.EX2 R168, R168 ;  /* 0x000000a800a87308 */ /* 0x000e620000000800 */
[----:B------:R-:W-:Y:S02]  /*10e70*/  FADD.FTZ R183, R181, R183 ;  /* 0x000000b7b5b77221 */ /* 0x000fe40000010000 */
[----:B------:R-:W-:Y:S02]  /*10e80*/  FADD.FTZ R191, R180, R191 ;  /* 0x000000bfb4bf7221 */ /* 0x000fe40000010000 */
[----:B------:R-:W-:Y:S02]  /*10e90*/  FADD.FTZ R182, R182, R183 ;  /* 0x000000b7b6b67221 */ /* 0x000fe40000010000 */
[----:B------:R-:W-:Y:S02]  /*10ea0*/  FADD.FTZ R184, R184, R191 ;  /* 0x000000bfb8b87221 */ /* 0x000fe40000010000 */
[----:B------:R-:W-:Y:S01]  /*10eb0*/  FADD.FTZ R182, R176, R182 ;  /* 0x000000b6b0b67221 */ /* 0x000fe20000010000 */
[----:B------:R-:W2:Y:S01]  /*10ec0*/  MUFU.EX2 R169, R169 ;  /* 0x000000a900a97308 */ /* 0x000ea20000000800 */
[----:B------:R-:W-:Y:S02]  /*10ed0*/  FADD.FTZ R184, R179, R184 ;  /* 0x000000b8b3b87221 */ /* 0x000fe40000010000 */
[----:B------:R-:W-:Y:S01]  /*10ee0*/  FADD.FTZ R182, R173, R182 ;  /* 0x000000b6adb67221 */ /* 0x000fe20000010000 */
[----:B-----5:R-:W-:Y:S01]  /*10ef0*/  F2FP.BF16.PACK_AB R22, R166, R171 ;  /* 0x000000aba616723e */ /* 0x020fe200000010ff */
[----:B------:R-:W-:Y:S02]  /*10f00*/  FADD.FTZ R178, R178, R184 ;  /* 0x000000b8b2b27221 */ /* 0x000fe40000010000 */
[----:B------:R-:W-:Y:S02]  /*10f10*/  FADD.FTZ R175, R175, R182 ;  /* 0x000000b6afaf7221 */ /* 0x000fe40000010000 */
[----:B------:R-:W-:Y:S01]  /*10f20*/  FADD.FTZ R178, R174, R178 ;  /* 0x000000b2aeb27221 */ /* 0x000fe20000010000 */
[----:B------:R-:W5:Y:S01]  /*10f30*/  MUFU.EX2 R165, R165 ;  /* 0x000000a500a57308 */ /* 0x000f620000000800 */
[----:B------:R-:W-:Y:S02]  /*10f40*/  FADD.FTZ R175, R172, R175 ;  /* 0x000000afacaf7221 */ /* 0x000fe40000010000 */
[----:B------:R-:W-:Y:S02]  /*10f50*/  FADD.FTZ R177, R177, R178 ;  /* 0x000000b2b1b17221 */ /* 0x000fe40000010000 */
[----:B------:R-:W-:Y:S02]  /*10f60*/  FADD.FTZ R171, R171, R175 ;  /* 0x000000afabab7221 */ /* 0x000fe40000010000 */
[----:B------:R-:W-:Y:S02]  /*10f70*/  FADD.FTZ R177, R170, R177 ;  /* 0x000000b1aab17221 */ /* 0x000fe40000010000 */
[----:B------:R-:W-:Y:S01]  /*10f80*/  FADD.FTZ R171, R166, R171 ;  /* 0x000000aba6ab7221 */ /* 0x000fe20000010000 */
[----:B------:R-:W-:Y:S01]  /*10f90*/  MUFU.EX2 R161, R161 ;  /* 0x000000a100a17308 */ /* 0x000fe20000000800 */
[----:B-1----:R-:W-:Y:S02]  /*10fa0*/  FADD.FTZ R177, R168, R177 ;  /* 0x000000b1a8b17221 */ /* 0x002fe40000010000 */
[----:B------:R-:W-:Y:S01]  /*10fb0*/  FFMA.FTZ R124, R124, c[0x0][0x23c], -R154 ;  /* 0x00008f007c7c7a23 */ /* 0x000fe2000001089a */
[C---:B--2---:R-:W-:Y:S01]  /*10fc0*/  F2FP.BF16.PACK_AB R23, R169.reuse, R168 ;  /* 0x000000a8a917723e */ /* 0x044fe200000010ff */
[----:B------:R-:W-:Y:S05]  /*10fd0*/  FADD.FTZ R169, R169, R177 ;  /* 0x000000b1a9a97221 */ /* 0x000fea0000010000 */
[----:B------:R-:W1:Y:S01]  /*10fe0*/  MUFU.EX2 R167, R167 ;  /* 0x000000a700a77308 */ /* 0x000e620000000800 */
[C---:B------:R-:W-:Y:S03]  /*10ff0*/  HMMA.16816.F32.BF16 R4, R20.reuse, R32, R4 ;  /* 0x000000201404723c */ /* 0x040fe60000041804 */
[----:B-----5:R-:W-:Y:S05]  /*11000*/  FADD.FTZ R171, R165, R171 ;  /* 0x000000aba5ab7221 */ /* 0x020fea0000010000 */
[C---:B------:R-:W-:Y:S01]  /*11010*/  HMMA.16816.F32.BF16 R8, R20.reuse, R34, R8 ;  /* 0x000000221408723c */ /* 0x040fe20000041808 */
[----:B------:R-:W2:Y:S01]  /*11020*/  MUFU.EX2 R164, R164 ;  /* 0x000000a400a47308 */ /* 0x000ea20000000800 */
[----:B------:R-:W-:Y:S06]  /*11030*/  LDSM.16.MT88.4 R32, [R151+0x6c00] ;  /* 0x006c00009720783b */ /* 0x000fec0000004200 */
[C---:B----4-:R-:W-:Y:S03]  /*11040*/  HMMA.16816.F32.BF16 R12, R20.reuse, R28, R12 ;  /* 0x0000001c140c723c */ /* 0x050fe6000004180c */
[----:B------:R-:W4:Y:S01]  /*11050*/  MUFU.EX2 R159, R159 ;  /* 0x0000009f009f7308 */ /* 0x000f220000000800 */
[----:B-1----:R-:W-:Y:S04]  /*11060*/  FADD.FTZ R169, R167, R169 ;  /* 0x000000a9a7a97221 */ /* 0x002fe80000010000 */
[----:B------:R-:W-:Y:S01]  /*11070*/  HMMA.16816.F32.BF16 R16, R20, R30, R16 ;  /* 0x0000001e1410723c */ /* 0x000fe20000041810 */
[----:B------:R-:W1:Y:S04]  /*11080*/  LDSM.16.MT88.4 R28, [R151+0x6800] ;  /* 0x00680000971c783b */ /* 0x000e680000004200 */
[----:B------:R-:W5:Y:S02]  /*11090*/  MUFU.EX2 R160, R160 ;  /* 0x000000a000a07308 */ /* 0x000f640000000800 */
[C---:B------:R-:W-:Y:S01]  /*110a0*/  F2FP.BF16.PACK_AB R20, R161.reuse, R165 ;  /* 0x000000a5a114723e */ /* 0x040fe200000010ff */
[----:B------:R-:W-:Y:S01]  /*110b0*/  FADD.FTZ R161, R161, R171 ;  /* 0x000000aba1a17221 */ /* 0x000fe20000010000 */
[C---:B--2---:R-:W-:Y:S03]  /*110c0*/  F2FP.BF16.PACK_AB R21, R164.reuse, R167 ;  /* 0x000000a7a415723e */ /* 0x044fe600000010ff */
[----:B------:R-:W-:Y:S03]  /*110d0*/  FADD.FTZ R164, R164, R169 ;  /* 0x000000a9a4a47221 */ /* 0x000fe60000010000 */
[----:B------:R-:W2:Y:S01]  /*110e0*/  MUFU.EX2 R162, R162 ;  /* 0x000000a200a27308 */ /* 0x000ea20000000800 */
[----:B----4-:R-:W-:Y:S09]  /*110f0*/  FADD.FTZ R161, R159, R161 ;  /* 0x000000a19fa17221 */ /* 0x010ff20000010000 */
[----:B------:R-:W4:Y:S01]  /*11100*/  MUFU.EX2 R163, R163 ;  /* 0x000000a300a37308 */ /* 0x000f220000000800 */
[C---:B-----5:R-:W-:Y:S01]  /*11110*/  F2FP.BF16.PACK_AB R22, R160.reuse, R159 ;  /* 0x0000009fa016723e */ /* 0x060fe200000010ff */
[----:B------:R-:W-:Y:S08]  /*11120*/  FADD.FTZ R160, R160, R161 ;  /* 0x000000a1a0a07221 */ /* 0x000ff00000010000 */
[----:B------:R-:W5:Y:S01]  /*11130*/  MUFU.EX2 R157, R157 ;  /* 0x0000009d009d7308 */ /* 0x000f620000000800 */
[----:B--2---:R-:W-:Y:S09]  /*11140*/  FADD.FTZ R164, R162, R164 ;  /* 0x000000a4a2a47221 */ /* 0x004ff20000010000 */
[----:B------:R-:W-:Y:S01]  /*11150*/  MUFU.EX2 R155, R155 ;  /* 0x0000009b009b7308 */ /* 0x000fe20000000800 */
[C---:B----4-:R-:W-:Y:S01]  /*11160*/  F2FP.BF16.PACK_AB R23, R163.reuse, R162 ;  /* 0x000000a2a317723e */ /* 0x050fe200000010ff */
[----:B------:R-:W-:Y:S08]  /*11170*/  FADD.FTZ R163, R163, R164 ;  /* 0x000000a4a3a37221 */ /* 0x000ff00000010000 */
[----:B------:R-:W2:Y:S01]  /*11180*/  MUFU.EX2 R158, R158 ;  /* 0x0000009e009e7308 */ /* 0x000ea20000000800 */
[C---:B---3--:R-:W-:Y:S03]  /*11190*/  HMMA.16816.F32.BF16 R4, R20.reuse, R24, R4 ;  /* 0x000000181404723c */ /* 0x048fe60000041804 */
[----:B-----5:R-:W-:Y:S05]  /*111a0*/  FADD.FTZ R160, R157, R160 ;  /* 0x000000a09da07221 */ /* 0x020fea0000010000 */
[C---:B------:R-:W-:Y:S01]  /*111b0*/  HMMA.16816.F32.BF16 R8, R20.reuse, R26, R8 ;  /* 0x0000001a1408723c */ /* 0x040fe20000041808 */
[----:B------:R-:W3:Y:S01]  /*111c0*/  MUFU.EX2 R156, R156 ;  /* 0x0000009c009c7308 */ /* 0x000ee20000000800 */
[----:B------:R-:W4:Y:S06]  /*111d0*/  LDSM.16.MT88.4 R24, [R150+0x6800] ;  /* 0x006800009618783b */ /* 0x000f2c0000004200 */
[C---:B------:R-:W-:Y:S03]  /*111e0*/  HMMA.16816.F32.BF16 R12, R20.reuse, R36, R12 ;  /* 0x00000024140c723c */ /* 0x040fe6000004180c */
[----:B------:R-:W5:Y:S01]  /*111f0*/  MUFU.EX2 R53, R53 ;  /* 0x0000003500357308 */ /* 0x000f620000000800 */
[----:B--2---:R-:W-:Y:S04]  /*11200*/  FADD.FTZ R163, R158, R163 ;  /* 0x000000a39ea37221 */ /* 0x004fe80000010000 */
[----:B------:R-:W-:Y:S01]  /*11210*/  HMMA.16816.F32.BF16 R16, R20, R38, R16 ;  /* 0x000000261410723c */ /* 0x000fe20000041810 */
[----:B------:R-:W2:Y:S04]  /*11220*/  LDSM.16.MT88.4 R36, [R150+0x6c00] ;  /* 0x006c00009624783b */ /* 0x000ea80000004200 */
[----:B------:R-:W1:Y:S02]  /*11230*/  MUFU.EX2 R54, R54 ;  /* 0x0000003600367308 */ /* 0x000e640000000800 */
[C---:B------:R-:W-:Y:S01]  /*11240*/  F2FP.BF16.PACK_AB R20, R155.reuse, R157 ;  /* 0x0000009d9b14723e */ /* 0x040fe200000010ff */
[----:B------:R-:W-:Y:S01]  /*11250*/  FADD.FTZ R155, R155, R160 ;  /* 0x000000a09b9b7221 */ /* 0x000fe20000010000 */
[C---:B---3--:R-:W-:Y:S03]  /*11260*/  F2FP.BF16.PACK_AB R21, R156.reuse, R158 ;  /* 0x0000009e9c15723e */ /* 0x048fe600000010ff */
[----:B------:R-:W-:Y:S03]  /*11270*/  FADD.FTZ R156, R156, R163 ;  /* 0x000000a39c9c7221 */ /* 0x000fe60000010000 */
[----:B------:R-:W3:Y:S01]  /*11280*/  MUFU.EX2 R56, R56 ;  /* 0x0000003800387308 */ /* 0x000ee20000000800 */
[----:B-----5:R-:W-:Y:S09]  /*11290*/  FADD.FTZ R155, R53, R155 ;  /* 0x0000009b359b7221 */ /* 0x020ff20000010000 */
[----:B------:R-:W5:Y:S01]  /*112a0*/  MUFU.EX2 R57, R57 ;  /* 0x0000003900397308 */ /* 0x000f620000000800 */
[C---:B-1----:R-:W-:Y:S01]  /*112b0*/  F2FP.BF16.PACK_AB R22, R54.reuse, R53 ;  /* 0x000000353616723e */ /* 0x042fe200000010ff */
[----:B------:R-:W-:Y:S08]  /*112c0*/  FADD.FTZ R54, R54, R155 ;  /* 0x0000009b36367221 */ /* 0x000ff00000010000 */
[----:B------:R-:W1:Y:S01]  /*112d0*/  MUFU.EX2 R52, R52 ;  /* 0x0000003400347308 */ /* 0x000e620000000800 */
[----:B---3--:R-:W-:Y:S09]  /*112e0*/  FADD.FTZ R156, R56, R156 ;  /* 0x0000009c389c7221 */ /* 0x008ff20000010000 */
[----:B------:R-:W-:Y:S01]  /*112f0*/  MUFU.EX2 R47, R47 ;  /* 0x0000002f002f7308 */ /* 0x000fe20000000800 */
[C---:B-----5:R-:W-:Y:S01]  /*11300*/  F2FP.BF16.PACK_AB R23, R57.reuse, R56 ;  /* 0x000000383917723e */ /* 0x060fe200000010ff */
[----:B------:R-:W-:Y:S08]  /*11310*/  FADD.FTZ R57, R57, R156 ;  /* 0x0000009c39397221 */ /* 0x000ff00000010000 */
[----:B------:R-:W3:Y:S01]  /*11320*/  MUFU.EX2 R55, R55 ;  /* 0x0000003700377308 */ /* 0x000ee20000000800 */
[C---:B------:R-:W-:Y:S03]  /*11330*/  HMMA.16816.F32.BF16 R4, R20.reuse, R28, R4 ;  /* 0x0000001c1404723c */ /* 0x040fe60000041804 */
[----:B-1----:R-:W-:Y:S05]  /*11340*/  FADD.FTZ R54, R52, R54 ;  /* 0x0000003634367221 */ /* 0x002fea0000010000 */
[C---:B------:R-:W-:Y:S01]  /*11350*/  HMMA.16816.F32.BF16 R8, R20.reuse, R30, R8 ;  /* 0x0000001e1408723c */ /* 0x040fe20000041808 */
[----:B------:R-:W1:Y:S01]  /*11360*/  MUFU.EX2 R50, R50 ;  /* 0x0000003200327308 */ /* 0x000e620000000800 */
[----:B------:R-:W-:Y:S06]  /*11370*/  LDSM.16.MT88.4 R28, [R150+0x7000] ;  /* 0x00700000961c783b */ /* 0x000fec0000004200 */
[C---:B----4-:R-:W-:Y:S03]  /*11380*/  HMMA.16816.F32.BF16 R12, R20.reuse, R24, R12 ;  /* 0x00000018140c723c */ /* 0x050fe6000004180c */
[----:B------:R-:W4:Y:S01]  /*11390*/  MUFU.EX2 R45, R45 ;  /* 0x0000002d002d7308 */ /* 0x000f220000000800 */
[----:B---3--:R-:W-:Y:S04]  /*113a0*/  FADD.FTZ R57, R55, R57 ;  /* 0x0000003937397221 */ /* 0x008fe80000010000 */
[----:B------:R-:W-:Y:S01]  /*113b0*/  HMMA.16816.F32.BF16 R16, R20, R26, R16 ;  /* 0x0000001a1410723c */ /* 0x000fe20000041810 */
[----:B------:R-:W3:Y:S04]  /*113c0*/  LDSM.16.MT88.4 R24, [R151+0x7000] ;  /* 0x007000009718783b */ /* 0x000ee80000004200 */
[----:B------:R-:W5:Y:S02]  /*113d0*/  MUFU.EX2 R46, R46 ;  /* 0x0000002e002e7308 */ /* 0x000f640000000800 */
[C---:B------:R-:W-:Y:S01]  /*113e0*/  F2FP.BF16.PACK_AB R20, R47.reuse, R52 ;  /* 0x000000342f14723e */ /* 0x040fe200000010ff */
[----:B------:R-:W-:Y:S01]  /*113f0*/  FADD.FTZ R47, R47, R54 ;  /* 0x000000362f2f7221 */ /* 0x000fe20000010000 */
[C---:B-1----:R-:W-:Y:S03]  /*11400*/  F2FP.BF16.PACK_AB R21, R50.reuse, R55 ;  /* 0x000000373215723e */ /* 0x042fe600000010ff */
[----:B------:R-:W-:Y:S03]  /*11410*/  FADD.FTZ R50, R50, R57 ;  /* 0x0000003932327221 */ /* 0x000fe60000010000 */
[----:B------:R-:W1:Y:S01]  /*11420*/  MUFU.EX2 R48, R48 ;  /* 0x0000003000307308 */ /* 0x000e620000000800 */
[----:B----4-:R-:W-:Y:S09]  /*11430*/  FADD.FTZ R47, R45, R47 ;  /* 0x0000002f2d2f7221 */ /* 0x010ff20000010000 */
[----:B------:R-:W4:Y:S01]  /*11440*/  MUFU.EX2 R49, R49 ;  /* 0x0000003100317308 */ /* 0x000f220000000800 */
[C---:B-----5:R-:W-:Y:S01]  /*11450*/  F2FP.BF16.PACK_AB R22, R46.reuse, R45 ;  /* 0x0000002d2e16723e */ /* 0x060fe200000010ff */
[----:B------:R-:W-:Y:S08]  /*11460*/  FADD.FTZ R46, R46, R47 ;  /* 0x0000002f2e2e7221 */ /* 0x000ff00000010000 */
[----:B------:R-:W5:Y:S01]  /*11470*/  MUFU.EX2 R44, R44 ;  /* 0x0000002c002c7308 */ /* 0x000f620000000800 */
[----:B-1----:R-:W-:Y:S09]  /*11480*/  FADD.FTZ R50, R48, R50 ;  /* 0x0000003230327221 */ /* 0x002ff20000010000 */
[----:B------:R-:W-:Y:S01]  /*11490*/  MUFU.EX2 R41, R41 ;  /* 0x0000002900297308 */ /* 0x000fe20000000800 */
[C---:B----4-:R-:W-:Y:S01]  /*114a0*/  F2FP.BF16.PACK_AB R23, R49.reuse, R48 ;  /* 0x000000303117723e */ /* 0x050fe200000010ff */
[----:B------:R-:W-:Y:S08]  /*114b0*/  FADD.FTZ R49, R49, R50 ;  /* 0x0000003231317221 */ /* 0x000ff00000010000 */
[----:B------:R-:W1:Y:S01]  /*114c0*/  MUFU.EX2 R42, R42 ;  /* 0x0000002a002a7308 */ /* 0x000e620000000800 */
[C---:B------:R-:W-:Y:S03]  /*114d0*/  HMMA.16816.F32.BF16 R4, R20.reuse, R32, R4 ;  /* 0x000000201404723c */ /* 0x040fe60000041804 */
[----:B-----5:R-:W-:Y:S05]  /*114e0*/  FADD.FTZ R46, R44, R46 ;  /* 0x0000002e2c2e7221 */ /* 0x020fea0000010000 */
[C---:B------:R-:W-:Y:S01]  /*114f0*/  HMMA.16816.F32.BF16 R8, R20.reuse, R34, R8 ;  /* 0x000000221408723c */ /* 0x040fe20000041808 */
[----:B------:R-:W4:Y:S01]  /*11500*/  MUFU.EX2 R40, R40 ;  /* 0x0000002800287308 */ /* 0x000f220000000800 */
[----:B------:R-:W5:Y:S06]  /*11510*/  LDSM.16.MT88.4 R32, [R151+0x7400] ;  /* 0x007400009720783b */ /* 0x000f6c0000004200 */
[C---:B--2---:R-:W-:Y:S03]  /*11520*/  HMMA.16816.F32.BF16 R12, R20.reuse, R36, R12 ;  /* 0x00000024140c723c */ /* 0x044fe6000004180c */
[----:B------:R-:W2:Y:S04]  /*11530*/  MUFU.EX2 R43, R43 ;  /* 0x0000002b002b7308 */ /* 0x000ea80000000800 */
[--C-:B------:R-:W-:Y:S01]  /*11540*/  FFMA.FTZ R36, R108, c[0x0][0x23c], -R154.reuse ;  /* 0x00008f006c247a23 */ /* 0x100fe2000001089a */
[----:B------:R-:W-:Y:S04]  /*11550*/  HMMA.16816.F32.BF16 R16, R20, R38, R16 ;  /* 0x000000261410723c */ /* 0x000fe80000041810 */
[----:B------:R-:W-:Y:S01]  /*11560*/  FFMA.FTZ R37, R109, c[0x0][0x23c], -R154 ;  /* 0x00008f006d257a23 */ /* 0x000fe2000001089a */
[----:B------:R-:W3:Y:S01]  /*11570*/  MUFU.EX2 R51, R51 ;  /* 0x0000003300337308 */ /* 0x000ee20000000800 */
[----:B-1----:R-:W-:Y:S01]  /*11580*/  FADD.FTZ R49, R42, R49 ;  /* 0x000000312a317221 */ /* 0x002fe20000010000 */
[----:B------:R-:W-:Y:S01]  /*11590*/  F2FP.BF16.PACK_AB R20, R41, R44 ;  /* 0x0000002c2914723e */ /* 0x000fe200000010ff */
[--C-:B------:R-:W-:Y:S01]  /*115a0*/  FFMA.FTZ R38, R110, c[0x0][0x23c], -R149.reuse ;  /* 0x00008f006e267a23 */ /* 0x100fe20000010895 */
[C---:B----4-:R-:W-:Y:S03]  /*115b0*/  F2FP.BF16.PACK_AB R21, R40.reuse, R42 ;  /* 0x0000002a2815723e */ /* 0x050fe600000010ff */
[----:B------:R-:W-:Y:S02]  /*115c0*/  FFMA.FTZ R39, R111, c[0x0][0x23c], -R149 ;  /* 0x00008f006f277a23 */ /* 0x000fe40000010895 */
[----:B------:R-:W-:Y:S01]  /*115d0*/  FADD.FTZ R41, R41, R46 ;  /* 0x0000002e29297221 */ /* 0x000fe20000010000 */
[----:B------:R-:W-:Y:S01]  /*115e0*/  MUFU.EX2 R58, R58 ;  /* 0x0000003a003a7308 */ /* 0x000fe20000000800 */
[----:B------:R-:W-:Y:S02]  /*115f0*/  FADD.FTZ R49, R40, R49 ;  /* 0x0000003128317221 */ /* 0x000fe40000010000 */
[----:B------:R-:W-:Y:S02]  /*11600*/  FFMA.FTZ R42, R126, c[0x0][0x23c], -R149 ;  /* 0x00008f007e2a7a23 */ /* 0x000fe40000010895 */
[----:B--2---:R-:W-:Y:S02]  /*11610*/  FADD.FTZ R41, R43, R41 ;  /* 0x000000292b297221 */ /* 0x004fe40000010000 */
[--C-:B------:R-:W-:Y:S03]  /*11620*/  FFMA.FTZ R46, R128, c[0x0][0x23c], -R154.reuse ;  /* 0x00008f00802e7a23 */ /* 0x100fe6000001089a */
[----:B------:R-:W1:Y:S01]  /*11630*/  MUFU.EX2 R59, R59 ;  /* 0x0000003b003b7308 */ /* 0x000e620000000800 */
[C---:B---3--:R-:W-:Y:S01]  /*11640*/  F2FP.BF16.PACK_AB R22, R51.reuse, R43 ;  /* 0x0000002b3316723e */ /* 0x048fe200000010ff */
[----:B------:R-:W-:Y:S02]  /*11650*/  FADD.FTZ R51, R51, R41 ;  /* 0x0000002933337221 */ /* 0x000fe40000010000 */
[--C-:B------:R-:W-:Y:S02]  /*11660*/  FFMA.FTZ R41, R125, c[0x0][0x23c], -R154.reuse ;  /* 0x00008f007d297a23 */ /* 0x100fe4000001089a */
[----:B------:R-:W-:Y:S04]  /*11670*/  FFMA.FTZ R43, R127, c[0x0][0x23c], -R149 ;  /* 0x00008f007f2b7a23 */ /* 0x000fe80000010895 */
[----:B------:R-:W2:Y:S01]  /*11680*/  MUFU.EX2 R60, R60 ;  /* 0x0000003c003c7308 */ /* 0x000ea20000000800 */
[----:B------:R-:W-:Y:S09]  /*11690*/  FFMA.FTZ R154, R129, c[0x0][0x23c], -R154 ;  /* 0x00008f00819a7a23 */ /* 0x000ff2000001089a */
[----:B------:R-:W3:Y:S01]  /*116a0*/  MUFU.EX2 R61, R61 ;  /* 0x0000003d003d7308 */ /* 0x000ee20000000800 */
[C---:B-1----:R-:W-:Y:S01]  /*116b0*/  F2FP.BF16.PACK_AB R23, R59.reuse, R58 ;  /* 0x0000003a3b17723e */ /* 0x042fe200000010ff */
[----:B------:R-:W-:Y:S04]  /*116c0*/  FADD.FTZ R58, R58, R49 ;  /* 0x000000313a3a7221 */ /* 0x000fe80000010000 */
[----:B------:R-:W-:Y:S04]  /*116d0*/  FADD.FTZ R58, R59, R58 ;  /* 0x0000003a3b3a7221 */ /* 0x000fe80000010000 */
[----:B------:R-:W-:Y:S01]  /*116e0*/  MUFU.EX2 R62, R62 ;  /* 0x0000003e003e7308 */ /* 0x000fe20000000800 */
[C---:B------:R-:W-:Y:S03]  /*116f0*/  HMMA.16816.F32.BF16 R4, R20.reuse, R24, R4 ;  /* 0x000000181404723c */ /* 0x040fe60000041804 */
[----:B--2---:R-:W-:Y:S05]  /*11700*/  FADD.FTZ R51, R60, R51 ;  /* 0x000000333c337221 */ /* 0x004fea0000010000 */
[C---:B------:R-:W-:Y:S01]  /*11710*/  HMMA.16816.F32.BF16 R8, R20.reuse, R26, R8 ;  /* 0x0000001a1408723c */ /* 0x040fe20000041808 */
[----:B------:R-:W1:Y:S01]  /*11720*/  MUFU.EX2 R63, R63 ;  /* 0x0000003f003f7308 */ /* 0x000e620000000800 */
[----:B------:R-:W2:Y:S06]  /*11730*/  LDSM.16.MT88.4 R24, [R150+0x7400] ;  /* 0x007400009618783b */ /* 0x000eac0000004200 */
[C---:B------:R-:W-:Y:S03]  /*11740*/  HMMA.16816.F32.BF16 R12, R20.reuse, R28, R12 ;  /* 0x0000001c140c723c */ /* 0x040fe6000004180c */
[----:B------:R-:W4:Y:S05]  /*11750*/  MUFU.EX2 R64, R64 ;  /* 0x0000004000407308 */ /* 0x000f2a0000000800 */
[----:B------:R-:W-:Y:S01]  /*11760*/  HMMA.16816.F32.BF16 R16, R20, R30, R16 ;  /* 0x0000001e1410723c */ /* 0x000fe20000041810 */
[----:B------:R-:W2:Y:S04]  /*11770*/  LDSM.16.MT88.4 R28, [R151+0x7800] ;  /* 0x00780000971c783b */ /* 0x000ea80000004200 */
[----:B------:R-:W5:Y:S02]  /*11780*/  MUFU.EX2 R66, R66 ;  /* 0x0000004200427308 */ /* 0x000f640000000800 */
[C---:B---3--:R-:W-:Y:S01]  /*11790*/  F2FP.BF16.PACK_AB R20, R61.reuse, R60 ;  /* 0x0000003c3d14723e */ /* 0x048fe200000010ff */
[----:B------:R-:W-:Y:S01]  /*117a0*/  FADD.FTZ R61, R61, R51 ;  /* 0x000000333d3d7221 */ /* 0x000fe20000010000 */
[C---:B-1----:R-:W-:Y:S03]  /*117b0*/  F2FP.BF16.PACK_AB R21, R63.reuse, R62 ;  /* 0x0000003e3f15723e */ /* 0x042fe600000010ff */
[----:B------:R-:W-:Y:S03]  /*117c0*/  FADD.FTZ R62, R62, R58 ;  /* 0x0000003a3e3e7221 */ /* 0x000fe60000010000 */
[----:B------:R-:W-:Y:S01]  /*117d0*/  MUFU.EX2 R67, R67 ;  /* 0x0000004300437308 */ /* 0x000fe20000000800 */
[----:B------:R-:W-:Y:S02]  /*117e0*/  FADD.FTZ R62, R63, R62 ;  /* 0x0000003e3f3e7221 */ /* 0x000fe40000010000 */
[----:B----4-:R-:W-:Y:S07]  /*117f0*/  FADD.FTZ R61, R64, R61 ;  /* 0x0000003d403d7221 */ /* 0x010fee0000010000 */
[----:B------:R-:W1:Y:S01]  /*11800*/  MUFU.EX2 R65, R65 ;  /* 0x0000004100417308 */ /* 0x000e620000000800 */
[C---:B-----5:R-:W-:Y:S01]  /*11810*/  F2FP.BF16.PACK_AB R22, R66.reuse, R64 ;  /* 0x000000404216723e */ /* 0x060fe200000010ff */
[----:B------:R-:W-:Y:S08]  /*11820*/  FADD.FTZ R66, R66, R61 ;  /* 0x0000003d42427221 */ /* 0x000ff00000010000 */
[----:B------:R-:W3:Y:S10]  /*11830*/  MUFU.EX2 R68, R68 ;  /* 0x0000004400447308 */ /* 0x000ef40000000800 */
[----:B------:R-:W4:Y:S01]  /*11840*/  MUFU.EX2 R69, R69 ;  /* 0x0000004500457308 */ /* 0x000f220000000800 */
[----:B-1----:R-:W-:Y:S01]  /*11850*/  F2FP.BF16.PACK_AB R23, R65, R67 ;  /* 0x000000434117723e */ /* 0x002fe200000010ff */
[----:B------:R-:W-:Y:S04]  /*11860*/  FADD.FTZ R67, R67, R62 ;  /* 0x0000003e43437221 */ /* 0x000fe80000010000 */
[----:B------:R-:W-:Y:S04]  /*11870*/  FADD.FTZ R67, R65, R67 ;  /* 0x0000004341437221 */ /* 0x000fe80000010000 */
[----:B------:R-:W-:Y:S01]  /*11880*/  MUFU.EX2 R71, R71 ;  /* 0x0000004700477308 */ /* 0x000fe20000000800 */
[C---:B------:R-:W-:Y:S03]  /*11890*/  HMMA.16816.F32.BF16 R4, R20.reuse, R32, R4 ;  /* 0x000000201404723c */ /* 0x040fe60000041804 */
[----:B---3--:R-:W-:Y:S05]  /*118a0*/  FADD.FTZ R66, R68, R66 ;  /* 0x0000004244427221 */ /* 0x008fea0000010000 */
[C---:B------:R-:W-:Y:S01]  /*118b0*/  HMMA.16816.F32.BF16 R8, R20.reuse, R34, R8 ;  /* 0x000000221408723c */ /* 0x040fe20000041808 */
[----:B------:R-:W1:Y:S01]  /*118c0*/  MUFU.EX2 R70, R70 ;  /* 0x0000004600467308 */ /* 0x000e620000000800 */
[----:B------:R-:W3:Y:S02]  /*118d0*/  LDSM.16.MT88.4 R32, [R150+0x7800] ;  /* 0x007800009620783b */ /* 0x000ee40000004200 */
[C---:B----4-:R-:W-:Y:S04]  /*118e0*/  FADD.FTZ R66, R69.reuse, R66 ;  /* 0x0000004245427221 */ /* 0x050fe80000010000 */
[C---:B--2---:R-:W-:Y:S03]  /*118f0*/  HMMA.16816.F32.BF16 R12, R20.reuse, R24, R12 ;  /* 0x00000018140c723c */ /* 0x044fe6000004180c */
[----:B------:R-:W-:Y:S05]  /*11900*/  MUFU.EX2 R72, R72 ;  /* 0x0000004800487308 */ /* 0x000fea0000000800 */
[----:B------:R-:W-:Y:S01]  /*11910*/  HMMA.16816.F32.BF16 R16, R20, R26, R16 ;  /* 0x0000001a1410723c */ /* 0x000fe20000041810 */
[----:B------:R-:W2:Y:S04]  /*11920*/  LDSM.16.MT88.4 R24, [R151+0x7c00] ;  /* 0x007c00009718783b */ /* 0x000ea80000004200 */
[----:B------:R-:W4:Y:S02]  /*11930*/  MUFU.EX2 R73, R73 ;  /* 0x0000004900497308 */ /* 0x000f240000000800 */
[----:B------:R-:W-:Y:S02]  /*11940*/  F2FP.BF16.PACK_AB R20, R69, R68 ;  /* 0x000000444514723e */ /* 0x000fe400000010ff */
[C---:B-1----:R-:W-:Y:S03]  /*11950*/  F2FP.BF16.PACK_AB R21, R70.reuse, R71 ;  /* 0x000000474615723e */ /* 0x042fe600000010ff */
[----:B------:R-:W-:Y:S03]  /*11960*/  FADD.FTZ R71, R71, R67 ;  /* 0x0000004347477221 */ /* 0x000fe60000010000 */
[----:B------:R-:W1:Y:S01]  /*11970*/  MUFU.EX2 R74, R74 ;  /* 0x0000004a004a7308 */ /* 0x000e620000000800 */
[----:B------:R-:W-:Y:S09]  /*11980*/  FADD.FTZ R71, R70, R71 ;  /* 0x0000004746477221 */ /* 0x000ff20000010000 */
[----:B------:R-:W5:Y:S01]  /*11990*/  MUFU.EX2 R75, R75 ;  /* 0x0000004b004b7308 */ /* 0x000f620000000800 */
[C---:B----4-:R-:W-:Y:S01]  /*119a0*/  F2FP.BF16.PACK_AB R22, R73.reuse, R72 ;  /* 0x000000484916723e */ /* 0x050fe200000010ff */
[----:B------:R-:W-:Y:S04]  /*119b0*/  FADD.FTZ R72, R72, R66 ;  /* 0x0000004248487221 */ /* 0x000fe80000010000 */
[----:B------:R-:W-:Y:S04]  /*119c0*/  FADD.FTZ R72, R73, R72 ;  /* 0x0000004849487221 */ /* 0x000fe80000010000 */
[----:B------:R-:W-:Y:S01]  /*119d0*/  MUFU.EX2 R76, R76 ;  /* 0x0000004c004c7308 */ /* 0x000fe20000000800 */
[----:B-1----:R-:W-:Y:S09]  /*119e0*/  FADD.FTZ R71, R74, R71 ;  /* 0x000000474a477221 */ /* 0x002ff20000010000 */
[----:B------:R-:W-:Y:S01]  /*119f0*/  MUFU.EX2 R77, R77 ;  /* 0x0000004d004d7308 */ /* 0x000fe20000000800 */
[C---:B-----5:R-:W-:Y:S01]  /*11a00*/  F2FP.BF16.PACK_AB R23, R75.reuse, R74 ;  /* 0x0000004a4b17723e */ /* 0x060fe200000010ff */
[----:B------:R-:W-:Y:S08]  /*11a10*/  FADD.FTZ R75, R75, R71 ;  /* 0x000000474b4b7221 */ /* 0x000ff00000010000 */
[----:B------:R-:W1:Y:S01]  /*11a20*/  MUFU.EX2 R78, R78 ;  /* 0x0000004e004e7308 */ /* 0x000e620000000800 */
[C---:B------:R-:W-:Y:S08]  /*11a30*/  HMMA.16816.F32.BF16 R4, R20.reuse, R28, R4 ;  /* 0x0000001c1404723c */ /* 0x040ff00000041804 */
[C---:B------:R-:W-:Y:S01]  /*11a40*/  HMMA.16816.F32.BF16 R8, R20.reuse, R30, R8 ;  /* 0x0000001e1408723c */ /* 0x040fe20000041808 */
[----:B------:R-:W4:Y:S01]  /*11a50*/  MUFU.EX2 R79, R79 ;  /* 0x0000004f004f7308 */ /* 0x000f220000000800 */
[----:B------:R-:W5:Y:S06]  /*11a60*/  LDSM.16.MT88.4 R28, [R150+0x7c00] ;  /* 0x007c0000961c783b */ /* 0x000f6c0000004200 */
[C---:B---3--:R-:W-:Y:S03]  /*11a70*/  HMMA.16816.F32.BF16 R12, R20.reuse, R32, R12 ;  /* 0x00000020140c723c */ /* 0x048fe6000004180c */
[----:B------:R-:W-:Y:S01]  /*11a80*/  MUFU.EX2 R80, R80 ;  /* 0x0000005000507308 */ /* 0x000fe20000000800 */
[----:B-1----:R-:W-:Y:S04]  /*11a90*/  FADD.FTZ R75, R78, R75 ;  /* 0x0000004b4e4b7221 */ /* 0x002fe80000010000 */
[----:B------:R-:W-:Y:S01]  /*11aa0*/  HMMA.16816.F32.BF16 R16, R20, R34, R16 ;  /* 0x000000221410723c */ /* 0x000fe20000041810 */
[----:B------:R-:W1:Y:S04]  /*11ab0*/  LDSM.16.MT88.4 R32, [R151+0x8000] ;  /* 0x008000009720783b */ /* 0x000e680000004200 */
[----:B------:R-:W3:Y:S02]  /*11ac0*/  MUFU.EX2 R81, R81 ;  /* 0x0000005100517308 */ /* 0x000ee40000000800 */
[----:B------:R-:W-:Y:S01]  /*11ad0*/  F2FP.BF16.PACK_AB R20, R77, R76 ;  /* 0x0000004c4d14723e */ /* 0x000fe200000010ff */
[----:B------:R-:W-:Y:S01]  /*11ae0*/  FADD.FTZ R76, R76, R72 ;  /* 0x000000484c4c7221 */ /* 0x000fe20000010000 */
[----:B----4-:R-:W-:Y:S03]  /*11af0*/  F2FP.BF16.PACK_AB R21, R79, R78 ;  /* 0x0000004e4f15723e */ /* 0x010fe600000010ff */
[----:B------:R-:W-:Y:S02]  /*11b00*/  FADD.FTZ R76, R77, R76 ;  /* 0x0000004c4d4c7221 */ /* 0x000fe40000010000 */
[----:B------:R-:W-:Y:S01]  /*11b10*/  FADD.FTZ R79, R79, R75 ;  /* 0x0000004b4f4f7221 */ /* 0x000fe20000010000 */
[----:B------:R-:W4:Y:S10]  /*11b20*/  MUFU.EX2 R82, R82 ;  /* 0x0000005200527308 */ /* 0x000f340000000800 */
[----:B------:R-:W1:Y:S01]  /*11b30*/  MUFU.EX2 R83, R83 ;  /* 0x0000005300537308 */ /* 0x000e620000000800 */
[C---:B---3--:R-:W-:Y:S01]  /*11b40*/  F2FP.BF16.PACK_AB R22, R81.reuse, R80 ;  /* 0x000000505116723e */ /* 0x048fe200000010ff */
[----:B------:R-:W-:Y:S04]  /*11b50*/  FADD.FTZ R80, R80, R76 ;  /* 0x0000004c50507221 */ /* 0x000fe80000010000 */
[----:B------:R-:W-:Y:S04]  /*11b60*/  FADD.FTZ R80, R81, R80 ;  /* 0x0000005051507221 */ /* 0x000fe80000010000 */
[----:B------:R-:W3:Y:S01]  /*11b70*/  MUFU.EX2 R84, R84 ;  /* 0x0000005400547308 */ /* 0x000ee20000000800 */
[----:B----4-:R-:W-:Y:S09]  /*11b80*/  FADD.FTZ R79, R82, R79 ;  /* 0x0000004f524f7221 */ /* 0x010ff20000010000 */
[----:B------:R-:W4:Y:S01]  /*11b90*/  MUFU.EX2 R85, R85 ;  /* 0x0000005500557308 */ /* 0x000f220000000800 */
[C---:B-1----:R-:W-:Y:S01]  /*11ba0*/  F2FP.BF16.PACK_AB R23, R83.reuse, R82 ;  /* 0x000000525317723e */ /* 0x042fe200000010ff */
[----:B------:R-:W-:Y:S08]  /*11bb0*/  FADD.FTZ R79, R83, R79 ;  /* 0x0000004f534f7221 */ /* 0x000ff00000010000 */
[----:B------:R-:W-:Y:S01]  /*11bc0*/  MUFU.EX2 R86, R86 ;  /* 0x0000005600567308 */ /* 0x000fe20000000800 */
[C---:B--2---:R-:W-:Y:S03]  /*11bd0*/  HMMA.16816.F32.BF16 R4, R20.reuse, R24, R4 ;  /* 0x000000181404723c */ /* 0x044fe60000041804 */
[----:B---3--:R-:W-:Y:S05]  /*11be0*/  FADD.FTZ R80, R84, R80 ;  /* 0x0000005054507221 */ /* 0x008fea0000010000 */
[C---:B------:R-:W-:Y:S01]  /*11bf0*/  HMMA.16816.F32.BF16 R8, R20.reuse, R26, R8 ;  /* 0x0000001a1408723c */ /* 0x040fe20000041808 */
[----:B------:R-:W1:Y:S01]  /*11c00*/  MUFU.EX2 R88, R88 ;  /* 0x0000005800587308 */ /* 0x000e620000000800 */
[----:B------:R-:W2:Y:S06]  /*11c10*/  LDSM.16.MT88.4 R24, [R150+0x8000] ;  /* 0x008000009618783b */ /* 0x000eac0000004200 */
[C---:B-----5:R-:W-:Y:S03]  /*11c20*/  HMMA.16816.F32.BF16 R12, R20.reuse, R28, R12 ;  /* 0x0000001c140c723c */ /* 0x060fe6000004180c */
[----:B------:R-:W3:Y:S05]  /*11c30*/  MUFU.EX2 R87, R87 ;  /* 0x0000005700577308 */ /* 0x000eea0000000800 */
[----:B------:R-:W-:Y:S01]  /*11c40*/  HMMA.16816.F32.BF16 R16, R20, R30, R16 ;  /* 0x0000001e1410723c */ /* 0x000fe20000041810 */
[----:B------:R-:W5:Y:S04]  /*11c50*/  LDSM.16.MT88.4 R28, [R151+0x8400] ;  /* 0x00840000971c783b */ /* 0x000f680000004200 */
[----:B------:R-:W2:Y:S02]  /*11c60*/  MUFU.EX2 R89, R89 ;  /* 0x0000005900597308 */ /* 0x000ea40000000800 */
[C---:B----4-:R-:W-:Y:S01]  /*11c70*/  F2FP.BF16.PACK_AB R20, R85.reuse, R84 ;  /* 0x000000545514723e */ /* 0x050fe200000010ff */
[----:B------:R-:W-:Y:S01]  /*11c80*/  FADD.FTZ R85, R85, R80 ;  /* 0x0000005055557221 */ /* 0x000fe20000010000 */
[----:B-1----:R-:W-:Y:S03]  /*11c90*/  F2FP.BF16.PACK_AB R21, R88, R86 ;  /* 0x000000565815723e */ /* 0x002fe600000010ff */
[----:B------:R-:W-:Y:S03]  /*11ca0*/  FADD.FTZ R86, R86, R79 ;  /* 0x0000004f56567221 */ /* 0x000fe60000010000 */
[----:B------:R-:W-:Y:S01]  /*11cb0*/  MUFU.EX2 R90, R90 ;  /* 0x0000005a005a7308 */ /* 0x000fe20000000800 */
[----:B------:R-:W-:Y:S02]  /*11cc0*/  FADD.FTZ R86, R88, R86 ;  /* 0x0000005658567221 */ /* 0x000fe40000010000 */
[----:B---3--:R-:W-:Y:S07]  /*11cd0*/  FADD.FTZ R85, R87, R85 ;  /* 0x0000005557557221 */ /* 0x008fee0000010000 */
[----:B------:R-:W1:Y:S01]  /*11ce0*/  MUFU.EX2 R3, R107 ;  /* 0x0000006b00037308 */ /* 0x000e620000000800 */
[C---:B--2---:R-:W-:Y:S01]  /*11cf0*/  F2FP.BF16.PACK_AB R22, R89.reuse, R87 ;  /* 0x000000575916723e */ /* 0x044fe200000010ff */
[----:B------:R-:W-:Y:S08]  /*11d00*/  FADD.FTZ R85, R89, R85 ;  /* 0x0000005559557221 */ /* 0x000ff00000010000 */
[----:B------:R-:W-:Y:S10]  /*11d10*/  MUFU.EX2 R36, R36 ;  /* 0x0000002400247308 */ /* 0x000ff40000000800 */
[----:B------:R-:W2:Y:S01]  /*11d20*/  MUFU.EX2 R37, R37 ;  /* 0x0000002500257308 */ /* 0x000ea20000000800 */
[C---:B-1----:R-:W-:Y:S01]  /*11d30*/  F2FP.BF16.PACK_AB R23, R3.reuse, R90 ;  /* 0x0000005a0317723e */ /* 0x042fe200000010ff */
[----:B------:R-:W-:Y:S04]  /*11d40*/  FADD.FTZ R90, R90, R86 ;  /* 0x000000565a5a7221 */ /* 0x000fe80000010000 */
[----:B------:R-:W-:Y:S04]  /*11d50*/  FADD.FTZ R90, R3, R90 ;  /* 0x0000005a035a7221 */ /* 0x000fe80000010000 */
[----:B------:R-:W-:Y:S01]  /*11d60*/  MUFU.EX2 R38, R38 ;  /* 0x0000002600267308 */ /* 0x000fe20000000800 */
[C---:B------:R-:W-:Y:S03]  /*11d70*/  HMMA.16816.F32.BF16 R4, R20.reuse, R32, R4 ;  /* 0x000000201404723c */ /* 0x040fe60000041804 */
[----:B------:R-:W-:Y:S04]  /*11d80*/  IADD3 R3, R216, -0x1, RZ ;  /* 0xffffffffd8037810 */ /* 0x000fe80007ffe0ff */
[----:B------:R-:W-:Y:S01]  /*11d90*/  MOV R216, R3 ;  /* 0x0000000300d87202 */ /* 0x000fe20000000f00 */
[C---:B------:R-:W-:Y:S01]  /*11da0*/  HMMA.16816.F32.BF16 R8, R20.reuse, R34, R8 ;  /* 0x000000221408723c */ /* 0x040fe20000041808 */
[----:B------:R-:W1:Y:S01]  /*11db0*/  MUFU.EX2 R39, R39 ;  /* 0x0000002700277308 */ /* 0x000e620000000800 */
[----:B------:R-:W3:Y:S02]  /*11dc0*/  LDSM.16.MT88.4 R32, [R150+0x8400] ;  /* 0x008400009620783b */ /* 0x000ee40000004200 */
[----:B------:R-:W-:Y:S04]  /*11dd0*/  MOV R3, R0 ;  /* 0x0000000000037202 */ /* 0x000fe80000000f00 */
[C---:B------:R-:W-:Y:S03]  /*11de0*/  HMMA.16816.F32.BF16 R12, R20.reuse, R24, R12 ;  /* 0x00000018140c723c */ /* 0x040fe6000004180c */
[----:B------:R-:W-:Y:S05]  /*11df0*/  MUFU.EX2 R91, R91 ;  /* 0x0000005b005b7308 */ /* 0x000fea0000000800 */
[----:B------:R-:W-:Y:S01]  /*11e00*/  HMMA.16816.F32.BF16 R16, R20, R26, R16 ;  /* 0x0000001a1410723c */ /* 0x000fe20000041810 */
[----:B------:R-:W4:Y:S04]  /*11e10*/  LDSM.16.MT88.4 R24, [R151+0x8800] ;  /* 0x008800009718783b */ /* 0x000f280000004200 */
[----:B------:R-:W3:Y:S02]  /*11e20*/  MUFU.EX2 R92, R92 ;  /* 0x0000005c005c7308 */ /* 0x000ee40000000800 */
[----:B--2---:R-:W-:Y:S01]  /*11e30*/  F2FP.BF16.PACK_AB R20, R37, R36 ;  /* 0x000000242514723e */ /* 0x004fe200000010ff */
[----:B------:R-:W-:Y:S01]  /*11e40*/  FADD.FTZ R36, R36, R85 ;  /* 0x0000005524247221 */ /* 0x000fe20000010000 */
[----:B-1----:R-:W-:Y:S03]  /*11e50*/  F2FP.BF16.PACK_AB R21, R39, R38 ;  /* 0x000000262715723e */ /* 0x002fe600000010ff */
[----:B------:R-:W-:Y:S02]  /*11e60*/  FADD.FTZ R38, R38, R90 ;  /* 0x0000005a26267221 */ /* 0x000fe40000010000 */
[----:B------:R-:W-:Y:S01]  /*11e70*/  FADD.FTZ R36, R37, R36 ;  /* 0x0000002425247221 */ /* 0x000fe20000010000 */
[----:B------:R-:W1:Y:S01]  /*11e80*/  MUFU.EX2 R93, R93 ;  /* 0x0000005d005d7308 */ /* 0x000e620000000800 */
[----:B------:R-:W-:Y:S09]  /*11e90*/  FADD.FTZ R38, R39, R38 ;  /* 0x0000002627267221 */ /* 0x000ff20000010000 */
[----:B------:R-:W2:Y:S01]  /*11ea0*/  MUFU.EX2 R94, R94 ;  /* 0x0000005e005e7308 */ /* 0x000ea20000000800 */
[C---:B---3--:R-:W-:Y:S01]  /*11eb0*/  F2FP.BF16.PACK_AB R22, R92.reuse, R91 ;  /* 0x0000005b5c16723e */ /* 0x048fe200000010ff */
[----:B------:R-:W-:Y:S04]  /*11ec0*/  FADD.FTZ R91, R91, R36 ;  /* 0x000000245b5b7221 */ /* 0x000fe80000010000 */
[----:B------:R-:W-:Y:S04]  /*11ed0*/  FADD.FTZ R91, R92, R91 ;  /* 0x0000005b5c5b7221 */ /* 0x000fe80000010000 */
[----:B------:R-:W-:Y:S01]  /*11ee0*/  MUFU.EX2 R95, R95 ;  /* 0x0000005f005f7308 */ /* 0x000fe20000000800 */
[----:B-1----:R-:W-:Y:S09]  /*11ef0*/  FADD.FTZ R38, R93, R38 ;  /* 0x000000265d267221 */ /* 0x002ff20000010000 */
[----:B------:R-:W-:Y:S01]  /*11f00*/  MUFU.EX2 R96, R96 ;  /* 0x0000006000607308 */ /* 0x000fe20000000800 */
[C---:B--2---:R-:W-:Y:S01]  /*11f10*/  F2FP.BF16.PACK_AB R23, R94.reuse, R93 ;  /* 0x0000005d5e17723e */ /* 0x044fe200000010ff */
[----:B------:R-:W-:Y:S08]  /*11f20*/  FADD.FTZ R94, R94, R38 ;  /* 0x000000265e5e7221 */ /* 0x000ff00000010000 */
[----:B------:R-:W1:Y:S01]  /*11f30*/  MUFU.EX2 R97, R97 ;  /* 0x0000006100617308 */ /* 0x000e620000000800 */
[C---:B-----5:R-:W-:Y:S08]  /*11f40*/  HMMA.16816.F32.BF16 R4, R20.reuse, R28, R4 ;  /* 0x0000001c1404723c */ /* 0x060ff00000041804 */
[C---:B------:R-:W-:Y:S01]  /*11f50*/  HMMA.16816.F32.BF16 R8, R20.reuse, R30, R8 ;  /* 0x0000001e1408723c */ /* 0x040fe20000041808 */
[----:B------:R-:W2:Y:S01]  /*11f60*/  MUFU.EX2 R98, R98 ;  /* 0x0000006200627308 */ /* 0x000ea20000000800 */
[----:B------:R-:W3:Y:S06]  /*11f70*/  LDSM.16.MT88.4 R28, [R150+0x8800] ;  /* 0x00880000961c783b */ /* 0x000eec0000004200 */
[C---:B------:R-:W-:Y:S03]  /*11f80*/  HMMA.16816.F32.BF16 R12, R20.reuse, R32, R12 ;  /* 0x00000020140c723c */ /* 0x040fe6000004180c */
[----:B------:R-:W-:Y:S04]  /*11f90*/  MUFU.EX2 R53, R120 ;  /* 0x0000007800357308 */ /* 0x000fe80000000800 */
[--C-:B------:R-:W-:Y:S01]  /*11fa0*/  FFMA.FTZ R32, R130, c[0x0][0x23c], -R149.reuse ;  /* 0x00008f0082207a23 */ /* 0x100fe20000010895 */
[----:B------:R-:W-:Y:S04]  /*11fb0*/  HMMA.16816.F32.BF16 R16, R20, R34, R16 ;  /* 0x000000221410723c */ /* 0x000fe80000041810 */
[----:B------:R-:W-:Y:S01]  /*11fc0*/  FFMA.FTZ R149, R131, c[0x0][0x23c], -R149 ;  /* 0x00008f0083957a23 */ /* 0x000fe20000010895 */
[----:B------:R-:W5:Y:S01]  /*11fd0*/  MUFU.EX2 R52, R121 ;  /* 0x0000007900347308 */ /* 0x000f620000000800 */
[----:B-1----:R-:W-:Y:S01]  /*11fe0*/  FADD.FTZ R94, R97, R94 ;  /* 0x0000005e615e7221 */ /* 0x002fe20000010000 */
[----:B------:R-:W-:Y:S01]  /*11ff0*/  F2FP.BF16.PACK_AB R20, R96, R95 ;  /* 0x0000005f6014723e */ /* 0x000fe200000010ff */
[----:B------:R-:W-:Y:S01]  /*12000*/  FADD.FTZ R95, R95, R91 ;  /* 0x0000005b5f5f7221 */ /* 0x000fe20000010000 */
[----:B--2---:R-:W-:Y:S03]  /*12010*/  F2FP.BF16.PACK_AB R21, R98, R97 ;  /* 0x000000616215723e */ /* 0x004fe600000010ff */
[----:B------:R-:W-:Y:S02]  /*12020*/  FADD.FTZ R95, R96, R95 ;  /* 0x0000005f605f7221 */ /* 0x000fe40000010000 */
[----:B------:R-:W-:Y:S01]  /*12030*/  FADD.FTZ R98, R98, R94 ;  /* 0x0000005e62627221 */ /* 0x000fe20000010000 */
[----:B------:R-:W1:Y:S10]  /*12040*/  MUFU.EX2 R45, R122 ;  /* 0x0000007a002d7308 */ /* 0x000e740000000800 */
[----:B------:R-:W2:Y:S01]  /*12050*/  MUFU.EX2 R44, R123 ;  /* 0x0000007b002c7308 */ /* 0x000ea20000000800 */
[C---:B-----5:R-:W-:Y:S01]  /*12060*/  F2FP.BF16.PACK_AB R22, R52.reuse, R53 ;  /* 0x000000353416723e */ /* 0x060fe200000010ff */
[----:B------:R-:W-:Y:S04]  /*12070*/  FADD.FTZ R53, R53, R95 ;  /* 0x0000005f35357221 */ /* 0x000fe80000010000 */
[----:B------:R-:W-:Y:S04]  /*12080*/  FADD.FTZ R53, R52, R53 ;  /* 0x0000003534357221 */ /* 0x000fe80000010000 */
[----:B------:R-:W-:Y:S01]  /*12090*/  MUFU.EX2 R40, R124 ;  /* 0x0000007c00287308 */ /* 0x000fe20000000800 */
[----:B-1----:R-:W-:Y:S09]  /*120a0*/  FADD.FTZ R98, R45, R98 ;  /* 0x000000622d627221 */ /* 0x002ff20000010000 */
[----:B------:R-:W1:Y:S01]  /*120b0*/  MUFU.EX2 R41, R41 ;  /* 0x0000002900297308 */ /* 0x000e620000000800 */
[C---:B--2---:R-:W-:Y:S01]  /*120c0*/  F2FP.BF16.PACK_AB R23, R44.reuse, R45 ;  /* 0x0000002d2c17723e */ /* 0x044fe200000010ff */
[----:B------:R-:W-:Y:S08]  /*120d0*/  FADD.FTZ R44, R44, R98 ;  /* 0x000000622c2c7221 */ /* 0x000ff00000010000 */
[----:B------:R-:W2:Y:S01]  /*120e0*/  MUFU.EX2 R42, R42 ;  /* 0x0000002a002a7308 */ /* 0x000ea20000000800 */
[C---:B----4-:R-:W-:Y:S08]  /*120f0*/  HMMA.16816.F32.BF16 R4, R20.reuse, R24, R4 ;  /* 0x000000181404723c */ /* 0x050ff00000041804 */
[C---:B------:R-:W-:Y:S01]  /*12100*/  HMMA.16816.F32.BF16 R8, R20.reuse, R26, R8 ;  /* 0x0000001a1408723c */ /* 0x040fe20000041808 */
[----:B------:R-:W4:Y:S01]  /*12110*/  MUFU.EX2 R43, R43 ;  /* 0x0000002b002b7308 */ /* 0x000f220000000800 */
[----:B------:R-:W5:Y:S02]  /*12120*/  LDSM.16.MT88.4 R24, [R150+0x8c00] ;  /* 0x008c00009618783b */ /* 0x000f640000004200 */
[C---:B-1----:R-:W-:Y:S01]  /*12130*/  F2FP.BF16.PACK_AB R132, R41.reuse, R40 ;  /* 0x000000282984723e */ /* 0x042fe200000010ff */
[----:B------:R-:W-:Y:S03]  /*12140*/  FADD.FTZ R40, R40, R53 ;  /* 0x0000003528287221 */ /* 0x000fe60000010000 */
[C---:B---3--:R-:W-:Y:S03]  /*12150*/  HMMA.16816.F32.BF16 R12, R20.reuse, R28, R12 ;  /* 0x0000001c140c723c */ /* 0x048fe6000004180c */
[----:B------:R-:W1:Y:S01]  /*12160*/  MUFU.EX2 R46, R46 ;  /* 0x0000002e002e7308 */ /* 0x000e620000000800 */
[----:B------:R-:W-:Y:S02]  /*12170*/  FADD.FTZ R40, R41, R40 ;  /* 0x0000002829287221 */ /* 0x000fe40000010000 */
[----:B--2---:R-:W-:Y:S02]  /*12180*/  FADD.FTZ R44, R42, R44 ;  /* 0x0000002c2a2c7221 */ /* 0x004fe40000010000 */
[----:B------:R-:W-:Y:S05]  /*12190*/  HMMA.16816.F32.BF16 R16, R20, R30, R16 ;  /* 0x0000001e1410723c */ /* 0x000fea0000041810 */
[----:B------:R-:W2:Y:S01]  /*121a0*/  MUFU.EX2 R154, R154 ;  /* 0x0000009a009a7308 */ /* 0x000ea20000000800 */
[C---:B----4-:R-:W-:Y:S01]  /*121b0*/  F2FP.BF16.PACK_AB R133, R43.reuse, R42 ;  /* 0x0000002a2b85723e */ /* 0x050fe200000010ff */
[----:B------:R-:W-:Y:S08]  /*121c0*/  FADD.FTZ R44, R43, R44 ;  /* 0x0000002c2b2c7221 */ /* 0x000ff00000010000 */
[----:B------:R-:W3:Y:S01]  /*121d0*/  MUFU.EX2 R32, R32 ;  /* 0x0000002000207308 */ /* 0x000ee20000000800 */
[----:B-1----:R-:W-:Y:S09]  /*121e0*/  FADD.FTZ R40, R46, R40 ;  /* 0x000000282e287221 */ /* 0x002ff20000010000 */
[----:B------:R-:W1:Y:S01]  /*121f0*/  MUFU.EX2 R149, R149 ;  /* 0x0000009500957308 */ /* 0x000e620000000800 */
[C---:B--2---:R-:W-:Y:S01]  /*12200*/  F2FP.BF16.PACK_AB R134, R154.reuse, R46 ;  /* 0x0000002e9a86723e */ /* 0x044fe200000010ff */
[----:B------:R-:W-:Y:S02]  /*12210*/  FADD.FTZ R231, R154, R40 ;  /* 0x000000289ae77221 */ /* 0x000fe40000010000 */
[----:B---3--:R-:W-:Y:S01]  /*12220*/  FADD.FTZ R44, R32, R44 ;  /* 0x0000002c202c7221 */ /* 0x008fe20000010000 */
[C---:B-1----:R-:W-:Y:S03]  /*12230*/  F2FP.BF16.PACK_AB R135, R149.reuse, R32 ;  /* 0x000000209587723e */ /* 0x042fe600000010ff */
[----:B------:R-:W-:Y:S04]  /*12240*/  FADD.FTZ R230, R149, R44 ;  /* 0x0000002c95e67221 */ /* 0x000fe80000010000 */
[C---:B------:R-:W-:Y:S08]  /*12250*/  HMMA.16816.F32.BF16 R144, R132.reuse, R140, R4 ;  /* 0x0000008c8490723c */ /* 0x040ff00000041804 */
[C---:B------:R-:W-:Y:S08]  /*12260*/  HMMA.16816.F32.BF16 R140, R132.reuse, R142, R8 ;  /* 0x0000008e848c723c */ /* 0x040ff00000041808 */
[C---:B-----5:R-:W-:Y:S08]  /*12270*/  HMMA.16816.F32.BF16 R136, R132.reuse, R24, R12 ;  /* 0x000000188488723c */ /* 0x060ff0000004180c */
[----:B------:R-:W-:Y:S01]  /*12280*/  HMMA.16816.F32.BF16 R132, R132, R26, R16 ;  /* 0x0000001a8484723c */ /* 0x000fe20000041810 */
[----:B------:R-:W-:-:S07]  /*12290*/  @P0 BRA `(.L_x_733) ;  /* 0xffffb96000000947 */ /* 0x000fce000383ffff */
.L_x_729:
[----:B------:R-:W1:Y:S01]  /*122a0*/  SHFL.BFLY PT, R4, R231, 0x2, 0x1f ;  /* 0x0c401f00e7047f89 */ /* 0x000e6200000e0000 */
[----:B------:R-:W-:Y:S01]  /*122b0*/  IMAD.MOV.U32 R10, RZ, RZ, 0x3f800000 ;  /* 0x3f800000ff0a7424 */ /* 0x000fe200078e00ff */
[----:B------:R-:W-:Y:S01]  /*122c0*/  BSSY B0, `(.L_x_734) ;  /* 0x0000081000007945 */ /* 0x000fe20003800000 */
[----:B------:R-:W-:Y:S01]  /*122d0*/  IMAD.MOV.U32 R11, RZ, RZ, 0x3f800000 ;  /* 0x3f800000ff0b7424 */ /* 0x000fe200078e00ff */
[----:B------:R-:W2:Y:S04]  /*122e0*/  SHFL.BFLY PT, R3, R230, 0x2, 0x1f ;  /* 0x0c401f00e6037f89 */ /* 0x000ea800000e0000 */
[----:B------:R-:W3:Y:S04]  /*122f0*/  S2R R6, SR_TID.X ;  /* 0x0000000000067919 */ /* 0x000ee80000002100 */
[----:B------:R-:W4:Y:S01]  /*12300*/  S2R R20, SR_CTAID.Y ;  /* 0x0000000000147919 */ /* 0x000f220000002600 */
[----:B-1----:R-:W-:-:S02]  /*12310*/  FADD.FTZ R231, R4, R231 ;  /* 0x000000e704e77221 */ /* 0x002fc40000010000 */
[----:B--2---:R-:W-:-:S03]  /*12320*/  FADD.FTZ R230, R3, R230 ;  /* 0x000000e603e67221 */ /* 0x004fc60000010000 */
[----:B------:R-:W1:Y:S01]  /*12330*/  SHFL.BFLY PT, R8, R231, 0x1, 0x1f ;  /* 0x0c201f00e7087f89 */ /* 0x000e6200000e0000 */
[----:B---3--:R-:W-:-:S03]  /*12340*/  SHF.R.S32.HI R5, RZ, 0x1f, R6 ;  /* 0x0000001fff057819 */ /* 0x008fc60000011406 */
[----:B------:R-:W2:Y:S01]  /*12350*/  SHFL.BFLY PT, R7, R230, 0x1, 0x1f ;  /* 0x0c201f00e6077f89 */ /* 0x000ea200000e0000 */
[CC--:B------:R-:W-:Y:S02]  /*12360*/  LEA.HI R4, R5.reuse, R6.reuse, RZ, 0x2 ;  /* 0x0000000605047211 */ /* 0x0c0fe400078f10ff */
[----:B------:R-:W-:Y:S02]  /*12370*/  LEA.HI R5, R5, R6, RZ, 0x5 ;  /* 0x0000000605057211 */ /* 0x000fe400078f28ff */
[----:B------:R-:W-:Y:S02]  /*12380*/  SHF.R.S32.HI R3, RZ, 0x2, R4 ;  /* 0x00000002ff037819 */ /* 0x000fe40000011404 */
[----:B------:R-:W-:Y:S02]  /*12390*/  LOP3.LUT R14, R4, 0xfffffffc, RZ, 0xc0, !PT ;  /* 0xfffffffc040e7812 */ /* 0x000fe400078ec0ff */
[----:B------:R-:W-:-:S03]  /*123a0*/  SHF.R.S32.HI R9, RZ, 0x1f, R3 ;  /* 0x0000001fff097819 */ /* 0x000fc60000011403 */
[----:B------:R-:W-:Y:S01]  /*123b0*/  IMAD.IADD R14, R6, 0x1, -R14 ;  /* 0x00000001060e7824 */ /* 0x000fe200078e0a0e */
[----:B------:R-:W-:-:S04]  /*123c0*/  LEA.HI R9, R9, R3, RZ, 0x3 ;  /* 0x0000000309097211 */ /* 0x000fc800078f18ff */
[----:B------:R-:W-:Y:S01]  /*123d0*/  LOP3.LUT R9, R9, 0xfffffff8, RZ, 0xc0, !PT ;  /* 0xfffffff809097812 */ /* 0x000fe200078ec0ff */
[----:B-1----:R-:W-:-:S03]  /*123e0*/  FADD.FTZ R8, R231, R8 ;  /* 0x00000008e7087221 */ /* 0x002fc60000010000 */
[----:B------:R-:W-:Y:S01]  /*123f0*/  IADD3 R12, R3, -R9, RZ ;  /* 0x80000009030c7210 */ /* 0x000fe20007ffe0ff */
[----:B--2---:R-:W-:Y:S01]  /*12400*/  FADD.FTZ R7, R230, R7 ;  /* 0x00000007e6077221 */ /* 0x004fe20000010000 */
[----:B------:R-:W-:Y:S02]  /*12410*/  FSETP.NE.FTZ.AND P4, PT, R8, RZ, PT ;  /* 0x000000ff0800720b */ /* 0x000fe40003f95000 */
[----:B------:R-:W-:Y:S02]  /*12420*/  LEA.HI R13, R12, R12, RZ, 0x1 ;  /* 0x0000000c0c0d7211 */ /* 0x000fe400078f08ff */
[----:B------:R-:W-:Y:S02]  /*12430*/  FSETP.NE.FTZ.AND P3, PT, R7, RZ, PT ;  /* 0x000000ff0700720b */ /* 0x000fe40003f75000 */
[----:B------:R-:W-:Y:S02]  /*12440*/  SHF.R.S32.HI R15, RZ, 0x1, R13 ;  /* 0x00000001ff0f7819 */ /* 0x000fe4000001140d */
[----:B------:R-:W-:-:S02]  /*12450*/  SHF.R.S32.HI R9, RZ, 0x5, R5 ;  /* 0x00000005ff097819 */ /* 0x000fc40000011405 */
[----:B------:R-:W-:Y:S01]  /*12460*/  LOP3.LUT R13, R13, 0x3fffffe, RZ, 0xc0, !PT ;  /* 0x03fffffe0d0d7812 */ /* 0x000fe200078ec0ff */
[C---:B------:R-:W-:Y:S01]  /*12470*/  IMAD.SHL.U32 R16, R15.reuse, 0x40, RZ ;  /* 0x000000400f107824 */ /* 0x040fe200078e00ff */
[----:B------:R-:W-:Y:S01]  /*12480*/  LOP3.LUT P0, RZ, R15, 0x2, RZ, 0xc0, !PT ;  /* 0x000000020fff7812 */ /* 0x000fe2000780c0ff */
[----:B------:R-:W1:Y:S01]  /*12490*/  @P4 MUFU.RCP R10, R8 ;  /* 0x00000008000a4308 */ /* 0x000e620000001000 */
[----:B------:R-:W-:Y:S01]  /*124a0*/  IADD3 R13, R12, -R13, RZ ;  /* 0x8000000d0c0d7210 */ /* 0x000fe20007ffe0ff */
[----:B------:R-:W-:Y:S01]  /*124b0*/  IMAD R14, R9, 0x100, R14 ;  /* 0x00000100090e7824 */ /* 0x000fe200078e020e */
[----:B------:R-:W-:Y:S01]  /*124c0*/  LOP3.LUT R16, R16, 0xc0, RZ, 0xc0, !PT ;  /* 0x000000c010107812 */ /* 0x000fe200078ec0ff */
[----:B------:R-:W2:Y:S01]  /*124d0*/  LDC.U8 R12, c[0x0][0x328] ;  /* 0x0000ca00ff0c7b82 */ /* 0x000ea20000000000 */
[----:B------:R-:W-:Y:S01]  /*124e0*/  LOP3.LUT R5, R5, 0xffffffe0, RZ, 0xc0, !PT ;  /* 0xffffffe005057812 */ /* 0x000fe200078ec0ff */
[----:B------:R-:W-:Y:S01]  /*124f0*/  IMAD R13, R13, 0x10, R14 ;  /* 0x000000100d0d7824 */ /* 0x000fe200078e020e */
[----:B------:R-:W-:Y:S01]  /*12500*/  LEA.HI R16, R16, R16, RZ, 0x1d ;  /* 0x0000001010107211 */ /* 0x000fe200078fe8ff */
[----:B------:R-:W3:Y:S01]  /*12510*/  @P3 MUFU.RCP R11, R7 ;  /* 0x00000007000b3308 */ /* 0x000ee20000001000 */
[----:B------:R-:W-:-:S02]  /*12520*/  LOP3.LUT R14, R15, 0x1, RZ, 0xc0, !PT ;  /* 0x000000010f0e7812 */ /* 0x000fc400078ec0ff */
[----:B------:R-:W-:Y:S02]  /*12530*/  LEA R13, R13, R16, 0x1 ;  /* 0x000000100d0d7211 */ /* 0x000fe400078e08ff */
[----:B------:R-:W-:Y:S01]  /*12540*/  ISETP.NE.U32.AND P1, PT, R14, 0x1, PT ;  /* 0x000000010e00780c */ /* 0x000fe20003f25070 */
[----:B------:R-:W-:Y:S01]  /*12550*/  IMAD.MOV.U32 R14, RZ, RZ, -0x10 ;  /* 0xfffffff0ff0e7424 */ /* 0x000fe200078e00ff */
[----:B------:R-:W-:Y:S01]  /*12560*/  SHF.L.U32 R13, R13, 0x1, RZ ;  /* 0x000000010d0d7819 */ /* 0x000fe200000006ff */
[C---:B-1----:R-:W-:Y:S01]  /*12570*/  FMUL.FTZ R144, R10.reuse, R144 ;  /* 0x000000900a907220 */ /* 0x042fe20000410000 */
[----:B------:R-:W1:Y:S01]  /*12580*/  @P4 MUFU.LG2 R22, R8 ;  /* 0x0000000800164308 */ /* 0x000e620000000c00 */
[----:B------:R-:W-:Y:S01]  /*12590*/  FMUL.FTZ R145, R10, R145 ;  /* 0x000000910a917220 */ /* 0x000fe20000410000 */
[----:B------:R-:W-:Y:S01]  /*125a0*/  SEL R15, R14, 0x10, !P1 ;  /* 0x000000100e0f7807 */ /* 0x000fe20004800000 */
[C---:B------:R-:W-:Y:S01]  /*125b0*/  FMUL.FTZ R140, R10.reuse, R140 ;  /* 0x0000008c0a8c7220 */ /* 0x040fe20000410000 */
[C---:B------:R-:W-:Y:S01]  /*125c0*/  IADD3 R14, R13.reuse, 0x20, RZ ;  /* 0x000000200d0e7810 */ /* 0x040fe20007ffe0ff */
[----:B------:R-:W-:Y:S01]  /*125d0*/  FMUL.FTZ R141, R10, R141 ;  /* 0x0000008d0a8d7220 */ /* 0x000fe20000410000 */
[----:B------:R-:W-:Y:S01]  /*125e0*/  @P0 IADD3 R14, R13, -0x20, RZ ;  /* 0xffffffe00d0e0810 */ /* 0x000fe20007ffe0ff */
[----:B---3--:R-:W-:Y:S01]  /*125f0*/  FMUL.FTZ R147, R11, R147 ;  /* 0x000000930b937220 */ /* 0x008fe20000410000 */
[----:B------:R-:W-:Y:S01]  /*12600*/  F2FP.BF16.PACK_AB R144, R145, R144 ;  /* 0x000000909190723e */ /* 0x000fe200000010ff */
[----:B------:R-:W-:Y:S01]  /*12610*/  FMUL.FTZ R146, R11, R146 ;  /* 0x000000920b927220 */ /* 0x000fe20000410000 */
[----:B------:R-:W-:Y:S01]  /*12620*/  F2FP.BF16.PACK_AB R140, R141, R140 ;  /* 0x0000008c8d8c723e */ /* 0x000fe200000010ff */
[C---:B------:R-:W-:Y:S01]  /*12630*/  FMUL.FTZ R143, R11.reuse, R143 ;  /* 0x0000008f0b8f7220 */ /* 0x040fe20000410000 */
[----:B--2---:R-:W-:Y:S01]  /*12640*/  ISETP.NE.AND P2, PT, R12, RZ, PT ;  /* 0x000000ff0c00720c */ /* 0x004fe20003f45270 */
[----:B------:R-:W-:Y:S01]  /*12650*/  FMUL.FTZ R142, R11, R142 ;  /* 0x0000008e0b8e7220 */ /* 0x000fe20000410000 */
[----:B------:R-:W-:Y:S01]  /*12660*/  F2FP.BF16.PACK_AB R146, R147, R146 ;  /* 0x000000929392723e */ /* 0x000fe200000010ff */
[C---:B------:R-:W-:Y:S01]  /*12670*/  FMUL.FTZ R136, R10.reuse, R136 ;  /* 0x000000880a887220 */ /* 0x040fe20000410000 */
[----:B------:R-:W-:Y:S01]  /*12680*/  STS [R13], R144 ;  /* 0x000000900d007388 */ /* 0x000fe20000000800 */
[C---:B------:R-:W-:Y:S01]  /*12690*/  FMUL.FTZ R137, R10.reuse, R137 ;  /* 0x000000890a897220 */ /* 0x040fe20000410000 */
[----:B------:R-:W-:Y:S01]  /*126a0*/  F2FP.BF16.PACK_AB R142, R143, R142 ;  /* 0x0000008e8f8e723e */ /* 0x000fe200000010ff */
[----:B------:R-:W-:Y:S01]  /*126b0*/  FMUL.FTZ R132, R10, R132 ;  /* 0x000000840a847220 */ /* 0x000fe20000410000 */
[----:B------:R-:W-:Y:S01]  /*126c0*/  STS [R13+0x200], R146 ;  /* 0x000200920d007388 */ /* 0x000fe20000000800 */
[----:B------:R-:W-:Y:S01]  /*126d0*/  FMUL.FTZ R139, R11, R139 ;  /* 0x0000008b0b8b7220 */ /* 0x000fe20000410000 */
[----:B------:R-:W-:Y:S01]  /*126e0*/  F2FP.BF16.PACK_AB R136, R137, R136 ;  /* 0x000000888988723e */ /* 0x000fe200000010ff */
[C---:B------:R-:W-:Y:S01]  /*126f0*/  FMUL.FTZ R138, R11.reuse, R138 ;  /* 0x0000008a0b8a7220 */ /* 0x040fe20000410000 */
[C---:B------:R-:W-:Y:S01]  /*12700*/  ISETP.NE.AND P1, PT, R214.reuse, -0x1, PT ;  /* 0xffffffffd600780c */ /* 0x040fe20003f25270 */
[----:B------:R-:W-:Y:S01]  /*12710*/  FMUL.FTZ R135, R11, R135 ;  /* 0x000000870b877220 */ /* 0x000fe20000410000 */
[----:B------:R-:W-:Y:S01]  /*12720*/  ISETP.NE.OR P0, PT, R214, -0x1, !P2 ;  /* 0xffffffffd600780c */ /* 0x000fe20005705670 */
[----:B------:R-:W-:Y:S01]  /*12730*/  FMUL.FTZ R10, R10, R133 ;  /* 0x000000850a0a7220 */ /* 0x000fe20000410000 */
[----:B------:R-:W-:Y:S01]  /*12740*/  F2FP.BF16.PACK_AB R138, R139, R138 ;  /* 0x0000008a8b8a723e */ /* 0x000fe200000010ff */
[----:B------:R-:W-:Y:S01]  /*12750*/  FMUL.FTZ R11, R11, R134 ;  /* 0x000000860b0b7220 */ /* 0x000fe20000410000 */
[----:B------:R-:W2:Y:S01]  /*12760*/  @P3 MUFU.LG2 R7, R7 ;  /* 0x0000000700073308 */ /* 0x000ea20000000c00 */
[----:B------:R-:W-:Y:S01]  /*12770*/  IMAD.IADD R16, R13, 0x1, R15 ;  /* 0x000000010d107824 */ /* 0x000fe200078e020f */
[----:B------:R-:W-:Y:S01]  /*12780*/  F2FP.BF16.PACK_AB R132, R10, R132 ;  /* 0x000000840a84723e */ /* 0x000fe200000010ff */
[----:B-1----:R-:W-:Y:S01]  /*12790*/  @P4 FMUL.FTZ R22, R22, 0.69314718246459960938 ;  /* 0x3f31721816164820 */ /* 0x002fe20000410000 */
[----:B------:R-:W-:Y:S01]  /*127a0*/  F2FP.BF16.PACK_AB R11, R135, R11 ;  /* 0x0000000b870b723e */ /* 0x000fe200000010ff */
[----:B------:R-:W1:Y:S01]  /*127b0*/  S2R R10, SR_CTAID.Z ;  /* 0x00000000000a7919 */ /* 0x000e620000002700 */
[----:B------:R-:W-:Y:S01]  /*127c0*/  IADD3 R15, R15, R14, RZ ;  /* 0x0000000e0f0f7210 */ /* 0x000fe20007ffe0ff */
[C---:B------:R-:W-:Y:S01]  /*127d0*/  @P1 IMAD.WIDE.U32 R24, R214.reuse, c[0x0][0x1e8], RZ ;  /* 0x00007a00d6181a25 */ /* 0x040fe200078e00ff */
[----:B------:R-:W-:Y:S01]  /*127e0*/  IADD3 R5, -R5, R6, RZ ;  /* 0x0000000605057210 */ /* 0x000fe20007ffe1ff */
[----:B------:R-:W-:Y:S01]  /*127f0*/  STS [R16], R140 ;  /* 0x0000008c10007388 */ /* 0x000fe20000000800 */
[----:B------:R-:W-:Y:S01]  /*12800*/  SHF.R.S32.HI R6, RZ, 0x1f, R9 ;  /* 0x0000001fff067819 */ /* 0x000fe20000011409 */
[----:B------:R-:W-:-:S02]  /*12810*/  @P1 IMAD R8, R214, c[0x0][0x1ec], R25 ;  /* 0x00007b00d6081a24 */ /* 0x000fc400078e0219 */
[----:B------:R-:W-:Y:S01]  /*12820*/  STS [R16+0x200], R142 ;  /* 0x0002008e10007388 */ /* 0x000fe20000000800 */
[----:B----4-:R-:W-:Y:S01]  /*12830*/  @!P0 IMAD R214, R20, c[0x0][0x214], RZ ;  /* 0x0000850014d68a24 */ /* 0x010fe200078e02ff */
[----:B------:R-:W-:Y:S01]  /*12840*/  LOP3.LUT P0, RZ, R5, 0x3, RZ, 0xc0, !PT ;  /* 0x0000000305ff7812 */ /* 0x000fe2000780c0ff */
[----:B------:R-:W-:Y:S01]  /*12850*/  @P1 IMAD.MOV.U32 R21, RZ, RZ, R24 ;  /* 0x000000ffff151224 */ /* 0x000fe200078e0018 */
[----:B------:R-:W-:Y:S01]  /*12860*/  STS [R14], R136 ;  /* 0x000000880e007388 */ /* 0x000fe20000000800 */
[----:B------:R-:W-:Y:S01]  /*12870*/  LEA.HI R6, R6, R9, RZ, 0x2 ;  /* 0x0000000906067211 */ /* 0x000fe200078f10ff */
[----:B------:R-:W-:Y:S02]  /*12880*/  @!P1 IMAD.WIDE.U32 R24, R20, c[0x0][0x1e0], RZ ;  /* 0x0000780014189a25 */ /* 0x000fe400078e00ff */
[----:B------:R-:W-:Y:S01]  /*12890*/  STS [R14+0x200], R138 ;  /* 0x0002008a0e007388 */ /* 0x000fe20000000800 */
[----:B------:R-:W-:Y:S01]  /*128a0*/  LOP3.LUT R6, R6, 0xfffffffc, RZ, 0xc0, !PT ;  /* 0xfffffffc06067812 */ /* 0x000fe200078ec0ff */
[----:B--2---:R-:W-:-:S02]  /*128b0*/  @P3 FMUL.FTZ R7, R7, 0.69314718246459960938 ;  /* 0x3f31721807073820 */ /* 0x004fc40000410000 */
[----:B------:R-:W-:Y:S01]  /*128c0*/  STS [R15], R132 ;  /* 0x000000840f007388 */ /* 0x000fe20000000800 */
[----:B------:R-:W-:Y:S02]  /*128d0*/  IMAD.MOV.U32 R5, RZ, RZ, 0x7f800000 ;  /* 0x7f800000ff057424 */ /* 0x000fe400078e00ff */
[----:B------:R-:W-:Y:S01]  /*128e0*/  IMAD.IADD R6, R9, 0x1, -R6 ;  /* 0x0000000109067824 */ /* 0x000fe200078e0a06 */
[----:B------:R2:W-:Y:S01]  /*128f0*/  STS [R15+0x200], R11 ;  /* 0x0002000b0f007388 */ /* 0x0005e20000000800 */
[----:B-1----:R-:W-:Y:S02]  /*12900*/  @P2 IMAD R214, R10, c[0x0][0x234], R214 ;  /* 0x00008d000ad62a24 */ /* 0x002fe400078e02d6 */
[----:B------:R-:W-:Y:S01]  /*12910*/  @!P1 IMAD.MOV.U32 R21, RZ, RZ, R24 ;  /* 0x000000ffff159224 */ /* 0x000fe200078e0018 */
[----:B------:R-:W-:Y:S01]  /*12920*/  BAR.SYNC.DEFER_BLOCKING 0x0 ;  /* 0x0000000000007b1d */ /* 0x000fe20000010000 */
[----:B------:R-:W-:Y:S01]  /*12930*/  @P4 FFMA.FTZ R5, R2, c[0x0][0x238], R22 ;  /* 0x00008e0002054a23 */ /* 0x000fe20000010016 */
[----:B------:R-:W-:-:S02]  /*12940*/  LEA R6, R6, R215, 0x4 ;  /* 0x000000d706067211 */ /* 0x000fc400078e20ff */
[----:B--2---:R-:W-:Y:S02]  /*12950*/  @!P1 SHF.R.S32.HI R11, RZ, 0x1f, R20 ;  /* 0x0000001fff0b9819 */ /* 0x004fe40000011414 */
[----:B------:R1:W2:Y:S03]  /*12960*/  LDS.128 R12, [R217] ;  /* 0x00000000d90c7984 */ /* 0x0002a60000000c00 */
[----:B------:R-:W-:Y:S01]  /*12970*/  @!P1 IMAD R11, R11, c[0x0][0x1e0], RZ ;  /* 0x000078000b0b9a24 */ /* 0x000fe200078e02ff */
[----:B------:R1:W3:Y:S03]  /*12980*/  LDS.128 R16, [R217+0x800] ;  /* 0x00080000d9107984 */ /* 0x0002e60000000c00 */
[C---:B------:R-:W-:Y:S02]  /*12990*/  @!P1 IMAD R11, R20.reuse, c[0x0][0x1e4], R11 ;  /* 0x00007900140b9a24 */ /* 0x040fe400078e020b */
[----:B------:R-:W-:-:S03]  /*129a0*/  @!P2 IMAD R20, R20, c[0x0][0x1c0], R10 ;  /* 0x000070001414aa24 */ /* 0x000fc600078e020a */
[----:B------:R-:W-:Y:S01]  /*129b0*/  @!P1 IADD3 R8, R25, R11, RZ ;  /* 0x0000000b19089210 */ /* 0x000fe20007ffe0ff */
[----:B------:R-:W-:Y:S01]  /*129c0*/  @!P2 IMAD R214, R20, c[0x0][0x214], RZ ;  /* 0x0000850014d6aa24 */ /* 0x000fe200078e02ff */
[----:B------:R-:W-:Y:S01]  /*129d0*/  MOV R11, 0x7f800000 ;  /* 0x7f800000000b7802 */ /* 0x000fe20000000f00 */
[----:B------:R-:W-:Y:S01]  /*129e0*/  @P3 FFMA.FTZ R11, R0, c[0x0][0x238], R7 ;  /* 0x00008e00000b3a23 */ /* 0x000fe20000010007 */
[----:B------:R-:W-:Y:S05]  /*129f0*/  @P0 BRA `(.L_x_735) ;  /* 0x000000d000000947 */ /* 0x000fea0003800000 */
[----:B------:R-:W4:Y:S01]  /*12a00*/  S2R R9, SR_CTAID.X ;  /* 0x0000000000097919 */ /* 0x000f220000002500 */
[----:B------:R-:W-:Y:S01]  /*12a10*/  IADD3 R7, R6, 0x8, RZ ;  /* 0x0000000806077810 */ /* 0x000fe20007ffe0ff */
[C---:B----4-:R-:W-:Y:S02]  /*12a20*/  IMAD R214, R9.reuse, 0x40, R214 ;  /* 0x0000004009d67824 */ /* 0x050fe400078e02d6 */
[----:B------:R-:W-:-:S03]  /*12a30*/  IMAD R9, R9, -0x40, R218 ;  /* 0xffffffc009097824 */ /* 0x000fc600078e02da */
[----:B------:R-:W-:Y:S02]  /*12a40*/  SHF.R.S32.HI R2, RZ, 0x1f, R214 ;  /* 0x0000001fff027819 */ /* 0x000fe400000114d6 */
[C---:B------:R-:W-:Y:S02]  /*12a50*/  IADD3 R0, P0, R6.reuse, R214, RZ ;  /* 0x000000d606007210 */ /* 0x040fe40007f1e0ff */
[CC--:B------:R-:W-:Y:S02]  /*12a60*/  ISETP.GE.AND P2, PT, R6.reuse, R9.reuse, PT ;  /* 0x000000090600720c */ /* 0x0c0fe40003f46270 */
[----:B------:R-:W-:Y:S02]  /*12a70*/  ISETP.GE.AND P1, PT, R7, R9, PT ;  /* 0x000000090700720c */ /* 0x000fe40003f26270 */
[----:B------:R-:W-:Y:S02]  /*12a80*/  LEA.HI.X.SX32 R2, R6, R2, 0x1, P0 ;  /* 0x0000000206027211 */ /* 0x000fe400000f0eff */
[----:B------:R-:W-:-:S04]  /*12a90*/  LEA R6, P0, R0, c[0x0][0x200], 0x2 ;  /* 0x0000800000067a11 */ /* 0x000fc800078010ff */
[----:B------:R-:W-:-:S05]  /*12aa0*/  LEA.HI.X R7, R0, c[0x0][0x204], R2, 0x2, P0 ;  /* 0x0000810000077a11 */ /* 0x000fca00000f1402 */
[----:B------:R4:W-:Y:S04]  /*12ab0*/  @!P2 STG.E [R6.64], R5 ;  /* 0x000000050600a986 */ /* 0x0009e8000c101906 */
[----:B------:R4:W-:Y:S02]  /*12ac0*/  @!P1 STG.E [R6.64+0x20], R11 ;  /* 0x0000200b06009986 */ /* 0x0009e4000c101906 */
.L_x_735:
[----:B------:R-:W-:Y:S05]  /*12ad0*/  BSYNC B0 ;  /* 0x0000000000007941 */ /* 0x000fea0003800000 */
.L_x_734:
[----:B----4-:R-:W4:Y:S01]  /*12ae0*/  S2R R6, SR_CTAID.X ;  /* 0x0000000000067919 */ /* 0x010f220000002500 */
[----:B------:R-:W-:Y:S01]  /*12af0*/  ISETP.GE.AND P0, PT, R220, c[0x0][0x220], PT ;  /* 0x00008800dc007a0c */ /* 0x000fe20003f06270 */
[----:B------:R-:W-:Y:S01]  /*12b00*/  BSSY B0, `(.L_x_736) ;  /* 0x0000018000007945 */ /* 0x000fe20003800000 */
[----:B------:R-:W-:-:S05]  /*12b10*/  SHF.R.S32.HI R2, RZ, 0x1f, R10 ;  /* 0x0000001fff027819 */ /* 0x000fca000001140a */
[----:B------:R-:W-:-:S04]  /*12b20*/  IMAD R2, R2, c[0x0][0x1f0], RZ ;  /* 0x00007c0002027a24 */ /* 0x000fc800078e02ff */
[----:B------:R-:W-:Y:S01]  /*12b30*/  IMAD R2, R10, c[0x0][0x1f4], R2 ;  /* 0x00007d000a027a24 */ /* 0x000fe200078e0202 */
[----:B----4-:R-:W-:-:S04]  /*12b40*/  SHF.L.U32 R5, R6, 0x6, RZ ;  /* 0x0000000606057819 */ /* 0x010fc800000006ff */
[----:B------:R-:W-:Y:S01]  /*12b50*/  SHF.R.S32.HI R0, RZ, 0x1f, R5 ;  /* 0x0000001fff007819 */ /* 0x000fe20000011405 */
[----:B------:R-:W-:-:S04]  /*12b60*/  IMAD.WIDE.U32 R22, R5, c[0x0][0x1e8], R220 ;  /* 0x00007a0005167a25 */ /* 0x000fc800078e00dc */
[----:B------:R-:W-:Y:S01]  /*12b70*/  IMAD R0, R0, c[0x0][0x1e8], RZ ;  /* 0x00007a0000007a24 */ /* 0x000fe200078e02ff */
[----:B------:R-:W-:-:S03]  /*12b80*/  IADD3 R20, P1, R21, R22, RZ ;  /* 0x0000001615147210 */ /* 0x000fc60007f3e0ff */
[C---:B------:R-:W-:Y:S01]  /*12b90*/  IMAD R0, R5.reuse, c[0x0][0x1ec], R0 ;  /* 0x00007b0005007a24 */ /* 0x040fe200078e0200 */
[----:B------:R-:W-:-:S04]  /*12ba0*/  IADD3 R5, -R5, R218, RZ ;  /* 0x000000da05057210 */ /* 0x000fc80007ffe1ff */
[----:B------:R-:W-:Y:S02]  /*12bb0*/  IADD3.X R21, R8, R23, R0, P1, !PT ;  /* 0x0000001708157210 */ /* 0x000fe40000ffe400 */
[----:B------:R-:W-:-:S03]  /*12bc0*/  ISETP.GE.OR P1, PT, R3, R5, P0 ;  /* 0x000000050300720c */ /* 0x000fc60000726670 */
[----:B------:R-:W-:-:S05]  /*12bd0*/  IMAD.WIDE.U32 R20, R10, c[0x0][0x1f0], R20 ;  /* 0x00007c000a147a25 */ /* 0x000fca00078e0014 */
[----:B------:R-:W-:-:S05]  /*12be0*/  IADD3 R9, R2, R21, RZ ;  /* 0x0000001502097210 */ /* 0x000fca0007ffe0ff */
        /* <DEDUP_REMOVED lines=8> */
[----:B--2---:R2:W-:Y:S02]  /*12c70*/  STG.E.128 [R22.64], R12 ;  /* 0x0000000c16007986 */ /* 0x0045e4000c101d06 */
.L_x_737:
[----:B------:R-:W-:Y:S05]  /*12c80*/  BSYNC B0 ;  /* 0x0000000000007941 */ /* 0x000fea0003800000 */
.L_x_736:
[----:B------:R-:W-:Y:S01]  /*12c90*/  IMAD R6, R6, -0x40, R218 ;  /* 0xffffffc006067824 */ /* 0x000fe200078e02da */
[----:B------:R-:W-:-:S04]  /*12ca0*/  LEA.HI.SX32 R4, R4, 0x20, 0x1e ;  /* 0x0000002004047811 */ /* 0x000fc800078ff2ff */
[----:B------:R-:W-:-:S13]  /*12cb0*/  ISETP.GE.OR P0, PT, R4, R6, P0 ;  /* 0x000000060400720c */ /* 0x000fda0000706670 */
[----:B------:R-:W-:Y:S05]  /*12cc0*/  @P0 EXIT ;  /* 0x000000000000094d */ /* 0x000fea0003800000 */
[----:B------:R-:W-:Y:S01]  /*12cd0*/  IADD3 R3, P0, R3, 0x20, RZ ;  /* 0x0000002003037810 */ /* 0x000fe20007f1e0ff */
[----:B------:R-:W-:Y:S01]  /*12ce0*/  IMAD.MOV.U32 R4, RZ, RZ, R20 ;  /* 0x000000ffff047224 */ /* 0x000fe200078e0014 */
[----:B------:R-:W-:-:S03]  /*12cf0*/  MOV R5, R9 ;  /* 0x0000000900057202 */ /* 0x000fc60000000f00 */
[----:B------:R-:W-:Y:S02]  /*12d00*/  IMAD.X R0, RZ, RZ, R225, P0 ;  /* 0x000000ffff007224 */ /* 0x000fe400000e06e1 */
[----:B------:R-:W-:-:S04]  /*12d10*/  IMAD.WIDE.U32 R4, R3, c[0x0][0x1e8], R4 ;  /* 0x00007a0003047a25 */ /* 0x000fc800078e0004 */
[----:B------:R-:W-:Y:S01]  /*12d20*/  IMAD R0, R0, c[0x0][0x1e8], RZ ;  /* 0x00007a0000007a24 */ /* 0x000fe200078e02ff */
[----:B------:R-:W-:-:S03]  /*12d30*/  LEA R2, P0, R4, c[0x0][0x1d0], 0x1 ;  /* 0x0000740004027a11 */ /* 0x000fc600078008ff */
[----:B------:R-:W-:-:S05]  /*12d40*/  IMAD R0, R3, c[0x0][0x1ec], R0 ;  /* 0x00007b0003007a24 */ /* 0x000fca00078e0200 */
[----:B------:R-:W-:-:S04]  /*12d50*/  IADD3 R0, R0, R5, RZ ;  /* 0x0000000500007210 */ /* 0x000fc80007ffe0ff */
[----:B------:R-:W-:-:S05]  /*12d60*/  LEA.HI.X R3, R4, c[0x0][0x1d4], R0, 0x1, P0 ;  /* 0x0000750004037a11 */ /* 0x000fca00000f0c00 */
[----:B---3--:R-:W-:Y:S01]  /*12d70*/  STG.E.128 [R2.64], R16 ;  /* 0x0000001002007986 */ /* 0x008fe2000c101d06 */
[----:B------:R-:W-:Y:S05]  /*12d80*/  EXIT ;  /* 0x000000000000794d */ /* 0x000fea0003800000 */
.L_x_738:
        /* <DEDUP_REMOVED lines=15> */
.L_x_5190:


//--------------------- .text._ZN5flash24flash_fwd_splitkv_kernelI23Flash_fwd_kernel_traitsILi32ELi64ELi256ELi4ELb0ELb0EN7cutlass10bfloat16_tE19Flash_kernel_traitsILi32ELi64ELi256ELi4ES3_EELb1ELb0ELb0ELb0ELb0ELb1ELb0ELb0EEEvNS_16Flash_fwd_paramsE --------------------------
	.section	.text._ZN5flash24flash_fwd_splitkv_kernelI23Flash_fwd_kernel_traitsILi32ELi64ELi256ELi4ELb0ELb0EN7cutlass10bfloat16_tE19Flash_kernel_traitsILi32ELi64ELi256ELi4ES3_EELb1ELb0ELb0ELb0ELb0ELb1ELb0ELb0EEEvNS_16Flash_fwd_paramsE,"ax",@progbits
	.sectioninfo	@"SHI_REGISTERS=253"
	.align	128
        .global         _ZN5flash24flash_fwd_splitkv_kernelI23Flash_fwd_kernel_traitsILi32ELi64ELi256ELi4ELb0ELb0EN7cutlass10bfloat16_tE19Flash_kernel_traitsILi32ELi64ELi256ELi4ES3_EELb1ELb0ELb0ELb0ELb0ELb1ELb0ELb0EEEvNS_16Flash_fwd_paramsE
        .type           _ZN5flash24flash_fwd_splitkv_kernelI23Flash_fwd_kernel_traitsILi32ELi64ELi256ELi4ELb0ELb0EN7cutlass10bfloat16_tE19Flash_kernel_traitsILi32ELi64ELi256ELi4ES3_EELb1ELb0ELb0ELb0ELb0ELb1ELb0ELb0EEEvNS_16Flash_fwd_paramsE,@function
        .size           _ZN5flash24flash_fwd_splitkv_kernelI23Flash_fwd_kernel_traitsILi32ELi64ELi256ELi4ELb0ELb0EN7cutlass10bfloat16_tE19Flash_kernel_traitsILi32ELi64ELi256ELi4ES3_EELb1ELb0ELb0ELb0ELb0ELb1ELb0ELb0EEEvNS_16Flash_fwd_paramsE,(.L_x_5191 - _ZN5flash24flash_fwd_splitkv_kernelI23Flash_fwd_kernel_traitsILi32ELi64ELi256ELi4ELb0ELb0EN7cutlass10bfloat16_tE19Flash_kernel_traitsILi32ELi64ELi256ELi4ES3_EELb1ELb0ELb0ELb0ELb0ELb1ELb0ELb0EEEvNS_16Flash_fwd_paramsE)
        .other          _ZN5flash24flash_fwd_splitkv_kernelI23Flash_fwd_kernel_traitsILi32ELi64ELi256ELi4ELb0ELb0EN7cutlass10bfloat16_tE19Flash_kernel_traitsILi32ELi64ELi256ELi4ES3_EELb1ELb0ELb0ELb0ELb0ELb1ELb0ELb0EEEvNS_16Flash_fwd_paramsE,@"STO_CUDA_ENTRY STV_DEFAULT"
_ZN5flash24flash_fwd_splitkv_kernelI23Flash_fwd_kernel_traitsILi32ELi64ELi256ELi4ELb0ELb0EN7cutlass10bfloat16_tE19Flash_kernel_traitsILi32ELi64ELi256ELi4ES3_EELb1ELb0ELb0ELb0ELb0ELb1ELb0ELb0EEEvNS_16Flash_fwd_paramsE:
.text._ZN5flash24flash_fwd_splitkv_kernelI23Flash_fwd_kernel_traitsILi32ELi64ELi256ELi4ELb0ELb0EN7cutlass10bfloat16_tE19Flash_kernel_traitsILi32ELi64ELi256ELi4ES3_EELb1ELb0ELb0ELb0ELb0ELb1ELb0ELb0EEEvNS_16Flash_fwd_paramsE:
        /* <DEDUP_REMOVED lines=23> */
[----:B------:R-:W-:-:S04]  /*0170*/  ISETP.NE.U32.AND P0, PT, RZ, c[0x0][0x248], PT ;  /* 0x00009200ff007a0c */ /* 0x000fc80003f05070 */
[----:B------:R-:W-:Y:S01]  /*0180*/  ISETP.NE.AND.EX P0, PT, RZ, c[0x0][0x24c], PT, P0 ;  /* 0x00009300ff007a0c */ /* 0x000fe20003f05300 */
[----:B----4-:R-:W4:Y:S01]  /*0190*/  S2R R8, SR_CTAID.Z ;  /* 0x0000000000087919 */ /* 0x010f220000002700 */
[----:B--2---:R-:W-:Y:S02]  /*01a0*/  @P2 IMAD.IADD R172, R172, 0x1, -R168 ;  /* 0x00000001acac2824 */ /* 0x004fe400078e0aa8 */
[----:B------:R-:W-:-:S09]  /*01b0*/  @!P2 IMAD.MOV.U32 R172, RZ, RZ, c[0x0][0x214] ;  /* 0x00008500ffaca624 */ /* 0x000fd200078e00ff */
[----:B------:R-:W-:Y:S05]  /*01c0*/  @!P0 BRA `(.L_x_739) ;  /* 0x0000004000008947 */ /* 0x000fea0003800000 */
[----:B-1-34-:R-:W2:Y:S02]  /*01d0*/  @P3 LDG.E R3, [R12.64+0x4] ;  /* 0x0000040a0c033981 */ /* 0x01aea4000c1e1900 */
[----:B--2--5:R-:W-:-:S06]  /*01e0*/  @P3 IADD3 R3, R3, -R5, RZ ;  /* 0x8000000503033210 */ /* 0x024fcc0007ffe0ff */
[----:B------:R1:W5:Y:S01]  /*01f0*/  @!P3 LDG.E R3, [R12.64] ;  /* 0x0000000a0c03b981 */ /* 0x000362000c1e1900 */
[----:B------:R-:W-:Y:S05]  /*0200*/  BRA `(.L_x_740) ;  /* 0x0000001000007947 */ /* 0x000fea0003800000 */
.L_x_739:
[----:B-1-34-:R-:W-:Y:S02]  /*0210*/  MOV R3, c[0x0][0x218] ;  /* 0x0000860000037a02 */ /* 0x01afe40000000f00 */
.L_x_740:
[----:B------:R-:W-:-:S04]  /*0220*/  ISETP.NE.U32.AND P2, PT, RZ, c[0x0][0x258], PT ;  /* 0x00009600ff007a0c */ /* 0x000fc80003f45070 */
[----:B------:R-:W-:-:S13]  /*0230*/  ISETP.NE.AND.EX P2, PT, RZ, c[0x0][0x25c], PT, P2 ;  /* 0x00009700ff007a0c */ /* 0x000fda0003f45320 */
[----:B------:R-:W-:-:S06]  /*0240*/  @P2 IMAD.WIDE R42, R4, R2, c[0x0][0x258] ;  /* 0x00009600042a2625 */ /* 0x000fcc00078e0202 */
        /* <DEDUP_REMOVED lines=13> */
[----:B-1----:R-:W1:Y:S01]  /*0320*/  S2R R12, SR_TID.X ;  /* 0x00000000000c7919 */ /* 0x002e620000002100 */
        /* <DEDUP_REMOVED lines=58> */
.L_x_743:
[----:B------:R-:W-:Y:S05]  /*06d0*/  BSYNC B0 ;  /* 0x0000000000007941 */ /* 0x000fea0003800000 */
.L_x_742:
        /* <DEDUP_REMOVED lines=16> */
.L_x_745:
[----:B------:R-:W-:Y:S05]  /*07e0*/  BSYNC B0 ;  /* 0x0000000000007941 */ /* 0x000fea0003800000 */
.L_x_744:
        /* <DEDUP_REMOVED lines=13> */
.L_x_741:
[----:B-1----:R-:W-:Y:S01]  /*08c0*/  ISETP.NE.U32.AND P0, PT, RZ, c[0x0][0x2b8], PT ;  /* 0x0000ae00ff007a0c */ /* 0x002fe20003f05070 */
[----:B------:R-:W-:Y:S01]  /*08d0*/  IMAD.MOV.U32 R0, RZ, RZ, R4 ;  /* 0x000000ffff007224 */ /* 0x000fe200078e0004 */
[----:B------:R-:W-:Y:S02]  /*08e0*/  ISETP.NE.U32.AND P1, PT, RZ, c[0x0][0x2c0], PT ;  /* 0x0000b000ff007a0c */ /* 0x000fe40003f25070 */
[----:B------:R-:W-:Y:S02]  /*08f0*/  ISETP.NE.AND.EX P0, PT, RZ, c[0x0][0x2bc], PT, P0 ;  /* 0x0000af00ff007a0c */ /* 0x000fe40003f05300 */
[----:B------:R-:W-:-:S11]  /*0900*/  ISETP.NE.AND.EX P1, PT, RZ, c[0x0][0x2c4], PT, P1 ;  /* 0x0000b100ff007a0c */ /* 0x000fd60003f25310 */
[----:B------:R-:W-:-:S05]  /*0910*/  @P0 IMAD.WIDE R2, R4, R2, c[0x0][0x2b8] ;  /* 0x0000ae0004020625 */ /* 0x000fca00078e0202 */
[----:B------:R1:W5:Y:S01]  /*0920*/  @P0 LDG.E R0, [R2.64] ;  /* 0x0000000a02000981 */ /* 0x000362000c1e1900 */
[----:B------:R-:W-:Y:S01]  /*0930*/  @P1 IMAD.WIDE.U32 R14, R4, c[0x0][0x2c8], RZ ;  /* 0x0000b200040e1a25 */ /* 0x000fe200078e00ff */
[----:B------:R-:W-:Y:S01]  /*0940*/  CS2R R178, SRZ ;  /* 0x0000000000b27805 */ /* 0x000fe2000001ff00 */
[----:B------:R-:W-:Y:S02]  /*0950*/  PLOP3.LUT P6, PT, PT, PT, PT, 0x8, 0x0 ;  /* 0x000000000000781c */ /* 0x000fe40003fce170 */
[----:B------:R-:W-:Y:S02]  /*0960*/  IABS R39, c[0x0][0x2d0] ;  /* 0x0000b40000277a13 */ /* 0x000fe40000000000 */
[----:B------:R-:W-:Y:S02]  /*0970*/  @P1 LEA R178, P0, R14, c[0x0][0x2c0], 0x2 ;  /* 0x0000b0000eb21a11 */ /* 0x000fe400078010ff */
[----:B-1----:R-:W-:-:S05]  /*0980*/  @P1 SHF.R.S32.HI R2, RZ, 0x1f, R4 ;  /* 0x0000001fff021819 */ /* 0x002fca0000011404 */
[----:B------:R-:W-:-:S04]  /*0990*/  @P1 IMAD R2, R2, c[0x0][0x2c8], RZ ;  /* 0x0000b20002021a24 */ /* 0x000fc800078e02ff */
[----:B------:R-:W-:-:S04]  /*09a0*/  @P1 IMAD R2, R4, c[0x0][0x2cc], R2 ;  /* 0x0000b30004021a24 */ /* 0x000fc800078e0202 */
[----:B------:R-:W-:-:S05]  /*09b0*/  @P1 IMAD.IADD R2, R15, 0x1, R2 ;  /* 0x000000010f021824 */ /* 0x000fca00078e0202 */
[----:B------:R-:W-:-:S04]  /*09c0*/  @P1 SHF.L.U64.HI R2, R14, 0x2, R2 ;  /* 0x000000020e021819 */ /* 0x000fc80000010202 */
[----:B------:R-:W-:Y:S02]  /*09d0*/  @P1 IADD3.X R179, R2, c[0x0][0x2c4], RZ, P0, !PT ;  /* 0x0000b10002b31a10 */ /* 0x000fe400007fe4ff */
[----:B------:R-:W-:-:S04]  /*09e0*/  @P1 ISETP.NE.U32.AND P0, PT, R178, RZ, PT ;  /* 0x000000ffb200120c */ /* 0x000fc80003f05070 */
[----:B------:R-:W-:-:S13]  /*09f0*/  @P1 ISETP.NE.AND.EX P6, PT, R179, RZ, PT, P0 ;  /* 0x000000ffb300120c */ /* 0x000fda0003fc5300 */
[----:B------:R-:W-:Y:S05]  /*0a00*/  @!P6 BRA `(.L_x_746) ;  /* 0x000004a00000e947 */ /* 0x000fea0003800000 */
[----:B------:R-:W1:Y:S01]  /*0a10*/  I2F.RP R6, R39 ;  /* 0x0000002700067306 */ /* 0x000e620000209400 */
[----:B------:R-:W-:-:S04]  /*0a20*/  LEA R40, R37, 0xffffff00, 0x8 ;  /* 0xffffff0025287811 */ /* 0x000fc800078e40ff */
[----:B-----5:R-:W-:-:S03]  /*0a30*/  IABS R0, R40 ;  /* 0x0000002800007213 */ /* 0x020fc60000000000 */
[----:B-1----:R-:W1:Y:S02]  /*0a40*/  MUFU.RCP R6, R6 ;  /* 0x0000000600067308 */ /* 0x002e640000001000 */
[----:B-1----:R-:W-:-:S06]  /*0a50*/  IADD3 R6, R6, 0xffffffe, RZ ;  /* 0x0ffffffe06067810 */ /* 0x002fcc0007ffe0ff */
[----:B------:R-:W1:Y:S02]  /*0a60*/  F2I.FTZ.U32.TRUNC.NTZ R7, R6 ;  /* 0x0000000600077305 */ /* 0x000e64000021f000 */
[----:B-1----:R-:W-:Y:S02]  /*0a70*/  IMAD.MOV R2, RZ, RZ, -R7 ;  /* 0x000000ffff027224 */ /* 0x002fe400078e0a07 */
        /* <DEDUP_REMOVED lines=24> */
[----:B------:R-:W-:Y:S01]  /*0c00*/  SHF.R.S32.HI R2, RZ, 0x1f, R40 ;  /* 0x0000001fff027819 */ /* 0x000fe20000011428 */
        /* <DEDUP_REMOVED lines=17> */
[----:B------:R-:W-:Y:S01]  /*0d20*/  ISETP.GE.AND P0, PT, R0, RZ, PT ;  /* 0x000000ff0000720c */ /* 0x000fe20003f06270 */
[----:B------:R-:W-:-:S04]  /*0d30*/  IMAD R0, R2, c[0x0][0x198], RZ ;  /* 0x0000660002007a24 */ /* 0x000fc800078e02ff */
[----:B------:R-:W-:Y:S02]  /*0d40*/  IMAD R0, R40, c[0x0][0x19c], R0 ;  /* 0x0000670028007a24 */ /* 0x000fe400078e0200 */
[----:B------:R-:W-:Y:S02]  /*0d50*/  @P1 IADD3 R26, R26, 0x1, RZ ;  /* 0x000000011a1a1810 */ /* 0x000fe40007ffe0ff */
[----:B------:R-:W-:-:S04]  /*0d60*/  ISETP.NE.AND P1, PT, RZ, c[0x0][0x1c8], PT ;  /* 0x00007200ff007a0c */ /* 0x000fc80003f25270 */
[----:B------:R-:W-:-:S09]  /*0d70*/  @!P0 IMAD.MOV R26, RZ, RZ, -R26 ;  /* 0x000000ffff1a8224 */ /* 0x000fd200078e0a1a */
        /* <DEDUP_REMOVED lines=19> */
.L_x_746:
[----:B------:R-:W-:-:S13]  /*0eb0*/  ISETP.NE.AND P3, PT, R5, -0x1, PT ;  /* 0xffffffff0500780c */ /* 0x000fda0003f65270 */
[----:B------:R-:W-:-:S05]  /*0ec0*/  @P3 IADD3 R3, R6, R5, RZ ;  /* 0x0000000506033210 */ /* 0x000fca0007ffe0ff */
[----:B------:R-:W-:-:S04]  /*0ed0*/  @P3 IMAD.WIDE.U32 R14, R3, c[0x0][0x198], RZ ;  /* 0x00006600030e3a25 */ /* 0x000fc800078e00ff */
[----:B------:R-:W-:Y:S01]  /*0ee0*/  @P3 IMAD R3, R3, c[0x0][0x19c], R15 ;  /* 0x0000670003033a24 */ /* 0x000fe200078e020f */
[----:B------:R-:W-:Y:S01]  /*0ef0*/  @P3 MOV R9, R14 ;  /* 0x0000000e00093202 */ /* 0x000fe20000000f00 */
        /* <DEDUP_REMOVED lines=12> */
.L_x_748:
[----:B------:R-:W-:Y:S02]  /*0fc0*/  IABS R11, c[0x0][0x1c8] ;  /* 0x00007200000b7a13 */ /* 0x000fe40000000000 */
[----:B------:R-:W-:Y:S02]  /*0fd0*/  LEA R40, R37, 0xffffff00, 0x8 ;  /* 0xffffff0025287811 */ /* 0x000fe400078e40ff */
[----:B------:R-:W1:Y:S01]  /*0fe0*/  I2F.RP R14, R11 ;  /* 0x0000000b000e7306 */ /* 0x000e620000209400 */
[----:B------:R-:W-:-:S05]  /*0ff0*/  @P3 IADD3 R5, R6, R5, RZ ;  /* 0x0000000506053210 */ /* 0x000fca0007ffe0ff */
[----:B------:R-:W-:-:S04]  /*1000*/  @P3 IMAD.WIDE.U32 R16, R5, c[0x0][0x1a0], RZ ;  /* 0x0000680005103a25 */ /* 0x000fc800078e00ff */
[----:B------:R-:W-:Y:S01]  /*1010*/  @P3 IMAD R5, R5, c[0x0][0x1a4], R17 ;  /* 0x0000690005053a24 */ /* 0x000fe200078e0211 */
        /* <DEDUP_REMOVED lines=8> */
[----:B------:R-:W-:-:S03]  /*10a0*/  MOV R7, R2 ;  /* 0x0000000200077202 */ /* 0x000fc60000000f00 */
[----:B------:R-:W-:Y:S02]  /*10b0*/  IMAD.MOV.U32 R15, RZ, RZ, R3 ;  /* 0x000000ffff0f7224 */ /* 0x000fe400078e0003 */
[----:B------:R-:W-:Y:S01]  /*10c0*/  IMAD.HI.U32 R26, R14, R7, RZ ;  /* 0x000000070e1a7227 */ /* 0x000fe200078e00ff */
[----:B------:R-:W-:-:S03]  /*10d0*/  MOV R14, R9 ;  /* 0x00000009000e7202 */ /* 0x000fc60000000f00 */
[----:B------:R-:W-:Y:S02]  /*10e0*/  IMAD.MOV R2, RZ, RZ, -R26 ;  /* 0x000000ffff027224 */ /* 0x000fe400078e0a1a */
[----:B------:R-:W-:-:S04]  /*10f0*/  IMAD.WIDE.U32 R14, R40, c[0x0][0x198], R14 ;  /* 0x00006600280e7a25 */ /* 0x000fc800078e000e */
        /* <DEDUP_REMOVED lines=8> */
[----:B------:R-:W-:-:S05]  /*1180*/  SHF.R.S32.HI R2, RZ, 0x1f, R40 ;  /* 0x0000001fff027819 */ /* 0x000fca0000011428 */
[----:B------:R-:W-:Y:S01]  /*1190*/  @P2 IADD3 R26, R26, 0x1, RZ ;  /* 0x000000011a1a2810 */ /* 0x000fe20007ffe0ff */
[----:B------:R-:W-:-:S04]  /*11a0*/  IMAD R7, R2, c[0x0][0x198], RZ ;  /* 0x0000660002077a24 */ /* 0x000fc800078e02ff */
[----:B------:R-:W-:Y:S02]  /*11b0*/  IMAD R7, R40, c[0x0][0x19c], R7 ;  /* 0x0000670028077a24 */ /* 0x000fe400078e0207 */
[----:B------:R-:W-:Y:S01]  /*11c0*/  @!P1 IMAD.MOV R26, RZ, RZ, -R26 ;  /* 0x000000ffff1a9224 */ /* 0x000fe200078e0a1a */
[----:B------:R-:W-:Y:S01]  /*11d0*/  @!P0 LOP3.LUT R26, RZ, c[0x0][0x1c8], RZ, 0x33, !PT ;  /* 0x00007200ff1a8a12 */ /* 0x000fe200078e33ff */
[----:B------:R-:W-:-:S03]  /*11e0*/  IMAD.IADD R15, R15, 0x1, R7 ;  /* 0x000000010f0f7824 */ /* 0x000fc600078e0207 */
[----:B------:R-:W-:Y:S01]  /*11f0*/  SHF.R.S32.HI R3, RZ, 0x1f, R26 ;  /* 0x0000001fff037819 */ /* 0x000fe2000001141a */
[----:B------:R-:W-:-:S04]  /*1200*/  IMAD.WIDE.U32 R14, R26, c[0x0][0x1b0], R14 ;  /* 0x00006c001a0e7a25 */ /* 0x000fc800078e000e */
[----:B------:R-:W-:Y:S01]  /*1210*/  IMAD R7, R3, c[0x0][0x1b0], RZ ;  /* 0x00006c0003077a24 */ /* 0x000fe200078e02ff */
[----:B------:R-:W-:-:S03]  /*1220*/  MOV R30, R14 ;  /* 0x0000000e001e7202 */ /* 0x000fc60000000f00 */
[----:B------:R-:W-:-:S04]  /*1230*/  IMAD R7, R26, c[0x0][0x1b4], R7 ;  /* 0x00006d001a077a24 */ /* 0x000fc800078e0207 */
        /* <DEDUP_REMOVED lines=13> */
.L_x_747:
        /* <DEDUP_REMOVED lines=43> */
[----:B------:R-:W-:Y:S01]  /*15c0*/  IADD3 R28, P0, R174, R28, RZ ;  /* 0x0000001cae1c7210 */ /* 0x000fe20007f1e0ff */
[----:B------:R-:W-:Y:S01]  /*15d0*/  IMAD.IADD R4, R12, 0x1, -R4 ;  /* 0x000000010c047824 */ /* 0x000fe200078e0a04 */
[----:B------:R-:W-:Y:S01]  /*15e0*/  IADD3 R30, P2, R174, R30, RZ ;  /* 0x0000001eae1e7210 */ /* 0x000fe20007f5e0ff */
[----:B------:R-:W-:Y:S01]  /*15f0*/  IMAD.WIDE.U32 R26, R26, c[0x0][0x1b8], R16 ;  /* 0x00006e001a1a7a25 */ /* 0x000fe200078e0010 */
[----:B------:R-:W-:-:S02]  /*1600*/  IADD3.X R2, R177, R2, RZ, P1, !PT ;  /* 0x00000002b1027210 */ /* 0x000fc40000ffe4ff */
[----:B------:R-:W-:Y:S01]  /*1610*/  LEA.HI R17, R4, R4, RZ, 0x1 ;  /* 0x0000000404117211 */ /* 0x000fe200078f08ff */
[C---:B------:R-:W-:Y:S01]  /*1620*/  IMAD.X R29, R175.reuse, 0x1, R9, P0 ;  /* 0x00000001af1d7824 */ /* 0x040fe200000e0609 */
[----:B------:R-:W-:Y:S01]  /*1630*/  LOP3.LUT R21, R0, 0xffffffe0, RZ, 0xc0, !PT ;  /* 0xffffffe000157812 */ /* 0x000fe200078ec0ff */
[----:B------:R-:W-:Y:S01]  /*1640*/  IMAD R171, R22, 0x8, R171 ;  /* 0x0000000816ab7824 */ /* 0x000fe200078e02ab */
[----:B------:R-:W-:Y:S01]  /*1650*/  SHF.R.S32.HI R20, RZ, 0x1, R17 ;  /* 0x00000001ff147819 */ /* 0x000fe20000011411 */
[----:B------:R-:W-:Y:S01]  /*1660*/  IMAD.X R31, R175, 0x1, R7, P2 ;  /* 0x00000001af1f7824 */ /* 0x000fe200010e0607 */
[----:B------:R-:W-:Y:S01]  /*1670*/  SHF.R.S32.HI R5, RZ, 0x1f, R17 ;  /* 0x0000001fff057819 */ /* 0x000fe20000011411 */
[----:B------:R-:W-:Y:S01]  /*1680*/  IMAD R2, R2, c[0x0][0x1a0], RZ ;  /* 0x0000680002027a24 */ /* 0x000fe200078e02ff */
[----:B------:R-:W-:Y:S01]  /*1690*/  LEA R171, R171, R13, 0x5 ;  /* 0x0000000dabab7211 */ /* 0x000fe200078e28ff */
[----:B------:R-:W-:Y:S01]  /*16a0*/  IMAD.IADD R27, R27, 0x1, R3 ;  /* 0x000000011b1b7824 */ /* 0x000fe200078e0203 */
[----:B------:R-:W-:Y:S01]  /*16b0*/  LEA.HI R5, R5, R20, RZ, 0x2 ;  /* 0x0000001405057211 */ /* 0x000fe200078f10ff */
[----:B------:R-:W-:Y:S01]  /*16c0*/  IMAD.WIDE.U32 R30, R176, c[0x0][0x198], R30 ;  /* 0x00006600b01e7a25 */ /* 0x000fe200078e001e */
[----:B------:R-:W-:-:S02]  /*16d0*/  SHF.L.U32 R171, R171, 0x1, RZ ;  /* 0x00000001abab7819 */ /* 0x000fc400000006ff */
[----:B------:R-:W-:Y:S01]  /*16e0*/  LOP3.LUT R5, R5, 0xfffffffc, RZ, 0xc0, !PT ;  /* 0xfffffffc05057812 */ /* 0x000fe200078ec0ff */
[----:B------:R-:W-:Y:S01]  /*16f0*/  IMAD R43, R40, c[0x0][0x1a4], R2 ;  /* 0x00006900282b7a24 */ /* 0x000fe200078e0202 */
[----:B------:R-:W-:Y:S01]  /*1700*/  MOV R54, R30 ;  /* 0x0000001e00367202 */ /* 0x000fe20000000f00 */
[----:B------:R-:W-:Y:S02]  /*1710*/  IMAD.MOV.U32 R0, RZ, RZ, 0x10 ;  /* 0x00000010ff007424 */ /* 0x000fe400078e00ff */
[----:B------:R-:W-:Y:S02]  /*1720*/  IMAD.IADD R20, R20, 0x1, -R5 ;  /* 0x0000000114147824 */ /* 0x000fe400078e0a05 */
[----:B------:R-:W-:Y:S02]  /*1730*/  IMAD.IADD R5, R172, 0x1, -R24 ;  /* 0x00000001ac057824 */ /* 0x000fe400078e0a18 */
[----:B------:R-:W-:Y:S01]  /*1740*/  IMAD.WIDE.U32 R8, R8, c[0x0][0x1a8], R28 ;  /* 0x00006a0008087a25 */ /* 0x000fe200078e001c */
[----:B------:R-:W-:-:S02]  /*1750*/  LOP3.LUT P1, RZ, R20, 0x2, RZ, 0xc0, !PT ;  /* 0x0000000214ff7812 */ /* 0x000fc4000782c0ff */
[----:B------:R-:W-:Y:S01]  /*1760*/  ISETP.GE.AND P0, PT, R176, R5, PT ;  /* 0x00000005b000720c */ /* 0x000fe20003f06270 */
[----:B------:R-:W-:Y:S01]  /*1770*/  IMAD.WIDE.U32 R40, R40, c[0x0][0x1a0], R26 ;  /* 0x0000680028287a25 */ /* 0x000fe200078e001a */
[----:B------:R-:W-:-:S03]  /*1780*/  SEL R3, R0, 0xfffffff0, !P1 ;  /* 0xfffffff000037807 */ /* 0x000fc60004800000 */
[----:B------:R-:W-:Y:S02]  /*1790*/  IMAD.IADD R53, R31, 0x1, R53 ;  /* 0x000000011f357824 */ /* 0x000fe400078e0235 */
[----:B------:R-:W-:Y:S02]  /*17a0*/  IMAD.IADD R21, R12, 0x1, -R21 ;  /* 0x000000010c157824 */ /* 0x000fe400078e0a15 */
[----:B------:R-:W-:Y:S02]  /*17b0*/  IMAD.IADD R7, R9, 0x1, R6 ;  /* 0x0000000109077824 */ /* 0x000fe400078e0206 */
[----:B------:R-:W-:Y:S02]  /*17c0*/  IMAD.IADD R43, R41, 0x1, R43 ;  /* 0x00000001292b7824 */ /* 0x000fe400078e022b */
        /* <DEDUP_REMOVED lines=17> */
.L_x_750:
[----:B------:R-:W-:Y:S05]  /*18e0*/  BSYNC B0 ;  /* 0x0000000000007941 */ /* 0x000fea0003800000 */
.L_x_749:
        /* <DEDUP_REMOVED lines=11> */
[----:B------:R-:W-:-:S04]  /*19a0*/  IMAD R5, R5, c[0x0][0x190], RZ ;  /* 0x0000640005057a24 */ /* 0x000fc800078e02ff */
[----:B------:R-:W-:Y:S01]  /*19b0*/  IMAD R5, R6, c[0x0][0x194], R5 ;  /* 0x0000650006057a24 */ /* 0x000fe200078e0205 */
[----:B------:R-:W-:-:S04]  /*19c0*/  LEA R6, P0, R8, c[0x0][0x160], 0x1 ;  /* 0x0000580008067a11 */ /* 0x000fc800078008ff */
[----:B------:R-:W-:-:S04]  /*19d0*/  IADD3 R5, R9, R5, RZ ;  /* 0x0000000509057210 */ /* 0x000fc80007ffe0ff */
[----:B------:R-:W-:-:S05]  /*19e0*/  LEA.HI.X R7, R8, c[0x0][0x164], R5, 0x1, P0 ;  /* 0x0000590008077a11 */ /* 0x000fca00000f0c05 */
[----:B------:R-:W-:Y:S01]  /*19f0*/  @!PT LDS RZ, [RZ] ;  /* 0x00000000fffff984 */ /* 0x000fe20000000800 */
[----:B------:R-:W-:Y:S01]  /*1a00*/  @!PT LDS RZ, [RZ] ;  /* 0x00000000fffff984 */ /* 0x000fe20000000800 */
[----:B------:R-:W-:Y:S01]  /*1a10*/  @!PT LDS RZ, [RZ] ;  /* 0x00000000fffff984 */ /* 0x000fe20000000800 */
[----:B------:R4:W-:Y:S02]  /*1a20*/  LDGSTS.E.BYPASS.LTC128B.128 [R171+0x800], [R6.64] ;  /* 0x0080000006ab7fae */ /* 0x0009e4000b901d4a */
.L_x_752:
[----:B------:R-:W-:Y:S05]  /*1a30*/  BSYNC B0 ;  /* 0x0000000000007941 */ /* 0x000fea0003800000 */
.L_x_751:
        /* <DEDUP_REMOVED lines=11> */
[----:B----4-:R-:W-:-:S04]  /*1af0*/  LEA R6, P0, R54, c[0x0][0x168], 0x1 ;  /* 0x00005a0036067a11 */ /* 0x010fc800078008ff */
[----:B------:R-:W-:-:S05]  /*1b00*/  LEA.HI.X R7, R54, c[0x0][0x16c], R53, 0x1, P0 ;  /* 0x00005b0036077a11 */ /* 0x000fca00000f0c35 */
[----:B------:R-:W-:Y:S01]  /*1b10*/  @!PT LDS RZ, [RZ] ;  /* 0x00000000fffff984 */ /* 0x000fe20000000800 */
[----:B------:R-:W-:Y:S01]  /*1b20*/  @!PT LDS RZ, [RZ] ;  /* 0x00000000fffff984 */ /* 0x000fe20000000800 */
[----:B------:R-:W-:Y:S01]  /*1b30*/  @!PT LDS RZ, [RZ] ;  /* 0x00000000fffff984 */ /* 0x000fe20000000800 */
[----:B------:R4:W-:Y:S04]  /*1b40*/  LDGSTS.E.BYPASS.LTC128B.128 [R171+0x1000], [R6.64] ;  /* 0x0100000006ab7fae */ /* 0x0009e8000b901d4a */
.L_x_754:
[----:B------:R-:W-:Y:S05]  /*1b50*/  BSYNC B0 ;  /* 0x0000000000007941 */ /* 0x000fea0003800000 */
.L_x_753:
[----:B------:R-:W-:Y:S01]  /*1b60*/  ISETP.GE.AND P0, PT, R2, R5, PT ;  /* 0x000000050200720c */ /* 0x000fe20003f06270 */
[----:B------:R-:W-:Y:S01]  /*1b70*/  UMOV UR9, 0x5 ;  /* 0x0000000500097882 */ /* 0x000fe20000000000 */
[----:B------:R-:W-:Y:S01]  /*1b80*/  BSSY B0, `(.L_x_755) ;  /* 0x0000010000007945 */ /* 0x000fe20003800000 */
[----:B------:R-:W-:Y:S02]  /*1b90*/  ULDC.64 UR6, c[0x0][0x198] ;  /* 0x0000660000067ab9 */ /* 0x000fe40000000a00 */
[----:B------:R-:W-:Y:S02]  /*1ba0*/  USHF.L.U64.HI UR7, UR6, UR9, UR7 ;  /* 0x0000000906077299 */ /* 0x000fe40008010207 */
[----:B------:R-:W-:-:S06]  /*1bb0*/  USHF.L.U32 UR8, UR6, 0x5, URZ ;  /* 0x0000000506087899 */ /* 0x000fcc000800063f */
[----:B------:R-:W-:Y:S05]  /*1bc0*/  @P0 BRA `(.L_x_756) ;  /* 0x000000b000000947 */ /* 0x000fea0003800000 */
[----:B------:R-:W-:-:S13]  /*1bd0*/  ISETP.GE.AND P0, PT, R174, c[0x0][0x220], PT ;  /* 0x00008800ae007a0c */ /* 0x000fda0003f06270 */
[----:B------:R1:W-:Y:S01]  /*1be0*/  @P0 STS.128 [R171+0x1800], RZ ;  /* 0x001800ffab000388 */ /* 0x0003e20000000c00 */
[----:B------:R-:W-:Y:S05]  /*1bf0*/  @P0 BRA `(.L_x_756) ;  /* 0x0000008000000947 */ /* 0x000fea0003800000 */
[----:B----4-:R-:W-:-:S04]  /*1c00*/  IADD3 R7, P0, R54, UR8, RZ ;  /* 0x0000000836077c10 */ /* 0x010fc8000ff1e0ff */
[----:B------:R-:W-:Y:S02]  /*1c10*/  IADD3.X R6, R53, UR7, RZ, P0, !PT ;  /* 0x0000000735067c10 */ /* 0x000fe400087fe4ff */
[----:B------:R-:W-:-:S04]  /*1c20*/  LEA R8, P0, R7, c[0x0][0x168], 0x1 ;  /* 0x00005a0007087a11 */ /* 0x000fc800078008ff */
[----:B------:R-:W-:-:S05]  /*1c30*/  LEA.HI.X R9, R7, c[0x0][0x16c], R6, 0x1, P0 ;  /* 0x00005b0007097a11 */ /* 0x000fca00000f0c06 */
[----:B------:R-:W-:Y:S01]  /*1c40*/  @!PT LDS RZ, [RZ] ;  /* 0x00000000fffff984 */ /* 0x000fe20000000800 */
[----:B------:R-:W-:Y:S01]  /*1c50*/  @!PT LDS RZ, [RZ] ;  /* 0x00000000fffff984 */ /* 0x000fe20000000800 */
[----:B------:R-:W-:Y:S01]  /*1c60*/  @!PT LDS RZ, [RZ] ;  /* 0x00000000fffff984 */ /* 0x000fe20000000800 */
[----:B------:R4:W-:Y:S04]  /*1c70*/  LDGSTS.E.BYPASS.LTC128B.128 [R171+0x1800], [R8.64] ;  /* 0x0180000008ab7fae */ /* 0x0009e8000b901d4a */
.L_x_756:
[----:B------:R-:W-:Y:S05]  /*1c80*/  BSYNC B0 ;  /* 0x0000000000007941 */ /* 0x000fea0003800000 */
.L_x_755:
[----:B------:R-:W-:Y:S01]  /*1c90*/  IADD3 R11, R176, 0x40, RZ ;  /* 0x00000040b00b7810 */ /* 0x000fe20007ffe0ff */
[----:B------:R-:W-:Y:S03]  /*1ca0*/  BSSY B0, `(.L_x_757) ;  /* 0x0000011000007945 */ /* 0x000fe60003800000 */
[----:B------:R-:W-:-:S13]  /*1cb0*/  ISETP.GE.AND P0, PT, R11, R5, PT ;  /* 0x000000050b00720c */ /* 0x000fda0003f06270 */
[----:B------:R-:W-:Y:S05]  /*1cc0*/  @P0 BRA `(.L_x_758) ;  /* 0x000000e000000947 */ /* 0x000fea0003800000 */
[----:B------:R-:W-:-:S13]  /*1cd0*/  ISETP.GE.AND P0, PT, R174, c[0x0][0x220], PT ;  /* 0x00008800ae007a0c */ /* 0x000fda0003f06270 */
[----:B------:R1:W-:Y:S01]  /*1ce0*/  @P0 STS.128 [R171+0x2000], RZ ;  /* 0x002000ffab000388 */ /* 0x0003e20000000c00 */
[----:B------:R-:W-:Y:S05]  /*1cf0*/  @P0 BRA `(.L_x_758) ;  /* 0x000000b000000947 */ /* 0x000fea0003800000 */
[----:B----4-:R-:W-:Y:S02]  /*1d00*/  IMAD.U32 R7, RZ, RZ, UR6 ;  /* 0x00000006ff077e24 */ /* 0x010fe4000f8e00ff */
[----:B------:R-:W-:Y:S02]  /*1d10*/  IMAD.MOV.U32 R8, RZ, RZ, c[0x0][0x19c] ;  /* 0x00006700ff087624 */ /* 0x000fe400078e00ff */
[----:B------:R-:W-:Y:S01]  /*1d20*/  IMAD.U32 R6, RZ, RZ, UR6 ;  /* 0x00000006ff067e24 */ /* 0x000fe2000f8e00ff */
        /* <DEDUP_REMOVED lines=8> */
.L_x_758:
[----:B------:R-:W-:Y:S05]  /*1db0*/  BSYNC B0 ;  /* 0x0000000000007941 */ /* 0x000fea0003800000 */
.L_x_757:
[----:B------:R-:W-:Y:S01]  /*1dc0*/  IADD3 R10, R176, 0x60, RZ ;  /* 0x00000060b00a7810 */ /* 0x000fe20007ffe0ff */
[----:B------:R-:W-:Y:S03]  /*1dd0*/  BSSY B0, `(.L_x_759) ;  /* 0x0000013000007945 */ /* 0x000fe60003800000 */
[----:B------:R-:W-:-:S13]  /*1de0*/  ISETP.GE.AND P0, PT, R10, R5, PT ;  /* 0x000000050a00720c */ /* 0x000fda0003f06270 */
[----:B------:R-:W-:Y:S05]  /*1df0*/  @P0 BRA `(.L_x_760) ;  /* 0x0000010000000947 */ /* 0x000fea0003800000 */
[----:B------:R-:W-:-:S13]  /*1e00*/  ISETP.GE.AND P0, PT, R174, c[0x0][0x220], PT ;  /* 0x00008800ae007a0c */ /* 0x000fda0003f06270 */
[----:B------:R1:W-:Y:S01]  /*1e10*/  @P0 STS.128 [R171+0x2800], RZ ;  /* 0x002800ffab000388 */ /* 0x0003e20000000c00 */
[----:B------:R-:W-:Y:S05]  /*1e20*/  @P0 BRA `(.L_x_760) ;  /* 0x000000d000000947 */ /* 0x000fea0003800000 */
[----:B----4-:R-:W-:Y:S01]  /*1e30*/  MOV R8, R54 ;  /* 0x0000003600087202 */ /* 0x010fe20000000f00 */
[----:B------:R-:W-:Y:S01]  /*1e40*/  IMAD.U32 R6, RZ, RZ, UR6 ;  /* 0x00000006ff067e24 */ /* 0x000fe2000f8e00ff */
        /* <DEDUP_REMOVED lines=11> */
.L_x_760:
[----:B------:R-:W-:Y:S05]  /*1f00*/  BSYNC B0 ;  /* 0x0000000000007941 */ /* 0x000fea0003800000 */
.L_x_759:
[----:B----4-:R-:W-:Y:S01]  /*1f10*/  IADD3 R9, R176, 0x80, RZ ;  /* 0x00000080b0097810 */ /* 0x010fe20007ffe0ff */
[----:B------:R-:W-:Y:S03]  /*1f20*/  BSSY B0, `(.L_x_761) ;  /* 0x0000011000007945 */ /* 0x000fe60003800000 */
[----:B------:R-:W-:-:S13]  /*1f30*/  ISETP.GE.AND P0, PT, R9, R5, PT ;  /* 0x000000050900720c */ /* 0x000fda0003f06270 */
[----:B------:R-:W-:Y:S05]  /*1f40*/  @P0 BRA `(.L_x_762) ;  /* 0x000000e000000947 */ /* 0x000fea0003800000 */
[----:B------:R-:W-:-:S13]  /*1f50*/  ISETP.GE.AND P0, PT, R174, c[0x0][0x220], PT ;  /* 0x00008800ae007a0c */ /* 0x000fda0003f06270 */
[----:B------:R4:W-:Y:S01]  /*1f60*/  @P0 STS.128 [R171+0x3000], RZ ;  /* 0x003000ffab000388 */ /* 0x0009e20000000c00 */
[----:B------:R-:W-:Y:S05]  /*1f70*/  @P0 BRA `(.L_x_762) ;  /* 0x000000b000000947 */ /* 0x000fea0003800000 */
[----:B------:R-:W-:Y:S02]  /*1f80*/  IMAD.U32 R7, RZ, RZ, UR6 ;  /* 0x00000006ff077e24 */ /* 0x000fe4000f8e00ff */
        /* <DEDUP_REMOVED lines=10> */
.L_x_762:
[----:B------:R-:W-:Y:S05]  /*2030*/  BSYNC B0 ;  /* 0x0000000000007941 */ /* 0x000fea0003800000 */
.L_x_761:
[----:B------:R-:W-:Y:S01]  /*2040*/  IADD3 R8, R176, 0xa0, RZ ;  /* 0x000000a0b0087810 */ /* 0x000fe20007ffe0ff */
[----:B------:R-:W-:Y:S03]  /*2050*/  BSSY B0, `(.L_x_763) ;  /* 0x0000013000007945 */ /* 0x000fe60003800000 */
[----:B------:R-:W-:-:S13]  /*2060*/  ISETP.GE.AND P0, PT, R8, R5, PT ;  /* 0x000000050800720c */ /* 0x000fda0003f06270 */
[----:B------:R-:W-:Y:S05]  /*2070*/  @P0 BRA `(.L_x_764) ;  /* 0x0000010000000947 */ /* 0x000fea0003800000 */
[----:B------:R-:W-:-:S13]  /*2080*/  ISETP.GE.AND P0, PT, R174, c[0x0][0x220], PT ;  /* 0x00008800ae007a0c */ /* 0x000fda0003f06270 */
[----:B------:R1:W-:Y:S01]  /*2090*/  @P0 STS.128 [R171+0x3800], RZ ;  /* 0x003800ffab000388 */ /* 0x0003e20000000c00 */
[----:B------:R-:W-:Y:S05]  /*20a0*/  @P0 BRA `(.L_x_764) ;  /* 0x000000d000000947 */ /* 0x000fea0003800000 */
[----:B-1----:R-:W-:Y:S01]  /*20b0*/  MOV R26, R54 ;  /* 0x00000036001a7202 */ /* 0x002fe20000000f00 */
[----:B------:R-:W-:Y:S01]  /*20c0*/  IMAD.U32 R6, RZ, RZ, UR6 ;  /* 0x00000006ff067e24 */ /* 0x000fe2000f8e00ff */
[----:B------:R-:W-:Y:S01]  /*20d0*/  ULDC UR4, c[0x0][0x19c] ;  /* 0x0000670000047ab9 */ /* 0x000fe20000000800 */
[----:B------:R-:W-:Y:S01]  /*20e0*/  IMAD.MOV.U32 R27, RZ, RZ, R53 ;  /* 0x000000ffff1b7224 */ /* 0x000fe200078e0035 */
[----:B------:R-:W-:-:S03]  /*20f0*/  UIMAD UR4, UR4, 0xa0, URZ ;  /* 0x000000a0040478a4 */ /* 0x000fc6000f8e023f */
[----:B--2---:R-:W-:-:S05]  /*2100*/  IMAD.WIDE.U32 R28, R6, 0xa0, R26 ;  /* 0x000000a0061c7825 */ /* 0x004fca00078e001a */
[----:B------:R-:W-:Y:S02]  /*2110*/  IADD3 R6, R29, UR4, RZ ;  /* 0x000000041d067c10 */ /* 0x000fe4000fffe0ff */
[----:B------:R-:W-:-:S04]  /*2120*/  LEA R26, P0, R28, c[0x0][0x168], 0x1 ;  /* 0x00005a001c1a7a11 */ /* 0x000fc800078008ff */
[----:B------:R-:W-:-:S05]  /*2130*/  LEA.HI.X R27, R28, c[0x0][0x16c], R6, 0x1, P0 ;  /* 0x00005b001c1b7a11 */ /* 0x000fca00000f0c06 */
[----:B------:R-:W-:Y:S01]  /*2140*/  @!PT LDS RZ, [RZ] ;  /* 0x00000000fffff984 */ /* 0x000fe20000000800 */
[----:B------:R-:W-:Y:S01]  /*2150*/  @!PT LDS RZ, [RZ] ;  /* 0x00000000fffff984 */ /* 0x000fe20000000800 */
[----:B------:R-:W-:Y:S01]  /*2160*/  @!PT LDS RZ, [RZ] ;  /* 0x00000000fffff984 */ /* 0x000fe20000000800 */
[----:B------:R1:W-:Y:S04]  /*2170*/  LDGSTS.E.BYPASS.LTC128B.128 [R171+0x3800], [R26.64] ;  /* 0x038000001aab7fae */ /* 0x0003e8000b901d4a */
.L_x_764:
[----:B------:R-:W-:Y:S05]  /*2180*/  BSYNC B0 ;  /* 0x0000000000007941 */ /* 0x000fea0003800000 */
.L_x_763:
        /* <DEDUP_REMOVED lines=20> */
.L_x_766:
[----:B------:R-:W-:Y:S05]  /*22d0*/  BSYNC B0 ;  /* 0x0000000000007941 */ /* 0x000fea0003800000 */
.L_x_765:
        /* <DEDUP_REMOVED lines=20> */
.L_x_768:
[----:B------:R-:W-:Y:S05]  /*2420*/  BSYNC B0 ;  /* 0x0000000000007941 */ /* 0x000fea0003800000 */
.L_x_767:
        /* <DEDUP_REMOVED lines=70> */
.L_x_770:
[----:B------:R-:W-:Y:S05]  /*2890*/  BSYNC B0 ;  /* 0x0000000000007941 */ /* 0x000fea0003800000 */
.L_x_769:
[----:B------:R-:W-:Y:S01]  /*28a0*/  ISETP.GE.AND P0, PT, R2, R5, PT ;  /* 0x000000050200720c */ /* 0x000fe20003f06270 */
[----:B------:R-:W-:Y:S01]  /*28b0*/  ULDC.64 UR4, c[0x0][0x1a0] ;  /* 0x0000680000047ab9 */ /* 0x000fe20000000a00 */
[----:B------:R-:W-:Y:S01]  /*28c0*/  BSSY B0, `(.L_x_771) ;  /* 0x0000011000007945 */ /* 0x000fe20003800000 */
[----:B------:R-:W-:Y:S02]  /*28d0*/  USHF.L.U64.HI UR9, UR4, UR9, UR5 ;  /* 0x0000000904097299 */ /* 0x000fe40008010205 */
[----:B------:R-:W-:-:S08]  /*28e0*/  USHF.L.U32 UR12, UR4, 0x5, URZ ;  /* 0x00000005040c7899 */ /* 0x000fd0000800063f */
[----:B------:R1:W-:Y:S01]  /*28f0*/  @P0 STS.128 [R171+0x5800], RZ ;  /* 0x005800ffab000388 */ /* 0x0003e20000000c00 */
[----:B------:R-:W-:Y:S05]  /*2900*/  @P0 BRA `(.L_x_772) ;  /* 0x000000c000000947 */ /* 0x000fea0003800000 */
[----:B------:R-:W-:-:S13]  /*2910*/  ISETP.GE.AND P0, PT, R174, c[0x0][0x220], PT ;  /* 0x00008800ae007a0c */ /* 0x000fda0003f06270 */
[----:B------:R1:W-:Y:S01]  /*2920*/  @P0 STS.128 [R171+0x5800], RZ ;  /* 0x005800ffab000388 */ /* 0x0003e20000000c00 */
[----:B------:R-:W-:Y:S05]  /*2930*/  @P0 BRA `(.L_x_772) ;  /* 0x0000009000000947 */ /* 0x000fea0003800000 */
[----:B-1----:R-:W-:Y:S01]  /*2940*/  IMAD.U32 R13, RZ, RZ, UR12 ;  /* 0x0000000cff0d7e24 */ /* 0x002fe2000f8e00ff */
[----:B------:R-:W-:Y:S01]  /*2950*/  MOV R12, UR12 ;  /* 0x0000000c000c7c02 */ /* 0x000fe20008000f00 */
[----:B------:R-:W-:-:S03]  /*2960*/  IMAD.U32 R2, RZ, RZ, UR9 ;  /* 0x00000009ff027e24 */ /* 0x000fc6000f8e00ff */
[----:B------:R-:W-:-:S04]  /*2970*/  LEA R14, P0, R13, R44, 0x1 ;  /* 0x0000002c0d0e7211 */ /* 0x000fc800078008ff */
[----:B------:R-:W-:-:S05]  /*2980*/  LEA.HI.X R15, R12, R45, R2, 0x1, P0 ;  /* 0x0000002d0c0f7211 */ /* 0x000fca00000f0c02 */
[----:B------:R-:W-:Y:S01]  /*2990*/  @!PT LDS RZ, [RZ] ;  /* 0x00000000fffff984 */ /* 0x000fe20000000800 */
[----:B------:R-:W-:Y:S01]  /*29a0*/  @!PT LDS RZ, [RZ] ;  /* 0x00000000fffff984 */ /* 0x000fe20000000800 */
[----:B------:R-:W-:Y:S01]  /*29b0*/  @!PT LDS RZ, [RZ] ;  /* 0x00000000fffff984 */ /* 0x000fe20000000800 */
[----:B------:R1:W-:Y:S04]  /*29c0*/  LDGSTS.E.BYPASS.LTC128B.128 [R171+0x5800], [R14.64] ;  /* 0x058000000eab7fae */ /* 0x0003e8000b901d4a */
.L_x_772:
[----:B------:R-:W-:Y:S05]  /*29d0*/  BSYNC B0 ;  /* 0x0000000000007941 */ /* 0x000fea0003800000 */
.L_x_771:
[----:B------:R-:W-:Y:S01]  /*29e0*/  ISETP.GE.AND P0, PT, R11, R5, PT ;  /* 0x000000050b00720c */ /* 0x000fe20003f06270 */
[----:B------:R-:W-:-:S12]  /*29f0*/  BSSY B0, `(.L_x_773) ;  /* 0x000000f000007945 */ /* 0x000fd80003800000 */
[----:B------:R1:W-:Y:S01]  /*2a00*/  @P0 STS.128 [R171+0x6000], RZ ;  /* 0x006000ffab000388 */ /* 0x0003e20000000c00 */
[----:B------:R-:W-:Y:S05]  /*2a10*/  @P0 BRA `(.L_x_774) ;  /* 0x000000c000000947 */ /* 0x000fea0003800000 */
[----:B------:R-:W-:-:S13]  /*2a20*/  ISETP.GE.AND P0, PT, R174, c[0x0][0x220], PT ;  /* 0x00008800ae007a0c */ /* 0x000fda0003f06270 */
[----:B------:R1:W-:Y:S01]  /*2a30*/  @P0 STS.128 [R171+0x6000], RZ ;  /* 0x006000ffab000388 */ /* 0x0003e20000000c00 */
[----:B------:R-:W-:Y:S05]  /*2a40*/  @P0 BRA `(.L_x_774) ;  /* 0x0000009000000947 */ /* 0x000fea0003800000 */
[----:B------:R-:W-:Y:S01]  /*2a50*/  IMAD.U32 R11, RZ, RZ, UR4 ;  /* 0x00000004ff0b7e24 */ /* 0x000fe2000f8e00ff */
[----:B-1----:R-:W-:Y:S01]  /*2a60*/  MOV R12, c[0x0][0x1a4] ;  /* 0x00006900000c7a02 */ /* 0x002fe20000000f00 */
[----:B------:R-:W-:-:S03]  /*2a70*/  IMAD.U32 R2, RZ, RZ, UR4 ;  /* 0x00000004ff027e24 */ /* 0x000fc6000f8e00ff */
[----:B------:R-:W-:-:S04]  /*2a80*/  LEA R14, P0, R11, R44, 0x7 ;  /* 0x0000002c0b0e7211 */ /* 0x000fc800078038ff */
[----:B------:R-:W-:-:S05]  /*2a90*/  LEA.HI.X R15, R2, R45, R12, 0x7, P0 ;  /* 0x0000002d020f7211 */ /* 0x000fca00000f3c0c */
[----:B------:R-:W-:Y:S01]  /*2aa0*/  @!PT LDS RZ, [RZ] ;  /* 0x00000000fffff984 */ /* 0x000fe20000000800 */
[----:B------:R-:W-:Y:S01]  /*2ab0*/  @!PT LDS RZ, [RZ] ;  /* 0x00000000fffff984 */ /* 0x000fe20000000800 */
[----:B------:R-:W-:Y:S01]  /*2ac0*/  @!PT LDS RZ, [RZ] ;  /* 0x00000000fffff984 */ /* 0x000fe20000000800 */
[----:B------:R1:W-:Y:S04]  /*2ad0*/  LDGSTS.E.BYPASS.LTC128B.128 [R171+0x6000], [R14.64] ;  /* 0x060000000eab7fae */ /* 0x0003e8000b901d4a */
.L_x_774:
[----:B------:R-:W-:Y:S05]  /*2ae0*/  BSYNC B0 ;  /* 0x0000000000007941 */ /* 0x000fea0003800000 */
.L_x_773:
[----:B------:R-:W-:Y:S01]  /*2af0*/  ISETP.GE.AND P0, PT, R10, R5, PT ;  /* 0x000000050a00720c */ /* 0x000fe20003f06270 */
[----:B------:R-:W-:-:S12]  /*2b00*/  BSSY B0, `(.L_x_775) ;  /* 0x0000011000007945 */ /* 0x000fd80003800000 */
[----:B------:R1:W-:Y:S01]  /*2b10*/  @P0 STS.128 [R171+0x6800], RZ ;  /* 0x006800ffab000388 */ /* 0x0003e20000000c00 */
[----:B------:R-:W-:Y:S05]  /*2b20*/  @P0 BRA `(.L_x_776) ;  /* 0x000000e000000947 */ /* 0x000fea0003800000 */
[----:B------:R-:W-:-:S13]  /*2b30*/  ISETP.GE.AND P0, PT, R174, c[0x0][0x220], PT ;  /* 0x00008800ae007a0c */ /* 0x000fda0003f06270 */
[----:B------:R1:W-:Y:S01]  /*2b40*/  @P0 STS.128 [R171+0x6800], RZ ;  /* 0x006800ffab000388 */ /* 0x0003e20000000c00 */
[----:B------:R-:W-:Y:S05]  /*2b50*/  @P0 BRA `(.L_x_776) ;  /* 0x000000b000000947 */ /* 0x000fea0003800000 */
[----:B------:R-:W-:Y:S01]  /*2b60*/  MOV R2, UR4 ;  /* 0x0000000400027c02 */ /* 0x000fe20008000f00 */
[----:B------:R-:W-:Y:S01]  /*2b70*/  ULDC UR5, c[0x0][0x1a4] ;  /* 0x0000690000057ab9 */ /* 0x000fe20000000800 */
[----:B------:R-:W-:Y:S01]  /*2b80*/  MOV R10, R44 ;  /* 0x0000002c000a7202 */ /* 0x000fe20000000f00 */
[----:B------:R-:W-:Y:S01]  /*2b90*/  UIMAD UR5, UR5, 0xc0, URZ ;  /* 0x000000c0050578a4 */ /* 0x000fe2000f8e023f */
[----:B------:R-:W-:-:S05]  /*2ba0*/  MOV R11, R45 ;  /* 0x0000002d000b7202 */ /* 0x000fca0000000f00 */
[----:B------:R-:W-:-:S05]  /*2bb0*/  IMAD.WIDE.U32 R10, R2, 0xc0, R10 ;  /* 0x000000c0020a7825 */ /* 0x000fca00078e000a */
[----:B------:R-:W-:-:S05]  /*2bc0*/  IADD3 R11, R11, UR5, RZ ;  /* 0x000000050b0b7c10 */ /* 0x000fca000fffe0ff */
[----:B------:R-:W-:Y:S01]  /*2bd0*/  @!PT LDS RZ, [RZ] ;  /* 0x00000000fffff984 */ /* 0x000fe20000000800 */
[----:B------:R-:W-:Y:S01]  /*2be0*/  @!PT LDS RZ, [RZ] ;  /* 0x00000000fffff984 */ /* 0x000fe20000000800 */
[----:B------:R-:W-:Y:S01]  /*2bf0*/  @!PT LDS RZ, [RZ] ;  /* 0x00000000fffff984 */ /* 0x000fe20000000800 */
[----:B------:R1:W-:Y:S02]  /*2c00*/  LDGSTS.E.BYPASS.LTC128B.128 [R171+0x6800], [R10.64] ;  /* 0x068000000aab7fae */ /* 0x0003e4000b901d4a */
.L_x_776:
[----:B------:R-:W-:Y:S05]  /*2c10*/  BSYNC B0 ;  /* 0x0000000000007941 */ /* 0x000fea0003800000 */
.L_x_775:
        /* <DEDUP_REMOVED lines=16> */
.L_x_778:
[----:B------:R-:W-:Y:S05]  /*2d20*/  BSYNC B0 ;  /* 0x0000000000007941 */ /* 0x000fea0003800000 */
.L_x_777:
        /* <DEDUP_REMOVED lines=18> */
.L_x_780:
[----:B------:R-:W-:Y:S05]  /*2e50*/  BSYNC B0 ;  /* 0x0000000000007941 */ /* 0x000fea0003800000 */
.L_x_779:
        /* <DEDUP_REMOVED lines=9> */
[----:B-1----:R-:W-:Y:S01]  /*2ef0*/  MOV R8, R44 ;  /* 0x0000002c00087202 */ /* 0x002fe20000000f00 */
        /* <DEDUP_REMOVED lines=8> */
.L_x_782:
[----:B------:R-:W-:Y:S05]  /*2f80*/  BSYNC B0 ;  /* 0x0000000000007941 */ /* 0x000fea0003800000 */
.L_x_781:
        /* <DEDUP_REMOVED lines=18> */
.L_x_784:
[----:B------:R-:W-:Y:S05]  /*30b0*/  BSYNC B0 ;  /* 0x0000000000007941 */ /* 0x000fea0003800000 */
.L_x_783:
[----:B------:R-:W-:Y:S01]  /*30c0*/  SHF.L.U32 R165, R165, 0x1, RZ ;  /* 0x00000001a5a57819 */ /* 0x000fe200000006ff */
[----:B------:R-:W-:Y:S01]  /*30d0*/  LDSM.16.M88.4 R32, [R167] ;  /* 0x00000000a720783b */ /* 0x000fe20000000200 */
[----:B------:R-:W-:Y:S02]  /*30e0*/  ISETP.GE.AND P1, PT, R37, 0x2, PT ;  /* 0x000000022500780c */ /* 0x000fe40003f26270 */
[----:B------:R-:W-:Y:S01]  /*30f0*/  LEA R88, R0, R165, 0x1 ;  /* 0x000000a500587211 */ /* 0x000fe200078e08ff */
[----:B------:R-:W5:Y:S01]  /*3100*/  LDSM.16.M88.4 R16, [R165+0x1000] ;  /* 0x00100000a510783b */ /* 0x000f620000000200 */
[----:B------:R-:W-:-:S03]  /*3110*/  IADD3 R164, R165, 0x1000, RZ ;  /* 0x00001000a5a47810 */ /* 0x000fc60007ffe0ff */
[----:B-1----:R-:W-:Y:S01]  /*3120*/  LDSM.16.M88.4 R24, [R166] ;  /* 0x00000000a618783b */ /* 0x002fe20000000200 */
[----:B------:R-:W-:-:S03]  /*3130*/  LEA R164, R0, R164, 0x1 ;  /* 0x000000a400a47211 */ /* 0x000fc600078e08ff */
[----:B------:R-:W-:Y:S04]  /*3140*/  LDSM.16.M88.4 R56, [R88+0x1000] ;  /* 0x001000005838783b */ /* 0x000fe80000000200 */
[----:B------:R-:W1:Y:S04]  /*3150*/  LDSM.16.M88.4 R20, [R165+0x1400] ;  /* 0x00140000a514783b */ /* 0x000e680000000200 */
[----:B------:R-:W2:Y:S04]  /*3160*/  LDSM.16.M88.4 R48, [R88+0x1400] ;  /* 0x001400005830783b */ /* 0x000ea80000000200 */
[----:B--2---:R-:W2:Y:S04]  /*3170*/  LDSM.16.M88.4 R28, [R165+0x1800] ;  /* 0x00180000a51c783b */ /* 0x004ea80000000200 */
[----:B------:R-:W-:Y:S04]  /*3180*/  LDSM.16.M88.4 R60, [R88+0x3000] ;  /* 0x00300000583c783b */ /* 0x000fe80000000200 */
[----:B------:R-:W0:Y:S01]  /*3190*/  LDGDEPBAR ;  /* 0x00000000000079af */ /* 0x000e220000000000 */
[C---:B-----5:R-:W-:Y:S08]  /*31a0*/  HMMA.16816.F32.BF16 R12, R32.reuse, R16, RZ ;  /* 0x00000010200c723c */ /* 0x060ff000000418ff */
[C---:B------:R-:W-:Y:S08]  /*31b0*/  HMMA.16816.F32.BF16 R16, R32.reuse, R18, RZ ;  /* 0x000000122010723c */ /* 0x040ff000000418ff */
[----:B-1----:R-:W-:Y:S08]  /*31c0*/  HMMA.16816.F32.BF16 R8, R32, R20, RZ ;  /* 0x000000142008723c */ /* 0x002ff000000418ff */
[C---:B------:R-:W-:Y:S08]  /*31d0*/  HMMA.16816.F32.BF16 R12, R24.reuse, R56, R12 ;  /* 0x00000038180c723c */ /* 0x040ff0000004180c */
[----:B------:R-:W-:Y:S01]  /*31e0*/  HMMA.16816.F32.BF16 R16, R24, R58, R16 ;  /* 0x0000003a1810723c */ /* 0x000fe20000041810 */
[----:B------:R-:W1:Y:S07]  /*31f0*/  LDSM.16.M88.4 R56, [R88+0x1800] ;  /* 0x001800005838783b */ /* 0x000e6e0000000200 */
[----:B------:R-:W-:Y:S08]  /*3200*/  HMMA.16816.F32.BF16 R20, R32, R22, RZ ;  /* 0x000000162014723c */ /* 0x000ff000000418ff */
[----:B------:R-:W-:Y:S01]  /*3210*/  FMUL.FTZ R12, R12, c[0x0][0x2ec] ;  /* 0x0000bb000c0c7a20 */ /* 0x000fe20000410000 */
[----:B------:R-:W-:Y:S01]  /*3220*/  HMMA.16816.F32.BF16 R8, R24, R48, R8 ;  /* 0x000000301808723c */ /* 0x000fe20000041808 */
[----:B------:R-:W-:-:S02]  /*3230*/  FMUL.FTZ R13, R13, c[0x0][0x2ec] ;  /* 0x0000bb000d0d7a20 */ /* 0x000fc40000410000 */
[----:B------:R-:W-:Y:S01]  /*3240*/  FMUL.FTZ R14, R14, c[0x0][0x2ec] ;  /* 0x0000bb000e0e7a20 */ /* 0x000fe20000410000 */
[----:B------:R-:W3:Y:S01]  /*3250*/  MUFU.TANH R73, R12 ;  /* 0x0000000c00497308 */ /* 0x000ee20000002400 */
[----:B------:R-:W-:Y:S02]  /*3260*/  FMUL.FTZ R15, R15, c[0x0][0x2ec] ;  /* 0x0000bb000f0f7a20 */ /* 0x000fe40000410000 */
[----:B------:R-:W-:Y:S02]  /*3270*/  FMUL.FTZ R16, R16, c[0x0][0x2ec] ;  /* 0x0000bb0010107a20 */ /* 0x000fe40000410000 */
[----:B------:R-:W-:Y:S02]  /*3280*/  FMUL.FTZ R17, R17, c[0x0][0x2ec] ;  /* 0x0000bb0011117a20 */ /* 0x000fe40000410000 */
[----:B------:R-:W-:Y:S01]  /*3290*/  FMUL.FTZ R18, R18, c[0x0][0x2ec] ;  /* 0x0000bb0012127a20 */ /* 0x000fe20000410000 */
[----:B------:R-:W4:Y:S01]  /*32a0*/  MUFU.TANH R71, R16 ;  /* 0x0000001000477308 */ /* 0x000f220000002400 */
[----:B------:R-:W-:-:S02]  /*32b0*/  FMUL.FTZ R19, R19, c[0x0][0x2ec] ;  /* 0x0000bb0013137a20 */ /* 0x000fc40000410000 */
[----:B------:R-:W-:Y:S01]  /*32c0*/  HMMA.16816.F32.BF16 R20, R24, R50, R20 ;  /* 0x000000321814723c */ /* 0x000fe20000041814 */
[----:B------:R-:W-:Y:S04]  /*32d0*/  LDSM.16.M88.4 R48, [R88+0x1c00] ;  /* 0x001c00005830783b */ /* 0x000fe80000000200 */
[----:B------:R-:W1:Y:S04]  /*32e0*/  MUFU.TANH R68, R17 ;  /* 0x0000001100447308 */ /* 0x000e680000002400 */
[----:B------:R-:W-:Y:S02]  /*32f0*/  FMUL.FTZ R8, R8, c[0x0][0x2ec] ;  /* 0x0000bb0008087a20 */ /* 0x000fe40000410000 */
[----:B------:R-:W-:-:S02]  /*3300*/  FMUL.FTZ R9, R9, c[0x0][0x2ec] ;  /* 0x0000bb0009097a20 */ /* 0x000fc40000410000 */
[----:B------:R-:W1:Y:S01]  /*3310*/  MUFU.TANH R85, R18 ;  /* 0x0000001200557308 */ /* 0x000e620000002400 */
[----:B------:R-:W-:Y:S02]  /*3320*/  FMUL.FTZ R10, R10, c[0x0][0x2ec] ;  /* 0x0000bb000a0a7a20 */ /* 0x000fe40000410000 */
[----:B------:R-:W-:-:S05]  /*3330*/  FMUL.FTZ R11, R11, c[0x0][0x2ec] ;  /* 0x0000bb000b0b7a20 */ /* 0x000fca0000410000 */
[----:B------:R5:W1:Y:S03]  /*3340*/  MUFU.TANH R84, R19 ;  /* 0x0000001300547308 */ /* 0x000a660000002400 */
[----:B------:R-:W-:Y:S02]  /*3350*/  FMUL.FTZ R20, R20, c[0x0][0x2ec] ;  /* 0x0000bb0014147a20 */ /* 0x000fe40000410000 */
[----:B------:R-:W-:Y:S02]  /*3360*/  FMUL.FTZ R21, R21, c[0x0][0x2ec] ;  /* 0x0000bb0015157a20 */ /* 0x000fe40000410000 */
[----:B------:R-:W-:Y:S01]  /*3370*/  FMUL.FTZ R22, R22, c[0x0][0x2ec] ;  /* 0x0000bb0016167a20 */ /* 0x000fe20000410000 */
[----:B------:R-:W1:Y:S01]  /*3380*/  MUFU.TANH R72, R13 ;  /* 0x0000000d00487308 */ /* 0x000e620000002400 */
[----:B------:R-:W-:Y:S01]  /*3390*/  FMUL.FTZ R23, R23, c[0x0][0x2ec] ;  /* 0x0000bb0017177a20 */ /* 0x000fe20000410000 */
[----:B-----5:R-:W5:Y:S06]  /*33a0*/  LDSM.16.M88.4 R16, [R165+0x1c00] ;  /* 0x001c0000a510783b */ /* 0x020f6c0000000200 */
[----:B------:R-:W1:Y:S08]  /*33b0*/  MUFU.TANH R87, R14 ;  /* 0x0000000e00577308 */ /* 0x000e700000002400 */
[----:B------:R2:W1:Y:S08]  /*33c0*/  MUFU.TANH R86, R15 ;  /* 0x0000000f00567308 */ /* 0x0004700000002400 */
[----:B------:R-:W1:Y:S01]  /*33d0*/  MUFU.TANH R67, R8 ;  /* 0x0000000800437308 */ /* 0x000e620000002400 */
[C---:B--2---:R-:W-:Y:S07]  /*33e0*/  HMMA.16816.F32.BF16 R12, R32.reuse, R28, RZ ;  /* 0x0000001c200c723c */ /* 0x044fee00000418ff */
[----:B------:R-:W2:Y:S01]  /*33f0*/  MUFU.TANH R66, R9 ;  /* 0x0000000900427308 */ /* 0x000ea20000002400 */
[----:B------:R-:W-:Y:S07]  /*3400*/  HMMA.16816.F32.BF16 R28, R32, R30, RZ ;  /* 0x0000001e201c723c */ /* 0x000fee00000418ff */
[----:B------:R-:W2:Y:S08]  /*3410*/  MUFU.TANH R83, R10 ;  /* 0x0000000a00537308 */ /* 0x000eb00000002400 */
[----:B------:R5:W2:Y:S01]  /*3420*/  MUFU.TANH R82, R11 ;  /* 0x0000000b00527308 */ /* 0x000aa20000002400 */
[C---:B-1----:R-:W-:Y:S07]  /*3430*/  HMMA.16816.F32.BF16 R12, R24.reuse, R56, R12 ;  /* 0x00000038180c723c */ /* 0x042fee000004180c */
[----:B------:R-:W1:Y:S01]  /*3440*/  MUFU.TANH R65, R20 ;  /* 0x0000001400417308 */ /* 0x000e620000002400 */
[----:B------:R-:W-:Y:S07]  /*3450*/  HMMA.16816.F32.BF16 R28, R24, R58, R28 ;  /* 0x0000003a181c723c */ /* 0x000fee000004181c */
[----:B------:R-:W1:Y:S01]  /*3460*/  MUFU.TANH R64, R21 ;  /* 0x0000001500407308 */ /* 0x000e620000002400 */
[----:B------:R-:W-:Y:S01]  /*3470*/  LDSM.16.M88.4 R56, [R88+0x2000] ;  /* 0x002000005838783b */ /* 0x000fe20000000200 */
[C---:B-----5:R-:W-:Y:S06]  /*3480*/  HMMA.16816.F32.BF16 R8, R32.reuse, R16, RZ ;  /* 0x000000102008723c */ /* 0x060fec00000418ff */
[----:B------:R-:W1:Y:S02]  /*3490*/  MUFU.TANH R81, R22 ;  /* 0x0000001600517308 */ /* 0x000e640000002400 */
[----:B------:R-:W-:Y:S06]  /*34a0*/  HMMA.16816.F32.BF16 R16, R32, R18, RZ ;  /* 0x000000122010723c */ /* 0x000fec00000418ff */
[----:B------:R5:W1:Y:S01]  /*34b0*/  MUFU.TANH R80, R23 ;  /* 0x0000001700507308 */ /* 0x000a620000002400 */
[----:B------:R-:W-:-:S02]  /*34c0*/  FMUL.FTZ R12, R12, c[0x0][0x2ec] ;  /* 0x0000bb000c0c7a20 */ /* 0x000fc40000410000 */
[----:B------:R-:W-:Y:S02]  /*34d0*/  FMUL.FTZ R13, R13, c[0x0][0x2ec] ;  /* 0x0000bb000d0d7a20 */ /* 0x000fe40000410000 */
[----:B------:R-:W-:Y:S02]  /*34e0*/  FMUL.FTZ R14, R14, c[0x0][0x2ec] ;  /* 0x0000bb000e0e7a20 */ /* 0x000fe40000410000 */
[----:B------:R-:W-:Y:S01]  /*34f0*/  FMUL.FTZ R28, R28, c[0x0][0x2ec] ;  /* 0x0000bb001c1c7a20 */ /* 0x000fe20000410000 */
[----:B------:R-:W1:Y:S01]  /*3500*/  MUFU.TANH R55, R12 ;  /* 0x0000000c00377308 */ /* 0x000e620000002400 */
[----:B------:R-:W-:Y:S02]  /*3510*/  FMUL.FTZ R29, R29, c[0x0][0x2ec] ;  /* 0x0000bb001d1d7a20 */ /* 0x000fe40000410000 */
[----:B------:R-:W-:Y:S02]  /*3520*/  FMUL.FTZ R30, R30, c[0x0][0x2ec] ;  /* 0x0000bb001e1e7a20 */ /* 0x000fe40000410000 */
[----:B------:R-:W-:-:S02]  /*3530*/  FMUL.FTZ R31, R31, c[0x0][0x2ec] ;  /* 0x0000bb001f1f7a20 */ /* 0x000fc40000410000 */
[----:B------:R-:W-:Y:S01]  /*3540*/  FMUL.FTZ R15, R15, c[0x0][0x2ec] ;  /* 0x0000bb000f0f7a20 */ /* 0x000fe20000410000 */
[----:B-----5:R-:W5:Y:S01]  /*3550*/  LDSM.16.M88.4 R20, [R165+0x2000] ;  /* 0x00200000a514783b */ /* 0x020f620000000200 */
[----:B------:R-:W1:Y:S01]  /*3560*/  MUFU.TANH R47, R28 ;  /* 0x0000001c002f7308 */ /* 0x000e620000002400 */
[C---:B------:R-:W-:Y:S07]  /*3570*/  HMMA.16816.F32.BF16 R8, R24.reuse, R48, R8 ;  /* 0x000000301808723c */ /* 0x040fee0000041808 */
[----:B------:R-:W1:Y:S01]  /*3580*/  MUFU.TANH R46, R29 ;  /* 0x0000001d002e7308 */ /* 0x000e620000002400 */
[----:B------:R-:W-:Y:S01]  /*3590*/  HMMA.16816.F32.BF16 R16, R24, R50, R16 ;  /* 0x000000321810723c */ /* 0x000fe20000041810 */
[----:B------:R-:W-:Y:S06]  /*35a0*/  LDSM.16.M88.4 R48, [R88+0x2400] ;  /* 0x002400005830783b */ /* 0x000fec0000000200 */
[----:B------:R-:W1:Y:S08]  /*35b0*/  MUFU.TANH R77, R30 ;  /* 0x0000001e004d7308 */ /* 0x000e700000002400 */
[----:B------:R1:W1:Y:S01]  /*35c0*/  MUFU.TANH R76, R31 ;  /* 0x0000001f004c7308 */ /* 0x0002620000002400 */
[----:B------:R-:W-:-:S02]  /*35d0*/  FMUL.FTZ R10, R10, c[0x0][0x2ec] ;  /* 0x0000bb000a0a7a20 */ /* 0x000fc40000410000 */
[----:B------:R-:W-:Y:S02]  /*35e0*/  FMUL.FTZ R11, R11, c[0x0][0x2ec] ;  /* 0x0000bb000b0b7a20 */ /* 0x000fe40000410000 */
[----:B------:R-:W-:Y:S02]  /*35f0*/  FMUL.FTZ R7, R8, c[0x0][0x2ec] ;  /* 0x0000bb0008077a20 */ /* 0x000fe40000410000 */
[----:B------:R-:W-:Y:S01]  /*3600*/  FMUL.FTZ R6, R9, c[0x0][0x2ec] ;  /* 0x0000bb0009067a20 */ /* 0x000fe20000410000 */
[----:B------:R-:W2:Y:S01]  /*3610*/  MUFU.TANH R52, R13 ;  /* 0x0000000d00347308 */ /* 0x000ea20000002400 */
[----:B------:R-:W-:Y:S02]  /*3620*/  FMUL.FTZ R18, R18, c[0x0][0x2ec] ;  /* 0x0000bb0012127a20 */ /* 0x000fe40000410000 */
[----:B------:R-:W-:Y:S02]  /*3630*/  FMUL.FTZ R19, R19, c[0x0][0x2ec] ;  /* 0x0000bb0013137a20 */ /* 0x000fe40000410000 */
[----:B------:R-:W-:-:S02]  /*3640*/  FMUL.FTZ R5, R16, c[0x0][0x2ec] ;  /* 0x0000bb0010057a20 */ /* 0x000fc40000410000 */
[----:B------:R-:W-:Y:S01]  /*3650*/  FMUL.FTZ R2, R17, c[0x0][0x2ec] ;  /* 0x0000bb0011027a20 */ /* 0x000fe20000410000 */
[----:B-1----:R-:W1:Y:S01]  /*3660*/  LDSM.16.M88.4 R28, [R165+0x2400] ;  /* 0x00240000a51c783b */ /* 0x002e620000000200 */
[----:B------:R-:W1:Y:S08]  /*3670*/  MUFU.TANH R79, R14 ;  /* 0x0000000e004f7308 */ /* 0x000e700000002400 */
[----:B------:R5:W1:Y:S08]  /*3680*/  MUFU.TANH R78, R15 ;  /* 0x0000000f004e7308 */ /* 0x000a700000002400 */
[----:B------:R-:W1:Y:S01]  /*3690*/  MUFU.TANH R92, R18 ;  /* 0x00000012005c7308 */ /* 0x000e620000002400 */
[C---:B-----5:R-:W-:Y:S07]  /*36a0*/  HMMA.16816.F32.BF16 R12, R32.reuse, R20, RZ ;  /* 0x00000014200c723c */ /* 0x060fee00000418ff */
[----:B------:R5:W1:Y:S01]  /*36b0*/  MUFU.TANH R93, R19 ;  /* 0x00000013005d7308 */ /* 0x000a620000002400 */
[----:B------:R-:W-:Y:S07]  /*36c0*/  HMMA.16816.F32.BF16 R20, R32, R22, RZ ;  /* 0x000000162014723c */ /* 0x000fee00000418ff */
[----:B------:R-:W1:Y:S01]  /*36d0*/  MUFU.TANH R75, R10 ;  /* 0x0000000a004b7308 */ /* 0x000e620000002400 */
[----:B-----5:R-:W5:Y:S07]  /*36e0*/  LDSM.16.M88.4 R16, [R165+0x2800] ;  /* 0x00280000a510783b */ /* 0x020f6e0000000200 */
[----:B------:R1:W1:Y:S01]  /*36f0*/  MUFU.TANH R89, R11 ;  /* 0x0000000b00597308 */ /* 0x0002620000002400 */
[C---:B------:R-:W-:Y:S07]  /*3700*/  HMMA.16816.F32.BF16 R12, R24.reuse, R56, R12 ;  /* 0x00000038180c723c */ /* 0x040fee000004180c */
[----:B------:R-:W2:Y:S01]  /*3710*/  MUFU.TANH R7, R7 ;  /* 0x0000000700077308 */ /* 0x000ea20000002400 */
[----:B------:R-:W-:Y:S01]  /*3720*/  HMMA.16816.F32.BF16 R20, R24, R58, R20 ;  /* 0x0000003a1814723c */ /* 0x000fe20000041814 */
[----:B------:R-:W2:Y:S06]  /*3730*/  LDSM.16.M88.4 R56, [R88+0x2800] ;  /* 0x002800005838783b */ /* 0x000eac0000000200 */
[----:B------:R-:W2:Y:S01]  /*3740*/  MUFU.TANH R6, R6 ;  /* 0x0000000600067308 */ /* 0x000ea20000002400 */
[C---:B-1----:R-:W-:Y:S07]  /*3750*/  HMMA.16816.F32.BF16 R8, R32.reuse, R28, RZ ;  /* 0x0000001c2008723c */ /* 0x042fee00000418ff */
[----:B------:R-:W1:Y:S01]  /*3760*/  MUFU.TANH R5, R5 ;  /* 0x0000000500057308 */ /* 0x000e620000002400 */
[----:B------:R-:W-:Y:S01]  /*3770*/  HMMA.16816.F32.BF16 R28, R32, R30, RZ ;  /* 0x0000001e201c723c */ /* 0x000fe200000418ff */
[----:B------:R-:W-:-:S06]  /*3780*/  FMUL.FTZ R12, R12, c[0x0][0x2ec] ;  /* 0x0000bb000c0c7a20 */ /* 0x000fcc0000410000 */
[----:B------:R-:W1:Y:S01]  /*3790*/  MUFU.TANH R2, R2 ;  /* 0x0000000200027308 */ /* 0x000e620000002400 */
[----:B------:R-:W-:Y:S02]  /*37a0*/  FMUL.FTZ R13, R13, c[0x0][0x2ec] ;  /* 0x0000bb000d0d7a20 */ /* 0x000fe40000410000 */
[----:B------:R-:W-:Y:S02]  /*37b0*/  FMUL.FTZ R14, R14, c[0x0][0x2ec] ;  /* 0x0000bb000e0e7a20 */ /* 0x000fe40000410000 */
[----:B------:R-:W-:Y:S02]  /*37c0*/  FMUL.FTZ R15, R15, c[0x0][0x2ec] ;  /* 0x0000bb000f0f7a20 */ /* 0x000fe40000410000 */
[----:B------:R-:W-:Y:S01]  /*37d0*/  FMUL.FTZ R20, R20, c[0x0][0x2ec] ;  /* 0x0000bb0014147a20 */ /* 0x000fe20000410000 */
[----:B------:R-:W1:Y:S01]  /*37e0*/  MUFU.TANH R70, R12 ;  /* 0x0000000c00467308 */ /* 0x000e620000002400 */
[----:B------:R-:W-:Y:S02]  /*37f0*/  FMUL.FTZ R21, R21, c[0x0][0x2ec] ;  /* 0x0000bb0015157a20 */ /* 0x000fe40000410000 */
[----:B------:R-:W-:-:S02]  /*3800*/  FMUL.FTZ R22, R22, c[0x0][0x2ec] ;  /* 0x0000bb0016167a20 */ /* 0x000fc40000410000 */
[----:B------:R-:W-:Y:S01]  /*3810*/  FMUL.FTZ R23, R23, c[0x0][0x2ec] ;  /* 0x0000bb0017177a20 */ /* 0x000fe20000410000 */
[C---:B------:R-:W-:Y:S02]  /*3820*/  HMMA.16816.F32.BF16 R8, R24.reuse, R48, R8 ;  /* 0x000000301808723c */ /* 0x040fe40000041808 */
[----:B------:R-:W1:Y:S06]  /*3830*/  MUFU.TANH R69, R13 ;  /* 0x0000000d00457308 */ /* 0x000e6c0000002400 */
[----:B------:R-:W-:Y:S01]  /*3840*/  HMMA.16816.F32.BF16 R28, R24, R50, R28 ;  /* 0x00000032181c723c */ /* 0x000fe2000004181c */
[----:B------:R-:W-:Y:S01]  /*3850*/  LDSM.16.M88.4 R48, [R88+0x2c00] ;  /* 0x002c00005830783b */ /* 0x000fe20000000200 */
[----:B------:R-:W1:Y:S08]  /*3860*/  MUFU.TANH R96, R14 ;  /* 0x0000000e00607308 */ /* 0x000e700000002400 */
[----:B------:R5:W1:Y:S06]  /*3870*/  MUFU.TANH R97, R15 ;  /* 0x0000000f00617308 */ /* 0x000a6c0000002400 */
[----:B------:R-:W-:-:S02]  /*3880*/  FMUL.FTZ R8, R8, c[0x0][0x2ec] ;  /* 0x0000bb0008087a20 */ /* 0x000fc40000410000 */
[----:B------:R-:W1:Y:S01]  /*3890*/  MUFU.TANH R91, R20 ;  /* 0x00000014005b7308 */ /* 0x000e620000002400 */
[----:B------:R-:W-:Y:S02]  /*38a0*/  FMUL.FTZ R9, R9, c[0x0][0x2ec] ;  /* 0x0000bb0009097a20 */ /* 0x000fe40000410000 */
[----:B------:R-:W-:Y:S02]  /*38b0*/  FMUL.FTZ R10, R10, c[0x0][0x2ec] ;  /* 0x0000bb000a0a7a20 */ /* 0x000fe40000410000 */
[----:B------:R-:W-:Y:S02]  /*38c0*/  FMUL.FTZ R11, R11, c[0x0][0x2ec] ;  /* 0x0000bb000b0b7a20 */ /* 0x000fe40000410000 */
[----:B------:R-:W-:Y:S01]  /*38d0*/  FMUL.FTZ R28, R28, c[0x0][0x2ec] ;  /* 0x0000bb001c1c7a20 */ /* 0x000fe20000410000 */
[----:B-----5:R-:W-:Y:S01]  /*38e0*/  HMMA.16816.F32.BF16 R12, R32, R16, RZ ;  /* 0x00000010200c723c */ /* 0x020fe200000418ff */
[----:B------:R-:W1:Y:S01]  /*38f0*/  MUFU.TANH R90, R21 ;  /* 0x00000015005a7308 */ /* 0x000e620000002400 */
[----:B------:R-:W-:-:S02]  /*3900*/  FMUL.FTZ R29, R29, c[0x0][0x2ec] ;  /* 0x0000bb001d1d7a20 */ /* 0x000fc40000410000 */
[----:B------:R-:W-:Y:S02]  /*3910*/  FMUL.FTZ R30, R30, c[0x0][0x2ec] ;  /* 0x0000bb001e1e7a20 */ /* 0x000fe40000410000 */
[----:B------:R-:W-:Y:S02]  /*3920*/  FMUL.FTZ R31, R31, c[0x0][0x2ec] ;  /* 0x0000bb001f1f7a20 */ /* 0x000fe40000410000 */
[----:B------:R-:W-:Y:S01]  /*3930*/  HMMA.16816.F32.BF16 R16, R32, R18, RZ ;  /* 0x000000122010723c */ /* 0x000fe200000418ff */
[----:B------:R-:W1:Y:S08]  /*3940*/  MUFU.TANH R100, R22 ;  /* 0x0000001600647308 */ /* 0x000e700000002400 */
[----:B------:R5:W1:Y:S07]  /*3950*/  MUFU.TANH R101, R23 ;  /* 0x0000001700657308 */ /* 0x000a6e0000002400 */
[C---:B--2---:R-:W-:Y:S01]  /*3960*/  HMMA.16816.F32.BF16 R12, R24.reuse, R56, R12 ;  /* 0x00000038180c723c */ /* 0x044fe2000004180c */
[----:B------:R-:W2:Y:S07]  /*3970*/  MUFU.TANH R99, R28 ;  /* 0x0000001c00637308 */ /* 0x000eae0000002400 */
[----:B------:R-:W-:Y:S01]  /*3980*/  HMMA.16816.F32.BF16 R16, R24, R58, R16 ;  /* 0x0000003a1810723c */ /* 0x000fe20000041810 */
[----:B-----5:R-:W5:Y:S01]  /*3990*/  LDSM.16.M88.4 R20, [R165+0x2c00] ;  /* 0x002c0000a514783b */ /* 0x020f620000000200 */
[----:B------:R-:W1:Y:S03]  /*39a0*/  MUFU.TANH R98, R29 ;  /* 0x0000001d00627308 */ /* 0x000e660000002400 */
[----:B------:R-:W-:Y:S05]  /*39b0*/  LDSM.16.M88.4 R56, [R88+0x3400] ;  /* 0x003400005838783b */ /* 0x000fea0000000200 */
[----:B------:R-:W1:Y:S06]  /*39c0*/  MUFU.TANH R107, R30 ;  /* 0x0000001e006b7308 */ /* 0x000e6c0000002400 */
[----:B------:R-:W-:-:S02]  /*39d0*/  FMUL.FTZ R12, R12, c[0x0][0x2ec] ;  /* 0x0000bb000c0c7a20 */ /* 0x000fc40000410000 */
[----:B------:R1:W1:Y:S01]  /*39e0*/  MUFU.TANH R108, R31 ;  /* 0x0000001f006c7308 */ /* 0x0002620000002400 */
[----:B------:R-:W-:Y:S02]  /*39f0*/  FMUL.FTZ R13, R13, c[0x0][0x2ec] ;  /* 0x0000bb000d0d7a20 */ /* 0x000fe40000410000 */
[----:B------:R-:W-:Y:S02]  /*3a00*/  FMUL.FTZ R14, R14, c[0x0][0x2ec] ;  /* 0x0000bb000e0e7a20 */ /* 0x000fe40000410000 */
[----:B------:R-:W-:Y:S02]  /*3a10*/  FMUL.FTZ R15, R15, c[0x0][0x2ec] ;  /* 0x0000bb000f0f7a20 */ /* 0x000fe40000410000 */
[----:B------:R-:W-:Y:S01]  /*3a20*/  FMUL.FTZ R16, R16, c[0x0][0x2ec] ;  /* 0x0000bb0010107a20 */ /* 0x000fe20000410000 */
[----:B------:R-:W2:Y:S01]  /*3a30*/  MUFU.TANH R95, R8 ;  /* 0x00000008005f7308 */ /* 0x000ea20000002400 */
[----:B------:R-:W-:Y:S02]  /*3a40*/  FMUL.FTZ R17, R17, c[0x0][0x2ec] ;  /* 0x0000bb0011117a20 */ /* 0x000fe40000410000 */
[----:B------:R-:W-:-:S02]  /*3a50*/  FMUL.FTZ R18, R18, c[0x0][0x2ec] ;  /* 0x0000bb0012127a20 */ /* 0x000fc40000410000 */
[----:B------:R-:W-:Y:S01]  /*3a60*/  FMUL.FTZ R19, R19, c[0x0][0x2ec] ;  /* 0x0000bb0013137a20 */ /* 0x000fe20000410000 */
[----:B-1----:R-:W1:Y:S02]  /*3a70*/  LDSM.16.M88.4 R28, [R165+0x3000] ;  /* 0x00300000a51c783b */ /* 0x002e640000000200 */
[----:B------:R-:W1:Y:S08]  /*3a80*/  MUFU.TANH R94, R9 ;  /* 0x00000009005e7308 */ /* 0x000e700000002400 */
[----:B------:R-:W1:Y:S08]  /*3a90*/  MUFU.TANH R104, R10 ;  /* 0x0000000a00687308 */ /* 0x000e700000002400 */
[----:B------:R5:W1:Y:S08]  /*3aa0*/  MUFU.TANH R106, R11 ;  /* 0x0000000b006a7308 */ /* 0x000a700000002400 */
[----:B------:R-:W1:Y:S01]  /*3ab0*/  MUFU.TANH R105, R16 ;  /* 0x0000001000697308 */ /* 0x000e620000002400 */
[C---:B-----5:R-:W-:Y:S07]  /*3ac0*/  HMMA.16816.F32.BF16 R8, R32.reuse, R20, RZ ;  /* 0x000000142008723c */ /* 0x060fee00000418ff */
[----:B------:R-:W1:Y:S01]  /*3ad0*/  MUFU.TANH R186, R17 ;  /* 0x0000001100ba7308 */ /* 0x000e620000002400 */
[----:B------:R-:W-:Y:S07]  /*3ae0*/  HMMA.16816.F32.BF16 R20, R32, R22, RZ ;  /* 0x000000162014723c */ /* 0x000fee00000418ff */
[----:B------:R-:W1:Y:S08]  /*3af0*/  MUFU.TANH R111, R18 ;  /* 0x00000012006f7308 */ /* 0x000e700000002400 */
[----:B------:R5:W1:Y:S01]  /*3b00*/  MUFU.TANH R112, R19 ;  /* 0x0000001300707308 */ /* 0x000a620000002400 */
[C---:B------:R-:W-:Y:S07]  /*3b10*/  HMMA.16816.F32.BF16 R8, R24.reuse, R48, R8 ;  /* 0x000000301808723c */ /* 0x040fee0000041808 */
[----:B------:R-:W1:Y:S01]  /*3b20*/  MUFU.TANH R103, R12 ;  /* 0x0000000c00677308 */ /* 0x000e620000002400 */
[----:B------:R-:W-:Y:S01]  /*3b30*/  HMMA.16816.F32.BF16 R20, R24, R50, R20 ;  /* 0x000000321814723c */ /* 0x000fe20000041814 */
[----:B-----5:R-:W5:Y:S06]  /*3b40*/  LDSM.16.M88.4 R16, [R165+0x3400] ;  /* 0x00340000a510783b */ /* 0x020f6c0000000200 */
[----:B------:R-:W1:Y:S01]  /*3b50*/  MUFU.TANH R102, R13 ;  /* 0x0000000d00667308 */ /* 0x000e620000002400 */
[----:B------:R-:W2:Y:S07]  /*3b60*/  LDSM.16.M88.4 R48, [R165+0x3800] ;  /* 0x00380000a530783b */ /* 0x000eae0000000200 */
[----:B------:R-:W1:Y:S01]  /*3b70*/  MUFU.TANH R109, R14 ;  /* 0x0000000e006d7308 */ /* 0x000e620000002400 */
[----:B------:R-:W-:-:S07]  /*3b80*/  FMUL.FTZ R8, R8, c[0x0][0x2ec] ;  /* 0x0000bb0008087a20 */ /* 0x000fce0000410000 */
        /* <DEDUP_REMOVED lines=9> */
[C---:B-1----:R-:W-:Y:S02]  /*3c20*/  HMMA.16816.F32.BF16 R12, R32.reuse, R28, RZ ;  /* 0x0000001c200c723c */ /* 0x042fe400000418ff */
[----:B------:R-:W1:Y:S06]  /*3c30*/  MUFU.TANH R189, R9 ;  /* 0x0000000900bd7308 */ /* 0x000e6c0000002400 */
[----:B------:R-:W-:Y:S02]  /*3c40*/  HMMA.16816.F32.BF16 R28, R32, R30, RZ ;  /* 0x0000001e201c723c */ /* 0x000fe400000418ff */
[----:B------:R-:W1:Y:S08]  /*3c50*/  MUFU.TANH R113, R10 ;  /* 0x0000000a00717308 */ /* 0x000e700000002400 */
[----:B------:R-:W1:Y:S06]  /*3c60*/  MUFU.TANH R191, R20 ;  /* 0x0000001400bf7308 */ /* 0x000e6c0000002400 */
[C---:B------:R-:W-:Y:S02]  /*3c70*/  HMMA.16816.F32.BF16 R12, R24.reuse, R60, R12 ;  /* 0x0000003c180c723c */ /* 0x040fe4000004180c */
[----:B------:R5:W1:Y:S06]  /*3c80*/  MUFU.TANH R60, R11 ;  /* 0x0000000b003c7308 */ /* 0x000a6c0000002400 */
[----:B------:R-:W-:Y:S02]  /*3c90*/  HMMA.16816.F32.BF16 R28, R24, R62, R28 ;  /* 0x0000003e181c723c */ /* 0x000fe4000004181c */
[----:B------:R-:W1:Y:S06]  /*3ca0*/  MUFU.TANH R192, R21 ;  /* 0x0000001500c07308 */ /* 0x000e6c0000002400 */
[C---:B-----5:R-:W-:Y:S02]  /*3cb0*/  HMMA.16816.F32.BF16 R8, R32.reuse, R16, RZ ;  /* 0x000000102008723c */ /* 0x060fe400000418ff */
[----:B------:R-:W1:Y:S06]  /*3cc0*/  MUFU.TANH R61, R22 ;  /* 0x00000016003d7308 */ /* 0x000e6c0000002400 */
[----:B------:R-:W-:Y:S01]  /*3cd0*/  FMUL.FTZ R12, R12, c[0x0][0x2ec] ;  /* 0x0000bb000c0c7a20 */ /* 0x000fe20000410000 */
[----:B------:R-:W-:Y:S01]  /*3ce0*/  HMMA.16816.F32.BF16 R16, R32, R18, RZ ;  /* 0x000000122010723c */ /* 0x000fe200000418ff */
        /* <DEDUP_REMOVED lines=8> */
[----:B------:R-:W-:Y:S01]  /*3d70*/  FMUL.FTZ R31, R31, c[0x0][0x2ec] ;  /* 0x0000bb001f1f7a20 */ /* 0x000fe20000410000 */
[C---:B------:R-:W-:Y:S01]  /*3d80*/  HMMA.16816.F32.BF16 R8, R24.reuse, R56, R8 ;  /* 0x000000381808723c */ /* 0x040fe20000041808 */
[----:B-----5:R-:W-:Y:S01]  /*3d90*/  LDSM.16.M88.4 R20, [R88+0x3800] ;  /* 0x003800005814783b */ /* 0x020fe20000000200 */
[----:B------:R-:W1:Y:S07]  /*3da0*/  MUFU.TANH R187, R28 ;  /* 0x0000001c00bb7308 */ /* 0x000e6e0000002400 */
[----:B------:R-:W-:Y:S01]  /*3db0*/  HMMA.16816.F32.BF16 R16, R24, R58, R16 ;  /* 0x0000003a1810723c */ /* 0x000fe20000041810 */
[----:B------:R-:W1:Y:S08]  /*3dc0*/  MUFU.TANH R185, R29 ;  /* 0x0000001d00b97308 */ /* 0x000e700000002400 */
[----:B------:R-:W1:Y:S06]  /*3dd0*/  MUFU.TANH R115, R30 ;  /* 0x0000001e00737308 */ /* 0x000e6c0000002400 */
[----:B------:R-:W-:-:S02]  /*3de0*/  FMUL.FTZ R8, R8, c[0x0][0x2ec] ;  /* 0x0000bb0008087a20 */ /* 0x000fc40000410000 */
[----:B------:R5:W1:Y:S01]  /*3df0*/  MUFU.TANH R117, R31 ;  /* 0x0000001f00757308 */ /* 0x000a620000002400 */
        /* <DEDUP_REMOVED lines=8> */
[----:B-----5:R-:W5:Y:S02]  /*3e80*/  LDSM.16.M88.4 R28, [R165+0x3c00] ;  /* 0x003c0000a51c783b */ /* 0x020f640000000200 */
[----:B------:R-:W1:Y:S08]  /*3e90*/  MUFU.TANH R62, R14 ;  /* 0x0000000e003e7308 */ /* 0x000e700000002400 */
[----:B------:R2:W1:Y:S08]  /*3ea0*/  MUFU.TANH R63, R15 ;  /* 0x0000000f003f7308 */ /* 0x0004700000002400 */
[----:B------:R-:W1:Y:S01]  /*3eb0*/  MUFU.TANH R181, R8 ;  /* 0x0000000800b57308 */ /* 0x000e620000002400 */
[C---:B--2---:R-:W-:Y:S07]  /*3ec0*/  HMMA.16816.F32.BF16 R12, R32.reuse, R48, RZ ;  /* 0x00000030200c723c */ /* 0x044fee00000418ff */
[----:B------:R-:W2:Y:S01]  /*3ed0*/  MUFU.TANH R162, R9 ;  /* 0x0000000900a27308 */ /* 0x000ea20000002400 */
[C---:B------:R-:W-:Y:S07]  /*3ee0*/  HMMA.16816.F32.BF16 R48, R32.reuse, R50, RZ ;  /* 0x000000322030723c */ /* 0x040fee00000418ff */
[----:B------:R-:W1:Y:S01]  /*3ef0*/  MUFU.TANH R119, R10 ;  /* 0x0000000a00777308 */ /* 0x000e620000002400 */
[----:B-----5:R-:W-:Y:S07]  /*3f00*/  HMMA.16816.F32.BF16 R56, R32, R28, RZ ;  /* 0x0000001c2038723c */ /* 0x020fee00000418ff */
[----:B------:R5:W1:Y:S01]  /*3f10*/  MUFU.TANH R125, R11 ;  /* 0x0000000b007d7308 */ /* 0x000a620000002400 */
[----:B------:R-:W-:Y:S07]  /*3f20*/  HMMA.16816.F32.BF16 R12, R24, R20, R12 ;  /* 0x00000014180c723c */ /* 0x000fee000004180c */
[----:B------:R-:W1:Y:S01]  /*3f30*/  MUFU.TANH R158, R16 ;  /* 0x00000010009e7308 */ /* 0x000e620000002400 */
[----:B------:R-:W-:Y:S01]  /*3f40*/  HMMA.16816.F32.BF16 R28, R32, R30, RZ ;  /* 0x0000001e201c723c */ /* 0x000fe200000418ff */
[----:B-----5:R-:W5:Y:S06]  /*3f50*/  LDSM.16.M88.4 R8, [R88+0x3c00] ;  /* 0x003c00005808783b */ /* 0x020f6c0000000200 */
[----:B------:R-:W1:Y:S01]  /*3f60*/  MUFU.TANH R156, R17 ;  /* 0x00000011009c7308 */ /* 0x000e620000002400 */
[----:B------:R-:W-:Y:S07]  /*3f70*/  HMMA.16816.F32.BF16 R48, R24, R22, R48 ;  /* 0x000000161830723c */ /* 0x000fee0000041830 */
[----:B------:R-:W1:Y:S01]  /*3f80*/  MUFU.TANH R126, R18 ;  /* 0x00000012007e7308 */ /* 0x000e620000002400 */
[----:B------:R-:W-:-:S07]  /*3f90*/  FMUL.FTZ R12, R12, c[0x0][0x2ec] ;  /* 0x0000bb000c0c7a20 */ /* 0x000fce0000410000 */
[----:B------:R1:W1:Y:S01]  /*3fa0*/  MUFU.TANH R127, R19 ;  /* 0x00000013007f7308 */ /* 0x0002620000002400 */
[----:B------:R-:W-:Y:S02]  /*3fb0*/  FMUL.FTZ R13, R13, c[0x0][0x2ec] ;  /* 0x0000bb000d0d7a20 */ /* 0x000fe40000410000 */
[----:B------:R-:W-:Y:S02]  /*3fc0*/  FMUL.FTZ R14, R14, c[0x0][0x2ec] ;  /* 0x0000bb000e0e7a20 */ /* 0x000fe40000410000 */
[----:B------:R-:W-:-:S03]  /*3fd0*/  FMUL.FTZ R15, R15, c[0x0][0x2ec] ;  /* 0x0000bb000f0f7a20 */ /* 0x000fc60000410000 */
[----:B------:R-:W2:Y:S01]  /*3fe0*/  MUFU.TANH R154, R12 ;  /* 0x0000000c009a7308 */ /* 0x000ea20000002400 */
[----:B------:R-:W-:Y:S01]  /*3ff0*/  FMUL.FTZ R48, R48, c[0x0][0x2ec] ;  /* 0x0000bb0030307a20 */ /* 0x000fe20000410000 */
[----:B-1----:R-:W1:Y:S06]  /*4000*/  LDSM.16.M88.4 R16, [R165+0x4000] ;  /* 0x00400000a510783b */ /* 0x002e6c0000000200 */
[----:B------:R-:W1:Y:S01]  /*4010*/  MUFU.TANH R147, R13 ;  /* 0x0000000d00937308 */ /* 0x000e620000002400 */
[----:B------:R-:W-:Y:S02]  /*4020*/  FMUL.FTZ R49, R49, c[0x0][0x2ec] ;  /* 0x0000bb0031317a20 */ /* 0x000fe40000410000 */
[----:B------:R-:W-:-:S02]  /*4030*/  FMUL.FTZ R50, R50, c[0x0][0x2ec] ;  /* 0x0000bb0032327a20 */ /* 0x000fc40000410000 */
[----:B------:R-:W-:Y:S01]  /*4040*/  FMUL.FTZ R51, R51, c[0x0][0x2ec] ;  /* 0x0000bb0033337a20 */ /* 0x000fe20000410000 */
[C---:B-----5:R-:W-:Y:S02]  /*4050*/  HMMA.16816.F32.BF16 R56, R24.reuse, R8, R56 ;  /* 0x000000081838723c */ /* 0x060fe40000041838 */
[----:B------:R-:W1:Y:S06]  /*4060*/  MUFU.TANH R131, R14 ;  /* 0x0000000e00837308 */ /* 0x000e6c0000002400 */
[----:B------:R-:W-:Y:S01]  /*4070*/  HMMA.16816.F32.BF16 R28, R24, R10, R28 ;  /* 0x0000000a181c723c */ /* 0x000fe2000004181c */
[----:B------:R-:W-:Y:S01]  /*4080*/  LDSM.16.M88.4 R8, [R165+0x4400] ;  /* 0x00440000a508783b */ /* 0x000fe20000000200 */
[----:B------:R5:W1:Y:S08]  /*4090*/  MUFU.TANH R132, R15 ;  /* 0x0000000f00847308 */ /* 0x000a700000002400 */
[----:B------:R-:W2:Y:S06]  /*40a0*/  MUFU.TANH R142, R48 ;  /* 0x00000030008e7308 */ /* 0x000eac0000002400 */
[----:B------:R-:W-:Y:S01]  /*40b0*/  FMUL.FTZ R56, R56, c[0x0][0x2ec] ;  /* 0x0000bb0038387a20 */ /* 0x000fe20000410000 */
[----:B-----5:R-:W5:Y:S01]  /*40c0*/  LDSM.16.M88.4 R12, [R88+0x4000] ;  /* 0x00400000580c783b */ /* 0x020f620000000200 */
[----:B------:R-:W2:Y:S01]  /*40d0*/  MUFU.TANH R141, R49 ;  /* 0x00000031008d7308 */ /* 0x000ea20000002400 */
[----:B------:R-:W-:-:S02]  /*40e0*/  FMUL.FTZ R57, R57, c[0x0][0x2ec] ;  /* 0x0000bb0039397a20 */ /* 0x000fc40000410000 */
[----:B------:R-:W-:-:S03]  /*40f0*/  FMUL.FTZ R58, R58, c[0x0][0x2ec] ;  /* 0x0000bb003a3a7a20 */ /* 0x000fc60000410000 */
[----:B------:R-:W-:Y:S01]  /*4100*/  FMUL.FTZ R28, R28, c[0x0][0x2ec] ;  /* 0x0000bb001c1c7a20 */ /* 0x000fe20000410000 */
[C---:B-1----:R-:W-:Y:S01]  /*4110*/  HMMA.16816.F32.BF16 R20, R32.reuse, R16, RZ ;  /* 0x000000102014723c */ /* 0x042fe200000418ff */
[----:B------:R-:W-:Y:S01]  /*4120*/  FMUL.FTZ R29, R29, c[0x0][0x2ec] ;  /* 0x0000bb001d1d7a20 */ /* 0x000fe20000410000 */
[----:B------:R-:W1:Y:S01]  /*4130*/  MUFU.TANH R133, R50 ;  /* 0x0000003200857308 */ /* 0x000e620000002400 */
[----:B------:R-:W-:Y:S02]  /*4140*/  FMUL.FTZ R30, R30, c[0x0][0x2ec] ;  /* 0x0000bb001e1e7a20 */ /* 0x000fe40000410000 */
[----:B------:R-:W-:Y:S02]  /*4150*/  FMUL.FTZ R31, R31, c[0x0][0x2ec] ;  /* 0x0000bb001f1f7a20 */ /* 0x000fe40000410000 */
[----:B------:R-:W-:Y:S01]  /*4160*/  FMUL.FTZ R59, R59, c[0x0][0x2ec] ;  /* 0x0000bb003b3b7a20 */ /* 0x000fe20000410000 */
[----:B------:R-:W-:Y:S02]  /*4170*/  HMMA.16816.F32.BF16 R16, R32, R18, RZ ;  /* 0x000000122010723c */ /* 0x000fe400000418ff */
[----:B------:R1:W1:Y:S08]  /*4180*/  MUFU.TANH R134, R51 ;  /* 0x0000003300867308 */ /* 0x0002700000002400 */
[----:B------:R-:W2:Y:S01]  /*4190*/  MUFU.TANH R116, R28 ;  /* 0x0000001c00747308 */ /* 0x000ea20000002400 */
[----:B-1----:R-:W1:Y:S07]  /*41a0*/  LDSM.16.M88.4 R48, [R88+0x4400] ;  /* 0x004400005830783b */ /* 0x002e6e0000000200 */
[----:B------:R-:W1:Y:S01]  /*41b0*/  MUFU.TANH R118, R29 ;  /* 0x0000001d00767308 */ /* 0x000e620000002400 */
[C---:B-----5:R-:W-:Y:S07]  /*41c0*/  HMMA.16816.F32.BF16 R20, R24.reuse, R12, R20 ;  /* 0x0000000c1814723c */ /* 0x060fee0000041814 */
[----:B------:R-:W1:Y:S01]  /*41d0*/  MUFU.TANH R137, R30 ;  /* 0x0000001e00897308 */ /* 0x000e620000002400 */
[----:B------:R-:W-:Y:S07]  /*41e0*/  HMMA.16816.F32.BF16 R16, R24, R14, R16 ;  /* 0x0000000e1810723c */ /* 0x000fee0000041810 */
[----:B------:R5:W1:Y:S01]  /*41f0*/  MUFU.TANH R138, R31 ;  /* 0x0000001f008a7308 */ /* 0x000a620000002400 */
[C---:B------:R-:W-:Y:S07]  /*4200*/  HMMA.16816.F32.BF16 R12, R32.reuse, R8, RZ ;  /* 0x00000008200c723c */ /* 0x040fee00000418ff */
[----:B------:R-:W1:Y:S01]  /*4210*/  MUFU.TANH R129, R56 ;  /* 0x0000003800817308 */ /* 0x000e620000002400 */
[----:B------:R-:W-:Y:S01]  /*4220*/  HMMA.16816.F32.BF16 R8, R32, R10, RZ ;  /* 0x0000000a2008723c */ /* 0x000fe200000418ff */
[----:B------:R-:W-:Y:S01]  /*4230*/  FMUL.FTZ R20, R20, c[0x0][0x2ec] ;  /* 0x0000bb0014147a20 */ /* 0x000fe20000410000 */
[----:B-----5:R-:W5:Y:S01]  /*4240*/  LDSM.16.M88.4 R28, [R165+0x4800] ;  /* 0x00480000a51c783b */ /* 0x020f620000000200 */
[----:B------:R-:W-:-:S04]  /*4250*/  FMUL.FTZ R21, R21, c[0x0][0x2ec] ;  /* 0x0000bb0015157a20 */ /* 0x000fc80000410000 */
[----:B------:R-:W2:Y:S01]  /*4260*/  MUFU.TANH R123, R57 ;  /* 0x00000039007b7308 */ /* 0x000ea20000002400 */
[----:B------:R-:W-:Y:S02]  /*4270*/  FMUL.FTZ R22, R22, c[0x0][0x2ec] ;  /* 0x0000bb0016167a20 */ /* 0x000fe40000410000 */
[----:B------:R-:W-:Y:S02]  /*4280*/  FMUL.FTZ R23, R23, c[0x0][0x2ec] ;  /* 0x0000bb0017177a20 */ /* 0x000fe40000410000 */
[----:B------:R-:W-:Y:S02]  /*4290*/  FMUL.FTZ R16, R16, c[0x0][0x2ec] ;  /* 0x0000bb0010107a20 */ /* 0x000fe40000410000 */
[----:B------:R-:W-:Y:S01]  /*42a0*/  FMUL.FTZ R17, R17, c[0x0][0x2ec] ;  /* 0x0000bb0011117a20 */ /* 0x000fe20000410000 */
[----:B------:R-:W2:Y:S01]  /*42b0*/  MUFU.TANH R121, R20 ;  /* 0x0000001400797308 */ /* 0x000ea20000002400 */
[----:B------:R-:W-:Y:S02]  /*42c0*/  FMUL.FTZ R18, R18, c[0x0][0x2ec] ;  /* 0x0000bb0012127a20 */ /* 0x000fe40000410000 */
[----:B------:R-:W-:Y:S01]  /*42d0*/  FMUL.FTZ R19, R19, c[0x0][0x2ec] ;  /* 0x0000bb0013137a20 */ /* 0x000fe20000410000 */
[C---:B-1----:R-:W-:Y:S04]  /*42e0*/  HMMA.16816.F32.BF16 R12, R24.reuse, R48, R12 ;  /* 0x00000030180c723c */ /* 0x042fe8000004180c */
[----:B------:R-:W1:Y:S04]  /*42f0*/  MUFU.TANH R120, R21 ;  /* 0x0000001500787308 */ /* 0x000e680000002400 */
[----:B------:R-:W-:Y:S01]  /*4300*/  HMMA.16816.F32.BF16 R8, R24, R50, R8 ;  /* 0x000000321808723c */ /* 0x000fe20000041808 */
[----:B------:R-:W1:Y:S03]  /*4310*/  LDSM.16.M88.4 R48, [R165+0x4c00] ;  /* 0x004c0000a530783b */ /* 0x000e660000000200 */
[----:B------:R-:W1:Y:S08]  /*4320*/  MUFU.TANH R139, R22 ;  /* 0x00000016008b7308 */ /* 0x000e700000002400 */
[----:B------:R2:W1:Y:S04]  /*4330*/  MUFU.TANH R140, R23 ;  /* 0x00000017008c7308 */ /* 0x0004680000002400 */
[----:B------:R-:W-:-:S02]  /*4340*/  FMUL.FTZ R12, R12, c[0x0][0x2ec] ;  /* 0x0000bb000c0c7a20 */ /* 0x000fc40000410000 */
[----:B------:R-:W-:Y:S02]  /*4350*/  FMUL.FTZ R13, R13, c[0x0][0x2ec] ;  /* 0x0000bb000d0d7a20 */ /* 0x000fe40000410000 */
[----:B------:R-:W-:Y:S01]  /*4360*/  FMUL.FTZ R14, R14, c[0x0][0x2ec] ;  /* 0x0000bb000e0e7a20 */ /* 0x000fe20000410000 */
[----:B------:R-:W1:Y:S01]  /*4370*/  MUFU.TANH R130, R12 ;  /* 0x0000000c00827308 */ /* 0x000e620000002400 */
[----:B------:R-:W-:Y:S02]  /*4380*/  FMUL.FTZ R15, R15, c[0x0][0x2ec] ;  /* 0x0000bb000f0f7a20 */ /* 0x000fe40000410000 */
[----:B------:R-:W-:Y:S02]  /*4390*/  FMUL.FTZ R8, R8, c[0x0][0x2ec] ;  /* 0x0000bb0008087a20 */ /* 0x000fe40000410000 */
[----:B------:R-:W-:Y:S01]  /*43a0*/  FMUL.FTZ R10, R10, c[0x0][0x2ec] ;  /* 0x0000bb000a0a7a20 */ /* 0x000fe20000410000 */
[----:B--2---:R-:W2:Y:S02]  /*43b0*/  LDSM.16.M88.4 R20, [R88+0x4800] ;  /* 0x004800005814783b */ /* 0x004ea40000000200 */
[----:B------:R-:W1:Y:S01]  /*43c0*/  MUFU.TANH R128, R13 ;  /* 0x0000000d00807308 */ /* 0x000e620000002400 */
[----:B------:R-:W-:-:S07]  /*43d0*/  FMUL.FTZ R11, R11, c[0x0][0x2ec] ;  /* 0x0000bb000b0b7a20 */ /* 0x000fce0000410000 */
[----:B------:R-:W1:Y:S08]  /*43e0*/  MUFU.TANH R157, R14 ;  /* 0x0000000e009d7308 */ /* 0x000e700000002400 */
[----:B------:R1:W1:Y:S08]  /*43f0*/  MUFU.TANH R183, R15 ;  /* 0x0000000f00b77308 */ /* 0x0002700000002400 */
[----:B------:R-:W2:Y:S01]  /*4400*/  MUFU.TANH R124, R16 ;  /* 0x00000010007c7308 */ /* 0x000ea20000002400 */
[----:B-1----:R-:W1:Y:S07]  /*4410*/  LDSM.16.M88.4 R12, [R88+0x4c00] ;  /* 0x004c0000580c783b */ /* 0x002e6e0000000200 */
[----:B------:R-:W1:Y:S01]  /*4420*/  MUFU.TANH R122, R17 ;  /* 0x00000011007a7308 */ /* 0x000e620000002400 */
[----:B------:R-:W-:-:S07]  /*4430*/  DEPBAR.LE SB0, 0x0 ;  /* 0x000080000000791a */ /* 0x000fce0000000000 */
[----:B------:R-:W1:Y:S08]  /*4440*/  MUFU.TANH R143, R18 ;  /* 0x00000012008f7308 */ /* 0x000e700000002400 */
[----:B------:R5:W1:Y:S08]  /*4450*/  MUFU.TANH R146, R19 ;  /* 0x0000001300927308 */ /* 0x000a700000002400 */
[----:B------:R-:W1:Y:S01]  /*4460*/  MUFU.TANH R135, R58 ;  /* 0x0000003a00877308 */ /* 0x000e620000002400 */
[C---:B-----5:R-:W-:Y:S07]  /*4470*/  HMMA.16816.F32.BF16 R16, R32.reuse, R28, RZ ;  /* 0x0000001c2010723c */ /* 0x060fee00000418ff */
[----:B------:R5:W1:Y:S01]  /*4480*/  MUFU.TANH R136, R59 ;  /* 0x0000003b00887308 */ /* 0x000a620000002400 */
[C---:B------:R-:W-:Y:S07]  /*4490*/  HMMA.16816.F32.BF16 R28, R32.reuse, R30, RZ ;  /* 0x0000001e201c723c */ /* 0x040fee00000418ff */
[----:B------:R-:W1:Y:S01]  /*44a0*/  MUFU.TANH R190, R10 ;  /* 0x0000000a00be7308 */ /* 0x000e620000002400 */
[C---:B-----5:R-:W-:Y:S07]  /*44b0*/  HMMA.16816.F32.BF16 R56, R32.reuse, R48, RZ ;  /* 0x000000302038723c */ /* 0x060fee00000418ff */
[----:B------:R-:W1:Y:S01]  /*44c0*/  MUFU.TANH R180, R11 ;  /* 0x0000000b00b47308 */ /* 0x000e620000002400 */
[C---:B------:R-:W-:Y:S01]  /*44d0*/  IADD3 R49, R36.reuse, 0x8, RZ ;  /* 0x0000000824317810 */ /* 0x040fe20007ffe0ff */
[----:B------:R-:W-:Y:S01]  /*44e0*/  HMMA.16816.F32.BF16 R32, R32, R50, RZ ;  /* 0x000000322020723c */ /* 0x000fe200000418ff */
[----:B------:R-:W-:-:S02]  /*44f0*/  IMNMX R36, R36, R42, PT ;  /* 0x0000002a24247217 */ /* 0x000fc40003800200 */
[----:B------:R-:W-:-:S05]  /*4500*/  IMNMX R49, R49, R42, PT ;  /* 0x0000002a31317217 */ /* 0x000fca0003800200 */
[C---:B--2---:R-:W-:Y:S01]  /*4510*/  HMMA.16816.F32.BF16 R16, R24.reuse, R20, R16 ;  /* 0x000000141810723c */ /* 0x044fe20000041810 */
[----:B------:R2:W2:Y:S07]  /*4520*/  MUFU.TANH R20, R8 ;  /* 0x0000000800147308 */ /* 0x0004ae0000002400 */
[C---:B------:R-:W-:Y:S08]  /*4530*/  HMMA.16816.F32.BF16 R28, R24.reuse, R22, R28 ;  /* 0x00000016181c723c */ /* 0x040ff0000004181c */
[----:B-1----:R-:W-:Y:S01]  /*4540*/  HMMA.16816.F32.BF16 R56, R24, R12, R56 ;  /* 0x0000000c1838723c */ /* 0x002fe20000041838 */
[----:B--2---:R-:W-:-:S06]  /*4550*/  FMUL.FTZ R8, R9, c[0x0][0x2ec] ;  /* 0x0000bb0009087a20 */ /* 0x004fcc0000410000 */
[----:B------:R-:W1:Y:S01]  /*4560*/  MUFU.TANH R8, R8 ;  /* 0x0000000800087308 */ /* 0x000e620000002400 */
[----:B------:R-:W-:Y:S01]  /*4570*/  HMMA.16816.F32.BF16 R32, R24, R14, R32 ;  /* 0x0000000e1820723c */ /* 0x000fe20000041820 */
[----:B------:R-:W-:Y:S02]  /*4580*/  FMUL.FTZ R17, R17, c[0x0][0x2ec] ;  /* 0x0000bb0011117a20 */ /* 0x000fe40000410000 */
[----:B------:R-:W-:Y:S02]  /*4590*/  FMUL.FTZ R18, R18, c[0x0][0x2ec] ;  /* 0x0000bb0012127a20 */ /* 0x000fe40000410000 */
[----:B------:R-:W-:Y:S02]  /*45a0*/  FMUL.FTZ R9, R16, c[0x0][0x2ec] ;  /* 0x0000bb0010097a20 */ /* 0x000fe40000410000 */
[----:B------:R2:W1:Y:S01]  /*45b0*/  MUFU.TANH R88, R17 ;  /* 0x0000001100587308 */ /* 0x0004620000002400 */
[----:B------:R-:W-:Y:S02]  /*45c0*/  FMUL.FTZ R16, R19, c[0x0][0x2ec] ;  /* 0x0000bb0013107a20 */ /* 0x000fe40000410000 */
[----:B------:R-:W-:-:S02]  /*45d0*/  FMUL.FTZ R11, R28, c[0x0][0x2ec] ;  /* 0x0000bb001c0b7a20 */ /* 0x000fc40000410000 */
[----:B------:R-:W-:-:S03]  /*45e0*/  FMUL.FTZ R10, R29, c[0x0][0x2ec] ;  /* 0x0000bb001d0a7a20 */ /* 0x000fc60000410000 */
[----:B------:R5:W1:Y:S01]  /*45f0*/  MUFU.TANH R153, R18 ;  /* 0x0000001200997308 */ /* 0x000a620000002400 */
[----:B------:R-:W-:Y:S02]  /*4600*/  FMUL.FTZ R14, R56, c[0x0][0x2ec] ;  /* 0x0000bb00380e7a20 */ /* 0x000fe40000410000 */
[----:B------:R-:W-:Y:S02]  /*4610*/  FMUL.FTZ R12, R57, c[0x0][0x2ec] ;  /* 0x0000bb00390c7a20 */ /* 0x000fe40000410000 */
[----:B------:R-:W-:Y:S02]  /*4620*/  FMUL.FTZ R23, R59, c[0x0][0x2ec] ;  /* 0x0000bb003b177a20 */ /* 0x000fe40000410000 */
[----:B------:R-:W-:Y:S01]  /*4630*/  FMUL.FTZ R58, R58, c[0x0][0x2ec] ;  /* 0x0000bb003a3a7a20 */ /* 0x000fe20000410000 */
[----:B------:R-:W1:Y:S01]  /*4640*/  MUFU.TANH R9, R9 ;  /* 0x0000000900097308 */ /* 0x000e620000002400 */
[----:B--2---:R-:W-:Y:S02]  /*4650*/  FMUL.FTZ R17, R31, c[0x0][0x2ec] ;  /* 0x0000bb001f117a20 */ /* 0x004fe40000410000 */
[----:B------:R-:W-:-:S02]  /*4660*/  FMUL.FTZ R15, R32, c[0x0][0x2ec] ;  /* 0x0000bb00200f7a20 */ /* 0x000fc40000410000 */
[----:B------:R-:W-:Y:S02]  /*4670*/  FMUL.FTZ R13, R33, c[0x0][0x2ec] ;  /* 0x0000bb00210d7a20 */ /* 0x000fe40000410000 */
[----:B------:R-:W-:Y:S01]  /*4680*/  FMUL.FTZ R34, R34, c[0x0][0x2ec] ;  /* 0x0000bb0022227a20 */ /* 0x000fe20000410000 */
[----:B------:R-:W2:Y:S01]  /*4690*/  MUFU.TANH R16, R16 ;  /* 0x0000001000107308 */ /* 0x000ea20000002400 */
[----:B-----5:R-:W-:Y:S02]  /*46a0*/  FMUL.FTZ R18, R30, c[0x0][0x2ec] ;  /* 0x0000bb001e127a20 */ /* 0x020fe40000410000 */
[----:B------:R-:W-:-:S05]  /*46b0*/  FMUL.FTZ R35, R35, c[0x0][0x2ec] ;  /* 0x0000bb0023237a20 */ /* 0x000fca0000410000 */
[----:B------:R-:W1:Y:S08]  /*46c0*/  MUFU.TANH R11, R11 ;  /* 0x0000000b000b7308 */ /* 0x000e700000002400 */
[----:B------:R-:W1:Y:S08]  /*46d0*/  MUFU.TANH R10, R10 ;  /* 0x0000000a000a7308 */ /* 0x000e700000002400 */
[----:B------:R-:W1:Y:S08]  /*46e0*/  MUFU.TANH R18, R18 ;  /* 0x0000001200127308 */ /* 0x000e700000002400 */
[----:B------:R-:W1:Y:S08]  /*46f0*/  MUFU.TANH R17, R17 ;  /* 0x0000001100117308 */ /* 0x000e700000002400 */
[----:B------:R-:W1:Y:S08]  /*4700*/  MUFU.TANH R14, R14 ;  /* 0x0000000e000e7308 */ /* 0x000e700000002400 */
[----:B------:R-:W1:Y:S08]  /*4710*/  MUFU.TANH R12, R12 ;  /* 0x0000000c000c7308 */ /* 0x000e700000002400 */
[----:B------:R1:W1:Y:S08]  /*4720*/  MUFU.TANH R240, R58 ;  /* 0x0000003a00f07308 */ /* 0x0002700000002400 */
[----:B------:R-:W1:Y:S08]  /*4730*/  MUFU.TANH R23, R23 ;  /* 0x0000001700177308 */ /* 0x000e700000002400 */
[----:B------:R-:W1:Y:S08]  /*4740*/  MUFU.TANH R15, R15 ;  /* 0x0000000f000f7308 */ /* 0x000e700000002400 */
[----:B------:R-:W1:Y:S08]  /*4750*/  MUFU.TANH R13, R13 ;  /* 0x0000000d000d7308 */ /* 0x000e700000002400 */
[----:B------:R1:W1:Y:S08]  /*4760*/  MUFU.TANH R243, R34 ;  /* 0x0000002200f37308 */ /* 0x0002700000002400 */
[----:B------:R1:W1:Y:S01]  /*4770*/  MUFU.TANH R242, R35 ;  /* 0x0000002300f27308 */ /* 0x0002620000002400 */
[----:B------:R-:W-:Y:S06]  /*4780*/  BAR.SYNC.DEFER_BLOCKING 0x0 ;  /* 0x0000000000007b1d */ /* 0x000fec0000010000 */
[----:B------:R-:W-:Y:S05]  /*4790*/  @!P1 BRA `(.L_x_785) ;  /* 0x00000af000009947 */ /* 0x000fea0003800000 */
[----:B--234-:R-:W-:Y:S05]  /*47a0*/  @!P6 BRA `(.L_x_786) ;  /* 0x000003a00000e947 */ /* 0x01cfea0003800000 */
[----:B------:R-:W2:Y:S01]  /*47b0*/  I2F.RP R26, R39 ;  /* 0x00000027001a7306 */ /* 0x000ea20000209400 */
[----:B------:R-:W-:-:S02]  /*47c0*/  IADD3 R25, R74, -0x100, RZ ;  /* 0xffffff004a197810 */ /* 0x000fc40007ffe0ff */
[----:B------:R-:W-:Y:S02]  /*47d0*/  IABS R22, R74 ;  /* 0x0000004a00167213 */ /* 0x000fe40000000000 */
[----:B------:R-:W-:Y:S02]  /*47e0*/  IABS R19, R25 ;  /* 0x0000001900137213 */ /* 0x000fe40000000000 */
[----:B------:R-:W-:Y:S01]  /*47f0*/  LOP3.LUT R25, R25, c[0x0][0x2d0], RZ, 0x3c, !PT ;  /* 0x0000b40019197a12 */ /* 0x000fe200078e3cff */
[----:B--2---:R-:W2:Y:S02]  /*4800*/  MUFU.RCP R26, R26 ;  /* 0x0000001a001a7308 */ /* 0x004ea40000001000 */
[----:B--2---:R-:W-:-:S06]  /*4810*/  IADD3 R26, R26, 0xffffffe, RZ ;  /* 0x0ffffffe1a1a7810 */ /* 0x004fcc0007ffe0ff */
[----:B------:R-:W2:Y:S02]  /*4820*/  F2I.FTZ.U32.TRUNC.NTZ R27, R26 ;  /* 0x0000001a001b7305 */ /* 0x000ea4000021f000 */
[----:B--2---:R-:W-:Y:S02]  /*4830*/  IMAD.MOV R24, RZ, RZ, -R27 ;  /* 0x000000ffff187224 */ /* 0x004fe400078e0a1b */
        /* <DEDUP_REMOVED lines=39> */
[----:B---3--:R-:W-:-:S05]  /*4ab0*/  IMAD.WIDE.U32 R24, R21, c[0x0][0x198], RZ ;  /* 0x0000660015187a25 */ /* 0x008fca00078e00ff */
        /* <DEDUP_REMOVED lines=9> */
.L_x_786:
[----:B------:R-:W-:-:S04]  /*4b50*/  ULEA UR5, -UR6, URZ, 0x8 ;  /* 0x0000003f06057291 */ /* 0x000fc8000f8e413f */
[----:B------:R-:W-:Y:S02]  /*4b60*/  USHF.R.S32.HI UR13, URZ, 0x1f, UR5 ;  /* 0x0000001f3f0d7899 */ /* 0x000fe40008011405 */
[----:B------:R-:W-:-:S04]  /*4b70*/  MOV R22, UR5 ;  /* 0x0000000500167c02 */ /* 0x000fc80008000f00 */
[----:B------:R-:W-:Y:S02]  /*4b80*/  MOV R21, UR13 ;  /* 0x0000000d00157c02 */ /* 0x000fe40008000f00 */
.L_x_787:
[----:B------:R-:W-:Y:S01]  /*4b90*/  ISETP.GE.AND P0, PT, R174, c[0x0][0x220], PT ;  /* 0x00008800ae007a0c */ /* 0x000fe20003f06270 */
[----:B------:R-:W-:Y:S01]  /*4ba0*/  IMAD.U32 R25, RZ, RZ, UR6 ;  /* 0x00000006ff197e24 */ /* 0x000fe2000f8e00ff */
[----:B------:R-:W-:Y:S01]  /*4bb0*/  BSSY B0, `(.L_x_788) ;  /* 0x000006a000007945 */ /* 0x000fe20003800000 */
[----:B------:R-:W-:Y:S02]  /*4bc0*/  IMAD.U32 R24, RZ, RZ, UR6 ;  /* 0x00000006ff187e24 */ /* 0x000fe4000f8e00ff */
[----:B------:R-:W-:Y:S02]  /*4bd0*/  IMAD.U32 R29, RZ, RZ, UR6 ;  /* 0x00000006ff1d7e24 */ /* 0x000fe4000f8e00ff */
[----:B------:R-:W-:Y:S02]  /*4be0*/  IMAD.U32 R28, RZ, RZ, UR6 ;  /* 0x00000006ff1c7e24 */ /* 0x000fe4000f8e00ff */
[----:B-1----:R-:W-:Y:S02]  /*4bf0*/  IMAD.U32 R58, RZ, RZ, UR6 ;  /* 0x00000006ff3a7e24 */ /* 0x002fe4000f8e00ff */
[----:B------:R-:W-:-:S02]  /*4c00*/  IMAD.U32 R34, RZ, RZ, UR6 ;  /* 0x00000006ff227e24 */ /* 0x000fc4000f8e00ff */
[----:B------:R-:W-:Y:S01]  /*4c10*/  @!P0 IMAD.MOV.U32 R0, RZ, RZ, c[0x0][0x19c] ;  /* 0x00006700ff008624 */ /* 0x000fe200078e00ff */
[-C--:B------:R-:W-:Y:S01]  /*4c20*/  @!P0 LEA R25, P2, R25, R54.reuse, 0x6 ;  /* 0x0000003619198211 */ /* 0x080fe200078430ff */
[----:B------:R-:W-:Y:S01]  /*4c30*/  @!P0 IMAD.MOV.U32 R26, RZ, RZ, R54 ;  /* 0x000000ffff1a8224 */ /* 0x000fe200078e0036 */
[-C--:B------:R-:W-:Y:S01]  /*4c40*/  @!P0 IADD3 R30, P4, R22, R54.reuse, RZ ;  /* 0x00000036161e8210 */ /* 0x080fe20007f9e0ff */
[--C-:B------:R-:W-:Y:S01]  /*4c50*/  @!P0 IMAD.MOV.U32 R27, RZ, RZ, R53.reuse ;  /* 0x000000ffff1b8224 */ /* 0x100fe200078e0035 */
[-C--:B------:R-:W-:Y:S01]  /*4c60*/  @!P0 LEA.HI.X R24, R24, R53.reuse, R0, 0x6, P2 ;  /* 0x0000003518188211 */ /* 0x080fe200010f3400 */
[----:B------:R-:W-:Y:S01]  /*4c70*/  IMAD.U32 R32, RZ, RZ, UR6 ;  /* 0x00000006ff207e24 */ /* 0x000fe2000f8e00ff */
[----:B------:R-:W-:Y:S01]  /*4c80*/  @!P0 LEA R29, P2, R29, R54, 0x7 ;  /* 0x000000361d1d8211 */ /* 0x000fe200078438ff */
[----:B------:R-:W-:Y:S01]  /*4c90*/  @!P0 IMAD.MOV.U32 R50, RZ, RZ, R54 ;  /* 0x000000ffff328224 */ /* 0x000fe200078e0036 */
[----:B------:R1:W-:Y:S01]  /*4ca0*/  @P0 STS [R171+0x1000], RZ ;  /* 0x001000ffab000388 */ /* 0x0003e20000000800 */
[----:B------:R-:W-:Y:S01]  /*4cb0*/  @!P0 IMAD.MOV.U32 R51, RZ, RZ, R53 ;  /* 0x000000ffff338224 */ /* 0x000fe200078e0035 */
[----:B------:R-:W-:Y:S01]  /*4cc0*/  @!P0 LEA.HI.X R28, R28, R53, R0, 0x7, P2 ;  /* 0x000000351c1c8211 */ /* 0x000fe200010f3c00 */
[----:B------:R-:W-:Y:S01]  /*4cd0*/  @!P0 IMAD.WIDE.U32 R58, R58, 0x60, R26 ;  /* 0x000000603a3a8825 */ /* 0x000fe200078e001a */
[----:B------:R-:W-:Y:S01]  /*4ce0*/  @!P0 IADD3 R19, P3, P2, R22, UR8, R54 ;  /* 0x0000000816138c10 */ /* 0x000fe2000fa7e036 */
[----:B------:R1:W-:Y:S02]  /*4cf0*/  @P0 STS [R171+0x1004], RZ ;  /* 0x001004ffab000388 */ /* 0x0003e40000000800 */
[----:B------:R-:W-:Y:S01]  /*4d00*/  @!P0 IMAD.WIDE.U32 R34, R34, 0xa0, R26 ;  /* 0x000000a022228825 */ /* 0x000fe200078e001a */
[C-C-:B------:R-:W-:Y:S01]  /*4d10*/  @!P0 IADD3.X R0, R21.reuse, UR7, R53.reuse, P3, P2 ;  /* 0x0000000715008c10 */ /* 0x140fe20009fe4435 */
[----:B------:R1:W-:Y:S02]  /*4d20*/  @P0 STS.64 [R171+0x1008], RZ ;  /* 0x001008ffab000388 */ /* 0x0003e40000000a00 */
[----:B------:R-:W-:Y:S01]  /*4d30*/  @!P0 IMAD.X R27, R21, 0x1, R53, P4 ;  /* 0x00000001151b8824 */ /* 0x000fe200020e0635 */
[----:B------:R-:W-:Y:S01]  /*4d40*/  @!P0 LEA R56, P4, R30, c[0x0][0x168], 0x1 ;  /* 0x00005a001e388a11 */ /* 0x000fe200078808ff */
[----:B------:R-:W-:-:S02]  /*4d50*/  @!P0 IMAD.MOV.U32 R26, RZ, RZ, c[0x0][0x19c] ;  /* 0x00006700ff1a8624 */ /* 0x000fc400078e00ff */
[----:B------:R-:W-:Y:S01]  /*4d60*/  @!P0 IMAD.WIDE.U32 R32, R32, 0xc0, R50 ;  /* 0x000000c020208825 */ /* 0x000fe200078e0032 */
[C---:B------:R-:W-:Y:S02]  /*4d70*/  @!P0 LEA R50, P2, R19.reuse, c[0x0][0x168], 0x1 ;  /* 0x00005a0013328a11 */ /* 0x040fe400078408ff */
[----:B------:R-:W-:Y:S01]  /*4d80*/  @!P0 LEA.HI.X R57, R30, c[0x0][0x16c], R27, 0x1, P4 ;  /* 0x00005b001e398a11 */ /* 0x000fe200020f0c1b */
[----:B------:R-:W-:Y:S01]  /*4d90*/  @!P0 IMAD R26, R26, 0x60, RZ ;  /* 0x000000601a1a8824 */ /* 0x000fe200078e02ff */
[C---:B------:R-:W-:Y:S02]  /*4da0*/  @!P0 IADD3 R27, P3, R22.reuse, R58, RZ ;  /* 0x0000003a161b8210 */ /* 0x040fe40007f7e0ff */
[----:B------:R-:W-:Y:S01]  /*4db0*/  @!P0 LEA.HI.X R51, R19, c[0x0][0x16c], R0, 0x1, P2 ;  /* 0x00005b0013338a11 */ /* 0x000fe200010f0c00 */
[----:B------:R-:W-:Y:S01]  /*4dc0*/  @!P0 IMAD.MOV.U32 R0, RZ, RZ, c[0x0][0x19c] ;  /* 0x00006700ff008624 */ /* 0x000fe200078e00ff */
[----:B------:R-:W-:Y:S01]  /*4dd0*/  @!P0 IADD3 R29, P2, R22, R29, RZ ;  /* 0x0000001d161d8210 */ /* 0x000fe20007f5e0ff */
[----:B------:R-:W-:Y:S01]  /*4de0*/  @!P0 IMAD.MOV.U32 R19, RZ, RZ, c[0x0][0x19c] ;  /* 0x00006700ff138624 */ /* 0x000fe200078e00ff */
[C---:B------:R-:W-:Y:S01]  /*4df0*/  @!P0 IADD3.X R26, R21.reuse, R59, R26, P3, !PT ;  /* 0x0000003b151a8210 */ /* 0x040fe20001ffe41a */
[----:B------:R-:W-:Y:S01]  /*4e00*/  @!P0 IMAD R0, R0, 0xc0, RZ ;  /* 0x000000c000008824 */ /* 0x000fe200078e02ff */
[C---:B------:R-:W-:Y:S01]  /*4e10*/  @!P0 IADD3 R25, P3, R22.reuse, R25, RZ ;  /* 0x0000001916198210 */ /* 0x040fe20007f7e0ff */
[----:B------:R-:W-:Y:S01]  /*4e20*/  @!P0 IMAD.X R28, R21, 0x1, R28, P2 ;  /* 0x00000001151c8824 */ /* 0x000fe200010e061c */
[C---:B------:R-:W-:Y:S01]  /*4e30*/  @!P0 IADD3 R31, P2, R22.reuse, R32, RZ ;  /* 0x00000020161f8210 */ /* 0x040fe20007f5e0ff */
[----:B------:R-:W-:Y:S01]  /*4e40*/  @!P0 IMAD R19, R19, 0xa0, RZ ;  /* 0x000000a013138824 */ /* 0x000fe200078e02ff */
[----:B------:R-:W-:Y:S01]  /*4e50*/  @!P0 LEA R32, P4, R29, c[0x0][0x168], 0x1 ;  /* 0x00005a001d208a11 */ /* 0x000fe200078808ff */
[----:B------:R-:W-:Y:S01]  /*4e60*/  @!P0 IMAD.X R24, R21, 0x1, R24, P3 ;  /* 0x0000000115188824 */ /* 0x000fe200018e0618 */
[----:B------:R-:W-:Y:S01]  /*4e70*/  @!P0 IADD3 R30, P3, R22, R34, RZ ;  /* 0x00000022161e8210 */ /* 0x000fe20007f7e0ff */
[----:B------:R-:W-:Y:S01]  /*4e80*/  @!PT LDS RZ, [RZ] ;  /* 0x00000000fffff984 */ /* 0x000fe20000000800 */
[----:B------:R-:W-:Y:S01]  /*4e90*/  @!PT LDS RZ, [RZ] ;  /* 0x00000000fffff984 */ /* 0x000fe20000000800 */
[----:B------:R-:W-:Y:S01]  /*4ea0*/  @!PT LDS RZ, [RZ] ;  /* 0x00000000fffff984 */ /* 0x000fe20000000800 */
[----:B------:R1:W-:Y:S01]  /*4eb0*/  @!P0 LDGSTS.E.BYPASS.LTC128B.128 [R171+0x1000], [R56.64] ;  /* 0x0100000038ab8fae */ /* 0x0003e2000b901d4a */
[----:B------:R-:W-:-:S02]  /*4ec0*/  @!P0 LEA R34, P5, R25, c[0x0][0x168], 0x1 ;  /* 0x00005a0019228a11 */ /* 0x000fc400078a08ff */
[----:B------:R-:W-:Y:S01]  /*4ed0*/  @!P0 IADD3.X R0, R21, R33, R0, P2, !PT ;  /* 0x0000002115008210 */ /* 0x000fe200017fe400 */
[----:B------:R1:W-:Y:S01]  /*4ee0*/  @P0 STS.128 [R171+0x1800], RZ ;  /* 0x001800ffab000388 */ /* 0x0003e20000000c00 */
[----:B------:R-:W-:Y:S02]  /*4ef0*/  @!P0 LEA.HI.X R33, R29, c[0x0][0x16c], R28, 0x1, P4 ;  /* 0x00005b001d218a11 */ /* 0x000fe400020f0c1c */
[----:B------:R-:W-:Y:S01]  /*4f00*/  @!P0 LEA R58, P4, R27, c[0x0][0x168], 0x1 ;  /* 0x00005a001b3a8a11 */ /* 0x000fe200078808ff */
[----:B------:R-:W-:Y:S01]  /*4f10*/  @!PT LDS RZ, [RZ] ;  /* 0x00000000fffff984 */ /* 0x000fe20000000800 */
[----:B------:R-:W-:Y:S01]  /*4f20*/  @!PT LDS RZ, [RZ] ;  /* 0x00000000fffff984 */ /* 0x000fe20000000800 */
[----:B------:R-:W-:Y:S01]  /*4f30*/  @!PT LDS RZ, [RZ] ;  /* 0x00000000fffff984 */ /* 0x000fe20000000800 */
[----:B------:R1:W-:Y:S01]  /*4f40*/  @!P0 LDGSTS.E.BYPASS.LTC128B.128 [R171+0x1800], [R50.64] ;  /* 0x0180000032ab8fae */ /* 0x0003e2000b901d4a */
[----:B------:R-:W-:Y:S02]  /*4f50*/  @!P0 IADD3.X R19, R21, R35, R19, P3, !PT ;  /* 0x0000002315138210 */ /* 0x000fe40001ffe413 */
[----:B------:R-:W-:Y:S01]  /*4f60*/  @!P0 LEA.HI.X R35, R25, c[0x0][0x16c], R24, 0x1, P5 ;  /* 0x00005b0019238a11 */ /* 0x000fe200028f0c18 */
[----:B------:R1:W-:Y:S01]  /*4f70*/  @P0 STS.128 [R171+0x2000], RZ ;  /* 0x002000ffab000388 */ /* 0x0003e20000000c00 */
[----:B------:R-:W-:-:S02]  /*4f80*/  @!P0 LEA R28, P3, R30, c[0x0][0x168], 0x1 ;  /* 0x00005a001e1c8a11 */ /* 0x000fc400078608ff */
[----:B------:R-:W-:Y:S01]  /*4f90*/  @!P0 LEA.HI.X R59, R27, c[0x0][0x16c], R26, 0x1, P4 ;  /* 0x00005b001b3b8a11 */ /* 0x000fe200020f0c1a */
[----:B------:R-:W-:Y:S01]  /*4fa0*/  @!PT LDS RZ, [RZ] ;  /* 0x00000000fffff984 */ /* 0x000fe20000000800 */
[----:B------:R-:W-:Y:S01]  /*4fb0*/  @!PT LDS RZ, [RZ] ;  /* 0x00000000fffff984 */ /* 0x000fe20000000800 */
[----:B------:R-:W-:Y:S01]  /*4fc0*/  @!PT LDS RZ, [RZ] ;  /* 0x00000000fffff984 */ /* 0x000fe20000000800 */
[----:B------:R1:W-:Y:S01]  /*4fd0*/  @!P0 LDGSTS.E.BYPASS.LTC128B.128 [R171+0x2000], [R34.64] ;  /* 0x0200000022ab8fae */ /* 0x0003e2000b901d4a */
[C---:B------:R-:W-:Y:S02]  /*4fe0*/  @!P0 LEA R24, P2, R31.reuse, c[0x0][0x168], 0x1 ;  /* 0x00005a001f188a11 */ /* 0x040fe400078408ff */
        /* <DEDUP_REMOVED lines=24> */
[----:B------:R-:W-:Y:S01]  /*5170*/  IMAD.U32 R0, RZ, RZ, UR6 ;  /* 0x00000006ff007e24 */ /* 0x000fe2000f8e00ff */
[----:B------:R-:W-:Y:S01]  /*5180*/  ULDC UR5, c[0x0][0x19c] ;  /* 0x0000670000057ab9 */ /* 0x000fe20000000800 */
[----:B-1----:R-:W-:Y:S01]  /*5190*/  IMAD.MOV.U32 R24, RZ, RZ, R54 ;  /* 0x000000ffff187224 */ /* 0x002fe200078e0036 */
[----:B------:R-:W-:Y:S01]  /*51a0*/  UIMAD UR5, UR5, 0xe0, URZ ;  /* 0x000000e0050578a4 */ /* 0x000fe2000f8e023f */
[----:B------:R-:W-:-:S04]  /*51b0*/  IMAD.MOV.U32 R25, RZ, RZ, R53 ;  /* 0x000000ffff197224 */ /* 0x000fc800078e0035 */
        /* <DEDUP_REMOVED lines=9> */
.L_x_789:
[----:B------:R-:W-:Y:S05]  /*5250*/  BSYNC B0 ;  /* 0x0000000000007941 */ /* 0x000fea0003800000 */
.L_x_788:
[----:B------:R-:W0:Y:S01]  /*5260*/  LDGDEPBAR ;  /* 0x00000000000079af */ /* 0x000e220000000000 */
[----:B------:R-:W-:-:S04]  /*5270*/  IADD3 R54, P0, R22, R54, RZ ;  /* 0x0000003616367210 */ /* 0x000fc80007f1e0ff */
[----:B------:R-:W-:Y:S02]  /*5280*/  IADD3.X R53, R21, R53, RZ, P0, !PT ;  /* 0x0000003515357210 */ /* 0x000fe400007fe4ff */
.L_x_785:
[----:B--234-:R-:W-:-:S05]  /*5290*/  IMAD.IADD R241, R74, 0x1, R38 ;  /* 0x000000014af17824 */ /* 0x01cfca00078e0226 */
        /* <DEDUP_REMOVED lines=13> */
[-C--:B------:R-:W-:Y:S02]  /*5370*/  ISETP.GE.AND P2, PT, R21, R49.reuse, PT ;  /* 0x000000311500720c */ /* 0x080fe40003f46270 */
        /* <DEDUP_REMOVED lines=11> */
[-C--:B------:R-:W-:Y:S02]  /*5430*/  ISETP.GE.AND P0, PT, R235, R49.reuse, PT ;  /* 0x00000031eb00720c */ /* 0x080fe40003f06270 */
[----:B-1----:R-:W-:Y:S02]  /*5440*/  FSEL R28, R81, -INF , !P2 ;  /* 0xff800000511c7808 */ /* 0x002fe40005000000 */
        /* <DEDUP_REMOVED lines=226> */
[----:B------:R-:W-:Y:S02]  /*6270*/  ISETP.GE.AND P3, PT, R241, R36, PT ;  /* 0x00000024f100720c */ /* 0x000fe40003f66270 */
[----:B------:R-:W-:Y:S02]  /*6280*/  FMNMX.FTZ R0, R78, R0, !PT ;  /* 0x000000004e007209 */ /* 0x000fe40007810000 */
[----:B------:R-:W-:-:S03]  /*6290*/  ISETP.GE.AND P2, PT, R239, R36, PT ;  /* 0x00000024ef00720c */ /* 0x000fc60003f46270 */
[----:B------:R-:W1:Y:S01]  /*62a0*/  SHFL.BFLY PT, R16, R0, 0x2, 0x1f ;  /* 0x0c401f0000107f89 */ /* 0x000e6200000e0000 */
[----:B------:R-:W-:Y:S02]  /*62b0*/  FSEL R23, R72, -INF , !P2 ;  /* 0xff80000048177808 */ /* 0x000fe40005000000 */
[----:B------:R-:W-:Y:S02]  /*62c0*/  ISETP.GE.AND P2, PT, R22, R36, PT ;  /* 0x000000241600720c */ /* 0x000fe40003f46270 */
[----:B-1----:R-:W-:-:S05]  /*62d0*/  FMNMX.FTZ R16, R0, R16, !PT ;  /* 0x0000001000107209 */ /* 0x002fca0007810000 */
[----:B------:R-:W1:Y:S02]  /*62e0*/  SHFL.BFLY PT, R0, R16, 0x1, 0x1f ;  /* 0x0c201f0010007f89 */ /* 0x000e6400000e0000 */
[----:B-1----:R-:W-:-:S04]  /*62f0*/  FMNMX.FTZ R0, R16, R0, !PT ;  /* 0x0000000010007209 */ /* 0x002fc80007810000 */
[C---:B------:R-:W-:Y:S01]  /*6300*/  FSETP.NEU.FTZ.AND P0, PT, R0.reuse, -INF , PT ;  /* 0xff8000000000780b */ /* 0x040fe20003f1d000 */
[----:B------:R-:W-:-:S05]  /*6310*/  FMUL.FTZ R76, R0, c[0x0][0x23c] ;  /* 0x00008f00004c7a20 */ /* 0x000fca0000410000 */
[----:B------:R-:W-:Y:S02]  /*6320*/  FSEL R76, R76, RZ, P0 ;  /* 0x000000ff4c4c7208 */ /* 0x000fe40000000000 */
[-C--:B------:R-:W-:Y:S02]  /*6330*/  ISETP.GE.AND P0, PT, R26, R36.reuse, PT ;  /* 0x000000241a00720c */ /* 0x080fe40003f06270 */
[----:B------:R-:W-:Y:S01]  /*6340*/  FSEL R26, R73, -INF , !P3 ;  /* 0xff800000491a7808 */ /* 0x000fe20005800000 */
[--C-:B------:R-:W-:Y:S01]  /*6350*/  FFMA.FTZ R119, R28, c[0x0][0x23c], -R76.reuse ;  /* 0x00008f001c777a23 */ /* 0x100fe2000001084c */
[----:B------:R-:W-:Y:S01]  /*6360*/  FSEL R22, R71, -INF , !P0 ;  /* 0xff80000047167808 */ /* 0x000fe20004000000 */
[--C-:B------:R-:W-:Y:S01]  /*6370*/  FFMA.FTZ R115, R196, c[0x0][0x23c], -R76.reuse ;  /* 0x00008f00c4737a23 */ /* 0x100fe2000001084c */
[----:B------:R-:W-:Y:S01]  /*6380*/  FMNMX.FTZ R16, R26, R23, !PT ;  /* 0x000000171a107209 */ /* 0x000fe20007810000 */
[--C-:B------:R-:W-:Y:S01]  /*6390*/  FFMA.FTZ R112, R145, c[0x0][0x23c], -R76.reuse ;  /* 0x00008f0091707a23 */ /* 0x100fe2000001084c */
[----:B------:R-:W-:Y:S01]  /*63a0*/  ISETP.GE.AND P0, PT, R21, R36, PT ;  /* 0x000000241500720c */ /* 0x000fe20003f06270 */
        /* <DEDUP_REMOVED lines=17> */
[----:B------:R-:W-:Y:S01]  /*64c0*/  FSEL R17, R65, -INF , !P0 ;  /* 0xff80000041117808 */ /* 0x000fe20004000000 */
[--C-:B------:R-:W-:Y:S01]  /*64d0*/  FFMA.FTZ R68, R56, c[0x0][0x23c], -R76.reuse ;  /* 0x00008f0038447a23 */ /* 0x100fe2000001084c */
[----:B------:R-:W-:Y:S01]  /*64e0*/  ISETP.GE.AND P2, PT, R235, R36, PT ;  /* 0x00000024eb00720c */ /* 0x000fe20003f46270 */
        /* <DEDUP_REMOVED lines=110> */
[----:B------:R2:W-:Y:S01]  /*6bd0*/  MUFU.EX2 R103, R173 ;  /* 0x000000ad00677308 */ /* 0x0005e20000000800 */
[-C--:B------:R-:W-:Y:S01]  /*6be0*/  ISETP.GE.AND P0, PT, R223, R36.reuse, PT ;  /* 0x00000024df00720c */ /* 0x080fe20003f06270 */
[--C-:B------:R-:W-:Y:S01]  /*6bf0*/  FFMA.FTZ R81, R81, c[0x0][0x23c], -R76.reuse ;  /* 0x00008f0051517a23 */ /* 0x100fe2000001084c */
[----:B------:R-:W-:Y:S01]  /*6c00*/  FMNMX.FTZ R65, R182, R65, !PT ;  /* 0x00000041b6417209 */ /* 0x000fe20007810000 */
[--C-:B------:R-:W-:Y:S01]  /*6c10*/  FFMA.FTZ R80, R80, c[0x0][0x23c], -R76.reuse ;  /* 0x00008f0050507a23 */ /* 0x100fe2000001084c */
[----:B------:R-:W-:Y:S01]  /*6c20*/  FSEL R184, R105, -INF , !P0 ;  /* 0xff80000069b87808 */ /* 0x000fe20004000000 */
[----:B------:R-:W-:Y:S01]  /*6c30*/  FFMA.FTZ R105, R134, c[0x0][0x23c], -R76 ;  /* 0x00008f0086697a23 */ /* 0x000fe2000001084c */
[----:B------:R-:W-:Y:S01]  /*6c40*/  ISETP.GE.AND P0, PT, R222, R36, PT ;  /* 0x00000024de00720c */ /* 0x000fe20003f06270 */
[----:B------:R-:W-:Y:S03]  /*6c50*/  MUFU.EX2 R107, R107 ;  /* 0x0000006b006b7308 */ /* 0x000fe60000000800 */
[----:B------:R-:W-:-:S02]  /*6c60*/  FSEL R193, R193, -INF , !P0 ;  /* 0xff800000c1c17808 */ /* 0x000fc40004000000 */
[-C--:B------:R-:W-:Y:S02]  /*6c70*/  ISETP.GE.AND P0, PT, R221, R36.reuse, PT ;  /* 0x00000024dd00720c */ /* 0x080fe40003f06270 */
[----:B--2---:R-:W-:Y:S01]  /*6c80*/  FSEL R173, R102, -INF , !P2 ;  /* 0xff80000066ad7808 */ /* 0x004fe20005000000 */
[----:B------:R-:W-:Y:S01]  /*6c90*/  MUFU.EX2 R106, R106 ;  /* 0x0000006a006a7308 */ /* 0x000fe20000000800 */
[-C--:B------:R-:W-:Y:S02]  /*6ca0*/  ISETP.GE.AND P2, PT, R101, R36.reuse, PT ;  /* 0x000000246500720c */ /* 0x080fe40003f46270 */
[----:B------:R-:W-:Y:S02]  /*6cb0*/  FMNMX.FTZ R65, R173, R65, !PT ;  /* 0x00000041ad417209 */ /* 0x000fe40007810000 */
[----:B------:R-:W-:Y:S02]  /*6cc0*/  FSEL R186, R186, -INF , !P2 ;  /* 0xff800000baba7808 */ /* 0x000fe40005000000 */
[----:B------:R-:W-:Y:S01]  /*6cd0*/  FMNMX.FTZ R65, R184, R65, !PT ;  /* 0x00000041b8417209 */ /* 0x000fe20007810000 */
[----:B------:R-:W-:Y:S01]  /*6ce0*/  MUFU.EX2 R101, R2 ;  /* 0x0000000200657308 */ /* 0x000fe20000000800 */
[----:B------:R-:W-:-:S02]  /*6cf0*/  ISETP.GE.AND P2, PT, R100, R36, PT ;  /* 0x000000246400720c */ /* 0x000fc40003f46270 */
[----:B------:R-:W-:Y:S02]  /*6d00*/  FMNMX.FTZ R65, R186, R65, !PT ;  /* 0x00000041ba417209 */ /* 0x000fe40007810000 */
[----:B------:R-:W-:Y:S02]  /*6d10*/  FSEL R189, R189, -INF , !P2 ;  /* 0xff800000bdbd7808 */ /* 0x000fe40005000000 */
[----:B------:R-:W-:Y:S01]  /*6d20*/  FMNMX.FTZ R65, R193, R65, !PT ;  /* 0x00000041c1417209 */ /* 0x000fe20007810000 */
[----:B------:R2:W-:Y:S01]  /*6d30*/  MUFU.EX2 R100, R96 ;  /* 0x0000006000647308 */ /* 0x0005e20000000800 */
[----:B------:R-:W-:Y:S02]  /*6d40*/  ISETP.GE.AND P2, PT, R220, R36, PT ;  /* 0x00000024dc00720c */ /* 0x000fe40003f46270 */
[----:B------:R-:W-:Y:S02]  /*6d50*/  FSEL R191, R191, -INF , !P0 ;  /* 0xff800000bfbf7808 */ /* 0x000fe40004000000 */
[----:B------:R-:W-:-:S02]  /*6d60*/  FMNMX.FTZ R65, R189, R65, !PT ;  /* 0x00000041bd417209 */ /* 0x000fc40007810000 */
[-C--:B------:R-:W-:Y:S01]  /*6d70*/  ISETP.GE.AND P0, PT, R219, R36.reuse, PT ;  /* 0x00000024db00720c */ /* 0x080fe20003f06270 */
[----:B------:R-:W-:Y:S01]  /*6d80*/  MUFU.EX2 R99, R99 ;  /* 0x0000006300637308 */ /* 0x000fe20000000800 */
[----:B------:R-:W-:Y:S02]  /*6d90*/  FSEL R192, R192, -INF , !P2 ;  /* 0xff800000c0c07808 */ /* 0x000fe40005000000 */
[----:B------:R-:W-:Y:S02]  /*6da0*/  FMNMX.FTZ R65, R191, R65, !PT ;  /* 0x00000041bf417209 */ /* 0x000fe40007810000 */
[-C--:B------:R-:W-:Y:S02]  /*6db0*/  ISETP.GE.AND P2, PT, R218, R36.reuse, PT ;  /* 0x00000024da00720c */ /* 0x080fe40003f46270 */
[----:B------:R-:W-:Y:S01]  /*6dc0*/  FSEL R194, R194, -INF , !P0 ;  /* 0xff800000c2c27808 */ /* 0x000fe20004000000 */
[----:B--2---:R-:W-:Y:S01]  /*6dd0*/  FFMA.FTZ R96, R89, c[0x0][0x23c], -R76 ;  /* 0x00008f0059607a23 */ /* 0x004fe2000001084c */
[----:B------:R-:W-:Y:S01]  /*6de0*/  FMNMX.FTZ R65, R192, R65, !PT ;  /* 0x00000041c0417209 */ /* 0x000fe20007810000 */
[----:B------:R-:W-:Y:S01]  /*6df0*/  MUFU.EX2 R95, R95 ;  /* 0x0000005f005f7308 */ /* 0x000fe20000000800 */
[----:B------:R-:W-:-:S02]  /*6e00*/  ISETP.GE.AND P0, PT, R217, R36, PT ;  /* 0x00000024d900720c */ /* 0x000fc40003f06270 */
[----:B------:R-:W-:Y:S02]  /*6e10*/  FSEL R188, R188, -INF , !P2 ;  /* 0xff800000bcbc7808 */ /* 0x000fe40005000000 */
[----:B------:R-:W-:Y:S02]  /*6e20*/  FMNMX.FTZ R65, R194, R65, !PT ;  /* 0x00000041c2417209 */ /* 0x000fe40007810000 */
[-C--:B------:R-:W-:Y:S01]  /*6e30*/  ISETP.GE.AND P2, PT, R216, R36.reuse, PT ;  /* 0x00000024d800720c */ /* 0x080fe20003f46270 */
[----:B------:R-:W-:Y:S01]  /*6e40*/  MUFU.EX2 R96, R96 ;  /* 0x0000006000607308 */ /* 0x000fe20000000800 */
[----:B------:R-:W-:Y:S02]  /*6e50*/  FSEL R187, R187, -INF , !P0 ;  /* 0xff800000bbbb7808 */ /* 0x000fe40004000000 */
[----:B------:R-:W-:Y:S02]  /*6e60*/  FMNMX.FTZ R65, R188, R65, !PT ;  /* 0x00000041bc417209 */ /* 0x000fe40007810000 */
[----:B------:R-:W-:-:S02]  /*6e70*/  ISETP.GE.AND P0, PT, R215, R36, PT ;  /* 0x00000024d700720c */ /* 0x000fc40003f06270 */
[----:B------:R-:W-:Y:S01]  /*6e80*/  FSEL R185, R185, -INF , !P2 ;  /* 0xff800000b9b97808 */ /* 0x000fe20005000000 */
[----:B------:R-:W-:Y:S01]  /*6e90*/  MUFU.EX2 R94, R94 ;  /* 0x0000005e005e7308 */ /* 0x000fe20000000800 */
[----:B------:R-:W-:Y:S02]  /*6ea0*/  FMNMX.FTZ R65, R187, R65, !PT ;  /* 0x00000041bb417209 */ /* 0x000fe40007810000 */
[-C--:B------:R-:W-:Y:S02]  /*6eb0*/  ISETP.GE.AND P2, PT, R214, R36.reuse, PT ;  /* 0x00000024d600720c */ /* 0x080fe40003f46270 */
[----:B------:R-:W-:Y:S02]  /*6ec0*/  FSEL R181, R181, -INF , !P0 ;  /* 0xff800000b5b57808 */ /* 0x000fe40004000000 */
        /* <DEDUP_REMOVED lines=66> */
[----:B------:R-:W-:Y:S01]  /*72f0*/  IMAD.SHL.U32 R151, R4, 0x2, RZ ;  /* 0x0000000204977824 */ /* 0x000fe200078e00ff */
[----:B------:R-:W-:Y:S01]  /*7300*/  FSEL R91, R20, -INF , !P0 ;  /* 0xff800000145b7808 */ /* 0x000fe20004000000 */
[----:B------:R-:W-:Y:S01]  /*7310*/  MUFU.EX2 R61, R61 ;  /* 0x0000003d003d7308 */ /* 0x000fe20000000800 */
[----:B------:R-:W-:Y:S02]  /*7320*/  FMNMX.FTZ R65, R92, R65, !PT ;  /* 0x000000415c417209 */ /* 0x000fe40007810000 */
[-C--:B------:R-:W-:Y:S01]  /*7330*/  ISETP.GE.AND P0, PT, R150, R36.reuse, PT ;  /* 0x000000249600720c */ /* 0x080fe20003f06270 */
[----:B------:R-:W-:Y:S01]  /*7340*/  IMAD R150, R3, 0x2, R151 ;  /* 0x0000000203967824 */ /* 0x000fe200078e0297 */
[----:B------:R-:W-:Y:S01]  /*7350*/  FSEL R90, R8, -INF , !P2 ;  /* 0xff800000085a7808 */ /* 0x000fe20005000000 */
[----:B------:R-:W-:Y:S01]  /*7360*/  LDSM.16.MT88.4 R32, [R151+0x5400] ;  /* 0x005400009720783b */ /* 0x000fe20000004200 */
[----:B------:R-:W-:Y:S01]  /*7370*/  FMNMX.FTZ R65, R91, R65, !PT ;  /* 0x000000415b417209 */ /* 0x000fe20007810000 */
[----:B------:R-:W-:Y:S01]  /*7380*/  FFMA.FTZ R3, R24, c[0x0][0x23c], -R76 ;  /* 0x00008f0018037a23 */ /* 0x000fe2000001084c */
        /* <DEDUP_REMOVED lines=11> */
[----:B------:R2:W-:Y:S01]  /*7440*/  MUFU.EX2 R65, R51 ;  /* 0x0000003300417308 */ /* 0x0005e20000000800 */
[----:B------:R-:W-:Y:S02]  /*7450*/  ISETP.GE.AND P0, PT, R85, R36, PT ;  /* 0x000000245500720c */ /* 0x000fe40003f06270 */
[----:B------:R-:W-:Y:S02]  /*7460*/  FSEL R86, R10, -INF , !P2 ;  /* 0xff8000000a567808 */ /* 0x000fe40005000000 */
[----:B------:R-:W-:Y:S02]  /*7470*/  FMNMX.FTZ R2, R87, R2, !PT ;  /* 0x0000000257027209 */ /* 0x000fe40007810000 */
[----:B------:R-:W-:Y:S01]  /*7480*/  ISETP.GE.AND P2, PT, R84, R36, PT ;  /* 0x000000245400720c */ /* 0x000fe20003f46270 */
[----:B------:R-:W-:Y:S01]  /*7490*/  MUFU.EX2 R58, R58 ;  /* 0x0000003a003a7308 */ /* 0x000fe20000000800 */
[----:B------:R-:W-:-:S02]  /*74a0*/  FSEL R85, R14, -INF , !P0 ;  /* 0xff8000000e557808 */ /* 0x000fc40004000000 */
[----:B------:R-:W-:Y:S02]  /*74b0*/  FMNMX.FTZ R2, R86, R2, !PT ;  /* 0x0000000256027209 */ /* 0x000fe40007810000 */
[----:B------:R-:W-:Y:S02]  /*74c0*/  ISETP.GE.AND P0, PT, R83, R36, PT ;  /* 0x000000245300720c */ /* 0x000fe40003f06270 */
[----:B------:R-:W-:Y:S01]  /*74d0*/  FSEL R84, R12, -INF , !P2 ;  /* 0xff8000000c547808 */ /* 0x000fe20005000000 */
[----:B--2---:R-:W-:Y:S01]  /*74e0*/  FFMA.FTZ R51, R30, c[0x0][0x23c], -R76 ;  /* 0x00008f001e337a23 */ /* 0x004fe2000001084c */
[----:B------:R-:W-:Y:S01]  /*74f0*/  FMNMX.FTZ R2, R85, R2, !PT ;  /* 0x0000000255027209 */ /* 0x000fe20007810000 */
[----:B------:R-:W-:Y:S01]  /*7500*/  MUFU.EX2 R57, R57 ;  /* 0x0000003900397308 */ /* 0x000fe20000000800 */
[----:B------:R-:W-:Y:S02]  /*7510*/  ISETP.GE.AND P2, PT, R82, R36, PT ;  /* 0x000000245200720c */ /* 0x000fe40003f46270 */
[----:B------:R-:W-:-:S02]  /*7520*/  FSEL R83, R15, -INF , !P0 ;  /* 0xff8000000f537808 */ /* 0x000fc40004000000 */
[----:B------:R-:W-:Y:S02]  /*7530*/  FMNMX.FTZ R2, R84, R2, !PT ;  /* 0x0000000254027209 */ /* 0x000fe40007810000 */
[----:B------:R-:W-:Y:S01]  /*7540*/  FSEL R82, R13, -INF , !P2 ;  /* 0xff8000000d527808 */ /* 0x000fe20005000000 */
[----:B------:R-:W-:Y:S01]  /*7550*/  MUFU.EX2 R56, R56 ;  /* 0x0000003800387308 */ /* 0x000fe20000000800 */
[----:B------:R-:W-:Y:S01]  /*7560*/  FMNMX.FTZ R2, R83, R2, !PT ;  /* 0x0000000253027209 */ /* 0x000fe20007810000 */
[----:B------:R-:W-:Y:S03]  /*7570*/  LDSM.16.MT88.4 R12, [R150+0x5000] ;  /* 0x00500000960c783b */ /* 0x000fe60000004200 */
[----:B------:R-:W-:-:S03]  /*7580*/  FMNMX.FTZ R2, R82, R2, !PT ;  /* 0x0000000252027209 */ /* 0x000fc60007810000 */
[----:B------:R-:W-:Y:S02]  /*7590*/  MUFU.EX2 R55, R55 ;  /* 0x0000003700377308 */ /* 0x000fe40000000800 */
[----:B------:R-:W2:Y:S06]  /*75a0*/  SHFL.BFLY PT, R5, R2, 0x2, 0x1f ;  /* 0x0c401f0002057f89 */ /* 0x000eac00000e0000 */
[----:B------:R-:W-:Y:S08]  /*75b0*/  MUFU.EX2 R52, R52 ;  /* 0x0000003400347308 */ /* 0x000ff00000000800 */
[----:B------:R-:W-:Y:S08]  /*75c0*/  MUFU.EX2 R51, R51 ;  /* 0x0000003300337308 */ /* 0x000ff00000000800 */
[----:B------:R-:W-:Y:S01]  /*75d0*/  MUFU.EX2 R50, R50 ;  /* 0x0000003200327308 */ /* 0x000fe20000000800 */
[----:B--2---:R-:W-:-:S05]  /*75e0*/  FMNMX.FTZ R2, R2, R5, !PT ;  /* 0x0000000502027209 */ /* 0x004fca0007810000 */
[----:B------:R-:W2:Y:S02]  /*75f0*/  SHFL.BFLY PT, R5, R2, 0x1, 0x1f ;  /* 0x0c201f0002057f89 */ /* 0x000ea400000e0000 */
[----:B------:R-:W-:Y:S08]  /*7600*/  MUFU.EX2 R48, R48 ;  /* 0x0000003000307308 */ /* 0x000ff00000000800 */
[----:B------:R-:W-:Y:S08]  /*7610*/  MUFU.EX2 R47, R47 ;  /* 0x0000002f002f7308 */ /* 0x000ff00000000800 */
[----:B------:R-:W-:Y:S01]  /*7620*/  MUFU.EX2 R46, R46 ;  /* 0x0000002e002e7308 */ /* 0x000fe20000000800 */
[----:B--2---:R-:W-:-:S07]  /*7630*/  FMNMX.FTZ R2, R2, R5, !PT ;  /* 0x0000000502027209 */ /* 0x004fce0007810000 */
[----:B------:R-:W-:Y:S01]  /*7640*/  MUFU.EX2 R3, R3 ;  /* 0x0000000300037308 */ /* 0x000fe20000000800 */
[----:B------:R-:W2:Y:S01]  /*7650*/  LDSM.16.MT88.4 R4, [R151+0x5000] ;  /* 0x005000009704783b */ /* 0x000ea20000004200 */
[C---:B------:R-:W-:Y:S01]  /*7660*/  FSETP.NEU.FTZ.AND P0, PT, R2.reuse, -INF , PT ;  /* 0xff8000000200780b */ /* 0x040fe20003f1d000 */
[----:B------:R-:W-:-:S05]  /*7670*/  FMUL.FTZ R77, R2, c[0x0][0x23c] ;  /* 0x00008f00024d7a20 */ /* 0x000fca0000410000 */
[----:B------:R-:W-:Y:S01]  /*7680*/  MUFU.EX2 R105, R105 ;  /* 0x0000006900697308 */ /* 0x000fe20000000800 */
[----:B------:R-:W-:-:S05]  /*7690*/  FSEL R77, R77, RZ, P0 ;  /* 0x000000ff4d4d7208 */ /* 0x000fca0000000000 */
[--C-:B------:R-:W-:Y:S02]  /*76a0*/  FFMA.FTZ R144, R26, c[0x0][0x23c], -R77.reuse ;  /* 0x00008f001a907a23 */ /* 0x100fe4000001084d */
[--C-:B------:R-:W-:Y:S01]  /*76b0*/  FFMA.FTZ R143, R23, c[0x0][0x23c], -R77.reuse ;  /* 0x00008f00178f7a23 */ /* 0x100fe2000001084d */
[----:B-1----:R-:W-:Y:S01]  /*76c0*/  F2FP.BF16.PACK_AB R23, R132, R135 ;  /* 0x000000878417723e */ /* 0x002fe200000010ff */
[--C-:B------:R-:W-:Y:S01]  /*76d0*/  FFMA.FTZ R137, R22, c[0x0][0x23c], -R77.reuse ;  /* 0x00008f0016897a23 */ /* 0x100fe2000001084d */
[----:B------:R-:W-:Y:S01]  /*76e0*/  MUFU.EX2 R117, R117 ;  /* 0x0000007500757308 */ /* 0x000fe20000000800 */
[--C-:B------:R-:W-:Y:S01]  /*76f0*/  FFMA.FTZ R131, R21, c[0x0][0x23c], -R77.reuse ;  /* 0x00008f0015837a23 */ /* 0x100fe2000001084d */
[----:B------:R-:W-:Y:S01]  /*7700*/  F2FP.BF16.PACK_AB R21, R138, R139 ;  /* 0x0000008b8a15723e */ /* 0x000fe200000010ff */
[--C-:B------:R-:W-:Y:S02]  /*7710*/  FFMA.FTZ R130, R19, c[0x0][0x23c], -R77.reuse ;  /* 0x00008f0013827a23 */ /* 0x100fe4000001084d */
[----:B------:R-:W-:-:S02]  /*7720*/  FFMA.FTZ R121, R18, c[0x0][0x23c], -R77 ;  /* 0x00008f0012797a23 */ /* 0x000fc4000001084d */
[--C-:B------:R-:W-:Y:S01]  /*7730*/  FFMA.FTZ R122, R17, c[0x0][0x23c], -R77.reuse ;  /* 0x00008f00117a7a23 */ /* 0x100fe2000001084d */
[----:B------:R-:W-:Y:S01]  /*7740*/  MUFU.EX2 R144, R144 ;  /* 0x0000009000907308 */ /* 0x000fe20000000800 */
[--C-:B------:R-:W-:Y:S02]  /*7750*/  FFMA.FTZ R118, R16, c[0x0][0x23c], -R77.reuse ;  /* 0x00008f0010767a23 */ /* 0x100fe4000001084d */
[----:B------:R-:W1:Y:S01]  /*7760*/  LDSM.16.MT88.4 R16, [R150+0x5400] ;  /* 0x005400009610783b */ /* 0x000e620000004200 */
[--C-:B------:R-:W-:Y:S02]  /*7770*/  FFMA.FTZ R125, R28, c[0x0][0x23c], -R77.reuse ;  /* 0x00008f001c7d7a23 */ /* 0x100fe4000001084d */
[--C-:B------:R-:W-:Y:S01]  /*7780*/  FFMA.FTZ R120, R198, c[0x0][0x23c], -R77.reuse ;  /* 0x00008f00c6787a23 */ /* 0x100fe2000001084d */
[----:B------:R-:W3:Y:S01]  /*7790*/  LDSM.16.MT88.4 R28, [R151+0x5800] ;  /* 0x00580000971c783b */ /* 0x000ee20000004200 */
[----:B------:R-:W4:Y:S01]  /*77a0*/  MUFU.EX2 R143, R143 ;  /* 0x0000008f008f7308 */ /* 0x000f220000000800 */
[----:B------:R-:W-:-:S02]  /*77b0*/  FFMA.FTZ R128, R197, c[0x0][0x23c], -R77 ;  /* 0x00008f00c5807a23 */ /* 0x000fc4000001084d */
[--C-:B------:R-:W-:Y:S02]  /*77c0*/  FFMA.FTZ R124, R196, c[0x0][0x23c], -R77.reuse ;  /* 0x00008f00c47c7a23 */ /* 0x100fe4000001084d */
[--C-:B------:R-:W-:Y:S02]  /*77d0*/  FFMA.FTZ R136, R136, c[0x0][0x23c], -R77.reuse ;  /* 0x00008f0088887a23 */ /* 0x100fe4000001084d */
[--C-:B------:R-:W-:Y:S01]  /*77e0*/  FFMA.FTZ R134, R195, c[0x0][0x23c], -R77.reuse ;  /* 0x00008f00c3867a23 */ /* 0x100fe2000001084d */
[----:B------:R-:W-:Y:S01]  /*77f0*/  MUFU.EX2 R137, R137 ;  /* 0x0000008900897308 */ /* 0x000fe20000000800 */
[--C-:B------:R-:W-:Y:S02]  /*7800*/  FFMA.FTZ R140, R140, c[0x0][0x23c], -R77.reuse ;  /* 0x00008f008c8c7a23 */ /* 0x100fe4000001084d */
[--C-:B------:R-:W-:Y:S02]  /*7810*/  FFMA.FTZ R145, R145, c[0x0][0x23c], -R77.reuse ;  /* 0x00008f0091917a23 */ /* 0x100fe4000001084d */
[----:B------:R-:W-:-:S02]  /*7820*/  FFMA.FTZ R149, R149, c[0x0][0x23c], -R77 ;  /* 0x00008f0095957a23 */ /* 0x000fc4000001084d */
[--C-:B------:R-:W-:Y:S01]  /*7830*/  FFMA.FTZ R148, R148, c[0x0][0x23c], -R77.reuse ;  /* 0x00008f0094947a23 */ /* 0x100fe2000001084d */
[----:B------:R-:W5:Y:S01]  /*7840*/  MUFU.EX2 R131, R131 ;  /* 0x0000008300837308 */ /* 0x000f620000000800 */
[----:B----4-:R-:W-:Y:S01]  /*7850*/  F2FP.BF16.PACK_AB R20, R143, R144 ;  /* 0x000000908f14723e */ /* 0x010fe200000010ff */
[--C-:B------:R-:W-:Y:S02]  /*7860*/  FFMA.FTZ R152, R152, c[0x0][0x23c], -R77.reuse ;  /* 0x00008f0098987a23 */ /* 0x100fe4000001084d */
[--C-:B------:R-:W-:Y:S02]  /*7870*/  FFMA.FTZ R155, R155, c[0x0][0x23c], -R77.reuse ;  /* 0x00008f009b9b7a23 */ /* 0x100fe4000001084d */
[--C-:B------:R-:W-:Y:S02]  /*7880*/  FFMA.FTZ R160, R160, c[0x0][0x23c], -R77.reuse ;  /* 0x00008f00a0a07a23 */ /* 0x100fe4000001084d */
[----:B------:R-:W-:Y:S01]  /*7890*/  MUFU.EX2 R130, R130 ;  /* 0x0000008200827308 */ /* 0x000fe20000000800 */
[----:B------:R-:W-:-:S02]  /*78a0*/  FFMA.FTZ R159, R159, c[0x0][0x23c], -R77 ;  /* 0x00008f009f9f7a23 */ /* 0x000fc4000001084d */
[--C-:B------:R-:W-:Y:S02]  /*78b0*/  FFMA.FTZ R161, R161, c[0x0][0x23c], -R77.reuse ;  /* 0x00008f00a1a17a23 */ /* 0x100fe4000001084d */
[--C-:B------:R-:W-:Y:S02]  /*78c0*/  FFMA.FTZ R163, R163, c[0x0][0x23c], -R77.reuse ;  /* 0x00008f00a3a37a23 */ /* 0x100fe4000001084d */
[--C-:B------:R-:W-:Y:S01]  /*78d0*/  FFMA.FTZ R182, R182, c[0x0][0x23c], -R77.reuse ;  /* 0x00008f00b6b67a23 */ /* 0x100fe2000001084d */
[----:B-----5:R-:W-:Y:S01]  /*78e0*/  F2FP.BF16.PACK_AB R22, R131, R137 ;  /* 0x000000898316723e */ /* 0x020fe200000010ff */
[----:B------:R-:W4:Y:S01]  /*78f0*/  MUFU.EX2 R121, R121 ;  /* 0x0000007900797308 */ /* 0x000f220000000800 */
[--C-:B------:R-:W-:Y:S02]  /*7900*/  FFMA.FTZ R173, R173, c[0x0][0x23c], -R77.reuse ;  /* 0x00008f00adad7a23 */ /* 0x100fe4000001084d */
[--C-:B------:R-:W-:Y:S02]  /*7910*/  FFMA.FTZ R184, R184, c[0x0][0x23c], -R77.reuse ;  /* 0x00008f00b8b87a23 */ /* 0x100fe4000001084d */
[--C-:B------:R-:W-:Y:S01]  /*7920*/  FFMA.FTZ R186, R186, c[0x0][0x23c], -R77.reuse ;  /* 0x00008f00baba7a23 */ /* 0x100fe2000001084d */
[----:B--2---:R-:W-:Y:S01]  /*7930*/  HMMA.16816.F32.BF16 R8, R20, R4, RZ ;  /* 0x000000041408723c */ /* 0x004fe200000418ff */
[--C-:B------:R-:W-:Y:S01]  /*7940*/  FFMA.FTZ R193, R193, c[0x0][0x23c], -R77.reuse ;  /* 0x00008f00c1c17a23 */ /* 0x100fe2000001084d */
[----:B------:R-:W-:Y:S01]  /*7950*/  MUFU.EX2 R122, R122 ;  /* 0x0000007a007a7308 */ /* 0x000fe20000000800 */
[----:B------:R-:W-:-:S02]  /*7960*/  FFMA.FTZ R189, R189, c[0x0][0x23c], -R77 ;  /* 0x00008f00bdbd7a23 */ /* 0x000fc4000001084d */
[--C-:B------:R-:W-:Y:S02]  /*7970*/  FFMA.FTZ R191, R191, c[0x0][0x23c], -R77.reuse ;  /* 0x00008f00bfbf7a23 */ /* 0x100fe4000001084d */
[--C-:B------:R-:W-:Y:S01]  /*7980*/  FFMA.FTZ R192, R192, c[0x0][0x23c], -R77.reuse ;  /* 0x00008f00c0c07a23 */ /* 0x100fe2000001084d */
[C---:B------:R-:W-:Y:S01]  /*7990*/  HMMA.16816.F32.BF16 R4, R20.reuse, R6, RZ ;  /* 0x000000061404723c */ /* 0x040fe200000418ff */
[--C-:B------:R-:W-:Y:S01]  /*79a0*/  FFMA.FTZ R194, R194, c[0x0][0x23c], -R77.reuse ;  /* 0x00008f00c2c27a23 */ /* 0x100fe2000001084d */
[----:B------:R-:W2:Y:S01]  /*79b0*/  MUFU.EX2 R118, R118 ;  /* 0x0000007600767308 */ /* 0x000ea20000000800 */
[--C-:B------:R-:W-:Y:S02]  /*79c0*/  FFMA.FTZ R188, R188, c[0x0][0x23c], -R77.reuse ;  /* 0x00008f00bcbc7a23 */ /* 0x100fe4000001084d */
[--C-:B------:R-:W-:Y:S02]  /*79d0*/  FFMA.FTZ R187, R187, c[0x0][0x23c], -R77.reuse ;  /* 0x00008f00bbbb7a23 */ /* 0x100fe4000001084d */
[--C-:B------:R-:W-:Y:S01]  /*79e0*/  FFMA.FTZ R185, R185, c[0x0][0x23c], -R77.reuse ;  /* 0x00008f00b9b97a23 */ /* 0x100fe2000001084d */
[----:B------:R-:W-:Y:S01]  /*79f0*/  HMMA.16816.F32.BF16 R24, R20, R12, RZ ;  /* 0x0000000c1418723c */ /* 0x000fe200000418ff */
[--C-:B------:R-:W-:Y:S01]  /*7a00*/  FFMA.FTZ R181, R181, c[0x0][0x23c], -R77.reuse ;  /* 0x00008f00b5b57a23 */ /* 0x100fe2000001084d */
[----:B------:R-:W-:Y:S01]  /*7a10*/  MUFU.EX2 R125, R125 ;  /* 0x0000007d007d7308 */ /* 0x000fe20000000800 */
[----:B------:R-:W-:-:S02]  /*7a20*/  FFMA.FTZ R162, R162, c[0x0][0x23c], -R77 ;  /* 0x00008f00a2a27a23 */ /* 0x000fc4000001084d */
[--C-:B------:R-:W-:Y:S02]  /*7a30*/  FFMA.FTZ R158, R158, c[0x0][0x23c], -R77.reuse ;  /* 0x00008f009e9e7a23 */ /* 0x100fe4000001084d */
[----:B------:R-:W-:Y:S01]  /*7a40*/  F2FP.BF16.PACK_AB R13, R126, R127 ;  /* 0x0000007f7e0d723e */ /* 0x000fe200000010ff */
[----:B------:R-:W-:Y:S01]  /*7a50*/  HMMA.16816.F32.BF16 R20, R20, R14, RZ ;  /* 0x0000000e1414723c */ /* 0x000fe200000418ff */
[----:B----4-:R-:W-:Y:S01]  /*7a60*/  F2FP.BF16.PACK_AB R12, R121, R130 ;  /* 0x00000082790c723e */ /* 0x010fe200000010ff */
[----:B------:R-:W4:Y:S01]  /*7a70*/  MUFU.EX2 R120, R120 ;  /* 0x0000007800787308 */ /* 0x000f220000000800 */
[----:B------:R-:W-:Y:S02]  /*7a80*/  FFMA.FTZ R156, R156, c[0x0][0x23c], -R77 ;  /* 0x00008f009c9c7a23 */ /* 0x000fe4000001084d */
[----:B------:R-:W-:Y:S02]  /*7a90*/  FADD.FTZ R139, R139, R138 ;  /* 0x0000008a8b8b7221 */ /* 0x000fe40000010000 */
[----:B------:R-:W-:Y:S01]  /*7aa0*/  F2FP.BF16.PACK_AB R15, R115, R119 ;  /* 0x00000077730f723e */ /* 0x000fe200000010ff */
[----:B------:R-:W-:Y:S01]  /*7ab0*/  FADD.FTZ R143, R144, R143 ;  /* 0x0000008f908f7221 */ /* 0x000fe20000010000 */
[----:B--2---:R-:W-:Y:S01]  /*7ac0*/  F2FP.BF16.PACK_AB R14, R118, R122 ;  /* 0x0000007a760e723e */ /* 0x004fe200000010ff */
[----:B------:R-:W-:Y:S01]  /*7ad0*/  MUFU.EX2 R128, R128 ;  /* 0x0000008000807308 */ /* 0x000fe20000000800 */
[----:B------:R-:W-:-:S02]  /*7ae0*/  FADD.FTZ R139, R135, R139 ;  /* 0x0000008b878b7221 */ /* 0x000fc40000010000 */
[--C-:B------:R-:W-:Y:S02]  /*7af0*/  FFMA.FTZ R154, R154, c[0x0][0x23c], -R77.reuse ;  /* 0x00008f009a9a7a23 */ /* 0x100fe4000001084d */
[--C-:B------:R-:W-:Y:S01]  /*7b00*/  FFMA.FTZ R147, R147, c[0x0][0x23c], -R77.reuse ;  /* 0x00008f0093937a23 */ /* 0x100fe2000001084d */
[C---:B------:R-:W-:Y:S01]  /*7b10*/  HMMA.16816.F32.BF16 R8, R12.reuse, R32, R8 ;  /* 0x000000200c08723c */ /* 0x040fe20000041808 */
[----:B------:R-:W-:Y:S01]  /*7b20*/  FFMA.FTZ R142, R142, c[0x0][0x23c], -R77 ;  /* 0x00008f008e8e7a23 */ /* 0x000fe2000001084d */
[----:B------:R-:W2:Y:S01]  /*7b30*/  MUFU.EX2 R124, R124 ;  /* 0x0000007c007c7308 */ /* 0x000ea20000000800 */
[----:B------:R-:W-:Y:S02]  /*7b40*/  FADD.FTZ R132, R132, R139 ;  /* 0x0000008b84847221 */ /* 0x000fe40000010000 */
[----:B------:R-:W-:Y:S02]  /*7b50*/  FFMA.FTZ R141, R141, c[0x0][0x23c], -R77 ;  /* 0x00008f008d8d7a23 */ /* 0x000fe4000001084d */
[----:B------:R-:W-:Y:S01]  /*7b60*/  FADD.FTZ R143, R137, R143 ;  /* 0x0000008f898f7221 */ /* 0x000fe20000010000 */
[----:B------:R-:W-:Y:S01]  /*7b70*/  HMMA.16816.F32.BF16 R4, R12, R34, R4 ;  /* 0x000000220c04723c */ /* 0x000fe20000041804 */
[----:B------:R-:W5:Y:S01]  /*7b80*/  LDSM.16.MT88.4 R32, [R150+0x5800] ;  /* 0x005800009620783b */ /* 0x000f620000004200 */
[----:B------:R-:W2:Y:S01]  /*7b90*/  MUFU.EX2 R136, R136 ;  /* 0x0000008800887308 */ /* 0x000ea20000000800 */
[----:B------:R-:W-:-:S02]  /*7ba0*/  FADD.FTZ R132, R127, R132 ;  /* 0x000000847f847221 */ /* 0x000fc40000010000 */
[----:B------:R-:W-:Y:S02]  /*7bb0*/  FADD.FTZ R143, R131, R143 ;  /* 0x0000008f838f7221 */ /* 0x000fe40000010000 */
[----:B------:R-:W-:Y:S01]  /*7bc0*/  FADD.FTZ R126, R126, R132 ;  /* 0x000000847e7e7221 */ /* 0x000fe20000010000 */
[C---:B-1----:R-:W-:Y:S01]  /*7bd0*/  HMMA.16816.F32.BF16 R24, R12.reuse, R16, R24 ;  /* 0x000000100c18723c */ /* 0x042fe20000041818 */
[----:B------:R-:W-:Y:S01]  /*7be0*/  FADD.FTZ R130, R130, R143 ;  /* 0x0000008f82827221 */ /* 0x000fe20000010000 */
[----:B------:R-:W1:Y:S01]  /*7bf0*/  MUFU.EX2 R134, R134 ;  /* 0x0000008600867308 */ /* 0x000e620000000800 */
[----:B------:R-:W-:Y:S02]  /*7c00*/  FADD.FTZ R126, R119, R126 ;  /* 0x0000007e777e7221 */ /* 0x000fe40000010000 */
[----:B------:R-:W-:Y:S02]  /*7c10*/  FADD.FTZ R130, R121, R130 ;  /* 0x0000008279827221 */ /* 0x000fe40000010000 */
[----:B------:R-:W-:Y:S01]  /*7c20*/  FADD.FTZ R126, R115, R126 ;  /* 0x0000007e737e7221 */ /* 0x000fe20000010000 */
[----:B------:R-:W-:Y:S01]  /*7c30*/  HMMA.16816.F32.BF16 R20, R12, R18, R20 ;  /* 0x000000120c14723c */ /* 0x000fe20000041814 */
[----:B------:R-:W1:Y:S01]  /*7c40*/  LDSM.16.MT88.4 R16, [R151+0x5c00] ;  /* 0x005c00009710783b */ /* 0x000e620000004200 */
[----:B------:R-:W-:Y:S01]  /*7c50*/  MUFU.EX2 R140, R140 ;  /* 0x0000008c008c7308 */ /* 0x000fe20000000800 */
[----:B------:R-:W-:-:S02]  /*7c60*/  FADD.FTZ R122, R122, R130 ;  /* 0x000000827a7a7221 */ /* 0x000fc40000010000 */
[----:B------:R-:W-:Y:S02]  /*7c70*/  FFMA.FTZ R129, R129, c[0x0][0x23c], -R77 ;  /* 0x00008f0081817a23 */ /* 0x000fe4000001084d */
[----:B------:R-:W-:Y:S01]  /*7c80*/  F2FP.BF16.PACK_AB R13, R112, R114 ;  /* 0x00000072700d723e */ /* 0x000fe200000010ff */
[----:B------:R-:W-:Y:S01]  /*7c90*/  FADD.FTZ R114, R114, R126 ;  /* 0x0000007e72727221 */ /* 0x000fe20000010000 */
[----:B------:R-:W-:Y:S01]  /*7ca0*/  F2FP.BF16.PACK_AB R15, R108, R111 ;  /* 0x0000006f6c0f723e */ /* 0x000fe200000010ff */
[----:B------:R-:W1:Y:S01]  /*7cb0*/  MUFU.EX2 R145, R145 ;  /* 0x0000009100917308 */ /* 0x000e620000000800 */
[----:B----4-:R-:W-:Y:S01]  /*7cc0*/  F2FP.BF16.PACK_AB R12, R120, R125 ;  /* 0x0000007d780c723e */ /* 0x010fe200000010ff */
[----:B------:R-:W-:Y:S01]  /*7cd0*/  FADD.FTZ R122, R118, R122 ;  /* 0x0000007a767a7221 */ /* 0x000fe20000010000 */
[----:B--2---:R-:W-:Y:S01]  /*7ce0*/  F2FP.BF16.PACK_AB R14, R124, R128 ;  /* 0x000000807c0e723e */ /* 0x004fe200000010ff */
[----:B------:R-:W-:Y:S02]  /*7cf0*/  FADD.FTZ R114, R112, R114 ;  /* 0x0000007270727221 */ /* 0x000fe40000010000 */
[----:B------:R-:W-:-:S02]  /*7d00*/  FADD.FTZ R125, R125, R122 ;  /* 0x0000007a7d7d7221 */ /* 0x000fc40000010000 */
[----:B------:R-:W-:Y:S01]  /*7d10*/  MUFU.EX2 R149, R149 ;  /* 0x0000009500957308 */ /* 0x000fe20000000800 */
[----:B------:R-:W-:Y:S01]  /*7d20*/  FADD.FTZ R111, R111, R114 ;  /* 0x000000726f6f7221 */ /* 0x000fe20000010000 */
[C---:B---3--:R-:W-:Y:S01]  /*7d30*/  HMMA.16816.F32.BF16 R8, R12.reuse, R28, R8 ;  /* 0x0000001c0c08723c */ /* 0x048fe20000041808 */
[----:B------:R-:W-:Y:S02]  /*7d40*/  FADD.FTZ R125, R120, R125 ;  /* 0x0000007d787d7221 */ /* 0x000fe40000010000 */
[----:B------:R-:W-:Y:S02]  /*7d50*/  FADD.FTZ R111, R108, R111 ;  /* 0x0000006f6c6f7221 */ /* 0x000fe40000010000 */
[----:B------:R-:W-:Y:S01]  /*7d60*/  FADD.FTZ R128, R128, R125 ;  /* 0x0000007d80807221 */ /* 0x000fe20000010000 */
[----:B------:R-:W2:Y:S01]  /*7d70*/  MUFU.EX2 R148, R148 ;  /* 0x0000009400947308 */ /* 0x000ea20000000800 */
[----:B------:R-:W-:Y:S01]  /*7d80*/  FFMA.FTZ R116, R116, c[0x0][0x23c], -R77 ;  /* 0x00008f0074747a23 */ /* 0x000fe2000001084d */
[----:B------:R-:W-:Y:S01]  /*7d90*/  HMMA.16816.F32.BF16 R4, R12, R30, R4 ;  /* 0x0000001e0c04723c */ /* 0x000fe20000041804 */
[----:B------:R-:W3:Y:S01]  /*7da0*/  LDSM.16.MT88.4 R28, [R150+0x5c00] ;  /* 0x005c0000961c783b */ /* 0x000ee20000004200 */
[----:B------:R-:W-:-:S02]  /*7db0*/  FADD.FTZ R128, R124, R128 ;  /* 0x000000807c807221 */ /* 0x000fc40000010000 */
[--C-:B------:R-:W-:Y:S02]  /*7dc0*/  FFMA.FTZ R113, R113, c[0x0][0x23c], -R77.reuse ;  /* 0x00008f0071717a23 */ /* 0x100fe4000001084d */
[----:B------:R-:W-:Y:S01]  /*7dd0*/  MUFU.EX2 R152, R152 ;  /* 0x0000009800987308 */ /* 0x000fe20000000800 */
[----:B------:R-:W-:Y:S01]  /*7de0*/  FADD.FTZ R128, R136, R128 ;  /* 0x0000008088807221 */ /* 0x000fe20000010000 */
[C---:B-----5:R-:W-:Y:S01]  /*7df0*/  HMMA.16816.F32.BF16 R24, R12.reuse, R32, R24 ;  /* 0x000000200c18723c */ /* 0x060fe20000041818 */
[--C-:B------:R-:W-:Y:S02]  /*7e00*/  FFMA.FTZ R109, R109, c[0x0][0x23c], -R77.reuse ;  /* 0x00008f006d6d7a23 */ /* 0x100fe4000001084d */
[----:B-1----:R-:W-:Y:S02]  /*7e10*/  FADD.FTZ R128, R134, R128 ;  /* 0x0000008086807221 */ /* 0x002fe40000010000 */
[--C-:B------:R-:W-:Y:S01]  /*7e20*/  FFMA.FTZ R104, R104, c[0x0][0x23c], -R77.reuse ;  /* 0x00008f0068687a23 */ /* 0x100fe2000001084d */
[----:B------:R-:W1:Y:S01]  /*7e30*/  MUFU.EX2 R155, R155 ;  /* 0x0000009b009b7308 */ /* 0x000e620000000800 */
[--C-:B------:R-:W-:Y:S01]  /*7e40*/  FFMA.FTZ R102, R102, c[0x0][0x23c], -R77.reuse ;  /* 0x00008f0066667a23 */ /* 0x100fe2000001084d */
[----:B------:R-:W-:Y:S01]  /*7e50*/  HMMA.16816.F32.BF16 R20, R12, R34, R20 ;  /* 0x000000220c14723c */ /* 0x000fe20000041814 */
[----:B------:R-:W4:Y:S01]  /*7e60*/  LDSM.16.MT88.4 R32, [R151+0x6000] ;  /* 0x006000009720783b */ /* 0x000f220000004200 */
[----:B------:R-:W-:-:S02]  /*7e70*/  FFMA.FTZ R98, R98, c[0x0][0x23c], -R77 ;  /* 0x00008f0062627a23 */ /* 0x000fc4000001084d */
[----:B------:R-:W-:Y:S02]  /*7e80*/  FFMA.FTZ R92, R92, c[0x0][0x23c], -R77 ;  /* 0x00008f005c5c7a23 */ /* 0x000fe4000001084d */
[----:B------:R-:W5:Y:S01]  /*7e90*/  MUFU.EX2 R160, R160 ;  /* 0x000000a000a07308 */ /* 0x000f620000000800 */
[----:B------:R-:W-:Y:S01]  /*7ea0*/  F2FP.BF16.PACK_AB R13, R106, R107 ;  /* 0x0000006b6a0d723e */ /* 0x000fe200000010ff */
[----:B------:R-:W-:Y:S01]  /*7eb0*/  FADD.FTZ R107, R107, R111 ;  /* 0x0000006f6b6b7221 */ /* 0x000fe20000010000 */
[----:B------:R-:W-:Y:S01]  /*7ec0*/  F2FP.BF16.PACK_AB R15, R101, R103 ;  /* 0x00000067650f723e */ /* 0x000fe200000010ff */
[--C-:B------:R-:W-:Y:S01]  /*7ed0*/  FFMA.FTZ R91, R91, c[0x0][0x23c], -R77.reuse ;  /* 0x00008f005b5b7a23 */ /* 0x100fe2000001084d */
[----:B------:R-:W-:Y:S01]  /*7ee0*/  F2FP.BF16.PACK_AB R12, R134, R136 ;  /* 0x00000088860c723e */ /* 0x000fe200000010ff */
[----:B------:R-:W-:Y:S01]  /*7ef0*/  FFMA.FTZ R90, R90, c[0x0][0x23c], -R77 ;  /* 0x00008f005a5a7a23 */ /* 0x000fe2000001084d */
[----:B------:R-:W-:Y:S01]  /*7f00*/  F2FP.BF16.PACK_AB R14, R145, R140 ;  /* 0x0000008c910e723e */ /* 0x000fe200000010ff */
[----:B------:R-:W1:Y:S01]  /*7f10*/  MUFU.EX2 R159, R159 ;  /* 0x0000009f009f7308 */ /* 0x000e620000000800 */
[----:B------:R-:W-:-:S02]  /*7f20*/  FADD.FTZ R140, R140, R128 ;  /* 0x000000808c8c7221 */ /* 0x000fc40000010000 */
[--C-:B------:R-:W-:Y:S02]  /*7f30*/  FFMA.FTZ R89, R89, c[0x0][0x23c], -R77.reuse ;  /* 0x00008f0059597a23 */ /* 0x100fe4000001084d */
[----:B------:R-:W-:Y:S01]  /*7f40*/  FADD.FTZ R140, R145, R140 ;  /* 0x0000008c918c7221 */ /* 0x000fe20000010000 */
[----:B------:R-:W-:Y:S01]  /*7f50*/  HMMA.16816.F32.BF16 R8, R12, R16, R8 ;  /* 0x000000100c08723c */ /* 0x000fe20000041808 */
[--C-:B------:R-:W-:Y:S01]  /*7f60*/  FFMA.FTZ R88, R88, c[0x0][0x23c], -R77.reuse ;  /* 0x00008f0058587a23 */ /* 0x100fe2000001084d */
[----:B------:R-:W-:Y:S01]  /*7f70*/  MUFU.EX2 R161, R161 ;  /* 0x000000a100a17308 */ /* 0x000fe20000000800 */
[--C-:B------:R-:W-:Y:S02]  /*7f80*/  FFMA.FTZ R87, R87, c[0x0][0x23c], -R77.reuse ;  /* 0x00008f0057577a23 */ /* 0x100fe4000001084d */
[----:B------:R-:W-:-:S03]  /*7f90*/  FFMA.FTZ R86, R86, c[0x0][0x23c], -R77 ;  /* 0x00008f0056567a23 */ /* 0x000fc6000001084d */
[C---:B------:R-:W-:Y:S01]  /*7fa0*/  HMMA.16816.F32.BF16 R4, R12.reuse, R18, R4 ;  /* 0x000000120c04723c */ /* 0x040fe20000041804 */
[----:B------:R-:W5:Y:S01]  /*7fb0*/  LDSM.16.MT88.4 R16, [R150+0x6000] ;  /* 0x006000009610783b */ /* 0x000f620000004200 */
[----:B------:R-:W1:Y:S06]  /*7fc0*/  MUFU.EX2 R163, R163 ;  /* 0x000000a300a37308 */ /* 0x000e6c0000000800 */
[C---:B---3--:R-:W-:Y:S02]  /*7fd0*/  HMMA.16816.F32.BF16 R24, R12.reuse, R28, R24 ;  /* 0x0000001c0c18723c */ /* 0x048fe40000041818 */
[----:B------:R-:W3:Y:S06]  /*7fe0*/  MUFU.EX2 R182, R182 ;  /* 0x000000b600b67308 */ /* 0x000eec0000000800 */
[----:B------:R-:W-:Y:S01]  /*7ff0*/  HMMA.16816.F32.BF16 R20, R12, R30, R20 ;  /* 0x0000001e0c14723c */ /* 0x000fe20000041814 */
[----:B------:R-:W3:Y:S01]  /*8000*/  LDSM.16.MT88.4 R28, [R151+0x6400] ;  /* 0x00640000971c783b */ /* 0x000ee20000004200 */
[----:B------:R-:W3:Y:S05]  /*8010*/  MUFU.EX2 R173, R173 ;  /* 0x000000ad00ad7308 */ /* 0x000eea0000000800 */
[----:B------:R-:W-:-:S02]  /*8020*/  F2FP.BF16.PACK_AB R13, R99, R100 ;  /* 0x00000064630d723e */ /* 0x000fc400000010ff */
[----:B------:R-:W-:Y:S01]  /*8030*/  F2FP.BF16.PACK_AB R15, R95, R96 ;  /* 0x000000605f0f723e */ /* 0x000fe200000010ff */
[----:B------:R-:W-:Y:S01]  /*8040*/  MUFU.EX2 R184, R184 ;  /* 0x000000b800b87308 */ /* 0x000fe20000000800 */
[----:B--2---:R-:W-:Y:S01]  /*8050*/  F2FP.BF16.PACK_AB R12, R148, R149 ;  /* 0x00000095940c723e */ /* 0x004fe200000010ff */
[----:B------:R-:W-:Y:S01]  /*8060*/  FADD.FTZ R149, R149, R140 ;  /* 0x0000008c95957221 */ /* 0x000fe20000010000 */
[----:B-1----:R-:W-:-:S03]  /*8070*/  F2FP.BF16.PACK_AB R14, R155, R152 ;  /* 0x000000989b0e723e */ /* 0x002fc600000010ff */
[----:B------:R-:W-:Y:S02]  /*8080*/  FADD.FTZ R149, R148, R149 ;  /* 0x0000009594957221 */ /* 0x000fe40000010000 */
[----:B------:R-:W1:Y:S02]  /*8090*/  MUFU.EX2 R186, R186 ;  /* 0x000000ba00ba7308 */ /* 0x000e640000000800 */
[----:B----4-:R-:W-:Y:S01]  /*80a0*/  HMMA.16816.F32.BF16 R8, R12, R32, R8 ;  /* 0x000000200c08723c */ /* 0x010fe20000041808 */
[----:B------:R-:W-:-:S04]  /*80b0*/  FADD.FTZ R152, R152, R149 ;  /* 0x0000009598987221 */ /* 0x000fc80000010000 */
        /* <DEDUP_REMOVED lines=11> */
[----:B------:R-:W-:-:S02]  /*8170*/  F2FP.BF16.PACK_AB R13, R75, R94 ;  /* 0x0000005e4b0d723e */ /* 0x000fc400000010ff */
[----:B------:R-:W-:Y:S02]  /*8180*/  F2FP.BF16.PACK_AB R15, R73, R74 ;  /* 0x0000004a490f723e */ /* 0x000fe400000010ff */
[C---:B------:R-:W-:Y:S01]  /*8190*/  F2FP.BF16.PACK_AB R12, R159.reuse, R160 ;  /* 0x000000a09f0c723e */ /* 0x040fe200000010ff */
[----:B------:R-:W-:Y:S01]  /*81a0*/  FADD.FTZ R159, R159, R152 ;  /* 0x000000989f9f7221 */ /* 0x000fe20000010000 */
[----:B------:R-:W-:Y:S01]  /*81b0*/  F2FP.BF16.PACK_AB R14, R163, R161 ;  /* 0x000000a1a30e723e */ /* 0x000fe200000010ff */
[----:B------:R-:W1:Y:S02]  /*81c0*/  MUFU.EX2 R194, R194 ;  /* 0x000000c200c27308 */ /* 0x000e640000000800 */
[----:B------:R-:W-:-:S04]  /*81d0*/  FADD.FTZ R159, R161, R159 ;  /* 0x0000009fa19f7221 */ /* 0x000fc80000010000 */
        /* <DEDUP_REMOVED lines=13> */
[----:B------:R-:W-:-:S02]  /*82b0*/  F2FP.BF16.PACK_AB R13, R71, R72 ;  /* 0x00000048470d723e */ /* 0x000fc400000010ff */
[----:B------:R-:W-:Y:S01]  /*82c0*/  F2FP.BF16.PACK_AB R15, R69, R70 ;  /* 0x00000046450f723e */ /* 0x000fe200000010ff */
[----:B------:R-:W2:Y:S01]  /*82d0*/  MUFU.EX2 R162, R162 ;  /* 0x000000a200a27308 */ /* 0x000ea20000000800 */
[----:B------:R-:W-:Y:S01]  /*82e0*/  F2FP.BF16.PACK_AB R12, R173, R182 ;  /* 0x000000b6ad0c723e */ /* 0x000fe200000010ff */
[----:B------:R-:W-:Y:S01]  /*82f0*/  FFMA.FTZ R182, R78, c[0x0][0x23c], -R76 ;  /* 0x00008f004eb67a23 */ /* 0x000fe2000001084c */
        /* <DEDUP_REMOVED lines=10> */
[----:B------:R-:W3:Y:S02]  /*83a0*/  MUFU.EX2 R147, R147 ;  /* 0x0000009300937308 */ /* 0x000ee40000000800 */
[----:B------:R-:W-:Y:S01]  /*83b0*/  HMMA.16816.F32.BF16 R20, R12, R30, R20 ;  /* 0x0000001e0c14723c */ /* 0x000fe20000041814 */
[----:B------:R-:W1:Y:S05]  /*83c0*/  LDSM.16.MT88.4 R28, [R151+0x7000] ;  /* 0x00700000971c783b */ /* 0x000e6a0000004200 */
[----:B------:R-:W-:Y:S01]  /*83d0*/  MUFU.EX2 R142, R142 ;  /* 0x0000008e008e7308 */ /* 0x000fe20000000800 */
[----:B------:R-:W-:-:S02]  /*83e0*/  F2FP.BF16.PACK_AB R13, R67, R68 ;  /* 0x00000044430d723e */ /* 0x000fc400000010ff */
[----:B------:R-:W-:Y:S02]  /*83f0*/  F2FP.BF16.PACK_AB R15, R65, R66 ;  /* 0x00000042410f723e */ /* 0x000fe400000010ff */
[----:B----4-:R-:W-:Y:S01]  /*8400*/  F2FP.BF16.PACK_AB R12, R189, R193 ;  /* 0x000000c1bd0c723e */ /* 0x010fe200000010ff */
[----:B------:R-:W-:Y:S01]  /*8410*/  FADD.FTZ R193, R193, R184 ;  /* 0x000000b8c1c17221 */ /* 0x000fe20000010000 */
[----:B------:R-:W-:Y:S01]  /*8420*/  F2FP.BF16.PACK_AB R14, R192, R191 ;  /* 0x000000bfc00e723e */ /* 0x000fe200000010ff */
[----:B------:R-:W4:Y:S02]  /*8430*/  MUFU.EX2 R138, R141 ;  /* 0x0000008d008a7308 */ /* 0x000f240000000800 */
[----:B------:R-:W-:-:S04]  /*8440*/  FADD.FTZ R193, R189, R193 ;  /* 0x000000c1bdc17221 */ /* 0x000fc80000010000 */
[----:B--2---:R-:W-:Y:S01]  /*8450*/  HMMA.16816.F32.BF16 R8, R12, R32, R8 ;  /* 0x000000200c08723c */ /* 0x004fe20000041808 */
[----:B------:R-:W-:Y:S01]  /*8460*/  FADD.FTZ R191, R191, R193 ;  /* 0x000000c1bfbf7221 */ /* 0x000fe20000010000 */
[----:B------:R-:W-:Y:S03]  /*8470*/  MUFU.EX2 R115, R116 ;  /* 0x0000007400737308 */ /* 0x000fe60000000800 */
[----:B------:R-:W-:-:S03]  /*8480*/  FADD.FTZ R191, R192, R191 ;  /* 0x000000bfc0bf7221 */ /* 0x000fc60000010000 */
[----:B------:R-:W-:Y:S01]  /*8490*/  HMMA.16816.F32.BF16 R4, R12, R34, R4 ;  /* 0x000000220c04723c */ /* 0x000fe20000041804 */
[----:B------:R-:W2:Y:S01]  /*84a0*/  LDSM.16.MT88.4 R32, [R150+0x7000] ;  /* 0x007000009620783b */ /* 0x000ea20000004200 */
[----:B------:R-:W-:Y:S01]  /*84b0*/  MUFU.EX2 R112, R113 ;  /* 0x0000007100707308 */ /* 0x000fe20000000800 */
[----:B------:R-:W-:-:S05]  /*84c0*/  FADD.FTZ R191, R194, R191 ;  /* 0x000000bfc2bf7221 */ /* 0x000fca0000010000 */
[C---:B-----5:R-:W-:Y:S02]  /*84d0*/  HMMA.16816.F32.BF16 R24, R12.reuse, R16, R24 ;  /* 0x000000100c18723c */ /* 0x060fe40000041818 */
[----:B------:R-:W-:Y:S05]  /*84e0*/  MUFU.EX2 R146, R146 ;  /* 0x0000009200927308 */ /* 0x000fea0000000800 */
[----:B------:R-:W-:Y:S01]  /*84f0*/  F2FP.BF16.PACK_AB R17, R63, R64 ;  /* 0x000000403f11723e */ /* 0x000fe200000010ff */
[----:B------:R-:W-:Y:S01]  /*8500*/  HMMA.16816.F32.BF16 R20, R12, R18, R20 ;  /* 0x000000120c14723c */ /* 0x000fe20000041814 */
[----:B------:R-:W5:Y:S01]  /*8510*/  LDSM.16.MT88.4 R12, [R151+0x7400] ;  /* 0x00740000970c783b */ /* 0x000f620000004200 */
[C---:B------:R-:W-:Y:S01]  /*8520*/  F2FP.BF16.PACK_AB R16, R188.reuse, R194 ;  /* 0x000000c2bc10723e */ /* 0x040fe200000010ff */
[----:B------:R-:W-:Y:S01]  /*8530*/  MUFU.EX2 R157, R157 ;  /* 0x0000009d009d7308 */ /* 0x000fe20000000800 */
[----:B------:R-:W-:-:S03]  /*8540*/  FADD.FTZ R188, R188, R191 ;  /* 0x000000bfbcbc7221 */ /* 0x000fc60000010000 */
[----:B------:R-:W-:Y:S01]  /*8550*/  F2FP.BF16.PACK_AB R19, R61, R62 ;  /* 0x0000003e3d13723e */ /* 0x000fe200000010ff */
[----:B------:R-:W-:Y:S01]  /*8560*/  FADD.FTZ R188, R187, R188 ;  /* 0x000000bcbbbc7221 */ /* 0x000fe20000010000 */
[C---:B------:R-:W-:Y:S02]  /*8570*/  F2FP.BF16.PACK_AB R18, R185.reuse, R187 ;  /* 0x000000bbb912723e */ /* 0x040fe400000010ff */
[----:B------:R-:W-:Y:S01]  /*8580*/  MUFU.EX2 R183, R183 ;  /* 0x000000b700b77308 */ /* 0x000fe20000000800 */
[----:B------:R-:W-:-:S04]  /*8590*/  FADD.FTZ R188, R185, R188 ;  /* 0x000000bcb9bc7221 */ /* 0x000fc80000010000 */
[C---:B-1----:R-:W-:Y:S03]  /*85a0*/  HMMA.16816.F32.BF16 R8, R16.reuse, R28, R8 ;  /* 0x0000001c1008723c */ /* 0x042fe60000041808 */
[----:B------:R-:W-:Y:S05]  /*85b0*/  MUFU.EX2 R190, R190 ;  /* 0x000000be00be7308 */ /* 0x000fea0000000800 */
[C---:B------:R-:W-:Y:S01]  /*85c0*/  HMMA.16816.F32.BF16 R4, R16.reuse, R30, R4 ;  /* 0x0000001e1004723c */ /* 0x040fe20000041804 */
[----:B------:R-:W1:Y:S02]  /*85d0*/  LDSM.16.MT88.4 R28, [R150+0x7400] ;  /* 0x00740000961c783b */ /* 0x000e640000004200 */
[----:B------:R-:W-:Y:S05]  /*85e0*/  MUFU.EX2 R180, R180 ;  /* 0x000000b400b47308 */ /* 0x000fea0000000800 */
[C---:B--2---:R-:W-:Y:S03]  /*85f0*/  HMMA.16816.F32.BF16 R24, R16.reuse, R32, R24 ;  /* 0x000000201018723c */ /* 0x044fe60000041818 */
[----:B------:R-:W-:Y:S04]  /*8600*/  MUFU.EX2 R153, R153 ;  /* 0x0000009900997308 */ /* 0x000fe80000000800 */
[----:B------:R-:W-:Y:S01]  /*8610*/  F2FP.BF16.PACK_AB R33, R59, R60 ;  /* 0x0000003c3b21723e */ /* 0x000fe200000010ff */
[----:B------:R-:W-:Y:S01]  /*8620*/  HMMA.16816.F32.BF16 R20, R16, R34, R20 ;  /* 0x000000221014723c */ /* 0x000fe20000041814 */
[----:B------:R-:W2:Y:S01]  /*8630*/  LDSM.16.MT88.4 R16, [R151+0x7800] ;  /* 0x007800009710783b */ /* 0x000ea20000004200 */
[C---:B------:R-:W-:Y:S01]  /*8640*/  F2FP.BF16.PACK_AB R32, R162.reuse, R181 ;  /* 0x000000b5a220723e */ /* 0x040fe200000010ff */
[----:B------:R-:W-:Y:S01]  /*8650*/  FADD.FTZ R181, R181, R188 ;  /* 0x000000bcb5b57221 */ /* 0x000fe20000010000 */
[----:B------:R3:W-:Y:S03]  /*8660*/  MUFU.EX2 R131, R133 ;  /* 0x0000008500837308 */ /* 0x0007e60000000800 */
[----:B------:R-:W-:Y:S01]  /*8670*/  F2FP.BF16.PACK_AB R35, R57, R58 ;  /* 0x0000003a3923723e */ /* 0x000fe200000010ff */
[----:B------:R-:W-:Y:S01]  /*8680*/  FADD.FTZ R181, R162, R181 ;  /* 0x000000b5a2b57221 */ /* 0x000fe20000010000 */
[----:B------:R-:W-:-:S03]  /*8690*/  F2FP.BF16.PACK_AB R34, R156, R158 ;  /* 0x0000009e9c22723e */ /* 0x000fc600000010ff */
[----:B------:R-:W-:Y:S01]  /*86a0*/  FADD.FTZ R158, R158, R181 ;  /* 0x000000b59e9e7221 */ /* 0x000fe20000010000 */
[----:B------:R-:W-:Y:S01]  /*86b0*/  MUFU.EX2 R108, R110 ;  /* 0x0000006e006c7308 */ /* 0x000fe20000000800 */
[----:B------:R-:W-:Y:S02]  /*86c0*/  LEA R181, P0, R54, c[0x0][0x168], 0x1 ;  /* 0x00005a0036b57a11 */ /* 0x000fe400078008ff */
[C---:B-----5:R-:W-:Y:S01]  /*86d0*/  HMMA.16816.F32.BF16 R8, R32.reuse, R12, R8 ;  /* 0x0000000c2008723c */ /* 0x060fe20000041808 */
[----:B------:R-:W-:Y:S01]  /*86e0*/  FADD.FTZ R158, R156, R158 ;  /* 0x0000009e9c9e7221 */ /* 0x000fe20000010000 */
[----:B---3--:R-:W-:Y:S03]  /*86f0*/  LDSM.16.MT88.4 R132, [R150+0x8c00] ;  /* 0x008c00009684783b */ /* 0x008fe60000004200 */
[----:B------:R-:W-:Y:S03]  /*8700*/  MUFU.EX2 R182, R182 ;  /* 0x000000b600b67308 */ /* 0x000fe60000000800 */
[C---:B------:R-:W-:Y:S01]  /*8710*/  HMMA.16816.F32.BF16 R4, R32.reuse, R14, R4 ;  /* 0x0000000e2004723c */ /* 0x040fe20000041804 */
[----:B------:R-:W3:Y:S07]  /*8720*/  LDSM.16.MT88.4 R12, [R150+0x7800] ;  /* 0x00780000960c783b */ /* 0x000eee0000004200 */
[C---:B-1----:R-:W-:Y:S08]  /*8730*/  HMMA.16816.F32.BF16 R24, R32.reuse, R28, R24 ;  /* 0x0000001c2018723c */ /* 0x042ff00000041818 */
[----:B------:R-:W-:Y:S07]  /*8740*/  HMMA.16816.F32.BF16 R28, R32, R30, R20 ;  /* 0x0000001e201c723c */ /* 0x000fee0000041814 */
[----:B------:R-:W-:Y:S01]  /*8750*/  FFMA.FTZ R20, R123, c[0x0][0x23c], -R77 ;  /* 0x00008f007b147a23 */ /* 0x000fe2000001084d */
[----:B------:R-:W-:Y:S01]  /*8760*/  F2FP.BF16.PACK_AB R33, R55, R56 ;  /* 0x000000383721723e */ /* 0x000fe200000010ff */
[----:B------:R-:W1:Y:S01]  /*8770*/  MUFU.EX2 R123, R129 ;  /* 0x00000081007b7308 */ /* 0x000e620000000800 */
[----:B------:R-:W-:-:S02]  /*8780*/  F2FP.BF16.PACK_AB R35, R51, R52 ;  /* 0x000000343323723e */ /* 0x000fc400000010ff */
[----:B------:R-:W-:Y:S01]  /*8790*/  F2FP.BF16.PACK_AB R32, R147, R154 ;  /* 0x0000009a9320723e */ /* 0x000fe200000010ff */
[----:B------:R-:W-:Y:S01]  /*87a0*/  FADD.FTZ R154, R154, R158 ;  /* 0x0000009e9a9a7221 */ /* 0x000fe20000010000 */
[----:B----4-:R-:W-:-:S03]  /*87b0*/  F2FP.BF16.PACK_AB R34, R138, R142 ;  /* 0x0000008e8a22723e */ /* 0x010fc600000010ff */
[----:B------:R4:W5:Y:S01]  /*87c0*/  MUFU.EX2 R119, R20 ;  /* 0x0000001400777308 */ /* 0x0009620000000800 */
[----:B------:R-:W-:-:S03]  /*87d0*/  FADD.FTZ R154, R147, R154 ;  /* 0x0000009a939a7221 */ /* 0x000fc60000010000 */
[----:B--2---:R-:W-:Y:S01]  /*87e0*/  HMMA.16816.F32.BF16 R8, R32, R16, R8 ;  /* 0x000000102008723c */ /* 0x004fe20000041808 */
[----:B------:R-:W-:Y:S02]  /*87f0*/  FADD.FTZ R154, R142, R154 ;  /* 0x0000009a8e9a7221 */ /* 0x000fe40000010000 */
[----:B------:R-:W-:Y:S02]  /*8800*/  LDSM.16.MT88.4 R140, [R151+0x8c00] ;  /* 0x008c0000978c783b */ /* 0x000fe40000004200 */
[----:B------:R-:W-:-:S03]  /*8810*/  FADD.FTZ R138, R138, R154 ;  /* 0x0000009a8a8a7221 */ /* 0x000fc60000010000 */
[----:B------:R-:W-:Y:S01]  /*8820*/  HMMA.16816.F32.BF16 R4, R32, R18, R4 ;  /* 0x000000122004723c */ /* 0x000fe20000041804 */
[----:B------:R-:W2:Y:S01]  /*8830*/  LDSM.16.MT88.4 R16, [R150+0x7c00] ;  /* 0x007c00009610783b */ /* 0x000ea20000004200 */
[----:B-1----:R-:W-:-:S03]  /*8840*/  FADD.FTZ R138, R123, R138 ;  /* 0x0000008a7b8a7221 */ /* 0x002fc60000010000 */
[----:B----4-:R-:W1:Y:S01]  /*8850*/  LDSM.16.MT88.4 R20, [R151+0x7c00] ;  /* 0x007c00009714783b */ /* 0x010e620000004200 */
[C---:B-----5:R-:W-:Y:S02]  /*8860*/  FADD.FTZ R138, R119.reuse, R138 ;  /* 0x0000008a778a7221 */ /* 0x060fe40000010000 */
[C---:B---3--:R-:W-:Y:S07]  /*8870*/  HMMA.16816.F32.BF16 R24, R32.reuse, R12, R24 ;  /* 0x0000000c2018723c */ /* 0x048fee0000041818 */
[----:B------:R-:W-:Y:S01]  /*8880*/  F2FP.BF16.PACK_AB R13, R48, R50 ;  /* 0x00000032300d723e */ /* 0x000fe200000010ff */
[----:B------:R-:W-:Y:S01]  /*8890*/  HMMA.16816.F32.BF16 R28, R32, R14, R28 ;  /* 0x0000000e201c723c */ /* 0x000fe2000004181c */
[----:B------:R-:W-:-:S06]  /*88a0*/  F2FP.BF16.PACK_AB R12, R119, R123 ;  /* 0x0000007b770c723e */ /* 0x000fcc00000010ff */
[----:B------:R-:W-:Y:S01]  /*88b0*/  FADD.FTZ R32, R106, R107 ;  /* 0x0000006b6a207221 */ /* 0x000fe20000010000 */
[----:B------:R-:W-:Y:S01]  /*88c0*/  F2FP.BF16.PACK_AB R15, R46, R47 ;  /* 0x0000002f2e0f723e */ /* 0x000fe200000010ff */
[----:B------:R-:W-:Y:S01]  /*88d0*/  MUFU.EX2 R106, R109 ;  /* 0x0000006d006a7308 */ /* 0x000fe20000000800 */
[----:B------:R-:W-:Y:S01]  /*88e0*/  F2FP.BF16.PACK_AB R14, R112, R115 ;  /* 0x00000073700e723e */ /* 0x000fe200000010ff */
[----:B------:R-:W-:Y:S02]  /*88f0*/  FADD.FTZ R32, R103, R32 ;  /* 0x0000002067207221 */ /* 0x000fe40000010000 */
[----:B------:R-:W-:Y:S02]  /*8900*/  FADD.FTZ R115, R115, R138 ;  /* 0x0000008a73737221 */ /* 0x000fe40000010000 */
[----:B------:R-:W-:Y:S02]  /*8910*/  FADD.FTZ R101, R101, R32 ;  /* 0x0000002065657221 */ /* 0x000fe40000010000 */
[----:B------:R-:W3:Y:S01]  /*8920*/  LDSM.16.MT88.4 R32, [R151+0x8000] ;  /* 0x008000009720783b */ /* 0x000ee20000004200 */
[----:B------:R-:W4:Y:S01]  /*8930*/  MUFU.EX2 R103, R104 ;  /* 0x0000006800677308 */ /* 0x000f220000000800 */
[----:B------:R-:W-:-:S02]  /*8940*/  FADD.FTZ R101, R100, R101 ;  /* 0x0000006564657221 */ /* 0x000fc40000010000 */
[----:B------:R-:W-:Y:S02]  /*8950*/  FADD.FTZ R115, R112, R115 ;  /* 0x0000007370737221 */ /* 0x000fe40000010000 */
[----:B------:R-:W-:Y:S01]  /*8960*/  FADD.FTZ R99, R99, R101 ;  /* 0x0000006563637221 */ /* 0x000fe20000010000 */
[----:B--2---:R-:W-:Y:S02]  /*8970*/  HMMA.16816.F32.BF16 R24, R12, R16, R24 ;  /* 0x000000100c18723c */ /* 0x004fe40000041818 */
[----:B------:R-:W-:Y:S01]  /*8980*/  MUFU.EX2 R100, R102 ;  /* 0x0000006600647308 */ /* 0x000fe20000000800 */
[----:B------:R-:W-:-:S04]  /*8990*/  FADD.FTZ R99, R96, R99 ;  /* 0x0000006360637221 */ /* 0x000fc80000010000 */
[----:B------:R-:W-:Y:S01]  /*89a0*/  FADD.FTZ R95, R95, R99 ;  /* 0x000000635f5f7221 */ /* 0x000fe20000010000 */
[----:B-1----:R-:W-:Y:S02]  /*89b0*/  HMMA.16816.F32.BF16 R8, R12, R20, R8 ;  /* 0x000000140c08723c */ /* 0x002fe40000041808 */
[----:B------:R-:W1:Y:S01]  /*89c0*/  MUFU.EX2 R96, R98 ;  /* 0x0000006200607308 */ /* 0x000e620000000800 */
[----:B------:R-:W-:-:S04]  /*89d0*/  FADD.FTZ R16, R94, R95 ;  /* 0x0000005f5e107221 */ /* 0x000fc80000010000 */
[----:B------:R-:W-:Y:S01]  /*89e0*/  FADD.FTZ R16, R75, R16 ;  /* 0x000000104b107221 */ /* 0x000fe20000010000 */
[C---:B------:R-:W-:Y:S01]  /*89f0*/  HMMA.16816.F32.BF16 R4, R12.reuse, R22, R4 ;  /* 0x000000160c04723c */ /* 0x040fe20000041804 */
[----:B------:R-:W2:Y:S02]  /*8a00*/  LDSM.16.MT88.4 R20, [R150+0x8000] ;  /* 0x008000009614783b */ /* 0x000ea40000004200 */
[----:B------:R-:W-:Y:S01]  /*8a10*/  FADD.FTZ R16, R74, R16 ;  /* 0x000000104a107221 */ /* 0x000fe20000010000 */
[----:B------:R-:W-:Y:S01]  /*8a20*/  MUFU.EX2 R94, R97 ;  /* 0x00000061005e7308 */ /* 0x000fe20000000800 */
[----:B------:R-:W-:Y:S02]  /*8a30*/  FFMA.FTZ R74, R93, c[0x0][0x23c], -R77 ;  /* 0x00008f005d4a7a23 */ /* 0x000fe4000001084d */
[----:B------:R-:W-:Y:S01]  /*8a40*/  FADD.FTZ R16, R73, R16 ;  /* 0x0000001049107221 */ /* 0x000fe20000010000 */
[----:B------:R-:W-:Y:S03]  /*8a50*/  HMMA.16816.F32.BF16 R28, R12, R18, R28 ;  /* 0x000000120c1c723c */ /* 0x000fe6000004181c */
[----:B------:R-:W-:Y:S01]  /*8a60*/  FADD.FTZ R16, R72, R16 ;  /* 0x0000001048107221 */ /* 0x000fe20000010000 */
[----:B------:R-:W-:Y:S03]  /*8a70*/  MUFU.EX2 R74, R74 ;  /* 0x0000004a004a7308 */ /* 0x000fe60000000800 */
[----:B------:R-:W-:-:S02]  /*8a80*/  F2FP.BF16.PACK_AB R13, R105, R3 ;  /* 0x00000003690d723e */ /* 0x000fc400000010ff */
[----:B------:R-:W-:Y:S02]  /*8a90*/  F2FP.BF16.PACK_AB R15, R146, R117 ;  /* 0x00000075920f723e */ /* 0x000fe400000010ff */
[----:B----4-:R-:W-:Y:S01]  /*8aa0*/  F2FP.BF16.PACK_AB R12, R103, R106 ;  /* 0x0000006a670c723e */ /* 0x010fe200000010ff */
[----:B------:R-:W4:Y:S01]  /*8ab0*/  MUFU.EX2 R72, R92 ;  /* 0x0000005c00487308 */ /* 0x000f220000000800 */
[----:B-1----:R-:W-:Y:S01]  /*8ac0*/  F2FP.BF16.PACK_AB R14, R96, R100 ;  /* 0x00000064600e723e */ /* 0x002fe200000010ff */
[----:B------:R-:W-:-:S04]  /*8ad0*/  FADD.FTZ R106, R106, R115 ;  /* 0x000000736a6a7221 */ /* 0x000fc80000010000 */
[----:B------:R-:W-:Y:S02]  /*8ae0*/  FADD.FTZ R106, R103, R106 ;  /* 0x0000006a676a7221 */ /* 0x000fe40000010000 */
[----:B---3--:R-:W-:Y:S01]  /*8af0*/  HMMA.16816.F32.BF16 R8, R12, R32, R8 ;  /* 0x000000200c08723c */ /* 0x008fe20000041808 */
[----:B------:R-:W-:Y:S01]  /*8b00*/  MUFU.EX2 R75, R81 ;  /* 0x00000051004b7308 */ /* 0x000fe20000000800 */
[----:B------:R-:W-:-:S04]  /*8b10*/  FADD.FTZ R100, R100, R106 ;  /* 0x0000006a64647221 */ /* 0x000fc80000010000 */
[----:B------:R-:W-:Y:S02]  /*8b20*/  FADD.FTZ R100, R96, R100 ;  /* 0x0000006460647221 */ /* 0x000fe40000010000 */
[----:B------:R-:W-:Y:S01]  /*8b30*/  FADD.FTZ R32, R71, R16 ;  /* 0x0000001047207221 */ /* 0x000fe20000010000 */
[C---:B------:R-:W-:Y:S01]  /*8b40*/  HMMA.16816.F32.BF16 R4, R12.reuse, R34, R4 ;  /* 0x000000220c04723c */ /* 0x040fe20000041804 */
[----:B------:R-:W1:Y:S02]  /*8b50*/  LDSM.16.MT88.4 R16, [R151+0x8400] ;  /* 0x008400009710783b */ /* 0x000e640000004200 */
[----:B------:R-:W-:Y:S02]  /*8b60*/  FADD.FTZ R32, R70, R32 ;  /* 0x0000002046207221 */ /* 0x000fe40000010000 */
[----:B------:R-:W-:Y:S02]  /*8b70*/  MUFU.EX2 R70, R91 ;  /* 0x0000005b00467308 */ /* 0x000fe40000000800 */
[----:B------:R-:W-:Y:S01]  /*8b80*/  FADD.FTZ R32, R69, R32 ;  /* 0x0000002045207221 */ /* 0x000fe20000010000 */
[----:B--2---:R-:W-:Y:S03]  /*8b90*/  HMMA.16816.F32.BF16 R24, R12, R20, R24 ;  /* 0x000000140c18723c */ /* 0x004fe60000041818 */
[----:B------:R-:W-:-:S02]  /*8ba0*/  FADD.FTZ R32, R68, R32 ;  /* 0x0000002044207221 */ /* 0x000fc40000010000 */
[----:B------:R-:W2:Y:S02]  /*8bb0*/  MUFU.EX2 R68, R90 ;  /* 0x0000005a00447308 */ /* 0x000ea40000000800 */
[----:B------:R-:W-:Y:S01]  /*8bc0*/  FADD.FTZ R67, R67, R32 ;  /* 0x0000002043437221 */ /* 0x000fe20000010000 */
[----:B------:R-:W-:Y:S01]  /*8bd0*/  HMMA.16816.F32.BF16 R28, R12, R22, R28 ;  /* 0x000000160c1c723c */ /* 0x000fe2000004181c */
[----:B------:R-:W3:Y:S02]  /*8be0*/  LDSM.16.MT88.4 R32, [R150+0x8400] ;  /* 0x008400009620783b */ /* 0x000ee40000004200 */
[----:B------:R-:W-:Y:S02]  /*8bf0*/  FADD.FTZ R67, R66, R67 ;  /* 0x0000004342437221 */ /* 0x000fe40000010000 */
[----:B------:R-:W-:Y:S02]  /*8c00*/  MUFU.EX2 R66, R80 ;  /* 0x0000005000427308 */ /* 0x000fe40000000800 */
[----:B------:R-:W-:Y:S01]  /*8c10*/  FADD.FTZ R65, R65, R67 ;  /* 0x0000004341417221 */ /* 0x000fe20000010000 */
[----:B------:R-:W-:-:S02]  /*8c20*/  F2FP.BF16.PACK_AB R13, R183, R157 ;  /* 0x0000009db70d723e */ /* 0x000fc400000010ff */
[----:B------:R-:W-:Y:S01]  /*8c30*/  F2FP.BF16.PACK_AB R15, R180, R190 ;  /* 0x000000beb40f723e */ /* 0x000fe200000010ff */
[----:B------:R-:W-:Y:S01]  /*8c40*/  FADD.FTZ R65, R64, R65 ;  /* 0x0000004140417221 */ /* 0x000fe20000010000 */
[----:B----4-:R-:W-:Y:S01]  /*8c50*/  F2FP.BF16.PACK_AB R12, R72, R74 ;  /* 0x0000004a480c723e */ /* 0x010fe200000010ff */
[----:B------:R-:W-:Y:S01]  /*8c60*/  MUFU.EX2 R64, R89 ;  /* 0x0000005900407308 */ /* 0x000fe20000000800 */
[----:B--2---:R-:W-:Y:S01]  /*8c70*/  F2FP.BF16.PACK_AB R14, R68, R70 ;  /* 0x00000046440e723e */ /* 0x004fe200000010ff */
[----:B------:R-:W-:Y:S02]  /*8c80*/  FADD.FTZ R20, R63, R65 ;  /* 0x000000413f147221 */ /* 0x000fe40000010000 */
[----:B------:R-:W-:Y:S02]  /*8c90*/  FADD.FTZ R74, R74, R100 ;  /* 0x000000644a4a7221 */ /* 0x000fe40000010000 */
[----:B------:R-:W-:Y:S02]  /*8ca0*/  FADD.FTZ R20, R62, R20 ;  /* 0x000000143e147221 */ /* 0x000fe40000010000 */
[----:B------:R-:W2:Y:S01]  /*8cb0*/  MUFU.EX2 R62, R88 ;  /* 0x00000058003e7308 */ /* 0x000ea20000000800 */
[----:B------:R-:W-:Y:S01]  /*8cc0*/  FADD.FTZ R74, R72, R74 ;  /* 0x0000004a484a7221 */ /* 0x000fe20000010000 */
[----:B-1----:R-:W-:Y:S03]  /*8cd0*/  HMMA.16816.F32.BF16 R8, R12, R16, R8 ;  /* 0x000000100c08723c */ /* 0x002fe60000041808 */
        /* <DEDUP_REMOVED lines=8> */
[----:B---3--:R-:W-:Y:S03]  /*8d60*/  HMMA.16816.F32.BF16 R24, R12, R32, R24 ;  /* 0x000000200c18723c */ /* 0x008fe60000041818 */
[----:B------:R-:W-:-:S02]  /*8d70*/  FADD.FTZ R16, R58, R16 ;  /* 0x000000103a107221 */ /* 0x000fc40000010000 */
[----:B------:R-:W3:Y:S02]  /*8d80*/  MUFU.EX2 R58, R86 ;  /* 0x00000056003a7308 */ /* 0x000ee40000000800 */
[----:B------:R-:W-:Y:S01]  /*8d90*/  FADD.FTZ R16, R57, R16 ;  /* 0x0000001039107221 */ /* 0x000fe20000010000 */
[----:B------:R-:W-:Y:S01]  /*8da0*/  HMMA.16816.F32.BF16 R28, R12, R34, R28 ;  /* 0x000000220c1c723c */ /* 0x000fe2000004181c */
[----:B------:R-:W-:Y:S02]  /*8db0*/  FFMA.FTZ R33, R85, c[0x0][0x23c], -R77 ;  /* 0x00008f0055217a23 */ /* 0x000fe4000001084d */
[----:B------:R-:W-:Y:S02]  /*8dc0*/  FADD.FTZ R56, R56, R16 ;  /* 0x0000001038387221 */ /* 0x000fe40000010000 */
[----:B------:R-:W4:Y:S01]  /*8dd0*/  LDSM.16.MT88.4 R16, [R150+0x8800] ;  /* 0x008800009610783b */ /* 0x000f220000004200 */
[----:B------:R-:W-:Y:S01]  /*8de0*/  FFMA.FTZ R32, R79, c[0x0][0x23c], -R76 ;  /* 0x00008f004f207a23 */ /* 0x000fe2000001084c */
[----:B------:R-:W-:Y:S01]  /*8df0*/  F2FP.BF16.PACK_AB R13, R131, R153 ;  /* 0x00000099830d723e */ /* 0x000fe200000010ff */
[----:B------:R-:W-:Y:S01]  /*8e00*/  FADD.FTZ R56, R55, R56 ;  /* 0x0000003837387221 */ /* 0x000fe20000010000 */
[----:B------:R-:W-:Y:S01]  /*8e10*/  F2FP.BF16.PACK_AB R15, R94, R108 ;  /* 0x0000006c5e0f723e */ /* 0x000fe200000010ff */
[----:B------:R-:W5:Y:S01]  /*8e20*/  MUFU.EX2 R33, R33 ;  /* 0x0000002100217308 */ /* 0x000f620000000800 */
[----:B--2---:R-:W-:Y:S01]  /*8e30*/  F2FP.BF16.PACK_AB R12, R62, R64 ;  /* 0x000000403e0c723e */ /* 0x004fe200000010ff */
[----:B------:R-:W-:Y:S01]  /*8e40*/  FADD.FTZ R56, R52, R56 ;  /* 0x0000003834387221 */ /* 0x000fe20000010000 */
[----:B---3--:R-:W-:Y:S01]  /*8e50*/  F2FP.BF16.PACK_AB R14, R58, R60 ;  /* 0x0000003c3a0e723e */ /* 0x008fe200000010ff */
[----:B------:R-:W-:-:S02]  /*8e60*/  FADD.FTZ R64, R64, R70 ;  /* 0x0000004640407221 */ /* 0x000fc40000010000 */
[----:B------:R-:W-:Y:S02]  /*8e70*/  FADD.FTZ R51, R51, R56 ;  /* 0x0000003833337221 */ /* 0x000fe40000010000 */
[----:B------:R-:W2:Y:S01]  /*8e80*/  MUFU.EX2 R32, R32 ;  /* 0x0000002000207308 */ /* 0x000ea20000000800 */
[----:B------:R-:W-:Y:S02]  /*8e90*/  FADD.FTZ R64, R62, R64 ;  /* 0x000000403e407221 */ /* 0x000fe40000010000 */
[----:B------:R-:W-:Y:S02]  /*8ea0*/  FADD.FTZ R51, R50, R51 ;  /* 0x0000003332337221 */ /* 0x000fe40000010000 */
[----:B------:R-:W-:Y:S02]  /*8eb0*/  FADD.FTZ R60, R60, R64 ;  /* 0x000000403c3c7221 */ /* 0x000fe40000010000 */
[----:B------:R-:W-:Y:S01]  /*8ec0*/  FADD.FTZ R51, R48, R51 ;  /* 0x0000003330337221 */ /* 0x000fe20000010000 */
[----:B-1----:R-:W-:Y:S01]  /*8ed0*/  HMMA.16816.F32.BF16 R4, R12, R22, R4 ;  /* 0x000000160c04723c */ /* 0x002fe20000041804 */
[----:B------:R-:W-:-:S02]  /*8ee0*/  FADD.FTZ R60, R58, R60 ;  /* 0x0000003c3a3c7221 */ /* 0x000fc40000010000 */
[----:B------:R-:W-:Y:S02]  /*8ef0*/  FADD.FTZ R47, R47, R51 ;  /* 0x000000332f2f7221 */ /* 0x000fe40000010000 */
[----:B-----5:R-:W-:Y:S02]  /*8f00*/  FADD.FTZ R60, R33, R60 ;  /* 0x0000003c213c7221 */ /* 0x020fe40000010000 */
[----:B------:R-:W-:Y:S01]  /*8f10*/  FADD.FTZ R22, R46, R47 ;  /* 0x0000002f2e167221 */ /* 0x000fe20000010000 */
[----:B------:R-:W-:Y:S03]  /*8f20*/  HMMA.16816.F32.BF16 R8, R12, R20, R8 ;  /* 0x000000140c08723c */ /* 0x000fe60000041808 */
[----:B------:R-:W-:-:S04]  /*8f30*/  FADD.FTZ R22, R3, R22 ;  /* 0x0000001603167221 */ /* 0x000fc80000010000 */
[----:B------:R-:W-:Y:S02]  /*8f40*/  FADD.FTZ R22, R105, R22 ;  /* 0x0000001669167221 */ /* 0x000fe40000010000 */
[--C-:B------:R-:W-:Y:S02]  /*8f50*/  FFMA.FTZ R20, R84, c[0x0][0x23c], -R77.reuse ;  /* 0x00008f0054147a23 */ /* 0x100fe4000001084d */
[----:B------:R-:W-:Y:S01]  /*8f60*/  FADD.FTZ R117, R117, R22 ;  /* 0x0000001675757221 */ /* 0x000fe20000010000 */
[----:B----4-:R-:W-:Y:S01]  /*8f70*/  HMMA.16816.F32.BF16 R24, R12, R16, R24 ;  /* 0x000000100c18723c */ /* 0x010fe20000041818 */
[----:B------:R-:W-:Y:S02]  /*8f80*/  FFMA.FTZ R21, R83, c[0x0][0x23c], -R77 ;  /* 0x00008f0053157a23 */ /* 0x000fe4000001084d */
[----:B------:R-:W-:Y:S01]  /*8f90*/  FADD.FTZ R117, R146, R117 ;  /* 0x0000007592757221 */ /* 0x000fe20000010000 */
[----:B------:R-:W1:Y:S01]  /*8fa0*/  MUFU.EX2 R20, R20 ;  /* 0x0000001400147308 */ /* 0x000e620000000800 */
[----:B------:R-:W-:-:S02]  /*8fb0*/  FFMA.FTZ R77, R82, c[0x0][0x23c], -R77 ;  /* 0x00008f00524d7a23 */ /* 0x000fc4000001084d */
[----:B------:R-:W-:Y:S01]  /*8fc0*/  FADD.FTZ R117, R157, R117 ;  /* 0x000000759d757221 */ /* 0x000fe20000010000 */
[----:B------:R-:W-:Y:S03]  /*8fd0*/  HMMA.16816.F32.BF16 R28, R12, R18, R28 ;  /* 0x000000120c1c723c */ /* 0x000fe6000004181c */
[----:B------:R-:W-:Y:S01]  /*8fe0*/  FADD.FTZ R183, R183, R117 ;  /* 0x00000075b7b77221 */ /* 0x000fe20000010000 */
[----:B------:R-:W3:Y:S03]  /*8ff0*/  MUFU.EX2 R21, R21 ;  /* 0x0000001500157308 */ /* 0x000ee60000000800 */
[----:B------:R-:W-:Y:S01]  /*9000*/  FADD.FTZ R183, R190, R183 ;  /* 0x000000b7beb77221 */ /* 0x000fe20000010000 */
[----:B------:R-:W-:Y:S02]  /*9010*/  F2FP.BF16.PACK_AB R13, R66, R75 ;  /* 0x0000004b420d723e */ /* 0x000fe400000010ff */
[----:B--2---:R-:W-:Y:S01]  /*9020*/  F2FP.BF16.PACK_AB R15, R182, R32 ;  /* 0x00000020b60f723e */ /* 0x004fe200000010ff */
[----:B------:R-:W-:Y:S01]  /*9030*/  FADD.FTZ R180, R180, R183 ;  /* 0x000000b7b4b47221 */ /* 0x000fe20000010000 */
[----:B------:R-:W2:Y:S01]  /*9040*/  MUFU.EX2 R3, R77 ;  /* 0x0000004d00037308 */ /* 0x000ea20000000800 */
[C---:B-1----:R-:W-:Y:S01]  /*9050*/  F2FP.BF16.PACK_AB R12, R20.reuse, R33 ;  /* 0x00000021140c723e */ /* 0x042fe200000010ff */
[----:B------:R-:W-:-:S02]  /*9060*/  FADD.FTZ R60, R20, R60 ;  /* 0x0000003c143c7221 */ /* 0x000fc40000010000 */
[----:B------:R-:W-:-:S04]  /*9070*/  FADD.FTZ R180, R153, R180 ;  /* 0x000000b499b47221 */ /* 0x000fc80000010000 */
[----:B------:R-:W-:Y:S01]  /*9080*/  FADD.FTZ R131, R131, R180 ;  /* 0x000000b483837221 */ /* 0x000fe20000010000 */
[----:B------:R-:W-:Y:S01]  /*9090*/  LEA.HI.X R180, R54, c[0x0][0x16c], R53, 0x1, P0 ;  /* 0x00005b0036b47a11 */ /* 0x000fe200000f0c35 */
[----:B---3--:R-:W-:Y:S02]  /*90a0*/  FADD.FTZ R60, R21, R60 ;  /* 0x0000003c153c7221 */ /* 0x008fe40000010000 */
[----:B------:R-:W-:-:S04]  /*90b0*/  FADD.FTZ R131, R108, R131 ;  /* 0x000000836c837221 */ /* 0x000fc80000010000 */
[----:B------:R-:W-:Y:S01]  /*90c0*/  FADD.FTZ R94, R94, R131 ;  /* 0x000000835e5e7221 */ /* 0x000fe20000010000 */
[C---:B--2---:R-:W-:Y:S01]  /*90d0*/  F2FP.BF16.PACK_AB R14, R3.reuse, R21 ;  /* 0x00000015030e723e */ /* 0x044fe200000010ff */
[----:B------:R-:W-:Y:S02]  /*90e0*/  FADD.FTZ R183, R3, R60 ;  /* 0x0000003c03b77221 */ /* 0x000fe40000010000 */
[----:B------:R-:W-:-:S04]  /*90f0*/  FADD.FTZ R94, R75, R94 ;  /* 0x0000005e4b5e7221 */ /* 0x000fc80000010000 */
[----:B------:R-:W-:Y:S01]  /*9100*/  FADD.FTZ R94, R66, R94 ;  /* 0x0000005e425e7221 */ /* 0x000fe20000010000 */
[----:B------:R-:W-:Y:S03]  /*9110*/  HMMA.16816.F32.BF16 R144, R12, R140, R8 ;  /* 0x0000008c0c90723c */ /* 0x000fe60000041808 */
[----:B------:R-:W-:-:S04]  /*9120*/  FADD.FTZ R94, R32, R94 ;  /* 0x0000005e205e7221 */ /* 0x000fc80000010000 */
[----:B------:R-:W-:Y:S01]  /*9130*/  FADD.FTZ R182, R182, R94 ;  /* 0x0000005eb6b67221 */ /* 0x000fe20000010000 */
[C---:B------:R-:W-:Y:S08]  /*9140*/  HMMA.16816.F32.BF16 R136, R12.reuse, R132, R24 ;  /* 0x000000840c88723c */ /* 0x040ff00000041818 */
[C---:B------:R-:W-:Y:S08]  /*9150*/  HMMA.16816.F32.BF16 R140, R12.reuse, R142, R4 ;  /* 0x0000008e0c8c723c */ /* 0x040ff00000041804 */
[----:B------:R-:W-:Y:S01]  /*9160*/  HMMA.16816.F32.BF16 R132, R12, R134, R28 ;  /* 0x000000860c84723c */ /* 0x000fe2000004181c */
[----:B------:R-:W-:Y:S07]  /*9170*/  @!P1 BRA `(.L_x_790) ;  /* 0x00006c7000009947 */ /* 0x000fee0003800000 */
        /* <DEDUP_REMOVED lines=25> */
[C---:B------:R-:W-:Y:S01]  /*9310*/  IMAD R4, R39.reuse, R4, R5 ;  /* 0x0000000427047224 */ /* 0x040fe200078e0205 */
[----:B------:R-:W-:Y:S02]  /*9320*/  LOP3.LUT R5, RZ, c[0x0][0x2d0], RZ, 0x33, !PT ;  /* 0x0000b400ff057a12 */ /* 0x000fe400078e33ff */
        /* <DEDUP_REMOVED lines=8> */
[----:B------:R-:W-:-:S07]  /*93b0*/  ISETP.NE.AND P1, PT, RZ, c[0x0][0x2d0], PT ;  /* 0x0000b400ff007a0c */ /* 0x000fce0003f25270 */
        /* <DEDUP_REMOVED lines=9> */
[----:B------:R1:W2:Y:S05]  /*9450*/  LDG.E R4, [R8.64] ;  /* 0x0000000a08047981 */ /* 0x0002aa000c1e1900 */
[----:B------:R-:W2:Y:S01]  /*9460*/  LDG.E R6, [R6.64] ;  /* 0x0000000a06067981 */ /* 0x000ea2000c1e1900 */
[----:B------:R-:W-:Y:S01]  /*9470*/  IMAD.IADD R3, R3, 0x1, -R5 ;  /* 0x0000000103037824 */ /* 0x000fe200078e0a05 */
[----:B------:R-:W-:-:S05]  /*9480*/  MOV R5, c[0x0][0x2d0] ;  /* 0x0000b40000057a02 */ /* 0x000fca0000000f00 */
[----:B------:R-:W-:-:S05]  /*9490*/  IMAD R5, R3, R5, -0x100 ;  /* 0xffffff0003057424 */ /* 0x000fca00078e0205 */
[----:B------:R-:W-:-:S05]  /*94a0*/  SHF.R.S32.HI R3, RZ, 0x1f, R5 ;  /* 0x0000001fff037819 */ /* 0x000fca0000011405 */
[----:B------:R-:W-:Y:S02]  /*94b0*/  IMAD R3, R3, c[0x0][0x1a0], RZ ;  /* 0x0000680003037a24 */ /* 0x000fe400078e02ff */
[----:B-1----:R-:W-:-:S04]  /*94c0*/  IMAD.WIDE.U32 R8, R5, c[0x0][0x1a0], RZ ;  /* 0x0000680005087a25 */ /* 0x002fc800078e00ff */
[----:B------:R-:W-:-:S05]  /*94d0*/  IMAD R3, R5, c[0x0][0x1a4], R3 ;  /* 0x0000690005037a24 */ /* 0x000fca00078e0203 */
[----:B------:R-:W-:Y:S01]  /*94e0*/  IADD3 R9, R9, R3, RZ ;  /* 0x0000000309097210 */ /* 0x000fe20007ffe0ff */
[----:B--2---:R-:W-:-:S05]  /*94f0*/  IMAD.IADD R6, R6, 0x1, -R4 ;  /* 0x0000000106067824 */ /* 0x004fca00078e0a04 */
[----:B------:R-:W-:-:S05]  /*9500*/  SHF.R.S32.HI R4, RZ, 0x1f, R6 ;  /* 0x0000001fff047819 */ /* 0x000fca0000011406 */
[----:B------:R-:W-:-:S04]  /*9510*/  IMAD R4, R4, c[0x0][0x188], RZ ;  /* 0x0000620004047a24 */ /* 0x000fc800078e02ff */
[C---:B------:R-:W-:Y:S02]  /*9520*/  IMAD R4, R6.reuse, c[0x0][0x18c], R4 ;  /* 0x0000630006047a24 */ /* 0x040fe400078e0204 */
[----:B------:R-:W-:-:S04]  /*9530*/  IMAD.WIDE.U32 R6, R6, c[0x0][0x188], R8 ;  /* 0x0000620006067a25 */ /* 0x000fc800078e0008 */
[----:B------:R-:W-:Y:S01]  /*9540*/  IMAD.IADD R3, R7, 0x1, R4 ;  /* 0x0000000107037824 */ /* 0x000fe200078e0204 */
[----:B------:R-:W-:Y:S01]  /*9550*/  MOV R4, R6 ;  /* 0x0000000600047202 */ /* 0x000fe20000000f00 */
[----:B------:R-:W-:Y:S05]  /*9560*/  BRA `(.L_x_792) ;  /* 0x0000004000007947 */ /* 0x000fea0003800000 */
.L_x_791:
[----:B------:R-:W-:-:S04]  /*9570*/  ULEA UR5, -UR4, URZ, 0x8 ;  /* 0x0000003f04057291 */ /* 0x000fc8000f8e413f */
[----:B------:R-:W-:Y:S02]  /*9580*/  USHF.R.S32.HI UR13, URZ, 0x1f, UR5 ;  /* 0x0000001f3f0d7899 */ /* 0x000fe40008011405 */
[----:B------:R-:W-:-:S04]  /*9590*/  MOV R4, UR5 ;  /* 0x0000000500047c02 */ /* 0x000fc80008000f00 */
[----:B------:R-:W-:Y:S02]  /*95a0*/  MOV R3, UR13 ;  /* 0x0000000d00037c02 */ /* 0x000fe40008000f00 */
.L_x_792:
[----:B------:R-:W-:Y:S01]  /*95b0*/  ISETP.GE.AND P0, PT, R174, c[0x0][0x220], PT ;  /* 0x00008800ae007a0c */ /* 0x000fe20003f06270 */
[----:B------:R-:W-:Y:S01]  /*95c0*/  IMAD.U32 R7, RZ, RZ, UR4 ;  /* 0x00000004ff077e24 */ /* 0x000fe2000f8e00ff */
[C---:B------:R-:W-:Y:S01]  /*95d0*/  LEA R44, P3, R4.reuse, R44, 0x1 ;  /* 0x0000002c042c7211 */ /* 0x040fe200078608ff */
[----:B------:R-:W-:Y:S02]  /*95e0*/  IMAD.U32 R6, RZ, RZ, UR4 ;  /* 0x00000004ff067e24 */ /* 0x000fe4000f8e00ff */
[----:B------:R-:W-:Y:S01]  /*95f0*/  IMAD.U32 R9, RZ, RZ, UR4 ;  /* 0x00000004ff097e24 */ /* 0x000fe2000f8e00ff */
[----:B------:R-:W-:Y:S01]  /*9600*/  LEA.HI.X R45, R4, R45, R3, 0x1, P3 ;  /* 0x0000002d042d7211 */ /* 0x000fe200018f0c03 */
[----:B------:R-:W-:Y:S02]  /*9610*/  IMAD.U32 R8, RZ, RZ, UR4 ;  /* 0x00000004ff087e24 */ /* 0x000fe4000f8e00ff */
[----:B------:R-:W-:Y:S02]  /*9620*/  IMAD.U32 R16, RZ, RZ, UR4 ;  /* 0x00000004ff107e24 */ /* 0x000fe4000f8e00ff */
[----:B------:R-:W-:-:S02]  /*9630*/  IMAD.U32 R14, RZ, RZ, UR4 ;  /* 0x00000004ff0e7e24 */ /* 0x000fc4000f8e00ff */
[----:B------:R-:W-:Y:S01]  /*9640*/  @!P0 IMAD.MOV.U32 R5, RZ, RZ, c[0x0][0x1a4] ;  /* 0x00006900ff058624 */ /* 0x000fe200078e00ff */
[-C--:B------:R-:W-:Y:S01]  /*9650*/  @!P0 LEA R7, P1, R7, R40.reuse, 0x6 ;  /* 0x0000002807078211 */ /* 0x080fe200078230ff */
[--C-:B------:R-:W-:Y:S01]  /*9660*/  @!P0 IMAD.MOV.U32 R10, RZ, RZ, R40.reuse ;  /* 0x000000ffff0a8224 */ /* 0x100fe200078e0028 */
[----:B------:R-:W-:Y:S01]  /*9670*/  @P0 STS [R171+0x5000], RZ ;  /* 0x005000ffab000388 */ /* 0x000fe20000000800 */
[----:B------:R-:W-:Y:S01]  /*9680*/  @!P0 IMAD.MOV.U32 R11, RZ, RZ, R43 ;  /* 0x000000ffff0b8224 */ /* 0x000fe200078e002b */
[-C--:B------:R-:W-:Y:S01]  /*9690*/  @!P0 LEA.HI.X R6, R6, R43.reuse, R5, 0x6, P1 ;  /* 0x0000002b06068211 */ /* 0x080fe200008f3405 */
[----:B------:R-:W-:Y:S01]  /*96a0*/  IMAD.U32 R12, RZ, RZ, UR4 ;  /* 0x00000004ff0c7e24 */ /* 0x000fe2000f8e00ff */
[----:B------:R-:W-:Y:S01]  /*96b0*/  @!P0 LEA R9, P1, R9, R40, 0x7 ;  /* 0x0000002809098211 */ /* 0x000fe200078238ff */
[----:B------:R-:W-:Y:S01]  /*96c0*/  @!P0 IMAD.MOV.U32 R42, RZ, RZ, R40 ;  /* 0x000000ffff2a8224 */ /* 0x000fe200078e0028 */
[----:B------:R-:W-:Y:S01]  /*96d0*/  @P0 STS [R171+0x5004], RZ ;  /* 0x005004ffab000388 */ /* 0x000fe20000000800 */
[----:B------:R-:W-:Y:S01]  /*96e0*/  @!P0 IMAD.WIDE.U32 R16, R16, 0xa0, R10 ;  /* 0x000000a010108825 */ /* 0x000fe200078e000a */
[----:B------:R-:W-:-:S02]  /*96f0*/  @!P0 LEA.HI.X R8, R8, R43, R5, 0x7, P1 ;  /* 0x0000002b08088211 */ /* 0x000fc400008f3c05 */
[----:B------:R-:W-:Y:S01]  /*9700*/  @!P0 IADD3 R5, P2, P1, R4, UR12, R40 ;  /* 0x0000000c04058c10 */ /* 0x000fe2000f95e028 */
[----:B------:R-:W-:Y:S01]  /*9710*/  @!P0 IMAD.WIDE.U32 R14, R14, 0xc0, R10 ;  /* 0x000000c00e0e8825 */ /* 0x000fe200078e000a */
[----:B------:R-:W-:Y:S03]  /*9720*/  @P0 STS.64 [R171+0x5008], RZ ;  /* 0x005008ffab000388 */ /* 0x000fe60000000a00 */
[----:B------:R-:W-:Y:S01]  /*9730*/  @!P0 IMAD.WIDE.U32 R12, R12, 0x60, R42 ;  /* 0x000000600c0c8825 */ /* 0x000fe200078e002a */
[----:B------:R-:W-:Y:S02]  /*9740*/  @!P0 IADD3.X R42, R3, UR9, R43, P2, P1 ;  /* 0x00000009032a8c10 */ /* 0x000fe400097e242b */
[C---:B------:R-:W-:Y:S01]  /*9750*/  @!P0 LEA R20, P1, R5.reuse, c[0x0][0x170], 0x1 ;  /* 0x00005c0005148a11 */ /* 0x040fe200078208ff */
[----:B------:R-:W-:Y:S01]  /*9760*/  @!P0 IMAD.MOV.U32 R11, RZ, RZ, c[0x0][0x1a4] ;  /* 0x00006900ff0b8624 */ /* 0x000fe200078e00ff */
[C---:B------:R-:W-:Y:S01]  /*9770*/  @!P0 IADD3 R12, P2, R4.reuse, R12, RZ ;  /* 0x0000000c040c8210 */ /* 0x040fe20007f5e0ff */
[----:B------:R-:W-:Y:S01]  /*9780*/  @!P0 IMAD.MOV.U32 R10, RZ, RZ, c[0x0][0x1a4] ;  /* 0x00006900ff0a8624 */ /* 0x000fe200078e00ff */
[----:B------:R-:W-:Y:S01]  /*9790*/  @!P0 LEA.HI.X R21, R5, c[0x0][0x174], R42, 0x1, P1 ;  /* 0x00005d0005158a11 */ /* 0x000fe200008f0c2a */
[----:B------:R-:W-:Y:S01]  /*97a0*/  @!P0 IMAD R11, R11, 0x60, RZ ;  /* 0x000000600b0b8824 */ /* 0x000fe200078e02ff */
[----:B------:R-:W-:Y:S01]  /*97b0*/  @!P0 IADD3 R5, P1, R4, R16, RZ ;  /* 0x0000001004058210 */ /* 0x000fe20007f3e0ff */
[----:B------:R-:W-:-:S02]  /*97c0*/  @!P0 IMAD R10, R10, 0xa0, RZ ;  /* 0x000000a00a0a8824 */ /* 0x000fc400078e02ff */
[----:B------:R-:W-:Y:S01]  /*97d0*/  IMAD.U32 R18, RZ, RZ, UR4 ;  /* 0x00000004ff127e24 */ /* 0x000fe2000f8e00ff */
[C---:B------:R-:W-:Y:S01]  /*97e0*/  @!P0 IADD3.X R16, R3.reuse, R13, R11, P2, !PT ;  /* 0x0000000d03108210 */ /* 0x040fe200017fe40b */
[----:B------:R-:W-:Y:S01]  /*97f0*/  @!P0 IMAD.MOV.U32 R41, RZ, RZ, R43 ;  /* 0x000000ffff298224 */ /* 0x000fe200078e002b */
[C---:B------:R-:W-:Y:S01]  /*9800*/  @!P0 IADD3 R7, P2, R4.reuse, R7, RZ ;  /* 0x0000000704078210 */ /* 0x040fe20007f5e0ff */
[----:B------:R-:W-:Y:S01]  /*9810*/  @!P0 IMAD.MOV.U32 R22, RZ, RZ, R44 ;  /* 0x000000ffff168224 */ /* 0x000fe200078e002c */
[----:B------:R-:W-:Y:S01]  /*9820*/  @!P0 IADD3.X R10, R3, R17, R10, P1, !PT ;  /* 0x00000011030a8210 */ /* 0x000fe20000ffe40a */
[----:B------:R-:W-:Y:S01]  /*9830*/  @!P0 IMAD.MOV.U32 R23, RZ, RZ, R45 ;  /* 0x000000ffff178224 */ /* 0x000fe200078e002d */
[----:B------:R-:W-:Y:S01]  /*9840*/  @!P0 IADD3 R9, P1, R4, R9, RZ ;  /* 0x0000000904098210 */ /* 0x000fe20007f3e0ff */
[----:B------:R-:W-:-:S03]  /*9850*/  @!P0 IMAD.WIDE.U32 R18, R18, 0xe0, R40 ;  /* 0x000000e012128825 */ /* 0x000fc600078e0028 */
[----:B------:R-:W-:Y:S01]  /*9860*/  @!PT LDS RZ, [RZ] ;  /* 0x00000000fffff984 */ /* 0x000fe20000000800 */
[----:B------:R-:W-:Y:S01]  /*9870*/  @!PT LDS RZ, [RZ] ;  /* 0x00000000fffff984 */ /* 0x000fe20000000800 */
[----:B------:R-:W-:Y:S01]  /*9880*/  @!PT LDS RZ, [RZ] ;  /* 0x00000000fffff984 */ /* 0x000fe20000000800 */
[----:B------:R1:W-:Y:S01]  /*9890*/  @!P0 LDGSTS.E.BYPASS.LTC128B.128 [R171+0x5000], [R22.64] ;  /* 0x0500000016ab8fae */ /* 0x0003e2000b901d4a */
[----:B------:R-:W-:Y:S02]  /*98a0*/  @!P0 IMAD.MOV.U32 R11, RZ, RZ, c[0x0][0x1a4] ;  /* 0x00006900ff0b8624 */ /* 0x000fe400078e00ff */
[----:B------:R-:W-:Y:S01]  /*98b0*/  @!P0 IMAD.X R6, R3, 0x1, R6, P2 ;  /* 0x0000000103068824 */ /* 0x000fe200010e0606 */
[C---:B------:R-:W-:Y:S01]  /*98c0*/  @!P0 IADD3 R14, P2, R4.reuse, R14, RZ ;  /* 0x0000000e040e8210 */ /* 0x040fe20007f5e0ff */
[----:B------:R-:W-:Y:S01]  /*98d0*/  @!P0 IMAD.MOV.U32 R13, RZ, RZ, c[0x0][0x1a4] ;  /* 0x00006900ff0d8624 */ /* 0x000fe200078e00ff */
[----:B------:R-:W-:Y:S01]  /*98e0*/  @P0 STS.128 [R171+0x5800], RZ ;  /* 0x005800ffab000388 */ /* 0x000fe20000000c00 */
[----:B------:R-:W-:Y:S02]  /*98f0*/  @!P0 IMAD R11, R11, 0xe0, RZ ;  /* 0x000000e00b0b8824 */ /* 0x000fe400078e02ff */
        /* <DEDUP_REMOVED lines=8> */
[----:B------:R-:W-:Y:S01]  /*9980*/  @!P0 IADD3.X R11, R3, R19, R11, P1, !PT ;  /* 0x00000013030b8210 */ /* 0x000fe20000ffe40b */
[----:B------:R-:W-:Y:S01]  /*9990*/  IMAD.SHL.U32 R118, R170, 0x100, RZ ;  /* 0x00000100aa767824 */ /* 0x000fe200078e00ff */
[----:B------:R-:W-:Y:S01]  /*99a0*/  @!P0 LEA.HI.X R19, R9, c[0x0][0x174], R8, 0x1, P3 ;  /* 0x00005d0009138a11 */ /* 0x000fe200018f0c08 */
[----:B------:R-:W-:Y:S01]  /*99b0*/  @P0 STS.128 [R171+0x6000], RZ ;  /* 0x006000ffab000388 */ /* 0x000fe20000000c00 */
[----:B------:R-:W-:-:S02]  /*99c0*/  @!P0 IADD3.X R13, R3, R13, R15, P2, !PT ;  /* 0x0000000d030d8210 */ /* 0x000fc400017fe40f */
[----:B------:R-:W-:Y:S02]  /*99d0*/  @!P0 LEA R8, P2, R14, c[0x0][0x170], 0x1 ;  /* 0x00005c000e088a11 */ /* 0x000fe400078408ff */
[----:B------:R-:W-:Y:S02]  /*99e0*/  LOP3.LUT R129, R118, R38, RZ, 0xfc, !PT ;  /* 0x0000002676817212 */ /* 0x000fe400078efcff */
[----:B------:R-:W-:Y:S02]  /*99f0*/  @!P0 LEA.HI.X R9, R14, c[0x0][0x174], R13, 0x1, P2 ;  /* 0x00005d000e098a11 */ /* 0x000fe400010f0c0d */
[----:B-1----:R-:W-:-:S04]  /*9a00*/  @!P0 LEA R22, P4, R7, c[0x0][0x170], 0x1 ;  /* 0x00005c0007168a11 */ /* 0x002fc800078808ff */
[----:B------:R-:W-:Y:S02]  /*9a10*/  @!P0 LEA.HI.X R23, R7, c[0x0][0x174], R6, 0x1, P4 ;  /* 0x00005d0007178a11 */ /* 0x000fe400020f0c06 */
[----:B------:R-:W-:Y:S02]  /*9a20*/  @!P0 LEA R24, P4, R12, c[0x0][0x170], 0x1 ;  /* 0x00005c000c188a11 */ /* 0x000fe400078808ff */
[----:B------:R-:W-:Y:S01]  /*9a30*/  @!P0 LEA R6, P1, R4, c[0x0][0x170], 0x1 ;  /* 0x00005c0004068a11 */ /* 0x000fe200078208ff */
[----:B------:R-:W-:Y:S01]  /*9a40*/  @!PT LDS RZ, [RZ] ;  /* 0x00000000fffff984 */ /* 0x000fe20000000800 */
[----:B------:R-:W-:Y:S01]  /*9a50*/  @!PT LDS RZ, [RZ] ;  /* 0x00000000fffff984 */ /* 0x000fe20000000800 */
[----:B------:R-:W-:Y:S01]  /*9a60*/  @!PT LDS RZ, [RZ] ;  /* 0x00000000fffff984 */ /* 0x000fe20000000800 */
[----:B------:R1:W-:Y:S01]  /*9a70*/  @!P0 LDGSTS.E.BYPASS.LTC128B.128 [R171+0x6000], [R22.64] ;  /* 0x0600000016ab8fae */ /* 0x0003e2000b901d4a */
[----:B------:R-:W-:Y:S02]  /*9a80*/  @!P0 LEA.HI.X R25, R12, c[0x0][0x174], R16, 0x1, P4 ;  /* 0x00005d000c198a11 */ /* 0x000fe400020f0c10 */
[----:B------:R-:W-:Y:S01]  /*9a90*/  @!P0 LEA.HI.X R7, R4, c[0x0][0x174], R11, 0x1, P1 ;  /* 0x00005d0004078a11 */ /* 0x000fe200008f0c0b */
[----:B------:R-:W-:Y:S01]  /*9aa0*/  @P0 STS.128 [R171+0x6800], RZ ;  /* 0x006800ffab000388 */ /* 0x000fe20000000c00 */
[----:B--2---:R-:W-:-:S02]  /*9ab0*/  @!P0 LEA R20, P3, R5, c[0x0][0x170], 0x1 ;  /* 0x00005c0005148a11 */ /* 0x004fc400078608ff */
[----:B------:R-:W-:Y:S01]  /*9ac0*/  ISETP.GE.AND P1, PT, R37, 0x3, PT ;  /* 0x000000032500780c */ /* 0x000fe20003f26270 */
[----:B------:R-:W-:Y:S01]  /*9ad0*/  @!PT LDS RZ, [RZ] ;  /* 0x00000000fffff984 */ /* 0x000fe20000000800 */
[----:B------:R-:W-:Y:S01]  /*9ae0*/  @!PT LDS RZ, [RZ] ;  /* 0x00000000fffff984 */ /* 0x000fe20000000800 */
[----:B------:R-:W-:Y:S01]  /*9af0*/  @!PT LDS RZ, [RZ] ;  /* 0x00000000fffff984 */ /* 0x000fe20000000800 */
[----:B------:R2:W-:Y:S01]  /*9b00*/  @!P0 LDGSTS.E.BYPASS.LTC128B.128 [R171+0x6800], [R24.64] ;  /* 0x0680000018ab8fae */ /* 0x0005e2000b901d4a */
[----:B------:R-:W-:-:S03]  /*9b10*/  @!P0 LEA.HI.X R21, R5, c[0x0][0x174], R10, 0x1, P3 ;  /* 0x00005d0005158a11 */ /* 0x000fc600018f0c0a */
        /* <DEDUP_REMOVED lines=21> */
[----:B--2---:R-:W2:Y:S04]  /*9c70*/  LDSM.16.M88.4 R24, [R165+0x1000] ;  /* 0x00100000a518783b */ /* 0x004ea80000000200 */
[----:B-1----:R-:W-:Y:S04]  /*9c80*/  LDSM.16.M88.4 R20, [R166] ;  /* 0x00000000a614783b */ /* 0x002fe80000000200 */
[----:B------:R-:W-:Y:S04]  /*9c90*/  LDSM.16.M88.4 R28, [R164+0x400] ;  /* 0x00040000a41c783b */ /* 0x000fe80000000200 */
[----:B----4-:R-:W-:Y:S04]  /*9ca0*/  LDSM.16.M88.4 R8, [R164] ;  /* 0x00000000a408783b */ /* 0x010fe80000000200 */
[----:B------:R-:W-:Y:S04]  /*9cb0*/  LDSM.16.M88.4 R32, [R164+0x1c00] ;  /* 0x001c0000a420783b */ /* 0x000fe80000000200 */
[----:B-----5:R-:W3:Y:S04]  /*9cc0*/  LDSM.16.M88.4 R4, [R165+0x1400] ;  /* 0x00140000a504783b */ /* 0x020ee80000000200 */
[----:B------:R-:W-:Y:S04]  /*9cd0*/  LDSM.16.M88.4 R84, [R165+0x3400] ;  /* 0x00340000a554783b */ /* 0x000fe80000000200 */
[----:B------:R-:W1:Y:S04]  /*9ce0*/  LDSM.16.M88.4 R60, [R165+0x3800] ;  /* 0x00380000a53c783b */ /* 0x000e680000000200 */
[----:B------:R-:W-:Y:S04]  /*9cf0*/  LDSM.16.M88.4 R40, [R165+0x3c00] ;  /* 0x003c0000a528783b */ /* 0x000fe80000000200 */
[----:B------:R-:W-:Y:S01]  /*9d00*/  LDSM.16.M88.4 R80, [R164+0x3800] ;  /* 0x00380000a450783b */ /* 0x000fe20000000200 */
[C---:B--2---:R-:W-:Y:S03]  /*9d10*/  HMMA.16816.F32.BF16 R12, R64.reuse, R24, RZ ;  /* 0x00000018400c723c */ /* 0x044fe600000418ff */
[----:B------:R-:W0:Y:S05]  /*9d20*/  LDGDEPBAR ;  /* 0x00000000000079af */ /* 0x000e2a0000000000 */
[C---:B------:R-:W-:Y:S08]  /*9d30*/  HMMA.16816.F32.BF16 R24, R64.reuse, R26, RZ ;  /* 0x0000001a4018723c */ /* 0x040ff000000418ff */
[----:B---3--:R-:W-:Y:S08]  /*9d40*/  HMMA.16816.F32.BF16 R16, R64, R4, RZ ;  /* 0x000000044010723c */ /* 0x008ff000000418ff */
[C---:B------:R-:W-:Y:S08]  /*9d50*/  HMMA.16816.F32.BF16 R12, R20.reuse, R8, R12 ;  /* 0x00000008140c723c */ /* 0x040ff0000004180c */
[----:B------:R-:W-:Y:S01]  /*9d60*/  HMMA.16816.F32.BF16 R24, R20, R10, R24 ;  /* 0x0000000a1418723c */ /* 0x000fe20000041818 */
[----:B------:R-:W2:Y:S07]  /*9d70*/  LDSM.16.M88.4 R8, [R165+0x1800] ;  /* 0x00180000a508783b */ /* 0x000eae0000000200 */
[----:B------:R-:W-:Y:S08]  /*9d80*/  HMMA.16816.F32.BF16 R4, R64, R6, RZ ;  /* 0x000000064004723c */ /* 0x000ff000000418ff */
[----:B------:R-:W-:Y:S01]  /*9d90*/  FMUL.FTZ R12, R12, c[0x0][0x2ec] ;  /* 0x0000bb000c0c7a20 */ /* 0x000fe20000410000 */
[----:B------:R-:W-:Y:S01]  /*9da0*/  HMMA.16816.F32.BF16 R16, R20, R28, R16 ;  /* 0x0000001c1410723c */ /* 0x000fe20000041810 */
[----:B------:R-:W-:-:S02]  /*9db0*/  FMUL.FTZ R13, R13, c[0x0][0x2ec] ;  /* 0x0000bb000d0d7a20 */ /* 0x000fc40000410000 */
[----:B------:R-:W-:Y:S01]  /*9dc0*/  FMUL.FTZ R15, R15, c[0x0][0x2ec] ;  /* 0x0000bb000f0f7a20 */ /* 0x000fe20000410000 */
[----:B------:R-:W-:Y:S01]  /*9dd0*/  MUFU.TANH R48, R12 ;  /* 0x0000000c00307308 */ /* 0x000fe20000002400 */
[----:B------:R-:W-:Y:S02]  /*9de0*/  FMUL.FTZ R3, R14, c[0x0][0x2ec] ;  /* 0x0000bb000e037a20 */ /* 0x000fe40000410000 */
[----:B------:R-:W-:Y:S01]  /*9df0*/  FMUL.FTZ R24, R24, c[0x0][0x2ec] ;  /* 0x0000bb0018187a20 */ /* 0x000fe20000410000 */
[----:B-1----:R-:W-:Y:S01]  /*9e00*/  HMMA.16816.F32.BF16 R72, R64, R60, RZ ;  /* 0x0000003c4048723c */ /* 0x002fe200000418ff */
[----:B------:R-:W-:Y:S02]  /*9e10*/  FMUL.FTZ R25, R25, c[0x0][0x2ec] ;  /* 0x0000bb0019197a20 */ /* 0x000fe40000410000 */
[----:B------:R-:W-:Y:S01]  /*9e20*/  FMUL.FTZ R26, R26, c[0x0][0x2ec] ;  /* 0x0000bb001a1a7a20 */ /* 0x000fe20000410000 */
[----:B------:R-:W1:Y:S01]  /*9e30*/  MUFU.TANH R76, R13 ;  /* 0x0000000d004c7308 */ /* 0x000e620000002400 */
[----:B------:R-:W-:-:S03]  /*9e40*/  FMUL.FTZ R27, R27, c[0x0][0x2ec] ;  /* 0x0000bb001b1b7a20 */ /* 0x000fc60000410000 */
[----:B------:R-:W-:Y:S04]  /*9e50*/  HMMA.16816.F32.BF16 R4, R20, R30, R4 ;  /* 0x0000001e1404723c */ /* 0x000fe80000041804 */
[----:B------:R3:W4:Y:S04]  /*9e60*/  MUFU.TANH R71, R15 ;  /* 0x0000000f00477308 */ /* 0x0007280000002400 */
[----:B--2---:R-:W-:Y:S01]  /*9e70*/  HMMA.16816.F32.BF16 R28, R64, R8, RZ ;  /* 0x00000008401c723c */ /* 0x004fe200000418ff */
[----:B------:R-:W-:Y:S02]  /*9e80*/  FMUL.FTZ R16, R16, c[0x0][0x2ec] ;  /* 0x0000bb0010107a20 */ /* 0x000fe40000410000 */
[----:B------:R-:W-:Y:S01]  /*9e90*/  FMUL.FTZ R17, R17, c[0x0][0x2ec] ;  /* 0x0000bb0011117a20 */ /* 0x000fe20000410000 */
[----:B------:R-:W-:Y:S01]  /*9ea0*/  MUFU.TANH R101, R24 ;  /* 0x0000001800657308 */ /* 0x000fe20000002400 */
[----:B------:R-:W-:-:S02]  /*9eb0*/  FMUL.FTZ R18, R18, c[0x0][0x2ec] ;  /* 0x0000bb0012127a20 */ /* 0x000fc40000410000 */
[----:B------:R-:W-:Y:S01]  /*9ec0*/  FMUL.FTZ R19, R19, c[0x0][0x2ec] ;  /* 0x0000bb0013137a20 */ /* 0x000fe20000410000 */
[C---:B------:R-:W-:Y:S01]  /*9ed0*/  HMMA.16816.F32.BF16 R8, R64.reuse, R10, RZ ;  /* 0x0000000a4008723c */ /* 0x040fe200000418ff */
[----:B---3--:R-:W2:Y:S03]  /*9ee0*/  LDSM.16.M88.4 R12, [R164+0x800] ;  /* 0x00080000a40c783b */ /* 0x008ea60000000200 */
[----:B------:R-:W3:Y:S04]  /*9ef0*/  MUFU.TANH R69, R25 ;  /* 0x0000001900457308 */ /* 0x000ee80000002400 */
[----:B------:R-:W-:Y:S01]  /*9f00*/  FMUL.FTZ R4, R4, c[0x0][0x2ec] ;  /* 0x0000bb0004047a20 */ /* 0x000fe20000410000 */
[----:B------:R-:W-:Y:S01]  /*9f10*/  HMMA.16816.F32.BF16 R56, R64, R40, RZ ;  /* 0x000000284038723c */ /* 0x000fe200000418ff */
[----:B------:R-:W-:-:S02]  /*9f20*/  FMUL.FTZ R5, R5, c[0x0][0x2ec] ;  /* 0x0000bb0005057a20 */ /* 0x000fc40000410000 */
[----:B------:R-:W-:Y:S01]  /*9f30*/  FMUL.FTZ R6, R6, c[0x0][0x2ec] ;  /* 0x0000bb0006067a20 */ /* 0x000fe20000410000 */
[----:B------:R-:W-:Y:S01]  /*9f40*/  MUFU.TANH R100, R26 ;  /* 0x0000001a00647308 */ /* 0x000fe20000002400 */
[----:B------:R-:W-:-:S03]  /*9f50*/  FMUL.FTZ R7, R7, c[0x0][0x2ec] ;  /* 0x0000bb0007077a20 */ /* 0x000fc60000410000 */
[C---:B------:R-:W-:Y:S04]  /*9f60*/  HMMA.16816.F32.BF16 R60, R64.reuse, R62, RZ ;  /* 0x0000003e403c723c */ /* 0x040fe800000418ff */
[----:B------:R5:W1:Y:S04]  /*9f70*/  MUFU.TANH R68, R27 ;  /* 0x0000001b00447308 */ /* 0x000a680000002400 */
[----:B------:R-:W-:Y:S04]  /*9f80*/  HMMA.16816.F32.BF16 R40, R64, R42, RZ ;  /* 0x0000002a4028723c */ /* 0x000fe800000418ff */
[----:B------:R-:W-:Y:S01]  /*9f90*/  MUFU.TANH R99, R16 ;  /* 0x0000001000637308 */ /* 0x000fe20000002400 */
[----:B-----5:R-:W5:Y:S07]  /*9fa0*/  LDSM.16.M88.4 R24, [R165+0x1c00] ;  /* 0x001c0000a518783b */ /* 0x020f6e0000000200 */
[----:B------:R-:W1:Y:S01]  /*9fb0*/  MUFU.TANH R50, R17 ;  /* 0x0000001100327308 */ /* 0x000e620000002400 */
[C---:B--2---:R-:W-:Y:S07]  /*9fc0*/  HMMA.16816.F32.BF16 R28, R20.reuse, R12, R28 ;  /* 0x0000000c141c723c */ /* 0x044fee000004181c */
[----:B------:R-:W-:Y:S01]  /*9fd0*/  MUFU.TANH R98, R18 ;  /* 0x0000001200627308 */ /* 0x000fe20000002400 */
[----:B------:R-:W-:Y:S07]  /*9fe0*/  HMMA.16816.F32.BF16 R8, R20, R14, R8 ;  /* 0x0000000e1408723c */ /* 0x000fee0000041808 */
[----:B------:R2:W1:Y:S08]  /*9ff0*/  MUFU.TANH R47, R19 ;  /* 0x00000013002f7308 */ /* 0x0004700000002400 */
[----:B------:R-:W-:Y:S01]  /*a000*/  MUFU.TANH R96, R4 ;  /* 0x0000000400607308 */ /* 0x000fe20000002400 */
[----:B------:R-:W-:Y:S01]  /*a010*/  FMUL.FTZ R28, R28, c[0x0][0x2ec] ;  /* 0x0000bb001c1c7a20 */ /* 0x000fe20000410000 */
[----:B--2---:R-:W2:Y:S06]  /*a020*/  LDSM.16.M88.4 R16, [R164+0xc00] ;  /* 0x000c0000a410783b */ /* 0x004eac0000000200 */
[----:B------:R-:W-:Y:S01]  /*a030*/  MUFU.TANH R39, R5 ;  /* 0x0000000500277308 */ /* 0x000fe20000002400 */
[----:B------:R-:W-:-:S02]  /*a040*/  FMUL.FTZ R29, R29, c[0x0][0x2ec] ;  /* 0x0000bb001d1d7a20 */ /* 0x000fc40000410000 */
[----:B------:R-:W-:Y:S02]  /*a050*/  FMUL.FTZ R30, R30, c[0x0][0x2ec] ;  /* 0x0000bb001e1e7a20 */ /* 0x000fe40000410000 */
[----:B------:R-:W-:Y:S01]  /*a060*/  FMUL.FTZ R31, R31, c[0x0][0x2ec] ;  /* 0x0000bb001f1f7a20 */ /* 0x000fe20000410000 */
[C---:B-----5:R-:W-:Y:S01]  /*a070*/  HMMA.16816.F32.BF16 R12, R64.reuse, R24, RZ ;  /* 0x00000018400c723c */ /* 0x060fe200000418ff */
[----:B------:R-:W-:Y:S01]  /*a080*/  FMUL.FTZ R8, R8, c[0x0][0x2ec] ;  /* 0x0000bb0008087a20 */ /* 0x000fe20000410000 */
[----:B------:R-:W-:Y:S01]  /*a090*/  MUFU.TANH R95, R6 ;  /* 0x00000006005f7308 */ /* 0x000fe20000002400 */
[----:B------:R-:W-:Y:S02]  /*a0a0*/  FMUL.FTZ R9, R9, c[0x0][0x2ec] ;  /* 0x0000bb0009097a20 */ /* 0x000fe40000410000 */
[----:B------:R-:W-:Y:S02]  /*a0b0*/  FMUL.FTZ R10, R10, c[0x0][0x2ec] ;  /* 0x0000bb000a0a7a20 */ /* 0x000fe40000410000 */
[----:B------:R-:W-:Y:S01]  /*a0c0*/  FMUL.FTZ R11, R11, c[0x0][0x2ec] ;  /* 0x0000bb000b0b7a20 */ /* 0x000fe20000410000 */
[----:B------:R-:W-:Y:S02]  /*a0d0*/  HMMA.16816.F32.BF16 R24, R64, R26, RZ ;  /* 0x0000001a4018723c */ /* 0x000fe400000418ff */
[----:B------:R5:W1:Y:S08]  /*a0e0*/  MUFU.TANH R122, R7 ;  /* 0x00000007007a7308 */ /* 0x000a700000002400 */
        /* <DEDUP_REMOVED lines=10> */
[----:B------:R-:W1:Y:S01]  /*a190*/  MUFU.TANH R70, R9 ;  /* 0x0000000900467308 */ /* 0x000e620000002400 */
        /* <DEDUP_REMOVED lines=13> */
[----:B------:R-:W-:Y:S01]  /*a270*/  MUFU.TANH R78, R25 ;  /* 0x00000019004e7308 */ /* 0x000fe20000002400 */
[C---:B--2---:R-:W-:Y:S07]  /*a280*/  HMMA.16816.F32.BF16 R16, R20.reuse, R28, R16 ;  /* 0x0000001c1410723c */ /* 0x044fee0000041810 */
[----:B------:R-:W-:Y:S01]  /*a290*/  MUFU.TANH R55, R26 ;  /* 0x0000001a00377308 */ /* 0x000fe20000002400 */
[----:B------:R-:W-:Y:S07]  /*a2a0*/  HMMA.16816.F32.BF16 R4, R20, R30, R4 ;  /* 0x0000001e1404723c */ /* 0x000fee0000041804 */
[----:B------:R2:W-:Y:S08]  /*a2b0*/  MUFU.TANH R191, R27 ;  /* 0x0000001b00bf7308 */ /* 0x0005f00000002400 */
[----:B------:R-:W-:Y:S01]  /*a2c0*/  MUFU.TANH R90, R12 ;  /* 0x0000000c005a7308 */ /* 0x000fe20000002400 */
[----:B------:R-:W-:Y:S01]  /*a2d0*/  FMUL.FTZ R16, R16, c[0x0][0x2ec] ;  /* 0x0000bb0010107a20 */ /* 0x000fe20000410000 */
[----:B--2---:R-:W-:Y:S06]  /*a2e0*/  LDSM.16.M88.4 R24, [R165+0x2800] ;  /* 0x00280000a518783b */ /* 0x004fec0000000200 */
[----:B------:R-:W2:Y:S01]  /*a2f0*/  MUFU.TANH R77, R13 ;  /* 0x0000000d004d7308 */ /* 0x000ea20000002400 */
        /* <DEDUP_REMOVED lines=13> */
[----:B------:R-:W1:Y:S08]  /*a3d0*/  MUFU.TANH R79, R17 ;  /* 0x00000011004f7308 */ /* 0x000e700000002400 */
[----:B------:R-:W-:Y:S08]  /*a3e0*/  MUFU.TANH R46, R18 ;  /* 0x00000012002e7308 */ /* 0x000ff00000002400 */
[----:B------:R1:W1:Y:S08]  /*a3f0*/  MUFU.TANH R187, R19 ;  /* 0x0000001300bb7308 */ /* 0x0002700000002400 */
[----:B------:R-:W-:Y:S01]  /*a400*/  MUFU.TANH R102, R4 ;  /* 0x0000000400667308 */ /* 0x000fe20000002400 */
[----:B-1----:R-:W1:Y:S07]  /*a410*/  LDSM.16.M88.4 R16, [R164+0x1800] ;  /* 0x00180000a410783b */ /* 0x002e6e0000000200 */
[----:B------:R-:W1:Y:S01]  /*a420*/  MUFU.TANH R97, R5 ;  /* 0x0000000500617308 */ /* 0x000e620000002400 */
[C---:B-----5:R-:W-:Y:S07]  /*a430*/  HMMA.16816.F32.BF16 R28, R20.reuse, R12, R28 ;  /* 0x0000000c141c723c */ /* 0x060fee000004181c */
[----:B------:R-:W-:Y:S01]  /*a440*/  MUFU.TANH R104, R6 ;  /* 0x0000000600687308 */ /* 0x000fe20000002400 */
[----:B------:R-:W-:Y:S01]  /*a450*/  HMMA.16816.F32.BF16 R8, R20, R14, R8 ;  /* 0x0000000e1408723c */ /* 0x000fe20000041808 */
[----:B------:R-:W5:Y:S06]  /*a460*/  LDSM.16.M88.4 R12, [R165+0x2c00] ;  /* 0x002c0000a50c783b */ /* 0x000f6c0000000200 */
[----:B------:R2:W1:Y:S08]  /*a470*/  MUFU.TANH R184, R7 ;  /* 0x0000000700b87308 */ /* 0x0004700000002400 */
[----:B------:R-:W-:Y:S01]  /*a480*/  MUFU.TANH R3, R3 ;  /* 0x0000000300037308 */ /* 0x000fe20000002400 */
[----:B------:R-:W-:Y:S01]  /*a490*/  FMUL.FTZ R28, R28, c[0x0][0x2ec] ;  /* 0x0000bb001c1c7a20 */ /* 0x000fe20000410000 */
[----:B--2---:R-:W-:Y:S01]  /*a4a0*/  HMMA.16816.F32.BF16 R4, R64, R24, RZ ;  /* 0x000000184004723c */ /* 0x004fe200000418ff */
[----:B------:R-:W-:-:S05]  /*a4b0*/  FMUL.FTZ R29, R29, c[0x0][0x2ec] ;  /* 0x0000bb001d1d7a20 */ /* 0x000fca0000410000 */
[----:B------:R-:W-:Y:S01]  /*a4c0*/  MUFU.TANH R105, R28 ;  /* 0x0000001c00697308 */ /* 0x000fe20000002400 */
[----:B------:R-:W-:Y:S02]  /*a4d0*/  FMUL.FTZ R30, R30, c[0x0][0x2ec] ;  /* 0x0000bb001e1e7a20 */ /* 0x000fe40000410000 */
[----:B------:R-:W-:Y:S02]  /*a4e0*/  FMUL.FTZ R31, R31, c[0x0][0x2ec] ;  /* 0x0000bb001f1f7a20 */ /* 0x000fe40000410000 */
[----:B------:R-:W-:Y:S01]  /*a4f0*/  FMUL.FTZ R8, R8, c[0x0][0x2ec] ;  /* 0x0000bb0008087a20 */ /* 0x000fe20000410000 */
[----:B------:R-:W-:Y:S01]  /*a500*/  HMMA.16816.F32.BF16 R24, R64, R26, RZ ;  /* 0x0000001a4018723c */ /* 0x000fe200000418ff */
[----:B------:R-:W-:Y:S01]  /*a510*/  FMUL.FTZ R9, R9, c[0x0][0x2ec] ;  /* 0x0000bb0009097a20 */ /* 0x000fe20000410000 */
[----:B------:R-:W2:Y:S01]  /*a520*/  MUFU.TANH R103, R29 ;  /* 0x0000001d00677308 */ /* 0x000ea20000002400 */
[----:B------:R-:W-:Y:S02]  /*a530*/  FMUL.FTZ R10, R10, c[0x0][0x2ec] ;  /* 0x0000bb000a0a7a20 */ /* 0x000fe40000410000 */
[----:B------:R-:W-:-:S05]  /*a540*/  FMUL.FTZ R11, R11, c[0x0][0x2ec] ;  /* 0x0000bb000b0b7a20 */ /* 0x000fca0000410000 */
[----:B------:R-:W-:Y:S02]  /*a550*/  MUFU.TANH R106, R30 ;  /* 0x0000001e006a7308 */ /* 0x000fe40000002400 */
[C---:B-1----:R-:W-:Y:S06]  /*a560*/  HMMA.16816.F32.BF16 R4, R20.reuse, R16, R4 ;  /* 0x000000101404723c */ /* 0x042fec0000041804 */
[----:B------:R1:W1:Y:S06]  /*a570*/  MUFU.TANH R163, R31 ;  /* 0x0000001f00a37308 */ /* 0x00026c0000002400 */
[----:B------:R-:W-:Y:S01]  /*a580*/  HMMA.16816.F32.BF16 R24, R20, R18, R24 ;  /* 0x000000121418723c */ /* 0x000fe20000041818 */
[----:B------:R-:W2:Y:S01]  /*a590*/  LDSM.16.M88.4 R16, [R165+0x3000] ;  /* 0x00300000a510783b */ /* 0x000ea20000000200 */
[----:B------:R-:W-:Y:S03]  /*a5a0*/  MUFU.TANH R107, R8 ;  /* 0x00000008006b7308 */ /* 0x000fe60000002400 */
[----:B-1----:R-:W1:Y:S05]  /*a5b0*/  LDSM.16.M88.4 R28, [R164+0x2000] ;  /* 0x00200000a41c783b */ /* 0x002e6a0000000200 */
[----:B------:R-:W1:Y:S02]  /*a5c0*/  MUFU.TANH R110, R9 ;  /* 0x00000009006e7308 */ /* 0x000e640000002400 */
[----:B------:R-:W-:-:S02]  /*a5d0*/  FMUL.FTZ R4, R4, c[0x0][0x2ec] ;  /* 0x0000bb0004047a20 */ /* 0x000fc40000410000 */
[----:B------:R-:W-:-:S04]  /*a5e0*/  FMUL.FTZ R5, R5, c[0x0][0x2ec] ;  /* 0x0000bb0005057a20 */ /* 0x000fc80000410000 */
[----:B------:R-:W-:Y:S01]  /*a5f0*/  MUFU.TANH R194, R10 ;  /* 0x0000000a00c27308 */ /* 0x000fe20000002400 */
[----:B------:R-:W-:Y:S02]  /*a600*/  FMUL.FTZ R6, R6, c[0x0][0x2ec] ;  /* 0x0000bb0006067a20 */ /* 0x000fe40000410000 */
[----:B------:R-:W-:-:S03]  /*a610*/  FMUL.FTZ R7, R7, c[0x0][0x2ec] ;  /* 0x0000bb0007077a20 */ /* 0x000fc60000410000 */
[----:B------:R-:W-:Y:S02]  /*a620*/  FMUL.FTZ R24, R24, c[0x0][0x2ec] ;  /* 0x0000bb0018187a20 */ /* 0x000fe40000410000 */
[----:B------:R-:W-:Y:S01]  /*a630*/  FMUL.FTZ R25, R25, c[0x0][0x2ec] ;  /* 0x0000bb0019197a20 */ /* 0x000fe20000410000 */
[----:B------:R5:W1:Y:S01]  /*a640*/  MUFU.TANH R162, R11 ;  /* 0x0000000b00a27308 */ /* 0x000a620000002400 */
[----:B------:R-:W-:Y:S02]  /*a650*/  FMUL.FTZ R26, R26, c[0x0][0x2ec] ;  /* 0x0000bb001a1a7a20 */ /* 0x000fe40000410000 */
[----:B------:R-:W-:-:S05]  /*a660*/  FMUL.FTZ R27, R27, c[0x0][0x2ec] ;  /* 0x0000bb001b1b7a20 */ /* 0x000fca0000410000 */
[----:B------:R-:W-:Y:S01]  /*a670*/  MUFU.TANH R108, R4 ;  /* 0x00000004006c7308 */ /* 0x000fe20000002400 */
[C---:B-----5:R-:W-:Y:S07]  /*a680*/  HMMA.16816.F32.BF16 R8, R64.reuse, R12, RZ ;  /* 0x0000000c4008723c */ /* 0x060fee00000418ff */
[----:B------:R-:W5:Y:S01]  /*a690*/  MUFU.TANH R115, R5 ;  /* 0x0000000500737308 */ /* 0x000f620000002400 */
[----:B------:R-:W-:Y:S07]  /*a6a0*/  HMMA.16816.F32.BF16 R12, R64, R14, RZ ;  /* 0x0000000e400c723c */ /* 0x000fee00000418ff */
[----:B------:R-:W-:Y:S08]  /*a6b0*/  MUFU.TANH R193, R6 ;  /* 0x0000000600c17308 */ /* 0x000ff00000002400 */
[----:B------:R2:W1:Y:S01]  /*a6c0*/  MUFU.TANH R160, R7 ;  /* 0x0000000700a07308 */ /* 0x0004620000002400 */
[C---:B------:R-:W-:Y:S07]  /*a6d0*/  HMMA.16816.F32.BF16 R8, R20.reuse, R32, R8 ;  /* 0x000000201408723c */ /* 0x040fee0000041808 */
[----:B------:R-:W-:Y:S01]  /*a6e0*/  MUFU.TANH R111, R24 ;  /* 0x00000018006f7308 */ /* 0x000fe20000002400 */
[----:B------:R-:W-:Y:S07]  /*a6f0*/  HMMA.16816.F32.BF16 R12, R20, R34, R12 ;  /* 0x00000022140c723c */ /* 0x000fee000004180c */
[----:B------:R-:W1:Y:S01]  /*a700*/  MUFU.TANH R121, R25 ;  /* 0x0000001900797308 */ /* 0x000e620000002400 */
[----:B--2---:R-:W-:Y:S07]  /*a710*/  HMMA.16816.F32.BF16 R4, R64, R16, RZ ;  /* 0x000000104004723c */ /* 0x004fee00000418ff */
[----:B------:R-:W-:Y:S01]  /*a720*/  MUFU.TANH R190, R26 ;  /* 0x0000001a00be7308 */ /* 0x000fe20000002400 */
[----:B------:R-:W-:-:S07]  /*a730*/  FMUL.FTZ R8, R8, c[0x0][0x2ec] ;  /* 0x0000bb0008087a20 */ /* 0x000fce0000410000 */
[----:B------:R2:W2:Y:S01]  /*a740*/  MUFU.TANH R157, R27 ;  /* 0x0000001b009d7308 */ /* 0x0004a20000002400 */
[----:B------:R-:W-:Y:S01]  /*a750*/  FMUL.FTZ R9, R9, c[0x0][0x2ec] ;  /* 0x0000bb0009097a20 */ /* 0x000fe20000410000 */
[----:B------:R-:W-:Y:S01]  /*a760*/  HMMA.16816.F32.BF16 R16, R64, R18, RZ ;  /* 0x000000124010723c */ /* 0x000fe200000418ff */
[----:B------:R-:W-:Y:S02]  /*a770*/  FMUL.FTZ R10, R10, c[0x0][0x2ec] ;  /* 0x0000bb000a0a7a20 */ /* 0x000fe40000410000 */
[----:B------:R-:W-:Y:S02]  /*a780*/  FMUL.FTZ R11, R11, c[0x0][0x2ec] ;  /* 0x0000bb000b0b7a20 */ /* 0x000fe40000410000 */
[----:B------:R-:W-:Y:S01]  /*a790*/  FMUL.FTZ R12, R12, c[0x0][0x2ec] ;  /* 0x0000bb000c0c7a20 */ /* 0x000fe20000410000 */
[----:B------:R-:W-:Y:S01]  /*a7a0*/  MUFU.TANH R112, R8 ;  /* 0x0000000800707308 */ /* 0x000fe20000002400 */
[----:B------:R-:W-:Y:S02]  /*a7b0*/  FMUL.FTZ R13, R13, c[0x0][0x2ec] ;  /* 0x0000bb000d0d7a20 */ /* 0x000fe40000410000 */
[----:B------:R-:W-:-:S02]  /*a7c0*/  FMUL.FTZ R14, R14, c[0x0][0x2ec] ;  /* 0x0000bb000e0e7a20 */ /* 0x000fc40000410000 */
[----:B------:R-:W-:Y:S01]  /*a7d0*/  FMUL.FTZ R15, R15, c[0x0][0x2ec] ;  /* 0x0000bb000f0f7a20 */ /* 0x000fe20000410000 */
[C---:B-1----:R-:W-:Y:S01]  /*a7e0*/  HMMA.16816.F32.BF16 R4, R20.reuse, R28, R4 ;  /* 0x0000001c1404723c */ /* 0x042fe20000041804 */
[----:B--2---:R-:W-:Y:S01]  /*a7f0*/  LDSM.16.M88.4 R24, [R164+0x2400] ;  /* 0x00240000a418783b */ /* 0x004fe20000000200 */
[----:B------:R-:W1:Y:S08]  /*a800*/  MUFU.TANH R123, R9 ;  /* 0x00000009007b7308 */ /* 0x000e700000002400 */
[----:B------:R-:W-:Y:S02]  /*a810*/  MUFU.TANH R186, R10 ;  /* 0x0000000a00ba7308 */ /* 0x000fe40000002400 */
[----:B------:R-:W-:Y:S01]  /*a820*/  HMMA.16816.F32.BF16 R16, R20, R30, R16 ;  /* 0x0000001e1410723c */ /* 0x000fe20000041810 */
[----:B------:R-:W2:Y:S05]  /*a830*/  LDSM.16.M88.4 R28, [R165+0x4000] ;  /* 0x00400000a51c783b */ /* 0x000eaa0000000200 */
[----:B------:R1:W1:Y:S06]  /*a840*/  MUFU.TANH R156, R11 ;  /* 0x0000000b009c7308 */ /* 0x00026c0000002400 */
[----:B------:R-:W-:-:S02]  /*a850*/  FMUL.FTZ R4, R4, c[0x0][0x2ec] ;  /* 0x0000bb0004047a20 */ /* 0x000fc40000410000 */
[----:B------:R-:W-:Y:S01]  /*a860*/  MUFU.TANH R114, R12 ;  /* 0x0000000c00727308 */ /* 0x000fe20000002400 */
[----:B------:R-:W-:Y:S02]  /*a870*/  FMUL.FTZ R5, R5, c[0x0][0x2ec] ;  /* 0x0000bb0005057a20 */ /* 0x000fe40000410000 */
[----:B------:R-:W-:Y:S02]  /*a880*/  FMUL.FTZ R6, R6, c[0x0][0x2ec] ;  /* 0x0000bb0006067a20 */ /* 0x000fe40000410000 */
[----:B------:R-:W-:-:S03]  /*a890*/  FMUL.FTZ R7, R7, c[0x0][0x2ec] ;  /* 0x0000bb0007077a20 */ /* 0x000fc60000410000 */
[----:B------:R-:W2:Y:S01]  /*a8a0*/  MUFU.TANH R125, R13 ;  /* 0x0000000d007d7308 */ /* 0x000ea20000002400 */
[C---:B-1----:R-:W-:Y:S01]  /*a8b0*/  HMMA.16816.F32.BF16 R8, R64.reuse, R84, RZ ;  /* 0x000000544008723c */ /* 0x042fe200000418ff */
[----:B------:R-:W-:Y:S02]  /*a8c0*/  FMUL.FTZ R16, R16, c[0x0][0x2ec] ;  /* 0x0000bb0010107a20 */ /* 0x000fe40000410000 */
[----:B------:R-:W-:Y:S02]  /*a8d0*/  FMUL.FTZ R17, R17, c[0x0][0x2ec] ;  /* 0x0000bb0011117a20 */ /* 0x000fe40000410000 */
[----:B------:R-:W-:Y:S02]  /*a8e0*/  FMUL.FTZ R18, R18, c[0x0][0x2ec] ;  /* 0x0000bb0012127a20 */ /* 0x000fe40000410000 */
[----:B------:R-:W-:Y:S01]  /*a8f0*/  MUFU.TANH R185, R14 ;  /* 0x0000000e00b97308 */ /* 0x000fe20000002400 */
[----:B------:R-:W-:Y:S01]  /*a900*/  HMMA.16816.F32.BF16 R84, R64, R86, RZ ;  /* 0x000000564054723c */ /* 0x000fe200000418ff */
[----:B------:R-:W-:-:S06]  /*a910*/  FMUL.FTZ R19, R19, c[0x0][0x2ec] ;  /* 0x0000bb0013137a20 */ /* 0x000fcc0000410000 */
[----:B------:R1:W1:Y:S01]  /*a920*/  MUFU.TANH R155, R15 ;  /* 0x0000000f009b7308 */ /* 0x0002620000002400 */
[----:B--2---:R-:W-:Y:S07]  /*a930*/  HMMA.16816.F32.BF16 R32, R64, R28, RZ ;  /* 0x0000001c4020723c */ /* 0x004fee00000418ff */
[----:B------:R-:W-:Y:S01]  /*a940*/  MUFU.TANH R116, R4 ;  /* 0x0000000400747308 */ /* 0x000fe20000002400 */
[C---:B------:R-:W-:Y:S01]  /*a950*/  HMMA.16816.F32.BF16 R8, R20.reuse, R24, R8 ;  /* 0x000000181408723c */ /* 0x040fe20000041808 */
[----:B-1----:R-:W1:Y:S06]  /*a960*/  LDSM.16.M88.4 R12, [R164+0x2800] ;  /* 0x00280000a40c783b */ /* 0x002e6c0000000200 */
[----:B------:R-:W-:Y:S01]  /*a970*/  MUFU.TANH R128, R5 ;  /* 0x0000000500807308 */ /* 0x000fe20000002400 */
[----:B------:R-:W-:Y:S07]  /*a980*/  HMMA.16816.F32.BF16 R84, R20, R26, R84 ;  /* 0x0000001a1454723c */ /* 0x000fee0000041854 */
[----:B------:R-:W-:Y:S01]  /*a990*/  MUFU.TANH R173, R6 ;  /* 0x0000000600ad7308 */ /* 0x000fe20000002400 */
[----:B------:R-:W-:Y:S07]  /*a9a0*/  HMMA.16816.F32.BF16 R28, R64, R30, RZ ;  /* 0x0000001e401c723c */ /* 0x000fee00000418ff */
[----:B------:R2:W1:Y:S01]  /*a9b0*/  MUFU.TANH R154, R7 ;  /* 0x00000007009a7308 */ /* 0x0004620000002400 */
[----:B------:R-:W-:-:S02]  /*a9c0*/  FMUL.FTZ R8, R8, c[0x0][0x2ec] ;  /* 0x0000bb0008087a20 */ /* 0x000fc40000410000 */
[----:B------:R-:W-:Y:S02]  /*a9d0*/  FMUL.FTZ R9, R9, c[0x0][0x2ec] ;  /* 0x0000bb0009097a20 */ /* 0x000fe40000410000 */
[----:B------:R-:W-:Y:S02]  /*a9e0*/  FMUL.FTZ R10, R10, c[0x0][0x2ec] ;  /* 0x0000bb000a0a7a20 */ /* 0x000fe40000410000 */
[----:B------:R-:W-:Y:S01]  /*a9f0*/  FMUL.FTZ R11, R11, c[0x0][0x2ec] ;  /* 0x0000bb000b0b7a20 */ /* 0x000fe20000410000 */
[----:B------:R-:W-:Y:S01]  /*aa00*/  MUFU.TANH R117, R16 ;  /* 0x0000001000757308 */ /* 0x000fe20000002400 */
[----:B------:R-:W-:Y:S02]  /*aa10*/  FMUL.FTZ R84, R84, c[0x0][0x2ec] ;  /* 0x0000bb0054547a20 */ /* 0x000fe40000410000 */
[----:B------:R-:W-:Y:S02]  /*aa20*/  FMUL.FTZ R37, R85, c[0x0][0x2ec] ;  /* 0x0000bb0055257a20 */ /* 0x000fe40000410000 */
[----:B------:R-:W-:-:S02]  /*aa30*/  FMUL.FTZ R87, R87, c[0x0][0x2ec] ;  /* 0x0000bb0057577a20 */ /* 0x000fc40000410000 */
[----:B------:R-:W-:Y:S01]  /*aa40*/  FMUL.FTZ R86, R86, c[0x0][0x2ec] ;  /* 0x0000bb0056567a20 */ /* 0x000fe20000410000 */
[----:B--2---:R-:W2:Y:S01]  /*aa50*/  LDSM.16.M88.4 R4, [R164+0x2c00] ;  /* 0x002c0000a404783b */ /* 0x004ea20000000200 */
[----:B------:R-:W-:Y:S01]  /*aa60*/  MUFU.TANH R130, R17 ;  /* 0x0000001100827308 */ /* 0x000fe20000002400 */
[C---:B-1----:R-:W-:Y:S07]  /*aa70*/  HMMA.16816.F32.BF16 R72, R20.reuse, R12, R72 ;  /* 0x0000000c1448723c */ /* 0x042fee0000041848 */
[----:B------:R-:W-:Y:S01]  /*aa80*/  MUFU.TANH R159, R18 ;  /* 0x00000012009f7308 */ /* 0x000fe20000002400 */
[C---:B------:R-:W-:Y:S01]  /*aa90*/  HMMA.16816.F32.BF16 R60, R20.reuse, R14, R60 ;  /* 0x0000000e143c723c */ /* 0x040fe2000004183c */
[----:B------:R-:W1:Y:S06]  /*aaa0*/  LDSM.16.M88.4 R12, [R164+0x3000] ;  /* 0x00300000a40c783b */ /* 0x000e6c0000000200 */
[----:B------:R3:W1:Y:S08]  /*aab0*/  MUFU.TANH R153, R19 ;  /* 0x0000001300997308 */ /* 0x0006700000002400 */
[----:B------:R1:W-:Y:S01]  /*aac0*/  MUFU.TANH R126, R84 ;  /* 0x00000054007e7308 */ /* 0x0003e20000002400 */
[----:B------:R-:W-:Y:S01]  /*aad0*/  FMUL.FTZ R73, R73, c[0x0][0x2ec] ;  /* 0x0000bb0049497a20 */ /* 0x000fe20000410000 */
[----:B---3--:R-:W3:Y:S06]  /*aae0*/  LDSM.16.M88.4 R16, [R165+0x4400] ;  /* 0x00440000a510783b */ /* 0x008eec0000000200 */
[----:B------:R1:W-:Y:S01]  /*aaf0*/  MUFU.TANH R158, R87 ;  /* 0x00000057009e7308 */ /* 0x0003e20000002400 */
[----:B------:R-:W-:Y:S01]  /*ab00*/  FMUL.FTZ R62, R62, c[0x0][0x2ec] ;  /* 0x0000bb003e3e7a20 */ /* 0x000fe20000410000 */
[----:B--2---:R-:W-:Y:S01]  /*ab10*/  HMMA.16816.F32.BF16 R56, R20, R4, R56 ;  /* 0x000000041438723c */ /* 0x004fe20000041838 */
[----:B------:R-:W-:-:S05]  /*ab20*/  FMUL.FTZ R60, R60, c[0x0][0x2ec] ;  /* 0x0000bb003c3c7a20 */ /* 0x000fca0000410000 */
[----:B------:R2:W-:Y:S01]  /*ab30*/  MUFU.TANH R120, R8 ;  /* 0x0000000800787308 */ /* 0x0005e20000002400 */
[----:B------:R-:W-:Y:S01]  /*ab40*/  IADD3 R4, R129, 0x1, RZ ;  /* 0x0000000181047810 */ /* 0x000fe20007ffe0ff */
[----:B------:R-:W-:Y:S06]  /*ab50*/  HMMA.16816.F32.BF16 R40, R20, R6, R40 ;  /* 0x000000061428723c */ /* 0x000fec0000041828 */
[----:B------:R-:W-:Y:S01]  /*ab60*/  MUFU.TANH R148, R9 ;  /* 0x0000000900947308 */ /* 0x000fe20000002400 */
[C---:B------:R-:W-:Y:S02]  /*ab70*/  ISETP.GE.AND P2, PT, R4.reuse, R36, PT ;  /* 0x000000240400720c */ /* 0x040fe40003f46270 */
[----:B------:R-:W-:-:S02]  /*ab80*/  ISETP.GE.AND P4, PT, R4, R49, PT ;  /* 0x000000310400720c */ /* 0x000fc40003f86270 */
[----:B------:R-:W-:Y:S01]  /*ab90*/  IADD3 R4, R129, 0x9, RZ ;  /* 0x0000000981047810 */ /* 0x000fe20007ffe0ff */
[C---:B-1----:R-:W-:Y:S01]  /*aba0*/  HMMA.16816.F32.BF16 R32, R20.reuse, R12, R32 ;  /* 0x0000000c1420723c */ /* 0x042fe20000041820 */
[----:B------:R-:W-:Y:S01]  /*abb0*/  FSEL R84, R76, -INF , !P2 ;  /* 0xff8000004c547808 */ /* 0x000fe20005000000 */
[----:B------:R-:W-:Y:S01]  /*abc0*/  MUFU.TANH R152, R10 ;  /* 0x0000000a00987308 */ /* 0x000fe20000002400 */
[----:B----4-:R-:W-:Y:S02]  /*abd0*/  FSEL R113, R71, -INF , !P4 ;  /* 0xff80000047717808 */ /* 0x010fe40006000000 */
[CC--:B------:R-:W-:Y:S02]  /*abe0*/  ISETP.GE.AND P2, PT, R4.reuse, R36.reuse, PT ;  /* 0x000000240400720c */ /* 0x0c0fe40003f46270 */
[-C--:B------:R-:W-:Y:S01]  /*abf0*/  ISETP.GE.AND P4, PT, R4, R49.reuse, PT ;  /* 0x000000310400720c */ /* 0x080fe20003f86270 */
[----:B------:R-:W-:Y:S01]  /*ac00*/  FMUL.FTZ R161, R57, c[0x0][0x2ec] ;  /* 0x0000bb0039a17a20 */ /* 0x000fe20000410000 */
[----:B------:R-:W-:Y:S01]  /*ac10*/  IADD3 R4, R129, 0x11, RZ ;  /* 0x0000001181047810 */ /* 0x000fe20007ffe0ff */
[----:B------:R1:W4:Y:S01]  /*ac20*/  MUFU.TANH R149, R11 ;  /* 0x0000000b00957308 */ /* 0x0003220000002400 */
[----:B------:R-:W-:Y:S01]  /*ac30*/  FSEL R85, R69, -INF , !P2 ;  /* 0xff80000045557808 */ /* 0x000fe20005000000 */
[----:B------:R-:W-:Y:S01]  /*ac40*/  FMUL.FTZ R59, R59, c[0x0][0x2ec] ;  /* 0x0000bb003b3b7a20 */ /* 0x000fe20000410000 */
[----:B------:R-:W-:Y:S01]  /*ac50*/  FSEL R119, R68, -INF , !P4 ;  /* 0xff80000044777808 */ /* 0x000fe20006000000 */
[----:B------:R-:W-:Y:S01]  /*ac60*/  HMMA.16816.F32.BF16 R28, R20, R14, R28 ;  /* 0x0000000e141c723c */ /* 0x000fe2000004181c */
[CC--:B------:R-:W-:Y:S01]  /*ac70*/  ISETP.GE.AND P2, PT, R4.reuse, R36.reuse, PT ;  /* 0x000000240400720c */ /* 0x0c0fe20003f46270 */
[----:B------:R-:W-:Y:S01]  /*ac80*/  FMUL.FTZ R43, R43, c[0x0][0x2ec] ;  /* 0x0000bb002b2b7a20 */ /* 0x000fe20000410000 */
[-C--:B------:R-:W-:Y:S01]  /*ac90*/  ISETP.GE.AND P4, PT, R4, R49.reuse, PT ;  /* 0x000000310400720c */ /* 0x080fe20003f86270 */
[----:B------:R-:W-:Y:S01]  /*aca0*/  MUFU.TANH R188, R59 ;  /* 0x0000003b00bc7308 */ /* 0x000fe20000002400 */
[----:B------:R-:W-:Y:S01]  /*acb0*/  IADD3 R4, R129, 0x19, RZ ;  /* 0x0000001981047810 */ /* 0x000fe20007ffe0ff */
[----:B------:R-:W-:Y:S01]  /*acc0*/  FMUL.FTZ R41, R41, c[0x0][0x2ec] ;  /* 0x0000bb0029297a20 */ /* 0x000fe20000410000 */
[----:B------:R-:W-:Y:S01]  /*acd0*/  FSEL R87, R50, -INF , !P2 ;  /* 0xff80000032577808 */ /* 0x000fe20005000000 */
[----:B------:R-:W-:Y:S01]  /*ace0*/  FMUL.FTZ R50, R61, c[0x0][0x2ec] ;  /* 0x0000bb003d327a20 */ /* 0x000fe20000410000 */
[----:B------:R-:W-:Y:S01]  /*acf0*/  FSEL R109, R47, -INF , !P4 ;  /* 0xff8000002f6d7808 */ /* 0x000fe20006000000 */
[C---:B---3--:R-:W-:Y:S01]  /*ad00*/  HMMA.16816.F32.BF16 R24, R64.reuse, R16, RZ ;  /* 0x000000104018723c */ /* 0x048fe200000418ff */
[CC--:B------:R-:W-:Y:S01]  /*ad10*/  ISETP.GE.AND P2, PT, R4.reuse, R36.reuse, PT ;  /* 0x000000240400720c */ /* 0x0c0fe20003f46270 */
[----:B------:R3:W-:Y:S01]  /*ad20*/  MUFU.TANH R47, R73 ;  /* 0x00000049002f7308 */ /* 0x0007e20000002400 */
[-C--:B------:R-:W-:Y:S01]  /*ad30*/  ISETP.GE.AND P4, PT, R4, R49.reuse, PT ;  /* 0x000000310400720c */ /* 0x080fe20003f86270 */
[----:B------:R-:W-:Y:S01]  /*ad40*/  FMUL.FTZ R33, R33, c[0x0][0x2ec] ;  /* 0x0000bb0021217a20 */ /* 0x000fe20000410000 */
[----:B--2---:R-:W-:Y:S01]  /*ad50*/  LOP3.LUT R8, R118, 0x8, R38, 0xfe, !PT ;  /* 0x0000000876087812 */ /* 0x004fe200078efe26 */
[----:B------:R-:W-:Y:S01]  /*ad60*/  FMUL.FTZ R35, R35, c[0x0][0x2ec] ;  /* 0x0000bb0023237a20 */ /* 0x000fe20000410000 */
[----:B------:R-:W-:Y:S01]  /*ad70*/  IADD3 R4, R129, 0x21, RZ ;  /* 0x0000002181047810 */ /* 0x000fe20007ffe0ff */
[----:B------:R-:W-:Y:S01]  /*ad80*/  HMMA.16816.F32.BF16 R16, R64, R18, RZ ;  /* 0x000000124010723c */ /* 0x000fe200000418ff */
[----:B------:R-:W-:Y:S01]  /*ad90*/  FSEL R122, R122, -INF , !P4 ;  /* 0xff8000007a7a7808 */ /* 0x000fe20006000000 */
[----:B------:R-:W2:Y:S01]  /*ada0*/  MUFU.TANH R37, R37 ;  /* 0x0000002500257308 */ /* 0x000ea20000002400 */
[-C--:B------:R-:W-:Y:S01]  /*adb0*/  ISETP.GE.AND P4, PT, R4, R49.reuse, PT ;  /* 0x000000310400720c */ /* 0x080fe20003f86270 */
[----:B------:R-:W-:Y:S01]  /*adc0*/  FMUL.FTZ R56, R56, c[0x0][0x2ec] ;  /* 0x0000bb0038387a20 */ /* 0x000fe20000410000 */
[CC--:B------:R-:W-:Y:S01]  /*add0*/  ISETP.GE.AND P5, PT, R8.reuse, R36.reuse, PT ;  /* 0x000000240800720c */ /* 0x0c0fe20003fa6270 */
[----:B------:R-:W-:Y:S01]  /*ade0*/  FMUL.FTZ R29, R29, c[0x0][0x2ec] ;  /* 0x0000bb001d1d7a20 */ /* 0x000fe20000410000 */
[-C--:B------:R-:W-:Y:S01]  /*adf0*/  ISETP.GE.AND P3, PT, R8, R49.reuse, PT ;  /* 0x000000310800720c */ /* 0x080fe20003f66270 */
[----:B------:R-:W-:Y:S01]  /*ae00*/  FMUL.FTZ R31, R31, c[0x0][0x2ec] ;  /* 0x0000bb001f1f7a20 */ /* 0x000fe20000410000 */
[----:B-1----:R-:W1:Y:S01]  /*ae10*/  LDSM.16.M88.4 R8, [R165+0x4800] ;  /* 0x00480000a508783b */ /* 0x002e620000000200 */
[----:B---3--:R-:W-:Y:S01]  /*ae20*/  FSEL R73, R39, -INF , !P2 ;  /* 0xff80000027497808 */ /* 0x008fe20005000000 */
[----:B------:R-:W-:Y:S01]  /*ae30*/  FMUL.FTZ R39, R75, c[0x0][0x2ec] ;  /* 0x0000bb004b277a20 */ /* 0x000fe20000410000 */
[-C--:B------:R-:W-:Y:S01]  /*ae40*/  ISETP.GE.AND P2, PT, R4, R36.reuse, PT ;  /* 0x000000240400720c */ /* 0x080fe20003f46270 */
[----:B------:R3:W-:Y:S01]  /*ae50*/  MUFU.TANH R195, R29 ;  /* 0x0000001d00c37308 */ /* 0x0007e20000002400 */
[----:B------:R-:W-:Y:S01]  /*ae60*/  IADD3 R4, R129, 0x29, RZ ;  /* 0x0000002981047810 */ /* 0x000fe20007ffe0ff */
[----:B------:R-:W-:Y:S01]  /*ae70*/  FMUL.FTZ R58, R58, c[0x0][0x2ec] ;  /* 0x0000bb003a3a7a20 */ /* 0x000fe20000410000 */
[----:B------:R-:W-:Y:S01]  /*ae80*/  FSEL R75, R52, -INF , !P2 ;  /* 0xff800000344b7808 */ /* 0x000fe20005000000 */
[----:B------:R-:W-:Y:S01]  /*ae90*/  FMUL.FTZ R52, R63, c[0x0][0x2ec] ;  /* 0x0000bb003f347a20 */ /* 0x000fe20000410000 */
[----:B------:R-:W-:Y:S01]  /*aea0*/  FSEL R127, R127, -INF , !P4 ;  /* 0xff8000007f7f7808 */ /* 0x000fe20006000000 */
[----:B------:R-:W-:Y:S01]  /*aeb0*/  FMUL.FTZ R28, R28, c[0x0][0x2ec] ;  /* 0x0000bb001c1c7a20 */ /* 0x000fe20000410000 */
[C---:B------:R-:W-:Y:S01]  /*aec0*/  ISETP.GE.AND P2, PT, R4.reuse, R36, PT ;  /* 0x000000240400720c */ /* 0x040fe20003f46270 */
[----:B------:R-:W1:Y:S01]  /*aed0*/  MUFU.TANH R39, R39 ;  /* 0x0000002700277308 */ /* 0x000e620000002400 */
[----:B------:R-:W-:Y:S01]  /*aee0*/  ISETP.GE.AND P4, PT, R4, R49, PT ;  /* 0x000000310400720c */ /* 0x000fe20003f86270 */
[----:B------:R-:W-:Y:S01]  /*aef0*/  FMUL.FTZ R40, R40, c[0x0][0x2ec] ;  /* 0x0000bb0028287a20 */ /* 0x000fe20000410000 */
[----:B------:R-:W2:Y:S01]  /*af00*/  LDSM.16.M88.4 R4, [R164+0x3400] ;  /* 0x00340000a404783b */ /* 0x000ea20000000200 */
[----:B------:R-:W-:Y:S01]  /*af10*/  IADD3 R12, R129, 0x31, RZ ;  /* 0x00000031810c7810 */ /* 0x000fe20007ffe0ff */
[----:B------:R-:W-:Y:S01]  /*af20*/  FMUL.FTZ R32, R32, c[0x0][0x2ec] ;  /* 0x0000bb0020207a20 */ /* 0x000fe20000410000 */
[----:B------:R-:W-:-:S02]  /*af30*/  FSEL R61, R70, -INF , !P2 ;  /* 0xff800000463d7808 */ /* 0x000fc40005000000 */
[----:B------:R-:W-:Y:S01]  /*af40*/  FSEL R124, R124, -INF , !P4 ;  /* 0xff8000007c7c7808 */ /* 0x000fe20006000000 */
[----:B------:R-:W1:Y:S01]  /*af50*/  MUFU.TANH R50, R50 ;  /* 0x0000003200327308 */ /* 0x000e620000002400 */
[C---:B------:R-:W-:Y:S02]  /*af60*/  ISETP.GE.AND P2, PT, R12.reuse, R36, PT ;  /* 0x000000240c00720c */ /* 0x040fe40003f46270 */
[----:B------:R-:W-:Y:S02]  /*af70*/  ISETP.GE.AND P4, PT, R12, R49, PT ;  /* 0x000000310c00720c */ /* 0x000fe40003f86270 */
[----:B------:R-:W-:Y:S02]  /*af80*/  IADD3 R13, R129, 0x39, RZ ;  /* 0x00000039810d7810 */ /* 0x000fe40007ffe0ff */
[----:B------:R-:W-:Y:S01]  /*af90*/  FSEL R63, R77, -INF , !P2 ;  /* 0xff8000004d3f7808 */ /* 0x000fe20005000000 */
[----:B------:R-:W1:Y:S01]  /*afa0*/  MUFU.TANH R52, R52 ;  /* 0x0000003400347308 */ /* 0x000e620000002400 */
[----:B------:R-:W-:-:S02]  /*afb0*/  FSEL R192, R192, -INF , !P4 ;  /* 0xff800000c0c07808 */ /* 0x000fc40006000000 */
[CC--:B------:R-:W-:Y:S02]  /*afc0*/  ISETP.GE.AND P2, PT, R13.reuse, R36.reuse, PT ;  /* 0x000000240d00720c */ /* 0x0c0fe40003f46270 */
[----:B------:R-:W-:Y:S02]  /*afd0*/  ISETP.GE.AND P4, PT, R13, R49, PT ;  /* 0x000000310d00720c */ /* 0x000fe40003f86270 */
[----:B------:R-:W-:Y:S01]  /*afe0*/  IADD3 R12, R129, 0x41, RZ ;  /* 0x00000041810c7810 */ /* 0x000fe20007ffe0ff */
[----:B------:R-:W2:Y:S01]  /*aff0*/  MUFU.TANH R161, R161 ;  /* 0x000000a100a17308 */ /* 0x000ea20000002400 */
[----:B------:R-:W-:Y:S02]  /*b000*/  FSEL R57, R78, -INF , !P2 ;  /* 0xff8000004e397808 */ /* 0x000fe40005000000 */
[----:B------:R-:W-:Y:S02]  /*b010*/  FSEL R191, R191, -INF , !P4 ;  /* 0xff800000bfbf7808 */ /* 0x000fe40006000000 */
[----:B------:R-:W-:-:S02]  /*b020*/  ISETP.GE.AND P2, PT, R12, R36, PT ;  /* 0x000000240c00720c */ /* 0x000fc40003f46270 */
[-C--:B------:R-:W-:Y:S01]  /*b030*/  ISETP.GE.AND P4, PT, R12, R49.reuse, PT ;  /* 0x000000310c00720c */ /* 0x080fe20003f86270 */
[----:B------:R-:W3:Y:S01]  /*b040*/  MUFU.TANH R41, R41 ;  /* 0x0000002900297308 */ /* 0x000ee20000002400 */
[----:B------:R-:W-:Y:S01]  /*b050*/  IADD3 R69, R129, 0x49, RZ ;  /* 0x0000004981457810 */ /* 0x000fe20007ffe0ff */
[----:B-1----:R-:W-:Y:S01]  /*b060*/  HMMA.16816.F32.BF16 R12, R64, R8, RZ ;  /* 0x00000008400c723c */ /* 0x002fe200000418ff */
[----:B------:R-:W-:Y:S02]  /*b070*/  FSEL R59, R79, -INF , !P2 ;  /* 0xff8000004f3b7808 */ /* 0x000fe40005000000 */
[----:B------:R-:W-:Y:S01]  /*b080*/  FSEL R187, R187, -INF , !P4 ;  /* 0xff800000bbbb7808 */ /* 0x000fe20006000000 */
[----:B------:R-:W1:Y:S01]  /*b090*/  LDSM.16.M88.4 R76, [R165+0x4c00] ;  /* 0x004c0000a54c783b */ /* 0x000e620000000200 */
[C---:B------:R-:W-:Y:S01]  /*b0a0*/  ISETP.GE.AND P2, PT, R69.reuse, R36, PT ;  /* 0x000000244500720c */ /* 0x040fe20003f46270 */
[----:B------:R-:W-:Y:S01]  /*b0b0*/  MUFU.TANH R33, R33 ;  /* 0x0000002100217308 */ /* 0x000fe20000002400 */
[----:B------:R-:W-:Y:S01]  /*b0c0*/  ISETP.GE.AND P4, PT, R69, R49, PT ;  /* 0x000000314500720c */ /* 0x000fe20003f86270 */
[----:B--2---:R-:W-:Y:S01]  /*b0d0*/  HMMA.16816.F32.BF16 R24, R20, R4, R24 ;  /* 0x000000041418723c */ /* 0x004fe20000041818 */
[----:B------:R-:W-:-:S02]  /*b0e0*/  IADD3 R68, R129, 0x51, RZ ;  /* 0x0000005181447810 */ /* 0x000fc40007ffe0ff */
[----:B------:R-:W-:Y:S02]  /*b0f0*/  FSEL R131, R97, -INF , !P2 ;  /* 0xff80000061837808 */ /* 0x000fe40005000000 */
[----:B------:R-:W-:Y:S01]  /*b100*/  FSEL R184, R184, -INF , !P4 ;  /* 0xff800000b8b87808 */ /* 0x000fe20006000000 */
[----:B------:R-:W2:Y:S01]  /*b110*/  MUFU.TANH R97, R43 ;  /* 0x0000002b00617308 */ /* 0x000ea20000002400 */
[CC--:B------:R-:W-:Y:S01]  /*b120*/  ISETP.GE.AND P2, PT, R68.reuse, R36.reuse, PT ;  /* 0x000000244400720c */ /* 0x0c0fe20003f46270 */
[C---:B------:R-:W-:Y:S01]  /*b130*/  HMMA.16816.F32.BF16 R16, R20.reuse, R6, R16 ;  /* 0x000000061410723c */ /* 0x040fe20000041810 */
[----:B------:R-:W-:Y:S02]  /*b140*/  ISETP.GE.AND P4, PT, R68, R49, PT ;  /* 0x000000314400720c */ /* 0x000fe40003f86270 */
[----:B------:R-:W-:Y:S01]  /*b150*/  IADD3 R8, R129, 0x59, RZ ;  /* 0x0000005981087810 */ /* 0x000fe20007ffe0ff */
[----:B------:R-:W1:Y:S01]  /*b160*/  LDSM.16.M88.4 R68, [R164+0x3c00] ;  /* 0x003c0000a444783b */ /* 0x000e620000000200 */
[----:B------:R-:W-:Y:S01]  /*b170*/  FSEL R202, R103, -INF , !P2 ;  /* 0xff80000067ca7808 */ /* 0x000fe20005000000 */
[----:B------:R1:W-:Y:S01]  /*b180*/  MUFU.TANH R43, R31 ;  /* 0x0000001f002b7308 */ /* 0x0003e20000002400 */
[----:B------:R-:W-:Y:S01]  /*b190*/  FSEL R163, R163, -INF , !P4 ;  /* 0xff800000a3a37808 */ /* 0x000fe20006000000 */
[----:B------:R-:W-:Y:S01]  /*b1a0*/  HMMA.16816.F32.BF16 R12, R20, R80, R12 ;  /* 0x00000050140c723c */ /* 0x000fe2000004180c */
[----:B------:R-:W-:Y:S01]  /*b1b0*/  ISETP.GE.AND P2, PT, R8, R36, PT ;  /* 0x000000240800720c */ /* 0x000fe20003f46270 */
[----:B------:R-:W-:-:S04]  /*b1c0*/  DEPBAR.LE SB0, 0x0 ;  /* 0x000080000000791a */ /* 0x000fc80000000000 */
[-C--:B------:R-:W-:Y:S01]  /*b1d0*/  ISETP.GE.AND P4, PT, R8, R49.reuse, PT ;  /* 0x000000310800720c */ /* 0x080fe20003f86270 */
[----:B------:R-:W1:Y:S01]  /*b1e0*/  MUFU.TANH R35, R35 ;  /* 0x0000002300237308 */ /* 0x000e620000002400 */
[----:B------:R-:W-:Y:S01]  /*b1f0*/  IADD3 R5, R129, 0x61, RZ ;  /* 0x0000006181057810 */ /* 0x000fe20007ffe0ff */
[----:B------:R-:W-:Y:S01]  /*b200*/  HMMA.16816.F32.BF16 R8, R64, R10, RZ ;  /* 0x0000000a4008723c */ /* 0x000fe200000418ff */
[----:B------:R-:W-:Y:S01]  /*b210*/  FSEL R204, R110, -INF , !P2 ;  /* 0xff8000006ecc7808 */ /* 0x000fe20005000000 */
[----:B------:R-:W-:Y:S01]  /*b220*/  FMUL.FTZ R25, R25, c[0x0][0x2ec] ;  /* 0x0000bb0019197a20 */ /* 0x000fe20000410000 */
[----:B------:R-:W-:Y:S01]  /*b230*/  FSEL R162, R162, -INF , !P4 ;  /* 0xff800000a2a27808 */ /* 0x000fe20006000000 */
[----:B------:R-:W-:Y:S01]  /*b240*/  FMUL.FTZ R27, R27, c[0x0][0x2ec] ;  /* 0x0000bb001b1b7a20 */ /* 0x000fe20000410000 */
[C---:B------:R-:W-:Y:S01]  /*b250*/  ISETP.GE.AND P2, PT, R5.reuse, R36, PT ;  /* 0x000000240500720c */ /* 0x040fe20003f46270 */
[----:B------:R-:W-:Y:S01]  /*b260*/  MUFU.TANH R206, R28 ;  /* 0x0000001c00ce7308 */ /* 0x000fe20000002400 */
[----:B------:R-:W-:Y:S01]  /*b270*/  ISETP.GE.AND P4, PT, R5, R49, PT ;  /* 0x000000310500720c */ /* 0x000fe20003f86270 */
[----:B------:R-:W-:Y:S01]  /*b280*/  FMUL.FTZ R24, R24, c[0x0][0x2ec] ;  /* 0x0000bb0018187a20 */ /* 0x000fe20000410000 */
[----:B------:R-:W-:Y:S01]  /*b290*/  IADD3 R4, R129, 0x69, RZ ;  /* 0x0000006981047810 */ /* 0x000fe20007ffe0ff */
[----:B------:R-:W-:Y:S01]  /*b2a0*/  FMUL.FTZ R189, R16, c[0x0][0x2ec] ;  /* 0x0000bb0010bd7a20 */ /* 0x000fe20000410000 */
[----:B-----5:R-:W-:-:S02]  /*b2b0*/  FSEL R203, R115, -INF , !P2 ;  /* 0xff80000073cb7808 */ /* 0x020fc40005000000 */
[----:B------:R-:W-:Y:S01]  /*b2c0*/  FSEL R160, R160, -INF , !P4 ;  /* 0xff800000a0a07808 */ /* 0x000fe20006000000 */
[----:B------:R-:W-:Y:S01]  /*b2d0*/  MUFU.TANH R27, R27 ;  /* 0x0000001b001b7308 */ /* 0x000fe20000002400 */
[CC--:B------:R-:W-:Y:S01]  /*b2e0*/  ISETP.GE.AND P2, PT, R4.reuse, R36.reuse, PT ;  /* 0x000000240400720c */ /* 0x0c0fe20003f46270 */
[----:B------:R-:W-:Y:S01]  /*b2f0*/  FMUL.FTZ R110, R13, c[0x0][0x2ec] ;  /* 0x0000bb000d6e7a20 */ /* 0x000fe20000410000 */
[----:B------:R-:W-:Y:S01]  /*b300*/  ISETP.GE.AND P4, PT, R4, R49, PT ;  /* 0x000000310400720c */ /* 0x000fe20003f86270 */
[----:B------:R-:W-:Y:S01]  /*b310*/  FMUL.FTZ R14, R14, c[0x0][0x2ec] ;  /* 0x0000bb000e0e7a20 */ /* 0x000fe20000410000 */
[----:B------:R-:W-:Y:S02]  /*b320*/  IADD3 R5, R129, 0x71, RZ ;  /* 0x0000007181057810 */ /* 0x000fe40007ffe0ff */
[----:B------:R-:W-:Y:S01]  /*b330*/  FSEL R205, R121, -INF , !P2 ;  /* 0xff80000079cd7808 */ /* 0x000fe20005000000 */
[----:B------:R-:W-:Y:S01]  /*b340*/  MUFU.TANH R110, R110 ;  /* 0x0000006e006e7308 */ /* 0x000fe20000002400 */
[----:B------:R-:W-:Y:S01]  /*b350*/  FSEL R157, R157, -INF , !P4 ;  /* 0xff8000009d9d7808 */ /* 0x000fe20006000000 */
[----:B------:R-:W-:Y:S01]  /*b360*/  HMMA.16816.F32.BF16 R8, R20, R82, R8 ;  /* 0x000000521408723c */ /* 0x000fe20000041808 */
[----:B------:R-:W-:-:S02]  /*b370*/  ISETP.GE.AND P2, PT, R5, R36, PT ;  /* 0x000000240500720c */ /* 0x000fc40003f46270 */
[-C--:B------:R-:W-:Y:S02]  /*b380*/  ISETP.GE.AND P4, PT, R5, R49.reuse, PT ;  /* 0x000000310500720c */ /* 0x080fe40003f86270 */
[----:B------:R-:W-:Y:S01]  /*b390*/  IADD3 R4, R129, 0x79, RZ ;  /* 0x0000007981047810 */ /* 0x000fe20007ffe0ff */
[----:B------:R-:W-:Y:S01]  /*b3a0*/  MUFU.TANH R198, R24 ;  /* 0x0000001800c67308 */ /* 0x000fe20000002400 */
[----:B------:R-:W-:Y:S02]  /*b3b0*/  FSEL R121, R123, -INF , !P2 ;  /* 0xff8000007b797808 */ /* 0x000fe40005000000 */
[----:B------:R-:W-:Y:S02]  /*b3c0*/  FSEL R156, R156, -INF , !P4 ;  /* 0xff8000009c9c7808 */ /* 0x000fe40006000000 */
[C---:B------:R-:W-:Y:S02]  /*b3d0*/  ISETP.GE.AND P2, PT, R4.reuse, R36, PT ;  /* 0x000000240400720c */ /* 0x040fe40003f46270 */
[----:B------:R-:W-:Y:S01]  /*b3e0*/  ISETP.GE.AND P4, PT, R4, R49, PT ;  /* 0x000000310400720c */ /* 0x000fe20003f86270 */
[----:B------:R-:W-:Y:S01]  /*b3f0*/  MUFU.TANH R123, R62 ;  /* 0x0000003e007b7308 */ /* 0x000fe20000002400 */
[----:B---3--:R-:W-:Y:S01]  /*b400*/  IADD3 R29, R129, 0x81, RZ ;  /* 0x00000081811d7810 */ /* 0x008fe20007ffe0ff */
[----:B-1----:R-:W-:Y:S01]  /*b410*/  HMMA.16816.F32.BF16 R4, R64, R76, RZ ;  /* 0x0000004c4004723c */ /* 0x002fe200000418ff */
[----:B------:R-:W-:-:S02]  /*b420*/  FSEL R31, R125, -INF , !P2 ;  /* 0xff8000007d1f7808 */ /* 0x000fc40005000000 */
[----:B------:R-:W-:Y:S02]  /*b430*/  FSEL R155, R155, -INF , !P4 ;  /* 0xff8000009b9b7808 */ /* 0x000fe40006000000 */
[C---:B------:R-:W-:Y:S01]  /*b440*/  ISETP.GE.AND P2, PT, R29.reuse, R36, PT ;  /* 0x000000241d00720c */ /* 0x040fe20003f46270 */
[----:B------:R1:W-:Y:S01]  /*b450*/  MUFU.TANH R62, R56 ;  /* 0x00000038003e7308 */ /* 0x0003e20000002400 */
[-C--:B------:R-:W-:Y:S01]  /*b460*/  ISETP.GE.AND P4, PT, R29, R49.reuse, PT ;  /* 0x000000311d00720c */ /* 0x080fe20003f86270 */
[----:B------:R-:W-:Y:S01]  /*b470*/  HMMA.16816.F32.BF16 R64, R64, R78, RZ ;  /* 0x0000004e4040723c */ /* 0x000fe200000418ff */
[----:B------:R-:W-:Y:S01]  /*b480*/  IADD3 R80, R129, 0x89, RZ ;  /* 0x0000008981507810 */ /* 0x000fe20007ffe0ff */
[----:B------:R-:W-:Y:S01]  /*b490*/  FMUL.FTZ R9, R9, c[0x0][0x2ec] ;  /* 0x0000bb0009097a20 */ /* 0x000fe20000410000 */
[----:B------:R-:W-:Y:S01]  /*b4a0*/  FSEL R154, R154, -INF , !P4 ;  /* 0xff8000009a9a7808 */ /* 0x000fe20006000000 */
[----:B------:R-:W-:Y:S01]  /*b4b0*/  FMUL.FTZ R8, R8, c[0x0][0x2ec] ;  /* 0x0000bb0008087a20 */ /* 0x000fe20000410000 */
[-C--:B------:R-:W-:Y:S01]  /*b4c0*/  ISETP.GE.AND P4, PT, R80, R49.reuse, PT ;  /* 0x000000315000720c */ /* 0x080fe20003f86270 */
[----:B------:R3:W5:Y:S01]  /*b4d0*/  MUFU.TANH R29, R25 ;  /* 0x00000019001d7308 */ /* 0x0007620000002400 */
[----:B------:R-:W-:Y:S01]  /*b4e0*/  IADD3 R76, R129, 0x91, RZ ;  /* 0x00000091814c7810 */ /* 0x000fe20007ffe0ff */
[----:B------:R-:W-:Y:S01]  /*b4f0*/  FMUL.FTZ R78, R17, c[0x0][0x2ec] ;  /* 0x0000bb00114e7a20 */ /* 0x000fe20000410000 */
[----:B------:R-:W-:Y:S01]  /*b500*/  FSEL R153, R153, -INF , !P4 ;  /* 0xff80000099997808 */ /* 0x000fe20006000000 */
[----:B------:R-:W-:Y:S01]  /*b510*/  FMUL.FTZ R79, R19, c[0x0][0x2ec] ;  /* 0x0000bb00134f7a20 */ /* 0x000fe20000410000 */
[----:B------:R-:W-:-:S02]  /*b520*/  ISETP.GE.AND P4, PT, R76, R49, PT ;  /* 0x000000314c00720c */ /* 0x000fc40003f86270 */
[----:B------:R-:W-:Y:S01]  /*b530*/  IADD3 R77, R129, 0x99, RZ ;  /* 0x00000099814d7810 */ /* 0x000fe20007ffe0ff */
[----:B------:R-:W-:Y:S01]  /*b540*/  MUFU.TANH R60, R60 ;  /* 0x0000003c003c7308 */ /* 0x000fe20000002400 */
[----:B----4-:R-:W-:Y:S01]  /*b550*/  FSEL R149, R149, -INF , !P4 ;  /* 0xff80000095957808 */ /* 0x010fe20006000000 */
[C---:B------:R-:W-:Y:S01]  /*b560*/  HMMA.16816.F32.BF16 R4, R20.reuse, R68, R4 ;  /* 0x000000441404723c */ /* 0x040fe20000041804 */
[----:B------:R-:W-:Y:S02]  /*b570*/  ISETP.GE.AND P4, PT, R77, R49, PT ;  /* 0x000000314d00720c */ /* 0x000fe40003f86270 */
[----:B------:R-:W-:Y:S02]  /*b580*/  FSEL R101, R101, -INF , !P5 ;  /* 0xff80000065657808 */ /* 0x000fe40006800000 */
[----:B-1----:R-:W-:Y:S01]  /*b590*/  LOP3.LUT R56, R118, 0x40, R38, 0xfe, !PT ;  /* 0x0000004076387812 */ /* 0x002fe200078efe26 */
[----:B------:R-:W-:Y:S01]  /*b5a0*/  MUFU.TANH R68, R58 ;  /* 0x0000003a00447308 */ /* 0x000fe20000002400 */
[----:B---3--:R-:W-:Y:S01]  /*b5b0*/  FSEL R25, R128, -INF , !P2 ;  /* 0xff80000080197808 */ /* 0x008fe20005000000 */
[----:B------:R-:W-:Y:S01]  /*b5c0*/  HMMA.16816.F32.BF16 R64, R20, R70, R64 ;  /* 0x000000461440723c */ /* 0x000fe20000041840 */
[----:B------:R-:W-:-:S02]  /*b5d0*/  ISETP.GE.AND P2, PT, R80, R36, PT ;  /* 0x000000245000720c */ /* 0x000fc40003f46270 */
[--C-:B------:R-:W-:Y:S02]  /*b5e0*/  LOP3.LUT R28, R118, 0x78, R38.reuse, 0xfe, !PT ;  /* 0x00000078761c7812 */ /* 0x100fe400078efe26 */
[----:B------:R-:W-:Y:S01]  /*b5f0*/  FSEL R207, R130, -INF , !P2 ;  /* 0xff80000082cf7808 */ /* 0x000fe20005000000 */
[----:B------:R-:W-:Y:S01]  /*b600*/  MUFU.TANH R40, R40 ;  /* 0x0000002800287308 */ /* 0x000fe20000002400 */
[-C--:B------:R-:W-:Y:S01]  /*b610*/  ISETP.GE.AND P2, PT, R76, R36.reuse, PT ;  /* 0x000000244c00720c */ /* 0x080fe20003f46270 */
[----:B------:R-:W-:Y:S01]  /*b620*/  FMUL.FTZ R21, R11, c[0x0][0x2ec] ;  /* 0x0000bb000b157a20 */ /* 0x000fe20000410000 */
[----:B------:R-:W-:Y:S01]  /*b630*/  FSEL R130, R158, -INF , !P4 ;  /* 0xff8000009e827808 */ /* 0x000fe20006000000 */
[----:B------:R-:W-:Y:S01]  /*b640*/  FMUL.FTZ R158, R12, c[0x0][0x2ec] ;  /* 0x0000bb000c9e7a20 */ /* 0x000fe20000410000 */
[----:B------:R-:W-:Y:S02]  /*b650*/  FSEL R17, R148, -INF , !P2 ;  /* 0xff80000094117808 */ /* 0x000fe40005000000 */
[----:B------:R-:W-:Y:S01]  /*b660*/  ISETP.GE.AND P2, PT, R77, R36, PT ;  /* 0x000000244d00720c */ /* 0x000fe20003f46270 */
[----:B------:R1:W3:Y:S01]  /*b670*/  MUFU.TANH R76, R78 ;  /* 0x0000004e004c7308 */ /* 0x0002e20000002400 */
[----:B------:R-:W-:Y:S01]  /*b680*/  IADD3 R77, R129, 0xa9, RZ ;  /* 0x000000a9814d7810 */ /* 0x000fe20007ffe0ff */
[----:B------:R-:W-:Y:S01]  /*b690*/  FMUL.FTZ R5, R5, c[0x0][0x2ec] ;  /* 0x0000bb0005057a20 */ /* 0x000fe20000410000 */
[----:B------:R-:W-:Y:S01]  /*b6a0*/  FSEL R19, R37, -INF , !P2 ;  /* 0xff80000025137808 */ /* 0x000fe20005000000 */
[----:B------:R-:W-:Y:S01]  /*b6b0*/  FMUL.FTZ R4, R4, c[0x0][0x2ec] ;  /* 0x0000bb0004047a20 */ /* 0x000fe20000410000 */
[C---:B------:R-:W-:Y:S01]  /*b6c0*/  IADD3 R22, R129.reuse, 0xc9, RZ ;  /* 0x000000c981167810 */ /* 0x040fe20007ffe0ff */
[----:B------:R-:W-:Y:S01]  /*b6d0*/  FMUL.FTZ R6, R6, c[0x0][0x2ec] ;  /* 0x0000bb0006067a20 */ /* 0x000fe20000410000 */
[----:B------:R-:W-:Y:S01]  /*b6e0*/  IADD3 R23, R129, 0xd1, RZ ;  /* 0x000000d181177810 */ /* 0x000fe20007ffe0ff */
[----:B------:R-:W4:Y:S01]  /*b6f0*/  MUFU.TANH R37, R79 ;  /* 0x0000004f00257308 */ /* 0x000f220000002400 */
[----:B------:R-:W-:Y:S01]  /*b700*/  LOP3.LUT R12, R118, 0xb0, R38, 0xfe, !PT ;  /* 0x000000b0760c7812 */ /* 0x000fe200078efe26 */
[----:B------:R-:W-:Y:S01]  /*b710*/  FMUL.FTZ R65, R65, c[0x0][0x2ec] ;  /* 0x0000bb0041417a20 */ /* 0x000fe20000410000 */
[----:B-1----:R-:W-:-:S05]  /*b720*/  IADD3 R78, R129, 0xa1, RZ ;  /* 0x000000a1814e7810 */ /* 0x002fca0007ffe0ff */
[----:B------:R-:W-:Y:S01]  /*b730*/  MUFU.TANH R21, R21 ;  /* 0x0000001500157308 */ /* 0x000fe20000002400 */
[CC--:B------:R-:W-:Y:S02]  /*b740*/  ISETP.GE.AND P2, PT, R78.reuse, R36.reuse, PT ;  /* 0x000000244e00720c */ /* 0x0c0fe40003f46270 */
[-C--:B------:R-:W-:Y:S02]  /*b750*/  ISETP.GE.AND P4, PT, R78, R49.reuse, PT ;  /* 0x000000314e00720c */ /* 0x080fe40003f86270 */
[----:B------:R-:W-:Y:S01]  /*b760*/  FSEL R13, R47, -INF , !P2 ;  /* 0xff8000002f0d7808 */ /* 0x000fe20005000000 */
[----:B------:R-:W-:Y:S01]  /*b770*/  FMUL.FTZ R47, R15, c[0x0][0x2ec] ;  /* 0x0000bb000f2f7a20 */ /* 0x000fe20000410000 */
[----:B------:R-:W-:Y:S01]  /*b780*/  FSEL R125, R39, -INF , !P4 ;  /* 0xff800000277d7808 */ /* 0x000fe20006000000 */
[----:B------:R-:W-:Y:S01]  /*b790*/  MUFU.TANH R5, R5 ;  /* 0x0000000500057308 */ /* 0x000fe20000002400 */
[C---:B------:R-:W-:Y:S02]  /*b7a0*/  ISETP.GE.AND P2, PT, R77.reuse, R36, PT ;  /* 0x000000244d00720c */ /* 0x040fe40003f46270 */
[----:B------:R-:W-:-:S02]  /*b7b0*/  ISETP.GE.AND P4, PT, R77, R49, PT ;  /* 0x000000314d00720c */ /* 0x000fc40003f86270 */
[----:B------:R-:W-:Y:S02]  /*b7c0*/  IADD3 R39, R129, 0xb1, RZ ;  /* 0x000000b181277810 */ /* 0x000fe40007ffe0ff */
[----:B------:R-:W-:Y:S01]  /*b7d0*/  FSEL R15, R50, -INF , !P2 ;  /* 0xff800000320f7808 */ /* 0x000fe20005000000 */
[----:B------:R-:W-:Y:S01]  /*b7e0*/  MUFU.TANH R148, R86 ;  /* 0x0000005600947308 */ /* 0x000fe20000002400 */
[----:B------:R-:W-:Y:S02]  /*b7f0*/  FSEL R115, R52, -INF , !P4 ;  /* 0xff80000034737808 */ /* 0x000fe40006000000 */
[C---:B------:R-:W-:Y:S02]  /*b800*/  ISETP.GE.AND P2, PT, R39.reuse, R36, PT ;  /* 0x000000242700720c */ /* 0x040fe40003f46270 */
[----:B------:R-:W-:Y:S02]  /*b810*/  ISETP.GE.AND P4, PT, R39, R49, PT ;  /* 0x000000312700720c */ /* 0x000fe40003f86270 */
[----:B------:R-:W-:Y:S01]  /*b820*/  IADD3 R39, R129, 0xb9, RZ ;  /* 0x000000b981277810 */ /* 0x000fe20007ffe0ff */
[----:B------:R1:W-:Y:S01]  /*b830*/  MUFU.TANH R52, R9 ;  /* 0x0000000900347308 */ /* 0x0003e20000002400 */
[----:B------:R-:W-:-:S02]  /*b840*/  FSEL R20, R161, -INF , !P2 ;  /* 0xff800000a1147808 */ /* 0x000fc40005000000 */
[----:B------:R-:W-:Y:S02]  /*b850*/  FSEL R103, R188, -INF , !P4 ;  /* 0xff800000bc677808 */ /* 0x000fe40006000000 */
[C---:B------:R-:W-:Y:S02]  /*b860*/  ISETP.GE.AND P2, PT, R39.reuse, R36, PT ;  /* 0x000000242700720c */ /* 0x040fe40003f46270 */
[----:B------:R-:W-:Y:S01]  /*b870*/  ISETP.GE.AND P4, PT, R39, R49, PT ;  /* 0x000000312700720c */ /* 0x000fe20003f86270 */
[----:B------:R3:W3:Y:S01]  /*b880*/  MUFU.TANH R50, R47 ;  /* 0x0000002f00327308 */ /* 0x0006e20000002400 */
[----:B------:R-:W-:Y:S02]  /*b890*/  FSEL R11, R41, -INF , !P2 ;  /* 0xff800000290b7808 */ /* 0x000fe40005000000 */
[----:B--2---:R-:W-:Y:S02]  /*b8a0*/  FSEL R97, R97, -INF , !P4 ;  /* 0xff80000061617808 */ /* 0x004fe40006000000 */
[----:B-1----:R-:W-:-:S03]  /*b8b0*/  IADD3 R9, R129, 0xc1, RZ ;  /* 0x000000c181097810 */ /* 0x002fc60007ffe0ff */
[----:B------:R-:W-:Y:S01]  /*b8c0*/  MUFU.TANH R32, R32 ;  /* 0x0000002000207308 */ /* 0x000fe20000002400 */
[----:B------:R-:W-:Y:S01]  /*b8d0*/  BAR.SYNC.DEFER_BLOCKING 0x0 ;  /* 0x0000000000007b1d */ /* 0x000fe20000010000 */
[CC--:B------:R-:W-:Y:S02]  /*b8e0*/  ISETP.GE.AND P2, PT, R9.reuse, R36.reuse, PT ;  /* 0x000000240900720c */ /* 0x0c0fe40003f46270 */
[----:B------:R-:W-:Y:S02]  /*b8f0*/  ISETP.GE.AND P4, PT, R9, R49, PT ;  /* 0x000000310900720c */ /* 0x000fe40003f86270 */
[----:B------:R-:W-:Y:S01]  /*b900*/  FSEL R9, R33, -INF , !P2 ;  /* 0xff80000021097808 */ /* 0x000fe20005000000 */
[----:B------:R-:W-:Y:S01]  /*b910*/  FMUL.FTZ R33, R7, c[0x0][0x2ec] ;  /* 0x0000bb0007217a20 */ /* 0x000fe20000410000 */
[----:B---3--:R-:W-:Y:S01]  /*b920*/  FSEL R47, R35, -INF , !P4 ;  /* 0xff800000232f7808 */ /* 0x008fe20006000000 */
[----:B------:R-:W-:Y:S01]  /*b930*/  MUFU.TANH R189, R189 ;  /* 0x000000bd00bd7308 */ /* 0x000fe20000002400 */
[----:B------:R-:W-:-:S02]  /*b940*/  ISETP.GE.AND P2, PT, R22, R36, PT ;  /* 0x000000241600720c */ /* 0x000fc40003f46270 */
[-C--:B------:R-:W-:Y:S02]  /*b950*/  ISETP.GE.AND P4, PT, R22, R49.reuse, PT ;  /* 0x000000311600720c */ /* 0x080fe40003f86270 */
[----:B------:R-:W-:Y:S02]  /*b960*/  FSEL R195, R195, -INF , !P2 ;  /* 0xff800000c3c37808 */ /* 0x000fe40005000000 */
[----:B------:R-:W-:Y:S01]  /*b970*/  FSEL R43, R43, -INF , !P4 ;  /* 0xff8000002b2b7808 */ /* 0x000fe20006000000 */
[----:B------:R-:W-:Y:S01]  /*b980*/  MUFU.TANH R33, R33 ;  /* 0x0000002100217308 */ /* 0x000fe20000002400 */
[C---:B------:R-:W-:Y:S02]  /*b990*/  ISETP.GE.AND P2, PT, R23.reuse, R36, PT ;  /* 0x000000241700720c */ /* 0x040fe40003f46270 */
[----:B------:R-:W-:Y:S02]  /*b9a0*/  ISETP.GE.AND P4, PT, R23, R49, PT ;  /* 0x000000311700720c */ /* 0x000fe40003f86270 */
[----:B------:R-:W-:-:S02]  /*b9b0*/  IADD3 R22, R129, 0xd9, RZ ;  /* 0x000000d981167810 */ /* 0x000fc40007ffe0ff */
[----:B-----5:R-:W-:Y:S01]  /*b9c0*/  FSEL R188, R29, -INF , !P2 ;  /* 0xff8000001dbc7808 */ /* 0x020fe20005000000 */
[----:B------:R1:W2:Y:S01]  /*b9d0*/  MUFU.TANH R23, R65 ;  /* 0x0000004100177308 */ /* 0x0002a20000002400 */
[----:B------:R-:W-:Y:S01]  /*b9e0*/  FSEL R41, R27, -INF , !P4 ;  /* 0xff8000001b297808 */ /* 0x000fe20006000000 */
[----:B------:R-:W-:Y:S01]  /*b9f0*/  FMUL.FTZ R27, R67, c[0x0][0x2ec] ;  /* 0x0000bb00431b7a20 */ /* 0x000fe20000410000 */
[----:B------:R-:W-:Y:S01]  /*ba00*/  ISETP.GE.AND P2, PT, R22, R36, PT ;  /* 0x000000241600720c */ /* 0x000fe20003f46270 */
[----:B------:R-:W-:Y:S01]  /*ba10*/  FMUL.FTZ R67, R72, c[0x0][0x2ec] ;  /* 0x0000bb0048437a20 */ /* 0x000fe20000410000 */
[----:B------:R-:W-:Y:S02]  /*ba20*/  ISETP.GE.AND P4, PT, R22, R49, PT ;  /* 0x000000311600720c */ /* 0x000fe40003f86270 */
[----:B------:R-:W-:Y:S01]  /*ba30*/  IADD3 R22, R129, 0xe1, RZ ;  /* 0x000000e181167810 */ /* 0x000fe20007ffe0ff */
[----:B------:R-:W3:Y:S01]  /*ba40*/  MUFU.TANH R27, R27 ;  /* 0x0000001b001b7308 */ /* 0x000ee20000002400 */
[----:B------:R-:W-:-:S02]  /*ba50*/  FSEL R161, R76, -INF , !P2 ;  /* 0xff8000004ca17808 */ /* 0x000fc40005000000 */
[----:B----4-:R-:W-:Y:S02]  /*ba60*/  FSEL R39, R37, -INF , !P4 ;  /* 0xff80000025277808 */ /* 0x010fe40006000000 */
[C---:B------:R-:W-:Y:S02]  /*ba70*/  ISETP.GE.AND P2, PT, R22.reuse, R36, PT ;  /* 0x000000241600720c */ /* 0x040fe40003f46270 */
[----:B------:R-:W-:Y:S01]  /*ba80*/  ISETP.GE.AND P4, PT, R22, R49, PT ;  /* 0x000000311600720c */ /* 0x000fe20003f86270 */
[----:B-1----:R-:W-:Y:S01]  /*ba90*/  FMUL.FTZ R65, R74, c[0x0][0x2ec] ;  /* 0x0000bb004a417a20 */ /* 0x002fe20000410000 */
[----:B------:R-:W-:Y:S01]  /*baa0*/  IADD3 R7, R129, 0xe9, RZ ;  /* 0x000000e981077810 */ /* 0x000fe20007ffe0ff */
[----:B------:R-:W1:Y:S01]  /*bab0*/  MUFU.TANH R67, R67 ;  /* 0x0000004300437308 */ /* 0x000e620000002400 */
[----:B------:R-:W-:Y:S02]  /*bac0*/  FSEL R110, R110, -INF , !P2 ;  /* 0xff8000006e6e7808 */ /* 0x000fe40005000000 */
[----:B------:R-:W-:-:S02]  /*bad0*/  FSEL R37, R50, -INF , !P4 ;  /* 0xff80000032257808 */ /* 0x000fc40006000000 */
[CC--:B------:R-:W-:Y:S02]  /*bae0*/  ISETP.GE.AND P2, PT, R7.reuse, R36.reuse, PT ;  /* 0x000000240700720c */ /* 0x0c0fe40003f46270 */
[-C--:B------:R-:W-:Y:S01]  /*baf0*/  ISETP.GE.AND P4, PT, R7, R49.reuse, PT ;  /* 0x000000310700720c */ /* 0x080fe20003f86270 */
[----:B------:R-:W4:Y:S01]  /*bb00*/  MUFU.TANH R65, R65 ;  /* 0x0000004100417308 */ /* 0x000f220000002400 */
[----:B------:R-:W-:Y:S02]  /*bb10*/  FSEL R52, R52, -INF , !P2 ;  /* 0xff80000034347808 */ /* 0x000fe40005000000 */
[----:B------:R-:W-:Y:S02]  /*bb20*/  FSEL R35, R21, -INF , !P4 ;  /* 0xff80000015237808 */ /* 0x000fe40006000000 */
[C---:B------:R-:W-:Y:S02]  /*bb30*/  ISETP.GE.AND P2, PT, R129.reuse, R36, PT ;  /* 0x000000248100720c */ /* 0x040fe40003f46270 */
[C---:B------:R-:W-:Y:S01]  /*bb40*/  IADD3 R29, R129.reuse, 0xf1, RZ ;  /* 0x000000f1811d7810 */ /* 0x040fe20007ffe0ff */
[----:B------:R-:W-:Y:S01]  /*bb50*/  MUFU.TANH R158, R158 ;  /* 0x0000009e009e7308 */ /* 0x000fe20000002400 */
[----:B------:R-:W-:-:S02]  /*bb60*/  ISETP.GE.AND P4, PT, R129, R49, PT ;  /* 0x000000318100720c */ /* 0x000fc40003f86270 */
[----:B------:R-:W-:Y:S02]  /*bb70*/  IADD3 R129, R129, 0xf9, RZ ;  /* 0x000000f981817810 */ /* 0x000fe40007ffe0ff */
[----:B------:R-:W-:Y:S02]  /*bb80*/  FSEL R22, R48, -INF , !P2 ;  /* 0xff80000030167808 */ /* 0x000fe40005000000 */
[----:B------:R-:W-:Y:S01]  /*bb90*/  FSEL R7, R3, -INF , !P4 ;  /* 0xff80000003077808 */ /* 0x000fe20006000000 */
[----:B------:R-:W-:Y:S01]  /*bba0*/  MUFU.TANH R4, R4 ;  /* 0x0000000400047308 */ /* 0x000fe20000002400 */
[-C--:B------:R-:W-:Y:S02]  /*bbb0*/  ISETP.GE.AND P2, PT, R29, R36.reuse, PT ;  /* 0x000000241d00720c */ /* 0x080fe40003f46270 */
[----:B------:R-:W-:Y:S02]  /*bbc0*/  ISETP.GE.AND P4, PT, R129, R36, PT ;  /* 0x000000248100720c */ /* 0x000fe40003f86270 */
[----:B------:R-:W-:-:S02]  /*bbd0*/  FSEL R50, R5, -INF , !P2 ;  /* 0xff80000005327808 */ /* 0x000fc40005000000 */
[----:B--2---:R-:W-:Y:S01]  /*bbe0*/  FSEL R48, R23, -INF , !P4 ;  /* 0xff80000017307808 */ /* 0x004fe20006000000 */
[----:B------:R-:W-:Y:S01]  /*bbf0*/  MUFU.TANH R6, R6 ;  /* 0x0000000600067308 */ /* 0x000fe20000002400 */
[-C--:B------:R-:W-:Y:S02]  /*bc00*/  ISETP.GE.AND P2, PT, R129, R49.reuse, PT ;  /* 0x000000318100720c */ /* 0x080fe40003f46270 */
[----:B------:R-:W-:Y:S02]  /*bc10*/  ISETP.GE.AND P4, PT, R29, R49, PT ;  /* 0x000000311d00720c */ /* 0x000fe40003f86270 */
[----:B------:R-:W-:Y:S02]  /*bc20*/  LOP3.LUT R5, R118, 0x10, R38, 0xfe, !PT ;  /* 0x0000001076057812 */ /* 0x000fe400078efe26 */
[----:B------:R-:W-:Y:S02]  /*bc30*/  FSEL R33, R33, -INF , !P4 ;  /* 0xff80000021217808 */ /* 0x000fe40006000000 */
[----:B---3--:R-:W-:-:S02]  /*bc40*/  FSEL R3, R27, -INF , !P2 ;  /* 0xff8000001b037808 */ /* 0x008fc40005000000 */
[CC--:B------:R-:W-:Y:S02]  /*bc50*/  ISETP.GE.AND P4, PT, R5.reuse, R36.reuse, PT ;  /* 0x000000240500720c */ /* 0x0c0fe40003f86270 */
[----:B------:R-:W-:Y:S02]  /*bc60*/  ISETP.GE.AND P2, PT, R5, R49, PT ;  /* 0x000000310500720c */ /* 0x000fe40003f46270 */
[C-C-:B------:R-:W-:Y:S02]  /*bc70*/  LOP3.LUT R5, R118.reuse, 0x18, R38.reuse, 0xfe, !PT ;  /* 0x0000001876057812 */ /* 0x140fe400078efe26 */
[----:B------:R-:W-:Y:S02]  /*bc80*/  LOP3.LUT R23, R118, 0x20, R38, 0xfe, !PT ;  /* 0x0000002076177812 */ /* 0x000fe400078efe26 */
[----:B------:R-:W-:Y:S01]  /*bc90*/  FSEL R21, R100, -INF , !P3 ;  /* 0xff80000064157808 */ /* 0x000fe20005800000 */
[----:B------:R-:W-:Y:S01]  /*bca0*/  FMUL.FTZ R100, R42, c[0x0][0x2ec] ;  /* 0x0000bb002a647a20 */ /* 0x000fe20000410000 */
[----:B------:R-:W-:-:S02]  /*bcb0*/  ISETP.GE.AND P5, PT, R5, R36, PT ;  /* 0x000000240500720c */ /* 0x000fc40003fa6270 */
[-C--:B------:R-:W-:Y:S02]  /*bcc0*/  ISETP.GE.AND P3, PT, R5, R49.reuse, PT ;  /* 0x000000310500720c */ /* 0x080fe40003f66270 */
[----:B------:R-:W-:Y:S01]  /*bcd0*/  FSEL R99, R99, -INF , !P4 ;  /* 0xff80000063637808 */ /* 0x000fe20006000000 */
[----:B------:R-:W2:Y:S01]  /*bce0*/  MUFU.TANH R100, R100 ;  /* 0x0000006400647308 */ /* 0x000ea20000002400 */
[----:B------:R-:W-:Y:S02]  /*bcf0*/  FSEL R5, R98, -INF , !P2 ;  /* 0xff80000062057808 */ /* 0x000fe40005000000 */
[----:B------:R-:W-:Y:S02]  /*bd00*/  LOP3.LUT R29, R118, 0x28, R38, 0xfe, !PT ;  /* 0x00000028761d7812 */ /* 0x000fe400078efe26 */
[C---:B------:R-:W-:Y:S02]  /*bd10*/  ISETP.GE.AND P4, PT, R23.reuse, R36, PT ;  /* 0x000000241700720c */ /* 0x040fe40003f86270 */
[----:B------:R-:W-:-:S02]  /*bd20*/  ISETP.GE.AND P2, PT, R23, R49, PT ;  /* 0x000000311700720c */ /* 0x000fc40003f46270 */
[----:B------:R-:W-:Y:S02]  /*bd30*/  LOP3.LUT R23, R118, 0x30, R38, 0xfe, !PT ;  /* 0x0000003076177812 */ /* 0x000fe400078efe26 */
[----:B------:R-:W-:Y:S02]  /*bd40*/  FSEL R96, R96, -INF , !P5 ;  /* 0xff80000060607808 */ /* 0x000fe40006800000 */
[----:B------:R-:W-:Y:S02]  /*bd50*/  FSEL R27, R95, -INF , !P3 ;  /* 0xff8000005f1b7808 */ /* 0x000fe40005800000 */
[C---:B------:R-:W-:Y:S01]  /*bd60*/  ISETP.GE.AND P5, PT, R29.reuse, R36, PT ;  /* 0x000000241d00720c */ /* 0x040fe20003fa6270 */
[----:B------:R-:W-:Y:S01]  /*bd70*/  MUFU.TANH R95, R8 ;  /* 0x00000008005f7308 */ /* 0x000fe20000002400 */
[----:B------:R-:W-:Y:S02]  /*bd80*/  ISETP.GE.AND P3, PT, R29, R49, PT ;  /* 0x000000311d00720c */ /* 0x000fe40003f66270 */
[----:B------:R-:W-:-:S02]  /*bd90*/  FSEL R94, R94, -INF , !P4 ;  /* 0xff8000005e5e7808 */ /* 0x000fc40006000000 */
[----:B------:R-:W-:Y:S01]  /*bda0*/  FSEL R29, R93, -INF , !P2 ;  /* 0xff8000005d1d7808 */ /* 0x000fe20005000000 */
[----:B------:R-:W-:Y:S01]  /*bdb0*/  FMUL.FTZ R93, R34, c[0x0][0x2ec] ;  /* 0x0000bb00225d7a20 */ /* 0x000fe20000410000 */
[C---:B------:R-:W-:Y:S02]  /*bdc0*/  ISETP.GE.AND P4, PT, R23.reuse, R36, PT ;  /* 0x000000241700720c */ /* 0x040fe40003f86270 */
[----:B------:R-:W-:Y:S02]  /*bdd0*/  ISETP.GE.AND P2, PT, R23, R49, PT ;  /* 0x000000311700720c */ /* 0x000fe40003f46270 */
[----:B------:R-:W-:Y:S01]  /*bde0*/  LOP3.LUT R23, R118, 0x38, R38, 0xfe, !PT ;  /* 0x0000003876177812 */ /* 0x000fe200078efe26 */
[----:B------:R-:W3:Y:S01]  /*bdf0*/  MUFU.TANH R93, R93 ;  /* 0x0000005d005d7308 */ /* 0x000ee20000002400 */
[----:B------:R-:W-:Y:S02]  /*be00*/  FSEL R92, R92, -INF , !P5 ;  /* 0xff8000005c5c7808 */ /* 0x000fe40006800000 */
[----:B------:R-:W-:-:S02]  /*be10*/  FSEL R128, R91, -INF , !P3 ;  /* 0xff8000005b807808 */ /* 0x000fc40005800000 */
[C---:B------:R-:W-:Y:S02]  /*be20*/  ISETP.GE.AND P5, PT, R23.reuse, R36, PT ;  /* 0x000000241700720c */ /* 0x040fe40003fa6270 */
[----:B------:R-:W-:Y:S02]  /*be30*/  ISETP.GE.AND P3, PT, R23, R49, PT ;  /* 0x000000311700720c */ /* 0x000fe40003f66270 */
[----:B------:R-:W-:Y:S02]  /*be40*/  LOP3.LUT R23, R118, 0x48, R38, 0xfe, !PT ;  /* 0x0000004876177812 */ /* 0x000fe400078efe26 */
[----:B------:R-:W-:Y:S02]  /*be50*/  FSEL R90, R90, -INF , !P4 ;  /* 0xff8000005a5a7808 */ /* 0x000fe40006000000 */
[----:B------:R-:W-:Y:S02]  /*be60*/  FSEL R201, R89, -INF , !P2 ;  /* 0xff80000059c97808 */ /* 0x000fe40005000000 */
[----:B------:R-:W-:-:S02]  /*be70*/  FSEL R88, R88, -INF , !P5 ;  /* 0xff80000058587808 */ /* 0x000fc40006800000 */
[----:B------:R-:W-:Y:S02]  /*be80*/  FSEL R200, R55, -INF , !P3 ;  /* 0xff80000037c87808 */ /* 0x000fe40005800000 */
[CC--:B------:R-:W-:Y:S02]  /*be90*/  ISETP.GE.AND P4, PT, R56.reuse, R36.reuse, PT ;  /* 0x000000243800720c */ /* 0x0c0fe40003f86270 */
[-C--:B------:R-:W-:Y:S02]  /*bea0*/  ISETP.GE.AND P2, PT, R56, R49.reuse, PT ;  /* 0x000000313800720c */ /* 0x080fe40003f46270 */
[C---:B------:R-:W-:Y:S02]  /*beb0*/  ISETP.GE.AND P5, PT, R23.reuse, R36, PT ;  /* 0x000000241700720c */ /* 0x040fe40003fa6270 */
[----:B------:R-:W-:Y:S02]  /*bec0*/  ISETP.GE.AND P3, PT, R23, R49, PT ;  /* 0x000000311700720c */ /* 0x000fe40003f66270 */
[----:B------:R-:W-:-:S02]  /*bed0*/  LOP3.LUT R23, R118, 0x50, R38, 0xfe, !PT ;  /* 0x0000005076177812 */ /* 0x000fc400078efe26 */
[----:B------:R-:W-:Y:S02]  /*bee0*/  LOP3.LUT R42, R118, 0x58, R38, 0xfe, !PT ;  /* 0x00000058762a7812 */ /* 0x000fe400078efe26 */
[----:B------:R-:W-:Y:S02]  /*bef0*/  FSEL R55, R51, -INF , !P4 ;  /* 0xff80000033377808 */ /* 0x000fe40006000000 */
[----:B------:R-:W-:Y:S01]  /*bf00*/  FSEL R199, R46, -INF , !P2 ;  /* 0xff8000002ec77808 */ /* 0x000fe20005000000 */
[----:B------:R-:W-:Y:S01]  /*bf10*/  FMUL.FTZ R46, R30, c[0x0][0x2ec] ;  /* 0x0000bb001e2e7a20 */ /* 0x000fe20000410000 */
[C---:B------:R-:W-:Y:S02]  /*bf20*/  ISETP.GE.AND P4, PT, R23.reuse, R36, PT ;  /* 0x000000241700720c */ /* 0x040fe40003f86270 */
[----:B------:R-:W-:Y:S02]  /*bf30*/  ISETP.GE.AND P2, PT, R23, R49, PT ;  /* 0x000000311700720c */ /* 0x000fe40003f46270 */
[----:B------:R-:W-:Y:S01]  /*bf40*/  FSEL R23, R102, -INF , !P5 ;  /* 0xff80000066177808 */ /* 0x000fe20006800000 */
[----:B------:R-:W-:Y:S01]  /*bf50*/  MUFU.TANH R46, R46 ;  /* 0x0000002e002e7308 */ /* 0x000fe20000002400 */
[----:B------:R-:W-:-:S02]  /*bf60*/  FSEL R197, R104, -INF , !P3 ;  /* 0xff80000068c57808 */ /* 0x000fc40005800000 */
[CC--:B------:R-:W-:Y:S02]  /*bf70*/  ISETP.GE.AND P5, PT, R42.reuse, R36.reuse, PT ;  /* 0x000000242a00720c */ /* 0x0c0fe40003fa6270 */
[----:B------:R-:W-:Y:S02]  /*bf80*/  ISETP.GE.AND P3, PT, R42, R49, PT ;  /* 0x000000312a00720c */ /* 0x000fe40003f66270 */
[----:B------:R-:W-:Y:S02]  /*bf90*/  LOP3.LUT R42, R118, 0x60, R38, 0xfe, !PT ;  /* 0x00000060762a7812 */ /* 0x000fe400078efe26 */
[----:B------:R-:W-:Y:S02]  /*bfa0*/  FSEL R58, R105, -INF , !P4 ;  /* 0xff800000693a7808 */ /* 0x000fe40006000000 */
[----:B------:R-:W-:Y:S02]  /*bfb0*/  FSEL R196, R106, -INF , !P2 ;  /* 0xff8000006ac47808 */ /* 0x000fe40005000000 */
[----:B------:R-:W-:-:S02]  /*bfc0*/  ISETP.GE.AND P4, PT, R42, R36, PT ;  /* 0x000000242a00720c */ /* 0x000fc40003f86270 */
[----:B------:R-:W-:Y:S02]  /*bfd0*/  ISETP.GE.AND P2, PT, R42, R49, PT ;  /* 0x000000312a00720c */ /* 0x000fe40003f46270 */
[C-C-:B------:R-:W-:Y:S02]  /*bfe0*/  LOP3.LUT R42, R118.reuse, 0x68, R38.reuse, 0xfe, !PT ;  /* 0x00000068762a7812 */ /* 0x140fe400078efe26 */
[----:B------:R-:W-:Y:S02]  /*bff0*/  LOP3.LUT R34, R118, 0x70, R38, 0xfe, !PT ;  /* 0x0000007076227812 */ /* 0x000fe400078efe26 */
[----:B------:R-:W-:Y:S02]  /*c000*/  FSEL R56, R107, -INF , !P5 ;  /* 0xff8000006b387808 */ /* 0x000fe40006800000 */
[----:B------:R-:W-:Y:S02]  /*c010*/  FSEL R194, R194, -INF , !P3 ;  /* 0xff800000c2c27808 */ /* 0x000fe40005800000 */
[----:B------:R-:W-:-:S02]  /*c020*/  ISETP.GE.AND P5, PT, R42, R36, PT ;  /* 0x000000242a00720c */ /* 0x000fc40003fa6270 */
[-C--:B------:R-:W-:Y:S01]  /*c030*/  ISETP.GE.AND P3, PT, R42, R49.reuse, PT ;  /* 0x000000312a00720c */ /* 0x080fe20003f66270 */
[----:B------:R-:W-:Y:S01]  /*c040*/  FMUL.FTZ R42, R26, c[0x0][0x2ec] ;  /* 0x0000bb001a2a7a20 */ /* 0x000fe20000410000 */
[----:B------:R-:W-:Y:S02]  /*c050*/  FSEL R108, R108, -INF , !P4 ;  /* 0xff8000006c6c7808 */ /* 0x000fe40006000000 */
[----:B------:R-:W-:Y:S02]  /*c060*/  FSEL R193, R193, -INF , !P2 ;  /* 0xff800000c1c17808 */ /* 0x000fe40005000000 */
[C---:B------:R-:W-:Y:S01]  /*c070*/  ISETP.GE.AND P4, PT, R34.reuse, R36, PT ;  /* 0x000000242200720c */ /* 0x040fe20003f86270 */
[----:B------:R-:W5:Y:S01]  /*c080*/  MUFU.TANH R42, R42 ;  /* 0x0000002a002a7308 */ /* 0x000f620000002400 */
[----:B------:R-:W-:Y:S02]  /*c090*/  ISETP.GE.AND P2, PT, R34, R49, PT ;  /* 0x000000312200720c */ /* 0x000fe40003f46270 */
[----:B------:R-:W-:-:S02]  /*c0a0*/  LOP3.LUT R30, R118, 0x80, R38, 0xfe, !PT ;  /* 0x00000080761e7812 */ /* 0x000fc400078efe26 */
[----:B------:R-:W-:Y:S02]  /*c0b0*/  FSEL R111, R111, -INF , !P5 ;  /* 0xff8000006f6f7808 */ /* 0x000fe40006800000 */
[----:B------:R-:W-:Y:S01]  /*c0c0*/  FSEL R190, R190, -INF , !P3 ;  /* 0xff800000bebe7808 */ /* 0x000fe20005800000 */
[----:B------:R1:W-:Y:S01]  /*c0d0*/  MUFU.TANH R34, R14 ;  /* 0x0000000e00227308 */ /* 0x0003e20000002400 */
[C---:B------:R-:W-:Y:S02]  /*c0e0*/  ISETP.GE.AND P5, PT, R28.reuse, R36, PT ;  /* 0x000000241c00720c */ /* 0x040fe40003fa6270 */
[----:B------:R-:W-:Y:S02]  /*c0f0*/  ISETP.GE.AND P3, PT, R28, R49, PT ;  /* 0x000000311c00720c */ /* 0x000fe40003f66270 */
[----:B------:R-:W-:Y:S02]  /*c100*/  FSEL R28, R112, -INF , !P4 ;  /* 0xff800000701c7808 */ /* 0x000fe40006000000 */
        /* <DEDUP_REMOVED lines=12> */
[----:B------:R-:W-:-:S02]  /*c1d0*/  FSEL R16, R117, -INF , !P5 ;  /* 0xff80000075107808 */ /* 0x000fc40006800000 */
[----:B------:R-:W-:Y:S02]  /*c1e0*/  FSEL R159, R159, -INF , !P3 ;  /* 0xff8000009f9f7808 */ /* 0x000fe40005800000 */
[CC--:B------:R-:W-:Y:S02]  /*c1f0*/  ISETP.GE.AND P4, PT, R30.reuse, R36.reuse, PT ;  /* 0x000000241e00720c */ /* 0x0c0fe40003f86270 */
[-C--:B------:R-:W-:Y:S01]  /*c200*/  ISETP.GE.AND P2, PT, R30, R49.reuse, PT ;  /* 0x000000311e00720c */ /* 0x080fe20003f46270 */
[----:B------:R-:W-:Y:S01]  /*c210*/  FMUL.FTZ R30, R18, c[0x0][0x2ec] ;  /* 0x0000bb00121e7a20 */ /* 0x000fe20000410000 */
[C---:B------:R-:W-:Y:S02]  /*c220*/  ISETP.GE.AND P5, PT, R26.reuse, R36, PT ;  /* 0x000000241a00720c */ /* 0x040fe40003fa6270 */
[----:B------:R-:W-:Y:S02]  /*c230*/  ISETP.GE.AND P3, PT, R26, R49, PT ;  /* 0x000000311a00720c */ /* 0x000fe40003f66270 */
[C-C-:B------:R-:W-:Y:S01]  /*c240*/  LOP3.LUT R26, R118.reuse, 0xa0, R38.reuse, 0xfe, !PT ;  /* 0x000000a0761a7812 */ /* 0x140fe200078efe26 */
[----:B------:R-:W1:Y:S01]  /*c250*/  MUFU.TANH R30, R30 ;  /* 0x0000001e001e7308 */ /* 0x000e620000002400 */
[----:B------:R-:W-:-:S02]  /*c260*/  LOP3.LUT R18, R118, 0xa8, R38, 0xfe, !PT ;  /* 0x000000a876127812 */ /* 0x000fc400078efe26 */
[----:B------:R-:W-:Y:S02]  /*c270*/  FSEL R120, R120, -INF , !P4 ;  /* 0xff80000078787808 */ /* 0x000fe40006000000 */
[----:B------:R-:W-:Y:S02]  /*c280*/  FSEL R152, R152, -INF , !P2 ;  /* 0xff80000098987808 */ /* 0x000fe40005000000 */
[C---:B------:R-:W-:Y:S02]  /*c290*/  ISETP.GE.AND P4, PT, R26.reuse, R36, PT ;  /* 0x000000241a00720c */ /* 0x040fe40003f86270 */
[----:B------:R-:W-:Y:S02]  /*c2a0*/  ISETP.GE.AND P2, PT, R26, R49, PT ;  /* 0x000000311a00720c */ /* 0x000fe40003f46270 */
[----:B------:R-:W-:Y:S02]  /*c2b0*/  FSEL R26, R126, -INF , !P5 ;  /* 0xff8000007e1a7808 */ /* 0x000fe40006800000 */
[----:B------:R-:W-:-:S02]  /*c2c0*/  FSEL R148, R148, -INF , !P3 ;  /* 0xff80000094947808 */ /* 0x000fc40005800000 */
[CC--:B------:R-:W-:Y:S02]  /*c2d0*/  ISETP.GE.AND P5, PT, R18.reuse, R36.reuse, PT ;  /* 0x000000241200720c */ /* 0x0c0fe40003fa6270 */
[-C--:B------:R-:W-:Y:S02]  /*c2e0*/  ISETP.GE.AND P3, PT, R18, R49.reuse, PT ;  /* 0x000000311200720c */ /* 0x080fe40003f66270 */
[----:B-1----:R-:W-:Y:S02]  /*c2f0*/  FSEL R18, R67, -INF , !P4 ;  /* 0xff80000043127808 */ /* 0x002fe40006000000 */
[----:B----4-:R-:W-:Y:S02]  /*c300*/  FSEL R126, R65, -INF , !P2 ;  /* 0xff800000417e7808 */ /* 0x010fe40005000000 */
[C---:B------:R-:W-:Y:S02]  /*c310*/  ISETP.GE.AND P4, PT, R12.reuse, R36, PT ;  /* 0x000000240c00720c */ /* 0x040fe40003f86270 */
[----:B------:R-:W-:-:S02]  /*c320*/  ISETP.GE.AND P2, PT, R12, R49, PT ;  /* 0x000000310c00720c */ /* 0x000fc40003f46270 */
[C-C-:B------:R-:W-:Y:S02]  /*c330*/  LOP3.LUT R12, R118.reuse, 0xb8, R38.reuse, 0xfe, !PT ;  /* 0x000000b8760c7812 */ /* 0x140fe400078efe26 */
[----:B------:R-:W-:Y:S02]  /*c340*/  LOP3.LUT R51, R118, 0xc0, R38, 0xfe, !PT ;  /* 0x000000c076337812 */ /* 0x000fe400078efe26 */
[----:B------:R-:W-:Y:S02]  /*c350*/  FSEL R14, R60, -INF , !P5 ;  /* 0xff8000003c0e7808 */ /* 0x000fe40006800000 */
[----:B------:R-:W-:Y:S02]  /*c360*/  FSEL R123, R123, -INF , !P3 ;  /* 0xff8000007b7b7808 */ /* 0x000fe40005800000 */
[C---:B------:R-:W-:Y:S02]  /*c370*/  ISETP.GE.AND P5, PT, R12.reuse, R36, PT ;  /* 0x000000240c00720c */ /* 0x040fe40003fa6270 */
[----:B------:R-:W-:-:S02]  /*c380*/  ISETP.GE.AND P3, PT, R12, R49, PT ;  /* 0x000000310c00720c */ /* 0x000fc40003f66270 */
[----:B------:R-:W-:Y:S02]  /*c390*/  FSEL R12, R62, -INF , !P4 ;  /* 0xff8000003e0c7808 */ /* 0x000fe40006000000 */
[----:B------:R-:W-:Y:S02]  /*c3a0*/  FSEL R105, R68, -INF , !P2 ;  /* 0xff80000044697808 */ /* 0x000fe40005000000 */
[--C-:B------:R-:W-:Y:S02]  /*c3b0*/  LOP3.LUT R8, R118, 0xc8, R38.reuse, 0xfe, !PT ;  /* 0x000000c876087812 */ /* 0x100fe400078efe26 */
[C---:B------:R-:W-:Y:S02]  /*c3c0*/  ISETP.GE.AND P4, PT, R51.reuse, R36, PT ;  /* 0x000000243300720c */ /* 0x040fe40003f86270 */
[----:B------:R-:W-:Y:S01]  /*c3d0*/  ISETP.GE.AND P2, PT, R51, R49, PT ;  /* 0x000000313300720c */ /* 0x000fe20003f46270 */
[----:B------:R-:W-:Y:S01]  /*c3e0*/  FMUL.FTZ R51, R10, c[0x0][0x2ec] ;  /* 0x0000bb000a337a20 */ /* 0x000fe20000410000 */
[----:B------:R-:W-:-:S02]  /*c3f0*/  LOP3.LUT R60, R118, 0xd0, R38, 0xfe, !PT ;  /* 0x000000d0763c7812 */ /* 0x000fc400078efe26 */
[----:B------:R-:W-:Y:S02]  /*c400*/  FSEL R10, R40, -INF , !P5 ;  /* 0xff800000280a7808 */ /* 0x000fe40006800000 */
[----:B--2---:R-:W-:Y:S01]  /*c410*/  FSEL R100, R100, -INF , !P3 ;  /* 0xff80000064647808 */ /* 0x004fe20005800000 */
[----:B------:R-:W1:Y:S01]  /*c420*/  MUFU.TANH R51, R51 ;  /* 0x0000003300337308 */ /* 0x000e620000002400 */
[C---:B------:R-:W-:Y:S02]  /*c430*/  ISETP.GE.AND P5, PT, R8.reuse, R36, PT ;  /* 0x000000240800720c */ /* 0x040fe40003fa6270 */
[----:B------:R-:W-:Y:S02]  /*c440*/  ISETP.GE.AND P3, PT, R8, R49, PT ;  /* 0x000000310800720c */ /* 0x000fe40003f66270 */
[----:B------:R-:W-:Y:S02]  /*c450*/  FSEL R8, R32, -INF , !P4 ;  /* 0xff80000020087808 */ /* 0x000fe40006000000 */
[----:B---3--:R-:W-:-:S02]  /*c460*/  FSEL R93, R93, -INF , !P2 ;  /* 0xff8000005d5d7808 */ /* 0x008fc40005000000 */
[CC--:B------:R-:W-:Y:S02]  /*c470*/  ISETP.GE.AND P4, PT, R60.reuse, R36.reuse, PT ;  /* 0x000000243c00720c */ /* 0x0c0fe40003f86270 */
[----:B------:R-:W-:Y:S01]  /*c480*/  ISETP.GE.AND P2, PT, R60, R49, PT ;  /* 0x000000313c00720c */ /* 0x000fe20003f46270 */
[----:B------:R-:W-:Y:S01]  /*c490*/  FMUL.FTZ R60, R64, c[0x0][0x2ec] ;  /* 0x0000bb00403c7a20 */ /* 0x000fe20000410000 */
[----:B------:R-:W-:Y:S02]  /*c4a0*/  LOP3.LUT R32, R118, 0xe0, R38, 0xfe, !PT ;  /* 0x000000e076207812 */ /* 0x000fe400078efe26 */
[----:B------:R-:W-:Y:S02]  /*c4b0*/  FSEL R198, R198, -INF , !P4 ;  /* 0xff800000c6c67808 */ /* 0x000fe40006000000 */
[----:B-----5:R-:W-:Y:S01]  /*c4c0*/  FSEL R42, R42, -INF , !P2 ;  /* 0xff8000002a2a7808 */ /* 0x020fe20005000000 */
[----:B------:R-:W2:Y:S01]  /*c4d0*/  MUFU.TANH R60, R60 ;  /* 0x0000003c003c7308 */ /* 0x000ea20000002400 */
[----:B------:R-:W-:-:S02]  /*c4e0*/  ISETP.GE.AND P4, PT, R32, R36, PT ;  /* 0x000000242000720c */ /* 0x000fc40003f86270 */
[-C--:B------:R-:W-:Y:S01]  /*c4f0*/  ISETP.GE.AND P2, PT, R32, R49.reuse, PT ;  /* 0x000000312000720c */ /* 0x080fe20003f46270 */
[----:B------:R-:W-:Y:S01]  /*c500*/  FMUL.FTZ R32, R66, c[0x0][0x2ec] ;  /* 0x0000bb0042207a20 */ /* 0x000fe20000410000 */
[----:B------:R-:W-:Y:S02]  /*c510*/  LOP3.LUT R40, R118, 0xd8, R38, 0xfe, !PT ;  /* 0x000000d876287812 */ /* 0x000fe400078efe26 */
[----:B------:R-:W-:Y:S02]  /*c520*/  FSEL R206, R206, -INF , !P5 ;  /* 0xff800000cece7808 */ /* 0x000fe40006800000 */
[----:B------:R-:W-:Y:S01]  /*c530*/  ISETP.GE.AND P5, PT, R40, R36, PT ;  /* 0x000000242800720c */ /* 0x000fe20003fa6270 */
[----:B------:R-:W3:Y:S01]  /*c540*/  MUFU.TANH R32, R32 ;  /* 0x0000002000207308 */ /* 0x000ee20000002400 */
[----:B------:R-:W-:Y:S02]  /*c550*/  FSEL R46, R46, -INF , !P3 ;  /* 0xff8000002e2e7808 */ /* 0x000fe40005800000 */
[----:B------:R-:W-:-:S02]  /*c560*/  ISETP.GE.AND P3, PT, R40, R49, PT ;  /* 0x000000312800720c */ /* 0x000fc40003f66270 */
[--C-:B------:R-:W-:Y:S02]  /*c570*/  LOP3.LUT R64, R118, 0xe8, R38.reuse, 0xfe, !PT ;  /* 0x000000e876407812 */ /* 0x100fe400078efe26 */
[----:B------:R-:W-:Y:S02]  /*c580*/  FSEL R189, R189, -INF , !P5 ;  /* 0xff800000bdbd7808 */ /* 0x000fe40006800000 */
[----:B------:R-:W-:Y:S02]  /*c590*/  ISETP.GE.AND P5, PT, R64, R36, PT ;  /* 0x000000244000720c */ /* 0x000fe40003fa6270 */
[----:B------:R-:W-:Y:S02]  /*c5a0*/  FSEL R40, R30, -INF , !P3 ;  /* 0xff8000001e287808 */ /* 0x000fe40005800000 */
[C-C-:B------:R-:W-:Y:S02]  /*c5b0*/  LOP3.LUT R62, R118.reuse, 0xf0, R38.reuse, 0xfe, !PT ;  /* 0x000000f0763e7812 */ /* 0x140fe400078efe26 */
[----:B------:R-:W-:-:S02]  /*c5c0*/  LOP3.LUT R30, R118, 0xf8, R38, 0xfe, !PT ;  /* 0x000000f8761e7812 */ /* 0x000fc400078efe26 */
[----:B------:R-:W-:Y:S02]  /*c5d0*/  ISETP.GE.AND P3, PT, R64, R49, PT ;  /* 0x000000314000720c */ /* 0x000fe40003f66270 */
[----:B------:R-:W-:Y:S02]  /*c5e0*/  FSEL R158, R158, -INF , !P4 ;  /* 0xff8000009e9e7808 */ /* 0x000fe40006000000 */
[----:B------:R-:W-:Y:S02]  /*c5f0*/  FSEL R95, R95, -INF , !P5 ;  /* 0xff8000005f5f7808 */ /* 0x000fe40006800000 */
[-C--:B------:R-:W-:Y:S02]  /*c600*/  ISETP.GE.AND P4, PT, R62, R36.reuse, PT ;  /* 0x000000243e00720c */ /* 0x080fe40003f86270 */
[----:B------:R-:W-:Y:S02]  /*c610*/  ISETP.GE.AND P5, PT, R30, R36, PT ;  /* 0x000000241e00720c */ /* 0x000fe40003fa6270 */
[----:B------:R-:W-:-:S02]  /*c620*/  FSEL R38, R34, -INF , !P2 ;  /* 0xff80000022267808 */ /* 0x000fc40005000000 */
[----:B-1----:R-:W-:Y:S02]  /*c630*/  FSEL R36, R51, -INF , !P3 ;  /* 0xff80000033247808 */ /* 0x002fe40005800000 */
[-C--:B------:R-:W-:Y:S02]  /*c640*/  ISETP.GE.AND P2, PT, R62, R49.reuse, PT ;  /* 0x000000313e00720c */ /* 0x080fe40003f46270 */
[----:B------:R-:W-:Y:S02]  /*c650*/  ISETP.GE.AND P3, PT, R30, R49, PT ;  /* 0x000000311e00720c */ /* 0x000fe40003f66270 */
[----:B------:R-:W-:Y:S02]  /*c660*/  FSEL R51, R4, -INF , !P4 ;  /* 0xff80000004337808 */ /* 0x000fe40006000000 */
[----:B------:R-:W-:Y:S02]  /*c670*/  FSEL R34, R6, -INF , !P2 ;  /* 0xff80000006227808 */ /* 0x000fe40005000000 */
[----:B--2---:R-:W-:-:S02]  /*c680*/  FSEL R49, R60, -INF , !P5 ;  /* 0xff8000003c317808 */ /* 0x004fc40006800000 */
[----:B---3--:R-:W-:Y:S01]  /*c690*/  FSEL R32, R32, -INF , !P3 ;  /* 0xff80000020207808 */ /* 0x008fe20005800000 */
[----:B------:R-:W-:Y:S05]  /*c6a0*/  @!P1 BRA `(.L_x_793) ;  /* 0x00000ac000009947 */ /* 0x000fea0003800000 */
[----:B------:R-:W-:Y:S05]  /*c6b0*/  @!P6 BRA `(.L_x_794) ;  /* 0x000003b00000e947 */ /* 0x000fea0003800000 */
[----:B------:R-:W-:Y:S02]  /*c6c0*/  IABS R4, c[0x0][0x2d0] ;  /* 0x0000b40000047a13 */ /* 0x000fe40000000000 */
[C---:B------:R-:W-:Y:S02]  /*c6d0*/  IADD3 R65, R118.reuse, -0x100, RZ ;  /* 0xffffff0076417810 */ /* 0x040fe40007ffe0ff */
[----:B------:R-:W1:Y:S01]  /*c6e0*/  I2F.RP R66, R4 ;  /* 0x0000000400427306 */ /* 0x000e620000209400 */
[----:B------:R-:W-:Y:S02]  /*c6f0*/  IABS R62, R118 ;  /* 0x00000076003e7213 */ /* 0x000fe40000000000 */
[----:B------:R-:W-:Y:S02]  /*c700*/  IABS R30, R65 ;  /* 0x00000041001e7213 */ /* 0x000fe40000000000 */
[----:B------:R-:W-:-:S02]  /*c710*/  LOP3.LUT R118, R118, c[0x0][0x2d0], RZ, 0x3c, !PT ;  /* 0x0000b40076767a12 */ /* 0x000fc400078e3cff */
        /* <DEDUP_REMOVED lines=53> */
.L_x_794:
[----:B------:R-:W-:-:S04]  /*ca70*/  ULEA UR5, -UR6, URZ, 0x8 ;  /* 0x0000003f06057291 */ /* 0x000fc8000f8e413f */
[----:B------:R-:W-:Y:S02]  /*ca80*/  USHF.R.S32.HI UR4, URZ, 0x1f, UR5 ;  /* 0x0000001f3f047899 */ /* 0x000fe40008011405 */
[----:B------:R-:W-:-:S04]  /*ca90*/  MOV R60, UR5 ;  /* 0x00000005003c7c02 */ /* 0x000fc80008000f00 */
[----:B------:R-:W-:Y:S02]  /*caa0*/  MOV R30, UR4 ;  /* 0x00000004001e7c02 */ /* 0x000fe40008000f00 */
.L_x_795:
[----:B------:R-:W-:Y:S01]  /*cab0*/  IMAD.U32 R80, RZ, RZ, UR6 ;  /* 0x00000006ff507e24 */ /* 0x000fe2000f8e00ff */
[--C-:B------:R-:W-:Y:S01]  /*cac0*/  @!P0 IADD3 R66, P2, P1, R60, UR8, R54.reuse ;  /* 0x000000083c428c10 */ /* 0x100fe2000f95e036 */
[----:B------:R-:W-:Y:S01]  /*cad0*/  IMAD.U32 R76, RZ, RZ, UR6 ;  /* 0x00000006ff4c7e24 */ /* 0x000fe2000f8e00ff */
[----:B------:R1:W-:Y:S01]  /*cae0*/  @P0 STS [R171+0x1004], RZ ;  /* 0x001004ffab000388 */ /* 0x0003e20000000800 */
[----:B------:R-:W-:Y:S01]  /*caf0*/  @!P0 IMAD.MOV.U32 R64, RZ, RZ, R54 ;  /* 0x000000ffff408224 */ /* 0x000fe200078e0036 */
[----:B------:R-:W-:Y:S01]  /*cb00*/  @!P0 LEA R78, P3, R66, c[0x0][0x168], 0x1 ;  /* 0x00005a00424e8a11 */ /* 0x000fe200078608ff */
[----:B------:R-:W-:Y:S01]  /*cb10*/  @!P0 IMAD.MOV.U32 R65, RZ, RZ, R53 ;  /* 0x000000ffff418224 */ /* 0x000fe200078e0035 */
[----:B------:R1:W-:Y:S01]  /*cb20*/  @P0 STS.64 [R171+0x1008], RZ ;  /* 0x001008ffab000388 */ /* 0x0003e20000000a00 */
[----:B------:R-:W-:Y:S01]  /*cb30*/  IMAD.U32 R68, RZ, RZ, UR6 ;  /* 0x00000006ff447e24 */ /* 0x000fe2000f8e00ff */
[----:B------:R-:W-:Y:S01]  /*cb40*/  BSSY B0, `(.L_x_796) ;  /* 0x000005f000007945 */ /* 0x000fe20003800000 */
[--C-:B------:R-:W-:Y:S01]  /*cb50*/  @!P0 IMAD.WIDE.U32 R80, R80, 0x60, R64.reuse ;  /* 0x0000006050508825 */ /* 0x100fe200078e0040 */
[----:B------:R1:W-:Y:S03]  /*cb60*/  @P0 STS [R171+0x1000], RZ ;  /* 0x001000ffab000388 */ /* 0x0003e60000000800 */
[----:B------:R-:W-:Y:S01]  /*cb70*/  @!P0 IMAD.WIDE.U32 R76, R76, 0xa0, R64 ;  /* 0x000000a04c4c8825 */ /* 0x000fe200078e0040 */
[----:B------:R-:W-:-:S02]  /*cb80*/  @!P0 IADD3.X R65, R30, UR7, R53, P2, P1 ;  /* 0x000000071e418c10 */ /* 0x000fc400097e2435 */
[-C--:B------:R-:W-:Y:S01]  /*cb90*/  @!P0 LEA R68, P1, R68, R54.reuse, 0x7 ;  /* 0x0000003644448211 */ /* 0x080fe200078238ff */
[----:B------:R-:W-:Y:S01]  /*cba0*/  IMAD.U32 R64, RZ, RZ, UR6 ;  /* 0x00000006ff407e24 */ /* 0x000fe2000f8e00ff */
[----:B------:R-:W-:Y:S01]  /*cbb0*/  @!P0 LEA.HI.X R79, R66, c[0x0][0x16c], R65, 0x1, P3 ;  /* 0x00005b00424f8a11 */ /* 0x000fe200018f0c41 */
[----:B------:R-:W-:Y:S02]  /*cbc0*/  @!P0 IMAD.MOV.U32 R6, RZ, RZ, c[0x0][0x19c] ;  /* 0x00006700ff068624 */ /* 0x000fe400078e00ff */
[----:B------:R-:W-:Y:S01]  /*cbd0*/  IMAD.U32 R62, RZ, RZ, UR6 ;  /* 0x00000006ff3e7e24 */ /* 0x000fe2000f8e00ff */
[----:B------:R-:W-:Y:S01]  /*cbe0*/  @!P0 LEA R64, P2, R64, R54, 0x6 ;  /* 0x0000003640408211 */ /* 0x000fe200078430ff */
[----:B------:R-:W-:Y:S02]  /*cbf0*/  @!P0 IMAD.MOV.U32 R4, RZ, RZ, c[0x0][0x19c] ;  /* 0x00006700ff048624 */ /* 0x000fe400078e00ff */
[----:B------:R-:W-:Y:S01]  /*cc00*/  IMAD.U32 R67, RZ, RZ, UR6 ;  /* 0x00000006ff437e24 */ /* 0x000fe2000f8e00ff */
[-C--:B------:R-:W-:Y:S01]  /*cc10*/  @!P0 LEA.HI.X R62, R62, R53.reuse, R6, 0x6, P2 ;  /* 0x000000353e3e8211 */ /* 0x080fe200010f3406 */
[----:B------:R-:W-:Y:S01]  /*cc20*/  IMAD.U32 R70, RZ, RZ, UR6 ;  /* 0x00000006ff467e24 */ /* 0x000fe2000f8e00ff */
[C---:B------:R-:W-:Y:S01]  /*cc30*/  @!P0 IADD3 R64, P3, R60.reuse, R64, RZ ;  /* 0x000000403c408210 */ /* 0x040fe20007f7e0ff */
[----:B------:R-:W-:Y:S01]  /*cc40*/  @!P0 IMAD.MOV.U32 R82, RZ, RZ, R54 ;  /* 0x000000ffff528224 */ /* 0x000fe200078e0036 */
[----:B------:R-:W-:Y:S01]  /*cc50*/  @!P0 LEA.HI.X R67, R67, R53, R4, 0x7, P1 ;  /* 0x0000003543438211 */ /* 0x000fe200008f3c04 */
[----:B------:R-:W-:Y:S01]  /*cc60*/  @!P0 IMAD.MOV.U32 R83, RZ, RZ, R53 ;  /* 0x000000ffff538224 */ /* 0x000fe200078e0035 */
[----:B------:R-:W-:Y:S01]  /*cc70*/  @!P0 IADD3 R69, P2, R60, R76, RZ ;  /* 0x0000004c3c458210 */ /* 0x000fe20007f5e0ff */
[----:B------:R-:W-:Y:S01]  /*cc80*/  @!P0 IMAD.MOV.U32 R65, RZ, RZ, c[0x0][0x19c] ;  /* 0x00006700ff418624 */ /* 0x000fe200078e00ff */
[----:B------:R-:W-:Y:S01]  /*cc90*/  @!P0 LEA R76, P4, R64, c[0x0][0x168], 0x1 ;  /* 0x00005a00404c8a11 */ /* 0x000fe200078808ff */
[----:B------:R-:W-:Y:S01]  /*cca0*/  @!P0 IMAD.WIDE.U32 R70, R70, 0xc0, R82 ;  /* 0x000000c046468825 */ /* 0x000fe200078e0052 */
[----:B------:R-:W-:-:S03]  /*ccb0*/  @!P0 LEA R82, P1, R60, R181, 0x1 ;  /* 0x000000b53c528211 */ /* 0x000fc600078208ff */
[----:B------:R-:W-:Y:S01]  /*ccc0*/  @!P0 IMAD R6, R6, 0xa0, RZ ;  /* 0x000000a006068824 */ /* 0x000fe200078e02ff */
[----:B------:R-:W-:Y:S01]  /*ccd0*/  @!P0 LEA.HI.X R83, R60, R180, R30, 0x1, P1 ;  /* 0x000000b43c538211 */ /* 0x000fe200008f0c1e */
[----:B------:R-:W-:Y:S01]  /*cce0*/  @!P0 IMAD.X R62, R30, 0x1, R62, P3 ;  /* 0x000000011e3e8824 */ /* 0x000fe200018e063e */
[C---:B------:R-:W-:Y:S01]  /*ccf0*/  @!P0 IADD3 R66, P1, R60.reuse, R80, RZ ;  /* 0x000000503c428210 */ /* 0x040fe20007f3e0ff */
[----:B------:R-:W-:Y:S01]  /*cd00*/  @!P0 IMAD R65, R65, 0x60, RZ ;  /* 0x0000006041418824 */ /* 0x000fe200078e02ff */
[----:B------:R-:W-:Y:S01]  /*cd10*/  @!P0 IADD3 R68, P3, R60, R68, RZ ;  /* 0x000000443c448210 */ /* 0x000fe20007f7e0ff */
[----:B------:R-:W-:Y:S01]  /*cd20*/  @!P0 IMAD R4, R4, 0xc0, RZ ;  /* 0x000000c004048824 */ /* 0x000fe200078e02ff */
[----:B------:R-:W-:Y:S01]  /*cd30*/  @!P0 IADD3.X R6, R30, R6, R77, P2, !PT ;  /* 0x000000061e068210 */ /* 0x000fe200017fe44d */
[----:B------:R-:W-:Y:S01]  /*cd40*/  @!PT LDS RZ, [RZ] ;  /* 0x00000000fffff984 */ /* 0x000fe20000000800 */
[----:B------:R-:W-:Y:S01]  /*cd50*/  @!PT LDS RZ, [RZ] ;  /* 0x00000000fffff984 */ /* 0x000fe20000000800 */
[----:B------:R-:W-:Y:S01]  /*cd60*/  @!PT LDS RZ, [RZ] ;  /* 0x00000000fffff984 */ /* 0x000fe20000000800 */
[----:B------:R2:W-:Y:S01]  /*cd70*/  @!P0 LDGSTS.E.BYPASS.LTC128B.128 [R171+0x1000], [R82.64] ;  /* 0x0100000052ab8fae */ /* 0x0005e2000b901d4a */
[----:B------:R-:W-:Y:S01]  /*cd80*/  @!P0 LEA.HI.X R77, R64, c[0x0][0x16c], R62, 0x1, P4 ;  /* 0x00005b00404d8a11 */ /* 0x000fe200020f0c3e */
[C---:B------:R-:W-:Y:S01]  /*cd90*/  @!P0 IMAD.X R67, R30.reuse, 0x1, R67, P3 ;  /* 0x000000011e438824 */ /* 0x040fe200018e0643 */
[----:B------:R-:W-:Y:S01]  /*cda0*/  @!P0 IADD3.X R65, R30, R65, R81, P1, !PT ;  /* 0x000000411e418210 */ /* 0x000fe20000ffe451 */
[----:B------:R1:W-:Y:S01]  /*cdb0*/  @P0 STS.128 [R171+0x1800], RZ ;  /* 0x001800ffab000388 */ /* 0x0003e20000000c00 */
[----:B------:R-:W-:-:S02]  /*cdc0*/  @!P0 LEA R106, P4, R66, c[0x0][0x168], 0x1 ;  /* 0x00005a00426a8a11 */ /* 0x000fc400078808ff */
[----:B------:R-:W-:Y:S01]  /*cdd0*/  @!P0 IADD3 R70, P1, R60, R70, RZ ;  /* 0x000000463c468210 */ /* 0x000fe20007f3e0ff */
[----:B------:R-:W-:Y:S01]  /*cde0*/  @!PT LDS RZ, [RZ] ;  /* 0x00000000fffff984 */ /* 0x000fe20000000800 */
[----:B------:R-:W-:Y:S01]  /*cdf0*/  @!PT LDS RZ, [RZ] ;  /* 0x00000000fffff984 */ /* 0x000fe20000000800 */
[----:B------:R-:W-:Y:S01]  /*ce00*/  @!PT LDS RZ, [RZ] ;  /* 0x00000000fffff984 */ /* 0x000fe20000000800 */
[----:B------:R1:W-:Y:S01]  /*ce10*/  @!P0 LDGSTS.E.BYPASS.LTC128B.128 [R171+0x1800], [R78.64] ;  /* 0x018000004eab8fae */ /* 0x0003e2000b901d4a */
[C---:B------:R-:W-:Y:S02]  /*ce20*/  @!P0 LEA R80, P2, R69.reuse, c[0x0][0x168], 0x1 ;  /* 0x00005a0045508a11 */ /* 0x040fe400078408ff */
[----:B------:R-:W-:Y:S01]  /*ce30*/  @!P0 LEA.HI.X R107, R66, c[0x0][0x16c], R65, 0x1, P4 ;  /* 0x00005b00426b8a11 */ /* 0x000fe200020f0c41 */
[----:B------:R1:W-:Y:S01]  /*ce40*/  @P0 STS.128 [R171+0x2000], RZ ;  /* 0x002000ffab000388 */ /* 0x0003e20000000c00 */
[----:B------:R-:W-:Y:S02]  /*ce50*/  @!P0 IADD3.X R4, R30, R4, R71, P1, !PT ;  /* 0x000000041e048210 */ /* 0x000fe40000ffe447 */
        /* <DEDUP_REMOVED lines=11> */
[----:B------:R1:W-:Y:S01]  /*cf10*/  @!P0 LDGSTS.E.BYPASS.LTC128B.128 [R171+0x2800], [R106.64] ;  /* 0x028000006aab8fae */ /* 0x0003e2000b901d4a */
[----:B--2---:R-:W-:-:S03]  /*cf20*/  @!P0 LEA R82, P3, R68, c[0x0][0x168], 0x1 ;  /* 0x00005a0044528a11 */ /* 0x004fc600078608ff */
[----:B------:R1:W-:Y:S01]  /*cf30*/  @P0 STS.128 [R171+0x3000], RZ ;  /* 0x003000ffab000388 */ /* 0x0003e20000000c00 */
[----:B------:R-:W-:-:S05]  /*cf40*/  @!P0 LEA.HI.X R83, R68, c[0x0][0x16c], R67, 0x1, P3 ;  /* 0x00005b0044538a11 */ /* 0x000fca00018f0c43 */
        /* <DEDUP_REMOVED lines=30> */
.L_x_797:
[----:B------:R-:W-:Y:S05]  /*d130*/  BSYNC B0 ;  /* 0x0000000000007941 */ /* 0x000fea0003800000 */
.L_x_796:
[----:B------:R-:W0:Y:S01]  /*d140*/  LDGDEPBAR ;  /* 0x00000000000079af */ /* 0x000e220000000000 */
[----:B------:R-:W-:-:S04]  /*d150*/  LEA R181, P0, R60, R181, 0x1 ;  /* 0x000000b53cb57211 */ /* 0x000fc800078008ff */
[----:B------:R-:W-:Y:S02]  /*d160*/  LEA.HI.X R180, R60, R180, R30, 0x1, P0 ;  /* 0x000000b43cb47211 */ /* 0x000fe400000f0c1e */
.L_x_793:
[----:B------:R-:W-:-:S04]  /*d170*/  FMNMX.FTZ R6, R2, R22, !PT ;  /* 0x0000001602067209 */ /* 0x000fc80007810000 */
        /* <DEDUP_REMOVED lines=62> */
[----:B------:R-:W-:-:S05]  /*d560*/  FMNMX.FTZ R6, R48, R6, !PT ;  /* 0x0000000630067209 */ /* 0x000fca0007810000 */
[----:B------:R-:W2:Y:S02]  /*d570*/  SHFL.BFLY PT, R4, R6, 0x2, 0x1f ;  /* 0x0c401f0006047f89 */ /* 0x000ea400000e0000 */
[----:B--2---:R-:W-:-:S05]  /*d580*/  FMNMX.FTZ R4, R6, R4, !PT ;  /* 0x0000000406047209 */ /* 0x004fca0007810000 */
[----:B------:R-:W2:Y:S02]  /*d590*/  SHFL.BFLY PT, R91, R4, 0x1, 0x1f ;  /* 0x0c201f00045b7f89 */ /* 0x000ea400000e0000 */
[----:B--2---:R-:W-:Y:S02]  /*d5a0*/  FMNMX.FTZ R91, R4, R91, !PT ;  /* 0x0000005b045b7209 */ /* 0x004fe40007810000 */
[----:B------:R-:W-:Y:S02]  /*d5b0*/  FMNMX.FTZ R4, R0, R7, !PT ;  /* 0x0000000700047209 */ /* 0x000fe40007810000 */
[C---:B------:R-:W-:Y:S01]  /*d5c0*/  FSETP.NEU.FTZ.AND P1, PT, R91.reuse, -INF , PT ;  /* 0xff8000005b00780b */ /* 0x040fe20003f3d000 */
[----:B------:R-:W-:Y:S01]  /*d5d0*/  FMUL.FTZ R89, R91, c[0x0][0x23c] ;  /* 0x00008f005b597a20 */ /* 0x000fe20000410000 */
[----:B------:R-:W-:-:S04]  /*d5e0*/  FMNMX.FTZ R4, R113, R4, !PT ;  /* 0x0000000471047209 */ /* 0x000fc80007810000 */
[----:B------:R-:W-:Y:S02]  /*d5f0*/  FMNMX.FTZ R4, R21, R4, !PT ;  /* 0x0000000415047209 */ /* 0x000fe40007810000 */
[----:B------:R-:W-:Y:S02]  /*d600*/  FSEL R89, R89, RZ, P1 ;  /* 0x000000ff59597208 */ /* 0x000fe40000800000 */
[----:B------:R-:W-:-:S03]  /*d610*/  FMNMX.FTZ R4, R119, R4, !PT ;  /* 0x0000000477047209 */ /* 0x000fc60007810000 */
[--C-:B------:R-:W-:Y:S01]  /*d620*/  FFMA.FTZ R114, R101, c[0x0][0x23c], -R89.reuse ;  /* 0x00008f0065727a23 */ /* 0x100fe20000010859 */
[----:B------:R-:W-:Y:S01]  /*d630*/  FMNMX.FTZ R4, R5, R4, !PT ;  /* 0x0000000405047209 */ /* 0x000fe20007810000 */
[--C-:B------:R-:W-:Y:S02]  /*d640*/  FFMA.FTZ R101, R94, c[0x0][0x23c], -R89.reuse ;  /* 0x00008f005e657a23 */ /* 0x100fe40000010859 */
[--C-:B------:R-:W-:Y:S01]  /*d650*/  FFMA.FTZ R94, R90, c[0x0][0x23c], -R89.reuse ;  /* 0x00008f005a5e7a23 */ /* 0x100fe20000010859 */
[----:B------:R-:W-:Y:S01]  /*d660*/  FMNMX.FTZ R4, R109, R4, !PT ;  /* 0x000000046d047209 */ /* 0x000fe20007810000 */
[--C-:B------:R-:W-:Y:S01]  /*d670*/  FFMA.FTZ R98, R92, c[0x0][0x23c], -R89.reuse ;  /* 0x00008f005c627a23 */ /* 0x100fe20000010859 */
[----:B------:R-:W-:Y:S01]  /*d680*/  MUFU.EX2 R114, R114 ;  /* 0x0000007200727308 */ /* 0x000fe20000000800 */
[--C-:B------:R-:W-:Y:S01]  /*d690*/  FFMA.FTZ R92, R63, c[0x0][0x23c], -R89.reuse ;  /* 0x00008f003f5c7a23 */ /* 0x100fe20000010859 */
[----:B------:R-:W-:Y:S01]  /*d6a0*/  FMNMX.FTZ R4, R27, R4, !PT ;  /* 0x000000041b047209 */ /* 0x000fe20007810000 */
[----:B------:R-:W-:-:S02]  /*d6b0*/  FFMA.FTZ R68, R16, c[0x0][0x23c], -R89 ;  /* 0x00008f0010447a23 */ /* 0x000fc40000010859 */
[--C-:B-1----:R-:W-:Y:S01]  /*d6c0*/  FFMA.FTZ R65, R17, c[0x0][0x23c], -R89.reuse ;  /* 0x00008f0011417a23 */ /* 0x102fe20000010859 */
[----:B------:R-:W-:Y:S01]  /*d6d0*/  FMNMX.FTZ R4, R122, R4, !PT ;  /* 0x000000047a047209 */ /* 0x000fe20007810000 */
[--C-:B------:R-:W-:Y:S01]  /*d6e0*/  FFMA.FTZ R63, R19, c[0x0][0x23c], -R89.reuse ;  /* 0x00008f00133f7a23 */ /* 0x100fe20000010859 */
[----:B------:R-:W-:Y:S01]  /*d6f0*/  MUFU.EX2 R101, R101 ;  /* 0x0000006500657308 */ /* 0x000fe20000000800 */
[--C-:B------:R-:W-:Y:S01]  /*d700*/  FFMA.FTZ R62, R18, c[0x0][0x23c], -R89.reuse ;  /* 0x00008f00123e7a23 */ /* 0x100fe20000010859 */
[----:B------:R-:W-:Y:S01]  /*d710*/  FMNMX.FTZ R4, R29, R4, !PT ;  /* 0x000000041d047209 */ /* 0x000fe20007810000 */
[----:B------:R-:W-:Y:S01]  /*d720*/  LDSM.16.MT88.4 R16, [R151+0x5000] ;  /* 0x005000009710783b */ /* 0x000fe20000004200 */
[--C-:B------:R-:W-:Y:S02]  /*d730*/  FFMA.FTZ R102, R73, c[0x0][0x23c], -R89.reuse ;  /* 0x00008f0049667a23 */ /* 0x100fe40000010859 */
[----:B------:R-:W-:Y:S01]  /*d740*/  FMNMX.FTZ R4, R127, R4, !PT ;  /* 0x000000047f047209 */ /* 0x000fe20007810000 */
[--C-:B------:R-:W-:Y:S01]  /*d750*/  FFMA.FTZ R73, R121, c[0x0][0x23c], -R89.reuse ;  /* 0x00008f0079497a23 */ /* 0x100fe20000010859 */
[----:B------:R-:W-:Y:S01]  /*d760*/  MUFU.EX2 R98, R98 ;  /* 0x0000006200627308 */ /* 0x000fe20000000800 */
[--C-:B------:R-:W-:Y:S01]  /*d770*/  FFMA.FTZ R70, R116, c[0x0][0x23c], -R89.reuse ;  /* 0x00008f0074467a23 */ /* 0x100fe20000010859 */
[----:B------:R-:W-:Y:S01]  /*d780*/  FMNMX.FTZ R4, R128, R4, !PT ;  /* 0x0000000480047209 */ /* 0x000fe20007810000 */
[----:B------:R-:W-:-:S02]  /*d790*/  FFMA.FTZ R66, R120, c[0x0][0x23c], -R89 ;  /* 0x00008f0078427a23 */ /* 0x000fc40000010859 */
[--C-:B------:R-:W-:Y:S01]  /*d7a0*/  FFMA.FTZ R78, R108, c[0x0][0x23c], -R89.reuse ;  /* 0x00008f006c4e7a23 */ /* 0x100fe20000010859 */
[----:B------:R-:W-:Y:S01]  /*d7b0*/  FMNMX.FTZ R4, R124, R4, !PT ;  /* 0x000000047c047209 */ /* 0x000fe20007810000 */
[--C-:B------:R-:W-:Y:S01]  /*d7c0*/  FFMA.FTZ R76, R111, c[0x0][0x23c], -R89.reuse ;  /* 0x00008f006f4c7a23 */ /* 0x100fe20000010859 */
[----:B------:R-:W-:Y:S01]  /*d7d0*/  MUFU.EX2 R102, R102 ;  /* 0x0000006600667308 */ /* 0x000fe20000000800 */
        /* <DEDUP_REMOVED lines=13> */
[----:B------:R-:W1:Y:S01]  /*d8b0*/  MUFU.EX2 R117, R117 ;  /* 0x0000007500757308 */ /* 0x000e620000000800 */
[--C-:B------:R-:W-:Y:S01]  /*d8c0*/  FFMA.FTZ R96, R61, c[0x0][0x23c], -R89.reuse ;  /* 0x00008f003d607a23 */ /* 0x100fe20000010859 */
[----:B------:R-:W-:Y:S01]  /*d8d0*/  FMNMX.FTZ R4, R199, R4, !PT ;  /* 0x00000004c7047209 */ /* 0x000fe20007810000 */
[--C-:B------:R-:W-:Y:S02]  /*d8e0*/  FFMA.FTZ R86, R55, c[0x0][0x23c], -R89.reuse ;  /* 0x00008f0037567a23 */ /* 0x100fe40000010859 */
[--C-:B------:R-:W-:Y:S01]  /*d8f0*/  FFMA.FTZ R85, R59, c[0x0][0x23c], -R89.reuse ;  /* 0x00008f003b557a23 */ /* 0x100fe20000010859 */
[----:B------:R-:W-:Y:S01]  /*d900*/  FMNMX.FTZ R4, R187, R4, !PT ;  /* 0x00000004bb047209 */ /* 0x000fe20007810000 */
[--C-:B------:R-:W-:Y:S01]  /*d910*/  FFMA.FTZ R82, R58, c[0x0][0x23c], -R89.reuse ;  /* 0x00008f003a527a23 */ /* 0x100fe20000010859 */
[----:B------:R-:W2:Y:S01]  /*d920*/  MUFU.EX2 R112, R112 ;  /* 0x0000007000707308 */ /* 0x000ea20000000800 */
        /* <DEDUP_REMOVED lines=13> */
[----:B-1----:R-:W-:Y:S01]  /*da00*/  F2FP.BF16.PACK_AB R8, R117, R118 ;  /* 0x000000767508723e */ /* 0x002fe200000010ff */
[--C-:B------:R-:W-:Y:S01]  /*da10*/  FFMA.FTZ R107, R99, c[0x0][0x23c], -R89.reuse ;  /* 0x00008f00636b7a23 */ /* 0x100fe20000010859 */
[----:B------:R-:W-:Y:S01]  /*da20*/  FMNMX.FTZ R90, R194, R90, !PT ;  /* 0x0000005ac25a7209 */ /* 0x000fe20007810000 */
[--C-:B------:R-:W-:Y:S01]  /*da30*/  FFMA.FTZ R72, R24, c[0x0][0x23c], -R89.reuse ;  /* 0x00008f0018487a23 */ /* 0x100fe20000010859 */
[----:B--2---:R-:W-:Y:S01]  /*da40*/  F2FP.BF16.PACK_AB R10, R112, R114 ;  /* 0x00000072700a723e */ /* 0x004fe200000010ff */
[--C-:B------:R-:W-:Y:S01]  /*da50*/  FFMA.FTZ R69, R25, c[0x0][0x23c], -R89.reuse ;  /* 0x00008f0019457a23 */ /* 0x100fe20000010859 */
[----:B------:R-:W-:Y:S01]  /*da60*/  FMNMX.FTZ R90, R162, R90, !PT ;  /* 0x0000005aa25a7209 */ /* 0x000fe20007810000 */
[--C-:B------:R-:W-:Y:S01]  /*da70*/  FFMA.FTZ R64, R26, c[0x0][0x23c], -R89.reuse ;  /* 0x00008f001a407a23 */ /* 0x100fe20000010859 */
[----:B------:R-:W1:Y:S01]  /*da80*/  MUFU.EX2 R107, R107 ;  /* 0x0000006b006b7308 */ /* 0x000e620000000800 */
[--C-:B------:R-:W-:Y:S01]  /*da90*/  FFMA.FTZ R74, R28, c[0x0][0x23c], -R89.reuse ;  /* 0x00008f001c4a7a23 */ /* 0x100fe20000010859 */
[----:B------:R-:W-:Y:S01]  /*daa0*/  FMNMX.FTZ R90, R193, R90, !PT ;  /* 0x0000005ac15a7209 */ /* 0x000fe20007810000 */
[----:B------:R-:W-:-:S02]  /*dab0*/  FFMA.FTZ R71, R31, c[0x0][0x23c], -R89 ;  /* 0x00008f001f477a23 */ /* 0x000fc40000010859 */
[--C-:B------:R-:W-:Y:S01]  /*dac0*/  FFMA.FTZ R83, R131, c[0x0][0x23c], -R89.reuse ;  /* 0x00008f0083537a23 */ /* 0x100fe20000010859 */
[----:B------:R-:W-:Y:S01]  /*dad0*/  FMNMX.FTZ R90, R160, R90, !PT ;  /* 0x0000005aa05a7209 */ /* 0x000fe20007810000 */
[--C-:B------:R-:W-:Y:S01]  /*dae0*/  FFMA.FTZ R99, R75, c[0x0][0x23c], -R89.reuse ;  /* 0x00008f004b637a23 */ /* 0x100fe20000010859 */
[----:B------:R-:W2:Y:S01]  /*daf0*/  MUFU.EX2 R104, R104 ;  /* 0x0000006800687308 */ /* 0x000ea20000000800 */
[--C-:B------:R-:W-:Y:S01]  /*db00*/  FFMA.FTZ R88, R88, c[0x0][0x23c], -R89.reuse ;  /* 0x00008f0058587a23 */ /* 0x100fe20000010859 */
[----:B------:R-:W-:Y:S01]  /*db10*/  FMNMX.FTZ R90, R190, R90, !PT ;  /* 0x0000005abe5a7209 */ /* 0x000fe20007810000 */
[--C-:B------:R-:W-:Y:S02]  /*db20*/  FFMA.FTZ R81, R202, c[0x0][0x23c], -R89.reuse ;  /* 0x00008f00ca517a23 */ /* 0x100fe40000010859 */
[--C-:B------:R-:W-:Y:S01]  /*db30*/  FFMA.FTZ R79, R204, c[0x0][0x23c], -R89.reuse ;  /* 0x00008f00cc4f7a23 */ /* 0x100fe20000010859 */
[----:B------:R-:W-:Y:S01]  /*db40*/  FMNMX.FTZ R90, R157, R90, !PT ;  /* 0x0000005a9d5a7209 */ /* 0x000fe20007810000 */
[--C-:B------:R-:W-:Y:S01]  /*db50*/  FFMA.FTZ R77, R203, c[0x0][0x23c], -R89.reuse ;  /* 0x00008f00cb4d7a23 */ /* 0x100fe20000010859 */
[----:B-1----:R-:W-:Y:S01]  /*db60*/  F2FP.BF16.PACK_AB R28, R106, R107 ;  /* 0x0000006b6a1c723e */ /* 0x002fe200000010ff */
[----:B------:R-:W-:Y:S01]  /*db70*/  MUFU.EX2 R99, R99 ;  /* 0x0000006300637308 */ /* 0x000fe20000000800 */
[----:B------:R-:W-:Y:S01]  /*db80*/  FMNMX.FTZ R90, R186, R90, !PT ;  /* 0x0000005aba5a7209 */ /* 0x000fe20007810000 */
[----:B------:R-:W-:-:S02]  /*db90*/  FFMA.FTZ R75, R205, c[0x0][0x23c], -R89 ;  /* 0x00008f00cd4b7a23 */ /* 0x000fc40000010859 */
[--C-:B------:R-:W-:Y:S01]  /*dba0*/  FFMA.FTZ R67, R207, c[0x0][0x23c], -R89.reuse ;  /* 0x00008f00cf437a23 */ /* 0x100fe20000010859 */
[----:B------:R-:W-:Y:S01]  /*dbb0*/  FMNMX.FTZ R90, R156, R90, !PT ;  /* 0x0000005a9c5a7209 */ /* 0x000fe20007810000 */
[--C-:B------:R-:W-:Y:S01]  /*dbc0*/  FFMA.FTZ R189, R189, c[0x0][0x23c], -R89.reuse ;  /* 0x00008f00bdbd7a23 */ /* 0x100fe20000010859 */
[----:B--2---:R-:W-:Y:S01]  /*dbd0*/  F2FP.BF16.PACK_AB R30, R102, R104 ;  /* 0x00000068661e723e */ /* 0x004fe200000010ff */
[----:B------:R-:W-:Y:S01]  /*dbe0*/  MUFU.EX2 R96, R96 ;  /* 0x0000006000607308 */ /* 0x000fe20000000800 */
[----:B------:R-:W-:Y:S01]  /*dbf0*/  FMNMX.FTZ R90, R185, R90, !PT ;  /* 0x0000005ab95a7209 */ /* 0x000fe20007810000 */
[--C-:B------:R-:W-:Y:S02]  /*dc00*/  FFMA.FTZ R161, R161, c[0x0][0x23c], -R89.reuse ;  /* 0x00008f00a1a17a23 */ /* 0x100fe40000010859 */
[--C-:B------:R-:W-:Y:S01]  /*dc10*/  FFMA.FTZ R110, R110, c[0x0][0x23c], -R89.reuse ;  /* 0x00008f006e6e7a23 */ /* 0x100fe20000010859 */
[----:B------:R-:W-:Y:S01]  /*dc20*/  FMNMX.FTZ R90, R155, R90, !PT ;  /* 0x0000005a9b5a7209 */ /* 0x000fe20007810000 */
[----:B------:R-:W-:-:S02]  /*dc30*/  FFMA.FTZ R95, R95, c[0x0][0x23c], -R89 ;  /* 0x00008f005f5f7a23 */ /* 0x000fc40000010859 */
[----:B------:R-:W-:Y:S01]  /*dc40*/  MUFU.EX2 R94, R94 ;  /* 0x0000005e005e7308 */ /* 0x000fe20000000800 */
[----:B------:R-:W-:Y:S01]  /*dc50*/  FMNMX.FTZ R90, R173, R90, !PT ;  /* 0x0000005aad5a7209 */ /* 0x000fe20007810000 */
[--C-:B------:R-:W-:Y:S02]  /*dc60*/  FFMA.FTZ R51, R51, c[0x0][0x23c], -R89.reuse ;  /* 0x00008f0033337a23 */ /* 0x100fe40000010859 */
[----:B------:R-:W-:Y:S01]  /*dc70*/  FFMA.FTZ R49, R49, c[0x0][0x23c], -R89 ;  /* 0x00008f0031317a23 */ /* 0x000fe20000010859 */
[----:B------:R-:W-:-:S03]  /*dc80*/  FMNMX.FTZ R90, R154, R90, !PT ;  /* 0x0000005a9a5a7209 */ /* 0x000fc60007810000 */
[----:B------:R-:W-:Y:S01]  /*dc90*/  MUFU.EX2 R92, R92 ;  /* 0x0000005c005c7308 */ /* 0x000fe20000000800 */
[----:B------:R-:W-:-:S04]  /*dca0*/  FMNMX.FTZ R90, R159, R90, !PT ;  /* 0x0000005a9f5a7209 */ /* 0x000fc80007810000 */
        /* <DEDUP_REMOVED lines=43> */
[----:B------:R-:W-:Y:S02]  /*df60*/  MUFU.EX2 R74, R74 ;  /* 0x0000004a004a7308 */ /* 0x000fe40000000800 */
[----:B------:R-:W1:Y:S06]  /*df70*/  SHFL.BFLY PT, R4, R90, 0x2, 0x1f ;  /* 0x0c401f005a047f89 */ /* 0x000e6c00000e0000 */
[----:B------:R-:W-:Y:S08]  /*df80*/  MUFU.EX2 R73, R73 ;  /* 0x0000004900497308 */ /* 0x000ff00000000800 */
[----:B------:R-:W-:Y:S08]  /*df90*/  MUFU.EX2 R72, R72 ;  /* 0x0000004800487308 */ /* 0x000ff00000000800 */
[----:B------:R-:W-:Y:S01]  /*dfa0*/  MUFU.EX2 R71, R71 ;  /* 0x0000004700477308 */ /* 0x000fe20000000800 */
[----:B-1----:R-:W-:-:S05]  /*dfb0*/  FMNMX.FTZ R90, R90, R4, !PT ;  /* 0x000000045a5a7209 */ /* 0x002fca0007810000 */
[----:B------:R-:W1:Y:S02]  /*dfc0*/  SHFL.BFLY PT, R4, R90, 0x1, 0x1f ;  /* 0x0c201f005a047f89 */ /* 0x000e6400000e0000 */
[----:B------:R-:W-:Y:S08]  /*dfd0*/  MUFU.EX2 R70, R70 ;  /* 0x0000004600467308 */ /* 0x000ff00000000800 */
[----:B------:R-:W-:Y:S08]  /*dfe0*/  MUFU.EX2 R69, R69 ;  /* 0x0000004500457308 */ /* 0x000ff00000000800 */
[----:B------:R-:W-:Y:S01]  /*dff0*/  MUFU.EX2 R68, R68 ;  /* 0x0000004400447308 */ /* 0x000fe20000000800 */
[----:B-1----:R-:W-:-:S07]  /*e000*/  FMNMX.FTZ R90, R90, R4, !PT ;  /* 0x000000045a5a7209 */ /* 0x002fce0007810000 */
[----:B------:R-:W-:Y:S01]  /*e010*/  MUFU.EX2 R67, R67 ;  /* 0x0000004300437308 */ /* 0x000fe20000000800 */
[----:B------:R-:W-:Y:S02]  /*e020*/  FSEL R4, R91, RZ, P1 ;  /* 0x000000ff5b047208 */ /* 0x000fe40000800000 */
[C---:B------:R-:W-:Y:S01]  /*e030*/  FSETP.NEU.FTZ.AND P0, PT, R90.reuse, -INF , PT ;  /* 0xff8000005a00780b */ /* 0x040fe20003f1d000 */
[----:B------:R-:W-:Y:S02]  /*e040*/  FMUL.FTZ R53, R90, c[0x0][0x23c] ;  /* 0x00008f005a357a20 */ /* 0x000fe40000410000 */
[----:B------:R-:W-:Y:S01]  /*e050*/  FADD.FTZ R2, R2, -R4 ;  /* 0x8000000402027221 */ /* 0x000fe20000010000 */
[----:B------:R-:W-:Y:S01]  /*e060*/  FSEL R4, R90, RZ, P0 ;  /* 0x000000ff5a047208 */ /* 0x000fe20000000000 */
[----:B------:R-:W-:Y:S01]  /*e070*/  MUFU.EX2 R66, R66 ;  /* 0x0000004200427308 */ /* 0x000fe20000000800 */
[----:B------:R-:W-:Y:S01]  /*e080*/  FSEL R53, R53, RZ, P0 ;  /* 0x000000ff35357208 */ /* 0x000fe20000000000 */
[----:B------:R-:W-:-:S02]  /*e090*/  FMUL.FTZ R2, R2, c[0x0][0x23c] ;  /* 0x00008f0002027a20 */ /* 0x000fc40000410000 */
[----:B------:R-:W-:Y:S02]  /*e0a0*/  FADD.FTZ R4, R0, -R4 ;  /* 0x8000000400047221 */ /* 0x000fe40000010000 */
[--C-:B------:R-:W-:Y:S02]  /*e0b0*/  FFMA.FTZ R116, R7, c[0x0][0x23c], -R53.reuse ;  /* 0x00008f0007747a23 */ /* 0x100fe40000010835 */
[----:B------:R-:W-:Y:S01]  /*e0c0*/  FMUL.FTZ R4, R4, c[0x0][0x23c] ;  /* 0x00008f0004047a20 */ /* 0x000fe20000410000 */
[----:B------:R1:W2:Y:S01]  /*e0d0*/  MUFU.EX2 R121, R2 ;  /* 0x0000000200797308 */ /* 0x0002a20000000800 */
[--C-:B------:R-:W-:Y:S02]  /*e0e0*/  FFMA.FTZ R113, R113, c[0x0][0x23c], -R53.reuse ;  /* 0x00008f0071717a23 */ /* 0x100fe40000010835 */
[--C-:B------:R-:W-:Y:S02]  /*e0f0*/  FFMA.FTZ R111, R21, c[0x0][0x23c], -R53.reuse ;  /* 0x00008f00156f7a23 */ /* 0x100fe40000010835 */
[----:B------:R-:W-:Y:S01]  /*e100*/  FFMA.FTZ R108, R119, c[0x0][0x23c], -R53 ;  /* 0x00008f00776c7a23 */ /* 0x000fe20000010835 */
[----:B------:R-:W-:Y:S01]  /*e110*/  LDSM.16.MT88.4 R20, [R151+0x5400] ;  /* 0x005400009714783b */ /* 0x000fe20000004200 */
[----:B------:R-:W-:Y:S01]  /*e120*/  FFMA.FTZ R0, R9, c[0x0][0x23c], -R89 ;  /* 0x00008f0009007a23 */ /* 0x000fe20000010859 */
[----:B------:R3:W4:Y:S01]  /*e130*/  MUFU.EX2 R120, R4 ;  /* 0x0000000400787308 */ /* 0x0007220000000800 */
[----:B------:R-:W-:-:S02]  /*e140*/  FFMA.FTZ R109, R109, c[0x0][0x23c], -R53 ;  /* 0x00008f006d6d7a23 */ /* 0x000fc40000010835 */
[--C-:B------:R-:W-:Y:S02]  /*e150*/  FFMA.FTZ R119, R27, c[0x0][0x23c], -R53.reuse ;  /* 0x00008f001b777a23 */ /* 0x100fe40000010835 */
[--C-:B------:R-:W-:Y:S01]  /*e160*/  FFMA.FTZ R122, R122, c[0x0][0x23c], -R53.reuse ;  /* 0x00008f007a7a7a23 */ /* 0x100fe20000010835 */
[----:B------:R-:W-:Y:S01]  /*e170*/  LDSM.16.MT88.4 R24, [R150+0x5400] ;  /* 0x005400009618783b */ /* 0x000fe20000004200 */
[--C-:B------:R-:W-:Y:S01]  /*e180*/  FFMA.FTZ R129, R29, c[0x0][0x23c], -R53.reuse ;  /* 0x00008f001d817a23 */ /* 0x100fe20000010835 */
[----:B------:R-:W-:Y:S01]  /*e190*/  MUFU.EX2 R116, R116 ;  /* 0x0000007400747308 */ /* 0x000fe20000000800 */
[----:B-1----:R-:W-:Y:S02]  /*e1a0*/  FFMA.FTZ R2, R5, c[0x0][0x23c], -R53 ;  /* 0x00008f0005027a23 */ /* 0x002fe40000010835 */
[-C--:B--2---:R-:W-:Y:S02]  /*e1b0*/  FMUL.FTZ R12, R144, R121.reuse ;  /* 0x00000079900c7220 */ /* 0x084fe40000410000 */
[----:B------:R-:W-:-:S02]  /*e1c0*/  FMUL.FTZ R13, R145, R121 ;  /* 0x00000079910d7220 */ /* 0x000fc40000410000 */
[-C--:B------:R-:W-:Y:S01]  /*e1d0*/  FMUL.FTZ R140, R140, R121.reuse ;  /* 0x000000798c8c7220 */ /* 0x080fe20000410000 */
[----:B---3--:R-:W1:Y:S01]  /*e1e0*/  LDSM.16.MT88.4 R4, [R150+0x5000] ;  /* 0x005000009604783b */ /* 0x008e620000004200 */
[----:B------:R-:W2:Y:S01]  /*e1f0*/  MUFU.EX2 R113, R113 ;  /* 0x0000007100717308 */ /* 0x000ea20000000800 */
[-C--:B----4-:R-:W-:Y:S02]  /*e200*/  FMUL.FTZ R14, R146, R120.reuse ;  /* 0x00000078920e7220 */ /* 0x090fe40000410000 */
[-C--:B------:R-:W-:Y:S02]  /*e210*/  FMUL.FTZ R15, R147, R120.reuse ;  /* 0x00000078930f7220 */ /* 0x080fe40000410000 */
[----:B------:R-:W-:Y:S02]  /*e220*/  FMUL.FTZ R141, R141, R121 ;  /* 0x000000798d8d7220 */ /* 0x000fe40000410000 */
[-C--:B------:R-:W-:Y:S01]  /*e230*/  FMUL.FTZ R142, R142, R120.reuse ;  /* 0x000000788e8e7220 */ /* 0x080fe20000410000 */
[----:B------:R-:W-:Y:S01]  /*e240*/  MUFU.EX2 R111, R111 ;  /* 0x0000006f006f7308 */ /* 0x000fe20000000800 */
[----:B------:R-:W-:-:S02]  /*e250*/  FMUL.FTZ R143, R143, R120 ;  /* 0x000000788f8f7220 */ /* 0x000fc40000410000 */
[-C--:B------:R-:W-:Y:S02]  /*e260*/  FMUL.FTZ R136, R136, R121.reuse ;  /* 0x0000007988887220 */ /* 0x080fe40000410000 */
[-C--:B------:R-:W-:Y:S02]  /*e270*/  FMUL.FTZ R137, R137, R121.reuse ;  /* 0x0000007989897220 */ /* 0x080fe40000410000 */
[----:B------:R-:W-:Y:S01]  /*e280*/  FMUL.FTZ R138, R138, R120 ;  /* 0x000000788a8a7220 */ /* 0x000fe20000410000 */
[----:B------:R-:W3:Y:S01]  /*e290*/  MUFU.EX2 R108, R108 ;  /* 0x0000006c006c7308 */ /* 0x000ee20000000800 */
[----:B--2---:R-:W-:Y:S01]  /*e2a0*/  F2FP.BF16.PACK_AB R9, R113, R116 ;  /* 0x000000747109723e */ /* 0x004fe200000010ff */
[----:B------:R-:W-:Y:S02]  /*e2b0*/  FMUL.FTZ R139, R139, R120 ;  /* 0x000000788b8b7220 */ /* 0x000fe40000410000 */
[-C--:B------:R-:W-:Y:S02]  /*e2c0*/  FMUL.FTZ R132, R132, R121.reuse ;  /* 0x0000007984847220 */ /* 0x080fe40000410000 */
[----:B------:R-:W-:-:S02]  /*e2d0*/  FMUL.FTZ R133, R133, R121 ;  /* 0x0000007985857220 */ /* 0x000fc40000410000 */
[-C--:B------:R-:W-:Y:S01]  /*e2e0*/  FMUL.FTZ R134, R134, R120.reuse ;  /* 0x0000007886867220 */ /* 0x080fe20000410000 */
[----:B------:R-:W-:Y:S01]  /*e2f0*/  MUFU.EX2 R2, R2 ;  /* 0x0000000200027308 */ /* 0x000fe20000000800 */
[----:B------:R-:W-:Y:S02]  /*e300*/  FMUL.FTZ R135, R135, R120 ;  /* 0x0000007887877220 */ /* 0x000fe40000410000 */
[--C-:B------:R-:W-:Y:S02]  /*e310*/  FFMA.FTZ R131, R128, c[0x0][0x23c], -R53.reuse ;  /* 0x00008f0080837a23 */ /* 0x100fe40000010835 */
[--C-:B------:R-:W-:Y:S01]  /*e320*/  FFMA.FTZ R127, R127, c[0x0][0x23c], -R53.reuse ;  /* 0x00008f007f7f7a23 */ /* 0x100fe20000010835 */
[----:B---3--:R-:W-:Y:S02]  /*e330*/  F2FP.BF16.PACK_AB R11, R108, R111 ;  /* 0x0000006f6c0b723e */ /* 0x008fe400000010ff */
[----:B------:R-:W2:Y:S01]  /*e340*/  MUFU.EX2 R109, R109 ;  /* 0x0000006d006d7308 */ /* 0x000ea20000000800 */
[----:B------:R-:W-:-:S02]  /*e350*/  FFMA.FTZ R128, R124, c[0x0][0x23c], -R53 ;  /* 0x00008f007c807a23 */ /* 0x000fc40000010835 */
[--C-:B------:R-:W-:Y:S02]  /*e360*/  FFMA.FTZ R145, R184, c[0x0][0x23c], -R53.reuse ;  /* 0x00008f00b8917a23 */ /* 0x100fe40000010835 */
[--C-:B------:R-:W-:Y:S01]  /*e370*/  FFMA.FTZ R146, R163, c[0x0][0x23c], -R53.reuse ;  /* 0x00008f00a3927a23 */ /* 0x100fe20000010835 */
[C---:B------:R-:W-:Y:S01]  /*e380*/  HMMA.16816.F32.BF16 R12, R8.reuse, R16, R12 ;  /* 0x00000010080c723c */ /* 0x040fe2000004180c */
[--C-:B------:R-:W-:Y:S01]  /*e390*/  FFMA.FTZ R147, R196, c[0x0][0x23c], -R53.reuse ;  /* 0x00008f00c4937a23 */ /* 0x100fe20000010835 */
[----:B------:R-:W-:Y:S01]  /*e3a0*/  MUFU.EX2 R119, R119 ;  /* 0x0000007700777308 */ /* 0x000fe20000000800 */
[--C-:B------:R-:W-:Y:S02]  /*e3b0*/  FFMA.FTZ R163, R194, c[0x0][0x23c], -R53.reuse ;  /* 0x00008f00c2a37a23 */ /* 0x100fe40000010835 */
[----:B------:R-:W-:Y:S02]  /*e3c0*/  FFMA.FTZ R162, R162, c[0x0][0x23c], -R53 ;  /* 0x00008f00a2a27a23 */ /* 0x000fe40000010835 */
[----:B------:R-:W-:Y:S01]  /*e3d0*/  FFMA.FTZ R184, R188, c[0x0][0x23c], -R89 ;  /* 0x00008f00bcb87a23 */ /* 0x000fe20000010859 */
[----:B------:R-:W-:Y:S01]  /*e3e0*/  HMMA.16816.F32.BF16 R16, R8, R18, R140 ;  /* 0x000000120810723c */ /* 0x000fe2000004188c */
[--C-:B------:R-:W-:Y:S01]  /*e3f0*/  FFMA.FTZ R188, R193, c[0x0][0x23c], -R53.reuse ;  /* 0x00008f00c1bc7a23 */ /* 0x100fe20000010835 */
[----:B------:R-:W3:Y:S01]  /*e400*/  MUFU.EX2 R122, R122 ;  /* 0x0000007a007a7308 */ /* 0x000ee20000000800 */
[----:B--2---:R-:W-:Y:S01]  /*e410*/  F2FP.BF16.PACK_AB R29, R109, R2 ;  /* 0x000000026d1d723e */ /* 0x004fe200000010ff */
[----:B------:R-:W-:-:S02]  /*e420*/  FFMA.FTZ R160, R160, c[0x0][0x23c], -R53 ;  /* 0x00008f00a0a07a23 */ /* 0x000fc40000010835 */
[--C-:B------:R-:W-:Y:S02]  /*e430*/  FFMA.FTZ R157, R157, c[0x0][0x23c], -R53.reuse ;  /* 0x00008f009d9d7a23 */ /* 0x100fe40000010835 */
[C---:B-1----:R-:W-:Y:S01]  /*e440*/  HMMA.16816.F32.BF16 R136, R8.reuse, R4, R136 ;  /* 0x000000040888723c */ /* 0x042fe20000041888 */
[--C-:B------:R-:W-:Y:S01]  /*e450*/  FFMA.FTZ R140, R201, c[0x0][0x23c], -R53.reuse ;  /* 0x00008f00c98c7a23 */ /* 0x100fe20000010835 */
[----:B------:R-:W-:Y:S01]  /*e460*/  MUFU.EX2 R129, R129 ;  /* 0x0000008100817308 */ /* 0x000fe20000000800 */
[--C-:B------:R-:W-:Y:S02]  /*e470*/  FFMA.FTZ R142, R199, c[0x0][0x23c], -R53.reuse ;  /* 0x00008f00c78e7a23 */ /* 0x100fe40000010835 */
[--C-:B------:R-:W-:Y:S02]  /*e480*/  FFMA.FTZ R141, R187, c[0x0][0x23c], -R53.reuse ;  /* 0x00008f00bb8d7a23 */ /* 0x100fe40000010835 */
[--C-:B------:R-:W-:Y:S01]  /*e490*/  FFMA.FTZ R143, R197, c[0x0][0x23c], -R53.reuse ;  /* 0x00008f00c58f7a23 */ /* 0x100fe20000010835 */
[----:B------:R-:W-:Y:S01]  /*e4a0*/  HMMA.16816.F32.BF16 R8, R8, R6, R132 ;  /* 0x000000060808723c */ /* 0x000fe20000041884 */
[----:B------:R-:W1:Y:S01]  /*e4b0*/  LDSM.16.MT88.4 R4, [R151+0x5800] ;  /* 0x005800009704783b */ /* 0x000e620000004200 */
[----:B---3--:R-:W-:Y:S01]  /*e4c0*/  F2FP.BF16.PACK_AB R31, R122, R119 ;  /* 0x000000777a1f723e */ /* 0x008fe200000010ff */
        /* <DEDUP_REMOVED lines=8> */
[--C-:B------:R-:W-:Y:S02]  /*e550*/  FFMA.FTZ R156, R156, c[0x0][0x23c], -R53.reuse ;  /* 0x00008f009c9c7a23 */ /* 0x100fe40000010835 */
[--C-:B------:R-:W-:Y:S01]  /*e560*/  FFMA.FTZ R185, R185, c[0x0][0x23c], -R53.reuse ;  /* 0x00008f00b9b97a23 */ /* 0x100fe20000010835 */
[----:B------:R-:W-:Y:S01]  /*e570*/  HMMA.16816.F32.BF16 R16, R28, R22, R16 ;  /* 0x000000161c10723c */ /* 0x000fe20000041810 */
[----:B------:R-:W3:Y:S01]  /*e580*/  LDSM.16.MT88.4 R20, [R150+0x5800] ;  /* 0x005800009614783b */ /* 0x000ee20000004200 */
[----:B------:R-:W4:Y:S01]  /*e590*/  MUFU.EX2 R128, R128 ;  /* 0x0000008000807308 */ /* 0x000f220000000800 */
        /* <DEDUP_REMOVED lines=10> */
[----:B------:R-:W5:Y:S01]  /*e640*/  LDSM.16.MT88.4 R8, [R151+0x5c00] ;  /* 0x005c00009708783b */ /* 0x000f620000004200 */
[----:B------:R-:W1:Y:S01]  /*e650*/  MUFU.EX2 R133, R133 ;  /* 0x0000008500857308 */ /* 0x000e620000000800 */
[----:B------:R-:W-:-:S02]  /*e660*/  FFMA.FTZ R148, R148, c[0x0][0x23c], -R53 ;  /* 0x00008f0094947a23 */ /* 0x000fc40000010835 */
[----:B------:R-:W-:Y:S02]  /*e670*/  FFMA.FTZ R130, R130, c[0x0][0x23c], -R53 ;  /* 0x00008f0082827a23 */ /* 0x000fe40000010835 */
[----:B------:R-:W-:Y:S01]  /*e680*/  F2FP.BF16.PACK_AB R28, R99, R101 ;  /* 0x00000065631c723e */ /* 0x000fe200000010ff */
[----:B------:R-:W-:Y:S01]  /*e690*/  FFMA.FTZ R118, R183, R121, R118 ;  /* 0x00000079b7767223 */ /* 0x000fe20000010076 */
[----:B--2---:R-:W-:Y:S01]  /*e6a0*/  F2FP.BF16.PACK_AB R29, R127, R129 ;  /* 0x000000817f1d723e */ /* 0x004fe200000010ff */
[----:B------:R-:W-:Y:S01]  /*e6b0*/  MUFU.EX2 R134, R134 ;  /* 0x0000008600867308 */ /* 0x000fe20000000800 */
[----:B------:R-:W-:Y:S01]  /*e6c0*/  F2FP.BF16.PACK_AB R30, R96, R98 ;  /* 0x00000062601e723e */ /* 0x000fe200000010ff */
[----:B------:R-:W-:Y:S01]  /*e6d0*/  FFMA.FTZ R116, R182, R120, R116 ;  /* 0x00000078b6747223 */ /* 0x000fe20000010074 */
[----:B----4-:R-:W-:Y:S01]  /*e6e0*/  F2FP.BF16.PACK_AB R31, R128, R131 ;  /* 0x00000083801f723e */ /* 0x010fe200000010ff */
[----:B------:R-:W-:Y:S02]  /*e6f0*/  FADD.FTZ R117, R117, R118 ;  /* 0x0000007675757221 */ /* 0x000fe40000010000 */
[----:B------:R-:W-:-:S02]  /*e700*/  FADD.FTZ R116, R113, R116 ;  /* 0x0000007471747221 */ /* 0x000fc40000010000 */
[----:B------:R-:W2:Y:S01]  /*e710*/  MUFU.EX2 R135, R135 ;  /* 0x0000008700877308 */ /* 0x000ea20000000800 */
[----:B------:R-:W-:Y:S01]  /*e720*/  FADD.FTZ R117, R114, R117 ;  /* 0x0000007572757221 */ /* 0x000fe20000010000 */
[C---:B-1----:R-:W-:Y:S01]  /*e730*/  HMMA.16816.F32.BF16 R12, R28.reuse, R4, R12 ;  /* 0x000000041c0c723c */ /* 0x042fe2000004180c */
[----:B------:R-:W-:Y:S02]  /*e740*/  FADD.FTZ R111, R111, R116 ;  /* 0x000000746f6f7221 */ /* 0x000fe40000010000 */
[----:B------:R-:W-:Y:S02]  /*e750*/  FADD.FTZ R112, R112, R117 ;  /* 0x0000007570707221 */ /* 0x000fe40000010000 */
[----:B------:R-:W-:Y:S01]  /*e760*/  FADD.FTZ R111, R108, R111 ;  /* 0x0000006f6c6f7221 */ /* 0x000fe20000010000 */
[----:B------:R-:W-:Y:S01]  /*e770*/  MUFU.EX2 R142, R142 ;  /* 0x0000008e008e7308 */ /* 0x000fe20000000800 */
[----:B------:R-:W-:Y:S01]  /*e780*/  FADD.FTZ R112, R107, R112 ;  /* 0x000000706b707221 */ /* 0x000fe20000010000 */
[----:B------:R-:W-:Y:S01]  /*e790*/  HMMA.16816.F32.BF16 R16, R28, R6, R16 ;  /* 0x000000061c10723c */ /* 0x000fe20000041810 */
[----:B------:R-:W1:Y:S01]  /*e7a0*/  LDSM.16.MT88.4 R4, [R150+0x5c00] ;  /* 0x005c00009604783b */ /* 0x000e620000004200 */
[----:B------:R-:W-:-:S02]  /*e7b0*/  FFMA.FTZ R126, R126, c[0x0][0x23c], -R53 ;  /* 0x00008f007e7e7a23 */ /* 0x000fc40000010835 */
[----:B------:R-:W-:Y:S02]  /*e7c0*/  FADD.FTZ R106, R106, R112 ;  /* 0x000000706a6a7221 */ /* 0x000fe40000010000 */
[----:B------:R-:W4:Y:S01]  /*e7d0*/  MUFU.EX2 R141, R141 ;  /* 0x0000008d008d7308 */ /* 0x000f220000000800 */
[--C-:B------:R-:W-:Y:S01]  /*e7e0*/  FFMA.FTZ R125, R125, c[0x0][0x23c], -R53.reuse ;  /* 0x00008f007d7d7a23 */ /* 0x100fe20000010835 */
[C---:B---3--:R-:W-:Y:S01]  /*e7f0*/  HMMA.16816.F32.BF16 R136, R28.reuse, R20, R136 ;  /* 0x000000141c88723c */ /* 0x048fe20000041888 */
[----:B------:R-:W-:Y:S02]  /*e800*/  FADD.FTZ R106, R104, R106 ;  /* 0x0000006a686a7221 */ /* 0x000fe40000010000 */
[--C-:B------:R-:W-:Y:S02]  /*e810*/  FFMA.FTZ R123, R123, c[0x0][0x23c], -R53.reuse ;  /* 0x00008f007b7b7a23 */ /* 0x100fe40000010835 */
[----:B------:R-:W-:Y:S01]  /*e820*/  FADD.FTZ R106, R102, R106 ;  /* 0x0000006a666a7221 */ /* 0x000fe20000010000 */
[----:B------:R-:W-:Y:S01]  /*e830*/  MUFU.EX2 R143, R143 ;  /* 0x0000008f008f7308 */ /* 0x000fe20000000800 */
[----:B------:R-:W-:Y:S01]  /*e840*/  FFMA.FTZ R115, R115, c[0x0][0x23c], -R53 ;  /* 0x00008f0073737a23 */ /* 0x000fe20000010835 */
[----:B------:R-:W-:Y:S01]  /*e850*/  HMMA.16816.F32.BF16 R24, R28, R22, R24 ;  /* 0x000000161c18723c */ /* 0x000fe20000041818 */
[----:B------:R-:W3:Y:S01]  /*e860*/  LDSM.16.MT88.4 R20, [R151+0x6000] ;  /* 0x006000009714783b */ /* 0x000ee20000004200 */
[----:B------:R-:W-:-:S02]  /*e870*/  FADD.FTZ R101, R101, R106 ;  /* 0x0000006a65657221 */ /* 0x000fc40000010000 */
[----:B------:R-:W-:Y:S02]  /*e880*/  FFMA.FTZ R103, R103, c[0x0][0x23c], -R53 ;  /* 0x00008f0067677a23 */ /* 0x000fe40000010835 */
[----:B------:R-:W1:Y:S01]  /*e890*/  MUFU.EX2 R145, R145 ;  /* 0x0000009100917308 */ /* 0x000e620000000800 */
[----:B------:R-:W-:Y:S01]  /*e8a0*/  F2FP.BF16.PACK_AB R28, R92, R94 ;  /* 0x0000005e5c1c723e */ /* 0x000fe200000010ff */
[----:B------:R-:W-:Y:S01]  /*e8b0*/  FADD.FTZ R101, R99, R101 ;  /* 0x0000006563657221 */ /* 0x000fe20000010000 */
[----:B------:R-:W-:Y:S01]  /*e8c0*/  F2FP.BF16.PACK_AB R29, R133, R140 ;  /* 0x0000008c851d723e */ /* 0x000fe200000010ff */
[----:B------:R-:W-:Y:S01]  /*e8d0*/  FFMA.FTZ R100, R100, c[0x0][0x23c], -R53 ;  /* 0x00008f0064647a23 */ /* 0x000fe20000010835 */
[----:B------:R-:W-:Y:S01]  /*e8e0*/  F2FP.BF16.PACK_AB R30, R87, R88 ;  /* 0x00000058571e723e */ /* 0x000fe200000010ff */
[----:B------:R-:W-:Y:S01]  /*e8f0*/  FADD.FTZ R98, R98, R101 ;  /* 0x0000006562627221 */ /* 0x000fe20000010000 */
[----:B--2---:R-:W-:Y:S01]  /*e900*/  F2FP.BF16.PACK_AB R31, R135, R134 ;  /* 0x00000086871f723e */ /* 0x004fe200000010ff */
[----:B------:R-:W-:Y:S01]  /*e910*/  MUFU.EX2 R147, R147 ;  /* 0x0000009300937308 */ /* 0x000fe20000000800 */
[----:B------:R-:W-:-:S02]  /*e920*/  FFMA.FTZ R97, R97, c[0x0][0x23c], -R53 ;  /* 0x00008f0061617a23 */ /* 0x000fc40000010835 */
[----:B------:R-:W-:Y:S02]  /*e930*/  FADD.FTZ R98, R96, R98 ;  /* 0x0000006260627221 */ /* 0x000fe40000010000 */
[--C-:B------:R-:W-:Y:S01]  /*e940*/  FFMA.FTZ R124, R206, c[0x0][0x23c], -R89.reuse ;  /* 0x00008f00ce7c7a23 */ /* 0x100fe20000010859 */
[C---:B-----5:R-:W-:Y:S01]  /*e950*/  HMMA.16816.F32.BF16 R12, R28.reuse, R8, R12 ;  /* 0x000000081c0c723c */ /* 0x060fe2000004180c */
[----:B------:R-:W-:Y:S01]  /*e960*/  FADD.FTZ R94, R94, R98 ;  /* 0x000000625e5e7221 */ /* 0x000fe20000010000 */
[----:B------:R-:W2:Y:S01]  /*e970*/  MUFU.EX2 R146, R146 ;  /* 0x0000009200927308 */ /* 0x000ea20000000800 */
[----:B------:R-:W-:Y:S02]  /*e980*/  FFMA.FTZ R132, R195, c[0x0][0x23c], -R89 ;  /* 0x00008f00c3847a23 */ /* 0x000fe40000010859 */
[----:B------:R-:W-:Y:S02]  /*e990*/  FADD.FTZ R94, R92, R94 ;  /* 0x0000005e5c5e7221 */ /* 0x000fe40000010000 */
[----:B------:R-:W-:Y:S01]  /*e9a0*/  FFMA.FTZ R47, R47, c[0x0][0x23c], -R53 ;  /* 0x00008f002f2f7a23 */ /* 0x000fe20000010835 */
[----:B------:R-:W-:Y:S01]  /*e9b0*/  HMMA.16816.F32.BF16 R16, R28, R10, R16 ;  /* 0x0000000a1c10723c */ /* 0x000fe20000041810 */
[----:B------:R-:W5:Y:S01]  /*e9c0*/  LDSM.16.MT88.4 R8, [R150+0x6000] ;  /* 0x006000009608783b */ /* 0x000f620000004200 */
[----:B------:R-:W-:Y:S01]  /*e9d0*/  MUFU.EX2 R163, R163 ;  /* 0x000000a300a37308 */ /* 0x000fe20000000800 */
[----:B------:R-:W-:-:S02]  /*e9e0*/  FADD.FTZ R94, R88, R94 ;  /* 0x0000005e585e7221 */ /* 0x000fc40000010000 */
[--C-:B------:R-:W-:Y:S02]  /*e9f0*/  FFMA.FTZ R46, R46, c[0x0][0x23c], -R53.reuse ;  /* 0x00008f002e2e7a23 */ /* 0x100fe40000010835 */
[----:B------:R-:W-:Y:S01]  /*ea00*/  FADD.FTZ R87, R87, R94 ;  /* 0x0000005e57577221 */ /* 0x000fe20000010000 */
[C---:B-1----:R-:W-:Y:S01]  /*ea10*/  HMMA.16816.F32.BF16 R136, R28.reuse, R4, R136 ;  /* 0x000000041c88723c */ /* 0x042fe20000041888 */
[----:B------:R-:W-:Y:S01]  /*ea20*/  FFMA.FTZ R93, R93, c[0x0][0x23c], -R53 ;  /* 0x00008f005d5d7a23 */ /* 0x000fe20000010835 */
[----:B------:R-:W1:Y:S01]  /*ea30*/  MUFU.EX2 R162, R162 ;  /* 0x000000a200a27308 */ /* 0x000e620000000800 */
[----:B------:R-:W-:Y:S02]  /*ea40*/  FADD.FTZ R87, R86, R87 ;  /* 0x0000005756577221 */ /* 0x000fe40000010000 */
[----:B------:R-:W-:Y:S02]  /*ea50*/  FFMA.FTZ R43, R43, c[0x0][0x23c], -R53 ;  /* 0x00008f002b2b7a23 */ /* 0x000fe40000010835 */
[----:B------:R-:W-:Y:S01]  /*ea60*/  FFMA.FTZ R144, R198, c[0x0][0x23c], -R89 ;  /* 0x00008f00c6907a23 */ /* 0x000fe20000010859 */
[----:B------:R-:W-:Y:S01]  /*ea70*/  HMMA.16816.F32.BF16 R24, R28, R6, R24 ;  /* 0x000000061c18723c */ /* 0x000fe20000041818 */
[----:B------:R-:W1:Y:S01]  /*ea80*/  LDSM.16.MT88.4 R4, [R151+0x6400] ;  /* 0x006400009704783b */ /* 0x000e620000004200 */
[----:B------:R-:W-:Y:S01]  /*ea90*/  MUFU.EX2 R188, R188 ;  /* 0x000000bc00bc7308 */ /* 0x000fe20000000800 */
[----:B------:R-:W-:-:S02]  /*eaa0*/  FFMA.FTZ R42, R42, c[0x0][0x23c], -R53 ;  /* 0x00008f002a2a7a23 */ /* 0x000fc40000010835 */
[----:B------:R-:W-:Y:S02]  /*eab0*/  FFMA.FTZ R41, R41, c[0x0][0x23c], -R53 ;  /* 0x00008f0029297a23 */ /* 0x000fe40000010835 */
[C---:B------:R-:W-:Y:S01]  /*eac0*/  F2FP.BF16.PACK_AB R28, R85.reuse, R86 ;  /* 0x00000056551c723e */ /* 0x040fe200000010ff */
[----:B------:R-:W-:Y:S01]  /*ead0*/  FADD.FTZ R85, R85, R87 ;  /* 0x0000005755557221 */ /* 0x000fe20000010000 */
[----:B----4-:R-:W-:Y:S01]  /*eae0*/  F2FP.BF16.PACK_AB R29, R141, R142 ;  /* 0x0000008e8d1d723e */ /* 0x010fe200000010ff */
[----:B------:R-:W4:Y:S01]  /*eaf0*/  MUFU.EX2 R160, R160 ;  /* 0x000000a000a07308 */ /* 0x000f220000000800 */
[----:B------:R-:W-:Y:S01]  /*eb00*/  F2FP.BF16.PACK_AB R30, R83, R84 ;  /* 0x00000054531e723e */ /* 0x000fe200000010ff */
[----:B------:R-:W-:Y:S01]  /*eb10*/  FADD.FTZ R85, R84, R85 ;  /* 0x0000005554557221 */ /* 0x000fe20000010000 */
[----:B------:R-:W-:Y:S01]  /*eb20*/  F2FP.BF16.PACK_AB R31, R145, R143 ;  /* 0x0000008f911f723e */ /* 0x000fe200000010ff */
[----:B------:R-:W-:Y:S02]  /*eb30*/  FFMA.FTZ R40, R40, c[0x0][0x23c], -R53 ;  /* 0x00008f0028287a23 */ /* 0x000fe40000010835 */
[----:B------:R-:W-:-:S02]  /*eb40*/  FADD.FTZ R83, R83, R85 ;  /* 0x0000005553537221 */ /* 0x000fc40000010000 */
[----:B------:R-:W-:Y:S01]  /*eb50*/  MUFU.EX2 R187, R187 ;  /* 0x000000bb00bb7308 */ /* 0x000fe20000000800 */
[----:B------:R-:W-:Y:S01]  /*eb60*/  FFMA.FTZ R153, R158, c[0x0][0x23c], -R89 ;  /* 0x00008f009e997a23 */ /* 0x000fe20000010859 */
[C---:B---3--:R-:W-:Y:S01]  /*eb70*/  HMMA.16816.F32.BF16 R12, R28.reuse, R20, R12 ;  /* 0x000000141c0c723c */ /* 0x048fe2000004180c */
[----:B------:R-:W-:Y:S02]  /*eb80*/  FADD.FTZ R83, R82, R83 ;  /* 0x0000005352537221 */ /* 0x000fe40000010000 */
[----:B------:R-:W-:Y:S02]  /*eb90*/  FFMA.FTZ R38, R38, c[0x0][0x23c], -R53 ;  /* 0x00008f0026267a23 */ /* 0x000fe40000010835 */
[----:B------:R-:W-:Y:S01]  /*eba0*/  FADD.FTZ R83, R81, R83 ;  /* 0x0000005351537221 */ /* 0x000fe20000010000 */
[----:B------:R-:W3:Y:S01]  /*ebb0*/  MUFU.EX2 R157, R157 ;  /* 0x0000009d009d7308 */ /* 0x000ee20000000800 */
[--C-:B------:R-:W-:Y:S01]  /*ebc0*/  FFMA.FTZ R37, R37, c[0x0][0x23c], -R53.reuse ;  /* 0x00008f0025257a23 */ /* 0x100fe20000010835 */
[----:B------:R-:W-:Y:S01]  /*ebd0*/  HMMA.16816.F32.BF16 R16, R28, R22, R16 ;  /* 0x000000161c10723c */ /* 0x000fe20000041810 */
[----:B------:R-:W3:Y:S01]  /*ebe0*/  LDSM.16.MT88.4 R20, [R150+0x6400] ;  /* 0x006400009614783b */ /* 0x000ee20000004200 */
[----:B------:R-:W-:-:S02]  /*ebf0*/  FFMA.FTZ R36, R36, c[0x0][0x23c], -R53 ;  /* 0x00008f0024247a23 */ /* 0x000fc40000010835 */
[----:B------:R-:W-:Y:S02]  /*ec00*/  FFMA.FTZ R35, R35, c[0x0][0x23c], -R53 ;  /* 0x00008f0023237a23 */ /* 0x000fe40000010835 */
[----:B------:R-:W-:Y:S01]  /*ec10*/  MUFU.EX2 R186, R186 ;  /* 0x000000ba00ba7308 */ /* 0x000fe20000000800 */
[----:B------:R-:W-:Y:S01]  /*ec20*/  FFMA.FTZ R183, R48, c[0x0][0x23c], -R89 ;  /* 0x00008f0030b77a23 */ /* 0x000fe20000010859 */
[C---:B-----5:R-:W-:Y:S01]  /*ec30*/  HMMA.16816.F32.BF16 R136, R28.reuse, R8, R136 ;  /* 0x000000081c88723c */ /* 0x060fe20000041888 */
[--C-:B------:R-:W-:Y:S02]  /*ec40*/  FFMA.FTZ R34, R34, c[0x0][0x23c], -R53.reuse ;  /* 0x00008f0022227a23 */ /* 0x100fe40000010835 */
[--C-:B------:R-:W-:Y:S02]  /*ec50*/  FFMA.FTZ R182, R3, c[0x0][0x23c], -R53.reuse ;  /* 0x00008f0003b67a23 */ /* 0x100fe40000010835 */
[----:B------:R-:W-:Y:S01]  /*ec60*/  FFMA.FTZ R33, R33, c[0x0][0x23c], -R53 ;  /* 0x00008f0021217a23 */ /* 0x000fe20000010835 */
[----:B------:R-:W5:Y:S02]  /*ec70*/  MUFU.EX2 R156, R156 ;  /* 0x0000009c009c7308 */ /* 0x000f640000000800 */
[----:B------:R-:W-:Y:S01]  /*ec80*/  HMMA.16816.F32.BF16 R24, R28, R10, R24 ;  /* 0x0000000a1c18723c */ /* 0x000fe20000041818 */
[----:B------:R-:W4:Y:S05]  /*ec90*/  LDSM.16.MT88.4 R8, [R151+0x6800] ;  /* 0x006800009708783b */ /* 0x000f2a0000004200 */
[----:B------:R-:W-:Y:S01]  /*eca0*/  MUFU.EX2 R185, R185 ;  /* 0x000000b900b97308 */ /* 0x000fe20000000800 */
[----:B------:R-:W-:-:S02]  /*ecb0*/  F2FP.BF16.PACK_AB R28, R81, R82 ;  /* 0x00000052511c723e */ /* 0x000fc400000010ff */
[----:B--2---:R-:W-:Y:S02]  /*ecc0*/  F2FP.BF16.PACK_AB R29, R146, R147 ;  /* 0x00000093921d723e */ /* 0x004fe400000010ff */
[C---:B------:R-:W-:Y:S01]  /*ecd0*/  F2FP.BF16.PACK_AB R30, R79.reuse, R80 ;  /* 0x000000504f1e723e */ /* 0x040fe200000010ff */
[----:B------:R-:W-:Y:S01]  /*ece0*/  FADD.FTZ R80, R80, R83 ;  /* 0x0000005350507221 */ /* 0x000fe20000010000 */
[----:B-1----:R-:W-:Y:S01]  /*ecf0*/  F2FP.BF16.PACK_AB R31, R162, R163 ;  /* 0x000000a3a21f723e */ /* 0x002fe200000010ff */
[----:B------:R-:W1:Y:S02]  /*ed00*/  MUFU.EX2 R155, R155 ;  /* 0x0000009b009b7308 */ /* 0x000e640000000800 */
[----:B------:R-:W-:-:S04]  /*ed10*/  FADD.FTZ R80, R79, R80 ;  /* 0x000000504f507221 */ /* 0x000fc80000010000 */
[C---:B------:R-:W-:Y:S02]  /*ed20*/  HMMA.16816.F32.BF16 R12, R28.reuse, R4, R12 ;  /* 0x000000041c0c723c */ /* 0x040fe4000004180c */
[----:B------:R-:W-:Y:S06]  /*ed30*/  MUFU.EX2 R173, R173 ;  /* 0x000000ad00ad7308 */ /* 0x000fec0000000800 */
[C---:B------:R-:W-:Y:S01]  /*ed40*/  HMMA.16816.F32.BF16 R16, R28.reuse, R6, R16 ;  /* 0x000000061c10723c */ /* 0x040fe20000041810 */
[----:B------:R-:W2:Y:S01]  /*ed50*/  LDSM.16.MT88.4 R4, [R150+0x6800] ;  /* 0x006800009604783b */ /* 0x000ea20000004200 */
[----:B------:R-:W1:Y:S06]  /*ed60*/  MUFU.EX2 R154, R154 ;  /* 0x0000009a009a7308 */ /* 0x000e6c0000000800 */
[C---:B---3--:R-:W-:Y:S02]  /*ed70*/  HMMA.16816.F32.BF16 R136, R28.reuse, R20, R136 ;  /* 0x000000141c88723c */ /* 0x048fe40000041888 */
[----:B------:R-:W-:Y:S06]  /*ed80*/  MUFU.EX2 R159, R159 ;  /* 0x0000009f009f7308 */ /* 0x000fec0000000800 */
[----:B------:R-:W-:Y:S01]  /*ed90*/  HMMA.16816.F32.BF16 R24, R28, R22, R24 ;  /* 0x000000161c18723c */ /* 0x000fe20000041818 */
[----:B------:R-:W3:Y:S01]  /*eda0*/  LDSM.16.MT88.4 R20, [R151+0x6c00] ;  /* 0x006c00009714783b */ /* 0x000ee20000004200 */
[----:B------:R-:W1:Y:S05]  /*edb0*/  MUFU.EX2 R190, R190 ;  /* 0x000000be00be7308 */ /* 0x000e6a0000000800 */
[----:B------:R-:W-:Y:S01]  /*edc0*/  F2FP.BF16.PACK_AB R28, R77, R78 ;  /* 0x0000004e4d1c723e */ /* 0x000fe200000010ff */
[----:B------:R-:W-:Y:S01]  /*edd0*/  FADD.FTZ R78, R78, R80 ;  /* 0x000000504e4e7221 */ /* 0x000fe20000010000 */
[----:B----4-:R-:W-:Y:S01]  /*ede0*/  F2FP.BF16.PACK_AB R29, R160, R188 ;  /* 0x000000bca01d723e */ /* 0x010fe200000010ff */
[----:B------:R-:W4:Y:S01]  /*edf0*/  MUFU.EX2 R65, R65 ;  /* 0x0000004100417308 */ /* 0x000f220000000800 */
[----:B------:R-:W-:Y:S01]  /*ee00*/  F2FP.BF16.PACK_AB R30, R75, R76 ;  /* 0x0000004c4b1e723e */ /* 0x000fe200000010ff */
[----:B------:R-:W-:Y:S01]  /*ee10*/  FADD.FTZ R78, R77, R78 ;  /* 0x0000004e4d4e7221 */ /* 0x000fe20000010000 */
[----:B------:R-:W-:-:S03]  /*ee20*/  F2FP.BF16.PACK_AB R31, R157, R187 ;  /* 0x000000bb9d1f723e */ /* 0x000fc600000010ff */
[----:B------:R-:W-:Y:S02]  /*ee30*/  FADD.FTZ R78, R76, R78 ;  /* 0x0000004e4c4e7221 */ /* 0x000fe40000010000 */
[----:B------:R-:W-:Y:S02]  /*ee40*/  MUFU.EX2 R64, R64 ;  /* 0x0000004000407308 */ /* 0x000fe40000000800 */
[----:B------:R-:W-:Y:S01]  /*ee50*/  HMMA.16816.F32.BF16 R12, R28, R8, R12 ;  /* 0x000000081c0c723c */ /* 0x000fe2000004180c */
[----:B------:R-:W-:-:S04]  /*ee60*/  FADD.FTZ R75, R75, R78 ;  /* 0x0000004e4b4b7221 */ /* 0x000fc80000010000 */
[----:B------:R-:W-:Y:S01]  /*ee70*/  FADD.FTZ R75, R74, R75 ;  /* 0x0000004b4a4b7221 */ /* 0x000fe20000010000 */
[----:B------:R-:W-:Y:S02]  /*ee80*/  MUFU.EX2 R63, R63 ;  /* 0x0000003f003f7308 */ /* 0x000fe40000000800 */
[C---:B------:R-:W-:Y:S01]  /*ee90*/  HMMA.16816.F32.BF16 R16, R28.reuse, R10, R16 ;  /* 0x0000000a1c10723c */ /* 0x040fe20000041810 */
[----:B------:R-:W4:Y:S05]  /*eea0*/  LDSM.16.MT88.4 R8, [R150+0x6c00] ;  /* 0x006c00009608783b */ /* 0x000f2a0000004200 */
[----:B------:R-:W-:Y:S02]  /*eeb0*/  MUFU.EX2 R152, R152 ;  /* 0x0000009800987308 */ /* 0x000fe40000000800 */
[C---:B--2---:R-:W-:Y:S06]  /*eec0*/  HMMA.16816.F32.BF16 R136, R28.reuse, R4, R136 ;  /* 0x000000041c88723c */ /* 0x044fec0000041888 */
[----:B------:R-:W2:Y:S02]  /*eed0*/  MUFU.EX2 R149, R149 ;  /* 0x0000009500957308 */ /* 0x000ea40000000800 */
[----:B------:R-:W-:Y:S01]  /*eee0*/  HMMA.16816.F32.BF16 R24, R28, R6, R24 ;  /* 0x000000061c18723c */ /* 0x000fe20000041818 */
[----:B------:R-:W2:Y:S05]  /*eef0*/  LDSM.16.MT88.4 R4, [R151+0x7000] ;  /* 0x007000009704783b */ /* 0x000eaa0000004200 */
[----:B------:R-:W-:Y:S01]  /*ef00*/  MUFU.EX2 R148, R148 ;  /* 0x0000009400947308 */ /* 0x000fe20000000800 */
[C---:B------:R-:W-:Y:S01]  /*ef10*/  F2FP.BF16.PACK_AB R28, R73.reuse, R74 ;  /* 0x0000004a491c723e */ /* 0x040fe200000010ff */
[----:B------:R-:W-:Y:S01]  /*ef20*/  FADD.FTZ R73, R73, R75 ;  /* 0x0000004b49497221 */ /* 0x000fe20000010000 */
[----:B-----5:R-:W-:-:S02]  /*ef30*/  F2FP.BF16.PACK_AB R29, R156, R186 ;  /* 0x000000ba9c1d723e */ /* 0x020fc400000010ff */
[----:B------:R-:W-:Y:S01]  /*ef40*/  F2FP.BF16.PACK_AB R30, R71, R72 ;  /* 0x00000048471e723e */ /* 0x000fe200000010ff */
[----:B------:R-:W-:Y:S01]  /*ef50*/  FADD.FTZ R73, R72, R73 ;  /* 0x0000004948497221 */ /* 0x000fe20000010000 */
[----:B-1----:R-:W-:Y:S01]  /*ef60*/  F2FP.BF16.PACK_AB R31, R155, R185 ;  /* 0x000000b99b1f723e */ /* 0x002fe200000010ff */
[----:B------:R-:W1:Y:S02]  /*ef70*/  MUFU.EX2 R130, R130 ;  /* 0x0000008200827308 */ /* 0x000e640000000800 */
[----:B------:R-:W-:-:S04]  /*ef80*/  FADD.FTZ R71, R71, R73 ;  /* 0x0000004947477221 */ /* 0x000fc80000010000 */
[----:B---3--:R-:W-:Y:S01]  /*ef90*/  HMMA.16816.F32.BF16 R12, R28, R20, R12 ;  /* 0x000000141c0c723c */ /* 0x008fe2000004180c */
[----:B------:R-:W-:Y:S01]  /*efa0*/  FADD.FTZ R71, R70, R71 ;  /* 0x0000004746477221 */ /* 0x000fe20000010000 */
[----:B------:R-:W3:Y:S03]  /*efb0*/  MUFU.EX2 R62, R62 ;  /* 0x0000003e003e7308 */ /* 0x000ee60000000800 */
[----:B------:R-:W-:-:S03]  /*efc0*/  FADD.FTZ R71, R69, R71 ;  /* 0x0000004745477221 */ /* 0x000fc60000010000 */
[C---:B------:R-:W-:Y:S01]  /*efd0*/  HMMA.16816.F32.BF16 R16, R28.reuse, R22, R16 ;  /* 0x000000161c10723c */ /* 0x040fe20000041810 */
[----:B------:R-:W5:Y:S01]  /*efe0*/  LDSM.16.MT88.4 R20, [R150+0x7000] ;  /* 0x007000009614783b */ /* 0x000f620000004200 */
[----:B------:R-:W-:Y:S06]  /*eff0*/  MUFU.EX2 R61, R61 ;  /* 0x0000003d003d7308 */ /* 0x000fec0000000800 */
[C---:B----4-:R-:W-:Y:S02]  /*f000*/  HMMA.16816.F32.BF16 R136, R28.reuse, R8, R136 ;  /* 0x000000081c88723c */ /* 0x050fe40000041888 */
[----:B------:R-:W-:Y:S06]  /*f010*/  MUFU.EX2 R60, R60 ;  /* 0x0000003c003c7308 */ /* 0x000fec0000000800 */
[----:B------:R-:W-:Y:S01]  /*f020*/  HMMA.16816.F32.BF16 R24, R28, R10, R24 ;  /* 0x0000000a1c18723c */ /* 0x000fe20000041818 */
[----:B------:R-:W4:Y:S01]  /*f030*/  LDSM.16.MT88.4 R8, [R151+0x7400] ;  /* 0x007400009708783b */ /* 0x000f220000004200 */
        /* <DEDUP_REMOVED lines=8> */
[----:B------:R-:W1:Y:S02]  /*f0c0*/  MUFU.EX2 R125, R125 ;  /* 0x0000007d007d7308 */ /* 0x000e640000000800 */
[----:B--2---:R-:W-:Y:S01]  /*f0d0*/  HMMA.16816.F32.BF16 R12, R28, R4, R12 ;  /* 0x000000041c0c723c */ /* 0x004fe2000004180c */
[----:B------:R-:W-:-:S05]  /*f0e0*/  FADD.FTZ R68, R66, R68 ;  /* 0x0000004442447221 */ /* 0x000fca0000010000 */
[----:B------:R-:W-:Y:S02]  /*f0f0*/  MUFU.EX2 R123, R123 ;  /* 0x0000007b007b7308 */ /* 0x000fe40000000800 */
[C---:B------:R-:W-:Y:S01]  /*f100*/  HMMA.16816.F32.BF16 R16, R28.reuse, R6, R16 ;  /* 0x000000061c10723c */ /* 0x040fe20000041810 */
[----:B------:R-:W2:Y:S05]  /*f110*/  LDSM.16.MT88.4 R4, [R150+0x7400] ;  /* 0x007400009604783b */ /* 0x000eaa0000004200 */
[----:B------:R-:W1:Y:S02]  /*f120*/  MUFU.EX2 R115, R115 ;  /* 0x0000007300737308 */ /* 0x000e640000000800 */
[C---:B-----5:R-:W-:Y:S06]  /*f130*/  HMMA.16816.F32.BF16 R136, R28.reuse, R20, R136 ;  /* 0x000000141c88723c */ /* 0x060fec0000041888 */
[----:B------:R-:W-:Y:S02]  /*f140*/  MUFU.EX2 R58, R58 ;  /* 0x0000003a003a7308 */ /* 0x000fe40000000800 */
[----:B------:R-:W-:Y:S01]  /*f150*/  HMMA.16816.F32.BF16 R24, R28, R22, R24 ;  /* 0x000000161c18723c */ /* 0x000fe20000041818 */
[----:B------:R-:W5:Y:S05]  /*f160*/  LDSM.16.MT88.4 R20, [R151+0x7800] ;  /* 0x007800009714783b */ /* 0x000f6a0000004200 */
[----:B------:R-:W2:Y:S01]  /*f170*/  MUFU.EX2 R57, R57 ;  /* 0x0000003900397308 */ /* 0x000ea20000000800 */
[C---:B------:R-:W-:Y:S01]  /*f180*/  F2FP.BF16.PACK_AB R28, R65.reuse, R66 ;  /* 0x00000042411c723e */ /* 0x040fe200000010ff */
[----:B------:R-:W-:Y:S01]  /*f190*/  FADD.FTZ R65, R65, R68 ;  /* 0x0000004441417221 */ /* 0x000fe20000010000 */
[----:B------:R-:W-:-:S02]  /*f1a0*/  F2FP.BF16.PACK_AB R29, R149, R152 ;  /* 0x00000098951d723e */ /* 0x000fc400000010ff */
[C---:B------:R-:W-:Y:S01]  /*f1b0*/  F2FP.BF16.PACK_AB R30, R63.reuse, R64 ;  /* 0x000000403f1e723e */ /* 0x040fe200000010ff */
[----:B------:R-:W-:Y:S01]  /*f1c0*/  FADD.FTZ R65, R64, R65 ;  /* 0x0000004140417221 */ /* 0x000fe20000010000 */
[----:B-1----:R-:W-:Y:S01]  /*f1d0*/  F2FP.BF16.PACK_AB R31, R130, R148 ;  /* 0x00000094821f723e */ /* 0x002fe200000010ff */
[----:B------:R-:W-:Y:S02]  /*f1e0*/  MUFU.EX2 R56, R56 ;  /* 0x0000003800387308 */ /* 0x000fe40000000800 */
[----:B------:R-:W-:-:S04]  /*f1f0*/  FADD.FTZ R63, R63, R65 ;  /* 0x000000413f3f7221 */ /* 0x000fc80000010000 */
[C---:B----4-:R-:W-:Y:S01]  /*f200*/  HMMA.16816.F32.BF16 R12, R28.reuse, R8, R12 ;  /* 0x000000081c0c723c */ /* 0x050fe2000004180c */
[----:B---3--:R-:W-:Y:S01]  /*f210*/  FADD.FTZ R63, R62, R63 ;  /* 0x0000003f3e3f7221 */ /* 0x008fe20000010000 */
[----:B------:R-:W-:Y:S06]  /*f220*/  MUFU.EX2 R55, R55 ;  /* 0x0000003700377308 */ /* 0x000fec0000000800 */
[C---:B--2---:R-:W-:Y:S02]  /*f230*/  HMMA.16816.F32.BF16 R136, R28.reuse, R4, R136 ;  /* 0x000000041c88723c */ /* 0x044fe40000041888 */
[----:B------:R-:W-:Y:S05]  /*f240*/  MUFU.EX2 R103, R103 ;  /* 0x0000006700677308 */ /* 0x000fea0000000800 */
[----:B------:R-:W-:Y:S01]  /*f250*/  FFMA.FTZ R4, R105, c[0x0][0x23c], -R53 ;  /* 0x00008f0069047a23 */ /* 0x000fe20000010835 */
[----:B------:R-:W-:Y:S01]  /*f260*/  HMMA.16816.F32.BF16 R16, R28, R10, R16 ;  /* 0x0000000a1c10723c */ /* 0x000fe20000041810 */
[----:B------:R-:W-:Y:S01]  /*f270*/  FADD.FTZ R105, R2, R111 ;  /* 0x0000006f02697221 */ /* 0x000fe20000010000 */
[----:B------:R-:W1:Y:S01]  /*f280*/  LDSM.16.MT88.4 R8, [R150+0x7800] ;  /* 0x007800009608783b */ /* 0x000e620000004200 */
[----:B------:R2:W3:Y:S01]  /*f290*/  MUFU.EX2 R2, R4 ;  /* 0x0000000400027308 */ /* 0x0004e20000000800 */
[----:B------:R-:W-:Y:S01]  /*f2a0*/  F2FP.BF16.PACK_AB R5, R125, R126 ;  /* 0x0000007e7d05723e */ /* 0x000fe200000010ff */
[----:B------:R-:W-:-:S03]  /*f2b0*/  FADD.FTZ R105, R109, R105 ;  /* 0x000000696d697221 */ /* 0x000fc60000010000 */
[----:B------:R-:W-:Y:S01]  /*f2c0*/  HMMA.16816.F32.BF16 R24, R28, R6, R24 ;  /* 0x000000061c18723c */ /* 0x000fe20000041818 */
[----:B------:R-:W-:Y:S01]  /*f2d0*/  FADD.FTZ R119, R119, R105 ;  /* 0x0000006977777221 */ /* 0x000fe20000010000 */
[----:B------:R-:W4:Y:S01]  /*f2e0*/  LDSM.16.MT88.4 R28, [R151+0x7c00] ;  /* 0x007c0000971c783b */ /* 0x000f220000004200 */
[----:B------:R-:W-:Y:S02]  /*f2f0*/  MUFU.EX2 R100, R100 ;  /* 0x0000006400647308 */ /* 0x000fe40000000800 */
[----:B------:R-:W-:Y:S02]  /*f300*/  FADD.FTZ R119, R122, R119 ;  /* 0x000000777a777221 */ /* 0x000fe40000010000 */
[----:B------:R-:W-:Y:S02]  /*f310*/  F2FP.BF16.PACK_AB R6, R59, R60 ;  /* 0x0000003c3b06723e */ /* 0x000fe400000010ff */
[----:B------:R-:W-:Y:S01]  /*f320*/  FADD.FTZ R129, R129, R119 ;  /* 0x0000007781817221 */ /* 0x000fe20000010000 */
[----:B------:R-:W-:Y:S01]  /*f330*/  F2FP.BF16.PACK_AB R7, R115, R123 ;  /* 0x0000007b7307723e */ /* 0x000fe200000010ff */
[----:B------:R-:W1:Y:S01]  /*f340*/  MUFU.EX2 R97, R97 ;  /* 0x0000006100617308 */ /* 0x000e620000000800 */
[----:B--2---:R-:W-:Y:S01]  /*f350*/  F2FP.BF16.PACK_AB R4, R61, R62 ;  /* 0x0000003e3d04723e */ /* 0x004fe200000010ff */
[----:B------:R-:W-:-:S02]  /*f360*/  FADD.FTZ R129, R127, R129 ;  /* 0x000000817f817221 */ /* 0x000fc40000010000 */
[----:B------:R-:W-:Y:S02]  /*f370*/  FADD.FTZ R61, R61, R63 ;  /* 0x0000003f3d3d7221 */ /* 0x000fe40000010000 */
[----:B------:R-:W-:Y:S02]  /*f380*/  FADD.FTZ R131, R131, R129 ;  /* 0x0000008183837221 */ /* 0x000fe40000010000 */
[----:B-----5:R-:W-:Y:S01]  /*f390*/  HMMA.16816.F32.BF16 R12, R4, R20, R12 ;  /* 0x00000014040c723c */ /* 0x020fe2000004180c */
[----:B------:R-:W2:Y:S01]  /*f3a0*/  MUFU.EX2 R54, R54 ;  /* 0x0000003600367308 */ /* 0x000ea20000000800 */
[----:B------:R-:W-:Y:S02]  /*f3b0*/  FADD.FTZ R131, R128, R131 ;  /* 0x0000008380837221 */ /* 0x000fe40000010000 */
[----:B------:R-:W-:Y:S02]  /*f3c0*/  FADD.FTZ R61, R60, R61 ;  /* 0x0000003d3c3d7221 */ /* 0x000fe40000010000 */
[----:B------:R-:W-:-:S02]  /*f3d0*/  FADD.FTZ R140, R140, R131 ;  /* 0x000000838c8c7221 */ /* 0x000fc40000010000 */
[C---:B------:R-:W-:Y:S01]  /*f3e0*/  HMMA.16816.F32.BF16 R16, R4.reuse, R22, R16 ;  /* 0x000000160410723c */ /* 0x040fe20000041810 */
[----:B------:R-:W5:Y:S01]  /*f3f0*/  LDSM.16.MT88.4 R20, [R150+0x7c00] ;  /* 0x007c00009614783b */ /* 0x000f620000004200 */
[----:B------:R-:W-:Y:S01]  /*f400*/  FADD.FTZ R140, R133, R140 ;  /* 0x0000008c858c7221 */ /* 0x000fe20000010000 */
[----:B------:R-:W2:Y:S01]  /*f410*/  MUFU.EX2 R0, R0 ;  /* 0x0000000000007308 */ /* 0x000ea20000000800 */
[----:B------:R-:W-:Y:S02]  /*f420*/  FADD.FTZ R61, R59, R61 ;  /* 0x0000003d3b3d7221 */ /* 0x000fe40000010000 */
[----:B------:R-:W-:Y:S02]  /*f430*/  FADD.FTZ R134, R134, R140 ;  /* 0x0000008c86867221 */ /* 0x000fe40000010000 */
[----:B-1----:R-:W-:Y:S02]  /*f440*/  HMMA.16816.F32.BF16 R136, R4, R8, R136 ;  /* 0x000000080488723c */ /* 0x002fe40000041888 */
[----:B------:R-:W-:Y:S01]  /*f450*/  FADD.FTZ R134, R135, R134 ;  /* 0x0000008687867221 */ /* 0x000fe20000010000 */
[----:B------:R-:W-:Y:S03]  /*f460*/  MUFU.EX2 R124, R124 ;  /* 0x0000007c007c7308 */ /* 0x000fe60000000800 */
[----:B------:R-:W-:-:S02]  /*f470*/  FADD.FTZ R134, R142, R134 ;  /* 0x000000868e867221 */ /* 0x000fc40000010000 */
[----:B------:R-:W-:Y:S01]  /*f480*/  HMMA.16816.F32.BF16 R24, R4, R10, R24 ;  /* 0x0000000a0418723c */ /* 0x000fe20000041818 */
[----:B------:R-:W1:Y:S01]  /*f490*/  LDSM.16.MT88.4 R8, [R151+0x8000] ;  /* 0x008000009708783b */ /* 0x000e620000004200 */
[----:B------:R-:W-:Y:S01]  /*f4a0*/  FADD.FTZ R141, R141, R134 ;  /* 0x000000868d8d7221 */ /* 0x000fe20000010000 */
[----:B------:R-:W-:Y:S03]  /*f4b0*/  MUFU.EX2 R132, R132 ;  /* 0x0000008400847308 */ /* 0x000fe60000000800 */
[----:B------:R-:W-:Y:S01]  /*f4c0*/  FADD.FTZ R141, R143, R141 ;  /* 0x0000008d8f8d7221 */ /* 0x000fe20000010000 */
[----:B------:R-:W-:Y:S01]  /*f4d0*/  F2FP.BF16.PACK_AB R4, R57, R58 ;  /* 0x0000003a3904723e */ /* 0x000fe200000010ff */
[----:B------:R-:W-:Y:S01]  /*f4e0*/  FADD.FTZ R58, R58, R61 ;  /* 0x0000003d3a3a7221 */ /* 0x000fe20000010000 */
[----:B---3--:R-:W-:Y:S01]  /*f4f0*/  F2FP.BF16.PACK_AB R5, R103, R2 ;  /* 0x000000026705723e */ /* 0x008fe200000010ff */
[----:B------:R-:W-:Y:S01]  /*f500*/  FADD.FTZ R145, R145, R141 ;  /* 0x0000008d91917221 */ /* 0x000fe20000010000 */
[----:B------:R-:W-:Y:S01]  /*f510*/  F2FP.BF16.PACK_AB R6, R55, R56 ;  /* 0x000000383706723e */ /* 0x000fe200000010ff */
[----:B------:R-:W-:Y:S01]  /*f520*/  MUFU.EX2 R92, R93 ;  /* 0x0000005d005c7308 */ /* 0x000fe20000000800 */
[----:B------:R-:W-:Y:S01]  /*f530*/  F2FP.BF16.PACK_AB R7, R97, R100 ;  /* 0x000000646107723e */ /* 0x000fe200000010ff */
[----:B------:R-:W-:Y:S01]  /*f540*/  FADD.FTZ R145, R147, R145 ;  /* 0x0000009193917221 */ /* 0x000fe20000010000 */
[----:B------:R-:W-:Y:S01]  /*f550*/  LDSM.16.MT88.4 R140, [R151+0x8c00] ;  /* 0x008c0000978c783b */ /* 0x000fe20000004200 */
[----:B------:R-:W-:-:S02]  /*f560*/  FADD.FTZ R58, R57, R58 ;  /* 0x0000003a393a7221 */ /* 0x000fc40000010000 */
[----:B------:R-:W-:Y:S02]  /*f570*/  FADD.FTZ R146, R146, R145 ;  /* 0x0000009192927221 */ /* 0x000fe40000010000 */
[C---:B----4-:R-:W-:Y:S01]  /*f580*/  HMMA.16816.F32.BF16 R12, R4.reuse, R28, R12 ;  /* 0x0000001c040c723c */ /* 0x050fe2000004180c */
[----:B------:R-:W3:Y:S01]  /*f590*/  MUFU.EX2 R47, R47 ;  /* 0x0000002f002f7308 */ /* 0x000ee20000000800 */
[----:B------:R-:W-:Y:S02]  /*f5a0*/  FADD.FTZ R146, R163, R146 ;  /* 0x00000092a3927221 */ /* 0x000fe40000010000 */
[----:B------:R-:W-:Y:S02]  /*f5b0*/  FADD.FTZ R58, R56, R58 ;  /* 0x0000003a383a7221 */ /* 0x000fe40000010000 */
[----:B------:R-:W-:Y:S02]  /*f5c0*/  FADD.FTZ R146, R162, R146 ;  /* 0x00000092a2927221 */ /* 0x000fe40000010000 */
[----:B------:R-:W-:Y:S01]  /*f5d0*/  HMMA.16816.F32.BF16 R16, R4, R30, R16 ;  /* 0x0000001e0410723c */ /* 0x000fe20000041810 */
[----:B------:R-:W4:Y:S01]  /*f5e0*/  LDSM.16.MT88.4 R28, [R150+0x8000] ;  /* 0x00800000961c783b */ /* 0x000f220000004200 */
[----:B------:R-:W-:Y:S01]  /*f5f0*/  FADD.FTZ R188, R188, R146 ;  /* 0x00000092bcbc7221 */ /* 0x000fe20000010000 */
[----:B------:R-:W-:Y:S01]  /*f600*/  MUFU.EX2 R46, R46 ;  /* 0x0000002e002e7308 */ /* 0x000fe20000000800 */
[----:B------:R-:W-:-:S02]  /*f610*/  FADD.FTZ R55, R55, R58 ;  /* 0x0000003a37377221 */ /* 0x000fc40000010000 */
[----:B------:R-:W-:Y:S02]  /*f620*/  FADD.FTZ R188, R160, R188 ;  /* 0x000000bca0bc7221 */ /* 0x000fe40000010000 */
[C---:B-----5:R-:W-:Y:S01]  /*f630*/  HMMA.16816.F32.BF16 R136, R4.reuse, R20, R136 ;  /* 0x000000140488723c */ /* 0x060fe20000041888 */
[----:B--2---:R-:W-:Y:S02]  /*f640*/  FADD.FTZ R55, R54, R55 ;  /* 0x0000003736377221 */ /* 0x004fe40000010000 */
[----:B------:R-:W-:Y:S01]  /*f650*/  FADD.FTZ R187, R187, R188 ;  /* 0x000000bcbbbb7221 */ /* 0x000fe20000010000 */
[----:B------:R2:W5:Y:S03]  /*f660*/  MUFU.EX2 R84, R43 ;  /* 0x0000002b00547308 */ /* 0x0005660000000800 */
[----:B------:R-:W-:Y:S01]  /*f670*/  FADD.FTZ R187, R157, R187 ;  /* 0x000000bb9dbb7221 */ /* 0x000fe20000010000 */
[----:B------:R-:W-:Y:S01]  /*f680*/  HMMA.16816.F32.BF16 R24, R4, R22, R24 ;  /* 0x000000160418723c */ /* 0x000fe20000041818 */
[----:B------:R-:W4:Y:S02]  /*f690*/  LDSM.16.MT88.4 R20, [R151+0x8400] ;  /* 0x008400009714783b */ /* 0x000f240000004200 */
[----:B------:R-:W-:Y:S01]  /*f6a0*/  FADD.FTZ R186, R186, R187 ;  /* 0x000000bbbaba7221 */ /* 0x000fe20000010000 */
[----:B------:R-:W-:Y:S03]  /*f6b0*/  MUFU.EX2 R144, R144 ;  /* 0x0000009000907308 */ /* 0x000fe60000000800 */
[----:B------:R-:W-:Y:S01]  /*f6c0*/  FADD.FTZ R186, R156, R186 ;  /* 0x000000ba9cba7221 */ /* 0x000fe20000010000 */
[C---:B------:R-:W-:Y:S01]  /*f6d0*/  F2FP.BF16.PACK_AB R4, R0.reuse, R54 ;  /* 0x000000360004723e */ /* 0x040fe200000010ff */
[----:B------:R-:W-:Y:S01]  /*f6e0*/  FADD.FTZ R0, R0, R55 ;  /* 0x0000003700007221 */ /* 0x000fe20000010000 */
[----:B---3--:R-:W-:Y:S01]  /*f6f0*/  F2FP.BF16.PACK_AB R5, R47, R92 ;  /* 0x0000005c2f05723e */ /* 0x008fe200000010ff */
[----:B------:R-:W-:Y:S01]  /*f700*/  FADD.FTZ R186, R185, R186 ;  /* 0x000000bab9ba7221 */ /* 0x000fe20000010000 */
[----:B------:R-:W-:Y:S01]  /*f710*/  F2FP.BF16.PACK_AB R6, R132, R124 ;  /* 0x0000007c8406723e */ /* 0x000fe200000010ff */
[----:B--2---:R-:W-:Y:S01]  /*f720*/  FFMA.FTZ R43, R52, c[0x0][0x23c], -R89 ;  /* 0x00008f00342b7a23 */ /* 0x004fe20000010859 */
[----:B-----5:R-:W-:Y:S01]  /*f730*/  F2FP.BF16.PACK_AB R7, R84, R46 ;  /* 0x0000002e5407723e */ /* 0x020fe200000010ff */
[----:B------:R-:W-:Y:S01]  /*f740*/  FADD.FTZ R155, R155, R186 ;  /* 0x000000ba9b9b7221 */ /* 0x000fe20000010000 */
[----:B------:R-:W2:Y:S01]  /*f750*/  MUFU.EX2 R184, R184 ;  /* 0x000000b800b87308 */ /* 0x000ea20000000800 */
[----:B------:R-:W-:-:S02]  /*f760*/  FFMA.FTZ R52, R39, c[0x0][0x23c], -R53 ;  /* 0x00008f0027347a23 */ /* 0x000fc40000010835 */
[----:B------:R-:W-:Y:S02]  /*f770*/  FADD.FTZ R155, R173, R155 ;  /* 0x0000009bad9b7221 */ /* 0x000fe40000010000 */
[C---:B-1----:R-:W-:Y:S01]  /*f780*/  HMMA.16816.F32.BF16 R12, R4.reuse, R8, R12 ;  /* 0x00000008040c723c */ /* 0x042fe2000004180c */
[----:B------:R-:W-:Y:S02]  /*f790*/  FADD.FTZ R0, R124, R0 ;  /* 0x000000007c007221 */ /* 0x000fe40000010000 */
[----:B------:R-:W-:Y:S01]  /*f7a0*/  FADD.FTZ R155, R154, R155 ;  /* 0x0000009b9a9b7221 */ /* 0x000fe20000010000 */
[----:B------:R-:W-:Y:S01]  /*f7b0*/  MUFU.EX2 R189, R189 ;  /* 0x000000bd00bd7308 */ /* 0x000fe20000000800 */
[----:B------:R-:W-:Y:S02]  /*f7c0*/  FFMA.FTZ R39, R50, c[0x0][0x23c], -R89 ;  /* 0x00008f0032277a23 */ /* 0x000fe40000010859 */
[----:B------:R-:W-:Y:S01]  /*f7d0*/  FADD.FTZ R159, R159, R155 ;  /* 0x0000009b9f9f7221 */ /* 0x000fe20000010000 */
[C---:B------:R-:W-:Y:S01]  /*f7e0*/  HMMA.16816.F32.BF16 R16, R4.reuse, R10, R16 ;  /* 0x0000000a0410723c */ /* 0x040fe20000041810 */
[----:B------:R-:W1:Y:S01]  /*f7f0*/  LDSM.16.MT88.4 R8, [R150+0x8400] ;  /* 0x008400009608783b */ /* 0x000e620000004200 */
[----:B------:R-:W-:Y:S01]  /*f800*/  FADD.FTZ R132, R132, R0 ;  /* 0x0000000084847221 */ /* 0x000fe20000010000 */
[----:B------:R-:W-:Y:S01]  /*f810*/  MOV R0, R90 ;  /* 0x0000005a00007202 */ /* 0x000fe20000000f00 */
[----:B------:R-:W-:Y:S01]  /*f820*/  FADD.FTZ R159, R190, R159 ;  /* 0x0000009fbe9f7221 */ /* 0x000fe20000010000 */
[----:B------:R-:W3:Y:S03]  /*f830*/  MUFU.EX2 R161, R161 ;  /* 0x000000a100a17308 */ /* 0x000ee60000000800 */
[----:B------:R-:W-:Y:S01]  /*f840*/  FADD.FTZ R152, R152, R159 ;  /* 0x0000009f98987221 */ /* 0x000fe20000010000 */
[C---:B----4-:R-:W-:Y:S03]  /*f850*/  HMMA.16816.F32.BF16 R136, R4.reuse, R28, R136 ;  /* 0x0000001c0488723c */ /* 0x050fe60000041888 */
[----:B------:R-:W-:Y:S01]  /*f860*/  FADD.FTZ R152, R149, R152 ;  /* 0x0000009895987221 */ /* 0x000fe20000010000 */
[----:B------:R-:W-:Y:S03]  /*f870*/  MUFU.EX2 R42, R42 ;  /* 0x0000002a002a7308 */ /* 0x000fe60000000800 */
[----:B------:R-:W-:Y:S01]  /*f880*/  FADD.FTZ R148, R148, R152 ;  /* 0x0000009894947221 */ /* 0x000fe20000010000 */
[----:B------:R-:W-:Y:S01]  /*f890*/  HMMA.16816.F32.BF16 R24, R4, R30, R24 ;  /* 0x0000001e0418723c */ /* 0x000fe20000041818 */
[----:B------:R-:W4:Y:S02]  /*f8a0*/  LDSM.16.MT88.4 R28, [R151+0x8800] ;  /* 0x00880000971c783b */ /* 0x000f240000004200 */
[----:B------:R-:W-:Y:S01]  /*f8b0*/  FADD.FTZ R148, R130, R148 ;  /* 0x0000009482947221 */ /* 0x000fe20000010000 */
[----:B------:R-:W5:Y:S03]  /*f8c0*/  MUFU.EX2 R41, R41 ;  /* 0x0000002900297308 */ /* 0x000f660000000800 */
[----:B------:R-:W-:Y:S01]  /*f8d0*/  FADD.FTZ R126, R126, R148 ;  /* 0x000000947e7e7221 */ /* 0x000fe20000010000 */
[----:B--2---:R-:W-:Y:S01]  /*f8e0*/  F2FP.BF16.PACK_AB R4, R184, R144 ;  /* 0x00000090b804723e */ /* 0x004fe200000010ff */
[----:B------:R-:W-:Y:S01]  /*f8f0*/  FADD.FTZ R144, R144, R132 ;  /* 0x0000008490907221 */ /* 0x000fe20000010000 */
[----:B---3--:R-:W-:Y:S01]  /*f900*/  F2FP.BF16.PACK_AB R6, R161, R189 ;  /* 0x000000bda106723e */ /* 0x008fe200000010ff */
[----:B------:R-:W-:Y:S01]  /*f910*/  FADD.FTZ R126, R125, R126 ;  /* 0x0000007e7d7e7221 */ /* 0x000fe20000010000 */
[----:B------:R-:W-:Y:S01]  /*f920*/  MUFU.EX2 R40, R40 ;  /* 0x0000002800287308 */ /* 0x000fe20000000800 */
[----:B------:R-:W-:-:S02]  /*f930*/  FADD.FTZ R184, R184, R144 ;  /* 0x00000090b8b87221 */ /* 0x000fc40000010000 */
[----:B------:R-:W-:Y:S02]  /*f940*/  FADD.FTZ R126, R123, R126 ;  /* 0x0000007e7b7e7221 */ /* 0x000fe40000010000 */
[----:B------:R-:W-:Y:S02]  /*f950*/  FADD.FTZ R184, R189, R184 ;  /* 0x000000b8bdb87221 */ /* 0x000fe40000010000 */
[----:B------:R-:W-:Y:S01]  /*f960*/  FADD.FTZ R115, R115, R126 ;  /* 0x0000007e73737221 */ /* 0x000fe20000010000 */
[----:B------:R-:W2:Y:S01]  /*f970*/  MUFU.EX2 R52, R52 ;  /* 0x0000003400347308 */ /* 0x000ea20000000800 */
[----:B-----5:R-:W-:Y:S01]  /*f980*/  F2FP.BF16.PACK_AB R5, R41, R42 ;  /* 0x0000002a2905723e */ /* 0x020fe200000010ff */
[----:B------:R-:W-:Y:S02]  /*f990*/  FADD.FTZ R161, R161, R184 ;  /* 0x000000b8a1a17221 */ /* 0x000fe40000010000 */
[----:B------:R-:W-:-:S04]  /*f9a0*/  FADD.FTZ R115, R2, R115 ;  /* 0x0000007302737221 */ /* 0x000fc80000010000 */
[----:B------:R-:W3:Y:S01]  /*f9b0*/  MUFU.EX2 R153, R153 ;  /* 0x0000009900997308 */ /* 0x000ee20000000800 */
[----:B------:R-:W-:-:S04]  /*f9c0*/  FADD.FTZ R115, R103, R115 ;  /* 0x0000007367737221 */ /* 0x000fc80000010000 */
[----:B------:R-:W-:Y:S01]  /*f9d0*/  FADD.FTZ R100, R100, R115 ;  /* 0x0000007364647221 */ /* 0x000fe20000010000 */
[----:B--2---:R-:W-:Y:S02]  /*f9e0*/  F2FP.BF16.PACK_AB R7, R52, R40 ;  /* 0x000000283407723e */ /* 0x004fe400000010ff */
[----:B------:R-:W2:Y:S01]  /*f9f0*/  MUFU.EX2 R110, R110 ;  /* 0x0000006e006e7308 */ /* 0x000ea20000000800 */
[----:B------:R-:W-:-:S04]  /*fa00*/  FADD.FTZ R100, R97, R100 ;  /* 0x0000006461647221 */ /* 0x000fc80000010000 */
[----:B------:R-:W-:Y:S01]  /*fa10*/  FADD.FTZ R92, R92, R100 ;  /* 0x000000645c5c7221 */ /* 0x000fe20000010000 */
[----:B------:R-:W-:Y:S01]  /*fa20*/  HMMA.16816.F32.BF16 R12, R4, R20, R12 ;  /* 0x00000014040c723c */ /* 0x000fe2000004180c */
[----:B---3--:R-:W-:Y:S01]  /*fa30*/  FADD.FTZ R161, R153, R161 ;  /* 0x000000a199a17221 */ /* 0x008fe20000010000 */
[----:B------:R-:W-:Y:S01]  /*fa40*/  MUFU.EX2 R95, R95 ;  /* 0x0000005f005f7308 */ /* 0x000fe20000000800 */
[----:B------:R-:W-:-:S04]  /*fa50*/  FADD.FTZ R92, R47, R92 ;  /* 0x0000005c2f5c7221 */ /* 0x000fc80000010000 */
[----:B------:R-:W-:Y:S01]  /*fa60*/  FADD.FTZ R46, R46, R92 ;  /* 0x0000005c2e2e7221 */ /* 0x000fe20000010000 */
[----:B------:R-:W-:Y:S01]  /*fa70*/  HMMA.16816.F32.BF16 R16, R4, R22, R16 ;  /* 0x000000160410723c */ /* 0x000fe20000041810 */
[----:B------:R-:W3:Y:S01]  /*fa80*/  LDSM.16.MT88.4 R20, [R150+0x8800] ;  /* 0x008800009614783b */ /* 0x000ee20000004200 */
[----:B------:R-:W5:Y:S01]  /*fa90*/  MUFU.EX2 R43, R43 ;  /* 0x0000002b002b7308 */ /* 0x000f620000000800 */
[----:B------:R-:W-:-:S04]  /*faa0*/  FADD.FTZ R46, R84, R46 ;  /* 0x0000002e542e7221 */ /* 0x000fc80000010000 */
[----:B------:R-:W-:Y:S01]  /*fab0*/  FADD.FTZ R46, R42, R46 ;  /* 0x0000002e2a2e7221 */ /* 0x000fe20000010000 */
[----:B-1----:R-:W-:Y:S02]  /*fac0*/  HMMA.16816.F32.BF16 R136, R4, R8, R136 ;  /* 0x000000080488723c */ /* 0x002fe40000041888 */
[----:B------:R-:W1:Y:S01]  /*fad0*/  MUFU.EX2 R38, R38 ;  /* 0x0000002600267308 */ /* 0x000e620000000800 */
[----:B------:R-:W-:-:S04]  /*fae0*/  FADD.FTZ R41, R41, R46 ;  /* 0x0000002e29297221 */ /* 0x000fc80000010000 */
[----:B------:R-:W-:Y:S01]  /*faf0*/  FADD.FTZ R41, R40, R41 ;  /* 0x0000002928297221 */ /* 0x000fe20000010000 */
[----:B------:R-:W-:Y:S01]  /*fb00*/  HMMA.16816.F32.BF16 R24, R4, R10, R24 ;  /* 0x0000000a0418723c */ /* 0x000fe20000041818 */
[----:B------:R-:W3:Y:S01]  /*fb10*/  LDSM.16.MT88.4 R8, [R150+0x8c00] ;  /* 0x008c00009608783b */ /* 0x000ee20000004200 */
[----:B------:R-:W4:Y:S01]  /*fb20*/  MUFU.EX2 R37, R37 ;  /* 0x0000002500257308 */ /* 0x000f220000000800 */
[----:B------:R-:W-:-:S04]  /*fb30*/  FADD.FTZ R52, R52, R41 ;  /* 0x0000002934347221 */ /* 0x000fc80000010000 */
[C---:B--2---:R-:W-:Y:S01]  /*fb40*/  F2FP.BF16.PACK_AB R4, R110.reuse, R153 ;  /* 0x000000996e04723e */ /* 0x044fe200000010ff */
[----:B------:R-:W-:Y:S01]  /*fb50*/  FADD.FTZ R110, R110, R161 ;  /* 0x000000a16e6e7221 */ /* 0x000fe20000010000 */
[----:B-----5:R-:W-:Y:S01]  /*fb60*/  F2FP.BF16.PACK_AB R6, R43, R95 ;  /* 0x0000005f2b06723e */ /* 0x020fe200000010ff */
[----:B------:R-:W2:Y:S01]  /*fb70*/  MUFU.EX2 R36, R36 ;  /* 0x0000002400247308 */ /* 0x000ea20000000800 */
[----:B-1----:R-:W-:Y:S02]  /*fb80*/  FADD.FTZ R52, R38, R52 ;  /* 0x0000003426347221 */ /* 0x002fe40000010000 */
[----:B------:R-:W-:-:S04]  /*fb90*/  FADD.FTZ R110, R95, R110 ;  /* 0x0000006e5f6e7221 */ /* 0x000fc80000010000 */
[----:B------:R-:W-:Y:S01]  /*fba0*/  FADD.FTZ R43, R43, R110 ;  /* 0x0000006e2b2b7221 */ /* 0x000fe20000010000 */
[----:B------:R-:W1:Y:S01]  /*fbb0*/  MUFU.EX2 R35, R35 ;  /* 0x0000002300237308 */ /* 0x000e620000000800 */
[C---:B----4-:R-:W-:Y:S01]  /*fbc0*/  F2FP.BF16.PACK_AB R5, R37.reuse, R38 ;  /* 0x000000262505723e */ /* 0x050fe200000010ff */
[----:B------:R-:W-:-:S06]  /*fbd0*/  FADD.FTZ R37, R37, R52 ;  /* 0x0000003425257221 */ /* 0x000fcc0000010000 */
[----:B------:R-:W4:Y:S01]  /*fbe0*/  MUFU.EX2 R51, R51 ;  /* 0x0000003300337308 */ /* 0x000f220000000800 */
[----:B--2---:R-:W-:Y:S01]  /*fbf0*/  FADD.FTZ R37, R36, R37 ;  /* 0x0000002524257221 */ /* 0x004fe20000010000 */
[----:B-1----:R-:W-:-:S06]  /*fc00*/  F2FP.BF16.PACK_AB R7, R35, R36 ;  /* 0x000000242307723e */ /* 0x002fcc00000010ff */
[----:B------:R-:W1:Y:S01]  /*fc10*/  MUFU.EX2 R39, R39 ;  /* 0x0000002700277308 */ /* 0x000e620000000800 */
[----:B------:R-:W-:Y:S01]  /*fc20*/  FADD.FTZ R35, R35, R37 ;  /* 0x0000002523237221 */ /* 0x000fe20000010000 */
[----:B------:R-:W-:Y:S01]  /*fc30*/  HMMA.16816.F32.BF16 R12, R4, R28, R12 ;  /* 0x0000001c040c723c */ /* 0x000fe2000004180c */
[----:B----4-:R-:W-:-:S05]  /*fc40*/  FADD.FTZ R43, R51, R43 ;  /* 0x0000002b332b7221 */ /* 0x010fca0000010000 */
[----:B------:R-:W2:Y:S01]  /*fc50*/  MUFU.EX2 R49, R49 ;  /* 0x0000003100317308 */ /* 0x000ea20000000800 */
[----:B------:R-:W-:Y:S01]  /*fc60*/  FFMA.FTZ R28, R32, c[0x0][0x23c], -R53 ;  /* 0x00008f00201c7a23 */ /* 0x000fe20000010835 */
[C---:B------:R-:W-:Y:S06]  /*fc70*/  HMMA.16816.F32.BF16 R16, R4.reuse, R30, R16 ;  /* 0x0000001e0410723c */ /* 0x040fec0000041810 */
[----:B------:R-:W4:Y:S01]  /*fc80*/  MUFU.EX2 R183, R183 ;  /* 0x000000b700b77308 */ /* 0x000f220000000800 */
[C---:B-1----:R-:W-:Y:S01]  /*fc90*/  F2FP.BF16.PACK_AB R132, R39.reuse, R51 ;  /* 0x000000332784723e */ /* 0x042fe200000010ff */
[----:B------:R-:W-:Y:S01]  /*fca0*/  FADD.FTZ R43, R39, R43 ;  /* 0x0000002b272b7221 */ /* 0x000fe20000010000 */
[----:B---3--:R-:W-:Y:S05]  /*fcb0*/  HMMA.16816.F32.BF16 R136, R4, R20, R136 ;  /* 0x000000140488723c */ /* 0x008fea0000041888 */
[----:B------:R-:W1:Y:S01]  /*fcc0*/  MUFU.EX2 R34, R34 ;  /* 0x0000002200227308 */ /* 0x000e620000000800 */
[----:B--2---:R-:W-:-:S02]  /*fcd0*/  FADD.FTZ R43, R49, R43 ;  /* 0x0000002b312b7221 */ /* 0x004fc40000010000 */
[----:B------:R-:W-:Y:S05]  /*fce0*/  HMMA.16816.F32.BF16 R24, R4, R22, R24 ;  /* 0x000000160418723c */ /* 0x000fea0000041818 */
[----:B------:R-:W2:Y:S01]  /*fcf0*/  MUFU.EX2 R2, R33 ;  /* 0x0000002100027308 */ /* 0x000ea20000000800 */
[C---:B----4-:R-:W-:Y:S01]  /*fd00*/  F2FP.BF16.PACK_AB R134, R183.reuse, R49 ;  /* 0x00000031b786723e */ /* 0x050fe200000010ff */
[----:B------:R-:W-:-:S06]  /*fd10*/  FADD.FTZ R183, R183, R43 ;  /* 0x0000002bb7b77221 */ /* 0x000fcc0000010000 */
[----:B------:R-:W3:Y:S01]  /*fd20*/  MUFU.EX2 R28, R28 ;  /* 0x0000001c001c7308 */ /* 0x000ee20000000800 */
[----:B-1----:R-:W-:-:S07]  /*fd30*/  FADD.FTZ R35, R34, R35 ;  /* 0x0000002322237221 */ /* 0x002fce0000010000 */
[----:B------:R-:W1:Y:S01]  /*fd40*/  MUFU.EX2 R182, R182 ;  /* 0x000000b600b67308 */ /* 0x000e620000000800 */
[C---:B--2---:R-:W-:Y:S01]  /*fd50*/  F2FP.BF16.PACK_AB R133, R2.reuse, R34 ;  /* 0x000000220285723e */ /* 0x044fe200000010ff */
[----:B------:R-:W-:Y:S01]  /*fd60*/  FADD.FTZ R35, R2, R35 ;  /* 0x0000002302237221 */ /* 0x000fe20000010000 */
[----:B------:R-:W-:-:S03]  /*fd70*/  MOV R2, R91 ;  /* 0x0000005b00027202 */ /* 0x000fc60000000f00 */
[----:B---3--:R-:W-:Y:S01]  /*fd80*/  FADD.FTZ R35, R28, R35 ;  /* 0x000000231c237221 */ /* 0x008fe20000010000 */
[----:B-1----:R-:W-:-:S03]  /*fd90*/  F2FP.BF16.PACK_AB R135, R182, R28 ;  /* 0x0000001cb687723e */ /* 0x002fc600000010ff */
[----:B------:R-:W-:-:S04]  /*fda0*/  FADD.FTZ R182, R182, R35 ;  /* 0x00000023b6b67221 */ /* 0x000fc80000010000 */
[C---:B------:R-:W-:Y:S08]  /*fdb0*/  HMMA.16816.F32.BF16 R144, R132.reuse, R140, R12 ;  /* 0x0000008c8490723c */ /* 0x040ff0000004180c */
[C---:B------:R-:W-:Y:S08]  /*fdc0*/  HMMA.16816.F32.BF16 R140, R132.reuse, R142, R16 ;  /* 0x0000008e848c723c */ /* 0x040ff00000041810 */
[C---:B------:R-:W-:Y:S08]  /*fdd0*/  HMMA.16816.F32.BF16 R136, R132.reuse, R8, R136 ;  /* 0x000000088488723c */ /* 0x040ff00000041888 */
[----:B------:R-:W-:Y:S08]  /*fde0*/  HMMA.16816.F32.BF16 R132, R132, R10, R24 ;  /* 0x0000000a8484723c */ /* 0x000ff00000041818 */
.L_x_790:
[----:B------:R-:W-:-:S13]  /*fdf0*/  ISETP.GE.AND P0, PT, R170, 0x1, PT ;  /* 0x00000001aa00780c */ /* 0x000fda0003f06270 */
[----:B------:R-:W-:Y:S05]  /*fe00*/  @!P0 BRA `(.L_x_798) ;  /* 0x000056e000008947 */ /* 0x000fea0003800000 */
[----:B------:R-:W-:Y:S02]  /*fe10*/  MOV R148, R0 ;  /* 0x0000000000947202 */ /* 0x000fe40000000f00 */
[----:B------:R-:W-:Y:S02]  /*fe20*/  MOV R149, R2 ;  /* 0x0000000200957202 */ /* 0x000fe40000000f00 */
[----:B------:R-:W-:-:S04]  /*fe30*/  MOV R173, c[0x0][0x1a0] ;  /* 0x0000680000ad7a02 */ /* 0x000fc80000000f00 */
.L_x_802:
        /* <DEDUP_REMOVED lines=8> */
[C---:B------:R-:W-:Y:S02]  /*fec0*/  IADD3 R2, R9.reuse, -0x100, RZ ;  /* 0xffffff0009027810 */ /* 0x040fe40007ffe0ff */
[----:B------:R-:W-:Y:S02]  /*fed0*/  IABS R6, R9 ;  /* 0x0000000900067213 */ /* 0x000fe40000000000 */
[----:B------:R-:W-:Y:S02]  /*fee0*/  IABS R4, R2 ;  /* 0x0000000200047213 */ /* 0x000fe40000000000 */
[----:B------:R-:W-:Y:S02]  /*fef0*/  LOP3.LUT R2, R2, c[0x0][0x2d0], RZ, 0x3c, !PT ;  /* 0x0000b40002027a12 */ /* 0x000fe400078e3cff */
[----:B------:R-:W-:Y:S02]  /*ff00*/  LOP3.LUT R9, R9, c[0x0][0x2d0], RZ, 0x3c, !PT ;  /* 0x0000b40009097a12 */ /* 0x000fe400078e3cff */
[----:B------:R-:W-:Y:S02]  /*ff10*/  ISETP.GE.AND P0, PT, R2, RZ, PT ;  /* 0x000000ff0200720c */ /* 0x000fe40003f06270 */
        /* <DEDUP_REMOVED lines=30> */
[CC--:B------:R-:W-:Y:S02]  /*10100*/  LEA R2, P1, R7.reuse, R178.reuse, 0x2 ;  /* 0x000000b207027211 */ /* 0x0c0fe400078210ff */
[C---:B------:R-:W-:Y:S02]  /*10110*/  LEA R4, P0, R0.reuse, R178, 0x2 ;  /* 0x000000b200047211 */ /* 0x040fe400078010ff */
[-C--:B------:R-:W-:Y:S02]  /*10120*/  LEA.HI.X.SX32 R3, R7, R179.reuse, 0x2, P1 ;  /* 0x000000b307037211 */ /* 0x080fe400008f16ff */
[C---:B------:R-:W-:Y:S01]  /*10130*/  LEA.HI.X.SX32 R5, R0.reuse, R179, 0x2, P0 ;  /* 0x000000b300057211 */ /* 0x040fe200000f16ff */
[----:B------:R-:W-:Y:S03]  /*10140*/  IMAD.IADD R0, R0, 0x1, -R7 ;  /* 0x0000000100007824 */ /* 0x000fe600078e0a07 */
[----:B------:R1:W2:Y:S04]  /*10150*/  LDG.E R3, [R2.64] ;  /* 0x0000000a02037981 */ /* 0x0002a8000c1e1900 */
[----:B------:R-:W2:Y:S01]  /*10160*/  LDG.E R4, [R4.64] ;  /* 0x0000000a04047981 */ /* 0x000ea2000c1e1900 */
[----:B-1----:R-:W-:Y:S04]  /*10170*/  IMAD.MOV.U32 R2, RZ, RZ, c[0x0][0x2d0] ;  /* 0x0000b400ff027624 */ /* 0x002fe800078e00ff */
[----:B------:R-:W-:Y:S04]  /*10180*/  IMAD R2, R0, R2, -0x100 ;  /* 0xffffff0000027424 */ /* 0x000fe800078e0202 */
        /* <DEDUP_REMOVED lines=11> */
.L_x_799:
[----:B------:R-:W-:Y:S02]  /*10240*/  ISETP.GE.AND P0, PT, R174, c[0x0][0x220], PT ;  /* 0x00008800ae007a0c */ /* 0x000fe40003f06270 */
[C---:B------:R-:W-:Y:S04]  /*10250*/  LEA R184, P3, R8.reuse, R44, 0x1 ;  /* 0x0000002c08b87211 */ /* 0x040fe800078608ff */
[C---:B------:R-:W-:Y:S07]  /*10260*/  LEA.HI.X R185, R8.reuse, R45, R9, 0x1, P3 ;  /* 0x0000002d08b97211 */ /* 0x040fee00018f0c09 */
[----:B------:R-:W-:Y:S01]  /*10270*/  @P0 STS.64 [R171+0x5008], RZ ;  /* 0x005008ffab000388 */ /* 0x000fe20000000a00 */
[----:B------:R-:W-:Y:S02]  /*10280*/  @!P0 MOV R10, R8 ;  /* 0x00000008000a8202 */ /* 0x000fe40000000f00 */
[----:B------:R-:W-:Y:S02]  /*10290*/  @!P0 IADD3 R2, P2, R8, UR12, RZ ;  /* 0x0000000c08028c10 */ /* 0x000fe4000ff5e0ff */
[----:B------:R-:W-:Y:S01]  /*102a0*/  @!P0 MOV R11, R9 ;  /* 0x00000009000b8202 */ /* 0x000fe20000000f00 */
[----:B------:R-:W-:Y:S01]  /*102b0*/  @P0 STS [R171+0x5000], RZ ;  /* 0x005000ffab000388 */ /* 0x000fe20000000800 */
[----:B------:R-:W-:Y:S02]  /*102c0*/  @!P0 IADD3.X R0, R9, UR9, RZ, P2, !PT ;  /* 0x0000000909008c10 */ /* 0x000fe400097fe4ff */
[C---:B------:R-:W-:Y:S01]  /*102d0*/  @!P0 LEA R14, P2, R2.reuse, R44, 0x1 ;  /* 0x0000002c020e8211 */ /* 0x040fe200078408ff */
[----:B------:R-:W-:Y:S01]  /*102e0*/  @P0 STS [R171+0x5004], RZ ;  /* 0x005004ffab000388 */ /* 0x000fe20000000800 */
[C---:B------:R-:W-:Y:S01]  /*102f0*/  @!P0 IMAD.WIDE.U32 R10, R173.reuse, 0x60, R10 ;  /* 0x00000060ad0a8825 */ /* 0x040fe200078e000a */
[----:B------:R-:W-:Y:S02]  /*10300*/  @!P0 MOV R16, R8 ;  /* 0x0000000800108202 */ /* 0x000fe40000000f00 */
[----:B------:R-:W-:Y:S01]  /*10310*/  @!PT LDS RZ, [RZ] ;  /* 0x00000000fffff984 */ /* 0x000fe20000000800 */
[----:B------:R-:W-:Y:S01]  /*10320*/  @!PT LDS RZ, [RZ] ;  /* 0x00000000fffff984 */ /* 0x000fe20000000800 */
[----:B------:R-:W-:Y:S01]  /*10330*/  @!PT LDS RZ, [RZ] ;  /* 0x00000000fffff984 */ /* 0x000fe20000000800 */
[----:B------:R1:W-:Y:S01]  /*10340*/  @!P0 LDGSTS.E.BYPASS.LTC128B.128 [R171+0x5000], [R184.64] ;  /* 0x05000000b8ab8fae */ /* 0x0003e2000b901d4a */
[----:B------:R-:W-:Y:S02]  /*10350*/  @!P0 LEA.HI.X R15, R2, R45, R0, 0x1, P2 ;  /* 0x0000002d020f8211 */ /* 0x000fe400010f0c00 */
[----:B------:R-:W-:Y:S02]  /*10360*/  @!P0 LEA R24, P4, R10, R44, 0x1 ;  /* 0x0000002c0a188211 */ /* 0x000fe400078808ff */
[-C--:B------:R-:W-:Y:S02]  /*10370*/  @!P0 MOV R17, R9.reuse ;  /* 0x0000000900118202 */ /* 0x080fe40000000f00 */
[CC--:B------:R-:W-:Y:S01]  /*10380*/  @!P0 LEA R4, P1, R173.reuse, R8.reuse, 0x6 ;  /* 0x00000008ad048211 */ /* 0x0c0fe200078230ff */
[----:B------:R-:W-:Y:S01]  /*10390*/  @P0 STS.128 [R171+0x5800], RZ ;  /* 0x005800ffab000388 */ /* 0x000fe20000000c00 */
[----:B------:R-:W-:Y:S01]  /*103a0*/  @!P0 MOV R20, R8 ;  /* 0x0000000800148202 */ /* 0x000fe20000000f00 */
[C---:B------:R-:W-:Y:S01]  /*103b0*/  @!P0 IMAD.WIDE.U32 R16, R173.reuse, 0xc0, R16 ;  /* 0x000000c0ad108825 */ /* 0x040fe200078e0010 */
[-C--:B------:R-:W-:Y:S02]  /*103c0*/  @!P0 MOV R21, R9.reuse ;  /* 0x0000000900158202 */ /* 0x080fe40000000f00 */
[----:B------:R-:W-:Y:S02]  /*103d0*/  @!P0 MOV R3, c[0x0][0x1a4] ;  /* 0x0000690000038a02 */ /* 0x000fe40000000f00 */
[----:B------:R-:W-:Y:S01]  /*103e0*/  @!P0 MOV R2, c[0x0][0x1a4] ;  /* 0x0000690000028a02 */ /* 0x000fe20000000f00 */
[----:B------:R-:W-:Y:S01]  /*103f0*/  @!PT LDS RZ, [RZ] ;  /* 0x00000000fffff984 */ /* 0x000fe20000000800 */
[----:B------:R-:W-:Y:S01]  /*10400*/  @!PT LDS RZ, [RZ] ;  /* 0x00000000fffff984 */ /* 0x000fe20000000800 */
[----:B------:R-:W-:Y:S01]  /*10410*/  @!PT LDS RZ, [RZ] ;  /* 0x00000000fffff984 */ /* 0x000fe20000000800 */
[----:B------:R2:W-:Y:S01]  /*10420*/  @!P0 LDGSTS.E.BYPASS.LTC128B.128 [R171+0x5800], [R14.64] ;  /* 0x058000000eab8fae */ /* 0x0005e2000b901d4a */
[C---:B------:R-:W-:Y:S01]  /*10430*/  @!P0 LEA.HI.X R3, R173.reuse, R9, R3, 0x6, P1 ;  /* 0x00000009ad038211 */ /* 0x040fe200008f3403 */
[C---:B------:R-:W-:Y:S01]  /*10440*/  @!P0 IMAD.WIDE.U32 R20, R173.reuse, 0xe0, R20 ;  /* 0x000000e0ad148825 */ /* 0x040fe200078e0014 */
[----:B------:R-:W-:Y:S02]  /*10450*/  @!P0 LEA R12, P1, R4, R44, 0x1 ;  /* 0x0000002c040c8211 */ /* 0x000fe400078208ff */
[----:B------:R-:W-:Y:S01]  /*10460*/  @!P0 MOV R5, c[0x0][0x1a4] ;  /* 0x0000690000058a02 */ /* 0x000fe20000000f00 */
[----:B------:R-:W-:Y:S01]  /*10470*/  @!P0 IMAD R2, R2, 0xc0, RZ ;  /* 0x000000c002028824 */ /* 0x000fe200078e02ff */
[----:B------:R-:W-:Y:S01]  /*10480*/  @!P0 LEA.HI.X R13, R4, R45, R3, 0x1, P1 ;  /* 0x0000002d040d8211 */ /* 0x000fe200008f0c03 */
[----:B------:R-:W-:Y:S01]  /*10490*/  @P0 STS.128 [R171+0x6000], RZ ;  /* 0x006000ffab000388 */ /* 0x000fe20000000c00 */
[C---:B------:R-:W-:Y:S02]  /*104a0*/  @!P0 LEA R6, P1, R173.reuse, R8, 0x7 ;  /* 0x00000008ad068211 */ /* 0x040fe400078238ff */
[----:B------:R-:W-:Y:S02]  /*104b0*/  @!P0 IADD3 R2, R2, R17, RZ ;  /* 0x0000001102028210 */ /* 0x000fe40007ffe0ff */
[C---:B------:R-:W-:Y:S01]  /*104c0*/  @!P0 LEA.HI.X R5, R173.reuse, R9, R5, 0x7, P1 ;  /* 0x00000009ad058211 */ /* 0x040fe200008f3c05 */
[----:B------:R-:W-:Y:S01]  /*104d0*/  @!P0 IMAD.WIDE.U32 R8, R173, 0xa0, R8 ;  /* 0x000000a0ad088825 */ /* 0x000fe200078e0008 */
[CC--:B------:R-:W-:Y:S01]  /*104e0*/  @!P0 LEA R18, P1, R6.reuse, R44.reuse, 0x1 ;  /* 0x0000002c06128211 */ /* 0x0c0fe200078208ff */
[----:B------:R-:W-:Y:S01]  /*104f0*/  @!PT LDS RZ, [RZ] ;  /* 0x00000000fffff984 */ /* 0x000fe20000000800 */
[----:B------:R-:W-:Y:S01]  /*10500*/  @!PT LDS RZ, [RZ] ;  /* 0x00000000fffff984 */ /* 0x000fe20000000800 */
[----:B------:R-:W-:Y:S01]  /*10510*/  @!PT LDS RZ, [RZ] ;  /* 0x00000000fffff984 */ /* 0x000fe20000000800 */
[----:B------:R2:W-:Y:S01]  /*10520*/  @!P0 LDGSTS.E.BYPASS.LTC128B.128 [R171+0x6000], [R12.64] ;  /* 0x060000000cab8fae */ /* 0x0005e2000b901d4a */
[----:B------:R-:W-:Y:S02]  /*10530*/  @!P0 MOV R4, c[0x0][0x1a4] ;  /* 0x0000690000048a02 */ /* 0x000fe40000000f00 */
[----:B------:R-:W-:Y:S02]  /*10540*/  @!P0 LEA.HI.X R19, R6, R45, R5, 0x1, P1 ;  /* 0x0000002d06138211 */ /* 0x000fe400008f0c05 */
[-C--:B------:R-:W-:Y:S01]  /*10550*/  @!P0 LEA R22, P3, R8, R44.reuse, 0x1 ;  /* 0x0000002c08168211 */ /* 0x080fe200078608ff */
[----:B------:R-:W-:Y:S01]  /*10560*/  @!P0 IMAD R4, R4, 0x60, RZ ;  /* 0x0000006004048824 */ /* 0x000fe200078e02ff */
[-C--:B------:R-:W-:Y:S01]  /*10570*/  @!P0 LEA R6, P2, R16, R44.reuse, 0x1 ;  /* 0x0000002c10068211 */ /* 0x080fe200078408ff */
[----:B------:R-:W-:Y:S01]  /*10580*/  @P0 STS.128 [R171+0x6800], RZ ;  /* 0x006800ffab000388 */ /* 0x000fe20000000c00 */
[----:B------:R-:W-:Y:S02]  /*10590*/  @!P0 LEA R26, P1, R20, R44, 0x1 ;  /* 0x0000002c141a8211 */ /* 0x000fe400078208ff */
[----:B------:R-:W-:Y:S02]  /*105a0*/  @!P0 IADD3 R4, R4, R11, RZ ;  /* 0x0000000b04048210 */ /* 0x000fe40007ffe0ff */
[-C--:B------:R-:W-:Y:S02]  /*105b0*/  @!P0 LEA.HI.X R7, R16, R45.reuse, R2, 0x1, P2 ;  /* 0x0000002d10078211 */ /* 0x080fe400010f0c02 */
[----:B------:R-:W-:Y:S02]  /*105c0*/  @!P0 LEA.HI.X R25, R10, R45, R4, 0x1, P4 ;  /* 0x0000002d0a198211 */ /* 0x000fe400020f0c04 */
[----:B------:R-:W-:Y:S02]  /*105d0*/  @!P0 MOV R3, c[0x0][0x1a4] ;  /* 0x0000690000038a02 */ /* 0x000fe40000000f00 */
[----:B------:R-:W-:Y:S01]  /*105e0*/  @!P0 MOV R0, c[0x0][0x1a4] ;  /* 0x0000690000008a02 */ /* 0x000fe20000000f00 */
[----:B------:R-:W-:Y:S01]  /*105f0*/  @!PT LDS RZ, [RZ] ;  /* 0x00000000fffff984 */ /* 0x000fe20000000800 */
[----:B------:R-:W-:Y:S01]  /*10600*/  @!PT LDS RZ, [RZ] ;  /* 0x00000000fffff984 */ /* 0x000fe20000000800 */
[----:B------:R-:W-:Y:S01]  /*10610*/  @!PT LDS RZ, [RZ] ;  /* 0x00000000fffff984 */ /* 0x000fe20000000800 */
[----:B------:R3:W-:Y:S02]  /*10620*/  @!P0 LDGSTS.E.BYPASS.LTC128B.128 [R171+0x6800], [R24.64] ;  /* 0x0680000018ab8fae */ /* 0x0007e4000b901d4a */
[----:B------:R-:W-:Y:S02]  /*10630*/  @!P0 IMAD R3, R3, 0xa0, RZ ;  /* 0x000000a003038824 */ /* 0x000fe400078e02ff */
[----:B------:R-:W-:Y:S03]  /*10640*/  @!P0 IMAD R0, R0, 0xe0, RZ ;  /* 0x000000e000008824 */ /* 0x000fe600078e02ff */
[----:B------:R-:W-:Y:S01]  /*10650*/  @!P0 IADD3 R3, R3, R9, RZ ;  /* 0x0000000903038210 */ /* 0x000fe20007ffe0ff */
[----:B------:R-:W-:Y:S01]  /*10660*/  @P0 STS.128 [R171+0x7000], RZ ;  /* 0x007000ffab000388 */ /* 0x000fe20000000c00 */
[----:B------:R-:W-:Y:S02]  /*10670*/  @!P0 IADD3 R0, R0, R21, RZ ;  /* 0x0000001500008210 */ /* 0x000fe40007ffe0ff */
[-C--:B------:R-:W-:Y:S02]  /*10680*/  @!P0 LEA.HI.X R23, R8, R45.reuse, R3, 0x1, P3 ;  /* 0x0000002d08178211 */ /* 0x080fe400018f0c03 */
[----:B------:R-:W-:Y:S02]  /*10690*/  @!P0 LEA.HI.X R27, R20, R45, R0, 0x1, P1 ;  /* 0x0000002d141b8211 */ /* 0x000fe400008f0c00 */
[----:B------:R-:W-:Y:S01]  /*106a0*/  ISETP.GE.AND P1, PT, R170, 0x2, PT ;  /* 0x00000002aa00780c */ /* 0x000fe20003f26270 */
[----:B------:R-:W-:Y:S01]  /*106b0*/  @!PT LDS RZ, [RZ] ;  /* 0x00000000fffff984 */ /* 0x000fe20000000800 */
[----:B------:R-:W-:Y:S01]  /*106c0*/  @!PT LDS RZ, [RZ] ;  /* 0x00000000fffff984 */ /* 0x000fe20000000800 */
[----:B------:R-:W-:Y:S01]  /*106d0*/  @!PT LDS RZ, [RZ] ;  /* 0x00000000fffff984 */ /* 0x000fe20000000800 */
[----:B------:R4:W-:Y:S08]  /*106e0*/  @!P0 LDGSTS.E.BYPASS.LTC128B.128 [R171+0x7000], [R18.64] ;  /* 0x0700000012ab8fae */ /* 0x0009f0000b901d4a */
[----:B------:R-:W-:Y:S08]  /*106f0*/  @P0 STS.128 [R171+0x7800], RZ ;  /* 0x007800ffab000388 */ /* 0x000ff00000000c00 */
        /* <DEDUP_REMOVED lines=14> */
[----:B------:R-:W-:Y:S08]  /*107e0*/  LDSM.16.M88.4 R128, [R167] ;  /* 0x00000000a780783b */ /* 0x000ff00000000200 */
[----:B------:R-:W0:Y:S08]  /*107f0*/  LDGDEPBAR ;  /* 0x00000000000079af */ /* 0x000e300000000000 */
[----:B------:R-:W1:Y:S08]  /*10800*/  LDSM.16.M88.4 R8, [R165+0x1000] ;  /* 0x00100000a508783b */ /* 0x000e700000000200 */
[----:B----4-:R-:W2:Y:S08]  /*10810*/  LDSM.16.M88.4 R16, [R165+0x1400] ;  /* 0x00140000a510783b */ /* 0x010eb00000000200 */
[----:B---3--:R-:W5:Y:S08]  /*10820*/  LDSM.16.M88.4 R24, [R165+0x1800] ;  /* 0x00180000a518783b */ /* 0x008f700000000200 */
[----:B------:R-:W3:Y:S08]  /*10830*/  LDSM.16.M88.4 R32, [R165+0x1c00] ;  /* 0x001c0000a520783b */ /* 0x000ef00000000200 */
[----:B------:R-:W4:Y:S08]  /*10840*/  LDSM.16.M88.4 R40, [R165+0x2000] ;  /* 0x00200000a528783b */ /* 0x000f300000000200 */
[----:B------:R-:W1:Y:S08]  /*10850*/  LDSM.16.M88.4 R48, [R165+0x2400] ;  /* 0x00240000a530783b */ /* 0x000e700000000200 */
[----:B------:R-:W1:Y:S08]  /*10860*/  LDSM.16.M88.4 R56, [R165+0x2800] ;  /* 0x00280000a538783b */ /* 0x000e700000000200 */
[----:B------:R-:W1:Y:S08]  /*10870*/  LDSM.16.M88.4 R64, [R165+0x2c00] ;  /* 0x002c0000a540783b */ /* 0x000e700000000200 */
[----:B------:R-:W1:Y:S08]  /*10880*/  LDSM.16.M88.4 R72, [R165+0x3000] ;  /* 0x00300000a548783b */ /* 0x000e700000000200 */
[----:B------:R-:W1:Y:S08]  /*10890*/  LDSM.16.M88.4 R80, [R165+0x3400] ;  /* 0x00340000a550783b */ /* 0x000e700000000200 */
[----:B------:R-:W1:Y:S08]  /*108a0*/  LDSM.16.M88.4 R88, [R165+0x3800] ;  /* 0x00380000a558783b */ /* 0x000e700000000200 */
[----:B------:R-:W1:Y:S08]  /*108b0*/  LDSM.16.M88.4 R96, [R165+0x3c00] ;  /* 0x003c0000a560783b */ /* 0x000e700000000200 */
[----:B------:R-:W1:Y:S08]  /*108c0*/  LDSM.16.M88.4 R104, [R165+0x4000] ;  /* 0x00400000a568783b */ /* 0x000e700000000200 */
[----:B------:R-:W2:Y:S08]  /*108d0*/  LDSM.16.M88.4 R112, [R165+0x4400] ;  /* 0x00440000a570783b */ /* 0x000eb00000000200 */
[----:B------:R-:W2:Y:S08]  /*108e0*/  LDSM.16.M88.4 R120, [R165+0x4800] ;  /* 0x00480000a578783b */ /* 0x000eb00000000200 */
[----:B------:R-:W3:Y:S08]  /*108f0*/  LDSM.16.M88.4 R152, [R165+0x4c00] ;  /* 0x004c0000a598783b */ /* 0x000ef00000000200 */
[----:B------:R-:W-:Y:S08]  /*10900*/  LDSM.16.M88.4 R156, [R166] ;  /* 0x00000000a69c783b */ /* 0x000ff00000000200 */
[----:B------:R-:W3:Y:S01]  /*10910*/  LDSM.16.M88.4 R160, [R164] ;  /* 0x00000000a4a0783b */ /* 0x000ee20000000200 */
[C---:B-1----:R-:W-:Y:S08]  /*10920*/  HMMA.16816.F32.BF16 R4, R128.reuse, R8, RZ ;  /* 0x000000088004723c */ /* 0x042ff000000418ff */
[C---:B------:R-:W-:Y:S08]  /*10930*/  HMMA.16816.F32.BF16 R8, R128.reuse, R10, RZ ;  /* 0x0000000a8008723c */ /* 0x040ff000000418ff */
[C---:B--2---:R-:W-:Y:S08]  /*10940*/  HMMA.16816.F32.BF16 R12, R128.reuse, R16, RZ ;  /* 0x00000010800c723c */ /* 0x044ff000000418ff */
[C---:B------:R-:W-:Y:S08]  /*10950*/  HMMA.16816.F32.BF16 R16, R128.reuse, R18, RZ ;  /* 0x000000128010723c */ /* 0x040ff000000418ff */
[C---:B-----5:R-:W-:Y:S08]  /*10960*/  HMMA.16816.F32.BF16 R20, R128.reuse, R24, RZ ;  /* 0x000000188014723c */ /* 0x060ff000000418ff */
[C---:B------:R-:W-:Y:S08]  /*10970*/  HMMA.16816.F32.BF16 R24, R128.reuse, R26, RZ ;  /* 0x0000001a8018723c */ /* 0x040ff000000418ff */
        /* <DEDUP_REMOVED lines=25> */
[----:B------:R-:W-:Y:S01]  /*10b10*/  HMMA.16816.F32.BF16 R128, R128, R154, RZ ;  /* 0x0000009a8080723c */ /* 0x000fe200000418ff */
[----:B------:R-:W1:Y:S07]  /*10b20*/  LDSM.16.M88.4 R152, [R164+0x400] ;  /* 0x00040000a498783b */ /* 0x000e6e0000000200 */
[C---:B------:R-:W-:Y:S08]  /*10b30*/  HMMA.16816.F32.BF16 R4, R156.reuse, R160, R4 ;  /* 0x000000a09c04723c */ /* 0x040ff00000041804 */
[C---:B------:R-:W-:Y:S11]  /*10b40*/  HMMA.16816.F32.BF16 R8, R156.reuse, R162, R8 ;  /* 0x000000a29c08723c */ /* 0x040ff60000041808 */
[----:B------:R-:W-:Y:S05]  /*10b50*/  @!UPT UIADD3 URZ, URZ, URZ, URZ ;  /* 0x0000003f3f3ff290 */ /* 0x000fea000fffe03f */
[----:B------:R-:W-:Y:S02]  /*10b60*/  FMUL.FTZ R4, R4, c[0x0][0x2ec] ;  /* 0x0000bb0004047a20 */ /* 0x000fe40000410000 */
[----:B------:R-:W-:Y:S02]  /*10b70*/  FMUL.FTZ R5, R5, c[0x0][0x2ec] ;  /* 0x0000bb0005057a20 */ /* 0x000fe40000410000 */
[----:B------:R-:W2:Y:S01]  /*10b80*/  MUFU.TANH R195, R4 ;  /* 0x0000000400c37308 */ /* 0x000ea20000002400 */
[----:B------:R-:W-:Y:S02]  /*10b90*/  FMUL.FTZ R6, R6, c[0x0][0x2ec] ;  /* 0x0000bb0006067a20 */ /* 0x000fe40000410000 */
[----:B------:R-:W-:Y:S02]  /*10ba0*/  FMUL.FTZ R7, R7, c[0x0][0x2ec] ;  /* 0x0000bb0007077a20 */ /* 0x000fe40000410000 */
[----:B------:R-:W-:Y:S01]  /*10bb0*/  FMUL.FTZ R8, R8, c[0x0][0x2ec] ;  /* 0x0000bb0008087a20 */ /* 0x000fe20000410000 */
[C---:B-1----:R-:W-:Y:S03]  /*10bc0*/  HMMA.16816.F32.BF16 R12, R156.reuse, R152, R12 ;  /* 0x000000989c0c723c */ /* 0x042fe6000004180c */
[----:B------:R-:W-:Y:S01]  /*10bd0*/  FMUL.FTZ R9, R9, c[0x0][0x2ec] ;  /* 0x0000bb0009097a20 */ /* 0x000fe20000410000 */
[----:B------:R-:W1:Y:S01]  /*10be0*/  MUFU.TANH R194, R5 ;  /* 0x0000000500c27308 */ /* 0x000e620000002400 */
[----:B------:R-:W-:Y:S02]  /*10bf0*/  FMUL.FTZ R10, R10, c[0x0][0x2ec] ;  /* 0x0000bb000a0a7a20 */ /* 0x000fe40000410000 */
[----:B------:R-:W-:Y:S01]  /*10c00*/  FMUL.FTZ R11, R11, c[0x0][0x2ec] ;  /* 0x0000bb000b0b7a20 */ /* 0x000fe20000410000 */
[C---:B------:R-:W-:Y:S06]  /*10c10*/  HMMA.16816.F32.BF16 R16, R156.reuse, R154, R16 ;  /* 0x0000009a9c10723c */ /* 0x040fec0000041810 */
[----:B------:R-:W3:Y:S10]  /*10c20*/  MUFU.TANH R191, R6 ;  /* 0x0000000600bf7308 */ /* 0x000ef40000002400 */
[----:B------:R4:W1:Y:S01]  /*10c30*/  MUFU.TANH R190, R7 ;  /* 0x0000000700be7308 */ /* 0x0008620000002400 */
[----:B------:R-:W-:Y:S02]  /*10c40*/  FMUL.FTZ R12, R12, c[0x0][0x2ec] ;  /* 0x0000bb000c0c7a20 */ /* 0x000fe40000410000 */
[----:B------:R-:W-:Y:S02]  /*10c50*/  FMUL.FTZ R13, R13, c[0x0][0x2ec] ;  /* 0x0000bb000d0d7a20 */ /* 0x000fe40000410000 */
[----:B------:R-:W-:Y:S03]  /*10c60*/  FMUL.FTZ R14, R14, c[0x0][0x2ec] ;  /* 0x0000bb000e0e7a20 */ /* 0x000fe60000410000 */
[----:B------:R-:W-:Y:S02]  /*10c70*/  FMUL.FTZ R17, R17, c[0x0][0x2ec] ;  /* 0x0000bb0011117a20 */ /* 0x000fe40000410000 */
[----:B------:R-:W1:Y:S10]  /*10c80*/  MUFU.TANH R189, R8 ;  /* 0x0000000800bd7308 */ /* 0x000e740000002400 */
[----:B------:R-:W1:Y:S01]  /*10c90*/  MUFU.TANH R199, R9 ;  /* 0x0000000900c77308 */ /* 0x000e620000002400 */
[----:B----4-:R-:W4:Y:S09]  /*10ca0*/  LDSM.16.M88.4 R4, [R164+0x800] ;  /* 0x00080000a404783b */ /* 0x010f320000000200 */
[----:B------:R-:W1:Y:S10]  /*10cb0*/  MUFU.TANH R197, R10 ;  /* 0x0000000a00c57308 */ /* 0x000e740000002400 */
[----:B------:R5:W1:Y:S10]  /*10cc0*/  MUFU.TANH R196, R11 ;  /* 0x0000000b00c47308 */ /* 0x000a740000002400 */
[----:B------:R1:W1:Y:S10]  /*10cd0*/  MUFU.TANH R200, R12 ;  /* 0x0000000c00c87308 */ /* 0x0002740000002400 */
[----:B------:R2:W2:Y:S01]  /*10ce0*/  MUFU.TANH R214, R13 ;  /* 0x0000000d00d67308 */ /* 0x0004a20000002400 */
[----:B-----5:R-:W5:Y:S01]  /*10cf0*/  LDSM.16.M88.4 R8, [R164+0xc00] ;  /* 0x000c0000a408783b */ /* 0x020f620000000200 */
[C---:B----4-:R-:W-:Y:S08]  /*10d00*/  HMMA.16816.F32.BF16 R20, R156.reuse, R4, R20 ;  /* 0x000000049c14723c */ /* 0x050ff00000041814 */
[----:B------:R-:W4:Y:S01]  /*10d10*/  MUFU.TANH R14, R14 ;  /* 0x0000000e000e7308 */ /* 0x000f220000002400 */
[C---:B------:R-:W-:Y:S01]  /*10d20*/  HMMA.16816.F32.BF16 R24, R156.reuse, R6, R24 ;  /* 0x000000069c18723c */ /* 0x040fe20000041818 */
[----:B------:R-:W3:Y:S02]  /*10d30*/  LDSM.16.M88.4 R4, [R164+0x1000] ;  /* 0x00100000a404783b */ /* 0x000ee40000000200 */
[----:B-1----:R-:W-:Y:S02]  /*10d40*/  FMUL.FTZ R12, R16, c[0x0][0x2ec] ;  /* 0x0000bb00100c7a20 */ /* 0x002fe40000410000 */
[----:B------:R-:W-:Y:S04]  /*10d50*/  FMUL.FTZ R16, R18, c[0x0][0x2ec] ;  /* 0x0000bb0012107a20 */ /* 0x000fe80000410000 */
[----:B------:R-:W1:Y:S03]  /*10d60*/  MUFU.TANH R17, R17 ;  /* 0x0000001100117308 */ /* 0x000e660000002400 */
[----:B--2---:R-:W-:Y:S02]  /*10d70*/  FMUL.FTZ R13, R15, c[0x0][0x2ec] ;  /* 0x0000bb000f0d7a20 */ /* 0x004fe40000410000 */
[----:B------:R-:W-:Y:S02]  /*10d80*/  FMUL.FTZ R15, R19, c[0x0][0x2ec] ;  /* 0x0000bb00130f7a20 */ /* 0x000fe40000410000 */
[----:B------:R-:W-:Y:S03]  /*10d90*/  FMUL.FTZ R20, R20, c[0x0][0x2ec] ;  /* 0x0000bb0014147a20 */ /* 0x000fe60000410000 */
[----:B------:R-:W2:Y:S01]  /*10da0*/  MUFU.TANH R12, R12 ;  /* 0x0000000c000c7308 */ /* 0x000ea20000002400 */
[----:B------:R-:W-:Y:S02]  /*10db0*/  FMUL.FTZ R19, R23, c[0x0][0x2ec] ;  /* 0x0000bb0017137a20 */ /* 0x000fe40000410000 */
[----:B------:R-:W-:Y:S02]  /*10dc0*/  FMUL.FTZ R21, R21, c[0x0][0x2ec] ;  /* 0x0000bb0015157a20 */ /* 0x000fe40000410000 */
[----:B------:R-:W-:Y:S02]  /*10dd0*/  FMUL.FTZ R22, R22, c[0x0][0x2ec] ;  /* 0x0000bb0016167a20 */ /* 0x000fe40000410000 */
[----:B------:R-:W-:Y:S02]  /*10de0*/  FMUL.FTZ R25, R25, c[0x0][0x2ec] ;  /* 0x0000bb0019197a20 */ /* 0x000fe40000410000 */
[----:B------:R-:W-:Y:S01]  /*10df0*/  FMUL.FTZ R18, R24, c[0x0][0x2ec] ;  /* 0x0000bb0018127a20 */ /* 0x000fe20000410000 */
[----:B------:R-:W1:Y:S01]  /*10e00*/  MUFU.TANH R221, R20 ;  /* 0x0000001400dd7308 */ /* 0x000e620000002400 */
[----:B------:R-:W-:Y:S01]  /*10e10*/  FMUL.FTZ R24, R27, c[0x0][0x2ec] ;  /* 0x0000bb001b187a20 */ /* 0x000fe20000410000 */
[C---:B-----5:R-:W-:Y:S08]  /*10e20*/  HMMA.16816.F32.BF16 R28, R156.reuse, R8, R28 ;  /* 0x000000089c1c723c */ /* 0x060ff0000004181c */
[----:B------:R5:W1:Y:S01]  /*10e30*/  MUFU.TANH R223, R25 ;  /* 0x0000001900df7308 */ /* 0x000a620000002400 */
[C---:B------:R-:W-:Y:S01]  /*10e40*/  HMMA.16816.F32.BF16 R32, R156.reuse, R10, R32 ;  /* 0x0000000a9c20723c */ /* 0x040fe20000041820 */
[----:B------:R-:W1:Y:S08]  /*10e50*/  LDSM.16.M88.4 R8, [R164+0x1400] ;  /* 0x00140000a408783b */ /* 0x000e700000000200 */
[----:B------:R-:W1:Y:S01]  /*10e60*/  MUFU.TANH R13, R13 ;  /* 0x0000000d000d7308 */ /* 0x000e620000002400 */
[C---:B---3--:R-:W-:Y:S05]  /*10e70*/  HMMA.16816.F32.BF16 R36, R156.reuse, R4, R36 ;  /* 0x000000049c24723c */ /* 0x048fea0000041824 */
[----:B------:R-:W-:Y:S03]  /*10e80*/  FMUL.FTZ R28, R28, c[0x0][0x2ec] ;  /* 0x0000bb001c1c7a20 */ /* 0x000fe60000410000 */
[C---:B------:R-:W-:Y:S01]  /*10e90*/  HMMA.16816.F32.BF16 R40, R156.reuse, R6, R40 ;  /* 0x000000069c28723c */ /* 0x040fe20000041828 */
[----:B------:R-:W3:Y:S01]  /*10ea0*/  MUFU.TANH R16, R16 ;  /* 0x0000001000107308 */ /* 0x000ee20000002400 */
[----:B------:R-:W2:Y:S02]  /*10eb0*/  LDSM.16.M88.4 R4, [R164+0x1800] ;  /* 0x00180000a404783b */ /* 0x000ea40000000200 */
[----:B------:R-:W-:Y:S02]  /*10ec0*/  FMUL.FTZ R29, R29, c[0x0][0x2ec] ;  /* 0x0000bb001d1d7a20 */ /* 0x000fe40000410000 */
[----:B-----5:R-:W-:Y:S02]  /*10ed0*/  FMUL.FTZ R25, R26, c[0x0][0x2ec] ;  /* 0x0000bb001a197a20 */ /* 0x020fe40000410000 */
[----:B------:R-:W-:Y:S03]  /*10ee0*/  FMUL.FTZ R27, R31, c[0x0][0x2ec] ;  /* 0x0000bb001f1b7a20 */ /* 0x000fe60000410000 */
[----:B------:R5:W2:Y:S01]  /*10ef0*/  MUFU.TANH R225, R28 ;  /* 0x0000001c00e17308 */ /* 0x000aa20000002400 */
[----:B------:R-:W-:Y:S02]  /*10f00*/  FMUL.FTZ R26, R32, c[0x0][0x2ec] ;  /* 0x0000bb00201a7a20 */ /* 0x000fe40000410000 */
[----:B------:R-:W-:Y:S02]  /*10f10*/  FMUL.FTZ R32, R33, c[0x0][0x2ec] ;  /* 0x0000bb0021207a20 */ /* 0x000fe40000410000 */
[----:B------:R-:W-:Y:S02]  /*10f20*/  FMUL.FTZ R36, R36, c[0x0][0x2ec] ;  /* 0x0000bb0024247a20 */ /* 0x000fe40000410000 */
[----:B------:R-:W-:Y:S02]  /*10f30*/  FMUL.FTZ R31, R34, c[0x0][0x2ec] ;  /* 0x0000bb00221f7a20 */ /* 0x000fe40000410000 */
[----:B------:R-:W-:Y:S01]  /*10f40*/  FMUL.FTZ R34, R39, c[0x0][0x2ec] ;  /* 0x0000bb0027227a20 */ /* 0x000fe20000410000 */
[----:B------:R3:W3:Y:S01]  /*10f50*/  MUFU.TANH R228, R36 ;  /* 0x0000002400e47308 */ /* 0x0006e20000002400 */
[C---:B-1----:R-:W-:Y:S03]  /*10f60*/  HMMA.16816.F32.BF16 R44, R156.reuse, R8, R44 ;  /* 0x000000089c2c723c */ /* 0x042fe6000004182c */
[----:B------:R-:W-:Y:S02]  /*10f70*/  FMUL.FTZ R33, R40, c[0x0][0x2ec] ;  /* 0x0000bb0028217a20 */ /* 0x000fe40000410000 */
[----:B------:R-:W-:Y:S04]  /*10f80*/  FMUL.FTZ R39, R41, c[0x0][0x2ec] ;  /* 0x0000bb0029277a20 */ /* 0x000fe80000410000 */
[----:B------:R-:W1:Y:S01]  /*10f90*/  MUFU.TANH R15, R15 ;  /* 0x0000000f000f7308 */ /* 0x000e620000002400 */
[C---:B------:R-:W-:Y:S01]  /*10fa0*/  HMMA.16816.F32.BF16 R48, R156.reuse, R10, R48 ;  /* 0x0000000a9c30723c */ /* 0x040fe20000041830 */
[----:B------:R-:W1:Y:S02]  /*10fb0*/  LDSM.16.M88.4 R8, [R164+0x1c00] ;  /* 0x001c0000a408783b */ /* 0x000e640000000200 */
[----:B-----5:R-:W-:Y:S02]  /*10fc0*/  FMUL.FTZ R28, R30, c[0x0][0x2ec] ;  /* 0x0000bb001e1c7a20 */ /* 0x020fe40000410000 */
[----:B------:R-:W-:Y:S02]  /*10fd0*/  FMUL.FTZ R30, R35, c[0x0][0x2ec] ;  /* 0x0000bb00231e7a20 */ /* 0x000fe40000410000 */
[----:B------:R-:W-:Y:S02]  /*10fe0*/  FMUL.FTZ R35, R38, c[0x0][0x2ec] ;  /* 0x0000bb0026237a20 */ /* 0x000fe40000410000 */
[----:B------:R-:W1:Y:S01]  /*10ff0*/  MUFU.TANH R220, R21 ;  /* 0x0000001500dc7308 */ /* 0x000e620000002400 */
[C---:B--2---:R-:W-:Y:S03]  /*11000*/  HMMA.16816.F32.BF16 R52, R156.reuse, R4, R52 ;  /* 0x000000049c34723c */ /* 0x044fe60000041834 */
[----:B---3--:R-:W-:Y:S02]  /*11010*/  FMUL.FTZ R36, R37, c[0x0][0x2ec] ;  /* 0x0000bb0025247a20 */ /* 0x008fe40000410000 */
[----:B------:R-:W-:Y:S02]  /*11020*/  FMUL.FTZ R38, R42, c[0x0][0x2ec] ;  /* 0x0000bb002a267a20 */ /* 0x000fe40000410000 */
[----:B------:R-:W-:Y:S01]  /*11030*/  FMUL.FTZ R44, R44, c[0x0][0x2ec] ;  /* 0x0000bb002c2c7a20 */ /* 0x000fe20000410000 */
[C---:B------:R-:W-:Y:S01]  /*11040*/  HMMA.16816.F32.BF16 R56, R156.reuse, R6, R56 ;  /* 0x000000069c38723c */ /* 0x040fe20000041838 */
[----:B------:R-:W2:Y:S01]  /*11050*/  MUFU.TANH R219, R22 ;  /* 0x0000001600db7308 */ /* 0x000ea20000002400 */
[----:B------:R-:W3:Y:S02]  /*11060*/  LDSM.16.M88.4 R4, [R164+0x2000] ;  /* 0x00200000a404783b */ /* 0x000ee40000000200 */
[----:B------:R-:W-:Y:S02]  /*11070*/  FMUL.FTZ R45, R45, c[0x0][0x2ec] ;  /* 0x0000bb002d2d7a20 */ /* 0x000fe40000410000 */
        /* <DEDUP_REMOVED lines=8> */
[----:B------:R-:W2:Y:S01]  /*11100*/  MUFU.TANH R234, R50 ;  /* 0x0000003200ea7308 */ /* 0x000ea20000002400 */
[----:B------:R-:W-:Y:S01]  /*11110*/  FMUL.FTZ R55, R55, c[0x0][0x2ec] ;  /* 0x0000bb0037377a20 */ /* 0x000fe20000410000 */
[C---:B-1----:R-:W-:Y:S03]  /*11120*/  HMMA.16816.F32.BF16 R60, R156.reuse, R8, R60 ;  /* 0x000000089c3c723c */ /* 0x042fe6000004183c */
[----:B------:R-:W-:Y:S02]  /*11130*/  FMUL.FTZ R56, R56, c[0x0][0x2ec] ;  /* 0x0000bb0038387a20 */ /* 0x000fe40000410000 */
[----:B------:R-:W-:Y:S02]  /*11140*/  FMUL.FTZ R57, R57, c[0x0][0x2ec] ;  /* 0x0000bb0039397a20 */ /* 0x000fe40000410000 */
[----:B------:R-:W-:Y:S01]  /*11150*/  FMUL.FTZ R58, R58, c[0x0][0x2ec] ;  /* 0x0000bb003a3a7a20 */ /* 0x000fe20000410000 */
[----:B------:R-:W1:Y:S01]  /*11160*/  MUFU.TANH R240, R52 ;  /* 0x0000003400f07308 */ /* 0x000e620000002400 */
[C---:B------:R-:W-:Y:S01]  /*11170*/  HMMA.16816.F32.BF16 R64, R156.reuse, R10, R64 ;  /* 0x0000000a9c40723c */ /* 0x040fe20000041840 */
[----:B------:R-:W5:Y:S02]  /*11180*/  LDSM.16.M88.4 R8, [R164+0x2400] ;  /* 0x00240000a408783b */ /* 0x000f640000000200 */
[----:B------:R-:W-:Y:S02]  /*11190*/  FMUL.FTZ R42, R48, c[0x0][0x2ec] ;  /* 0x0000bb00302a7a20 */ /* 0x000fe40000410000 */
[----:B------:R-:W-:Y:S02]  /*111a0*/  FMUL.FTZ R46, R46, c[0x0][0x2ec] ;  /* 0x0000bb002e2e7a20 */ /* 0x000fe40000410000 */
[----:B------:R-:W-:Y:S02]  /*111b0*/  FMUL.FTZ R51, R51, c[0x0][0x2ec] ;  /* 0x0000bb0033337a20 */ /* 0x000fe40000410000 */
[----:B------:R-:W1:Y:S01]  /*111c0*/  MUFU.TANH R239, R53 ;  /* 0x0000003500ef7308 */ /* 0x000e620000002400 */
[C---:B---3--:R-:W-:Y:S05]  /*111d0*/  HMMA.16816.F32.BF16 R68, R156.reuse, R4, R68 ;  /* 0x000000049c44723c */ /* 0x048fea0000041844 */
[----:B------:R-:W-:Y:S02]  /*111e0*/  FMUL.FTZ R60, R60, c[0x0][0x2ec] ;  /* 0x0000bb003c3c7a20 */ /* 0x000fe40000410000 */
[----:B------:R-:W-:Y:S01]  /*111f0*/  FMUL.FTZ R61, R61, c[0x0][0x2ec] ;  /* 0x0000bb003d3d7a20 */ /* 0x000fe20000410000 */
[C---:B------:R-:W-:Y:S01]  /*11200*/  HMMA.16816.F32.BF16 R72, R156.reuse, R6, R72 ;  /* 0x000000069c48723c */ /* 0x040fe20000041848 */
[----:B------:R-:W3:Y:S01]  /*11210*/  MUFU.TANH R238, R54 ;  /* 0x0000003600ee7308 */ /* 0x000ee20000002400 */
[----:B------:R-:W1:Y:S02]  /*11220*/  LDSM.16.M88.4 R4, [R164+0x2800] ;  /* 0x00280000a404783b */ /* 0x000e640000000200 */
[----:B------:R-:W-:Y:S02]  /*11230*/  FMUL.FTZ R62, R62, c[0x0][0x2ec] ;  /* 0x0000bb003e3e7a20 */ /* 0x000fe40000410000 */
[----:B------:R-:W-:Y:S02]  /*11240*/  FMUL.FTZ R65, R65, c[0x0][0x2ec] ;  /* 0x0000bb0041417a20 */ /* 0x000fe40000410000 */
[----:B------:R-:W-:Y:S03]  /*11250*/  FMUL.FTZ R66, R66, c[0x0][0x2ec] ;  /* 0x0000bb0042427a20 */ /* 0x000fe60000410000 */
[----:B------:R-:W1:Y:S05]  /*11260*/  MUFU.TANH R237, R55 ;  /* 0x0000003700ed7308 */ /* 0x000e6a0000002400 */
[----:B------:R-:W-:Y:S02]  /*11270*/  FMUL.FTZ R70, R70, c[0x0][0x2ec] ;  /* 0x0000bb0046467a20 */ /* 0x000fe40000410000 */
[----:B------:R-:W-:Y:S02]  /*11280*/  FMUL.FTZ R71, R71, c[0x0][0x2ec] ;  /* 0x0000bb0047477a20 */ /* 0x000fe40000410000 */
[----:B------:R-:W-:Y:S01]  /*11290*/  FMUL.FTZ R68, R68, c[0x0][0x2ec] ;  /* 0x0000bb0044447a20 */ /* 0x000fe20000410000 */
[----:B------:R-:W2:Y:S01]  /*112a0*/  MUFU.TANH R236, R56 ;  /* 0x0000003800ec7308 */ /* 0x000ea20000002400 */
[----:B------:R-:W-:Y:S01]  /*112b0*/  FMUL.FTZ R69, R69, c[0x0][0x2ec] ;  /* 0x0000bb0045457a20 */ /* 0x000fe20000410000 */
[C---:B-----5:R-:W-:Y:S03]  /*112c0*/  HMMA.16816.F32.BF16 R76, R156.reuse, R8, R76 ;  /* 0x000000089c4c723c */ /* 0x060fe6000004184c */
[----:B------:R-:W-:Y:S05]  /*112d0*/  FMUL.FTZ R72, R72, c[0x0][0x2ec] ;  /* 0x0000bb0048487a20 */ /* 0x000fea0000410000 */
[----:B------:R-:W2:Y:S01]  /*112e0*/  MUFU.TANH R242, R57 ;  /* 0x0000003900f27308 */ /* 0x000ea20000002400 */
[C---:B------:R-:W-:Y:S01]  /*112f0*/  HMMA.16816.F32.BF16 R80, R156.reuse, R10, R80 ;  /* 0x0000000a9c50723c */ /* 0x040fe20000041850 */
[----:B------:R-:W5:Y:S08]  /*11300*/  LDSM.16.M88.4 R8, [R164+0x2c00] ;  /* 0x002c0000a408783b */ /* 0x000f700000000200 */
[----:B------:R2:W2:Y:S01]  /*11310*/  MUFU.TANH R241, R58 ;  /* 0x0000003a00f17308 */ /* 0x0004a20000002400 */
[C---:B-1----:R-:W-:Y:S05]  /*11320*/  HMMA.16816.F32.BF16 R84, R156.reuse, R4, R84 ;  /* 0x000000049c54723c */ /* 0x042fea0000041854 */
[----:B------:R-:W-:Y:S02]  /*11330*/  FMUL.FTZ R41, R77, c[0x0][0x2ec] ;  /* 0x0000bb004d297a20 */ /* 0x000fe40000410000 */
[----:B------:R-:W-:Y:S01]  /*11340*/  FMUL.FTZ R40, R78, c[0x0][0x2ec] ;  /* 0x0000bb004e287a20 */ /* 0x000fe20000410000 */
[C---:B------:R-:W-:Y:S01]  /*11350*/  HMMA.16816.F32.BF16 R88, R156.reuse, R6, R88 ;  /* 0x000000069c58723c */ /* 0x040fe20000041858 */
[----:B------:R1:W1:Y:S01]  /*11360*/  MUFU.TANH R244, R60 ;  /* 0x0000003c00f47308 */ /* 0x0002620000002400 */
[----:B------:R-:W3:Y:S02]  /*11370*/  LDSM.16.M88.4 R4, [R164+0x3000] ;  /* 0x00300000a404783b */ /* 0x000ee40000000200 */
[----:B------:R-:W-:Y:S02]  /*11380*/  FMUL.FTZ R76, R76, c[0x0][0x2ec] ;  /* 0x0000bb004c4c7a20 */ /* 0x000fe40000410000 */
[----:B------:R-:W-:Y:S02]  /*11390*/  FMUL.FTZ R82, R82, c[0x0][0x2ec] ;  /* 0x0000bb0052527a20 */ /* 0x000fe40000410000 */
[----:B------:R-:W-:Y:S03]  /*113a0*/  FMUL.FTZ R79, R79, c[0x0][0x2ec] ;  /* 0x0000bb004f4f7a20 */ /* 0x000fe60000410000 */
[----:B------:R-:W3:Y:S01]  /*113b0*/  MUFU.TANH R243, R61 ;  /* 0x0000003d00f37308 */ /* 0x000ee20000002400 */
[----:B------:R-:W-:Y:S02]  /*113c0*/  FMUL.FTZ R80, R80, c[0x0][0x2ec] ;  /* 0x0000bb0050507a20 */ /* 0x000fe40000410000 */
[----:B------:R-:W-:Y:S02]  /*113d0*/  FMUL.FTZ R81, R81, c[0x0][0x2ec] ;  /* 0x0000bb0051517a20 */ /* 0x000fe40000410000 */
[----:B------:R-:W-:Y:S02]  /*113e0*/  FMUL.FTZ R85, R85, c[0x0][0x2ec] ;  /* 0x0000bb0055557a20 */ /* 0x000fe40000410000 */
[----:B--2---:R-:W-:Y:S02]  /*113f0*/  FMUL.FTZ R58, R59, c[0x0][0x2ec] ;  /* 0x0000bb003b3a7a20 */ /* 0x004fe40000410000 */
[----:B------:R-:W-:Y:S01]  /*11400*/  FMUL.FTZ R59, R64, c[0x0][0x2ec] ;  /* 0x0000bb00403b7a20 */ /* 0x000fe20000410000 */
[----:B------:R2:W2:Y:S01]  /*11410*/  MUFU.TANH R247, R65 ;  /* 0x0000004100f77308 */ /* 0x0004a20000002400 */
[----:B------:R-:W-:Y:S01]  /*11420*/  FMUL.FTZ R83, R83, c[0x0][0x2ec] ;  /* 0x0000bb0053537a20 */ /* 0x000fe20000410000 */
[C---:B-----5:R-:W-:Y:S03]  /*11430*/  HMMA.16816.F32.BF16 R92, R156.reuse, R8, R92 ;  /* 0x000000089c5c723c */ /* 0x060fe6000004185c */
[----:B------:R-:W-:Y:S02]  /*11440*/  FMUL.FTZ R89, R89, c[0x0][0x2ec] ;  /* 0x0000bb0059597a20 */ /* 0x000fe40000410000 */
[----:B-1----:R-:W-:Y:S02]  /*11450*/  FMUL.FTZ R60, R63, c[0x0][0x2ec] ;  /* 0x0000bb003f3c7a20 */ /* 0x002fe40000410000 */
[----:B------:R-:W-:Y:S01]  /*11460*/  FMUL.FTZ R63, R73, c[0x0][0x2ec] ;  /* 0x0000bb00493f7a20 */ /* 0x000fe20000410000 */
[----:B------:R1:W1:Y:S01]  /*11470*/  MUFU.TANH R246, R66 ;  /* 0x0000004200f67308 */ /* 0x0002620000002400 */
[C---:B------:R-:W-:Y:S01]  /*11480*/  HMMA.16816.F32.BF16 R96, R156.reuse, R10, R96 ;  /* 0x0000000a9c60723c */ /* 0x040fe20000041860 */
[----:B------:R-:W5:Y:S02]  /*11490*/  LDSM.16.M88.4 R8, [R164+0x3400] ;  /* 0x00340000a408783b */ /* 0x000f640000000200 */
[----:B------:R-:W-:Y:S02]  /*114a0*/  FMUL.FTZ R84, R84, c[0x0][0x2ec] ;  /* 0x0000bb0054547a20 */ /* 0x000fe40000410000 */
[----:B------:R-:W-:Y:S02]  /*114b0*/  FMUL.FTZ R86, R86, c[0x0][0x2ec] ;  /* 0x0000bb0056567a20 */ /* 0x000fe40000410000 */
[----:B------:R-:W-:Y:S02]  /*114c0*/  FMUL.FTZ R87, R87, c[0x0][0x2ec] ;  /* 0x0000bb0057577a20 */ /* 0x000fe40000410000 */
[----:B------:R-:W4:Y:S01]  /*114d0*/  MUFU.TANH R249, R70 ;  /* 0x0000004600f97308 */ /* 0x000f220000002400 */
[C---:B---3--:R-:W-:Y:S03]  /*114e0*/  HMMA.16816.F32.BF16 R100, R156.reuse, R4, R100 ;  /* 0x000000049c64723c */ /* 0x048fe60000041864 */
[----:B--2---:R-:W-:Y:S02]  /*114f0*/  FMUL.FTZ R65, R74, c[0x0][0x2ec] ;  /* 0x0000bb004a417a20 */ /* 0x004fe40000410000 */
        /* <DEDUP_REMOVED lines=9> */
[----:B-1----:R-:W-:Y:S02]  /*11590*/  FMUL.FTZ R66, R67, c[0x0][0x2ec] ;  /* 0x0000bb0043427a20 */ /* 0x002fe40000410000 */
[----:B------:R-:W-:Y:S02]  /*115a0*/  FMUL.FTZ R91, R91, c[0x0][0x2ec] ;  /* 0x0000bb005b5b7a20 */ /* 0x000fe40000410000 */
[----:B------:R-:W-:Y:S02]  /*115b0*/  FMUL.FTZ R102, R102, c[0x0][0x2ec] ;  /* 0x0000bb0066667a20 */ /* 0x000fe40000410000 */
[----:B------:R-:W-:Y:S02]  /*115c0*/  FMUL.FTZ R92, R92, c[0x0][0x2ec] ;  /* 0x0000bb005c5c7a20 */ /* 0x000fe40000410000 */
[----:B------:R-:W-:Y:S01]  /*115d0*/  FMUL.FTZ R93, R93, c[0x0][0x2ec] ;  /* 0x0000bb005d5d7a20 */ /* 0x000fe20000410000 */
[----:B------:R-:W1:Y:S01]  /*115e0*/  MUFU.TANH R216, R85 ;  /* 0x0000005500d87308 */ /* 0x000e620000002400 */
[----:B------:R-:W-:Y:S01]  /*115f0*/  FMUL.FTZ R94, R94, c[0x0][0x2ec] ;  /* 0x0000bb005e5e7a20 */ /* 0x000fe20000410000 */
[C---:B-----5:R-:W-:Y:S03]  /*11600*/  HMMA.16816.F32.BF16 R108, R156.reuse, R8, R108 ;  /* 0x000000089c6c723c */ /* 0x060fe6000004186c */
[----:B------:R-:W-:Y:S02]  /*11610*/  FMUL.FTZ R95, R95, c[0x0][0x2ec] ;  /* 0x0000bb005f5f7a20 */ /* 0x000fe40000410000 */
[----:B------:R-:W-:Y:S02]  /*11620*/  FMUL.FTZ R96, R96, c[0x0][0x2ec] ;  /* 0x0000bb0060607a20 */ /* 0x000fe40000410000 */
[----:B------:R-:W-:Y:S01]  /*11630*/  FMUL.FTZ R99, R99, c[0x0][0x2ec] ;  /* 0x0000bb0063637a20 */ /* 0x000fe20000410000 */
[----:B------:R5:W1:Y:S01]  /*11640*/  MUFU.TANH R211, R89 ;  /* 0x0000005900d37308 */ /* 0x000a620000002400 */
[C---:B------:R-:W-:Y:S01]  /*11650*/  HMMA.16816.F32.BF16 R112, R156.reuse, R10, R112 ;  /* 0x0000000a9c70723c */ /* 0x040fe20000041870 */
[----:B------:R-:W1:Y:S01]  /*11660*/  LDSM.16.M88.4 R8, [R164+0x3c00] ;  /* 0x003c0000a408783b */ /* 0x000e620000000200 */
[----:B------:R-:W-:Y:S04]  /*11670*/  DEPBAR.LE SB0, 0x0 ;  /* 0x000080000000791a */ /* 0x000fe80000000000 */
[----:B------:R-:W-:Y:S02]  /*11680*/  FMUL.FTZ R100, R100, c[0x0][0x2ec] ;  /* 0x0000bb0064647a20 */ /* 0x000fe40000410000 */
[----:B------:R-:W-:Y:S01]  /*11690*/  FMUL.FTZ R101, R101, c[0x0][0x2ec] ;  /* 0x0000bb0065657a20 */ /* 0x000fe20000410000 */
[----:B------:R2:W1:Y:S01]  /*116a0*/  MUFU.TANH R188, R97 ;  /* 0x0000006100bc7308 */ /* 0x0004620000002400 */
[----:B------:R-:W-:Y:S01]  /*116b0*/  BAR.SYNC.DEFER_BLOCKING 0x0 ;  /* 0x0000000000007b1d */ /* 0x000fe20000010000 */
[C---:B---3--:R-:W-:Y:S05]  /*116c0*/  HMMA.16816.F32.BF16 R116, R156.reuse, R4, R116 ;  /* 0x000000049c74723c */ /* 0x048fea0000041874 */
[----:B------:R-:W-:Y:S02]  /*116d0*/  FMUL.FTZ R108, R108, c[0x0][0x2ec] ;  /* 0x0000bb006c6c7a20 */ /* 0x000fe40000410000 */
[----:B------:R-:W-:Y:S01]  /*116e0*/  FMUL.FTZ R103, R103, c[0x0][0x2ec] ;  /* 0x0000bb0067677a20 */ /* 0x000fe20000410000 */
[----:B------:R3:W3:Y:S01]  /*116f0*/  MUFU.TANH R163, R98 ;  /* 0x0000006200a37308 */ /* 0x0006e20000002400 */
[C---:B------:R-:W-:Y:S03]  /*11700*/  HMMA.16816.F32.BF16 R120, R156.reuse, R6, R120 ;  /* 0x000000069c78723c */ /* 0x040fe60000041878 */
[----:B-----5:R-:W-:Y:S02]  /*11710*/  FMUL.FTZ R89, R111, c[0x0][0x2ec] ;  /* 0x0000bb006f597a20 */ /* 0x020fe40000410000 */
[----:B------:R-:W-:Y:S02]  /*11720*/  FMUL.FTZ R85, R112, c[0x0][0x2ec] ;  /* 0x0000bb0070557a20 */ /* 0x000fe40000410000 */
[----:B------:R-:W-:Y:S02]  /*11730*/  FMUL.FTZ R82, R113, c[0x0][0x2ec] ;  /* 0x0000bb0071527a20 */ /* 0x000fe40000410000 */
[----:B------:R5:W4:Y:S03]  /*11740*/  MUFU.TANH R160, R102 ;  /* 0x0000006600a07308 */ /* 0x000b260000002400 */
[----:B------:R-:W-:Y:S02]  /*11750*/  FMUL.FTZ R77, R114, c[0x0][0x2ec] ;  /* 0x0000bb00724d7a20 */ /* 0x000fe40000410000 */
[----:B--2---:R-:W-:Y:S02]  /*11760*/  FMUL.FTZ R97, R110, c[0x0][0x2ec] ;  /* 0x0000bb006e617a20 */ /* 0x004fe40000410000 */
[----:B------:R-:W-:Y:S02]  /*11770*/  FMUL.FTZ R71, R115, c[0x0][0x2ec] ;  /* 0x0000bb0073477a20 */ /* 0x000fe40000410000 */
[----:B------:R-:W-:Y:S01]  /*11780*/  FMUL.FTZ R70, R116, c[0x0][0x2ec] ;  /* 0x0000bb0074467a20 */ /* 0x000fe20000410000 */
[----:B------:R2:W2:Y:S01]  /*11790*/  MUFU.TANH R231, R44 ;  /* 0x0000002c00e77308 */ /* 0x0004a20000002400 */
[----:B------:R-:W-:Y:S01]  /*117a0*/  FMUL.FTZ R64, R117, c[0x0][0x2ec] ;  /* 0x0000bb0075407a20 */ /* 0x000fe20000410000 */
[C---:B-1----:R-:W-:Y:S03]  /*117b0*/  HMMA.16816.F32.BF16 R124, R156.reuse, R8, R124 ;  /* 0x000000089c7c723c */ /* 0x042fe6000004187c */
[----:B---3--:R-:W-:Y:S02]  /*117c0*/  FMUL.FTZ R98, R109, c[0x0][0x2ec] ;  /* 0x0000bb006d627a20 */ /* 0x008fe40000410000 */
[----:B------:R-:W-:Y:S02]  /*117d0*/  FMUL.FTZ R61, R118, c[0x0][0x2ec] ;  /* 0x0000bb00763d7a20 */ /* 0x000fe40000410000 */
[----:B------:R-:W-:Y:S01]  /*117e0*/  FMUL.FTZ R57, R119, c[0x0][0x2ec] ;  /* 0x0000bb0077397a20 */ /* 0x000fe20000410000 */
[----:B------:R1:W3:Y:S01]  /*117f0*/  MUFU.TANH R230, R45 ;  /* 0x0000002d00e67308 */ /* 0x0002e20000002400 */
[----:B------:R-:W-:Y:S03]  /*11800*/  HMMA.16816.F32.BF16 R128, R156, R10, R128 ;  /* 0x0000000a9c80723c */ /* 0x000fe60000041880 */
[----:B-----5:R-:W-:Y:S02]  /*11810*/  FMUL.FTZ R102, R107, c[0x0][0x2ec] ;  /* 0x0000bb006b667a20 */ /* 0x020fe40000410000 */
[----:B------:R-:W-:Y:S02]  /*11820*/  FMUL.FTZ R56, R120, c[0x0][0x2ec] ;  /* 0x0000bb0078387a20 */ /* 0x000fe40000410000 */
[----:B------:R-:W-:Y:S02]  /*11830*/  FMUL.FTZ R55, R121, c[0x0][0x2ec] ;  /* 0x0000bb0079377a20 */ /* 0x000fe40000410000 */
[----:B------:R-:W3:Y:S03]  /*11840*/  MUFU.TANH R19, R19 ;  /* 0x0000001300137308 */ /* 0x000ee60000002400 */
[----:B------:R-:W-:Y:S01]  /*11850*/  FMUL.FTZ R54, R122, c[0x0][0x2ec] ;  /* 0x0000bb007a367a20 */ /* 0x000fe20000410000 */
[----:B--2---:R-:W-:Y:S01]  /*11860*/  MOV R44, R184 ;  /* 0x000000b8002c7202 */ /* 0x004fe20000000f00 */
[----:B------:R-:W-:Y:S02]  /*11870*/  FMUL.FTZ R53, R123, c[0x0][0x2ec] ;  /* 0x0000bb007b357a20 */ /* 0x000fe40000410000 */
[----:B------:R-:W-:Y:S02]  /*11880*/  FMUL.FTZ R50, R124, c[0x0][0x2ec] ;  /* 0x0000bb007c327a20 */ /* 0x000fe40000410000 */
[----:B------:R-:W-:Y:S01]  /*11890*/  FMUL.FTZ R52, R125, c[0x0][0x2ec] ;  /* 0x0000bb007d347a20 */ /* 0x000fe20000410000 */
[----:B------:R-:W2:Y:S01]  /*118a0*/  MUFU.TANH R18, R18 ;  /* 0x0000001200127308 */ /* 0x000ea20000002400 */
[----:B------:R-:W-:Y:S02]  /*118b0*/  FMUL.FTZ R49, R126, c[0x0][0x2ec] ;  /* 0x0000bb007e317a20 */ /* 0x000fe40000410000 */
[----:B------:R-:W-:Y:S01]  /*118c0*/  FMUL.FTZ R48, R127, c[0x0][0x2ec] ;  /* 0x0000bb007f307a20 */ /* 0x000fe20000410000 */
[----:B-1----:R-:W-:Y:S01]  /*118d0*/  MOV R45, R185 ;  /* 0x000000b9002d7202 */ /* 0x002fe20000000f00 */
[----:B------:R-:W-:Y:S02]  /*118e0*/  FMUL.FTZ R23, R128, c[0x0][0x2ec] ;  /* 0x0000bb0080177a20 */ /* 0x000fe40000410000 */
[----:B------:R-:W-:Y:S02]  /*118f0*/  FMUL.FTZ R47, R129, c[0x0][0x2ec] ;  /* 0x0000bb00812f7a20 */ /* 0x000fe40000410000 */
[----:B------:R-:W-:Y:S01]  /*11900*/  FMUL.FTZ R20, R130, c[0x0][0x2ec] ;  /* 0x0000bb0082147a20 */ /* 0x000fe20000410000 */
[----:B------:R-:W1:Y:S01]  /*11910*/  MUFU.TANH R25, R25 ;  /* 0x0000001900197308 */ /* 0x000e620000002400 */
[----:B------:R-:W-:Y:S02]  /*11920*/  FMUL.FTZ R3, R131, c[0x0][0x2ec] ;  /* 0x0000bb0083037a20 */ /* 0x000fe40000410000 */
[----:B------:R-:W-:Y:S02]  /*11930*/  FMUL.FTZ R104, R104, c[0x0][0x2ec] ;  /* 0x0000bb0068687a20 */ /* 0x000fe40000410000 */
[----:B------:R-:W-:Y:S02]  /*11940*/  FMUL.FTZ R105, R105, c[0x0][0x2ec] ;  /* 0x0000bb0069697a20 */ /* 0x000fe40000410000 */
[----:B------:R-:W-:Y:S03]  /*11950*/  FMUL.FTZ R106, R106, c[0x0][0x2ec] ;  /* 0x0000bb006a6a7a20 */ /* 0x000fe60000410000 */
[----:B------:R-:W1:Y:S10]  /*11960*/  MUFU.TANH R24, R24 ;  /* 0x0000001800187308 */ /* 0x000e740000002400 */
        /* <DEDUP_REMOVED lines=14> */
[----:B------:R1:W1:Y:S10]  /*11a50*/  MUFU.TANH R229, R46 ;  /* 0x0000002e00e57308 */ /* 0x0002740000002400 */
[----:B------:R-:W1:Y:S10]  /*11a60*/  MUFU.TANH R43, R43 ;  /* 0x0000002b002b7308 */ /* 0x000e740000002400 */
[----:B------:R-:W1:Y:S10]  /*11a70*/  MUFU.TANH R42, R42 ;  /* 0x0000002a002a7308 */ /* 0x000e740000002400 */
[----:B------:R1:W1:Y:S10]  /*11a80*/  MUFU.TANH R233, R51 ;  /* 0x0000003300e97308 */ /* 0x0002740000002400 */
[----:B------:R-:W1:Y:S10]  /*11a90*/  MUFU.TANH R58, R58 ;  /* 0x0000003a003a7308 */ /* 0x000e740000002400 */
[----:B------:R-:W1:Y:S10]  /*11aa0*/  MUFU.TANH R62, R62 ;  /* 0x0000003e003e7308 */ /* 0x000e740000002400 */
[----:B------:R-:W1:Y:S10]  /*11ab0*/  MUFU.TANH R60, R60 ;  /* 0x0000003c003c7308 */ /* 0x000e740000002400 */
[----:B------:R-:W1:Y:S10]  /*11ac0*/  MUFU.TANH R59, R59 ;  /* 0x0000003b003b7308 */ /* 0x000e740000002400 */
[----:B------:R-:W1:Y:S10]  /*11ad0*/  MUFU.TANH R66, R66 ;  /* 0x0000004200427308 */ /* 0x000e740000002400 */
[----:B------:R-:W1:Y:S10]  /*11ae0*/  MUFU.TANH R68, R68 ;  /* 0x0000004400447308 */ /* 0x000e740000002400 */
[----:B------:R1:W1:Y:S10]  /*11af0*/  MUFU.TANH R250, R69 ;  /* 0x0000004500fa7308 */ /* 0x0002740000002400 */
[----:B------:R1:W1:Y:S10]  /*11b00*/  MUFU.TANH R245, R72 ;  /* 0x0000004800f57308 */ /* 0x0002740000002400 */
[----:B------:R-:W1:Y:S10]  /*11b10*/  MUFU.TANH R63, R63 ;  /* 0x0000003f003f7308 */ /* 0x000e740000002400 */
[----:B------:R-:W1:Y:S10]  /*11b20*/  MUFU.TANH R65, R65 ;  /* 0x0000004100417308 */ /* 0x000e740000002400 */
[----:B------:R-:W1:Y:S10]  /*11b30*/  MUFU.TANH R74, R74 ;  /* 0x0000004a004a7308 */ /* 0x000e740000002400 */
[----:B------:R1:W1:Y:S10]  /*11b40*/  MUFU.TANH R232, R76 ;  /* 0x0000004c00e87308 */ /* 0x0002740000002400 */
[----:B------:R-:W1:Y:S10]  /*11b50*/  MUFU.TANH R41, R41 ;  /* 0x0000002900297308 */ /* 0x000e740000002400 */
[----:B------:R-:W1:Y:S10]  /*11b60*/  MUFU.TANH R40, R40 ;  /* 0x0000002800287308 */ /* 0x000e740000002400 */
[----:B------:R1:W1:Y:S10]  /*11b70*/  MUFU.TANH R227, R79 ;  /* 0x0000004f00e37308 */ /* 0x0002740000002400 */
        /* <DEDUP_REMOVED lines=45> */
[----:B------:R-:W1:Y:S01]  /*11e50*/  MUFU.TANH R3, R3 ;  /* 0x0000000300037308 */ /* 0x000e620000002400 */
[----:B------:R-:W-:-:S05]  /*11e60*/  @!P1 BRA `(.L_x_800) ;  /* 0x000009e000009947 */ /* 0x000fca0003800000 */
[----:B--234-:R-:W-:Y:S05]  /*11e70*/  IMAD.MOV.U32 R21, RZ, RZ, c[0x0][0x198] ;  /* 0x00006600ff157624 */ /* 0x01cfea00078e00ff */
[----:B------:R-:W-:Y:S04]  /*11e80*/  LEA R2, -R21, RZ, 0x8 ;  /* 0x000000ff15027211 */ /* 0x000fe800078e41ff */
[----:B------:R-:W-:Y:S01]  /*11e90*/  SHF.R.S32.HI R0, RZ, 0x1f, R2 ;  /* 0x0000001fff007819 */ /* 0x000fe20000011402 */
[----:B------:R-:W-:-:S05]  /*11ea0*/  @!P6 BRA `(.L_x_801) ;  /* 0x000003d00000e947 */ /* 0x000fca0003800000 */
[----:B------:R-:W-:Y:S01]  /*11eb0*/  IMAD.SHL.U32 R10, R170, 0x100, RZ ;  /* 0x00000100aa0a7824 */ /* 0x000fe200078e00ff */
[----:B------:R-:W-:Y:S04]  /*11ec0*/  IABS R0, c[0x0][0x2d0] ;  /* 0x0000b40000007a13 */ /* 0x000fe80000000000 */
[----:B-1----:R-:W1:Y:S01]  /*11ed0*/  I2F.RP R72, R0 ;  /* 0x0000000000487306 */ /* 0x002e620000209400 */
[C---:B------:R-:W-:Y:S02]  /*11ee0*/  IADD3 R8, R10.reuse, -0x200, RZ ;  /* 0xfffffe000a087810 */ /* 0x040fe40007ffe0ff */
[----:B------:R-:W-:Y:S02]  /*11ef0*/  IADD3 R10, R10, -0x100, RZ ;  /* 0xffffff000a0a7810 */ /* 0x000fe40007ffe0ff */
[----:B------:R-:W-:Y:S02]  /*11f00*/  IABS R4, R8 ;  /* 0x0000000800047213 */ /* 0x000fe40000000000 */
[----:B------:R-:W-:Y:S02]  /*11f10*/  IABS R6, R10 ;  /* 0x0000000a00067213 */ /* 0x000fe40000000000 */
[----:B------:R-:W-:Y:S02]  /*11f20*/  LOP3.LUT R8, R8, c[0x0][0x2d0], RZ, 0x3c, !PT ;  /* 0x0000b40008087a12 */ /* 0x000fe400078e3cff */
[----:B------:R-:W-:Y:S02]  /*11f30*/  LOP3.LUT R10, R10, c[0x0][0x2d0], RZ, 0x3c, !PT ;  /* 0x0000b4000a0a7a12 */ /* 0x000fe400078e3cff */
        /* <DEDUP_REMOVED lines=9> */
[----:B------:R-:W-:Y:S02]  /*11fd0*/  IMAD.MOV R2, RZ, RZ, -R7 ;  /* 0x000000ffff027224 */ /* 0x000fe400078e0a07 */
[----:B------:R-:W-:Y:S04]  /*11fe0*/  IMAD.HI.U32 R9, R9, R6, RZ ;  /* 0x0000000609097227 */ /* 0x000fe800078e00ff */
[C---:B------:R-:W-:Y:S02]  /*11ff0*/  IMAD R4, R0.reuse, R2, R4 ;  /* 0x0000000200047224 */ /* 0x040fe400078e0204 */
[----:B------:R-:W-:Y:S02]  /*12000*/  IMAD.MOV R5, RZ, RZ, -R9 ;  /* 0x000000ffff057224 */ /* 0x000fe400078e0a09 */
[----:B------:R-:W-:Y:S01]  /*12010*/  IMAD.MOV.U32 R2, RZ, RZ, c[0x0][0x2d0] ;  /* 0x0000b400ff027624 */ /* 0x000fe200078e00ff */
[C---:B------:R-:W-:Y:S01]  /*12020*/  ISETP.GT.U32.AND P2, PT, R0.reuse, R4, PT ;  /* 0x000000040000720c */ /* 0x040fe20003f44070 */
[C---:B------:R-:W-:Y:S05]  /*12030*/  IMAD R6, R0.reuse, R5, R6 ;  /* 0x0000000500067224 */ /* 0x040fea00078e0206 */
[----:B------:R-:W-:Y:S07]  /*12040*/  ISETP.GT.U32.AND P3, PT, R0, R6, PT ;  /* 0x000000060000720c */ /* 0x000fee0003f64070 */
[--C-:B------:R-:W-:Y:S01]  /*12050*/  @!P2 IMAD.IADD R4, R4, 0x1, -R0.reuse ;  /* 0x000000010404a824 */ /* 0x100fe200078e0a00 */
[----:B------:R-:W-:Y:S02]  /*12060*/  @!P2 IADD3 R7, R7, 0x1, RZ ;  /* 0x000000010707a810 */ /* 0x000fe40007ffe0ff */
[----:B------:R-:W-:Y:S02]  /*12070*/  ISETP.GE.AND P2, PT, R10, RZ, PT ;  /* 0x000000ff0a00720c */ /* 0x000fe40003f46270 */
[-C--:B------:R-:W-:Y:S01]  /*12080*/  ISETP.GE.U32.AND P4, PT, R4, R0.reuse, PT ;  /* 0x000000000400720c */ /* 0x080fe20003f86070 */
[----:B------:R-:W-:Y:S01]  /*12090*/  @!P3 IMAD.IADD R6, R6, 0x1, -R0 ;  /* 0x000000010606b824 */ /* 0x000fe200078e0a00 */
[----:B------:R-:W-:Y:S02]  /*120a0*/  @!P3 IADD3 R9, R9, 0x1, RZ ;  /* 0x000000010909b810 */ /* 0x000fe40007ffe0ff */
[----:B------:R-:W-:Y:S02]  /*120b0*/  ISETP.NE.AND P3, PT, RZ, c[0x0][0x2d0], PT ;  /* 0x0000b400ff007a0c */ /* 0x000fe40003f65270 */
[----:B------:R-:W-:Y:S02]  /*120c0*/  ISETP.GE.U32.AND P5, PT, R6, R0, PT ;  /* 0x000000000600720c */ /* 0x000fe40003fa6070 */
[----:B------:R-:W-:Y:S05]  /*120d0*/  LOP3.LUT R0, RZ, c[0x0][0x2d0], RZ, 0x33, !PT ;  /* 0x0000b400ff007a12 */ /* 0x000fea00078e33ff */
[----:B------:R-:W-:Y:S05]  /*120e0*/  @P4 IADD3 R7, R7, 0x1, RZ ;  /* 0x0000000107074810 */ /* 0x000fea0007ffe0ff */
[----:B------:R-:W-:Y:S01]  /*120f0*/  @!P1 IMAD.MOV R7, RZ, RZ, -R7 ;  /* 0x000000ffff079224 */ /* 0x000fe200078e0a07 */
[----:B------:R-:W-:Y:S04]  /*12100*/  @P5 IADD3 R9, R9, 0x1, RZ ;  /* 0x0000000109095810 */ /* 0x000fe80007ffe0ff */
[C---:B------:R-:W-:Y:S01]  /*12110*/  SEL R7, R0.reuse, R7, !P3 ;  /* 0x0000000700077207 */ /* 0x040fe20005800000 */
[----:B------:R-:W-:Y:S03]  /*12120*/  @!P2 IMAD.MOV R9, RZ, RZ, -R9 ;  /* 0x000000ffff09a224 */ /* 0x000fe600078e0a09 */
[CC--:B------:R-:W-:Y:S02]  /*12130*/  LEA R4, P2, R7.reuse, R178.reuse, 0x2 ;  /* 0x000000b207047211 */ /* 0x0c0fe400078410ff */
[----:B------:R-:W-:Y:S02]  /*12140*/  SEL R0, R0, R9, !P3 ;  /* 0x0000000900007207 */ /* 0x000fe40005800000 */
[-C--:B------:R-:W-:Y:S02]  /*12150*/  LEA.HI.X.SX32 R5, R7, R179.reuse, 0x2, P2 ;  /* 0x000000b307057211 */ /* 0x080fe400010f16ff */
[C---:B------:R-:W-:Y:S03]  /*12160*/  LEA R8, P1, R0.reuse, R178, 0x2 ;  /* 0x000000b200087211 */ /* 0x040fe600078210ff */
[----:B------:R1:W2:Y:S01]  /*12170*/  LDG.E R4, [R4.64] ;  /* 0x0000000a04047981 */ /* 0x0002a2000c1e1900 */
[C---:B------:R-:W-:Y:S01]  /*12180*/  LEA.HI.X.SX32 R9, R0.reuse, R179, 0x2, P1 ;  /* 0x000000b300097211 */ /* 0x040fe200008f16ff */
[----:B------:R-:W-:Y:S04]  /*12190*/  IMAD.IADD R0, R0, 0x1, -R7 ;  /* 0x0000000100007824 */ /* 0x000fe800078e0a07 */
        /* <DEDUP_REMOVED lines=13> */
[----:B------:R-:W-:Y:S04]  /*12270*/  IMAD.MOV.U32 R2, RZ, RZ, R6 ;  /* 0x000000ffff027224 */ /* 0x000fe800078e0006 */
.L_x_801:
[----:B------:R2:W-:Y:S01]  /*12280*/  @P0 STS [R171+0x1004], RZ ;  /* 0x001004ffab000388 */ /* 0x0005e20000000800 */
[CC--:B-1----:R-:W-:Y:S01]  /*12290*/  LEA R92, P4, R2.reuse, R181.reuse, 0x1 ;  /* 0x000000b5025c7211 */ /* 0x0c2fe200078808ff */
[----:B------:R-:W-:Y:S01]  /*122a0*/  @!P0 IMAD.MOV.U32 R6, RZ, RZ, c[0x0][0x19c] ;  /* 0x00006700ff068624 */ /* 0x000fe200078e00ff */
[C---:B------:R-:W-:Y:S01]  /*122b0*/  @!P0 LEA R7, P2, R21.reuse, R2, 0x6 ;  /* 0x0000000215078211 */ /* 0x040fe200078430ff */
[----:B------:R2:W-:Y:S01]  /*122c0*/  @P0 STS.64 [R171+0x1008], RZ ;  /* 0x001008ffab000388 */ /* 0x0005e20000000a00 */
[C---:B------:R-:W-:Y:S01]  /*122d0*/  LEA.HI.X R93, R2.reuse, R180, R0, 0x1, P4 ;  /* 0x000000b4025d7211 */ /* 0x040fe200020f0c00 */
[----:B------:R-:W-:Y:S01]  /*122e0*/  @!P0 IMAD.MOV.U32 R8, RZ, RZ, c[0x0][0x19c] ;  /* 0x00006700ff088624 */ /* 0x000fe200078e00ff */
[----:B------:R-:W-:Y:S01]  /*122f0*/  @!P0 IADD3 R5, P3, R2, UR8, RZ ;  /* 0x0000000802058c10 */ /* 0x000fe2000ff7e0ff */
[----:B------:R2:W-:Y:S01]  /*12300*/  @P0 STS [R171+0x1000], RZ ;  /* 0x001000ffab000388 */ /* 0x0005e20000000800 */
[----:B------:R-:W-:Y:S01]  /*12310*/  @!P0 LEA.HI.X R6, R21, R0, R6, 0x6, P2 ;  /* 0x0000000015068211 */ /* 0x000fe200010f3406 */
[----:B------:R-:W-:Y:S01]  /*12320*/  @!P0 IMAD.MOV.U32 R80, RZ, RZ, R2 ;  /* 0x000000ffff508224 */ /* 0x000fe200078e0002 */
[-C--:B------:R-:W-:Y:S01]  /*12330*/  @!P0 LEA R90, P2, R5, R181.reuse, 0x1 ;  /* 0x000000b5055a8211 */ /* 0x080fe200078408ff */
[----:B------:R-:W-:Y:S01]  /*12340*/  @!PT LDS RZ, [RZ] ;  /* 0x00000000fffff984 */ /* 0x000fe20000000800 */
[----:B------:R-:W-:Y:S01]  /*12350*/  @!PT LDS RZ, [RZ] ;  /* 0x00000000fffff984 */ /* 0x000fe20000000800 */
[----:B------:R-:W-:Y:S01]  /*12360*/  @!PT LDS RZ, [RZ] ;  /* 0x00000000fffff984 */ /* 0x000fe20000000800 */
[----:B------:R2:W-:Y:S01]  /*12370*/  @!P0 LDGSTS.E.BYPASS.LTC128B.128 [R171+0x1000], [R92.64] ;  /* 0x010000005cab8fae */ /* 0x0005e2000b901d4a */
[----:B------:R-:W-:Y:S01]  /*12380*/  @!P0 IADD3.X R4, R0, UR7, RZ, P3, !PT ;  /* 0x0000000700048c10 */ /* 0x000fe20009ffe4ff */
[----:B------:R-:W-:Y:S01]  /*12390*/  @!P0 IMAD.MOV.U32 R81, RZ, RZ, R0 ;  /* 0x000000ffff518224 */ /* 0x000fe200078e0000 */
[----:B------:R-:W-:Y:S01]  /*123a0*/  @!P0 LEA R9, P1, R21, R2, 0x7 ;  /* 0x0000000215098211 */ /* 0x000fe200078238ff */
[----:B------:R2:W-:Y:S01]  /*123b0*/  @P0 STS.128 [R171+0x1800], RZ ;  /* 0x001800ffab000388 */ /* 0x0005e20000000c00 */
[----:B------:R-:W-:Y:S01]  /*123c0*/  @!P0 LEA.HI.X R91, R5, R180, R4, 0x1, P2 ;  /* 0x000000b4055b8211 */ /* 0x000fe200010f0c04 */
[----:B------:R-:W-:Y:S01]  /*123d0*/  @!P0 IMAD.MOV.U32 R73, RZ, RZ, R0 ;  /* 0x000000ffff498224 */ /* 0x000fe200078e0000 */
[CC--:B------:R-:W-:Y:S01]  /*123e0*/  @!P0 LEA.HI.X R8, R21.reuse, R0.reuse, R8, 0x7, P1 ;  /* 0x0000000015088211 */ /* 0x0c0fe200008f3c08 */
[----:B------:R-:W-:Y:S01]  /*123f0*/  @!P0 IMAD.WIDE.U32 R80, R21, 0x60, R80 ;  /* 0x0000006015508825 */ /* 0x000fe200078e0050 */
[-C--:B------:R-:W-:Y:S01]  /*12400*/  @!P0 MOV R79, R0.reuse ;  /* 0x00000000004f8202 */ /* 0x080fe20000000f00 */
[----:B------:R-:W-:Y:S01]  /*12410*/  @!PT LDS RZ, [RZ] ;  /* 0x00000000fffff984 */ /* 0x000fe20000000800 */
[----:B------:R-:W-:Y:S01]  /*12420*/  @!PT LDS RZ, [RZ] ;  /* 0x00000000fffff984 */ /* 0x000fe20000000800 */
[----:B------:R-:W-:Y:S01]  /*12430*/  @!PT LDS RZ, [RZ] ;  /* 0x00000000fffff984 */ /* 0x000fe20000000800 */
[----:B------:R2:W-:Y:S01]  /*12440*/  @!P0 LDGSTS.E.BYPASS.LTC128B.128 [R171+0x1800], [R90.64] ;  /* 0x018000005aab8fae */ /* 0x0005e2000b901d4a */
[----:B------:R-:W-:Y:S01]  /*12450*/  @!P0 MOV R11, R0 ;  /* 0x00000000000b8202 */ /* 0x000fe20000000f00 */
[----:B------:R-:W-:Y:S01]  /*12460*/  @!P0 IMAD.MOV.U32 R0, RZ, RZ, c[0x0][0x19c] ;  /* 0x00006700ff008624 */ /* 0x000fe200078e00ff */
[CC--:B------:R-:W-:Y:S01]  /*12470*/  @!P0 LEA R86, P1, R7.reuse, R181.reuse, 0x1 ;  /* 0x000000b507568211 */ /* 0x0c0fe200078208ff */
[----:B------:R2:W-:Y:S01]  /*12480*/  @P0 STS.128 [R171+0x2000], RZ ;  /* 0x002000ffab000388 */ /* 0x0005e20000000c00 */
[-C--:B------:R-:W-:Y:S01]  /*12490*/  @!P0 LEA R100, P4, R80, R181.reuse, 0x1 ;  /* 0x000000b550648211 */ /* 0x080fe200078808ff */
[----:B------:R-:W-:Y:S01]  /*124a0*/  @!P0 IMAD R0, R0, 0x60, RZ ;  /* 0x0000006000008824 */ /* 0x000fe200078e02ff */
[-C--:B------:R-:W-:Y:S01]  /*124b0*/  @!P0 LEA.HI.X R87, R7, R180.reuse, R6, 0x1, P1 ;  /* 0x000000b407578211 */ /* 0x080fe200008f0c06 */
[----:B------:R-:W-:Y:S01]  /*124c0*/  @!P0 IMAD.MOV.U32 R78, RZ, RZ, R2 ;  /* 0x000000ffff4e8224 */ /* 0x000fe200078e0002 */
[CC--:B------:R-:W-:Y:S01]  /*124d0*/  @!P0 LEA R6, P1, R9.reuse, R181.reuse, 0x1 ;  /* 0x000000b509068211 */ /* 0x0c0fe200078208ff */
[----:B------:R-:W-:Y:S02]  /*124e0*/  @!P0 IMAD.IADD R0, R0, 0x1, R81 ;  /* 0x0000000100008824 */ /* 0x000fe400078e0251 */
[----:B------:R-:W-:Y:S01]  /*124f0*/  @!PT LDS RZ, [RZ] ;  /* 0x00000000fffff984 */ /* 0x000fe20000000800 */
[----:B------:R-:W-:Y:S01]  /*12500*/  @!PT LDS RZ, [RZ] ;  /* 0x00000000fffff984 */ /* 0x000fe20000000800 */
[----:B------:R-:W-:Y:S01]  /*12510*/  @!PT LDS RZ, [RZ] ;  /* 0x00000000fffff984 */ /* 0x000fe20000000800 */
[----:B------:R2:W-:Y:S01]  /*12520*/  @!P0 LDGSTS.E.BYPASS.LTC128B.128 [R171+0x2000], [R86.64] ;  /* 0x0200000056ab8fae */ /* 0x0005e2000b901d4a */
[-C--:B------:R-:W-:Y:S01]  /*12530*/  @!P0 LEA.HI.X R7, R9, R180.reuse, R8, 0x1, P1 ;  /* 0x000000b409078211 */ /* 0x080fe200008f0c08 */
[----:B------:R-:W-:Y:S01]  /*12540*/  @!P0 IMAD.WIDE.U32 R78, R21, 0xa0, R78 ;  /* 0x000000a0154e8825 */ /* 0x000fe200078e004e */
[-C--:B------:R-:W-:Y:S01]  /*12550*/  @!P0 LEA.HI.X R101, R80, R180.reuse, R0, 0x1, P4 ;  /* 0x000000b450658211 */ /* 0x080fe200020f0c00 */
[----:B------:R2:W-:Y:S02]  /*12560*/  @P0 STS.128 [R171+0x2800], RZ ;  /* 0x002800ffab000388 */ /* 0x0005e40000000c00 */
[----:B------:R-:W-:Y:S01]  /*12570*/  @!P0 IMAD.MOV.U32 R5, RZ, RZ, c[0x0][0x19c] ;  /* 0x00006700ff058624 */ /* 0x000fe200078e00ff */
[-C--:B------:R-:W-:Y:S01]  /*12580*/  @!P0 LEA R94, P3, R78, R181.reuse, 0x1 ;  /* 0x000000b54e5e8211 */ /* 0x080fe200078608ff */
[----:B------:R-:W-:Y:S01]  /*12590*/  @!PT LDS RZ, [RZ] ;  /* 0x00000000fffff984 */ /* 0x000fe20000000800 */
[----:B------:R-:W-:Y:S01]  /*125a0*/  @!PT LDS RZ, [RZ] ;  /* 0x00000000fffff984 */ /* 0x000fe20000000800 */
[----:B------:R-:W-:Y:S01]  /*125b0*/  @!PT LDS RZ, [RZ] ;  /* 0x00000000fffff984 */ /* 0x000fe20000000800 */
[----:B------:R2:W-:Y:S01]  /*125c0*/  @!P0 LDGSTS.E.BYPASS.LTC128B.128 [R171+0x2800], [R100.64] ;  /* 0x0280000064ab8fae */ /* 0x0005e2000b901d4a */
[----:B------:R-:W-:Y:S02]  /*125d0*/  @!P0 IMAD.MOV.U32 R72, RZ, RZ, R2 ;  /* 0x000000ffff488224 */ /* 0x000fe400078e0002 */
[----:B------:R-:W-:Y:S01]  /*125e0*/  @!P0 IMAD R5, R5, 0xa0, RZ ;  /* 0x000000a005058824 */ /* 0x000fe200078e02ff */
[----:B------:R2:W-:Y:S01]  /*125f0*/  @P0 STS.128 [R171+0x3000], RZ ;  /* 0x003000ffab000388 */ /* 0x0005e20000000c00 */
[----:B------:R-:W-:Y:S02]  /*12600*/  @!P0 IMAD.MOV.U32 R4, RZ, RZ, c[0x0][0x19c] ;  /* 0x00006700ff048624 */ /* 0x000fe400078e00ff */
[----:B------:R-:W-:Y:S01]  /*12610*/  @!P0 IMAD.IADD R5, R5, 0x1, R79 ;  /* 0x0000000105058824 */ /* 0x000fe200078e024f */
[----:B------:R-:W-:Y:S01]  /*12620*/  @!PT LDS RZ, [RZ] ;  /* 0x00000000fffff984 */ /* 0x000fe20000000800 */
[----:B------:R-:W-:Y:S01]  /*12630*/  @!PT LDS RZ, [RZ] ;  /* 0x00000000fffff984 */ /* 0x000fe20000000800 */
[----:B------:R-:W-:Y:S01]  /*12640*/  @!PT LDS RZ, [RZ] ;  /* 0x00000000fffff984 */ /* 0x000fe20000000800 */
[----:B------:R2:W-:Y:S01]  /*12650*/  @!P0 LDGSTS.E.BYPASS.LTC128B.128 [R171+0x3000], [R6.64] ;  /* 0x0300000006ab8fae */ /* 0x0005e2000b901d4a */
[C---:B------:R-:W-:Y:S03]  /*12660*/  @!P0 IMAD.WIDE.U32 R72, R21.reuse, 0xc0, R72 ;  /* 0x000000c015488825 */ /* 0x040fe600078e0048 */
[----:B------:R2:W-:Y:S01]  /*12670*/  @P0 STS.128 [R171+0x3800], RZ ;  /* 0x003800ffab000388 */ /* 0x0005e20000000c00 */
[----:B------:R-:W-:Y:S01]  /*12680*/  @!P0 IMAD R4, R4, 0xc0, RZ ;  /* 0x000000c004048824 */ /* 0x000fe200078e02ff */
[-C--:B------:R-:W-:Y:S01]  /*12690*/  @!P0 LEA.HI.X R95, R78, R180.reuse, R5, 0x1, P3 ;  /* 0x000000b44e5f8211 */ /* 0x080fe200018f0c05 */
[----:B------:R-:W-:Y:S01]  /*126a0*/  @!P0 IMAD.MOV.U32 R10, RZ, RZ, R2 ;  /* 0x000000ffff0a8224 */ /* 0x000fe200078e0002 */
[----:B------:R-:W-:Y:S01]  /*126b0*/  @!P0 MOV R2, c[0x0][0x19c] ;  /* 0x0000670000028a02 */ /* 0x000fe20000000f00 */
[----:B------:R-:W-:Y:S01]  /*126c0*/  @!P0 IMAD.IADD R4, R4, 0x1, R73 ;  /* 0x0000000104048824 */ /* 0x000fe200078e0249 */
[CC--:B------:R-:W-:Y:S01]  /*126d0*/  @!P0 LEA R8, P2, R72.reuse, R181.reuse, 0x1 ;  /* 0x000000b548088211 */ /* 0x0c0fe200078408ff */
[----:B------:R-:W-:Y:S01]  /*126e0*/  @!PT LDS RZ, [RZ] ;  /* 0x00000000fffff984 */ /* 0x000fe20000000800 */
[----:B------:R-:W-:Y:S01]  /*126f0*/  @!PT LDS RZ, [RZ] ;  /* 0x00000000fffff984 */ /* 0x000fe20000000800 */
[----:B------:R-:W-:Y:S01]  /*12700*/  @!PT LDS RZ, [RZ] ;  /* 0x00000000fffff984 */ /* 0x000fe20000000800 */
[----:B------:R2:W-:Y:S01]  /*12710*/  @!P0 LDGSTS.E.BYPASS.LTC128B.128 [R171+0x3800], [R94.64] ;  /* 0x038000005eab8fae */ /* 0x0005e2000b901d4a */
[----:B------:R-:W-:Y:S02]  /*12720*/  @!P0 IMAD.WIDE.U32 R10, R21, 0xe0, R10 ;  /* 0x000000e0150a8825 */ /* 0x000fe400078e000a */
[-C--:B------:R-:W-:Y:S01]  /*12730*/  @!P0 LEA.HI.X R9, R72, R180.reuse, R4, 0x1, P2 ;  /* 0x000000b448098211 */ /* 0x080fe200010f0c04 */
[----:B------:R2:W-:Y:S01]  /*12740*/  @P0 STS.128 [R171+0x4000], RZ ;  /* 0x004000ffab000388 */ /* 0x0005e20000000c00 */
[----:B------:R-:W-:Y:S01]  /*12750*/  @!P0 IMAD R2, R2, 0xe0, RZ ;  /* 0x000000e002028824 */ /* 0x000fe200078e02ff */
[----:B------:R-:W-:Y:S01]  /*12760*/  @!P0 LEA R104, P1, R10, R181, 0x1 ;  /* 0x000000b50a688211 */ /* 0x000fe200078208ff */
[----:B------:R-:W-:Y:S01]  /*12770*/  IMAD.MOV.U32 R181, RZ, RZ, R92 ;  /* 0x000000ffffb57224 */ /* 0x000fe200078e005c */
[----:B------:R-:W-:Y:S01]  /*12780*/  @!PT LDS RZ, [RZ] ;  /* 0x00000000fffff984 */ /* 0x000fe20000000800 */
[----:B------:R-:W-:Y:S01]  /*12790*/  @!PT LDS RZ, [RZ] ;  /* 0x00000000fffff984 */ /* 0x000fe20000000800 */
[----:B------:R-:W-:Y:S01]  /*127a0*/  @!PT LDS RZ, [RZ] ;  /* 0x00000000fffff984 */ /* 0x000fe20000000800 */
[----:B------:R2:W-:Y:S02]  /*127b0*/  @!P0 LDGSTS.E.BYPASS.LTC128B.128 [R171+0x4000], [R8.64] ;  /* 0x0400000008ab8fae */ /* 0x0005e4000b901d4a */
[----:B------:R-:W-:Y:S02]  /*127c0*/  @!P0 IADD3 R2, R2, R11, RZ ;  /* 0x0000000b02028210 */ /* 0x000fe40007ffe0ff */
[----:B------:R2:W-:Y:S02]  /*127d0*/  @P0 STS.128 [R171+0x4800], RZ ;  /* 0x004800ffab000388 */ /* 0x0005e40000000c00 */
[----:B------:R-:W-:Y:S01]  /*127e0*/  @!P0 LEA.HI.X R105, R10, R180, R2, 0x1, P1 ;  /* 0x000000b40a698211 */ /* 0x000fe200008f0c02 */
[----:B------:R-:W-:Y:S04]  /*127f0*/  IMAD.MOV.U32 R180, RZ, RZ, R93 ;  /* 0x000000ffffb47224 */ /* 0x000fe800078e005d */
[----:B------:R-:W-:Y:S01]  /*12800*/  @!PT LDS RZ, [RZ] ;  /* 0x00000000fffff984 */ /* 0x000fe20000000800 */
[----:B------:R-:W-:Y:S01]  /*12810*/  @!PT LDS RZ, [RZ] ;  /* 0x00000000fffff984 */ /* 0x000fe20000000800 */
[----:B------:R-:W-:Y:S01]  /*12820*/  @!PT LDS RZ, [RZ] ;  /* 0x00000000fffff984 */ /* 0x000fe20000000800 */
[----:B------:R2:W-:Y:S04]  /*12830*/  @!P0 LDGSTS.E.BYPASS.LTC128B.128 [R171+0x4800], [R104.64] ;  /* 0x0480000068ab8fae */ /* 0x0005e8000b901d4a */
[----:B------:R-:W0:Y:S02]  /*12840*/  LDGDEPBAR ;  /* 0x00000000000079af */ /* 0x000e240000000000 */
.L_x_800:
[----:B--234-:R-:W-:Y:S02]  /*12850*/  FMNMX.FTZ R4, R195, R149, !PT ;  /* 0x00000095c3047209 */ /* 0x01cfe40007810000 */
        /* <DEDUP_REMOVED lines=20> */
[----:B-1----:R-:W-:Y:S02]  /*129a0*/  FMNMX.FTZ R0, R25, R0, !PT ;  /* 0x0000000019007209 */ /* 0x002fe40007810000 */
        /* <DEDUP_REMOVED lines=107> */
[----:B------:R-:W1:Y:S02]  /*13060*/  SHFL.BFLY PT, R5, R0, 0x2, 0x1f ;  /* 0x0c401f0000057f89 */ /* 0x000e6400000e0000 */
[----:B-1----:R-:W-:Y:S02]  /*13070*/  FMNMX.FTZ R5, R0, R5, !PT ;  /* 0x0000000500057209 */ /* 0x002fe40007810000 */
[----:B------:R-:W-:Y:S04]  /*13080*/  FMNMX.FTZ R4, R4, R2, !PT ;  /* 0x0000000204047209 */ /* 0x000fe80007810000 */
[----:B------:R-:W1:Y:S08]  /*13090*/  SHFL.BFLY PT, R0, R5, 0x1, 0x1f ;  /* 0x0c201f0005007f89 */ /* 0x000e7000000e0000 */
[----:B------:R-:W2:Y:S01]  /*130a0*/  SHFL.BFLY PT, R2, R4, 0x1, 0x1f ;  /* 0x0c201f0004027f89 */ /* 0x000ea200000e0000 */
[----:B-1----:R-:W-:Y:S05]  /*130b0*/  FMNMX.FTZ R0, R5, R0, !PT ;  /* 0x0000000005007209 */ /* 0x002fea0007810000 */
[C---:B------:R-:W-:Y:S02]  /*130c0*/  FMUL.FTZ R46, R0.reuse, c[0x0][0x23c] ;  /* 0x00008f00002e7a20 */ /* 0x040fe40000410000 */
[----:B------:R-:W-:Y:S01]  /*130d0*/  FADD.FTZ R21, -R0, R148 ;  /* 0x0000009400157221 */ /* 0x000fe20000010100 */
[----:B--2---:R-:W-:Y:S03]  /*130e0*/  FMNMX.FTZ R2, R4, R2, !PT ;  /* 0x0000000204027209 */ /* 0x004fe60007810000 */
[----:B------:R-:W-:Y:S01]  /*130f0*/  FMUL.FTZ R21, R21, c[0x0][0x23c] ;  /* 0x00008f0015157a20 */ /* 0x000fe20000410000 */
[C---:B------:R-:W-:Y:S01]  /*13100*/  FSETP.NEU.FTZ.AND P0, PT, R2.reuse, -INF , PT ;  /* 0xff8000000200780b */ /* 0x040fe20003f1d000 */
[C---:B------:R-:W-:Y:S02]  /*13110*/  FMUL.FTZ R51, R2.reuse, c[0x0][0x23c] ;  /* 0x00008f0002337a20 */ /* 0x040fe40000410000 */
[----:B------:R-:W-:Y:S02]  /*13120*/  FADD.FTZ R4, -R2, R149 ;  /* 0x0000009502047221 */ /* 0x000fe40000010100 */
[----:B------:R-:W1:Y:S01]  /*13130*/  MUFU.EX2 R21, R21 ;  /* 0x0000001500157308 */ /* 0x000e620000000800 */
        /* <DEDUP_REMOVED lines=11> */
[--C-:B------:R-:W-:Y:S02]  /*131f0*/  FFMA.FTZ R122, R30, c[0x0][0x23c], -R46.reuse ;  /* 0x00008f001e7a7a23 */ /* 0x100fe4000001082e */
[----:B------:R-:W-:Y:S01]  /*13200*/  LDSM.16.MT88.4 R28, [R150+0x5000] ;  /* 0x00500000961c783b */ /* 0x000fe20000004200 */
[----:B------:R-:W-:Y:S01]  /*13210*/  MUFU.EX2 R130, R130 ;  /* 0x0000008200827308 */ /* 0x000fe20000000800 */
[--C-:B------:R-:W-:Y:S02]  /*13220*/  FFMA.FTZ R118, R35, c[0x0][0x23c], -R46.reuse ;  /* 0x00008f0023767a23 */ /* 0x100fe4000001082e */
[--C-:B------:R-:W-:Y:S02]  /*13230*/  FFMA.FTZ R117, R34, c[0x0][0x23c], -R46.reuse ;  /* 0x00008f0022757a23 */ /* 0x100fe4000001082e */
[C---:B-1----:R-:W-:Y:S02]  /*13240*/  FMUL.FTZ R10, R21.reuse, R142 ;  /* 0x0000008e150a7220 */ /* 0x042fe40000410000 */
[----:B------:R-:W-:Y:S01]  /*13250*/  LDSM.16.MT88.4 R32, [R151+0x5400] ;  /* 0x005400009720783b */ /* 0x000fe20000004200 */
[----:B------:R-:W-:Y:S02]  /*13260*/  FMUL.FTZ R11, R21, R143 ;  /* 0x0000008f150b7220 */ /* 0x000fe40000410000 */
[----:B------:R-:W-:Y:S01]  /*13270*/  MUFU.EX2 R129, R129 ;  /* 0x0000008100817308 */ /* 0x000fe20000000800 */
[--C-:B------:R-:W-:Y:S02]  /*13280*/  FFMA.FTZ R119, R36, c[0x0][0x23c], -R51.reuse ;  /* 0x00008f0024777a23 */ /* 0x100fe40000010833 */
[--C-:B------:R-:W-:Y:S02]  /*13290*/  FFMA.FTZ R113, R39, c[0x0][0x23c], -R51.reuse ;  /* 0x00008f0027717a23 */ /* 0x100fe40000010833 */
[C---:B--2---:R-:W-:Y:S02]  /*132a0*/  FMUL.FTZ R8, R22.reuse, R140 ;  /* 0x0000008c16087220 */ /* 0x044fe40000410000 */
[----:B------:R-:W-:Y:S02]  /*132b0*/  FMUL.FTZ R9, R22, R141 ;  /* 0x0000008d16097220 */ /* 0x000fe40000410000 */
[----:B------:R-:W-:Y:S01]  /*132c0*/  LDSM.16.MT88.4 R140, [R151+0x8c00] ;  /* 0x008c0000978c783b */ /* 0x000fe20000004200 */
[----:B------:R-:W-:Y:S01]  /*132d0*/  MUFU.EX2 R123, R123 ;  /* 0x0000007b007b7308 */ /* 0x000fe20000000800 */
[--C-:B------:R-:W-:Y:S02]  /*132e0*/  FFMA.FTZ R110, R38, c[0x0][0x23c], -R46.reuse ;  /* 0x00008f00266e7a23 */ /* 0x100fe4000001082e */
[--C-:B------:R-:W-:Y:S02]  /*132f0*/  FFMA.FTZ R104, R37, c[0x0][0x23c], -R46.reuse ;  /* 0x00008f0025687a23 */ /* 0x100fe4000001082e */
[--C-:B------:R-:W-:Y:S02]  /*13300*/  FFMA.FTZ R101, R43, c[0x0][0x23c], -R46.reuse ;  /* 0x00008f002b657a23 */ /* 0x100fe4000001082e */
[----:B------:R-:W-:Y:S01]  /*13310*/  LDSM.16.MT88.4 R36, [R150+0x5400] ;  /* 0x005400009624783b */ /* 0x000fe20000004200 */
[--C-:B------:R-:W-:Y:S02]  /*13320*/  FFMA.FTZ R100, R42, c[0x0][0x23c], -R51.reuse ;  /* 0x00008f002a647a23 */ /* 0x100fe40000010833 */
[----:B------:R-:W-:Y:S01]  /*13330*/  MUFU.EX2 R125, R125 ;  /* 0x0000007d007d7308 */ /* 0x000fe20000000800 */
[--C-:B------:R-:W-:Y:S02]  /*13340*/  FFMA.FTZ R87, R41, c[0x0][0x23c], -R51.reuse ;  /* 0x00008f0029577a23 */ /* 0x100fe40000010833 */
[--C-:B------:R-:W-:Y:S02]  /*13350*/  FFMA.FTZ R91, R40, c[0x0][0x23c], -R46.reuse ;  /* 0x00008f00285b7a23 */ /* 0x100fe4000001082e */
[----:B------:R-:W-:Y:S01]  /*13360*/  LDSM.16.MT88.4 R40, [R150+0x5800] ;  /* 0x005800009628783b */ /* 0x000fe20000004200 */
[--C-:B------:R-:W-:Y:S02]  /*13370*/  FFMA.FTZ R209, R195, c[0x0][0x23c], -R51.reuse ;  /* 0x00008f00c3d17a23 */ /* 0x100fe40000010833 */
[--C-:B------:R-:W-:Y:S02]  /*13380*/  FFMA.FTZ R195, R14, c[0x0][0x23c], -R46.reuse ;  /* 0x00008f000ec37a23 */ /* 0x100fe4000001082e */
[----:B------:R-:W-:Y:S01]  /*13390*/  MUFU.EX2 R122, R122 ;  /* 0x0000007a007a7308 */ /* 0x000fe20000000800 */
[--C-:B------:R-:W-:Y:S02]  /*133a0*/  FFMA.FTZ R207, R194, c[0x0][0x23c], -R51.reuse ;  /* 0x00008f00c2cf7a23 */ /* 0x100fe40000010833 */
[--C-:B------:R-:W-:Y:S02]  /*133b0*/  FFMA.FTZ R194, R13, c[0x0][0x23c], -R46.reuse ;  /* 0x00008f000dc27a23 */ /* 0x100fe4000001082e */
[--C-:B------:R-:W-:Y:S02]  /*133c0*/  FFMA.FTZ R206, R189, c[0x0][0x23c], -R51.reuse ;  /* 0x00008f00bdce7a23 */ /* 0x100fe40000010833 */
[--C-:B------:R-:W-:Y:S02]  /*133d0*/  FFMA.FTZ R189, R15, c[0x0][0x23c], -R46.reuse ;  /* 0x00008f000fbd7a23 */ /* 0x100fe4000001082e */
[--C-:B------:R-:W-:Y:S01]  /*133e0*/  FFMA.FTZ R202, R199, c[0x0][0x23c], -R51.reuse ;  /* 0x00008f00c7ca7a23 */ /* 0x100fe20000010833 */
[----:B------:R-:W-:Y:S01]  /*133f0*/  MUFU.EX2 R209, R209 ;  /* 0x000000d100d17308 */ /* 0x000fe20000000800 */
[--C-:B------:R-:W-:Y:S02]  /*13400*/  FFMA.FTZ R199, R196, c[0x0][0x23c], -R46.reuse ;  /* 0x00008f00c4c77a23 */ /* 0x100fe4000001082e */
[--C-:B------:R-:W-:Y:S02]  /*13410*/  FFMA.FTZ R196, R12, c[0x0][0x23c], -R51.reuse ;  /* 0x00008f000cc47a23 */ /* 0x100fe40000010833 */
[----:B------:R-:W1:Y:S01]  /*13420*/  LDSM.16.MT88.4 R12, [R151+0x5000] ;  /* 0x00500000970c783b */ /* 0x000e620000004200 */
[--C-:B------:R-:W-:Y:S02]  /*13430*/  FFMA.FTZ R156, R25, c[0x0][0x23c], -R46.reuse ;  /* 0x00008f00199c7a23 */ /* 0x100fe4000001082e */
[--C-:B------:R-:W-:Y:S02]  /*13440*/  FFMA.FTZ R148, R24, c[0x0][0x23c], -R46.reuse ;  /* 0x00008f0018947a23 */ /* 0x100fe4000001082e */
[----:B------:R-:W2:Y:S01]  /*13450*/  MUFU.EX2 R207, R207 ;  /* 0x000000cf00cf7308 */ /* 0x000ea20000000800 */
[--C-:B------:R-:W-:Y:S02]  /*13460*/  FFMA.FTZ R128, R27, c[0x0][0x23c], -R46.reuse ;  /* 0x00008f001b807a23 */ /* 0x100fe4000001082e */
[--C-:B------:R-:W-:Y:S02]  /*13470*/  FFMA.FTZ R127, R26, c[0x0][0x23c], -R51.reuse ;  /* 0x00008f001a7f7a23 */ /* 0x100fe40000010833 */
[C---:B------:R-:W-:Y:S02]  /*13480*/  FMUL.FTZ R4, R22.reuse, R144 ;  /* 0x0000009016047220 */ /* 0x040fe40000410000 */
[----:B------:R-:W-:Y:S02]  /*13490*/  FMUL.FTZ R5, R22, R145 ;  /* 0x0000009116057220 */ /* 0x000fe40000410000 */
[C---:B------:R-:W-:Y:S01]  /*134a0*/  FMUL.FTZ R6, R21.reuse, R146 ;  /* 0x0000009215067220 */ /* 0x040fe20000410000 */
[----:B------:R-:W-:Y:S01]  /*134b0*/  MUFU.EX2 R206, R206 ;  /* 0x000000ce00ce7308 */ /* 0x000fe20000000800 */
[----:B------:R-:W-:Y:S02]  /*134c0*/  FMUL.FTZ R7, R21, R147 ;  /* 0x0000009315077220 */ /* 0x000fe40000410000 */
[--C-:B------:R-:W-:Y:S02]  /*134d0*/  FFMA.FTZ R158, R19, c[0x0][0x23c], -R46.reuse ;  /* 0x00008f00139e7a23 */ /* 0x100fe4000001082e */
[C---:B------:R-:W-:Y:S02]  /*134e0*/  FMUL.FTZ R19, R21.reuse, R135 ;  /* 0x0000008715137220 */ /* 0x040fe40000410000 */
[--C-:B------:R-:W-:Y:S02]  /*134f0*/  FFMA.FTZ R157, R18, c[0x0][0x23c], -R51.reuse ;  /* 0x00008f00129d7a23 */ /* 0x100fe40000010833 */
[----:B------:R-:W-:Y:S01]  /*13500*/  FMUL.FTZ R18, R21, R134 ;  /* 0x0000008615127220 */ /* 0x000fe20000410000 */
[----:B------:R-:W3:Y:S01]  /*13510*/  MUFU.EX2 R202, R202 ;  /* 0x000000ca00ca7308 */ /* 0x000ee20000000800 */
        /* <DEDUP_REMOVED lines=9> */
[----:B------:R-:W-:Y:S02]  /*135b0*/  FMUL.FTZ R17, R22, R133 ;  /* 0x0000008516117220 */ /* 0x000fe40000410000 */
[--C-:B------:R-:W-:Y:S02]  /*135c0*/  FFMA.FTZ R204, R190, c[0x0][0x23c], -R46.reuse ;  /* 0x00008f00becc7a23 */ /* 0x100fe4000001082e */
[--C-:B------:R-:W-:Y:S01]  /*135d0*/  FFMA.FTZ R190, R16, c[0x0][0x23c], -R46.reuse ;  /* 0x00008f0010be7a23 */ /* 0x100fe2000001082e */
[----:B------:R-:W-:Y:S01]  /*135e0*/  MUFU.EX2 R205, R205 ;  /* 0x000000cd00cd7308 */ /* 0x000fe20000000800 */
[----:B------:R-:W-:Y:S02]  /*135f0*/  FMUL.FTZ R16, R22, R132 ;  /* 0x0000008416107220 */ /* 0x000fe40000410000 */
[--C-:B------:R-:W-:Y:S01]  /*13600*/  FFMA.FTZ R201, R197, c[0x0][0x23c], -R46.reuse ;  /* 0x00008f00c5c97a23 */ /* 0x100fe2000001082e */
[----:B---3--:R-:W-:Y:S01]  /*13610*/  F2FP.BF16.PACK_AB R26, R202, R206 ;  /* 0x000000ceca1a723e */ /* 0x008fe200000010ff */
[--C-:B------:R-:W-:Y:S02]  /*13620*/  FFMA.FTZ R200, R200, c[0x0][0x23c], -R51.reuse ;  /* 0x00008f00c8c87a23 */ /* 0x100fe40000010833 */
[--C-:B------:R-:W-:Y:S02]  /*13630*/  FFMA.FTZ R197, R214, c[0x0][0x23c], -R51.reuse ;  /* 0x00008f00d6c57a23 */ /* 0x100fe40000010833 */
[--C-:B------:R-:W-:Y:S01]  /*13640*/  FFMA.FTZ R185, R221, c[0x0][0x23c], -R51.reuse ;  /* 0x00008f00ddb97a23 */ /* 0x100fe20000010833 */
[----:B------:R-:W2:Y:S01]  /*13650*/  MUFU.EX2 R204, R204 ;  /* 0x000000cc00cc7308 */ /* 0x000ea20000000800 */
[--C-:B------:R-:W-:Y:S02]  /*13660*/  FFMA.FTZ R184, R220, c[0x0][0x23c], -R51.reuse ;  /* 0x00008f00dcb87a23 */ /* 0x100fe40000010833 */
[--C-:B------:R-:W-:Y:S02]  /*13670*/  FFMA.FTZ R159, R219, c[0x0][0x23c], -R46.reuse ;  /* 0x00008f00db9f7a23 */ /* 0x100fe4000001082e */
[--C-:B------:R-:W-:Y:S02]  /*13680*/  FFMA.FTZ R149, R223, c[0x0][0x23c], -R51.reuse ;  /* 0x00008f00df957a23 */ /* 0x100fe40000010833 */
[--C-:B------:R-:W-:Y:S02]  /*13690*/  FFMA.FTZ R131, R225, c[0x0][0x23c], -R51.reuse ;  /* 0x00008f00e1837a23 */ /* 0x100fe40000010833 */
[--C-:B------:R-:W-:Y:S01]  /*136a0*/  FFMA.FTZ R120, R228, c[0x0][0x23c], -R51.reuse ;  /* 0x00008f00e4787a23 */ /* 0x100fe20000010833 */
[----:B------:R-:W3:Y:S01]  /*136b0*/  MUFU.EX2 R201, R201 ;  /* 0x000000c900c97308 */ /* 0x000ee20000000800 */
[--C-:B------:R-:W-:Y:S02]  /*136c0*/  FFMA.FTZ R106, R231, c[0x0][0x23c], -R51.reuse ;  /* 0x00008f00e76a7a23 */ /* 0x100fe40000010833 */
[--C-:B------:R-:W-:Y:S02]  /*136d0*/  FFMA.FTZ R105, R230, c[0x0][0x23c], -R51.reuse ;  /* 0x00008f00e6697a23 */ /* 0x100fe40000010833 */
[--C-:B------:R-:W-:Y:S02]  /*136e0*/  FFMA.FTZ R103, R229, c[0x0][0x23c], -R46.reuse ;  /* 0x00008f00e5677a23 */ /* 0x100fe4000001082e */
[--C-:B------:R-:W-:Y:S02]  /*136f0*/  FFMA.FTZ R96, R235, c[0x0][0x23c], -R51.reuse ;  /* 0x00008f00eb607a23 */ /* 0x100fe40000010833 */
[--C-:B------:R-:W-:Y:S01]  /*13700*/  FFMA.FTZ R99, R234, c[0x0][0x23c], -R46.reuse ;  /* 0x00008f00ea637a23 */ /* 0x100fe2000001082e */
[----:B------:R-:W-:Y:S01]  /*13710*/  MUFU.EX2 R200, R200 ;  /* 0x000000c800c87308 */ /* 0x000fe20000000800 */
[--C-:B------:R-:W-:Y:S02]  /*13720*/  FFMA.FTZ R93, R233, c[0x0][0x23c], -R46.reuse ;  /* 0x00008f00e95d7a23 */ /* 0x100fe4000001082e */
[--C-:B------:R-:W-:Y:S01]  /*13730*/  FFMA.FTZ R95, R240, c[0x0][0x23c], -R51.reuse ;  /* 0x00008f00f05f7a23 */ /* 0x100fe20000010833 */
[----:B--2---:R-:W-:Y:S01]  /*13740*/  F2FP.BF16.PACK_AB R25, R204, R205 ;  /* 0x000000cdcc19723e */ /* 0x004fe200000010ff */
[--C-:B------:R-:W-:Y:S02]  /*13750*/  FFMA.FTZ R88, R239, c[0x0][0x23c], -R51.reuse ;  /* 0x00008f00ef587a23 */ /* 0x100fe40000010833 */
[--C-:B------:R-:W-:Y:S02]  /*13760*/  FFMA.FTZ R92, R238, c[0x0][0x23c], -R46.reuse ;  /* 0x00008f00ee5c7a23 */ /* 0x100fe4000001082e */
[--C-:B------:R-:W-:Y:S01]  /*13770*/  FFMA.FTZ R86, R237, c[0x0][0x23c], -R46.reuse ;  /* 0x00008f00ed567a23 */ /* 0x100fe2000001082e */
[----:B------:R-:W2:Y:S01]  /*13780*/  MUFU.EX2 R197, R197 ;  /* 0x000000c500c57308 */ /* 0x000ea20000000800 */
[--C-:B------:R-:W-:Y:S02]  /*13790*/  FFMA.FTZ R84, R236, c[0x0][0x23c], -R51.reuse ;  /* 0x00008f00ec547a23 */ /* 0x100fe40000010833 */
[--C-:B------:R-:W-:Y:S01]  /*137a0*/  FFMA.FTZ R80, R242, c[0x0][0x23c], -R51.reuse ;  /* 0x00008f00f2507a23 */ /* 0x100fe20000010833 */
[----:B---3--:R-:W-:Y:S01]  /*137b0*/  F2FP.BF16.PACK_AB R27, R199, R201 ;  /* 0x000000c9c71b723e */ /* 0x008fe200000010ff */
[--C-:B------:R-:W-:Y:S02]  /*137c0*/  FFMA.FTZ R83, R241, c[0x0][0x23c], -R46.reuse ;  /* 0x00008f00f1537a23 */ /* 0x100fe4000001082e */
[--C-:B------:R-:W-:Y:S02]  /*137d0*/  FFMA.FTZ R78, R58, c[0x0][0x23c], -R46.reuse ;  /* 0x00008f003a4e7a23 */ /* 0x100fe4000001082e */
[--C-:B------:R-:W-:Y:S01]  /*137e0*/  FFMA.FTZ R79, R244, c[0x0][0x23c], -R51.reuse ;  /* 0x00008f00f44f7a23 */ /* 0x100fe20000010833 */
[----:B------:R-:W-:Y:S01]  /*137f0*/  MUFU.EX2 R195, R195 ;  /* 0x000000c300c37308 */ /* 0x000fe20000000800 */
[C---:B-1----:R-:W-:Y:S05]  /*13800*/  HMMA.16816.F32.BF16 R4, R24.reuse, R12, R4 ;  /* 0x0000000c1804723c */ /* 0x042fea0000041804 */
        /* <DEDUP_REMOVED lines=12> */
[C---:B------:R-:W-:Y:S02]  /*138d0*/  HMMA.16816.F32.BF16 R12, R24.reuse, R28, R12 ;  /* 0x0000001c180c723c */ /* 0x040fe4000004180c */
        /* <DEDUP_REMOVED lines=8> */
[----:B--2---:R-:W-:Y:S01]  /*13960*/  F2FP.BF16.PACK_AB R24, R197, R200 ;  /* 0x000000c8c518723e */ /* 0x004fe200000010ff */
[--C-:B------:R-:W-:Y:S01]  /*13970*/  FFMA.FTZ R62, R249, c[0x0][0x23c], -R46.reuse ;  /* 0x00008f00f93e7a23 */ /* 0x100fe2000001082e */
[----:B-1----:R-:W-:Y:S03]  /*13980*/  F2FP.BF16.PACK_AB R25, R194, R195 ;  /* 0x000000c3c219723e */ /* 0x002fe600000010ff */
[--C-:B------:R-:W-:Y:S02]  /*13990*/  FFMA.FTZ R58, R248, c[0x0][0x23c], -R46.reuse ;  /* 0x00008f00f83a7a23 */ /* 0x100fe4000001082e */
[----:B------:R-:W1:Y:S01]  /*139a0*/  MUFU.EX2 R189, R189 ;  /* 0x000000bd00bd7308 */ /* 0x000e620000000800 */
[--C-:B------:R-:W-:Y:S02]  /*139b0*/  FFMA.FTZ R59, R245, c[0x0][0x23c], -R51.reuse ;  /* 0x00008f00f53b7a23 */ /* 0x100fe40000010833 */
[--C-:B------:R-:W-:Y:S01]  /*139c0*/  FFMA.FTZ R63, R63, c[0x0][0x23c], -R51.reuse ;  /* 0x00008f003f3f7a23 */ /* 0x100fe20000010833 */
[----:B---3--:R-:W-:Y:S01]  /*139d0*/  F2FP.BF16.PACK_AB R26, R191, R196 ;  /* 0x000000c4bf1a723e */ /* 0x008fe200000010ff */
        /* <DEDUP_REMOVED lines=17> */
[C---:B------:R-:W-:Y:S03]  /*13af0*/  HMMA.16816.F32.BF16 R4, R24.reuse, R32, R4 ;  /* 0x000000201804723c */ /* 0x040fe60000041804 */
[--C-:B------:R-:W-:Y:S02]  /*13b00*/  FFMA.FTZ R126, R211, c[0x0][0x23c], -R51.reuse ;  /* 0x00008f00d37e7a23 */ /* 0x100fe40000010833 */
[--C-:B------:R-:W-:Y:S02]  /*13b10*/  FFMA.FTZ R132, R210, c[0x0][0x23c], -R46.reuse ;  /* 0x00008f00d2847a23 */ /* 0x100fe4000001082e */
[--C-:B------:R-:W-:Y:S01]  /*13b20*/  FFMA.FTZ R133, R208, c[0x0][0x23c], -R46.reuse ;  /* 0x00008f00d0857a23 */ /* 0x100fe2000001082e */
[C---:B------:R-:W-:Y:S01]  /*13b30*/  HMMA.16816.F32.BF16 R8, R24.reuse, R34, R8 ;  /* 0x000000221808723c */ /* 0x040fe20000041808 */
[----:B------:R-:W1:Y:S01]  /*13b40*/  MUFU.EX2 R158, R158 ;  /* 0x0000009e009e7308 */ /* 0x000e620000000800 */
        /* <DEDUP_REMOVED lines=10> */
[----:B------:R-:W5:Y:S01]  /*13bf0*/  MUFU.EX2 R149, R149 ;  /* 0x0000009500957308 */ /* 0x000f620000000800 */
[--C-:B------:R-:W-:Y:S01]  /*13c00*/  FFMA.FTZ R139, R188, c[0x0][0x23c], -R51.reuse ;  /* 0x00008f00bc8b7a23 */ /* 0x100fe20000010833 */
[----:B--2---:R-:W-:Y:S01]  /*13c10*/  F2FP.BF16.PACK_AB R24, R184, R185 ;  /* 0x000000b9b818723e */ /* 0x004fe200000010ff */
[--C-:B------:R-:W-:Y:S01]  /*13c20*/  FFMA.FTZ R144, R163, c[0x0][0x23c], -R46.reuse ;  /* 0x00008f00a3907a23 */ /* 0x100fe2000001082e */
[----:B-1----:R-:W-:Y:S03]  /*13c30*/  F2FP.BF16.PACK_AB R25, R158, R159 ;  /* 0x0000009f9e19723e */ /* 0x002fe600000010ff */
[--C-:B------:R-:W-:Y:S02]  /*13c40*/  FFMA.FTZ R145, R186, c[0x0][0x23c], -R46.reuse ;  /* 0x00008f00ba917a23 */ /* 0x100fe4000001082e */
[--C-:B------:R-:W-:Y:S01]  /*13c50*/  FFMA.FTZ R146, R162, c[0x0][0x23c], -R51.reuse ;  /* 0x00008f00a2927a23 */ /* 0x100fe20000010833 */
[----:B------:R-:W-:Y:S01]  /*13c60*/  MUFU.EX2 R156, R156 ;  /* 0x0000009c009c7308 */ /* 0x000fe20000000800 */
[--C-:B------:R-:W-:Y:S02]  /*13c70*/  FFMA.FTZ R147, R161, c[0x0][0x23c], -R51.reuse ;  /* 0x00008f00a1937a23 */ /* 0x100fe40000010833 */
[--C-:B------:R-:W-:Y:S02]  /*13c80*/  FFMA.FTZ R160, R160, c[0x0][0x23c], -R46.reuse ;  /* 0x00008f00a0a07a23 */ /* 0x100fe4000001082e */
[--C-:B------:R-:W-:Y:S02]  /*13c90*/  FFMA.FTZ R155, R155, c[0x0][0x23c], -R46.reuse ;  /* 0x00008f009b9b7a23 */ /* 0x100fe4000001082e */
[--C-:B------:R-:W-:Y:S02]  /*13ca0*/  FFMA.FTZ R153, R153, c[0x0][0x23c], -R51.reuse ;  /* 0x00008f0099997a23 */ /* 0x100fe40000010833 */
[----:B------:R-:W-:Y:S01]  /*13cb0*/  FFMA.FTZ R154, R154, c[0x0][0x23c], -R51 ;  /* 0x00008f009a9a7a23 */ /* 0x000fe20000010833 */
[----:B------:R-:W1:Y:S01]  /*13cc0*/  MUFU.EX2 R148, R148 ;  /* 0x0000009400947308 */ /* 0x000e620000000800 */
[----:B------:R-:W-:Y:S02]  /*13cd0*/  FFMA.FTZ R152, R152, c[0x0][0x23c], -R46 ;  /* 0x00008f0098987a23 */ /* 0x000fe4000001082e */
[----:B------:R-:W-:Y:S01]  /*13ce0*/  FFMA.FTZ R209, R22, R183, R209 ;  /* 0x000000b716d17223 */ /* 0x000fe200000100d1 */
[----:B-----5:R-:W-:Y:S01]  /*13cf0*/  F2FP.BF16.PACK_AB R26, R149, R157 ;  /* 0x0000009d951a723e */ /* 0x020fe200000010ff */
[----:B------:R-:W-:Y:S02]  /*13d00*/  FFMA.FTZ R205, R21, R182, R205 ;  /* 0x000000b615cd7223 */ /* 0x000fe400000100cd */
[----:B------:R-:W-:Y:S02]  /*13d10*/  FADD.FTZ R209, R207, R209 ;  /* 0x000000d1cfd17221 */ /* 0x000fe40000010000 */
[----:B------:R-:W-:Y:S01]  /*13d20*/  FADD.FTZ R205, R204, R205 ;  /* 0x000000cdcccd7221 */ /* 0x000fe20000010000 */
[----:B------:R-:W2:Y:S01]  /*13d30*/  MUFU.EX2 R131, R131 ;  /* 0x0000008300837308 */ /* 0x000ea20000000800 */
[----:B------:R-:W-:Y:S02]  /*13d40*/  FADD.FTZ R206, R206, R209 ;  /* 0x000000d1cece7221 */ /* 0x000fe40000010000 */
[----:B------:R-:W-:Y:S02]  /*13d50*/  FADD.FTZ R205, R201, R205 ;  /* 0x000000cdc9cd7221 */ /* 0x000fe40000010000 */
[----:B------:R-:W-:Y:S02]  /*13d60*/  FADD.FTZ R206, R202, R206 ;  /* 0x000000cecace7221 */ /* 0x000fe40000010000 */
[----:B------:R-:W-:Y:S02]  /*13d70*/  FADD.FTZ R199, R199, R205 ;  /* 0x000000cdc7c77221 */ /* 0x000fe40000010000 */
[----:B------:R-:W-:Y:S01]  /*13d80*/  FADD.FTZ R200, R200, R206 ;  /* 0x000000cec8c87221 */ /* 0x000fe20000010000 */
[----:B------:R-:W5:Y:S01]  /*13d90*/  MUFU.EX2 R128, R128 ;  /* 0x0000008000807308 */ /* 0x000f620000000800 */
[----:B------:R-:W-:Y:S02]  /*13da0*/  FADD.FTZ R199, R195, R199 ;  /* 0x000000c7c3c77221 */ /* 0x000fe40000010000 */
[----:B------:R-:W-:Y:S01]  /*13db0*/  FADD.FTZ R200, R197, R200 ;  /* 0x000000c8c5c87221 */ /* 0x000fe20000010000 */
[----:B-1----:R-:W-:Y:S01]  /*13dc0*/  F2FP.BF16.PACK_AB R27, R148, R156 ;  /* 0x0000009c941b723e */ /* 0x002fe200000010ff */
[----:B------:R-:W-:Y:S02]  /*13dd0*/  FADD.FTZ R194, R194, R199 ;  /* 0x000000c7c2c27221 */ /* 0x000fe40000010000 */
[----:B------:R-:W-:Y:S02]  /*13de0*/  FADD.FTZ R196, R196, R200 ;  /* 0x000000c8c4c47221 */ /* 0x000fe40000010000 */
[----:B------:R-:W-:Y:S01]  /*13df0*/  FADD.FTZ R194, R190, R194 ;  /* 0x000000c2bec27221 */ /* 0x000fe20000010000 */
[----:B------:R-:W1:Y:S01]  /*13e00*/  MUFU.EX2 R127, R127 ;  /* 0x0000007f007f7308 */ /* 0x000e620000000800 */
[C---:B----4-:R-:W-:Y:S03]  /*13e10*/  HMMA.16816.F32.BF16 R4, R24.reuse, R28, R4 ;  /* 0x0000001c1804723c */ /* 0x050fe60000041804 */
[----:B------:R-:W-:Y:S02]  /*13e20*/  FADD.FTZ R196, R191, R196 ;  /* 0x000000c4bfc47221 */ /* 0x000fe40000010000 */
[----:B------:R-:W-:Y:S02]  /*13e30*/  FADD.FTZ R189, R189, R194 ;  /* 0x000000c2bdbd7221 */ /* 0x000fe40000010000 */
[----:B------:R-:W-:Y:S01]  /*13e40*/  FADD.FTZ R196, R185, R196 ;  /* 0x000000c4b9c47221 */ /* 0x000fe20000010000 */
[C---:B------:R-:W-:Y:S01]  /*13e50*/  HMMA.16816.F32.BF16 R8, R24.reuse, R30, R8 ;  /* 0x0000001e1808723c */ /* 0x040fe20000041808 */
[----:B------:R-:W4:Y:S01]  /*13e60*/  MUFU.EX2 R120, R120 ;  /* 0x0000007800787308 */ /* 0x000f220000000800 */
[----:B------:R-:W4:Y:S02]  /*13e70*/  LDSM.16.MT88.4 R28, [R150+0x5c00] ;  /* 0x005c0000961c783b */ /* 0x000f240000004200 */
[----:B------:R-:W-:Y:S02]  /*13e80*/  FADD.FTZ R189, R159, R189 ;  /* 0x000000bd9fbd7221 */ /* 0x000fe40000010000 */
[----:B------:R-:W-:Y:S02]  /*13e90*/  FADD.FTZ R184, R184, R196 ;  /* 0x000000c4b8b87221 */ /* 0x000fe40000010000 */
[C---:B------:R-:W-:Y:S03]  /*13ea0*/  HMMA.16816.F32.BF16 R12, R24.reuse, R40, R12 ;  /* 0x00000028180c723c */ /* 0x040fe6000004180c */
[----:B------:R-:W-:Y:S01]  /*13eb0*/  MUFU.EX2 R119, R119 ;  /* 0x0000007700777308 */ /* 0x000fe20000000800 */
[----:B------:R-:W-:Y:S02]  /*13ec0*/  FADD.FTZ R158, R158, R189 ;  /* 0x000000bd9e9e7221 */ /* 0x000fe40000010000 */
[----:B------:R-:W-:Y:S02]  /*13ed0*/  FADD.FTZ R184, R157, R184 ;  /* 0x000000b89db87221 */ /* 0x000fe40000010000 */
[----:B------:R-:W-:Y:S01]  /*13ee0*/  HMMA.16816.F32.BF16 R16, R24, R42, R16 ;  /* 0x0000002a1810723c */ /* 0x000fe20000041810 */
[----:B------:R-:W-:Y:S03]  /*13ef0*/  LDSM.16.MT88.4 R40, [R150+0x6400] ;  /* 0x006400009628783b */ /* 0x000fe60000004200 */
[----:B------:R-:W-:Y:S01]  /*13f00*/  FADD.FTZ R158, R156, R158 ;  /* 0x0000009e9c9e7221 */ /* 0x000fe20000010000 */
[----:B------:R-:W4:Y:S01]  /*13f10*/  MUFU.EX2 R118, R118 ;  /* 0x0000007600767308 */ /* 0x000f220000000800 */
[----:B------:R-:W-:Y:S01]  /*13f20*/  FADD.FTZ R149, R149, R184 ;  /* 0x000000b895957221 */ /* 0x000fe20000010000 */
[----:B--2---:R-:W-:Y:S01]  /*13f30*/  F2FP.BF16.PACK_AB R24, R130, R131 ;  /* 0x000000838218723e */ /* 0x004fe200000010ff */
[----:B------:R-:W-:Y:S01]  /*13f40*/  FADD.FTZ R148, R148, R158 ;  /* 0x0000009e94947221 */ /* 0x000fe20000010000 */
[----:B-----5:R-:W-:Y:S03]  /*13f50*/  F2FP.BF16.PACK_AB R25, R128, R129 ;  /* 0x000000818019723e */ /* 0x020fe600000010ff */
[----:B-1----:R-:W-:Y:S01]  /*13f60*/  F2FP.BF16.PACK_AB R26, R123, R127 ;  /* 0x0000007f7b1a723e */ /* 0x002fe200000010ff */
[----:B------:R-:W-:Y:S01]  /*13f70*/  FADD.FTZ R149, R131, R149 ;  /* 0x0000009583957221 */ /* 0x000fe20000010000 */
[----:B------:R-:W-:Y:S01]  /*13f80*/  F2FP.BF16.PACK_AB R27, R122, R125 ;  /* 0x0000007d7a1b723e */ /* 0x000fe200000010ff */
[----:B------:R-:W1:Y:S01]  /*13f90*/  MUFU.EX2 R117, R117 ;  /* 0x0000007500757308 */ /* 0x000e620000000800 */
[----:B------:R-:W-:Y:S02]  /*13fa0*/  FADD.FTZ R148, R129, R148 ;  /* 0x0000009481947221 */ /* 0x000fe40000010000 */
[----:B------:R-:W-:Y:S01]  /*13fb0*/  FADD.FTZ R130, R130, R149 ;  /* 0x0000009582827221 */ /* 0x000fe20000010000 */
[----:B------:R-:W-:Y:S01]  /*13fc0*/  MOV R149, R2 ;  /* 0x0000000200957202 */ /* 0x000fe20000000f00 */
[----:B------:R-:W-:Y:S01]  /*13fd0*/  FADD.FTZ R128, R128, R148 ;  /* 0x0000009480807221 */ /* 0x000fe20000010000 */
[C---:B---3--:R-:W-:Y:S03]  /*13fe0*/  HMMA.16816.F32.BF16 R4, R24.reuse, R32, R4 ;  /* 0x000000201804723c */ /* 0x048fe60000041804 */
[----:B------:R-:W-:Y:S01]  /*13ff0*/  FADD.FTZ R130, R127, R130 ;  /* 0x000000827f827221 */ /* 0x000fe20000010000 */
[----:B------:R-:W-:Y:S01]  /*14000*/  MUFU.EX2 R115, R115 ;  /* 0x0000007300737308 */ /* 0x000fe20000000800 */
[----:B------:R-:W-:Y:S01]  /*14010*/  FADD.FTZ R128, R125, R128 ;  /* 0x000000807d807221 */ /* 0x000fe20000010000 */
[----:B------:R-:W-:Y:S01]  /*14020*/  MOV R148, R0 ;  /* 0x0000000000947202 */ /* 0x000fe20000000f00 */
[----:B------:R-:W-:Y:S01]  /*14030*/  FADD.FTZ R123, R123, R130 ;  /* 0x000000827b7b7221 */ /* 0x000fe20000010000 */
[C---:B------:R-:W-:Y:S01]  /*14040*/  HMMA.16816.F32.BF16 R8, R24.reuse, R34, R8 ;  /* 0x000000221808723c */ /* 0x040fe20000041808 */
[----:B------:R-:W2:Y:S03]  /*14050*/  LDSM.16.MT88.4 R32, [R150+0x6000] ;  /* 0x006000009620783b */ /* 0x000ea60000004200 */
[----:B------:R-:W-:Y:S02]  /*14060*/  FADD.FTZ R122, R122, R128 ;  /* 0x000000807a7a7221 */ /* 0x000fe40000010000 */
[----:B------:R-:W3:Y:S01]  /*14070*/  MUFU.EX2 R113, R113 ;  /* 0x0000007100717308 */ /* 0x000ee20000000800 */
[----:B----4-:R-:W-:Y:S01]  /*14080*/  FADD.FTZ R123, R120, R123 ;  /* 0x0000007b787b7221 */ /* 0x010fe20000010000 */
[C---:B------:R-:W-:Y:S04]  /*14090*/  HMMA.16816.F32.BF16 R12, R24.reuse, R28, R12 ;  /* 0x0000001c180c723c */ /* 0x040fe8000004180c */
[----:B------:R-:W-:Y:S02]  /*140a0*/  FADD.FTZ R122, R118, R122 ;  /* 0x0000007a767a7221 */ /* 0x000fe40000010000 */
[--C-:B------:R-:W-:Y:S02]  /*140b0*/  FFMA.FTZ R70, R70, c[0x0][0x23c], -R51.reuse ;  /* 0x00008f0046467a23 */ /* 0x100fe40000010833 */
[----:B------:R-:W4:Y:S01]  /*140c0*/  MUFU.EX2 R110, R110 ;  /* 0x0000006e006e7308 */ /* 0x000f220000000800 */
[----:B------:R-:W-:Y:S01]  /*140d0*/  HMMA.16816.F32.BF16 R16, R24, R30, R16 ;  /* 0x0000001e1810723c */ /* 0x000fe20000041810 */
[----:B------:R-:W5:Y:S02]  /*140e0*/  LDSM.16.MT88.4 R28, [R151+0x6400] ;  /* 0x00640000971c783b */ /* 0x000f640000004200 */
[----:B------:R-:W-:Y:S02]  /*140f0*/  FFMA.FTZ R64, R64, c[0x0][0x23c], -R51 ;  /* 0x00008f0040407a23 */ /* 0x000fe40000010833 */
[----:B------:R-:W-:Y:S02]  /*14100*/  FFMA.FTZ R61, R61, c[0x0][0x23c], -R46 ;  /* 0x00008f003d3d7a23 */ /* 0x000fe4000001082e */
[C---:B------:R-:W-:Y:S01]  /*14110*/  F2FP.BF16.PACK_AB R24, R119.reuse, R120 ;  /* 0x000000787718723e */ /* 0x040fe200000010ff */
[----:B------:R-:W-:Y:S01]  /*14120*/  FADD.FTZ R119, R119, R123 ;  /* 0x0000007b77777221 */ /* 0x000fe20000010000 */
[----:B------:R-:W2:Y:S03]  /*14130*/  MUFU.EX2 R104, R104 ;  /* 0x0000006800687308 */ /* 0x000ea60000000800 */
[C---:B-1----:R-:W-:Y:S01]  /*14140*/  F2FP.BF16.PACK_AB R25, R117.reuse, R118 ;  /* 0x000000767519723e */ /* 0x042fe200000010ff */
[----:B------:R-:W-:Y:S01]  /*14150*/  FADD.FTZ R117, R117, R122 ;  /* 0x0000007a75757221 */ /* 0x000fe20000010000 */
[----:B---3--:R-:W-:Y:S01]  /*14160*/  F2FP.BF16.PACK_AB R26, R113, R115 ;  /* 0x00000073711a723e */ /* 0x008fe200000010ff */
[----:B------:R-:W-:Y:S02]  /*14170*/  FADD.FTZ R119, R115, R119 ;  /* 0x0000007773777221 */ /* 0x000fe40000010000 */
[--C-:B------:R-:W-:Y:S02]  /*14180*/  FFMA.FTZ R57, R57, c[0x0][0x23c], -R46.reuse ;  /* 0x00008f0039397a23 */ /* 0x100fe4000001082e */
[----:B------:R-:W1:Y:S01]  /*14190*/  MUFU.EX2 R106, R106 ;  /* 0x0000006a006a7308 */ /* 0x000e620000000800 */
[----:B------:R-:W-:Y:S02]  /*141a0*/  FADD.FTZ R113, R113, R119 ;  /* 0x0000007771717221 */ /* 0x000fe40000010000 */
[----:B------:R-:W-:Y:S02]  /*141b0*/  FFMA.FTZ R56, R56, c[0x0][0x23c], -R51 ;  /* 0x00008f0038387a23 */ /* 0x000fe40000010833 */
[----:B----4-:R-:W-:Y:S02]  /*141c0*/  FADD.FTZ R117, R110, R117 ;  /* 0x000000756e757221 */ /* 0x010fe40000010000 */
[--C-:B------:R-:W-:Y:S02]  /*141d0*/  FFMA.FTZ R55, R55, c[0x0][0x23c], -R51.reuse ;  /* 0x00008f0037377a23 */ /* 0x100fe40000010833 */
[--C-:B------:R-:W-:Y:S01]  /*141e0*/  FFMA.FTZ R54, R54, c[0x0][0x23c], -R46.reuse ;  /* 0x00008f0036367a23 */ /* 0x100fe2000001082e */
[----:B------:R-:W3:Y:S01]  /*141f0*/  MUFU.EX2 R105, R105 ;  /* 0x0000006900697308 */ /* 0x000ee20000000800 */
[--C-:B------:R-:W-:Y:S02]  /*14200*/  FFMA.FTZ R53, R53, c[0x0][0x23c], -R46.reuse ;  /* 0x00008f0035357a23 */ /* 0x100fe4000001082e */
[----:B------:R-:W-:Y:S01]  /*14210*/  FFMA.FTZ R50, R50, c[0x0][0x23c], -R51 ;  /* 0x00008f0032327a23 */ /* 0x000fe20000010833 */
[C---:B--2---:R-:W-:Y:S01]  /*14220*/  F2FP.BF16.PACK_AB R27, R104.reuse, R110 ;  /* 0x0000006e681b723e */ /* 0x044fe200000010ff */
[----:B------:R-:W-:Y:S02]  /*14230*/  FADD.FTZ R117, R104, R117 ;  /* 0x0000007568757221 */ /* 0x000fe40000010000 */
[----:B------:R-:W-:Y:S02]  /*14240*/  FFMA.FTZ R52, R52, c[0x0][0x23c], -R51 ;  /* 0x00008f0034347a23 */ /* 0x000fe40000010833 */
[--C-:B------:R-:W-:Y:S01]  /*14250*/  FFMA.FTZ R49, R49, c[0x0][0x23c], -R46.reuse ;  /* 0x00008f0031317a23 */ /* 0x100fe2000001082e */
[----:B------:R-:W-:Y:S01]  /*14260*/  MUFU.EX2 R103, R103 ;  /* 0x0000006700677308 */ /* 0x000fe20000000800 */
[C---:B------:R-:W-:Y:S03]  /*14270*/  HMMA.16816.F32.BF16 R4, R24.reuse, R36, R4 ;  /* 0x000000241804723c */ /* 0x040fe60000041804 */
[----:B-1----:R-:W-:Y:S02]  /*14280*/  FADD.FTZ R113, R106, R113 ;  /* 0x000000716a717221 */ /* 0x002fe40000010000 */
[----:B------:R-:W-:Y:S03]  /*14290*/  FFMA.FTZ R48, R48, c[0x0][0x23c], -R46 ;  /* 0x00008f0030307a23 */ /* 0x000fe6000001082e */
[C---:B------:R-:W-:Y:S01]  /*142a0*/  HMMA.16816.F32.BF16 R8, R24.reuse, R38, R8 ;  /* 0x000000261808723c */ /* 0x040fe20000041808 */
[----:B------:R-:W1:Y:S01]  /*142b0*/  MUFU.EX2 R101, R101 ;  /* 0x0000006500657308 */ /* 0x000e620000000800 */
[----:B------:R-:W-:Y:S06]  /*142c0*/  LDSM.16.MT88.4 R36, [R151+0x6c00] ;  /* 0x006c00009724783b */ /* 0x000fec0000004200 */
[C---:B------:R-:W-:Y:S03]  /*142d0*/  HMMA.16816.F32.BF16 R12, R24.reuse, R32, R12 ;  /* 0x00000020180c723c */ /* 0x040fe6000004180c */
[----:B------:R-:W2:Y:S05]  /*142e0*/  MUFU.EX2 R100, R100 ;  /* 0x0000006400647308 */ /* 0x000eaa0000000800 */
[----:B------:R-:W-:Y:S01]  /*142f0*/  HMMA.16816.F32.BF16 R16, R24, R34, R16 ;  /* 0x000000221810723c */ /* 0x000fe20000041810 */
[----:B------:R-:W4:Y:S04]  /*14300*/  LDSM.16.MT88.4 R32, [R151+0x6800] ;  /* 0x006800009720783b */ /* 0x000f280000004200 */
[----:B------:R-:W5:Y:S02]  /*14310*/  MUFU.EX2 R96, R96 ;  /* 0x0000006000607308 */ /* 0x000f640000000800 */
[C---:B---3--:R-:W-:Y:S01]  /*14320*/  F2FP.BF16.PACK_AB R24, R105.reuse, R106 ;  /* 0x0000006a6918723e */ /* 0x048fe200000010ff */
[----:B------:R-:W-:Y:S01]  /*14330*/  FADD.FTZ R105, R105, R113 ;  /* 0x0000007169697221 */ /* 0x000fe20000010000 */
[----:B-1----:R-:W-:Y:S03]  /*14340*/  F2FP.BF16.PACK_AB R25, R101, R103 ;  /* 0x000000676519723e */ /* 0x002fe600000010ff */
[----:B------:R-:W-:Y:S03]  /*14350*/  FADD.FTZ R103, R103, R117 ;  /* 0x0000007567677221 */ /* 0x000fe60000010000 */
[----:B------:R-:W-:Y:S01]  /*14360*/  MUFU.EX2 R99, R99 ;  /* 0x0000006300637308 */ /* 0x000fe20000000800 */
[----:B------:R-:W-:Y:S02]  /*14370*/  FADD.FTZ R103, R101, R103 ;  /* 0x0000006765677221 */ /* 0x000fe40000010000 */
[----:B--2---:R-:W-:Y:S07]  /*14380*/  FADD.FTZ R105, R100, R105 ;  /* 0x0000006964697221 */ /* 0x004fee0000010000 */
[----:B------:R-:W1:Y:S01]  /*14390*/  MUFU.EX2 R93, R93 ;  /* 0x0000005d005d7308 */ /* 0x000e620000000800 */
[C---:B-----5:R-:W-:Y:S01]  /*143a0*/  F2FP.BF16.PACK_AB R26, R96.reuse, R100 ;  /* 0x00000064601a723e */ /* 0x060fe200000010ff */
[----:B------:R-:W-:Y:S08]  /*143b0*/  FADD.FTZ R105, R96, R105 ;  /* 0x0000006960697221 */ /* 0x000ff00000010000 */
[----:B------:R-:W-:Y:S10]  /*143c0*/  MUFU.EX2 R95, R95 ;  /* 0x0000005f005f7308 */ /* 0x000ff40000000800 */
[----:B------:R-:W2:Y:S01]  /*143d0*/  MUFU.EX2 R88, R88 ;  /* 0x0000005800587308 */ /* 0x000ea20000000800 */
[----:B-1----:R-:W-:Y:S01]  /*143e0*/  F2FP.BF16.PACK_AB R27, R93, R99 ;  /* 0x000000635d1b723e */ /* 0x002fe200000010ff */
[----:B------:R-:W-:Y:S04]  /*143f0*/  FADD.FTZ R99, R99, R103 ;  /* 0x0000006763637221 */ /* 0x000fe80000010000 */
[----:B------:R-:W-:Y:S04]  /*14400*/  FADD.FTZ R99, R93, R99 ;  /* 0x000000635d637221 */ /* 0x000fe80000010000 */
[----:B------:R-:W-:Y:S01]  /*14410*/  MUFU.EX2 R92, R92 ;  /* 0x0000005c005c7308 */ /* 0x000fe20000000800 */
[C---:B------:R-:W-:Y:S08]  /*14420*/  HMMA.16816.F32.BF16 R4, R24.reuse, R28, R4 ;  /* 0x0000001c1804723c */ /* 0x040ff00000041804 */
[C---:B------:R-:W-:Y:S01]  /*14430*/  HMMA.16816.F32.BF16 R8, R24.reuse, R30, R8 ;  /* 0x0000001e1808723c */ /* 0x040fe20000041808 */
[----:B------:R-:W1:Y:S01]  /*14440*/  MUFU.EX2 R86, R86 ;  /* 0x0000005600567308 */ /* 0x000e620000000800 */
[----:B------:R-:W3:Y:S06]  /*14450*/  LDSM.16.MT88.4 R28, [R150+0x6800] ;  /* 0x00680000961c783b */ /* 0x000eec0000004200 */
[C---:B------:R-:W-:Y:S03]  /*14460*/  HMMA.16816.F32.BF16 R12, R24.reuse, R40, R12 ;  /* 0x00000028180c723c */ /* 0x040fe6000004180c */
[----:B------:R-:W-:Y:S05]  /*14470*/  MUFU.EX2 R84, R84 ;  /* 0x0000005400547308 */ /* 0x000fea0000000800 */
[----:B------:R-:W-:Y:S01]  /*14480*/  HMMA.16816.F32.BF16 R16, R24, R42, R16 ;  /* 0x0000002a1810723c */ /* 0x000fe20000041810 */
[----:B------:R-:W5:Y:S04]  /*14490*/  LDSM.16.MT88.4 R40, [R150+0x6c00] ;  /* 0x006c00009628783b */ /* 0x000f680000004200 */
[----:B------:R-:W3:Y:S02]  /*144a0*/  MUFU.EX2 R80, R80 ;  /* 0x0000005000507308 */ /* 0x000ee40000000800 */
[----:B--2---:R-:W-:Y:S01]  /*144b0*/  F2FP.BF16.PACK_AB R24, R88, R95 ;  /* 0x0000005f5818723e */ /* 0x004fe200000010ff */
[----:B------:R-:W-:Y:S01]  /*144c0*/  FADD.FTZ R95, R95, R105 ;  /* 0x000000695f5f7221 */ /* 0x000fe20000010000 */
[----:B-1----:R-:W-:Y:S03]  /*144d0*/  F2FP.BF16.PACK_AB R25, R86, R92 ;  /* 0x0000005c5619723e */ /* 0x002fe600000010ff */
[----:B------:R-:W-:Y:S02]  /*144e0*/  FADD.FTZ R92, R92, R99 ;  /* 0x000000635c5c7221 */ /* 0x000fe40000010000 */
[----:B------:R-:W-:Y:S01]  /*144f0*/  FADD.FTZ R95, R88, R95 ;  /* 0x0000005f585f7221 */ /* 0x000fe20000010000 */
[----:B------:R-:W-:Y:S01]  /*14500*/  MUFU.EX2 R83, R83 ;  /* 0x0000005300537308 */ /* 0x000fe20000000800 */
[----:B------:R-:W-:Y:S09]  /*14510*/  FADD.FTZ R92, R86, R92 ;  /* 0x0000005c565c7221 */ /* 0x000ff20000010000 */
[----:B------:R-:W1:Y:S01]  /*14520*/  MUFU.EX2 R78, R78 ;  /* 0x0000004e004e7308 */ /* 0x000e620000000800 */
[----:B---3--:R-:W-:Y:S01]  /*14530*/  F2FP.BF16.PACK_AB R26, R80, R84 ;  /* 0x00000054501a723e */ /* 0x008fe200000010ff */
[----:B------:R-:W-:Y:S04]  /*14540*/  FADD.FTZ R84, R84, R95 ;  /* 0x0000005f54547221 */ /* 0x000fe80000010000 */
[----:B------:R-:W-:Y:S04]  /*14550*/  FADD.FTZ R84, R80, R84 ;  /* 0x0000005450547221 */ /* 0x000fe80000010000 */
[----:B------:R-:W-:Y:S10]  /*14560*/  MUFU.EX2 R79, R79 ;  /* 0x0000004f004f7308 */ /* 0x000ff40000000800 */
[----:B------:R-:W-:Y:S01]  /*14570*/  MUFU.EX2 R76, R76 ;  /* 0x0000004c004c7308 */ /* 0x000fe20000000800 */
[C---:B-1----:R-:W-:Y:S01]  /*14580*/  F2FP.BF16.PACK_AB R27, R78.reuse, R83 ;  /* 0x000000534e1b723e */ /* 0x042fe200000010ff */
[----:B------:R-:W-:Y:S04]  /*14590*/  FADD.FTZ R83, R83, R92 ;  /* 0x0000005c53537221 */ /* 0x000fe80000010000 */
[----:B------:R-:W-:Y:S04]  /*145a0*/  FADD.FTZ R83, R78, R83 ;  /* 0x000000534e537221 */ /* 0x000fe80000010000 */
[----:B------:R-:W1:Y:S01]  /*145b0*/  MUFU.EX2 R75, R75 ;  /* 0x0000004b004b7308 */ /* 0x000e620000000800 */
[C---:B----4-:R-:W-:Y:S08]  /*145c0*/  HMMA.16816.F32.BF16 R4, R24.reuse, R32, R4 ;  /* 0x000000201804723c */ /* 0x050ff00000041804 */
[C---:B------:R-:W-:Y:S01]  /*145d0*/  HMMA.16816.F32.BF16 R8, R24.reuse, R34, R8 ;  /* 0x000000221808723c */ /* 0x040fe20000041808 */
[----:B------:R-:W2:Y:S01]  /*145e0*/  MUFU.EX2 R72, R72 ;  /* 0x0000004800487308 */ /* 0x000ea20000000800 */
[----:B------:R-:W-:Y:S06]  /*145f0*/  LDSM.16.MT88.4 R32, [R150+0x7000] ;  /* 0x007000009620783b */ /* 0x000fec0000004200 */
[C---:B------:R-:W-:Y:S03]  /*14600*/  HMMA.16816.F32.BF16 R12, R24.reuse, R28, R12 ;  /* 0x0000001c180c723c */ /* 0x040fe6000004180c */
[----:B------:R-:W-:Y:S01]  /*14610*/  MUFU.EX2 R73, R73 ;  /* 0x0000004900497308 */ /* 0x000fe20000000800 */
[----:B-1----:R-:W-:Y:S04]  /*14620*/  FADD.FTZ R83, R75, R83 ;  /* 0x000000534b537221 */ /* 0x002fe80000010000 */
[----:B------:R-:W-:Y:S01]  /*14630*/  HMMA.16816.F32.BF16 R16, R24, R30, R16 ;  /* 0x0000001e1810723c */ /* 0x000fe20000041810 */
[----:B------:R-:W1:Y:S04]  /*14640*/  LDSM.16.MT88.4 R28, [R151+0x7000] ;  /* 0x00700000971c783b */ /* 0x000e680000004200 */
[----:B------:R-:W3:Y:S02]  /*14650*/  MUFU.EX2 R69, R69 ;  /* 0x0000004500457308 */ /* 0x000ee40000000800 */
[----:B------:R-:W-:Y:S01]  /*14660*/  F2FP.BF16.PACK_AB R24, R76, R79 ;  /* 0x0000004f4c18723e */ /* 0x000fe200000010ff */
[----:B------:R-:W-:Y:S01]  /*14670*/  FADD.FTZ R79, R79, R84 ;  /* 0x000000544f4f7221 */ /* 0x000fe20000010000 */
[----:B--2---:R-:W-:Y:S03]  /*14680*/  F2FP.BF16.PACK_AB R25, R72, R75 ;  /* 0x0000004b4819723e */ /* 0x004fe600000010ff */
[----:B------:R-:W-:Y:S02]  /*14690*/  FADD.FTZ R79, R76, R79 ;  /* 0x0000004f4c4f7221 */ /* 0x000fe40000010000 */
[----:B------:R-:W-:Y:S01]  /*146a0*/  FADD.FTZ R72, R72, R83 ;  /* 0x0000005348487221 */ /* 0x000fe20000010000 */
[----:B------:R-:W2:Y:S10]  /*146b0*/  MUFU.EX2 R67, R67 ;  /* 0x0000004300437308 */ /* 0x000eb40000000800 */
[----:B------:R-:W4:Y:S01]  /*146c0*/  MUFU.EX2 R66, R66 ;  /* 0x0000004200427308 */ /* 0x000f220000000800 */
[----:B---3--:R-:W-:Y:S01]  /*146d0*/  F2FP.BF16.PACK_AB R26, R69, R73 ;  /* 0x00000049451a723e */ /* 0x008fe200000010ff */
[----:B------:R-:W-:Y:S04]  /*146e0*/  FADD.FTZ R73, R73, R79 ;  /* 0x0000004f49497221 */ /* 0x000fe80000010000 */
[----:B------:R-:W-:Y:S04]  /*146f0*/  FADD.FTZ R73, R69, R73 ;  /* 0x0000004945497221 */ /* 0x000fe80000010000 */
[----:B------:R-:W-:Y:S01]  /*14700*/  MUFU.EX2 R68, R68 ;  /* 0x0000004400447308 */ /* 0x000fe20000000800 */
[----:B--2---:R-:W-:Y:S09]  /*14710*/  FADD.FTZ R72, R67, R72 ;  /* 0x0000004843487221 */ /* 0x004ff20000010000 */
[----:B------:R-:W-:Y:S01]  /*14720*/  MUFU.EX2 R60, R60 ;  /* 0x0000003c003c7308 */ /* 0x000fe20000000800 */
[C---:B----4-:R-:W-:Y:S01]  /*14730*/  F2FP.BF16.PACK_AB R27, R66.reuse, R67 ;  /* 0x00000043421b723e */ /* 0x050fe200000010ff */
[----:B------:R-:W-:Y:S08]  /*14740*/  FADD.FTZ R66, R66, R72 ;  /* 0x0000004842427221 */ /* 0x000ff00000010000 */
[----:B------:R-:W2:Y:S01]  /*14750*/  MUFU.EX2 R62, R62 ;  /* 0x0000003e003e7308 */ /* 0x000ea20000000800 */
[C---:B------:R-:W-:Y:S08]  /*14760*/  HMMA.16816.F32.BF16 R4, R24.reuse, R36, R4 ;  /* 0x000000241804723c */ /* 0x040ff00000041804 */
[C---:B------:R-:W-:Y:S01]  /*14770*/  HMMA.16816.F32.BF16 R8, R24.reuse, R38, R8 ;  /* 0x000000261808723c */ /* 0x040fe20000041808 */
[----:B------:R-:W3:Y:S01]  /*14780*/  MUFU.EX2 R58, R58 ;  /* 0x0000003a003a7308 */ /* 0x000ee20000000800 */
[----:B------:R-:W4:Y:S06]  /*14790*/  LDSM.16.MT88.4 R36, [R151+0x7400] ;  /* 0x007400009724783b */ /* 0x000f2c0000004200 */
[C---:B-----5:R-:W-:Y:S03]  /*147a0*/  HMMA.16816.F32.BF16 R12, R24.reuse, R40, R12 ;  /* 0x00000028180c723c */ /* 0x060fe6000004180c */
[----:B------:R-:W5:Y:S04]  /*147b0*/  MUFU.EX2 R59, R59 ;  /* 0x0000003b003b7308 */ /* 0x000f680000000800 */
[--C-:B------:R-:W-:Y:S01]  /*147c0*/  FFMA.FTZ R41, R108, c[0x0][0x23c], -R51.reuse ;  /* 0x00008f006c297a23 */ /* 0x100fe20000010833 */
[----:B------:R-:W-:Y:S04]  /*147d0*/  HMMA.16816.F32.BF16 R16, R24, R42, R16 ;  /* 0x0000002a1810723c */ /* 0x000fe80000041810 */
[----:B------:R-:W-:Y:S01]  /*147e0*/  FFMA.FTZ R40, R102, c[0x0][0x23c], -R46 ;  /* 0x00008f0066287a23 */ /* 0x000fe2000001082e */
[----:B------:R-:W1:Y:S01]  /*147f0*/  MUFU.EX2 R63, R63 ;  /* 0x0000003f003f7308 */ /* 0x000e620000000800 */
[----:B--2---:R-:W-:Y:S01]  /*14800*/  FADD.FTZ R66, R62, R66 ;  /* 0x000000423e427221 */ /* 0x004fe20000010000 */
[----:B------:R-:W-:Y:S01]  /*14810*/  F2FP.BF16.PACK_AB R24, R60, R68 ;  /* 0x000000443c18723e */ /* 0x000fe200000010ff */
[----:B------:R-:W-:Y:S01]  /*14820*/  FFMA.FTZ R42, R98, c[0x0][0x23c], -R51 ;  /* 0x00008f00622a7a23 */ /* 0x000fe20000010833 */
[----:B---3--:R-:W-:Y:S03]  /*14830*/  F2FP.BF16.PACK_AB R25, R58, R62 ;  /* 0x0000003e3a19723e */ /* 0x008fe600000010ff */
[----:B------:R-:W-:Y:S02]  /*14840*/  FFMA.FTZ R43, R97, c[0x0][0x23c], -R46 ;  /* 0x00008f00612b7a23 */ /* 0x000fe4000001082e */
[----:B------:R-:W-:Y:S01]  /*14850*/  FADD.FTZ R68, R68, R73 ;  /* 0x0000004944447221 */ /* 0x000fe20000010000 */
[----:B------:R-:W2:Y:S01]  /*14860*/  MUFU.EX2 R65, R65 ;  /* 0x0000004100417308 */ /* 0x000ea20000000800 */
[----:B------:R-:W-:Y:S02]  /*14870*/  FADD.FTZ R58, R58, R66 ;  /* 0x000000423a3a7221 */ /* 0x000fe40000010000 */
[----:B------:R-:W-:Y:S04]  /*14880*/  FADD.FTZ R68, R60, R68 ;  /* 0x000000443c447221 */ /* 0x000fe80000010000 */
[----:B-----5:R-:W-:Y:S03]  /*14890*/  FADD.FTZ R68, R59, R68 ;  /* 0x000000443b447221 */ /* 0x020fe60000010000 */
[----:B------:R-:W3:Y:S01]  /*148a0*/  MUFU.EX2 R74, R74 ;  /* 0x0000004a004a7308 */ /* 0x000ee20000000800 */
[C---:B-1----:R-:W-:Y:S01]  /*148b0*/  F2FP.BF16.PACK_AB R26, R63.reuse, R59 ;  /* 0x0000003b3f1a723e */ /* 0x042fe200000010ff */
[----:B------:R-:W-:Y:S08]  /*148c0*/  FADD.FTZ R63, R63, R68 ;  /* 0x000000443f3f7221 */ /* 0x000ff00000010000 */
[----:B------:R-:W1:Y:S01]  /*148d0*/  MUFU.EX2 R81, R81 ;  /* 0x0000005100517308 */ /* 0x000e620000000800 */
[----:B--2---:R-:W-:Y:S09]  /*148e0*/  FADD.FTZ R58, R65, R58 ;  /* 0x0000003a413a7221 */ /* 0x004ff20000010000 */
[----:B------:R-:W-:Y:S01]  /*148f0*/  MUFU.EX2 R87, R87 ;  /* 0x0000005700577308 */ /* 0x000fe20000000800 */
[C---:B---3--:R-:W-:Y:S01]  /*14900*/  F2FP.BF16.PACK_AB R27, R74.reuse, R65 ;  /* 0x000000414a1b723e */ /* 0x048fe200000010ff */
[----:B------:R-:W-:Y:S02]  /*14910*/  FADD.FTZ R74, R74, R58 ;  /* 0x0000003a4a4a7221 */ /* 0x000fe40000010000 */
[--C-:B------:R-:W-:Y:S02]  /*14920*/  FFMA.FTZ R58, R23, c[0x0][0x23c], -R51.reuse ;  /* 0x00008f00173a7a23 */ /* 0x100fe40000010833 */
[----:B------:R-:W-:Y:S04]  /*14930*/  FFMA.FTZ R51, R47, c[0x0][0x23c], -R51 ;  /* 0x00008f002f337a23 */ /* 0x000fe80000010833 */
[----:B------:R-:W2:Y:S01]  /*14940*/  MUFU.EX2 R91, R91 ;  /* 0x0000005b005b7308 */ /* 0x000ea20000000800 */
[C---:B------:R-:W-:Y:S03]  /*14950*/  HMMA.16816.F32.BF16 R4, R24.reuse, R28, R4 ;  /* 0x0000001c1804723c */ /* 0x040fe60000041804 */
[----:B-1----:R-:W-:Y:S05]  /*14960*/  FADD.FTZ R63, R81, R63 ;  /* 0x0000003f513f7221 */ /* 0x002fea0000010000 */
[C---:B------:R-:W-:Y:S01]  /*14970*/  HMMA.16816.F32.BF16 R8, R24.reuse, R30, R8 ;  /* 0x0000001e1808723c */ /* 0x040fe20000041808 */
[----:B------:R-:W1:Y:S01]  /*14980*/  MUFU.EX2 R90, R90 ;  /* 0x0000005a005a7308 */ /* 0x000e620000000800 */
[----:B------:R-:W3:Y:S06]  /*14990*/  LDSM.16.MT88.4 R28, [R150+0x7400] ;  /* 0x00740000961c783b */ /* 0x000eec0000004200 */
[C---:B------:R-:W-:Y:S03]  /*149a0*/  HMMA.16816.F32.BF16 R12, R24.reuse, R32, R12 ;  /* 0x00000020180c723c */ /* 0x040fe6000004180c */
[----:B------:R-:W5:Y:S01]  /*149b0*/  MUFU.EX2 R94, R94 ;  /* 0x0000005e005e7308 */ /* 0x000f620000000800 */
[----:B--2---:R-:W-:Y:S04]  /*149c0*/  FADD.FTZ R74, R91, R74 ;  /* 0x0000004a5b4a7221 */ /* 0x004fe80000010000 */
[----:B------:R-:W-:Y:S01]  /*149d0*/  HMMA.16816.F32.BF16 R16, R24, R34, R16 ;  /* 0x000000221810723c */ /* 0x000fe20000041810 */
[----:B------:R-:W2:Y:S04]  /*149e0*/  LDSM.16.MT88.4 R32, [R151+0x7800] ;  /* 0x007800009720783b */ /* 0x000ea80000004200 */
[----:B------:R-:W3:Y:S02]  /*149f0*/  MUFU.EX2 R112, R112 ;  /* 0x0000007000707308 */ /* 0x000ee40000000800 */
[C---:B------:R-:W-:Y:S01]  /*14a00*/  F2FP.BF16.PACK_AB R24, R87.reuse, R81 ;  /* 0x000000515718723e */ /* 0x040fe200000010ff */
[----:B------:R-:W-:Y:S01]  /*14a10*/  FADD.FTZ R87, R87, R63 ;  /* 0x0000003f57577221 */ /* 0x000fe20000010000 */
[C---:B-1----:R-:W-:Y:S03]  /*14a20*/  F2FP.BF16.PACK_AB R25, R90.reuse, R91 ;  /* 0x0000005b5a19723e */ /* 0x042fe600000010ff */
[----:B------:R-:W-:Y:S03]  /*14a30*/  FADD.FTZ R74, R90, R74 ;  /* 0x0000004a5a4a7221 */ /* 0x000fe60000010000 */
[----:B------:R-:W-:Y:S01]  /*14a40*/  MUFU.EX2 R109, R109 ;  /* 0x0000006d006d7308 */ /* 0x000fe20000000800 */
[----:B-----5:R-:W-:Y:S09]  /*14a50*/  FADD.FTZ R87, R94, R87 ;  /* 0x000000575e577221 */ /* 0x020ff20000010000 */
[----:B------:R-:W1:Y:S01]  /*14a60*/  MUFU.EX2 R107, R107 ;  /* 0x0000006b006b7308 */ /* 0x000e620000000800 */
[C---:B---3--:R-:W-:Y:S01]  /*14a70*/  F2FP.BF16.PACK_AB R26, R112.reuse, R94 ;  /* 0x0000005e701a723e */ /* 0x048fe200000010ff */
[----:B------:R-:W-:Y:S08]  /*14a80*/  FADD.FTZ R112, R112, R87 ;  /* 0x0000005770707221 */ /* 0x000ff00000010000 */
[----:B------:R-:W3:Y:S10]  /*14a90*/  MUFU.EX2 R111, R111 ;  /* 0x0000006f006f7308 */ /* 0x000ef40000000800 */
[----:B------:R-:W5:Y:S01]  /*14aa0*/  MUFU.EX2 R114, R114 ;  /* 0x0000007200727308 */ /* 0x000f620000000800 */
[----:B-1----:R-:W-:Y:S01]  /*14ab0*/  F2FP.BF16.PACK_AB R27, R107, R109 ;  /* 0x0000006d6b1b723e */ /* 0x002fe200000010ff */
[----:B------:R-:W-:Y:S04]  /*14ac0*/  FADD.FTZ R109, R109, R74 ;  /* 0x0000004a6d6d7221 */ /* 0x000fe80000010000 */
[----:B------:R-:W-:Y:S04]  /*14ad0*/  FADD.FTZ R109, R107, R109 ;  /* 0x0000006d6b6d7221 */ /* 0x000fe80000010000 */
[----:B------:R-:W-:Y:S01]  /*14ae0*/  MUFU.EX2 R121, R121 ;  /* 0x0000007900797308 */ /* 0x000fe20000000800 */
[C---:B----4-:R-:W-:Y:S03]  /*14af0*/  HMMA.16816.F32.BF16 R4, R24.reuse, R36, R4 ;  /* 0x000000241804723c */ /* 0x050fe60000041804 */
[----:B---3--:R-:W-:Y:S05]  /*14b00*/  FADD.FTZ R112, R111, R112 ;  /* 0x000000706f707221 */ /* 0x008fea0000010000 */
[C---:B------:R-:W-:Y:S01]  /*14b10*/  HMMA.16816.F32.BF16 R8, R24.reuse, R38, R8 ;  /* 0x000000261808723c */ /* 0x040fe20000041808 */
[----:B------:R-:W1:Y:S01]  /*14b20*/  MUFU.EX2 R116, R116 ;  /* 0x0000007400747308 */ /* 0x000e620000000800 */
[----:B------:R-:W3:Y:S02]  /*14b30*/  LDSM.16.MT88.4 R36, [R150+0x7800] ;  /* 0x007800009624783b */ /* 0x000ee40000004200 */
[C---:B-----5:R-:W-:Y:S04]  /*14b40*/  FADD.FTZ R112, R114.reuse, R112 ;  /* 0x0000007072707221 */ /* 0x060fe80000010000 */
[C---:B------:R-:W-:Y:S03]  /*14b50*/  HMMA.16816.F32.BF16 R12, R24.reuse, R28, R12 ;  /* 0x0000001c180c723c */ /* 0x040fe6000004180c */
[----:B------:R-:W-:Y:S05]  /*14b60*/  MUFU.EX2 R124, R124 ;  /* 0x0000007c007c7308 */ /* 0x000fea0000000800 */
[----:B------:R-:W-:Y:S01]  /*14b70*/  HMMA.16816.F32.BF16 R16, R24, R30, R16 ;  /* 0x0000001e1810723c */ /* 0x000fe20000041810 */
[----:B------:R-:W4:Y:S04]  /*14b80*/  LDSM.16.MT88.4 R28, [R151+0x7c00] ;  /* 0x007c0000971c783b */ /* 0x000f280000004200 */
[----:B------:R-:W5:Y:S02]  /*14b90*/  MUFU.EX2 R126, R126 ;  /* 0x0000007e007e7308 */ /* 0x000f640000000800 */
[----:B------:R-:W-:Y:S02]  /*14ba0*/  F2FP.BF16.PACK_AB R24, R114, R111 ;  /* 0x0000006f7218723e */ /* 0x000fe400000010ff */
[C---:B-1----:R-:W-:Y:S03]  /*14bb0*/  F2FP.BF16.PACK_AB R25, R116.reuse, R121 ;  /* 0x000000797419723e */ /* 0x042fe600000010ff */
[----:B------:R-:W-:Y:S03]  /*14bc0*/  FADD.FTZ R121, R121, R109 ;  /* 0x0000006d79797221 */ /* 0x000fe60000010000 */
[----:B------:R-:W1:Y:S01]  /*14bd0*/  MUFU.EX2 R132, R132 ;  /* 0x0000008400847308 */ /* 0x000e620000000800 */
[----:B------:R-:W-:Y:S09]  /*14be0*/  FADD.FTZ R121, R116, R121 ;  /* 0x0000007974797221 */ /* 0x000ff20000010000 */
[----:B------:R-:W2:Y:S01]  /*14bf0*/  MUFU.EX2 R133, R133 ;  /* 0x0000008500857308 */ /* 0x000ea20000000800 */
[----:B-----5:R-:W-:Y:S01]  /*14c00*/  F2FP.BF16.PACK_AB R26, R126, R124 ;  /* 0x0000007c7e1a723e */ /* 0x020fe200000010ff */
        /* <DEDUP_REMOVED lines=8> */
[C---:B------:R-:W-:Y:S08]  /*14c90*/  HMMA.16816.F32.BF16 R4, R24.reuse, R32, R4 ;  /* 0x000000201804723c */ /* 0x040ff00000041804 */
[C---:B------:R-:W-:Y:S01]  /*14ca0*/  HMMA.16816.F32.BF16 R8, R24.reuse, R34, R8 ;  /* 0x000000221808723c */ /* 0x040fe20000041808 */
[----:B------:R-:W2:Y:S01]  /*14cb0*/  MUFU.EX2 R137, R137 ;  /* 0x0000008900897308 */ /* 0x000ea20000000800 */
        /* <DEDUP_REMOVED lines=13> */
[----:B------:R-:W1:Y:S01]  /*14d90*/  MUFU.EX2 R145, R145 ;  /* 0x0000009100917308 */ /* 0x000e620000000800 */
[C---:B---3--:R-:W-:Y:S01]  /*14da0*/  F2FP.BF16.PACK_AB R26, R139.reuse, R138 ;  /* 0x0000008a8b1a723e */ /* 0x048fe200000010ff */
[----:B------:R-:W-:Y:S04]  /*14db0*/  FADD.FTZ R138, R138, R134 ;  /* 0x000000868a8a7221 */ /* 0x000fe80000010000 */
[----:B------:R-:W-:Y:S04]  /*14dc0*/  FADD.FTZ R138, R139, R138 ;  /* 0x0000008a8b8a7221 */ /* 0x000fe80000010000 */
[----:B------:R-:W3:Y:S01]  /*14dd0*/  MUFU.EX2 R146, R146 ;  /* 0x0000009200927308 */ /* 0x000ee20000000800 */
[----:B--2---:R-:W-:Y:S09]  /*14de0*/  FADD.FTZ R137, R144, R137 ;  /* 0x0000008990897221 */ /* 0x004ff20000010000 */
[----:B------:R-:W2:Y:S01]  /*14df0*/  MUFU.EX2 R147, R147 ;  /* 0x0000009300937308 */ /* 0x000ea20000000800 */
[C---:B-1----:R-:W-:Y:S01]  /*14e00*/  F2FP.BF16.PACK_AB R27, R145.reuse, R144 ;  /* 0x00000090911b723e */ /* 0x042fe200000010ff */
[----:B------:R-:W-:Y:S08]  /*14e10*/  FADD.FTZ R137, R145, R137 ;  /* 0x0000008991897221 */ /* 0x000ff00000010000 */
[----:B------:R-:W-:Y:S01]  /*14e20*/  MUFU.EX2 R160, R160 ;  /* 0x000000a000a07308 */ /* 0x000fe20000000800 */
[C---:B----4-:R-:W-:Y:S03]  /*14e30*/  HMMA.16816.F32.BF16 R4, R24.reuse, R28, R4 ;  /* 0x0000001c1804723c */ /* 0x050fe60000041804 */
[----:B---3--:R-:W-:Y:S05]  /*14e40*/  FADD.FTZ R138, R146, R138 ;  /* 0x0000008a928a7221 */ /* 0x008fea0000010000 */
[C---:B------:R-:W-:Y:S01]  /*14e50*/  HMMA.16816.F32.BF16 R8, R24.reuse, R30, R8 ;  /* 0x0000001e1808723c */ /* 0x040fe20000041808 */
[----:B------:R-:W1:Y:S01]  /*14e60*/  MUFU.EX2 R155, R155 ;  /* 0x0000009b009b7308 */ /* 0x000e620000000800 */
[----:B------:R-:W3:Y:S06]  /*14e70*/  LDSM.16.MT88.4 R28, [R150+0x8000] ;  /* 0x00800000961c783b */ /* 0x000eec0000004200 */
[C---:B-----5:R-:W-:Y:S03]  /*14e80*/  HMMA.16816.F32.BF16 R12, R24.reuse, R32, R12 ;  /* 0x00000020180c723c */ /* 0x060fe6000004180c */
[----:B------:R-:W4:Y:S05]  /*14e90*/  MUFU.EX2 R153, R153 ;  /* 0x0000009900997308 */ /* 0x000f2a0000000800 */
[----:B------:R-:W-:Y:S01]  /*14ea0*/  HMMA.16816.F32.BF16 R16, R24, R34, R16 ;  /* 0x000000221810723c */ /* 0x000fe20000041810 */
[----:B------:R-:W5:Y:S04]  /*14eb0*/  LDSM.16.MT88.4 R32, [R151+0x8400] ;  /* 0x008400009720783b */ /* 0x000f680000004200 */
[----:B------:R-:W3:Y:S02]  /*14ec0*/  MUFU.EX2 R154, R154 ;  /* 0x0000009a009a7308 */ /* 0x000ee40000000800 */
[C---:B--2---:R-:W-:Y:S01]  /*14ed0*/  F2FP.BF16.PACK_AB R24, R147.reuse, R146 ;  /* 0x000000929318723e */ /* 0x044fe200000010ff */
[----:B------:R-:W-:Y:S01]  /*14ee0*/  FADD.FTZ R147, R147, R138 ;  /* 0x0000008a93937221 */ /* 0x000fe20000010000 */
[C---:B-1----:R-:W-:Y:S03]  /*14ef0*/  F2FP.BF16.PACK_AB R25, R155.reuse, R160 ;  /* 0x000000a09b19723e */ /* 0x042fe600000010ff */
[----:B------:R-:W-:Y:S03]  /*14f00*/  FADD.FTZ R160, R160, R137 ;  /* 0x00000089a0a07221 */ /* 0x000fe60000010000 */
[----:B------:R-:W-:Y:S01]  /*14f10*/  MUFU.EX2 R152, R152 ;  /* 0x0000009800987308 */ /* 0x000fe20000000800 */
[----:B------:R-:W-:Y:S02]  /*14f20*/  FADD.FTZ R160, R155, R160 ;  /* 0x000000a09ba07221 */ /* 0x000fe40000010000 */
[----:B----4-:R-:W-:Y:S07]  /*14f30*/  FADD.FTZ R147, R153, R147 ;  /* 0x0000009399937221 */ /* 0x010fee0000010000 */
[----:B------:R-:W1:Y:S01]  /*14f40*/  MUFU.EX2 R40, R40 ;  /* 0x0000002800287308 */ /* 0x000e620000000800 */
[C---:B---3--:R-:W-:Y:S01]  /*14f50*/  F2FP.BF16.PACK_AB R26, R154.reuse, R153 ;  /* 0x000000999a1a723e */ /* 0x048fe200000010ff */
        /* <DEDUP_REMOVED lines=14> */
[----:B------:R-:W4:Y:S04]  /*15040*/  LDSM.16.MT88.4 R28, [R151+0x8800] ;  /* 0x00880000971c783b */ /* 0x000f280000004200 */
[----:B------:R-:W3:Y:S02]  /*15050*/  MUFU.EX2 R82, R82 ;  /* 0x0000005200527308 */ /* 0x000ee40000000800 */
[C---:B--2---:R-:W-:Y:S01]  /*15060*/  F2FP.BF16.PACK_AB R24, R42.reuse, R41 ;  /* 0x000000292a18723e */ /* 0x044fe200000010ff */
        /* <DEDUP_REMOVED lines=12> */
[----:B------:R-:W1:Y:S01]  /*15130*/  MUFU.EX2 R64, R64 ;  /* 0x0000004000407308 */ /* 0x000e620000000800 */
[C---:B--2---:R-:W-:Y:S01]  /*15140*/  F2FP.BF16.PACK_AB R27, R71.reuse, R77 ;  /* 0x0000004d471b723e */ /* 0x044fe200000010ff */
[----:B------:R-:W-:Y:S08]  /*15150*/  FADD.FTZ R71, R71, R43 ;  /* 0x0000002b47477221 */ /* 0x000ff00000010000 */
[----:B------:R-:W-:Y:S01]  /*15160*/  MUFU.EX2 R61, R61 ;  /* 0x0000003d003d7308 */ /* 0x000fe20000000800 */
[C---:B-----5:R-:W-:Y:S08]  /*15170*/  HMMA.16816.F32.BF16 R4, R24.reuse, R32, R4 ;  /* 0x000000201804723c */ /* 0x060ff00000041804 */
[C---:B------:R-:W-:Y:S01]  /*15180*/  HMMA.16816.F32.BF16 R8, R24.reuse, R34, R8 ;  /* 0x000000221808723c */ /* 0x040fe20000041808 */
[----:B------:R-:W2:Y:S01]  /*15190*/  MUFU.EX2 R57, R57 ;  /* 0x0000003900397308 */ /* 0x000ea20000000800 */
[----:B------:R-:W3:Y:S06]  /*151a0*/  LDSM.16.MT88.4 R32, [R150+0x8800] ;  /* 0x008800009620783b */ /* 0x000eec0000004200 */
[C---:B------:R-:W-:Y:S03]  /*151b0*/  HMMA.16816.F32.BF16 R12, R24.reuse, R36, R12 ;  /* 0x00000024180c723c */ /* 0x040fe6000004180c */
[----:B------:R-:W-:Y:S04]  /*151c0*/  MUFU.EX2 R56, R56 ;  /* 0x0000003800387308 */ /* 0x000fe80000000800 */
[--C-:B------:R-:W-:Y:S01]  /*151d0*/  FFMA.FTZ R36, R20, c[0x0][0x23c], -R46.reuse ;  /* 0x00008f0014247a23 */ /* 0x100fe2000001082e */
[----:B------:R-:W-:Y:S01]  /*151e0*/  HMMA.16816.F32.BF16 R16, R24, R38, R16 ;  /* 0x000000261810723c */ /* 0x000fe20000041810 */
[----:B------:R-:W5:Y:S03]  /*151f0*/  LDSM.16.MT88.4 R24, [R150+0x8c00] ;  /* 0x008c00009618783b */ /* 0x000f660000004200 */
[----:B-1----:R-:W-:Y:S01]  /*15200*/  F2FP.BF16.PACK_AB R20, R64, R70 ;  /* 0x000000464014723e */ /* 0x002fe200000010ff */
[----:B------:R-:W1:Y:S01]  /*15210*/  MUFU.EX2 R55, R55 ;  /* 0x0000003700377308 */ /* 0x000e620000000800 */
[----:B------:R-:W-:Y:S01]  /*15220*/  FFMA.FTZ R46, R3, c[0x0][0x23c], -R46 ;  /* 0x00008f00032e7a23 */ /* 0x000fe2000001082e */
[----:B------:R-:W-:Y:S01]  /*15230*/  IADD3 R3, R170, -0x1, RZ ;  /* 0xffffffffaa037810 */ /* 0x000fe20007ffe0ff */
[----:B------:R-:W-:Y:S01]  /*15240*/  FADD.FTZ R70, R70, R85 ;  /* 0x0000005546467221 */ /* 0x000fe20000010000 */
[----:B--2---:R-:W-:Y:S03]  /*15250*/  F2FP.BF16.PACK_AB R21, R57, R61 ;  /* 0x0000003d3915723e */ /* 0x004fe600000010ff */
[----:B------:R-:W-:Y:S01]  /*15260*/  FADD.FTZ R71, R61, R71 ;  /* 0x000000473d477221 */ /* 0x000fe20000010000 */
[----:B------:R-:W-:Y:S01]  /*15270*/  MOV R170, R3 ;  /* 0x0000000300aa7202 */ /* 0x000fe20000000f00 */
[----:B------:R-:W-:Y:S01]  /*15280*/  FADD.FTZ R70, R64, R70 ;  /* 0x0000004640467221 */ /* 0x000fe20000010000 */
[----:B------:R-:W2:Y:S01]  /*15290*/  MUFU.EX2 R54, R54 ;  /* 0x0000003600367308 */ /* 0x000ea20000000800 */
[----:B------:R-:W-:Y:S09]  /*152a0*/  FADD.FTZ R57, R57, R71 ;  /* 0x0000004739397221 */ /* 0x000ff20000010000 */
[----:B------:R-:W3:Y:S01]  /*152b0*/  MUFU.EX2 R53, R53 ;  /* 0x0000003500357308 */ /* 0x000ee20000000800 */
[C---:B-1----:R-:W-:Y:S01]  /*152c0*/  F2FP.BF16.PACK_AB R22, R55.reuse, R56 ;  /* 0x000000383716723e */ /* 0x042fe200000010ff */
[----:B------:R-:W-:Y:S04]  /*152d0*/  FADD.FTZ R56, R56, R70 ;  /* 0x0000004638387221 */ /* 0x000fe80000010000 */
[----:B------:R-:W-:Y:S04]  /*152e0*/  FADD.FTZ R56, R55, R56 ;  /* 0x0000003837387221 */ /* 0x000fe80000010000 */
[----:B------:R-:W-:Y:S01]  /*152f0*/  MUFU.EX2 R50, R50 ;  /* 0x0000003200327308 */ /* 0x000fe20000000800 */
[----:B--2---:R-:W-:Y:S09]  /*15300*/  FADD.FTZ R57, R54, R57 ;  /* 0x0000003936397221 */ /* 0x004ff20000010000 */
[----:B------:R-:W1:Y:S01]  /*15310*/  MUFU.EX2 R52, R52 ;  /* 0x0000003400347308 */ /* 0x000e620000000800 */
[C---:B---3--:R-:W-:Y:S01]  /*15320*/  F2FP.BF16.PACK_AB R23, R53.reuse, R54 ;  /* 0x000000363517723e */ /* 0x048fe200000010ff */
[----:B------:R-:W-:Y:S08]  /*15330*/  FADD.FTZ R53, R53, R57 ;  /* 0x0000003935357221 */ /* 0x000ff00000010000 */
[----:B------:R-:W2:Y:S01]  /*15340*/  MUFU.EX2 R49, R49 ;  /* 0x0000003100317308 */ /* 0x000ea20000000800 */
[C---:B----4-:R-:W-:Y:S08]  /*15350*/  HMMA.16816.F32.BF16 R4, R20.reuse, R28, R4 ;  /* 0x0000001c1404723c */ /* 0x050ff00000041804 */
[C---:B------:R-:W-:Y:S01]  /*15360*/  HMMA.16816.F32.BF16 R8, R20.reuse, R30, R8 ;  /* 0x0000001e1408723c */ /* 0x040fe20000041808 */
[----:B------:R-:W3:Y:S03]  /*15370*/  MUFU.EX2 R48, R48 ;  /* 0x0000003000307308 */ /* 0x000ee60000000800 */
[----:B-1----:R-:W-:Y:S01]  /*15380*/  F2FP.BF16.PACK_AB R132, R52, R50 ;  /* 0x000000323484723e */ /* 0x002fe200000010ff */
[----:B------:R-:W-:Y:S03]  /*15390*/  FADD.FTZ R50, R50, R56 ;  /* 0x0000003832327221 */ /* 0x000fe60000010000 */
[C---:B------:R-:W-:Y:S03]  /*153a0*/  HMMA.16816.F32.BF16 R12, R20.reuse, R32, R12 ;  /* 0x00000020140c723c */ /* 0x040fe6000004180c */
[----:B------:R-:W1:Y:S01]  /*153b0*/  MUFU.EX2 R58, R58 ;  /* 0x0000003a003a7308 */ /* 0x000e620000000800 */
[----:B------:R-:W-:Y:S02]  /*153c0*/  FADD.FTZ R50, R52, R50 ;  /* 0x0000003234327221 */ /* 0x000fe40000010000 */
[----:B--2---:R-:W-:Y:S02]  /*153d0*/  FADD.FTZ R53, R49, R53 ;  /* 0x0000003531357221 */ /* 0x004fe40000010000 */
[----:B------:R-:W-:Y:S05]  /*153e0*/  HMMA.16816.F32.BF16 R16, R20, R34, R16 ;  /* 0x000000221410723c */ /* 0x000fea0000041810 */
[----:B------:R-:W2:Y:S01]  /*153f0*/  MUFU.EX2 R51, R51 ;  /* 0x0000003300337308 */ /* 0x000ea20000000800 */
[C---:B---3--:R-:W-:Y:S01]  /*15400*/  F2FP.BF16.PACK_AB R133, R48.reuse, R49 ;  /* 0x000000313085723e */ /* 0x048fe200000010ff */
        /* <DEDUP_REMOVED lines=14> */
.L_x_798:
        /* <DEDUP_REMOVED lines=131> */
.L_x_804:
[----:B------:R-:W-:Y:S05]  /*15d20*/  BSYNC B0 ;  /* 0x0000000000007941 */ /* 0x000fea0003800000 */
.L_x_803:
        /* <DEDUP_REMOVED lines=26> */
.L_x_806:
[----:B------:R-:W-:Y:S05]  /*15ed0*/  BSYNC B0 ;  /* 0x0000000000007941 */ /* 0x000fea0003800000 */
.L_x_805:
        /* <DEDUP_REMOVED lines=16> */
.L_x_807:
        /* <DEDUP_REMOVED lines=10> */
.L_x_5191:


//--------------------- .text._ZN5flash24flash_fwd_splitkv_kernelI23Flash_fwd_kernel_traitsILi32ELi64ELi256ELi4ELb0ELb0EN7cutlass10bfloat16_tE19Flash_kernel_traitsILi32ELi64ELi256ELi4ES3_EELb1ELb0ELb0ELb0ELb0ELb0ELb0ELb1EEEvNS_16Flash_fwd_paramsE --------------------------
	.section	.text._ZN5flash24flash_fwd_splitkv_kernelI23Flash_fwd_kernel_traitsILi32ELi64ELi256ELi4ELb0ELb0EN7cutlass10bfloat16_tE19Flash_kernel_traitsILi32ELi64ELi256ELi4ES3_EELb1ELb0ELb0ELb0ELb0ELb0ELb0ELb1EEEvNS_16Flash_fwd_paramsE,"ax",@progbits
	.sectioninfo	@"SHI_REGISTERS=255"
	.align	128
        .global         _ZN5flash24flash_fwd_splitkv_kernelI23Flash_fwd_kernel_traitsILi32ELi64ELi256ELi4ELb0ELb0EN7cutlass10bfloat16_tE19Flash_kernel_traitsILi32ELi64ELi256ELi4ES3_EELb1ELb0ELb0ELb0ELb0ELb0ELb0ELb1EEEvNS_16Flash_fwd_paramsE
        .type           _ZN5flash24flash_fwd_splitkv_kernelI23Flash_fwd_kernel_traitsILi32ELi64ELi256ELi4ELb0ELb0EN7cutlass10bfloat16_tE19Flash_kernel_traitsILi32ELi64ELi256ELi4ES3_EELb1ELb0ELb0ELb0ELb0ELb0ELb0ELb1EEEvNS_16Flash_fwd_paramsE,@function
        .size           _ZN5flash24flash_fwd_splitkv_kernelI23Flash_fwd_kernel_traitsILi32ELi64ELi256ELi4ELb0ELb0EN7cutlass10bfloat16_tE19Flash_kernel_traitsILi32ELi64ELi256ELi4ES3_EELb1ELb0ELb0ELb0ELb0ELb0ELb0ELb1EEEvNS_16Flash_fwd_paramsE,(.L_x_5192 - _ZN5flash24flash_fwd_splitkv_kernelI23Flash_fwd_kernel_traitsILi32ELi64ELi256ELi4ELb0ELb0EN7cutlass10bfloat16_tE19Flash_kernel_traitsILi32ELi64ELi256ELi4ES3_EELb1ELb0ELb0ELb0ELb0ELb0ELb0ELb1EEEvNS_16Flash_fwd_paramsE)
        .other          _ZN5flash24flash_fwd_splitkv_kernelI23Flash_fwd_kernel_traitsILi32ELi64ELi256ELi4ELb0ELb0EN7cutlass10bfloat16_tE19Flash_kernel_traitsILi32ELi64ELi256ELi4ES3_EELb1ELb0ELb0ELb0ELb0ELb0ELb0ELb1EEEvNS_16Flash_fwd_paramsE,@"STO_CUDA_ENTRY STV_DEFAULT"
_ZN5flash24flash_fwd_splitkv_kernelI23Flash_fwd_kernel_traitsILi32ELi64ELi256ELi4ELb0ELb0EN7cutlass10bfloat16_tE19Flash_kernel_traitsILi32ELi64ELi256ELi4ES3_EELb1ELb0ELb0ELb0ELb0ELb0ELb0ELb1EEEvNS_16Flash_fwd_paramsE:
.text._ZN5flash24flash_fwd_splitkv_kernelI23Flash_fwd_kernel_traitsILi32ELi64ELi256ELi4ELb0ELb0EN7cutlass10bfloat16_tE19Flash_kernel_traitsILi32ELi64ELi256ELi4ES3_EELb1ELb0ELb0ELb0ELb0ELb0ELb0ELb1EEEvNS_16Flash_fwd_paramsE:
[----:B------:R-:W-:Y:S02]  /*0000*/  MOV R1, c[0x0][0x28] ;  /* 0x00000a0000017a02 */ /* 0x000fe40000000f00 */
[----:B------:R-:W1:Y:S01]  /*0010*/  S2R R17, SR_CTAID.Y ;  /* 0x0000000000117919 */ /* 0x000e620000002600 */
[----:B------:R-:W-:Y:S01]  /*0020*/  ISETP.NE.U32.AND P0, PT, RZ, c[0x0][0x240], PT ;  /* 0x00009000ff007a0c */ /* 0x000fe20003f05070 */
[----:B------:R-:W-:Y:S01]  /*0030*/  IMAD.MOV.U32 R0, RZ, RZ, 0x4 ;  /* 0x00000004ff007424 */ /* 0x000fe200078e00ff */
[----:B------:R-:W-:Y:S01]  /*0040*/  ISETP.NE.U32.AND P2, PT, RZ, c[0x0][0x250], PT ;  /* 0x00009400ff007a0c */ /* 0x000fe20003f45070 */
[----:B------:R-:W-:Y:S01]  /*0050*/  IMAD.MOV.U32 R230, RZ, RZ, -0x1 ;  /* 0xffffffffffe67424 */ /* 0x000fe200078e00ff */
[----:B------:R-:W-:Y:S01]  /*0060*/  ISETP.NE.AND.EX P0, PT, RZ, c[0x0][0x244], PT, P0 ;  /* 0x00009100ff007a0c */ /* 0x000fe20003f05300 */
[----:B------:R-:W-:Y:S01]  /*0070*/  ULDC.64 UR6, c[0x0][0x118] ;  /* 0x0000460000067ab9 */ /* 0x000fe20000000a00 */
[----:B------:R-:W-:Y:S01]  /*0080*/  ISETP.NE.AND.EX P4, PT, RZ, c[0x0][0x254], PT, P2 ;  /* 0x00009500ff007a0c */ /* 0x000fe20003f85320 */
[----:B------:R-:W-:Y:S01]  /*0090*/  IMAD.MOV.U32 R3, RZ, RZ, RZ ;  /* 0x000000ffff037224 */ /* 0x000fe200078e00ff */
[----:B------:R-:W2:Y:S01]  /*00a0*/  LDC.U8 R2, c[0x0][0x312] ;  /* 0x0000c480ff027b82 */ /* 0x000ea20000000000 */
[----:B------:R-:W-:Y:S01]  /*00b0*/  ISETP.EQ.U32.AND P3, PT, RZ, c[0x0][0x248], PT ;  /* 0x00009200ff007a0c */ /* 0x000fe20003f62070 */
[----:B-1----:R-:W-:-:S04]  /*00c0*/  IMAD.WIDE R4, R17, R0, c[0x0][0x240] ;  /* 0x0000900011047625 */ /* 0x002fc800078e0200 */
[----:B------:R-:W-:-:S03]  /*00d0*/  IMAD.WIDE R146, R17, R0, c[0x0][0x250] ;  /* 0x0000940011927625 */ /* 0x000fc600078e0200 */
[----:B------:R1:W3:Y:S04]  /*00e0*/  @P0 LDG.E R230, [R4.64] ;  /* 0x0000000604e60981 */ /* 0x0002e8000c1e1900 */
[----:B------:R1:W3:Y:S01]  /*00f0*/  @P0 LDG.E R229, [R4.64+0x4] ;  /* 0x0000040604e50981 */ /* 0x0002e2000c1e1900 */
[----:B--2---:R-:W-:-:S03]  /*0100*/  ISETP.NE.AND P1, PT, R2, RZ, PT ;  /* 0x000000ff0200720c */ /* 0x004fc60003f25270 */
[----:B------:R2:W5:Y:S01]  /*0110*/  @P4 LDG.E R3, [R146.64] ;  /* 0x0000000692034981 */ /* 0x000562000c1e1900 */
[----:B------:R-:W-:Y:S01]  /*0120*/  ISETP.EQ.OR.EX P2, PT, RZ, c[0x0][0x24c], !P1, P3 ;  /* 0x00009300ff007a0c */ /* 0x000fe20004f42730 */
[----:B------:R-:W-:Y:S02]  /*0130*/  IMAD.MOV.U32 R10, RZ, RZ, -0x1 ;  /* 0xffffffffff0a7424 */ /* 0x000fe400078e00ff */
[----:B------:R-:W-:Y:S01]  /*0140*/  IMAD.WIDE R8, R17, R0, c[0x0][0x248] ;  /* 0x0000920011087625 */ /* 0x000fe200078e0200 */
[----:B------:R-:W4:Y:S04]  /*0150*/  S2R R19, SR_CTAID.X ;  /* 0x0000000000137919 */ /* 0x000f280000002500 */
[----:B------:R-:W2:Y:S04]  /*0160*/  S2R R144, SR_CTAID.Z ;  /* 0x0000000000907919 */ /* 0x000ea80000002700 */
[----:B------:R-:W2:Y:S04]  /*0170*/  S2R R64, SR_TID.X ;  /* 0x0000000000407919 */ /* 0x000ea80000002100 */
[----:B------:R2:W5:Y:S01]  /*0180*/  @!P2 LDG.E R10, [R8.64] ;  /* 0x00000006080aa981 */ /* 0x000562000c1e1900 */
[----:B------:R-:W-:-:S04]  /*0190*/  ISETP.NE.U32.AND P2, PT, RZ, c[0x0][0x248], PT ;  /* 0x00009200ff007a0c */ /* 0x000fc80003f45070 */
[----:B------:R-:W-:Y:S01]  /*01a0*/  ISETP.NE.AND.EX P2, PT, RZ, c[0x0][0x24c], PT, P2 ;  /* 0x00009300ff007a0c */ /* 0x000fe20003f45320 */
[--C-:B-1----:R-:W-:Y:S01]  /*01b0*/  IMAD.MOV.U32 R5, RZ, RZ, R17.reuse ;  /* 0x000000ffff057224 */ /* 0x102fe200078e0011 */
[----:B------:R-:W-:Y:S01]  /*01c0*/  SHF.R.S32.HI R4, RZ, 0x1f, R17 ;  /* 0x0000001fff047819 */ /* 0x000fe20000011411 */
[----:B---3--:R-:W-:Y:S02]  /*01d0*/  @P0 IMAD.IADD R229, R229, 0x1, -R230 ;  /* 0x00000001e5e50824 */ /* 0x008fe400078e0ae6 */
[----:B------:R-:W-:-:S08]  /*01e0*/  @!P0 IMAD.MOV.U32 R229, RZ, RZ, c[0x0][0x214] ;  /* 0x00008500ffe58624 */ /* 0x000fd000078e00ff */
[----:B------:R-:W-:Y:S05]  /*01f0*/  @!P2 BRA `(.L_x_808) ;  /* 0x000000400000a947 */ /* 0x000fea0003800000 */
[----:B--2-4-:R-:W2:Y:S02]  /*0200*/  @P1 LDG.E R7, [R8.64+0x4] ;  /* 0x0000040608071981 */ /* 0x014ea4000c1e1900 */
[----:B--2--5:R-:W-:-:S06]  /*0210*/  @P1 IADD3 R2, R7, -R10, RZ ;  /* 0x8000000a07021210 */ /* 0x024fcc0007ffe0ff */
[----:B------:R1:W5:Y:S01]  /*0220*/  @!P1 LDG.E R2, [R8.64] ;  /* 0x0000000608029981 */ /* 0x000362000c1e1900 */
[----:B------:R-:W-:Y:S05]  /*0230*/  BRA `(.L_x_809) ;  /* 0x0000001000007947 */ /* 0x000fea0003800000 */
.L_x_808:
[----:B--2-4-:R-:W-:Y:S02]  /*0240*/  MOV R2, c[0x0][0x218] ;  /* 0x0000860000027a02 */ /* 0x014fe40000000f00 */
.L_x_809:
[----:B------:R-:W-:-:S04]  /*0250*/  ISETP.NE.U32.AND P0, PT, RZ, c[0x0][0x258], PT ;  /* 0x00009600ff007a0c */ /* 0x000fc80003f05070 */
[----:B------:R-:W-:-:S13]  /*0260*/  ISETP.NE.AND.EX P1, PT, RZ, c[0x0][0x25c], PT, P0 ;  /* 0x00009700ff007a0c */ /* 0x000fda0003f25300 */
[----:B------:R-:W-:-:S06]  /*0270*/  @P1 IMAD.WIDE R6, R17, R0, c[0x0][0x258] ;  /* 0x0000960011061625 */ /* 0x000fcc00078e0200 */
[----:B------:R-:W2:Y:S01]  /*0280*/  @P1 LDG.E R6, [R6.64] ;  /* 0x0000000606061981 */ /* 0x000ea2000c1e1900 */
[----:B------:R-:W-:Y:S01]  /*0290*/  @!P1 ISETP.NE.U32.AND P0, PT, RZ, c[0x0][0x268], PT ;  /* 0x00009a00ff009a0c */ /* 0x000fe20003f05070 */
[----:B------:R-:W-:Y:S02]  /*02a0*/  IMAD.SHL.U32 R62, R19, 0x40, RZ ;  /* 0x00000040133e7824 */ /* 0x000fe400078e00ff */
[--C-:B-----5:R-:W-:Y:S01]  /*02b0*/  IMAD.IADD R73, R2, 0x1, -R3.reuse ;  /* 0x0000000102497824 */ /* 0x120fe200078e0a03 */
[----:B------:R-:W-:Y:S02]  /*02c0*/  @!P1 ISETP.NE.AND.EX P2, PT, RZ, c[0x0][0x26c], PT, P0 ;  /* 0x00009b00ff009a0c */ /* 0x000fe40003f45300 */
[----:B------:R-:W-:Y:S02]  /*02d0*/  ISETP.GT.AND P0, PT, R229, R62, PT ;  /* 0x0000003ee500720c */ /* 0x000fe40003f04270 */
[----:B------:R-:W-:Y:S01]  /*02e0*/  @!P1 SEL R2, RZ, c[0x0][0x21c], !P2 ;  /* 0x00008700ff029a07 */ /* 0x000fe20005000000 */
[----:B--2---:R-:W-:-:S04]  /*02f0*/  @P1 IMAD.IADD R63, R6, 0x1, -R3 ;  /* 0x00000001063f1824 */ /* 0x004fc800078e0a03 */
[----:B------:R-:W-:-:S06]  /*0300*/  @!P1 IMAD.IADD R63, R73, 0x1, R2 ;  /* 0x00000001493f9824 */ /* 0x000fcc00078e0202 */
[----:B------:R-:W-:Y:S05]  /*0310*/  @!P0 EXIT ;  /* 0x000000000000894d */ /* 0x000fea0003800000 */
[----:B------:R-:W-:Y:S01]  /*0320*/  ULDC UR5, c[0x0][0x218] ;  /* 0x0000860000057ab9 */ /* 0x000fe20000000800 */
[----:B------:R-:W-:Y:S01]  /*0330*/  IADD3 R2, -R229, 0x13f, R62 ;  /* 0x0000013fe5027810 */ /* 0x000fe20007ffe13e */
[----:B------:R-:W-:Y:S01]  /*0340*/  UIADD3 UR5, UR5, 0xff, URZ ;  /* 0x000000ff05057890 */ /* 0x000fe2000fffe03f */
[----:B-1----:R-:W-:Y:S02]  /*0350*/  IADD3 R9, R63, 0xff, RZ ;  /* 0x000000ff3f097810 */ /* 0x002fe40007ffe0ff */
        /* <DEDUP_REMOVED lines=14> */
[----:B------:R-:W-:Y:S01]  /*0440*/  SHF.R.S32.HI R3, RZ, 0x1f, R64 ;  /* 0x0000001fff037819 */ /* 0x000fe20000011440 */
[----:B------:R-:W-:Y:S01]  /*0450*/  BSSY B0, `(.L_x_811) ;  /* 0x0000029000007945 */ /* 0x000fe20003800000 */
[----:B------:R-:W-:Y:S02]  /*0460*/  ISETP.NE.AND P0, PT, R230, -0x1, PT ;  /* 0xffffffffe600780c */ /* 0x000fe40003f05270 */
[----:B------:R-:W-:Y:S02]  /*0470*/  LEA.HI R0, R3, R64, RZ, 0x2 ;  /* 0x0000004003007211 */ /* 0x000fe400078f10ff */
[----:B------:R-:W-:Y:S02]  /*0480*/  SHF.R.S32.HI R2, RZ, 0x1f, R62 ;  /* 0x0000001fff027819 */ /* 0x000fe4000001143e */
[----:B------:R-:W-:Y:S02]  /*0490*/  LOP3.LUT R3, R0, 0xfffffffc, RZ, 0xc0, !PT ;  /* 0xfffffffc00037812 */ /* 0x000fe400078ec0ff */
[----:B------:R-:W-:-:S02]  /*04a0*/  IADD3 R229, -R62, R229, RZ ;  /* 0x000000e53ee57210 */ /* 0x000fc40007ffe1ff */
[----:B------:R-:W-:Y:S01]  /*04b0*/  SHF.R.S32.HI R0, RZ, 0x2, R0 ;  /* 0x00000002ff007819 */ /* 0x000fe20000011400 */
[----:B------:R-:W-:Y:S02]  /*04c0*/  IMAD.IADD R64, R64, 0x1, -R3 ;  /* 0x0000000140407824 */ /* 0x000fe400078e0a03 */
[----:B------:R-:W-:Y:S02]  /*04d0*/  @!P0 IMAD R4, R4, c[0x0][0x1e0], RZ ;  /* 0x0000780004048a24 */ /* 0x000fe400078e02ff */
[----:B------:R-:W-:Y:S02]  /*04e0*/  IMAD.SHL.U32 R6, R64, 0x8, RZ ;  /* 0x0000000840067824 */ /* 0x000fe400078e00ff */
[----:B------:R-:W-:-:S03]  /*04f0*/  @!P0 IMAD.WIDE.U32 R10, R17, c[0x0][0x1e0], RZ ;  /* 0x00007800110a8a25 */ /* 0x000fc600078e00ff */
[----:B------:R-:W-:Y:S01]  /*0500*/  SHF.R.S32.HI R7, RZ, 0x1f, R6 ;  /* 0x0000001fff077819 */ /* 0x000fe20000011406 */
[----:B------:R-:W-:Y:S01]  /*0510*/  @P0 IMAD.WIDE.U32 R8, R230, c[0x0][0x1e8], RZ ;  /* 0x00007a00e6080a25 */ /* 0x000fe200078e00ff */
[----:B------:R-:W-:Y:S02]  /*0520*/  @!P0 MOV R8, R10 ;  /* 0x0000000a00088202 */ /* 0x000fe40000000f00 */
[----:B------:R-:W-:Y:S01]  /*0530*/  ISETP.GE.AND P1, PT, R6, c[0x0][0x220], PT ;  /* 0x0000880006007a0c */ /* 0x000fe20003f26270 */
[----:B------:R-:W-:Y:S01]  /*0540*/  IMAD R3, R2, c[0x0][0x1e8], RZ ;  /* 0x00007a0002037a24 */ /* 0x000fe200078e02ff */
[----:B------:R-:W-:Y:S01]  /*0550*/  SHF.R.S32.HI R2, RZ, 0x1f, R144 ;  /* 0x0000001fff027819 */ /* 0x000fe20000011490 */
[----:B------:R-:W-:Y:S02]  /*0560*/  @!P0 IMAD R4, R17, c[0x0][0x1e4], R4 ;  /* 0x0000790011048a24 */ /* 0x000fe400078e0204 */
[----:B------:R-:W-:-:S04]  /*0570*/  IMAD.WIDE.U32 R12, R62, c[0x0][0x1e8], R6 ;  /* 0x00007a003e0c7a25 */ /* 0x000fc800078e0006 */
[----:B------:R-:W-:Y:S02]  /*0580*/  @P0 IMAD R230, R230, c[0x0][0x1ec], R9 ;  /* 0x00007b00e6e60a24 */ /* 0x000fe400078e0209 */
[----:B------:R-:W-:Y:S01]  /*0590*/  @!P0 IMAD.IADD R230, R11, 0x1, R4 ;  /* 0x000000010be68824 */ /* 0x000fe200078e0204 */
[----:B------:R-:W-:Y:S01]  /*05a0*/  IADD3 R8, P0, R8, R12, RZ ;  /* 0x0000000c08087210 */ /* 0x000fe20007f1e0ff */
[----:B------:R-:W-:Y:S01]  /*05b0*/  IMAD R3, R62, c[0x0][0x1ec], R3 ;  /* 0x00007b003e037a24 */ /* 0x000fe200078e0203 */
[----:B------:R-:W-:Y:S01]  /*05c0*/  SHF.R.S32.HI R4, RZ, 0x1f, R0 ;  /* 0x0000001fff047819 */ /* 0x000fe20000011400 */
[----:B------:R-:W-:-:S03]  /*05d0*/  IMAD R5, R2, c[0x0][0x1f0], RZ ;  /* 0x00007c0002057a24 */ /* 0x000fc600078e02ff */
[----:B------:R-:W-:Y:S01]  /*05e0*/  IADD3.X R9, R230, R13, R3, P0, !PT ;  /* 0x0000000de6097210 */ /* 0x000fe200007fe403 */
[----:B------:R-:W-:Y:S01]  /*05f0*/  IMAD R2, R144, c[0x0][0x1f4], R5 ;  /* 0x00007d0090027a24 */ /* 0x000fe200078e0205 */
[----:B------:R-:W-:Y:S01]  /*0600*/  ISETP.GE.OR P0, PT, R0, R229, P1 ;  /* 0x000000e50000720c */ /* 0x000fe20000f06670 */
[----:B------:R-:W-:Y:S02]  /*0610*/  IMAD R3, R17, c[0x0][0x1c0], R144 ;  /* 0x0000700011037a24 */ /* 0x000fe400078e0290 */
[----:B------:R-:W-:-:S04]  /*0620*/  IMAD.WIDE.U32 R8, R144, c[0x0][0x1f0], R8 ;  /* 0x00007c0090087a25 */ /* 0x000fc800078e0008 */
[----:B------:R-:W-:Y:S01]  /*0630*/  IMAD R3, R3, c[0x0][0x214], R62 ;  /* 0x0000850003037a24 */ /* 0x000fe200078e023e */
        /* <DEDUP_REMOVED lines=10> */
.L_x_812:
[----:B------:R-:W-:Y:S05]  /*06e0*/  BSYNC B0 ;  /* 0x0000000000007941 */ /* 0x000fea0003800000 */
.L_x_811:
[----:B------:R-:W-:Y:S01]  /*06f0*/  IADD3 R2, R0, 0x20, RZ ;  /* 0x0000002000027810 */ /* 0x000fe20007ffe0ff */
[----:B------:R-:W-:Y:S03]  /*0700*/  BSSY B0, `(.L_x_813) ;  /* 0x000000e000007945 */ /* 0x000fe60003800000 */
[CC--:B------:R-:W-:Y:S02]  /*0710*/  ISETP.GE.OR P0, PT, R2.reuse, R229.reuse, P1 ;  /* 0x000000e50200720c */ /* 0x0c0fe40000f06670 */
[----:B------:R-:W-:-:S11]  /*0720*/  ISETP.GE.AND P2, PT, R2, R229, PT ;  /* 0x000000e50200720c */ /* 0x000fd60003f46270 */
        /* <DEDUP_REMOVED lines=10> */
[----:B------:R2:W-:Y:S02]  /*07d0*/  STG.E.128 [R8.64], RZ ;  /* 0x000000ff08007986 */ /* 0x0005e4000c101d06 */
.L_x_814:
[----:B------:R-:W-:Y:S05]  /*07e0*/  BSYNC B0 ;  /* 0x0000000000007941 */ /* 0x000fea0003800000 */
.L_x_813:
[----:B------:R-:W-:-:S04]  /*07f0*/  ISETP.NE.AND P0, PT, R64, RZ, PT ;  /* 0x000000ff4000720c */ /* 0x000fc80003f05270 */
[----:B------:R-:W-:Y:S02]  /*0800*/  ISETP.GE.OR P1, PT, R0, R229, P0 ;  /* 0x000000e50000720c */ /* 0x000fe40000726670 */
[----:B------:R-:W-:-:S04]  /*0810*/  IADD3 R0, P0, R3, R0, RZ ;  /* 0x0000000003007210 */ /* 0x000fc80007f1e0ff */
[----:B------:R-:W-:Y:S02]  /*0820*/  LEA.HI.X.SX32 R3, R3, R4, 0x1, P0 ;  /* 0x0000000403037211 */ /* 0x000fe400000f0eff */
[----:B------:R-:W-:-:S04]  /*0830*/  LEA R2, P0, R0, c[0x0][0x200], 0x2 ;  /* 0x0000800000027a11 */ /* 0x000fc800078010ff */
[----:B------:R-:W-:Y:S01]  /*0840*/  LEA.HI.X R3, R0, c[0x0][0x204], R3, 0x2, P0 ;  /* 0x0000810000037a11 */ /* 0x000fe200000f1403 */
[----:B------:R-:W-:Y:S01]  /*0850*/  @!P1 IMAD.MOV.U32 R5, RZ, RZ, 0x7f800000 ;  /* 0x7f800000ff059424 */ /* 0x000fe200078e00ff */
[----:B------:R-:W-:-:S04]  /*0860*/  ISETP.NE.OR P0, PT, R64, RZ, P2 ;  /* 0x000000ff4000720c */ /* 0x000fc80001705670 */
[----:B------:R3:W-:Y:S09]  /*0870*/  @!P1 STG.E [R2.64], R5 ;  /* 0x0000000502009986 */ /* 0x0007f2000c101906 */
[----:B------:R-:W-:Y:S05]  /*0880*/  @P0 EXIT ;  /* 0x000000000000094d */ /* 0x000fea0003800000 */
[----:B---3--:R-:W-:-:S05]  /*0890*/  MOV R5, 0x7f800000 ;  /* 0x7f80000000057802 */ /* 0x008fca0000000f00 */
[----:B------:R-:W-:Y:S01]  /*08a0*/  STG.E [R2.64+0x80], R5 ;  /* 0x0000800502007986 */ /* 0x000fe2000c101906 */
[----:B------:R-:W-:Y:S05]  /*08b0*/  EXIT ;  /* 0x000000000000794d */ /* 0x000fea0003800000 */
.L_x_810:
[----:B------:R-:W-:-:S04]  /*08c0*/  ISETP.NE.U32.AND P0, PT, RZ, c[0x0][0x2b8], PT ;  /* 0x0000ae00ff007a0c */ /* 0x000fc80003f05070 */
[----:B------:R-:W-:-:S13]  /*08d0*/  ISETP.NE.AND.EX P0, PT, RZ, c[0x0][0x2bc], PT, P0 ;  /* 0x0000af00ff007a0c */ /* 0x000fda0003f05300 */
[----:B------:R-:W-:-:S05]  /*08e0*/  @P0 IMAD.WIDE R8, R17, R0, c[0x0][0x2b8] ;  /* 0x0000ae0011080625 */ /* 0x000fca00078e0200 */
[----:B------:R1:W5:Y:S01]  /*08f0*/  @P0 LDG.E R17, [R8.64] ;  /* 0x0000000608110981 */ /* 0x000362000c1e1900 */
[----:B------:R-:W-:Y:S01]  /*0900*/  ISETP.NE.U32.AND P0, PT, RZ, c[0x0][0x2c0], PT ;  /* 0x0000b000ff007a0c */ /* 0x000fe20003f05070 */
[----:B------:R-:W-:Y:S01]  /*0910*/  CS2R R232, SRZ ;  /* 0x0000000000e87805 */ /* 0x000fe2000001ff00 */
[----:B------:R-:W-:Y:S02]  /*0920*/  PLOP3.LUT P2, PT, PT, PT, PT, 0x8, 0x0 ;  /* 0x000000000000781c */ /* 0x000fe40003f4e170 */
[----:B------:R-:W-:Y:S02]  /*0930*/  ISETP.NE.AND.EX P1, PT, RZ, c[0x0][0x2c4], PT, P0 ;  /* 0x0000b100ff007a0c */ /* 0x000fe40003f25300 */
[----:B------:R-:W-:-:S11]  /*0940*/  LOP3.LUT R231, R231, 0xfffffff7, RZ, 0xc0, !PT ;  /* 0xfffffff7e7e77812 */ /* 0x000fd600078ec0ff */
[----:B------:R-:W-:Y:S02]  /*0950*/  @P1 IMAD R0, R4, c[0x0][0x2c8], RZ ;  /* 0x0000b20004001a24 */ /* 0x000fe400078e02ff */
[----:B------:R-:W-:-:S04]  /*0960*/  @P1 IMAD.WIDE.U32 R6, R5, c[0x0][0x2c8], RZ ;  /* 0x0000b20005061a25 */ /* 0x000fc800078e00ff */
[----:B------:R-:W-:Y:S01]  /*0970*/  @P1 IMAD R0, R5, c[0x0][0x2cc], R0 ;  /* 0x0000b30005001a24 */ /* 0x000fe200078e0200 */
[----:B------:R-:W-:-:S03]  /*0980*/  @P1 LEA R232, P0, R6, c[0x0][0x2c0], 0x2 ;  /* 0x0000b00006e81a11 */ /* 0x000fc600078010ff */
[----:B------:R-:W-:-:S05]  /*0990*/  @P1 IMAD.IADD R0, R7, 0x1, R0 ;  /* 0x0000000107001824 */ /* 0x000fca00078e0200 */
[----:B------:R-:W-:-:S04]  /*09a0*/  @P1 SHF.L.U64.HI R0, R6, 0x2, R0 ;  /* 0x0000000206001819 */ /* 0x000fc80000010200 */
[----:B------:R-:W-:Y:S02]  /*09b0*/  @P1 IADD3.X R233, R0, c[0x0][0x2c4], RZ, P0, !PT ;  /* 0x0000b10000e91a10 */ /* 0x000fe400007fe4ff */
[----:B------:R-:W-:-:S04]  /*09c0*/  @P1 ISETP.NE.U32.AND P0, PT, R232, RZ, PT ;  /* 0x000000ffe800120c */ /* 0x000fc80003f05070 */
[----:B------:R-:W-:-:S13]  /*09d0*/  @P1 ISETP.NE.AND.EX P2, PT, R233, RZ, PT, P0 ;  /* 0x000000ffe900120c */ /* 0x000fda0003f45300 */
[----:B------:R-:W-:Y:S01]  /*09e0*/  @P2 LOP3.LUT R231, R231, 0x8, RZ, 0xfc, !PT ;  /* 0x00000008e7e72812 */ /* 0x000fe200078efcff */
[----:B------:R-:W-:Y:S05]  /*09f0*/  @!P2 BRA `(.L_x_815) ;  /* 0x000004a00000a947 */ /* 0x000fea0003800000 */
[----:B-1----:R-:W-:Y:S02]  /*0a00*/  IABS R2, c[0x0][0x2d0] ;  /* 0x0000b40000027a13 */ /* 0x002fe40000000000 */
[----:B------:R-:W-:Y:S02]  /*0a10*/  LEA R7, R56, 0xffffff00, 0x8 ;  /* 0xffffff0038077811 */ /* 0x000fe400078e40ff */
[----:B------:R-:W1:Y:S08]  /*0a20*/  I2F.RP R6, R2 ;  /* 0x0000000200067306 */ /* 0x000e700000209400 */
[----:B-1----:R-:W1:Y:S02]  /*0a30*/  MUFU.RCP R8, R6 ;  /* 0x0000000600087308 */ /* 0x002e640000001000 */
[----:B-1----:R-:W-:-:S06]  /*0a40*/  IADD3 R8, R8, 0xffffffe, RZ ;  /* 0x0ffffffe08087810 */ /* 0x002fcc0007ffe0ff */
[----:B------:R-:W1:Y:S02]  /*0a50*/  F2I.FTZ.U32.TRUNC.NTZ R9, R8 ;  /* 0x0000000800097305 */ /* 0x000e64000021f000 */
[----:B-1----:R-:W-:Y:S02]  /*0a60*/  IMAD.MOV R3, RZ, RZ, -R9 ;  /* 0x000000ffff037224 */ /* 0x002fe400078e0a09 */
[----:B------:R-:W-:Y:S02]  /*0a70*/  IMAD.MOV.U32 R8, RZ, RZ, RZ ;  /* 0x000000ffff087224 */ /* 0x000fe400078e00ff */
[----:B------:R-:W-:Y:S01]  /*0a80*/  IMAD R0, R3, R2, RZ ;  /* 0x0000000203007224 */ /* 0x000fe200078e02ff */
[----:B------:R-:W-:-:S03]  /*0a90*/  IABS R3, R7 ;  /* 0x0000000700037213 */ /* 0x000fc60000000000 */
[----:B------:R-:W-:-:S06]  /*0aa0*/  IMAD.HI.U32 R0, R9, R0, R8 ;  /* 0x0000000009007227 */ /* 0x000fcc00078e0008 */
[----:B------:R-:W-:-:S05]  /*0ab0*/  IMAD.HI.U32 R9, R0, R3, RZ ;  /* 0x0000000300097227 */ /* 0x000fca00078e00ff */
[----:B------:R-:W-:-:S05]  /*0ac0*/  IADD3 R0, -R9, RZ, RZ ;  /* 0x000000ff09007210 */ /* 0x000fca0007ffe1ff */
[----:B------:R-:W-:Y:S01]  /*0ad0*/  IMAD R3, R2, R0, R3 ;  /* 0x0000000002037224 */ /* 0x000fe200078e0203 */
[----:B------:R-:W-:-:S04]  /*0ae0*/  LOP3.LUT R0, R7, c[0x0][0x2d0], RZ, 0x3c, !PT ;  /* 0x0000b40007007a12 */ /* 0x000fc800078e3cff */
        /* <DEDUP_REMOVED lines=8> */
[----:B------:R-:W-:-:S05]  /*0b70*/  @!P0 LOP3.LUT R9, RZ, c[0x0][0x2d0], RZ, 0x33, !PT ;  /* 0x0000b400ff098a12 */ /* 0x000fca00078e33ff */
[----:B------:R-:W-:-:S05]  /*0b80*/  IMAD.WIDE R12, R9, 0x4, R232 ;  /* 0x00000004090c7825 */ /* 0x000fca00078e02e8 */
[----:B------:R1:W2:Y:S01]  /*0b90*/  LDG.E R3, [R12.64] ;  /* 0x000000060c037981 */ /* 0x0002a2000c1e1900 */
[----:B------:R-:W-:-:S04]  /*0ba0*/  IABS R2, c[0x0][0x1c8] ;  /* 0x0000720000027a13 */ /* 0x000fc80000000000 */
[----:B------:R-:W3:Y:S08]  /*0bb0*/  I2F.RP R8, R2 ;  /* 0x0000000200087306 */ /* 0x000ef00000209400 */
[----:B---3--:R-:W3:Y:S02]  /*0bc0*/  MUFU.RCP R10, R8 ;  /* 0x00000008000a7308 */ /* 0x008ee40000001000 */
[----:B---3--:R-:W-:-:S06]  /*0bd0*/  IADD3 R10, R10, 0xffffffe, RZ ;  /* 0x0ffffffe0a0a7810 */ /* 0x008fcc0007ffe0ff */
[----:B------:R-:W3:Y:S02]  /*0be0*/  F2I.FTZ.U32.TRUNC.NTZ R11, R10 ;  /* 0x0000000a000b7305 */ /* 0x000ee4000021f000 */
[----:B---3--:R-:W-:Y:S01]  /*0bf0*/  IADD3 R0, RZ, -R11, RZ ;  /* 0x8000000bff007210 */ /* 0x008fe20007ffe0ff */
[----:B------:R-:W-:-:S04]  /*0c00*/  IMAD.MOV.U32 R10, RZ, RZ, RZ ;  /* 0x000000ffff0a7224 */ /* 0x000fc800078e00ff */
[----:B------:R-:W-:Y:S01]  /*0c10*/  IMAD R6, R0, R2, RZ ;  /* 0x0000000200067224 */ /* 0x000fe200078e02ff */
[----:B------:R-:W-:-:S03]  /*0c20*/  IABS R0, R144 ;  /* 0x0000009000007213 */ /* 0x000fc60000000000 */
[----:B------:R-:W-:Y:S01]  /*0c30*/  IMAD.HI.U32 R11, R11, R6, R10 ;  /* 0x000000060b0b7227 */ /* 0x000fe200078e000a */
[----:B------:R-:W-:-:S05]  /*0c40*/  MOV R6, R0 ;  /* 0x0000000000067202 */ /* 0x000fca0000000f00 */
[----:B------:R-:W-:-:S04]  /*0c50*/  IMAD.HI.U32 R0, R11, R6, RZ ;  /* 0x000000060b007227 */ /* 0x000fc800078e00ff */
[----:B------:R-:W-:-:S04]  /*0c60*/  IMAD.MOV R11, RZ, RZ, -R0 ;  /* 0x000000ffff0b7224 */ /* 0x000fc800078e0a00 */
[----:B------:R-:W-:Y:S01]  /*0c70*/  IMAD R11, R2, R11, R6 ;  /* 0x0000000b020b7224 */ /* 0x000fe200078e0206 */
[----:B------:R-:W-:-:S04]  /*0c80*/  LOP3.LUT R6, R144, c[0x0][0x1c8], RZ, 0x3c, !PT ;  /* 0x0000720090067a12 */ /* 0x000fc800078e3cff */
[----:B------:R-:W-:-:S13]  /*0c90*/  ISETP.GT.U32.AND P0, PT, R2, R11, PT ;  /* 0x0000000b0200720c */ /* 0x000fda0003f04070 */
[-C--:B------:R-:W-:Y:S02]  /*0ca0*/  @!P0 IADD3 R11, R11, -R2.reuse, RZ ;  /* 0x800000020b0b8210 */ /* 0x080fe40007ffe0ff */
[----:B------:R-:W-:Y:S02]  /*0cb0*/  @!P0 IADD3 R0, R0, 0x1, RZ ;  /* 0x0000000100008810 */ /* 0x000fe40007ffe0ff */
[----:B------:R-:W-:Y:S01]  /*0cc0*/  ISETP.GE.U32.AND P1, PT, R11, R2, PT ;  /* 0x000000020b00720c */ /* 0x000fe20003f26070 */
[----:B------:R-:W-:Y:S01]  /*0cd0*/  IMAD.MOV R2, RZ, RZ, -R9 ;  /* 0x000000ffff027224 */ /* 0x000fe200078e0a09 */
[----:B------:R-:W-:-:S03]  /*0ce0*/  ISETP.GE.AND P0, PT, R6, RZ, PT ;  /* 0x000000ff0600720c */ /* 0x000fc60003f06270 */
[----:B-1----:R-:W-:-:S05]  /*0cf0*/  IMAD R13, R2, c[0x0][0x2d0], R7 ;  /* 0x0000b400020d7a24 */ /* 0x002fca00078e0207 */
[----:B------:R-:W-:-:S03]  /*0d00*/  SHF.R.S32.HI R11, RZ, 0x1f, R13 ;  /* 0x0000001fff0b7819 */ /* 0x000fc6000001140d */
[----:B------:R-:W-:Y:S02]  /*0d10*/  @P1 IADD3 R0, R0, 0x1, RZ ;  /* 0x0000000100001810 */ /* 0x000fe40007ffe0ff */
[----:B------:R-:W-:Y:S01]  /*0d20*/  ISETP.NE.AND P1, PT, RZ, c[0x0][0x1c8], PT ;  /* 0x00007200ff007a0c */ /* 0x000fe20003f25270 */
[----:B------:R-:W-:Y:S01]  /*0d30*/  IMAD R8, R11, c[0x0][0x198], RZ ;  /* 0x000066000b087a24 */ /* 0x000fe200078e02ff */
[----:B------:R-:W-:-:S03]  /*0d40*/  @!P0 IADD3 R0, -R0, RZ, RZ ;  /* 0x000000ff00008210 */ /* 0x000fc60007ffe1ff */
[----:B------:R-:W-:-:S08]  /*0d50*/  IMAD R8, R13, c[0x0][0x19c], R8 ;  /* 0x000067000d087a24 */ /* 0x000fd000078e0208 */
[----:B------:R-:W-:Y:S02]  /*0d60*/  @!P1 LOP3.LUT R0, RZ, c[0x0][0x1c8], RZ, 0x33, !PT ;  /* 0x00007200ff009a12 */ /* 0x000fe400078e33ff */
[----:B--2---:R-:W-:Y:S01]  /*0d70*/  SHF.R.S32.HI R6, RZ, 0x1f, R3 ;  /* 0x0000001fff067819 */ /* 0x004fe20000011403 */
[----:B------:R-:W-:-:S04]  /*0d80*/  IMAD.WIDE.U32 R14, R3, c[0x0][0x180], RZ ;  /* 0x00006000030e7a25 */ /* 0x000fc800078e00ff */
[C---:B------:R-:W-:Y:S02]  /*0d90*/  IMAD R2, R6.reuse, c[0x0][0x180], RZ ;  /* 0x0000600006027a24 */ /* 0x040fe400078e02ff */
[----:B------:R-:W-:Y:S02]  /*0da0*/  IMAD R6, R6, c[0x0][0x188], RZ ;  /* 0x0000620006067a24 */ /* 0x000fe400078e02ff */
[C---:B------:R-:W-:Y:S02]  /*0db0*/  IMAD R2, R3.reuse, c[0x0][0x184], R2 ;  /* 0x0000610003027a24 */ /* 0x040fe400078e0202 */
[----:B------:R-:W-:-:S04]  /*0dc0*/  IMAD.WIDE.U32 R20, R3, c[0x0][0x188], RZ ;  /* 0x0000620003147a25 */ /* 0x000fc800078e00ff */
[----:B------:R-:W-:Y:S01]  /*0dd0*/  IMAD.IADD R15, R15, 0x1, R2 ;  /* 0x000000010f0f7824 */ /* 0x000fe200078e0202 */
[----:B------:R-:W-:-:S03]  /*0de0*/  SHF.R.S32.HI R2, RZ, 0x1f, R0 ;  /* 0x0000001fff027819 */ /* 0x000fc60000011400 */
[----:B------:R-:W-:-:S04]  /*0df0*/  IMAD.WIDE.U32 R14, R13, c[0x0][0x198], R14 ;  /* 0x000066000d0e7a25 */ /* 0x000fc800078e000e */
[----:B------:R-:W-:Y:S01]  /*0e00*/  IMAD R9, R2, c[0x0][0x1b0], RZ ;  /* 0x00006c0002097a24 */ /* 0x000fe200078e02ff */
[----:B-----5:R-:W-:Y:S01]  /*0e10*/  IADD3 R17, R15, R8, RZ ;  /* 0x000000080f117210 */ /* 0x020fe20007ffe0ff */
[----:B------:R-:W-:Y:S02]  /*0e20*/  IMAD.MOV.U32 R16, RZ, RZ, R14 ;  /* 0x000000ffff107224 */ /* 0x000fe400078e000e */
[C---:B------:R-:W-:Y:S02]  /*0e30*/  IMAD R9, R0.reuse, c[0x0][0x1b4], R9 ;  /* 0x00006d0000097a24 */ /* 0x040fe400078e0209 */
[----:B------:R-:W-:-:S04]  /*0e40*/  IMAD.WIDE.U32 R138, R0, c[0x0][0x1b0], R16 ;  /* 0x00006c00008a7a25 */ /* 0x000fc800078e0010 */
[----:B------:R-:W-:Y:S01]  /*0e50*/  IMAD R15, R3, c[0x0][0x18c], R6 ;  /* 0x00006300030f7a24 */ /* 0x000fe200078e0206 */
[----:B------:R-:W-:Y:S02]  /*0e60*/  MOV R6, R20 ;  /* 0x0000001400067202 */ /* 0x000fe40000000f00 */
[----:B------:R-:W-:Y:S01]  /*0e70*/  IADD3 R9, R139, R9, RZ ;  /* 0x000000098b097210 */ /* 0x000fe20007ffe0ff */
[----:B------:R-:W-:Y:S01]  /*0e80*/  IMAD.IADD R15, R21, 0x1, R15 ;  /* 0x00000001150f7824 */ /* 0x000fe200078e020f */
[----:B------:R-:W-:Y:S05]  /*0e90*/  BRA `(.L_x_816) ;  /* 0x0000045000007947 */ /* 0x000fea0003800000 */
.L_x_815:
[----:B-1----:R-:W-:-:S13]  /*0ea0*/  ISETP.NE.AND P0, PT, R10, -0x1, PT ;  /* 0xffffffff0a00780c */ /* 0x002fda0003f05270 */
        /* <DEDUP_REMOVED lines=15> */
.L_x_817:
[----:B------:R-:W-:Y:S02]  /*0fa0*/  IABS R6, c[0x0][0x1c8] ;  /* 0x0000720000067a13 */ /* 0x000fe40000000000 */
[----:B------:R-:W-:Y:S02]  /*0fb0*/  @P0 IADD3 R15, R3, R10, RZ ;  /* 0x0000000a030f0210 */ /* 0x000fe40007ffe0ff */
        /* <DEDUP_REMOVED lines=11> */
[----:B------:R-:W-:Y:S02]  /*1070*/  IMAD.MOV R7, RZ, RZ, -R0 ;  /* 0x000000ffff077224 */ /* 0x000fe400078e0a00 */
[----:B------:R-:W-:-:S04]  /*1080*/  @P0 IMAD.WIDE.U32 R12, R15, c[0x0][0x1a0], RZ ;  /* 0x000068000f0c0a25 */ /* 0x000fc800078e00ff */
[----:B------:R-:W-:Y:S01]  /*1090*/  IMAD R7, R6, R7, R2 ;  /* 0x0000000706077224 */ /* 0x000fe200078e0202 */
[----:B------:R-:W-:Y:S01]  /*10a0*/  LOP3.LUT R2, R144, c[0x0][0x1c8], RZ, 0x3c, !PT ;  /* 0x0000720090027a12 */ /* 0x000fe200078e3cff */
[----:B------:R-:W-:-:S03]  /*10b0*/  @P0 IMAD R15, R15, c[0x0][0x1a4], R13 ;  /* 0x000069000f0f0a24 */ /* 0x000fc600078e020d */
[----:B------:R-:W-:Y:S02]  /*10c0*/  ISETP.GT.U32.AND P1, PT, R6, R7, PT ;  /* 0x000000070600720c */ /* 0x000fe40003f24070 */
[----:B------:R-:W-:-:S11]  /*10d0*/  ISETP.GE.AND P2, PT, R2, RZ, PT ;  /* 0x000000ff0200720c */ /* 0x000fd60003f46270 */
[-C--:B------:R-:W-:Y:S02]  /*10e0*/  @!P1 IADD3 R7, R7, -R6.reuse, RZ ;  /* 0x8000000607079210 */ /* 0x080fe40007ffe0ff */
[----:B------:R-:W-:Y:S02]  /*10f0*/  @!P1 IADD3 R0, R0, 0x1, RZ ;  /* 0x0000000100009810 */ /* 0x000fe40007ffe0ff */
[----:B------:R-:W-:Y:S02]  /*1100*/  ISETP.GE.U32.AND P3, PT, R7, R6, PT ;  /* 0x000000060700720c */ /* 0x000fe40003f66070 */
[----:B------:R-:W-:Y:S02]  /*1110*/  ISETP.NE.AND P1, PT, RZ, c[0x0][0x1c8], PT ;  /* 0x00007200ff007a0c */ /* 0x000fe40003f25270 */
[----:B------:R-:W-:-:S04]  /*1120*/  LEA R7, R56, 0xffffff00, 0x8 ;  /* 0xffffff0038077811 */ /* 0x000fc800078e40ff */
[----:B------:R-:W-:Y:S01]  /*1130*/  SHF.R.S32.HI R11, RZ, 0x1f, R7 ;  /* 0x0000001fff0b7819 */ /* 0x000fe20000011407 */
[----:B------:R-:W-:-:S04]  /*1140*/  IMAD.WIDE.U32 R8, R7, c[0x0][0x198], R8 ;  /* 0x0000660007087a25 */ /* 0x000fc800078e0008 */
[----:B------:R-:W-:Y:S01]  /*1150*/  @P3 IADD3 R0, R0, 0x1, RZ ;  /* 0x0000000100003810 */ /* 0x000fe20007ffe0ff */
[----:B------:R-:W-:Y:S01]  /*1160*/  IMAD R6, R11, c[0x0][0x198], RZ ;  /* 0x000066000b067a24 */ /* 0x000fe200078e02ff */
[----:B------:R-:W-:Y:S01]  /*1170*/  MOV R138, R8 ;  /* 0x00000008008a7202 */ /* 0x000fe20000000f00 */
[----:B------:R-:W-:Y:S02]  /*1180*/  IMAD.MOV.U32 R13, RZ, RZ, R7 ;  /* 0x000000ffff0d7224 */ /* 0x000fe400078e0007 */
[----:B------:R-:W-:Y:S01]  /*1190*/  @!P2 IMAD.MOV R0, RZ, RZ, -R0 ;  /* 0x000000ffff00a224 */ /* 0x000fe200078e0a00 */
[----:B------:R-:W-:Y:S01]  /*11a0*/  @!P1 LOP3.LUT R0, RZ, c[0x0][0x1c8], RZ, 0x33, !PT ;  /* 0x00007200ff009a12 */ /* 0x000fe200078e33ff */
[----:B------:R-:W-:-:S03]  /*11b0*/  IMAD R6, R7, c[0x0][0x19c], R6 ;  /* 0x0000670007067a24 */ /* 0x000fc600078e0206 */
[----:B------:R-:W-:Y:S01]  /*11c0*/  SHF.R.S32.HI R2, RZ, 0x1f, R0 ;  /* 0x0000001fff027819 */ /* 0x000fe20000011400 */
[----:B------:R-:W-:Y:S02]  /*11d0*/  IMAD.IADD R139, R9, 0x1, R6 ;  /* 0x00000001098b7824 */ /* 0x000fe400078e0206 */
[----:B------:R-:W-:Y:S02]  /*11e0*/  @P0 IMAD.MOV.U32 R6, RZ, RZ, R12 ;  /* 0x000000ffff060224 */ /* 0x000fe400078e000c */
[----:B------:R-:W-:Y:S02]  /*11f0*/  IMAD R9, R2, c[0x0][0x1b0], RZ ;  /* 0x00006c0002097a24 */ /* 0x000fe400078e02ff */
[----:B------:R-:W-:-:S04]  /*1200*/  IMAD.WIDE.U32 R138, R0, c[0x0][0x1b0], R138 ;  /* 0x00006c00008a7a25 */ /* 0x000fc800078e008a */
[----:B------:R-:W-:-:S05]  /*1210*/  IMAD R9, R0, c[0x0][0x1b4], R9 ;  /* 0x00006d0000097a24 */ /* 0x000fca00078e0209 */
[----:B------:R-:W-:Y:S01]  /*1220*/  IADD3 R9, R139, R9, RZ ;  /* 0x000000098b097210 */ /* 0x000fe20007ffe0ff */
        /* <DEDUP_REMOVED lines=12> */
.L_x_816:
[----:B------:R1:W5:Y:S01]  /*12f0*/  @P4 LDG.E R126, [R146.64] ;  /* 0x00000006927e4981 */ /* 0x000362000c1e1900 */
[----:B------:R-:W-:Y:S01]  /*1300*/  ISETP.NE.AND P0, PT, R230, -0x1, PT ;  /* 0xffffffffe600780c */ /* 0x000fe20003f05270 */
[----:B------:R-:W-:Y:S01]  /*1310*/  IMAD.MOV.U32 R3, RZ, RZ, 0x2 ;  /* 0x00000002ff037424 */ /* 0x000fe200078e00ff */
[----:B------:R-:W-:Y:S01]  /*1320*/  SHF.R.S32.HI R23, RZ, 0x1f, R64 ;  /* 0x0000001fff177819 */ /* 0x000fe20000011440 */
[----:B------:R-:W-:Y:S01]  /*1330*/  IMAD.MOV.U32 R78, RZ, RZ, c[0x0][0x230] ;  /* 0x00008c00ff4e7624 */ /* 0x000fe200078e00ff */
[----:B------:R-:W-:Y:S01]  /*1340*/  SHF.R.S32.HI R94, RZ, 0x1f, R73 ;  /* 0x0000001fff5e7819 */ /* 0x000fe20000011449 */
[----:B------:R-:W-:Y:S01]  /*1350*/  IMAD.MOV.U32 R24, RZ, RZ, RZ ;  /* 0x000000ffff187224 */ /* 0x000fe200078e00ff */
[CC--:B------:R-:W-:Y:S01]  /*1360*/  LEA.HI R70, R23.reuse, R64.reuse, RZ, 0x3 ;  /* 0x0000004017467211 */ /* 0x0c0fe200078f18ff */
[----:B------:R-:W-:Y:S01]  /*1370*/  IMAD.MOV.U32 R25, RZ, RZ, c[0x0][0x230] ;  /* 0x00008c00ff197624 */ /* 0x000fe200078e00ff */
[----:B------:R-:W-:Y:S01]  /*1380*/  LEA.HI R68, R23, R64, RZ, 0x4 ;  /* 0x0000004017447211 */ /* 0x000fe200078f20ff */
[----:B------:R-:W-:Y:S01]  /*1390*/  IMAD.MOV.U32 R165, RZ, RZ, c[0x0][0x198] ;  /* 0x00006600ffa57624 */ /* 0x000fe200078e00ff */
[----:B------:R-:W-:Y:S01]  /*13a0*/  SHF.R.S32.HI R69, RZ, 0x3, R70 ;  /* 0x00000003ff457819 */ /* 0x000fe20000011446 */
[----:B------:R-:W-:Y:S01]  /*13b0*/  IMAD.HI.U32 R78, R3, R78, R24 ;  /* 0x0000004e034e7227 */ /* 0x000fe200078e0018 */
[----:B------:R-:W-:-:S02]  /*13c0*/  LEA.HI R3, R23, R64, RZ, 0x2 ;  /* 0x0000004017037211 */ /* 0x000fc400078f10ff */
[----:B------:R-:W-:Y:S01]  /*13d0*/  LOP3.LUT R67, R68, 0xfffffff0, RZ, 0xc0, !PT ;  /* 0xfffffff044437812 */ /* 0x000fe200078ec0ff */
[----:B------:R-:W-:Y:S01]  /*13e0*/  @!P0 IMAD R8, R4, c[0x0][0x178], RZ ;  /* 0x00005e0004088a24 */ /* 0x000fe200078e02ff */
[C---:B------:R-:W-:Y:S01]  /*13f0*/  LOP3.LUT R25, R3.reuse, 0xfffffffc, RZ, 0xc0, !PT ;  /* 0xfffffffc03197812 */ /* 0x040fe200078ec0ff */
[----:B-----5:R-:W-:Y:S01]  /*1400*/  @P0 IMAD.WIDE.U32 R16, R230, c[0x0][0x190], RZ ;  /* 0x00006400e6100a25 */ /* 0x020fe200078e00ff */
[----:B------:R-:W-:Y:S02]  /*1410*/  SHF.R.S32.HI R142, RZ, 0x2, R3 ;  /* 0x00000002ff8e7819 */ /* 0x000fe40000011403 */
[----:B------:R-:W-:Y:S01]  /*1420*/  LEA.HI R94, R94, R73, RZ, 0x8 ;  /* 0x000000495e5e7211 */ /* 0x000fe200078f40ff */
[----:B------:R-:W-:Y:S01]  /*1430*/  IMAD.IADD R76, R64, 0x1, -R25 ;  /* 0x00000001404c7824 */ /* 0x000fe200078e0a19 */
[----:B------:R-:W-:Y:S01]  /*1440*/  LEA.HI R3, R3, R142, RZ, 0x1 ;  /* 0x0000008e03037211 */ /* 0x000fe200078f08ff */
[----:B------:R-:W-:Y:S01]  /*1450*/  @!P0 IMAD.WIDE.U32 R20, R5, c[0x0][0x178], RZ ;  /* 0x00005e0005148a25 */ /* 0x000fe200078e00ff */
[----:B------:R-:W-:-:S02]  /*1460*/  SHF.R.S32.HI R143, RZ, 0x1f, R142 ;  /* 0x0000001fff8f7819 */ /* 0x000fc4000001148e */
[----:B------:R-:W-:Y:S01]  /*1470*/  SHF.L.U32 R148, R76, 0x3, RZ ;  /* 0x000000034c947819 */ /* 0x000fe200000006ff */
[----:B------:R-:W-:Y:S01]  /*1480*/  @!P0 IMAD R8, R5, c[0x0][0x17c], R8 ;  /* 0x00005f0005088a24 */ /* 0x000fe200078e0208 */
[----:B------:R-:W-:Y:S01]  /*1490*/  LOP3.LUT R3, R3, 0x7fffffe, RZ, 0xc0, !PT ;  /* 0x07fffffe03037812 */ /* 0x000fe200078ec0ff */
[----:B------:R-:W-:Y:S01]  /*14a0*/  @P0 IMAD R17, R230, c[0x0][0x194], R17 ;  /* 0x00006500e6110a24 */ /* 0x000fe200078e0211 */
[----:B------:R-:W-:Y:S01]  /*14b0*/  SHF.R.S32.HI R149, RZ, 0x1f, R148 ;  /* 0x0000001fff957819 */ /* 0x000fe20000011494 */
[----:B------:R-:W-:Y:S01]  /*14c0*/  @!P0 IMAD.MOV.U32 R16, RZ, RZ, R20 ;  /* 0x000000ffff108224 */ /* 0x000fe200078e0014 */
[----:B------:R-:W-:Y:S01]  /*14d0*/  @!P0 IADD3 R17, R21, R8, RZ ;  /* 0x0000000815118210 */ /* 0x000fe20007ffe0ff */
[----:B------:R-:W-:Y:S01]  /*14e0*/  IMAD.SHL.U32 R21, R69, 0x40, RZ ;  /* 0x0000004045157824 */ /* 0x000fe200078e00ff */
[----:B------:R-:W-:Y:S01]  /*14f0*/  IADD3 R14, P0, R148, R6, RZ ;  /* 0x00000006940e7210 */ /* 0x000fe20007f1e0ff */
[----:B------:R-:W-:Y:S01]  /*1500*/  IMAD.IADD R67, R64, 0x1, -R67 ;  /* 0x0000000140437824 */ /* 0x000fe200078e0a43 */
[----:B------:R-:W-:Y:S01]  /*1510*/  SHF.R.S32.HI R94, RZ, 0x8, R94 ;  /* 0x00000008ff5e7819 */ /* 0x000fe2000001145e */
[C---:B------:R-:W-:Y:S01]  /*1520*/  IMAD.IADD R136, R142.reuse, 0x1, -R3 ;  /* 0x000000018e887824 */ /* 0x040fe200078e0a03 */
[----:B------:R-:W-:Y:S01]  /*1530*/  LOP3.LUT R21, R21, 0xc0, RZ, 0xc0, !PT ;  /* 0x000000c015157812 */ /* 0x000fe200078ec0ff */
[----:B------:R-:W-:Y:S01]  /*1540*/  IMAD.X R15, R149, 0x1, R15, P0 ;  /* 0x00000001950f7824 */ /* 0x000fe200000e060f */
[----:B------:R-:W-:Y:S01]  /*1550*/  IADD3 R150, P0, R142, R13, RZ ;  /* 0x0000000d8e967210 */ /* 0x000fe20007f1e0ff */
[----:B------:R-:W-:Y:S01]  /*1560*/  IMAD R3, R2, c[0x0][0x1b8], RZ ;  /* 0x00006e0002037a24 */ /* 0x000fe200078e02ff */
[----:B------:R-:W-:Y:S01]  /*1570*/  LEA.HI R66, R67, R67, RZ, 0x1 ;  /* 0x0000004343427211 */ /* 0x000fe200078f08ff */
[----:B------:R-:W-:Y:S01]  /*1580*/  IMAD.WIDE.U32 R14, R0, c[0x0][0x1b8], R14 ;  /* 0x00006e00000e7a25 */ /* 0x000fe200078e000e */
[----:B------:R-:W-:-:S02]  /*1590*/  LOP3.LUT R8, R21, 0x18, R148, 0xf8, !PT ;  /* 0x0000001815087812 */ /* 0x000fc400078ef894 */
[----:B------:R-:W-:Y:S01]  /*15a0*/  SHF.R.U32.HI R21, RZ, 0x3, R21 ;  /* 0x00000003ff157819 */ /* 0x000fe20000011615 */
[----:B------:R-:W-:Y:S01]  /*15b0*/  IMAD.X R11, R143, 0x1, R11, P0 ;  /* 0x000000018f0b7824 */ /* 0x000fe200000e060b */
[--C-:B------:R-:W-:Y:S01]  /*15c0*/  SHF.R.S32.HI R65, RZ, 0x1, R66.reuse ;  /* 0x00000001ff417819 */ /* 0x100fe20000011442 */
[----:B------:R-:W-:Y:S01]  /*15d0*/  IMAD R3, R0, c[0x0][0x1bc], R3 ;  /* 0x00006f0000037a24 */ /* 0x000fe200078e0203 */
[----:B------:R-:W-:Y:S01]  /*15e0*/  SHF.R.S32.HI R6, RZ, 0x1f, R66 ;  /* 0x0000001fff067819 */ /* 0x000fe20000011442 */
[----:B------:R-:W-:Y:S01]  /*15f0*/  IMAD.WIDE R18, R19, 0x40, R142 ;  /* 0x0000004013127825 */ /* 0x000fe200078e028e */
[C---:B------:R-:W-:Y:S02]  /*1600*/  IADD3 R16, P1, R148.reuse, R16, RZ ;  /* 0x0000001094107210 */ /* 0x040fe40007f3e0ff */
[----:B------:R-:W-:Y:S01]  /*1610*/  IADD3 R138, P0, R148, R138, RZ ;  /* 0x0000008a948a7210 */ /* 0x000fe20007f1e0ff */
[----:B------:R-:W-:Y:S01]  /*1620*/  IMAD R11, R11, c[0x0][0x1a0], RZ ;  /* 0x000068000b0b7a24 */ /* 0x000fe200078e02ff */
[----:B------:R-:W-:Y:S01]  /*1630*/  LOP3.LUT R21, R8, R21, RZ, 0x3c, !PT ;  /* 0x0000001508157212 */ /* 0x000fe200078e3cff */
[C---:B------:R-:W-:Y:S01]  /*1640*/  IMAD.X R17, R149.reuse, 0x1, R17, P1 ;  /* 0x0000000195117824 */ /* 0x040fe200008e0611 */
[----:B------:R-:W-:Y:S01]  /*1650*/  IMNMX R94, RZ, R94, !PT ;  /* 0x0000005eff5e7217 */ /* 0x000fe20007800200 */
[----:B------:R-:W-:Y:S01]  /*1660*/  IMAD.X R139, R149, 0x1, R9, P0 ;  /* 0x00000001958b7824 */ /* 0x000fe200000e0609 */
[----:B------:R-:W-:Y:S01]  /*1670*/  LEA.HI R8, R6, R65, RZ, 0x2 ;  /* 0x0000004106087211 */ /* 0x000fe200078f10ff */
[----:B------:R-:W-:Y:S01]  /*1680*/  IMAD R6, R19, c[0x0][0x190], RZ ;  /* 0x0000640013067a24 */ /* 0x000fe200078e02ff */
[----:B------:R-:W-:Y:S01]  /*1690*/  IADD3 R15, R15, R3, RZ ;  /* 0x000000030f0f7210 */ /* 0x000fe20007ffe0ff */
[----:B------:R-:W-:Y:S01]  /*16a0*/  IMAD.WIDE.U32 R16, R18, c[0x0][0x190], R16 ;  /* 0x0000640012107a25 */ /* 0x000fe200078e0010 */
[----:B------:R-:W-:-:S02]  /*16b0*/  SHF.R.S32.HI R3, RZ, 0x1f, R144 ;  /* 0x0000001fff037819 */ /* 0x000fc40000011490 */
[----:B------:R-:W-:Y:S01]  /*16c0*/  ISETP.GT.AND P0, PT, R56, R94, PT ;  /* 0x0000005e3800720c */ /* 0x000fe20003f04270 */
[----:B------:R-:W-:Y:S01]  /*16d0*/  IMAD R6, R18, c[0x0][0x194], R6 ;  /* 0x0000650012067a24 */ /* 0x000fe200078e0206 */
[----:B------:R-:W-:Y:S01]  /*16e0*/  LEA.HI R61, R23, R64, RZ, 0x5 ;  /* 0x00000040173d7211 */ /* 0x000fe200078f28ff */
[----:B------:R-:W-:Y:S01]  /*16f0*/  IMAD R3, R3, c[0x0][0x1a8], RZ ;  /* 0x00006a0003037a24 */ /* 0x000fe200078e02ff */
[----:B------:R-:W-:Y:S01]  /*1700*/  LOP3.LUT R8, R8, 0xfffffffc, RZ, 0xc0, !PT ;  /* 0xfffffffc08087812 */ /* 0x000fe200078ec0ff */
[----:B------:R-:W-:Y:S01]  /*1710*/  IMAD.IADD R17, R17, 0x1, R6 ;  /* 0x0000000111117824 */ /* 0x000fe200078e0206 */
[----:B------:R-:W-:Y:S01]  /*1720*/  SHF.R.S32.HI R75, RZ, 0x1, R78 ;  /* 0x00000001ff4b7819 */ /* 0x000fe2000001144e */
[----:B------:R-:W-:Y:S01]  /*1730*/  IMAD R141, R143, c[0x0][0x198], RZ ;  /* 0x000066008f8d7a24 */ /* 0x000fe200078e02ff */
[----:B------:R-:W-:Y:S01]  /*1740*/  SHF.L.U32 R76, R76, 0x2, RZ ;  /* 0x000000024c4c7819 */ /* 0x000fe200000006ff */
[----:B------:R-:W-:Y:S01]  /*1750*/  IMAD.IADD R65, R65, 0x1, -R8 ;  /* 0x0000000141417824 */ /* 0x000fe200078e0a08 */
[----:B------:R-:W-:Y:S01]  /*1760*/  SHF.R.S32.HI R61, RZ, 0x5, R61 ;  /* 0x00000005ff3d7819 */ /* 0x000fe2000001143d */
[----:B------:R-:W-:Y:S01]  /*1770*/  IMAD R153, R150, c[0x0][0x1a4], R11 ;  /* 0x0000690096997a24 */ /* 0x000fe200078e020b */
[----:B------:R-:W-:Y:S01]  /*1780*/  MOV R128, 0x5 ;  /* 0x0000000500807802 */ /* 0x000fe20000000f00 */
[----:B------:R-:W-:Y:S01]  /*1790*/  IMAD R77, R142, R75, R76 ;  /* 0x0000004b8e4d7224 */ /* 0x000fe200078e024c */
[----:B------:R-:W-:Y:S01]  /*17a0*/  LOP3.LUT P1, RZ, R65, 0x2, RZ, 0xc0, !PT ;  /* 0x0000000241ff7812 */ /* 0x000fe2000782c0ff */
[----:B------:R-:W-:Y:S01]  /*17b0*/  IMAD R71, R144, c[0x0][0x1ac], R3 ;  /* 0x00006b0090477a24 */ /* 0x000fe200078e0203 */
[----:B------:R-:W-:Y:S01]  /*17c0*/  SHF.L.U64.HI R60, R165, R128, c[0x0][0x19c] ;  /* 0x00006700a53c7619 */ /* 0x000fe20000010280 */
[----:B------:R-:W-:Y:S01]  /*17d0*/  IMAD R136, R61, 0x8, R136 ;  /* 0x000000083d887824 */ /* 0x000fe200078e0288 */
[----:B------:R-:W-:Y:S01]  /*17e0*/  SHF.R.S32.HI R74, RZ, 0x1f, R77 ;  /* 0x0000001fff4a7819 */ /* 0x000fe2000001144d */
[----:B------:R-:W-:-:S03]  /*17f0*/  IMAD.WIDE.U32 R150, R150, c[0x0][0x1a0], R14 ;  /* 0x0000680096967a25 */ /* 0x000fc600078e000e */
[----:B------:R-:W-:Y:S01]  /*1800*/  LEA R136, R136, R21, 0x5 ;  /* 0x0000001588887211 */ /* 0x000fe200078e28ff */
[----:B------:R-:W-:Y:S01]  /*1810*/  IMAD.MOV.U32 R47, RZ, RZ, 0x10 ;  /* 0x00000010ff2f7424 */ /* 0x000fe200078e00ff */
[----:B------:R-:W-:Y:S01]  /*1820*/  IADD3 R153, R151, R153, RZ ;  /* 0x0000009997997210 */ /* 0x000fe20007ffe0ff */
[----:B------:R-:W-:Y:S02]  /*1830*/  IMAD.MOV.U32 R3, RZ, RZ, c[0x0][0x1a0] ;  /* 0x00006800ff037624 */ /* 0x000fe400078e00ff */
[----:B------:R-:W-:Y:S01]  /*1840*/  IMAD.IADD R76, R76, 0x1, R77 ;  /* 0x000000014c4c7824 */ /* 0x000fe200078e024d */
[----:B------:R-:W-:Y:S01]  /*1850*/  SEL R47, R47, 0xfffffff0, !P1 ;  /* 0xfffffff02f2f7807 */ /* 0x000fe20004800000 */
[----:B------:R-:W-:Y:S01]  /*1860*/  IMAD.WIDE.U32 R144, R144, c[0x0][0x1a8], R16 ;  /* 0x00006a0090907a25 */ /* 0x000fe200078e0010 */
[----:B------:R-:W-:Y:S02]  /*1870*/  SHF.L.U64.HI R57, R3, R128, c[0x0][0x1a4] ;  /* 0x0000690003397619 */ /* 0x000fe40000010280 */
[----:B------:R-:W-:Y:S01]  /*1880*/  SHF.R.S32.HI R72, RZ, 0x1f, R76 ;  /* 0x0000001fff487819 */ /* 0x000fe2000001144c */
[----:B------:R-:W-:-:S02]  /*1890*/  IMAD R141, R142, c[0x0][0x19c], R141 ;  /* 0x000067008e8d7a24 */ /* 0x000fc400078e028d */
[----:B------:R-:W-:-:S04]  /*18a0*/  IMAD.WIDE.U32 R138, R142, c[0x0][0x198], R138 ;  /* 0x000066008e8a7a25 */ /* 0x000fc800078e008a */
[----:B------:R-:W-:Y:S02]  /*18b0*/  IMAD.SHL.U32 R59, R165, 0x20, RZ ;  /* 0x00000020a53b7824 */ /* 0x000fe400078e00ff */
[----:B------:R-:W-:Y:S02]  /*18c0*/  IMAD.SHL.U32 R58, R3, 0x20, RZ ;  /* 0x00000020033a7824 */ /* 0x000fe400078e00ff */
[----:B------:R-:W-:Y:S02]  /*18d0*/  IMAD.IADD R141, R139, 0x1, R141 ;  /* 0x000000018b8d7824 */ /* 0x000fe400078e028d */
[----:B------:R-:W-:Y:S01]  /*18e0*/  IMAD.IADD R71, R145, 0x1, R71 ;  /* 0x0000000191477824 */ /* 0x000fe200078e0247 */
[----:B------:R-:W-:Y:S01]  /*18f0*/  @!P4 MOV R126, RZ ;  /* 0x000000ff007ec202 */ /* 0x000fe20000000f00 */
[----:B------:R-:W-:Y:S05]  /*1900*/  @!P0 BRA `(.L_x_818) ;  /* 0x000067d000008947 */ /* 0x000fea0003800000 */
[C---:B-1----:R-:W-:Y:S01]  /*1910*/  IMAD R6, R4.reuse, c[0x0][0x280], RZ ;  /* 0x0000a00004067a24 */ /* 0x042fe200078e02ff */
[----:B------:R-:W-:Y:S01]  /*1920*/  SHF.R.S32.HI R8, RZ, 0x1f, R73 ;  /* 0x0000001fff087819 */ /* 0x000fe20000011449 */
[----:B------:R-:W-:Y:S01]  /*1930*/  IMAD R4, R4, c[0x0][0x278], RZ ;  /* 0x00009e0004047a24 */ /* 0x000fe200078e02ff */
[----:B------:R-:W-:Y:S01]  /*1940*/  UMOV UR13, 0x80 ;  /* 0x00000080000d7882 */ /* 0x000fe20000000000 */
[C-C-:B------:R-:W-:Y:S01]  /*1950*/  IMAD.WIDE.U32 R12, R5.reuse, c[0x0][0x280], R148.reuse ;  /* 0x0000a000050c7a25 */ /* 0x140fe200078e0094 */
[----:B------:R-:W-:Y:S01]  /*1960*/  ULDC.64 UR4, c[0x0][0x1a0] ;  /* 0x0000680000047ab9 */ /* 0x000fe20000000a00 */
[----:B------:R-:W-:Y:S01]  /*1970*/  MOV R96, 0x6 ;  /* 0x0000000600607802 */ /* 0x000fe20000000f00 */
[----:B------:R-:W-:Y:S01]  /*1980*/  UIMAD UR18, UR13, UR5, URZ ;  /* 0x000000050d1272a4 */ /* 0x000fe2000f8e023f */
[C---:B------:R-:W-:Y:S01]  /*1990*/  IMAD.WIDE.U32 R10, R5.reuse, c[0x0][0x278], R148 ;  /* 0x00009e00050a7a25 */ /* 0x040fe200078e0094 */
[----:B------:R-:W-:Y:S01]  /*19a0*/  UMOV UR12, 0x40 ;  /* 0x00000040000c7882 */ /* 0x000fe20000000000 */
[----:B------:R-:W-:Y:S01]  /*19b0*/  IADD3 R79, R142, 0x20, RZ ;  /* 0x000000208e4f7810 */ /* 0x000fe20007ffe0ff */
[----:B------:R-:W-:Y:S01]  /*19c0*/  UMOV UR11, 0xc0 ;  /* 0x000000c0000b7882 */ /* 0x000fe20000000000 */
[C---:B------:R-:W-:Y:S01]  /*19d0*/  IMAD R6, R5.reuse, c[0x0][0x284], R6 ;  /* 0x0000a10005067a24 */ /* 0x040fe200078e0206 */
[----:B------:R-:W-:Y:S01]  /*19e0*/  UMOV UR10, 0x140 ;  /* 0x00000140000a7882 */ /* 0x000fe20000000000 */
[----:B------:R-:W-:Y:S01]  /*19f0*/  IMAD R4, R5, c[0x0][0x27c], R4 ;  /* 0x00009f0005047a24 */ /* 0x000fe200078e0204 */
[--C-:B------:R-:W-:Y:S01]  /*1a00*/  SHF.R.S32.HI R5, RZ, 0x1f, R7.reuse ;  /* 0x0000001fff057819 */ /* 0x100fe20000011407 */
[----:B------:R-:W-:Y:S01]  /*1a10*/  IMAD.IADD R126, R126, 0x1, R7 ;  /* 0x000000017e7e7824 */ /* 0x000fe200078e0207 */
[----:B------:R-:W-:Y:S01]  /*1a20*/  IADD3 R7, P1, P0, R7, R142, -R73 ;  /* 0x0000008e07077210 */ /* 0x000fe2000783e849 */
[----:B------:R-:W-:Y:S01]  /*1a30*/  IMAD.IADD R11, R11, 0x1, R4 ;  /* 0x000000010b0b7824 */ /* 0x000fe200078e0204 */
[----:B------:R-:W-:Y:S01]  /*1a40*/  UMOV UR9, 0x180 ;  /* 0x0000018000097882 */ /* 0x000fe20000000000 */
[----:B------:R-:W-:Y:S01]  /*1a50*/  IMAD.IADD R13, R13, 0x1, R6 ;  /* 0x000000010d0d7824 */ /* 0x000fe200078e0206 */
[----:B------:R-:W-:Y:S01]  /*1a60*/  IADD3.X R5, R5, R143, ~R8, P1, P0 ;  /* 0x0000008f05057210 */ /* 0x000fe20000fe0c08 */
[----:B------:R-:W-:Y:S01]  /*1a70*/  IMAD.WIDE.U32 R8, R7, c[0x0][0x288], R10 ;  /* 0x0000a20007087a25 */ /* 0x000fe200078e000a */
[----:B------:R-:W-:Y:S01]  /*1a80*/  UMOV UR8, 0x1c0 ;  /* 0x000001c000087882 */ /* 0x000fe20000000000 */
[C---:B------:R-:W-:Y:S01]  /*1a90*/  IADD3 R135, R142.reuse, 0x40, RZ ;  /* 0x000000408e877810 */ /* 0x040fe20007ffe0ff */
[----:B------:R-:W-:Y:S01]  /*1aa0*/  UIMAD UR19, UR12, UR5, URZ ;  /* 0x000000050c1372a4 */ /* 0x000fe2000f8e023f */
[C---:B------:R-:W-:Y:S01]  /*1ab0*/  IMAD R4, R5.reuse, c[0x0][0x288], RZ ;  /* 0x0000a20005047a24 */ /* 0x040fe200078e02ff */
[----:B------:R-:W-:Y:S01]  /*1ac0*/  UIMAD UR16, UR11, UR5, URZ ;  /* 0x000000050b1072a4 */ /* 0x000fe2000f8e023f */
[----:B------:R-:W-:Y:S01]  /*1ad0*/  IMAD R6, R5, c[0x0][0x290], RZ ;  /* 0x0000a40005067a24 */ /* 0x000fe200078e02ff */
[----:B------:R-:W-:Y:S01]  /*1ae0*/  UIMAD UR15, UR10, UR5, URZ ;  /* 0x000000050a0f72a4 */ /* 0x000fe2000f8e023f */
[C---:B------:R-:W-:Y:S01]  /*1af0*/  IMAD R4, R7.reuse, c[0x0][0x28c], R4 ;  /* 0x0000a30007047a24 */ /* 0x040fe200078e0204 */
[----:B------:R-:W-:Y:S01]  /*1b00*/  UIMAD UR14, UR9, UR5, URZ ;  /* 0x00000005090e72a4 */ /* 0x000fe2000f8e023f */
[C---:B------:R-:W-:Y:S01]  /*1b10*/  IMAD R5, R7.reuse, c[0x0][0x294], R6 ;  /* 0x0000a50007057a24 */ /* 0x040fe200078e0206 */
[----:B------:R-:W-:Y:S01]  /*1b20*/  UIMAD UR26, UR8, UR5, URZ ;  /* 0x00000005081a72a4 */ /* 0x000fe2000f8e023f */
[----:B------:R-:W-:Y:S01]  /*1b30*/  IMAD.WIDE.U32 R12, R7, c[0x0][0x290], R12 ;  /* 0x0000a400070c7a25 */ /* 0x000fe200078e000c */
[----:B------:R-:W-:Y:S01]  /*1b40*/  UIMAD.WIDE.U32 UR32, UR11, UR4, URZ ;  /* 0x000000040b2072a5 */ /* 0x000fe2000f8e003f */
[----:B------:R-:W-:Y:S01]  /*1b50*/  IADD3 R134, R142, 0x60, RZ ;  /* 0x000000608e867810 */ /* 0x000fe20007ffe0ff */
[----:B------:R-:W-:Y:S01]  /*1b60*/  ULDC UR5, c[0x0][0x294] ;  /* 0x0000a50000057ab9 */ /* 0x000fe20000000800 */
[----:B------:R-:W-:Y:S01]  /*1b70*/  IMAD.IADD R9, R9, 0x1, R4 ;  /* 0x0000000109097824 */ /* 0x000fe200078e0204 */
[----:B------:R-:W-:Y:S01]  /*1b80*/  UIMAD.WIDE.U32 UR30, UR10, UR4, URZ ;  /* 0x000000040a1e72a5 */ /* 0x000fe2000f8e003f */
[----:B------:R-:W-:Y:S01]  /*1b90*/  IMAD R123, R2, c[0x0][0x298], RZ ;  /* 0x0000a600027b7a24 */ /* 0x000fe200078e02ff */
[----:B------:R-:W-:Y:S01]  /*1ba0*/  UIMAD.WIDE.U32 UR28, UR9, UR4, URZ ;  /* 0x00000004091c72a5 */ /* 0x000fe2000f8e003f */
[C---:B------:R-:W-:Y:S01]  /*1bb0*/  IMAD.WIDE.U32 R14, R3.reuse, 0x40, RZ ;  /* 0x00000040030e7825 */ /* 0x040fe200078e00ff */
[----:B------:R-:W-:Y:S01]  /*1bc0*/  ULDC UR17, c[0x0][0x19c] ;  /* 0x0000670000117ab9 */ /* 0x000fe20000000800 */
[----:B------:R-:W-:Y:S01]  /*1bd0*/  IADD3 R133, R142, 0x80, RZ ;  /* 0x000000808e857810 */ /* 0x000fe20007ffe0ff */
[----:B------:R-:W-:Y:S01]  /*1be0*/  UIMAD UR11, UR11, UR5, URZ ;  /* 0x000000050b0b72a4 */ /* 0x000fe2000f8e023f */
[----:B------:R-:W-:Y:S01]  /*1bf0*/  IMAD R121, R2, c[0x0][0x2a0], RZ ;  /* 0x0000a80002797a24 */ /* 0x000fe200078e02ff */
[----:B------:R-:W-:Y:S01]  /*1c00*/  UIMAD UR10, UR10, UR5, URZ ;  /* 0x000000050a0a72a4 */ /* 0x000fe2000f8e023f */
[----:B------:R-:W-:Y:S01]  /*1c10*/  IMAD.WIDE.U32 R10, R3, 0x80, RZ ;  /* 0x00000080030a7825 */ /* 0x000fe200078e00ff */
[----:B------:R-:W-:Y:S01]  /*1c20*/  UIMAD UR9, UR9, UR5, URZ ;  /* 0x00000005090972a4 */ /* 0x000fe2000f8e023f */
[----:B------:R-:W-:Y:S01]  /*1c30*/  IADD3 R106, R15, UR19, RZ ;  /* 0x000000130f6a7c10 */ /* 0x000fe2000fffe0ff */
[----:B------:R-:W-:Y:S01]  /*1c40*/  UIMAD UR13, UR13, UR17, URZ ;  /* 0x000000110d0d72a4 */ /* 0x000fe2000f8e023f */
[----:B------:R-:W-:Y:S01]  /*1c50*/  IMAD.IADD R7, R13, 0x1, R5 ;  /* 0x000000010d077824 */ /* 0x000fe200078e0205 */
[----:B------:R-:W-:Y:S01]  /*1c60*/  IADD3 R111, R11, UR18, RZ ;  /* 0x000000120b6f7c10 */ /* 0x000fe2000fffe0ff */
[----:B------:R-:W-:Y:S01]  /*1c70*/  IMAD.MOV.U32 R6, RZ, RZ, R12 ;  /* 0x000000ffff067224 */ /* 0x000fe200078e000c */
[----:B------:R-:W-:Y:S01]  /*1c80*/  UIMAD UR12, UR12, UR17, URZ ;  /* 0x000000110c0c72a4 */ /* 0x000fe2000f8e023f */
[----:B------:R-:W-:Y:S01]  /*1c90*/  IMAD R123, R0, c[0x0][0x29c], R123 ;  /* 0x0000a700007b7a24 */ /* 0x000fe200078e027b */
[----:B------:R-:W-:Y:S01]  /*1ca0*/  SHF.L.U64.HI R111, R10, 0x1, R111 ;  /* 0x000000010a6f7819 */ /* 0x000fe2000001026f */
[----:B------:R-:W-:Y:S01]  /*1cb0*/  IMAD.WIDE.U32 R2, R0, c[0x0][0x298], R8 ;  /* 0x0000a60000027a25 */ /* 0x000fe200078e0008 */
[----:B------:R-:W-:Y:S01]  /*1cc0*/  UIMAD UR5, UR8, UR5, URZ ;  /* 0x00000005080572a4 */ /* 0x000fe2000f8e023f */
[----:B------:R-:W-:Y:S01]  /*1cd0*/  SHF.L.U64.HI R106, R14, 0x1, R106 ;  /* 0x000000010e6a7819 */ /* 0x000fe2000001026a */
[----:B------:R-:W-:Y:S01]  /*1ce0*/  UIMAD.WIDE.U32 UR34, UR8, UR4, URZ ;  /* 0x00000004082272a5 */ /* 0x000fe2000f8e003f */
[----:B------:R-:W-:Y:S01]  /*1cf0*/  IMAD R121, R0, c[0x0][0x2a4], R121 ;  /* 0x0000a90000797a24 */ /* 0x000fe200078e0279 */
[----:B------:R-:W-:Y:S01]  /*1d00*/  LEA R122, P0, R2, c[0x0][0x268], 0x1 ;  /* 0x00009a00027a7a11 */ /* 0x000fe200078008ff */
[----:B------:R-:W-:Y:S01]  /*1d10*/  IMAD.WIDE.U32 R4, R0, c[0x0][0x2a0], R6 ;  /* 0x0000a80000047a25 */ /* 0x000fe200078e0006 */
[C---:B------:R-:W-:Y:S01]  /*1d20*/  IADD3 R132, R142.reuse, 0xa0, RZ ;  /* 0x000000a08e847810 */ /* 0x040fe20007ffe0ff */
[----:B------:R-:W-:Y:S01]  /*1d30*/  ULDC UR25, c[0x0][0x28c] ;  /* 0x0000a30000197ab9 */ /* 0x000fe20000000800 */
[----:B------:R-:W-:Y:S01]  /*1d40*/  IADD3 R131, R142, 0xc0, RZ ;  /* 0x000000c08e837810 */ /* 0x000fe20007ffe0ff */
[----:B------:R-:W-:Y:S01]  /*1d50*/  IMAD.IADD R123, R3, 0x1, R123 ;  /* 0x00000001037b7824 */ /* 0x000fe200078e027b */
[----:B------:R-:W-:Y:S01]  /*1d60*/  LEA R120, P1, R4, c[0x0][0x270], 0x1 ;  /* 0x00009c0004787a11 */ /* 0x000fe200078208ff */
[----:B------:R-:W-:Y:S01]  /*1d70*/  IMAD.IADD R121, R5, 0x1, R121 ;  /* 0x0000000105797824 */ /* 0x000fe200078e0279 */
[----:B------:R-:W-:Y:S01]  /*1d80*/  IADD3 R130, R142, 0xe0, RZ ;  /* 0x000000e08e827810 */ /* 0x000fe20007ffe0ff */
[----:B------:R-:W-:Y:S01]  /*1d90*/  IMAD R126, R75, R126, RZ ;  /* 0x0000007e4b7e7224 */ /* 0x000fe200078e02ff */
[----:B------:R-:W-:Y:S01]  /*1da0*/  LEA.HI.X R123, R2, c[0x0][0x26c], R123, 0x1, P0 ;  /* 0x00009b00027b7a11 */ /* 0x000fe200000f0c7b */
[----:B------:R-:W-:Y:S01]  /*1db0*/  IMAD.MOV.U32 R154, RZ, RZ, c[0x0][0x290] ;  /* 0x0000a400ff9a7624 */ /* 0x000fe200078e00ff */
[----:B------:R-:W-:Y:S01]  /*1dc0*/  ISETP.GE.AND P0, PT, R148, c[0x0][0x220], PT ;  /* 0x0000880094007a0c */ /* 0x000fe20003f06270 */
[----:B------:R-:W-:Y:S01]  /*1dd0*/  IMAD.MOV.U32 R99, RZ, RZ, 0x7 ;  /* 0x00000007ff637424 */ /* 0x000fe200078e00ff */
[----:B------:R-:W-:Y:S01]  /*1de0*/  LEA.HI.X R121, R4, c[0x0][0x274], R121, 0x1, P1 ;  /* 0x00009d0004797a11 */ /* 0x000fe200008f0c79 */
[----:B------:R-:W-:Y:S01]  /*1df0*/  IMAD.SHL.U32 R112, R10, 0x2, RZ ;  /* 0x000000020a707824 */ /* 0x000fe200078e00ff */
[----:B------:R-:W-:Y:S01]  /*1e00*/  P2R R137, PR, RZ, 0x1 ;  /* 0x00000001ff897803 */ /* 0x000fe20000000000 */
[----:B------:R-:W-:Y:S01]  /*1e10*/  IMAD.MOV.U32 R129, RZ, RZ, c[0x0][0x288] ;  /* 0x0000a200ff817624 */ /* 0x000fe200078e00ff */
[----:B------:R-:W-:Y:S01]  /*1e20*/  LEA R116, P1, R138, c[0x0][0x168], 0x1 ;  /* 0x00005a008a747a11 */ /* 0x000fe200078208ff */
[----:B------:R-:W-:Y:S01]  /*1e30*/  IMAD.WIDE.U32 R166, R165, 0x80, RZ ;  /* 0x00000080a5a67825 */ /* 0x000fe200078e00ff */
[----:B------:R-:W-:Y:S01]  /*1e40*/  LEA R118, P0, R150, c[0x0][0x170], 0x1 ;  /* 0x00005c0096767a11 */ /* 0x000fe200078008ff */
[----:B------:R-:W-:Y:S01]  /*1e50*/  ULDC UR24, c[0x0][0x28c] ;  /* 0x0000a30000187ab9 */ /* 0x000fe20000000800 */
[----:B------:R-:W-:Y:S01]  /*1e60*/  LEA.HI.X R117, R138, c[0x0][0x16c], R141, 0x1, P1 ;  /* 0x00005b008a757a11 */ /* 0x000fe200008f0c8d */
[----:B------:R-:W-:Y:S01]  /*1e70*/  IMAD.SHL.U32 R105, R154, 0x40, RZ ;  /* 0x000000409a697824 */ /* 0x000fe200078e00ff */
[----:B------:R-:W-:Y:S01]  /*1e80*/  LEA.HI.X R119, R150, c[0x0][0x174], R153, 0x1, P0 ;  /* 0x00005d0096777a11 */ /* 0x000fe200000f0c99 */
[C---:B------:R-:W-:Y:S01]  /*1e90*/  IMAD.SHL.U32 R110, R154.reuse, 0x80, RZ ;  /* 0x000000809a6e7824 */ /* 0x040fe200078e00ff */
[----:B------:R-:W-:Y:S01]  /*1ea0*/  SHF.R.S32.HI R49, RZ, 0x1f, R126 ;  /* 0x0000001fff317819 */ /* 0x000fe2000001147e */
[C---:B------:R-:W-:Y:S01]  /*1eb0*/  IMAD.SHL.U32 R103, R154.reuse, 0x20, RZ ;  /* 0x000000209a677824 */ /* 0x040fe200078e00ff */
[-C--:B------:R-:W-:Y:S01]  /*1ec0*/  IADD3 R48, P1, R77, R126.reuse, RZ ;  /* 0x0000007e4d307210 */ /* 0x080fe20007f3e0ff */
[----:B------:R-:W-:Y:S01]  /*1ed0*/  IMAD.WIDE.U32 R160, R154, 0xc0, RZ ;  /* 0x000000c09aa07825 */ /* 0x000fe200078e00ff */
[----:B------:R-:W-:Y:S01]  /*1ee0*/  IADD3 R126, P0, R76, R126, RZ ;  /* 0x0000007e4c7e7210 */ /* 0x000fe20007f1e0ff */
[----:B------:R-:W-:Y:S01]  /*1ef0*/  ULDC UR23, c[0x0][0x28c] ;  /* 0x0000a30000177ab9 */ /* 0x000fe20000000800 */
[C---:B------:R-:W-:Y:S01]  /*1f00*/  SHF.L.U64.HI R104, R154.reuse, R96, c[0x0][0x294] ;  /* 0x0000a5009a687619 */ /* 0x040fe20000010260 */
[----:B------:R-:W-:Y:S01]  /*1f10*/  IMAD.WIDE.U32 R158, R154, 0x140, RZ ;  /* 0x000001409a9e7825 */ /* 0x000fe200078e00ff */
[----:B------:R-:W-:Y:S01]  /*1f20*/  IADD3.X R127, R72, R49, RZ, P0, !PT ;  /* 0x00000031487f7210 */ /* 0x000fe200007fe4ff */
[----:B------:R-:W-:Y:S01]  /*1f30*/  ULDC UR22, c[0x0][0x28c] ;  /* 0x0000a30000167ab9 */ /* 0x000fe20000000800 */
[-C--:B------:R-:W-:Y:S01]  /*1f40*/  SHF.L.U64.HI R109, R154, R99.reuse, c[0x0][0x294] ;  /* 0x0000a5009a6d7619 */ /* 0x080fe20000010263 */
[----:B------:R-:W-:Y:S01]  /*1f50*/  IMAD.X R49, R74, 0x1, R49, P1 ;  /* 0x000000014a317824 */ /* 0x000fe200008e0631 */
[C---:B------:R-:W-:Y:S01]  /*1f60*/  SHF.L.U64.HI R127, R126.reuse, 0x1, R127 ;  /* 0x000000017e7f7819 */ /* 0x040fe2000001027f */
[----:B------:R-:W-:Y:S01]  /*1f70*/  IMAD.SHL.U32 R126, R126, 0x2, RZ ;  /* 0x000000027e7e7824 */ /* 0x000fe200078e00ff */
[C---:B------:R-:W-:Y:S01]  /*1f80*/  SHF.L.U64.HI R102, R154.reuse, R128, c[0x0][0x294] ;  /* 0x0000a5009a667619 */ /* 0x040fe20000010280 */
[----:B------:R-:W-:Y:S01]  /*1f90*/  IMAD.WIDE.U32 R156, R154, 0x180, RZ ;  /* 0x000001809a9c7825 */ /* 0x000fe200078e00ff */
[----:B------:R-:W-:Y:S01]  /*1fa0*/  SHF.L.U64.HI R49, R48, 0x1, R49 ;  /* 0x0000000130317819 */ /* 0x000fe20000010231 */
[----:B------:R-:W-:Y:S01]  /*1fb0*/  ULDC UR21, c[0x0][0x28c] ;  /* 0x0000a30000157ab9 */ /* 0x000fe20000000800 */
[----:B------:R-:W-:Y:S01]  /*1fc0*/  IADD3 R124, P3, R126, c[0x0][0x2b0], RZ ;  /* 0x0000ac007e7c7a10 */ /* 0x000fe20007f7e0ff */
[----:B------:R-:W-:Y:S01]  /*1fd0*/  IMAD.SHL.U32 R48, R48, 0x2, RZ ;  /* 0x0000000230307824 */ /* 0x000fe200078e00ff */
[----:B------:R-:W-:Y:S01]  /*1fe0*/  IADD3 R126, P2, R126, c[0x0][0x2a8], RZ ;  /* 0x0000aa007e7e7a10 */ /* 0x000fe20007f5e0ff */
[----:B------:R-:W-:Y:S01]  /*1ff0*/  IMAD.WIDE.U32 R164, R165, 0x40, RZ ;  /* 0x00000040a5a47825 */ /* 0x000fe200078e00ff */
[----:B------:R-:W-:Y:S01]  /*2000*/  SHF.L.U64.HI R96, R129, R96, c[0x0][0x28c] ;  /* 0x0000a30081607619 */ /* 0x000fe20000010260 */
[----:B------:R-:W-:Y:S01]  /*2010*/  ULDC UR20, c[0x0][0x28c] ;  /* 0x0000a30000147ab9 */ /* 0x000fe20000000800 */
[C---:B------:R-:W-:Y:S01]  /*2020*/  IADD3 R10, P1, R48.reuse, c[0x0][0x2b0], RZ ;  /* 0x0000ac00300a7a10 */ /* 0x040fe20007f3e0ff */
[C---:B------:R-:W-:Y:S01]  /*2030*/  IMAD.SHL.U32 R93, R75.reuse, 0x20, RZ ;  /* 0x000000204b5d7824 */ /* 0x040fe200078e00ff */
[----:B------:R-:W-:Y:S01]  /*2040*/  IADD3 R48, P0, R48, c[0x0][0x2a8], RZ ;  /* 0x0000aa0030307a10 */ /* 0x000fe20007f1e0ff */
[----:B------:R-:W-:Y:S01]  /*2050*/  IMAD.SHL.U32 R91, R75, 0x40, RZ ;  /* 0x000000404b5b7824 */ /* 0x000fe200078e00ff */
[----:B------:R-:W-:Y:S01]  /*2060*/  SHF.L.U64.HI R99, R129, R99, c[0x0][0x28c] ;  /* 0x0000a30081637619 */ /* 0x000fe20000010263 */
[----:B------:R-:W-:Y:S01]  /*2070*/  IMAD R89, R75, 0x60, RZ ;  /* 0x000000604b597824 */ /* 0x000fe200078e02ff */
[----:B------:R-:W-:Y:S01]  /*2080*/  SHF.L.U64.HI R128, R129, R128, c[0x0][0x28c] ;  /* 0x0000a30081807619 */ /* 0x000fe20000010280 */
[----:B------:R-:W-:Y:S01]  /*2090*/  IMAD.SHL.U32 R87, R75, 0x80, RZ ;  /* 0x000000804b577824 */ /* 0x000fe200078e00ff */
[----:B------:R-:W-:Y:S01]  /*20a0*/  SHF.L.U32 R100, R129, 0x7, RZ ;  /* 0x0000000781647819 */ /* 0x000fe200000006ff */
[----:B------:R-:W-:Y:S01]  /*20b0*/  IMAD R85, R75, 0xa0, RZ ;  /* 0x000000a04b557824 */ /* 0x000fe200078e02ff */
[----:B------:R-:W-:Y:S01]  /*20c0*/  SHF.L.U64.HI R104, R105, 0x1, R104 ;  /* 0x0000000169687819 */ /* 0x000fe20000010268 */
[C---:B------:R-:W-:Y:S01]  /*20d0*/  IMAD R83, R75.reuse, 0xc0, RZ ;  /* 0x000000c04b537824 */ /* 0x040fe200078e02ff */
[----:B------:R-:W-:Y:S01]  /*20e0*/  SHF.L.U64.HI R109, R110, 0x1, R109 ;  /* 0x000000016e6d7819 */ /* 0x000fe2000001026d */
[----:B------:R-:W-:Y:S01]  /*20f0*/  IMAD R81, R75, 0xe0, RZ ;  /* 0x000000e04b517824 */ /* 0x000fe200078e02ff */
[----:B------:R-:W-:Y:S01]  /*2100*/  SHF.L.U64.HI R102, R103, 0x1, R102 ;  /* 0x0000000167667819 */ /* 0x000fe20000010266 */
[----:B------:R-:W-:Y:S01]  /*2110*/  IMAD.WIDE.U32 R154, R154, 0x1c0, RZ ;  /* 0x000001c09a9a7825 */ /* 0x000fe200078e00ff */
[----:B------:R-:W-:Y:S01]  /*2120*/  IADD3.X R125, R127, c[0x0][0x2b4], RZ, P3, !PT ;  /* 0x0000ad007f7d7a10 */ /* 0x000fe20001ffe4ff */
[----:B------:R-:W-:Y:S01]  /*2130*/  ULDC UR19, c[0x0][0x28c] ;  /* 0x0000a30000137ab9 */ /* 0x000fe20000000800 */
[----:B------:R-:W-:Y:S01]  /*2140*/  IADD3.X R9, R49, c[0x0][0x2b4], RZ, P1, !PT ;  /* 0x0000ad0031097a10 */ /* 0x000fe20000ffe4ff */
[----:B------:R-:W-:Y:S01]  /*2150*/  IMAD.MOV.U32 R95, RZ, RZ, c[0x0][0x290] ;  /* 0x0000a400ff5f7624 */ /* 0x000fe200078e00ff */
[----:B------:R-:W-:Y:S01]  /*2160*/  SHF.R.S32.HI R92, RZ, 0x1f, R93 ;  /* 0x0000001fff5c7819 */ /* 0x000fe2000001145d */
[C---:B------:R-:W-:Y:S01]  /*2170*/  IMAD.SHL.U32 R97, R129.reuse, 0x40, RZ ;  /* 0x0000004081617824 */ /* 0x040fe200078e00ff */
[----:B------:R-:W-:Y:S01]  /*2180*/  SHF.R.S32.HI R90, RZ, 0x1f, R91 ;  /* 0x0000001fff5a7819 */ /* 0x000fe2000001145b */
[----:B------:R-:W-:Y:S01]  /*2190*/  IMAD.SHL.U32 R107, R14, 0x2, RZ ;  /* 0x000000020e6b7824 */ /* 0x000fe200078e00ff */
[----:B------:R-:W-:Y:S01]  /*21a0*/  SHF.R.S32.HI R88, RZ, 0x1f, R89 ;  /* 0x0000001fff587819 */ /* 0x000fe20000011459 */
[----:B------:R-:W-:Y:S01]  /*21b0*/  IMAD.MOV.U32 R11, RZ, RZ, R56 ;  /* 0x000000ffff0b7224 */ /* 0x000fe200078e0038 */
[----:B------:R-:W-:Y:S01]  /*21c0*/  SHF.R.S32.HI R86, RZ, 0x1f, R87 ;  /* 0x0000001fff567819 */ /* 0x000fe20000011457 */
[----:B------:R-:W-:Y:S01]  /*21d0*/  IMAD.SHL.U32 R129, R129, 0x20, RZ ;  /* 0x0000002081817824 */ /* 0x000fe200078e00ff */
[----:B------:R-:W-:Y:S01]  /*21e0*/  SHF.R.S32.HI R84, RZ, 0x1f, R85 ;  /* 0x0000001fff547819 */ /* 0x000fe20000011455 */
[----:B------:R-:W-:Y:S01]  /*21f0*/  IMAD.SHL.U32 R105, R105, 0x2, RZ ;  /* 0x0000000269697824 */ /* 0x000fe200078e00ff */
[----:B------:R-:W-:Y:S01]  /*2200*/  SHF.R.S32.HI R82, RZ, 0x1f, R83 ;  /* 0x0000001fff527819 */ /* 0x000fe20000011453 */
[----:B------:R-:W-:Y:S01]  /*2210*/  IMAD.SHL.U32 R110, R110, 0x2, RZ ;  /* 0x000000026e6e7824 */ /* 0x000fe200078e00ff */
[----:B------:R-:W-:Y:S01]  /*2220*/  SHF.R.S32.HI R80, RZ, 0x1f, R81 ;  /* 0x0000001fff507819 */ /* 0x000fe20000011451 */
[----:B------:R-:W-:Y:S01]  /*2230*/  IMAD.SHL.U32 R103, R103, 0x2, RZ ;  /* 0x0000000267677824 */ /* 0x000fe200078e00ff */
[----:B------:R-:W-:Y:S01]  /*2240*/  IADD3 R101, R167, UR13, RZ ;  /* 0x0000000da7657c10 */ /* 0x000fe2000fffe0ff */
[----:B------:R-:W-:Y:S01]  /*2250*/  IMAD.U32 R95, R95, -0x100, RZ ;  /* 0xffffff005f5f7824 */ /* 0x000fe200078e00ff */
[----:B------:R-:W-:Y:S01]  /*2260*/  IADD3 R98, R165, UR12, RZ ;  /* 0x0000000ca5627c10 */ /* 0x000fe2000fffe0ff */
[----:B------:R-:W-:Y:S01]  /*2270*/  ULDC UR18, c[0x0][0x28c] ;  /* 0x0000a30000127ab9 */ /* 0x000fe20000000800 */
[----:B------:R-:W-:Y:S01]  /*2280*/  IADD3 R108, R161, UR11, RZ ;  /* 0x0000000ba16c7c10 */ /* 0x000fe2000fffe0ff */
[----:B------:R-:W-:Y:S01]  /*2290*/  ULDC UR4, c[0x0][0x230] ;  /* 0x00008c0000047ab9 */ /* 0x000fe20000000800 */
[----:B------:R-:W-:Y:S01]  /*22a0*/  IADD3 R113, R159, UR10, RZ ;  /* 0x0000000a9f717c10 */ /* 0x000fe2000fffe0ff */
[----:B------:R-:W-:Y:S01]  /*22b0*/  UIMAD UR25, UR25, 0xc0, URZ ;  /* 0x000000c0191978a4 */ /* 0x000fe2000f8e023f */
[----:B------:R-:W-:Y:S01]  /*22c0*/  IADD3 R114, R157, UR9, RZ ;  /* 0x000000099d727c10 */ /* 0x000fe2000fffe0ff */
[----:B------:R-:W-:Y:S01]  /*22d0*/  UIMAD UR24, UR24, 0x140, URZ ;  /* 0x00000140181878a4 */ /* 0x000fe2000f8e023f */
[----:B------:R-:W-:Y:S01]  /*22e0*/  IADD3 R115, R155, UR5, RZ ;  /* 0x000000059b737c10 */ /* 0x000fe2000fffe0ff */
[----:B------:R-:W-:Y:S01]  /*22f0*/  UIMAD UR23, UR23, 0x180, URZ ;  /* 0x00000180171778a4 */ /* 0x000fe2000f8e023f */
[----:B------:R-:W-:Y:S01]  /*2300*/  IADD3.X R127, R127, c[0x0][0x2ac], RZ, P2, !PT ;  /* 0x0000ab007f7f7a10 */ /* 0x000fe200017fe4ff */
[----:B------:R-:W-:Y:S01]  /*2310*/  UIMAD UR22, UR22, 0x1c0, URZ ;  /* 0x000001c0161678a4 */ /* 0x000fe2000f8e023f */
[----:B------:R-:W-:Y:S01]  /*2320*/  IADD3.X R49, R49, c[0x0][0x2ac], RZ, P0, !PT ;  /* 0x0000ab0031317a10 */ /* 0x000fe200007fe4ff */
[----:B------:R-:W-:-:S02]  /*2330*/  UIMAD UR21, UR21, 0xc0, URZ ;  /* 0x000000c0151578a4 */ /* 0x000fc4000f8e023f */
[----:B------:R-:W-:Y:S02]  /*2340*/  UIMAD UR20, UR20, 0x140, URZ ;  /* 0x00000140141478a4 */ /* 0x000fe4000f8e023f */
[----:B------:R-:W-:Y:S02]  /*2350*/  UIMAD UR19, UR19, 0x180, URZ ;  /* 0x00000180131378a4 */ /* 0x000fe4000f8e023f */
[----:B------:R-:W-:Y:S02]  /*2360*/  UIMAD UR18, UR18, 0x1c0, URZ ;  /* 0x000001c0121278a4 */ /* 0x000fe4000f8e023f */
[----:B------:R-:W-:Y:S02]  /*2370*/  UIADD3 UR16, UR33, UR16, URZ ;  /* 0x0000001021107290 */ /* 0x000fe4000fffe03f */
[----:B------:R-:W-:Y:S02]  /*2380*/  UIADD3 UR15, UR31, UR15, URZ ;  /* 0x0000000f1f0f7290 */ /* 0x000fe4000fffe03f */
[----:B------:R-:W-:-:S02]  /*2390*/  UIADD3 UR14, UR29, UR14, URZ ;  /* 0x0000000e1d0e7290 */ /* 0x000fc4000fffe03f */
[----:B------:R-:W-:Y:S02]  /*23a0*/  UIADD3 UR26, UR35, UR26, URZ ;  /* 0x0000001a231a7290 */ /* 0x000fe4000fffe03f */
[----:B------:R-:W-:Y:S02]  /*23b0*/  ULDC.U8 UR8, c[0x0][0x313] ;  /* 0x0000c4c000087ab9 */ /* 0x000fe40000000000 */
.L_x_872:
[----:B------:R-:W-:Y:S01]  /*23c0*/  ISETP.NE.AND P4, PT, R137, RZ, PT ;  /* 0x000000ff8900720c */ /* 0x000fe20003f85270 */
[----:B------:R-:W-:Y:S02]  /*23d0*/  IMAD.SHL.U32 R13, R11, 0x100, RZ ;  /* 0x000001000b0d7824 */ /* 0x000fe400078e00ff */
[----:B---3--:R-:W-:Y:S02]  /*23e0*/  IMAD.MOV.U32 R16, RZ, RZ, R120 ;  /* 0x000000ffff107224 */ /* 0x008fe400078e0078 */
[----:B------:R-:W-:Y:S01]  /*23f0*/  IMAD.MOV.U32 R17, RZ, RZ, R121 ;  /* 0x000000ffff117224 */ /* 0x000fe200078e0079 */
[----:B------:R-:W-:Y:S05]  /*2400*/  IADD3 R12, R13, -0x100, RZ ;  /* 0xffffff000d0c7810 */ /* 0x000fea0007ffe0ff */
[--C-:B------:R-:W-:Y:S02]  /*2410*/  IMAD.IADD R3, R63, 0x1, -R12.reuse ;  /* 0x000000013f037824 */ /* 0x100fe400078e0a0c */
[----:B------:R-:W-:Y:S03]  /*2420*/  IMAD.IADD R2, R73, 0x1, -R12 ;  /* 0x0000000149027824 */ /* 0x000fe600078e0a0c */
[CC--:B------:R-:W-:Y:S04]  /*2430*/  ISETP.GE.OR P0, PT, R79.reuse, R3.reuse, P4 ;  /* 0x000000034f00720c */ /* 0x0c0fe80002706670 */
[-C--:B------:R-:W-:Y:S02]  /*2440*/  ISETP.LT.OR P2, PT, R79, R2.reuse, P0 ;  /* 0x000000024f00720c */ /* 0x080fe40000741670 */
[CC--:B------:R-:W-:Y:S02]  /*2450*/  ISETP.GE.OR P0, PT, R135.reuse, R3.reuse, P4 ;  /* 0x000000038700720c */ /* 0x0c0fe40002706670 */
[----:B----4-:R-:W-:Y:S02]  /*2460*/  P2R R4, PR, RZ, 0x4 ;  /* 0x00000004ff047803 */ /* 0x010fe40000000000 */
[-C--:B------:R-:W-:Y:S02]  /*2470*/  ISETP.LT.OR P6, PT, R135, R2.reuse, P0 ;  /* 0x000000028700720c */ /* 0x080fe400007c1670 */
[C---:B------:R-:W-:Y:S04]  /*2480*/  ISETP.GE.OR P0, PT, R134.reuse, R3, P4 ;  /* 0x000000038600720c */ /* 0x040fe80002706670 */
[----:B------:R-:W-:Y:S02]  /*2490*/  ISETP.LT.OR P3, PT, R134, R2, P0 ;  /* 0x000000028600720c */ /* 0x000fe40000761670 */
[----:B------:R-:W-:Y:S02]  /*24a0*/  @!P2 LEA R54, P0, R58, R118, 0x1 ;  /* 0x000000763a36a211 */ /* 0x000fe400078008ff */
[----:B------:R-:W-:Y:S02]  /*24b0*/  @!P2 IADD3 R6, P1, R120, R103, RZ ;  /* 0x000000677806a210 */ /* 0x000fe40007f3e0ff */
[----:B------:R-:W-:Y:S02]  /*24c0*/  @!P2 LEA.HI.X R55, R58, R119, R57, 0x1, P0 ;  /* 0x000000773a37a211 */ /* 0x000fe400000f0c39 */
[----:B------:R-:W-:Y:S01]  /*24d0*/  ISETP.GE.OR P0, PT, R133, R3, P4 ;  /* 0x000000038500720c */ /* 0x000fe20002706670 */
[----:B------:R-:W-:Y:S01]  /*24e0*/  @!P2 IMAD.X R7, R121, 0x1, R102, P1 ;  /* 0x000000017907a824 */ /* 0x000fe200008e0666 */
[C---:B------:R-:W-:Y:S02]  /*24f0*/  @!P6 IADD3 R32, P1, R120.reuse, R105, RZ ;  /* 0x000000697820e210 */ /* 0x040fe40007f3e0ff */
[----:B------:R-:W-:Y:S02]  /*2500*/  ISETP.LT.OR P2, PT, R133, R2, P0 ;  /* 0x000000028500720c */ /* 0x000fe40000741670 */
[----:B------:R-:W-:Y:S01]  /*2510*/  @!P3 IADD3 R28, P0, R120, R160, RZ ;  /* 0x000000a0781cb210 */ /* 0x000fe20007f1e0ff */
[C---:B------:R-:W-:Y:S01]  /*2520*/  @!P6 IMAD.X R33, R121.reuse, 0x1, R104, P1 ;  /* 0x000000017921e824 */ /* 0x040fe200008e0668 */
[C---:B------:R-:W-:Y:S02]  /*2530*/  @!P6 IADD3 R52, P1, R118.reuse, R107, RZ ;  /* 0x0000006b7634e210 */ /* 0x040fe40007f3e0ff */
[----:B------:R-:W-:Y:S01]  /*2540*/  P2R R168, PR, RZ, 0x4 ;  /* 0x00000004ffa87803 */ /* 0x000fe20000000000 */
[----:B------:R-:W-:Y:S01]  /*2550*/  @!P3 IMAD.X R29, R121, 0x1, R108, P0 ;  /* 0x00000001791db824 */ /* 0x000fe200000e066c */
[----:B------:R-:W-:Y:S01]  /*2560*/  @!P3 IADD3 R50, P0, R118, UR32, RZ ;  /* 0x000000207632bc10 */ /* 0x000fe2000ff1e0ff */
[----:B------:R-:W-:Y:S01]  /*2570*/  @!P6 IMAD.X R53, R119, 0x1, R106, P1 ;  /* 0x000000017735e824 */ /* 0x000fe200008e066a */
[----:B------:R-:W-:Y:S02]  /*2580*/  ISETP.NE.AND P1, PT, R137, RZ, PT ;  /* 0x000000ff8900720c */ /* 0x000fe40003f25270 */
[----:B------:R-:W-:Y:S02]  /*2590*/  @!P3 IADD3.X R51, R119, UR16, RZ, P0, !PT ;  /* 0x000000107733bc10 */ /* 0x000fe400087fe4ff */
[----:B------:R-:W-:Y:S05]  /*25a0*/  @!P2 IADD3 R24, P0, R120, R110, RZ ;  /* 0x0000006e7818a210 */ /* 0x000fea0007f1e0ff */
[----:B------:R-:W-:Y:S01]  /*25b0*/  @!P2 IMAD.X R25, R121, 0x1, R109, P0 ;  /* 0x000000017919a824 */ /* 0x000fe200000e066d */
[----:B------:R-:W-:Y:S05]  /*25c0*/  @!P2 IADD3 R44, P0, R118, R112, RZ ;  /* 0x00000070762ca210 */ /* 0x000fea0007f1e0ff */
[----:B------:R-:W-:Y:S01]  /*25d0*/  @!P2 IMAD.X R45, R119, 0x1, R111, P0 ;  /* 0x00000001772da824 */ /* 0x000fe200000e066f */
[CC--:B------:R-:W-:Y:S04]  /*25e0*/  ISETP.GE.OR P0, PT, R132.reuse, R3.reuse, P1 ;  /* 0x000000038400720c */ /* 0x0c0fe80000f06670 */
[----:B------:R-:W-:Y:S04]  /*25f0*/  ISETP.LT.OR P4, PT, R132, R2, P0 ;  /* 0x000000028400720c */ /* 0x000fe80000781670 */
[----:B------:R-:W-:Y:S09]  /*2600*/  P2R R0, PR, RZ, 0x10 ;  /* 0x00000010ff007803 */ /* 0x000ff20000000000 */
[----:B------:R-:W-:Y:S05]  /*2610*/  @!P4 IADD3 R20, P0, R120, R158, RZ ;  /* 0x0000009e7814c210 */ /* 0x000fea0007f1e0ff */
[----:B------:R-:W-:Y:S01]  /*2620*/  @!P4 IMAD.X R21, R121, 0x1, R113, P0 ;  /* 0x000000017915c824 */ /* 0x000fe200000e0671 */
[----:B------:R-:W-:Y:S04]  /*2630*/  @!P4 IADD3 R42, P0, R118, UR30, RZ ;  /* 0x0000001e762acc10 */ /* 0x000fe8000ff1e0ff */
[----:B------:R-:W-:Y:S02]  /*2640*/  @!P4 IADD3.X R43, R119, UR15, RZ, P0, !PT ;  /* 0x0000000f772bcc10 */ /* 0x000fe400087fe4ff */
[CC--:B------:R-:W-:Y:S02]  /*2650*/  ISETP.GE.OR P0, PT, R131.reuse, R3.reuse, P1 ;  /* 0x000000038300720c */ /* 0x0c0fe40000f06670 */
[----:B------:R-:W-:Y:S02]  /*2660*/  ISETP.NE.AND P4, PT, R168, RZ, PT ;  /* 0x000000ffa800720c */ /* 0x000fe40003f85270 */
[----:B------:R-:W-:Y:S11]  /*2670*/  ISETP.LT.OR P5, PT, R131, R2, P0 ;  /* 0x000000028300720c */ /* 0x000ff600007a1670 */
[----:B------:R-:W-:Y:S02]  /*2680*/  @!UPT UIADD3 URZ, URZ, URZ, URZ ;  /* 0x0000003f3f3ff290 */ /* 0x000fe4000fffe03f */
[----:B------:R-:W-:Y:S05]  /*2690*/  @!P5 IADD3 R40, P0, R120, R156, RZ ;  /* 0x0000009c7828d210 */ /* 0x000fea0007f1e0ff */
[----:B------:R-:W-:Y:S01]  /*26a0*/  @!P5 IMAD.X R41, R121, 0x1, R114, P0 ;  /* 0x000000017929d824 */ /* 0x000fe200000e0672 */
[----:B--2---:R-:W-:Y:S04]  /*26b0*/  @!P5 IADD3 R38, P0, R118, UR28, RZ ;  /* 0x0000001c7626dc10 */ /* 0x004fe8000ff1e0ff */
[----:B------:R-:W-:Y:S02]  /*26c0*/  @!P5 IADD3.X R39, R119, UR14, RZ, P0, !PT ;  /* 0x0000000e7727dc10 */ /* 0x000fe400087fe4ff */
[C---:B------:R-:W-:Y:S04]  /*26d0*/  ISETP.GE.OR P0, PT, R130.reuse, R3, P1 ;  /* 0x000000038200720c */ /* 0x040fe80000f06670 */
[----:B------:R-:W-:Y:S04]  /*26e0*/  ISETP.LT.OR P2, PT, R130, R2, P0 ;  /* 0x000000028200720c */ /* 0x000fe80000741670 */
[----:B------:R-:W-:Y:S09]  /*26f0*/  P2R R162, PR, RZ, 0x4 ;  /* 0x00000004ffa27803 */ /* 0x000ff20000000000 */
[----:B------:R-:W-:Y:S05]  /*2700*/  @!P2 IADD3 R36, P0, R120, R154, RZ ;  /* 0x0000009a7824a210 */ /* 0x000fea0007f1e0ff */
[----:B------:R-:W-:Y:S01]  /*2710*/  @!P2 IMAD.X R37, R121, 0x1, R115, P0 ;  /* 0x000000017925a824 */ /* 0x000fe200000e0673 */
[----:B------:R-:W-:Y:S04]  /*2720*/  @!P2 IADD3 R14, P0, R118, UR34, RZ ;  /* 0x00000022760eac10 */ /* 0x000fe8000ff1e0ff */
[----:B------:R-:W-:Y:S02]  /*2730*/  @!P2 IADD3.X R15, R119, UR26, RZ, P0, !PT ;  /* 0x0000001a770fac10 */ /* 0x000fe400087fe4ff */
[C---:B------:R-:W-:Y:S02]  /*2740*/  LEA R120, P0, R95.reuse, R16, 0x1 ;  /* 0x000000105f787211 */ /* 0x040fe400078008ff */
[----:B------:R-:W-:Y:S02]  /*2750*/  ISETP.NE.AND P2, PT, R4, RZ, PT ;  /* 0x000000ff0400720c */ /* 0x000fe40003f45270 */
[----:B------:R-:W-:Y:S02]  /*2760*/  LEA.HI.X.SX32 R121, R95, R17, 0x1, P0 ;  /* 0x000000115f797211 */ /* 0x000fe400000f0eff */
[C---:B------:R-:W-:Y:S04]  /*2770*/  ISETP.GE.OR P0, PT, R142.reuse, R3, P1 ;  /* 0x000000038e00720c */ /* 0x040fe80000f06670 */
[----:B------:R-:W-:Y:S02]  /*2780*/  ISETP.LT.OR P1, PT, R142, R2, P0 ;  /* 0x000000028e00720c */ /* 0x000fe40000721670 */
[----:B------:R-:W-:Y:S11]  /*2790*/  ISETP.NE.AND P0, PT, R162, RZ, PT ;  /* 0x000000ffa200720c */ /* 0x000ff60003f05270 */
[----:B------:R-:W2:Y:S04]  /*27a0*/  @!P1 LDG.E.128 R16, [R16.64] ;  /* 0x0000000610109981 */ /* 0x000ea8000c1e1d00 */
[----:B--2---:R1:W-:Y:S04]  /*27b0*/  @!P1 STG.E.128 [R118.64], R16 ;  /* 0x0000001076009986 */ /* 0x0043e8000c101d06 */
[----:B------:R-:W2:Y:S04]  /*27c0*/  @!P2 LDG.E.128 R4, [R6.64] ;  /* 0x000000060604a981 */ /* 0x000ea8000c1e1d00 */
[----:B--2---:R2:W-:Y:S04]  /*27d0*/  @!P2 STG.E.128 [R54.64], R4 ;  /* 0x000000043600a986 */ /* 0x0045e8000c101d06 */
[----:B------:R-:W3:Y:S04]  /*27e0*/  @!P6 LDG.E.128 R32, [R32.64] ;  /* 0x000000062020e981 */ /* 0x000ee8000c1e1d00 */
[----:B---3--:R3:W-:Y:S04]  /*27f0*/  @!P6 STG.E.128 [R52.64], R32 ;  /* 0x000000203400e986 */ /* 0x0087e8000c101d06 */
[----:B------:R-:W4:Y:S04]  /*2800*/  @!P3 LDG.E.128 R28, [R28.64] ;  /* 0x000000061c1cb981 */ /* 0x000f28000c1e1d00 */
[----:B----4-:R3:W-:Y:S04]  /*2810*/  @!P3 STG.E.128 [R50.64], R28 ;  /* 0x0000001c3200b986 */ /* 0x0107e8000c101d06 */
[----:B------:R-:W4:Y:S04]  /*2820*/  @!P4 LDG.E.128 R24, [R24.64] ;  /* 0x000000061818c981 */ /* 0x000f28000c1e1d00 */
[----:B----4-:R3:W-:Y:S01]  /*2830*/  @!P4 STG.E.128 [R44.64], R24 ;  /* 0x000000182c00c986 */ /* 0x0107e2000c101d06 */
[----:B------:R-:W-:Y:S11]  /*2840*/  ISETP.NE.AND P4, PT, R0, RZ, PT ;  /* 0x000000ff0000720c */ /* 0x000ff60003f85270 */
[----:B------:R-:W-:Y:S02]  /*2850*/  @!UPT UIADD3 URZ, URZ, URZ, URZ ;  /* 0x0000003f3f3ff290 */ /* 0x000fe4000fffe03f */
[----:B------:R-:W4:Y:S04]  /*2860*/  @!P4 LDG.E.128 R20, [R20.64] ;  /* 0x000000061414c981 */ /* 0x000f28000c1e1d00 */
[----:B----4-:R3:W-:Y:S04]  /*2870*/  @!P4 STG.E.128 [R42.64], R20 ;  /* 0x000000142a00c986 */ /* 0x0107e8000c101d06 */
[----:B-1----:R-:W4:Y:S04]  /*2880*/  @!P5 LDG.E.128 R16, [R40.64] ;  /* 0x000000062810d981 */ /* 0x002f28000c1e1d00 */
[----:B----4-:R3:W-:Y:S04]  /*2890*/  @!P5 STG.E.128 [R38.64], R16 ;  /* 0x000000102600d986 */ /* 0x0107e8000c101d06 */
[----:B--2---:R-:W2:Y:S04]  /*28a0*/  @!P0 LDG.E.128 R4, [R36.64] ;  /* 0x0000000624048981 */ /* 0x004ea8000c1e1d00 */
[----:B--2---:R3:W-:Y:S01]  /*28b0*/  @!P0 STG.E.128 [R14.64], R4 ;  /* 0x000000040e008986 */ /* 0x0047e2000c101d06 */
[----:B------:R-:W-:Y:S11]  /*28c0*/  ISETP.NE.AND P0, PT, RZ, UR4, PT ;  /* 0x00000004ff007c0c */ /* 0x000ff6000bf05270 */
[----:B------:R-:W-:Y:S02]  /*28d0*/  @!UPT UIADD3 URZ, URZ, URZ, URZ ;  /* 0x0000003f3f3ff290 */ /* 0x000fe4000fffe03f */
[----:B------:R-:W-:-:S05]  /*28e0*/  @!P0 BRA `(.L_x_819) ;  /* 0x00004df000008947 */ /* 0x000fca0003800000 */
[----:B------:R-:W-:Y:S11]  /*28f0*/  ISETP.NE.AND P0, PT, RZ, UR8, PT ;  /* 0x00000008ff007c0c */ /* 0x000ff6000bf05270 */
[----:B------:R-:W-:Y:S02]  /*2900*/  @!UPT UIADD3 URZ, URZ, URZ, URZ ;  /* 0x0000003f3f3ff290 */ /* 0x000fe4000fffe03f */
[----:B------:R-:W-:-:S05]  /*2910*/  @!P0 BRA `(.L_x_820) ;  /* 0x00001e1000008947 */ /* 0x000fca0003800000 */
[----:B------:R-:W-:Y:S01]  /*2920*/  BSSY B0, `(.L_x_821) ;  /* 0x0000031000007945 */ /* 0x000fe20003800000 */
[----:B------:R-:W-:-:S05]  /*2930*/  @P1 BRA `(.L_x_822) ;  /* 0x000002f000001947 */ /* 0x000fca0003800000 */
[----:B------:R-:W-:Y:S01]  /*2940*/  ISETP.GE.AND P0, PT, R148, UR4, PT ;  /* 0x0000000494007c0c */ /* 0x000fe2000bf06270 */
[----:B---3--:R-:W2:Y:S11]  /*2950*/  LDG.E.128 R16, [R122.64] ;  /* 0x000000067a107981 */ /* 0x008eb6000c1e1d00 */
[----:B------:R-:W-:Y:S01]  /*2960*/  @!UPT UIADD3 URZ, URZ, URZ, URZ ;  /* 0x0000003f3f3ff290 */ /* 0x000fe2000fffe03f */
[----:B------:R-:W-:Y:S01]  /*2970*/  @!P0 MOV R8, R10 ;  /* 0x0000000a00088202 */ /* 0x000fe20000000f00 */
[----:B------:R-:W3:Y:S06]  /*2980*/  @!P0 LDG.E.64 R24, [R48.64] ;  /* 0x0000000630188981 */ /* 0x000eec000c1e1b00 */
[----:B------:R1:W4:Y:S01]  /*2990*/  @!P0 LDG.E.64 R6, [R8.64] ;  /* 0x0000000608068981 */ /* 0x000322000c1e1b00 */
[C---:B--2---:R-:W-:Y:S01]  /*29a0*/  @!P0 IMAD.U32 R15, R16.reuse, 0x10000, RZ ;  /* 0x00010000100f8824 */ /* 0x044fe200078e00ff */
[----:B------:R-:W-:Y:S01]  /*29b0*/  @!P0 LOP3.LUT R21, R16, 0xffff0000, RZ, 0xc0, !PT ;  /* 0xffff000010158812 */ /* 0x000fe200078ec0ff */
[----:B-1----:R-:W-:Y:S01]  /*29c0*/  @!P0 IMAD.U32 R8, R18, 0x10000, RZ ;  /* 0x0001000012088824 */ /* 0x002fe200078e00ff */
[----:B---3--:R-:W-:Y:S02]  /*29d0*/  @!P0 SHF.L.U32 R22, R24, 0x10, RZ ;  /* 0x0000001018168819 */ /* 0x008fe400000006ff */
[C---:B------:R-:W-:Y:S02]  /*29e0*/  @!P0 SHF.L.U32 R23, R25.reuse, 0x10, RZ ;  /* 0x0000001019178819 */ /* 0x040fe400000006ff */
[----:B------:R-:W-:Y:S01]  /*29f0*/  @!P0 LOP3.LUT R27, R25, 0xffff0000, RZ, 0xc0, !PT ;  /* 0xffff0000191b8812 */ /* 0x000fe200078ec0ff */
[C---:B----4-:R-:W-:Y:S01]  /*2a00*/  @!P0 IMAD.U32 R20, R6.reuse, 0x10000, RZ ;  /* 0x0001000006148824 */ /* 0x050fe200078e00ff */
[----:B------:R-:W-:Y:S01]  /*2a10*/  @!P0 LOP3.LUT R25, R19, 0xffff0000, RZ, 0xc0, !PT ;  /* 0xffff000013198812 */ /* 0x000fe200078ec0ff */
[----:B------:R-:W-:Y:S01]  /*2a20*/  @!P0 IMAD.U32 R5, R7, 0x10000, RZ ;  /* 0x0001000007058824 */ /* 0x000fe200078e00ff */
[----:B------:R-:W-:Y:S01]  /*2a30*/  @!P0 LOP3.LUT R14, R6, 0xffff0000, RZ, 0xc0, !PT ;  /* 0xffff0000060e8812 */ /* 0x000fe200078ec0ff */
[-C--:B------:R-:W-:Y:S01]  /*2a40*/  @!P0 FMUL.FTZ R29, R21, R20.reuse ;  /* 0x00000014151d8220 */ /* 0x080fe20000410000 */
[----:B------:R-:W-:Y:S01]  /*2a50*/  @!P0 SHF.L.U32 R6, R19, 0x10, RZ ;  /* 0x0000001013068819 */ /* 0x000fe200000006ff */
[C---:B------:R-:W-:Y:S01]  /*2a60*/  @!P0 FMUL.FTZ R0, R15.reuse, R20 ;  /* 0x000000140f008220 */ /* 0x040fe20000410000 */
[----:B------:R-:W-:Y:S01]  /*2a70*/  @!P0 LOP3.LUT R24, R24, 0xffff0000, RZ, 0xc0, !PT ;  /* 0xffff000018188812 */ /* 0x000fe200078ec0ff */
[-C--:B------:R-:W-:Y:S01]  /*2a80*/  @!P0 FFMA.FTZ R29, R15, R22.reuse, -R29 ;  /* 0x000000160f1d8223 */ /* 0x080fe2000001081d */
[----:B------:R-:W-:Y:S01]  /*2a90*/  @!P0 SHF.L.U32 R15, R17, 0x10, RZ ;  /* 0x00000010110f8819 */ /* 0x000fe200000006ff */
[----:B------:R-:W-:Y:S01]  /*2aa0*/  @!P0 FFMA.FTZ R0, R21, R22, R0 ;  /* 0x0000001615008223 */ /* 0x000fe20000010000 */
[----:B------:R-:W-:Y:S01]  /*2ab0*/  @!P0 LOP3.LUT R21, R17, 0xffff0000, RZ, 0xc0, !PT ;  /* 0xffff000011158812 */ /* 0x000fe200078ec0ff */
[----:B------:R-:W-:Y:S01]  /*2ac0*/  @!P0 FMUL.FTZ R3, R8, R5 ;  /* 0x0000000508038220 */ /* 0x000fe20000410000 */
[----:B------:R-:W-:Y:S01]  /*2ad0*/  @!P0 LOP3.LUT R22, R18, 0xffff0000, RZ, 0xc0, !PT ;  /* 0xffff000012168812 */ /* 0x000fe200078ec0ff */
[-C--:B------:R-:W-:Y:S01]  /*2ae0*/  @!P0 FMUL.FTZ R2, R15, R14.reuse ;  /* 0x0000000e0f028220 */ /* 0x080fe20000410000 */
[----:B------:R-:W-:Y:S01]  /*2af0*/  @!P0 LOP3.LUT R7, R7, 0xffff0000, RZ, 0xc0, !PT ;  /* 0xffff000007078812 */ /* 0x000fe200078ec0ff */
[----:B------:R-:W-:Y:S01]  /*2b00*/  @!P0 FMUL.FTZ R31, R21, R14 ;  /* 0x0000000e151f8220 */ /* 0x000fe20000410000 */
[----:B------:R-:W-:Y:S01]  /*2b10*/  @!P0 F2FP.BF16.PACK_AB R29, R0, R29 ;  /* 0x0000001d001d823e */ /* 0x000fe200000010ff */
[----:B------:R-:W-:Y:S02]  /*2b20*/  @!P0 FMUL.FTZ R26, R22, R5 ;  /* 0x00000005161a8220 */ /* 0x000fe40000410000 */
[----:B------:R-:W-:Y:S01]  /*2b30*/  @!P0 FMUL.FTZ R28, R25, R7 ;  /* 0x00000007191c8220 */ /* 0x000fe20000410000 */
[----:B------:R-:W-:Y:S01]  /*2b40*/  @!P0 MOV R16, R29 ;  /* 0x0000001d00108202 */ /* 0x000fe20000000f00 */
[----:B------:R-:W-:Y:S02]  /*2b50*/  @!P0 FMUL.FTZ R4, R6, R7 ;  /* 0x0000000706048220 */ /* 0x000fe40000410000 */
[-C--:B------:R-:W-:Y:S02]  /*2b60*/  @!P0 FFMA.FTZ R2, R21, R24.reuse, R2 ;  /* 0x0000001815028223 */ /* 0x080fe40000010002 */
[-C--:B------:R-:W-:Y:S02]  /*2b70*/  @!P0 FFMA.FTZ R3, R22, R23.reuse, R3 ;  /* 0x0000001716038223 */ /* 0x080fe40000010003 */
[----:B------:R-:W-:Y:S02]  /*2b80*/  @!P0 FFMA.FTZ R31, R15, R24, -R31 ;  /* 0x000000180f1f8223 */ /* 0x000fe4000001081f */
[----:B------:R-:W-:Y:S02]  /*2b90*/  @!P0 FFMA.FTZ R26, R8, R23, -R26 ;  /* 0x00000017081a8223 */ /* 0x000fe4000001081a */
[----:B------:R-:W-:Y:S01]  /*2ba0*/  @!P0 FFMA.FTZ R28, R6, R27, -R28 ;  /* 0x0000001b061c8223 */ /* 0x000fe2000001081c */
[----:B------:R-:W-:Y:S01]  /*2bb0*/  @!P0 F2FP.BF16.PACK_AB R30, R2, R31 ;  /* 0x0000001f021e823e */ /* 0x000fe200000010ff */
[----:B------:R-:W-:Y:S01]  /*2bc0*/  @!P0 FFMA.FTZ R4, R25, R27, R4 ;  /* 0x0000001b19048223 */ /* 0x000fe20000010004 */
[----:B------:R-:W-:Y:S03]  /*2bd0*/  @!P0 F2FP.BF16.PACK_AB R26, R3, R26 ;  /* 0x0000001a031a823e */ /* 0x000fe600000010ff */
[----:B------:R-:W-:Y:S01]  /*2be0*/  @!P0 IMAD.MOV.U32 R17, RZ, RZ, R30 ;  /* 0x000000ffff118224 */ /* 0x000fe200078e001e */
[----:B------:R-:W-:Y:S02]  /*2bf0*/  @!P0 F2FP.BF16.PACK_AB R31, R4, R28 ;  /* 0x0000001c041f823e */ /* 0x000fe400000010ff */
[----:B------:R-:W-:Y:S02]  /*2c00*/  @!P0 MOV R18, R26 ;  /* 0x0000001a00128202 */ /* 0x000fe40000000f00 */
[----:B------:R-:W-:Y:S05]  /*2c10*/  @!P0 MOV R19, R31 ;  /* 0x0000001f00138202 */ /* 0x000fea0000000f00 */
[----:B------:R1:W-:Y:S02]  /*2c20*/  STG.E.128 [R116.64], R16 ;  /* 0x0000001074007986 */ /* 0x0003e4000c101d06 */
.L_x_822:
[----:B------:R-:W-:Y:S05]  /*2c30*/  BSYNC B0 ;  /* 0x0000000000007941 */ /* 0x000fea0003800000 */
.L_x_821:
[----:B------:R-:W-:Y:S01]  /*2c40*/  BSSY B0, `(.L_x_823) ;  /* 0x0000039000007945 */ /* 0x000fe20003800000 */
[----:B------:R-:W-:-:S05]  /*2c50*/  @P2 BRA `(.L_x_824) ;  /* 0x0000037000002947 */ /* 0x000fca0003800000 */
[C---:B---3--:R-:W-:Y:S04]  /*2c60*/  LEA R30, P0, R129.reuse, R122, 0x1 ;  /* 0x0000007a811e7211 */ /* 0x048fe800078008ff */
[----:B------:R-:W-:Y:S02]  /*2c70*/  LEA.HI.X R31, R129, R123, R128, 0x1, P0 ;  /* 0x0000007b811f7211 */ /* 0x000fe400000f0c80 */
[----:B------:R-:W-:Y:S03]  /*2c80*/  ISETP.GE.AND P0, PT, R148, UR4, PT ;  /* 0x0000000494007c0c */ /* 0x000fe6000bf06270 */
[----:B-1----:R-:W2:Y:S10]  /*2c90*/  LDG.E.128 R16, [R30.64] ;  /* 0x000000061e107981 */ /* 0x002eb4000c1e1d00 */
[C---:B------:R-:W-:Y:S01]  /*2ca0*/  @!P0 SHF.L.U64.HI R28, R93.reuse, 0x1, R92 ;  /* 0x000000015d1c8819 */ /* 0x040fe2000001025c */
[----:B------:R-:W-:Y:S05]  /*2cb0*/  @!P0 IMAD.SHL.U32 R29, R93, 0x2, RZ ;  /* 0x000000025d1d8824 */ /* 0x000fea00078e00ff */
[C---:B------:R-:W-:Y:S05]  /*2cc0*/  @!P0 IADD3 R26, P1, R29.reuse, R48, RZ ;  /* 0x000000301d1a8210 */ /* 0x040fea0007f3e0ff */
[C---:B------:R-:W-:Y:S01]  /*2cd0*/  @!P0 IMAD.X R27, R28.reuse, 0x1, R49, P1 ;  /* 0x000000011c1b8824 */ /* 0x040fe200008e0631 */
[----:B------:R-:W-:Y:S04]  /*2ce0*/  @!P0 IADD3 R6, P1, R29, R10, RZ ;  /* 0x0000000a1d068210 */ /* 0x000fe80007f3e0ff */
[----:B------:R-:W-:Y:S01]  /*2cf0*/  @!P0 IADD3.X R7, R28, R9, RZ, P1, !PT ;  /* 0x000000091c078210 */ /* 0x000fe20000ffe4ff */
[----:B------:R-:W3:Y:S01]  /*2d00*/  @!P0 LDG.E.64 R24, [R26.64] ;  /* 0x000000061a188981 */ /* 0x000ee2000c1e1b00 */
[C---:B------:R-:W-:Y:S04]  /*2d10*/  LEA R32, P1, R59.reuse, R116, 0x1 ;  /* 0x000000743b207211 */ /* 0x040fe800078208ff */
[----:B------:R-:W-:Y:S01]  /*2d20*/  LEA.HI.X R33, R59, R117, R60, 0x1, P1 ;  /* 0x000000753b217211 */ /* 0x000fe200008f0c3c */
[----:B------:R-:W4:Y:S01]  /*2d30*/  @!P0 LDG.E.64 R6, [R6.64] ;  /* 0x0000000606068981 */ /* 0x000f22000c1e1b00 */
[C---:B--2---:R-:W-:Y:S01]  /*2d40*/  @!P0 IMAD.U32 R14, R16.reuse, 0x10000, RZ ;  /* 0x00010000100e8824 */ /* 0x044fe200078e00ff */
[----:B------:R-:W-:Y:S02]  /*2d50*/  @!P0 LOP3.LUT R20, R16, 0xffff0000, RZ, 0xc0, !PT ;  /* 0xffff000010148812 */ /* 0x000fe400078ec0ff */
[----:B------:R-:W-:Y:S02]  /*2d60*/  @!P0 SHF.L.U32 R15, R17, 0x10, RZ ;  /* 0x00000010110f8819 */ /* 0x000fe400000006ff */
[C---:B---3--:R-:W-:Y:S02]  /*2d70*/  @!P0 SHF.L.U32 R21, R24.reuse, 0x10, RZ ;  /* 0x0000001018158819 */ /* 0x048fe400000006ff */
[----:B------:R-:W-:Y:S02]  /*2d80*/  @!P0 LOP3.LUT R22, R24, 0xffff0000, RZ, 0xc0, !PT ;  /* 0xffff000018168812 */ /* 0x000fe400078ec0ff */
[C---:B------:R-:W-:Y:S01]  /*2d90*/  @!P0 LOP3.LUT R24, R19.reuse, 0xffff0000, RZ, 0xc0, !PT ;  /* 0xffff000013188812 */ /* 0x040fe200078ec0ff */
[C---:B----4-:R-:W-:Y:S01]  /*2da0*/  @!P0 IMAD.U32 R5, R6.reuse, 0x10000, RZ ;  /* 0x0001000006058824 */ /* 0x050fe200078e00ff */
[----:B------:R-:W-:Y:S02]  /*2db0*/  @!P0 LOP3.LUT R8, R6, 0xffff0000, RZ, 0xc0, !PT ;  /* 0xffff000006088812 */ /* 0x000fe400078ec0ff */
[----:B------:R-:W-:Y:S01]  /*2dc0*/  @!P0 SHF.L.U32 R6, R19, 0x10, RZ ;  /* 0x0000001013068819 */ /* 0x000fe200000006ff */
[-C--:B------:R-:W-:Y:S01]  /*2dd0*/  @!P0 FMUL.FTZ R29, R20, R5.reuse ;  /* 0x00000005141d8220 */ /* 0x080fe20000410000 */
[C---:B------:R-:W-:Y:S01]  /*2de0*/  @!P0 SHF.L.U32 R23, R25.reuse, 0x10, RZ ;  /* 0x0000001019178819 */ /* 0x040fe200000006ff */
[C---:B------:R-:W-:Y:S01]  /*2df0*/  @!P0 FMUL.FTZ R0, R14.reuse, R5 ;  /* 0x000000050e008220 */ /* 0x040fe20000410000 */
[----:B------:R-:W-:Y:S01]  /*2e00*/  @!P0 LOP3.LUT R25, R25, 0xffff0000, RZ, 0xc0, !PT ;  /* 0xffff000019198812 */ /* 0x000fe200078ec0ff */
[C---:B------:R-:W-:Y:S01]  /*2e10*/  @!P0 IMAD.U32 R5, R7.reuse, 0x10000, RZ ;  /* 0x0001000007058824 */ /* 0x040fe200078e00ff */
[----:B------:R-:W-:Y:S01]  /*2e20*/  @!P0 LOP3.LUT R7, R7, 0xffff0000, RZ, 0xc0, !PT ;  /* 0xffff000007078812 */ /* 0x000fe200078ec0ff */
[-C--:B------:R-:W-:Y:S02]  /*2e30*/  @!P0 FFMA.FTZ R29, R14, R21.reuse, -R29 ;  /* 0x000000150e1d8223 */ /* 0x080fe4000001081d */
[----:B------:R-:W-:Y:S01]  /*2e40*/  @!P0 FFMA.FTZ R0, R20, R21, R0 ;  /* 0x0000001514008223 */ /* 0x000fe20000010000 */
[C---:B------:R-:W-:Y:S01]  /*2e50*/  @!P0 LOP3.LUT R20, R18.reuse, 0xffff0000, RZ, 0xc0, !PT ;  /* 0xffff000012148812 */ /* 0x040fe200078ec0ff */
[----:B------:R-:W-:Y:S01]  /*2e60*/  @!P0 IMAD.U32 R14, R18, 0x10000, RZ ;  /* 0x00010000120e8824 */ /* 0x000fe200078e00ff */
[----:B------:R-:W-:Y:S01]  /*2e70*/  @!P0 LOP3.LUT R21, R17, 0xffff0000, RZ, 0xc0, !PT ;  /* 0xffff000011158812 */ /* 0x000fe200078ec0ff */
[-C--:B------:R-:W-:Y:S01]  /*2e80*/  @!P0 FMUL.FTZ R2, R15, R8.reuse ;  /* 0x000000080f028220 */ /* 0x080fe20000410000 */
[----:B------:R-:W-:Y:S01]  /*2e90*/  @!P0 F2FP.BF16.PACK_AB R29, R0, R29 ;  /* 0x0000001d001d823e */ /* 0x000fe200000010ff */
[-C--:B------:R-:W-:Y:S02]  /*2ea0*/  @!P0 FMUL.FTZ R3, R14, R5.reuse ;  /* 0x000000050e038220 */ /* 0x080fe40000410000 */
[----:B------:R-:W-:Y:S02]  /*2eb0*/  @!P0 FMUL.FTZ R28, R20, R5 ;  /* 0x00000005141c8220 */ /* 0x000fe40000410000 */
[C---:B------:R-:W-:Y:S02]  /*2ec0*/  @!P0 FMUL.FTZ R31, R21.reuse, R8 ;  /* 0x00000008151f8220 */ /* 0x040fe40000410000 */
[-C--:B------:R-:W-:Y:S02]  /*2ed0*/  @!P0 FMUL.FTZ R30, R24, R7.reuse ;  /* 0x00000007181e8220 */ /* 0x080fe40000410000 */
[----:B------:R-:W-:Y:S02]  /*2ee0*/  @!P0 FMUL.FTZ R4, R6, R7 ;  /* 0x0000000706048220 */ /* 0x000fe40000410000 */
[-C--:B------:R-:W-:Y:S02]  /*2ef0*/  @!P0 FFMA.FTZ R2, R21, R22.reuse, R2 ;  /* 0x0000001615028223 */ /* 0x080fe40000010002 */
[-C--:B------:R-:W-:Y:S02]  /*2f00*/  @!P0 FFMA.FTZ R3, R20, R23.reuse, R3 ;  /* 0x0000001714038223 */ /* 0x080fe40000010003 */
[----:B------:R-:W-:Y:S02]  /*2f10*/  @!P0 FFMA.FTZ R28, R14, R23, -R28 ;  /* 0x000000170e1c8223 */ /* 0x000fe4000001081c */
[----:B------:R-:W-:Y:S02]  /*2f20*/  @!P0 FFMA.FTZ R31, R15, R22, -R31 ;  /* 0x000000160f1f8223 */ /* 0x000fe4000001081f */
[-C--:B------:R-:W-:Y:S01]  /*2f30*/  @!P0 FFMA.FTZ R30, R6, R25.reuse, -R30 ;  /* 0x00000019061e8223 */ /* 0x080fe2000001081e */
[----:B------:R-:W-:Y:S01]  /*2f40*/  @!P0 F2FP.BF16.PACK_AB R28, R3, R28 ;  /* 0x0000001c031c823e */ /* 0x000fe200000010ff */
[----:B------:R-:W-:Y:S01]  /*2f50*/  @!P0 FFMA.FTZ R4, R24, R25, R4 ;  /* 0x0000001918048223 */ /* 0x000fe20000010004 */
[----:B------:R-:W-:Y:S01]  /*2f60*/  @!P0 F2FP.BF16.PACK_AB R34, R2, R31 ;  /* 0x0000001f0222823e */ /* 0x000fe200000010ff */
[----:B------:R-:W-:Y:S02]  /*2f70*/  @!P0 IMAD.MOV.U32 R16, RZ, RZ, R29 ;  /* 0x000000ffff108224 */ /* 0x000fe400078e001d */
[----:B------:R-:W-:Y:S01]  /*2f80*/  @!P0 IMAD.MOV.U32 R18, RZ, RZ, R28 ;  /* 0x000000ffff128224 */ /* 0x000fe200078e001c */
[----:B------:R-:W-:Y:S02]  /*2f90*/  @!P0 F2FP.BF16.PACK_AB R31, R4, R30 ;  /* 0x0000001e041f823e */ /* 0x000fe400000010ff */
[----:B------:R-:W-:Y:S02]  /*2fa0*/  @!P0 MOV R17, R34 ;  /* 0x0000002200118202 */ /* 0x000fe40000000f00 */
[----:B------:R-:W-:Y:S05]  /*2fb0*/  @!P0 MOV R19, R31 ;  /* 0x0000001f00138202 */ /* 0x000fea0000000f00 */
[----:B------:R1:W-:Y:S02]  /*2fc0*/  STG.E.128 [R32.64], R16 ;  /* 0x0000001020007986 */ /* 0x0003e4000c101d06 */
.L_x_824:
[----:B------:R-:W-:Y:S05]  /*2fd0*/  BSYNC B0 ;  /* 0x0000000000007941 */ /* 0x000fea0003800000 */
.L_x_823:
        /* <DEDUP_REMOVED lines=57> */
.L_x_826:
[----:B------:R-:W-:Y:S05]  /*3370*/  BSYNC B0 ;  /* 0x0000000000007941 */ /* 0x000fea0003800000 */
.L_x_825:
[----:B------:R-:W-:Y:S01]  /*3380*/  BSSY B0, `(.L_x_827) ;  /* 0x000003c000007945 */ /* 0x000fe20003800000 */
[----:B------:R-:W-:-:S05]  /*3390*/  @P3 BRA `(.L_x_828) ;  /* 0x000003a000003947 */ /* 0x000fca0003800000 */
[----:B------:R-:W-:Y:S02]  /*33a0*/  ISETP.GE.AND P0, PT, R148, UR4, PT ;  /* 0x0000000494007c0c */ /* 0x000fe4000bf06270 */
[----:B---3--:R-:W-:Y:S05]  /*33b0*/  MOV R35, 0xc0 ;  /* 0x000000c000237802 */ /* 0x008fea0000000f00 */
[C---:B------:R-:W-:Y:S04]  /*33c0*/  IMAD.WIDE.U32 R38, R35.reuse, c[0x0][0x198], R116 ;  /* 0x0000660023267a25 */ /* 0x040fe800078e0074 */
[----:B------:R-:W-:Y:S02]  /*33d0*/  IMAD R35, R35, c[0x0][0x19c], RZ ;  /* 0x0000670023237a24 */ /* 0x000fe400078e02ff */
[----:B------:R-:W-:Y:S02]  /*33e0*/  @!P0 SHF.L.U32 R31, R89, 0x1, RZ ;  /* 0x00000001591f8819 */ /* 0x000fe400000006ff */
[----:B------:R-:W-:Y:S01]  /*33f0*/  IMAD.IADD R39, R39, 0x1, R35 ;  /* 0x0000000127277824 */ /* 0x000fe200078e0223 */
[----:B------:R-:W-:Y:S02]  /*3400*/  @!P0 SHF.L.U64.HI R26, R89, 0x1, R88 ;  /* 0x00000001591a8819 */ /* 0x000fe40000010258 */
[C---:B------:R-:W-:Y:S05]  /*3410*/  @!P0 IADD3 R24, P1, R31.reuse, R48, RZ ;  /* 0x000000301f188210 */ /* 0x040fea0007f3e0ff */
[C---:B------:R-:W-:Y:S01]  /*3420*/  @!P0 IMAD.X R25, R26.reuse, 0x1, R49, P1 ;  /* 0x000000011a198824 */ /* 0x040fe200008e0631 */
[----:B------:R-:W-:Y:S01]  /*3430*/  @!P0 IADD3 R20, P1, R31, R10, RZ ;  /* 0x0000000a1f148210 */ /* 0x000fe20007f3e0ff */
[----:B------:R-:W-:Y:S03]  /*3440*/  IMAD.MOV.U32 R31, RZ, RZ, c[0x0][0x288] ;  /* 0x0000a200ff1f7624 */ /* 0x000fe600078e00ff */
[----:B------:R-:W2:Y:S01]  /*3450*/  @!P0 LDG.E.64 R28, [R24.64] ;  /* 0x00000006181c8981 */ /* 0x000ea2000c1e1b00 */
[----:B-1----:R-:W-:Y:S01]  /*3460*/  IMAD.WIDE.U32 R32, R31, 0xc0, R122 ;  /* 0x000000c01f207825 */ /* 0x002fe200078e007a */
[----:B------:R-:W-:Y:S04]  /*3470*/  @!P0 IADD3.X R21, R26, R9, RZ, P1, !PT ;  /* 0x000000091a158210 */ /* 0x000fe80000ffe4ff */
[----:B------:R-:W-:Y:S01]  /*3480*/  IADD3 R33, R33, UR25, RZ ;  /* 0x0000001921217c10 */ /* 0x000fe2000fffe0ff */
[----:B------:R-:W3:Y:S06]  /*3490*/  @!P0 LDG.E.64 R6, [R20.64] ;  /* 0x0000000614068981 */ /* 0x000eec000c1e1b00 */
[----:B------:R-:W4:Y:S01]  /*34a0*/  LDG.E.128 R16, [R32.64] ;  /* 0x0000000620107981 */ /* 0x000f22000c1e1d00 */
[C---:B--2---:R-:W-:Y:S01]  /*34b0*/  @!P0 IMAD.U32 R23, R28.reuse, 0x10000, RZ ;  /* 0x000100001c178824 */ /* 0x044fe200078e00ff */
[----:B------:R-:W-:Y:S01]  /*34c0*/  @!P0 LOP3.LUT R22, R28, 0xffff0000, RZ, 0xc0, !PT ;  /* 0xffff00001c168812 */ /* 0x000fe200078ec0ff */
[C---:B------:R-:W-:Y:S01]  /*34d0*/  @!P0 IMAD.U32 R27, R29.reuse, 0x10000, RZ ;  /* 0x000100001d1b8824 */ /* 0x040fe200078e00ff */
[----:B------:R-:W-:Y:S02]  /*34e0*/  @!P0 LOP3.LUT R29, R29, 0xffff0000, RZ, 0xc0, !PT ;  /* 0xffff00001d1d8812 */ /* 0x000fe400078ec0ff */
[C---:B---3--:R-:W-:Y:S02]  /*34f0*/  @!P0 SHF.L.U32 R15, R6.reuse, 0x10, RZ ;  /* 0x00000010060f8819 */ /* 0x048fe400000006ff */
[----:B------:R-:W-:Y:S02]  /*3500*/  @!P0 LOP3.LUT R6, R6, 0xffff0000, RZ, 0xc0, !PT ;  /* 0xffff000006068812 */ /* 0x000fe400078ec0ff */
[----:B------:R-:W-:Y:S02]  /*3510*/  @!P0 SHF.L.U32 R5, R7, 0x10, RZ ;  /* 0x0000001007058819 */ /* 0x000fe400000006ff */
[C---:B----4-:R-:W-:Y:S02]  /*3520*/  @!P0 LOP3.LUT R14, R16.reuse, 0xffff0000, RZ, 0xc0, !PT ;  /* 0xffff0000100e8812 */ /* 0x050fe400078ec0ff */
[----:B------:R-:W-:Y:S02]  /*3530*/  @!P0 SHF.L.U32 R8, R16, 0x10, RZ ;  /* 0x0000001010088819 */ /* 0x000fe400000006ff */
[----:B------:R-:W-:Y:S01]  /*3540*/  @!P0 LOP3.LUT R25, R17, 0xffff0000, RZ, 0xc0, !PT ;  /* 0xffff000011198812 */ /* 0x000fe200078ec0ff */
[-C--:B------:R-:W-:Y:S01]  /*3550*/  @!P0 FMUL.FTZ R31, R14, R15.reuse ;  /* 0x0000000f0e1f8220 */ /* 0x080fe20000410000 */
[----:B------:R-:W-:Y:S01]  /*3560*/  @!P0 LOP3.LUT R7, R7, 0xffff0000, RZ, 0xc0, !PT ;  /* 0xffff000007078812 */ /* 0x000fe200078ec0ff */
[C---:B------:R-:W-:Y:S02]  /*3570*/  @!P0 FMUL.FTZ R0, R8.reuse, R15 ;  /* 0x0000000f08008220 */ /* 0x040fe40000410000 */
[----:B------:R-:W-:Y:S02]  /*3580*/  @!P0 IMAD.U32 R15, R17, 0x10000, RZ ;  /* 0x00010000110f8824 */ /* 0x000fe400078e00ff */
[-C--:B------:R-:W-:Y:S01]  /*3590*/  @!P0 FFMA.FTZ R31, R8, R23.reuse, -R31 ;  /* 0x00000017081f8223 */ /* 0x080fe2000001081f */
[----:B------:R-:W-:Y:S01]  /*35a0*/  @!P0 SHF.L.U32 R8, R18, 0x10, RZ ;  /* 0x0000001012088819 */ /* 0x000fe200000006ff */
[----:B------:R-:W-:Y:S01]  /*35b0*/  @!P0 FFMA.FTZ R0, R14, R23, R0 ;  /* 0x000000170e008223 */ /* 0x000fe20000010000 */
[----:B------:R-:W-:Y:S01]  /*35c0*/  @!P0 LOP3.LUT R14, R18, 0xffff0000, RZ, 0xc0, !PT ;  /* 0xffff0000120e8812 */ /* 0x000fe200078ec0ff */
[-C--:B------:R-:W-:Y:S01]  /*35d0*/  @!P0 FMUL.FTZ R33, R25, R6.reuse ;  /* 0x0000000619218220 */ /* 0x080fe20000410000 */
[----:B------:R-:W-:Y:S01]  /*35e0*/  @!P0 LOP3.LUT R23, R19, 0xffff0000, RZ, 0xc0, !PT ;  /* 0xffff000013178812 */ /* 0x000fe200078ec0ff */
[----:B------:R-:W-:Y:S01]  /*35f0*/  @!P0 FMUL.FTZ R2, R15, R6 ;  /* 0x000000060f028220 */ /* 0x000fe20000410000 */
[----:B------:R-:W-:Y:S01]  /*3600*/  @!P0 F2FP.BF16.PACK_AB R31, R0, R31 ;  /* 0x0000001f001f823e */ /* 0x000fe200000010ff */
[----:B------:R-:W-:Y:S02]  /*3610*/  @!P0 IMAD.U32 R6, R19, 0x10000, RZ ;  /* 0x0001000013068824 */ /* 0x000fe400078e00ff */
[----:B------:R-:W-:Y:S01]  /*3620*/  @!P0 FMUL.FTZ R3, R8, R5 ;  /* 0x0000000508038220 */ /* 0x000fe20000410000 */
[----:B------:R-:W-:Y:S01]  /*3630*/  @!P0 MOV R16, R31 ;  /* 0x0000001f00108202 */ /* 0x000fe20000000f00 */
[----:B------:R-:W-:Y:S02]  /*3640*/  @!P0 FMUL.FTZ R26, R14, R5 ;  /* 0x000000050e1a8220 */ /* 0x000fe40000410000 */
[-C--:B------:R-:W-:Y:S02]  /*3650*/  @!P0 FMUL.FTZ R37, R23, R7.reuse ;  /* 0x0000000717258220 */ /* 0x080fe40000410000 */
        /* <DEDUP_REMOVED lines=14> */
.L_x_828:
[----:B------:R-:W-:Y:S05]  /*3740*/  BSYNC B0 ;  /* 0x0000000000007941 */ /* 0x000fea0003800000 */
.L_x_827:
[----:B------:R-:W-:Y:S01]  /*3750*/  ISETP.NE.AND P0, PT, R168, RZ, PT ;  /* 0x000000ffa800720c */ /* 0x000fe20003f05270 */
[----:B------:R-:W-:Y:S01]  /*3760*/  @!UPT UIADD3 URZ, URZ, URZ, URZ ;  /* 0x0000003f3f3ff290 */ /* 0x000fe2000fffe03f */
[----:B------:R-:W-:Y:S11]  /*3770*/  BSSY B0, `(.L_x_829) ;  /* 0x0000039000007945 */ /* 0x000ff60003800000 */
[----:B------:R-:W-:-:S05]  /*3780*/  @P0 BRA `(.L_x_830) ;  /* 0x0000037000000947 */ /* 0x000fca0003800000 */
[----:B------:R-:W-:Y:S02]  /*3790*/  ISETP.GE.AND P0, PT, R148, UR4, PT ;  /* 0x0000000494007c0c */ /* 0x000fe4000bf06270 */
[C---:B---3--:R-:W-:Y:S04]  /*37a0*/  LEA R30, P1, R100.reuse, R122, 0x1 ;  /* 0x0000007a641e7211 */ /* 0x048fe800078208ff */
[----:B------:R-:W-:Y:S05]  /*37b0*/  LEA.HI.X R31, R100, R123, R99, 0x1, P1 ;  /* 0x0000007b641f7211 */ /* 0x000fea00008f0c63 */
[----:B-1----:R-:W2:Y:S02]  /*37c0*/  LDG.E.128 R16, [R30.64] ;  /* 0x000000061e107981 */ /* 0x002ea4000c1e1d00 */
        /* <DEDUP_REMOVED lines=51> */
.L_x_830:
[----:B------:R-:W-:Y:S05]  /*3b00*/  BSYNC B0 ;  /* 0x0000000000007941 */ /* 0x000fea0003800000 */
.L_x_829:
[----:B------:R-:W-:Y:S01]  /*3b10*/  BSSY B0, `(.L_x_831) ;  /* 0x000003c000007945 */ /* 0x000fe20003800000 */
[----:B------:R-:W-:-:S05]  /*3b20*/  @P4 BRA `(.L_x_832) ;  /* 0x000003a000004947 */ /* 0x000fca0003800000 */
[----:B------:R-:W-:Y:S02]  /*3b30*/  ISETP.GE.AND P0, PT, R148, UR4, PT ;  /* 0x0000000494007c0c */ /* 0x000fe4000bf06270 */
[----:B-1-3--:R-:W-:Y:S02]  /*3b40*/  MOV R33, c[0x0][0x288] ;  /* 0x0000a20000217a02 */ /* 0x00afe40000000f00 */
[----:B------:R-:W-:Y:S03]  /*3b50*/  MOV R35, 0x140 ;  /* 0x0000014000237802 */ /* 0x000fe60000000f00 */
[----:B------:R-:W-:Y:S04]  /*3b60*/  IMAD.WIDE.U32 R32, R33, 0x140, R122 ;  /* 0x0000014021207825 */ /* 0x000fe800078e007a */
[----:B------:R-:W-:Y:S01]  /*3b70*/  IMAD.WIDE.U32 R38, R35, c[0x0][0x198], R116 ;  /* 0x0000660023267a25 */ /* 0x000fe200078e0074 */
[----:B------:R-:W-:Y:S02]  /*3b80*/  IADD3 R33, R33, UR24, RZ ;  /* 0x0000001821217c10 */ /* 0x000fe4000fffe0ff */
[C---:B------:R-:W-:Y:S01]  /*3b90*/  @!P0 SHF.L.U64.HI R26, R85.reuse, 0x1, R84 ;  /* 0x00000001551a8819 */ /* 0x040fe20000010254 */
[----:B------:R-:W-:Y:S02]  /*3ba0*/  @!P0 IMAD.SHL.U32 R31, R85, 0x2, RZ ;  /* 0x00000002551f8824 */ /* 0x000fe400078e00ff */
[----:B------:R-:W-:Y:S01]  /*3bb0*/  IMAD R35, R35, c[0x0][0x19c], RZ ;  /* 0x0000670023237a24 */ /* 0x000fe200078e02ff */
[----:B------:R-:W2:Y:S02]  /*3bc0*/  LDG.E.128 R16, [R32.64] ;  /* 0x0000000620107981 */ /* 0x000ea4000c1e1d00 */
[----:B------:R-:W-:Y:S01]  /*3bd0*/  @!P0 IADD3 R20, P1, R31, R10, RZ ;  /* 0x0000000a1f148210 */ /* 0x000fe20007f3e0ff */
[----:B------:R-:W-:Y:S01]  /*3be0*/  IMAD.IADD R39, R39, 0x1, R35 ;  /* 0x0000000127277824 */ /* 0x000fe200078e0223 */
[----:B------:R-:W-:Y:S03]  /*3bf0*/  @!P0 IADD3 R24, P2, R31, R48, RZ ;  /* 0x000000301f188210 */ /* 0x000fe60007f5e0ff */
[C---:B------:R-:W-:Y:S01]  /*3c00*/  @!P0 IMAD.X R21, R26.reuse, 0x1, R9, P1 ;  /* 0x000000011a158824 */ /* 0x040fe200008e0609 */
[----:B------:R-:W-:Y:S04]  /*3c10*/  @!P0 IADD3.X R25, R26, R49, RZ, P2, !PT ;  /* 0x000000311a198210 */ /* 0x000fe800017fe4ff */
[----:B------:R-:W3:Y:S06]  /*3c20*/  @!P0 LDG.E.64 R6, [R20.64] ;  /* 0x0000000614068981 */ /* 0x000eec000c1e1b00 */
[----:B------:R-:W4:Y:S02]  /*3c30*/  @!P0 LDG.E.64 R28, [R24.64] ;  /* 0x00000006181c8981 */ /* 0x000f24000c1e1b00 */
[----:B----4-:R-:W-:Y:S01]  /*3c40*/  @!P0 IMAD.U32 R23, R28, 0x10000, RZ ;  /* 0x000100001c178824 */ /* 0x010fe200078e00ff */
[----:B--2---:R-:W-:Y:S01]  /*3c50*/  @!P0 LOP3.LUT R14, R16, 0xffff0000, RZ, 0xc0, !PT ;  /* 0xffff0000100e8812 */ /* 0x004fe200078ec0ff */
[----:B------:R-:W-:Y:S01]  /*3c60*/  @!P0 IMAD.U32 R27, R29, 0x10000, RZ ;  /* 0x000100001d1b8824 */ /* 0x000fe200078e00ff */
[----:B---3--:R-:W-:Y:S02]  /*3c70*/  @!P0 SHF.L.U32 R15, R6, 0x10, RZ ;  /* 0x00000010060f8819 */ /* 0x008fe400000006ff */
[----:B------:R-:W-:Y:S02]  /*3c80*/  @!P0 SHF.L.U32 R8, R16, 0x10, RZ ;  /* 0x0000001010088819 */ /* 0x000fe400000006ff */
[C---:B------:R-:W-:Y:S01]  /*3c90*/  @!P0 LOP3.LUT R25, R17.reuse, 0xffff0000, RZ, 0xc0, !PT ;  /* 0xffff000011198812 */ /* 0x040fe200078ec0ff */
[-C--:B------:R-:W-:Y:S01]  /*3ca0*/  @!P0 FMUL.FTZ R31, R14, R15.reuse ;  /* 0x0000000f0e1f8220 */ /* 0x080fe20000410000 */
[----:B------:R-:W-:Y:S01]  /*3cb0*/  @!P0 LOP3.LUT R6, R6, 0xffff0000, RZ, 0xc0, !PT ;  /* 0xffff000006068812 */ /* 0x000fe200078ec0ff */
[----:B------:R-:W-:Y:S01]  /*3cc0*/  @!P0 FMUL.FTZ R0, R8, R15 ;  /* 0x0000000f08008220 */ /* 0x000fe20000410000 */
[----:B------:R-:W-:Y:S01]  /*3cd0*/  @!P0 LOP3.LUT R22, R28, 0xffff0000, RZ, 0xc0, !PT ;  /* 0xffff00001c168812 */ /* 0x000fe200078ec0ff */
[----:B------:R-:W-:Y:S01]  /*3ce0*/  @!P0 IMAD.U32 R15, R17, 0x10000, RZ ;  /* 0x00010000110f8824 */ /* 0x000fe200078e00ff */
[----:B------:R-:W-:Y:S01]  /*3cf0*/  @!P0 LOP3.LUT R29, R29, 0xffff0000, RZ, 0xc0, !PT ;  /* 0xffff00001d1d8812 */ /* 0x000fe200078ec0ff */
[-C--:B------:R-:W-:Y:S01]  /*3d00*/  @!P0 FFMA.FTZ R31, R8, R23.reuse, -R31 ;  /* 0x00000017081f8223 */ /* 0x080fe2000001081f */
[----:B------:R-:W-:Y:S01]  /*3d10*/  @!P0 SHF.L.U32 R8, R18, 0x10, RZ ;  /* 0x0000001012088819 */ /* 0x000fe200000006ff */
[----:B------:R-:W-:Y:S01]  /*3d20*/  @!P0 FFMA.FTZ R0, R14, R23, R0 ;  /* 0x000000170e008223 */ /* 0x000fe20000010000 */
[----:B------:R-:W-:Y:S01]  /*3d30*/  @!P0 SHF.L.U32 R5, R7, 0x10, RZ ;  /* 0x0000001007058819 */ /* 0x000fe200000006ff */
[-C--:B------:R-:W-:Y:S01]  /*3d40*/  @!P0 FMUL.FTZ R33, R25, R6.reuse ;  /* 0x0000000619218220 */ /* 0x080fe20000410000 */
[----:B------:R-:W-:Y:S01]  /*3d50*/  @!P0 LOP3.LUT R14, R18, 0xffff0000, RZ, 0xc0, !PT ;  /* 0xffff0000120e8812 */ /* 0x000fe200078ec0ff */
[----:B------:R-:W-:Y:S01]  /*3d60*/  @!P0 FMUL.FTZ R2, R15, R6 ;  /* 0x000000060f028220 */ /* 0x000fe20000410000 */
[C---:B------:R-:W-:Y:S01]  /*3d70*/  @!P0 LOP3.LUT R23, R19.reuse, 0xffff0000, RZ, 0xc0, !PT ;  /* 0xffff000013178812 */ /* 0x040fe200078ec0ff */
[----:B------:R-:W-:Y:S01]  /*3d80*/  @!P0 IMAD.U32 R6, R19, 0x10000, RZ ;  /* 0x0001000013068824 */ /* 0x000fe200078e00ff */
        /* <DEDUP_REMOVED lines=20> */
.L_x_832:
[----:B------:R-:W-:Y:S05]  /*3ed0*/  BSYNC B0 ;  /* 0x0000000000007941 */ /* 0x000fea0003800000 */
.L_x_831:
        /* <DEDUP_REMOVED lines=60> */
.L_x_834:
[----:B------:R-:W-:Y:S05]  /*42a0*/  BSYNC B0 ;  /* 0x0000000000007941 */ /* 0x000fea0003800000 */
.L_x_833:
[----:B------:R-:W-:Y:S01]  /*42b0*/  ISETP.NE.AND P0, PT, R162, RZ, PT ;  /* 0x000000ffa200720c */ /* 0x000fe20003f05270 */
[----:B------:R-:W-:Y:S01]  /*42c0*/  @!UPT UIADD3 URZ, URZ, URZ, URZ ;  /* 0x0000003f3f3ff290 */ /* 0x000fe2000fffe03f */
[----:B------:R-:W-:Y:S11]  /*42d0*/  BSSY B0, `(.L_x_835) ;  /* 0x000003c000007945 */ /* 0x000ff60003800000 */
        /* <DEDUP_REMOVED lines=59> */
.L_x_836:
[----:B------:R-:W-:Y:S05]  /*4690*/  BSYNC B0 ;  /* 0x0000000000007941 */ /* 0x000fea0003800000 */
.L_x_835:
[----:B------:R-:W-:Y:S01]  /*46a0*/  IMAD.MOV.U32 R0, RZ, RZ, c[0x0][0x230] ;  /* 0x00008c00ff007624 */ /* 0x000fe200078e00ff */
[----:B------:R-:W-:Y:S01]  /*46b0*/  ULDC UR4, c[0x0][0x230] ;  /* 0x00008c0000047ab9 */ /* 0x000fe20000000800 */
[----:B------:R-:W-:Y:S02]  /*46c0*/  IMAD.MOV.U32 R8, RZ, RZ, R10 ;  /* 0x000000ffff087224 */ /* 0x000fe400078e000a */
[----:B------:R-:W-:Y:S05]  /*46d0*/  IMAD.U32 R3, R0, -0x80, RZ ;  /* 0xffffff8000037824 */ /* 0x000fea00078e00ff */
[C---:B------:R-:W-:Y:S02]  /*46e0*/  LEA R48, P1, R3.reuse, R48, 0x1 ;  /* 0x0000003003307211 */ /* 0x040fe400078208ff */
[C---:B------:R-:W-:Y:S02]  /*46f0*/  LEA R10, P0, R3.reuse, R8, 0x1 ;  /* 0x00000008030a7211 */ /* 0x040fe400078008ff */
[C---:B------:R-:W-:Y:S02]  /*4700*/  LEA.HI.X.SX32 R49, R3.reuse, R49, 0x1, P1 ;  /* 0x0000003103317211 */ /* 0x040fe400008f0eff */
[----:B------:R-:W-:Y:S01]  /*4710*/  LEA.HI.X.SX32 R9, R3, R9, 0x1, P0 ;  /* 0x0000000903097211 */ /* 0x000fe200000f0eff */
[----:B------:R-:W-:-:S05]  /*4720*/  BRA `(.L_x_837) ;  /* 0x000033e000007947 */ /* 0x000fca0003800000 */
.L_x_820:
[----:B------:R-:W-:Y:S01]  /*4730*/  ULEA.HI UR5, UR4, UR4, URZ, 0x1 ;  /* 0x0000000404057291 */ /* 0x000fe2000f8f083f */
[----:B------:R-:W-:Y:S03]  /*4740*/  BSSY B1, `(.L_x_838) ;  /* 0x0000057000017945 */ /* 0x000fe60003800000 */
[----:B------:R-:W-:Y:S06]  /*4750*/  USHF.R.S32.HI UR5, URZ, 0x1, UR5 ;  /* 0x000000013f057899 */ /* 0x000fec0008011405 */
[----:B------:R-:W-:Y:S01]  /*4760*/  MOV R163, UR5 ;  /* 0x0000000500a37c02 */ /* 0x000fe20008000f00 */
[----:B------:R-:W-:-:S05]  /*4770*/  @P1 BRA `(.L_x_839) ;  /* 0x0000053000001947 */ /* 0x000fca0003800000 */
[----:B---3--:R1:W5:Y:S01]  /*4780*/  LDG.E.128 R36, [R122.64] ;  /* 0x000000067a247981 */ /* 0x008362000c1e1d00 */
[----:B------:R-:W-:Y:S01]  /*4790*/  ISETP.GE.AND P0, PT, R148, UR4, PT ;  /* 0x0000000494007c0c */ /* 0x000fe2000bf06270 */
[----:B------:R-:W-:Y:S01]  /*47a0*/  @!UPT UIADD3 URZ, URZ, URZ, URZ ;  /* 0x0000003f3f3ff290 */ /* 0x000fe2000fffe03f */
[----:B------:R-:W-:Y:S11]  /*47b0*/  BSSY B0, `(.L_x_840) ;  /* 0x000004e000007945 */ /* 0x000ff60003800000 */
[----:B------:R-:W-:-:S05]  /*47c0*/  @P0 BRA `(.L_x_841) ;  /* 0x000004c000000947 */ /* 0x000fca0003800000 */
[----:B------:R-:W-:Y:S01]  /*47d0*/  ISETP.GE.AND P0, PT, R148, R163, PT ;  /* 0x000000a39400720c */ /* 0x000fe20003f06270 */
[----:B------:R-:W-:Y:S01]  /*47e0*/  IMAD.MOV.U32 R51, RZ, RZ, RZ ;  /* 0x000000ffff337224 */ /* 0x000fe200078e00ff */
[C---:B-----5:R-:W-:Y:S01]  /*47f0*/  SHF.L.U32 R31, R36.reuse, 0x10, RZ ;  /* 0x00000010241f7819 */ /* 0x060fe200000006ff */
[----:B------:R-:W-:Y:S01]  /*4800*/  IMAD.U32 R44, R39, 0x10000, RZ ;  /* 0x00010000272c7824 */ /* 0x000fe200078e00ff */
[----:B------:R-:W-:Y:S01]  /*4810*/  LOP3.LUT R33, R36, 0xffff0000, RZ, 0xc0, !PT ;  /* 0xffff000024217812 */ /* 0x000fe200078ec0ff */
[C---:B------:R-:W-:Y:S01]  /*4820*/  IMAD.U32 R36, R37.reuse, 0x10000, RZ ;  /* 0x0001000025247824 */ /* 0x040fe200078e00ff */
[----:B------:R-:W-:Y:S02]  /*4830*/  LOP3.LUT R37, R37, 0xffff0000, RZ, 0xc0, !PT ;  /* 0xffff000025257812 */ /* 0x000fe400078ec0ff */
[C---:B------:R-:W-:Y:S02]  /*4840*/  SHF.L.U32 R40, R38.reuse, 0x10, RZ ;  /* 0x0000001026287819 */ /* 0x040fe400000006ff */
[----:B------:R-:W-:Y:S02]  /*4850*/  LOP3.LUT R41, R38, 0xffff0000, RZ, 0xc0, !PT ;  /* 0xffff000026297812 */ /* 0x000fe400078ec0ff */
[----:B------:R-:W-:Y:S01]  /*4860*/  LOP3.LUT R45, R39, 0xffff0000, RZ, 0xc0, !PT ;  /* 0xffff0000272d7812 */ /* 0x000fe200078ec0ff */
[----:B------:R-:W-:Y:S05]  /*4870*/  @P0 IMAD R51, RZ, RZ, -UR5 ;  /* 0x80000005ff330e24 */ /* 0x000fea000f8e02ff */
[C---:B------:R-:W-:Y:S04]  /*4880*/  LEA R172, P1, R51.reuse, R124, 0x1 ;  /* 0x0000007c33ac7211 */ /* 0x040fe800078208ff */
[----:B------:R-:W-:Y:S02]  /*4890*/  LEA.HI.X.SX32 R173, R51, R125, 0x1, P1 ;  /* 0x0000007d33ad7211 */ /* 0x000fe400008f0eff */
[----:B------:R-:W-:Y:S01]  /*48a0*/  MOV R51, R163 ;  /* 0x000000a300337202 */ /* 0x000fe20000000f00 */
[----:B------:R-:W-:Y:S03]  /*48b0*/  @P0 IMAD R51, RZ, RZ, -UR5 ;  /* 0x80000005ff330e24 */ /* 0x000fe6000f8e02ff */
[----:B------:R-:W2:Y:S02]  /*48c0*/  LDG.E.128 R172, [R172.64] ;  /* 0x00000006acac7981 */ /* 0x000ea4000c1e1d00 */
[C---:B------:R-:W-:Y:S04]  /*48d0*/  LEA R16, P1, R51.reuse, R122, 0x1 ;  /* 0x0000007a33107211 */ /* 0x040fe800078208ff */
[----:B------:R-:W-:Y:S02]  /*48e0*/  LEA.HI.X.SX32 R17, R51, R123, 0x1, P1 ;  /* 0x0000007b33117211 */ /* 0x000fe400008f0eff */
[----:B------:R-:W-:Y:S01]  /*48f0*/  MOV R51, RZ ;  /* 0x000000ff00337202 */ /* 0x000fe20000000f00 */
[----:B------:R-:W-:Y:S03]  /*4900*/  @P0 IMAD R51, RZ, RZ, -UR5 ;  /* 0x80000005ff330e24 */ /* 0x000fe6000f8e02ff */
[----:B------:R-:W3:Y:S02]  /*4910*/  LDG.E.128 R16, [R16.64] ;  /* 0x0000000610107981 */ /* 0x000ee4000c1e1d00 */
[C---:B------:R-:W-:Y:S04]  /*4920*/  LEA R34, P1, R51.reuse, R126, 0x1 ;  /* 0x0000007e33227211 */ /* 0x040fe800078208ff */
[----:B------:R-:W-:Y:S05]  /*4930*/  LEA.HI.X.SX32 R35, R51, R127, 0x1, P1 ;  /* 0x0000007f33237211 */ /* 0x000fea00008f0eff */
[----:B------:R-:W4:Y:S01]  /*4940*/  LDG.E.128 R52, [R34.64] ;  /* 0x0000000622347981 */ /* 0x000f22000c1e1d00 */
[----:B--2---:R-:W-:Y:S01]  /*4950*/  IMAD.U32 R23, R173, 0x10000, RZ ;  /* 0x00010000ad177824 */ /* 0x004fe200078e00ff */
[C---:B------:R-:W-:Y:S01]  /*4960*/  SHF.L.U32 R29, R172.reuse, 0x10, RZ ;  /* 0x00000010ac1d7819 */ /* 0x040fe200000006ff */
[----:B------:R-:W-:Y:S01]  /*4970*/  IMAD.U32 R15, R175, 0x10000, RZ ;  /* 0x00010000af0f7824 */ /* 0x000fe200078e00ff */
[----:B------:R-:W-:Y:S01]  /*4980*/  LOP3.LUT R25, R172, 0xffff0000, RZ, 0xc0, !PT ;  /* 0xffff0000ac197812 */ /* 0x000fe200078ec0ff */
[----:B------:R-:W-:Y:S01]  /*4990*/  @!P0 FADD.FTZ R23, -R23, -RZ ;  /* 0x800000ff17178221 */ /* 0x000fe20000010100 */
[----:B------:R-:W-:Y:S01]  /*49a0*/  LOP3.LUT R22, R173, 0xffff0000, RZ, 0xc0, !PT ;  /* 0xffff0000ad167812 */ /* 0x000fe200078ec0ff */
[----:B------:R-:W-:Y:S01]  /*49b0*/  @!P0 FADD.FTZ R29, -R29, -RZ ;  /* 0x800000ff1d1d8221 */ /* 0x000fe20000010100 */
[C---:B------:R-:W-:Y:S01]  /*49c0*/  SHF.L.U32 R21, R174.reuse, 0x10, RZ ;  /* 0x00000010ae157819 */ /* 0x040fe200000006ff */
[----:B------:R-:W-:Y:S01]  /*49d0*/  @!P0 FADD.FTZ R25, -R25, -RZ ;  /* 0x800000ff19198221 */ /* 0x000fe20000010100 */
[----:B------:R-:W-:Y:S01]  /*49e0*/  LOP3.LUT R20, R174, 0xffff0000, RZ, 0xc0, !PT ;  /* 0xffff0000ae147812 */ /* 0x000fe200078ec0ff */
[----:B------:R-:W-:Y:S01]  /*49f0*/  @!P0 FADD.FTZ R22, -R22, -RZ ;  /* 0x800000ff16168221 */ /* 0x000fe20000010100 */
[----:B------:R-:W-:Y:S01]  /*4a00*/  LOP3.LUT R14, R175, 0xffff0000, RZ, 0xc0, !PT ;  /* 0xffff0000af0e7812 */ /* 0x000fe200078ec0ff */
[----:B---3--:R-:W-:Y:S01]  /*4a10*/  IMAD.U32 R26, R17, 0x10000, RZ ;  /* 0x00010000111a7824 */ /* 0x008fe200078e00ff */
[C---:B------:R-:W-:Y:S01]  /*4a20*/  SHF.L.U32 R30, R16.reuse, 0x10, RZ ;  /* 0x00000010101e7819 */ /* 0x040fe200000006ff */
[----:B------:R-:W-:Y:S01]  /*4a30*/  @!P0 FADD.FTZ R21, -R21, -RZ ;  /* 0x800000ff15158221 */ /* 0x000fe20000010100 */
[----:B------:R-:W-:Y:S01]  /*4a40*/  LOP3.LUT R28, R16, 0xffff0000, RZ, 0xc0, !PT ;  /* 0xffff0000101c7812 */ /* 0x000fe200078ec0ff */
[----:B------:R-:W-:Y:S01]  /*4a50*/  FMUL.FTZ R3, R26, R23 ;  /* 0x000000171a037220 */ /* 0x000fe20000410000 */
[----:B------:R-:W-:Y:S01]  /*4a60*/  LOP3.LUT R27, R17, 0xffff0000, RZ, 0xc0, !PT ;  /* 0xffff0000111b7812 */ /* 0x000fe200078ec0ff */
[----:B------:R-:W-:Y:S01]  /*4a70*/  FMUL.FTZ R0, R30, R29 ;  /* 0x0000001d1e007220 */ /* 0x000fe20000410000 */
[----:B------:R-:W-:Y:S01]  /*4a80*/  SHF.L.U32 R24, R18, 0x10, RZ ;  /* 0x0000001012187819 */ /* 0x000fe200000006ff */
[----:B------:R-:W-:Y:S01]  /*4a90*/  FMUL.FTZ R2, R28, R25 ;  /* 0x000000191c027220 */ /* 0x000fe20000410000 */
[----:B------:R-:W-:Y:S01]  /*4aa0*/  LOP3.LUT R17, R18, 0xffff0000, RZ, 0xc0, !PT ;  /* 0xffff000012117812 */ /* 0x000fe200078ec0ff */
[----:B------:R-:W-:Y:S01]  /*4ab0*/  @!P0 FADD.FTZ R20, -R20, -RZ ;  /* 0x800000ff14148221 */ /* 0x000fe20000010100 */
[C---:B----4-:R-:W-:Y:S01]  /*4ac0*/  SHF.L.U32 R32, R52.reuse, 0x10, RZ ;  /* 0x0000001034207819 */ /* 0x050fe200000006ff */
[----:B------:R-:W-:Y:S01]  /*4ad0*/  IMAD.U32 R35, R53, 0x10000, RZ ;  /* 0x0001000035237824 */ /* 0x000fe200078e00ff */
[----:B------:R-:W-:Y:S01]  /*4ae0*/  LOP3.LUT R34, R52, 0xffff0000, RZ, 0xc0, !PT ;  /* 0xffff000034227812 */ /* 0x000fe200078ec0ff */
[----:B------:R-:W-:Y:S01]  /*4af0*/  FMUL.FTZ R4, R27, R22 ;  /* 0x000000161b047220 */ /* 0x000fe20000410000 */
[----:B------:R-:W-:Y:S01]  /*4b00*/  LOP3.LUT R38, R53, 0xffff0000, RZ, 0xc0, !PT ;  /* 0xffff000035267812 */ /* 0x000fe200078ec0ff */
[----:B------:R-:W-:Y:S01]  /*4b10*/  FFMA.FTZ R0, R31, R32, R0 ;  /* 0x000000201f007223 */ /* 0x000fe20000010000 */
[C---:B------:R-:W-:Y:S01]  /*4b20*/  SHF.L.U32 R39, R54.reuse, 0x10, RZ ;  /* 0x0000001036277819 */ /* 0x040fe200000006ff */
[----:B------:R-:W-:Y:S01]  /*4b30*/  FFMA.FTZ R2, R33, R34, R2 ;  /* 0x0000002221027223 */ /* 0x000fe20000010002 */
[----:B------:R-:W-:Y:S01]  /*4b40*/  LOP3.LUT R42, R54, 0xffff0000, RZ, 0xc0, !PT ;  /* 0xffff0000362a7812 */ /* 0x000fe200078ec0ff */
[----:B------:R-:W-:Y:S01]  /*4b50*/  @!P0 FADD.FTZ R15, -R15, -RZ ;  /* 0x800000ff0f0f8221 */ /* 0x000fe20000010100 */
[----:B------:R-:W-:Y:S01]  /*4b60*/  LOP3.LUT R46, R55, 0xffff0000, RZ, 0xc0, !PT ;  /* 0xffff0000372e7812 */ /* 0x000fe200078ec0ff */
[C---:B------:R-:W-:Y:S01]  /*4b70*/  IMAD.U32 R16, R19.reuse, 0x10000, RZ ;  /* 0x0001000013107824 */ /* 0x040fe200078e00ff */
[----:B------:R-:W-:Y:S01]  /*4b80*/  LOP3.LUT R19, R19, 0xffff0000, RZ, 0xc0, !PT ;  /* 0xffff000013137812 */ /* 0x000fe200078ec0ff */
[----:B------:R-:W-:Y:S02]  /*4b90*/  FMUL.FTZ R5, R24, R21 ;  /* 0x0000001518057220 */ /* 0x000fe40000410000 */
[----:B------:R-:W-:Y:S01]  /*4ba0*/  FFMA.FTZ R3, R36, R35, R3 ;  /* 0x0000002324037223 */ /* 0x000fe20000010003 */
[----:B------:R-:W-:Y:S01]  /*4bb0*/  F2FP.BF16.PACK_AB R36, R2, R0 ;  /* 0x000000000224723e */ /* 0x000fe200000010ff */
[----:B------:R-:W-:Y:S02]  /*4bc0*/  @!P0 FADD.FTZ R14, -R14, -RZ ;  /* 0x800000ff0e0e8221 */ /* 0x000fe40000010100 */
[----:B------:R-:W-:Y:S02]  /*4bd0*/  FMUL.FTZ R6, R17, R20 ;  /* 0x0000001411067220 */ /* 0x000fe40000410000 */
[----:B------:R-:W-:Y:S02]  /*4be0*/  FFMA.FTZ R4, R37, R38, R4 ;  /* 0x0000002625047223 */ /* 0x000fe40000010004 */
[----:B------:R-:W-:Y:S02]  /*4bf0*/  FMUL.FTZ R7, R16, R15 ;  /* 0x0000000f10077220 */ /* 0x000fe40000410000 */
[----:B------:R-:W-:Y:S01]  /*4c00*/  IMAD.U32 R43, R55, 0x10000, RZ ;  /* 0x00010000372b7824 */ /* 0x000fe200078e00ff */
[----:B------:R-:W-:Y:S01]  /*4c10*/  F2FP.BF16.PACK_AB R37, R4, R3 ;  /* 0x000000030425723e */ /* 0x000fe200000010ff */
[----:B------:R-:W-:Y:S02]  /*4c20*/  FFMA.FTZ R5, R40, R39, R5 ;  /* 0x0000002728057223 */ /* 0x000fe40000010005 */
[----:B------:R-:W-:Y:S02]  /*4c30*/  FMUL.FTZ R8, R19, R14 ;  /* 0x0000000e13087220 */ /* 0x000fe40000410000 */
[----:B------:R-:W-:Y:S02]  /*4c40*/  FFMA.FTZ R6, R41, R42, R6 ;  /* 0x0000002a29067223 */ /* 0x000fe40000010006 */
[----:B------:R-:W-:Y:S02]  /*4c50*/  FFMA.FTZ R7, R44, R43, R7 ;  /* 0x0000002b2c077223 */ /* 0x000fe40000010007 */
[----:B------:R-:W-:Y:S01]  /*4c60*/  FFMA.FTZ R8, R45, R46, R8 ;  /* 0x0000002e2d087223 */ /* 0x000fe20000010008 */
[----:B------:R-:W-:Y:S04]  /*4c70*/  F2FP.BF16.PACK_AB R38, R6, R5 ;  /* 0x000000050626723e */ /* 0x000fe800000010ff */
[----:B------:R-:W-:Y:S02]  /*4c80*/  F2FP.BF16.PACK_AB R39, R8, R7 ;  /* 0x000000070827723e */ /* 0x000fe400000010ff */
.L_x_841:
[----:B------:R-:W-:Y:S05]  /*4c90*/  BSYNC B0 ;  /* 0x0000000000007941 */ /* 0x000fea0003800000 */
.L_x_840:
[----:B-----5:R2:W-:Y:S02]  /*4ca0*/  STG.E.128 [R116.64], R36 ;  /* 0x0000002474007986 */ /* 0x0205e4000c101d06 */
.L_x_839:
[----:B------:R-:W-:Y:S05]  /*4cb0*/  BSYNC B1 ;  /* 0x0000000000017941 */ /* 0x000fea0003800000 */
.L_x_838:
[----:B------:R-:W-:Y:S01]  /*4cc0*/  BSSY B1, `(.L_x_842) ;  /* 0x000005c000017945 */ /* 0x000fe20003800000 */
[----:B------:R-:W-:-:S05]  /*4cd0*/  @P2 BRA `(.L_x_843) ;  /* 0x000005a000002947 */ /* 0x000fca0003800000 */
[C---:B------:R-:W-:Y:S01]  /*4ce0*/  LEA R170, P0, R129.reuse, R122, 0x1 ;  /* 0x0000007a81aa7211 */ /* 0x040fe200078008ff */
[----:B------:R-:W-:Y:S03]  /*4cf0*/  BSSY B0, `(.L_x_844) ;  /* 0x0000055000007945 */ /* 0x000fe60003800000 */
[----:B------:R-:W-:Y:S02]  /*4d00*/  LEA.HI.X R171, R129, R123, R128, 0x1, P0 ;  /* 0x0000007b81ab7211 */ /* 0x000fe400000f0c80 */
[----:B------:R-:W-:Y:S03]  /*4d10*/  ISETP.GE.AND P0, PT, R148, UR4, PT ;  /* 0x0000000494007c0c */ /* 0x000fe6000bf06270 */
[----:B--23--:R2:W5:Y:S10]  /*4d20*/  LDG.E.128 R36, [R170.64] ;  /* 0x00000006aa247981 */ /* 0x00c574000c1e1d00 */
[----:B------:R-:W-:-:S05]  /*4d30*/  @P0 BRA `(.L_x_845) ;  /* 0x0000050000000947 */ /* 0x000fca0003800000 */
[----:B------:R-:W-:Y:S01]  /*4d40*/  ISETP.GE.AND P0, PT, R148, R163, PT ;  /* 0x000000a39400720c */ /* 0x000fe20003f06270 */
[----:B------:R-:W-:Y:S01]  /*4d50*/  IMAD.MOV.U32 R50, RZ, RZ, R163 ;  /* 0x000000ffff327224 */ /* 0x000fe200078e00a3 */
[C---:B-----5:R-:W-:Y:S01]  /*4d60*/  LOP3.LUT R33, R36.reuse, 0xffff0000, RZ, 0xc0, !PT ;  /* 0xffff000024217812 */ /* 0x060fe200078ec0ff */
[----:B------:R-:W-:Y:S01]  /*4d70*/  IMAD.U32 R31, R36, 0x10000, RZ ;  /* 0x00010000241f7824 */ /* 0x000fe200078e00ff */
[C---:B------:R-:W-:Y:S01]  /*4d80*/  SHF.L.U32 R36, R37.reuse, 0x10, RZ ;  /* 0x0000001025247819 */ /* 0x040fe200000006ff */
[C---:B------:R-:W-:Y:S01]  /*4d90*/  IMAD.U32 R40, R38.reuse, 0x10000, RZ ;  /* 0x0001000026287824 */ /* 0x040fe200078e00ff */
[----:B------:R-:W-:Y:S02]  /*4da0*/  LOP3.LUT R37, R37, 0xffff0000, RZ, 0xc0, !PT ;  /* 0xffff000025257812 */ /* 0x000fe400078ec0ff */
[----:B------:R-:W-:Y:S02]  /*4db0*/  LOP3.LUT R41, R38, 0xffff0000, RZ, 0xc0, !PT ;  /* 0xffff000026297812 */ /* 0x000fe400078ec0ff */
[C---:B------:R-:W-:Y:S02]  /*4dc0*/  SHF.L.U32 R44, R39.reuse, 0x10, RZ ;  /* 0x00000010272c7819 */ /* 0x040fe400000006ff */
[----:B------:R-:W-:Y:S01]  /*4dd0*/  LOP3.LUT R45, R39, 0xffff0000, RZ, 0xc0, !PT ;  /* 0xffff0000272d7812 */ /* 0x000fe200078ec0ff */
[----:B------:R-:W-:Y:S05]  /*4de0*/  @P0 IMAD R50, RZ, RZ, -UR5 ;  /* 0x80000005ff320e24 */ /* 0x000fea000f8e02ff */
[C---:B------:R-:W-:Y:S02]  /*4df0*/  LEA R16, P1, R50.reuse, R170, 0x1 ;  /* 0x000000aa32107211 */ /* 0x040fe400078208ff */
[----:B--2---:R-:W-:Y:S01]  /*4e00*/  MOV R170, RZ ;  /* 0x000000ff00aa7202 */ /* 0x004fe20000000f00 */
[----:B------:R-:W-:Y:S01]  /*4e10*/  @P0 IMAD R170, RZ, RZ, -UR5 ;  /* 0x80000005ffaa0e24 */ /* 0x000fe2000f8e02ff */
[----:B------:R-:W-:Y:S01]  /*4e20*/  LEA.HI.X.SX32 R17, R50, R171, 0x1, P1 ;  /* 0x000000ab32117211 */ /* 0x000fe200008f0eff */
[----:B------:R-:W-:Y:S01]  /*4e30*/  IMAD.MOV.U32 R50, RZ, RZ, RZ ;  /* 0x000000ffff327224 */ /* 0x000fe200078e00ff */
[----:B------:R-:W-:Y:S02]  /*4e40*/  @P0 IADD3 R50, RZ, -UR5, RZ ;  /* 0x80000005ff320c10 */ /* 0x000fe4000fffe0ff */
[C---:B------:R-:W-:Y:S02]  /*4e50*/  IADD3 R169, P1, R93.reuse, R170, RZ ;  /* 0x000000aa5da97210 */ /* 0x040fe40007f3e0ff */
[----:B------:R-:W2:Y:S02]  /*4e60*/  LDG.E.128 R16, [R16.64] ;  /* 0x0000000610107981 */ /* 0x000ea4000c1e1d00 */
[----:B------:R-:W-:Y:S02]  /*4e70*/  LEA.HI.X.SX32 R170, R170, R92, 0x1, P1 ;  /* 0x0000005caaaa7211 */ /* 0x000fe400008f0eff */
[----:B------:R-:W-:Y:S04]  /*4e80*/  IADD3 R51, P1, R93, R50, RZ ;  /* 0x000000325d337210 */ /* 0x000fe80007f3e0ff */
[----:B------:R-:W-:Y:S02]  /*4e90*/  LEA.HI.X.SX32 R50, R50, R92, 0x1, P1 ;  /* 0x0000005c32327211 */ /* 0x000fe400008f0eff */
[C---:B------:R-:W-:Y:S04]  /*4ea0*/  LEA R172, P1, R169.reuse, R124, 0x1 ;  /* 0x0000007ca9ac7211 */ /* 0x040fe800078208ff */
[----:B------:R-:W-:Y:S02]  /*4eb0*/  LEA.HI.X R173, R169, R125, R170, 0x1, P1 ;  /* 0x0000007da9ad7211 */ /* 0x000fe400008f0caa */
[C---:B------:R-:W-:Y:S04]  /*4ec0*/  LEA R34, P1, R51.reuse, R126, 0x1 ;  /* 0x0000007e33227211 */ /* 0x040fe800078208ff */
[----:B------:R-:W3:Y:S01]  /*4ed0*/  LDG.E.128 R172, [R172.64] ;  /* 0x00000006acac7981 */ /* 0x000ee2000c1e1d00 */
[----:B------:R-:W-:Y:S07]  /*4ee0*/  LEA.HI.X R35, R51, R127, R50, 0x1, P1 ;  /* 0x0000007f33237211 */ /* 0x000fee00008f0c32 */
[----:B------:R-:W4:Y:S01]  /*4ef0*/  LDG.E.128 R52, [R34.64] ;  /* 0x0000000622347981 */ /* 0x000f22000c1e1d00 */
[C---:B--2---:R-:W-:Y:S01]  /*4f00*/  IMAD.U32 R30, R16.reuse, 0x10000, RZ ;  /* 0x00010000101e7824 */ /* 0x044fe200078e00ff */
[----:B------:R-:W-:Y:S01]  /*4f10*/  LOP3.LUT R28, R16, 0xffff0000, RZ, 0xc0, !PT ;  /* 0xffff0000101c7812 */ /* 0x000fe200078ec0ff */
[C---:B------:R-:W-:Y:S01]  /*4f20*/  IMAD.U32 R24, R18.reuse, 0x10000, RZ ;  /* 0x0001000012187824 */ /* 0x040fe200078e00ff */
[C---:B------:R-:W-:Y:S02]  /*4f30*/  SHF.L.U32 R26, R17.reuse, 0x10, RZ ;  /* 0x00000010111a7819 */ /* 0x040fe400000006ff */
[----:B------:R-:W-:Y:S02]  /*4f40*/  LOP3.LUT R27, R17, 0xffff0000, RZ, 0xc0, !PT ;  /* 0xffff0000111b7812 */ /* 0x000fe400078ec0ff */
[----:B------:R-:W-:Y:S02]  /*4f50*/  LOP3.LUT R17, R18, 0xffff0000, RZ, 0xc0, !PT ;  /* 0xffff000012117812 */ /* 0x000fe400078ec0ff */
[C---:B------:R-:W-:Y:S02]  /*4f60*/  SHF.L.U32 R16, R19.reuse, 0x10, RZ ;  /* 0x0000001013107819 */ /* 0x040fe400000006ff */
[----:B------:R-:W-:Y:S01]  /*4f70*/  LOP3.LUT R19, R19, 0xffff0000, RZ, 0xc0, !PT ;  /* 0xffff000013137812 */ /* 0x000fe200078ec0ff */
[C---:B---3--:R-:W-:Y:S01]  /*4f80*/  IMAD.U32 R29, R172.reuse, 0x10000, RZ ;  /* 0x00010000ac1d7824 */ /* 0x048fe200078e00ff */
[----:B------:R-:W-:Y:S01]  /*4f90*/  LOP3.LUT R25, R172, 0xffff0000, RZ, 0xc0, !PT ;  /* 0xffff0000ac197812 */ /* 0x000fe200078ec0ff */
[C---:B------:R-:W-:Y:S01]  /*4fa0*/  IMAD.U32 R23, R173.reuse, 0x10000, RZ ;  /* 0x00010000ad177824 */ /* 0x040fe200078e00ff */
[----:B------:R-:W-:Y:S01]  /*4fb0*/  LOP3.LUT R22, R173, 0xffff0000, RZ, 0xc0, !PT ;  /* 0xffff0000ad167812 */ /* 0x000fe200078ec0ff */
[----:B------:R-:W-:Y:S01]  /*4fc0*/  @!P0 FADD.FTZ R29, -R29, -RZ ;  /* 0x800000ff1d1d8221 */ /* 0x000fe20000010100 */
[C---:B------:R-:W-:Y:S01]  /*4fd0*/  SHF.L.U32 R21, R174.reuse, 0x10, RZ ;  /* 0x00000010ae157819 */ /* 0x040fe200000006ff */
[----:B------:R-:W-:Y:S01]  /*4fe0*/  @!P0 FADD.FTZ R25, -R25, -RZ ;  /* 0x800000ff19198221 */ /* 0x000fe20000010100 */
[----:B------:R-:W-:Y:S01]  /*4ff0*/  LOP3.LUT R20, R174, 0xffff0000, RZ, 0xc0, !PT ;  /* 0xffff0000ae147812 */ /* 0x000fe200078ec0ff */
[----:B------:R-:W-:Y:S01]  /*5000*/  @!P0 FADD.FTZ R23, -R23, -RZ ;  /* 0x800000ff17178221 */ /* 0x000fe20000010100 */
[----:B----4-:R-:W-:Y:S01]  /*5010*/  LOP3.LUT R34, R52, 0xffff0000, RZ, 0xc0, !PT ;  /* 0xffff000034227812 */ /* 0x010fe200078ec0ff */
[----:B------:R-:W-:Y:S01]  /*5020*/  FMUL.FTZ R0, R30, R29 ;  /* 0x0000001d1e007220 */ /* 0x000fe20000410000 */
[----:B------:R-:W-:Y:S01]  /*5030*/  SHF.L.U32 R35, R53, 0x10, RZ ;  /* 0x0000001035237819 */ /* 0x000fe200000006ff */
[----:B------:R-:W-:Y:S01]  /*5040*/  IMAD.U32 R32, R52, 0x10000, RZ ;  /* 0x0001000034207824 */ /* 0x000fe200078e00ff */
[----:B------:R-:W-:Y:S01]  /*5050*/  LOP3.LUT R14, R175, 0xffff0000, RZ, 0xc0, !PT ;  /* 0xffff0000af0e7812 */ /* 0x000fe200078ec0ff */
[----:B------:R-:W-:Y:S01]  /*5060*/  @!P0 FADD.FTZ R22, -R22, -RZ ;  /* 0x800000ff16168221 */ /* 0x000fe20000010100 */
[----:B------:R-:W-:Y:S01]  /*5070*/  LOP3.LUT R38, R53, 0xffff0000, RZ, 0xc0, !PT ;  /* 0xffff000035267812 */ /* 0x000fe200078ec0ff */
[----:B------:R-:W-:Y:S01]  /*5080*/  FMUL.FTZ R2, R28, R25 ;  /* 0x000000191c027220 */ /* 0x000fe20000410000 */
[----:B------:R-:W-:Y:S01]  /*5090*/  LOP3.LUT R42, R54, 0xffff0000, RZ, 0xc0, !PT ;  /* 0xffff0000362a7812 */ /* 0x000fe200078ec0ff */
[----:B------:R-:W-:Y:S01]  /*50a0*/  IMAD.U32 R15, R175, 0x10000, RZ ;  /* 0x00010000af0f7824 */ /* 0x000fe200078e00ff */
[----:B------:R-:W-:Y:S01]  /*50b0*/  SHF.L.U32 R43, R55, 0x10, RZ ;  /* 0x00000010372b7819 */ /* 0x000fe200000006ff */
[----:B------:R-:W-:Y:S01]  /*50c0*/  @!P0 FADD.FTZ R21, -R21, -RZ ;  /* 0x800000ff15158221 */ /* 0x000fe20000010100 */
[----:B------:R-:W-:Y:S01]  /*50d0*/  LOP3.LUT R46, R55, 0xffff0000, RZ, 0xc0, !PT ;  /* 0xffff0000372e7812 */ /* 0x000fe200078ec0ff */
[----:B------:R-:W-:Y:S02]  /*50e0*/  FMUL.FTZ R3, R26, R23 ;  /* 0x000000171a037220 */ /* 0x000fe40000410000 */
[----:B------:R-:W-:Y:S02]  /*50f0*/  FFMA.FTZ R0, R31, R32, R0 ;  /* 0x000000201f007223 */ /* 0x000fe40000010000 */
[----:B------:R-:W-:Y:S02]  /*5100*/  @!P0 FADD.FTZ R20, -R20, -RZ ;  /* 0x800000ff14148221 */ /* 0x000fe40000010100 */
[----:B------:R-:W-:Y:S02]  /*5110*/  FMUL.FTZ R4, R27, R22 ;  /* 0x000000161b047220 */ /* 0x000fe40000410000 */
[----:B------:R-:W-:Y:S02]  /*5120*/  FFMA.FTZ R2, R33, R34, R2 ;  /* 0x0000002221027223 */ /* 0x000fe40000010002 */
[----:B------:R-:W-:Y:S02]  /*5130*/  @!P0 FADD.FTZ R15, -R15, -RZ ;  /* 0x800000ff0f0f8221 */ /* 0x000fe40000010100 */
[----:B------:R-:W-:Y:S02]  /*5140*/  FMUL.FTZ R5, R24, R21 ;  /* 0x0000001518057220 */ /* 0x000fe40000410000 */
[----:B------:R-:W-:Y:S02]  /*5150*/  IMAD.U32 R39, R54, 0x10000, RZ ;  /* 0x0001000036277824 */ /* 0x000fe400078e00ff */
[----:B------:R-:W-:Y:S01]  /*5160*/  FFMA.FTZ R3, R36, R35, R3 ;  /* 0x0000002324037223 */ /* 0x000fe20000010003 */
[----:B------:R-:W-:Y:S01]  /*5170*/  F2FP.BF16.PACK_AB R36, R2, R0 ;  /* 0x000000000224723e */ /* 0x000fe200000010ff */
[----:B------:R-:W-:Y:S02]  /*5180*/  @!P0 FADD.FTZ R14, -R14, -RZ ;  /* 0x800000ff0e0e8221 */ /* 0x000fe40000010100 */
[----:B------:R-:W-:Y:S02]  /*5190*/  FMUL.FTZ R6, R17, R20 ;  /* 0x0000001411067220 */ /* 0x000fe40000410000 */
[----:B------:R-:W-:Y:S02]  /*51a0*/  FFMA.FTZ R4, R37, R38, R4 ;  /* 0x0000002625047223 */ /* 0x000fe40000010004 */
[----:B------:R-:W-:Y:S02]  /*51b0*/  FMUL.FTZ R7, R16, R15 ;  /* 0x0000000f10077220 */ /* 0x000fe40000410000 */
[----:B------:R-:W-:Y:S01]  /*51c0*/  FFMA.FTZ R5, R40, R39, R5 ;  /* 0x0000002728057223 */ /* 0x000fe20000010005 */
[----:B------:R-:W-:Y:S01]  /*51d0*/  F2FP.BF16.PACK_AB R37, R4, R3 ;  /* 0x000000030425723e */ /* 0x000fe200000010ff */
[----:B------:R-:W-:Y:S02]  /*51e0*/  FMUL.FTZ R8, R19, R14 ;  /* 0x0000000e13087220 */ /* 0x000fe40000410000 */
[----:B------:R-:W-:Y:S02]  /*51f0*/  FFMA.FTZ R6, R41, R42, R6 ;  /* 0x0000002a29067223 */ /* 0x000fe40000010006 */
[----:B------:R-:W-:Y:S02]  /*5200*/  FFMA.FTZ R7, R44, R43, R7 ;  /* 0x0000002b2c077223 */ /* 0x000fe40000010007 */
[----:B------:R-:W-:Y:S01]  /*5210*/  FFMA.FTZ R8, R45, R46, R8 ;  /* 0x0000002e2d087223 */ /* 0x000fe20000010008 */
[----:B------:R-:W-:Y:S04]  /*5220*/  F2FP.BF16.PACK_AB R38, R6, R5 ;  /* 0x000000050626723e */ /* 0x000fe800000010ff */
[----:B------:R-:W-:Y:S02]  /*5230*/  F2FP.BF16.PACK_AB R39, R8, R7 ;  /* 0x000000070827723e */ /* 0x000fe400000010ff */
.L_x_845:
[----:B------:R-:W-:Y:S05]  /*5240*/  BSYNC B0 ;  /* 0x0000000000007941 */ /* 0x000fea0003800000 */
.L_x_844:
[C---:B------:R-:W-:Y:S04]  /*5250*/  LEA R2, P0, R59.reuse, R116, 0x1 ;  /* 0x000000743b027211 */ /* 0x040fe800078008ff */
[----:B------:R-:W-:Y:S05]  /*5260*/  LEA.HI.X R3, R59, R117, R60, 0x1, P0 ;  /* 0x000000753b037211 */ /* 0x000fea00000f0c3c */
[----:B-----5:R3:W-:Y:S04]  /*5270*/  STG.E.128 [R2.64], R36 ;  /* 0x0000002402007986 */ /* 0x0207e8000c101d06 */
.L_x_843:
[----:B------:R-:W-:Y:S05]  /*5280*/  BSYNC B1 ;  /* 0x0000000000017941 */ /* 0x000fea0003800000 */
.L_x_842:
[----:B------:R-:W-:Y:S01]  /*5290*/  BSSY B1, `(.L_x_846) ;  /* 0x000005c000017945 */ /* 0x000fe20003800000 */
[----:B------:R-:W-:-:S05]  /*52a0*/  @P6 BRA `(.L_x_847) ;  /* 0x000005a000006947 */ /* 0x000fca0003800000 */
[C---:B--2---:R-:W-:Y:S01]  /*52b0*/  LEA R170, P0, R97.reuse, R122, 0x1 ;  /* 0x0000007a61aa7211 */ /* 0x044fe200078008ff */
[----:B------:R-:W-:Y:S03]  /*52c0*/  BSSY B0, `(.L_x_848) ;  /* 0x0000055000007945 */ /* 0x000fe60003800000 */
[----:B------:R-:W-:Y:S02]  /*52d0*/  LEA.HI.X R171, R97, R123, R96, 0x1, P0 ;  /* 0x0000007b61ab7211 */ /* 0x000fe400000f0c60 */
[----:B------:R-:W-:Y:S03]  /*52e0*/  ISETP.GE.AND P0, PT, R148, UR4, PT ;  /* 0x0000000494007c0c */ /* 0x000fe6000bf06270 */
[----:B---3--:R2:W5:Y:S10]  /*52f0*/  LDG.E.128 R36, [R170.64] ;  /* 0x00000006aa247981 */ /* 0x008574000c1e1d00 */
        /* <DEDUP_REMOVED lines=81> */
.L_x_849:
[----:B------:R-:W-:Y:S05]  /*5810*/  BSYNC B0 ;  /* 0x0000000000007941 */ /* 0x000fea0003800000 */
.L_x_848:
[C---:B------:R-:W-:Y:S04]  /*5820*/  LEA R2, P0, R164.reuse, R116, 0x1 ;  /* 0x00000074a4027211 */ /* 0x040fe800078008ff */
[----:B------:R-:W-:Y:S05]  /*5830*/  LEA.HI.X R3, R164, R117, R98, 0x1, P0 ;  /* 0x00000075a4037211 */ /* 0x000fea00000f0c62 */
[----:B-----5:R3:W-:Y:S04]  /*5840*/  STG.E.128 [R2.64], R36 ;  /* 0x0000002402007986 */ /* 0x0207e8000c101d06 */
.L_x_847:
[----:B------:R-:W-:Y:S05]  /*5850*/  BSYNC B1 ;  /* 0x0000000000017941 */ /* 0x000fea0003800000 */
.L_x_846:
[----:B------:R-:W-:Y:S01]  /*5860*/  BSSY B1, `(.L_x_850) ;  /* 0x000005f000017945 */ /* 0x000fe20003800000 */
[----:B------:R-:W-:-:S05]  /*5870*/  @P3 BRA `(.L_x_851) ;  /* 0x000005d000003947 */ /* 0x000fca0003800000 */
[----:B---3--:R-:W-:Y:S01]  /*5880*/  MOV R3, c[0x0][0x288] ;  /* 0x0000a20000037a02 */ /* 0x008fe20000000f00 */
[----:B------:R-:W-:Y:S01]  /*5890*/  BSSY B0, `(.L_x_852) ;  /* 0x0000056000007945 */ /* 0x000fe20003800000 */
[----:B------:R-:W-:Y:S03]  /*58a0*/  ISETP.GE.AND P0, PT, R148, UR4, PT ;  /* 0x0000000494007c0c */ /* 0x000fe6000bf06270 */
[----:B--2---:R-:W-:Y:S05]  /*58b0*/  IMAD.WIDE.U32 R170, R3, 0xc0, R122 ;  /* 0x000000c003aa7825 */ /* 0x004fea00078e007a */
[----:B------:R-:W-:Y:S05]  /*58c0*/  IADD3 R171, R171, UR21, RZ ;  /* 0x00000015abab7c10 */ /* 0x000fea000fffe0ff */
[----:B------:R2:W5:Y:S01]  /*58d0*/  LDG.E.128 R40, [R170.64] ;  /* 0x00000006aa287981 */ /* 0x000562000c1e1d00 */
[----:B------:R-:W-:-:S05]  /*58e0*/  @P0 BRA `(.L_x_853) ;  /* 0x0000050000000947 */ /* 0x000fca0003800000 */
[----:B------:R-:W-:Y:S01]  /*58f0*/  ISETP.GE.AND P0, PT, R148, R163, PT ;  /* 0x000000a39400720c */ /* 0x000fe20003f06270 */
[----:B------:R-:W-:Y:S01]  /*5900*/  IMAD.MOV.U32 R46, RZ, RZ, R163 ;  /* 0x000000ffff2e7224 */ /* 0x000fe200078e00a3 */
[C---:B-----5:R-:W-:Y:S01]  /*5910*/  LOP3.LUT R33, R40.reuse, 0xffff0000, RZ, 0xc0, !PT ;  /* 0xffff000028217812 */ /* 0x060fe200078ec0ff */
[----:B------:R-:W-:Y:S01]  /*5920*/  IMAD.U32 R31, R40, 0x10000, RZ ;  /* 0x00010000281f7824 */ /* 0x000fe200078e00ff */
[C---:B------:R-:W-:Y:S01]  /*5930*/  LOP3.LUT R37, R41.reuse, 0xffff0000, RZ, 0xc0, !PT ;  /* 0xffff000029257812 */ /* 0x040fe200078ec0ff */
[----:B------:R-:W-:Y:S01]  /*5940*/  IMAD.U32 R34, R41, 0x10000, RZ ;  /* 0x0001000029227824 */ /* 0x000fe200078e00ff */
[C---:B------:R-:W-:Y:S02]  /*5950*/  SHF.L.U32 R38, R42.reuse, 0x10, RZ ;  /* 0x000000102a267819 */ /* 0x040fe400000006ff */
[----:B------:R-:W-:Y:S01]  /*5960*/  LOP3.LUT R41, R42, 0xffff0000, RZ, 0xc0, !PT ;  /* 0xffff00002a297812 */ /* 0x000fe200078ec0ff */
[C---:B------:R-:W-:Y:S01]  /*5970*/  IMAD.U32 R42, R43.reuse, 0x10000, RZ ;  /* 0x000100002b2a7824 */ /* 0x040fe200078e00ff */
[----:B------:R-:W-:Y:S03]  /*5980*/  LOP3.LUT R45, R43, 0xffff0000, RZ, 0xc0, !PT ;  /* 0xffff00002b2d7812 */ /* 0x000fe600078ec0ff */
[----:B------:R-:W-:Y:S05]  /*5990*/  @P0 IMAD R46, RZ, RZ, -UR5 ;  /* 0x80000005ff2e0e24 */ /* 0x000fea000f8e02ff */
[C---:B------:R-:W-:Y:S02]  /*59a0*/  LEA R14, P1, R46.reuse, R170, 0x1 ;  /* 0x000000aa2e0e7211 */ /* 0x040fe400078208ff */
[----:B--2---:R-:W-:Y:S01]  /*59b0*/  MOV R170, RZ ;  /* 0x000000ff00aa7202 */ /* 0x004fe20000000f00 */
[----:B------:R-:W-:Y:S01]  /*59c0*/  @P0 IMAD R170, RZ, RZ, -UR5 ;  /* 0x80000005ffaa0e24 */ /* 0x000fe2000f8e02ff */
[----:B------:R-:W-:Y:S01]  /*59d0*/  LEA.HI.X.SX32 R15, R46, R171, 0x1, P1 ;  /* 0x000000ab2e0f7211 */ /* 0x000fe200008f0eff */
[----:B------:R-:W-:Y:S01]  /*59e0*/  IMAD.MOV.U32 R46, RZ, RZ, RZ ;  /* 0x000000ffff2e7224 */ /* 0x000fe200078e00ff */
[----:B------:R-:W-:Y:S02]  /*59f0*/  @P0 IADD3 R46, RZ, -UR5, RZ ;  /* 0x80000005ff2e0c10 */ /* 0x000fe4000fffe0ff */
[C---:B------:R-:W-:Y:S01]  /*5a00*/  IADD3 R171, P1, R89.reuse, R170, RZ ;  /* 0x000000aa59ab7210 */ /* 0x040fe20007f3e0ff */
[----:B------:R-:W2:Y:S03]  /*5a10*/  LDG.E.128 R16, [R14.64] ;  /* 0x000000060e107981 */ /* 0x000ea6000c1e1d00 */
        /* <DEDUP_REMOVED lines=19> */
[----:B------:R-:W-:Y:S01]  /*5b50*/  IMAD.U32 R25, R174, 0x10000, RZ ;  /* 0x00010000ae197824 */ /* 0x000fe200078e00ff */
[----:B------:R-:W-:Y:S01]  /*5b60*/  SHF.L.U32 R26, R173, 0x10, RZ ;  /* 0x00000010ad1a7819 */ /* 0x000fe200000006ff */
[----:B------:R-:W-:Y:S01]  /*5b70*/  @!P0 FADD.FTZ R29, -R29, -RZ ;  /* 0x800000ff1d1d8221 */ /* 0x000fe20000010100 */
[----:B------:R-:W-:Y:S01]  /*5b80*/  LOP3.LUT R27, R173, 0xffff0000, RZ, 0xc0, !PT ;  /* 0xffff0000ad1b7812 */ /* 0x000fe200078ec0ff */
[----:B------:R-:W-:Y:S01]  /*5b90*/  @!P0 FADD.FTZ R28, -R28, -RZ ;  /* 0x800000ff1c1c8221 */ /* 0x000fe20000010100 */
[----:B------:R-:W-:Y:S01]  /*5ba0*/  LOP3.LUT R19, R174, 0xffff0000, RZ, 0xc0, !PT ;  /* 0xffff0000ae137812 */ /* 0x000fe200078ec0ff */
[----:B------:R-:W-:Y:S01]  /*5bb0*/  @!P0 FADD.FTZ R26, -R26, -RZ ;  /* 0x800000ff1a1a8221 */ /* 0x000fe20000010100 */
[----:B----4-:R-:W-:Y:S01]  /*5bc0*/  LOP3.LUT R32, R52, 0xffff0000, RZ, 0xc0, !PT ;  /* 0xffff000034207812 */ /* 0x010fe200078ec0ff */
[----:B------:R-:W-:Y:S01]  /*5bd0*/  FMUL.FTZ R0, R24, R29 ;  /* 0x0000001d18007220 */ /* 0x000fe20000410000 */
[----:B------:R-:W-:Y:S01]  /*5be0*/  SHF.L.U32 R17, R175, 0x10, RZ ;  /* 0x00000010af117819 */ /* 0x000fe200000006ff */
[----:B------:R-:W-:Y:S01]  /*5bf0*/  IMAD.U32 R30, R52, 0x10000, RZ ;  /* 0x00010000341e7824 */ /* 0x000fe200078e00ff */
[----:B------:R-:W-:Y:S01]  /*5c00*/  SHF.L.U32 R35, R53, 0x10, RZ ;  /* 0x0000001035237819 */ /* 0x000fe200000006ff */
[----:B------:R-:W-:Y:S01]  /*5c10*/  @!P0 FADD.FTZ R27, -R27, -RZ ;  /* 0x800000ff1b1b8221 */ /* 0x000fe20000010100 */
[----:B------:R-:W-:Y:S01]  /*5c20*/  LOP3.LUT R15, R175, 0xffff0000, RZ, 0xc0, !PT ;  /* 0xffff0000af0f7812 */ /* 0x000fe200078ec0ff */
[----:B------:R-:W-:Y:S01]  /*5c30*/  FMUL.FTZ R2, R23, R28 ;  /* 0x0000001c17027220 */ /* 0x000fe20000410000 */
[----:B------:R-:W-:Y:S01]  /*5c40*/  LOP3.LUT R36, R53, 0xffff0000, RZ, 0xc0, !PT ;  /* 0xffff000035247812 */ /* 0x000fe200078ec0ff */
[----:B------:R-:W-:Y:S01]  /*5c50*/  FMUL.FTZ R3, R21, R26 ;  /* 0x0000001a15037220 */ /* 0x000fe20000410000 */
[----:B------:R-:W-:Y:S01]  /*5c60*/  LOP3.LUT R40, R54, 0xffff0000, RZ, 0xc0, !PT ;  /* 0xffff000036287812 */ /* 0x000fe200078ec0ff */
[----:B------:R-:W-:Y:S01]  /*5c70*/  @!P0 FADD.FTZ R25, -R25, -RZ ;  /* 0x800000ff19198221 */ /* 0x000fe20000010100 */
[----:B------:R-:W-:Y:S01]  /*5c80*/  SHF.L.U32 R43, R55, 0x10, RZ ;  /* 0x00000010372b7819 */ /* 0x000fe200000006ff */
[----:B------:R-:W-:Y:S01]  /*5c90*/  FFMA.FTZ R0, R31, R30, R0 ;  /* 0x0000001e1f007223 */ /* 0x000fe20000010000 */
[----:B------:R-:W-:Y:S01]  /*5ca0*/  LOP3.LUT R44, R55, 0xffff0000, RZ, 0xc0, !PT ;  /* 0xffff0000372c7812 */ /* 0x000fe200078ec0ff */
[----:B------:R-:W-:Y:S02]  /*5cb0*/  FMUL.FTZ R4, R22, R27 ;  /* 0x0000001b16047220 */ /* 0x000fe40000410000 */
[----:B------:R-:W-:Y:S02]  /*5cc0*/  @!P0 FADD.FTZ R19, -R19, -RZ ;  /* 0x800000ff13138221 */ /* 0x000fe40000010100 */
[----:B------:R-:W-:Y:S02]  /*5cd0*/  FFMA.FTZ R2, R33, R32, R2 ;  /* 0x0000002021027223 */ /* 0x000fe40000010002 */
[----:B------:R-:W-:Y:S02]  /*5ce0*/  @!P0 FADD.FTZ R17, -R17, -RZ ;  /* 0x800000ff11118221 */ /* 0x000fe40000010100 */
[----:B------:R-:W-:Y:S02]  /*5cf0*/  FMUL.FTZ R5, R20, R25 ;  /* 0x0000001914057220 */ /* 0x000fe40000410000 */
[----:B------:R-:W-:Y:S02]  /*5d00*/  IMAD.U32 R39, R54, 0x10000, RZ ;  /* 0x0001000036277824 */ /* 0x000fe400078e00ff */
[----:B------:R-:W-:Y:S02]  /*5d10*/  FFMA.FTZ R3, R34, R35, R3 ;  /* 0x0000002322037223 */ /* 0x000fe40000010003 */
[----:B------:R-:W-:Y:S02]  /*5d20*/  @!P0 FADD.FTZ R15, -R15, -RZ ;  /* 0x800000ff0f0f8221 */ /* 0x000fe40000010100 */
[----:B------:R-:W-:Y:S02]  /*5d30*/  FMUL.FTZ R6, R16, R19 ;  /* 0x0000001310067220 */ /* 0x000fe40000410000 */
[----:B------:R-:W-:Y:S02]  /*5d40*/  FFMA.FTZ R4, R37, R36, R4 ;  /* 0x0000002425047223 */ /* 0x000fe40000010004 */
[----:B------:R-:W-:Y:S02]  /*5d50*/  FMUL.FTZ R7, R14, R17 ;  /* 0x000000110e077220 */ /* 0x000fe40000410000 */
[----:B------:R-:W-:Y:S02]  /*5d60*/  FFMA.FTZ R5, R38, R39, R5 ;  /* 0x0000002726057223 */ /* 0x000fe40000010005 */
[----:B------:R-:W-:Y:S02]  /*5d70*/  FMUL.FTZ R8, R18, R15 ;  /* 0x0000000f12087220 */ /* 0x000fe40000410000 */
[----:B------:R-:W-:Y:S01]  /*5d80*/  FFMA.FTZ R6, R41, R40, R6 ;  /* 0x0000002829067223 */ /* 0x000fe20000010006 */
[----:B------:R-:W-:Y:S01]  /*5d90*/  F2FP.BF16.PACK_AB R40, R2, R0 ;  /* 0x000000000228723e */ /* 0x000fe200000010ff */
[----:B------:R-:W-:Y:S01]  /*5da0*/  FFMA.FTZ R7, R42, R43, R7 ;  /* 0x0000002b2a077223 */ /* 0x000fe20000010007 */
[----:B------:R-:W-:Y:S01]  /*5db0*/  F2FP.BF16.PACK_AB R41, R4, R3 ;  /* 0x000000030429723e */ /* 0x000fe200000010ff */
[----:B------:R-:W-:Y:S01]  /*5dc0*/  FFMA.FTZ R8, R45, R44, R8 ;  /* 0x0000002c2d087223 */ /* 0x000fe20000010008 */
[----:B------:R-:W-:Y:S04]  /*5dd0*/  F2FP.BF16.PACK_AB R42, R6, R5 ;  /* 0x00000005062a723e */ /* 0x000fe800000010ff */
[----:B------:R-:W-:Y:S02]  /*5de0*/  F2FP.BF16.PACK_AB R43, R8, R7 ;  /* 0x00000007082b723e */ /* 0x000fe400000010ff */
.L_x_853:
[----:B------:R-:W-:Y:S05]  /*5df0*/  BSYNC B0 ;  /* 0x0000000000007941 */ /* 0x000fea0003800000 */
.L_x_852:
[----:B------:R-:W-:Y:S05]  /*5e00*/  MOV R3, 0xc0 ;  /* 0x000000c000037802 */ /* 0x000fea0000000f00 */
[C---:B------:R-:W-:Y:S04]  /*5e10*/  IMAD.WIDE.U32 R4, R3.reuse, c[0x0][0x198], R116 ;  /* 0x0000660003047a25 */ /* 0x040fe800078e0074 */
[----:B------:R-:W-:Y:S05]  /*5e20*/  IMAD R0, R3, c[0x0][0x19c], RZ ;  /* 0x0000670003007a24 */ /* 0x000fea00078e02ff */
[----:B------:R-:W-:Y:S05]  /*5e30*/  IADD3 R5, R5, R0, RZ ;  /* 0x0000000005057210 */ /* 0x000fea0007ffe0ff */
[----:B-----5:R3:W-:Y:S02]  /*5e40*/  STG.E.128 [R4.64], R40 ;  /* 0x0000002804007986 */ /* 0x0207e4000c101d06 */
.L_x_851:
[----:B------:R-:W-:Y:S05]  /*5e50*/  BSYNC B1 ;  /* 0x0000000000017941 */ /* 0x000fea0003800000 */
.L_x_850:
[----:B------:R-:W-:Y:S01]  /*5e60*/  ISETP.NE.AND P0, PT, R168, RZ, PT ;  /* 0x000000ffa800720c */ /* 0x000fe20003f05270 */
[----:B------:R-:W-:Y:S01]  /*5e70*/  @!UPT UIADD3 URZ, URZ, URZ, URZ ;  /* 0x0000003f3f3ff290 */ /* 0x000fe2000fffe03f */
[----:B------:R-:W-:Y:S11]  /*5e80*/  BSSY B1, `(.L_x_854) ;  /* 0x000005c000017945 */ /* 0x000ff60003800000 */
        /* <DEDUP_REMOVED lines=9> */
[----:B------:R-:W-:Y:S01]  /*5f20*/  MOV R46, RZ ;  /* 0x000000ff002e7202 */ /* 0x000fe20000000f00 */
[C---:B-----5:R-:W-:Y:S01]  /*5f30*/  IMAD.U32 R31, R40.reuse, 0x10000, RZ ;  /* 0x00010000281f7824 */ /* 0x060fe200078e00ff */
[----:B------:R-:W-:Y:S01]  /*5f40*/  LOP3.LUT R33, R40, 0xffff0000, RZ, 0xc0, !PT ;  /* 0xffff000028217812 */ /* 0x000fe200078ec0ff */
[C---:B------:R-:W-:Y:S01]  /*5f50*/  IMAD.U32 R34, R41.reuse, 0x10000, RZ ;  /* 0x0001000029227824 */ /* 0x040fe200078e00ff */
[----:B------:R-:W-:Y:S02]  /*5f60*/  LOP3.LUT R37, R41, 0xffff0000, RZ, 0xc0, !PT ;  /* 0xffff000029257812 */ /* 0x000fe400078ec0ff */
[C---:B------:R-:W-:Y:S02]  /*5f70*/  SHF.L.U32 R38, R42.reuse, 0x10, RZ ;  /* 0x000000102a267819 */ /* 0x040fe400000006ff */
[----:B------:R-:W-:Y:S01]  /*5f80*/  LOP3.LUT R41, R42, 0xffff0000, RZ, 0xc0, !PT ;  /* 0xffff00002a297812 */ /* 0x000fe200078ec0ff */
[C---:B------:R-:W-:Y:S01]  /*5f90*/  IMAD.U32 R42, R43.reuse, 0x10000, RZ ;  /* 0x000100002b2a7824 */ /* 0x040fe200078e00ff */
[----:B------:R-:W-:Y:S01]  /*5fa0*/  LOP3.LUT R45, R43, 0xffff0000, RZ, 0xc0, !PT ;  /* 0xffff00002b2d7812 */ /* 0x000fe200078ec0ff */
[----:B------:R-:W-:Y:S02]  /*5fb0*/  @P0 IMAD R168, RZ, RZ, -UR5 ;  /* 0x80000005ffa80e24 */ /* 0x000fe4000f8e02ff */
[----:B------:R-:W-:Y:S03]  /*5fc0*/  @P0 IMAD R46, RZ, RZ, -UR5 ;  /* 0x80000005ff2e0e24 */ /* 0x000fe6000f8e02ff */
[C---:B------:R-:W-:Y:S04]  /*5fd0*/  LEA R14, P1, R168.reuse, R170, 0x1 ;  /* 0x000000aaa80e7211 */ /* 0x040fe800078208ff */
[----:B------:R-:W-:Y:S02]  /*5fe0*/  LEA.HI.X.SX32 R15, R168, R171, 0x1, P1 ;  /* 0x000000aba80f7211 */ /* 0x000fe400008f0eff */
[----:B------:R-:W-:Y:S03]  /*5ff0*/  IADD3 R169, P1, R87, R46, RZ ;  /* 0x0000002e57a97210 */ /* 0x000fe60007f3e0ff */
[----:B------:R-:W3:Y:S01]  /*6000*/  LDG.E.128 R16, [R14.64] ;  /* 0x000000060e107981 */ /* 0x000ee2000c1e1d00 */
[----:B------:R-:W-:Y:S02]  /*6010*/  LEA.HI.X.SX32 R46, R46, R86, 0x1, P1 ;  /* 0x000000562e2e7211 */ /* 0x000fe400008f0eff */
[C---:B--2---:R-:W-:Y:S04]  /*6020*/  LEA R170, P1, R169.reuse, R124, 0x1 ;  /* 0x0000007ca9aa7211 */ /* 0x044fe800078208ff */
[----:B------:R-:W-:Y:S01]  /*6030*/  LEA.HI.X R171, R169, R125, R46, 0x1, P1 ;  /* 0x0000007da9ab7211 */ /* 0x000fe200008f0c2e */
[----:B------:R-:W-:Y:S01]  /*6040*/  IMAD.MOV.U32 R46, RZ, RZ, RZ ;  /* 0x000000ffff2e7224 */ /* 0x000fe200078e00ff */
[----:B------:R-:W-:Y:S04]  /*6050*/  @P0 IADD3 R46, RZ, -UR5, RZ ;  /* 0x80000005ff2e0c10 */ /* 0x000fe8000fffe0ff */
[----:B------:R-:W-:Y:S01]  /*6060*/  IADD3 R173, P1, R87, R46, RZ ;  /* 0x0000002e57ad7210 */ /* 0x000fe20007f3e0ff */
[----:B------:R-:W2:Y:S03]  /*6070*/  LDG.E.128 R168, [R170.64] ;  /* 0x00000006aaa87981 */ /* 0x000ea6000c1e1d00 */
[----:B------:R-:W-:Y:S02]  /*6080*/  LEA.HI.X.SX32 R46, R46, R86, 0x1, P1 ;  /* 0x000000562e2e7211 */ /* 0x000fe400008f0eff */
[C---:B------:R-:W-:Y:S04]  /*6090*/  LEA R50, P1, R173.reuse, R126, 0x1 ;  /* 0x0000007ead327211 */ /* 0x040fe800078208ff */
[----:B------:R-:W-:Y:S05]  /*60a0*/  LEA.HI.X R51, R173, R127, R46, 0x1, P1 ;  /* 0x0000007fad337211 */ /* 0x000fea00008f0c2e */
[----:B------:R-:W4:Y:S01]  /*60b0*/  LDG.E.128 R52, [R50.64] ;  /* 0x0000000632347981 */ /* 0x000f22000c1e1d00 */
[C---:B---3--:R-:W-:Y:S01]  /*60c0*/  IMAD.U32 R24, R16.reuse, 0x10000, RZ ;  /* 0x0001000010187824 */ /* 0x048fe200078e00ff */
[----:B------:R-:W-:Y:S01]  /*60d0*/  LOP3.LUT R23, R16, 0xffff0000, RZ, 0xc0, !PT ;  /* 0xffff000010177812 */ /* 0x000fe200078ec0ff */
[C---:B------:R-:W-:Y:S01]  /*60e0*/  IMAD.U32 R20, R18.reuse, 0x10000, RZ ;  /* 0x0001000012147824 */ /* 0x040fe200078e00ff */
[C---:B------:R-:W-:Y:S02]  /*60f0*/  SHF.L.U32 R21, R17.reuse, 0x10, RZ ;  /* 0x0000001011157819 */ /* 0x040fe400000006ff */
[----:B------:R-:W-:Y:S02]  /*6100*/  LOP3.LUT R22, R17, 0xffff0000, RZ, 0xc0, !PT ;  /* 0xffff000011167812 */ /* 0x000fe400078ec0ff */
[----:B------:R-:W-:Y:S02]  /*6110*/  LOP3.LUT R16, R18, 0xffff0000, RZ, 0xc0, !PT ;  /* 0xffff000012107812 */ /* 0x000fe400078ec0ff */
[C---:B------:R-:W-:Y:S02]  /*6120*/  SHF.L.U32 R14, R19.reuse, 0x10, RZ ;  /* 0x00000010130e7819 */ /* 0x040fe400000006ff */
[----:B------:R-:W-:Y:S01]  /*6130*/  LOP3.LUT R18, R19, 0xffff0000, RZ, 0xc0, !PT ;  /* 0xffff000013127812 */ /* 0x000fe200078ec0ff */
[C---:B--2---:R-:W-:Y:S01]  /*6140*/  IMAD.U32 R29, R168.reuse, 0x10000, RZ ;  /* 0x00010000a81d7824 */ /* 0x044fe200078e00ff */
        /* <DEDUP_REMOVED lines=8> */
[C---:B------:R-:W-:Y:S01]  /*61d0*/  SHF.L.U32 R17, R171.reuse, 0x10, RZ ;  /* 0x00000010ab117819 */ /* 0x040fe200000006ff */
[----:B------:R-:W-:Y:S01]  /*61e0*/  FMUL.FTZ R0, R24, R29 ;  /* 0x0000001d18007220 */ /* 0x000fe20000410000 */
[----:B------:R-:W-:Y:S01]  /*61f0*/  LOP3.LUT R15, R171, 0xffff0000, RZ, 0xc0, !PT ;  /* 0xffff0000ab0f7812 */ /* 0x000fe200078ec0ff */
[----:B------:R-:W-:Y:S02]  /*6200*/  @!P0 FADD.FTZ R27, -R27, -RZ ;  /* 0x800000ff1b1b8221 */ /* 0x000fe40000010100 */
[C---:B----4-:R-:W-:Y:S01]  /*6210*/  IMAD.U32 R30, R52.reuse, 0x10000, RZ ;  /* 0x00010000341e7824 */ /* 0x050fe200078e00ff */
[----:B------:R-:W-:Y:S01]  /*6220*/  LOP3.LUT R32, R52, 0xffff0000, RZ, 0xc0, !PT ;  /* 0xffff000034207812 */ /* 0x000fe200078ec0ff */
[----:B------:R-:W-:Y:S01]  /*6230*/  FMUL.FTZ R2, R23, R28 ;  /* 0x0000001c17027220 */ /* 0x000fe20000410000 */
[----:B------:R-:W-:Y:S01]  /*6240*/  SHF.L.U32 R35, R53, 0x10, RZ ;  /* 0x0000001035237819 */ /* 0x000fe200000006ff */
[----:B------:R-:W-:Y:S01]  /*6250*/  FMUL.FTZ R3, R21, R26 ;  /* 0x0000001a15037220 */ /* 0x000fe20000410000 */
[----:B------:R-:W-:Y:S01]  /*6260*/  LOP3.LUT R36, R53, 0xffff0000, RZ, 0xc0, !PT ;  /* 0xffff000035247812 */ /* 0x000fe200078ec0ff */
[----:B------:R-:W-:Y:S01]  /*6270*/  @!P0 FADD.FTZ R25, -R25, -RZ ;  /* 0x800000ff19198221 */ /* 0x000fe20000010100 */
[----:B------:R-:W-:Y:S01]  /*6280*/  LOP3.LUT R40, R54, 0xffff0000, RZ, 0xc0, !PT ;  /* 0xffff000036287812 */ /* 0x000fe200078ec0ff */
[----:B------:R-:W-:Y:S01]  /*6290*/  FFMA.FTZ R0, R31, R30, R0 ;  /* 0x0000001e1f007223 */ /* 0x000fe20000010000 */
[C---:B------:R-:W-:Y:S01]  /*62a0*/  SHF.L.U32 R43, R55.reuse, 0x10, RZ ;  /* 0x00000010372b7819 */ /* 0x040fe200000006ff */
[----:B------:R-:W-:Y:S01]  /*62b0*/  FMUL.FTZ R4, R22, R27 ;  /* 0x0000001b16047220 */ /* 0x000fe20000410000 */
[----:B------:R-:W-:Y:S01]  /*62c0*/  LOP3.LUT R44, R55, 0xffff0000, RZ, 0xc0, !PT ;  /* 0xffff0000372c7812 */ /* 0x000fe200078ec0ff */
        /* <DEDUP_REMOVED lines=19> */
.L_x_857:
[----:B------:R-:W-:Y:S05]  /*6400*/  BSYNC B0 ;  /* 0x0000000000007941 */ /* 0x000fea0003800000 */
.L_x_856:
[C---:B------:R-:W-:Y:S04]  /*6410*/  LEA R2, P0, R166.reuse, R116, 0x1 ;  /* 0x00000074a6027211 */ /* 0x040fe800078008ff */
[----:B------:R-:W-:Y:S05]  /*6420*/  LEA.HI.X R3, R166, R117, R101, 0x1, P0 ;  /* 0x00000075a6037211 */ /* 0x000fea00000f0c65 */
[----:B-----5:R3:W-:Y:S04]  /*6430*/  STG.E.128 [R2.64], R40 ;  /* 0x0000002802007986 */ /* 0x0207e8000c101d06 */
.L_x_855:
[----:B------:R-:W-:Y:S05]  /*6440*/  BSYNC B1 ;  /* 0x0000000000017941 */ /* 0x000fea0003800000 */
.L_x_854:
        /* <DEDUP_REMOVED lines=10> */
[----:B------:R-:W-:Y:S01]  /*64f0*/  IMAD.MOV.U32 R46, RZ, RZ, RZ ;  /* 0x000000ffff2e7224 */ /* 0x000fe200078e00ff */
[C---:B-----5:R-:W-:Y:S01]  /*6500*/  LOP3.LUT R33, R40.reuse, 0xffff0000, RZ, 0xc0, !PT ;  /* 0xffff000028217812 */ /* 0x060fe200078ec0ff */
[----:B------:R-:W-:Y:S01]  /*6510*/  IMAD.MOV.U32 R168, RZ, RZ, R163 ;  /* 0x000000ffffa87224 */ /* 0x000fe200078e00a3 */
[C---:B------:R-:W-:Y:S01]  /*6520*/  LOP3.LUT R37, R41.reuse, 0xffff0000, RZ, 0xc0, !PT ;  /* 0xffff000029257812 */ /* 0x040fe200078ec0ff */
[----:B------:R-:W-:Y:S01]  /*6530*/  IMAD.U32 R31, R40, 0x10000, RZ ;  /* 0x00010000281f7824 */ /* 0x000fe200078e00ff */
[C---:B------:R-:W-:Y:S01]  /*6540*/  SHF.L.U32 R38, R42.reuse, 0x10, RZ ;  /* 0x000000102a267819 */ /* 0x040fe200000006ff */
[----:B------:R-:W-:Y:S01]  /*6550*/  IMAD.U32 R34, R41, 0x10000, RZ ;  /* 0x0001000029227824 */ /* 0x000fe200078e00ff */
[----:B------:R-:W-:Y:S01]  /*6560*/  LOP3.LUT R41, R42, 0xffff0000, RZ, 0xc0, !PT ;  /* 0xffff00002a297812 */ /* 0x000fe200078ec0ff */
[C---:B------:R-:W-:Y:S01]  /*6570*/  IMAD.U32 R42, R43.reuse, 0x10000, RZ ;  /* 0x000100002b2a7824 */ /* 0x040fe200078e00ff */
[----:B------:R-:W-:Y:S03]  /*6580*/  LOP3.LUT R45, R43, 0xffff0000, RZ, 0xc0, !PT ;  /* 0xffff00002b2d7812 */ /* 0x000fe600078ec0ff */
[----:B------:R-:W-:Y:S01]  /*6590*/  @P0 IADD3 R168, RZ, -UR5, RZ ;  /* 0x80000005ffa80c10 */ /* 0x000fe2000fffe0ff */
[----:B------:R-:W-:Y:S03]  /*65a0*/  @P0 IMAD R46, RZ, RZ, -UR5 ;  /* 0x80000005ff2e0e24 */ /* 0x000fe6000f8e02ff */
[C---:B------:R-:W-:Y:S02]  /*65b0*/  LEA R14, P1, R168.reuse, R170, 0x1 ;  /* 0x000000aaa80e7211 */ /* 0x040fe400078208ff */
[----:B------:R-:W-:Y:S02]  /*65c0*/  IADD3 R169, P2, R85, R46, RZ ;  /* 0x0000002e55a97210 */ /* 0x000fe40007f5e0ff */
[----:B------:R-:W-:Y:S02]  /*65d0*/  LEA.HI.X.SX32 R15, R168, R171, 0x1, P1 ;  /* 0x000000aba80f7211 */ /* 0x000fe400008f0eff */
[C---:B--2---:R-:W-:Y:S02]  /*65e0*/  LEA R170, P1, R169.reuse, R124, 0x1 ;  /* 0x0000007ca9aa7211 */ /* 0x044fe400078208ff */
[----:B------:R-:W-:Y:S01]  /*65f0*/  LEA.HI.X.SX32 R46, R46, R84, 0x1, P2 ;  /* 0x000000542e2e7211 */ /* 0x000fe200010f0eff */
[----:B------:R-:W2:Y:S03]  /*6600*/  LDG.E.128 R16, [R14.64] ;  /* 0x000000060e107981 */ /* 0x000ea6000c1e1d00 */
[----:B------:R-:W-:Y:S01]  /*6610*/  LEA.HI.X R171, R169, R125, R46, 0x1, P1 ;  /* 0x0000007da9ab7211 */ /* 0x000fe200008f0c2e */
[----:B------:R-:W-:Y:S01]  /*6620*/  IMAD.MOV.U32 R46, RZ, RZ, RZ ;  /* 0x000000ffff2e7224 */ /* 0x000fe200078e00ff */
[----:B------:R-:W-:Y:S04]  /*6630*/  @P0 IADD3 R46, RZ, -UR5, RZ ;  /* 0x80000005ff2e0c10 */ /* 0x000fe8000fffe0ff */
[----:B------:R-:W-:Y:S01]  /*6640*/  IADD3 R173, P1, R85, R46, RZ ;  /* 0x0000002e55ad7210 */ /* 0x000fe20007f3e0ff */
[----:B------:R-:W3:Y:S03]  /*6650*/  LDG.E.128 R168, [R170.64] ;  /* 0x00000006aaa87981 */ /* 0x000ee6000c1e1d00 */
[----:B------:R-:W-:Y:S02]  /*6660*/  LEA.HI.X.SX32 R46, R46, R84, 0x1, P1 ;  /* 0x000000542e2e7211 */ /* 0x000fe400008f0eff */
[C---:B------:R-:W-:Y:S04]  /*6670*/  LEA R50, P1, R173.reuse, R126, 0x1 ;  /* 0x0000007ead327211 */ /* 0x040fe800078208ff */
[----:B------:R-:W-:Y:S05]  /*6680*/  LEA.HI.X R51, R173, R127, R46, 0x1, P1 ;  /* 0x0000007fad337211 */ /* 0x000fea00008f0c2e */
[----:B------:R-:W4:Y:S01]  /*6690*/  LDG.E.128 R52, [R50.64] ;  /* 0x0000000632347981 */ /* 0x000f22000c1e1d00 */
[C---:B--2---:R-:W-:Y:S01]  /*66a0*/  IMAD.U32 R24, R16.reuse, 0x10000, RZ ;  /* 0x0001000010187824 */ /* 0x044fe200078e00ff */
[----:B------:R-:W-:Y:S01]  /*66b0*/  LOP3.LUT R23, R16, 0xffff0000, RZ, 0xc0, !PT ;  /* 0xffff000010177812 */ /* 0x000fe200078ec0ff */
[C---:B------:R-:W-:Y:S01]  /*66c0*/  IMAD.U32 R20, R18.reuse, 0x10000, RZ ;  /* 0x0001000012147824 */ /* 0x040fe200078e00ff */
[C---:B------:R-:W-:Y:S02]  /*66d0*/  SHF.L.U32 R21, R17.reuse, 0x10, RZ ;  /* 0x0000001011157819 */ /* 0x040fe400000006ff */
[----:B------:R-:W-:Y:S02]  /*66e0*/  LOP3.LUT R22, R17, 0xffff0000, RZ, 0xc0, !PT ;  /* 0xffff000011167812 */ /* 0x000fe400078ec0ff */
[----:B------:R-:W-:Y:S02]  /*66f0*/  LOP3.LUT R16, R18, 0xffff0000, RZ, 0xc0, !PT ;  /* 0xffff000012107812 */ /* 0x000fe400078ec0ff */
[----:B------:R-:W-:Y:S01]  /*6700*/  SHF.L.U32 R14, R19, 0x10, RZ ;  /* 0x00000010130e7819 */ /* 0x000fe200000006ff */
        /* <DEDUP_REMOVED lines=9> */
[----:B------:R-:W-:Y:S01]  /*67a0*/  LOP3.LUT R19, R170, 0xffff0000, RZ, 0xc0, !PT ;  /* 0xffff0000aa137812 */ /* 0x000fe200078ec0ff */
[----:B------:R-:W-:Y:S01]  /*67b0*/  FMUL.FTZ R0, R24, R29 ;  /* 0x0000001d18007220 */ /* 0x000fe20000410000 */
[----:B------:R-:W-:Y:S01]  /*67c0*/  SHF.L.U32 R17, R171, 0x10, RZ ;  /* 0x00000010ab117819 */ /* 0x000fe200000006ff */
[----:B------:R-:W-:Y:S01]  /*67d0*/  @!P0 FADD.FTZ R27, -R27, -RZ ;  /* 0x800000ff1b1b8221 */ /* 0x000fe20000010100 */
[----:B------:R-:W-:Y:S01]  /*67e0*/  LOP3.LUT R15, R171, 0xffff0000, RZ, 0xc0, !PT ;  /* 0xffff0000ab0f7812 */ /* 0x000fe200078ec0ff */
        /* <DEDUP_REMOVED lines=31> */
.L_x_861:
[----:B------:R-:W-:Y:S05]  /*69e0*/  BSYNC B0 ;  /* 0x0000000000007941 */ /* 0x000fea0003800000 */
.L_x_860:
[----:B------:R-:W-:Y:S05]  /*69f0*/  MOV R3, 0x140 ;  /* 0x0000014000037802 */ /* 0x000fea0000000f00 */
[C---:B------:R-:W-:Y:S04]  /*6a00*/  IMAD.WIDE.U32 R4, R3.reuse, c[0x0][0x198], R116 ;  /* 0x0000660003047a25 */ /* 0x040fe800078e0074 */
[----:B------:R-:W-:Y:S05]  /*6a10*/  IMAD R0, R3, c[0x0][0x19c], RZ ;  /* 0x0000670003007a24 */ /* 0x000fea00078e02ff */
[----:B------:R-:W-:Y:S05]  /*6a20*/  IADD3 R5, R5, R0, RZ ;  /* 0x0000000005057210 */ /* 0x000fea0007ffe0ff */
[----:B-----5:R3:W-:Y:S02]  /*6a30*/  STG.E.128 [R4.64], R40 ;  /* 0x0000002804007986 */ /* 0x0207e4000c101d06 */
.L_x_859:
[----:B------:R-:W-:Y:S05]  /*6a40*/  BSYNC B1 ;  /* 0x0000000000017941 */ /* 0x000fea0003800000 */
.L_x_858:
        /* <DEDUP_REMOVED lines=89> */
.L_x_865:
[----:B------:R-:W-:Y:S05]  /*6fe0*/  BSYNC B0 ;  /* 0x0000000000007941 */ /* 0x000fea0003800000 */
.L_x_864:
[----:B------:R-:W-:Y:S05]  /*6ff0*/  MOV R3, 0x180 ;  /* 0x0000018000037802 */ /* 0x000fea0000000f00 */
[C---:B------:R-:W-:Y:S04]  /*7000*/  IMAD.WIDE.U32 R4, R3.reuse, c[0x0][0x198], R116 ;  /* 0x0000660003047a25 */ /* 0x040fe800078e0074 */
[----:B------:R-:W-:Y:S05]  /*7010*/  IMAD R0, R3, c[0x0][0x19c], RZ ;  /* 0x0000670003007a24 */ /* 0x000fea00078e02ff */
[----:B------:R-:W-:Y:S05]  /*7020*/  IADD3 R5, R5, R0, RZ ;  /* 0x0000000005057210 */ /* 0x000fea0007ffe0ff */
[----:B-----5:R3:W-:Y:S02]  /*7030*/  STG.E.128 [R4.64], R40 ;  /* 0x0000002804007986 */ /* 0x0207e4000c101d06 */
.L_x_863:
[----:B------:R-:W-:Y:S05]  /*7040*/  BSYNC B1 ;  /* 0x0000000000017941 */ /* 0x000fea0003800000 */
.L_x_862:
[----:B------:R-:W-:Y:S01]  /*7050*/  ISETP.NE.AND P0, PT, R162, RZ, PT ;  /* 0x000000ffa200720c */ /* 0x000fe20003f05270 */
[----:B------:R-:W-:Y:S01]  /*7060*/  @!UPT UIADD3 URZ, URZ, URZ, URZ ;  /* 0x0000003f3f3ff290 */ /* 0x000fe2000fffe03f */
[----:B------:R-:W-:Y:S11]  /*7070*/  BSSY B1, `(.L_x_866) ;  /* 0x000005e000017945 */ /* 0x000ff60003800000 */
[----:B------:R-:W-:-:S05]  /*7080*/  @P0 BRA `(.L_x_867) ;  /* 0x000005c000000947 */ /* 0x000fca0003800000 */
[----:B---3--:R-:W-:Y:S01]  /*7090*/  MOV R3, c[0x0][0x288] ;  /* 0x0000a20000037a02 */ /* 0x008fe20000000f00 */
[----:B------:R-:W-:Y:S01]  /*70a0*/  BSSY B0, `(.L_x_868) ;  /* 0x0000055000007945 */ /* 0x000fe20003800000 */
[----:B------:R-:W-:Y:S03]  /*70b0*/  ISETP.GE.AND P0, PT, R148, UR4, PT ;  /* 0x0000000494007c0c */ /* 0x000fe6000bf06270 */
[----:B------:R-:W-:Y:S05]  /*70c0*/  IMAD.WIDE.U32 R168, R3, 0x1c0, R122 ;  /* 0x000001c003a87825 */ /* 0x000fea00078e007a */
[----:B------:R-:W-:Y:S05]  /*70d0*/  IADD3 R169, R169, UR18, RZ ;  /* 0x00000012a9a97c10 */ /* 0x000fea000fffe0ff */
[----:B------:R3:W5:Y:S01]  /*70e0*/  LDG.E.128 R40, [R168.64] ;  /* 0x00000006a8287981 */ /* 0x000762000c1e1d00 */
[----:B------:R-:W-:-:S05]  /*70f0*/  @P0 BRA `(.L_x_869) ;  /* 0x000004f000000947 */ /* 0x000fca0003800000 */
[----:B------:R-:W-:Y:S01]  /*7100*/  ISETP.GE.AND P0, PT, R148, R163, PT ;  /* 0x000000a39400720c */ /* 0x000fe20003f06270 */
[----:B------:R-:W-:Y:S01]  /*7110*/  IMAD.MOV.U32 R162, RZ, RZ, RZ ;  /* 0x000000ffffa27224 */ /* 0x000fe200078e00ff */
[C---:B-----5:R-:W-:Y:S01]  /*7120*/  SHF.L.U32 R31, R40.reuse, 0x10, RZ ;  /* 0x00000010281f7819 */ /* 0x060fe200000006ff */
[C---:B------:R-:W-:Y:S01]  /*7130*/  IMAD.U32 R34, R41.reuse, 0x10000, RZ ;  /* 0x0001000029227824 */ /* 0x040fe200078e00ff */
[----:B------:R-:W-:Y:S01]  /*7140*/  LOP3.LUT R33, R40, 0xffff0000, RZ, 0xc0, !PT ;  /* 0xffff000028217812 */ /* 0x000fe200078ec0ff */
[C---:B--2---:R-:W-:Y:S01]  /*7150*/  IMAD.U32 R38, R42.reuse, 0x10000, RZ ;  /* 0x000100002a267824 */ /* 0x044fe200078e00ff */
[----:B------:R-:W-:Y:S02]  /*7160*/  LOP3.LUT R37, R41, 0xffff0000, RZ, 0xc0, !PT ;  /* 0xffff000029257812 */ /* 0x000fe400078ec0ff */
[----:B------:R-:W-:Y:S02]  /*7170*/  LOP3.LUT R41, R42, 0xffff0000, RZ, 0xc0, !PT ;  /* 0xffff00002a297812 */ /* 0x000fe400078ec0ff */
[C---:B------:R-:W-:Y:S02]  /*7180*/  SHF.L.U32 R42, R43.reuse, 0x10, RZ ;  /* 0x000000102b2a7819 */ /* 0x040fe400000006ff */
[----:B------:R-:W-:Y:S01]  /*7190*/  LOP3.LUT R45, R43, 0xffff0000, RZ, 0xc0, !PT ;  /* 0xffff00002b2d7812 */ /* 0x000fe200078ec0ff */
[----:B------:R-:W-:Y:S01]  /*71a0*/  @P0 IMAD R163, RZ, RZ, -UR5 ;  /* 0x80000005ffa30e24 */ /* 0x000fe2000f8e02ff */
[----:B------:R-:W-:Y:S04]  /*71b0*/  @P0 IADD3 R162, RZ, -UR5, RZ ;  /* 0x80000005ffa20c10 */ /* 0x000fe8000fffe0ff */
[----:B------:R-:W-:Y:S02]  /*71c0*/  LEA R14, P1, R163, R168, 0x1 ;  /* 0x000000a8a30e7211 */ /* 0x000fe400078208ff */
[----:B------:R-:W-:Y:S02]  /*71d0*/  IADD3 R46, P2, R81, R162, RZ ;  /* 0x000000a2512e7210 */ /* 0x000fe40007f5e0ff */
[----:B------:R-:W-:Y:S02]  /*71e0*/  LEA.HI.X.SX32 R15, R163, R169, 0x1, P1 ;  /* 0x000000a9a30f7211 */ /* 0x000fe400008f0eff */
[----:B---3--:R-:W-:Y:S02]  /*71f0*/  LEA R168, P1, R46, R124, 0x1 ;  /* 0x0000007c2ea87211 */ /* 0x008fe400078208ff */
[----:B------:R-:W-:Y:S01]  /*7200*/  LEA.HI.X.SX32 R162, R162, R80, 0x1, P2 ;  /* 0x00000050a2a27211 */ /* 0x000fe200010f0eff */
[----:B------:R-:W2:Y:S03]  /*7210*/  LDG.E.128 R16, [R14.64] ;  /* 0x000000060e107981 */ /* 0x000ea6000c1e1d00 */
[----:B------:R-:W-:Y:S01]  /*7220*/  LEA.HI.X R169, R46, R125, R162, 0x1, P1 ;  /* 0x0000007d2ea97211 */ /* 0x000fe200008f0ca2 */
[----:B------:R-:W-:Y:S02]  /*7230*/  IMAD.MOV.U32 R46, RZ, RZ, RZ ;  /* 0x000000ffff2e7224 */ /* 0x000fe400078e00ff */
[----:B------:R-:W-:Y:S03]  /*7240*/  @P0 IMAD R46, RZ, RZ, -UR5 ;  /* 0x80000005ff2e0e24 */ /* 0x000fe6000f8e02ff */
[----:B------:R-:W3:Y:S02]  /*7250*/  LDG.E.128 R168, [R168.64] ;  /* 0x00000006a8a87981 */ /* 0x000ee4000c1e1d00 */
[----:B------:R-:W-:Y:S04]  /*7260*/  IADD3 R163, P1, R81, R46, RZ ;  /* 0x0000002e51a37210 */ /* 0x000fe80007f3e0ff */
[----:B------:R-:W-:Y:S02]  /*7270*/  LEA.HI.X.SX32 R46, R46, R80, 0x1, P1 ;  /* 0x000000502e2e7211 */ /* 0x000fe400008f0eff */
[C---:B------:R-:W-:Y:S04]  /*7280*/  LEA R50, P1, R163.reuse, R126, 0x1 ;  /* 0x0000007ea3327211 */ /* 0x040fe800078208ff */
[----:B------:R-:W-:Y:S05]  /*7290*/  LEA.HI.X R51, R163, R127, R46, 0x1, P1 ;  /* 0x0000007fa3337211 */ /* 0x000fea00008f0c2e */
[----:B------:R-:W4:Y:S01]  /*72a0*/  LDG.E.128 R52, [R50.64] ;  /* 0x0000000632347981 */ /* 0x000f22000c1e1d00 */
[C---:B--2---:R-:W-:Y:S01]  /*72b0*/  IMAD.U32 R24, R16.reuse, 0x10000, RZ ;  /* 0x0001000010187824 */ /* 0x044fe200078e00ff */
[----:B------:R-:W-:Y:S01]  /*72c0*/  LOP3.LUT R23, R16, 0xffff0000, RZ, 0xc0, !PT ;  /* 0xffff000010177812 */ /* 0x000fe200078ec0ff */
[C---:B------:R-:W-:Y:S01]  /*72d0*/  IMAD.U32 R21, R17.reuse, 0x10000, RZ ;  /* 0x0001000011157824 */ /* 0x040fe200078e00ff */
[----:B------:R-:W-:Y:S01]  /*72e0*/  LOP3.LUT R22, R17, 0xffff0000, RZ, 0xc0, !PT ;  /* 0xffff000011167812 */ /* 0x000fe200078ec0ff */
[----:B------:R-:W-:Y:S01]  /*72f0*/  IMAD.U32 R14, R19, 0x10000, RZ ;  /* 0x00010000130e7824 */ /* 0x000fe200078e00ff */
        /* <DEDUP_REMOVED lines=16> */
[----:B------:R-:W-:Y:S02]  /*7400*/  FMUL.FTZ R2, R23, R28 ;  /* 0x0000001c17027220 */ /* 0x000fe40000410000 */
[----:B------:R-:W-:Y:S01]  /*7410*/  FMUL.FTZ R3, R21, R26 ;  /* 0x0000001a15037220 */ /* 0x000fe20000410000 */
[C---:B----4-:R-:W-:Y:S01]  /*7420*/  LOP3.LUT R32, R52.reuse, 0xffff0000, RZ, 0xc0, !PT ;  /* 0xffff000034207812 */ /* 0x050fe200078ec0ff */
[----:B------:R-:W-:Y:S01]  /*7430*/  IMAD.U32 R30, R52, 0x10000, RZ ;  /* 0x00010000341e7824 */ /* 0x000fe200078e00ff */
[----:B------:R-:W-:Y:S01]  /*7440*/  SHF.L.U32 R35, R53, 0x10, RZ ;  /* 0x0000001035237819 */ /* 0x000fe200000006ff */
[----:B------:R-:W-:Y:S01]  /*7450*/  @!P0 FADD.FTZ R25, -R25, -RZ ;  /* 0x800000ff19198221 */ /* 0x000fe20000010100 */
[----:B------:R-:W-:Y:S01]  /*7460*/  LOP3.LUT R36, R53, 0xffff0000, RZ, 0xc0, !PT ;  /* 0xffff000035247812 */ /* 0x000fe200078ec0ff */
[----:B------:R-:W-:Y:S01]  /*7470*/  FFMA.FTZ R0, R31, R30, R0 ;  /* 0x0000001e1f007223 */ /* 0x000fe20000010000 */
[----:B------:R-:W-:Y:S01]  /*7480*/  LOP3.LUT R40, R54, 0xffff0000, RZ, 0xc0, !PT ;  /* 0xffff000036287812 */ /* 0x000fe200078ec0ff */
[----:B------:R-:W-:Y:S01]  /*7490*/  FMUL.FTZ R4, R22, R27 ;  /* 0x0000001b16047220 */ /* 0x000fe20000410000 */
[----:B------:R-:W-:Y:S01]  /*74a0*/  SHF.L.U32 R43, R55, 0x10, RZ ;  /* 0x00000010372b7819 */ /* 0x000fe200000006ff */
[----:B------:R-:W-:Y:S01]  /*74b0*/  @!P0 FADD.FTZ R19, -R19, -RZ ;  /* 0x800000ff13138221 */ /* 0x000fe20000010100 */
[----:B------:R-:W-:Y:S01]  /*74c0*/  LOP3.LUT R44, R55, 0xffff0000, RZ, 0xc0, !PT ;  /* 0xffff0000372c7812 */ /* 0x000fe200078ec0ff */
        /* <DEDUP_REMOVED lines=18> */
.L_x_869:
[----:B------:R-:W-:Y:S05]  /*75f0*/  BSYNC B0 ;  /* 0x0000000000007941 */ /* 0x000fea0003800000 */
.L_x_868:
[----:B------:R-:W-:Y:S05]  /*7600*/  MOV R3, 0x1c0 ;  /* 0x000001c000037802 */ /* 0x000fea0000000f00 */
[C---:B------:R-:W-:Y:S04]  /*7610*/  IMAD.WIDE.U32 R4, R3.reuse, c[0x0][0x198], R116 ;  /* 0x0000660003047a25 */ /* 0x040fe800078e0074 */
[----:B------:R-:W-:Y:S05]  /*7620*/  IMAD R0, R3, c[0x0][0x19c], RZ ;  /* 0x0000670003007a24 */ /* 0x000fea00078e02ff */
[----:B------:R-:W-:Y:S05]  /*7630*/  IADD3 R5, R5, R0, RZ ;  /* 0x0000000005057210 */ /* 0x000fea0007ffe0ff */
[----:B-----5:R4:W-:Y:S02]  /*7640*/  STG.E.128 [R4.64], R40 ;  /* 0x0000002804007986 */ /* 0x0209e4000c101d06 */
.L_x_867:
[----:B------:R-:W-:Y:S05]  /*7650*/  BSYNC B1 ;  /* 0x0000000000017941 */ /* 0x000fea0003800000 */
.L_x_866:
[----:B---3--:R-:W-:Y:S01]  /*7660*/  IMAD.MOV.U32 R3, RZ, RZ, c[0x0][0x230] ;  /* 0x00008c00ff037624 */ /* 0x008fe200078e00ff */
[----:B------:R-:W-:Y:S03]  /*7670*/  ULDC UR4, c[0x0][0x230] ;  /* 0x00008c0000047ab9 */ /* 0x000fe60000000800 */
[----:B------:R-:W-:Y:S05]  /*7680*/  IMAD.U32 R3, R3, -0x80, RZ ;  /* 0xffffff8003037824 */ /* 0x000fea00078e00ff */
[C---:B------:R-:W-:Y:S02]  /*7690*/  LEA R126, P1, R3.reuse, R126, 0x1 ;  /* 0x0000007e037e7211 */ /* 0x040fe400078208ff */
[C---:B------:R-:W-:Y:S02]  /*76a0*/  LEA R124, P0, R3.reuse, R124, 0x1 ;  /* 0x0000007c037c7211 */ /* 0x040fe400078008ff */
[C---:B------:R-:W-:Y:S02]  /*76b0*/  LEA.HI.X.SX32 R127, R3.reuse, R127, 0x1, P1 ;  /* 0x0000007f037f7211 */ /* 0x040fe400008f0eff */
[----:B------:R-:W-:Y:S01]  /*76c0*/  LEA.HI.X.SX32 R125, R3, R125, 0x1, P0 ;  /* 0x0000007d037d7211 */ /* 0x000fe200000f0eff */
[----:B------:R-:W-:-:S05]  /*76d0*/  BRA `(.L_x_837) ;  /* 0x0000043000007947 */ /* 0x000fca0003800000 */
.L_x_819:
[----:B------:R-:W-:Y:S01]  /*76e0*/  @!P3 IMAD.MOV.U32 R0, RZ, RZ, c[0x0][0x28c] ;  /* 0x0000a300ff00b624 */ /* 0x000fe200078e00ff */
[----:B---3--:R-:W2:Y:S01]  /*76f0*/  @!P1 LDG.E.128 R4, [R122.64] ;  /* 0x000000067a049981 */ /* 0x008ea2000c1e1d00 */
[C---:B------:R-:W-:Y:S01]  /*7700*/  @!P2 LEA R16, P0, R129.reuse, R122, 0x1 ;  /* 0x0000007a8110a211 */ /* 0x040fe200078008ff */
[----:B------:R-:W-:Y:S01]  /*7710*/  UMOV UR4, URZ ;  /* 0x0000003f00047c82 */ /* 0x000fe20008000000 */
[----:B------:R-:W-:Y:S01]  /*7720*/  @!P3 IMAD R0, R0, 0xc0, RZ ;  /* 0x000000c00000b824 */ /* 0x000fe200078e02ff */
[----:B------:R-:W-:Y:S02]  /*7730*/  @!P3 MOV R3, c[0x0][0x288] ;  /* 0x0000a2000003ba02 */ /* 0x000fe40000000f00 */
[----:B------:R-:W-:Y:S02]  /*7740*/  @!P2 LEA.HI.X R17, R129, R123, R128, 0x1, P0 ;  /* 0x0000007b8111a211 */ /* 0x000fe400000f0c80 */
[----:B------:R-:W-:Y:S01]  /*7750*/  @!P2 LEA R26, P0, R59, R116, 0x1 ;  /* 0x000000743b1aa211 */ /* 0x000fe200078008ff */
[----:B------:R-:W-:Y:S03]  /*7760*/  @!P3 IMAD.WIDE.U32 R2, R3, 0xc0, R122 ;  /* 0x000000c00302b825 */ /* 0x000fe600078e007a */
[----:B------:R-:W-:Y:S02]  /*7770*/  @!P2 LEA.HI.X R27, R59, R117, R60, 0x1, P0 ;  /* 0x000000753b1ba211 */ /* 0x000fe400000f0c3c */
[----:B------:R-:W-:Y:S02]  /*7780*/  @!P6 LEA R28, P0, R97, R122, 0x1 ;  /* 0x0000007a611ce211 */ /* 0x000fe400078008ff */
[----:B------:R-:W-:Y:S02]  /*7790*/  @!P3 IADD3 R3, R3, R0, RZ ;  /* 0x000000000303b210 */ /* 0x000fe40007ffe0ff */
[----:B------:R-:W-:Y:S02]  /*77a0*/  @!P6 LEA.HI.X R29, R97, R123, R96, 0x1, P0 ;  /* 0x0000007b611de211 */ /* 0x000fe400000f0c60 */
[C---:B------:R-:W-:Y:S04]  /*77b0*/  @!P6 LEA R24, P0, R164.reuse, R116, 0x1 ;  /* 0x00000074a418e211 */ /* 0x040fe800078008ff */
[----:B------:R-:W-:Y:S01]  /*77c0*/  @!P6 LEA.HI.X R25, R164, R117, R98, 0x1, P0 ;  /* 0x00000075a419e211 */ /* 0x000fe200000f0c62 */
[----:B--2---:R1:W-:Y:S01]  /*77d0*/  @!P1 STG.E.128 [R116.64], R4 ;  /* 0x0000000474009986 */ /* 0x0043e2000c101d06 */
[----:B------:R-:W-:Y:S03]  /*77e0*/  ISETP.NE.AND P1, PT, R162, RZ, PT ;  /* 0x000000ffa200720c */ /* 0x000fe60003f25270 */
[----:B------:R-:W2:Y:S04]  /*77f0*/  @!P2 LDG.E.128 R16, [R16.64] ;  /* 0x000000061010a981 */ /* 0x000ea8000c1e1d00 */
[----:B--2---:R2:W-:Y:S01]  /*7800*/  @!P2 STG.E.128 [R26.64], R16 ;  /* 0x000000101a00a986 */ /* 0x0045e2000c101d06 */
[----:B------:R-:W-:Y:S03]  /*7810*/  ISETP.NE.AND P2, PT, R168, RZ, PT ;  /* 0x000000ffa800720c */ /* 0x000fe60003f45270 */
[----:B------:R-:W3:Y:S10]  /*7820*/  @!P6 LDG.E.128 R20, [R28.64] ;  /* 0x000000061c14e981 */ /* 0x000ef4000c1e1d00 */
[C---:B------:R-:W-:Y:S04]  /*7830*/  @!P2 LEA R14, P0, R100.reuse, R122, 0x1 ;  /* 0x0000007a640ea211 */ /* 0x040fe800078008ff */
[----:B------:R-:W-:Y:S01]  /*7840*/  @!P2 LEA.HI.X R15, R100, R123, R99, 0x1, P0 ;  /* 0x0000007b640fa211 */ /* 0x000fe200000f0c63 */
[----:B---3--:R3:W-:Y:S04]  /*7850*/  @!P6 STG.E.128 [R24.64], R20 ;  /* 0x000000141800e986 */ /* 0x0087e8000c101d06 */
[----:B-1----:R1:W4:Y:S02]  /*7860*/  @!P3 LDG.E.128 R4, [R2.64] ;  /* 0x000000060204b981 */ /* 0x002324000c1e1d00 */
[----:B-1----:R-:W-:Y:S04]  /*7870*/  @!P3 IMAD.MOV.U32 R3, RZ, RZ, 0xc0 ;  /* 0x000000c0ff03b424 */ /* 0x002fe800078e00ff */
[C---:B--2---:R-:W-:Y:S01]  /*7880*/  @!P3 IMAD.WIDE.U32 R16, R3.reuse, c[0x0][0x198], R116 ;  /* 0x000066000310ba25 */ /* 0x044fe200078e0074 */
[C---:B---3--:R-:W-:Y:S03]  /*7890*/  @!P2 LEA R22, P0, R166.reuse, R116, 0x1 ;  /* 0x00000074a616a211 */ /* 0x048fe600078008ff */
[----:B------:R-:W-:Y:S01]  /*78a0*/  @!P3 IMAD R0, R3, c[0x0][0x19c], RZ ;  /* 0x000067000300ba24 */ /* 0x000fe200078e02ff */
[----:B------:R-:W-:Y:S01]  /*78b0*/  @!P2 LEA.HI.X R23, R166, R117, R101, 0x1, P0 ;  /* 0x00000075a617a211 */ /* 0x000fe200000f0c65 */
[----:B------:R-:W-:Y:S03]  /*78c0*/  @!P4 IMAD.MOV.U32 R3, RZ, RZ, c[0x0][0x288] ;  /* 0x0000a200ff03c624 */ /* 0x000fe600078e00ff */
[----:B------:R-:W-:Y:S01]  /*78d0*/  @!P3 IADD3 R17, R17, R0, RZ ;  /* 0x000000001111b210 */ /* 0x000fe20007ffe0ff */
[----:B------:R-:W-:Y:S01]  /*78e0*/  @!P4 IMAD.WIDE.U32 R2, R3, 0x140, R122 ;  /* 0x000001400302c825 */ /* 0x000fe200078e007a */
[----:B------:R-:W-:Y:S05]  /*78f0*/  @!P4 MOV R0, c[0x0][0x28c] ;  /* 0x0000a3000000ca02 */ /* 0x000fea0000000f00 */
[----:B------:R-:W-:Y:S04]  /*7900*/  @!P4 IMAD R0, R0, 0x140, RZ ;  /* 0x000001400000c824 */ /* 0x000fe800078e02ff */
[----:B------:R-:W-:Y:S01]  /*7910*/  @!P4 IMAD.IADD R3, R3, 0x1, R0 ;  /* 0x000000010303c824 */ /* 0x000fe200078e0200 */
[----:B------:R-:W-:Y:S05]  /*7920*/  @!P5 MOV R0, c[0x0][0x28c] ;  /* 0x0000a3000000da02 */ /* 0x000fea0000000f00 */
[----:B------:R-:W-:Y:S01]  /*7930*/  @!P5 IMAD R0, R0, 0x180, RZ ;  /* 0x000001800000d824 */ /* 0x000fe200078e02ff */
[----:B----4-:R1:W-:Y:S04]  /*7940*/  @!P3 STG.E.128 [R16.64], R4 ;  /* 0x000000041000b986 */ /* 0x0103e8000c101d06 */
[----:B-1----:R1:W2:Y:S02]  /*7950*/  @!P2 LDG.E.128 R16, [R14.64] ;  /* 0x000000060e10a981 */ /* 0x0022a4000c1e1d00 */
[----:B-1----:R-:W-:Y:S04]  /*7960*/  @!P4 IMAD.MOV.U32 R15, RZ, RZ, 0x140 ;  /* 0x00000140ff0fc424 */ /* 0x002fe800078e00ff */
[C---:B------:R-:W-:Y:S04]  /*7970*/  @!P4 IMAD.WIDE.U32 R20, R15.reuse, c[0x0][0x198], R116 ;  /* 0x000066000f14ca25 */ /* 0x040fe800078e0074 */
[----:B------:R-:W-:Y:S04]  /*7980*/  @!P4 IMAD R15, R15, c[0x0][0x19c], RZ ;  /* 0x000067000f0fca24 */ /* 0x000fe800078e02ff */
[----:B------:R-:W-:Y:S01]  /*7990*/  @!P4 IMAD.IADD R21, R21, 0x1, R15 ;  /* 0x000000011515c824 */ /* 0x000fe200078e020f */
[----:B------:R-:W-:Y:S01]  /*79a0*/  @!P5 MOV R15, 0x180 ;  /* 0x00000180000fd802 */ /* 0x000fe20000000f00 */
[----:B--2---:R1:W-:Y:S04]  /*79b0*/  @!P2 STG.E.128 [R22.64], R16 ;  /* 0x000000101600a986 */ /* 0x0043e8000c101d06 */
[----:B------:R2:W3:Y:S02]  /*79c0*/  @!P4 LDG.E.128 R4, [R2.64] ;  /* 0x000000060204c981 */ /* 0x0004e4000c1e1d00 */
[----:B--2---:R-:W-:Y:S05]  /*79d0*/  @!P5 MOV R3, c[0x0][0x288] ;  /* 0x0000a2000003da02 */ /* 0x004fea0000000f00 */
[--C-:B------:R-:W-:Y:S05]  /*79e0*/  @!P5 IMAD.WIDE.U32 R2, R3, 0x180, R122.reuse ;  /* 0x000001800302d825 */ /* 0x100fea00078e007a */
[----:B------:R-:W-:Y:S01]  /*79f0*/  @!P5 IADD3 R3, R3, R0, RZ ;  /* 0x000000000303d210 */ /* 0x000fe20007ffe0ff */
[----:B------:R-:W-:Y:S04]  /*7a00*/  @!P1 IMAD.MOV.U32 R0, RZ, RZ, c[0x0][0x28c] ;  /* 0x0000a300ff009624 */ /* 0x000fe800078e00ff */
[----:B------:R-:W-:Y:S01]  /*7a10*/  @!P1 IMAD R0, R0, 0x1c0, RZ ;  /* 0x000001c000009824 */ /* 0x000fe200078e02ff */
[----:B---3--:R2:W-:Y:S04]  /*7a20*/  @!P4 STG.E.128 [R20.64], R4 ;  /* 0x000000041400c986 */ /* 0x0085e8000c101d06 */
[----:B-1----:R1:W3:Y:S02]  /*7a30*/  @!P5 LDG.E.128 R16, [R2.64] ;  /* 0x000000060210d981 */ /* 0x0022e4000c1e1d00 */
[----:B-1----:R-:W-:Y:S04]  /*7a40*/  @!P1 IMAD.MOV.U32 R3, RZ, RZ, c[0x0][0x288] ;  /* 0x0000a200ff039624 */ /* 0x002fe800078e00ff */
[----:B------:R-:W-:Y:S04]  /*7a50*/  @!P1 IMAD.WIDE.U32 R2, R3, 0x1c0, R122 ;  /* 0x000001c003029825 */ /* 0x000fe800078e007a */
[----:B------:R-:W-:Y:S02]  /*7a60*/  @!P1 IMAD.IADD R3, R3, 0x1, R0 ;  /* 0x0000000103039824 */ /* 0x000fe400078e0200 */
[C-C-:B--2---:R-:W-:Y:S04]  /*7a70*/  @!P5 IMAD.WIDE.U32 R20, R15.reuse, c[0x0][0x198], R116.reuse ;  /* 0x000066000f14da25 */ /* 0x144fe800078e0074 */
[----:B------:R-:W-:Y:S05]  /*7a80*/  @!P5 IMAD R15, R15, c[0x0][0x19c], RZ ;  /* 0x000067000f0fda24 */ /* 0x000fea00078e02ff */
[----:B------:R-:W-:Y:S05]  /*7a90*/  @!P5 IADD3 R21, R21, R15, RZ ;  /* 0x0000000f1515d210 */ /* 0x000fea0007ffe0ff */
[----:B---3--:R1:W-:Y:S04]  /*7aa0*/  @!P5 STG.E.128 [R20.64], R16 ;  /* 0x000000101400d986 */ /* 0x0083e8000c101d06 */
[----:B------:R2:W3:Y:S02]  /*7ab0*/  @!P1 LDG.E.128 R4, [R2.64] ;  /* 0x0000000602049981 */ /* 0x0004e4000c1e1d00 */
[----:B--2---:R-:W-:Y:S05]  /*7ac0*/  @!P1 MOV R3, 0x1c0 ;  /* 0x000001c000039802 */ /* 0x004fea0000000f00 */
[C---:B------:R-:W-:Y:S04]  /*7ad0*/  @!P1 IMAD.WIDE.U32 R14, R3.reuse, c[0x0][0x198], R116 ;  /* 0x00006600030e9a25 */ /* 0x040fe800078e0074 */
[----:B------:R-:W-:Y:S05]  /*7ae0*/  @!P1 IMAD R0, R3, c[0x0][0x19c], RZ ;  /* 0x0000670003009a24 */ /* 0x000fea00078e02ff */
[----:B------:R-:W-:Y:S05]  /*7af0*/  @!P1 IADD3 R15, R15, R0, RZ ;  /* 0x000000000f0f9210 */ /* 0x000fea0007ffe0ff */
[----:B---3--:R1:W-:Y:S02]  /*7b00*/  @!P1 STG.E.128 [R14.64], R4 ;  /* 0x000000040e009986 */ /* 0x0083e4000c101d06 */
.L_x_837:
[----:B------:R-:W-:Y:S01]  /*7b10*/  LOP3.LUT P1, RZ, R231, 0x8, RZ, 0xc0, !PT ;  /* 0x00000008e7ff7812 */ /* 0x000fe2000782c0ff */
[----:B------:R-:W-:Y:S04]  /*7b20*/  IMAD.MOV.U32 R0, RZ, RZ, c[0x0][0x288] ;  /* 0x0000a200ff007624 */ /* 0x000fe800078e00ff */
[----:B------:R-:W-:Y:S05]  /*7b30*/  IMAD.U32 R3, R0, -0x100, RZ ;  /* 0xffffff0000037824 */ /* 0x000fea00078e00ff */
[C---:B-1----:R-:W-:Y:S04]  /*7b40*/  LEA R122, P0, R3.reuse, R122, 0x1 ;  /* 0x0000007a037a7211 */ /* 0x042fe800078008ff */
[----:B------:R-:W-:Y:S01]  /*7b50*/  LEA.HI.X.SX32 R123, R3, R123, 0x1, P0 ;  /* 0x0000007b037b7211 */ /* 0x000fe200000f0eff */
[----:B------:R-:W-:-:S05]  /*7b60*/  @!P1 BRA `(.L_x_870) ;  /* 0x000004b000009947 */ /* 0x000fca0003800000 */
[----:B------:R-:W-:Y:S04]  /*7b70*/  IADD3 R3, R11, -0x1, RZ ;  /* 0xffffffff0b037810 */ /* 0x000fe80007ffe0ff */
[----:B------:R-:W-:Y:S11]  /*7b80*/  ISETP.GT.AND P0, PT, R3, R94, PT ;  /* 0x0000005e0300720c */ /* 0x000ff60003f04270 */
[----:B------:R-:W-:Y:S02]  /*7b90*/  @!UPT UIADD3 URZ, URZ, URZ, URZ ;  /* 0x0000003f3f3ff290 */ /* 0x000fe4000fffe03f */
[----:B------:R-:W-:-:S05]  /*7ba0*/  @!P0 BRA `(.L_x_871) ;  /* 0x000004f000008947 */ /* 0x000fca0003800000 */
[----:B---3--:R-:W-:Y:S01]  /*7bb0*/  IMAD.MOV.U32 R16, RZ, RZ, RZ ;  /* 0x000000ffff107224 */ /* 0x008fe200078e00ff */
[----:B----4-:R-:W-:Y:S02]  /*7bc0*/  IABS R5, c[0x0][0x2d0] ;  /* 0x0000b40000057a13 */ /* 0x010fe40000000000 */
[----:B------:R-:W-:Y:S02]  /*7bd0*/  IADD3 R13, R13, -0x200, RZ ;  /* 0xfffffe000d0d7810 */ /* 0x000fe40007ffe0ff */
[----:B------:R-:W1:Y:S01]  /*7be0*/  I2F.RP R15, R5 ;  /* 0x00000005000f7306 */ /* 0x000e620000209400 */
[----:B------:R-:W-:Y:S02]  /*7bf0*/  IABS R14, R12 ;  /* 0x0000000c000e7213 */ /* 0x000fe40000000000 */
[----:B------:R-:W-:Y:S01]  /*7c00*/  IMAD.IADD R0, R13, 0x1, -R12 ;  /* 0x000000010d007824 */ /* 0x000fe200078e0a0c */
[----:B------:R-:W-:Y:S02]  /*7c10*/  IABS R7, R13 ;  /* 0x0000000d00077213 */ /* 0x000fe40000000000 */
[----:B------:R-:W-:Y:S04]  /*7c20*/  LOP3.LUT R3, RZ, c[0x0][0x2d0], RZ, 0x33, !PT ;  /* 0x0000b400ff037a12 */ /* 0x000fe800078e33ff */
[----:B-1----:R-:W1:Y:S02]  /*7c30*/  MUFU.RCP R6, R15 ;  /* 0x0000000f00067308 */ /* 0x002e640000001000 */
[----:B-1----:R-:W-:Y:S08]  /*7c40*/  IADD3 R8, R6, 0xffffffe, RZ ;  /* 0x0ffffffe06087810 */ /* 0x002ff00007ffe0ff */
[----:B------:R-:W1:Y:S02]  /*7c50*/  F2I.FTZ.U32.TRUNC.NTZ R17, R8 ;  /* 0x0000000800117305 */ /* 0x000e64000021f000 */
[--C-:B-1----:R-:W-:Y:S04]  /*7c60*/  IMAD.MOV R6, RZ, RZ, -R17.reuse ;  /* 0x000000ffff067224 */ /* 0x102fe800078e0a11 */
[----:B------:R-:W-:Y:S04]  /*7c70*/  IMAD R6, R6, R5, RZ ;  /* 0x0000000506067224 */ /* 0x000fe800078e02ff */
[----:B------:R-:W-:Y:S06]  /*7c80*/  IMAD.HI.U32 R6, R17, R6, R16 ;  /* 0x0000000611067227 */ /* 0x000fec00078e0010 */
[C---:B------:R-:W-:Y:S04]  /*7c90*/  IMAD.HI.U32 R2, R6.reuse, R7, RZ ;  /* 0x0000000706027227 */ /* 0x040fe800078e00ff */
[----:B------:R-:W-:Y:S04]  /*7ca0*/  IMAD.HI.U32 R4, R6, R14, RZ ;  /* 0x0000000e06047227 */ /* 0x000fe800078e00ff */
[----:B------:R-:W-:Y:S02]  /*7cb0*/  IMAD.MOV R6, RZ, RZ, -R2 ;  /* 0x000000ffff067224 */ /* 0x000fe400078e0a02 */
[----:B------:R-:W-:Y:S02]  /*7cc0*/  IMAD.MOV R8, RZ, RZ, -R4 ;  /* 0x000000ffff087224 */ /* 0x000fe400078e0a04 */
[C---:B------:R-:W-:Y:S01]  /*7cd0*/  IMAD R7, R5.reuse, R6, R7 ;  /* 0x0000000605077224 */ /* 0x040fe200078e0207 */
[----:B------:R-:W-:Y:S01]  /*7ce0*/  LOP3.LUT R6, R12, c[0x0][0x2d0], RZ, 0x3c, !PT ;  /* 0x0000b4000c067a12 */ /* 0x000fe200078e3cff */
[C---:B------:R-:W-:Y:S03]  /*7cf0*/  IMAD R14, R5.reuse, R8, R14 ;  /* 0x00000008050e7224 */ /* 0x040fe600078e020e */
[C---:B------:R-:W-:Y:S02]  /*7d00*/  ISETP.GT.U32.AND P0, PT, R5.reuse, R7, PT ;  /* 0x000000070500720c */ /* 0x040fe40003f04070 */
[----:B------:R-:W-:Y:S02]  /*7d10*/  ISETP.GT.U32.AND P1, PT, R5, R14, PT ;  /* 0x0000000e0500720c */ /* 0x000fe40003f24070 */
[----:B------:R-:W-:Y:S09]  /*7d20*/  ISETP.GE.AND P2, PT, R6, RZ, PT ;  /* 0x000000ff0600720c */ /* 0x000ff20003f46270 */
[----:B------:R-:W-:Y:S01]  /*7d30*/  @!P0 IADD3 R2, R2, 0x1, RZ ;  /* 0x0000000102028810 */ /* 0x000fe20007ffe0ff */
[----:B------:R-:W-:Y:S01]  /*7d40*/  @!P0 IMAD.IADD R7, R7, 0x1, -R5 ;  /* 0x0000000107078824 */ /* 0x000fe200078e0a05 */
[-C--:B------:R-:W-:Y:S02]  /*7d50*/  @!P1 IADD3 R14, R14, -R5.reuse, RZ ;  /* 0x800000050e0e9210 */ /* 0x080fe40007ffe0ff */
[----:B------:R-:W-:Y:S02]  /*7d60*/  @!P1 IADD3 R4, R4, 0x1, RZ ;  /* 0x0000000104049810 */ /* 0x000fe40007ffe0ff */
[-C--:B------:R-:W-:Y:S02]  /*7d70*/  ISETP.GE.U32.AND P3, PT, R7, R5.reuse, PT ;  /* 0x000000050700720c */ /* 0x080fe40003f66070 */
[----:B------:R-:W-:Y:S02]  /*7d80*/  ISETP.GE.U32.AND P4, PT, R14, R5, PT ;  /* 0x000000050e00720c */ /* 0x000fe40003f86070 */
[----:B------:R-:W-:Y:S02]  /*7d90*/  LOP3.LUT R5, R13, c[0x0][0x2d0], RZ, 0x3c, !PT ;  /* 0x0000b4000d057a12 */ /* 0x000fe400078e3cff */
[----:B------:R-:W-:Y:S02]  /*7da0*/  ISETP.NE.AND P0, PT, RZ, c[0x0][0x2d0], PT ;  /* 0x0000b400ff007a0c */ /* 0x000fe40003f05270 */
[----:B------:R-:W-:Y:S05]  /*7db0*/  ISETP.GE.AND P5, PT, R5, RZ, PT ;  /* 0x000000ff0500720c */ /* 0x000fea0003fa6270 */
[----:B------:R-:W-:Y:S02]  /*7dc0*/  @P3 IADD3 R2, R2, 0x1, RZ ;  /* 0x0000000102023810 */ /* 0x000fe40007ffe0ff */
[----:B------:R-:W-:Y:S05]  /*7dd0*/  @P4 IADD3 R4, R4, 0x1, RZ ;  /* 0x0000000104044810 */ /* 0x000fea0007ffe0ff */
[----:B------:R-:W-:Y:S02]  /*7de0*/  @!P2 IMAD.MOV R4, RZ, RZ, -R4 ;  /* 0x000000ffff04a224 */ /* 0x000fe400078e0a04 */
[----:B------:R-:W-:Y:S05]  /*7df0*/  @!P5 IMAD.MOV R2, RZ, RZ, -R2 ;  /* 0x000000ffff02d224 */ /* 0x000fea00078e0a02 */
[C---:B------:R-:W-:Y:S02]  /*7e00*/  SEL R2, R3.reuse, R2, !P0 ;  /* 0x0000000203027207 */ /* 0x040fe40004000000 */
[----:B------:R-:W-:Y:S02]  /*7e10*/  SEL R3, R3, R4, !P0 ;  /* 0x0000000403037207 */ /* 0x000fe40004000000 */
[CC--:B------:R-:W-:Y:S02]  /*7e20*/  LEA R20, P1, R2.reuse, R232.reuse, 0x2 ;  /* 0x000000e802147211 */ /* 0x0c0fe400078210ff */
[C---:B------:R-:W-:Y:S02]  /*7e30*/  LEA R16, P0, R3.reuse, R232, 0x2 ;  /* 0x000000e803107211 */ /* 0x040fe400078010ff */
[-C--:B------:R-:W-:Y:S02]  /*7e40*/  LEA.HI.X.SX32 R21, R2, R233.reuse, 0x2, P1 ;  /* 0x000000e902157211 */ /* 0x080fe400008f16ff */
[C---:B------:R-:W-:Y:S02]  /*7e50*/  LEA.HI.X.SX32 R17, R3.reuse, R233, 0x2, P0 ;  /* 0x000000e903117211 */ /* 0x040fe400000f16ff */
[----:B------:R-:W-:Y:S01]  /*7e60*/  IADD3 R3, R3, -R2, RZ ;  /* 0x8000000203037210 */ /* 0x000fe20007ffe0ff */
[----:B------:R-:W3:Y:S04]  /*7e70*/  LDG.E R5, [R20.64] ;  /* 0x0000000614057981 */ /* 0x000ee8000c1e1900 */
[----:B------:R-:W-:Y:S01]  /*7e80*/  IMAD R0, R3, c[0x0][0x2d0], R0 ;  /* 0x0000b40003007a24 */ /* 0x000fe200078e0200 */
[----:B------:R-:W3:Y:S03]  /*7e90*/  LDG.E R6, [R16.64] ;  /* 0x0000000610067981 */ /* 0x000ee6000c1e1900 */
[----:B------:R-:W-:Y:S01]  /*7ea0*/  IMAD.WIDE.U32 R18, R0, c[0x0][0x1a0], RZ ;  /* 0x0000680000127a25 */ /* 0x000fe200078e00ff */
[----:B------:R-:W-:Y:S03]  /*7eb0*/  SHF.R.S32.HI R7, RZ, 0x1f, R0 ;  /* 0x0000001fff077819 */ /* 0x000fe60000011400 */
[----:B---3--:R-:W-:Y:S02]  /*7ec0*/  IMAD.IADD R14, R5, 0x1, -R6 ;  /* 0x00000001050e7824 */ /* 0x008fe400078e0a06 */
[----:B------:R-:W-:Y:S02]  /*7ed0*/  IMAD R6, R7, c[0x0][0x1a0], RZ ;  /* 0x0000680007067a24 */ /* 0x000fe400078e02ff */
[----:B------:R-:W-:Y:S01]  /*7ee0*/  IMAD.WIDE.U32 R16, R14, c[0x0][0x180], RZ ;  /* 0x000060000e107a25 */ /* 0x000fe200078e00ff */
[----:B------:R-:W-:Y:S03]  /*7ef0*/  SHF.R.S32.HI R8, RZ, 0x1f, R14 ;  /* 0x0000001fff087819 */ /* 0x000fe6000001140e */
[----:B------:R-:W-:Y:S02]  /*7f00*/  IMAD R6, R0, c[0x0][0x1a4], R6 ;  /* 0x0000690000067a24 */ /* 0x000fe400078e0206 */
[----:B------:R-:W-:Y:S02]  /*7f10*/  IMAD R5, R8, c[0x0][0x180], RZ ;  /* 0x0000600008057a24 */ /* 0x000fe400078e02ff */
[----:B------:R-:W-:Y:S02]  /*7f20*/  IMAD.IADD R19, R19, 0x1, R6 ;  /* 0x0000000113137824 */ /* 0x000fe400078e0206 */
[----:B------:R-:W-:Y:S02]  /*7f30*/  IMAD R5, R14, c[0x0][0x184], R5 ;  /* 0x000061000e057a24 */ /* 0x000fe400078e0205 */
[----:B------:R-:W-:Y:S02]  /*7f40*/  IMAD R7, R7, c[0x0][0x198], RZ ;  /* 0x0000660007077a24 */ /* 0x000fe400078e02ff */
[----:B------:R-:W-:Y:S02]  /*7f50*/  IMAD.IADD R17, R17, 0x1, R5 ;  /* 0x0000000111117824 */ /* 0x000fe400078e0205 */
[----:B------:R-:W-:Y:S02]  /*7f60*/  IMAD R5, R8, c[0x0][0x188], RZ ;  /* 0x0000620008057a24 */ /* 0x000fe400078e02ff */
[----:B------:R-:W-:Y:S04]  /*7f70*/  IMAD.WIDE.U32 R18, R14, c[0x0][0x188], R18 ;  /* 0x000062000e127a25 */ /* 0x000fe800078e0012 */
[----:B------:R-:W-:Y:S01]  /*7f80*/  IMAD.WIDE.U32 R16, R0, c[0x0][0x198], R16 ;  /* 0x0000660000107a25 */ /* 0x000fe200078e0010 */
[----:B------:R-:W-:Y:S03]  /*7f90*/  LEA R118, P1, R18, R118, 0x1 ;  /* 0x0000007612767211 */ /* 0x000fe600078208ff */
[----:B------:R-:W-:Y:S01]  /*7fa0*/  IMAD R5, R14, c[0x0][0x18c], R5 ;  /* 0x000063000e057a24 */ /* 0x000fe200078e0205 */
[----:B--2---:R-:W-:Y:S01]  /*7fb0*/  LEA R116, P0, R16, R116, 0x1 ;  /* 0x0000007410747211 */ /* 0x004fe200078008ff */
[----:B------:R-:W-:Y:S03]  /*7fc0*/  IMAD R7, R0, c[0x0][0x19c], R7 ;  /* 0x0000670000077a24 */ /* 0x000fe600078e0207 */
[----:B------:R-:W-:Y:S01]  /*7fd0*/  IADD3 R6, R19, R5, RZ ;  /* 0x0000000513067210 */ /* 0x000fe20007ffe0ff */
[----:B------:R-:W-:Y:S03]  /*7fe0*/  IMAD.IADD R8, R17, 0x1, R7 ;  /* 0x0000000111087824 */ /* 0x000fe600078e0207 */
[----:B------:R-:W-:Y:S02]  /*7ff0*/  LEA.HI.X R119, R18, R119, R6, 0x1, P1 ;  /* 0x0000007712777211 */ /* 0x000fe400008f0c06 */
[----:B------:R-:W-:Y:S01]  /*8000*/  LEA.HI.X R117, R16, R117, R8, 0x1, P0 ;  /* 0x0000007510757211 */ /* 0x000fe200000f0c08 */
[----:B------:R-:W-:-:S05]  /*8010*/  BRA `(.L_x_871) ;  /* 0x0000008000007947 */ /* 0x000fca0003800000 */
.L_x_870:
[----:B------:R-:W-:Y:S02]  /*8020*/  IMAD.MOV.U32 R2, RZ, RZ, c[0x0][0x1a0] ;  /* 0x00006800ff027624 */ /* 0x000fe400078e00ff */
[----:B------:R-:W-:Y:S02]  /*8030*/  IMAD.MOV.U32 R0, RZ, RZ, c[0x0][0x198] ;  /* 0x00006600ff007624 */ /* 0x000fe400078e00ff */
[----:B------:R-:W-:Y:S02]  /*8040*/  IMAD.U32 R3, R2, -0x100, RZ ;  /* 0xffffff0002037824 */ /* 0x000fe400078e00ff */
[----:B---34-:R-:W-:Y:S03]  /*8050*/  IMAD.U32 R5, R0, -0x100, RZ ;  /* 0xffffff0000057824 */ /* 0x018fe600078e00ff */
[----:B------:R-:W-:Y:S02]  /*8060*/  LEA R118, P1, R3, R118, 0x1 ;  /* 0x0000007603767211 */ /* 0x000fe400078208ff */
[----:B--2---:R-:W-:Y:S02]  /*8070*/  LEA R116, P0, R5, R116, 0x1 ;  /* 0x0000007405747211 */ /* 0x004fe400078008ff */
[----:B------:R-:W-:Y:S02]  /*8080*/  LEA.HI.X.SX32 R119, R3, R119, 0x1, P1 ;  /* 0x0000007703777211 */ /* 0x000fe400008f0eff */
[----:B------:R-:W-:Y:S02]  /*8090*/  LEA.HI.X.SX32 R117, R5, R117, 0x1, P0 ;  /* 0x0000007505757211 */ /* 0x000fe400000f0eff */
.L_x_871:
[----:B------:R-:W-:Y:S04]  /*80a0*/  IADD3 R11, R11, -0x1, RZ ;  /* 0xffffffff0b0b7810 */ /* 0x000fe80007ffe0ff */
[----:B------:R-:W-:Y:S11]  /*80b0*/  ISETP.GT.AND P0, PT, R11, R94, PT ;  /* 0x0000005e0b00720c */ /* 0x000ff60003f04270 */
[----:B------:R-:W-:Y:S02]  /*80c0*/  @!UPT UIADD3 URZ, URZ, URZ, URZ ;  /* 0x0000003f3f3ff290 */ /* 0x000fe4000fffe03f */
[----:B------:R-:W-:-:S05]  /*80d0*/  @P0 BRA `(.L_x_872) ;  /* 0xffffa2e000000947 */ /* 0x000fca000383ffff */
.L_x_818:
[----:B-1----:R-:W-:Y:S01]  /*80e0*/  BAR.SYNC.DEFER_BLOCKING 0x0 ;  /* 0x0000000000007b1d */ /* 0x002fe20000010000 */
[----:B------:R-:W-:Y:S02]  /*80f0*/  ISETP.NE.AND P0, PT, RZ, c[0x0][0x230], PT ;  /* 0x00008c00ff007a0c */ /* 0x000fe40003f05270 */
[----:B------:R-:W-:-:S03]  /*8100*/  SHF.L.U32 R237, R136, 0x1, RZ ;  /* 0x0000000188ed7819 */ /* 0x000fc600000006ff */
[----:B------:R-:W-:Y:S01]  /*8110*/  UMOV UR8, 0x5 ;  /* 0x0000000500087882 */ /* 0x000fe20000000000 */
[----:B------:R-:W-:Y:S01]  /*8120*/  BSSY B2, `(.L_x_873) ;  /* 0x0000174000027945 */ /* 0x000fe20003800000 */
[----:B------:R-:W-:Y:S02]  /*8130*/  ULDC.64 UR4, c[0x0][0x190] ;  /* 0x0000640000047ab9 */ /* 0x000fe40000000a00 */
[----:B------:R-:W-:Y:S02]  /*8140*/  USHF.L.U64.HI UR5, UR4, UR8, UR5 ;  /* 0x0000000804057299 */ /* 0x000fe40008010205 */
[----:B------:R-:W-:Y:S02]  /*8150*/  USHF.L.U32 UR4, UR4, 0x5, URZ ;  /* 0x0000000504047899 */ /* 0x000fe4000800063f */
[----:B------:R-:W-:Y:S05]  /*8160*/  @!P0 BRA `(.L_x_874) ;  /* 0x0000151000008947 */ /* 0x000fea0003800000 */
[----:B------:R-:W-:Y:S01]  /*8170*/  ISETP.NE.U32.AND P0, PT, RZ, c[0x0][0x250], PT ;  /* 0x00009400ff007a0c */ /* 0x000fe20003f05070 */
[----:B------:R-:W-:-:S03]  /*8180*/  IMAD.MOV.U32 R0, RZ, RZ, RZ ;  /* 0x000000ffff007224 */ /* 0x000fc600078e00ff */
[----:B------:R-:W-:-:S13]  /*8190*/  ISETP.NE.AND.EX P0, PT, RZ, c[0x0][0x254], PT, P0 ;  /* 0x00009500ff007a0c */ /* 0x000fda0003f05300 */
[----:B------:R-:W5:Y:S01]  /*81a0*/  @P0 LDG.E R0, [R146.64] ;  /* 0x0000000692000981 */ /* 0x000f62000c1e1900 */
[C---:B---34-:R-:W-:Y:S01]  /*81b0*/  IADD3 R5, P0, R144.reuse, UR4, RZ ;  /* 0x0000000490057c10 */ /* 0x058fe2000ff1e0ff */
[----:B------:R-:W-:Y:S01]  /*81c0*/  ULDC.U8 UR4, c[0x0][0x313] ;  /* 0x0000c4c000047ab9 */ /* 0x000fe20000000000 */
[C---:B------:R-:W-:Y:S01]  /*81d0*/  LEA R10, P3, R144.reuse, c[0x0][0x160], 0x1 ;  /* 0x00005800900a7a11 */ /* 0x040fe200078608ff */
[--C-:B------:R-:W-:Y:S01]  /*81e0*/  IMAD.IADD R21, R229, 0x1, -R62.reuse ;  /* 0x00000001e5157824 */ /* 0x100fe200078e0a3e */
[----:B------:R-:W-:Y:S02]  /*81f0*/  ISETP.NE.AND P4, PT, RZ, UR4, PT ;  /* 0x00000004ff007c0c */ /* 0x000fe4000bf85270 */
[----:B------:R-:W-:Y:S02]  /*8200*/  LEA.HI.X R11, R144, c[0x0][0x164], R71, 0x1, P3 ;  /* 0x00005900900b7a11 */ /* 0x000fe400018f0c47 */
[----:B-----5:R-:W-:-:S05]  /*8210*/  IADD3 R0, R0, R73, R62 ;  /* 0x0000004900007210 */ /* 0x020fca0007ffe03e */
[----:B------:R-:W-:Y:S01]  /*8220*/  IMAD R2, R75, R0, RZ ;  /* 0x000000004b027224 */ /* 0x000fe200078e02ff */
[----:B------:R-:W-:Y:S02]  /*8230*/  IADD3.X R0, R71, UR5, RZ, P0, !PT ;  /* 0x0000000547007c10 */ /* 0x000fe400087fe4ff */
[----:B------:R-:W-:Y:S02]  /*8240*/  LEA R24, P0, R5, c[0x0][0x160], 0x1 ;  /* 0x0000580005187a11 */ /* 0x000fe400078008ff */
[-C--:B------:R-:W-:Y:S02]  /*8250*/  IADD3 R77, P2, R77, R2.reuse, RZ ;  /* 0x000000024d4d7210 */ /* 0x080fe40007f5e0ff */
[----:B------:R-:W-:Y:S02]  /*8260*/  SHF.R.S32.HI R23, RZ, 0x1f, R2 ;  /* 0x0000001fff177819 */ /* 0x000fe40000011402 */
[----:B------:R-:W-:Y:S02]  /*8270*/  IADD3 R3, P1, R76, R2, RZ ;  /* 0x000000024c037210 */ /* 0x000fe40007f3e0ff */
[----:B------:R-:W-:Y:S01]  /*8280*/  LEA.HI.X R25, R5, c[0x0][0x164], R0, 0x1, P0 ;  /* 0x0000590005197a11 */ /* 0x000fe200000f0c00 */
[----:B------:R-:W-:-:S02]  /*8290*/  IMAD.X R74, R74, 0x1, R23, P2 ;  /* 0x000000014a4a7824 */ /* 0x000fc400010e0617 */
[----:B------:R-:W-:Y:S02]  /*82a0*/  IMAD.X R23, R72, 0x1, R23, P1 ;  /* 0x0000000148177824 */ /* 0x000fe400008e0617 */
[----:B------:R-:W-:Y:S01]  /*82b0*/  IMAD.SHL.U32 R0, R75, 0x20, RZ ;  /* 0x000000204b007824 */ /* 0x000fe200078e00ff */
[----:B------:R-:W-:Y:S05]  /*82c0*/  @!P4 BRA `(.L_x_875) ;  /* 0x000007800000c947 */ /* 0x000fea0003800000 */
[----:B------:R-:W-:Y:S01]  /*82d0*/  ISETP.GE.AND P0, PT, R142, R21, PT ;  /* 0x000000158e00720c */ /* 0x000fe20003f06270 */
[----:B------:R-:W-:Y:S03]  /*82e0*/  BSSY B1, `(.L_x_876) ;  /* 0x000003a000017945 */ /* 0x000fe60003800000 */
[----:B------:R-:W-:-:S13]  /*82f0*/  ISETP.LT.OR P0, PT, R64, -0x3, P0 ;  /* 0xfffffffd4000780c */ /* 0x000fda0000701670 */
[----:B------:R-:W-:Y:S05]  /*8300*/  @P0 BRA `(.L_x_877) ;  /* 0x0000037000000947 */ /* 0x000fea0003800000 */
[----:B------:R-:W-:-:S13]  /*8310*/  ISETP.GE.AND P0, PT, R148, c[0x0][0x220], PT ;  /* 0x0000880094007a0c */ /* 0x000fda0003f06270 */
[----:B------:R1:W-:Y:S04]  /*8320*/  @P0 STS [R237], RZ ;  /* 0x000000ffed000388 */ /* 0x0003e80000000800 */
[----:B------:R1:W-:Y:S04]  /*8330*/  @P0 STS [R237+0x4], RZ ;  /* 0x000004ffed000388 */ /* 0x0003e80000000800 */
[----:B------:R1:W-:Y:S01]  /*8340*/  @P0 STS.64 [R237+0x8], RZ ;  /* 0x000008ffed000388 */ /* 0x0003e20000000a00 */
[----:B------:R-:W-:Y:S05]  /*8350*/  @P0 BRA `(.L_x_877) ;  /* 0x0000032000000947 */ /* 0x000fea0003800000 */
[----:B------:R-:W5:Y:S01]  /*8360*/  LDG.E.128 R8, [R10.64] ;  /* 0x000000060a087981 */ /* 0x000f62000c1e1d00 */
[----:B------:R-:W-:Y:S01]  /*8370*/  ISETP.GE.AND P0, PT, R148, c[0x0][0x230], PT ;  /* 0x00008c0094007a0c */ /* 0x000fe20003f06270 */
[----:B------:R-:W-:-:S12]  /*8380*/  BSSY B0, `(.L_x_878) ;  /* 0x000002e000007945 */ /* 0x000fd80003800000 */
[----:B------:R-:W-:Y:S05]  /*8390*/  @P0 BRA `(.L_x_879) ;  /* 0x000002c000000947 */ /* 0x000fea0003800000 */
[C---:B------:R-:W-:Y:S01]  /*83a0*/  IMAD.SHL.U32 R3, R77.reuse, 0x2, RZ ;  /* 0x000000024d037824 */ /* 0x040fe200078e00ff */
[----:B------:R-:W-:-:S04]  /*83b0*/  SHF.L.U64.HI R2, R77, 0x1, R74 ;  /* 0x000000014d027819 */ /* 0x000fc8000001024a */
[C---:B------:R-:W-:Y:S02]  /*83c0*/  IADD3 R16, P0, R3.reuse, c[0x0][0x2b0], RZ ;  /* 0x0000ac0003107a10 */ /* 0x040fe40007f1e0ff */
[----:B------:R-:W-:Y:S02]  /*83d0*/  IADD3 R4, P1, R3, c[0x0][0x2a8], RZ ;  /* 0x0000aa0003047a10 */ /* 0x000fe40007f3e0ff */
[C---:B------:R-:W-:Y:S02]  /*83e0*/  IADD3.X R17, R2.reuse, c[0x0][0x2b4], RZ, P0, !PT ;  /* 0x0000ad0002117a10 */ /* 0x040fe400007fe4ff */
[----:B------:R-:W-:-:S03]  /*83f0*/  IADD3.X R5, R2, c[0x0][0x2ac], RZ, P1, !PT ;  /* 0x0000ab0002057a10 */ /* 0x000fc60000ffe4ff */
[----:B------:R-:W3:Y:S04]  /*8400*/  LDG.E.64 R2, [R16.64] ;  /* 0x0000000610027981 */ /* 0x000ee8000c1e1b00 */
[----:B------:R-:W4:Y:S01]  /*8410*/  LDG.E.64 R4, [R4.64] ;  /* 0x0000000604047981 */ /* 0x000f22000c1e1b00 */
[C---:B-----5:R-:W-:Y:S01]  /*8420*/  SHF.L.U32 R7, R9.reuse, 0x10, RZ ;  /* 0x0000001009077819 */ /* 0x060fe200000006ff */
[----:B------:R-:W-:Y:S01]  /*8430*/  IMAD.U32 R13, R10, 0x10000, RZ ;  /* 0x000100000a0d7824 */ /* 0x000fe200078e00ff */
[----:B------:R-:W-:Y:S01]  /*8440*/  LOP3.LUT R6, R9, 0xffff0000, RZ, 0xc0, !PT ;  /* 0xffff000009067812 */ /* 0x000fe200078ec0ff */
[C---:B------:R-:W-:Y:S01]  /*8450*/  IMAD.U32 R9, R8.reuse, 0x10000, RZ ;  /* 0x0001000008097824 */ /* 0x040fe200078e00ff */
[----:B------:R-:W-:Y:S02]  /*8460*/  LOP3.LUT R14, R8, 0xffff0000, RZ, 0xc0, !PT ;  /* 0xffff0000080e7812 */ /* 0x000fe400078ec0ff */
[----:B------:R-:W-:-:S02]  /*8470*/  LOP3.LUT R18, R10, 0xffff0000, RZ, 0xc0, !PT ;  /* 0xffff00000a127812 */ /* 0x000fc400078ec0ff */
[C---:B------:R-:W-:Y:S02]  /*8480*/  SHF.L.U32 R12, R11.reuse, 0x10, RZ ;  /* 0x000000100b0c7819 */ /* 0x040fe400000006ff */
[----:B------:R-:W-:Y:S02]  /*8490*/  LOP3.LUT R11, R11, 0xffff0000, RZ, 0xc0, !PT ;  /* 0xffff00000b0b7812 */ /* 0x000fe400078ec0ff */
[C---:B---3--:R-:W-:Y:S02]  /*84a0*/  LOP3.LUT R8, R2.reuse, 0xffff0000, RZ, 0xc0, !PT ;  /* 0xffff000002087812 */ /* 0x048fe400078ec0ff */
[----:B------:R-:W-:Y:S02]  /*84b0*/  SHF.L.U32 R2, R2, 0x10, RZ ;  /* 0x0000001002027819 */ /* 0x000fe400000006ff */
[----:B----4-:R-:W-:Y:S01]  /*84c0*/  LOP3.LUT R17, R4, 0xffff0000, RZ, 0xc0, !PT ;  /* 0xffff000004117812 */ /* 0x010fe200078ec0ff */
[-C--:B------:R-:W-:Y:S01]  /*84d0*/  FMUL.FTZ R10, R6, R8.reuse ;  /* 0x00000008060a7220 */ /* 0x080fe20000410000 */
[----:B------:R-:W-:Y:S01]  /*84e0*/  LOP3.LUT R15, R3, 0xffff0000, RZ, 0xc0, !PT ;  /* 0xffff0000030f7812 */ /* 0x000fe200078ec0ff */
[----:B------:R-:W-:Y:S01]  /*84f0*/  FMUL.FTZ R8, R7, R8 ;  /* 0x0000000807087220 */ /* 0x000fe20000410000 */
[----:B------:R-:W-:Y:S01]  /*8500*/  LOP3.LUT R16, R5, 0xffff0000, RZ, 0xc0, !PT ;  /* 0xffff000005107812 */ /* 0x000fe200078ec0ff */
[----:B------:R-:W-:Y:S01]  /*8510*/  FFMA.FTZ R10, R7, R17, -R10 ;  /* 0x00000011070a7223 */ /* 0x000fe2000001080a */
[----:B------:R-:W-:Y:S01]  /*8520*/  SHF.L.U32 R4, R4, 0x10, RZ ;  /* 0x0000001004047819 */ /* 0x000fe200000006ff */
[----:B------:R-:W-:-:S02]  /*8530*/  IMAD.U32 R3, R3, 0x10000, RZ ;  /* 0x0001000003037824 */ /* 0x000fc400078e00ff */
[----:B------:R-:W-:Y:S02]  /*8540*/  FFMA.FTZ R17, R6, R17, R8 ;  /* 0x0000001106117223 */ /* 0x000fe40000010008 */
[----:B------:R-:W-:Y:S02]  /*8550*/  IMAD.U32 R6, R5, 0x10000, RZ ;  /* 0x0001000005067824 */ /* 0x000fe400078e00ff */
[-C--:B------:R-:W-:Y:S02]  /*8560*/  FMUL.FTZ R5, R14, R2.reuse ;  /* 0x000000020e057220 */ /* 0x080fe40000410000 */
[----:B------:R-:W-:Y:S02]  /*8570*/  FMUL.FTZ R7, R9, R2 ;  /* 0x0000000209077220 */ /* 0x000fe40000410000 */
[----:B------:R-:W-:Y:S02]  /*8580*/  FMUL.FTZ R19, R11, R15 ;  /* 0x0000000f0b137220 */ /* 0x000fe40000410000 */
[----:B------:R-:W-:-:S02]  /*8590*/  FMUL.FTZ R2, R18, R3 ;  /* 0x0000000312027220 */ /* 0x000fc40000410000 */
[C---:B------:R-:W-:Y:S02]  /*85a0*/  FMUL.FTZ R15, R12.reuse, R15 ;  /* 0x0000000f0c0f7220 */ /* 0x040fe40000410000 */
[----:B------:R-:W-:Y:S02]  /*85b0*/  FMUL.FTZ R3, R13, R3 ;  /* 0x000000030d037220 */ /* 0x000fe40000410000 */
[----:B------:R-:W-:Y:S02]  /*85c0*/  FFMA.FTZ R19, R12, R16, -R19 ;  /* 0x000000100c137223 */ /* 0x000fe40000010813 */
[----:B------:R-:W-:Y:S01]  /*85d0*/  FFMA.FTZ R5, R9, R4, -R5 ;  /* 0x0000000409057223 */ /* 0x000fe20000010805 */
[----:B------:R-:W-:Y:S01]  /*85e0*/  F2FP.BF16.PACK_AB R9, R17, R10 ;  /* 0x0000000a1109723e */ /* 0x000fe200000010ff */
[----:B------:R-:W-:Y:S02]  /*85f0*/  FFMA.FTZ R16, R11, R16, R15 ;  /* 0x000000100b107223 */ /* 0x000fe4000001000f */
[----:B------:R-:W-:-:S02]  /*8600*/  FFMA.FTZ R4, R14, R4, R7 ;  /* 0x000000040e047223 */ /* 0x000fc40000010007 */
[-C--:B------:R-:W-:Y:S01]  /*8610*/  FFMA.FTZ R2, R13, R6.reuse, -R2 ;  /* 0x000000060d027223 */ /* 0x080fe20000010802 */
[----:B------:R-:W-:Y:S01]  /*8620*/  F2FP.BF16.PACK_AB R11, R16, R19 ;  /* 0x00000013100b723e */ /* 0x000fe200000010ff */
[----:B------:R-:W-:Y:S01]  /*8630*/  FFMA.FTZ R3, R18, R6, R3 ;  /* 0x0000000612037223 */ /* 0x000fe20000010003 */
[----:B------:R-:W-:-:S04]  /*8640*/  F2FP.BF16.PACK_AB R8, R4, R5 ;  /* 0x000000050408723e */ /* 0x000fc800000010ff */
[----:B------:R-:W-:Y:S02]  /*8650*/  F2FP.BF16.PACK_AB R10, R3, R2 ;  /* 0x00000002030a723e */ /* 0x000fe400000010ff */
.L_x_879:
[----:B------:R-:W-:Y:S05]  /*8660*/  BSYNC B0 ;  /* 0x0000000000007941 */ /* 0x000fea0003800000 */
.L_x_878:
[----:B-----5:R3:W-:Y:S02]  /*8670*/  STS.128 [R237], R8 ;  /* 0x00000008ed007388 */ /* 0x0207e40000000c00 */
.L_x_877:
[----:B------:R-:W-:Y:S05]  /*8680*/  BSYNC B1 ;  /* 0x0000000000017941 */ /* 0x000fea0003800000 */
.L_x_876:
[----:B------:R-:W-:-:S04]  /*8690*/  IADD3 R20, R142, 0x20, RZ ;  /* 0x000000208e147810 */ /* 0x000fc80007ffe0ff */
[----:B------:R-:W-:-:S04]  /*86a0*/  ISETP.GE.AND P0, PT, R20, R21, PT ;  /* 0x000000151400720c */ /* 0x000fc80003f06270 */
[----:B------:R-:W-:-:S13]  /*86b0*/  ISETP.LT.OR P0, PT, R64, -0x83, P0 ;  /* 0xffffff7d4000780c */ /* 0x000fda0000701670 */
[----:B------:R-:W-:Y:S05]  /*86c0*/  @P0 BRA `(.L_x_880) ;  /* 0x0000119000000947 */ /* 0x000fea0003800000 */
[----:B------:R-:W-:-:S13]  /*86d0*/  ISETP.GE.AND P0, PT, R148, c[0x0][0x220], PT ;  /* 0x0000880094007a0c */ /* 0x000fda0003f06270 */
[----:B------:R4:W-:Y:S01]  /*86e0*/  @P0 STS.128 [R237+0x800], RZ ;  /* 0x000800ffed000388 */ /* 0x0009e20000000c00 */
[----:B------:R-:W-:Y:S05]  /*86f0*/  @P0 BRA `(.L_x_880) ;  /* 0x0000116000000947 */ /* 0x000fea0003800000 */
[----:B------:R-:W5:Y:S01]  /*8700*/  LDG.E.128 R24, [R24.64] ;  /* 0x0000000618187981 */ /* 0x000f62000c1e1d00 */
[----:B------:R-:W-:Y:S01]  /*8710*/  ISETP.GE.AND P0, PT, R148, c[0x0][0x230], PT ;  /* 0x00008c0094007a0c */ /* 0x000fe20003f06270 */
[----:B------:R-:W-:-:S12]  /*8720*/  BSSY B0, `(.L_x_881) ;  /* 0x0000030000007945 */ /* 0x000fd80003800000 */
[----:B------:R-:W-:Y:S05]  /*8730*/  @P0 BRA `(.L_x_882) ;  /* 0x000002e000000947 */ /* 0x000fea0003800000 */
[----:B------:R-:W-:-:S04]  /*8740*/  IADD3 R77, P0, R0, R77, RZ ;  /* 0x0000004d004d7210 */ /* 0x000fc80007f1e0ff */
[----:B------:R-:W-:Y:S01]  /*8750*/  LEA.HI.X.SX32 R0, R0, R74, 0x1, P0 ;  /* 0x0000004a00007211 */ /* 0x000fe200000f0eff */
[----:B------:R-:W-:-:S03]  /*8760*/  IMAD.SHL.U32 R2, R77, 0x2, RZ ;  /* 0x000000024d027824 */ /* 0x000fc600078e00ff */
[----:B------:R-:W-:Y:S02]  /*8770*/  SHF.L.U64.HI R0, R77, 0x1, R0 ;  /* 0x000000014d007819 */ /* 0x000fe40000010200 */
[C---:B------:R-:W-:Y:S02]  /*8780*/  IADD3 R12, P0, R2.reuse, c[0x0][0x2b0], RZ ;  /* 0x0000ac00020c7a10 */ /* 0x040fe40007f1e0ff */
[----:B------:R-:W-:Y:S02]  /*8790*/  IADD3 R4, P1, R2, c[0x0][0x2a8], RZ ;  /* 0x0000aa0002047a10 */ /* 0x000fe40007f3e0ff */
[C---:B------:R-:W-:Y:S02]  /*87a0*/  IADD3.X R13, R0.reuse, c[0x0][0x2b4], RZ, P0, !PT ;  /* 0x0000ad00000d7a10 */ /* 0x040fe400007fe4ff */
[----:B------:R-:W-:-:S03]  /*87b0*/  IADD3.X R5, R0, c[0x0][0x2ac], RZ, P1, !PT ;  /* 0x0000ab0000057a10 */ /* 0x000fc60000ffe4ff */
[----:B--2---:R-:W2:Y:S04]  /*87c0*/  LDG.E.64 R2, [R12.64] ;  /* 0x000000060c027981 */ /* 0x004ea8000c1e1b00 */
[----:B---3--:R-:W3:Y:S01]  /*87d0*/  LDG.E.64 R4, [R4.64] ;  /* 0x0000000604047981 */ /* 0x008ee2000c1e1b00 */
[C---:B-----5:R-:W-:Y:S01]  /*87e0*/  LOP3.LUT R0, R25.reuse, 0xffff0000, RZ, 0xc0, !PT ;  /* 0xffff000019007812 */ /* 0x060fe200078ec0ff */
[----:B------:R-:W-:Y:S01]  /*87f0*/  IMAD.U32 R6, R25, 0x10000, RZ ;  /* 0x0001000019067824 */ /* 0x000fe200078e00ff */
[C---:B------:R-:W-:Y:S01]  /*8800*/  LOP3.LUT R8, R27.reuse, 0xffff0000, RZ, 0xc0, !PT ;  /* 0xffff00001b087812 */ /* 0x040fe200078ec0ff */
[----:B------:R-:W-:Y:S01]  /*8810*/  IMAD.U32 R10, R27, 0x10000, RZ ;  /* 0x000100001b0a7824 */ /* 0x000fe200078e00ff */
[C---:B------:R-:W-:Y:S02]  /*8820*/  SHF.L.U32 R7, R24.reuse, 0x10, RZ ;  /* 0x0000001018077819 */ /* 0x040fe400000006ff */
[----:B------:R-:W-:-:S02]  /*8830*/  LOP3.LUT R24, R24, 0xffff0000, RZ, 0xc0, !PT ;  /* 0xffff000018187812 */ /* 0x000fc400078ec0ff */
[C---:B------:R-:W-:Y:S02]  /*8840*/  SHF.L.U32 R11, R26.reuse, 0x10, RZ ;  /* 0x000000101a0b7819 */ /* 0x040fe400000006ff */
[----:B------:R-:W-:Y:S02]  /*8850*/  LOP3.LUT R26, R26, 0xffff0000, RZ, 0xc0, !PT ;  /* 0xffff00001a1a7812 */ /* 0x000fe400078ec0ff */
[C---:B--2---:R-:W-:Y:S01]  /*8860*/  LOP3.LUT R9, R2.reuse, 0xffff0000, RZ, 0xc0, !PT ;  /* 0xffff000002097812 */ /* 0x044fe200078ec0ff */
[----:B------:R-:W-:Y:S01]  /*8870*/  IMAD.U32 R2, R2, 0x10000, RZ ;  /* 0x0001000002027824 */ /* 0x000fe200078e00ff */
[----:B------:R-:W-:Y:S02]  /*8880*/  LOP3.LUT R15, R3, 0xffff0000, RZ, 0xc0, !PT ;  /* 0xffff0000030f7812 */ /* 0x000fe400078ec0ff */
[----:B---3--:R-:W-:Y:S01]  /*8890*/  LOP3.LUT R19, R4, 0xffff0000, RZ, 0xc0, !PT ;  /* 0xffff000004137812 */ /* 0x008fe200078ec0ff */
[-C--:B------:R-:W-:Y:S01]  /*88a0*/  FMUL.FTZ R13, R0, R9.reuse ;  /* 0x00000009000d7220 */ /* 0x080fe20000410000 */
[----:B------:R-:W-:Y:S01]  /*88b0*/  LOP3.LUT R17, R5, 0xffff0000, RZ, 0xc0, !PT ;  /* 0xffff000005117812 */ /* 0x000fe200078ec0ff */
[----:B------:R-:W-:Y:S01]  /*88c0*/  FMUL.FTZ R12, R6, R9 ;  /* 0x00000009060c7220 */ /* 0x000fe20000410000 */
[----:B------:R-:W-:Y:S01]  /*88d0*/  SHF.L.U32 R3, R3, 0x10, RZ ;  /* 0x0000001003037819 */ /* 0x000fe200000006ff */
[-C--:B------:R-:W-:Y:S01]  /*88e0*/  FMUL.FTZ R9, R8, R15.reuse ;  /* 0x0000000f08097220 */ /* 0x080fe20000410000 */
[----:B------:R-:W-:Y:S01]  /*88f0*/  SHF.L.U32 R5, R5, 0x10, RZ ;  /* 0x0000001005057819 */ /* 0x000fe200000006ff */
[----:B------:R-:W-:-:S02]  /*8900*/  FMUL.FTZ R15, R10, R15 ;  /* 0x0000000f0a0f7220 */ /* 0x000fc40000410000 */
[----:B------:R-:W-:Y:S02]  /*8910*/  FFMA.FTZ R12, R0, R19, R12 ;  /* 0x00000013000c7223 */ /* 0x000fe4000001000c */
[----:B------:R-:W-:Y:S02]  /*8920*/  FFMA.FTZ R8, R8, R17, R15 ;  /* 0x0000001108087223 */ /* 0x000fe4000001000f */
[-C--:B------:R-:W-:Y:S02]  /*8930*/  FMUL.FTZ R0, R24, R2.reuse ;  /* 0x0000000218007220 */ /* 0x080fe40000410000 */
[----:B------:R-:W-:Y:S02]  /*8940*/  FMUL.FTZ R15, R7, R2 ;  /* 0x00000002070f7220 */ /* 0x000fe40000410000 */
[----:B------:R-:W-:Y:S02]  /*8950*/  FMUL.FTZ R2, R26, R3 ;  /* 0x000000031a027220 */ /* 0x000fe40000410000 */
[----:B------:R-:W-:-:S02]  /*8960*/  IMAD.U32 R4, R4, 0x10000, RZ ;  /* 0x0001000004047824 */ /* 0x000fc400078e00ff */
[----:B------:R-:W-:Y:S02]  /*8970*/  FMUL.FTZ R3, R11, R3 ;  /* 0x000000030b037220 */ /* 0x000fe40000410000 */
[----:B------:R-:W-:Y:S02]  /*8980*/  FFMA.FTZ R13, R6, R19, -R13 ;  /* 0x00000013060d7223 */ /* 0x000fe4000001080d */
[----:B------:R-:W-:Y:S02]  /*8990*/  FFMA.FTZ R9, R10, R17, -R9 ;  /* 0x000000110a097223 */ /* 0x000fe40000010809 */
[-C--:B------:R-:W-:Y:S01]  /*89a0*/  FFMA.FTZ R0, R7, R4.reuse, -R0 ;  /* 0x0000000407007223 */ /* 0x080fe20000010800 */
[----:B------:R-:W-:Y:S01]  /*89b0*/  F2FP.BF16.PACK_AB R25, R12, R13 ;  /* 0x0000000d0c19723e */ /* 0x000fe200000010ff */
[----:B------:R-:W-:Y:S01]  /*89c0*/  FFMA.FTZ R15, R24, R4, R15 ;  /* 0x00000004180f7223 */ /* 0x000fe2000001000f */
[----:B------:R-:W-:Y:S01]  /*89d0*/  F2FP.BF16.PACK_AB R27, R8, R9 ;  /* 0x00000009081b723e */ /* 0x000fe200000010ff */
[----:B------:R-:W-:-:S02]  /*89e0*/  FFMA.FTZ R2, R11, R5, -R2 ;  /* 0x000000050b027223 */ /* 0x000fc40000010802 */
[----:B------:R-:W-:Y:S01]  /*89f0*/  FFMA.FTZ R3, R26, R5, R3 ;  /* 0x000000051a037223 */ /* 0x000fe20000010003 */
[----:B------:R-:W-:-:S04]  /*8a00*/  F2FP.BF16.PACK_AB R24, R15, R0 ;  /* 0x000000000f18723e */ /* 0x000fc800000010ff */
[----:B------:R-:W-:Y:S02]  /*8a10*/  F2FP.BF16.PACK_AB R26, R3, R2 ;  /* 0x00000002031a723e */ /* 0x000fe400000010ff */
.L_x_882:
[----:B------:R-:W-:Y:S05]  /*8a20*/  BSYNC B0 ;  /* 0x0000000000007941 */ /* 0x000fea0003800000 */
.L_x_881:
[----:B-----5:R1:W-:Y:S01]  /*8a30*/  STS.128 [R237+0x800], R24 ;  /* 0x00080018ed007388 */ /* 0x0203e20000000c00 */
[----:B------:R-:W-:Y:S05]  /*8a40*/  BRA `(.L_x_880) ;  /* 0x00000e1000007947 */ /* 0x000fea0003800000 */
.L_x_875:
        /* <DEDUP_REMOVED lines=9> */
[----:B------:R3:W5:Y:S01]  /*8ae0*/  LDG.E.128 R16, [R10.64] ;  /* 0x000000060a107981 */ /* 0x000762000c1e1d00 */
[----:B------:R-:W-:Y:S01]  /*8af0*/  ISETP.GE.AND P0, PT, R148, c[0x0][0x230], PT ;  /* 0x00008c0094007a0c */ /* 0x000fe20003f06270 */
[----:B------:R-:W-:-:S12]  /*8b00*/  BSSY B0, `(.L_x_885) ;  /* 0x0000054000007945 */ /* 0x000fd80003800000 */
[----:B------:R-:W-:Y:S05]  /*8b10*/  @P0 BRA `(.L_x_886) ;  /* 0x0000052000000947 */ /* 0x000fea0003800000 */
[----:B------:R-:W-:Y:S01]  /*8b20*/  ISETP.GE.AND P0, PT, R148, R75, PT ;  /* 0x0000004b9400720c */ /* 0x000fe20003f06270 */
[----:B------:R-:W-:Y:S02]  /*8b30*/  IMAD.MOV.U32 R2, RZ, RZ, RZ ;  /* 0x000000ffff027224 */ /* 0x000fe400078e00ff */
[----:B------:R-:W-:-:S10]  /*8b40*/  IMAD.MOV.U32 R4, RZ, RZ, R75 ;  /* 0x000000ffff047224 */ /* 0x000fd400078e004b */
[--C-:B------:R-:W-:Y:S02]  /*8b50*/  @P0 SHF.R.S32.HI R5, RZ, 0x1, R78.reuse ;  /* 0x00000001ff050819 */ /* 0x100fe4000001144e */
[----:B------:R-:W-:Y:S02]  /*8b60*/  @P0 SHF.R.S32.HI R6, RZ, 0x1, R78 ;  /* 0x00000001ff060819 */ /* 0x000fe4000001144e */
[----:B------:R-:W-:-:S03]  /*8b70*/  @P0 IADD3 R2, -R5, RZ, RZ ;  /* 0x000000ff05020210 */ /* 0x000fc60007ffe1ff */
[----:B------:R-:W-:Y:S01]  /*8b80*/  @P0 IMAD.MOV R4, RZ, RZ, -R6 ;  /* 0x000000ffff040224 */ /* 0x000fe200078e0a06 */
[----:B------:R-:W-:Y:S01]  /*8b90*/  IADD3 R9, P1, R2, R3, RZ ;  /* 0x0000000302097210 */ /* 0x000fe20007f3e0ff */
[----:B------:R-:W-:Y:S02]  /*8ba0*/  IMAD.MOV.U32 R12, RZ, RZ, RZ ;  /* 0x000000ffff0c7224 */ /* 0x000fe400078e00ff */
[----:B------:R-:W-:Y:S01]  /*8bb0*/  IMAD.WIDE R4, R4, 0x2, R10 ;  /* 0x0000000204047825 */ /* 0x000fe200078e020a */
[----:B------:R-:W-:Y:S02]  /*8bc0*/  LEA.HI.X.SX32 R2, R2, R23, 0x1, P1 ;  /* 0x0000001702027211 */ /* 0x000fe400008f0eff */
[----:B------:R-:W-:-:S03]  /*8bd0*/  LEA R8, P1, R9, c[0x0][0x2b0], 0x1 ;  /* 0x0000ac0009087a11 */ /* 0x000fc600078208ff */
[----:B------:R-:W4:Y:S01]  /*8be0*/  LDG.E.128 R4, [R4.64] ;  /* 0x0000000604047981 */ /* 0x000f22000c1e1d00 */
[----:B------:R-:W-:Y:S02]  /*8bf0*/  LEA.HI.X R9, R9, c[0x0][0x2b4], R2, 0x1, P1 ;  /* 0x0000ad0009097a11 */ /* 0x000fe400008f0c02 */
[----:B------:R-:W-:-:S04]  /*8c00*/  @P0 SHF.R.S32.HI R2, RZ, 0x1, R78 ;  /* 0x00000001ff020819 */ /* 0x000fc8000001144e */
[----:B------:R-:W-:Y:S01]  /*8c10*/  @P0 IADD3 R12, -R2, RZ, RZ ;  /* 0x000000ff020c0210 */ /* 0x000fe20007ffe1ff */
[----:B---3--:R-:W3:Y:S03]  /*8c20*/  LDG.E.128 R8, [R8.64] ;  /* 0x0000000608087981 */ /* 0x008ee6000c1e1d00 */
[----:B------:R-:W-:-:S04]  /*8c30*/  IADD3 R2, P1, R12, R3, RZ ;  /* 0x000000030c027210 */ /* 0x000fc80007f3e0ff */
[----:B------:R-:W-:Y:S02]  /*8c40*/  LEA.HI.X.SX32 R13, R12, R23, 0x1, P1 ;  /* 0x000000170c0d7211 */ /* 0x000fe400008f0eff */
[----:B------:R-:W-:-:S04]  /*8c50*/  LEA R12, P1, R2, c[0x0][0x2a8], 0x1 ;  /* 0x0000aa00020c7a11 */ /* 0x000fc800078208ff */
[----:B------:R-:W-:-:S06]  /*8c60*/  LEA.HI.X R13, R2, c[0x0][0x2ac], R13, 0x1, P1 ;  /* 0x0000ab00020d7a11 */ /* 0x000fcc00008f0c0d */
[----:B--2---:R-:W2:Y:S01]  /*8c70*/  LDG.E.128 R12, [R12.64] ;  /* 0x000000060c0c7981 */ /* 0x004ea2000c1e1d00 */
[C---:B-----5:R-:W-:Y:S01]  /*8c80*/  LOP3.LUT R2, R17.reuse, 0xffff0000, RZ, 0xc0, !PT ;  /* 0xffff000011027812 */ /* 0x060fe200078ec0ff */
[----:B------:R-:W-:Y:S01]  /*8c90*/  IMAD.U32 R26, R17, 0x10000, RZ ;  /* 0x00010000111a7824 */ /* 0x000fe200078e00ff */
[C---:B------:R-:W-:Y:S01]  /*8ca0*/  LOP3.LUT R17, R19.reuse, 0xffff0000, RZ, 0xc0, !PT ;  /* 0xffff000013117812 */ /* 0x040fe200078ec0ff */
[----:B------:R-:W-:Y:S01]  /*8cb0*/  IMAD.U32 R28, R19, 0x10000, RZ ;  /* 0x00010000131c7824 */ /* 0x000fe200078e00ff */
[----:B------:R-:W-:Y:S01]  /*8cc0*/  SHF.L.U32 R22, R18, 0x10, RZ ;  /* 0x0000001012167819 */ /* 0x000fe200000006ff */
[C---:B------:R-:W-:Y:S01]  /*8cd0*/  IMAD.U32 R20, R16.reuse, 0x10000, RZ ;  /* 0x0001000010147824 */ /* 0x040fe200078e00ff */
[----:B------:R-:W-:Y:S02]  /*8ce0*/  LOP3.LUT R16, R16, 0xffff0000, RZ, 0xc0, !PT ;  /* 0xffff000010107812 */ /* 0x000fe400078ec0ff */
[----:B------:R-:W-:Y:S01]  /*8cf0*/  LOP3.LUT R18, R18, 0xffff0000, RZ, 0xc0, !PT ;  /* 0xffff000012127812 */ /* 0x000fe200078ec0ff */
[C---:B----4-:R-:W-:Y:S01]  /*8d00*/  IMAD.U32 R27, R4.reuse, 0x10000, RZ ;  /* 0x00010000041b7824 */ /* 0x050fe200078e00ff */
[----:B------:R-:W-:Y:S01]  /*8d10*/  LOP3.LUT R19, R4, 0xffff0000, RZ, 0xc0, !PT ;  /* 0xffff000004137812 */ /* 0x000fe200078ec0ff */
[----:B------:R-:W-:Y:S01]  /*8d20*/  IMAD.U32 R29, R6, 0x10000, RZ ;  /* 0x00010000061d7824 */ /* 0x000fe200078e00ff */
[----:B------:R-:W-:-:S02]  /*8d30*/  SHF.L.U32 R4, R5, 0x10, RZ ;  /* 0x0000001005047819 */ /* 0x000fc400000006ff */
[----:B------:R-:W-:Y:S02]  /*8d40*/  LOP3.LUT R30, R5, 0xffff0000, RZ, 0xc0, !PT ;  /* 0xffff0000051e7812 */ /* 0x000fe400078ec0ff */
[C---:B------:R-:W-:Y:S01]  /*8d50*/  SHF.L.U32 R5, R7.reuse, 0x10, RZ ;  /* 0x0000001007057819 */ /* 0x040fe200000006ff */
[----:B---3--:R-:W-:Y:S01]  /*8d60*/  IMAD.U32 R32, R8, 0x10000, RZ ;  /* 0x0001000008207824 */ /* 0x008fe200078e00ff */
[----:B------:R-:W-:Y:S01]  /*8d70*/  LOP3.LUT R31, R7, 0xffff0000, RZ, 0xc0, !PT ;  /* 0xffff0000071f7812 */ /* 0x000fe200078ec0ff */
[----:B------:R-:W-:Y:S01]  /*8d80*/  IMAD.U32 R34, R10, 0x10000, RZ ;  /* 0x000100000a227824 */ /* 0x000fe200078e00ff */
[C---:B------:R-:W-:Y:S01]  /*8d90*/  SHF.L.U32 R7, R9.reuse, 0x10, RZ ;  /* 0x0000001009077819 */ /* 0x040fe200000006ff */
[----:B------:R-:W-:Y:S01]  /*8da0*/  @!P0 FADD.FTZ R32, -R32, -RZ ;  /* 0x800000ff20208221 */ /* 0x000fe20000010100 */
[----:B------:R-:W-:Y:S01]  /*8db0*/  LOP3.LUT R33, R9, 0xffff0000, RZ, 0xc0, !PT ;  /* 0xffff000009217812 */ /* 0x000fe200078ec0ff */
[----:B------:R-:W-:Y:S01]  /*8dc0*/  @!P0 FADD.FTZ R34, -R34, -RZ ;  /* 0x800000ff22228221 */ /* 0x000fe20000010100 */
[----:B------:R-:W-:Y:S01]  /*8dd0*/  LOP3.LUT R8, R8, 0xffff0000, RZ, 0xc0, !PT ;  /* 0xffff000008087812 */ /* 0x000fe200078ec0ff */
[----:B------:R-:W-:Y:S01]  /*8de0*/  @!P0 FADD.FTZ R7, -R7, -RZ ;  /* 0x800000ff07078221 */ /* 0x000fe20000010100 */
[----:B------:R-:W-:Y:S01]  /*8df0*/  LOP3.LUT R9, R10, 0xffff0000, RZ, 0xc0, !PT ;  /* 0xffff00000a097812 */ /* 0x000fe200078ec0ff */
[----:B------:R-:W-:Y:S01]  /*8e00*/  @!P0 FADD.FTZ R33, -R33, -RZ ;  /* 0x800000ff21218221 */ /* 0x000fe20000010100 */
[----:B------:R-:W-:Y:S01]  /*8e10*/  SHF.L.U32 R10, R11, 0x10, RZ ;  /* 0x000000100b0a7819 */ /* 0x000fe200000006ff */
[----:B------:R-:W-:Y:S01]  /*8e20*/  @!P0 FADD.FTZ R8, -R8, -RZ ;  /* 0x800000ff08088221 */ /* 0x000fe20000010100 */
[----:B------:R-:W-:Y:S01]  /*8e30*/  LOP3.LUT R6, R6, 0xffff0000, RZ, 0xc0, !PT ;  /* 0xffff000006067812 */ /* 0x000fe200078ec0ff */
[----:B------:R-:W-:Y:S01]  /*8e40*/  @!P0 FADD.FTZ R9, -R9, -RZ ;  /* 0x800000ff09098221 */ /* 0x000fe20000010100 */
[----:B------:R-:W-:Y:S01]  /*8e50*/  LOP3.LUT R36, R11, 0xffff0000, RZ, 0xc0, !PT ;  /* 0xffff00000b247812 */ /* 0x000fe200078ec0ff */
[----:B------:R-:W-:-:S02]  /*8e60*/  @!P0 FADD.FTZ R10, -R10, -RZ ;  /* 0x800000ff0a0a8221 */ /* 0x000fc40000010100 */
[----:B------:R-:W-:Y:S01]  /*8e70*/  FMUL.FTZ R19, R19, R8 ;  /* 0x0000000813137220 */ /* 0x000fe20000410000 */
[----:B--2---:R-:W-:Y:S01]  /*8e80*/  LOP3.LUT R11, R14, 0xffff0000, RZ, 0xc0, !PT ;  /* 0xffff00000e0b7812 */ /* 0x004fe200078ec0ff */
[----:B------:R-:W-:Y:S02]  /*8e90*/  @!P0 FADD.FTZ R36, -R36, -RZ ;  /* 0x800000ff24248221 */ /* 0x000fe40000010100 */
[----:B------:R-:W-:Y:S01]  /*8ea0*/  FMUL.FTZ R9, R6, R9 ;  /* 0x0000000906097220 */ /* 0x000fe20000410000 */
[----:B------:R-:W-:Y:S01]  /*8eb0*/  LOP3.LUT R6, R12, 0xffff0000, RZ, 0xc0, !PT ;  /* 0xffff00000c067812 */ /* 0x000fe200078ec0ff */
[----:B------:R-:W-:Y:S01]  /*8ec0*/  FMUL.FTZ R7, R4, R7 ;  /* 0x0000000704077220 */ /* 0x000fe20000410000 */
[C---:B------:R-:W-:Y:S01]  /*8ed0*/  SHF.L.U32 R4, R13.reuse, 0x10, RZ ;  /* 0x000000100d047819 */ /* 0x040fe200000006ff */
[----:B------:R-:W-:Y:S01]  /*8ee0*/  IMAD.U32 R8, R12, 0x10000, RZ ;  /* 0x000100000c087824 */ /* 0x000fe200078e00ff */
[----:B------:R-:W-:Y:S01]  /*8ef0*/  LOP3.LUT R13, R13, 0xffff0000, RZ, 0xc0, !PT ;  /* 0xffff00000d0d7812 */ /* 0x000fe200078ec0ff */
[----:B------:R-:W-:Y:S01]  /*8f00*/  FMUL.FTZ R5, R5, R10 ;  /* 0x0000000a05057220 */ /* 0x000fe20000410000 */
[C---:B------:R-:W-:Y:S01]  /*8f10*/  SHF.L.U32 R10, R15.reuse, 0x10, RZ ;  /* 0x000000100f0a7819 */ /* 0x040fe200000006ff */
[----:B------:R-:W-:Y:S01]  /*8f20*/  IMAD.U32 R12, R14, 0x10000, RZ ;  /* 0x000100000e0c7824 */ /* 0x000fe200078e00ff */
[----:B------:R-:W-:Y:S01]  /*8f30*/  LOP3.LUT R14, R15, 0xffff0000, RZ, 0xc0, !PT ;  /* 0xffff00000f0e7812 */ /* 0x000fe200078ec0ff */
[----:B------:R-:W-:-:S02]  /*8f40*/  FMUL.FTZ R27, R27, R32 ;  /* 0x000000201b1b7220 */ /* 0x000fc40000410000 */
[----:B------:R-:W-:Y:S02]  /*8f50*/  FMUL.FTZ R33, R30, R33 ;  /* 0x000000211e217220 */ /* 0x000fe40000410000 */
[----:B------:R-:W-:Y:S02]  /*8f60*/  FMUL.FTZ R29, R29, R34 ;  /* 0x000000221d1d7220 */ /* 0x000fe40000410000 */
[----:B------:R-:W-:Y:S02]  /*8f70*/  FMUL.FTZ R36, R31, R36 ;  /* 0x000000241f247220 */ /* 0x000fe40000410000 */
[----:B------:R-:W-:Y:S02]  /*8f80*/  FFMA.FTZ R8, R20, R8, R27 ;  /* 0x0000000814087223 */ /* 0x000fe4000001001b */
[----:B------:R-:W-:Y:S02]  /*8f90*/  FFMA.FTZ R19, R16, R6, R19 ;  /* 0x0000000610137223 */ /* 0x000fe40000010013 */
[----:B------:R-:W-:-:S02]  /*8fa0*/  FFMA.FTZ R4, R26, R4, R7 ;  /* 0x000000041a047223 */ /* 0x000fc40000010007 */
[----:B------:R-:W-:Y:S01]  /*8fb0*/  FFMA.FTZ R13, R2, R13, R33 ;  /* 0x0000000d020d7223 */ /* 0x000fe20000010021 */
[----:B------:R-:W-:Y:S01]  /*8fc0*/  F2FP.BF16.PACK_AB R16, R19, R8 ;  /* 0x000000081310723e */ /* 0x000fe200000010ff */
[----:B------:R-:W-:Y:S02]  /*8fd0*/  FFMA.FTZ R12, R22, R12, R29 ;  /* 0x0000000c160c7223 */ /* 0x000fe4000001001d */
[----:B------:R-:W-:Y:S02]  /*8fe0*/  FFMA.FTZ R5, R28, R10, R5 ;  /* 0x0000000a1c057223 */ /* 0x000fe40000010005 */
[----:B------:R-:W-:Y:S01]  /*8ff0*/  FFMA.FTZ R14, R17, R14, R36 ;  /* 0x0000000e110e7223 */ /* 0x000fe20000010024 */
[----:B------:R-:W-:Y:S01]  /*9000*/  F2FP.BF16.PACK_AB R17, R13, R4 ;  /* 0x000000040d11723e */ /* 0x000fe200000010ff */
[----:B------:R-:W-:-:S03]  /*9010*/  FFMA.FTZ R9, R18, R11, R9 ;  /* 0x0000000b12097223 */ /* 0x000fc60000010009 */
[----:B------:R-:W-:Y:S02]  /*9020*/  F2FP.BF16.PACK_AB R19, R14, R5 ;  /* 0x000000050e13723e */ /* 0x000fe400000010ff */
[----:B------:R-:W-:Y:S02]  /*9030*/  F2FP.BF16.PACK_AB R18, R9, R12 ;  /* 0x0000000c0912723e */ /* 0x000fe400000010ff */
.L_x_886:
[----:B------:R-:W-:Y:S05]  /*9040*/  BSYNC B0 ;  /* 0x0000000000007941 */ /* 0x000fea0003800000 */
.L_x_885:
[----:B-----5:R4:W-:Y:S02]  /*9050*/  STS.128 [R237], R16 ;  /* 0x00000010ed007388 */ /* 0x0209e40000000c00 */
.L_x_884:
[----:B------:R-:W-:Y:S05]  /*9060*/  BSYNC B1 ;  /* 0x0000000000017941 */ /* 0x000fea0003800000 */
.L_x_883:
[----:B------:R-:W-:-:S04]  /*9070*/  IADD3 R20, R142, 0x20, RZ ;  /* 0x000000208e147810 */ /* 0x000fc80007ffe0ff */
[----:B------:R-:W-:-:S04]  /*9080*/  ISETP.GE.AND P0, PT, R20, R21, PT ;  /* 0x000000151400720c */ /* 0x000fc80003f06270 */
[----:B------:R-:W-:-:S13]  /*9090*/  ISETP.LT.OR P0, PT, R64, -0x83, P0 ;  /* 0xffffff7d4000780c */ /* 0x000fda0000701670 */
[----:B------:R-:W-:Y:S05]  /*90a0*/  @P0 BRA `(.L_x_880) ;  /* 0x000007b000000947 */ /* 0x000fea0003800000 */
[----:B------:R-:W-:-:S13]  /*90b0*/  ISETP.GE.AND P0, PT, R148, c[0x0][0x220], PT ;  /* 0x0000880094007a0c */ /* 0x000fda0003f06270 */
[----:B------:R1:W-:Y:S01]  /*90c0*/  @P0 STS.128 [R237+0x800], RZ ;  /* 0x000800ffed000388 */ /* 0x0003e20000000c00 */
[----:B------:R-:W-:Y:S05]  /*90d0*/  @P0 BRA `(.L_x_880) ;  /* 0x0000078000000947 */ /* 0x000fea0003800000 */
[----:B------:R1:W5:Y:S01]  /*90e0*/  LDG.E.128 R4, [R24.64] ;  /* 0x0000000618047981 */ /* 0x000362000c1e1d00 */
[----:B------:R-:W-:Y:S01]  /*90f0*/  ISETP.GE.AND P0, PT, R148, c[0x0][0x230], PT ;  /* 0x00008c0094007a0c */ /* 0x000fe20003f06270 */
[----:B------:R-:W-:-:S12]  /*9100*/  BSSY B0, `(.L_x_887) ;  /* 0x0000055000007945 */ /* 0x000fd80003800000 */
[----:B------:R-:W-:Y:S05]  /*9110*/  @P0 BRA `(.L_x_888) ;  /* 0x0000053000000947 */ /* 0x000fea0003800000 */
[----:B------:R-:W-:Y:S01]  /*9120*/  ISETP.GE.AND P0, PT, R148, R75, PT ;  /* 0x0000004b9400720c */ /* 0x000fe20003f06270 */
[----:B------:R-:W-:Y:S01]  /*9130*/  IMAD.MOV.U32 R8, RZ, RZ, RZ ;  /* 0x000000ffff087224 */ /* 0x000fe200078e00ff */
[----:B------:R-:W-:-:S04]  /*9140*/  IADD3 R3, P1, R0, R3, RZ ;  /* 0x0000000300037210 */ /* 0x000fc80007f3e0ff */
[----:B------:R-:W-:-:S07]  /*9150*/  LEA.HI.X.SX32 R0, R0, R23, 0x1, P1 ;  /* 0x0000001700007211 */ /* 0x000fce00008f0eff */
[--C-:B------:R-:W-:Y:S02]  /*9160*/  @P0 SHF.R.S32.HI R2, RZ, 0x1, R78.reuse ;  /* 0x00000001ff020819 */ /* 0x100fe4000001144e */
[----:B------:R-:W-:-:S03]  /*9170*/  @P0 SHF.R.S32.HI R9, RZ, 0x1, R78 ;  /* 0x00000001ff090819 */ /* 0x000fc6000001144e */
[----:B------:R-:W-:Y:S01]  /*9180*/  @P0 IMAD.MOV R8, RZ, RZ, -R2 ;  /* 0x000000ffff080224 */ /* 0x000fe200078e0a02 */
[----:B------:R-:W-:Y:S01]  /*9190*/  @P0 SHF.R.S32.HI R78, RZ, 0x1, R78 ;  /* 0x00000001ff4e0819 */ /* 0x000fe2000001144e */
[----:B------:R-:W-:-:S03]  /*91a0*/  @P0 IMAD.MOV R75, RZ, RZ, -R9 ;  /* 0x000000ffff4b0224 */ /* 0x000fc600078e0a09 */
[----:B------:R-:W-:Y:S01]  /*91b0*/  IADD3 R2, P1, R8, R3, RZ ;  /* 0x0000000308027210 */ /* 0x000fe20007f3e0ff */
[----:B---3--:R-:W-:-:S03]  /*91c0*/  IMAD.WIDE R10, R75, 0x2, R24 ;  /* 0x000000024b0a7825 */ /* 0x008fc600078e0218 */
[----:B------:R-:W-:Y:S02]  /*91d0*/  LEA.HI.X.SX32 R13, R8, R0, 0x1, P1 ;  /* 0x00000000080d7211 */ /* 0x000fe400008f0eff */
[C---:B------:R-:W-:Y:S01]  /*91e0*/  LEA R12, P1, R2.reuse, c[0x0][0x2b0], 0x1 ;  /* 0x0000ac00020c7a11 */ /* 0x040fe200078208ff */
[----:B------:R-:W3:Y:S03]  /*91f0*/  LDG.E.128 R8, [R10.64] ;  /* 0x000000060a087981 */ /* 0x000ee6000c1e1d00 */
[----:B------:R-:W-:Y:S02]  /*9200*/  LEA.HI.X R13, R2, c[0x0][0x2b4], R13, 0x1, P1 ;  /* 0x0000ad00020d7a11 */ /* 0x000fe400008f0c0d */
[----:B------:R-:W-:Y:S01]  /*9210*/  MOV R2, RZ ;  /* 0x000000ff00027202 */ /* 0x000fe20000000f00 */
[----:B------:R-:W-:-:S03]  /*9220*/  @P0 IMAD.MOV R2, RZ, RZ, -R78 ;  /* 0x000000ffff020224 */ /* 0x000fc600078e0a4e */
[----:B--2---:R-:W2:Y:S02]  /*9230*/  LDG.E.128 R12, [R12.64] ;  /* 0x000000060c0c7981 */ /* 0x004ea4000c1e1d00 */
[----:B------:R-:W-:-:S04]  /*9240*/  IADD3 R3, P1, R2, R3, RZ ;  /* 0x0000000302037210 */ /* 0x000fc80007f3e0ff */
[----:B------:R-:W-:Y:S02]  /*9250*/  LEA.HI.X.SX32 R0, R2, R0, 0x1, P1 ;  /* 0x0000000002007211 */ /* 0x000fe400008f0eff */
[----:B----4-:R-:W-:-:S04]  /*9260*/  LEA R16, P1, R3, c[0x0][0x2a8], 0x1 ;  /* 0x0000aa0003107a11 */ /* 0x010fc800078208ff */
[----:B------:R-:W-:-:S06]  /*9270*/  LEA.HI.X R17, R3, c[0x0][0x2ac], R0, 0x1, P1 ;  /* 0x0000ab0003117a11 */ /* 0x000fcc00008f0c00 */
[----:B------:R-:W4:Y:S01]  /*9280*/  LDG.E.128 R16, [R16.64] ;  /* 0x0000000610107981 */ /* 0x000f22000c1e1d00 */
[C---:B-----5:R-:W-:Y:S01]  /*9290*/  LOP3.LUT R0, R5.reuse, 0xffff0000, RZ, 0xc0, !PT ;  /* 0xffff000005007812 */ /* 0x060fe200078ec0ff */
[----:B------:R-:W-:Y:S01]  /*92a0*/  IMAD.U32 R3, R4, 0x10000, RZ ;  /* 0x0001000004037824 */ /* 0x000fe200078e00ff */
[----:B------:R-:W-:Y:S01]  /*92b0*/  SHF.L.U32 R22, R5, 0x10, RZ ;  /* 0x0000001005167819 */ /* 0x000fe200000006ff */
[----:B------:R-:W-:Y:S01]  /*92c0*/  IMAD.U32 R21, R6, 0x10000, RZ ;  /* 0x0001000006157824 */ /* 0x000fe200078e00ff */
[----:B------:R-:W-:Y:S01]  /*92d0*/  LOP3.LUT R2, R4, 0xffff0000, RZ, 0xc0, !PT ;  /* 0xffff000004027812 */ /* 0x000fe200078ec0ff */
[C---:B-1----:R-:W-:Y:S01]  /*92e0*/  IMAD.U32 R24, R7.reuse, 0x10000, RZ ;  /* 0x0001000007187824 */ /* 0x042fe200078e00ff */
[----:B------:R-:W-:Y:S02]  /*92f0*/  LOP3.LUT R5, R6, 0xffff0000, RZ, 0xc0, !PT ;  /* 0xffff000006057812 */ /* 0x000fe400078ec0ff */
[----:B------:R-:W-:Y:S01]  /*9300*/  LOP3.LUT R4, R7, 0xffff0000, RZ, 0xc0, !PT ;  /* 0xffff000007047812 */ /* 0x000fe200078ec0ff */
[C---:B---3--:R-:W-:Y:S01]  /*9310*/  IMAD.U32 R6, R9.reuse, 0x10000, RZ ;  /* 0x0001000009067824 */ /* 0x048fe200078e00ff */
[----:B------:R-:W-:Y:S01]  /*9320*/  LOP3.LUT R26, R9, 0xffff0000, RZ, 0xc0, !PT ;  /* 0xffff0000091a7812 */ /* 0x000fe200078ec0ff */
[----:B------:R-:W-:Y:S01]  /*9330*/  IMAD.U32 R25, R10, 0x10000, RZ ;  /* 0x000100000a197824 */ /* 0x000fe200078e00ff */
[----:B------:R-:W-:-:S02]  /*9340*/  SHF.L.U32 R23, R8, 0x10, RZ ;  /* 0x0000001008177819 */ /* 0x000fc400000006ff */
[----:B------:R-:W-:Y:S02]  /*9350*/  LOP3.LUT R7, R8, 0xffff0000, RZ, 0xc0, !PT ;  /* 0xffff000008077812 */ /* 0x000fe400078ec0ff */
[----:B------:R-:W-:Y:S02]  /*9360*/  LOP3.LUT R9, R10, 0xffff0000, RZ, 0xc0, !PT ;  /* 0xffff00000a097812 */ /* 0x000fe400078ec0ff */
[C---:B------:R-:W-:Y:S01]  /*9370*/  SHF.L.U32 R8, R11.reuse, 0x10, RZ ;  /* 0x000000100b087819 */ /* 0x040fe200000006ff */
[C---:B--2---:R-:W-:Y:S01]  /*9380*/  IMAD.U32 R28, R12.reuse, 0x10000, RZ ;  /* 0x000100000c1c7824 */ /* 0x044fe200078e00ff */
[----:B------:R-:W-:Y:S01]  /*9390*/  LOP3.LUT R27, R11, 0xffff0000, RZ, 0xc0, !PT ;  /* 0xffff00000b1b7812 */ /* 0x000fe200078ec0ff */
[C---:B------:R-:W-:Y:S01]  /*93a0*/  IMAD.U32 R11, R13.reuse, 0x10000, RZ ;  /* 0x000100000d0b7824 */ /* 0x040fe200078e00ff */
[----:B------:R-:W-:Y:S01]  /*93b0*/  LOP3.LUT R10, R12, 0xffff0000, RZ, 0xc0, !PT ;  /* 0xffff00000c0a7812 */ /* 0x000fe200078ec0ff */
[----:B------:R-:W-:Y:S01]  /*93c0*/  @!P0 FADD.FTZ R28, -R28, -RZ ;  /* 0x800000ff1c1c8221 */ /* 0x000fe20000010100 */
[----:B------:R-:W-:Y:S01]  /*93d0*/  LOP3.LUT R29, R13, 0xffff0000, RZ, 0xc0, !PT ;  /* 0xffff00000d1d7812 */ /* 0x000fe200078ec0ff */
[----:B------:R-:W-:Y:S01]  /*93e0*/  IMAD.U32 R13, R15, 0x10000, RZ ;  /* 0x000100000f0d7824 */ /* 0x000fe200078e00ff */
[C---:B------:R-:W-:Y:S01]  /*93f0*/  SHF.L.U32 R30, R14.reuse, 0x10, RZ ;  /* 0x000000100e1e7819 */ /* 0x040fe200000006ff */
[----:B------:R-:W-:Y:S01]  /*9400*/  @!P0 FADD.FTZ R11, -R11, -RZ ;  /* 0x800000ff0b0b8221 */ /* 0x000fe20000010100 */
[----:B------:R-:W-:Y:S01]  /*9410*/  LOP3.LUT R12, R14, 0xffff0000, RZ, 0xc0, !PT ;  /* 0xffff00000e0c7812 */ /* 0x000fe200078ec0ff */
[----:B------:R-:W-:Y:S01]  /*9420*/  @!P0 FADD.FTZ R13, -R13, -RZ ;  /* 0x800000ff0d0d8221 */ /* 0x000fe20000010100 */
[----:B------:R-:W-:Y:S01]  /*9430*/  LOP3.LUT R14, R15, 0xffff0000, RZ, 0xc0, !PT ;  /* 0xffff00000f0e7812 */ /* 0x000fe200078ec0ff */
[----:B------:R-:W-:-:S02]  /*9440*/  @!P0 FADD.FTZ R10, -R10, -RZ ;  /* 0x800000ff0a0a8221 */ /* 0x000fc40000010100 */
[----:B------:R-:W-:Y:S02]  /*9450*/  @!P0 FADD.FTZ R12, -R12, -RZ ;  /* 0x800000ff0c0c8221 */ /* 0x000fe40000010100 */
[----:B------:R-:W-:Y:S02]  /*9460*/  @!P0 FADD.FTZ R14, -R14, -RZ ;  /* 0x800000ff0e0e8221 */ /* 0x000fe40000010100 */
[----:B------:R-:W-:Y:S02]  /*9470*/  @!P0 FADD.FTZ R29, -R29, -RZ ;  /* 0x800000ff1d1d8221 */ /* 0x000fe40000010100 */
[----:B------:R-:W-:Y:S02]  /*9480*/  @!P0 FADD.FTZ R30, -R30, -RZ ;  /* 0x800000ff1e1e8221 */ /* 0x000fe40000010100 */
[----:B------:R-:W-:Y:S02]  /*9490*/  FMUL.FTZ R12, R9, R12 ;  /* 0x0000000c090c7220 */ /* 0x000fe40000410000 */
[----:B------:R-:W-:Y:S01]  /*94a0*/  FMUL.FTZ R13, R8, R13 ;  /* 0x0000000d080d7220 */ /* 0x000fe20000410000 */
[----:B----4-:R-:W-:Y:S01]  /*94b0*/  LOP3.LUT R8, R16, 0xffff0000, RZ, 0xc0, !PT ;  /* 0xffff000010087812 */ /* 0x010fe200078ec0ff */
[----:B------:R-:W-:Y:S01]  /*94c0*/  FMUL.FTZ R11, R6, R11 ;  /* 0x0000000b060b7220 */ /* 0x000fe20000410000 */
[----:B------:R-:W-:Y:S01]  /*94d0*/  SHF.L.U32 R6, R17, 0x10, RZ ;  /* 0x0000001011067819 */ /* 0x000fe200000006ff */
[----:B------:R-:W-:Y:S01]  /*94e0*/  FMUL.FTZ R27, R27, R14 ;  /* 0x0000000e1b1b7220 */ /* 0x000fe20000410000 */
[----:B------:R-:W-:Y:S01]  /*94f0*/  LOP3.LUT R14, R18, 0xffff0000, RZ, 0xc0, !PT ;  /* 0xffff0000120e7812 */ /* 0x000fe200078ec0ff */
        /* <DEDUP_REMOVED lines=9> */
[----:B------:R-:W-:Y:S02]  /*9590*/  FFMA.FTZ R6, R22, R6, R11 ;  /* 0x0000000616067223 */ /* 0x000fe4000001000b */
[----:B------:R-:W-:Y:S02]  /*95a0*/  FFMA.FTZ R29, R0, R16, R29 ;  /* 0x00000010001d7223 */ /* 0x000fe4000001001d */
[----:B------:R-:W-:Y:S02]  /*95b0*/  FFMA.FTZ R3, R3, R9, R28 ;  /* 0x0000000903037223 */ /* 0x000fe4000001001c */
[----:B------:R-:W-:-:S02]  /*95c0*/  FFMA.FTZ R2, R2, R8, R7 ;  /* 0x0000000802027223 */ /* 0x000fc40000010007 */
[----:B------:R-:W-:Y:S02]  /*95d0*/  FFMA.FTZ R15, R21, R15, R30 ;  /* 0x0000000f150f7223 */ /* 0x000fe4000001001e */
[----:B------:R-:W-:Y:S02]  /*95e0*/  FFMA.FTZ R10, R24, R10, R13 ;  /* 0x0000000a180a7223 */ /* 0x000fe4000001000d */
[----:B------:R-:W-:Y:S01]  /*95f0*/  FFMA.FTZ R27, R4, R18, R27 ;  /* 0x00000012041b7223 */ /* 0x000fe2000001001b */
[----:B------:R-:W-:Y:S01]  /*9600*/  F2FP.BF16.PACK_AB R4, R2, R3 ;  /* 0x000000030204723e */ /* 0x000fe200000010ff */
[----:B------:R-:W-:Y:S01]  /*9610*/  FFMA.FTZ R12, R5, R14, R12 ;  /* 0x0000000e050c7223 */ /* 0x000fe2000001000c */
[----:B------:R-:W-:Y:S02]  /*9620*/  F2FP.BF16.PACK_AB R5, R29, R6 ;  /* 0x000000061d05723e */ /* 0x000fe400000010ff */
[----:B------:R-:W-:Y:S02]  /*9630*/  F2FP.BF16.PACK_AB R7, R27, R10 ;  /* 0x0000000a1b07723e */ /* 0x000fe400000010ff */
[----:B------:R-:W-:-:S02]  /*9640*/  F2FP.BF16.PACK_AB R6, R12, R15 ;  /* 0x0000000f0c06723e */ /* 0x000fc400000010ff */
.L_x_888:
[----:B------:R-:W-:Y:S05]  /*9650*/  BSYNC B0 ;  /* 0x0000000000007941 */ /* 0x000fea0003800000 */
.L_x_887:
[----:B-----5:R1:W-:Y:S01]  /*9660*/  STS.128 [R237+0x800], R4 ;  /* 0x00080004ed007388 */ /* 0x0203e20000000c00 */
[----:B------:R-:W-:Y:S05]  /*9670*/  BRA `(.L_x_880) ;  /* 0x000001e000007947 */ /* 0x000fea0003800000 */
.L_x_874:
[----:B------:R-:W-:Y:S01]  /*9680*/  IADD3 R3, -R62, R229, RZ ;  /* 0x000000e53e037210 */ /* 0x000fe20007ffe1ff */
[----:B------:R-:W-:Y:S03]  /*9690*/  BSSY B0, `(.L_x_889) ;  /* 0x000000e000007945 */ /* 0x000fe60003800000 */
[----:B------:R-:W-:-:S13]  /*96a0*/  ISETP.GE.AND P0, PT, R142, R3, PT ;  /* 0x000000038e00720c */ /* 0x000fda0003f06270 */
[----:B------:R-:W-:Y:S05]  /*96b0*/  @P0 BRA `(.L_x_890) ;  /* 0x000000b000000947 */ /* 0x000fea0003800000 */
[----:B------:R-:W-:-:S13]  /*96c0*/  ISETP.GE.AND P0, PT, R148, c[0x0][0x220], PT ;  /* 0x0000880094007a0c */ /* 0x000fda0003f06270 */
[----:B------:R1:W-:Y:S04]  /*96d0*/  @P0 STS [R237], RZ ;  /* 0x000000ffed000388 */ /* 0x0003e80000000800 */
[----:B------:R1:W-:Y:S04]  /*96e0*/  @P0 STS [R237+0x4], RZ ;  /* 0x000004ffed000388 */ /* 0x0003e80000000800 */
[----:B------:R1:W-:Y:S01]  /*96f0*/  @P0 STS.64 [R237+0x8], RZ ;  /* 0x000008ffed000388 */ /* 0x0003e20000000a00 */
[----:B------:R-:W-:Y:S05]  /*9700*/  @P0 BRA `(.L_x_890) ;  /* 0x0000006000000947 */ /* 0x000fea0003800000 */
[----:B---34-:R-:W-:-:S04]  /*9710*/  LEA R4, P0, R144, c[0x0][0x160], 0x1 ;  /* 0x0000580090047a11 */ /* 0x018fc800078008ff */
[----:B------:R-:W-:-:S05]  /*9720*/  LEA.HI.X R5, R144, c[0x0][0x164], R71, 0x1, P0 ;  /* 0x0000590090057a11 */ /* 0x000fca00000f0c47 */
[----:B------:R-:W-:Y:S01]  /*9730*/  @!PT LDS RZ, [RZ] ;  /* 0x00000000fffff984 */ /* 0x000fe20000000800 */
[----:B------:R-:W-:Y:S01]  /*9740*/  @!PT LDS RZ, [RZ] ;  /* 0x00000000fffff984 */ /* 0x000fe20000000800 */
[----:B------:R-:W-:Y:S01]  /*9750*/  @!PT LDS RZ, [RZ] ;  /* 0x00000000fffff984 */ /* 0x000fe20000000800 */
[----:B------:R3:W-:Y:S04]  /*9760*/  LDGSTS.E.BYPASS.LTC128B.128 [R237], [R4.64] ;  /* 0x0000000004ed7fae */ /* 0x0007e8000b901d46 */
.L_x_890:
[----:B------:R-:W-:Y:S05]  /*9770*/  BSYNC B0 ;  /* 0x0000000000007941 */ /* 0x000fea0003800000 */
.L_x_889:
[----:B---3--:R-:W-:-:S04]  /*9780*/  IADD3 R20, R142, 0x20, RZ ;  /* 0x000000208e147810 */ /* 0x008fc80007ffe0ff */
[----:B------:R-:W-:-:S13]  /*9790*/  ISETP.GE.AND P0, PT, R20, R3, PT ;  /* 0x000000031400720c */ /* 0x000fda0003f06270 */
[----:B------:R-:W-:Y:S05]  /*97a0*/  @P0 BRA `(.L_x_880) ;  /* 0x000000b000000947 */ /* 0x000fea0003800000 */
[----:B------:R-:W-:-:S13]  /*97b0*/  ISETP.GE.AND P0, PT, R148, c[0x0][0x220], PT ;  /* 0x0000880094007a0c */ /* 0x000fda0003f06270 */
[----:B------:R3:W-:Y:S01]  /*97c0*/  @P0 STS.128 [R237+0x800], RZ ;  /* 0x000800ffed000388 */ /* 0x0007e20000000c00 */
[----:B------:R-:W-:Y:S05]  /*97d0*/  @P0 BRA `(.L_x_880) ;  /* 0x0000008000000947 */ /* 0x000fea0003800000 */
[----:B------:R-:W-:-:S04]  /*97e0*/  IADD3 R144, P0, R144, UR4, RZ ;  /* 0x0000000490907c10 */ /* 0x000fc8000ff1e0ff */
[----:B------:R-:W-:Y:S02]  /*97f0*/  IADD3.X R71, R71, UR5, RZ, P0, !PT ;  /* 0x0000000547477c10 */ /* 0x000fe400087fe4ff */
[----:B------:R-:W-:-:S04]  /*9800*/  LEA R2, P0, R144, c[0x0][0x160], 0x1 ;  /* 0x0000580090027a11 */ /* 0x000fc800078008ff */
[----:B------:R-:W-:-:S05]  /*9810*/  LEA.HI.X R3, R144, c[0x0][0x164], R71, 0x1, P0 ;  /* 0x0000590090037a11 */ /* 0x000fca00000f0c47 */
[----:B------:R-:W-:Y:S01]  /*9820*/  @!PT LDS RZ, [RZ] ;  /* 0x00000000fffff984 */ /* 0x000fe20000000800 */
[----:B------:R-:W-:Y:S01]  /*9830*/  @!PT LDS RZ, [RZ] ;  /* 0x00000000fffff984 */ /* 0x000fe20000000800 */
[----:B------:R-:W-:Y:S01]  /*9840*/  @!PT LDS RZ, [RZ] ;  /* 0x00000000fffff984 */ /* 0x000fe20000000800 */
[----:B------:R1:W-:Y:S04]  /*9850*/  LDGSTS.E.BYPASS.LTC128B.128 [R237+0x800], [R2.64] ;  /* 0x0080000002ed7fae */ /* 0x0003e8000b901d46 */
.L_x_880:
[----:B------:R-:W-:Y:S05]  /*9860*/  BSYNC B2 ;  /* 0x0000000000027941 */ /* 0x000fea0003800000 */
.L_x_873:
[----:B------:R-:W-:Y:S01]  /*9870*/  IADD3 R236, R56, -0x1, RZ ;  /* 0xffffffff38ec7810 */ /* 0x000fe20007ffe0ff */
[----:B------:R-:W-:Y:S01]  /*9880*/  BSSY B0, `(.L_x_891) ;  /* 0x0000010000007945 */ /* 0x000fe20003800000 */
[----:B------:R-:W-:-:S03]  /*9890*/  LEA R234, P0, R138, c[0x0][0x168], 0x1 ;  /* 0x00005a008aea7a11 */ /* 0x000fc600078008ff */
[----:B------:R-:W-:Y:S01]  /*98a0*/  IMAD.SHL.U32 R0, R236, 0x100, RZ ;  /* 0x00000100ec007824 */ /* 0x000fe200078e00ff */
[----:B------:R-:W-:-:S03]  /*98b0*/  LEA.HI.X R235, R138, c[0x0][0x16c], R141, 0x1, P0 ;  /* 0x00005b008aeb7a11 */ /* 0x000fc600000f0c8d */
[----:B---3--:R-:W-:-:S05]  /*98c0*/  IMAD.IADD R9, R63, 0x1, -R0 ;  /* 0x000000013f097824 */ /* 0x008fca00078e0a00 */
[----:B------:R-:W-:-:S13]  /*98d0*/  ISETP.GE.AND P1, PT, R142, R9, PT ;  /* 0x000000098e00720c */ /* 0x000fda0003f26270 */
[----:B------:R-:W-:Y:S05]  /*98e0*/  @P1 BRA `(.L_x_892) ;  /* 0x0000009000001947 */ /* 0x000fea0003800000 */
[----:B------:R-:W-:-:S13]  /*98f0*/  ISETP.GE.AND P0, PT, R148, c[0x0][0x220], PT ;  /* 0x0000880094007a0c */ /* 0x000fda0003f06270 */
[----:B------:R3:W-:Y:S04]  /*9900*/  @P0 STS [R237+0x1000], RZ ;  /* 0x001000ffed000388 */ /* 0x0007e80000000800 */
[----:B------:R3:W-:Y:S04]  /*9910*/  @P0 STS [R237+0x1004], RZ ;  /* 0x001004ffed000388 */ /* 0x0007e80000000800 */
[----:B------:R3:W-:Y:S01]  /*9920*/  @P0 STS.64 [R237+0x1008], RZ ;  /* 0x001008ffed000388 */ /* 0x0007e20000000a00 */
[----:B------:R-:W-:Y:S05]  /*9930*/  @P0 BRA `(.L_x_892) ;  /* 0x0000004000000947 */ /* 0x000fea0003800000 */
[----:B------:R-:W-:Y:S01]  /*9940*/  @!PT LDS RZ, [RZ] ;  /* 0x00000000fffff984 */ /* 0x000fe20000000800 */
[----:B------:R-:W-:Y:S01]  /*9950*/  @!PT LDS RZ, [RZ] ;  /* 0x00000000fffff984 */ /* 0x000fe20000000800 */
[----:B------:R-:W-:Y:S01]  /*9960*/  @!PT LDS RZ, [RZ] ;  /* 0x00000000fffff984 */ /* 0x000fe20000000800 */
[----:B------:R1:W-:Y:S02]  /*9970*/  LDGSTS.E.BYPASS.LTC128B.128 [R237+0x1000], [R234.64] ;  /* 0x01000000eaed7fae */ /* 0x0003e4000b901d46 */
.L_x_892:
[----:B------:R-:W-:Y:S05]  /*9980*/  BSYNC B0 ;  /* 0x0000000000007941 */ /* 0x000fea0003800000 */
.L_x_891:
[----:B------:R-:W-:Y:S01]  /*9990*/  ISETP.GE.AND P0, PT, R20, R9, PT ;  /* 0x000000091400720c */ /* 0x000fe20003f06270 */
[----:B------:R-:W-:-:S12]  /*99a0*/  BSSY B0, `(.L_x_893) ;  /* 0x000000b000007945 */ /* 0x000fd80003800000 */
        /* <DEDUP_REMOVED lines=10> */
.L_x_894:
[----:B------:R-:W-:Y:S05]  /*9a50*/  BSYNC B0 ;  /* 0x0000000000007941 */ /* 0x000fea0003800000 */
.L_x_893:
[----:B------:R-:W-:Y:S01]  /*9a60*/  IADD3 R8, R142, 0x40, RZ ;  /* 0x000000408e087810 */ /* 0x000fe20007ffe0ff */
[----:B------:R-:W-:Y:S03]  /*9a70*/  BSSY B0, `(.L_x_895) ;  /* 0x000000e000007945 */ /* 0x000fe60003800000 */
[----:B------:R-:W-:-:S13]  /*9a80*/  ISETP.GE.AND P0, PT, R8, R9, PT ;  /* 0x000000090800720c */ /* 0x000fda0003f06270 */
[----:B------:R-:W-:Y:S05]  /*9a90*/  @P0 BRA `(.L_x_896) ;  /* 0x000000b000000947 */ /* 0x000fea0003800000 */
[----:B------:R-:W-:-:S13]  /*9aa0*/  ISETP.GE.AND P0, PT, R148, c[0x0][0x220], PT ;  /* 0x0000880094007a0c */ /* 0x000fda0003f06270 */
[----:B------:R1:W-:Y:S01]  /*9ab0*/  @P0 STS.128 [R237+0x2000], RZ ;  /* 0x002000ffed000388 */ /* 0x0003e20000000c00 */
[----:B------:R-:W-:Y:S05]  /*9ac0*/  @P0 BRA `(.L_x_896) ;  /* 0x0000008000000947 */ /* 0x000fea0003800000 */
[----:B-1----:R-:W-:Y:S02]  /*9ad0*/  IMAD.MOV.U32 R2, RZ, RZ, c[0x0][0x198] ;  /* 0x00006600ff027624 */ /* 0x002fe400078e00ff */
[----:B------:R-:W-:-:S03]  /*9ae0*/  IMAD.MOV.U32 R3, RZ, RZ, c[0x0][0x19c] ;  /* 0x00006700ff037624 */ /* 0x000fc600078e00ff */
[----:B----4-:R-:W-:-:S04]  /*9af0*/  LEA R4, P0, R2, R234, 0x7 ;  /* 0x000000ea02047211 */ /* 0x010fc800078038ff */
[----:B------:R-:W-:-:S05]  /*9b00*/  LEA.HI.X R5, R2, R235, R3, 0x7, P0 ;  /* 0x000000eb02057211 */ /* 0x000fca00000f3c03 */
[----:B------:R-:W-:Y:S01]  /*9b10*/  @!PT LDS RZ, [RZ] ;  /* 0x00000000fffff984 */ /* 0x000fe20000000800 */
[----:B------:R-:W-:Y:S01]  /*9b20*/  @!PT LDS RZ, [RZ] ;  /* 0x00000000fffff984 */ /* 0x000fe20000000800 */
[----:B------:R-:W-:Y:S01]  /*9b30*/  @!PT LDS RZ, [RZ] ;  /* 0x00000000fffff984 */ /* 0x000fe20000000800 */
[----:B------:R1:W-:Y:S04]  /*9b40*/  LDGSTS.E.BYPASS.LTC128B.128 [R237+0x2000], [R4.64] ;  /* 0x0200000004ed7fae */ /* 0x0003e8000b901d46 */
.L_x_896:
[----:B------:R-:W-:Y:S05]  /*9b50*/  BSYNC B0 ;  /* 0x0000000000007941 */ /* 0x000fea0003800000 */
.L_x_895:
[----:B-1----:R-:W-:Y:S01]  /*9b60*/  IADD3 R7, R142, 0x60, RZ ;  /* 0x000000608e077810 */ /* 0x002fe20007ffe0ff */
[----:B------:R-:W-:Y:S03]  /*9b70*/  BSSY B0, `(.L_x_897) ;  /* 0x000000f000007945 */ /* 0x000fe60003800000 */
[----:B------:R-:W-:-:S13]  /*9b80*/  ISETP.GE.AND P0, PT, R7, R9, PT ;  /* 0x000000090700720c */ /* 0x000fda0003f06270 */
[----:B------:R-:W-:Y:S05]  /*9b90*/  @P0 BRA `(.L_x_898) ;  /* 0x000000c000000947 */ /* 0x000fea0003800000 */
[----:B------:R-:W-:-:S13]  /*9ba0*/  ISETP.GE.AND P0, PT, R148, c[0x0][0x220], PT ;  /* 0x0000880094007a0c */ /* 0x000fda0003f06270 */
[----:B------:R1:W-:Y:S01]  /*9bb0*/  @P0 STS.128 [R237+0x2800], RZ ;  /* 0x002800ffed000388 */ /* 0x0003e20000000c00 */
[----:B------:R-:W-:Y:S05]  /*9bc0*/  @P0 BRA `(.L_x_898) ;  /* 0x0000009000000947 */ /* 0x000fea0003800000 */
[----:B------:R-:W-:Y:S01]  /*9bd0*/  MOV R2, c[0x0][0x198] ;  /* 0x0000660000027a02 */ /* 0x000fe20000000f00 */
[----:B------:R-:W-:Y:S02]  /*9be0*/  ULDC UR4, c[0x0][0x19c] ;  /* 0x0000670000047ab9 */ /* 0x000fe40000000800 */
[----:B------:R-:W-:Y:S02]  /*9bf0*/  UIMAD UR4, UR4, 0xc0, URZ ;  /* 0x000000c0040478a4 */ /* 0x000fe4000f8e023f */
[----:B------:R-:W-:-:S05]  /*9c00*/  IMAD.WIDE.U32 R2, R2, 0xc0, R234 ;  /* 0x000000c002027825 */ /* 0x000fca00078e00ea */
[----:B------:R-:W-:-:S05]  /*9c10*/  IADD3 R3, R3, UR4, RZ ;  /* 0x0000000403037c10 */ /* 0x000fca000fffe0ff */
[----:B------:R-:W-:Y:S01]  /*9c20*/  @!PT LDS RZ, [RZ] ;  /* 0x00000000fffff984 */ /* 0x000fe20000000800 */
[----:B------:R-:W-:Y:S01]  /*9c30*/  @!PT LDS RZ, [RZ] ;  /* 0x00000000fffff984 */ /* 0x000fe20000000800 */
[----:B------:R-:W-:Y:S01]  /*9c40*/  @!PT LDS RZ, [RZ] ;  /* 0x00000000fffff984 */ /* 0x000fe20000000800 */
[----:B------:R1:W-:Y:S02]  /*9c50*/  LDGSTS.E.BYPASS.LTC128B.128 [R237+0x2800], [R2.64] ;  /* 0x0280000002ed7fae */ /* 0x0003e4000b901d46 */
.L_x_898:
[----:B------:R-:W-:Y:S05]  /*9c60*/  BSYNC B0 ;  /* 0x0000000000007941 */ /* 0x000fea0003800000 */
.L_x_897:
        /* <DEDUP_REMOVED lines=15> */
.L_x_900:
[----:B------:R-:W-:Y:S05]  /*9d60*/  BSYNC B0 ;  /* 0x0000000000007941 */ /* 0x000fea0003800000 */
.L_x_899:
[----:B-1--4-:R-:W-:Y:S01]  /*9d70*/  IADD3 R5, R142, 0xa0, RZ ;  /* 0x000000a08e057810 */ /* 0x012fe20007ffe0ff */
        /* <DEDUP_REMOVED lines=15> */
.L_x_902:
[----:B------:R-:W-:Y:S05]  /*9e70*/  BSYNC B0 ;  /* 0x0000000000007941 */ /* 0x000fea0003800000 */
.L_x_901:
[----:B------:R-:W-:Y:S01]  /*9e80*/  IADD3 R4, R142, 0xc0, RZ ;  /* 0x000000c08e047810 */ /* 0x000fe20007ffe0ff */
[----:B------:R-:W-:Y:S03]  /*9e90*/  BSSY B0, `(.L_x_903) ;  /* 0x000000f000007945 */ /* 0x000fe60003800000 */
[----:B------:R-:W-:-:S13]  /*9ea0*/  ISETP.GE.AND P0, PT, R4, R9, PT ;  /* 0x000000090400720c */ /* 0x000fda0003f06270 */
[----:B------:R-:W-:Y:S05]  /*9eb0*/  @P0 BRA `(.L_x_904) ;  /* 0x000000c000000947 */ /* 0x000fea0003800000 */
[----:B------:R-:W-:-:S13]  /*9ec0*/  ISETP.GE.AND P0, PT, R148, c[0x0][0x220], PT ;  /* 0x0000880094007a0c */ /* 0x000fda0003f06270 */
[----:B------:R1:W-:Y:S01]  /*9ed0*/  @P0 STS.128 [R237+0x4000], RZ ;  /* 0x004000ffed000388 */ /* 0x0003e20000000c00 */
[----:B------:R-:W-:Y:S05]  /*9ee0*/  @P0 BRA `(.L_x_904) ;  /* 0x0000009000000947 */ /* 0x000fea0003800000 */
[----:B----4-:R-:W-:Y:S01]  /*9ef0*/  MOV R2, c[0x0][0x198] ;  /* 0x0000660000027a02 */ /* 0x010fe20000000f00 */
        /* <DEDUP_REMOVED lines=8> */
.L_x_904:
[----:B------:R-:W-:Y:S05]  /*9f80*/  BSYNC B0 ;  /* 0x0000000000007941 */ /* 0x000fea0003800000 */
.L_x_903:
[----:B----4-:R-:W-:Y:S01]  /*9f90*/  IADD3 R3, R142, 0xe0, RZ ;  /* 0x000000e08e037810 */ /* 0x010fe20007ffe0ff */
[----:B------:R-:W-:Y:S01]  /*9fa0*/  BSSY B0, `(.L_x_905) ;  /* 0x0000013000007945 */ /* 0x000fe20003800000 */
[----:B------:R-:W-:Y:S02]  /*9fb0*/  SHF.R.S32.HI R11, RZ, 0x1f, R64 ;  /* 0x0000001fff0b7819 */ /* 0x000fe40000011440 */
[----:B------:R-:W-:Y:S02]  /*9fc0*/  ISETP.GE.AND P0, PT, R3, R9, PT ;  /* 0x000000090300720c */ /* 0x000fe40003f06270 */
[----:B------:R-:W-:-:S04]  /*9fd0*/  LEA.HI R2, R11, R64, RZ, 0x5 ;  /* 0x000000400b027211 */ /* 0x000fc800078f28ff */
[----:B------:R-:W-:-:S05]  /*9fe0*/  LOP3.LUT R11, R2, 0xffffffe0, RZ, 0xc0, !PT ;  /* 0xffffffe0020b7812 */ /* 0x000fca00078ec0ff */
[----:B------:R-:W-:Y:S02]  /*9ff0*/  IMAD.IADD R2, R64, 0x1, -R11 ;  /* 0x0000000140027824 */ /* 0x000fe400078e0a0b */
        /* <DEDUP_REMOVED lines=13> */
.L_x_906:
[----:B------:R-:W-:Y:S05]  /*a0d0*/  BSYNC B0 ;  /* 0x0000000000007941 */ /* 0x000fea0003800000 */
.L_x_905:
[----:B------:R-:W0:Y:S01]  /*a0e0*/  LDGDEPBAR ;  /* 0x00000000000079af */ /* 0x000e220000000000 */
[----:B------:R-:W-:Y:S01]  /*a0f0*/  ISETP.GE.AND P0, PT, R142, R9, PT ;  /* 0x000000098e00720c */ /* 0x000fe20003f06270 */
[----:B------:R-:W-:Y:S01]  /*a100*/  IMAD.SHL.U32 R137, R64, 0x2, RZ ;  /* 0x0000000240897824 */ /* 0x000fe200078e00ff */
[----:B-1----:R-:W-:Y:S01]  /*a110*/  SHF.R.S32.HI R11, RZ, 0x1f, R2 ;  /* 0x0000001fff0b7819 */ /* 0x002fe20000011402 */
[----:B------:R-:W-:Y:S01]  /*a120*/  BSSY B0, `(.L_x_907) ;  /* 0x0000015000007945 */ /* 0x000fe20003800000 */
[C---:B------:R-:W-:Y:S02]  /*a130*/  LEA R196, P1, R150.reuse, c[0x0][0x170], 0x1 ;  /* 0x00005c0096c47a11 */ /* 0x040fe400078208ff */
[----:B------:R-:W-:Y:S02]  /*a140*/  LEA.HI R2, R11, R2, RZ, 0x2 ;  /* 0x000000020b027211 */ /* 0x000fe400078f10ff */
[----:B------:R-:W-:Y:S02]  /*a150*/  LOP3.LUT R137, R137, 0x6, RZ, 0xc0, !PT ;  /* 0x0000000689897812 */ /* 0x000fe400078ec0ff */
[----:B------:R-:W-:-:S02]  /*a160*/  LEA.HI.X R197, R150, c[0x0][0x174], R153, 0x1, P1 ;  /* 0x00005d0096c57a11 */ /* 0x000fc400008f0c99 */
[----:B------:R-:W-:Y:S01]  /*a170*/  SHF.R.S32.HI R2, RZ, 0x2, R2 ;  /* 0x00000002ff027819 */ /* 0x000fe20000011402 */
[----:B------:R-:W-:-:S04]  /*a180*/  DEPBAR.LE SB0, 0x0 ;  /* 0x000080000000791a */ /* 0x000fc80000000000 */
[----:B------:R-:W-:Y:S06]  /*a190*/  BAR.SYNC.DEFER_BLOCKING 0x0 ;  /* 0x0000000000007b1d */ /* 0x000fec0000010000 */
[----:B------:R1:W-:Y:S04]  /*a1a0*/  @P0 STS [R237+0x5000], RZ ;  /* 0x005000ffed000388 */ /* 0x0003e80000000800 */
[----:B------:R1:W-:Y:S04]  /*a1b0*/  @P0 STS [R237+0x5004], RZ ;  /* 0x005004ffed000388 */ /* 0x0003e80000000800 */
[----:B------:R1:W-:Y:S01]  /*a1c0*/  @P0 STS.64 [R237+0x5008], RZ ;  /* 0x005008ffed000388 */ /* 0x0003e20000000a00 */
        /* <DEDUP_REMOVED lines=10> */
.L_x_908:
[----:B------:R-:W-:Y:S05]  /*a270*/  BSYNC B0 ;  /* 0x0000000000007941 */ /* 0x000fea0003800000 */
.L_x_907:
[----:B------:R-:W-:Y:S01]  /*a280*/  ISETP.GE.AND P0, PT, R20, R9, PT ;  /* 0x000000091400720c */ /* 0x000fe20003f06270 */
[----:B------:R-:W-:-:S12]  /*a290*/  BSSY B0, `(.L_x_909) ;  /* 0x000000c000007945 */ /* 0x000fd80003800000 */
[----:B------:R1:W-:Y:S01]  /*a2a0*/  @P0 STS.128 [R237+0x5800], RZ ;  /* 0x005800ffed000388 */ /* 0x0003e20000000c00 */
[----:B------:R-:W-:Y:S05]  /*a2b0*/  @P0 BRA `(.L_x_910) ;  /* 0x0000009000000947 */ /* 0x000fea0003800000 */
[----:B------:R-:W-:-:S13]  /*a2c0*/  ISETP.GE.AND P0, PT, R148, c[0x0][0x220], PT ;  /* 0x0000880094007a0c */ /* 0x000fda0003f06270 */
[----:B------:R1:W-:Y:S01]  /*a2d0*/  @P0 STS.128 [R237+0x5800], RZ ;  /* 0x005800ffed000388 */ /* 0x0003e20000000c00 */
[----:B------:R-:W-:Y:S05]  /*a2e0*/  @P0 BRA `(.L_x_910) ;  /* 0x0000006000000947 */ /* 0x000fea0003800000 */
[----:B------:R-:W-:-:S04]  /*a2f0*/  LEA R10, P0, R58, R196, 0x1 ;  /* 0x000000c43a0a7211 */ /* 0x000fc800078008ff */
[----:B------:R-:W-:-:S05]  /*a300*/  LEA.HI.X R11, R58, R197, R57, 0x1, P0 ;  /* 0x000000c53a0b7211 */ /* 0x000fca00000f0c39 */
[----:B------:R-:W-:Y:S01]  /*a310*/  @!PT LDS RZ, [RZ] ;  /* 0x00000000fffff984 */ /* 0x000fe20000000800 */
[----:B------:R-:W-:Y:S01]  /*a320*/  @!PT LDS RZ, [RZ] ;  /* 0x00000000fffff984 */ /* 0x000fe20000000800 */
[----:B------:R-:W-:Y:S01]  /*a330*/  @!PT LDS RZ, [RZ] ;  /* 0x00000000fffff984 */ /* 0x000fe20000000800 */
[----:B------:R1:W-:Y:S04]  /*a340*/  LDGSTS.E.BYPASS.LTC128B.128 [R237+0x5800], [R10.64] ;  /* 0x058000000aed7fae */ /* 0x0003e8000b901d46 */
.L_x_910:
[----:B------:R-:W-:Y:S05]  /*a350*/  BSYNC B0 ;  /* 0x0000000000007941 */ /* 0x000fea0003800000 */
.L_x_909:
[----:B------:R-:W-:Y:S01]  /*a360*/  ISETP.GE.AND P0, PT, R8, R9, PT ;  /* 0x000000090800720c */ /* 0x000fe20003f06270 */
[----:B------:R-:W-:-:S12]  /*a370*/  BSSY B0, `(.L_x_911) ;  /* 0x000000e000007945 */ /* 0x000fd80003800000 */
[----:B------:R1:W-:Y:S01]  /*a380*/  @P0 STS.128 [R237+0x6000], RZ ;  /* 0x006000ffed000388 */ /* 0x0003e20000000c00 */
[----:B------:R-:W-:Y:S05]  /*a390*/  @P0 BRA `(.L_x_912) ;  /* 0x000000b000000947 */ /* 0x000fea0003800000 */
[----:B------:R-:W-:-:S13]  /*a3a0*/  ISETP.GE.AND P0, PT, R148, c[0x0][0x220], PT ;  /* 0x0000880094007a0c */ /* 0x000fda0003f06270 */
[----:B------:R1:W-:Y:S01]  /*a3b0*/  @P0 STS.128 [R237+0x6000], RZ ;  /* 0x006000ffed000388 */ /* 0x0003e20000000c00 */
[----:B------:R-:W-:Y:S05]  /*a3c0*/  @P0 BRA `(.L_x_912) ;  /* 0x0000008000000947 */ /* 0x000fea0003800000 */
[----:B------:R-:W-:Y:S02]  /*a3d0*/  IMAD.MOV.U32 R8, RZ, RZ, c[0x0][0x1a0] ;  /* 0x00006800ff087624 */ /* 0x000fe400078e00ff */
[----:B-1----:R-:W-:-:S03]  /*a3e0*/  IMAD.MOV.U32 R10, RZ, RZ, c[0x0][0x1a4] ;  /* 0x00006900ff0a7624 */ /* 0x002fc600078e00ff */
[----:B------:R-:W-:-:S04]  /*a3f0*/  LEA R12, P0, R8, R196, 0x7 ;  /* 0x000000c4080c7211 */ /* 0x000fc800078038ff */
[----:B------:R-:W-:-:S05]  /*a400*/  LEA.HI.X R13, R8, R197, R10, 0x7, P0 ;  /* 0x000000c5080d7211 */ /* 0x000fca00000f3c0a */
[----:B------:R-:W-:Y:S01]  /*a410*/  @!PT LDS RZ, [RZ] ;  /* 0x00000000fffff984 */ /* 0x000fe20000000800 */
[----:B------:R-:W-:Y:S01]  /*a420*/  @!PT LDS RZ, [RZ] ;  /* 0x00000000fffff984 */ /* 0x000fe20000000800 */
[----:B------:R-:W-:Y:S01]  /*a430*/  @!PT LDS RZ, [RZ] ;  /* 0x00000000fffff984 */ /* 0x000fe20000000800 */
[----:B------:R1:W-:Y:S04]  /*a440*/  LDGSTS.E.BYPASS.LTC128B.128 [R237+0x6000], [R12.64] ;  /* 0x060000000ced7fae */ /* 0x0003e8000b901d46 */
.L_x_912:
[----:B------:R-:W-:Y:S05]  /*a450*/  BSYNC B0 ;  /* 0x0000000000007941 */ /* 0x000fea0003800000 */
.L_x_911:
[----:B------:R-:W-:Y:S01]  /*a460*/  ISETP.GE.AND P0, PT, R7, R9, PT ;  /* 0x000000090700720c */ /* 0x000fe20003f06270 */
[----:B------:R-:W-:-:S12]  /*a470*/  BSSY B0, `(.L_x_913) ;  /* 0x000000f000007945 */ /* 0x000fd80003800000 */
[----:B------:R1:W-:Y:S01]  /*a480*/  @P0 STS.128 [R237+0x6800], RZ ;  /* 0x006800ffed000388 */ /* 0x0003e20000000c00 */
[----:B------:R-:W-:Y:S05]  /*a490*/  @P0 BRA `(.L_x_914) ;  /* 0x000000c000000947 */ /* 0x000fea0003800000 */
[----:B------:R-:W-:-:S13]  /*a4a0*/  ISETP.GE.AND P0, PT, R148, c[0x0][0x220], PT ;  /* 0x0000880094007a0c */ /* 0x000fda0003f06270 */
[----:B------:R1:W-:Y:S01]  /*a4b0*/  @P0 STS.128 [R237+0x6800], RZ ;  /* 0x006800ffed000388 */ /* 0x0003e20000000c00 */
[----:B------:R-:W-:Y:S05]  /*a4c0*/  @P0 BRA `(.L_x_914) ;  /* 0x0000009000000947 */ /* 0x000fea0003800000 */
[----:B------:R-:W-:Y:S01]  /*a4d0*/  MOV R7, c[0x0][0x1a0] ;  /* 0x0000680000077a02 */ /* 0x000fe20000000f00 */
[----:B------:R-:W-:Y:S02]  /*a4e0*/  ULDC UR4, c[0x0][0x1a4] ;  /* 0x0000690000047ab9 */ /* 0x000fe40000000800 */
[----:B------:R-:W-:Y:S02]  /*a4f0*/  UIMAD UR4, UR4, 0xc0, URZ ;  /* 0x000000c0040478a4 */ /* 0x000fe4000f8e023f */
[----:B-1----:R-:W-:-:S05]  /*a500*/  IMAD.WIDE.U32 R10, R7, 0xc0, R196 ;  /* 0x000000c0070a7825 */ /* 0x002fca00078e00c4 */
[----:B------:R-:W-:-:S05]  /*a510*/  IADD3 R11, R11, UR4, RZ ;  /* 0x000000040b0b7c10 */ /* 0x000fca000fffe0ff */
[----:B------:R-:W-:Y:S01]  /*a520*/  @!PT LDS RZ, [RZ] ;  /* 0x00000000fffff984 */ /* 0x000fe20000000800 */
[----:B------:R-:W-:Y:S01]  /*a530*/  @!PT LDS RZ, [RZ] ;  /* 0x00000000fffff984 */ /* 0x000fe20000000800 */
[----:B------:R-:W-:Y:S01]  /*a540*/  @!PT LDS RZ, [RZ] ;  /* 0x00000000fffff984 */ /* 0x000fe20000000800 */
[----:B------:R1:W-:Y:S02]  /*a550*/  LDGSTS.E.BYPASS.LTC128B.128 [R237+0x6800], [R10.64] ;  /* 0x068000000aed7fae */ /* 0x0003e4000b901d46 */
.L_x_914:
[----:B------:R-:W-:Y:S05]  /*a560*/  BSYNC B0 ;  /* 0x0000000000007941 */ /* 0x000fea0003800000 */
.L_x_913:
        /* <DEDUP_REMOVED lines=8> */
[----:B------:R-:W-:-:S03]  /*a5f0*/  IMAD.MOV.U32 R6, RZ, RZ, c[0x0][0x1a4] ;  /* 0x00006900ff067624 */ /* 0x000fc600078e00ff */
[----:B-1----:R-:W-:-:S04]  /*a600*/  LEA R10, P0, R7, R196, 0x8 ;  /* 0x000000c4070a7211 */ /* 0x002fc800078040ff */
[----:B------:R-:W-:-:S05]  /*a610*/  LEA.HI.X R11, R7, R197, R6, 0x8, P0 ;  /* 0x000000c5070b7211 */ /* 0x000fca00000f4406 */
[----:B------:R-:W-:Y:S01]  /*a620*/  @!PT LDS RZ, [RZ] ;  /* 0x00000000fffff984 */ /* 0x000fe20000000800 */
[----:B------:R-:W-:Y:S01]  /*a630*/  @!PT LDS RZ, [RZ] ;  /* 0x00000000fffff984 */ /* 0x000fe20000000800 */
[----:B------:R-:W-:Y:S01]  /*a640*/  @!PT LDS RZ, [RZ] ;  /* 0x00000000fffff984 */ /* 0x000fe20000000800 */
[----:B------:R1:W-:Y:S04]  /*a650*/  LDGSTS.E.BYPASS.LTC128B.128 [R237+0x7000], [R10.64] ;  /* 0x070000000aed7fae */ /* 0x0003e8000b901d46 */
.L_x_916:
[----:B------:R-:W-:Y:S05]  /*a660*/  BSYNC B0 ;  /* 0x0000000000007941 */ /* 0x000fea0003800000 */
.L_x_915:
        /* <DEDUP_REMOVED lines=16> */
.L_x_918:
[----:B------:R-:W-:Y:S05]  /*a770*/  BSYNC B0 ;  /* 0x0000000000007941 */ /* 0x000fea0003800000 */
.L_x_917:
        /* <DEDUP_REMOVED lines=16> */
.L_x_920:
[----:B------:R-:W-:Y:S05]  /*a880*/  BSYNC B0 ;  /* 0x0000000000007941 */ /* 0x000fea0003800000 */
.L_x_919:
        /* <DEDUP_REMOVED lines=16> */
.L_x_922:
[----:B------:R-:W-:Y:S05]  /*a990*/  BSYNC B0 ;  /* 0x0000000000007941 */ /* 0x000fea0003800000 */
.L_x_921:
[----:B------:R-:W-:Y:S01]  /*a9a0*/  LOP3.LUT R3, R70, 0xfffffff8, RZ, 0xc0, !PT ;  /* 0xfffffff846037812 */ /* 0x000fe200078ec0ff */
[----:B-1----:R-:W-:Y:S01]  /*a9b0*/  IMAD.SHL.U32 R5, R69, 0x8, RZ ;  /* 0x0000000845057824 */ /* 0x002fe200078e00ff */
[----:B------:R-:W-:Y:S01]  /*a9c0*/  SHF.R.S32.HI R9, RZ, 0x4, R68 ;  /* 0x00000004ff097819 */ /* 0x000fe20000011444 */
[----:B------:R-:W0:Y:S01]  /*a9d0*/  LDGDEPBAR ;  /* 0x00000000000079af */ /* 0x000e220000000000 */
[----:B------:R-:W-:Y:S01]  /*a9e0*/  LOP3.LUT R44, R66, 0x7fffffe, RZ, 0xc0, !PT ;  /* 0x07fffffe422c7812 */ /* 0x000fe200078ec0ff */
[----:B------:R-:W-:Y:S01]  /*a9f0*/  IMAD.IADD R64, R64, 0x1, -R3 ;  /* 0x0000000140407824 */ /* 0x000fe200078e0a03 */
[----:B------:R-:W-:Y:S02]  /*aa00*/  LEA.HI R6, R68, R9, RZ, 0x1 ;  /* 0x0000000944067211 */ /* 0x000fe400078f08ff */
[----:B------:R-:W-:Y:S01]  /*aa10*/  SHF.R.S32.HI R8, RZ, 0x1f, R67 ;  /* 0x0000001fff087819 */ /* 0x000fe20000011443 */
[----:B------:R-:W-:Y:S01]  /*aa20*/  IMAD.IADD R44, R67, 0x1, -R44 ;  /* 0x00000001432c7824 */ /* 0x000fe200078e0a2c */
[----:B------:R-:W-:-:S02]  /*aa30*/  LEA.HI R4, R64, R64, RZ, 0x1 ;  /* 0x0000004040047211 */ /* 0x000fc400078f08ff */
[----:B------:R-:W-:Y:S02]  /*aa40*/  LOP3.LUT R6, R6, 0xfffffffe, RZ, 0xc0, !PT ;  /* 0xfffffffe06067812 */ /* 0x000fe400078ec0ff */
[----:B------:R-:W-:Y:S02]  /*aa50*/  LOP3.LUT R3, R4, 0x3fffffe, RZ, 0xc0, !PT ;  /* 0x03fffffe04037812 */ /* 0x000fe400078ec0ff */
[----:B------:R-:W-:Y:S01]  /*aa60*/  SHF.R.S32.HI R4, RZ, 0x1, R4 ;  /* 0x00000001ff047819 */ /* 0x000fe20000011404 */
[----:B------:R-:W-:Y:S01]  /*aa70*/  IMAD.IADD R9, R9, 0x1, -R6 ;  /* 0x0000000109097824 */ /* 0x000fe200078e0a06 */
[----:B------:R-:W-:Y:S01]  /*aa80*/  LEA.HI R67, R8, R67, RZ, 0x3 ;  /* 0x0000004308437211 */ /* 0x000fe200078f18ff */
[----:B------:R-:W-:Y:S01]  /*aa90*/  IMAD.SHL.U32 R8, R65, 0x40, RZ ;  /* 0x0000004041087824 */ /* 0x000fe200078e00ff */
[C---:B------:R-:W-:Y:S01]  /*aaa0*/  LOP3.LUT P0, RZ, R4.reuse, 0x2, RZ, 0xc0, !PT ;  /* 0x0000000204ff7812 */ /* 0x040fe2000780c0ff */
[----:B------:R-:W-:Y:S02]  /*aab0*/  IMAD.SHL.U32 R6, R4, 0x40, RZ ;  /* 0x0000004004067824 */ /* 0x000fe400078e00ff */
[----:B------:R-:W-:Y:S01]  /*aac0*/  IMAD.SHL.U32 R45, R67, 0x20, RZ ;  /* 0x00000020432d7824 */ /* 0x000fe200078e00ff */
[----:B------:R-:W-:Y:S01]  /*aad0*/  LOP3.LUT R8, R8, 0xc0, RZ, 0xc0, !PT ;  /* 0x000000c008087812 */ /* 0x000fe200078ec0ff */
[----:B------:R-:W-:Y:S01]  /*aae0*/  IMAD.IADD R226, R64, 0x1, -R3 ;  /* 0x0000000140e27824 */ /* 0x000fe200078e0a03 */
[----:B------:R-:W-:Y:S01]  /*aaf0*/  LOP3.LUT R6, R6, 0xc0, RZ, 0xc0, !PT ;  /* 0x000000c006067812 */ /* 0x000fe200078ec0ff */
[----:B------:R-:W-:Y:S01]  /*ab00*/  IMAD.SHL.U32 R3, R9, 0x8, RZ ;  /* 0x0000000809037824 */ /* 0x000fe200078e00ff */
[----:B------:R-:W-:Y:S01]  /*ab10*/  LOP3.LUT R45, R45, 0xffffff00, RZ, 0xc0, !PT ;  /* 0xffffff002d2d7812 */ /* 0x000fe200078ec0ff */
[----:B------:R-:W-:Y:S01]  /*ab20*/  IMAD R226, R9, 0x8, R226 ;  /* 0x0000000809e27824 */ /* 0x000fe200078e02e2 */
[----:B------:R-:W-:-:S02]  /*ab30*/  LOP3.LUT R5, R6, 0x8, R5, 0xf8, !PT ;  /* 0x0000000806057812 */ /* 0x000fc400078ef805 */
[----:B------:R-:W-:Y:S01]  /*ab40*/  LOP3.LUT R3, R8, 0x8, R3, 0xf8, !PT ;  /* 0x0000000808037812 */ /* 0x000fe200078ef803 */
[C---:B------:R-:W-:Y:S01]  /*ab50*/  IMAD R7, R61.reuse, 0x200, R45 ;  /* 0x000002003d077824 */ /* 0x040fe200078e022d */
[----:B------:R-:W-:Y:S01]  /*ab60*/  SHF.R.U32.HI R8, RZ, 0x3, R8 ;  /* 0x00000003ff087819 */ /* 0x000fe20000011608 */
[----:B------:R-:W-:Y:S01]  /*ab70*/  IMAD R61, R61, 0x10, R62 ;  /* 0x000000103d3d7824 */ /* 0x000fe200078e023e */
[----:B------:R-:W-:Y:S01]  /*ab80*/  SHF.R.U32.HI R6, RZ, 0x3, R6 ;  /* 0x00000003ff067819 */ /* 0x000fe20000011606 */
[C---:B------:R-:W-:Y:S01]  /*ab90*/  IMAD R228, R44.reuse, 0x20, R7 ;  /* 0x000000202ce47824 */ /* 0x040fe200078e0207 */
[----:B------:R-:W-:Y:S01]  /*aba0*/  LOP3.LUT R3, R3, R8, RZ, 0x3c, !PT ;  /* 0x0000000803037212 */ /* 0x000fe200078e3cff */
[----:B------:R-:W-:Y:S01]  /*abb0*/  IMAD R208, R44, 0x20, R45 ;  /* 0x000000202cd07824 */ /* 0x000fe200078e022d */
[----:B------:R-:W-:Y:S02]  /*abc0*/  LOP3.LUT R5, R5, R6, RZ, 0x3c, !PT ;  /* 0x0000000605057212 */ /* 0x000fe400078e3cff */
[----:B------:R-:W-:Y:S01]  /*abd0*/  IADD3 R2, R61, 0x1, R2 ;  /* 0x000000013d027810 */ /* 0x000fe20007ffe002 */
[----:B------:R-:W-:-:S02]  /*abe0*/  IMAD.IADD R228, R3, 0x1, R228 ;  /* 0x0000000103e47824 */ /* 0x000fc400078e02e4 */
[----:B------:R-:W-:Y:S01]  /*abf0*/  IMAD.U32 R226, R226, 0x20, R5 ;  /* 0x00000020e2e27824 */ /* 0x000fe200078e0005 */
[----:B------:R-:W-:Y:S01]  /*ac00*/  IADD3 R154, R63, R2, -R229 ;  /* 0x000000023f9a7210 */ /* 0x000fe20007ffe8e5 */
[----:B------:R-:W-:Y:S02]  /*ac10*/  IMAD.SHL.U32 R228, R228, 0x2, RZ ;  /* 0x00000002e4e47824 */ /* 0x000fe400078e00ff */
[----:B------:R-:W-:Y:S01]  /*ac20*/  IMAD.SHL.U32 R226, R226, 0x2, RZ ;  /* 0x00000002e2e27824 */ /* 0x000fe200078e00ff */
[----:B------:R-:W-:Y:S01]  /*ac30*/  IADD3 R154, R154, c[0x0][0x2e8], RZ ;  /* 0x0000ba009a9a7a10 */ /* 0x000fe20007ffe0ff */
[----:B------:R-:W-:Y:S01]  /*ac40*/  IMAD R227, R47, 0x2, R228 ;  /* 0x000000022fe37824 */ /* 0x000fe200078e02e4 */
[----:B------:R-:W-:Y:S01]  /*ac50*/  LDSM.16.M88.4 R160, [R228] ;  /* 0x00000000e4a0783b */ /* 0x000fe20000000200 */
[----:B------:R-:W-:Y:S01]  /*ac60*/  IMAD.IADD R2, R0, 0x1, R137 ;  /* 0x0000000100027824 */ /* 0x000fe200078e0289 */
[C---:B------:R-:W-:Y:S01]  /*ac70*/  IADD3 R4, R226.reuse, 0x1000, RZ ;  /* 0x00001000e2047810 */ /* 0x040fe20007ffe0ff */
[----:B------:R-:W-:Y:S01]  /*ac80*/  IMAD.IADD R3, R3, 0x1, R208 ;  /* 0x0000000103037824 */ /* 0x000fe200078e02d0 */
[----:B------:R-:W1:Y:S01]  /*ac90*/  LDSM.16.M88.4 R8, [R226+0x1000] ;  /* 0x00100000e208783b */ /* 0x000e620000000200 */
[----:B------:R-:W-:-:S02]  /*aca0*/  IADD3 R225, R226, 0x1020, RZ ;  /* 0x00001020e2e17810 */ /* 0x000fc40007ffe0ff */
[----:B------:R-:W-:Y:S01]  /*acb0*/  @P0 IADD3 R225, R4, -0x20, RZ ;  /* 0xffffffe004e10810 */ /* 0x000fe20007ffe0ff */
[----:B------:R-:W5:Y:S01]  /*acc0*/  LDSM.16.M88.4 R124, [R226+0x1400] ;  /* 0x00140000e27c783b */ /* 0x000f620000000200 */
[C---:B------:R-:W-:Y:S02]  /*acd0*/  IADD3 R46, R154.reuse, 0x8, RZ ;  /* 0x000000089a2e7810 */ /* 0x040fe40007ffe0ff */
[-C--:B------:R-:W-:Y:S01]  /*ace0*/  IMNMX R154, R154, R63.reuse, PT ;  /* 0x0000003f9a9a7217 */ /* 0x080fe20003800200 */
[----:B------:R-:W-:Y:S01]  /*acf0*/  LDSM.16.M88.4 R144, [R227] ;  /* 0x00000000e390783b */ /* 0x000fe20000000200 */
[----:B------:R-:W-:Y:S02]  /*ad00*/  IMNMX R155, R46, R63, PT ;  /* 0x0000003f2e9b7217 */ /* 0x000fe40003800200 */
[C---:B------:R-:W-:Y:S01]  /*ad10*/  IADD3 R45, R2.reuse, 0x8, RZ ;  /* 0x00000008022d7810 */ /* 0x040fe20007ffe0ff */
[----:B------:R-:W2:Y:S01]  /*ad20*/  LDSM.16.M88.4 R12, [R225] ;  /* 0x00000000e10c783b */ /* 0x000ea20000000200 */
[----:B------:R-:W-:-:S02]  /*ad30*/  IADD3 R61, R2, 0x1, RZ ;  /* 0x00000001023d7810 */ /* 0x000fc40007ffe0ff */
[CC--:B------:R-:W-:Y:S01]  /*ad40*/  ISETP.GE.AND P1, PT, R45.reuse, R154.reuse, PT ;  /* 0x0000009a2d00720c */ /* 0x0c0fe20003f26270 */
[----:B------:R-:W3:Y:S01]  /*ad50*/  LDSM.16.M88.4 R132, [R225+0x400] ;  /* 0x00040000e184783b */ /* 0x000ee20000000200 */
[-C--:B------:R-:W-:Y:S02]  /*ad60*/  ISETP.GE.AND P3, PT, R45, R155.reuse, PT ;  /* 0x0000009b2d00720c */ /* 0x080fe40003f66270 */
[C---:B------:R-:W-:Y:S01]  /*ad70*/  IADD3 R46, R2.reuse, 0x9, RZ ;  /* 0x00000009022e7810 */ /* 0x040fe20007ffe0ff */
[----:B--2---:R-:W2:Y:S01]  /*ad80*/  LDSM.16.M88.4 R116, [R226+0x1800] ;  /* 0x00180000e274783b */ /* 0x004ea20000000200 */
[----:B------:R-:W-:Y:S02]  /*ad90*/  IADD3 R45, R2, 0x10, RZ ;  /* 0x00000010022d7810 */ /* 0x000fe40007ffe0ff */
[----:B------:R-:W-:Y:S01]  /*ada0*/  ISETP.GE.AND P2, PT, R61, R154, PT ;  /* 0x0000009a3d00720c */ /* 0x000fe20003f46270 */
[----:B------:R-:W4:Y:S01]  /*adb0*/  LDSM.16.M88.4 R108, [R226+0x1c00] ;  /* 0x001c0000e26c783b */ /* 0x000f220000000200 */
[----:B------:R-:W-:-:S02]  /*adc0*/  ISETP.GE.AND P5, PT, R46, R155, PT ;  /* 0x0000009b2e00720c */ /* 0x000fc40003fa6270 */
[-C--:B------:R-:W-:Y:S01]  /*add0*/  ISETP.GE.AND P4, PT, R45, R154.reuse, PT ;  /* 0x0000009a2d00720c */ /* 0x080fe20003f86270 */
[----:B------:R-:W2:Y:S01]  /*ade0*/  LDSM.16.M88.4 R100, [R226+0x2000] ;  /* 0x00200000e264783b */ /* 0x000ea20000000200 */
[----:B------:R-:W-:Y:S02]  /*adf0*/  ISETP.GE.AND P6, PT, R46, R154, PT ;  /* 0x0000009a2e00720c */ /* 0x000fe40003fc6270 */
[-C--:B------:R-:W-:Y:S01]  /*ae00*/  ISETP.GE.AND P0, PT, R61, R155.reuse, PT ;  /* 0x0000009b3d00720c */ /* 0x080fe20003f06270 */
[----:B------:R-:W2:Y:S01]  /*ae10*/  LDSM.16.M88.4 R92, [R226+0x2400] ;  /* 0x00240000e25c783b */ /* 0x000ea20000000200 */
[C---:B------:R-:W-:Y:S02]  /*ae20*/  IADD3 R46, R2.reuse, 0x11, RZ ;  /* 0x00000011022e7810 */ /* 0x040fe40007ffe0ff */
[----:B------:R-:W-:Y:S01]  /*ae30*/  P2R R44, PR, RZ, 0x1 ;  /* 0x00000001ff2c7803 */ /* 0x000fe20000000000 */
[----:B------:R-:W2:Y:S01]  /*ae40*/  LDSM.16.M88.4 R84, [R226+0x2800] ;  /* 0x00280000e254783b */ /* 0x000ea20000000200 */
[----:B------:R-:W-:-:S02]  /*ae50*/  ISETP.GE.AND P0, PT, R2, R155, PT ;  /* 0x0000009b0200720c */ /* 0x000fc40003f06270 */
[C---:B------:R-:W-:Y:S01]  /*ae60*/  IADD3 R222, R225.reuse, 0x400, RZ ;  /* 0x00000400e1de7810 */ /* 0x040fe20007ffe0ff */
[----:B------:R-:W2:Y:S01]  /*ae70*/  LDSM.16.M88.4 R76, [R226+0x2c00] ;  /* 0x002c0000e24c783b */ /* 0x000ea20000000200 */
[C---:B-1----:R-:W-:Y:S01]  /*ae80*/  HMMA.16816.F32.BF16 R4, R160.reuse, R8, RZ ;  /* 0x00000008a004723c */ /* 0x042fe200000418ff */
[C---:B------:R-:W-:Y:S02]  /*ae90*/  IADD3 R221, R225.reuse, 0x800, RZ ;  /* 0x00000800e1dd7810 */ /* 0x040fe40007ffe0ff */
[----:B------:R-:W1:Y:S01]  /*aea0*/  LDSM.16.M88.4 R68, [R226+0x3000] ;  /* 0x00300000e244783b */ /* 0x000e620000000200 */
[C---:B------:R-:W-:Y:S02]  /*aeb0*/  IADD3 R220, R225.reuse, 0xc00, RZ ;  /* 0x00000c00e1dc7810 */ /* 0x040fe40007ffe0ff */
[C---:B------:R-:W-:Y:S01]  /*aec0*/  IADD3 R219, R225.reuse, 0x1000, RZ ;  /* 0x00001000e1db7810 */ /* 0x040fe20007ffe0ff */
[----:B------:R-:W1:Y:S01]  /*aed0*/  LDSM.16.M88.4 R52, [R226+0x3400] ;  /* 0x00340000e234783b */ /* 0x000e620000000200 */
[----:B------:R-:W-:Y:S01]  /*aee0*/  HMMA.16816.F32.BF16 R8, R160, R10, RZ ;  /* 0x0000000aa008723c */ /* 0x000fe200000418ff */
[----:B------:R-:W-:-:S02]  /*aef0*/  IADD3 R218, R225, 0x1400, RZ ;  /* 0x00001400e1da7810 */ /* 0x000fc40007ffe0ff */
[----:B------:R-:W1:Y:S01]  /*af00*/  LDSM.16.M88.4 R40, [R226+0x3800] ;  /* 0x00380000e228783b */ /* 0x000e620000000200 */
[C---:B------:R-:W-:Y:S02]  /*af10*/  IADD3 R217, R225.reuse, 0x1800, RZ ;  /* 0x00001800e1d97810 */ /* 0x040fe40007ffe0ff */
[C---:B------:R-:W-:Y:S01]  /*af20*/  IADD3 R216, R225.reuse, 0x1c00, RZ ;  /* 0x00001c00e1d87810 */ /* 0x040fe20007ffe0ff */
[----:B------:R-:W1:Y:S01]  /*af30*/  LDSM.16.M88.4 R32, [R226+0x3c00] ;  /* 0x003c0000e220783b */ /* 0x000e620000000200 */
[----:B-----5:R-:W-:Y:S01]  /*af40*/  HMMA.16816.F32.BF16 R128, R160, R124, RZ ;  /* 0x0000007ca080723c */ /* 0x020fe200000418ff */
[C---:B------:R-:W-:Y:S02]  /*af50*/  IADD3 R215, R225.reuse, 0x2000, RZ ;  /* 0x00002000e1d77810 */ /* 0x040fe40007ffe0ff */
[----:B------:R-:W5:Y:S01]  /*af60*/  LDSM.16.M88.4 R24, [R226+0x4000] ;  /* 0x00400000e218783b */ /* 0x000f620000000200 */
[C---:B------:R-:W-:Y:S02]  /*af70*/  IADD3 R214, R225.reuse, 0x2400, RZ ;  /* 0x00002400e1d67810 */ /* 0x040fe40007ffe0ff */
[C---:B------:R-:W-:Y:S01]  /*af80*/  IADD3 R213, R225.reuse, 0x2800, RZ ;  /* 0x00002800e1d57810 */ /* 0x040fe20007ffe0ff */
[----:B------:R-:W1:Y:S01]  /*af90*/  LDSM.16.M88.4 R16, [R226+0x4400] ;  /* 0x00440000e210783b */ /* 0x000e620000000200 */
[----:B------:R-:W-:Y:S01]  /*afa0*/  HMMA.16816.F32.BF16 R4, R144, R12, R4 ;  /* 0x0000000c9004723c */ /* 0x000fe20000041804 */
[----:B------:R-:W-:-:S02]  /*afb0*/  IADD3 R212, R225, 0x2c00, RZ ;  /* 0x00002c00e1d47810 */ /* 0x000fc40007ffe0ff */
[----:B------:R-:W1:Y:S01]  /*afc0*/  LDSM.16.M88.4 R164, [R226+0x4800] ;  /* 0x00480000e2a4783b */ /* 0x000e620000000200 */
[C---:B------:R-:W-:Y:S02]  /*afd0*/  IADD3 R211, R225.reuse, 0x3000, RZ ;  /* 0x00003000e1d37810 */ /* 0x040fe40007ffe0ff */
[C---:B------:R-:W-:Y:S01]  /*afe0*/  IADD3 R210, R225.reuse, 0x3400, RZ ;  /* 0x00003400e1d27810 */ /* 0x040fe20007ffe0ff */
[----:B------:R-:W1:Y:S01]  /*aff0*/  LDSM.16.M88.4 R156, [R226+0x4c00] ;  /* 0x004c0000e29c783b */ /* 0x000e620000000200 */
[----:B------:R-:W-:Y:S01]  /*b000*/  HMMA.16816.F32.BF16 R8, R144, R14, R8 ;  /* 0x0000000e9008723c */ /* 0x000fe20000041808 */
[C---:B------:R-:W-:Y:S02]  /*b010*/  IADD3 R209, R225.reuse, 0x3800, RZ ;  /* 0x00003800e1d17810 */ /* 0x040fe40007ffe0ff */
[----:B------:R-:W1:Y:S01]  /*b020*/  LDSM.16.M88.4 R168, [R225+0x800] ;  /* 0x00080000e1a8783b */ /* 0x000e620000000200 */
[----:B------:R-:W-:-:S04]  /*b030*/  IADD3 R208, R225, 0x3c00, RZ ;  /* 0x00003c00e1d07810 */ /* 0x000fc80007ffe0ff */
[----:B---3--:R-:W-:Y:S08]  /*b040*/  HMMA.16816.F32.BF16 R128, R144, R132, R128 ;  /* 0x000000849080723c */ /* 0x008ff00000041880 */
[----:B------:R-:W-:Y:S01]  /*b050*/  HMMA.16816.F32.BF16 R124, R160, R126, RZ ;  /* 0x0000007ea07c723c */ /* 0x000fe200000418ff */
[----:B------:R-:W-:Y:S02]  /*b060*/  FSEL R224, R5, -INF , !P2 ;  /* 0xff80000005e07808 */ /* 0x000fe40005000000 */
[----:B------:R-:W-:-:S02]  /*b070*/  FSEL R6, R6, -INF , !P0 ;  /* 0xff80000006067808 */ /* 0x000fc40004000000 */
[----:B------:R-:W-:Y:S02]  /*b080*/  ISETP.GE.AND P0, PT, R45, R155, PT ;  /* 0x0000009b2d00720c */ /* 0x000fe40003f06270 */
[----:B------:R-:W-:Y:S01]  /*b090*/  IADD3 R45, R2, 0x19, RZ ;  /* 0x00000019022d7810 */ /* 0x000fe20007ffe0ff */
[C---:B--2---:R-:W-:Y:S01]  /*b0a0*/  HMMA.16816.F32.BF16 R120, R160.reuse, R116, RZ ;  /* 0x00000074a078723c */ /* 0x044fe200000418ff */
[----:B------:R-:W-:Y:S02]  /*b0b0*/  FSEL R62, R8, -INF , !P1 ;  /* 0xff800000083e7808 */ /* 0x000fe40004800000 */
[----:B------:R-:W-:Y:S02]  /*b0c0*/  IADD3 R8, R2, 0x18, RZ ;  /* 0x0000001802087810 */ /* 0x000fe40007ffe0ff */
[----:B------:R-:W-:Y:S02]  /*b0d0*/  FSEL R250, R11, -INF , !P5 ;  /* 0xff8000000bfa7808 */ /* 0x000fe40006800000 */
[----:B------:R-:W-:Y:S01]  /*b0e0*/  FSEL R246, R10, -INF , !P3 ;  /* 0xff8000000af67808 */ /* 0x000fe20005800000 */
[----:B----4-:R-:W-:Y:S01]  /*b0f0*/  HMMA.16816.F32.BF16 R112, R160, R108, RZ ;  /* 0x0000006ca070723c */ /* 0x010fe200000418ff */
[----:B------:R-:W-:-:S02]  /*b100*/  FSEL R61, R128, -INF , !P4 ;  /* 0xff800000803d7808 */ /* 0x000fc40006000000 */
[----:B------:R-:W-:Y:S02]  /*b110*/  FSEL R5, R9, -INF , !P6 ;  /* 0xff80000009057808 */ /* 0x000fe40007000000 */
[CC--:B------:R-:W-:Y:S02]  /*b120*/  ISETP.GE.AND P5, PT, R8.reuse, R154.reuse, PT ;  /* 0x0000009a0800720c */ /* 0x0c0fe40003fa6270 */
[-C--:B------:R-:W-:Y:S01]  /*b130*/  ISETP.GE.AND P4, PT, R8, R155.reuse, PT ;  /* 0x0000009b0800720c */ /* 0x080fe20003f86270 */
[----:B------:R-:W-:Y:S01]  /*b140*/  HMMA.16816.F32.BF16 R104, R160, R100, RZ ;  /* 0x00000064a068723c */ /* 0x000fe200000418ff */
[----:B------:R-:W2:Y:S01]  /*b150*/  LDSM.16.M88.4 R8, [R225+0x1000] ;  /* 0x00100000e108783b */ /* 0x000ea20000000200 */
[C---:B------:R-:W-:Y:S02]  /*b160*/  ISETP.GE.AND P1, PT, R46.reuse, R154, PT ;  /* 0x0000009a2e00720c */ /* 0x040fe40003f26270 */
[----:B------:R-:W-:Y:S02]  /*b170*/  ISETP.GE.AND P2, PT, R46, R155, PT ;  /* 0x0000009b2e00720c */ /* 0x000fe40003f46270 */
[----:B------:R-:W-:-:S02]  /*b180*/  FSEL R252, R130, -INF , !P0 ;  /* 0xff80000082fc7808 */ /* 0x000fc40004000000 */
[C---:B------:R-:W-:Y:S01]  /*b190*/  HMMA.16816.F32.BF16 R96, R160.reuse, R92, RZ ;  /* 0x0000005ca060723c */ /* 0x040fe200000418ff */
[C---:B------:R-:W-:Y:S02]  /*b1a0*/  ISETP.GE.AND P3, PT, R45.reuse, R154, PT ;  /* 0x0000009a2d00720c */ /* 0x040fe40003f66270 */
[----:B------:R-:W-:Y:S02]  /*b1b0*/  ISETP.GE.AND P0, PT, R45, R155, PT ;  /* 0x0000009b2d00720c */ /* 0x000fe40003f06270 */
[----:B------:R-:W-:Y:S02]  /*b1c0*/  FSEL R63, R129, -INF , !P1 ;  /* 0xff800000813f7808 */ /* 0x000fe40004800000 */
[----:B------:R-:W-:Y:S01]  /*b1d0*/  FSEL R133, R131, -INF , !P2 ;  /* 0xff80000083857808 */ /* 0x000fe20005000000 */
[----:B------:R-:W-:Y:S01]  /*b1e0*/  HMMA.16816.F32.BF16 R88, R160, R84, RZ ;  /* 0x00000054a058723c */ /* 0x000fe200000418ff */
[C---:B------:R-:W-:Y:S02]  /*b1f0*/  IADD3 R45, R2.reuse, 0x20, RZ ;  /* 0x00000020022d7810 */ /* 0x040fe40007ffe0ff */
[----:B------:R-:W-:-:S02]  /*b200*/  IADD3 R46, R2, 0x21, RZ ;  /* 0x00000021022e7810 */ /* 0x000fc40007ffe0ff */
[C---:B------:R-:W-:Y:S02]  /*b210*/  ISETP.GE.AND P1, PT, R45.reuse, R154, PT ;  /* 0x0000009a2d00720c */ /* 0x040fe40003f26270 */
[----:B------:R-:W-:Y:S01]  /*b220*/  ISETP.GE.AND P2, PT, R45, R155, PT ;  /* 0x0000009b2d00720c */ /* 0x000fe20003f46270 */
[----:B------:R-:W-:Y:S01]  /*b230*/  HMMA.16816.F32.BF16 R80, R160, R76, RZ ;  /* 0x0000004ca050723c */ /* 0x000fe200000418ff */
[----:B------:R-:W-:-:S07]  /*b240*/  IADD3 R45, R2, 0x28, RZ ;  /* 0x00000028022d7810 */ /* 0x000fce0007ffe0ff */
[C---:B-1----:R-:W-:Y:S08]  /*b250*/  HMMA.16816.F32.BF16 R72, R160.reuse, R68, RZ ;  /* 0x00000044a048723c */ /* 0x042ff000000418ff */
[C---:B------:R-:W-:Y:S08]  /*b260*/  HMMA.16816.F32.BF16 R64, R160.reuse, R52, RZ ;  /* 0x00000034a040723c */ /* 0x040ff000000418ff */
[C---:B------:R-:W-:Y:S08]  /*b270*/  HMMA.16816.F32.BF16 R48, R160.reuse, R40, RZ ;  /* 0x00000028a030723c */ /* 0x040ff000000418ff */
[C---:B------:R-:W-:Y:S08]  /*b280*/  HMMA.16816.F32.BF16 R36, R160.reuse, R32, RZ ;  /* 0x00000020a024723c */ /* 0x040ff000000418ff */
[C---:B-----5:R-:W-:Y:S08]  /*b290*/  HMMA.16816.F32.BF16 R28, R160.reuse, R24, RZ ;  /* 0x00000018a01c723c */ /* 0x060ff000000418ff */
        /* <DEDUP_REMOVED lines=19> */
[C---:B------:R-:W-:Y:S08]  /*b3d0*/  HMMA.16816.F32.BF16 R120, R144.reuse, R168, R120 ;  /* 0x000000a89078723c */ /* 0x040ff00000041878 */
[C---:B------:R-:W-:Y:S08]  /*b3e0*/  HMMA.16816.F32.BF16 R116, R144.reuse, R170, R116 ;  /* 0x000000aa9074723c */ /* 0x040ff00000041874 */
[----:B------:R-:W-:Y:S01]  /*b3f0*/  FSEL R137, R124, -INF , !P5 ;  /* 0xff8000007c897808 */ /* 0x000fe20006800000 */
[----:B--2---:R-:W-:Y:S01]  /*b400*/  HMMA.16816.F32.BF16 R104, R144, R8, R104 ;  /* 0x000000089068723c */ /* 0x004fe20000041868 */
[----:B------:R-:W-:-:S02]  /*b410*/  FSEL R129, R126, -INF , !P4 ;  /* 0xff8000007e817808 */ /* 0x000fc40006000000 */
[----:B------:R-:W-:Y:S02]  /*b420*/  FSEL R169, R125, -INF , !P3 ;  /* 0xff8000007da97808 */ /* 0x000fe40005800000 */
[----:B------:R-:W-:Y:S02]  /*b430*/  FSEL R131, R127, -INF , !P0 ;  /* 0xff8000007f837808 */ /* 0x000fe40004000000 */
[----:B------:R-:W2:Y:S01]  /*b440*/  LDSM.16.M88.4 R124, [R225+0x1400] ;  /* 0x00140000e17c783b */ /* 0x000ea20000000200 */
[----:B-1----:R-:W-:Y:S01]  /*b450*/  HMMA.16816.F32.BF16 R112, R144, R160, R112 ;  /* 0x000000a09070723c */ /* 0x002fe20000041870 */
[C---:B------:R-:W-:Y:S02]  /*b460*/  ISETP.GE.AND P5, PT, R46.reuse, R154, PT ;  /* 0x0000009a2e00720c */ /* 0x040fe40003fa6270 */
[----:B------:R-:W-:Y:S02]  /*b470*/  ISETP.GE.AND P4, PT, R46, R155, PT ;  /* 0x0000009b2e00720c */ /* 0x000fe40003f86270 */
[----:B------:R-:W-:-:S02]  /*b480*/  IADD3 R46, R2, 0x29, RZ ;  /* 0x00000029022e7810 */ /* 0x000fc40007ffe0ff */
[----:B------:R-:W-:Y:S01]  /*b490*/  FSEL R161, R120, -INF , !P1 ;  /* 0xff80000078a17808 */ /* 0x000fe20004800000 */
[C---:B------:R-:W-:Y:S01]  /*b4a0*/  HMMA.16816.F32.BF16 R108, R144.reuse, R162, R108 ;  /* 0x000000a2906c723c */ /* 0x040fe2000004186c */
[----:B------:R-:W-:Y:S02]  /*b4b0*/  FSEL R248, R122, -INF , !P2 ;  /* 0xff8000007af87808 */ /* 0x000fe40005000000 */
[CC--:B------:R-:W-:Y:S02]  /*b4c0*/  ISETP.GE.AND P3, PT, R45.reuse, R154.reuse, PT ;  /* 0x0000009a2d00720c */ /* 0x0c0fe40003f66270 */
[-C--:B------:R-:W-:Y:S02]  /*b4d0*/  ISETP.GE.AND P0, PT, R45, R155.reuse, PT ;  /* 0x0000009b2d00720c */ /* 0x080fe40003f06270 */
[C---:B------:R-:W-:Y:S01]  /*b4e0*/  ISETP.GE.AND P1, PT, R46.reuse, R154, PT ;  /* 0x0000009a2e00720c */ /* 0x040fe20003f26270 */
[----:B------:R-:W-:Y:S01]  /*b4f0*/  HMMA.16816.F32.BF16 R100, R144, R10, R100 ;  /* 0x0000000a9064723c */ /* 0x000fe20000041864 */
[----:B------:R-:W-:-:S02]  /*b500*/  ISETP.GE.AND P2, PT, R46, R155, PT ;  /* 0x0000009b2e00720c */ /* 0x000fc40003f46270 */
[----:B------:R-:W-:Y:S02]  /*b510*/  IADD3 R45, R2, 0x30, RZ ;  /* 0x00000030022d7810 */ /* 0x000fe40007ffe0ff */
[----:B------:R-:W-:Y:S02]  /*b520*/  FSEL R177, R116, -INF , !P3 ;  /* 0xff80000074b17808 */ /* 0x000fe40005800000 */
[----:B------:R-:W-:Y:S02]  /*b530*/  FSEL R242, R118, -INF , !P0 ;  /* 0xff80000076f27808 */ /* 0x000fe40004000000 */
[----:B------:R-:W-:Y:S02]  /*b540*/  FSEL R179, R117, -INF , !P1 ;  /* 0xff80000075b37808 */ /* 0x000fe40004800000 */
[----:B------:R-:W-:Y:S02]  /*b550*/  FSEL R240, R119, -INF , !P2 ;  /* 0xff80000077f07808 */ /* 0x000fe40005000000 */
[----:B------:R-:W1:Y:S01]  /*b560*/  LDSM.16.M88.4 R116, [R225+0x1800] ;  /* 0x00180000e174783b */ /* 0x000e620000000200 */
[----:B------:R-:W-:-:S02]  /*b570*/  FSEL R171, R121, -INF , !P5 ;  /* 0xff80000079ab7808 */ /* 0x000fc40006800000 */
[----:B------:R-:W-:Y:S02]  /*b580*/  FSEL R244, R123, -INF , !P4 ;  /* 0xff8000007bf47808 */ /* 0x000fe40006000000 */
[C---:B------:R-:W-:Y:S02]  /*b590*/  ISETP.GE.AND P5, PT, R45.reuse, R154, PT ;  /* 0x0000009a2d00720c */ /* 0x040fe40003fa6270 */
[----:B------:R-:W-:Y:S02]  /*b5a0*/  ISETP.GE.AND P4, PT, R45, R155, PT ;  /* 0x0000009b2d00720c */ /* 0x000fe40003f86270 */
[C---:B------:R-:W-:Y:S01]  /*b5b0*/  IADD3 R46, R2.reuse, 0x31, RZ ;  /* 0x00000031022e7810 */ /* 0x040fe20007ffe0ff */
[----:B--2---:R-:W-:Y:S01]  /*b5c0*/  HMMA.16816.F32.BF16 R96, R144, R124, R96 ;  /* 0x0000007c9060723c */ /* 0x004fe20000041860 */
[----:B------:R-:W-:Y:S02]  /*b5d0*/  IADD3 R8, R2, 0x39, RZ ;  /* 0x0000003902087810 */ /* 0x000fe40007ffe0ff */
[----:B------:R-:W-:-:S02]  /*b5e0*/  FSEL R112, R112, -INF , !P5 ;  /* 0xff80000070707808 */ /* 0x000fc40006800000 */
[----:B------:R-:W-:Y:S02]  /*b5f0*/  FSEL R238, R114, -INF , !P4 ;  /* 0xff80000072ee7808 */ /* 0x000fe40006000000 */
[CC--:B------:R-:W-:Y:S01]  /*b600*/  ISETP.GE.AND P3, PT, R46.reuse, R154.reuse, PT ;  /* 0x0000009a2e00720c */ /* 0x0c0fe20003f66270 */
[----:B------:R-:W-:Y:S01]  /*b610*/  HMMA.16816.F32.BF16 R92, R144, R126, R92 ;  /* 0x0000007e905c723c */ /* 0x000fe2000004185c */
[-C--:B------:R-:W-:Y:S02]  /*b620*/  ISETP.GE.AND P0, PT, R46, R155.reuse, PT ;  /* 0x0000009b2e00720c */ /* 0x080fe40003f06270 */
[C---:B------:R-:W-:Y:S02]  /*b630*/  ISETP.GE.AND P5, PT, R8.reuse, R154, PT ;  /* 0x0000009a0800720c */ /* 0x040fe40003fa6270 */
[----:B------:R-:W-:Y:S02]  /*b640*/  ISETP.GE.AND P4, PT, R8, R155, PT ;  /* 0x0000009b0800720c */ /* 0x000fe40003f86270 */
[----:B------:R-:W-:-:S02]  /*b650*/  IADD3 R45, R2, 0x38, RZ ;  /* 0x00000038022d7810 */ /* 0x000fc40007ffe0ff */
[----:B------:R-:W-:Y:S02]  /*b660*/  IADD3 R8, R2, 0x40, RZ ;  /* 0x0000004002087810 */ /* 0x000fe40007ffe0ff */
[----:B------:R-:W-:Y:S02]  /*b670*/  FSEL R113, R113, -INF , !P3 ;  /* 0xff80000071717808 */ /* 0x000fe40005800000 */
[----:B------:R-:W-:Y:S02]  /*b680*/  FSEL R204, R115, -INF , !P0 ;  /* 0xff80000073cc7808 */ /* 0x000fe40004000000 */
[-C--:B------:R-:W-:Y:S02]  /*b690*/  ISETP.GE.AND P2, PT, R45, R155.reuse, PT ;  /* 0x0000009b2d00720c */ /* 0x080fe40003f46270 */
[C---:B------:R-:W-:Y:S02]  /*b6a0*/  ISETP.GE.AND P3, PT, R8.reuse, R154, PT ;  /* 0x0000009a0800720c */ /* 0x040fe40003f66270 */
[----:B------:R-:W-:-:S02]  /*b6b0*/  ISETP.GE.AND P0, PT, R8, R155, PT ;  /* 0x0000009b0800720c */ /* 0x000fc40003f06270 */
[----:B------:R-:W-:Y:S01]  /*b6c0*/  ISETP.GE.AND P1, PT, R45, R154, PT ;  /* 0x0000009a2d00720c */ /* 0x000fe20003f26270 */
[C---:B-1----:R-:W-:Y:S01]  /*b6d0*/  HMMA.16816.F32.BF16 R88, R144.reuse, R116, R88 ;  /* 0x000000749058723c */ /* 0x042fe20000041858 */
[C---:B------:R-:W-:Y:S02]  /*b6e0*/  IADD3 R9, R2.reuse, 0x41, RZ ;  /* 0x0000004102097810 */ /* 0x040fe40007ffe0ff */
[----:B------:R-:W-:Y:S02]  /*b6f0*/  IADD3 R8, R2, 0x48, RZ ;  /* 0x0000004802087810 */ /* 0x000fe40007ffe0ff */
[----:B------:R-:W-:Y:S02]  /*b700*/  FSEL R202, R110, -INF , !P2 ;  /* 0xff8000006eca7808 */ /* 0x000fe40005000000 */
[----:B------:R-:W-:Y:S01]  /*b710*/  FSEL R181, R108, -INF , !P1 ;  /* 0xff8000006cb57808 */ /* 0x000fe20004800000 */
[----:B------:R-:W-:Y:S01]  /*b720*/  HMMA.16816.F32.BF16 R84, R144, R118, R84 ;  /* 0x000000769054723c */ /* 0x000fe20000041854 */
[----:B------:R-:W-:-:S02]  /*b730*/  FSEL R110, R109, -INF , !P5 ;  /* 0xff8000006d6e7808 */ /* 0x000fc40006800000 */
[----:B------:R-:W-:Y:S02]  /*b740*/  FSEL R206, R111, -INF , !P4 ;  /* 0xff8000006fce7808 */ /* 0x000fe40006000000 */
[CC--:B------:R-:W-:Y:S02]  /*b750*/  ISETP.GE.AND P1, PT, R9.reuse, R154.reuse, PT ;  /* 0x0000009a0900720c */ /* 0x0c0fe40003f26270 */
[-C--:B------:R-:W-:Y:S02]  /*b760*/  ISETP.GE.AND P2, PT, R9, R155.reuse, PT ;  /* 0x0000009b0900720c */ /* 0x080fe40003f46270 */
[C---:B------:R-:W-:Y:S02]  /*b770*/  ISETP.GE.AND P5, PT, R8.reuse, R154, PT ;  /* 0x0000009a0800720c */ /* 0x040fe40003fa6270 */
[----:B------:R-:W-:Y:S02]  /*b780*/  ISETP.GE.AND P4, PT, R8, R155, PT ;  /* 0x0000009b0800720c */ /* 0x000fe40003f86270 */
[----:B------:R-:W1:Y:S01]  /*b790*/  LDSM.16.M88.4 R8, [R225+0x1c00] ;  /* 0x001c0000e108783b */ /* 0x000e620000000200 */
[----:B------:R-:W-:-:S02]  /*b7a0*/  IADD3 R45, R2, 0x49, RZ ;  /* 0x00000049022d7810 */ /* 0x000fc40007ffe0ff */
[----:B------:R-:W-:Y:S02]  /*b7b0*/  FSEL R109, R104, -INF , !P3 ;  /* 0xff800000686d7808 */ /* 0x000fe40005800000 */
[----:B------:R-:W-:Y:S02]  /*b7c0*/  FSEL R200, R106, -INF , !P0 ;  /* 0xff8000006ac87808 */ /* 0x000fe40004000000 */
[C---:B------:R-:W-:Y:S02]  /*b7d0*/  ISETP.GE.AND P3, PT, R45.reuse, R154, PT ;  /* 0x0000009a2d00720c */ /* 0x040fe40003f66270 */
[----:B------:R-:W-:Y:S02]  /*b7e0*/  ISETP.GE.AND P0, PT, R45, R155, PT ;  /* 0x0000009b2d00720c */ /* 0x000fe40003f06270 */
[C---:B------:R-:W-:Y:S02]  /*b7f0*/  IADD3 R45, R2.reuse, 0x50, RZ ;  /* 0x00000050022d7810 */ /* 0x040fe40007ffe0ff */
[----:B------:R-:W-:-:S02]  /*b800*/  IADD3 R46, R2, 0x51, RZ ;  /* 0x00000051022e7810 */ /* 0x000fc40007ffe0ff */
[----:B------:R-:W-:Y:S02]  /*b810*/  FSEL R198, R107, -INF , !P2 ;  /* 0xff8000006bc67808 */ /* 0x000fe40005000000 */
[----:B------:R-:W-:Y:S02]  /*b820*/  FSEL R111, R105, -INF , !P1 ;  /* 0xff800000696f7808 */ /* 0x000fe40004800000 */
[----:B------:R-:W-:Y:S02]  /*b830*/  FSEL R107, R100, -INF , !P5 ;  /* 0xff800000646b7808 */ /* 0x000fe40006800000 */
[----:B------:R-:W-:Y:S02]  /*b840*/  FSEL R194, R102, -INF , !P4 ;  /* 0xff80000066c27808 */ /* 0x000fe40006000000 */
[C---:B------:R-:W-:Y:S02]  /*b850*/  ISETP.GE.AND P1, PT, R45.reuse, R154, PT ;  /* 0x0000009a2d00720c */ /* 0x040fe40003f26270 */
[----:B------:R-:W-:-:S02]  /*b860*/  ISETP.GE.AND P2, PT, R45, R155, PT ;  /* 0x0000009b2d00720c */ /* 0x000fc40003f46270 */
[C---:B------:R-:W-:Y:S02]  /*b870*/  ISETP.GE.AND P5, PT, R46.reuse, R154, PT ;  /* 0x0000009a2e00720c */ /* 0x040fe40003fa6270 */
[----:B------:R-:W-:Y:S02]  /*b880*/  ISETP.GE.AND P4, PT, R46, R155, PT ;  /* 0x0000009b2e00720c */ /* 0x000fe40003f86270 */
[C---:B------:R-:W-:Y:S02]  /*b890*/  IADD3 R45, R2.reuse, 0x58, RZ ;  /* 0x00000058022d7810 */ /* 0x040fe40007ffe0ff */
[----:B------:R-:W-:Y:S02]  /*b8a0*/  IADD3 R46, R2, 0x59, RZ ;  /* 0x00000059022e7810 */ /* 0x000fe40007ffe0ff */
[----:B------:R-:W-:Y:S02]  /*b8b0*/  FSEL R127, R101, -INF , !P3 ;  /* 0xff800000657f7808 */ /* 0x000fe40005800000 */
[----:B------:R-:W-:-:S02]  /*b8c0*/  FSEL R192, R103, -INF , !P0 ;  /* 0xff80000067c07808 */ /* 0x000fc40004000000 */
[----:B------:R-:W-:Y:S01]  /*b8d0*/  FSEL R117, R96, -INF , !P1 ;  /* 0xff80000060757808 */ /* 0x000fe20004800000 */
[----:B------:R-:W2:Y:S01]  /*b8e0*/  LDSM.16.M88.4 R100, [R225+0x2000] ;  /* 0x00200000e164783b */ /* 0x000ea20000000200 */
[----:B------:R-:W-:Y:S01]  /*b8f0*/  FSEL R190, R98, -INF , !P2 ;  /* 0xff80000062be7808 */ /* 0x000fe20005000000 */
[C---:B-1----:R-:W-:Y:S01]  /*b900*/  HMMA.16816.F32.BF16 R80, R144.reuse, R8, R80 ;  /* 0x000000089050723c */ /* 0x042fe20000041850 */
[CC--:B------:R-:W-:Y:S02]  /*b910*/  ISETP.GE.AND P3, PT, R45.reuse, R154.reuse, PT ;  /* 0x0000009a2d00720c */ /* 0x0c0fe40003f66270 */
[-C--:B------:R-:W-:Y:S02]  /*b920*/  ISETP.GE.AND P0, PT, R45, R155.reuse, PT ;  /* 0x0000009b2d00720c */ /* 0x080fe40003f06270 */
[C---:B------:R-:W-:Y:S02]  /*b930*/  ISETP.GE.AND P1, PT, R46.reuse, R154, PT ;  /* 0x0000009a2e00720c */ /* 0x040fe40003f26270 */
[----:B------:R-:W-:Y:S01]  /*b940*/  ISETP.GE.AND P2, PT, R46, R155, PT ;  /* 0x0000009b2e00720c */ /* 0x000fe20003f46270 */
[----:B------:R-:W-:Y:S01]  /*b950*/  HMMA.16816.F32.BF16 R76, R144, R10, R76 ;  /* 0x0000000a904c723c */ /* 0x000fe2000004184c */
[----:B------:R-:W-:-:S02]  /*b960*/  IADD3 R45, R2, 0x60, RZ ;  /* 0x00000060022d7810 */ /* 0x000fc40007ffe0ff */
[----:B------:R-:W-:Y:S02]  /*b970*/  FSEL R119, R92, -INF , !P3 ;  /* 0xff8000005c777808 */ /* 0x000fe40005800000 */
[----:B------:R-:W-:Y:S02]  /*b980*/  FSEL R184, R94, -INF , !P0 ;  /* 0xff8000005eb87808 */ /* 0x000fe40004000000 */
[----:B------:R-:W-:Y:S02]  /*b990*/  FSEL R187, R93, -INF , !P1 ;  /* 0xff8000005dbb7808 */ /* 0x000fe40004800000 */
[----:B------:R-:W-:Y:S02]  /*b9a0*/  FSEL R188, R95, -INF , !P2 ;  /* 0xff8000005fbc7808 */ /* 0x000fe40005000000 */
[----:B------:R-:W1:Y:S01]  /*b9b0*/  LDSM.16.M88.4 R92, [R225+0x2400] ;  /* 0x00240000e15c783b */ /* 0x000e620000000200 */
[----:B------:R-:W-:Y:S02]  /*b9c0*/  FSEL R185, R97, -INF , !P5 ;  /* 0xff80000061b97808 */ /* 0x000fe40006800000 */
[----:B------:R-:W-:-:S02]  /*b9d0*/  FSEL R186, R99, -INF , !P4 ;  /* 0xff80000063ba7808 */ /* 0x000fc40006000000 */
[C---:B------:R-:W-:Y:S02]  /*b9e0*/  ISETP.GE.AND P5, PT, R45.reuse, R154, PT ;  /* 0x0000009a2d00720c */ /* 0x040fe40003fa6270 */
[----:B------:R-:W-:Y:S02]  /*b9f0*/  ISETP.GE.AND P4, PT, R45, R155, PT ;  /* 0x0000009b2d00720c */ /* 0x000fe40003f86270 */
[C---:B------:R-:W-:Y:S02]  /*ba00*/  IADD3 R46, R2.reuse, 0x61, RZ ;  /* 0x00000061022e7810 */ /* 0x040fe40007ffe0ff */
[----:B------:R-:W-:Y:S02]  /*ba10*/  IADD3 R8, R2, 0x69, RZ ;  /* 0x0000006902087810 */ /* 0x000fe40007ffe0ff */
[----:B------:R-:W-:Y:S02]  /*ba20*/  FSEL R191, R88, -INF , !P5 ;  /* 0xff80000058bf7808 */ /* 0x000fe40006800000 */
[----:B------:R-:W-:-:S02]  /*ba30*/  FSEL R182, R90, -INF , !P4 ;  /* 0xff8000005ab67808 */ /* 0x000fc40006000000 */
[CC--:B------:R-:W-:Y:S02]  /*ba40*/  ISETP.GE.AND P3, PT, R46.reuse, R154.reuse, PT ;  /* 0x0000009a2e00720c */ /* 0x0c0fe40003f66270 */
[-C--:B------:R-:W-:Y:S01]  /*ba50*/  ISETP.GE.AND P0, PT, R46, R155.reuse, PT ;  /* 0x0000009b2e00720c */ /* 0x080fe20003f06270 */
[C---:B--2---:R-:W-:Y:S01]  /*ba60*/  HMMA.16816.F32.BF16 R72, R144.reuse, R100, R72 ;  /* 0x000000649048723c */ /* 0x044fe20000041848 */
[C---:B------:R-:W-:Y:S02]  /*ba70*/  ISETP.GE.AND P5, PT, R8.reuse, R154, PT ;  /* 0x0000009a0800720c */ /* 0x040fe40003fa6270 */
[----:B------:R-:W-:Y:S02]  /*ba80*/  ISETP.GE.AND P4, PT, R8, R155, PT ;  /* 0x0000009b0800720c */ /* 0x000fe40003f86270 */
[C---:B------:R-:W-:Y:S02]  /*ba90*/  IADD3 R8, R2.reuse, 0x70, RZ ;  /* 0x0000007002087810 */ /* 0x040fe40007ffe0ff */
[----:B------:R-:W-:Y:S01]  /*baa0*/  IADD3 R45, R2, 0x68, RZ ;  /* 0x00000068022d7810 */ /* 0x000fe20007ffe0ff */
[----:B------:R-:W-:Y:S01]  /*bab0*/  HMMA.16816.F32.BF16 R68, R144, R102, R68 ;  /* 0x000000669044723c */ /* 0x000fe20000041844 */
[----:B------:R-:W-:-:S02]  /*bac0*/  FSEL R193, R89, -INF , !P3 ;  /* 0xff80000059c17808 */ /* 0x000fc40005800000 */
[----:B------:R-:W-:Y:S02]  /*bad0*/  FSEL R180, R91, -INF , !P0 ;  /* 0xff8000005bb47808 */ /* 0x000fe40004000000 */
[CC--:B------:R-:W-:Y:S02]  /*bae0*/  ISETP.GE.AND P3, PT, R8.reuse, R154.reuse, PT ;  /* 0x0000009a0800720c */ /* 0x0c0fe40003f66270 */
[-C--:B------:R-:W-:Y:S02]  /*baf0*/  ISETP.GE.AND P0, PT, R8, R155.reuse, PT ;  /* 0x0000009b0800720c */ /* 0x080fe40003f06270 */
[C---:B------:R-:W-:Y:S02]  /*bb00*/  ISETP.GE.AND P1, PT, R45.reuse, R154, PT ;  /* 0x0000009a2d00720c */ /* 0x040fe40003f26270 */
[----:B------:R-:W-:Y:S01]  /*bb10*/  ISETP.GE.AND P2, PT, R45, R155, PT ;  /* 0x0000009b2d00720c */ /* 0x000fe20003f46270 */
[----:B-1----:R-:W-:Y:S01]  /*bb20*/  HMMA.16816.F32.BF16 R64, R144, R92, R64 ;  /* 0x0000005c9040723c */ /* 0x002fe20000041840 */
[----:B------:R-:W-:-:S02]  /*bb30*/  IADD3 R9, R2, 0x71, RZ ;  /* 0x0000007102097810 */ /* 0x000fc40007ffe0ff */
[----:B------:R-:W-:Y:S02]  /*bb40*/  IADD3 R8, R2, 0x78, RZ ;  /* 0x0000007802087810 */ /* 0x000fe40007ffe0ff */
[----:B------:R-:W-:Y:S02]  /*bb50*/  FSEL R195, R84, -INF , !P1 ;  /* 0xff80000054c37808 */ /* 0x000fe40004800000 */
[----:B------:R-:W-:Y:S01]  /*bb60*/  FSEL R178, R86, -INF , !P2 ;  /* 0xff80000056b27808 */ /* 0x000fe20005000000 */
[----:B------:R-:W-:Y:S01]  /*bb70*/  HMMA.16816.F32.BF16 R52, R144, R94, R52 ;  /* 0x0000005e9034723c */ /* 0x000fe20000041834 */
[----:B------:R-:W-:Y:S02]  /*bb80*/  FSEL R199, R85, -INF , !P5 ;  /* 0xff80000055c77808 */ /* 0x000fe40006800000 */
[----:B------:R-:W-:Y:S02]  /*bb90*/  FSEL R176, R87, -INF , !P4 ;  /* 0xff80000057b07808 */ /* 0x000fe40006000000 */
[----:B------:R-:W-:-:S02]  /*bba0*/  ISETP.GE.AND P1, PT, R9, R154, PT ;  /* 0x0000009a0900720c */ /* 0x000fc40003f26270 */
[-C--:B------:R-:W-:Y:S02]  /*bbb0*/  ISETP.GE.AND P2, PT, R9, R155.reuse, PT ;  /* 0x0000009b0900720c */ /* 0x080fe40003f46270 */
[C---:B------:R-:W-:Y:S02]  /*bbc0*/  ISETP.GE.AND P5, PT, R8.reuse, R154, PT ;  /* 0x0000009a0800720c */ /* 0x040fe40003fa6270 */
[----:B------:R-:W-:Y:S02]  /*bbd0*/  ISETP.GE.AND P4, PT, R8, R155, PT ;  /* 0x0000009b0800720c */ /* 0x000fe40003f86270 */
[----:B------:R-:W1:Y:S01]  /*bbe0*/  LDSM.16.M88.4 R8, [R225+0x2800] ;  /* 0x00280000e108783b */ /* 0x000e620000000200 */
[----:B------:R-:W-:Y:S02]  /*bbf0*/  IADD3 R45, R2, 0x79, RZ ;  /* 0x00000079022d7810 */ /* 0x000fe40007ffe0ff */
[----:B------:R-:W-:Y:S02]  /*bc00*/  FSEL R201, R80, -INF , !P3 ;  /* 0xff80000050c97808 */ /* 0x000fe40005800000 */
[----:B------:R-:W-:-:S02]  /*bc10*/  FSEL R170, R82, -INF , !P0 ;  /* 0xff80000052aa7808 */ /* 0x000fc40004000000 */
[CC--:B------:R-:W-:Y:S02]  /*bc20*/  ISETP.GE.AND P3, PT, R45.reuse, R154.reuse, PT ;  /* 0x0000009a2d00720c */ /* 0x0c0fe40003f66270 */
[----:B------:R-:W-:Y:S02]  /*bc30*/  ISETP.GE.AND P0, PT, R45, R155, PT ;  /* 0x0000009b2d00720c */ /* 0x000fe40003f06270 */
[----:B------:R-:W-:Y:S02]  /*bc40*/  IADD3 R45, R2, 0x80, RZ ;  /* 0x00000080022d7810 */ /* 0x000fe40007ffe0ff */
[----:B------:R-:W-:Y:S02]  /*bc50*/  FSEL R203, R81, -INF , !P1 ;  /* 0xff80000051cb7808 */ /* 0x000fe40004800000 */
[----:B------:R-:W-:Y:S02]  /*bc60*/  FSEL R162, R83, -INF , !P2 ;  /* 0xff80000053a27808 */ /* 0x000fe40005000000 */
[----:B------:R-:W-:-:S02]  /*bc70*/  ISETP.GE.AND P1, PT, R45, R154, PT ;  /* 0x0000009a2d00720c */ /* 0x000fc40003f26270 */
[----:B------:R-:W-:Y:S02]  /*bc80*/  FSEL R103, R76, -INF , !P5 ;  /* 0xff8000004c677808 */ /* 0x000fe40006800000 */
[----:B------:R-:W-:Y:S02]  /*bc90*/  ISETP.GE.AND P2, PT, R45, R155, PT ;  /* 0x0000009b2d00720c */ /* 0x000fe40003f46270 */
[----:B------:R-:W-:Y:S02]  /*bca0*/  FSEL R160, R78, -INF , !P4 ;  /* 0xff8000004ea07808 */ /* 0x000fe40006000000 */
[----:B------:R-:W-:Y:S02]  /*bcb0*/  FSEL R207, R77, -INF , !P3 ;  /* 0xff8000004dcf7808 */ /* 0x000fe40005800000 */
[----:B------:R-:W-:Y:S02]  /*bcc0*/  FSEL R168, R79, -INF , !P0 ;  /* 0xff8000004fa87808 */ /* 0x000fe40004000000 */
[C---:B------:R-:W-:Y:S01]  /*bcd0*/  IADD3 R46, R2.reuse, 0x81, RZ ;  /* 0x00000081022e7810 */ /* 0x040fe20007ffe0ff */
[----:B------:R-:W2:Y:S01]  /*bce0*/  LDSM.16.M88.4 R76, [R225+0x2c00] ;  /* 0x002c0000e14c783b */ /* 0x000ea20000000200 */
[----:B------:R-:W-:-:S02]  /*bcf0*/  IADD3 R45, R2, 0x88, RZ ;  /* 0x00000088022d7810 */ /* 0x000fc40007ffe0ff */
[CC--:B------:R-:W-:Y:S02]  /*bd00*/  ISETP.GE.AND P5, PT, R46.reuse, R154.reuse, PT ;  /* 0x0000009a2e00720c */ /* 0x0c0fe40003fa6270 */
[-C--:B------:R-:W-:Y:S02]  /*bd10*/  ISETP.GE.AND P4, PT, R46, R155.reuse, PT ;  /* 0x0000009b2e00720c */ /* 0x080fe40003f86270 */
[C---:B------:R-:W-:Y:S02]  /*bd20*/  ISETP.GE.AND P3, PT, R45.reuse, R154, PT ;  /* 0x0000009a2d00720c */ /* 0x040fe40003f66270 */
[----:B------:R-:W-:Y:S01]  /*bd30*/  ISETP.GE.AND P0, PT, R45, R155, PT ;  /* 0x0000009b2d00720c */ /* 0x000fe20003f06270 */
[----:B-1----:R-:W-:Y:S01]  /*bd40*/  HMMA.16816.F32.BF16 R120, R144, R8, R48 ;  /* 0x000000089078723c */ /* 0x002fe20000041830 */
[C---:B------:R-:W-:Y:S01]  /*bd50*/  IADD3 R46, R2.reuse, 0x89, RZ ;  /* 0x00000089022e7810 */ /* 0x040fe20007ffe0ff */
[----:B------:R-:W1:Y:S01]  /*bd60*/  LDSM.16.M88.4 R48, [R225+0x3000] ;  /* 0x00300000e130783b */ /* 0x000e620000000200 */
[----:B------:R-:W-:-:S02]  /*bd70*/  IADD3 R45, R2, 0x90, RZ ;  /* 0x00000090022d7810 */ /* 0x000fc40007ffe0ff */
[----:B------:R-:W-:Y:S02]  /*bd80*/  FSEL R72, R72, -INF , !P1 ;  /* 0xff80000048487808 */ /* 0x000fe40004800000 */
[----:B------:R-:W-:Y:S01]  /*bd90*/  FSEL R142, R74, -INF , !P2 ;  /* 0xff8000004a8e7808 */ /* 0x000fe20005000000 */
[----:B------:R-:W-:Y:S01]  /*bda0*/  HMMA.16816.F32.BF16 R40, R144, R10, R40 ;  /* 0x0000000a9028723c */ /* 0x000fe20000041828 */
        /* <DEDUP_REMOVED lines=11> */
[C---:B--2---:R-:W-:Y:S01]  /*be60*/  HMMA.16816.F32.BF16 R36, R144.reuse, R76, R36 ;  /* 0x0000004c9024723c */ /* 0x044fe20000041824 */
[----:B------:R-:W-:Y:S02]  /*be70*/  FSEL R130, R66, -INF , !P4 ;  /* 0xff80000042827808 */ /* 0x000fe40006000000 */
[CC--:B------:R-:W-:Y:S02]  /*be80*/  ISETP.GE.AND P3, PT, R46.reuse, R154.reuse, PT ;  /* 0x0000009a2e00720c */ /* 0x0c0fe40003f66270 */
[-C--:B------:R-:W-:Y:S02]  /*be90*/  ISETP.GE.AND P0, PT, R46, R155.reuse, PT ;  /* 0x0000009b2e00720c */ /* 0x080fe40003f06270 */
[C---:B------:R-:W-:Y:S01]  /*bea0*/  ISETP.GE.AND P5, PT, R8.reuse, R154, PT ;  /* 0x0000009a0800720c */ /* 0x040fe20003fa6270 */
[----:B------:R-:W-:Y:S01]  /*beb0*/  HMMA.16816.F32.BF16 R32, R144, R78, R32 ;  /* 0x0000004e9020723c */ /* 0x000fe20000041820 */
[----:B------:R-:W-:-:S02]  /*bec0*/  ISETP.GE.AND P4, PT, R8, R155, PT ;  /* 0x0000009b0800720c */ /* 0x000fc40003f86270 */
[C---:B------:R-:W-:Y:S02]  /*bed0*/  IADD3 R8, R2.reuse, 0xa0, RZ ;  /* 0x000000a002087810 */ /* 0x040fe40007ffe0ff */
[----:B------:R-:W-:Y:S02]  /*bee0*/  IADD3 R45, R2, 0x98, RZ ;  /* 0x00000098022d7810 */ /* 0x000fe40007ffe0ff */
[----:B------:R-:W-:Y:S01]  /*bef0*/  FSEL R66, R65, -INF , !P3 ;  /* 0xff80000041427808 */ /* 0x000fe20005800000 */
[----:B-1----:R-:W-:Y:S01]  /*bf00*/  HMMA.16816.F32.BF16 R24, R144, R50, R24 ;  /* 0x000000329018723c */ /* 0x002fe20000041818 */
[----:B------:R-:W-:Y:S02]  /*bf10*/  FSEL R126, R67, -INF , !P0 ;  /* 0xff800000437e7808 */ /* 0x000fe40004000000 */
[----:B------:R-:W-:Y:S02]  /*bf20*/  FSEL R69, R69, -INF , !P1 ;  /* 0xff80000045457808 */ /* 0x000fe40004800000 */
[----:B------:R-:W-:-:S02]  /*bf30*/  FSEL R132, R71, -INF , !P2 ;  /* 0xff80000047847808 */ /* 0x000fc40005000000 */
[CC--:B------:R-:W-:Y:S02]  /*bf40*/  ISETP.GE.AND P3, PT, R8.reuse, R154.reuse, PT ;  /* 0x0000009a0800720c */ /* 0x0c0fe40003f66270 */
[-C--:B------:R-:W-:Y:S02]  /*bf50*/  ISETP.GE.AND P0, PT, R8, R155.reuse, PT ;  /* 0x0000009b0800720c */ /* 0x080fe40003f06270 */
        /* <DEDUP_REMOVED lines=8> */
[CC--:B------:R-:W-:Y:S01]  /*bfe0*/  ISETP.GE.AND P1, PT, R9.reuse, R154.reuse, PT ;  /* 0x0000009a0900720c */ /* 0x0c0fe20003f26270 */
[----:B------:R-:W-:Y:S01]  /*bff0*/  HMMA.16816.F32.BF16 R52, R144, R48, R28 ;  /* 0x000000309034723c */ /* 0x000fe2000004181c */
[----:B------:R-:W-:Y:S01]  /*c000*/  ISETP.GE.AND P2, PT, R9, R155, PT ;  /* 0x0000009b0900720c */ /* 0x000fe20003f46270 */
[----:B------:R-:W1:Y:S01]  /*c010*/  LDSM.16.M88.4 R28, [R225+0x3800] ;  /* 0x00380000e11c783b */ /* 0x000e620000000200 */
[----:B------:R-:W-:-:S02]  /*c020*/  ISETP.GE.AND P5, PT, R8, R154, PT ;  /* 0x0000009a0800720c */ /* 0x000fc40003fa6270 */
[-C--:B------:R-:W-:Y:S02]  /*c030*/  ISETP.GE.AND P4, PT, R8, R155.reuse, PT ;  /* 0x0000009b0800720c */ /* 0x080fe40003f86270 */
[----:B------:R-:W2:Y:S01]  /*c040*/  LDSM.16.M88.4 R8, [R225+0x3400] ;  /* 0x00340000e108783b */ /* 0x000ea20000000200 */
[----:B------:R-:W-:Y:S02]  /*c050*/  IADD3 R45, R2, 0xa9, RZ ;  /* 0x000000a9022d7810 */ /* 0x000fe40007ffe0ff */
[----:B------:R-:W-:Y:S02]  /*c060*/  FSEL R243, R120, -INF , !P3 ;  /* 0xff80000078f37808 */ /* 0x000fe40005800000 */
[----:B------:R-:W-:Y:S02]  /*c070*/  FSEL R122, R122, -INF , !P0 ;  /* 0xff8000007a7a7808 */ /* 0x000fe40004000000 */
[C---:B------:R-:W-:Y:S02]  /*c080*/  ISETP.GE.AND P3, PT, R45.reuse, R154, PT ;  /* 0x0000009a2d00720c */ /* 0x040fe40003f66270 */
[----:B------:R-:W-:-:S02]  /*c090*/  ISETP.GE.AND P0, PT, R45, R155, PT ;  /* 0x0000009b2d00720c */ /* 0x000fc40003f06270 */
[----:B------:R-:W-:Y:S02]  /*c0a0*/  IADD3 R45, R2, 0xb0, RZ ;  /* 0x000000b0022d7810 */ /* 0x000fe40007ffe0ff */
[----:B------:R-:W-:Y:S02]  /*c0b0*/  FSEL R245, R121, -INF , !P1 ;  /* 0xff80000079f57808 */ /* 0x000fe40004800000 */
[----:B------:R-:W-:Y:S02]  /*c0c0*/  FSEL R120, R123, -INF , !P2 ;  /* 0xff8000007b787808 */ /* 0x000fe40005000000 */
[C---:B------:R-:W-:Y:S02]  /*c0d0*/  ISETP.GE.AND P1, PT, R45.reuse, R154, PT ;  /* 0x0000009a2d00720c */ /* 0x040fe40003f26270 */
[----:B------:R-:W-:Y:S02]  /*c0e0*/  FSEL R247, R40, -INF , !P5 ;  /* 0xff80000028f77808 */ /* 0x000fe40006800000 */
[----:B------:R-:W-:-:S02]  /*c0f0*/  ISETP.GE.AND P2, PT, R45, R155, PT ;  /* 0x0000009b2d00720c */ /* 0x000fc40003f46270 */
[----:B------:R-:W-:Y:S02]  /*c100*/  FSEL R249, R41, -INF , !P3 ;  /* 0xff80000029f97808 */ /* 0x000fe40005800000 */
[C---:B------:R-:W-:Y:S02]  /*c110*/  IADD3 R40, R2.reuse, 0xb8, RZ ;  /* 0x000000b802287810 */ /* 0x040fe40007ffe0ff */
[----:B------:R-:W-:Y:S02]  /*c120*/  IADD3 R41, R2, 0xb9, RZ ;  /* 0x000000b902297810 */ /* 0x000fe40007ffe0ff */
[----:B------:R-:W-:Y:S02]  /*c130*/  FSEL R118, R43, -INF , !P0 ;  /* 0xff8000002b767808 */ /* 0x000fe40004000000 */
[----:B------:R-:W-:Y:S02]  /*c140*/  FSEL R251, R36, -INF , !P1 ;  /* 0xff80000024fb7808 */ /* 0x000fe40004800000 */
[----:B------:R-:W-:-:S02]  /*c150*/  FSEL R106, R38, -INF , !P2 ;  /* 0xff800000266a7808 */ /* 0x000fc40005000000 */
[----:B------:R-:W-:Y:S01]  /*c160*/  FSEL R114, R42, -INF , !P4 ;  /* 0xff8000002a727808 */ /* 0x000fe20006000000 */
[C---:B-1----:R-:W-:Y:S01]  /*c170*/  HMMA.16816.F32.BF16 R12, R144.reuse, R28, R12 ;  /* 0x0000001c900c723c */ /* 0x042fe2000004180c */
[CC--:B------:R-:W-:Y:S02]  /*c180*/  ISETP.GE.AND P3, PT, R40.reuse, R154.reuse, PT ;  /* 0x0000009a2800720c */ /* 0x0c0fe40003f66270 */
[-C--:B------:R-:W-:Y:S02]  /*c190*/  ISETP.GE.AND P0, PT, R40, R155.reuse, PT ;  /* 0x0000009b2800720c */ /* 0x080fe40003f06270 */
[C---:B------:R-:W-:Y:S02]  /*c1a0*/  ISETP.GE.AND P1, PT, R41.reuse, R154, PT ;  /* 0x0000009a2900720c */ /* 0x040fe40003f26270 */
[----:B------:R-:W-:Y:S01]  /*c1b0*/  ISETP.GE.AND P2, PT, R41, R155, PT ;  /* 0x0000009b2900720c */ /* 0x000fe20003f46270 */
[----:B--2---:R-:W-:Y:S01]  /*c1c0*/  HMMA.16816.F32.BF16 R16, R144, R10, R16 ;  /* 0x0000000a9010723c */ /* 0x004fe20000041810 */
[----:B------:R-:W-:-:S02]  /*c1d0*/  IADD3 R46, R2, 0xb1, RZ ;  /* 0x000000b1022e7810 */ /* 0x000fc40007ffe0ff */
[----:B------:R-:W-:Y:S02]  /*c1e0*/  IADD3 R36, R2, 0xc0, RZ ;  /* 0x000000c002247810 */ /* 0x000fe40007ffe0ff */
[C---:B------:R-:W-:Y:S02]  /*c1f0*/  ISETP.GE.AND P5, PT, R46.reuse, R154, PT ;  /* 0x0000009a2e00720c */ /* 0x040fe40003fa6270 */
[----:B------:R-:W-:Y:S01]  /*c200*/  ISETP.GE.AND P4, PT, R46, R155, PT ;  /* 0x0000009b2e00720c */ /* 0x000fe20003f86270 */
[----:B------:R-:W-:Y:S01]  /*c210*/  HMMA.16816.F32.BF16 R40, R144, R8, R20 ;  /* 0x000000089028723c */ /* 0x000fe20000041814 */
[----:B------:R-:W1:Y:S01]  /*c220*/  LDSM.16.M88.4 R20, [R225+0x3c00] ;  /* 0x003c0000e114783b */ /* 0x000e620000000200 */
[----:B------:R-:W-:Y:S01]  /*c230*/  FSEL R115, R37, -INF , !P5 ;  /* 0xff80000025737808 */ /* 0x000fe20006800000 */
[----:B------:R-:W-:-:S04]  /*c240*/  DEPBAR.LE SB0, 0x0 ;  /* 0x000080000000791a */ /* 0x000fc80000000000 */
[----:B------:R-:W-:Y:S01]  /*c250*/  FSEL R104, R39, -INF , !P4 ;  /* 0xff80000027687808 */ /* 0x000fe20006000000 */
[----:B------:R-:W-:Y:S01]  /*c260*/  HMMA.16816.F32.BF16 R164, R144, R30, R164 ;  /* 0x0000001e90a4723c */ /* 0x000fe200000418a4 */
[----:B------:R-:W-:Y:S02]  /*c270*/  FSEL R98, R34, -INF , !P0 ;  /* 0xff80000022627808 */ /* 0x000fe40004000000 */
[C---:B------:R-:W-:Y:S02]  /*c280*/  ISETP.GE.AND P5, PT, R36.reuse, R154, PT ;  /* 0x0000009a2400720c */ /* 0x040fe40003fa6270 */
[----:B------:R-:W-:Y:S02]  /*c290*/  ISETP.GE.AND P4, PT, R36, R155, PT ;  /* 0x0000009b2400720c */ /* 0x000fe40003f86270 */
[----:B------:R-:W-:Y:S02]  /*c2a0*/  FSEL R34, R33, -INF , !P1 ;  /* 0xff80000021227808 */ /* 0x000fe40004800000 */
[----:B------:R-:W-:-:S02]  /*c2b0*/  IADD3 R37, R2, 0xc1, RZ ;  /* 0x000000c102257810 */ /* 0x000fc40007ffe0ff */
[C---:B------:R-:W-:Y:S02]  /*c2c0*/  IADD3 R33, R2.reuse, 0xc8, RZ ;  /* 0x000000c802217810 */ /* 0x040fe40007ffe0ff */
[----:B------:R-:W-:Y:S02]  /*c2d0*/  IADD3 R8, R2, 0xc9, RZ ;  /* 0x000000c902087810 */ /* 0x000fe40007ffe0ff */
[----:B------:R-:W-:Y:S02]  /*c2e0*/  FSEL R32, R32, -INF , !P3 ;  /* 0xff80000020207808 */ /* 0x000fe40005800000 */
[----:B------:R-:W-:Y:S02]  /*c2f0*/  FSEL R96, R35, -INF , !P2 ;  /* 0xff80000023607808 */ /* 0x000fe40005000000 */
[----:B------:R-:W-:Y:S02]  /*c300*/  FSEL R239, R52, -INF , !P5 ;  /* 0xff80000034ef7808 */ /* 0x000fe40006800000 */
[----:B------:R-:W-:-:S02]  /*c310*/  FSEL R88, R54, -INF , !P4 ;  /* 0xff80000036587808 */ /* 0x000fc40006000000 */
[CC--:B------:R-:W-:Y:S02]  /*c320*/  ISETP.GE.AND P3, PT, R37.reuse, R154.reuse, PT ;  /* 0x0000009a2500720c */ /* 0x0c0fe40003f66270 */
[-C--:B------:R-:W-:Y:S02]  /*c330*/  ISETP.GE.AND P0, PT, R37, R155.reuse, PT ;  /* 0x0000009b2500720c */ /* 0x080fe40003f06270 */
        /* <DEDUP_REMOVED lines=8> */
[----:B------:R-:W-:Y:S02]  /*c3c0*/  FSEL R84, R55, -INF , !P0 ;  /* 0xff80000037547808 */ /* 0x000fe40004000000 */
[----:B------:R-:W-:Y:S02]  /*c3d0*/  FSEL R189, R24, -INF , !P1 ;  /* 0xff80000018bd7808 */ /* 0x000fe40004800000 */
[----:B------:R-:W-:Y:S01]  /*c3e0*/  FSEL R80, R26, -INF , !P2 ;  /* 0xff8000001a507808 */ /* 0x000fe20005000000 */
[----:B------:R-:W-:Y:S01]  /*c3f0*/  BAR.SYNC.DEFER_BLOCKING 0x0 ;  /* 0x0000000000007b1d */ /* 0x000fe20000010000 */
[----:B------:R-:W-:-:S02]  /*c400*/  ISETP.GE.AND P3, PT, R8, R154, PT ;  /* 0x0000009a0800720c */ /* 0x000fc40003f66270 */
[-C--:B------:R-:W-:Y:S02]  /*c410*/  ISETP.GE.AND P0, PT, R8, R155.reuse, PT ;  /* 0x0000009b0800720c */ /* 0x080fe40003f06270 */
[C---:B------:R-:W-:Y:S02]  /*c420*/  ISETP.GE.AND P1, PT, R9.reuse, R154, PT ;  /* 0x0000009a0900720c */ /* 0x040fe40003f26270 */
[----:B------:R-:W-:Y:S02]  /*c430*/  ISETP.GE.AND P2, PT, R9, R155, PT ;  /* 0x0000009b0900720c */ /* 0x000fe40003f46270 */
[C---:B------:R-:W-:Y:S02]  /*c440*/  IADD3 R8, R2.reuse, 0xd8, RZ ;  /* 0x000000d802087810 */ /* 0x040fe40007ffe0ff */
[----:B------:R-:W-:Y:S02]  /*c450*/  IADD3 R9, R2, 0xd9, RZ ;  /* 0x000000d902097810 */ /* 0x000fe40007ffe0ff */
[----:B------:R-:W-:-:S02]  /*c460*/  FSEL R183, R25, -INF , !P5 ;  /* 0xff80000019b77808 */ /* 0x000fc40006800000 */
[----:B------:R-:W-:Y:S02]  /*c470*/  FSEL R37, R27, -INF , !P4 ;  /* 0xff8000001b257808 */ /* 0x000fe40006000000 */
[----:B------:R-:W-:Y:S02]  /*c480*/  FSEL R163, R40, -INF , !P3 ;  /* 0xff80000028a37808 */ /* 0x000fe40005800000 */
[----:B------:R-:W-:Y:S02]  /*c490*/  FSEL R36, R42, -INF , !P0 ;  /* 0xff8000002a247808 */ /* 0x000fe40004000000 */
[CC--:B------:R-:W-:Y:S02]  /*c4a0*/  ISETP.GE.AND P5, PT, R8.reuse, R154.reuse, PT ;  /* 0x0000009a0800720c */ /* 0x0c0fe40003fa6270 */
[----:B------:R-:W-:Y:S02]  /*c4b0*/  ISETP.GE.AND P4, PT, R8, R155, PT ;  /* 0x0000009b0800720c */ /* 0x000fe40003f86270 */
[----:B------:R-:W-:-:S02]  /*c4c0*/  ISETP.GE.AND P3, PT, R9, R154, PT ;  /* 0x0000009a0900720c */ /* 0x000fc40003f66270 */
[----:B------:R-:W-:Y:S02]  /*c4d0*/  ISETP.GE.AND P0, PT, R9, R155, PT ;  /* 0x0000009b0900720c */ /* 0x000fe40003f06270 */
[C---:B------:R-:W-:Y:S02]  /*c4e0*/  IADD3 R8, R2.reuse, 0xe0, RZ ;  /* 0x000000e002087810 */ /* 0x040fe40007ffe0ff */
[----:B------:R-:W-:Y:S02]  /*c4f0*/  IADD3 R9, R2, 0xe1, RZ ;  /* 0x000000e102097810 */ /* 0x000fe40007ffe0ff */
        /* <DEDUP_REMOVED lines=8> */
[----:B------:R-:W-:Y:S01]  /*c580*/  HMMA.16816.F32.BF16 R8, R144, R20, R172 ;  /* 0x000000149008723c */ /* 0x000fe200000418ac */
[----:B------:R-:W-:-:S02]  /*c590*/  IADD3 R16, R2, 0xe8, RZ ;  /* 0x000000e802107810 */ /* 0x000fc40007ffe0ff */
[----:B------:R-:W-:Y:S02]  /*c5a0*/  FSEL R125, R17, -INF , !P3 ;  /* 0xff800000117d7808 */ /* 0x000fe40005800000 */
[-C--:B------:R-:W-:Y:S02]  /*c5b0*/  ISETP.GE.AND P3, PT, R16, R154.reuse, PT ;  /* 0x0000009a1000720c */ /* 0x080fe40003f66270 */
[----:B------:R-:W-:Y:S02]  /*c5c0*/  FSEL R174, R12, -INF , !P1 ;  /* 0xff8000000cae7808 */ /* 0x000fe40004800000 */
[----:B------:R-:W-:Y:S02]  /*c5d0*/  IADD3 R12, R2, 0xf0, RZ ;  /* 0x000000f0020c7810 */ /* 0x000fe40007ffe0ff */
[----:B------:R-:W-:Y:S02]  /*c5e0*/  FSEL R172, R13, -INF , !P5 ;  /* 0xff8000000dac7808 */ /* 0x000fe40006800000 */
[----:B------:R-:W-:-:S02]  /*c5f0*/  ISETP.GE.AND P5, PT, R12, R154, PT ;  /* 0x0000009a0c00720c */ /* 0x000fc40003fa6270 */
[-C--:B------:R-:W-:Y:S02]  /*c600*/  ISETP.GE.AND P6, PT, R12, R155.reuse, PT ;  /* 0x0000009b0c00720c */ /* 0x080fe40003fc6270 */
[C---:B------:R-:W-:Y:S02]  /*c610*/  IADD3 R12, R2.reuse, 0xf1, RZ ;  /* 0x000000f1020c7810 */ /* 0x040fe40007ffe0ff */
[----:B------:R-:W-:Y:S02]  /*c620*/  P2R R13, PR, RZ, 0x20 ;  /* 0x00000020ff0d7803 */ /* 0x000fe40000000000 */
[----:B------:R-:W-:Y:S02]  /*c630*/  IADD3 R17, R2, 0xe9, RZ ;  /* 0x000000e902117810 */ /* 0x000fe40007ffe0ff */
[----:B------:R-:W-:Y:S02]  /*c640*/  FSEL R108, R164, -INF , !P3 ;  /* 0xff800000a46c7808 */ /* 0x000fe40005800000 */
[----:B------:R-:W-:-:S02]  /*c650*/  ISETP.GE.AND P5, PT, R12, R155, PT ;  /* 0x0000009b0c00720c */ /* 0x000fc40003fa6270 */
[----:B------:R-:W-:Y:S02]  /*c660*/  ISETP.GE.AND P3, PT, R12, R154, PT ;  /* 0x0000009a0c00720c */ /* 0x000fe40003f66270 */
[----:B------:R-:W-:Y:S02]  /*c670*/  FSEL R42, R19, -INF , !P0 ;  /* 0xff800000132a7808 */ /* 0x000fe40004000000 */
[-C--:B------:R-:W-:Y:S02]  /*c680*/  ISETP.GE.AND P0, PT, R17, R155.reuse, PT ;  /* 0x0000009b1100720c */ /* 0x080fe40003f06270 */
[----:B------:R-:W-:Y:S02]  /*c690*/  FSEL R50, R11, -INF , !P5 ;  /* 0xff8000000b327808 */ /* 0x000fe40006800000 */
[----:B------:R-:W-:Y:S02]  /*c6a0*/  ISETP.GE.AND P1, PT, R16, R155, PT ;  /* 0x0000009b1000720c */ /* 0x000fe40003f26270 */
[----:B------:R-:W-:-:S02]  /*c6b0*/  FSEL R40, R15, -INF , !P4 ;  /* 0xff8000000f287808 */ /* 0x000fc40006000000 */
[----:B------:R-:W-:Y:S02]  /*c6c0*/  P2R R12, PR, RZ, 0x8 ;  /* 0x00000008ff0c7803 */ /* 0x000fe40000000000 */
[----:B------:R-:W-:Y:S02]  /*c6d0*/  ISETP.GE.AND P5, PT, R56, 0x2, PT ;  /* 0x000000023800780c */ /* 0x000fe40003fa6270 */
[----:B------:R-:W-:Y:S02]  /*c6e0*/  ISETP.NE.AND P4, PT, R44, RZ, PT ;  /* 0x000000ff2c00720c */ /* 0x000fe40003f85270 */
[----:B------:R-:W-:Y:S02]  /*c6f0*/  FSEL R43, R167, -INF , !P0 ;  /* 0xff800000a72b7808 */ /* 0x000fe40004000000 */
[----:B------:R-:W-:Y:S02]  /*c700*/  FSEL R44, R166, -INF , !P1 ;  /* 0xff800000a62c7808 */ /* 0x000fe40004800000 */
[----:B------:R-:W-:-:S02]  /*c710*/  ISETP.NE.AND P0, PT, R12, RZ, PT ;  /* 0x000000ff0c00720c */ /* 0x000fc40003f05270 */
[----:B------:R-:W-:Y:S02]  /*c720*/  FSEL R41, R14, -INF , !P2 ;  /* 0xff8000000e297808 */ /* 0x000fe40005000000 */
[----:B------:R-:W-:Y:S02]  /*c730*/  ISETP.NE.AND P1, PT, R13, RZ, PT ;  /* 0x000000ff0d00720c */ /* 0x000fe40003f25270 */
[----:B------:R-:W-:Y:S02]  /*c740*/  FSEL R12, R7, -INF , !P4 ;  /* 0xff800000070c7808 */ /* 0x000fe40006000000 */
[-C--:B------:R-:W-:Y:S02]  /*c750*/  ISETP.GE.AND P2, PT, R17, R154.reuse, PT ;  /* 0x0000009a1100720c */ /* 0x080fe40003f46270 */
[C---:B------:R-:W-:Y:S02]  /*c760*/  IADD3 R13, R2.reuse, 0xf8, RZ ;  /* 0x000000f8020d7810 */ /* 0x040fe40007ffe0ff */
[----:B------:R-:W-:-:S02]  /*c770*/  ISETP.GE.AND P4, PT, R2, R154, PT ;  /* 0x0000009a0200720c */ /* 0x000fc40003f86270 */
[----:B------:R-:W-:Y:S02]  /*c780*/  IADD3 R2, R2, 0xf9, RZ ;  /* 0x000000f902027810 */ /* 0x000fe40007ffe0ff */
[----:B------:R-:W-:Y:S02]  /*c790*/  FSEL R92, R165, -INF , !P2 ;  /* 0xff800000a55c7808 */ /* 0x000fe40005000000 */
[----:B------:R-:W-:Y:S02]  /*c7a0*/  FSEL R86, R8, -INF , !P1 ;  /* 0xff80000008567808 */ /* 0x000fe40004800000 */
[----:B------:R-:W-:Y:S02]  /*c7b0*/  FSEL R46, R9, -INF , !P0 ;  /* 0xff800000092e7808 */ /* 0x000fe40004000000 */
[C---:B------:R-:W-:Y:S02]  /*c7c0*/  ISETP.GE.AND P3, PT, R13.reuse, R154, PT ;  /* 0x0000009a0d00720c */ /* 0x040fe40003f66270 */
[----:B------:R-:W-:-:S02]  /*c7d0*/  ISETP.GE.AND P1, PT, R13, R155, PT ;  /* 0x0000009b0d00720c */ /* 0x000fc40003f26270 */
[C---:B------:R-:W-:Y:S02]  /*c7e0*/  ISETP.GE.AND P2, PT, R2.reuse, R154, PT ;  /* 0x0000009a0200720c */ /* 0x040fe40003f46270 */
[----:B------:R-:W-:Y:S02]  /*c7f0*/  ISETP.GE.AND P0, PT, R2, R155, PT ;  /* 0x0000009b0200720c */ /* 0x000fe40003f06270 */
[----:B------:R-:W-:Y:S02]  /*c800*/  FSEL R45, R10, -INF , !P6 ;  /* 0xff8000000a2d7808 */ /* 0x000fe40007000000 */
[----:B------:R-:W-:Y:S02]  /*c810*/  FSEL R4, R4, -INF , !P4 ;  /* 0xff80000004047808 */ /* 0x000fe40006000000 */
[----:B------:R-:W-:Y:S02]  /*c820*/  FSEL R52, R156, -INF , !P3 ;  /* 0xff8000009c347808 */ /* 0x000fe40005800000 */
[----:B------:R-:W-:-:S02]  /*c830*/  FSEL R49, R158, -INF , !P1 ;  /* 0xff8000009e317808 */ /* 0x000fc40004800000 */
[----:B------:R-:W-:Y:S02]  /*c840*/  FSEL R51, R157, -INF , !P2 ;  /* 0xff8000009d337808 */ /* 0x000fe40005000000 */
[----:B------:R-:W-:Y:S01]  /*c850*/  FSEL R48, R159, -INF , !P0 ;  /* 0xff8000009f307808 */ /* 0x000fe20004000000 */
[----:B------:R-:W-:Y:S05]  /*c860*/  @!P5 BRA `(.L_x_923) ;  /* 0x00000ac00000d947 */ /* 0x000fea0003800000 */
[----:B------:R-:W-:-:S13]  /*c870*/  LOP3.LUT P6, RZ, R231, 0x8, RZ, 0xc0, !PT ;  /* 0x00000008e7ff7812 */ /* 0x000fda00078cc0ff */
[----:B------:R-:W-:Y:S05]  /*c880*/  @!P6 BRA `(.L_x_924) ;  /* 0x000003a00000e947 */ /* 0x000fea0003800000 */
[----:B------:R-:W-:Y:S02]  /*c890*/  IABS R2, c[0x0][0x2d0] ;  /* 0x0000b40000027a13 */ /* 0x000fe40000000000 */
[C---:B------:R-:W-:Y:S02]  /*c8a0*/  IADD3 R13, R0.reuse, -0x100, RZ ;  /* 0xffffff00000d7810 */ /* 0x040fe40007ffe0ff */
[----:B------:R-:W1:Y:S01]  /*c8b0*/  I2F.RP R7, R2 ;  /* 0x0000000200077306 */ /* 0x000e620000209400 */
[----:B------:R-:W-:Y:S02]  /*c8c0*/  IABS R10, R0 ;  /* 0x00000000000a7213 */ /* 0x000fe40000000000 */
[----:B------:R-:W-:Y:S02]  /*c8d0*/  IABS R8, R13 ;  /* 0x0000000d00087213 */ /* 0x000fe40000000000 */
[----:B------:R-:W-:Y:S02]  /*c8e0*/  LOP3.LUT R0, R0, c[0x0][0x2d0], RZ, 0x3c, !PT ;  /* 0x0000b40000007a12 */ /* 0x000fe400078e3cff */
[----:B------:R-:W-:-:S02]  /*c8f0*/  LOP3.LUT R13, R13, c[0x0][0x2d0], RZ, 0x3c, !PT ;  /* 0x0000b4000d0d7a12 */ /* 0x000fc400078e3cff */
[----:B------:R-:W-:Y:S02]  /*c900*/  ISETP.GE.AND P4, PT, R0, RZ, PT ;  /* 0x000000ff0000720c */ /* 0x000fe40003f86270 */
[----:B------:R-:W-:Y:S01]  /*c910*/  LOP3.LUT R0, RZ, c[0x0][0x2d0], RZ, 0x33, !PT ;  /* 0x0000b400ff007a12 */ /* 0x000fe200078e33ff */
        /* <DEDUP_REMOVED lines=25> */
[----:B------:R-:W-:-:S03]  /*cab0*/  @!P4 IADD3 R14, -R14, RZ, RZ ;  /* 0x000000ff0e0ec210 */ /* 0x000fc60007ffe1ff */
[----:B------:R-:W-:Y:S01]  /*cac0*/  @!P0 IMAD.MOV R11, RZ, RZ, -R11 ;  /* 0x000000ffff0b8224 */ /* 0x000fe200078e0a0b */
[----:B------:R-:W-:-:S04]  /*cad0*/  SEL R7, R0, R14, !P1 ;  /* 0x0000000e00077207 */ /* 0x000fc80004800000 */
[----:B------:R-:W-:Y:S01]  /*cae0*/  SEL R0, R0, R11, !P1 ;  /* 0x0000000b00007207 */ /* 0x000fe20004800000 */
[----:B------:R-:W-:-:S04]  /*caf0*/  IMAD.WIDE R16, R7, 0x4, R232 ;  /* 0x0000000407107825 */ /* 0x000fc800078e02e8 */
[----:B------:R-:W-:Y:S01]  /*cb00*/  IMAD.WIDE R14, R0, 0x4, R232 ;  /* 0x00000004000e7825 */ /* 0x000fe200078e02e8 */
[----:B------:R-:W2:Y:S04]  /*cb10*/  LDG.E R9, [R16.64] ;  /* 0x0000000610097981 */ /* 0x000ea8000c1e1900 */
[----:B------:R-:W2:Y:S01]  /*cb20*/  LDG.E R8, [R14.64] ;  /* 0x000000060e087981 */ /* 0x000ea2000c1e1900 */
[----:B------:R-:W-:Y:S01]  /*cb30*/  IMAD.IADD R0, R7, 0x1, -R0 ;  /* 0x0000000107007824 */ /* 0x000fe200078e0a00 */
[----:B------:R-:W-:-:S05]  /*cb40*/  MOV R7, c[0x0][0x2d0] ;  /* 0x0000b40000077a02 */ /* 0x000fca0000000f00 */
[----:B------:R-:W-:-:S04]  /*cb50*/  IMAD R7, R0, R7, -0x100 ;  /* 0xffffff0000077424 */ /* 0x000fc800078e0207 */
[----:B------:R-:W-:Y:S01]  /*cb60*/  IMAD.WIDE.U32 R10, R7, c[0x0][0x198], RZ ;  /* 0x00006600070a7a25 */ /* 0x000fe200078e00ff */
[----:B------:R-:W-:-:S05]  /*cb70*/  SHF.R.S32.HI R0, RZ, 0x1f, R7 ;  /* 0x0000001fff007819 */ /* 0x000fca0000011407 */
[----:B------:R-:W-:-:S04]  /*cb80*/  IMAD R0, R0, c[0x0][0x198], RZ ;  /* 0x0000660000007a24 */ /* 0x000fc800078e02ff */
[----:B------:R-:W-:-:S04]  /*cb90*/  IMAD R0, R7, c[0x0][0x19c], R0 ;  /* 0x0000670007007a24 */ /* 0x000fc800078e0200 */
[----:B------:R-:W-:Y:S02]  /*cba0*/  IMAD.IADD R11, R11, 0x1, R0 ;  /* 0x000000010b0b7824 */ /* 0x000fe400078e0200 */
[----:B--2---:R-:W-:-:S05]  /*cbb0*/  IMAD.IADD R8, R8, 0x1, -R9 ;  /* 0x0000000108087824 */ /* 0x004fca00078e0a09 */
[----:B------:R-:W-:-:S05]  /*cbc0*/  SHF.R.S32.HI R2, RZ, 0x1f, R8 ;  /* 0x0000001fff027819 */ /* 0x000fca0000011408 */
[----:B------:R-:W-:-:S04]  /*cbd0*/  IMAD R7, R2, c[0x0][0x180], RZ ;  /* 0x0000600002077a24 */ /* 0x000fc800078e02ff */
[C---:B------:R-:W-:Y:S02]  /*cbe0*/  IMAD R7, R8.reuse, c[0x0][0x184], R7 ;  /* 0x0000610008077a24 */ /* 0x040fe400078e0207 */
[----:B------:R-:W-:-:S05]  /*cbf0*/  IMAD.WIDE.U32 R8, R8, c[0x0][0x180], R10 ;  /* 0x0000600008087a25 */ /* 0x000fca00078e000a */
[----:B------:R-:W-:Y:S01]  /*cc00*/  IADD3 R0, R9, R7, RZ ;  /* 0x0000000709007210 */ /* 0x000fe20007ffe0ff */
[----:B------:R-:W-:Y:S01]  /*cc10*/  IMAD.MOV.U32 R7, RZ, RZ, R8 ;  /* 0x000000ffff077224 */ /* 0x000fe200078e0008 */
[----:B------:R-:W-:Y:S05]  /*cc20*/  BRA `(.L_x_925) ;  /* 0x0000003000007947 */ /* 0x000fea0003800000 */
.L_x_924:
[----:B------:R-:W-:-:S05]  /*cc30*/  IMAD.MOV.U32 R7, RZ, RZ, c[0x0][0x198] ;  /* 0x00006600ff077624 */ /* 0x000fca00078e00ff */
[----:B------:R-:W-:-:S04]  /*cc40*/  LEA R7, -R7, RZ, 0x8 ;  /* 0x000000ff07077211 */ /* 0x000fc800078e41ff */
[----:B------:R-:W-:Y:S02]  /*cc50*/  SHF.R.S32.HI R0, RZ, 0x1f, R7 ;  /* 0x0000001fff007819 */ /* 0x000fe40000011407 */
.L_x_925:
[----:B------:R-:W-:Y:S01]  /*cc60*/  ISETP.GE.AND P0, PT, R148, c[0x0][0x220], PT ;  /* 0x0000880094007a0c */ /* 0x000fe20003f06270 */
[----:B------:R-:W-:-:S12]  /*cc70*/  BSSY B0, `(.L_x_926) ;  /* 0x0000068000007945 */ /* 0x000fd80003800000 */
[----:B------:R-:W-:Y:S01]  /*cc80*/  @!P0 IMAD.MOV.U32 R22, RZ, RZ, c[0x0][0x198] ;  /* 0x00006600ff168624 */ /* 0x000fe200078e00ff */
[----:B------:R-:W-:Y:S01]  /*cc90*/  @!P0 IADD3 R59, P2, P1, R7, R138, R59 ;  /* 0x0000008a073b8210 */ /* 0x000fe2000795e03b */
[----:B------:R-:W-:Y:S01]  /*cca0*/  @!P0 IMAD.MOV.U32 R8, RZ, RZ, R138 ;  /* 0x000000ffff088224 */ /* 0x000fe200078e008a */
[----:B------:R1:W-:Y:S01]  /*ccb0*/  @P0 STS [R237+0x1000], RZ ;  /* 0x001000ffed000388 */ /* 0x0003e20000000800 */
[----:B------:R-:W-:Y:S01]  /*ccc0*/  @!P0 IMAD.MOV.U32 R9, RZ, RZ, R141 ;  /* 0x000000ffff098224 */ /* 0x000fe200078e008d */
[----:B------:R-:W-:Y:S01]  /*ccd0*/  @!P0 IADD3.X R60, R0, R141, R60, P2, P1 ;  /* 0x0000008d003c8210 */ /* 0x000fe200017e243c */
[----:B------:R-:W-:Y:S01]  /*cce0*/  @!P0 IMAD.MOV.U32 R18, RZ, RZ, c[0x0][0x198] ;  /* 0x00006600ff128624 */ /* 0x000fe200078e00ff */
[C---:B------:R-:W-:Y:S01]  /*ccf0*/  @!P0 LEA R20, P2, R59.reuse, c[0x0][0x168], 0x1 ;  /* 0x00005a003b148a11 */ /* 0x040fe200078408ff */
[----:B------:R-:W-:Y:S01]  /*cd00*/  @!P0 IMAD.WIDE.U32 R22, R22, 0xa0, R8 ;  /* 0x000000a016168825 */ /* 0x000fe200078e0008 */
[----:B------:R1:W-:Y:S02]  /*cd10*/  @P0 STS [R237+0x1004], RZ ;  /* 0x001004ffed000388 */ /* 0x0003e40000000800 */
[----:B------:R-:W-:Y:S01]  /*cd20*/  @!P0 LEA.HI.X R21, R59, c[0x0][0x16c], R60, 0x1, P2 ;  /* 0x00005b003b158a11 */ /* 0x000fe200010f0c3c */
[----:B------:R-:W-:Y:S01]  /*cd30*/  @!P0 IMAD.MOV.U32 R9, RZ, RZ, c[0x0][0x198] ;  /* 0x00006600ff098624 */ /* 0x000fe200078e00ff */
[----:B------:R-:W-:Y:S01]  /*cd40*/  @!P0 IADD3 R16, P3, R7, R22, RZ ;  /* 0x0000001607108210 */ /* 0x000fe20007f7e0ff */
[----:B------:R-:W-:Y:S01]  /*cd50*/  @!P0 IMAD.MOV.U32 R10, RZ, RZ, R138 ;  /* 0x000000ffff0a8224 */ /* 0x000fe200078e008a */
[----:B------:R1:W-:Y:S01]  /*cd60*/  @P0 STS.64 [R237+0x1008], RZ ;  /* 0x001008ffed000388 */ /* 0x0003e20000000a00 */
[----:B------:R-:W-:Y:S01]  /*cd70*/  @!P0 IMAD.MOV.U32 R11, RZ, RZ, R141 ;  /* 0x000000ffff0b8224 */ /* 0x000fe200078e008d */
[----:B------:R-:W-:Y:S01]  /*cd80*/  @!P0 LEA R8, P1, R9, R138, 0x6 ;  /* 0x0000008a09088211 */ /* 0x000fe200078230ff */
[----:B------:R-:W-:-:S02]  /*cd90*/  @!P0 IMAD.MOV.U32 R17, RZ, RZ, c[0x0][0x19c] ;  /* 0x00006700ff118624 */ /* 0x000fc400078e00ff */
[----:B------:R-:W-:-:S03]  /*cda0*/  @!P0 IMAD.WIDE.U32 R18, R18, 0xc0, R10 ;  /* 0x000000c012128825 */ /* 0x000fc600078e000a */
[----:B------:R-:W-:Y:S01]  /*cdb0*/  @!P0 LEA.HI.X R17, R9, R141, R17, 0x6, P1 ;  /* 0x0000008d09118211 */ /* 0x000fe200008f3411 */
[----:B------:R-:W-:Y:S02]  /*cdc0*/  @!P0 IMAD.MOV.U32 R11, RZ, RZ, c[0x0][0x198] ;  /* 0x00006600ff0b8624 */ /* 0x000fe400078e00ff */
[----:B------:R-:W-:Y:S02]  /*cdd0*/  @!P0 IMAD.MOV.U32 R25, RZ, RZ, c[0x0][0x198] ;  /* 0x00006600ff198624 */ /* 0x000fe400078e00ff */
[----:B------:R-:W-:Y:S01]  /*cde0*/  @!P0 IMAD.MOV.U32 R140, RZ, RZ, R138 ;  /* 0x000000ffff8c8224 */ /* 0x000fe200078e008a */
[----:B------:R-:W-:Y:S01]  /*cdf0*/  @!P0 LEA R14, P1, R11, R138, 0x7 ;  /* 0x0000008a0b0e8211 */ /* 0x000fe200078238ff */
[----:B------:R-:W-:Y:S02]  /*ce00*/  @!P0 IMAD.MOV.U32 R9, RZ, RZ, c[0x0][0x19c] ;  /* 0x00006700ff098624 */ /* 0x000fe400078e00ff */
[----:B------:R-:W-:-:S03]  /*ce10*/  @!P0 IMAD.WIDE.U32 R24, R25, 0x60, R140 ;  /* 0x0000006019188825 */ /* 0x000fc600078e008c */
[----:B------:R-:W-:Y:S01]  /*ce20*/  @!P0 LEA.HI.X R9, R11, R141, R9, 0x7, P1 ;  /* 0x0000008d0b098211 */ /* 0x000fe200008f3c09 */
[----:B------:R-:W-:Y:S01]  /*ce30*/  @!P0 IMAD.MOV.U32 R15, RZ, RZ, c[0x0][0x19c] ;  /* 0x00006700ff0f8624 */ /* 0x000fe200078e00ff */
[C---:B------:R-:W-:Y:S01]  /*ce40*/  @!P0 IADD3 R8, P1, R7.reuse, R8, RZ ;  /* 0x0000000807088210 */ /* 0x040fe20007f3e0ff */
[----:B------:R-:W-:Y:S01]  /*ce50*/  @!P0 IMAD.MOV.U32 R13, RZ, RZ, c[0x0][0x19c] ;  /* 0x00006700ff0d8624 */ /* 0x000fe200078e00ff */
[----:B------:R-:W-:Y:S01]  /*ce60*/  @!P0 IADD3 R10, P2, R7, R24, RZ ;  /* 0x00000018070a8210 */ /* 0x000fe20007f5e0ff */
[----:B------:R-:W-:Y:S02]  /*ce70*/  @!P0 IMAD.MOV.U32 R2, RZ, RZ, c[0x0][0x19c] ;  /* 0x00006700ff028624 */ /* 0x000fe400078e00ff */
[----:B------:R-:W-:Y:S02]  /*ce80*/  @!P0 IMAD R15, R15, 0x60, RZ ;  /* 0x000000600f0f8824 */ /* 0x000fe400078e02ff */
[----:B------:R-:W-:Y:S02]  /*ce90*/  @!P0 IMAD R13, R13, 0xa0, RZ ;  /* 0x000000a00d0d8824 */ /* 0x000fe400078e02ff */
[----:B------:R-:W-:Y:S01]  /*cea0*/  @!P0 IMAD R11, R2, 0xc0, RZ ;  /* 0x000000c0020b8824 */ /* 0x000fe200078e02ff */
[----:B------:R-:W-:Y:S01]  /*ceb0*/  @!P0 IADD3 R2, P4, R7, R18, RZ ;  /* 0x0000001207028210 */ /* 0x000fe20007f9e0ff */
[C---:B------:R-:W-:Y:S01]  /*cec0*/  @!P0 IMAD.X R17, R0.reuse, 0x1, R17, P1 ;  /* 0x0000000100118824 */ /* 0x040fe200008e0611 */
[----:B------:R-:W-:-:S02]  /*ced0*/  @!P0 IADD3.X R15, R0, R25, R15, P2, !PT ;  /* 0x00000019000f8210 */ /* 0x000fc400017fe40f */
[----:B------:R-:W-:Y:S02]  /*cee0*/  @!P0 LEA R18, P1, R10, c[0x0][0x168], 0x1 ;  /* 0x00005a000a128a11 */ /* 0x000fe400078208ff */
[C---:B------:R-:W-:Y:S02]  /*cef0*/  @!P0 IADD3.X R13, R0.reuse, R23, R13, P3, !PT ;  /* 0x00000017000d8210 */ /* 0x040fe40001ffe40d */
[C---:B------:R-:W-:Y:S02]  /*cf00*/  @!P0 LEA R24, P3, R7.reuse, R234, 0x1 ;  /* 0x000000ea07188211 */ /* 0x040fe400078608ff */
[----:B------:R-:W-:Y:S02]  /*cf10*/  @!P0 IADD3.X R11, R0, R11, R19, P4, !PT ;  /* 0x0000000b000b8210 */ /* 0x000fe400027fe413 */
[----:B------:R-:W-:Y:S02]  /*cf20*/  @!P0 LEA.HI.X R19, R10, c[0x0][0x16c], R15, 0x1, P1 ;  /* 0x00005b000a138a11 */ /* 0x000fe400008f0c0f */
[----:B------:R-:W-:-:S02]  /*cf30*/  @!P0 IADD3 R14, P1, R7, R14, RZ ;  /* 0x0000000e070e8210 */ /* 0x000fc40007f3e0ff */
[----:B------:R-:W-:Y:S02]  /*cf40*/  @!P0 LEA R22, P2, R8, c[0x0][0x168], 0x1 ;  /* 0x00005a0008168a11 */ /* 0x000fe400078408ff */
[----:B------:R-:W-:Y:S01]  /*cf50*/  @!P0 LEA.HI.X R25, R7, R235, R0, 0x1, P3 ;  /* 0x000000eb07198211 */ /* 0x000fe200018f0c00 */
[----:B------:R-:W-:Y:S01]  /*cf60*/  @!P0 IMAD.X R9, R0, 0x1, R9, P1 ;  /* 0x0000000100098824 */ /* 0x000fe200008e0609 */
[----:B------:R-:W-:Y:S02]  /*cf70*/  @!P0 LEA.HI.X R23, R8, c[0x0][0x16c], R17, 0x1, P2 ;  /* 0x00005b0008178a11 */ /* 0x000fe400010f0c11 */
[----:B------:R-:W-:Y:S01]  /*cf80*/  @!P0 LEA R28, P3, R14, c[0x0][0x168], 0x1 ;  /* 0x00005a000e1c8a11 */ /* 0x000fe200078608ff */
[----:B------:R-:W-:Y:S01]  /*cf90*/  @!PT LDS RZ, [RZ] ;  /* 0x00000000fffff984 */ /* 0x000fe20000000800 */
[----:B------:R-:W-:Y:S01]  /*cfa0*/  @!PT LDS RZ, [RZ] ;  /* 0x00000000fffff984 */ /* 0x000fe20000000800 */
[----:B------:R-:W-:Y:S01]  /*cfb0*/  @!PT LDS RZ, [RZ] ;  /* 0x00000000fffff984 */ /* 0x000fe20000000800 */
[----:B------:R1:W-:Y:S01]  /*cfc0*/  @!P0 LDGSTS.E.BYPASS.LTC128B.128 [R237+0x1000], [R24.64] ;  /* 0x0100000018ed8fae */ /* 0x0003e2000b901d46 */
[----:B------:R-:W-:Y:S02]  /*cfd0*/  @!P0 LEA R26, P2, R16, c[0x0][0x168], 0x1 ;  /* 0x00005a00101a8a11 */ /* 0x000fe400078408ff */
[----:B------:R-:W-:Y:S01]  /*cfe0*/  @!P0 LEA R8, P1, R2, c[0x0][0x168], 0x1 ;  /* 0x00005a0002088a11 */ /* 0x000fe200078208ff */
[----:B------:R1:W-:Y:S01]  /*cff0*/  @P0 STS.128 [R237+0x1800], RZ ;  /* 0x001800ffed000388 */ /* 0x0003e20000000c00 */
[----:B------:R-:W-:-:S02]  /*d000*/  @!P0 LEA.HI.X R29, R14, c[0x0][0x16c], R9, 0x1, P3 ;  /* 0x00005b000e1d8a11 */ /* 0x000fc400018f0c09 */
[----:B------:R-:W-:Y:S01]  /*d010*/  @!P0 LEA.HI.X R27, R16, c[0x0][0x16c], R13, 0x1, P2 ;  /* 0x00005b00101b8a11 */ /* 0x000fe200010f0c0d */
[----:B------:R-:W-:Y:S01]  /*d020*/  @!PT LDS RZ, [RZ] ;  /* 0x00000000fffff984 */ /* 0x000fe20000000800 */
[----:B------:R-:W-:Y:S01]  /*d030*/  @!PT LDS RZ, [RZ] ;  /* 0x00000000fffff984 */ /* 0x000fe20000000800 */
[----:B------:R-:W-:Y:S01]  /*d040*/  @!PT LDS RZ, [RZ] ;  /* 0x00000000fffff984 */ /* 0x000fe20000000800 */
[----:B------:R1:W-:Y:S01]  /*d050*/  @!P0 LDGSTS.E.BYPASS.LTC128B.128 [R237+0x1800], [R20.64] ;  /* 0x0180000014ed8fae */ /* 0x0003e2000b901d46 */
[----:B------:R-:W-:-:S03]  /*d060*/  @!P0 LEA.HI.X R9, R2, c[0x0][0x16c], R11, 0x1, P1 ;  /* 0x00005b0002098a11 */ /* 0x000fc600008f0c0b */
        /* <DEDUP_REMOVED lines=27> */
[----:B------:R-:W-:Y:S01]  /*d220*/  IMAD.MOV.U32 R2, RZ, RZ, c[0x0][0x198] ;  /* 0x00006600ff027624 */ /* 0x000fe200078e00ff */
[----:B------:R-:W-:Y:S01]  /*d230*/  ULDC UR4, c[0x0][0x19c] ;  /* 0x0000670000047ab9 */ /* 0x000fe20000000800 */
[----:B------:R-:W-:Y:S01]  /*d240*/  IMAD.MOV.U32 R139, RZ, RZ, R141 ;  /* 0x000000ffff8b7224 */ /* 0x000fe200078e008d */
[----:B------:R-:W-:-:S03]  /*d250*/  UIMAD UR4, UR4, 0xe0, URZ ;  /* 0x000000e0040478a4 */ /* 0x000fc6000f8e023f */
[----:B------:R-:W-:-:S05]  /*d260*/  IMAD.WIDE.U32 R138, R2, 0xe0, R138 ;  /* 0x000000e0028a7825 */ /* 0x000fca00078e008a */
[----:B-1----:R-:W-:-:S04]  /*d270*/  IADD3 R9, P0, R7, R138, RZ ;  /* 0x0000008a07097210 */ /* 0x002fc80007f1e0ff */
[----:B------:R-:W-:Y:S02]  /*d280*/  IADD3.X R2, R0, UR4, R139, P0, !PT ;  /* 0x0000000400027c10 */ /* 0x000fe400087fe48b */
[----:B------:R-:W-:-:S04]  /*d290*/  LEA R8, P0, R9, c[0x0][0x168], 0x1 ;  /* 0x00005a0009087a11 */ /* 0x000fc800078008ff */
[----:B------:R-:W-:-:S05]  /*d2a0*/  LEA.HI.X R9, R9, c[0x0][0x16c], R2, 0x1, P0 ;  /* 0x00005b0009097a11 */ /* 0x000fca00000f0c02 */
[----:B------:R-:W-:Y:S01]  /*d2b0*/  @!PT LDS RZ, [RZ] ;  /* 0x00000000fffff984 */ /* 0x000fe20000000800 */
[----:B------:R-:W-:Y:S01]  /*d2c0*/  @!PT LDS RZ, [RZ] ;  /* 0x00000000fffff984 */ /* 0x000fe20000000800 */
[----:B------:R-:W-:Y:S01]  /*d2d0*/  @!PT LDS RZ, [RZ] ;  /* 0x00000000fffff984 */ /* 0x000fe20000000800 */
[----:B------:R1:W-:Y:S04]  /*d2e0*/  LDGSTS.E.BYPASS.LTC128B.128 [R237+0x4800], [R8.64] ;  /* 0x0480000008ed7fae */ /* 0x0003e8000b901d46 */
.L_x_927:
[----:B------:R-:W-:Y:S05]  /*d2f0*/  BSYNC B0 ;  /* 0x0000000000007941 */ /* 0x000fea0003800000 */
.L_x_926:
[----:B------:R-:W0:Y:S01]  /*d300*/  LDGDEPBAR ;  /* 0x00000000000079af */ /* 0x000e220000000000 */
[----:B------:R-:W-:-:S04]  /*d310*/  LEA R234, P0, R7, R234, 0x1 ;  /* 0x000000ea07ea7211 */ /* 0x000fc800078008ff */
[----:B------:R-:W-:Y:S02]  /*d320*/  LEA.HI.X R235, R7, R235, R0, 0x1, P0 ;  /* 0x000000eb07eb7211 */ /* 0x000fe400000f0c00 */
.L_x_923:
[----:B------:R-:W-:Y:S02]  /*d330*/  FMNMX.FTZ R7, R4, R224, !PT ;  /* 0x000000e004077209 */ /* 0x000fe40007810000 */
[----:B-1----:R-:W-:Y:S02]  /*d340*/  MOV R8, R115 ;  /* 0x0000007300087202 */ /* 0x002fe40000000f00 */
        /* <DEDUP_REMOVED lines=62> */
[----:B------:R-:W1:Y:S02]  /*d730*/  SHFL.BFLY PT, R7, R0, 0x2, 0x1f ;  /* 0x0c401f0000077f89 */ /* 0x000e6400000e0000 */
[----:B-1----:R-:W-:-:S05]  /*d740*/  FMNMX.FTZ R7, R0, R7, !PT ;  /* 0x0000000700077209 */ /* 0x002fca0007810000 */
[----:B------:R-:W1:Y:S02]  /*d750*/  SHFL.BFLY PT, R2, R7, 0x1, 0x1f ;  /* 0x0c201f0007027f89 */ /* 0x000e6400000e0000 */
[----:B-1----:R-:W-:-:S04]  /*d760*/  FMNMX.FTZ R2, R7, R2, !PT ;  /* 0x0000000207027209 */ /* 0x002fc80007810000 */
[C---:B------:R-:W-:Y:S01]  /*d770*/  FSETP.NEU.FTZ.AND P0, PT, R2.reuse, -INF , PT ;  /* 0xff8000000200780b */ /* 0x040fe20003f1d000 */
[----:B------:R-:W-:-:S05]  /*d780*/  FMUL.FTZ R81, R2, c[0x0][0x23c] ;  /* 0x00008f0002517a20 */ /* 0x000fca0000410000 */
[----:B------:R-:W-:-:S05]  /*d790*/  FSEL R81, R81, RZ, P0 ;  /* 0x000000ff51517208 */ /* 0x000fca0000000000 */
[--C-:B------:R-:W-:Y:S01]  /*d7a0*/  FFMA.FTZ R105, R5, c[0x0][0x23c], -R81.reuse ;  /* 0x00008f0005697a23 */ /* 0x100fe20000010851 */
[----:B------:R-:W-:Y:S01]  /*d7b0*/  FMNMX.FTZ R5, R6, R12, !PT ;  /* 0x0000000c06057209 */ /* 0x000fe20007810000 */
[--C-:B------:R-:W-:Y:S02]  /*d7c0*/  FFMA.FTZ R123, R4, c[0x0][0x23c], -R81.reuse ;  /* 0x00008f00047b7a23 */ /* 0x100fe40000010851 */
[--C-:B------:R-:W-:Y:S01]  /*d7d0*/  FFMA.FTZ R121, R224, c[0x0][0x23c], -R81.reuse ;  /* 0x00008f00e0797a23 */ /* 0x100fe20000010851 */
[----:B------:R-:W-:Y:S01]  /*d7e0*/  FMNMX.FTZ R5, R246, R5, !PT ;  /* 0x00000005f6057209 */ /* 0x000fe20007810000 */
[--C-:B------:R-:W-:Y:S01]  /*d7f0*/  FFMA.FTZ R90, R119, c[0x0][0x23c], -R81.reuse ;  /* 0x00008f00775a7a23 */ /* 0x100fe20000010851 */
[----:B------:R-:W-:Y:S01]  /*d800*/  SHF.L.U32 R224, R3, 0x1, RZ ;  /* 0x0000000103e07819 */ /* 0x000fe200000006ff */
[--C-:B------:R-:W-:Y:S01]  /*d810*/  FFMA.FTZ R71, R223, c[0x0][0x23c], -R81.reuse ;  /* 0x00008f00df477a23 */ /* 0x100fe20000010851 */
[----:B------:R-:W-:Y:S01]  /*d820*/  FMNMX.FTZ R5, R250, R5, !PT ;  /* 0x00000005fa057209 */ /* 0x000fe20007810000 */
[--C-:B------:R-:W-:Y:S01]  /*d830*/  FFMA.FTZ R94, R117, c[0x0][0x23c], -R81.reuse ;  /* 0x00008f00755e7a23 */ /* 0x100fe20000010851 */
[----:B------:R-:W-:Y:S01]  /*d840*/  LEA R223, R47, R224, 0x1 ;  /* 0x000000e02fdf7211 */ /* 0x000fe200078e08ff */
[--C-:B------:R-:W-:Y:S01]  /*d850*/  FFMA.FTZ R93, R113, c[0x0][0x23c], -R81.reuse ;  /* 0x00008f00715d7a23 */ /* 0x100fe20000010851 */
[----:B------:R-:W-:Y:S01]  /*d860*/  FMNMX.FTZ R0, R252, R5, !PT ;  /* 0x00000005fc007209 */ /* 0x000fe20007810000 */
[--C-:B------:R-:W-:Y:S01]  /*d870*/  FFMA.FTZ R115, R62, c[0x0][0x23c], -R81.reuse ;  /* 0x00008f003e737a23 */ /* 0x100fe20000010851 */
[----:B------:R-:W-:Y:S01]  /*d880*/  MUFU.EX2 R123, R123 ;  /* 0x0000007b007b7308 */ /* 0x000fe20000000800 */
[--C-:B------:R-:W-:Y:S01]  /*d890*/  FFMA.FTZ R55, R32, c[0x0][0x23c], -R81.reuse ;  /* 0x00008f0020377a23 */ /* 0x100fe20000010851 */
[----:B------:R-:W-:Y:S01]  /*d8a0*/  FMNMX.FTZ R0, R133, R0, !PT ;  /* 0x0000000085007209 */ /* 0x000fe20007810000 */
[--C-:B------:R-:W-:Y:S01]  /*d8b0*/  FFMA.FTZ R54, R34, c[0x0][0x23c], -R81.reuse ;  /* 0x00008f0022367a23 */ /* 0x100fe20000010851 */
[----:B------:R-:W-:Y:S01]  /*d8c0*/  LDSM.16.MT88.4 R16, [R223+0x5400] ;  /* 0x00540000df10783b */ /* 0x000fe20000004200 */
[--C-:B------:R-:W-:Y:S01]  /*d8d0*/  FFMA.FTZ R74, R103, c[0x0][0x23c], -R81.reuse ;  /* 0x00008f00674a7a23 */ /* 0x100fe20000010851 */
[----:B------:R-:W-:Y:S01]  /*d8e0*/  FMNMX.FTZ R0, R129, R0, !PT ;  /* 0x0000000081007209 */ /* 0x000fe20007810000 */
[--C-:B------:R-:W-:Y:S01]  /*d8f0*/  FFMA.FTZ R156, R61, c[0x0][0x23c], -R81.reuse ;  /* 0x00008f003d9c7a23 */ /* 0x100fe20000010851 */
[----:B------:R-:W1:Y:S01]  /*d900*/  MUFU.EX2 R121, R121 ;  /* 0x0000007900797308 */ /* 0x000e620000000800 */
[----:B------:R-:W-:Y:S01]  /*d910*/  LDSM.16.MT88.4 R32, [R224+0x5400] ;  /* 0x00540000e020783b */ /* 0x000fe20000004200 */
        /* <DEDUP_REMOVED lines=12> */
[----:B------:R-:W2:Y:S01]  /*d9e0*/  MUFU.EX2 R105, R105 ;  /* 0x0000006900697308 */ /* 0x000ea20000000800 */
[----:B-1----:R-:W-:Y:S01]  /*d9f0*/  F2FP.BF16.PACK_AB R20, R121, R123 ;  /* 0x0000007b7914723e */ /* 0x002fe200000010ff */
[--C-:B------:R-:W-:Y:S01]  /*da00*/  FFMA.FTZ R140, R161, c[0x0][0x23c], -R81.reuse ;  /* 0x00008f00a18c7a23 */ /* 0x100fe20000010851 */
[----:B------:R-:W-:Y:S01]  /*da10*/  FMNMX.FTZ R5, R240, R5, !PT ;  /* 0x00000005f0057209 */ /* 0x000fe20007810000 */
[----:B------:R-:W-:-:S02]  /*da20*/  FFMA.FTZ R97, R171, c[0x0][0x23c], -R81 ;  /* 0x00008f00ab617a23 */ /* 0x000fc40000010851 */
[--C-:B------:R-:W-:Y:S01]  /*da30*/  FFMA.FTZ R138, R177, c[0x0][0x23c], -R81.reuse ;  /* 0x00008f00b18a7a23 */ /* 0x100fe20000010851 */
[----:B------:R-:W-:Y:S01]  /*da40*/  FMNMX.FTZ R5, R238, R5, !PT ;  /* 0x00000005ee057209 */ /* 0x000fe20007810000 */
[----:B------:R-:W-:Y:S01]  /*da50*/  MUFU.EX2 R156, R156 ;  /* 0x0000009c009c7308 */ /* 0x000fe20000000800 */
[--C-:B------:R-:W-:Y:S02]  /*da60*/  FFMA.FTZ R95, R179, c[0x0][0x23c], -R81.reuse ;  /* 0x00008f00b35f7a23 */ /* 0x100fe40000010851 */
[----:B------:R-:W-:Y:S01]  /*da70*/  FMNMX.FTZ R5, R204, R5, !PT ;  /* 0x00000005cc057209 */ /* 0x000fe20007810000 */
[--C-:B------:R-:W-:Y:S02]  /*da80*/  FFMA.FTZ R116, R112, c[0x0][0x23c], -R81.reuse ;  /* 0x00008f0070747a23 */ /* 0x100fe40000010851 */
[--C-:B------:R-:W-:Y:S01]  /*da90*/  FFMA.FTZ R87, R127, c[0x0][0x23c], -R81.reuse ;  /* 0x00008f007f577a23 */ /* 0x100fe20000010851 */
[----:B------:R-:W-:Y:S01]  /*daa0*/  FMNMX.FTZ R5, R202, R5, !PT ;  /* 0x00000005ca057209 */ /* 0x000fe20007810000 */
[----:B------:R-:W-:Y:S01]  /*dab0*/  MUFU.EX2 R101, R101 ;  /* 0x0000006500657308 */ /* 0x000fe20000000800 */
[----:B--2---:R-:W-:Y:S01]  /*dac0*/  F2FP.BF16.PACK_AB R22, R105, R115 ;  /* 0x000000736916723e */ /* 0x004fe200000010ff */
        /* <DEDUP_REMOVED lines=12> */
[----:B------:R-:W-:-:S02]  /*db90*/  FFMA.FTZ R79, R193, c[0x0][0x23c], -R81 ;  /* 0x00008f00c14f7a23 */ /* 0x000fc40000010851 */
[----:B------:R-:W-:Y:S01]  /*dba0*/  FMNMX.FTZ R5, R192, R5, !PT ;  /* 0x00000005c0057209 */ /* 0x000fe20007810000 */
[--C-:B------:R-:W-:Y:S02]  /*dbb0*/  FFMA.FTZ R78, R195, c[0x0][0x23c], -R81.reuse ;  /* 0x00008f00c34e7a23 */ /* 0x100fe40000010851 */
        /* <DEDUP_REMOVED lines=47> */
[----:B------:R-:W-:-:S03]  /*deb0*/  FFMA.FTZ R241, R51, c[0x0][0x23c], -R81 ;  /* 0x00008f0033f17a23 */ /* 0x000fc60000010851 */
[----:B------:R-:W-:Y:S01]  /*dec0*/  FMNMX.FTZ R5, R130, R5, !PT ;  /* 0x0000000582057209 */ /* 0x000fe20007810000 */
[----:B------:R-:W-:Y:S03]  /*ded0*/  MUFU.EX2 R102, R102 ;  /* 0x0000006600667308 */ /* 0x000fe60000000800 */
[----:B------:R-:W-:-:S04]  /*dee0*/  FMNMX.FTZ R5, R126, R5, !PT ;  /* 0x000000057e057209 */ /* 0x000fc80007810000 */
        /* <DEDUP_REMOVED lines=38> */
[----:B------:R-:W-:-:S05]  /*e150*/  FMNMX.FTZ R0, R48, R5, !PT ;  /* 0x0000000530007209 */ /* 0x000fca0007810000 */
        /* <DEDUP_REMOVED lines=10> */
[----:B-1----:R-:W-:-:S04]  /*e200*/  FMNMX.FTZ R0, R4, R5, !PT ;  /* 0x0000000504007209 */ /* 0x002fc80007810000 */
[C---:B------:R-:W-:Y:S01]  /*e210*/  FSETP.NEU.FTZ.AND P0, PT, R0.reuse, -INF , PT ;  /* 0xff8000000000780b */ /* 0x040fe20003f1d000 */
[----:B------:R-:W-:Y:S02]  /*e220*/  FMUL.FTZ R53, R0, c[0x0][0x23c] ;  /* 0x00008f0000357a20 */ /* 0x000fe40000410000 */
[----:B------:R-:W-:Y:S03]  /*e230*/  MUFU.EX2 R67, R67 ;  /* 0x0000004300437308 */ /* 0x000fe60000000800 */
[----:B------:R-:W-:-:S05]  /*e240*/  FSEL R53, R53, RZ, P0 ;  /* 0x000000ff35357208 */ /* 0x000fca0000000000 */
[----:B------:R-:W-:Y:S01]  /*e250*/  MUFU.EX2 R66, R66 ;  /* 0x0000004200427308 */ /* 0x000fe20000000800 */
[--C-:B------:R-:W-:Y:S02]  /*e260*/  FFMA.FTZ R119, R6, c[0x0][0x23c], -R53.reuse ;  /* 0x00008f0006777a23 */ /* 0x100fe40000010835 */
[----:B------:R-:W1:Y:S01]  /*e270*/  LDSM.16.MT88.4 R4, [R224+0x5000] ;  /* 0x00500000e004783b */ /* 0x000e620000004200 */
[--C-:B------:R-:W-:Y:S02]  /*e280*/  FFMA.FTZ R117, R12, c[0x0][0x23c], -R53.reuse ;  /* 0x00008f000c757a23 */ /* 0x100fe40000010835 */
[--C-:B------:R-:W-:Y:S01]  /*e290*/  FFMA.FTZ R166, R246, c[0x0][0x23c], -R53.reuse ;  /* 0x00008f00f6a67a23 */ /* 0x100fe20000010835 */
[----:B------:R-:W2:Y:S01]  /*e2a0*/  LDSM.16.MT88.4 R12, [R223+0x5000] ;  /* 0x00500000df0c783b */ /* 0x000ea20000004200 */
[--C-:B------:R-:W-:Y:S01]  /*e2b0*/  FFMA.FTZ R113, R250, c[0x0][0x23c], -R53.reuse ;  /* 0x00008f00fa717a23 */ /* 0x100fe20000010835 */
[----:B------:R-:W-:Y:S01]  /*e2c0*/  MUFU.EX2 R119, R119 ;  /* 0x0000007700777308 */ /* 0x000fe20000000800 */
[----:B------:R-:W-:-:S02]  /*e2d0*/  FFMA.FTZ R164, R252, c[0x0][0x23c], -R53 ;  /* 0x00008f00fca47a23 */ /* 0x000fc40000010835 */
[--C-:B------:R-:W-:Y:S02]  /*e2e0*/  FFMA.FTZ R103, R133, c[0x0][0x23c], -R53.reuse ;  /* 0x00008f0085677a23 */ /* 0x100fe40000010835 */
[--C-:B------:R-:W-:Y:S02]  /*e2f0*/  FFMA.FTZ R47, R129, c[0x0][0x23c], -R53.reuse ;  /* 0x00008f00812f7a23 */ /* 0x100fe40000010835 */
[--C-:B------:R-:W-:Y:S01]  /*e300*/  FFMA.FTZ R146, R131, c[0x0][0x23c], -R53.reuse ;  /* 0x00008f0083927a23 */ /* 0x100fe20000010835 */
[----:B------:R-:W3:Y:S01]  /*e310*/  MUFU.EX2 R117, R117 ;  /* 0x0000007500757308 */ /* 0x000ee20000000800 */
[--C-:B------:R-:W-:Y:S02]  /*e320*/  FFMA.FTZ R109, R248, c[0x0][0x23c], -R53.reuse ;  /* 0x00008f00f86d7a23 */ /* 0x100fe40000010835 */
[--C-:B------:R-:W-:Y:S02]  /*e330*/  FFMA.FTZ R158, R244, c[0x0][0x23c], -R53.reuse ;  /* 0x00008f00f49e7a23 */ /* 0x100fe40000010835 */
[----:B------:R-:W-:-:S02]  /*e340*/  FFMA.FTZ R107, R242, c[0x0][0x23c], -R53 ;  /* 0x00008f00f26b7a23 */ /* 0x000fc40000010835 */
[--C-:B------:R-:W-:Y:S01]  /*e350*/  FFMA.FTZ R240, R240, c[0x0][0x23c], -R53.reuse ;  /* 0x00008f00f0f07a23 */ /* 0x100fe20000010835 */
[----:B------:R-:W-:Y:S01]  /*e360*/  MUFU.EX2 R166, R166 ;  /* 0x000000a600a67308 */ /* 0x000fe20000000800 */
[--C-:B------:R-:W-:Y:S02]  /*e370*/  FFMA.FTZ R129, R202, c[0x0][0x23c], -R53.reuse ;  /* 0x00008f00ca817a23 */ /* 0x100fe40000010835 */
[--C-:B------:R-:W-:Y:S02]  /*e380*/  FFMA.FTZ R238, R238, c[0x0][0x23c], -R53.reuse ;  /* 0x00008f00eeee7a23 */ /* 0x100fe40000010835 */
[--C-:B------:R-:W-:Y:S02]  /*e390*/  FFMA.FTZ R127, R204, c[0x0][0x23c], -R53.reuse ;  /* 0x00008f00cc7f7a23 */ /* 0x100fe40000010835 */
[--C-:B------:R-:W-:Y:S01]  /*e3a0*/  FFMA.FTZ R202, R206, c[0x0][0x23c], -R53.reuse ;  /* 0x00008f00ceca7a23 */ /* 0x100fe20000010835 */
[----:B------:R-:W4:Y:S01]  /*e3b0*/  MUFU.EX2 R113, R113 ;  /* 0x0000007100717308 */ /* 0x000f220000000800 */
[----:B---3--:R-:W-:Y:S01]  /*e3c0*/  F2FP.BF16.PACK_AB R21, R117, R119 ;  /* 0x000000777515723e */ /* 0x008fe200000010ff */
[----:B------:R-:W-:-:S02]  /*e3d0*/  FFMA.FTZ R133, R194, c[0x0][0x23c], -R53 ;  /* 0x00008f00c2857a23 */ /* 0x000fc40000010835 */
[--C-:B------:R-:W-:Y:S02]  /*e3e0*/  FFMA.FTZ R200, R200, c[0x0][0x23c], -R53.reuse ;  /* 0x00008f00c8c87a23 */ /* 0x100fe40000010835 */
[--C-:B------:R-:W-:Y:S02]  /*e3f0*/  FFMA.FTZ R131, R198, c[0x0][0x23c], -R53.reuse ;  /* 0x00008f00c6837a23 */ /* 0x100fe40000010835 */
[----:B------:R-:W-:Y:S01]  /*e400*/  MUFU.EX2 R164, R164 ;  /* 0x000000a400a47308 */ /* 0x000fe20000000800 */
[--C-:B------:R-:W-:Y:S02]  /*e410*/  FFMA.FTZ R194, R192, c[0x0][0x23c], -R53.reuse ;  /* 0x00008f00c0c27a23 */ /* 0x100fe40000010835 */
[--C-:B------:R-:W-:Y:S02]  /*e420*/  FFMA.FTZ R141, R184, c[0x0][0x23c], -R53.reuse ;  /* 0x00008f00b88d7a23 */ /* 0x100fe40000010835 */
[--C-:B------:R-:W-:Y:S02]  /*e430*/  FFMA.FTZ R190, R190, c[0x0][0x23c], -R53.reuse ;  /* 0x00008f00bebe7a23 */ /* 0x100fe40000010835 */
[--C-:B------:R-:W-:Y:S01]  /*e440*/  FFMA.FTZ R139, R186, c[0x0][0x23c], -R53.reuse ;  /* 0x00008f00ba8b7a23 */ /* 0x100fe20000010835 */
[----:B----4-:R-:W-:Y:S01]  /*e450*/  F2FP.BF16.PACK_AB R23, R113, R166 ;  /* 0x000000a67117723e */ /* 0x010fe200000010ff */
[----:B------:R-:W3:Y:S01]  /*e460*/  MUFU.EX2 R103, R103 ;  /* 0x0000006700677308 */ /* 0x000ee20000000800 */
[----:B------:R-:W-:-:S02]  /*e470*/  FFMA.FTZ R184, R188, c[0x0][0x23c], -R53 ;  /* 0x00008f00bcb87a23 */ /* 0x000fc40000010835 */
[--C-:B------:R-:W-:Y:S02]  /*e480*/  FFMA.FTZ R147, R178, c[0x0][0x23c], -R53.reuse ;  /* 0x00008f00b2937a23 */ /* 0x100fe40000010835 */
[--C-:B------:R-:W-:Y:S01]  /*e490*/  FFMA.FTZ R182, R182, c[0x0][0x23c], -R53.reuse ;  /* 0x00008f00b6b67a23 */ /* 0x100fe20000010835 */
[C---:B-1----:R-:W-:Y:S01]  /*e4a0*/  HMMA.16816.F32.BF16 R8, R20.reuse, R4, RZ ;  /* 0x000000041408723c */ /* 0x042fe200000418ff */
[--C-:B------:R-:W-:Y:S01]  /*e4b0*/  FFMA.FTZ R145, R180, c[0x0][0x23c], -R53.reuse ;  /* 0x00008f00b4917a23 */ /* 0x100fe20000010835 */
[----:B------:R-:W-:Y:S01]  /*e4c0*/  MUFU.EX2 R47, R47 ;  /* 0x0000002f002f7308 */ /* 0x000fe20000000800 */
[----:B------:R-:W-:Y:S02]  /*e4d0*/  FFMA.FTZ R178, R176, c[0x0][0x23c], -R53 ;  /* 0x00008f00b0b27a23 */ /* 0x000fe40000010835 */
[----:B------:R-:W-:Y:S02]  /*e4e0*/  FFMA.FTZ R176, R143, c[0x0][0x23c], -R81 ;  /* 0x00008f008fb07a23 */ /* 0x000fe40000010851 */
[--C-:B------:R-:W-:Y:S01]  /*e4f0*/  FFMA.FTZ R157, R160, c[0x0][0x23c], -R53.reuse ;  /* 0x00008f00a09d7a23 */ /* 0x100fe20000010835 */
[----:B------:R-:W-:Y:S01]  /*e500*/  HMMA.16816.F32.BF16 R4, R20, R6, RZ ;  /* 0x000000061404723c */ /* 0x000fe200000418ff */
[--C-:B------:R-:W-:Y:S01]  /*e510*/  FFMA.FTZ R170, R170, c[0x0][0x23c], -R53.reuse ;  /* 0x00008f00aaaa7a23 */ /* 0x100fe20000010835 */
[----:B------:R-:W1:Y:S01]  /*e520*/  MUFU.EX2 R146, R146 ;  /* 0x0000009200927308 */ /* 0x000e620000000800 */
[----:B------:R-:W-:-:S02]  /*e530*/  FFMA.FTZ R143, R162, c[0x0][0x23c], -R53 ;  /* 0x00008f00a28f7a23 */ /* 0x000fc40000010835 */
[--C-:B------:R-:W-:Y:S02]  /*e540*/  FFMA.FTZ R160, R168, c[0x0][0x23c], -R53.reuse ;  /* 0x00008f00a8a07a23 */ /* 0x100fe40000010835 */
[--C-:B------:R-:W-:Y:S01]  /*e550*/  FFMA.FTZ R142, R142, c[0x0][0x23c], -R53.reuse ;  /* 0x00008f008e8e7a23 */ /* 0x100fe20000010835 */
[C---:B--2---:R-:W-:Y:S01]  /*e560*/  HMMA.16816.F32.BF16 R24, R20.reuse, R12, RZ ;  /* 0x0000000c1418723c */ /* 0x044fe200000418ff */
[--C-:B------:R-:W-:Y:S01]  /*e570*/  FFMA.FTZ R159, R136, c[0x0][0x23c], -R53.reuse ;  /* 0x00008f00889f7a23 */ /* 0x100fe20000010835 */
[----:B------:R-:W-:Y:S01]  /*e580*/  MUFU.EX2 R109, R109 ;  /* 0x0000006d006d7308 */ /* 0x000fe20000000800 */
[--C-:B------:R-:W-:Y:S02]  /*e590*/  FFMA.FTZ R134, R134, c[0x0][0x23c], -R53.reuse ;  /* 0x00008f0086867a23 */ /* 0x100fe40000010835 */
[----:B------:R-:W-:Y:S02]  /*e5a0*/  FFMA.FTZ R161, R132, c[0x0][0x23c], -R53 ;  /* 0x00008f0084a17a23 */ /* 0x000fe40000010835 */
[----:B------:R-:W-:Y:S01]  /*e5b0*/  F2FP.BF16.PACK_AB R12, R101, R156 ;  /* 0x0000009c650c723e */ /* 0x000fe200000010ff */
[----:B------:R-:W-:Y:S01]  /*e5c0*/  HMMA.16816.F32.BF16 R20, R20, R14, RZ ;  /* 0x0000000e1414723c */ /* 0x000fe200000418ff */
[----:B---3--:R-:W-:Y:S01]  /*e5d0*/  F2FP.BF16.PACK_AB R13, R103, R164 ;  /* 0x000000a4670d723e */ /* 0x008fe200000010ff */
[----:B------:R-:W2:Y:S01]  /*e5e0*/  MUFU.EX2 R158, R158 ;  /* 0x0000009e009e7308 */ /* 0x000ea20000000800 */
[----:B------:R-:W-:-:S02]  /*e5f0*/  FFMA.FTZ R132, R125, c[0x0][0x23c], -R81 ;  /* 0x00008f007d847a23 */ /* 0x000fc40000010851 */
[--C-:B------:R-:W-:Y:S02]  /*e600*/  FFMA.FTZ R125, R130, c[0x0][0x23c], -R53.reuse ;  /* 0x00008f00827d7a23 */ /* 0x100fe40000010835 */
[----:B------:R-:W-:Y:S01]  /*e610*/  F2FP.BF16.PACK_AB R14, R99, R144 ;  /* 0x00000090630e723e */ /* 0x000fe200000010ff */
[--C-:B------:R-:W-:Y:S01]  /*e620*/  FFMA.FTZ R126, R126, c[0x0][0x23c], -R53.reuse ;  /* 0x00008f007e7e7a23 */ /* 0x100fe20000010835 */
[----:B-1----:R-:W-:Y:S01]  /*e630*/  F2FP.BF16.PACK_AB R15, R146, R47 ;  /* 0x0000002f920f723e */ /* 0x002fe200000010ff */
[----:B------:R-:W-:Y:S01]  /*e640*/  MUFU.EX2 R107, R107 ;  /* 0x0000006b006b7308 */ /* 0x000fe20000000800 */
[--C-:B------:R-:W-:Y:S02]  /*e650*/  FFMA.FTZ R130, R124, c[0x0][0x23c], -R53.reuse ;  /* 0x00008f007c827a23 */ /* 0x100fe40000010835 */
[--C-:B------:R-:W-:Y:S02]  /*e660*/  FFMA.FTZ R163, R128, c[0x0][0x23c], -R53.reuse ;  /* 0x00008f0080a37a23 */ /* 0x100fe40000010835 */
[----:B------:R-:W-:Y:S01]  /*e670*/  FFMA.FTZ R165, R122, c[0x0][0x23c], -R53 ;  /* 0x00008f007aa57a23 */ /* 0x000fe20000010835 */
[----:B------:R-:W-:Y:S01]  /*e680*/  HMMA.16816.F32.BF16 R8, R12, R32, R8 ;  /* 0x000000200c08723c */ /* 0x000fe20000041808 */
[----:B------:R-:W-:Y:S01]  /*e690*/  FADD.FTZ R117, R119, R117 ;  /* 0x0000007577757221 */ /* 0x000fe20000010000 */
[----:B------:R-:W1:Y:S01]  /*e6a0*/  MUFU.EX2 R240, R240 ;  /* 0x000000f000f07308 */ /* 0x000e620000000800 */
[----:B------:R-:W-:-:S02]  /*e6b0*/  FFMA.FTZ R120, R120, c[0x0][0x23c], -R53 ;  /* 0x00008f0078787a23 */ /* 0x000fc40000010835 */
[----:B------:R-:W-:Y:S02]  /*e6c0*/  FFMA.FTZ R114, R114, c[0x0][0x23c], -R53 ;  /* 0x00008f0072727a23 */ /* 0x000fe40000010835 */
[----:B------:R-:W-:Y:S01]  /*e6d0*/  FADD.FTZ R166, R166, R117 ;  /* 0x00000075a6a67221 */ /* 0x000fe20000010000 */
[C---:B------:R-:W-:Y:S01]  /*e6e0*/  HMMA.16816.F32.BF16 R4, R12.reuse, R34, R4 ;  /* 0x000000220c04723c */ /* 0x040fe20000041804 */
[----:B------:R-:W3:Y:S01]  /*e6f0*/  LDSM.16.MT88.4 R32, [R223+0x5800] ;  /* 0x00580000df20783b */ /* 0x000ee20000004200 */
[----:B------:R-:W-:Y:S01]  /*e700*/  MUFU.EX2 R238, R238 ;  /* 0x000000ee00ee7308 */ /* 0x000fe20000000800 */
[--C-:B------:R-:W-:Y:S02]  /*e710*/  FFMA.FTZ R118, R118, c[0x0][0x23c], -R53.reuse ;  /* 0x00008f0076767a23 */ /* 0x100fe40000010835 */
[----:B------:R-:W-:Y:S02]  /*e720*/  FADD.FTZ R113, R113, R166 ;  /* 0x000000a671717221 */ /* 0x000fe40000010000 */
[----:B------:R-:W-:Y:S01]  /*e730*/  FFMA.FTZ R98, R98, c[0x0][0x23c], -R53 ;  /* 0x00008f0062627a23 */ /* 0x000fe20000010835 */
[----:B------:R-:W-:Y:S01]  /*e740*/  HMMA.16816.F32.BF16 R24, R12, R16, R24 ;  /* 0x000000100c18723c */ /* 0x000fe20000041818 */
[----:B------:R-:W-:Y:S01]  /*e750*/  FADD.FTZ R164, R164, R113 ;  /* 0x00000071a4a47221 */ /* 0x000fe20000010000 */
[----:B------:R-:W4:Y:S01]  /*e760*/  MUFU.EX2 R127, R127 ;  /* 0x0000007f007f7308 */ /* 0x000f220000000800 */
[----:B------:R-:W-:-:S02]  /*e770*/  FFMA.FTZ R106, R106, c[0x0][0x23c], -R53 ;  /* 0x00008f006a6a7a23 */ /* 0x000fc40000010835 */
[----:B------:R-:W-:Y:S02]  /*e780*/  FADD.FTZ R164, R103, R164 ;  /* 0x000000a467a47221 */ /* 0x000fe40000010000 */
[--C-:B------:R-:W-:Y:S01]  /*e790*/  FFMA.FTZ R113, R104, c[0x0][0x23c], -R53.reuse ;  /* 0x00008f0068717a23 */ /* 0x100fe20000010835 */
[----:B------:R-:W-:Y:S01]  /*e7a0*/  HMMA.16816.F32.BF16 R20, R12, R18, R20 ;  /* 0x000000120c14723c */ /* 0x000fe20000041814 */
[----:B------:R-:W5:Y:S01]  /*e7b0*/  LDSM.16.MT88.4 R16, [R224+0x5c00] ;  /* 0x005c0000e010783b */ /* 0x000f620000004200 */
[----:B------:R-:W-:Y:S01]  /*e7c0*/  MUFU.EX2 R129, R129 ;  /* 0x0000008100817308 */ /* 0x000fe20000000800 */
[----:B------:R-:W-:Y:S02]  /*e7d0*/  FADD.FTZ R47, R47, R164 ;  /* 0x000000a42f2f7221 */ /* 0x000fe40000010000 */
[----:B------:R-:W-:Y:S02]  /*e7e0*/  FFMA.FTZ R96, R96, c[0x0][0x23c], -R53 ;  /* 0x00008f0060607a23 */ /* 0x000fe40000010835 */
[----:B------:R-:W-:Y:S01]  /*e7f0*/  F2FP.BF16.PACK_AB R12, R97, R140 ;  /* 0x0000008c610c723e */ /* 0x000fe200000010ff */
[----:B------:R-:W-:Y:S01]  /*e800*/  FADD.FTZ R146, R146, R47 ;  /* 0x0000002f92927221 */ /* 0x000fe20000010000 */
[----:B--2---:R-:W-:Y:S01]  /*e810*/  F2FP.BF16.PACK_AB R13, R158, R109 ;  /* 0x0000006d9e0d723e */ /* 0x004fe200000010ff */
[----:B------:R-:W2:Y:S01]  /*e820*/  MUFU.EX2 R202, R202 ;  /* 0x000000ca00ca7308 */ /* 0x000ea20000000800 */
[----:B------:R-:W-:Y:S01]  /*e830*/  F2FP.BF16.PACK_AB R14, R95, R138 ;  /* 0x0000008a5f0e723e */ /* 0x000fe200000010ff */
[----:B------:R-:W-:Y:S01]  /*e840*/  FADD.FTZ R109, R109, R146 ;  /* 0x000000926d6d7221 */ /* 0x000fe20000010000 */
[----:B-1----:R-:W-:Y:S01]  /*e850*/  F2FP.BF16.PACK_AB R15, R240, R107 ;  /* 0x0000006bf00f723e */ /* 0x002fe200000010ff */
[----:B------:R-:W-:-:S02]  /*e860*/  FFMA.FTZ R192, R183, c[0x0][0x23c], -R81 ;  /* 0x00008f00b7c07a23 */ /* 0x000fc40000010851 */
[----:B------:R-:W-:Y:S02]  /*e870*/  FADD.FTZ R158, R158, R109 ;  /* 0x0000006d9e9e7221 */ /* 0x000fe40000010000 */
[----:B------:R-:W-:Y:S01]  /*e880*/  MUFU.EX2 R200, R200 ;  /* 0x000000c800c87308 */ /* 0x000fe20000000800 */
[--C-:B------:R-:W-:Y:S01]  /*e890*/  FFMA.FTZ R88, R88, c[0x0][0x23c], -R53.reuse ;  /* 0x00008f0058587a23 */ /* 0x100fe20000010835 */
[C---:B------:R-:W-:Y:S01]  /*e8a0*/  HMMA.16816.F32.BF16 R8, R12.reuse, R28, R8 ;  /* 0x0000001c0c08723c */ /* 0x040fe20000041808 */
[--C-:B------:R-:W-:Y:S02]  /*e8b0*/  FFMA.FTZ R80, R80, c[0x0][0x23c], -R53.reuse ;  /* 0x00008f0050507a23 */ /* 0x100fe40000010835 */
[--C-:B------:R-:W-:Y:S02]  /*e8c0*/  FFMA.FTZ R37, R37, c[0x0][0x23c], -R53.reuse ;  /* 0x00008f0025257a23 */ /* 0x100fe40000010835 */
[--C-:B------:R-:W-:Y:S01]  /*e8d0*/  FFMA.FTZ R84, R84, c[0x0][0x23c], -R53.reuse ;  /* 0x00008f0054547a23 */ /* 0x100fe20000010835 */
[----:B------:R-:W1:Y:S01]  /*e8e0*/  MUFU.EX2 R131, R131 ;  /* 0x0000008300837308 */ /* 0x000e620000000800 */
[--C-:B------:R-:W-:Y:S01]  /*e8f0*/  FFMA.FTZ R36, R36, c[0x0][0x23c], -R53.reuse ;  /* 0x00008f0024247a23 */ /* 0x100fe20000010835 */
[----:B------:R-:W-:Y:S01]  /*e900*/  HMMA.16816.F32.BF16 R4, R12, R30, R4 ;  /* 0x0000001e0c04723c */ /* 0x000fe20000041804 */
[----:B------:R-:W1:Y:S01]  /*e910*/  LDSM.16.MT88.4 R28, [R223+0x5c00] ;  /* 0x005c0000df1c783b */ /* 0x000e620000004200 */
[----:B------:R-:W-:-:S02]  /*e920*/  FFMA.FTZ R39, R39, c[0x0][0x23c], -R53 ;  /* 0x00008f0027277a23 */ /* 0x000fc40000010835 */
[----:B------:R-:W-:Y:S02]  /*e930*/  FFMA.FTZ R38, R38, c[0x0][0x23c], -R53 ;  /* 0x00008f0026267a23 */ /* 0x000fe40000010835 */
[----:B------:R-:W-:Y:S01]  /*e940*/  MUFU.EX2 R133, R133 ;  /* 0x0000008500857308 */ /* 0x000fe20000000800 */
[--C-:B------:R-:W-:Y:S01]  /*e950*/  FFMA.FTZ R124, R174, c[0x0][0x23c], -R81.reuse ;  /* 0x00008f00ae7c7a23 */ /* 0x100fe20000010851 */
[C---:B---3--:R-:W-:Y:S01]  /*e960*/  HMMA.16816.F32.BF16 R24, R12.reuse, R32, R24 ;  /* 0x000000200c18723c */ /* 0x048fe20000041818 */
[----:B------:R-:W-:Y:S02]  /*e970*/  FFMA.FTZ R47, R108, c[0x0][0x23c], -R81 ;  /* 0x00008f006c2f7a23 */ /* 0x000fe40000010851 */
[--C-:B------:R-:W-:Y:S02]  /*e980*/  FFMA.FTZ R41, R41, c[0x0][0x23c], -R53.reuse ;  /* 0x00008f0029297a23 */ /* 0x100fe40000010835 */
[--C-:B------:R-:W-:Y:S01]  /*e990*/  FFMA.FTZ R40, R40, c[0x0][0x23c], -R53.reuse ;  /* 0x00008f0028287a23 */ /* 0x100fe20000010835 */
[----:B------:R-:W3:Y:S01]  /*e9a0*/  MUFU.EX2 R194, R194 ;  /* 0x000000c200c27308 */ /* 0x000ee20000000800 */
[--C-:B------:R-:W-:Y:S01]  /*e9b0*/  FFMA.FTZ R44, R44, c[0x0][0x23c], -R53.reuse ;  /* 0x00008f002c2c7a23 */ /* 0x100fe20000010835 */
[----:B------:R-:W-:Y:S01]  /*e9c0*/  HMMA.16816.F32.BF16 R20, R12, R34, R20 ;  /* 0x000000220c14723c */ /* 0x000fe20000041814 */
[----:B------:R-:W3:Y:S01]  /*e9d0*/  LDSM.16.MT88.4 R32, [R224+0x6000] ;  /* 0x00600000e020783b */ /* 0x000ee20000004200 */
[----:B------:R-:W-:-:S02]  /*e9e0*/  FFMA.FTZ R43, R43, c[0x0][0x23c], -R53 ;  /* 0x00008f002b2b7a23 */ /* 0x000fc40000010835 */
[----:B------:R-:W-:Y:S02]  /*e9f0*/  FFMA.FTZ R242, R48, c[0x0][0x23c], -R53 ;  /* 0x00008f0030f27a23 */ /* 0x000fe40000010835 */
[----:B------:R-:W-:Y:S01]  /*ea00*/  MUFU.EX2 R190, R190 ;  /* 0x000000be00be7308 */ /* 0x000fe20000000800 */
[----:B------:R-:W-:Y:S02]  /*ea10*/  F2FP.BF16.PACK_AB R12, R93, R116 ;  /* 0x000000745d0c723e */ /* 0x000fe400000010ff */
[----:B----4-:R-:W-:Y:S02]  /*ea20*/  F2FP.BF16.PACK_AB R13, R127, R238 ;  /* 0x000000ee7f0d723e */ /* 0x010fe400000010ff */
[----:B------:R-:W-:Y:S02]  /*ea30*/  F2FP.BF16.PACK_AB R14, R91, R112 ;  /* 0x000000705b0e723e */ /* 0x000fe400000010ff */
[----:B--2---:R-:W-:Y:S01]  /*ea40*/  F2FP.BF16.PACK_AB R15, R202, R129 ;  /* 0x00000081ca0f723e */ /* 0x004fe200000010ff */
[----:B------:R-:W2:Y:S06]  /*ea50*/  MUFU.EX2 R139, R139 ;  /* 0x0000008b008b7308 */ /* 0x000eac0000000800 */
[C---:B-----5:R-:W-:Y:S02]  /*ea60*/  HMMA.16816.F32.BF16 R8, R12.reuse, R16, R8 ;  /* 0x000000100c08723c */ /* 0x060fe40000041808 */
[----:B------:R-:W-:Y:S06]  /*ea70*/  MUFU.EX2 R141, R141 ;  /* 0x0000008d008d7308 */ /* 0x000fec0000000800 */
[C---:B------:R-:W-:Y:S01]  /*ea80*/  HMMA.16816.F32.BF16 R4, R12.reuse, R18, R4 ;  /* 0x000000120c04723c */ /* 0x040fe20000041804 */
[----:B------:R-:W4:Y:S01]  /*ea90*/  LDSM.16.MT88.4 R16, [R223+0x6000] ;  /* 0x00600000df10783b */ /* 0x000f220000004200 */
[----:B------:R-:W5:Y:S06]  /*eaa0*/  MUFU.EX2 R184, R184 ;  /* 0x000000b800b87308 */ /* 0x000f6c0000000800 */
[C---:B-1----:R-:W-:Y:S02]  /*eab0*/  HMMA.16816.F32.BF16 R24, R12.reuse, R28, R24 ;  /* 0x0000001c0c18723c */ /* 0x042fe40000041818 */
[----:B------:R-:W-:Y:S06]  /*eac0*/  MUFU.EX2 R182, R182 ;  /* 0x000000b600b67308 */ /* 0x000fec0000000800 */
[----:B------:R-:W-:Y:S01]  /*ead0*/  HMMA.16816.F32.BF16 R20, R12, R30, R20 ;  /* 0x0000001e0c14723c */ /* 0x000fe20000041814 */
[----:B------:R-:W1:Y:S01]  /*eae0*/  LDSM.16.MT88.4 R28, [R224+0x6400] ;  /* 0x00640000e01c783b */ /* 0x000e620000004200 */
[----:B------:R-:W1:Y:S05]  /*eaf0*/  MUFU.EX2 R145, R145 ;  /* 0x0000009100917308 */ /* 0x000e6a0000000800 */
[----:B------:R-:W-:-:S02]  /*eb00*/  F2FP.BF16.PACK_AB R12, R89, R102 ;  /* 0x00000066590c723e */ /* 0x000fc400000010ff */
[----:B------:R-:W-:Y:S01]  /*eb10*/  F2FP.BF16.PACK_AB R13, R131, R200 ;  /* 0x000000c8830d723e */ /* 0x000fe200000010ff */
[----:B------:R-:W-:Y:S01]  /*eb20*/  MUFU.EX2 R147, R147 ;  /* 0x0000009300937308 */ /* 0x000fe20000000800 */
[----:B------:R-:W-:Y:S02]  /*eb30*/  F2FP.BF16.PACK_AB R14, R87, R100 ;  /* 0x00000064570e723e */ /* 0x000fe400000010ff */
[----:B---3--:R-:W-:-:S05]  /*eb40*/  F2FP.BF16.PACK_AB R15, R194, R133 ;  /* 0x00000085c20f723e */ /* 0x008fca00000010ff */
[----:B------:R-:W3:Y:S02]  /*eb50*/  MUFU.EX2 R178, R178 ;  /* 0x000000b200b27308 */ /* 0x000ee40000000800 */
[C---:B------:R-:W-:Y:S06]  /*eb60*/  HMMA.16816.F32.BF16 R8, R12.reuse, R32, R8 ;  /* 0x000000200c08723c */ /* 0x040fec0000041808 */
[----:B------:R-:W-:Y:S02]  /*eb70*/  MUFU.EX2 R170, R170 ;  /* 0x000000aa00aa7308 */ /* 0x000fe40000000800 */
[C---:B------:R-:W-:Y:S01]  /*eb80*/  HMMA.16816.F32.BF16 R4, R12.reuse, R34, R4 ;  /* 0x000000220c04723c */ /* 0x040fe20000041804 */
[----:B------:R-:W3:Y:S05]  /*eb90*/  LDSM.16.MT88.4 R32, [R223+0x6400] ;  /* 0x00640000df20783b */ /* 0x000eea0000004200 */
[----:B------:R-:W1:Y:S02]  /*eba0*/  MUFU.EX2 R143, R143 ;  /* 0x0000008f008f7308 */ /* 0x000e640000000800 */
[C---:B----4-:R-:W-:Y:S06]  /*ebb0*/  HMMA.16816.F32.BF16 R24, R12.reuse, R16, R24 ;  /* 0x000000100c18723c */ /* 0x050fec0000041818 */
[----:B------:R-:W-:Y:S02]  /*ebc0*/  MUFU.EX2 R157, R157 ;  /* 0x0000009d009d7308 */ /* 0x000fe40000000800 */
[----:B------:R-:W-:Y:S01]  /*ebd0*/  HMMA.16816.F32.BF16 R20, R12, R18, R20 ;  /* 0x000000120c14723c */ /* 0x000fe20000041814 */
[----:B------:R-:W4:Y:S05]  /*ebe0*/  LDSM.16.MT88.4 R16, [R224+0x6800] ;  /* 0x00680000e010783b */ /* 0x000f2a0000004200 */
[----:B------:R-:W3:Y:S01]  /*ebf0*/  MUFU.EX2 R160, R160 ;  /* 0x000000a000a07308 */ /* 0x000ee20000000800 */
[----:B------:R-:W-:-:S02]  /*ec00*/  F2FP.BF16.PACK_AB R12, R85, R94 ;  /* 0x0000005e550c723e */ /* 0x000fc400000010ff */
[----:B--2---:R-:W-:Y:S02]  /*ec10*/  F2FP.BF16.PACK_AB R13, R139, R190 ;  /* 0x000000be8b0d723e */ /* 0x004fe400000010ff */
[----:B------:R-:W-:Y:S02]  /*ec20*/  F2FP.BF16.PACK_AB R14, R83, R90 ;  /* 0x0000005a530e723e */ /* 0x000fe400000010ff */
[----:B-----5:R-:W-:Y:S01]  /*ec30*/  F2FP.BF16.PACK_AB R15, R184, R141 ;  /* 0x0000008db80f723e */ /* 0x020fe200000010ff */
[----:B------:R-:W-:Y:S06]  /*ec40*/  MUFU.EX2 R142, R142 ;  /* 0x0000008e008e7308 */ /* 0x000fec0000000800 */
[C---:B-1----:R-:W-:Y:S02]  /*ec50*/  HMMA.16816.F32.BF16 R8, R12.reuse, R28, R8 ;  /* 0x0000001c0c08723c */ /* 0x042fe40000041808 */
[----:B------:R-:W1:Y:S06]  /*ec60*/  MUFU.EX2 R159, R159 ;  /* 0x0000009f009f7308 */ /* 0x000e6c0000000800 */
[C---:B------:R-:W-:Y:S01]  /*ec70*/  HMMA.16816.F32.BF16 R4, R12.reuse, R30, R4 ;  /* 0x0000001e0c04723c */ /* 0x040fe20000041804 */
[----:B------:R-:W2:Y:S01]  /*ec80*/  LDSM.16.MT88.4 R28, [R223+0x6800] ;  /* 0x00680000df1c783b */ /* 0x000ea20000004200 */
[----:B------:R-:W-:Y:S06]  /*ec90*/  MUFU.EX2 R134, R134 ;  /* 0x0000008600867308 */ /* 0x000fec0000000800 */
[C---:B---3--:R-:W-:Y:S02]  /*eca0*/  HMMA.16816.F32.BF16 R24, R12.reuse, R32, R24 ;  /* 0x000000200c18723c */ /* 0x048fe40000041818 */
[----:B------:R-:W3:Y:S06]  /*ecb0*/  MUFU.EX2 R161, R161 ;  /* 0x000000a100a17308 */ /* 0x000eec0000000800 */
[----:B------:R-:W-:Y:S01]  /*ecc0*/  HMMA.16816.F32.BF16 R20, R12, R34, R20 ;  /* 0x000000220c14723c */ /* 0x000fe20000041814 */
[----:B------:R-:W5:Y:S01]  /*ecd0*/  LDSM.16.MT88.4 R32, [R224+0x6c00] ;  /* 0x006c0000e020783b */ /* 0x000f620000004200 */
[----:B------:R-:W-:Y:S05]  /*ece0*/  MUFU.EX2 R65, R65 ;  /* 0x0000004100417308 */ /* 0x000fea0000000800 */
[----:B------:R-:W-:-:S02]  /*ecf0*/  F2FP.BF16.PACK_AB R12, R79, R82 ;  /* 0x000000524f0c723e */ /* 0x000fc400000010ff */
[----:B------:R-:W-:Y:S01]  /*ed00*/  F2FP.BF16.PACK_AB R13, R145, R182 ;  /* 0x000000b6910d723e */ /* 0x000fe200000010ff */
[----:B------:R-:W-:Y:S01]  /*ed10*/  MUFU.EX2 R125, R125 ;  /* 0x0000007d007d7308 */ /* 0x000fe20000000800 */
[----:B------:R-:W-:Y:S02]  /*ed20*/  F2FP.BF16.PACK_AB R14, R77, R78 ;  /* 0x0000004e4d0e723e */ /* 0x000fe400000010ff */
[----:B------:R-:W-:-:S05]  /*ed30*/  F2FP.BF16.PACK_AB R15, R178, R147 ;  /* 0x00000093b20f723e */ /* 0x000fca00000010ff */
[----:B------:R-:W1:Y:S02]  /*ed40*/  MUFU.EX2 R126, R126 ;  /* 0x0000007e007e7308 */ /* 0x000e640000000800 */
[C---:B----4-:R-:W-:Y:S06]  /*ed50*/  HMMA.16816.F32.BF16 R8, R12.reuse, R16, R8 ;  /* 0x000000100c08723c */ /* 0x050fec0000041808 */
[----:B------:R-:W-:Y:S02]  /*ed60*/  MUFU.EX2 R130, R130 ;  /* 0x0000008200827308 */ /* 0x000fe40000000800 */
[C---:B------:R-:W-:Y:S01]  /*ed70*/  HMMA.16816.F32.BF16 R4, R12.reuse, R18, R4 ;  /* 0x000000120c04723c */ /* 0x040fe20000041804 */
[----:B------:R-:W4:Y:S05]  /*ed80*/  LDSM.16.MT88.4 R16, [R223+0x6c00] ;  /* 0x006c0000df10783b */ /* 0x000f2a0000004200 */
        /* <DEDUP_REMOVED lines=8> */
[----:B------:R-:W-:Y:S02]  /*ee10*/  F2FP.BF16.PACK_AB R14, R73, R74 ;  /* 0x0000004a490e723e */ /* 0x000fe400000010ff */
[----:B------:R-:W-:Y:S01]  /*ee20*/  F2FP.BF16.PACK_AB R15, R160, R157 ;  /* 0x0000009da00f723e */ /* 0x000fe200000010ff */
[----:B------:R-:W-:Y:S06]  /*ee30*/  MUFU.EX2 R62, R62 ;  /* 0x0000003e003e7308 */ /* 0x000fec0000000800 */
[C---:B-----5:R-:W-:Y:S02]  /*ee40*/  HMMA.16816.F32.BF16 R8, R12.reuse, R32, R8 ;  /* 0x000000200c08723c */ /* 0x060fe40000041808 */
[----:B------:R-:W-:Y:S06]  /*ee50*/  MUFU.EX2 R61, R61 ;  /* 0x0000003d003d7308 */ /* 0x000fec0000000800 */
[C---:B------:R-:W-:Y:S01]  /*ee60*/  HMMA.16816.F32.BF16 R4, R12.reuse, R34, R4 ;  /* 0x000000220c04723c */ /* 0x040fe20000041804 */
[----:B------:R-:W5:Y:S01]  /*ee70*/  LDSM.16.MT88.4 R32, [R223+0x7000] ;  /* 0x00700000df20783b */ /* 0x000f620000004200 */
[----:B------:R-:W-:Y:S06]  /*ee80*/  MUFU.EX2 R165, R165 ;  /* 0x000000a500a57308 */ /* 0x000fec0000000800 */
[C---:B----4-:R-:W-:Y:S02]  /*ee90*/  HMMA.16816.F32.BF16 R24, R12.reuse, R16, R24 ;  /* 0x000000100c18723c */ /* 0x050fe40000041818 */
[----:B------:R-:W4:Y:S05]  /*eea0*/  MUFU.EX2 R120, R120 ;  /* 0x0000007800787308 */ /* 0x000f2a0000000800 */
[----:B------:R-:W-:Y:S01]  /*eeb0*/  F2FP.BF16.PACK_AB R16, R71, R72 ;  /* 0x000000484710723e */ /* 0x000fe200000010ff */
[----:B------:R-:W-:Y:S01]  /*eec0*/  HMMA.16816.F32.BF16 R20, R12, R18, R20 ;  /* 0x000000120c14723c */ /* 0x000fe20000041814 */
[----:B------:R-:W4:Y:S01]  /*eed0*/  LDSM.16.MT88.4 R12, [R224+0x7400] ;  /* 0x00740000e00c783b */ /* 0x000f220000004200 */
[----:B-1----:R-:W-:Y:S01]  /*eee0*/  F2FP.BF16.PACK_AB R17, R159, R142 ;  /* 0x0000008e9f11723e */ /* 0x002fe200000010ff */
[----:B------:R-:W-:Y:S04]  /*eef0*/  MUFU.EX2 R114, R114 ;  /* 0x0000007200727308 */ /* 0x000fe80000000800 */
[----:B------:R-:W-:-:S02]  /*ef00*/  F2FP.BF16.PACK_AB R18, R69, R70 ;  /* 0x000000464512723e */ /* 0x000fc400000010ff */
[----:B---3--:R-:W-:Y:S02]  /*ef10*/  F2FP.BF16.PACK_AB R19, R161, R134 ;  /* 0x00000086a113723e */ /* 0x008fe400000010ff */
[----:B------:R-:W-:Y:S05]  /*ef20*/  MUFU.EX2 R60, R60 ;  /* 0x0000003c003c7308 */ /* 0x000fea0000000800 */
[C---:B--2---:R-:W-:Y:S03]  /*ef30*/  HMMA.16816.F32.BF16 R8, R16.reuse, R28, R8 ;  /* 0x0000001c1008723c */ /* 0x044fe60000041808 */
[----:B------:R-:W-:Y:S05]  /*ef40*/  MUFU.EX2 R59, R59 ;  /* 0x0000003b003b7308 */ /* 0x000fea0000000800 */
[C---:B------:R-:W-:Y:S01]  /*ef50*/  HMMA.16816.F32.BF16 R4, R16.reuse, R30, R4 ;  /* 0x0000001e1004723c */ /* 0x040fe20000041804 */
[----:B------:R-:W1:Y:S02]  /*ef60*/  LDSM.16.MT88.4 R28, [R223+0x7400] ;  /* 0x00740000df1c783b */ /* 0x000e640000004200 */
[----:B------:R-:W-:Y:S05]  /*ef70*/  MUFU.EX2 R55, R55 ;  /* 0x0000003700377308 */ /* 0x000fea0000000800 */
[C---:B-----5:R-:W-:Y:S03]  /*ef80*/  HMMA.16816.F32.BF16 R24, R16.reuse, R32, R24 ;  /* 0x000000201018723c */ /* 0x060fe60000041818 */
[----:B------:R-:W-:Y:S04]  /*ef90*/  MUFU.EX2 R54, R54 ;  /* 0x0000003600367308 */ /* 0x000fe80000000800 */
[----:B------:R-:W-:Y:S01]  /*efa0*/  F2FP.BF16.PACK_AB R32, R67, R68 ;  /* 0x000000444320723e */ /* 0x000fe200000010ff */
[----:B------:R-:W-:Y:S01]  /*efb0*/  HMMA.16816.F32.BF16 R20, R16, R34, R20 ;  /* 0x000000221014723c */ /* 0x000fe20000041814 */
[----:B------:R-:W-:Y:S01]  /*efc0*/  F2FP.BF16.PACK_AB R33, R126, R125 ;  /* 0x0000007d7e21723e */ /* 0x000fe200000010ff */
[----:B------:R-:W2:Y:S01]  /*efd0*/  LDSM.16.MT88.4 R16, [R224+0x7800] ;  /* 0x00780000e010783b */ /* 0x000ea20000004200 */
[----:B------:R-:W-:Y:S04]  /*efe0*/  MUFU.EX2 R104, R106 ;  /* 0x0000006a00687308 */ /* 0x000fe80000000800 */
[----:B------:R-:W-:-:S02]  /*eff0*/  F2FP.BF16.PACK_AB R34, R65, R66 ;  /* 0x000000424122723e */ /* 0x000fc400000010ff */
[----:B------:R-:W-:Y:S02]  /*f000*/  F2FP.BF16.PACK_AB R35, R163, R130 ;  /* 0x00000082a323723e */ /* 0x000fe400000010ff */
[----:B------:R-:W-:Y:S05]  /*f010*/  MUFU.EX2 R98, R98 ;  /* 0x0000006200627308 */ /* 0x000fea0000000800 */
[C---:B----4-:R-:W-:Y:S03]  /*f020*/  HMMA.16816.F32.BF16 R8, R32.reuse, R12, R8 ;  /* 0x0000000c2008723c */ /* 0x050fe60000041808 */
[----:B------:R-:W-:Y:S04]  /*f030*/  MUFU.EX2 R3, R3 ;  /* 0x0000000300037308 */ /* 0x000fe80000000800 */
[----:B------:R-:W-:Y:S01]  /*f040*/  FADD.FTZ R12, R123, R121 ;  /* 0x000000797b0c7221 */ /* 0x000fe20000010000 */
[C---:B------:R-:W-:Y:S03]  /*f050*/  HMMA.16816.F32.BF16 R4, R32.reuse, R14, R4 ;  /* 0x0000000e2004723c */ /* 0x040fe60000041804 */
[----:B------:R-:W-:Y:S01]  /*f060*/  FADD.FTZ R122, R115, R12 ;  /* 0x0000000c737a7221 */ /* 0x000fe20000010000 */
[----:B------:R-:W3:Y:S01]  /*f070*/  MUFU.EX2 R121, R118 ;  /* 0x0000007600797308 */ /* 0x000ee20000000800 */
[----:B------:R-:W4:Y:S03]  /*f080*/  LDSM.16.MT88.4 R12, [R223+0x7800] ;  /* 0x00780000df0c783b */ /* 0x000f260000004200 */
[----:B-1----:R-:W-:Y:S04]  /*f090*/  HMMA.16816.F32.BF16 R24, R32, R28, R24 ;  /* 0x0000001c2018723c */ /* 0x002fe80000041818 */
[----:B------:R-:W-:Y:S03]  /*f0a0*/  MUFU.EX2 R110, R110 ;  /* 0x0000006e006e7308 */ /* 0x000fe60000000800 */
[----:B------:R-:W-:-:S04]  /*f0b0*/  FADD.FTZ R29, R105, R122 ;  /* 0x0000007a691d7221 */ /* 0x000fc80000010000 */
[----:B------:R-:W-:Y:S01]  /*f0c0*/  FADD.FTZ R156, R156, R29 ;  /* 0x0000001d9c9c7221 */ /* 0x000fe20000010000 */
[----:B------:R-:W-:Y:S01]  /*f0d0*/  MUFU.EX2 R111, R111 ;  /* 0x0000006f006f7308 */ /* 0x000fe20000000800 */
[----:B------:R-:W-:Y:S07]  /*f0e0*/  HMMA.16816.F32.BF16 R28, R32, R30, R20 ;  /* 0x0000001e201c723c */ /* 0x000fee0000041814 */
[----:B------:R-:W-:Y:S01]  /*f0f0*/  FADD.FTZ R21, R101, R156 ;  /* 0x0000009c65157221 */ /* 0x000fe20000010000 */
[----:B------:R-:W-:Y:S01]  /*f100*/  F2FP.BF16.PACK_AB R32, R63, R64 ;  /* 0x000000403f20723e */ /* 0x000fe200000010ff */
[----:B------:R-:W1:Y:S01]  /*f110*/  MUFU.EX2 R101, R113 ;  /* 0x0000007100657308 */ /* 0x000e620000000800 */
[----:B------:R-:W-:Y:S01]  /*f120*/  F2FP.BF16.PACK_AB R33, R120, R165 ;  /* 0x000000a57821723e */ /* 0x000fe200000010ff */
[----:B------:R-:W-:Y:S01]  /*f130*/  FADD.FTZ R144, R144, R21 ;  /* 0x0000001590907221 */ /* 0x000fe20000010000 */
[----:B------:R-:W-:Y:S01]  /*f140*/  F2FP.BF16.PACK_AB R34, R61, R62 ;  /* 0x0000003e3d22723e */ /* 0x000fe200000010ff */
[----:B------:R-:W5:Y:S01]  /*f150*/  LDSM.16.MT88.4 R20, [R224+0x7c00] ;  /* 0x007c0000e014783b */ /* 0x000f620000004200 */
[----:B---3--:R-:W-:Y:S01]  /*f160*/  F2FP.BF16.PACK_AB R35, R121, R114 ;  /* 0x000000727923723e */ /* 0x008fe200000010ff */
[----:B------:R-:W-:-:S02]  /*f170*/  FADD.FTZ R99, R99, R144 ;  /* 0x0000009063637221 */ /* 0x000fc40000010000 */
[----:B------:R-:W-:Y:S02]  /*f180*/  MUFU.EX2 R192, R192 ;  /* 0x000000c000c07308 */ /* 0x000fe40000000800 */
[----:B------:R-:W-:Y:S02]  /*f190*/  FADD.FTZ R140, R140, R99 ;  /* 0x000000638c8c7221 */ /* 0x000fe40000010000 */
[C---:B--2---:R-:W-:Y:S04]  /*f1a0*/  HMMA.16816.F32.BF16 R8, R32.reuse, R16, R8 ;  /* 0x000000102008723c */ /* 0x044fe80000041808 */
[----:B------:R-:W-:Y:S03]  /*f1b0*/  MUFU.EX2 R88, R88 ;  /* 0x0000005800587308 */ /* 0x000fe60000000800 */
[----:B------:R-:W-:Y:S01]  /*f1c0*/  FADD.FTZ R17, R97, R140 ;  /* 0x0000008c61117221 */ /* 0x000fe20000010000 */
[C---:B----4-:R-:W-:Y:S03]  /*f1d0*/  HMMA.16816.F32.BF16 R24, R32.reuse, R12, R24 ;  /* 0x0000000c2018723c */ /* 0x050fe60000041818 */
[----:B------:R-:W-:Y:S01]  /*f1e0*/  FADD.FTZ R138, R138, R17 ;  /* 0x000000118a8a7221 */ /* 0x000fe20000010000 */
[----:B------:R-:W2:Y:S03]  /*f1f0*/  MUFU.EX2 R97, R96 ;  /* 0x0000006000617308 */ /* 0x000ea60000000800 */
[----:B------:R-:W-:Y:S01]  /*f200*/  FADD.FTZ R13, R107, R158 ;  /* 0x0000009e6b0d7221 */ /* 0x000fe20000010000 */
[----:B------:R-:W-:Y:S01]  /*f210*/  HMMA.16816.F32.BF16 R4, R32, R18, R4 ;  /* 0x000000122004723c */ /* 0x000fe20000041804 */
[----:B------:R-:W3:Y:S01]  /*f220*/  LDSM.16.MT88.4 R16, [R223+0x7c00] ;  /* 0x007c0000df10783b */ /* 0x000ee20000004200 */
[----:B------:R-:W-:Y:S01]  /*f230*/  FADD.FTZ R95, R95, R138 ;  /* 0x0000008a5f5f7221 */ /* 0x000fe20000010000 */
[----:B------:R-:W-:Y:S01]  /*f240*/  F2FP.BF16.PACK_AB R12, R59, R60 ;  /* 0x0000003c3b0c723e */ /* 0x000fe200000010ff */
[----:B------:R-:W-:Y:S01]  /*f250*/  FADD.FTZ R13, R240, R13 ;  /* 0x0000000df00d7221 */ /* 0x000fe20000010000 */
[----:B------:R-:W-:Y:S01]  /*f260*/  MUFU.EX2 R80, R80 ;  /* 0x0000005000507308 */ /* 0x000fe20000000800 */
[----:B------:R-:W-:-:S02]  /*f270*/  FADD.FTZ R116, R116, R95 ;  /* 0x0000005f74747221 */ /* 0x000fc40000010000 */
[----:B------:R-:W-:Y:S02]  /*f280*/  HMMA.16816.F32.BF16 R28, R32, R14, R28 ;  /* 0x0000000e201c723c */ /* 0x000fe4000004181c */
[----:B------:R-:W-:-:S03]  /*f290*/  FADD.FTZ R93, R93, R116 ;  /* 0x000000745d5d7221 */ /* 0x000fc60000010000 */
[----:B------:R-:W-:Y:S01]  /*f2a0*/  MUFU.EX2 R37, R37 ;  /* 0x0000002500257308 */ /* 0x000fe20000000800 */
[----:B------:R-:W-:Y:S01]  /*f2b0*/  FADD.FTZ R112, R112, R93 ;  /* 0x0000005d70707221 */ /* 0x000fe20000010000 */
[----:B------:R-:W-:Y:S01]  /*f2c0*/  F2FP.BF16.PACK_AB R14, R54, R55 ;  /* 0x00000037360e723e */ /* 0x000fe200000010ff */
[----:B------:R-:W-:Y:S01]  /*f2d0*/  FADD.FTZ R32, R238, R13 ;  /* 0x0000000dee207221 */ /* 0x000fe20000010000 */
[----:B-1----:R-:W-:Y:S01]  /*f2e0*/  F2FP.BF16.PACK_AB R13, R101, R104 ;  /* 0x00000068650d723e */ /* 0x002fe200000010ff */
[----:B------:R-:W-:Y:S01]  /*f2f0*/  FADD.FTZ R91, R91, R112 ;  /* 0x000000705b5b7221 */ /* 0x000fe20000010000 */
[----:B--2---:R-:W-:Y:S01]  /*f300*/  F2FP.BF16.PACK_AB R15, R97, R98 ;  /* 0x00000062610f723e */ /* 0x004fe200000010ff */
[----:B------:R-:W-:Y:S01]  /*f310*/  FADD.FTZ R32, R127, R32 ;  /* 0x000000207f207221 */ /* 0x000fe20000010000 */
[----:B------:R1:W2:Y:S01]  /*f320*/  MUFU.EX2 R93, R84 ;  /* 0x00000054005d7308 */ /* 0x0002a20000000800 */
[----:B------:R-:W-:Y:S02]  /*f330*/  FADD.FTZ R102, R102, R91 ;  /* 0x0000005b66667221 */ /* 0x000fe40000010000 */
[----:B------:R-:W-:-:S02]  /*f340*/  FADD.FTZ R129, R129, R32 ;  /* 0x0000002081817221 */ /* 0x000fc40000010000 */
[----:B------:R-:W4:Y:S01]  /*f350*/  LDSM.16.MT88.4 R32, [R224+0x8000] ;  /* 0x00800000e020783b */ /* 0x000f220000004200 */
[----:B------:R-:W-:Y:S01]  /*f360*/  FADD.FTZ R89, R89, R102 ;  /* 0x0000006659597221 */ /* 0x000fe20000010000 */
[C---:B-----5:R-:W-:Y:S01]  /*f370*/  HMMA.16816.F32.BF16 R8, R12.reuse, R20, R8 ;  /* 0x000000140c08723c */ /* 0x060fe20000041808 */
[----:B------:R-:W-:Y:S01]  /*f380*/  FADD.FTZ R129, R202, R129 ;  /* 0x00000081ca817221 */ /* 0x000fe20000010000 */
[----:B------:R-:W-:Y:S01]  /*f390*/  MUFU.EX2 R137, R137 ;  /* 0x0000008900897308 */ /* 0x000fe20000000800 */
[----:B------:R-:W-:Y:S02]  /*f3a0*/  FADD.FTZ R100, R100, R89 ;  /* 0x0000005964647221 */ /* 0x000fe40000010000 */
[----:B------:R-:W-:Y:S02]  /*f3b0*/  FADD.FTZ R200, R200, R129 ;  /* 0x00000081c8c87221 */ /* 0x000fe40000010000 */
[----:B------:R-:W-:Y:S01]  /*f3c0*/  FADD.FTZ R87, R87, R100 ;  /* 0x0000006457577221 */ /* 0x000fe20000010000 */
[----:B------:R-:W-:Y:S01]  /*f3d0*/  HMMA.16816.F32.BF16 R4, R12, R22, R4 ;  /* 0x000000160c04723c */ /* 0x000fe20000041804 */
[----:B------:R-:W-:Y:S01]  /*f3e0*/  FADD.FTZ R200, R131, R200 ;  /* 0x000000c883c87221 */ /* 0x000fe20000010000 */
[----:B------:R-:W5:Y:S01]  /*f3f0*/  LDSM.16.MT88.4 R20, [R223+0x8000] ;  /* 0x00800000df14783b */ /* 0x000f620000004200 */
[----:B------:R-:W-:Y:S01]  /*f400*/  FADD.FTZ R94, R94, R87 ;  /* 0x000000575e5e7221 */ /* 0x000fe20000010000 */
[----:B------:R-:W2:Y:S01]  /*f410*/  MUFU.EX2 R176, R176 ;  /* 0x000000b000b07308 */ /* 0x000ea20000000800 */
[----:B------:R-:W-:-:S02]  /*f420*/  FADD.FTZ R133, R133, R200 ;  /* 0x000000c885857221 */ /* 0x000fc40000010000 */
[----:B-1----:R-:W-:Y:S01]  /*f430*/  FFMA.FTZ R84, R92, c[0x0][0x23c], -R81 ;  /* 0x00008f005c547a23 */ /* 0x002fe20000010851 */
[----:B---3--:R-:W-:Y:S01]  /*f440*/  HMMA.16816.F32.BF16 R24, R12, R16, R24 ;  /* 0x000000100c18723c */ /* 0x008fe20000041818 */
[----:B------:R-:W-:-:S03]  /*f450*/  FADD.FTZ R133, R194, R133 ;  /* 0x00000085c2857221 */ /* 0x000fc60000010000 */
[----:B------:R-:W-:Y:S01]  /*f460*/  MUFU.EX2 R135, R135 ;  /* 0x0000008700877308 */ /* 0x000fe20000000800 */
[----:B------:R-:W-:Y:S02]  /*f470*/  FADD.FTZ R190, R190, R133 ;  /* 0x00000085bebe7221 */ /* 0x000fe40000010000 */
[----:B------:R-:W-:Y:S01]  /*f480*/  FADD.FTZ R17, R85, R94 ;  /* 0x0000005e55117221 */ /* 0x000fe20000010000 */
[----:B------:R-:W-:Y:S01]  /*f490*/  HMMA.16816.F32.BF16 R28, R12, R18, R28 ;  /* 0x000000120c1c723c */ /* 0x000fe2000004181c */
[----:B------:R-:W-:Y:S02]  /*f4a0*/  FADD.FTZ R190, R139, R190 ;  /* 0x000000be8bbe7221 */ /* 0x000fe40000010000 */
[----:B------:R-:W-:Y:S01]  /*f4b0*/  FADD.FTZ R90, R90, R17 ;  /* 0x000000115a5a7221 */ /* 0x000fe20000010000 */
[----:B------:R-:W-:Y:S01]  /*f4c0*/  MUFU.EX2 R132, R132 ;  /* 0x0000008400847308 */ /* 0x000fe20000000800 */
[----:B------:R-:W-:Y:S02]  /*f4d0*/  FADD.FTZ R17, R141, R190 ;  /* 0x000000be8d117221 */ /* 0x000fe40000010000 */
[----:B------:R-:W-:Y:S01]  /*f4e0*/  F2FP.BF16.PACK_AB R12, R110, R3 ;  /* 0x000000036e0c723e */ /* 0x000fe200000010ff */
[----:B------:R-:W-:Y:S01]  /*f4f0*/  FADD.FTZ R83, R83, R90 ;  /* 0x0000005a53537221 */ /* 0x000fe20000010000 */
[----:B--2---:R-:W-:Y:S01]  /*f500*/  F2FP.BF16.PACK_AB R13, R93, R88 ;  /* 0x000000585d0d723e */ /* 0x004fe200000010ff */
[----:B------:R-:W-:Y:S01]  /*f510*/  FADD.FTZ R17, R184, R17 ;  /* 0x00000011b8117221 */ /* 0x000fe20000010000 */
[----:B------:R-:W-:Y:S01]  /*f520*/  F2FP.BF16.PACK_AB R14, R192, R111 ;  /* 0x0000006fc00e723e */ /* 0x000fe200000010ff */
[----:B------:R-:W-:Y:S01]  /*f530*/  FADD.FTZ R82, R82, R83 ;  /* 0x0000005352527221 */ /* 0x000fe20000010000 */
[----:B------:R-:W-:Y:S01]  /*f540*/  F2FP.BF16.PACK_AB R15, R37, R80 ;  /* 0x00000050250f723e */ /* 0x000fe200000010ff */
[----:B------:R-:W-:Y:S02]  /*f550*/  MUFU.EX2 R36, R36 ;  /* 0x0000002400247308 */ /* 0x000fe40000000800 */
[----:B------:R-:W-:-:S04]  /*f560*/  FADD.FTZ R79, R79, R82 ;  /* 0x000000524f4f7221 */ /* 0x000fc80000010000 */
[C---:B----4-:R-:W-:Y:S01]  /*f570*/  HMMA.16816.F32.BF16 R8, R12.reuse, R32, R8 ;  /* 0x000000200c08723c */ /* 0x050fe20000041808 */
[----:B------:R-:W-:Y:S01]  /*f580*/  FADD.FTZ R78, R78, R79 ;  /* 0x0000004f4e4e7221 */ /* 0x000fe20000010000 */
[----:B------:R-:W1:Y:S03]  /*f590*/  MUFU.EX2 R39, R39 ;  /* 0x0000002700277308 */ /* 0x000e660000000800 */
[----:B------:R-:W-:Y:S02]  /*f5a0*/  FADD.FTZ R77, R77, R78 ;  /* 0x0000004e4d4d7221 */ /* 0x000fe40000010000 */
[----:B------:R-:W-:Y:S01]  /*f5b0*/  FADD.FTZ R32, R182, R17 ;  /* 0x00000011b6207221 */ /* 0x000fe20000010000 */
[----:B------:R-:W-:Y:S01]  /*f5c0*/  HMMA.16816.F32.BF16 R4, R12, R34, R4 ;  /* 0x000000220c04723c */ /* 0x000fe20000041804 */
[----:B------:R-:W2:Y:S01]  /*f5d0*/  LDSM.16.MT88.4 R16, [R224+0x8400] ;  /* 0x00840000e010783b */ /* 0x000ea20000004200 */
[----:B------:R-:W-:Y:S01]  /*f5e0*/  FFMA.FTZ R78, R42, c[0x0][0x23c], -R53 ;  /* 0x00008f002a4e7a23 */ /* 0x000fe20000010835 */
[----:B------:R-:W-:Y:S01]  /*f5f0*/  MUFU.EX2 R38, R38 ;  /* 0x0000002600267308 */ /* 0x000fe20000000800 */
[----:B------:R-:W-:-:S02]  /*f600*/  FADD.FTZ R32, R145, R32 ;  /* 0x0000002091207221 */ /* 0x000fc40000010000 */
[----:B------:R-:W-:Y:S02]  /*f610*/  FADD.FTZ R76, R76, R77 ;  /* 0x0000004d4c4c7221 */ /* 0x000fe40000010000 */
[----:B------:R-:W-:Y:S01]  /*f620*/  FADD.FTZ R33, R147, R32 ;  /* 0x0000002093217221 */ /* 0x000fe20000010000 */
[C---:B-----5:R-:W-:Y:S01]  /*f630*/  HMMA.16816.F32.BF16 R24, R12.reuse, R20, R24 ;  /* 0x000000140c18723c */ /* 0x060fe20000041818 */
[----:B------:R-:W-:Y:S01]  /*f640*/  FADD.FTZ R75, R75, R76 ;  /* 0x0000004c4b4b7221 */ /* 0x000fe20000010000 */
[----:B------:R-:W3:Y:S01]  /*f650*/  MUFU.EX2 R77, R78 ;  /* 0x0000004e004d7308 */ /* 0x000ee20000000800 */
[----:B------:R-:W-:Y:S02]  /*f660*/  FADD.FTZ R33, R178, R33 ;  /* 0x00000021b2217221 */ /* 0x000fe40000010000 */
[----:B------:R-:W-:Y:S02]  /*f670*/  FADD.FTZ R74, R74, R75 ;  /* 0x0000004b4a4a7221 */ /* 0x000fe40000010000 */
[----:B------:R-:W-:Y:S01]  /*f680*/  FADD.FTZ R170, R170, R33 ;  /* 0x00000021aaaa7221 */ /* 0x000fe20000010000 */
[----:B------:R-:W-:Y:S01]  /*f690*/  HMMA.16816.F32.BF16 R28, R12, R22, R28 ;  /* 0x000000160c1c723c */ /* 0x000fe2000004181c */
[----:B------:R-:W-:Y:S01]  /*f6a0*/  FADD.FTZ R73, R73, R74 ;  /* 0x0000004a49497221 */ /* 0x000fe20000010000 */
[----:B------:R-:W4:Y:S01]  /*f6b0*/  LDSM.16.MT88.4 R32, [R223+0x8400] ;  /* 0x00840000df20783b */ /* 0x000f220000004200 */
[----:B------:R-:W-:Y:S01]  /*f6c0*/  FADD.FTZ R170, R143, R170 ;  /* 0x000000aa8faa7221 */ /* 0x000fe20000010000 */
[----:B------:R-:W-:Y:S01]  /*f6d0*/  MUFU.EX2 R124, R124 ;  /* 0x0000007c007c7308 */ /* 0x000fe20000000800 */
[----:B------:R-:W-:Y:S01]  /*f6e0*/  FADD.FTZ R72, R72, R73 ;  /* 0x0000004948487221 */ /* 0x000fe20000010000 */
[----:B------:R-:W5:Y:S01]  /*f6f0*/  LDSM.16.MT88.4 R20, [R224+0x8800] ;  /* 0x00880000e014783b */ /* 0x000f620000004200 */
[----:B------:R-:W-:Y:S01]  /*f700*/  FADD.FTZ R157, R157, R170 ;  /* 0x000000aa9d9d7221 */ /* 0x000fe20000010000 */
[----:B------:R-:W-:Y:S01]  /*f710*/  F2FP.BF16.PACK_AB R12, R176, R137 ;  /* 0x00000089b00c723e */ /* 0x000fe200000010ff */
[----:B------:R-:W-:Y:S01]  /*f720*/  FADD.FTZ R71, R71, R72 ;  /* 0x0000004847477221 */ /* 0x000fe20000010000 */
[----:B-1----:R-:W-:Y:S01]  /*f730*/  F2FP.BF16.PACK_AB R13, R39, R36 ;  /* 0x00000024270d723e */ /* 0x002fe200000010ff */
[----:B------:R-:W-:Y:S01]  /*f740*/  FADD.FTZ R157, R160, R157 ;  /* 0x0000009da09d7221 */ /* 0x000fe20000010000 */
[----:B------:R-:W-:Y:S01]  /*f750*/  F2FP.BF16.PACK_AB R14, R132, R135 ;  /* 0x00000087840e723e */ /* 0x000fe200000010ff */
[----:B------:R-:W-:Y:S01]  /*f760*/  FADD.FTZ R70, R70, R71 ;  /* 0x0000004746467221 */ /* 0x000fe20000010000 */
[----:B---3--:R-:W-:Y:S01]  /*f770*/  F2FP.BF16.PACK_AB R15, R77, R38 ;  /* 0x000000264d0f723e */ /* 0x008fe200000010ff */
[----:B------:R-:W-:Y:S01]  /*f780*/  FADD.FTZ R142, R142, R157 ;  /* 0x0000009d8e8e7221 */ /* 0x000fe20000010000 */
[----:B------:R-:W1:Y:S01]  /*f790*/  MUFU.EX2 R105, R172 ;  /* 0x000000ac00697308 */ /* 0x000e620000000800 */
[----:B------:R-:W-:-:S02]  /*f7a0*/  FADD.FTZ R69, R69, R70 ;  /* 0x0000004645457221 */ /* 0x000fc40000010000 */
[----:B------:R-:W-:Y:S02]  /*f7b0*/  FADD.FTZ R159, R159, R142 ;  /* 0x0000008e9f9f7221 */ /* 0x000fe40000010000 */
[----:B------:R-:W-:Y:S01]  /*f7c0*/  FADD.FTZ R68, R68, R69 ;  /* 0x0000004544447221 */ /* 0x000fe20000010000 */
[----:B------:R-:W-:Y:S01]  /*f7d0*/  LDSM.16.MT88.4 R140, [R224+0x8c00] ;  /* 0x008c0000e08c783b */ /* 0x000fe20000004200 */
[----:B------:R-:W-:Y:S01]  /*f7e0*/  FFMA.FTZ R42, R46, c[0x0][0x23c], -R81 ;  /* 0x00008f002e2a7a23 */ /* 0x000fe20000010851 */
[----:B--2---:R-:W-:Y:S01]  /*f7f0*/  HMMA.16816.F32.BF16 R8, R12, R16, R8 ;  /* 0x000000100c08723c */ /* 0x004fe20000041808 */
[----:B------:R-:W-:Y:S01]  /*f800*/  FADD.FTZ R67, R67, R68 ;  /* 0x0000004443437221 */ /* 0x000fe20000010000 */
[----:B------:R-:W-:Y:S03]  /*f810*/  MUFU.EX2 R47, R47 ;  /* 0x0000002f002f7308 */ /* 0x000fe60000000800 */
[----:B------:R-:W-:-:S02]  /*f820*/  FADD.FTZ R66, R66, R67 ;  /* 0x0000004342427221 */ /* 0x000fc40000010000 */
[----:B------:R-:W-:Y:S01]  /*f830*/  FADD.FTZ R16, R134, R159 ;  /* 0x0000009f86107221 */ /* 0x000fe20000010000 */
[C---:B------:R-:W-:Y:S01]  /*f840*/  HMMA.16816.F32.BF16 R4, R12.reuse, R18, R4 ;  /* 0x000000120c04723c */ /* 0x040fe20000041804 */
[----:B------:R-:W-:Y:S01]  /*f850*/  FADD.FTZ R65, R65, R66 ;  /* 0x0000004241417221 */ /* 0x000fe20000010000 */
[----:B------:R-:W2:Y:S01]  /*f860*/  MUFU.EX2 R84, R84 ;  /* 0x0000005400547308 */ /* 0x000ea20000000800 */
[----:B------:R-:W-:Y:S02]  /*f870*/  FADD.FTZ R16, R161, R16 ;  /* 0x00000010a1107221 */ /* 0x000fe40000010000 */
[----:B------:R-:W-:Y:S02]  /*f880*/  FADD.FTZ R64, R64, R65 ;  /* 0x0000004140407221 */ /* 0x000fe40000010000 */
[----:B------:R-:W-:Y:S02]  /*f890*/  FADD.FTZ R17, R125, R16 ;  /* 0x000000107d117221 */ /* 0x000fe40000010000 */
[----:B------:R-:W-:Y:S01]  /*f8a0*/  FADD.FTZ R63, R63, R64 ;  /* 0x000000403f3f7221 */ /* 0x000fe20000010000 */
[----:B------:R-:W-:Y:S01]  /*f8b0*/  MUFU.EX2 R41, R41 ;  /* 0x0000002900297308 */ /* 0x000fe20000000800 */
[----:B------:R-:W-:Y:S01]  /*f8c0*/  FADD.FTZ R17, R126, R17 ;  /* 0x000000117e117221 */ /* 0x000fe20000010000 */
[----:B----4-:R-:W-:Y:S01]  /*f8d0*/  HMMA.16816.F32.BF16 R24, R12, R32, R24 ;  /* 0x000000200c18723c */ /* 0x010fe20000041818 */
[----:B------:R-:W-:-:S02]  /*f8e0*/  FADD.FTZ R62, R62, R63 ;  /* 0x0000003f3e3e7221 */ /* 0x000fc40000010000 */
[----:B------:R-:W-:Y:S02]  /*f8f0*/  FADD.FTZ R46, R130, R17 ;  /* 0x00000011822e7221 */ /* 0x000fe40000010000 */
[----:B------:R-:W-:Y:S01]  /*f900*/  FADD.FTZ R61, R61, R62 ;  /* 0x0000003e3d3d7221 */ /* 0x000fe20000010000 */
[----:B------:R-:W3:Y:S01]  /*f910*/  MUFU.EX2 R40, R40 ;  /* 0x0000002800287308 */ /* 0x000ee20000000800 */
[----:B------:R-:W-:Y:S01]  /*f920*/  FADD.FTZ R46, R163, R46 ;  /* 0x0000002ea32e7221 */ /* 0x000fe20000010000 */
[----:B------:R-:W4:Y:S01]  /*f930*/  LDSM.16.MT88.4 R16, [R223+0x8800] ;  /* 0x00880000df10783b */ /* 0x000f220000004200 */
[----:B------:R-:W-:Y:S01]  /*f940*/  FADD.FTZ R60, R60, R61 ;  /* 0x0000003d3c3c7221 */ /* 0x000fe20000010000 */
[----:B------:R-:W-:Y:S01]  /*f950*/  HMMA.16816.F32.BF16 R28, R12, R34, R28 ;  /* 0x000000220c1c723c */ /* 0x000fe2000004181c */
[----:B------:R-:W-:Y:S02]  /*f960*/  FADD.FTZ R165, R165, R46 ;  /* 0x0000002ea5a57221 */ /* 0x000fe40000010000 */
[----:B------:R-:W-:Y:S01]  /*f970*/  FADD.FTZ R60, R59, R60 ;  /* 0x0000003c3b3c7221 */ /* 0x000fe20000010000 */
[----:B------:R-:W-:Y:S01]  /*f980*/  MUFU.EX2 R44, R44 ;  /* 0x0000002c002c7308 */ /* 0x000fe20000000800 */
[----:B------:R-:W-:-:S02]  /*f990*/  FADD.FTZ R165, R120, R165 ;  /* 0x000000a578a57221 */ /* 0x000fc40000010000 */
[----:B------:R-:W-:Y:S01]  /*f9a0*/  FADD.FTZ R55, R55, R60 ;  /* 0x0000003c37377221 */ /* 0x000fe20000010000 */
[----:B-1----:R-:W-:Y:S01]  /*f9b0*/  F2FP.BF16.PACK_AB R12, R105, R124 ;  /* 0x0000007c690c723e */ /* 0x002fe200000010ff */
[----:B------:R-:W-:Y:S01]  /*f9c0*/  FADD.FTZ R114, R114, R165 ;  /* 0x000000a572727221 */ /* 0x000fe20000010000 */
[----:B--2---:R-:W-:Y:S01]  /*f9d0*/  F2FP.BF16.PACK_AB R14, R84, R47 ;  /* 0x0000002f540e723e */ /* 0x004fe200000010ff */
[----:B------:R-:W-:Y:S01]  /*f9e0*/  FADD.FTZ R54, R54, R55 ;  /* 0x0000003736367221 */ /* 0x000fe20000010000 */
[----:B------:R-:W1:Y:S01]  /*f9f0*/  MUFU.EX2 R43, R43 ;  /* 0x0000002b002b7308 */ /* 0x000e620000000800 */
[----:B------:R-:W-:Y:S01]  /*fa00*/  FADD.FTZ R121, R121, R114 ;  /* 0x0000007279797221 */ /* 0x000fe20000010000 */
[----:B---3--:R-:W-:Y:S01]  /*fa10*/  F2FP.BF16.PACK_AB R13, R40, R41 ;  /* 0x00000029280d723e */ /* 0x008fe200000010ff */
[----:B------:R-:W-:Y:S02]  /*fa20*/  FADD.FTZ R3, R3, R54 ;  /* 0x0000003603037221 */ /* 0x000fe40000010000 */
[----:B------:R-:W-:-:S02]  /*fa30*/  FADD.FTZ R104, R104, R121 ;  /* 0x0000007968687221 */ /* 0x000fc40000010000 */
[----:B------:R-:W-:Y:S01]  /*fa40*/  FADD.FTZ R110, R110, R3 ;  /* 0x000000036e6e7221 */ /* 0x000fe20000010000 */
[----:B------:R-:W-:Y:S01]  /*fa50*/  MUFU.EX2 R85, R86 ;  /* 0x0000005600557308 */ /* 0x000fe20000000800 */
[----:B------:R-:W-:Y:S02]  /*fa60*/  FADD.FTZ R101, R101, R104 ;  /* 0x0000006865657221 */ /* 0x000fe40000010000 */
[----:B------:R-:W-:Y:S02]  /*fa70*/  FADD.FTZ R111, R111, R110 ;  /* 0x0000006e6f6f7221 */ /* 0x000fe40000010000 */
[----:B------:R-:W-:Y:S02]  /*fa80*/  FADD.FTZ R98, R98, R101 ;  /* 0x0000006562627221 */ /* 0x000fe40000010000 */
[----:B------:R-:W-:Y:S01]  /*fa90*/  FADD.FTZ R192, R192, R111 ;  /* 0x0000006fc0c07221 */ /* 0x000fe20000010000 */
[----:B-1----:R-:W-:Y:S01]  /*faa0*/  F2FP.BF16.PACK_AB R15, R43, R44 ;  /* 0x0000002c2b0f723e */ /* 0x002fe200000010ff */
[----:B------:R-:W-:Y:S01]  /*fab0*/  FADD.FTZ R97, R97, R98 ;  /* 0x0000006261617221 */ /* 0x000fe20000010000 */
[----:B------:R-:W1:Y:S01]  /*fac0*/  MUFU.EX2 R42, R42 ;  /* 0x0000002a002a7308 */ /* 0x000e620000000800 */
[----:B------:R-:W-:-:S02]  /*fad0*/  FADD.FTZ R137, R137, R192 ;  /* 0x000000c089897221 */ /* 0x000fc40000010000 */
[----:B------:R-:W-:Y:S02]  /*fae0*/  FADD.FTZ R88, R88, R97 ;  /* 0x0000006158587221 */ /* 0x000fe40000010000 */
[C---:B-----5:R-:W-:Y:S01]  /*faf0*/  HMMA.16816.F32.BF16 R8, R12.reuse, R20, R8 ;  /* 0x000000140c08723c */ /* 0x060fe20000041808 */
[----:B------:R-:W-:Y:S02]  /*fb00*/  FADD.FTZ R176, R176, R137 ;  /* 0x00000089b0b07221 */ /* 0x000fe40000010000 */
[----:B------:R-:W-:Y:S01]  /*fb10*/  FADD.FTZ R93, R93, R88 ;  /* 0x000000585d5d7221 */ /* 0x000fe20000010000 */
[----:B------:R-:W-:Y:S01]  /*fb20*/  MUFU.EX2 R241, R241 ;  /* 0x000000f100f17308 */ /* 0x000fe20000000800 */
[----:B------:R-:W-:Y:S02]  /*fb30*/  FADD.FTZ R135, R135, R176 ;  /* 0x000000b087877221 */ /* 0x000fe40000010000 */
[----:B------:R-:W-:Y:S01]  /*fb40*/  FADD.FTZ R80, R80, R93 ;  /* 0x0000005d50507221 */ /* 0x000fe20000010000 */
[----:B------:R-:W-:Y:S01]  /*fb50*/  HMMA.16816.F32.BF16 R20, R12, R22, R4 ;  /* 0x000000160c14723c */ /* 0x000fe20000041804 */
[----:B------:R-:W2:Y:S01]  /*fb60*/  LDSM.16.MT88.4 R4, [R223+0x8c00] ;  /* 0x008c0000df04783b */ /* 0x000ea20000004200 */
[----:B------:R-:W-:-:S02]  /*fb70*/  FFMA.FTZ R33, R45, c[0x0][0x23c], -R53 ;  /* 0x00008f002d217a23 */ /* 0x000fc40000010835 */
[----:B------:R-:W-:Y:S01]  /*fb80*/  FADD.FTZ R37, R37, R80 ;  /* 0x0000005025257221 */ /* 0x000fe20000010000 */
[----:B------:R-:W-:Y:S01]  /*fb90*/  MUFU.EX2 R242, R242 ;  /* 0x000000f200f27308 */ /* 0x000fe20000000800 */
[----:B------:R-:W-:Y:S02]  /*fba0*/  FFMA.FTZ R34, R50, c[0x0][0x23c], -R53 ;  /* 0x00008f0032227a23 */ /* 0x000fe40000010835 */
[----:B------:R-:W-:Y:S01]  /*fbb0*/  FADD.FTZ R36, R36, R37 ;  /* 0x0000002524247221 */ /* 0x000fe20000010000 */
[----:B----4-:R-:W-:Y:S01]  /*fbc0*/  HMMA.16816.F32.BF16 R24, R12, R16, R24 ;  /* 0x000000100c18723c */ /* 0x010fe20000041818 */
[----:B------:R-:W-:Y:S02]  /*fbd0*/  FFMA.FTZ R32, R52, c[0x0][0x23c], -R81 ;  /* 0x00008f0034207a23 */ /* 0x000fe40000010851 */
[----:B------:R-:W-:Y:S01]  /*fbe0*/  FADD.FTZ R39, R39, R36 ;  /* 0x0000002427277221 */ /* 0x000fe20000010000 */
[----:B------:R-:W-:Y:S01]  /*fbf0*/  MUFU.EX2 R33, R33 ;  /* 0x0000002100217308 */ /* 0x000fe20000000800 */
[----:B------:R-:W-:-:S02]  /*fc00*/  FFMA.FTZ R35, R49, c[0x0][0x23c], -R53 ;  /* 0x00008f0031237a23 */ /* 0x000fc40000010835 */
[----:B------:R-:W-:Y:S01]  /*fc10*/  FADD.FTZ R38, R38, R39 ;  /* 0x0000002726267221 */ /* 0x000fe20000010000 */
[----:B------:R-:W-:Y:S01]  /*fc20*/  HMMA.16816.F32.BF16 R28, R12, R18, R28 ;  /* 0x000000120c1c723c */ /* 0x000fe2000004181c */
[----:B------:R-:W-:Y:S02]  /*fc30*/  FADD.FTZ R135, R132, R135 ;  /* 0x0000008784877221 */ /* 0x000fe40000010000 */
[----:B------:R-:W-:Y:S01]  /*fc40*/  FADD.FTZ R38, R77, R38 ;  /* 0x000000264d267221 */ /* 0x000fe20000010000 */
[----:B------:R-:W3:Y:S01]  /*fc50*/  MUFU.EX2 R34, R34 ;  /* 0x0000002200227308 */ /* 0x000ee20000000800 */
[----:B------:R-:W-:Y:S02]  /*fc60*/  FADD.FTZ R124, R124, R135 ;  /* 0x000000877c7c7221 */ /* 0x000fe40000010000 */
[----:B------:R-:W-:Y:S01]  /*fc70*/  FADD.FTZ R41, R41, R38 ;  /* 0x0000002629297221 */ /* 0x000fe20000010000 */
[----:B-1----:R-:W-:Y:S01]  /*fc80*/  F2FP.BF16.PACK_AB R12, R42, R85 ;  /* 0x000000552a0c723e */ /* 0x002fe200000010ff */
[----:B------:R-:W-:-:S02]  /*fc90*/  FADD.FTZ R124, R105, R124 ;  /* 0x0000007c697c7221 */ /* 0x000fc40000010000 */
[----:B------:R-:W-:Y:S01]  /*fca0*/  FADD.FTZ R41, R40, R41 ;  /* 0x0000002928297221 */ /* 0x000fe20000010000 */
[----:B------:R-:W1:Y:S01]  /*fcb0*/  MUFU.EX2 R32, R32 ;  /* 0x0000002000207308 */ /* 0x000e620000000800 */
[----:B------:R-:W-:Y:S02]  /*fcc0*/  FADD.FTZ R47, R47, R124 ;  /* 0x0000007c2f2f7221 */ /* 0x000fe40000010000 */
[----:B------:R-:W-:Y:S02]  /*fcd0*/  FADD.FTZ R44, R44, R41 ;  /* 0x000000292c2c7221 */ /* 0x000fe40000010000 */
[----:B------:R-:W-:Y:S02]  /*fce0*/  FADD.FTZ R84, R84, R47 ;  /* 0x0000002f54547221 */ /* 0x000fe40000010000 */
[----:B------:R-:W-:Y:S01]  /*fcf0*/  FADD.FTZ R44, R43, R44 ;  /* 0x0000002c2b2c7221 */ /* 0x000fe20000010000 */
[----:B------:R-:W4:Y:S01]  /*fd00*/  MUFU.EX2 R35, R35 ;  /* 0x0000002300237308 */ /* 0x000f220000000800 */
[----:B---3--:R-:W-:Y:S01]  /*fd10*/  F2FP.BF16.PACK_AB R13, R34, R33 ;  /* 0x00000021220d723e */ /* 0x008fe200000010ff */
[----:B------:R-:W-:-:S02]  /*fd20*/  FADD.FTZ R85, R85, R84 ;  /* 0x0000005455557221 */ /* 0x000fc40000010000 */
[----:B------:R-:W-:Y:S02]  /*fd30*/  FADD.FTZ R33, R33, R44 ;  /* 0x0000002c21217221 */ /* 0x000fe40000010000 */
[----:B------:R-:W-:Y:S01]  /*fd40*/  FADD.FTZ R85, R42, R85 ;  /* 0x000000552a557221 */ /* 0x000fe20000010000 */
[----:B-1----:R-:W-:Y:S01]  /*fd50*/  F2FP.BF16.PACK_AB R14, R241, R32 ;  /* 0x00000020f10e723e */ /* 0x002fe200000010ff */
[----:B------:R-:W-:Y:S02]  /*fd60*/  FADD.FTZ R34, R34, R33 ;  /* 0x0000002122227221 */ /* 0x000fe40000010000 */
[----:B------:R-:W-:-:S04]  /*fd70*/  FADD.FTZ R32, R32, R85 ;  /* 0x0000005520207221 */ /* 0x000fc80000010000 */
[----:B------:R-:W-:Y:S01]  /*fd80*/  FADD.FTZ R241, R241, R32 ;  /* 0x00000020f1f17221 */ /* 0x000fe20000010000 */
[----:B----4-:R-:W-:Y:S01]  /*fd90*/  F2FP.BF16.PACK_AB R15, R242, R35 ;  /* 0x00000023f20f723e */ /* 0x010fe200000010ff */
[----:B------:R-:W-:-:S04]  /*fda0*/  FADD.FTZ R35, R35, R34 ;  /* 0x0000002223237221 */ /* 0x000fc80000010000 */
[----:B------:R-:W-:Y:S02]  /*fdb0*/  FADD.FTZ R242, R242, R35 ;  /* 0x00000023f2f27221 */ /* 0x000fe40000010000 */
[C---:B------:R-:W-:Y:S08]  /*fdc0*/  HMMA.16816.F32.BF16 R144, R12.reuse, R140, R8 ;  /* 0x0000008c0c90723c */ /* 0x040ff00000041808 */
[C---:B------:R-:W-:Y:S08]  /*fdd0*/  HMMA.16816.F32.BF16 R140, R12.reuse, R142, R20 ;  /* 0x0000008e0c8c723c */ /* 0x040ff00000041814 */
[C---:B--2---:R-:W-:Y:S08]  /*fde0*/  HMMA.16816.F32.BF16 R136, R12.reuse, R4, R24 ;  /* 0x000000040c88723c */ /* 0x044ff00000041818 */
[----:B------:R-:W-:Y:S01]  /*fdf0*/  HMMA.16816.F32.BF16 R132, R12, R6, R28 ;  /* 0x000000060c84723c */ /* 0x000fe2000004181c */
[----:B------:R-:W-:Y:S07]  /*fe00*/  @!P5 BRA `(.L_x_928) ;  /* 0x00005c000000d947 */ /* 0x000fee0003800000 */
[----:B------:R-:W-:Y:S01]  /*fe10*/  LOP3.LUT P1, RZ, R231, 0x8, RZ, 0xc0, !PT ;  /* 0x00000008e7ff7812 */ /* 0x000fe2000782c0ff */
[----:B------:R-:W-:-:S04]  /*fe20*/  DEPBAR.LE SB0, 0x0 ;  /* 0x000080000000791a */ /* 0x000fc80000000000 */
[----:B------:R-:W-:Y:S01]  /*fe30*/  IADD3 R236, R56, -0x2, RZ ;  /* 0xfffffffe38ec7810 */ /* 0x000fe20007ffe0ff */
[----:B------:R-:W-:Y:S07]  /*fe40*/  BAR.SYNC.DEFER_BLOCKING 0x0 ;  /* 0x0000000000007b1d */ /* 0x000fee0000010000 */
[----:B------:R-:W-:Y:S05]  /*fe50*/  @!P1 BRA `(.L_x_929) ;  /* 0x000003b000009947 */ /* 0x000fea0003800000 */
[----:B------:R-:W-:Y:S01]  /*fe60*/  IABS R3, c[0x0][0x2d0] ;  /* 0x0000b40000037a13 */ /* 0x000fe20000000000 */
[----:B------:R-:W-:-:S03]  /*fe70*/  IMAD.SHL.U32 R4, R236, 0x100, RZ ;  /* 0x00000100ec047824 */ /* 0x000fc600078e00ff */
[----:B------:R-:W1:Y:S02]  /*fe80*/  I2F.RP R10, R3 ;  /* 0x00000003000a7306 */ /* 0x000e640000209400 */
[C---:B------:R-:W-:Y:S02]  /*fe90*/  IADD3 R11, R4.reuse, 0x100, RZ ;  /* 0x00000100040b7810 */ /* 0x040fe40007ffe0ff */
[----:B------:R-:W-:Y:S02]  /*fea0*/  IABS R5, R4 ;  /* 0x0000000400057213 */ /* 0x000fe40000000000 */
[----:B------:R-:W-:Y:S02]  /*feb0*/  IABS R7, R11 ;  /* 0x0000000b00077213 */ /* 0x000fe40000000000 */
[----:B------:R-:W-:Y:S02]  /*fec0*/  LOP3.LUT R11, R11, c[0x0][0x2d0], RZ, 0x3c, !PT ;  /* 0x0000b4000b0b7a12 */ /* 0x000fe400078e3cff */
[----:B------:R-:W-:-:S02]  /*fed0*/  LOP3.LUT R4, R4, c[0x0][0x2d0], RZ, 0x3c, !PT ;  /* 0x0000b40004047a12 */ /* 0x000fc400078e3cff */
[----:B------:R-:W-:Y:S02]  /*fee0*/  ISETP.GE.AND P3, PT, R11, RZ, PT ;  /* 0x000000ff0b00720c */ /* 0x000fe40003f66270 */
        /* <DEDUP_REMOVED lines=9> */
[----:B------:R-:W-:Y:S01]  /*ff80*/  IMAD.HI.U32 R9, R6, R5, RZ ;  /* 0x0000000506097227 */ /* 0x000fe200078e00ff */
[----:B------:R-:W-:-:S03]  /*ff90*/  IADD3 R8, -R10, RZ, RZ ;  /* 0x000000ff0a087210 */ /* 0x000fc60007ffe1ff */
[----:B------:R-:W-:Y:S02]  /*ffa0*/  IMAD.MOV R6, RZ, RZ, -R9 ;  /* 0x000000ffff067224 */ /* 0x000fe400078e0a09 */
[C---:B------:R-:W-:Y:S02]  /*ffb0*/  IMAD R8, R3.reuse, R8, R7 ;  /* 0x0000000803087224 */ /* 0x040fe400078e0207 */
[----:B------:R-:W-:-:S03]  /*ffc0*/  IMAD R6, R3, R6, R5 ;  /* 0x0000000603067224 */ /* 0x000fc600078e0205 */
[C---:B------:R-:W-:Y:S02]  /*ffd0*/  ISETP.GT.U32.AND P1, PT, R3.reuse, R8, PT ;  /* 0x000000080300720c */ /* 0x040fe40003f24070 */
[----:B------:R-:W-:-:S11]  /*ffe0*/  ISETP.GT.U32.AND P0, PT, R3, R6, PT ;  /* 0x000000060300720c */ /* 0x000fd60003f04070 */
[----:B------:R-:W-:Y:S01]  /*fff0*/  @!P1 IMAD.IADD R8, R8, 0x1, -R3 ;  /* 0x0000000108089824 */ /* 0x000fe200078e0a03 */
[----:B------:R-:W-:Y:S02]  /*10000*/  @!P1 IADD3 R10, R10, 0x1, RZ ;  /* 0x000000010a0a9810 */ /* 0x000fe40007ffe0ff */
[-C--:B------:R-:W-:Y:S02]  /*10010*/  @!P0 IADD3 R6, R6, -R3.reuse, RZ ;  /* 0x8000000306068210 */ /* 0x080fe40007ffe0ff */
[-C--:B------:R-:W-:Y:S02]  /*10020*/  ISETP.GE.U32.AND P5, PT, R8, R3.reuse, PT ;  /* 0x000000030800720c */ /* 0x080fe40003fa6070 */
[----:B------:R-:W-:Y:S02]  /*10030*/  ISETP.GE.U32.AND P4, PT, R6, R3, PT ;  /* 0x000000030600720c */ /* 0x000fe40003f86070 */
[----:B------:R-:W-:Y:S02]  /*10040*/  @!P0 IADD3 R9, R9, 0x1, RZ ;  /* 0x0000000109098810 */ /* 0x000fe40007ffe0ff */
[----:B------:R-:W-:-:S02]  /*10050*/  ISETP.NE.AND P0, PT, RZ, c[0x0][0x2d0], PT ;  /* 0x0000b400ff007a0c */ /* 0x000fc40003f05270 */
[----:B------:R-:W-:-:S05]  /*10060*/  LOP3.LUT R6, RZ, c[0x0][0x2d0], RZ, 0x33, !PT ;  /* 0x0000b400ff067a12 */ /* 0x000fca00078e33ff */
[----:B------:R-:W-:Y:S02]  /*10070*/  @P5 IADD3 R10, R10, 0x1, RZ ;  /* 0x000000010a0a5810 */ /* 0x000fe40007ffe0ff */
[----:B------:R-:W-:-:S03]  /*10080*/  @P4 IADD3 R9, R9, 0x1, RZ ;  /* 0x0000000109094810 */ /* 0x000fc60007ffe0ff */
[----:B------:R-:W-:Y:S02]  /*10090*/  @!P3 IMAD.MOV R10, RZ, RZ, -R10 ;  /* 0x000000ffff0ab224 */ /* 0x000fe400078e0a0a */
[----:B------:R-:W-:-:S03]  /*100a0*/  @!P2 IMAD.MOV R9, RZ, RZ, -R9 ;  /* 0x000000ffff09a224 */ /* 0x000fc600078e0a09 */
[C---:B------:R-:W-:Y:S02]  /*100b0*/  SEL R3, R6.reuse, R10, !P0 ;  /* 0x0000000a06037207 */ /* 0x040fe40004000000 */
[----:B------:R-:W-:-:S03]  /*100c0*/  SEL R6, R6, R9, !P0 ;  /* 0x0000000906067207 */ /* 0x000fc60004000000 */
[----:B------:R-:W-:-:S04]  /*100d0*/  IMAD.WIDE R12, R3, 0x4, R232 ;  /* 0x00000004030c7825 */ /* 0x000fc800078e02e8 */
[----:B------:R-:W-:Y:S01]  /*100e0*/  IMAD.WIDE R10, R6, 0x4, R232 ;  /* 0x00000004060a7825 */ /* 0x000fe200078e02e8 */
[----:B------:R-:W2:Y:S04]  /*100f0*/  LDG.E R4, [R12.64] ;  /* 0x000000060c047981 */ /* 0x000ea8000c1e1900 */
[----:B------:R-:W2:Y:S01]  /*10100*/  LDG.E R5, [R10.64] ;  /* 0x000000060a057981 */ /* 0x000ea2000c1e1900 */
[----:B------:R-:W-:Y:S01]  /*10110*/  IADD3 R3, R3, -R6, RZ ;  /* 0x8000000603037210 */ /* 0x000fe20007ffe0ff */
[----:B------:R-:W-:-:S04]  /*10120*/  IMAD.MOV.U32 R6, RZ, RZ, c[0x0][0x2d0] ;  /* 0x0000b400ff067624 */ /* 0x000fc800078e00ff */
[----:B------:R-:W-:-:S04]  /*10130*/  IMAD R6, R3, R6, -0x100 ;  /* 0xffffff0003067424 */ /* 0x000fc800078e0206 */
[----:B------:R-:W-:Y:S01]  /*10140*/  IMAD.WIDE.U32 R8, R6, c[0x0][0x1a0], RZ ;  /* 0x0000680006087a25 */ /* 0x000fe200078e00ff */
[----:B------:R-:W-:-:S05]  /*10150*/  SHF.R.S32.HI R3, RZ, 0x1f, R6 ;  /* 0x0000001fff037819 */ /* 0x000fca0000011406 */
[----:B------:R-:W-:-:S04]  /*10160*/  IMAD R3, R3, c[0x0][0x1a0], RZ ;  /* 0x0000680003037a24 */ /* 0x000fc800078e02ff */
[----:B------:R-:W-:-:S05]  /*10170*/  IMAD R3, R6, c[0x0][0x1a4], R3 ;  /* 0x0000690006037a24 */ /* 0x000fca00078e0203 */
[----:B------:R-:W-:Y:S01]  /*10180*/  IADD3 R9, R9, R3, RZ ;  /* 0x0000000309097210 */ /* 0x000fe20007ffe0ff */
[----:B--2---:R-:W-:-:S04]  /*10190*/  IMAD.IADD R5, R5, 0x1, -R4 ;  /* 0x0000000105057824 */ /* 0x004fc800078e0a04 */
[----:B------:R-:W-:Y:S01]  /*101a0*/  IMAD.WIDE.U32 R8, R5, c[0x0][0x188], R8 ;  /* 0x0000620005087a25 */ /* 0x000fe200078e0008 */
[----:B------:R-:W-:-:S04]  /*101b0*/  SHF.R.S32.HI R4, RZ, 0x1f, R5 ;  /* 0x0000001fff047819 */ /* 0x000fc80000011405 */
[----:B------:R-:W-:Y:S01]  /*101c0*/  MOV R7, R8 ;  /* 0x0000000800077202 */ /* 0x000fe20000000f00 */
[----:B------:R-:W-:-:S04]  /*101d0*/  IMAD R4, R4, c[0x0][0x188], RZ ;  /* 0x0000620004047a24 */ /* 0x000fc800078e02ff */
[----:B------:R-:W-:-:S04]  /*101e0*/  IMAD R4, R5, c[0x0][0x18c], R4 ;  /* 0x0000630005047a24 */ /* 0x000fc800078e0204 */
[----:B------:R-:W-:Y:S01]  /*101f0*/  IMAD.IADD R4, R9, 0x1, R4 ;  /* 0x0000000109047824 */ /* 0x000fe200078e0204 */
[----:B------:R-:W-:Y:S05]  /*10200*/  BRA `(.L_x_930) ;  /* 0x0000003000007947 */ /* 0x000fea0003800000 */
.L_x_929:
[----:B------:R-:W-:-:S05]  /*10210*/  IMAD.MOV.U32 R7, RZ, RZ, c[0x0][0x1a0] ;  /* 0x00006800ff077624 */ /* 0x000fca00078e00ff */
[----:B------:R-:W-:-:S04]  /*10220*/  LEA R7, -R7, RZ, 0x8 ;  /* 0x000000ff07077211 */ /* 0x000fc800078e41ff */
[----:B------:R-:W-:Y:S02]  /*10230*/  SHF.R.S32.HI R4, RZ, 0x1f, R7 ;  /* 0x0000001fff047819 */ /* 0x000fe40000011407 */
.L_x_930:
[----:B------:R-:W-:Y:S01]  /*10240*/  ISETP.GE.AND P0, PT, R148, c[0x0][0x220], PT ;  /* 0x0000880094007a0c */ /* 0x000fe20003f06270 */
[----:B------:R-:W-:Y:S01]  /*10250*/  IMAD.SHL.U32 R124, R236, 0x100, RZ ;  /* 0x00000100ec7c7824 */ /* 0x000fe200078e00ff */
[----:B------:R-:W-:-:S04]  /*10260*/  LEA R196, P5, R7, R196, 0x1 ;  /* 0x000000c407c47211 */ /* 0x000fc800078a08ff */
[----:B------:R-:W-:-:S07]  /*10270*/  LEA.HI.X R197, R7, R197, R4, 0x1, P5 ;  /* 0x000000c507c57211 */ /* 0x000fce00028f0c04 */
[----:B------:R-:W-:Y:S01]  /*10280*/  @!P0 IMAD.MOV.U32 R15, RZ, RZ, c[0x0][0x1a0] ;  /* 0x00006800ff0f8624 */ /* 0x000fe200078e00ff */
[-C--:B------:R-:W-:Y:S01]  /*10290*/  @!P0 IADD3 R58, P4, P3, R7, R150.reuse, R58 ;  /* 0x00000096073a8210 */ /* 0x080fe20007b9e03a */
[--C-:B------:R-:W-:Y:S01]  /*102a0*/  @!P0 IMAD.MOV.U32 R152, RZ, RZ, R150.reuse ;  /* 0x000000ffff988224 */ /* 0x100fe200078e0096 */
[----:B------:R-:W-:Y:S01]  /*102b0*/  @P0 STS [R237+0x5000], RZ ;  /* 0x005000ffed000388 */ /* 0x000fe20000000800 */
[----:B------:R-:W-:Y:S01]  /*102c0*/  @!P0 IMAD.MOV.U32 R5, RZ, RZ, c[0x0][0x1a0] ;  /* 0x00006800ff058624 */ /* 0x000fe200078e00ff */
[----:B------:R-:W-:Y:S01]  /*102d0*/  @!P0 IADD3.X R57, R4, R153, R57, P4, P3 ;  /* 0x0000009904398210 */ /* 0x000fe200027e6439 */
[----:B------:R-:W-:Y:S01]  /*102e0*/  @!P0 IMAD.MOV.U32 R12, RZ, RZ, c[0x0][0x1a0] ;  /* 0x00006800ff0c8624 */ /* 0x000fe200078e00ff */
[----:B------:R-:W-:Y:S01]  /*102f0*/  @P0 STS [R237+0x5004], RZ ;  /* 0x005004ffed000388 */ /* 0x000fe20000000800 */
[----:B------:R-:W-:Y:S01]  /*10300*/  @!P0 IMAD.MOV.U32 R10, RZ, RZ, c[0x0][0x1a0] ;  /* 0x00006800ff0a8624 */ /* 0x000fe200078e00ff */
[----:B------:R-:W-:Y:S01]  /*10310*/  @!P0 LEA R6, P2, R5, R150, 0x6 ;  /* 0x0000009605068211 */ /* 0x000fe200078430ff */
[----:B------:R-:W-:Y:S01]  /*10320*/  @!P0 IMAD.MOV.U32 R8, RZ, RZ, R150 ;  /* 0x000000ffff088224 */ /* 0x000fe200078e0096 */
[----:B------:R-:W-:Y:S01]  /*10330*/  @P0 STS.64 [R237+0x5008], RZ ;  /* 0x005008ffed000388 */ /* 0x000fe20000000a00 */
[--C-:B------:R-:W-:Y:S01]  /*10340*/  @!P0 IMAD.MOV.U32 R9, RZ, RZ, R153.reuse ;  /* 0x000000ffff098224 */ /* 0x100fe200078e0099 */
[----:B------:R-:W-:Y:S01]  /*10350*/  @!P0 IADD3 R6, P5, R7, R6, RZ ;  /* 0x0000000607068210 */ /* 0x000fe20007fbe0ff */
[----:B------:R-:W-:Y:S01]  /*10360*/  @!P0 IMAD.MOV.U32 R3, RZ, RZ, c[0x0][0x1a0] ;  /* 0x00006800ff038624 */ /* 0x000fe200078e00ff */
[----:B------:R-:W-:Y:S01]  /*10370*/  @!PT LDS RZ, [RZ] ;  /* 0x00000000fffff984 */ /* 0x000fe20000000800 */
[----:B------:R-:W-:Y:S01]  /*10380*/  @!PT LDS RZ, [RZ] ;  /* 0x00000000fffff984 */ /* 0x000fe20000000800 */
[----:B------:R-:W-:Y:S01]  /*10390*/  @!PT LDS RZ, [RZ] ;  /* 0x00000000fffff984 */ /* 0x000fe20000000800 */
[----:B------:R1:W-:Y:S01]  /*103a0*/  @!P0 LDGSTS.E.BYPASS.LTC128B.128 [R237+0x5000], [R196.64] ;  /* 0x05000000c4ed8fae */ /* 0x0003e2000b901d46 */
[----:B------:R-:W-:-:S03]  /*103b0*/  @!P0 IMAD.WIDE.U32 R14, R15, 0x60, R152 ;  /* 0x000000600f0e8825 */ /* 0x000fc600078e0098 */
[----:B------:R-:W-:Y:S01]  /*103c0*/  @P0 STS.128 [R237+0x5800], RZ ;  /* 0x005800ffed000388 */ /* 0x000fe20000000c00 */
[----:B------:R-:W-:Y:S02]  /*103d0*/  @!P0 IMAD.MOV.U32 R18, RZ, RZ, c[0x0][0x1a4] ;  /* 0x00006900ff128624 */ /* 0x000fe400078e00ff */
[----:B------:R-:W-:-:S03]  /*103e0*/  @!P0 IMAD.WIDE.U32 R12, R12, 0xa0, R8 ;  /* 0x000000a00c0c8825 */ /* 0x000fc600078e0008 */
[-C--:B------:R-:W-:Y:S01]  /*103f0*/  @!P0 LEA.HI.X R5, R5, R153.reuse, R18, 0x6, P2 ;  /* 0x0000009905058211 */ /* 0x080fe200010f3412 */
[----:B------:R-:W-:Y:S01]  /*10400*/  @!P0 IMAD.WIDE.U32 R10, R10, 0xc0, R8 ;  /* 0x000000c00a0a8825 */ /* 0x000fe200078e0008 */
[----:B------:R-:W-:Y:S02]  /*10410*/  @!P0 LEA R8, P1, R3, R150, 0x7 ;  /* 0x0000009603088211 */ /* 0x000fe400078238ff */
[C---:B------:R-:W-:Y:S01]  /*10420*/  @!P0 LEA R20, P2, R58.reuse, c[0x0][0x170], 0x1 ;  /* 0x00005c003a148a11 */ /* 0x040fe200078408ff */
[----:B------:R-:W-:Y:S01]  /*10430*/  @!P0 IMAD.MOV.U32 R152, RZ, RZ, c[0x0][0x1a4] ;  /* 0x00006900ff988624 */ /* 0x000fe200078e00ff */
[C---:B------:R-:W-:Y:S01]  /*10440*/  @!P0 IADD3 R8, P4, R7.reuse, R8, RZ ;  /* 0x0000000807088210 */ /* 0x040fe20007f9e0ff */
[----:B------:R-:W-:Y:S01]  /*10450*/  @!P0 IMAD.MOV.U32 R9, RZ, RZ, c[0x0][0x1a4] ;  /* 0x00006900ff098624 */ /* 0x000fe200078e00ff */
[----:B------:R-:W-:Y:S01]  /*10460*/  @!P0 LEA.HI.X R21, R58, c[0x0][0x174], R57, 0x1, P2 ;  /* 0x00005d003a158a11 */ /* 0x000fe200010f0c39 */
[----:B------:R-:W-:Y:S01]  /*10470*/  @!P0 IMAD.MOV.U32 R16, RZ, RZ, c[0x0][0x1a0] ;  /* 0x00006800ff108624 */ /* 0x000fe200078e00ff */
[----:B------:R-:W-:Y:S01]  /*10480*/  @!P0 IADD3 R10, P2, R7, R10, RZ ;  /* 0x0000000a070a8210 */ /* 0x000fe20007f5e0ff */
[----:B------:R-:W-:Y:S01]  /*10490*/  @!P0 IMAD.MOV.U32 R151, RZ, RZ, R153 ;  /* 0x000000ffff978224 */ /* 0x000fe200078e0099 */
[----:B------:R-:W-:Y:S01]  /*104a0*/  @!P0 LEA.HI.X R153, R3, R153, R152, 0x7, P1 ;  /* 0x0000009903998211 */ /* 0x000fe200008f3c98 */
[----:B------:R-:W-:Y:S01]  /*104b0*/  @!P0 IMAD R19, R9, 0x60, RZ ;  /* 0x0000006009138824 */ /* 0x000fe200078e02ff */
[C---:B------:R-:W-:Y:S01]  /*104c0*/  @!P0 IADD3 R18, P1, R7.reuse, R14, RZ ;  /* 0x0000000e07128210 */ /* 0x040fe20007f3e0ff */
[----:B------:R-:W-:Y:S01]  /*104d0*/  @!P0 IMAD.MOV.U32 R14, RZ, RZ, c[0x0][0x1a4] ;  /* 0x00006900ff0e8624 */ /* 0x000fe200078e00ff */
[----:B------:R-:W-:Y:S01]  /*104e0*/  @!P0 IADD3 R12, P3, R7, R12, RZ ;  /* 0x0000000c070c8210 */ /* 0x000fe20007f7e0ff */
[----:B------:R-:W-:Y:S01]  /*104f0*/  @!P0 IMAD.WIDE.U32 R16, R16, 0xe0, R150 ;  /* 0x000000e010108825 */ /* 0x000fe200078e0096 */
[----:B------:R-:W-:Y:S01]  /*10500*/  @!P0 IADD3.X R19, R4, R15, R19, P1, !PT ;  /* 0x0000000f04138210 */ /* 0x000fe20000ffe413 */
[----:B------:R-:W-:Y:S01]  /*10510*/  @!PT LDS RZ, [RZ] ;  /* 0x00000000fffff984 */ /* 0x000fe20000000800 */
[----:B------:R-:W-:Y:S01]  /*10520*/  @!PT LDS RZ, [RZ] ;  /* 0x00000000fffff984 */ /* 0x000fe20000000800 */
[----:B------:R-:W-:Y:S01]  /*10530*/  @!PT LDS RZ, [RZ] ;  /* 0x00000000fffff984 */ /* 0x000fe20000000800 */
[----:B------:R2:W-:Y:S02]  /*10540*/  @!P0 LDGSTS.E.BYPASS.LTC128B.128 [R237+0x5800], [R20.64] ;  /* 0x0580000014ed8fae */ /* 0x0005e4000b901d46 */
[----:B------:R-:W-:-:S02]  /*10550*/  @!P0 IMAD.MOV.U32 R3, RZ, RZ, c[0x0][0x1a4] ;  /* 0x00006900ff038624 */ /* 0x000fc400078e00ff */
[----:B------:R-:W-:Y:S01]  /*10560*/  @!P0 IMAD R15, R14, 0xc0, RZ ;  /* 0x000000c00e0f8824 */ /* 0x000fe200078e02ff */
[----:B------:R-:W-:Y:S01]  /*10570*/  @!P0 IADD3 R14, P1, R7, R16, RZ ;  /* 0x00000010070e8210 */ /* 0x000fe20007f3e0ff */
[----:B------:R-:W-:Y:S01]  /*10580*/  @!P0 IMAD R3, R3, 0xa0, RZ ;  /* 0x000000a003038824 */ /* 0x000fe200078e02ff */
[----:B------:R-:W-:Y:S01]  /*10590*/  @P0 STS.128 [R237+0x6000], RZ ;  /* 0x006000ffed000388 */ /* 0x000fe20000000c00 */
[----:B------:R-:W-:Y:S01]  /*105a0*/  @!P0 IMAD R9, R9, 0xe0, RZ ;  /* 0x000000e009098824 */ /* 0x000fe200078e02ff */
[C---:B------:R-:W-:Y:S01]  /*105b0*/  @!P0 IADD3.X R15, R4.reuse, R15, R11, P2, !PT ;  /* 0x0000000f040f8210 */ /* 0x040fe200017fe40b */
[C---:B------:R-:W-:Y:S01]  /*105c0*/  @!P0 IMAD.X R5, R4.reuse, 0x1, R5, P5 ;  /* 0x0000000104058824 */ /* 0x040fe200028e0605 */
[C---:B------:R-:W-:Y:S01]  /*105d0*/  @!P0 IADD3.X R3, R4.reuse, R13, R3, P3, !PT ;  /* 0x0000000d04038210 */ /* 0x040fe20001ffe403 */
[C---:B------:R-:W-:Y:S01]  /*105e0*/  @!P0 IMAD.X R153, R4.reuse, 0x1, R153, P4 ;  /* 0x0000000104998824 */ /* 0x040fe200020e0699 */
[----:B------:R-:W-:Y:S02]  /*105f0*/  @!P0 IADD3.X R9, R4, R17, R9, P1, !PT ;  /* 0x0000001104098210 */ /* 0x000fe40000ffe409 */
[----:B------:R-:W-:-:S02]  /*10600*/  @!P0 LEA R16, P2, R6, c[0x0][0x170], 0x1 ;  /* 0x00005c0006108a11 */ /* 0x000fc400078408ff */
[----:B------:R-:W-:Y:S02]  /*10610*/  @!P0 LEA R4, P1, R18, c[0x0][0x170], 0x1 ;  /* 0x00005c0012048a11 */ /* 0x000fe400078208ff */
[----:B------:R-:W-:Y:S02]  /*10620*/  @!P0 LEA.HI.X R17, R6, c[0x0][0x174], R5, 0x1, P2 ;  /* 0x00005d0006118a11 */ /* 0x000fe400010f0c05 */
[----:B------:R-:W-:Y:S02]  /*10630*/  @!P0 LEA R24, P4, R8, c[0x0][0x170], 0x1 ;  /* 0x00005c0008188a11 */ /* 0x000fe400078808ff */
[----:B------:R-:W-:Y:S01]  /*10640*/  @!P0 LEA.HI.X R5, R18, c[0x0][0x174], R19, 0x1, P1 ;  /* 0x00005d0012058a11 */ /* 0x000fe200008f0c13 */
[----:B------:R-:W-:Y:S01]  /*10650*/  @!PT LDS RZ, [RZ] ;  /* 0x00000000fffff984 */ /* 0x000fe20000000800 */
[----:B------:R-:W-:Y:S01]  /*10660*/  @!PT LDS RZ, [RZ] ;  /* 0x00000000fffff984 */ /* 0x000fe20000000800 */
[----:B------:R-:W-:Y:S01]  /*10670*/  @!PT LDS RZ, [RZ] ;  /* 0x00000000fffff984 */ /* 0x000fe20000000800 */
[----:B------:R3:W-:Y:S01]  /*10680*/  @!P0 LDGSTS.E.BYPASS.LTC128B.128 [R237+0x6000], [R16.64] ;  /* 0x0600000010ed8fae */ /* 0x0007e2000b901d46 */
[----:B------:R-:W-:Y:S02]  /*10690*/  @!P0 LEA R18, P3, R12, c[0x0][0x170], 0x1 ;  /* 0x00005c000c128a11 */ /* 0x000fe400078608ff */
[----:B------:R-:W-:Y:S01]  /*106a0*/  @!P0 LEA R6, P2, R10, c[0x0][0x170], 0x1 ;  /* 0x00005c000a068a11 */ /* 0x000fe200078408ff */
[----:B------:R-:W-:Y:S01]  /*106b0*/  @P0 STS.128 [R237+0x6800], RZ ;  /* 0x006800ffed000388 */ /* 0x000fe20000000c00 */
[----:B------:R-:W-:-:S02]  /*106c0*/  @!P0 LEA.HI.X R25, R8, c[0x0][0x174], R153, 0x1, P4 ;  /* 0x00005d0008198a11 */ /* 0x000fc400020f0c99 */
        /* <DEDUP_REMOVED lines=8> */
[----:B------:R-:W-:Y:S02]  /*10750*/  @!P0 LEA.HI.X R23, R14, c[0x0][0x174], R9, 0x1, P1 ;  /* 0x00005d000e178a11 */ /* 0x000fe400008f0c09 */
[----:B------:R-:W-:Y:S01]  /*10760*/  ISETP.GE.AND P1, PT, R56, 0x3, PT ;  /* 0x000000033800780c */ /* 0x000fe20003f26270 */
[----:B------:R-:W-:Y:S01]  /*10770*/  @!PT LDS RZ, [RZ] ;  /* 0x00000000fffff984 */ /* 0x000fe20000000800 */
[----:B------:R-:W-:Y:S01]  /*10780*/  @!PT LDS RZ, [RZ] ;  /* 0x00000000fffff984 */ /* 0x000fe20000000800 */
[----:B------:R-:W-:Y:S01]  /*10790*/  @!PT LDS RZ, [RZ] ;  /* 0x00000000fffff984 */ /* 0x000fe20000000800 */
[----:B------:R5:W-:Y:S03]  /*107a0*/  @!P0 LDGSTS.E.BYPASS.LTC128B.128 [R237+0x7000], [R24.64] ;  /* 0x0700000018ed8fae */ /* 0x000be6000b901d46 */
[----:B------:R-:W-:Y:S01]  /*107b0*/  P2R R128, PR, RZ, 0x2 ;  /* 0x00000002ff807803 */ /* 0x000fe20000000000 */
        /* <DEDUP_REMOVED lines=16> */
[----:B------:R-:W1:Y:S04]  /*108c0*/  LDSM.16.M88.4 R44, [R226+0x1800] ;  /* 0x00180000e22c783b */ /* 0x000e680000000200 */
[----:B------:R-:W1:Y:S04]  /*108d0*/  LDSM.16.M88.4 R52, [R226+0x1400] ;  /* 0x00140000e234783b */ /* 0x000e680000000200 */
[----:B------:R-:W1:Y:S04]  /*108e0*/  LDSM.16.M88.4 R64, [R226+0x1000] ;  /* 0x00100000e240783b */ /* 0x000e680000000200 */
[----:B------:R-:W-:Y:S04]  /*108f0*/  LDSM.16.M88.4 R80, [R227] ;  /* 0x00000000e350783b */ /* 0x000fe80000000200 */
[----:B----4-:R-:W4:Y:S04]  /*10900*/  LDSM.16.M88.4 R4, [R221] ;  /* 0x00000000dd04783b */ /* 0x010f280000000200 */
[----:B---3--:R-:W3:Y:S04]  /*10910*/  LDSM.16.M88.4 R16, [R222] ;  /* 0x00000000de10783b */ /* 0x008ee80000000200 */
[----:B-----5:R-:W5:Y:S04]  /*10920*/  LDSM.16.M88.4 R24, [R225] ;  /* 0x00000000e118783b */ /* 0x020f680000000200 */
[----:B------:R-:W3:Y:S04]  /*10930*/  LDSM.16.M88.4 R36, [R226+0x1c00] ;  /* 0x001c0000e224783b */ /* 0x000ee80000000200 */
[----:B------:R-:W3:Y:S04]  /*10940*/  LDSM.16.M88.4 R12, [R226+0x2800] ;  /* 0x00280000e20c783b */ /* 0x000ee80000000200 */
[----:B--2---:R-:W2:Y:S01]  /*10950*/  LDSM.16.M88.4 R20, [R226+0x2400] ;  /* 0x00240000e214783b */ /* 0x004ea20000000200 */
[C---:B-1----:R-:W-:Y:S03]  /*10960*/  HMMA.16816.F32.BF16 R48, R88.reuse, R44, RZ ;  /* 0x0000002c5830723c */ /* 0x042fe600000418ff */
[----:B------:R-:W1:Y:S04]  /*10970*/  LDSM.16.M88.4 R8, [R220] ;  /* 0x00000000dc08783b */ /* 0x000e680000000200 */
[----:B------:R-:W-:Y:S01]  /*10980*/  LDSM.16.M88.4 R92, [R226+0x2c00] ;  /* 0x002c0000e25c783b */ /* 0x000fe20000000200 */
[C---:B------:R-:W-:Y:S03]  /*10990*/  HMMA.16816.F32.BF16 R44, R88.reuse, R46, RZ ;  /* 0x0000002e582c723c */ /* 0x040fe600000418ff */
[----:B------:R-:W-:Y:S04]  /*109a0*/  LDSM.16.M88.4 R84, [R218] ;  /* 0x00000000da54783b */ /* 0x000fe80000000200 */
[----:B------:R-:W-:Y:S01]  /*109b0*/  LDSM.16.M88.4 R72, [R226+0x3000] ;  /* 0x00300000e248783b */ /* 0x000fe20000000200 */
[C---:B------:R-:W-:Y:S03]  /*109c0*/  HMMA.16816.F32.BF16 R60, R88.reuse, R52, RZ ;  /* 0x00000034583c723c */ /* 0x040fe600000418ff */
[----:B------:R-:W-:Y:S04]  /*109d0*/  LDSM.16.M88.4 R28, [R226+0x2000] ;  /* 0x00200000e21c783b */ /* 0x000fe80000000200 */
[----:B------:R-:W1:Y:S01]  /*109e0*/  S2R R3, SR_TID.X ;  /* 0x0000000000037919 */ /* 0x000e620000002100 */
[C---:B------:R-:W-:Y:S03]  /*109f0*/  HMMA.16816.F32.BF16 R68, R88.reuse, R64, RZ ;  /* 0x000000405844723c */ /* 0x040fe600000418ff */
[----:B------:R-:W-:Y:S04]  /*10a00*/  LDSM.16.M88.4 R76, [R216] ;  /* 0x00000000d84c783b */ /* 0x000fe80000000200 */
[----:B------:R-:W-:Y:S01]  /*10a10*/  LDSM.16.M88.4 R100, [R215] ;  /* 0x00000000d764783b */ /* 0x000fe20000000200 */
[C---:B------:R-:W-:Y:S03]  /*10a20*/  HMMA.16816.F32.BF16 R52, R88.reuse, R54, RZ ;  /* 0x000000365834723c */ /* 0x040fe600000418ff */
[----:B------:R-:W-:Y:S04]  /*10a30*/  LDSM.16.M88.4 R96, [R219] ;  /* 0x00000000db60783b */ /* 0x000fe80000000200 */
[----:B------:R-:W-:Y:S01]  /*10a40*/  LDSM.16.M88.4 R104, [R226+0x3c00] ;  /* 0x003c0000e268783b */ /* 0x000fe20000000200 */
[----:B------:R-:W-:Y:S03]  /*10a50*/  HMMA.16816.F32.BF16 R64, R88, R66, RZ ;  /* 0x000000425840723c */ /* 0x000fe600000418ff */
[----:B------:R-:W-:Y:S01]  /*10a60*/  LDSM.16.M88.4 R112, [R226+0x4000] ;  /* 0x00400000e270783b */ /* 0x000fe20000000200 */
[----:B-1----:R-:W-:-:S03]  /*10a70*/  IMAD.SHL.U32 R3, R3, 0x2, RZ ;  /* 0x0000000203037824 */ /* 0x002fc600078e00ff */
[----:B------:R-:W0:Y:S01]  /*10a80*/  LDGDEPBAR ;  /* 0x00000000000079af */ /* 0x000e220000000000 */
[----:B----4-:R-:W-:Y:S01]  /*10a90*/  HMMA.16816.F32.BF16 R48, R80, R4, R48 ;  /* 0x000000045030723c */ /* 0x010fe20000041830 */
[----:B------:R-:W-:-:S04]  /*10aa0*/  LOP3.LUT R151, R3, 0x6, RZ, 0xc0, !PT ;  /* 0x0000000603977812 */ /* 0x000fc800078ec0ff */
[----:B------:R-:W-:-:S03]  /*10ab0*/  LOP3.LUT R126, R124, R151, RZ, 0xfc, !PT ;  /* 0x000000977c7e7212 */ /* 0x000fc600078efcff */
[C---:B------:R-:W-:Y:S01]  /*10ac0*/  HMMA.16816.F32.BF16 R44, R80.reuse, R6, R44 ;  /* 0x00000006502c723c */ /* 0x040fe2000004182c */
[----:B------:R-:W1:Y:S01]  /*10ad0*/  LDSM.16.M88.4 R4, [R217] ;  /* 0x00000000d904783b */ /* 0x000e620000000200 */
[C---:B------:R-:W-:Y:S02]  /*10ae0*/  IADD3 R57, R126.reuse, 0x1, RZ ;  /* 0x000000017e397810 */ /* 0x040fe40007ffe0ff */
[----:B------:R-:W-:Y:S02]  /*10af0*/  IADD3 R3, R126, 0x9, RZ ;  /* 0x000000097e037810 */ /* 0x000fe40007ffe0ff */
[CC--:B------:R-:W-:Y:S02]  /*10b00*/  ISETP.GE.AND P2, PT, R57.reuse, R154.reuse, PT ;  /* 0x0000009a3900720c */ /* 0x0c0fe40003f46270 */
[----:B---3--:R-:W-:Y:S01]  /*10b10*/  HMMA.16816.F32.BF16 R60, R80, R16, R60 ;  /* 0x00000010503c723c */ /* 0x008fe2000004183c */
[----:B------:R-:W-:Y:S02]  /*10b20*/  ISETP.GE.AND P1, PT, R57, R155, PT ;  /* 0x0000009b3900720c */ /* 0x000fe40003f26270 */
[----:B------:R-:W-:-:S02]  /*10b30*/  ISETP.GE.AND P3, PT, R3, R154, PT ;  /* 0x0000009a0300720c */ /* 0x000fc40003f66270 */
[----:B------:R-:W-:Y:S02]  /*10b40*/  ISETP.GE.AND P4, PT, R3, R155, PT ;  /* 0x0000009b0300720c */ /* 0x000fe40003f86270 */
[----:B------:R-:W-:Y:S01]  /*10b50*/  IADD3 R3, R126, 0x19, RZ ;  /* 0x000000197e037810 */ /* 0x000fe20007ffe0ff */
[C---:B------:R-:W-:Y:S08]  /*10b60*/  HMMA.16816.F32.BF16 R52, R80.reuse, R18, R52 ;  /* 0x000000125034723c */ /* 0x040ff00000041834 */
[----:B-----5:R-:W-:Y:S08]  /*10b70*/  HMMA.16816.F32.BF16 R68, R80, R24, R68 ;  /* 0x000000185044723c */ /* 0x020ff00000041844 */
[----:B------:R-:W-:Y:S08]  /*10b80*/  HMMA.16816.F32.BF16 R40, R88, R36, RZ ;  /* 0x000000245828723c */ /* 0x000ff000000418ff */
[----:B------:R-:W-:Y:S08]  /*10b90*/  HMMA.16816.F32.BF16 R64, R80, R26, R64 ;  /* 0x0000001a5040723c */ /* 0x000ff00000041840 */
[----:B------:R-:W-:Y:S01]  /*10ba0*/  HMMA.16816.F32.BF16 R16, R88, R12, RZ ;  /* 0x0000000c5810723c */ /* 0x000fe200000418ff */
[----:B------:R-:W-:-:S02]  /*10bb0*/  FSEL R167, R71, -INF , !P1 ;  /* 0xff80000047a77808 */ /* 0x000fc40004800000 */
[----:B------:R-:W-:Y:S02]  /*10bc0*/  FSEL R163, R69, -INF , !P2 ;  /* 0xff80000045a37808 */ /* 0x000fe40005000000 */
[----:B------:R-:W-:-:S03]  /*10bd0*/  ISETP.GE.AND P2, PT, R3, R155, PT ;  /* 0x0000009b0300720c */ /* 0x000fc60003f46270 */
[----:B------:R-:W-:Y:S01]  /*10be0*/  HMMA.16816.F32.BF16 R36, R88, R38, RZ ;  /* 0x000000265824723c */ /* 0x000fe200000418ff */
[----:B------:R-:W-:-:S07]  /*10bf0*/  FSEL R181, R55, -INF , !P2 ;  /* 0xff80000037b57808 */ /* 0x000fce0005000000 */
[C---:B--2---:R-:W-:Y:S01]  /*10c00*/  HMMA.16816.F32.BF16 R24, R88.reuse, R20, RZ ;  /* 0x000000145818723c */ /* 0x044fe200000418ff */
[----:B------:R-:W-:Y:S02]  /*10c10*/  FSEL R71, R65, -INF , !P3 ;  /* 0xff80000041477808 */ /* 0x000fe40005800000 */
[----:B------:R-:W-:Y:S02]  /*10c20*/  ISETP.GE.AND P3, PT, R3, R154, PT ;  /* 0x0000009a0300720c */ /* 0x000fe40003f66270 */
[C---:B------:R-:W-:Y:S02]  /*10c30*/  IADD3 R3, R126.reuse, 0x21, RZ ;  /* 0x000000217e037810 */ /* 0x040fe40007ffe0ff */
[----:B------:R-:W-:Y:S01]  /*10c40*/  IADD3 R65, R126, 0x29, RZ ;  /* 0x000000297e417810 */ /* 0x000fe20007ffe0ff */
[----:B------:R-:W-:Y:S01]  /*10c50*/  HMMA.16816.F32.BF16 R12, R88, R14, RZ ;  /* 0x0000000e580c723c */ /* 0x000fe200000418ff */
[----:B------:R-:W-:Y:S02]  /*10c60*/  FSEL R195, R67, -INF , !P4 ;  /* 0xff80000043c37808 */ /* 0x000fe40006000000 */
[----:B------:R-:W-:-:S02]  /*10c70*/  FSEL R173, R53, -INF , !P3 ;  /* 0xff80000035ad7808 */ /* 0x000fc40005800000 */
[-C--:B------:R-:W-:Y:S02]  /*10c80*/  ISETP.GE.AND P4, PT, R3, R154.reuse, PT ;  /* 0x0000009a0300720c */ /* 0x080fe40003f86270 */
[C---:B------:R-:W-:Y:S01]  /*10c90*/  ISETP.GE.AND P3, PT, R65.reuse, R154, PT ;  /* 0x0000009a4100720c */ /* 0x040fe20003f66270 */
[----:B------:R-:W-:Y:S01]  /*10ca0*/  HMMA.16816.F32.BF16 R20, R88, R22, RZ ;  /* 0x000000165814723c */ /* 0x000fe200000418ff */
[----:B------:R-:W-:Y:S02]  /*10cb0*/  ISETP.GE.AND P2, PT, R65, R155, PT ;  /* 0x0000009b4100720c */ /* 0x000fe40003f46270 */
[----:B------:R-:W-:Y:S02]  /*10cc0*/  IADD3 R53, R126, 0x31, RZ ;  /* 0x000000317e357810 */ /* 0x000fe40007ffe0ff */
[----:B------:R-:W-:Y:S02]  /*10cd0*/  FSEL R247, R45, -INF , !P3 ;  /* 0xff8000002df77808 */ /* 0x000fe40005800000 */
[----:B------:R-:W-:Y:S01]  /*10ce0*/  FSEL R161, R47, -INF , !P2 ;  /* 0xff8000002fa17808 */ /* 0x000fe20005000000 */
[----:B------:R-:W-:Y:S01]  /*10cf0*/  HMMA.16816.F32.BF16 R40, R80, R8, R40 ;  /* 0x000000085028723c */ /* 0x000fe20000041828 */
[----:B------:R-:W-:-:S02]  /*10d00*/  FSEL R243, R49, -INF , !P4 ;  /* 0xff80000031f37808 */ /* 0x000fc40006000000 */
[----:B------:R-:W-:Y:S02]  /*10d10*/  ISETP.GE.AND P4, PT, R53, R154, PT ;  /* 0x0000009a3500720c */ /* 0x000fe40003f86270 */
[----:B------:R-:W-:-:S03]  /*10d20*/  IADD3 R45, R126, 0x41, RZ ;  /* 0x000000417e2d7810 */ /* 0x000fc60007ffe0ff */
[C---:B------:R-:W-:Y:S08]  /*10d30*/  HMMA.16816.F32.BF16 R36, R80.reuse, R10, R36 ;  /* 0x0000000a5024723c */ /* 0x040ff00000041824 */
[C---:B-1----:R-:W-:Y:S08]  /*10d40*/  HMMA.16816.F32.BF16 R16, R80.reuse, R4, R16 ;  /* 0x000000045010723c */ /* 0x042ff00000041810 */
[----:B------:R-:W-:Y:S01]  /*10d50*/  HMMA.16816.F32.BF16 R12, R80, R6, R12 ;  /* 0x00000006500c723c */ /* 0x000fe2000004180c */
[----:B------:R-:W-:-:S02]  /*10d60*/  FSEL R245, R41, -INF , !P4 ;  /* 0xff80000029f57808 */ /* 0x000fc40006000000 */
[----:B------:R-:W-:-:S05]  /*10d70*/  ISETP.GE.AND P4, PT, R45, R154, PT ;  /* 0x0000009a2d00720c */ /* 0x000fca0003f86270 */
[----:B------:R-:W-:Y:S08]  /*10d80*/  HMMA.16816.F32.BF16 R8, R88, R92, RZ ;  /* 0x0000005c5808723c */ /* 0x000ff000000418ff */
[C---:B------:R-:W-:Y:S08]  /*10d90*/  HMMA.16816.F32.BF16 R24, R80.reuse, R84, R24 ;  /* 0x000000545018723c */ /* 0x040ff00000041818 */
[----:B------:R-:W-:Y:S01]  /*10da0*/  HMMA.16816.F32.BF16 R20, R80, R86, R20 ;  /* 0x000000565014723c */ /* 0x000fe20000041814 */
[----:B------:R-:W1:Y:S07]  /*10db0*/  LDSM.16.M88.4 R84, [R226+0x3400] ;  /* 0x00340000e254783b */ /* 0x000e6e0000000200 */
[C---:B------:R-:W-:Y:S08]  /*10dc0*/  HMMA.16816.F32.BF16 R4, R88.reuse, R94, RZ ;  /* 0x0000005e5804723c */ /* 0x040ff000000418ff */
[C---:B------:R-:W-:Y:S08]  /*10dd0*/  HMMA.16816.F32.BF16 R92, R88.reuse, R72, RZ ;  /* 0x00000048585c723c */ /* 0x040ff000000418ff */
[C---:B------:R-:W-:Y:S08]  /*10de0*/  HMMA.16816.F32.BF16 R32, R88.reuse, R28, RZ ;  /* 0x0000001c5820723c */ /* 0x040ff000000418ff */
[----:B------:R-:W-:Y:S08]  /*10df0*/  HMMA.16816.F32.BF16 R28, R88, R30, RZ ;  /* 0x0000001e581c723c */ /* 0x000ff000000418ff */
[C---:B------:R-:W-:Y:S08]  /*10e00*/  HMMA.16816.F32.BF16 R8, R80.reuse, R76, R8 ;  /* 0x0000004c5008723c */ /* 0x040ff00000041808 */
[C---:B------:R-:W-:Y:S01]  /*10e10*/  HMMA.16816.F32.BF16 R4, R80.reuse, R78, R4 ;  /* 0x0000004e5004723c */ /* 0x040fe20000041804 */
[----:B------:R-:W2:Y:S07]  /*10e20*/  LDSM.16.M88.4 R76, [R214] ;  /* 0x00000000d64c783b */ /* 0x000eae0000000200 */
[----:B------:R-:W-:Y:S01]  /*10e30*/  HMMA.16816.F32.BF16 R56, R80, R100, R92 ;  /* 0x000000645038723c */ /* 0x000fe2000004185c */
[----:B------:R-:W3:Y:S06]  /*10e40*/  LDSM.16.M88.4 R92, [R226+0x3800] ;  /* 0x00380000e25c783b */ /* 0x000eec0000000200 */
[----:B------:R-:W-:Y:S01]  /*10e50*/  IADD3 R100, R126, 0x11, RZ ;  /* 0x000000117e647810 */ /* 0x000fe20007ffe0ff */
[----:B------:R-:W-:Y:S03]  /*10e60*/  HMMA.16816.F32.BF16 R72, R88, R74, RZ ;  /* 0x0000004a5848723c */ /* 0x000fe600000418ff */
[----:B------:R-:W-:-:S02]  /*10e70*/  ISETP.GE.AND P5, PT, R100, R154, PT ;  /* 0x0000009a6400720c */ /* 0x000fc40003fa6270 */
[-C--:B------:R-:W-:Y:S02]  /*10e80*/  ISETP.GE.AND P1, PT, R100, R155.reuse, PT ;  /* 0x0000009b6400720c */ /* 0x080fe40003f26270 */
[----:B------:R-:W-:Y:S01]  /*10e90*/  FSEL R239, R61, -INF , !P5 ;  /* 0xff8000003def7808 */ /* 0x000fe20006800000 */
[C---:B------:R-:W-:Y:S01]  /*10ea0*/  HMMA.16816.F32.BF16 R32, R80.reuse, R96, R32 ;  /* 0x000000605020723c */ /* 0x040fe20000041820 */
[----:B------:R-:W-:Y:S02]  /*10eb0*/  FSEL R193, R63, -INF , !P1 ;  /* 0xff8000003fc17808 */ /* 0x000fe40004800000 */
[-C--:B------:R-:W-:Y:S02]  /*10ec0*/  ISETP.GE.AND P1, PT, R3, R155.reuse, PT ;  /* 0x0000009b0300720c */ /* 0x080fe40003f26270 */
[----:B------:R-:W-:Y:S02]  /*10ed0*/  IADD3 R3, R126, 0x39, RZ ;  /* 0x000000397e037810 */ /* 0x000fe40007ffe0ff */
[----:B------:R-:W-:Y:S01]  /*10ee0*/  FSEL R165, R51, -INF , !P1 ;  /* 0xff80000033a57808 */ /* 0x000fe20004800000 */
[----:B------:R-:W-:Y:S01]  /*10ef0*/  HMMA.16816.F32.BF16 R28, R80, R98, R28 ;  /* 0x00000062501c723c */ /* 0x000fe2000004181c */
[----:B------:R-:W-:-:S02]  /*10f00*/  ISETP.GE.AND P1, PT, R53, R155, PT ;  /* 0x0000009b3500720c */ /* 0x000fc40003f26270 */
[C---:B------:R-:W-:Y:S02]  /*10f10*/  ISETP.GE.AND P3, PT, R3.reuse, R154, PT ;  /* 0x0000009a0300720c */ /* 0x040fe40003f66270 */
[----:B------:R-:W-:Y:S02]  /*10f20*/  ISETP.GE.AND P2, PT, R3, R155, PT ;  /* 0x0000009b0300720c */ /* 0x000fe40003f46270 */
[----:B------:R-:W-:Y:S01]  /*10f30*/  IADD3 R3, R126, 0x49, RZ ;  /* 0x000000497e037810 */ /* 0x000fe20007ffe0ff */
[----:B-1----:R-:W-:Y:S01]  /*10f40*/  HMMA.16816.F32.BF16 R96, R88, R84, RZ ;  /* 0x000000545860723c */ /* 0x002fe200000418ff */
[----:B------:R-:W-:Y:S02]  /*10f50*/  FSEL R153, R43, -INF , !P1 ;  /* 0xff8000002b997808 */ /* 0x000fe40004800000 */
[----:B------:R-:W-:Y:S02]  /*10f60*/  FSEL R249, R37, -INF , !P3 ;  /* 0xff80000025f97808 */ /* 0x000fe40005800000 */
[----:B------:R-:W-:-:S02]  /*10f70*/  FSEL R131, R39, -INF , !P2 ;  /* 0xff80000027837808 */ /* 0x000fc40005000000 */
[-C--:B------:R-:W-:Y:S01]  /*10f80*/  ISETP.GE.AND P1, PT, R45, R155.reuse, PT ;  /* 0x0000009b2d00720c */ /* 0x080fe20003f26270 */
[----:B------:R-:W-:Y:S01]  /*10f90*/  HMMA.16816.F32.BF16 R84, R88, R86, RZ ;  /* 0x000000565854723c */ /* 0x000fe200000418ff */
[C---:B------:R-:W-:Y:S02]  /*10fa0*/  ISETP.GE.AND P3, PT, R3.reuse, R154, PT ;  /* 0x0000009a0300720c */ /* 0x040fe40003f66270 */
[----:B------:R-:W-:Y:S02]  /*10fb0*/  ISETP.GE.AND P2, PT, R3, R155, PT ;  /* 0x0000009b0300720c */ /* 0x000fe40003f46270 */
[C---:B------:R-:W-:Y:S02]  /*10fc0*/  IADD3 R3, R126.reuse, 0x51, RZ ;  /* 0x000000517e037810 */ /* 0x040fe40007ffe0ff */
[----:B------:R-:W-:Y:S01]  /*10fd0*/  IADD3 R37, R126, 0x59, RZ ;  /* 0x000000597e257810 */ /* 0x000fe20007ffe0ff */
[----:B------:R-:W-:Y:S01]  /*10fe0*/  HMMA.16816.F32.BF16 R72, R80, R102, R72 ;  /* 0x000000665048723c */ /* 0x000fe20000041848 */
[----:B------:R-:W1:Y:S01]  /*10ff0*/  LDSM.16.M88.4 R100, [R213] ;  /* 0x00000000d564783b */ /* 0x000e620000000200 */
[----:B------:R-:W-:-:S02]  /*11000*/  FSEL R127, R35, -INF , !P1 ;  /* 0xff800000237f7808 */ /* 0x000fc40004800000 */
[----:B------:R-:W-:Y:S02]  /*11010*/  FSEL R130, R33, -INF , !P4 ;  /* 0xff80000021827808 */ /* 0x000fe40006000000 */
[-C--:B------:R-:W-:Y:S02]  /*11020*/  ISETP.GE.AND P1, PT, R3, R155.reuse, PT ;  /* 0x0000009b0300720c */ /* 0x080fe40003f26270 */
[----:B--2---:R-:W-:Y:S01]  /*11030*/  HMMA.16816.F32.BF16 R96, R80, R76, R96 ;  /* 0x0000004c5060723c */ /* 0x004fe20000041860 */
[----:B------:R-:W-:Y:S02]  /*11040*/  FSEL R125, R31, -INF , !P2 ;  /* 0xff8000001f7d7808 */ /* 0x000fe40005000000 */
[----:B------:R-:W-:Y:S02]  /*11050*/  ISETP.GE.AND P4, PT, R3, R154, PT ;  /* 0x0000009a0300720c */ /* 0x000fe40003f86270 */
[----:B------:R-:W-:Y:S02]  /*11060*/  FSEL R251, R29, -INF , !P3 ;  /* 0xff8000001dfb7808 */ /* 0x000fe40005800000 */
[----:B------:R-:W-:Y:S01]  /*11070*/  ISETP.GE.AND P2, PT, R37, R155, PT ;  /* 0x0000009b2500720c */ /* 0x000fe20003f46270 */
[----:B---3--:R-:W-:Y:S01]  /*11080*/  HMMA.16816.F32.BF16 R108, R88, R92, RZ ;  /* 0x0000005c586c723c */ /* 0x008fe200000418ff */
[----:B------:R-:W-:-:S02]  /*11090*/  IADD3 R31, R126, 0x61, RZ ;  /* 0x000000617e1f7810 */ /* 0x000fc40007ffe0ff */
[----:B------:R-:W-:Y:S02]  /*110a0*/  IADD3 R29, R126, 0x69, RZ ;  /* 0x000000697e1d7810 */ /* 0x000fe40007ffe0ff */
[----:B------:R-:W-:Y:S02]  /*110b0*/  ISETP.GE.AND P3, PT, R37, R154, PT ;  /* 0x0000009a2500720c */ /* 0x000fe40003f66270 */
[----:B------:R-:W-:Y:S01]  /*110c0*/  FSEL R3, R27, -INF , !P1 ;  /* 0xff8000001b037808 */ /* 0x000fe20004800000 */
[----:B------:R-:W-:Y:S01]  /*110d0*/  HMMA.16816.F32.BF16 R84, R80, R78, R84 ;  /* 0x0000004e5054723c */ /* 0x000fe20000041854 */
[----:B------:R-:W2:Y:S01]  /*110e0*/  LDSM.16.M88.4 R76, [R212] ;  /* 0x00000000d44c783b */ /* 0x000ea20000000200 */
[----:B------:R-:W-:Y:S02]  /*110f0*/  FSEL R156, R25, -INF , !P4 ;  /* 0xff800000199c7808 */ /* 0x000fe40006000000 */
[----:B------:R-:W-:Y:S02]  /*11100*/  ISETP.GE.AND P1, PT, R31, R155, PT ;  /* 0x0000009b1f00720c */ /* 0x000fe40003f26270 */
[----:B------:R-:W-:-:S02]  /*11110*/  FSEL R23, R23, -INF , !P2 ;  /* 0xff80000017177808 */ /* 0x000fc40005000000 */
[C---:B------:R-:W-:Y:S01]  /*11120*/  HMMA.16816.F32.BF16 R92, R88.reuse, R94, RZ ;  /* 0x0000005e585c723c */ /* 0x040fe200000418ff */
[-C--:B------:R-:W-:Y:S02]  /*11130*/  ISETP.GE.AND P4, PT, R31, R154.reuse, PT ;  /* 0x0000009a1f00720c */ /* 0x080fe40003f86270 */
[----:B------:R-:W-:Y:S02]  /*11140*/  ISETP.GE.AND P2, PT, R29, R155, PT ;  /* 0x0000009b1d00720c */ /* 0x000fe40003f46270 */
[----:B------:R-:W-:Y:S02]  /*11150*/  IADD3 R27, R126, 0x71, RZ ;  /* 0x000000717e1b7810 */ /* 0x000fe40007ffe0ff */
[----:B------:R-:W-:Y:S01]  /*11160*/  FSEL R160, R21, -INF , !P3 ;  /* 0xff80000015a07808 */ /* 0x000fe20005800000 */
[----:B------:R-:W-:Y:S01]  /*11170*/  HMMA.16816.F32.BF16 R116, R88, R104, RZ ;  /* 0x000000685874723c */ /* 0x000fe200000418ff */
[----:B------:R-:W-:Y:S02]  /*11180*/  FSEL R21, R19, -INF , !P1 ;  /* 0xff80000013157808 */ /* 0x000fe40004800000 */
[----:B------:R-:W-:-:S02]  /*11190*/  ISETP.GE.AND P3, PT, R29, R154, PT ;  /* 0x0000009a1d00720c */ /* 0x000fc40003f66270 */
[----:B------:R-:W-:Y:S02]  /*111a0*/  FSEL R158, R17, -INF , !P4 ;  /* 0xff800000119e7808 */ /* 0x000fe40006000000 */
[----:B------:R-:W-:Y:S01]  /*111b0*/  ISETP.GE.AND P1, PT, R27, R155, PT ;  /* 0x0000009b1b00720c */ /* 0x000fe20003f26270 */
[C---:B-1----:R-:W-:Y:S01]  /*111c0*/  HMMA.16816.F32.BF16 R108, R80.reuse, R100, R108 ;  /* 0x00000064506c723c */ /* 0x042fe2000004186c */
[----:B------:R-:W-:Y:S02]  /*111d0*/  FSEL R41, R15, -INF , !P2 ;  /* 0xff8000000f297808 */ /* 0x000fe40005000000 */
[C---:B------:R-:W-:Y:S02]  /*111e0*/  IADD3 R25, R126.reuse, 0x79, RZ ;  /* 0x000000797e197810 */ /* 0x040fe40007ffe0ff */
[----:B------:R-:W-:Y:S02]  /*111f0*/  ISETP.GE.AND P4, PT, R27, R154, PT ;  /* 0x0000009a1b00720c */ /* 0x000fe40003f86270 */
[----:B------:R-:W-:Y:S01]  /*11200*/  IADD3 R15, R126, 0x81, RZ ;  /* 0x000000817e0f7810 */ /* 0x000fe20007ffe0ff */
[----:B------:R-:W-:Y:S01]  /*11210*/  HMMA.16816.F32.BF16 R92, R80, R102, R92 ;  /* 0x00000066505c723c */ /* 0x000fe2000004185c */
[----:B------:R-:W1:Y:S01]  /*11220*/  LDSM.16.M88.4 R100, [R211] ;  /* 0x00000000d364783b */ /* 0x000e620000000200 */
[----:B------:R-:W-:-:S02]  /*11230*/  FSEL R162, R13, -INF , !P3 ;  /* 0xff8000000da27808 */ /* 0x000fc40005800000 */
[----:B------:R-:W-:Y:S02]  /*11240*/  FSEL R43, R11, -INF , !P1 ;  /* 0xff8000000b2b7808 */ /* 0x000fe40004800000 */
[----:B------:R-:W-:Y:S02]  /*11250*/  ISETP.GE.AND P3, PT, R25, R154, PT ;  /* 0x0000009a1900720c */ /* 0x000fe40003f66270 */
[----:B------:R-:W-:Y:S01]  /*11260*/  FSEL R164, R9, -INF , !P4 ;  /* 0xff80000009a47808 */ /* 0x000fe20006000000 */
[----:B------:R-:W-:Y:S01]  /*11270*/  HMMA.16816.F32.BF16 R104, R88, R106, RZ ;  /* 0x0000006a5868723c */ /* 0x000fe200000418ff */
[-C--:B------:R-:W-:Y:S02]  /*11280*/  ISETP.GE.AND P1, PT, R15, R155.reuse, PT ;  /* 0x0000009b0f00720c */ /* 0x080fe40003f26270 */
[----:B------:R-:W-:Y:S02]  /*11290*/  ISETP.GE.AND P2, PT, R25, R155, PT ;  /* 0x0000009b1900720c */ /* 0x000fe40003f46270 */
[----:B------:R-:W-:-:S02]  /*112a0*/  IADD3 R13, R126, 0x89, RZ ;  /* 0x000000897e0d7810 */ /* 0x000fc40007ffe0ff */
[----:B------:R-:W-:Y:S01]  /*112b0*/  IADD3 R9, R126, 0x91, RZ ;  /* 0x000000917e097810 */ /* 0x000fe20007ffe0ff */
[----:B--2---:R-:W-:Y:S01]  /*112c0*/  HMMA.16816.F32.BF16 R116, R80, R76, R116 ;  /* 0x0000004c5074723c */ /* 0x004fe20000041874 */
[----:B------:R-:W-:Y:S02]  /*112d0*/  FSEL R11, R5, -INF , !P3 ;  /* 0xff800000050b7808 */ /* 0x000fe40005800000 */
[----:B------:R-:W-:Y:S02]  /*112e0*/  FSEL R47, R59, -INF , !P1 ;  /* 0xff8000003b2f7808 */ /* 0x000fe40004800000 */
[-C--:B------:R-:W-:Y:S02]  /*112f0*/  ISETP.GE.AND P4, PT, R15, R154.reuse, PT ;  /* 0x0000009a0f00720c */ /* 0x080fe40003f86270 */
[----:B------:R-:W-:Y:S01]  /*11300*/  ISETP.GE.AND P3, PT, R13, R154, PT ;  /* 0x0000009a0d00720c */ /* 0x000fe20003f66270 */
[----:B------:R-:W-:Y:S01]  /*11310*/  HMMA.16816.F32.BF16 R120, R88, R112, RZ ;  /* 0x000000705878723c */ /* 0x000fe200000418ff */
[----:B------:R-:W-:-:S02]  /*11320*/  FSEL R45, R7, -INF , !P2 ;  /* 0xff800000072d7808 */ /* 0x000fc40005000000 */
[-C--:B------:R-:W-:Y:S02]  /*11330*/  ISETP.GE.AND P1, PT, R9, R155.reuse, PT ;  /* 0x0000009b0900720c */ /* 0x080fe40003f26270 */
[----:B------:R-:W-:Y:S02]  /*11340*/  IADD3 R7, R126, 0x99, RZ ;  /* 0x000000997e077810 */ /* 0x000fe40007ffe0ff */
[----:B------:R-:W-:Y:S01]  /*11350*/  ISETP.GE.AND P2, PT, R13, R155, PT ;  /* 0x0000009b0d00720c */ /* 0x000fe20003f46270 */
[----:B------:R-:W-:Y:S01]  /*11360*/  HMMA.16816.F32.BF16 R104, R80, R78, R104 ;  /* 0x0000004e5068723c */ /* 0x000fe20000041868 */
[----:B------:R-:W-:Y:S02]  /*11370*/  ISETP.GE.AND P5, PT, R9, R154, PT ;  /* 0x0000009a0900720c */ /* 0x000fe40003fa6270 */
[----:B------:R-:W-:Y:S02]  /*11380*/  LOP3.LUT R9, R124, 0x8, R151, 0xfe, !PT ;  /* 0x000000087c097812 */ /* 0x000fe400078efe97 */
[----:B------:R-:W-:-:S02]  /*11390*/  FSEL R168, R57, -INF , !P4 ;  /* 0xff80000039a87808 */ /* 0x000fc40006000000 */
[----:B------:R-:W-:Y:S01]  /*113a0*/  FSEL R77, R73, -INF , !P3 ;  /* 0xff800000494d7808 */ /* 0x000fe20005800000 */
[----:B------:R-:W-:Y:S01]  /*113b0*/  HMMA.16816.F32.BF16 R112, R88, R114, RZ ;  /* 0x000000725870723c */ /* 0x000fe200000418ff */
[----:B------:R-:W-:Y:S02]  /*113c0*/  FSEL R51, R99, -INF , !P1 ;  /* 0xff80000063337808 */ /* 0x000fe40004800000 */
[CC--:B------:R-:W-:Y:S02]  /*113d0*/  ISETP.GE.AND P4, PT, R126.reuse, R154.reuse, PT ;  /* 0x0000009a7e00720c */ /* 0x0c0fe40003f86270 */
[----:B------:R-:W-:Y:S02]  /*113e0*/  ISETP.GE.AND P3, PT, R126, R155, PT ;  /* 0x0000009b7e00720c */ /* 0x000fe40003f66270 */
[----:B------:R-:W-:Y:S01]  /*113f0*/  ISETP.GE.AND P1, PT, R7, R154, PT ;  /* 0x0000009a0700720c */ /* 0x000fe20003f26270 */
[----:B-1----:R-:W-:Y:S01]  /*11400*/  HMMA.16816.F32.BF16 R120, R80, R100, R120 ;  /* 0x000000645078723c */ /* 0x002fe20000041878 */
[----:B------:R-:W-:-:S02]  /*11410*/  LOP3.LUT R5, R124, 0x10, R151, 0xfe, !PT ;  /* 0x000000107c057812 */ /* 0x000fc400078efe97 */
[----:B------:R-:W-:Y:S02]  /*11420*/  FSEL R49, R75, -INF , !P2 ;  /* 0xff8000004b317808 */ /* 0x000fe40005000000 */
[----:B------:R-:W-:Y:S02]  /*11430*/  FSEL R73, R97, -INF , !P5 ;  /* 0xff80000061497808 */ /* 0x000fe40006800000 */
[C---:B------:R-:W-:Y:S02]  /*11440*/  ISETP.GE.AND P5, PT, R9.reuse, R154, PT ;  /* 0x0000009a0900720c */ /* 0x040fe40003fa6270 */
[----:B------:R-:W-:Y:S02]  /*11450*/  ISETP.GE.AND P2, PT, R9, R155, PT ;  /* 0x0000009b0900720c */ /* 0x000fe40003f46270 */
[----:B------:R-:W-:Y:S02]  /*11460*/  FSEL R97, R68, -INF , !P4 ;  /* 0xff80000044617808 */ /* 0x000fe40006000000 */
[----:B------:R-:W-:-:S02]  /*11470*/  FSEL R9, R70, -INF , !P3 ;  /* 0xff80000046097808 */ /* 0x000fc40005800000 */
[----:B------:R-:W-:Y:S01]  /*11480*/  FSEL R75, R85, -INF , !P1 ;  /* 0xff800000554b7808 */ /* 0x000fe20004800000 */
[----:B------:R-:W-:Y:S01]  /*11490*/  HMMA.16816.F32.BF16 R112, R80, R102, R112 ;  /* 0x000000665070723c */ /* 0x000fe20000041870 */
[C---:B------:R-:W-:Y:S02]  /*114a0*/  ISETP.GE.AND P3, PT, R5.reuse, R154, PT ;  /* 0x0000009a0500720c */ /* 0x040fe40003f66270 */
[-C--:B------:R-:W-:Y:S02]  /*114b0*/  ISETP.GE.AND P4, PT, R5, R155.reuse, PT ;  /* 0x0000009b0500720c */ /* 0x080fe40003f86270 */
[----:B------:R-:W-:Y:S02]  /*114c0*/  ISETP.GE.AND P1, PT, R7, R155, PT ;  /* 0x0000009b0700720c */ /* 0x000fe40003f26270 */
[----:B------:R-:W-:Y:S02]  /*114d0*/  FSEL R85, R64, -INF , !P5 ;  /* 0xff80000040557808 */ /* 0x000fe40006800000 */
[----:B------:R-:W-:-:S02]  /*114e0*/  FSEL R170, R66, -INF , !P2 ;  /* 0xff80000042aa7808 */ /* 0x000fc40005000000 */
[----:B------:R-:W-:Y:S01]  /*114f0*/  IADD3 R5, R126, 0xa1, RZ ;  /* 0x000000a17e057810 */ /* 0x000fe20007ffe0ff */
[----:B------:R-:W1:Y:S01]  /*11500*/  LDSM.16.M88.4 R64, [R226+0x4400] ;  /* 0x00440000e240783b */ /* 0x000e620000000200 */
[----:B------:R-:W-:Y:S02]  /*11510*/  FSEL R53, R87, -INF , !P1 ;  /* 0xff80000057357808 */ /* 0x000fe40004800000 */
[C-C-:B------:R-:W-:Y:S02]  /*11520*/  LOP3.LUT R13, R124.reuse, 0x18, R151.reuse, 0xfe, !PT ;  /* 0x000000187c0d7812 */ /* 0x140fe400078efe97 */
[-C--:B------:R-:W-:Y:S02]  /*11530*/  ISETP.GE.AND P1, PT, R5, R154.reuse, PT ;  /* 0x0000009a0500720c */ /* 0x080fe40003f26270 */
[----:B------:R-:W-:Y:S02]  /*11540*/  LOP3.LUT R7, R124, 0x38, R151, 0xfe, !PT ;  /* 0x000000387c077812 */ /* 0x000fe400078efe97 */
[----:B------:R-:W-:-:S02]  /*11550*/  ISETP.GE.AND P2, PT, R13, R154, PT ;  /* 0x0000009a0d00720c */ /* 0x000fc40003f46270 */
[----:B------:R-:W-:Y:S02]  /*11560*/  FSEL R76, R109, -INF , !P1 ;  /* 0xff8000006d4c7808 */ /* 0x000fe40004800000 */
[----:B------:R-:W-:Y:S02]  /*11570*/  FSEL R79, R60, -INF , !P3 ;  /* 0xff8000003c4f7808 */ /* 0x000fe40005800000 */
[----:B------:R-:W-:Y:S02]  /*11580*/  FSEL R166, R62, -INF , !P4 ;  /* 0xff8000003ea67808 */ /* 0x000fe40006000000 */
[-C--:B------:R-:W-:Y:S01]  /*11590*/  ISETP.GE.AND P1, PT, R5, R155.reuse, PT ;  /* 0x0000009b0500720c */ /* 0x080fe20003f26270 */
[----:B------:R-:W2:Y:S01]  /*115a0*/  LDSM.16.M88.4 R60, [R226+0x4800] ;  /* 0x00480000e23c783b */ /* 0x000ea20000000200 */
[----:B------:R-:W-:Y:S02]  /*115b0*/  ISETP.GE.AND P3, PT, R13, R155, PT ;  /* 0x0000009b0d00720c */ /* 0x000fe40003f66270 */
[----:B------:R-:W-:-:S02]  /*115c0*/  ISETP.GE.AND P4, PT, R7, R154, PT ;  /* 0x0000009a0700720c */ /* 0x000fc40003f86270 */
[----:B------:R-:W-:Y:S02]  /*115d0*/  ISETP.GE.AND P5, PT, R7, R155, PT ;  /* 0x0000009b0700720c */ /* 0x000fe40003fa6270 */
[----:B------:R-:W-:Y:S02]  /*115e0*/  IADD3 R5, R126, 0xa9, RZ ;  /* 0x000000a97e057810 */ /* 0x000fe40007ffe0ff */
[----:B------:R-:W-:Y:S02]  /*115f0*/  LOP3.LUT R13, R124, 0x40, R151, 0xfe, !PT ;  /* 0x000000407c0d7812 */ /* 0x000fe400078efe97 */
[----:B------:R-:W-:Y:S02]  /*11600*/  FSEL R87, R52, -INF , !P2 ;  /* 0xff80000034577808 */ /* 0x000fe40005000000 */
[----:B------:R-:W-:Y:S02]  /*11610*/  FSEL R52, R111, -INF , !P1 ;  /* 0xff8000006f347808 */ /* 0x000fe40004800000 */
[----:B------:R-:W-:-:S02]  /*11620*/  FSEL R150, R54, -INF , !P3 ;  /* 0xff80000036967808 */ /* 0x000fc40005800000 */
[-C--:B------:R-:W-:Y:S02]  /*11630*/  ISETP.GE.AND P1, PT, R5, R154.reuse, PT ;  /* 0x0000009a0500720c */ /* 0x080fe40003f26270 */
[----:B------:R-:W-:Y:S02]  /*11640*/  FSEL R99, R36, -INF , !P4 ;  /* 0xff80000024637808 */ /* 0x000fe40006000000 */
[----:B------:R-:W-:Y:S02]  /*11650*/  FSEL R203, R38, -INF , !P5 ;  /* 0xff80000026cb7808 */ /* 0x000fe40006800000 */
[C---:B------:R-:W-:Y:S01]  /*11660*/  ISETP.GE.AND P2, PT, R13.reuse, R154, PT ;  /* 0x0000009a0d00720c */ /* 0x040fe20003f46270 */
[----:B------:R-:W-:Y:S01]  /*11670*/  LDSM.16.M88.4 R36, [R226+0x4c00] ;  /* 0x004c0000e224783b */ /* 0x000fe20000000200 */
[----:B------:R-:W-:Y:S02]  /*11680*/  ISETP.GE.AND P3, PT, R13, R155, PT ;  /* 0x0000009b0d00720c */ /* 0x000fe40003f66270 */
[----:B------:R-:W-:-:S02]  /*11690*/  LOP3.LUT R13, R124, 0x50, R151, 0xfe, !PT ;  /* 0x000000507c0d7812 */ /* 0x000fc400078efe97 */
[----:B------:R-:W-:Y:S02]  /*116a0*/  FSEL R101, R93, -INF , !P1 ;  /* 0xff8000005d657808 */ /* 0x000fe40004800000 */
[----:B------:R-:W-:Y:S02]  /*116b0*/  FSEL R93, R32, -INF , !P2 ;  /* 0xff800000205d7808 */ /* 0x000fe40005000000 */
[----:B------:R-:W-:Y:S02]  /*116c0*/  FSEL R201, R34, -INF , !P3 ;  /* 0xff80000022c97808 */ /* 0x000fe40005800000 */
[C---:B------:R-:W-:Y:S01]  /*116d0*/  ISETP.GE.AND P2, PT, R13.reuse, R154, PT ;  /* 0x0000009a0d00720c */ /* 0x040fe20003f46270 */
[----:B-1----:R-:W-:Y:S01]  /*116e0*/  HMMA.16816.F32.BF16 R32, R88, R64, RZ ;  /* 0x000000405820723c */ /* 0x002fe200000418ff */
[----:B------:R-:W-:Y:S02]  /*116f0*/  ISETP.GE.AND P3, PT, R13, R155, PT ;  /* 0x0000009b0d00720c */ /* 0x000fe40003f66270 */
[----:B------:R-:W-:-:S02]  /*11700*/  FSEL R78, R24, -INF , !P2 ;  /* 0xff800000184e7808 */ /* 0x000fc40005000000 */
[----:B------:R-:W-:Y:S02]  /*11710*/  FSEL R189, R26, -INF , !P3 ;  /* 0xff8000001abd7808 */ /* 0x000fe40005800000 */
[----:B------:R-:W1:Y:S01]  /*11720*/  LDSM.16.M88.4 R24, [R210] ;  /* 0x00000000d218783b */ /* 0x000e620000000200 */
[----:B------:R-:W-:Y:S01]  /*11730*/  LOP3.LUT R7, R124, 0x48, R151, 0xfe, !PT ;  /* 0x000000487c077812 */ /* 0x000fe200078efe97 */
[----:B------:R-:W-:Y:S01]  /*11740*/  HMMA.16816.F32.BF16 R64, R88, R66, RZ ;  /* 0x000000425840723c */ /* 0x000fe200000418ff */
[-C--:B------:R-:W-:Y:S02]  /*11750*/  ISETP.GE.AND P1, PT, R5, R155.reuse, PT ;  /* 0x0000009b0500720c */ /* 0x080fe40003f26270 */
[C---:B------:R-:W-:Y:S02]  /*11760*/  ISETP.GE.AND P4, PT, R7.reuse, R154, PT ;  /* 0x0000009a0700720c */ /* 0x040fe40003f86270 */
[----:B------:R-:W-:Y:S02]  /*11770*/  ISETP.GE.AND P5, PT, R7, R155, PT ;  /* 0x0000009b0700720c */ /* 0x000fe40003fa6270 */
[----:B------:R-:W-:-:S02]  /*11780*/  IADD3 R5, R126, 0xb1, RZ ;  /* 0x000000b17e057810 */ /* 0x000fc40007ffe0ff */
[--C-:B------:R-:W-:Y:S02]  /*11790*/  LOP3.LUT R7, R124, 0x58, R151.reuse, 0xfe, !PT ;  /* 0x000000587c077812 */ /* 0x100fe400078efe97 */
[----:B------:R-:W-:Y:S02]  /*117a0*/  FSEL R54, R95, -INF , !P1 ;  /* 0xff8000005f367808 */ /* 0x000fe40004800000 */
[-C--:B------:R-:W-:Y:S02]  /*117b0*/  ISETP.GE.AND P1, PT, R5, R154.reuse, PT ;  /* 0x0000009a0500720c */ /* 0x080fe40003f26270 */
[----:B------:R-:W-:Y:S02]  /*117c0*/  FSEL R95, R28, -INF , !P4 ;  /* 0xff8000001c5f7808 */ /* 0x000fe40006000000 */
[----:B------:R-:W-:Y:S02]  /*117d0*/  FSEL R191, R30, -INF , !P5 ;  /* 0xff8000001ebf7808 */ /* 0x000fe40006800000 */
[----:B------:R-:W-:Y:S01]  /*117e0*/  LOP3.LUT R13, R124, 0x60, R151, 0xfe, !PT ;  /* 0x000000607c0d7812 */ /* 0x000fe200078efe97 */
[----:B--2---:R-:W-:Y:S01]  /*117f0*/  HMMA.16816.F32.BF16 R28, R88, R60, RZ ;  /* 0x0000003c581c723c */ /* 0x004fe200000418ff */
[----:B------:R-:W-:-:S02]  /*11800*/  ISETP.GE.AND P4, PT, R7, R154, PT ;  /* 0x0000009a0700720c */ /* 0x000fc40003f86270 */
[-C--:B------:R-:W-:Y:S02]  /*11810*/  ISETP.GE.AND P5, PT, R7, R155.reuse, PT ;  /* 0x0000009b0700720c */ /* 0x080fe40003fa6270 */
[----:B------:R-:W-:Y:S02]  /*11820*/  LOP3.LUT R7, R124, 0x68, R151, 0xfe, !PT ;  /* 0x000000687c077812 */ /* 0x000fe400078efe97 */
[----:B------:R-:W-:Y:S01]  /*11830*/  FSEL R174, R117, -INF , !P1 ;  /* 0xff80000075ae7808 */ /* 0x000fe20004800000 */
[----:B------:R-:W-:Y:S01]  /*11840*/  HMMA.16816.F32.BF16 R60, R88, R62, RZ ;  /* 0x0000003e583c723c */ /* 0x000fe200000418ff */
[C---:B------:R-:W-:Y:S02]  /*11850*/  ISETP.GE.AND P2, PT, R13.reuse, R154, PT ;  /* 0x0000009a0d00720c */ /* 0x040fe40003f46270 */
[-C--:B------:R-:W-:Y:S02]  /*11860*/  ISETP.GE.AND P3, PT, R13, R155.reuse, PT ;  /* 0x0000009b0d00720c */ /* 0x080fe40003f66270 */
[----:B------:R-:W-:-:S02]  /*11870*/  ISETP.GE.AND P1, PT, R5, R155, PT ;  /* 0x0000009b0500720c */ /* 0x000fc40003f26270 */
[----:B------:R-:W-:Y:S02]  /*11880*/  FSEL R176, R20, -INF , !P4 ;  /* 0xff80000014b07808 */ /* 0x000fe40006000000 */
[----:B------:R-:W-:Y:S01]  /*11890*/  FSEL R185, R22, -INF , !P5 ;  /* 0xff80000016b97808 */ /* 0x000fe20006800000 */
[C---:B-1----:R-:W-:Y:S01]  /*118a0*/  HMMA.16816.F32.BF16 R32, R80.reuse, R24, R32 ;  /* 0x000000185020723c */ /* 0x042fe20000041820 */
[----:B------:R-:W-:Y:S02]  /*118b0*/  LOP3.LUT R13, R124, 0x70, R151, 0xfe, !PT ;  /* 0x000000707c0d7812 */ /* 0x000fe400078efe97 */
[----:B------:R-:W-:Y:S02]  /*118c0*/  IADD3 R5, R126, 0xb9, RZ ;  /* 0x000000b97e057810 */ /* 0x000fe40007ffe0ff */
[C---:B------:R-:W-:Y:S02]  /*118d0*/  ISETP.GE.AND P4, PT, R7.reuse, R154, PT ;  /* 0x0000009a0700720c */ /* 0x040fe40003f86270 */
[----:B------:R-:W-:Y:S01]  /*118e0*/  ISETP.GE.AND P5, PT, R7, R155, PT ;  /* 0x0000009b0700720c */ /* 0x000fe20003fa6270 */
[----:B------:R-:W-:Y:S01]  /*118f0*/  HMMA.16816.F32.BF16 R64, R80, R26, R64 ;  /* 0x0000001a5040723c */ /* 0x000fe20000041840 */
[----:B------:R-:W-:-:S02]  /*11900*/  FSEL R55, R119, -INF , !P1 ;  /* 0xff80000077377808 */ /* 0x000fc40004800000 */
[----:B------:R-:W-:Y:S02]  /*11910*/  FSEL R178, R16, -INF , !P2 ;  /* 0xff80000010b27808 */ /* 0x000fe40005000000 */
[----:B------:R-:W-:Y:S02]  /*11920*/  FSEL R183, R18, -INF , !P3 ;  /* 0xff80000012b77808 */ /* 0x000fe40005800000 */
[-C--:B------:R-:W-:Y:S01]  /*11930*/  ISETP.GE.AND P1, PT, R5, R154.reuse, PT ;  /* 0x0000009a0500720c */ /* 0x080fe20003f26270 */
[----:B------:R-:W-:Y:S01]  /*11940*/  HMMA.16816.F32.BF16 R16, R88, R36, RZ ;  /* 0x000000245810723c */ /* 0x000fe200000418ff */
[C---:B------:R-:W-:Y:S02]  /*11950*/  ISETP.GE.AND P2, PT, R13.reuse, R154, PT ;  /* 0x0000009a0d00720c */ /* 0x040fe40003f46270 */
[----:B------:R-:W-:Y:S02]  /*11960*/  FSEL R180, R12, -INF , !P4 ;  /* 0xff8000000cb47808 */ /* 0x000fe40006000000 */
[----:B------:R-:W-:-:S02]  /*11970*/  ISETP.GE.AND P3, PT, R13, R155, PT ;  /* 0x0000009b0d00720c */ /* 0x000fc40003f66270 */
[----:B------:R-:W-:Y:S01]  /*11980*/  FSEL R177, R14, -INF , !P5 ;  /* 0xff8000000eb17808 */ /* 0x000fe20006800000 */
[----:B------:R-:W-:Y:S01]  /*11990*/  HMMA.16816.F32.BF16 R36, R88, R38, RZ ;  /* 0x000000265824723c */ /* 0x000fe200000418ff */
[----:B------:R-:W1:Y:S01]  /*119a0*/  LDSM.16.M88.4 R12, [R209] ;  /* 0x00000000d10c783b */ /* 0x000e620000000200 */
[----:B------:R-:W-:Y:S02]  /*119b0*/  FSEL R105, R105, -INF , !P1 ;  /* 0xff80000069697808 */ /* 0x000fe40004800000 */
[----:B------:R-:W-:Y:S02]  /*119c0*/  ISETP.GE.AND P1, PT, R5, R155, PT ;  /* 0x0000009b0500720c */ /* 0x000fe40003f26270 */
[----:B------:R-:W-:Y:S02]  /*119d0*/  IADD3 R5, R126, 0xc1, RZ ;  /* 0x000000c17e057810 */ /* 0x000fe40007ffe0ff */
[----:B------:R-:W-:Y:S02]  /*119e0*/  LOP3.LUT R7, R124, 0x78, R151, 0xfe, !PT ;  /* 0x000000787c077812 */ /* 0x000fe400078efe97 */
[----:B------:R-:W-:-:S02]  /*119f0*/  FSEL R20, R107, -INF , !P1 ;  /* 0xff8000006b147808 */ /* 0x000fc40004800000 */
[-C--:B------:R-:W-:Y:S02]  /*11a00*/  ISETP.GE.AND P1, PT, R5, R154.reuse, PT ;  /* 0x0000009a0500720c */ /* 0x080fe40003f26270 */
[----:B------:R-:W-:Y:S02]  /*11a10*/  ISETP.GE.AND P4, PT, R7, R154, PT ;  /* 0x0000009a0700720c */ /* 0x000fe40003f86270 */
[----:B------:R-:W-:Y:S02]  /*11a20*/  FSEL R89, R8, -INF , !P2 ;  /* 0xff80000008597808 */ /* 0x000fe40005000000 */
[----:B------:R-:W-:Y:S02]  /*11a30*/  FSEL R175, R10, -INF , !P3 ;  /* 0xff8000000aaf7808 */ /* 0x000fe40005800000 */
[----:B------:R-:W-:Y:S02]  /*11a40*/  FSEL R8, R121, -INF , !P1 ;  /* 0xff80000079087808 */ /* 0x000fe40004800000 */
[----:B------:R-:W-:-:S02]  /*11a50*/  ISETP.GE.AND P6, PT, R7, R155, PT ;  /* 0x0000009b0700720c */ /* 0x000fc40003fc6270 */
[----:B------:R-:W-:Y:S02]  /*11a60*/  FSEL R10, R4, -INF , !P4 ;  /* 0xff800000040a7808 */ /* 0x000fe40006000000 */
[----:B------:R-:W-:Y:S02]  /*11a70*/  ISETP.GE.AND P1, PT, R5, R155, PT ;  /* 0x0000009b0500720c */ /* 0x000fe40003f26270 */
[----:B------:R-:W-:Y:S02]  /*11a80*/  LOP3.LUT R7, R124, 0x80, R151, 0xfe, !PT ;  /* 0x000000807c077812 */ /* 0x000fe400078efe97 */
[----:B------:R-:W-:Y:S02]  /*11a90*/  IADD3 R4, R126, 0xc9, RZ ;  /* 0x000000c97e047810 */ /* 0x000fe40007ffe0ff */
[----:B------:R-:W-:Y:S02]  /*11aa0*/  FSEL R169, R6, -INF , !P6 ;  /* 0xff80000006a97808 */ /* 0x000fe40007000000 */
[----:B------:R-:W-:-:S02]  /*11ab0*/  FSEL R22, R123, -INF , !P1 ;  /* 0xff8000007b167808 */ /* 0x000fc40004800000 */
[CC--:B------:R-:W-:Y:S02]  /*11ac0*/  ISETP.GE.AND P3, PT, R7.reuse, R154.reuse, PT ;  /* 0x0000009a0700720c */ /* 0x0c0fe40003f66270 */
[----:B------:R-:W-:Y:S02]  /*11ad0*/  ISETP.GE.AND P5, PT, R7, R155, PT ;  /* 0x0000009b0700720c */ /* 0x000fe40003fa6270 */
[C-C-:B------:R-:W-:Y:S01]  /*11ae0*/  LOP3.LUT R6, R124.reuse, 0x88, R151.reuse, 0xfe, !PT ;  /* 0x000000887c067812 */ /* 0x140fe200078efe97 */
[----:B-1----:R-:W-:Y:S01]  /*11af0*/  HMMA.16816.F32.BF16 R28, R80, R12, R28 ;  /* 0x0000000c501c723c */ /* 0x002fe2000004181c */
[----:B------:R-:W-:Y:S02]  /*11b00*/  LOP3.LUT R5, R124, 0x90, R151, 0xfe, !PT ;  /* 0x000000907c057812 */ /* 0x000fe400078efe97 */
[----:B------:R-:W-:Y:S02]  /*11b10*/  ISETP.GE.AND P1, PT, R4, R154, PT ;  /* 0x0000009a0400720c */ /* 0x000fe40003f26270 */
[----:B------:R-:W-:-:S02]  /*11b20*/  FSEL R25, R56, -INF , !P3 ;  /* 0xff80000038197808 */ /* 0x000fc40005800000 */
[----:B------:R-:W-:Y:S01]  /*11b30*/  FSEL R159, R58, -INF , !P5 ;  /* 0xff8000003a9f7808 */ /* 0x000fe20006800000 */
[----:B------:R-:W-:Y:S01]  /*11b40*/  HMMA.16816.F32.BF16 R60, R80, R14, R60 ;  /* 0x0000000e503c723c */ /* 0x000fe2000004183c */
[----:B------:R-:W-:Y:S02]  /*11b50*/  FSEL R207, R113, -INF , !P1 ;  /* 0xff80000071cf7808 */ /* 0x000fe40004800000 */
[CC--:B------:R-:W-:Y:S02]  /*11b60*/  ISETP.GE.AND P2, PT, R6.reuse, R154.reuse, PT ;  /* 0x0000009a0600720c */ /* 0x0c0fe40003f46270 */
[-C--:B------:R-:W-:Y:S02]  /*11b70*/  ISETP.GE.AND P3, PT, R6, R155.reuse, PT ;  /* 0x0000009b0600720c */ /* 0x080fe40003f66270 */
[C---:B------:R-:W-:Y:S02]  /*11b80*/  ISETP.GE.AND P4, PT, R5.reuse, R154, PT ;  /* 0x0000009a0500720c */ /* 0x040fe40003f86270 */
[----:B------:R-:W-:-:S02]  /*11b90*/  ISETP.GE.AND P5, PT, R5, R155, PT ;  /* 0x0000009b0500720c */ /* 0x000fc40003fa6270 */
[----:B------:R-:W-:Y:S02]  /*11ba0*/  ISETP.GE.AND P1, PT, R4, R155, PT ;  /* 0x0000009b0400720c */ /* 0x000fe40003f26270 */
[----:B------:R-:W1:Y:S01]  /*11bb0*/  LDSM.16.M88.4 R4, [R208] ;  /* 0x00000000d004783b */ /* 0x000e620000000200 */
[----:B------:R-:W-:Y:S01]  /*11bc0*/  IADD3 R26, R126, 0xd1, RZ ;  /* 0x000000d17e1a7810 */ /* 0x000fe20007ffe0ff */
[----:B------:R-:W-:-:S04]  /*11bd0*/  DEPBAR.LE SB0, 0x0 ;  /* 0x000080000000791a */ /* 0x000fc80000000000 */
[----:B------:R-:W-:Y:S02]  /*11be0*/  FSEL R56, R115, -INF , !P1 ;  /* 0xff80000073387808 */ /* 0x000fe40004800000 */
[----:B------:R-:W-:Y:S02]  /*11bf0*/  ISETP.GE.AND P1, PT, R26, R154, PT ;  /* 0x0000009a1a00720c */ /* 0x000fe40003f26270 */
[----:B------:R-:W-:Y:S02]  /*11c00*/  LOP3.LUT R57, R124, 0x98, R151, 0xfe, !PT ;  /* 0x000000987c397812 */ /* 0x000fe400078efe97 */
[----:B------:R-:W-:Y:S02]  /*11c10*/  FSEL R199, R33, -INF , !P1 ;  /* 0xff80000021c77808 */ /* 0x000fe40004800000 */
[----:B------:R-:W-:Y:S02]  /*11c20*/  ISETP.GE.AND P1, PT, R26, R155, PT ;  /* 0x0000009b1a00720c */ /* 0x000fe40003f26270 */
[----:B------:R-:W-:-:S02]  /*11c30*/  IADD3 R12, R126, 0xd9, RZ ;  /* 0x000000d97e0c7810 */ /* 0x000fc40007ffe0ff */
[----:B------:R-:W-:Y:S02]  /*11c40*/  FSEL R72, R72, -INF , !P2 ;  /* 0xff80000048487808 */ /* 0x000fe40005000000 */
[----:B------:R-:W-:Y:S02]  /*11c50*/  FSEL R157, R74, -INF , !P3 ;  /* 0xff8000004a9d7808 */ /* 0x000fe40005800000 */
[CC--:B------:R-:W-:Y:S02]  /*11c60*/  ISETP.GE.AND P2, PT, R57.reuse, R154.reuse, PT ;  /* 0x0000009a3900720c */ /* 0x0c0fe40003f46270 */
[----:B------:R-:W-:Y:S02]  /*11c70*/  ISETP.GE.AND P3, PT, R57, R155, PT ;  /* 0x0000009b3900720c */ /* 0x000fe40003f66270 */
[----:B------:R-:W-:Y:S02]  /*11c80*/  FSEL R57, R35, -INF , !P1 ;  /* 0xff80000023397808 */ /* 0x000fe40004800000 */
[----:B------:R-:W-:-:S02]  /*11c90*/  ISETP.GE.AND P1, PT, R12, R154, PT ;  /* 0x0000009a0c00720c */ /* 0x000fc40003f26270 */
[----:B------:R-:W-:Y:S02]  /*11ca0*/  LOP3.LUT R24, R124, 0xa0, R151, 0xfe, !PT ;  /* 0x000000a07c187812 */ /* 0x000fe400078efe97 */
[----:B------:R-:W-:Y:S02]  /*11cb0*/  FSEL R179, R65, -INF , !P1 ;  /* 0xff80000041b37808 */ /* 0x000fe40004800000 */
[----:B------:R-:W-:Y:S02]  /*11cc0*/  ISETP.GE.AND P1, PT, R12, R155, PT ;  /* 0x0000009b0c00720c */ /* 0x000fe40003f26270 */
[----:B------:R-:W-:Y:S02]  /*11cd0*/  IADD3 R14, R126, 0xe1, RZ ;  /* 0x000000e17e0e7810 */ /* 0x000fe40007ffe0ff */
[----:B------:R-:W-:Y:S02]  /*11ce0*/  FSEL R27, R96, -INF , !P4 ;  /* 0xff800000601b7808 */ /* 0x000fe40006000000 */
[----:B------:R-:W-:Y:S01]  /*11cf0*/  FSEL R129, R98, -INF , !P5 ;  /* 0xff80000062817808 */ /* 0x000fe20006800000 */
[----:B-1----:R-:W-:Y:S01]  /*11d00*/  HMMA.16816.F32.BF16 R16, R80, R4, R16 ;  /* 0x000000045010723c */ /* 0x002fe20000041810 */
[----:B------:R-:W-:-:S02]  /*11d10*/  FSEL R58, R67, -INF , !P1 ;  /* 0xff800000433a7808 */ /* 0x000fc40004800000 */
[CC--:B------:R-:W-:Y:S02]  /*11d20*/  ISETP.GE.AND P4, PT, R24.reuse, R154.reuse, PT ;  /* 0x0000009a1800720c */ /* 0x0c0fe40003f86270 */
[----:B------:R-:W-:Y:S02]  /*11d30*/  ISETP.GE.AND P5, PT, R24, R155, PT ;  /* 0x0000009b1800720c */ /* 0x000fe40003fa6270 */
[----:B------:R-:W-:Y:S02]  /*11d40*/  ISETP.GE.AND P1, PT, R14, R154, PT ;  /* 0x0000009a0e00720c */ /* 0x000fe40003f26270 */
[----:B------:R-:W-:Y:S02]  /*11d50*/  LOP3.LUT R26, R124, 0xb0, R151, 0xfe, !PT ;  /* 0x000000b07c1a7812 */ /* 0x000fe400078efe97 */
[----:B------:R-:W-:Y:S02]  /*11d60*/  FSEL R13, R108, -INF , !P4 ;  /* 0xff8000006c0d7808 */ /* 0x000fe40006000000 */
[----:B------:R-:W-:-:S02]  /*11d70*/  FSEL R117, R110, -INF , !P5 ;  /* 0xff8000006e757808 */ /* 0x000fc40006800000 */
[----:B------:R-:W-:Y:S02]  /*11d80*/  FSEL R107, R29, -INF , !P1 ;  /* 0xff8000001d6b7808 */ /* 0x000fe40004800000 */
[C---:B------:R-:W-:Y:S02]  /*11d90*/  ISETP.GE.AND P4, PT, R26.reuse, R154, PT ;  /* 0x0000009a1a00720c */ /* 0x040fe40003f86270 */
[-C--:B------:R-:W-:Y:S02]  /*11da0*/  ISETP.GE.AND P5, PT, R26, R155.reuse, PT ;  /* 0x0000009b1a00720c */ /* 0x080fe40003fa6270 */
[----:B------:R-:W-:Y:S02]  /*11db0*/  ISETP.GE.AND P1, PT, R14, R155, PT ;  /* 0x0000009b0e00720c */ /* 0x000fe40003f26270 */
[----:B------:R-:W-:Y:S02]  /*11dc0*/  LOP3.LUT R15, R124, 0xc0, R151, 0xfe, !PT ;  /* 0x000000c07c0f7812 */ /* 0x000fe400078efe97 */
[----:B------:R-:W-:-:S02]  /*11dd0*/  IADD3 R4, R126, 0xe9, RZ ;  /* 0x000000e97e047810 */ /* 0x000fc40007ffe0ff */
[----:B------:R-:W-:Y:S02]  /*11de0*/  LOP3.LUT R33, R124, 0xa8, R151, 0xfe, !PT ;  /* 0x000000a87c217812 */ /* 0x000fe400078efe97 */
[----:B------:R-:W-:Y:S02]  /*11df0*/  FSEL R12, R116, -INF , !P4 ;  /* 0xff800000740c7808 */ /* 0x000fe40006000000 */
[----:B------:R-:W-:Y:S02]  /*11e00*/  FSEL R59, R118, -INF , !P5 ;  /* 0xff800000763b7808 */ /* 0x000fe40006800000 */
[----:B------:R-:W-:Y:S02]  /*11e10*/  FSEL R67, R31, -INF , !P1 ;  /* 0xff8000001f437808 */ /* 0x000fe40004800000 */
[----:B------:R-:W-:Y:S02]  /*11e20*/  FSEL R24, R84, -INF , !P2 ;  /* 0xff80000054187808 */ /* 0x000fe40005000000 */
[----:B------:R-:W-:-:S02]  /*11e30*/  FSEL R121, R86, -INF , !P3 ;  /* 0xff80000056797808 */ /* 0x000fc40005800000 */
[CC--:B------:R-:W-:Y:S02]  /*11e40*/  ISETP.GE.AND P4, PT, R15.reuse, R154.reuse, PT ;  /* 0x0000009a0f00720c */ /* 0x0c0fe40003f86270 */
[-C--:B------:R-:W-:Y:S02]  /*11e50*/  ISETP.GE.AND P5, PT, R15, R155.reuse, PT ;  /* 0x0000009b0f00720c */ /* 0x080fe40003fa6270 */
[-C--:B------:R-:W-:Y:S02]  /*11e60*/  ISETP.GE.AND P1, PT, R4, R154.reuse, PT ;  /* 0x0000009a0400720c */ /* 0x080fe40003f26270 */
[C---:B------:R-:W-:Y:S02]  /*11e70*/  ISETP.GE.AND P2, PT, R33.reuse, R154, PT ;  /* 0x0000009a2100720c */ /* 0x040fe40003f46270 */
[----:B------:R-:W-:Y:S02]  /*11e80*/  ISETP.GE.AND P3, PT, R33, R155, PT ;  /* 0x0000009b2100720c */ /* 0x000fe40003f66270 */
[----:B------:R-:W-:-:S02]  /*11e90*/  LOP3.LUT R5, R124, 0xd0, R151, 0xfe, !PT ;  /* 0x000000d07c057812 */ /* 0x000fc400078efe97 */
[----:B------:R-:W-:Y:S02]  /*11ea0*/  LOP3.LUT R26, R124, 0xb8, R151, 0xfe, !PT ;  /* 0x000000b87c1a7812 */ /* 0x000fe400078efe97 */
[----:B------:R-:W-:Y:S02]  /*11eb0*/  FSEL R29, R120, -INF , !P4 ;  /* 0xff800000781d7808 */ /* 0x000fe40006000000 */
[----:B------:R-:W-:Y:S02]  /*11ec0*/  FSEL R68, R122, -INF , !P5 ;  /* 0xff8000007a447808 */ /* 0x000fe40006800000 */
[----:B------:R-:W-:Y:S02]  /*11ed0*/  FSEL R61, R61, -INF , !P1 ;  /* 0xff8000003d3d7808 */ /* 0x000fe40004800000 */
[----:B------:R-:W-:Y:S02]  /*11ee0*/  FSEL R35, R92, -INF , !P2 ;  /* 0xff8000005c237808 */ /* 0x000fe40005000000 */
[----:B------:R-:W-:Y:S01]  /*11ef0*/  FSEL R115, R94, -INF , !P3 ;  /* 0xff8000005e737808 */ /* 0x000fe20005800000 */
[----:B------:R-:W-:Y:S01]  /*11f00*/  BAR.SYNC.DEFER_BLOCKING 0x0 ;  /* 0x0000000000007b1d */ /* 0x000fe20000010000 */
[----:B------:R-:W-:-:S02]  /*11f10*/  ISETP.GE.AND P4, PT, R5, R154, PT ;  /* 0x0000009a0500720c */ /* 0x000fc40003f86270 */
[-C--:B------:R-:W-:Y:S02]  /*11f20*/  ISETP.GE.AND P5, PT, R5, R155.reuse, PT ;  /* 0x0000009b0500720c */ /* 0x080fe40003fa6270 */
[-C--:B------:R-:W-:Y:S02]  /*11f30*/  ISETP.GE.AND P1, PT, R4, R155.reuse, PT ;  /* 0x0000009b0400720c */ /* 0x080fe40003f26270 */
[C---:B------:R-:W-:Y:S01]  /*11f40*/  ISETP.GE.AND P2, PT, R26.reuse, R154, PT ;  /* 0x0000009a1a00720c */ /* 0x040fe20003f46270 */
[----:B------:R-:W-:Y:S01]  /*11f50*/  HMMA.16816.F32.BF16 R4, R80, R6, R36 ;  /* 0x000000065004723c */ /* 0x000fe20000041824 */
[----:B------:R-:W-:Y:S02]  /*11f60*/  ISETP.GE.AND P3, PT, R26, R155, PT ;  /* 0x0000009b1a00720c */ /* 0x000fe40003f66270 */
[----:B------:R-:W-:Y:S02]  /*11f70*/  LOP3.LUT R14, R124, 0xc8, R151, 0xfe, !PT ;  /* 0x000000c87c0e7812 */ /* 0x000fe400078efe97 */
[----:B------:R-:W-:-:S02]  /*11f80*/  FSEL R15, R104, -INF , !P2 ;  /* 0xff800000680f7808 */ /* 0x000fc40005000000 */
[----:B------:R-:W-:Y:S02]  /*11f90*/  FSEL R65, R106, -INF , !P3 ;  /* 0xff8000006a417808 */ /* 0x000fe40005800000 */
[C---:B------:R-:W-:Y:S02]  /*11fa0*/  ISETP.GE.AND P2, PT, R14.reuse, R154, PT ;  /* 0x0000009a0e00720c */ /* 0x040fe40003f46270 */
[----:B------:R-:W-:Y:S02]  /*11fb0*/  ISETP.GE.AND P3, PT, R14, R155, PT ;  /* 0x0000009b0e00720c */ /* 0x000fe40003f66270 */
[----:B------:R-:W-:Y:S02]  /*11fc0*/  IADD3 R14, R126, 0xf1, RZ ;  /* 0x000000f17e0e7810 */ /* 0x000fe40007ffe0ff */
[----:B------:R-:W-:Y:S02]  /*11fd0*/  FSEL R37, R63, -INF , !P1 ;  /* 0xff8000003f257808 */ /* 0x000fe40004800000 */
[----:B------:R-:W-:-:S02]  /*11fe0*/  LOP3.LUT R31, R124, 0xd8, R151, 0xfe, !PT ;  /* 0x000000d87c1f7812 */ /* 0x000fc400078efe97 */
[-C--:B------:R-:W-:Y:S02]  /*11ff0*/  ISETP.GE.AND P1, PT, R14, R154.reuse, PT ;  /* 0x0000009a0e00720c */ /* 0x080fe40003f26270 */
[----:B------:R-:W-:Y:S02]  /*12000*/  FSEL R172, R112, -INF , !P2 ;  /* 0xff80000070ac7808 */ /* 0x000fe40005000000 */
[----:B------:R-:W-:Y:S02]  /*12010*/  FSEL R36, R114, -INF , !P3 ;  /* 0xff80000072247808 */ /* 0x000fe40005800000 */
[----:B------:R-:W-:Y:S02]  /*12020*/  ISETP.GE.AND P2, PT, R31, R154, PT ;  /* 0x0000009a1f00720c */ /* 0x000fe40003f46270 */
[----:B------:R-:W-:Y:S02]  /*12030*/  FSEL R39, R17, -INF , !P1 ;  /* 0xff80000011277808 */ /* 0x000fe40004800000 */
[----:B------:R-:W-:-:S02]  /*12040*/  ISETP.GE.AND P3, PT, R31, R155, PT ;  /* 0x0000009b1f00720c */ /* 0x000fc40003f66270 */
[----:B------:R-:W-:Y:S02]  /*12050*/  ISETP.GE.AND P1, PT, R14, R155, PT ;  /* 0x0000009b0e00720c */ /* 0x000fe40003f26270 */
[--C-:B------:R-:W-:Y:S02]  /*12060*/  LOP3.LUT R14, R124, 0xe8, R151.reuse, 0xfe, !PT ;  /* 0x000000e87c0e7812 */ /* 0x100fe400078efe97 */
[----:B------:R-:W-:Y:S02]  /*12070*/  IADD3 R126, R126, 0xf9, RZ ;  /* 0x000000f97e7e7810 */ /* 0x000fe40007ffe0ff */
[----:B------:R-:W-:Y:S02]  /*12080*/  FSEL R205, R64, -INF , !P2 ;  /* 0xff80000040cd7808 */ /* 0x000fe40005000000 */
[----:B------:R-:W-:Y:S02]  /*12090*/  LOP3.LUT R26, R124, 0xe0, R151, 0xfe, !PT ;  /* 0x000000e07c1a7812 */ /* 0x000fe400078efe97 */
[----:B------:R-:W-:-:S02]  /*120a0*/  FSEL R38, R34, -INF , !P5 ;  /* 0xff80000022267808 */ /* 0x000fc40006800000 */
[----:B------:R-:W-:Y:S02]  /*120b0*/  FSEL R63, R66, -INF , !P3 ;  /* 0xff800000423f7808 */ /* 0x000fe40005800000 */
[----:B------:R-:W-:Y:S02]  /*120c0*/  FSEL R64, R19, -INF , !P1 ;  /* 0xff80000013407808 */ /* 0x000fe40004800000 */
[CC--:B------:R-:W-:Y:S02]  /*120d0*/  ISETP.GE.AND P3, PT, R14.reuse, R154.reuse, PT ;  /* 0x0000009a0e00720c */ /* 0x0c0fe40003f66270 */
[----:B------:R-:W-:Y:S02]  /*120e0*/  ISETP.GE.AND P5, PT, R14, R155, PT ;  /* 0x0000009b0e00720c */ /* 0x000fe40003fa6270 */
[----:B------:R-:W-:Y:S02]  /*120f0*/  ISETP.GE.AND P1, PT, R126, R154, PT ;  /* 0x0000009a7e00720c */ /* 0x000fe40003f26270 */
[----:B------:R-:W-:-:S02]  /*12100*/  LOP3.LUT R14, R124, 0xf0, R151, 0xfe, !PT ;  /* 0x000000f07c0e7812 */ /* 0x000fc400078efe97 */
[-C--:B------:R-:W-:Y:S02]  /*12110*/  ISETP.GE.AND P6, PT, R26, R155.reuse, PT ;  /* 0x0000009b1a00720c */ /* 0x080fe40003fc6270 */
[----:B------:R-:W-:Y:S02]  /*12120*/  FSEL R69, R5, -INF , !P1 ;  /* 0xff80000005457808 */ /* 0x000fe40004800000 */
[----:B------:R-:W-:Y:S02]  /*12130*/  LOP3.LUT R17, R124, 0x20, R151, 0xfe, !PT ;  /* 0x000000207c117812 */ /* 0x000fe400078efe97 */
[C---:B------:R-:W-:Y:S02]  /*12140*/  ISETP.GE.AND P2, PT, R14.reuse, R154, PT ;  /* 0x0000009a0e00720c */ /* 0x040fe40003f46270 */
[----:B------:R-:W-:Y:S02]  /*12150*/  ISETP.GE.AND P1, PT, R14, R155, PT ;  /* 0x0000009b0e00720c */ /* 0x000fe40003f26270 */
[----:B------:R-:W-:-:S02]  /*12160*/  FSEL R66, R30, -INF , !P6 ;  /* 0xff8000001e427808 */ /* 0x000fc40007000000 */
[----:B------:R-:W-:Y:S02]  /*12170*/  FSEL R152, R32, -INF , !P4 ;  /* 0xff80000020987808 */ /* 0x000fe40006000000 */
[----:B------:R-:W-:Y:S02]  /*12180*/  ISETP.NE.AND P6, PT, R128, RZ, PT ;  /* 0x000000ff8000720c */ /* 0x000fe40003fc5270 */
[----:B------:R-:W-:Y:S02]  /*12190*/  FSEL R113, R60, -INF , !P3 ;  /* 0xff8000003c717808 */ /* 0x000fe40005800000 */
[-C--:B------:R-:W-:Y:S02]  /*121a0*/  ISETP.GE.AND P4, PT, R26, R154.reuse, PT ;  /* 0x0000009a1a00720c */ /* 0x080fe40003f86270 */
[----:B------:R-:W-:Y:S02]  /*121b0*/  ISETP.GE.AND P3, PT, R17, R154, PT ;  /* 0x0000009a1100720c */ /* 0x000fe40003f66270 */
[----:B------:R-:W-:-:S02]  /*121c0*/  FSEL R60, R16, -INF , !P2 ;  /* 0xff800000103c7808 */ /* 0x000fc40005000000 */
[----:B------:R-:W-:Y:S02]  /*121d0*/  FSEL R70, R18, -INF , !P1 ;  /* 0xff80000012467808 */ /* 0x000fe40004800000 */
[C-C-:B------:R-:W-:Y:S02]  /*121e0*/  LOP3.LUT R5, R124.reuse, 0x28, R151.reuse, 0xfe, !PT ;  /* 0x000000287c057812 */ /* 0x140fe400078efe97 */
[C-C-:B------:R-:W-:Y:S02]  /*121f0*/  LOP3.LUT R17, R124.reuse, 0x30, R151.reuse, 0xfe, !PT ;  /* 0x000000307c117812 */ /* 0x140fe400078efe97 */
[C-C-:B------:R-:W-:Y:S02]  /*12200*/  LOP3.LUT R18, R124.reuse, 0x30, R151.reuse, 0xfe, !PT ;  /* 0x000000307c127812 */ /* 0x140fe400078efe97 */
[----:B------:R-:W-:Y:S02]  /*12210*/  LOP3.LUT R16, R124, 0x20, R151, 0xfe, !PT ;  /* 0x000000207c107812 */ /* 0x000fe400078efe97 */
[----:B------:R-:W-:-:S02]  /*12220*/  FSEL R187, R28, -INF , !P4 ;  /* 0xff8000001cbb7808 */ /* 0x000fc40006000000 */
[----:B------:R-:W-:Y:S02]  /*12230*/  LOP3.LUT R14, R124, 0xf8, R151, 0xfe, !PT ;  /* 0x000000f87c0e7812 */ /* 0x000fe400078efe97 */
[----:B------:R-:W-:Y:S02]  /*12240*/  FSEL R19, R48, -INF , !P3 ;  /* 0xff80000030137808 */ /* 0x000fe40005800000 */
[-C--:B------:R-:W-:Y:S02]  /*12250*/  ISETP.GE.AND P4, PT, R5, R154.reuse, PT ;  /* 0x0000009a0500720c */ /* 0x080fe40003f86270 */
[----:B------:R-:W-:Y:S02]  /*12260*/  ISETP.GE.AND P2, PT, R17, R154, PT ;  /* 0x0000009a1100720c */ /* 0x000fe40003f46270 */
[-C--:B------:R-:W-:Y:S02]  /*12270*/  ISETP.GE.AND P1, PT, R18, R155.reuse, PT ;  /* 0x0000009b1200720c */ /* 0x080fe40003f26270 */
[----:B------:R-:W-:-:S02]  /*12280*/  ISETP.GE.AND P3, PT, R16, R155, PT ;  /* 0x0000009b1000720c */ /* 0x000fc40003f66270 */
[----:B------:R-:W-:Y:S02]  /*12290*/  LOP3.LUT R16, R124, 0x28, R151, 0xfe, !PT ;  /* 0x000000287c107812 */ /* 0x000fe400078efe97 */
[----:B------:R-:W-:Y:S02]  /*122a0*/  FSEL R62, R62, -INF , !P5 ;  /* 0xff8000003e3e7808 */ /* 0x000fe40006800000 */
[----:B------:R-:W-:Y:S02]  /*122b0*/  ISETP.GE.AND P5, PT, R14, R154, PT ;  /* 0x0000009a0e00720c */ /* 0x000fe40003fa6270 */
[----:B------:R-:W-:Y:S02]  /*122c0*/  FSEL R17, R44, -INF , !P4 ;  /* 0xff8000002c117808 */ /* 0x000fe40006000000 */
[----:B------:R-:W-:Y:S02]  /*122d0*/  FSEL R5, R40, -INF , !P2 ;  /* 0xff80000028057808 */ /* 0x000fe40005000000 */
[----:B------:R-:W-:-:S02]  /*122e0*/  FSEL R154, R42, -INF , !P1 ;  /* 0xff8000002a9a7808 */ /* 0x000fc40004800000 */
[-C--:B------:R-:W-:Y:S02]  /*122f0*/  ISETP.GE.AND P4, PT, R14, R155.reuse, PT ;  /* 0x0000009b0e00720c */ /* 0x080fe40003f86270 */
[-C--:B------:R-:W-:Y:S02]  /*12300*/  ISETP.GE.AND P2, PT, R16, R155.reuse, PT ;  /* 0x0000009b1000720c */ /* 0x080fe40003f46270 */
[----:B------:R-:W-:Y:S02]  /*12310*/  ISETP.GE.AND P1, PT, R126, R155, PT ;  /* 0x0000009b7e00720c */ /* 0x000fe40003f26270 */
[----:B------:R-:W-:Y:S02]  /*12320*/  FSEL R33, R50, -INF , !P3 ;  /* 0xff80000032217808 */ /* 0x000fe40005800000 */
[----:B------:R-:W-:Y:S02]  /*12330*/  FSEL R182, R46, -INF , !P2 ;  /* 0xff8000002eb67808 */ /* 0x000fe40005000000 */
[----:B------:R-:W-:-:S02]  /*12340*/  FSEL R44, R4, -INF , !P5 ;  /* 0xff800000042c7808 */ /* 0x000fc40006800000 */
[----:B------:R-:W-:Y:S02]  /*12350*/  FSEL R42, R6, -INF , !P4 ;  /* 0xff800000062a7808 */ /* 0x000fe40006000000 */
[----:B------:R-:W-:Y:S01]  /*12360*/  FSEL R40, R7, -INF , !P1 ;  /* 0xff80000007287808 */ /* 0x000fe20004800000 */
[----:B------:R-:W-:Y:S05]  /*12370*/  @!P6 BRA `(.L_x_931) ;  /* 0x00000a100000e947 */ /* 0x000fea0003800000 */
[----:B------:R-:W-:Y:S01]  /*12380*/  LOP3.LUT P6, RZ, R231, 0x8, RZ, 0xc0, !PT ;  /* 0x00000008e7ff7812 */ /* 0x000fe200078cc0ff */
[----:B------:R-:W-:-:S12]  /*12390*/  ULDC.64 UR8, c[0x0][0x118] ;  /* 0x0000460000087ab9 */ /* 0x000fd80000000a00 */
        /* <DEDUP_REMOVED lines=24> */
[--C-:B------:R-:W-:Y:S01]  /*12520*/  @!P2 IMAD.IADD R7, R7, 0x1, -R4.reuse ;  /* 0x000000010707a824 */ /* 0x100fe200078e0a04 */
[----:B------:R-:W-:Y:S01]  /*12530*/  @!P2 IADD3 R16, R16, 0x1, RZ ;  /* 0x000000011010a810 */ /* 0x000fe20007ffe0ff */
[----:B------:R-:W-:Y:S01]  /*12540*/  @!P1 IMAD.IADD R31, R31, 0x1, -R4 ;  /* 0x000000011f1f9824 */ /* 0x000fe200078e0a04 */
[----:B------:R-:W-:Y:S02]  /*12550*/  @!P1 IADD3 R26, R26, 0x1, RZ ;  /* 0x000000011a1a9810 */ /* 0x000fe40007ffe0ff */
[-C--:B------:R-:W-:Y:S02]  /*12560*/  ISETP.GE.U32.AND P4, PT, R7, R4.reuse, PT ;  /* 0x000000040700720c */ /* 0x080fe40003f86070 */
[----:B------:R-:W-:Y:S02]  /*12570*/  ISETP.GE.U32.AND P5, PT, R31, R4, PT ;  /* 0x000000041f00720c */ /* 0x000fe40003fa6070 */
[----:B------:R-:W-:Y:S02]  /*12580*/  ISETP.GE.AND P1, PT, R18, RZ, PT ;  /* 0x000000ff1200720c */ /* 0x000fe40003f26270 */
[----:B------:R-:W-:-:S02]  /*12590*/  ISETP.NE.AND P2, PT, RZ, c[0x0][0x2d0], PT ;  /* 0x0000b400ff007a0c */ /* 0x000fc40003f45270 */
[----:B------:R-:W-:-:S05]  /*125a0*/  LOP3.LUT R4, RZ, c[0x0][0x2d0], RZ, 0x33, !PT ;  /* 0x0000b400ff047a12 */ /* 0x000fca00078e33ff */
[----:B------:R-:W-:Y:S02]  /*125b0*/  @P4 IADD3 R16, R16, 0x1, RZ ;  /* 0x0000000110104810 */ /* 0x000fe40007ffe0ff */
[----:B------:R-:W-:-:S03]  /*125c0*/  @P5 IADD3 R26, R26, 0x1, RZ ;  /* 0x000000011a1a5810 */ /* 0x000fc60007ffe0ff */
[----:B------:R-:W-:Y:S01]  /*125d0*/  @!P1 IMAD.MOV R16, RZ, RZ, -R16 ;  /* 0x000000ffff109224 */ /* 0x000fe200078e0a10 */
[----:B------:R-:W-:-:S04]  /*125e0*/  @!P3 IADD3 R26, -R26, RZ, RZ ;  /* 0x000000ff1a1ab210 */ /* 0x000fc80007ffe1ff */
[C---:B------:R-:W-:Y:S02]  /*125f0*/  SEL R7, R4.reuse, R26, !P2 ;  /* 0x0000001a04077207 */ /* 0x040fe40005000000 */
[----:B------:R-:W-:-:S03]  /*12600*/  SEL R4, R4, R16, !P2 ;  /* 0x0000001004047207 */ /* 0x000fc60005000000 */
[----:B------:R-:W-:-:S04]  /*12610*/  IMAD.WIDE R82, R7, 0x4, R232 ;  /* 0x0000000407527825 */ /* 0x000fc800078e02e8 */
[----:B------:R-:W-:Y:S01]  /*12620*/  IMAD.WIDE R80, R4, 0x4, R232 ;  /* 0x0000000404507825 */ /* 0x000fe200078e02e8 */
[----:B------:R-:W2:Y:S04]  /*12630*/  LDG.E R31, [R82.64] ;  /* 0x00000008521f7981 */ /* 0x000ea8000c1e1900 */
[----:B------:R-:W2:Y:S01]  /*12640*/  LDG.E R14, [R80.64] ;  /* 0x00000008500e7981 */ /* 0x000ea2000c1e1900 */
[----:B------:R-:W-:Y:S01]  /*12650*/  IMAD.IADD R4, R7, 0x1, -R4 ;  /* 0x0000000107047824 */ /* 0x000fe200078e0a04 */
[----:B------:R-:W-:-:S05]  /*12660*/  MOV R7, c[0x0][0x2d0] ;  /* 0x0000b40000077a02 */ /* 0x000fca0000000f00 */
[----:B------:R-:W-:-:S05]  /*12670*/  IMAD R7, R4, R7, -0x100 ;  /* 0xffffff0004077424 */ /* 0x000fca00078e0207 */
[----:B------:R-:W-:-:S05]  /*12680*/  SHF.R.S32.HI R4, RZ, 0x1f, R7 ;  /* 0x0000001fff047819 */ /* 0x000fca0000011407 */
[----:B------:R-:W-:-:S04]  /*12690*/  IMAD R4, R4, c[0x0][0x198], RZ ;  /* 0x0000660004047a24 */ /* 0x000fc800078e02ff */
[C---:B------:R-:W-:Y:S02]  /*126a0*/  IMAD R4, R7.reuse, c[0x0][0x19c], R4 ;  /* 0x0000670007047a24 */ /* 0x040fe400078e0204 */
[----:B--2---:R-:W-:Y:S02]  /*126b0*/  IMAD.IADD R14, R14, 0x1, -R31 ;  /* 0x000000010e0e7824 */ /* 0x004fe400078e0a1f */
[----:B------:R-:W-:-:S03]  /*126c0*/  IMAD.WIDE.U32 R30, R7, c[0x0][0x198], RZ ;  /* 0x00006600071e7a25 */ /* 0x000fc600078e00ff */
[----:B------:R-:W-:Y:S01]  /*126d0*/  SHF.R.S32.HI R6, RZ, 0x1f, R14 ;  /* 0x0000001fff067819 */ /* 0x000fe2000001140e */
[----:B------:R-:W-:-:S04]  /*126e0*/  IMAD.IADD R31, R31, 0x1, R4 ;  /* 0x000000011f1f7824 */ /* 0x000fc800078e0204 */
[----:B------:R-:W-:Y:S02]  /*126f0*/  IMAD R7, R6, c[0x0][0x180], RZ ;  /* 0x0000600006077a24 */ /* 0x000fe400078e02ff */
[----:B------:R-:W-:-:S04]  /*12700*/  IMAD.WIDE.U32 R30, R14, c[0x0][0x180], R30 ;  /* 0x000060000e1e7a25 */ /* 0x000fc800078e001e */
[----:B------:R-:W-:-:S05]  /*12710*/  IMAD R7, R14, c[0x0][0x184], R7 ;  /* 0x000061000e077a24 */ /* 0x000fca00078e0207 */
[----:B------:R-:W-:Y:S01]  /*12720*/  IADD3 R31, R31, R7, RZ ;  /* 0x000000071f1f7210 */ /* 0x000fe20007ffe0ff */
[----:B------:R-:W-:Y:S05]  /*12730*/  BRA `(.L_x_933) ;  /* 0x0000003000007947 */ /* 0x000fea0003800000 */
.L_x_932:
[----:B------:R-:W-:-:S05]  /*12740*/  IMAD.MOV.U32 R30, RZ, RZ, c[0x0][0x198] ;  /* 0x00006600ff1e7624 */ /* 0x000fca00078e00ff */
[----:B------:R-:W-:-:S04]  /*12750*/  LEA R30, -R30, RZ, 0x8 ;  /* 0x000000ff1e1e7211 */ /* 0x000fc800078e41ff */
[----:B------:R-:W-:Y:S02]  /*12760*/  SHF.R.S32.HI R31, RZ, 0x1f, R30 ;  /* 0x0000001fff1f7819 */ /* 0x000fe4000001141e */
.L_x_933:
[----:B------:R-:W-:Y:S01]  /*12770*/  @!P0 IMAD.MOV.U32 R7, RZ, RZ, c[0x0][0x198] ;  /* 0x00006600ff078624 */ /* 0x000fe200078e00ff */
[----:B------:R-:W-:Y:S01]  /*12780*/  ULDC.64 UR4, c[0x0][0x198] ;  /* 0x0000660000047ab9 */ /* 0x000fe20000000a00 */
[----:B------:R-:W-:Y:S01]  /*12790*/  @!P0 IMAD.MOV.U32 R16, RZ, RZ, c[0x0][0x19c] ;  /* 0x00006700ff108624 */ /* 0x000fe200078e00ff */
[----:B------:R-:W-:Y:S01]  /*127a0*/  USHF.L.U32 UR7, UR4, 0x5, URZ ;  /* 0x0000000504077899 */ /* 0x000fe2000800063f */
[----:B------:R-:W-:Y:S01]  /*127b0*/  @!P0 IMAD.MOV.U32 R111, RZ, RZ, c[0x0][0x198] ;  /* 0x00006600ff6f8624 */ /* 0x000fe200078e00ff */
[CC--:B------:R-:W-:Y:S01]  /*127c0*/  @!P0 LEA R83, P1, R7.reuse, R30.reuse, 0x7 ;  /* 0x0000001e07538211 */ /* 0x0c0fe200078238ff */
[----:B------:R-:W-:Y:S01]  /*127d0*/  @!P0 IMAD.MOV.U32 R102, RZ, RZ, c[0x0][0x198] ;  /* 0x00006600ff668624 */ /* 0x000fe200078e00ff */
[----:B------:R-:W-:Y:S01]  /*127e0*/  UMOV UR6, 0x5 ;  /* 0x0000000500067882 */ /* 0x000fe20000000000 */
[----:B------:R-:W-:Y:S01]  /*127f0*/  @!P0 IMAD.MOV.U32 R6, RZ, RZ, c[0x0][0x19c] ;  /* 0x00006700ff068624 */ /* 0x000fe200078e00ff */
[-C--:B------:R-:W-:Y:S01]  /*12800*/  @!P0 LEA.HI.X R16, R7, R31.reuse, R16, 0x7, P1 ;  /* 0x0000001f07108211 */ /* 0x080fe200008f3c10 */
[----:B------:R-:W-:Y:S01]  /*12810*/  @!P0 IMAD.MOV.U32 R108, RZ, RZ, c[0x0][0x198] ;  /* 0x00006600ff6c8624 */ /* 0x000fe200078e00ff */
[C---:B------:R-:W-:Y:S01]  /*12820*/  @!P0 LEA R81, P2, R111.reuse, R30, 0x6 ;  /* 0x0000001e6f518211 */ /* 0x040fe200078430ff */
[----:B------:R-:W-:Y:S01]  /*12830*/  @!P0 IMAD.MOV.U32 R14, RZ, RZ, c[0x0][0x19c] ;  /* 0x00006700ff0e8624 */ /* 0x000fe200078e00ff */
[-C--:B------:R-:W-:Y:S01]  /*12840*/  @!P0 LEA R110, P1, R30, R234.reuse, 0x1 ;  /* 0x000000ea1e6e8211 */ /* 0x080fe200078208ff */
[----:B------:R-:W-:Y:S01]  /*12850*/  @!P0 IMAD.MOV.U32 R7, RZ, RZ, c[0x0][0x19c] ;  /* 0x00006700ff078624 */ /* 0x000fe200078e00ff */
[----:B------:R-:W-:Y:S01]  /*12860*/  USHF.L.U64.HI UR5, UR4, UR6, UR5 ;  /* 0x0000000604057299 */ /* 0x000fe20008010205 */
[----:B------:R-:W-:Y:S01]  /*12870*/  @!P0 IMAD.WIDE.U32 R102, R102, 0xa0, R30 ;  /* 0x000000a066668825 */ /* 0x000fe200078e001e */
[----:B------:R-:W-:Y:S01]  /*12880*/  @!P0 LEA.HI.X R14, R111, R31, R14, 0x6, P2 ;  /* 0x0000001f6f0e8211 */ /* 0x000fe200010f340e */
[----:B------:R1:W-:Y:S01]  /*12890*/  @P0 STS [R237+0x1000], RZ ;  /* 0x001000ffed000388 */ /* 0x0003e20000000800 */
[--C-:B------:R-:W-:Y:S01]  /*128a0*/  @!P0 LEA.HI.X R111, R30, R235, R31.reuse, 0x1, P1 ;  /* 0x000000eb1e6f8211 */ /* 0x100fe200008f0c1f */
[----:B------:R-:W-:Y:S01]  /*128b0*/  @!P0 IMAD R6, R6, 0xa0, RZ ;  /* 0x000000a006068824 */ /* 0x000fe200078e02ff */
[-C--:B------:R-:W-:Y:S01]  /*128c0*/  @!P0 LEA R118, P1, R102, R234.reuse, 0x1 ;  /* 0x000000ea66768211 */ /* 0x080fe200078208ff */
[----:B------:R-:W-:Y:S01]  /*128d0*/  @!P0 IMAD.MOV.U32 R90, RZ, RZ, c[0x0][0x198] ;  /* 0x00006600ff5a8624 */ /* 0x000fe200078e00ff */
[----:B------:R1:W-:Y:S01]  /*128e0*/  @P0 STS [R237+0x1004], RZ ;  /* 0x001004ffed000388 */ /* 0x0003e20000000800 */
[----:B------:R-:W-:Y:S01]  /*128f0*/  @!P0 IMAD.WIDE.U32 R108, R108, 0x60, R30 ;  /* 0x000000606c6c8825 */ /* 0x000fe200078e001e */
[----:B------:R-:W-:Y:S02]  /*12900*/  BSSY B0, `(.L_x_934) ;  /* 0x0000045000007945 */ /* 0x000fe40003800000 */
[----:B------:R1:W-:Y:S01]  /*12910*/  @P0 STS.64 [R237+0x1008], RZ ;  /* 0x001008ffed000388 */ /* 0x0003e20000000a00 */
[----:B------:R-:W-:Y:S01]  /*12920*/  @!P0 IMAD.MOV.U32 R4, RZ, RZ, c[0x0][0x19c] ;  /* 0x00006700ff048624 */ /* 0x000fe200078e00ff */
[----:B------:R-:W-:Y:S01]  /*12930*/  @!P0 LEA R122, P2, R108, R234, 0x1 ;  /* 0x000000ea6c7a8211 */ /* 0x000fe200078408ff */
[----:B------:R-:W-:Y:S01]  /*12940*/  @!P0 IMAD R7, R7, 0x60, RZ ;  /* 0x0000006007078824 */ /* 0x000fe200078e02ff */
[----:B------:R-:W-:Y:S01]  /*12950*/  @!PT LDS RZ, [RZ] ;  /* 0x00000000fffff984 */ /* 0x000fe20000000800 */
[----:B------:R-:W-:Y:S01]  /*12960*/  @!PT LDS RZ, [RZ] ;  /* 0x00000000fffff984 */ /* 0x000fe20000000800 */
[----:B------:R-:W-:Y:S01]  /*12970*/  @!PT LDS RZ, [RZ] ;  /* 0x00000000fffff984 */ /* 0x000fe20000000800 */
[----:B------:R2:W-:Y:S01]  /*12980*/  @!P0 LDGSTS.E.BYPASS.LTC128B.128 [R237+0x1000], [R110.64] ;  /* 0x010000006eed8fae */ /* 0x0005e2000b901d48 */
[----:B------:R-:W-:-:S02]  /*12990*/  @!P0 IMAD.IADD R6, R6, 0x1, R103 ;  /* 0x0000000106068824 */ /* 0x000fc400078e0267 */
[----:B------:R-:W-:Y:S01]  /*129a0*/  @!P0 IMAD.WIDE.U32 R90, R90, 0xc0, R30 ;  /* 0x000000c05a5a8825 */ /* 0x000fe200078e001e */
[----:B------:R1:W-:Y:S02]  /*129b0*/  @P0 STS.128 [R237+0x1800], RZ ;  /* 0x001800ffed000388 */ /* 0x0003e40000000c00 */
[----:B------:R-:W-:Y:S01]  /*129c0*/  @!P0 LEA.HI.X R119, R102, R235, R6, 0x1, P1 ;  /* 0x000000eb66778211 */ /* 0x000fe200008f0c06 */
[----:B------:R-:W-:Y:S01]  /*129d0*/  @!P0 IMAD R4, R4, 0xc0, RZ ;  /* 0x000000c004048824 */ /* 0x000fe200078e02ff */
[----:B------:R-:W-:Y:S01]  /*129e0*/  @!P0 LEA R102, P1, R90, R234, 0x1 ;  /* 0x000000ea5a668211 */ /* 0x000fe200078208ff */
[----:B------:R-:W-:Y:S01]  /*129f0*/  @!P0 IMAD.IADD R18, R7, 0x1, R109 ;  /* 0x0000000107128824 */ /* 0x000fe200078e026d */
[----:B------:R-:W-:Y:S01]  /*12a00*/  @!P0 IADD3 R7, P3, R30, UR7, RZ ;  /* 0x000000071e078c10 */ /* 0x000fe2000ff7e0ff */
[----:B------:R-:W-:-:S03]  /*12a10*/  @!P0 IMAD.IADD R6, R4, 0x1, R91 ;  /* 0x0000000104068824 */ /* 0x000fc600078e025b */
[----:B------:R-:W-:Y:S02]  /*12a20*/  @!P0 IADD3.X R4, R31, UR5, RZ, P3, !PT ;  /* 0x000000051f048c10 */ /* 0x000fe40009ffe4ff */
[-C--:B------:R-:W-:Y:S02]  /*12a30*/  @!P0 LEA.HI.X R123, R108, R235.reuse, R18, 0x1, P2 ;  /* 0x000000eb6c7b8211 */ /* 0x080fe400010f0c12 */
[-C--:B------:R-:W-:Y:S02]  /*12a40*/  @!P0 LEA R108, P3, R81, R234.reuse, 0x1 ;  /* 0x000000ea516c8211 */ /* 0x080fe400078608ff */
[----:B------:R-:W-:Y:S02]  /*12a50*/  @!P0 LEA R80, P2, R83, R234, 0x1 ;  /* 0x000000ea53508211 */ /* 0x000fe400078408ff */
[-C--:B------:R-:W-:Y:S02]  /*12a60*/  @!P0 LEA.HI.X R109, R81, R235.reuse, R14, 0x1, P3 ;  /* 0x000000eb516d8211 */ /* 0x080fe400018f0c0e */
[----:B------:R-:W-:-:S02]  /*12a70*/  @!P0 LEA.HI.X R81, R83, R235, R16, 0x1, P2 ;  /* 0x000000eb53518211 */ /* 0x000fc400010f0c10 */
[----:B------:R-:W-:Y:S02]  /*12a80*/  @!P0 LEA.HI.X R103, R90, R235, R6, 0x1, P1 ;  /* 0x000000eb5a678211 */ /* 0x000fe400008f0c06 */
[----:B--2---:R-:W-:-:S04]  /*12a90*/  @!P0 LEA R110, P4, R7, R234, 0x1 ;  /* 0x000000ea076e8211 */ /* 0x004fc800078808ff */
[----:B------:R-:W-:-:S05]  /*12aa0*/  @!P0 LEA.HI.X R111, R7, R235, R4, 0x1, P4 ;  /* 0x000000eb076f8211 */ /* 0x000fca00020f0c04 */
        /* <DEDUP_REMOVED lines=32> */
[----:B------:R-:W-:-:S02]  /*12cb0*/  ULDC UR4, c[0x0][0x19c] ;  /* 0x0000670000047ab9 */ /* 0x000fc40000000800 */
[----:B------:R-:W-:Y:S01]  /*12cc0*/  UIMAD UR4, UR4, 0xe0, URZ ;  /* 0x000000e0040478a4 */ /* 0x000fe2000f8e023f */
[----:B-1----:R-:W-:-:S05]  /*12cd0*/  IMAD.WIDE.U32 R80, R4, 0xe0, R30 ;  /* 0x000000e004507825 */ /* 0x002fca00078e001e */
[----:B------:R-:W-:Y:S02]  /*12ce0*/  IADD3 R4, R81, UR4, RZ ;  /* 0x0000000451047c10 */ /* 0x000fe4000fffe0ff */
[----:B------:R-:W-:-:S04]  /*12cf0*/  LEA R6, P0, R80, R234, 0x1 ;  /* 0x000000ea50067211 */ /* 0x000fc800078008ff */
[----:B------:R-:W-:-:S05]  /*12d00*/  LEA.HI.X R7, R80, R235, R4, 0x1, P0 ;  /* 0x000000eb50077211 */ /* 0x000fca00000f0c04 */
[----:B------:R-:W-:Y:S01]  /*12d10*/  @!PT LDS RZ, [RZ] ;  /* 0x00000000fffff984 */ /* 0x000fe20000000800 */
[----:B------:R-:W-:Y:S01]  /*12d20*/  @!PT LDS RZ, [RZ] ;  /* 0x00000000fffff984 */ /* 0x000fe20000000800 */
[----:B------:R-:W-:Y:S01]  /*12d30*/  @!PT LDS RZ, [RZ] ;  /* 0x00000000fffff984 */ /* 0x000fe20000000800 */
[----:B------:R1:W-:Y:S04]  /*12d40*/  LDGSTS.E.BYPASS.LTC128B.128 [R237+0x4800], [R6.64] ;  /* 0x0480000006ed7fae */ /* 0x0003e8000b901d48 */
.L_x_935:
[----:B------:R-:W-:Y:S05]  /*12d50*/  BSYNC B0 ;  /* 0x0000000000007941 */ /* 0x000fea0003800000 */
.L_x_934:
[----:B------:R-:W0:Y:S01]  /*12d60*/  LDGDEPBAR ;  /* 0x00000000000079af */ /* 0x000e220000000000 */
[----:B------:R-:W-:-:S04]  /*12d70*/  LEA R234, P0, R30, R234, 0x1 ;  /* 0x000000ea1eea7211 */ /* 0x000fc800078008ff */
[----:B------:R-:W-:Y:S02]  /*12d80*/  LEA.HI.X R235, R30, R235, R31, 0x1, P0 ;  /* 0x000000eb1eeb7211 */ /* 0x000fe400000f0c1f */
.L_x_931:
        /* <DEDUP_REMOVED lines=16> */
[----:B-1----:R-:W-:-:S04]  /*12e90*/  FMNMX.FTZ R7, R93, R4, !PT ;  /* 0x000000045d077209 */ /* 0x002fc80007810000 */
        /* <DEDUP_REMOVED lines=50> */
[----:B-1----:R-:W-:Y:S02]  /*131c0*/  FMNMX.FTZ R103, R4, R103, !PT ;  /* 0x0000006704677209 */ /* 0x002fe40007810000 */
        /* <DEDUP_REMOVED lines=42> */
[----:B------:R-:W2:Y:S01]  /*13470*/  MUFU.EX2 R116, R116 ;  /* 0x0000007400747308 */ /* 0x000ea20000000800 */
[--C-:B------:R-:W-:Y:S01]  /*13480*/  FFMA.FTZ R77, R13, c[0x0][0x23c], -R102.reuse ;  /* 0x00008f000d4d7a23 */ /* 0x100fe20000010866 */
[----:B------:R-:W-:Y:S01]  /*13490*/  FMNMX.FTZ R4, R203, R4, !PT ;  /* 0x00000004cb047209 */ /* 0x000fe20007810000 */
[--C-:B------:R-:W-:Y:S01]  /*134a0*/  FFMA.FTZ R73, R12, c[0x0][0x23c], -R102.reuse ;  /* 0x00008f000c497a23 */ /* 0x100fe20000010866 */
[----:B-1----:R-:W-:Y:S01]  /*134b0*/  F2FP.BF16.PACK_AB R12, R120, R122 ;  /* 0x0000007a780c723e */ /* 0x002fe200000010ff */
[--C-:B------:R-:W-:Y:S01]  /*134c0*/  FFMA.FTZ R71, R15, c[0x0][0x23c], -R102.reuse ;  /* 0x00008f000f477a23 */ /* 0x100fe20000010866 */
[----:B------:R-:W-:Y:S01]  /*134d0*/  FMNMX.FTZ R4, R131, R4, !PT ;  /* 0x0000000483047209 */ /* 0x000fe20007810000 */
[--C-:B------:R-:W-:Y:S01]  /*134e0*/  FFMA.FTZ R48, R29, c[0x0][0x23c], -R102.reuse ;  /* 0x00008f001d307a23 */ /* 0x100fe20000010866 */
[----:B------:R-:W-:Y:S01]  /*134f0*/  MUFU.EX2 R163, R163 ;  /* 0x000000a300a37308 */ /* 0x000fe20000000800 */
[----:B------:R-:W-:Y:S01]  /*13500*/  LDSM.16.MT88.4 R28, [R223+0x5400] ;  /* 0x00540000df1c783b */ /* 0x000fe20000004200 */
[----:B------:R-:W-:Y:S01]  /*13510*/  FMNMX.FTZ R4, R201, R4, !PT ;  /* 0x00000004c9047209 */ /* 0x000fe20007810000 */
[----:B------:R-:W-:-:S02]  /*13520*/  FFMA.FTZ R114, R239, c[0x0][0x23c], -R102 ;  /* 0x00008f00ef727a23 */ /* 0x000fc40000010866 */
[--C-:B------:R-:W-:Y:S01]  /*13530*/  FFMA.FTZ R97, R78, c[0x0][0x23c], -R102.reuse ;  /* 0x00008f004e617a23 */ /* 0x100fe20000010866 */
[----:B------:R-:W-:Y:S01]  /*13540*/  FMNMX.FTZ R4, R127, R4, !PT ;  /* 0x000000047f047209 */ /* 0x000fe20007810000 */
[--C-:B------:R-:W-:Y:S01]  /*13550*/  FFMA.FTZ R100, R130, c[0x0][0x23c], -R102.reuse ;  /* 0x00008f0082647a23 */ /* 0x100fe20000010866 */
[----:B--2---:R-:W-:Y:S01]  /*13560*/  F2FP.BF16.PACK_AB R14, R116, R171 ;  /* 0x000000ab740e723e */ /* 0x004fe200000010ff */
[----:B------:R-:W1:Y:S01]  /*13570*/  MUFU.EX2 R114, R114 ;  /* 0x0000007200727308 */ /* 0x000e620000000800 */
        /* <DEDUP_REMOVED lines=8> */
[--C-:B------:R-:W-:Y:S01]  /*13600*/  FFMA.FTZ R106, R245, c[0x0][0x23c], -R102.reuse ;  /* 0x00008f00f56a7a23 */ /* 0x100fe20000010866 */
[----:B------:R-:W-:Y:S01]  /*13610*/  FMNMX.FTZ R4, R3, R4, !PT ;  /* 0x0000000403047209 */ /* 0x000fe20007810000 */
[--C-:B------:R-:W-:Y:S02]  /*13620*/  FFMA.FTZ R111, R99, c[0x0][0x23c], -R102.reuse ;  /* 0x00008f00636f7a23 */ /* 0x100fe40000010866 */
[----:B------:R-:W2:Y:S01]  /*13630*/  MUFU.EX2 R112, R112 ;  /* 0x0000007000707308 */ /* 0x000ea20000000800 */
[----:B------:R-:W-:Y:S01]  /*13640*/  FMNMX.FTZ R4, R185, R4, !PT ;  /* 0x00000004b9047209 */ /* 0x000fe20007810000 */
[--C-:B------:R-:W-:Y:S01]  /*13650*/  FFMA.FTZ R104, R249, c[0x0][0x23c], -R102.reuse ;  /* 0x00008f00f9687a23 */ /* 0x100fe20000010866 */
[----:B-1----:R-:W-:Y:S01]  /*13660*/  F2FP.BF16.PACK_AB R32, R114, R163 ;  /* 0x000000a37220723e */ /* 0x002fe200000010ff */
        /* <DEDUP_REMOVED lines=8> */
[--C-:B------:R-:W-:Y:S01]  /*136f0*/  FFMA.FTZ R95, R176, c[0x0][0x23c], -R102.reuse ;  /* 0x00008f00b05f7a23 */ /* 0x100fe20000010866 */
[----:B--2---:R-:W-:Y:S01]  /*13700*/  F2FP.BF16.PACK_AB R34, R112, R155 ;  /* 0x0000009b7022723e */ /* 0x004fe200000010ff */
[----:B------:R-:W-:Y:S01]  /*13710*/  MUFU.EX2 R110, R110 ;  /* 0x0000006e006e7308 */ /* 0x000fe20000000800 */
[----:B------:R-:W-:Y:S01]  /*13720*/  FMNMX.FTZ R4, R177, R4, !PT ;  /* 0x00000004b1047209 */ /* 0x000fe20007810000 */
[----:B------:R-:W-:-:S02]  /*13730*/  FFMA.FTZ R94, R160, c[0x0][0x23c], -R102 ;  /* 0x00008f00a05e7a23 */ /* 0x000fc40000010866 */
[--C-:B------:R-:W-:Y:S01]  /*13740*/  FFMA.FTZ R92, R158, c[0x0][0x23c], -R102.reuse ;  /* 0x00008f009e5c7a23 */ /* 0x100fe20000010866 */
[----:B------:R-:W-:Y:S01]  /*13750*/  FMNMX.FTZ R4, R41, R4, !PT ;  /* 0x0000000429047209 */ /* 0x000fe20007810000 */
[--C-:B------:R-:W-:Y:S02]  /*13760*/  FFMA.FTZ R93, R178, c[0x0][0x23c], -R102.reuse ;  /* 0x00008f00b25d7a23 */ /* 0x100fe40000010866 */
        /* <DEDUP_REMOVED lines=20> */
[----:B------:R-:W-:-:S03]  /*138b0*/  FFMA.FTZ R60, R60, c[0x0][0x23c], -R102 ;  /* 0x00008f003c3c7a23 */ /* 0x000fc60000010866 */
        /* <DEDUP_REMOVED lines=55> */
[----:B------:R-:W1:Y:S01]  /*13c30*/  LDSM.16.MT88.4 R4, [R224+0x5000] ;  /* 0x00500000e004783b */ /* 0x000e620000004200 */
[C---:B------:R-:W-:Y:S01]  /*13c40*/  FSETP.NEU.FTZ.AND P0, PT, R101.reuse, -INF , PT ;  /* 0xff8000006500780b */ /* 0x040fe20003f1d000 */
[----:B------:R-:W-:-:S03]  /*13c50*/  FMUL.FTZ R46, R101, c[0x0][0x23c] ;  /* 0x00008f00652e7a20 */ /* 0x000fc60000410000 */
[----:B------:R-:W-:Y:S02]  /*13c60*/  FSEL R11, R101, RZ, P0 ;  /* 0x000000ff650b7208 */ /* 0x000fe40000000000 */
[----:B------:R-:W-:Y:S01]  /*13c70*/  MUFU.EX2 R80, R80 ;  /* 0x0000005000507308 */ /* 0x000fe20000000800 */
[----:B------:R-:W-:Y:S02]  /*13c80*/  FSEL R46, R46, RZ, P0 ;  /* 0x000000ff2e2e7208 */ /* 0x000fe40000000000 */
[----:B------:R-:W-:-:S03]  /*13c90*/  FADD.FTZ R11, R0, -R11 ;  /* 0x8000000b000b7221 */ /* 0x000fc60000010000 */
[--C-:B------:R-:W-:Y:S01]  /*13ca0*/  FFMA.FTZ R173, R9, c[0x0][0x23c], -R46.reuse ;  /* 0x00008f0009ad7a23 */ /* 0x100fe2000001082e */
[----:B------:R-:W-:Y:S01]  /*13cb0*/  FSEL R9, R103, RZ, P1 ;  /* 0x000000ff67097208 */ /* 0x000fe20000800000 */
[--C-:B------:R-:W-:Y:S01]  /*13cc0*/  FFMA.FTZ R118, R167, c[0x0][0x23c], -R46.reuse ;  /* 0x00008f00a7767a23 */ /* 0x100fe2000001082e */
[----:B------:R-:W-:Y:S01]  /*13cd0*/  MUFU.EX2 R79, R79 ;  /* 0x0000004f004f7308 */ /* 0x000fe20000000800 */
[--C-:B------:R-:W-:Y:S02]  /*13ce0*/  FFMA.FTZ R167, R170, c[0x0][0x23c], -R46.reuse ;  /* 0x00008f00aaa77a23 */ /* 0x100fe4000001082e */
[----:B------:R-:W-:Y:S02]  /*13cf0*/  FADD.FTZ R9, R2, -R9 ;  /* 0x8000000902097221 */ /* 0x000fe40000010000 */
[----:B------:R-:W-:Y:S02]  /*13d00*/  FFMA.FTZ R2, R195, c[0x0][0x23c], -R46 ;  /* 0x00008f00c3027a23 */ /* 0x000fe4000001082e */
[----:B------:R-:W-:Y:S01]  /*13d10*/  FMUL.FTZ R128, R9, c[0x0][0x23c] ;  /* 0x00008f0009807a20 */ /* 0x000fe20000410000 */
[----:B------:R-:W-:Y:S01]  /*13d20*/  MUFU.EX2 R173, R173 ;  /* 0x000000ad00ad7308 */ /* 0x000fe20000000800 */
[----:B------:R-:W-:-:S02]  /*13d30*/  FMUL.FTZ R126, R11, c[0x0][0x23c] ;  /* 0x00008f000b7e7a20 */ /* 0x000fc40000410000 */
[----:B------:R-:W2:Y:S01]  /*13d40*/  LDSM.16.MT88.4 R8, [R223+0x5000] ;  /* 0x00500000df08783b */ /* 0x000ea20000004200 */
[--C-:B------:R-:W-:Y:S02]  /*13d50*/  FFMA.FTZ R0, R166, c[0x0][0x23c], -R46.reuse ;  /* 0x00008f00a6007a23 */ /* 0x100fe4000001082e */
[--C-:B------:R-:W-:Y:S02]  /*13d60*/  FFMA.FTZ R124, R150, c[0x0][0x23c], -R46.reuse ;  /* 0x00008f00967c7a23 */ /* 0x100fe4000001082e */
        /* <DEDUP_REMOVED lines=15> */
[----:B------:R-:W3:Y:S01]  /*13e60*/  MUFU.EX2 R128, R128 ;  /* 0x0000008000807308 */ /* 0x000ee20000000800 */
[--C-:B------:R-:W-:Y:S02]  /*13e70*/  FFMA.FTZ R47, R47, c[0x0][0x23c], -R46.reuse ;  /* 0x00008f002f2f7a23 */ /* 0x100fe4000001082e */
[--C-:B------:R-:W-:Y:S02]  /*13e80*/  FFMA.FTZ R157, R157, c[0x0][0x23c], -R46.reuse ;  /* 0x00008f009d9d7a23 */ /* 0x100fe4000001082e */
[--C-:B------:R-:W-:Y:S02]  /*13e90*/  FFMA.FTZ R168, R49, c[0x0][0x23c], -R46.reuse ;  /* 0x00008f0031a87a23 */ /* 0x100fe4000001082e */
[--C-:B------:R-:W-:Y:S01]  /*13ea0*/  FFMA.FTZ R170, R129, c[0x0][0x23c], -R46.reuse ;  /* 0x00008f0081aa7a23 */ /* 0x100fe2000001082e */
[----:B------:R-:W5:Y:S01]  /*13eb0*/  MUFU.EX2 R126, R126 ;  /* 0x0000007e007e7308 */ /* 0x000f620000000800 */
[----:B----4-:R-:W-:Y:S01]  /*13ec0*/  F2FP.BF16.PACK_AB R15, R2, R167 ;  /* 0x000000a7020f723e */ /* 0x010fe200000010ff */
[----:B------:R-:W-:-:S02]  /*13ed0*/  FFMA.FTZ R51, R51, c[0x0][0x23c], -R46 ;  /* 0x00008f0033337a23 */ /* 0x000fc4000001082e */
[--C-:B------:R-:W-:Y:S02]  /*13ee0*/  FFMA.FTZ R121, R121, c[0x0][0x23c], -R46.reuse ;  /* 0x00008f0079797a23 */ /* 0x100fe4000001082e */
[----:B------:R-:W-:Y:S02]  /*13ef0*/  FFMA.FTZ R52, R52, c[0x0][0x23c], -R46 ;  /* 0x00008f0034347a23 */ /* 0x000fe4000001082e */
[-C--:B---3--:R-:W-:Y:S01]  /*13f00*/  FMUL.FTZ R16, R144, R128.reuse ;  /* 0x0000008090107220 */ /* 0x088fe20000410000 */
[----:B------:R-:W-:Y:S01]  /*13f10*/  MUFU.EX2 R0, R0 ;  /* 0x0000000000007308 */ /* 0x000fe20000000800 */
[-C--:B------:R-:W-:Y:S02]  /*13f20*/  FMUL.FTZ R17, R145, R128.reuse ;  /* 0x0000008091117220 */ /* 0x080fe40000410000 */
[-C--:B------:R-:W-:Y:S02]  /*13f30*/  FMUL.FTZ R140, R140, R128.reuse ;  /* 0x000000808c8c7220 */ /* 0x080fe40000410000 */
[----:B------:R-:W-:-:S02]  /*13f40*/  FMUL.FTZ R141, R141, R128 ;  /* 0x000000808d8d7220 */ /* 0x000fc40000410000 */
[-C--:B-----5:R-:W-:Y:S01]  /*13f50*/  FMUL.FTZ R18, R146, R126.reuse ;  /* 0x0000007e92127220 */ /* 0x0a0fe20000410000 */
[----:B------:R-:W-:Y:S01]  /*13f60*/  MUFU.EX2 R124, R124 ;  /* 0x0000007c007c7308 */ /* 0x000fe20000000800 */
[-C--:B------:R-:W-:Y:S02]  /*13f70*/  FMUL.FTZ R19, R147, R126.reuse ;  /* 0x0000007e93137220 */ /* 0x080fe40000410000 */
[-C--:B------:R-:W-:Y:S02]  /*13f80*/  FMUL.FTZ R142, R142, R126.reuse ;  /* 0x0000007e8e8e7220 */ /* 0x080fe40000410000 */
[----:B------:R-:W-:Y:S02]  /*13f90*/  FMUL.FTZ R143, R143, R126 ;  /* 0x0000007e8f8f7220 */ /* 0x000fe40000410000 */
[----:B------:R-:W-:Y:S01]  /*13fa0*/  FFMA.FTZ R145, R193, c[0x0][0x23c], -R46 ;  /* 0x00008f00c1917a23 */ /* 0x000fe2000001082e */
[----:B-1----:R-:W-:Y:S01]  /*13fb0*/  HMMA.16816.F32.BF16 R16, R12, R4, R16 ;  /* 0x000000040c10723c */ /* 0x002fe20000041810 */
[-C--:B------:R-:W-:Y:S01]  /*13fc0*/  FMUL.FTZ R136, R136, R128.reuse ;  /* 0x0000008088887220 */ /* 0x080fe20000410000 */
[----:B------:R-:W-:Y:S01]  /*13fd0*/  MUFU.EX2 R127, R127 ;  /* 0x0000007f007f7308 */ /* 0x000fe20000000800 */
[----:B------:R-:W-:-:S02]  /*13fe0*/  FMUL.FTZ R137, R137, R128 ;  /* 0x0000008089897220 */ /* 0x000fc40000410000 */
[-C--:B------:R-:W-:Y:S02]  /*13ff0*/  FMUL.FTZ R138, R138, R126.reuse ;  /* 0x0000007e8a8a7220 */ /* 0x080fe40000410000 */
[----:B------:R-:W-:Y:S01]  /*14000*/  FMUL.FTZ R139, R139, R126 ;  /* 0x0000007e8b8b7220 */ /* 0x000fe20000410000 */
[C---:B------:R-:W-:Y:S01]  /*14010*/  HMMA.16816.F32.BF16 R4, R12.reuse, R6, R140 ;  /* 0x000000060c04723c */ /* 0x040fe2000004188c */
[-C--:B------:R-:W-:Y:S01]  /*14020*/  FMUL.FTZ R132, R132, R128.reuse ;  /* 0x0000008084847220 */ /* 0x080fe20000410000 */
[----:B------:R-:W1:Y:S01]  /*14030*/  MUFU.EX2 R145, R145 ;  /* 0x0000009100917308 */ /* 0x000e620000000800 */
[----:B------:R-:W-:Y:S02]  /*14040*/  FMUL.FTZ R133, R133, R128 ;  /* 0x0000008085857220 */ /* 0x000fe40000410000 */
[-C--:B------:R-:W-:Y:S02]  /*14050*/  FMUL.FTZ R134, R134, R126.reuse ;  /* 0x0000007e86867220 */ /* 0x080fe40000410000 */
[--C-:B------:R-:W-:Y:S01]  /*14060*/  FFMA.FTZ R141, R181, c[0x0][0x23c], -R46.reuse ;  /* 0x00008f00b58d7a23 */ /* 0x100fe2000001082e */
[----:B--2---:R-:W-:Y:S01]  /*14070*/  HMMA.16816.F32.BF16 R136, R12, R8, R136 ;  /* 0x000000080c88723c */ /* 0x004fe20000041888 */
[----:B------:R-:W-:Y:S01]  /*14080*/  FMUL.FTZ R135, R135, R126 ;  /* 0x0000007e87877220 */ /* 0x000fe20000410000 */
[----:B------:R-:W-:Y:S01]  /*14090*/  MUFU.EX2 R3, R3 ;  /* 0x0000000300037308 */ /* 0x000fe20000000800 */
[----:B------:R-:W-:-:S02]  /*140a0*/  FFMA.FTZ R143, R154, c[0x0][0x23c], -R46 ;  /* 0x00008f009a8f7a23 */ /* 0x000fc4000001082e */
[--C-:B------:R-:W-:Y:S02]  /*140b0*/  FFMA.FTZ R140, R153, c[0x0][0x23c], -R46.reuse ;  /* 0x00008f00998c7a23 */ /* 0x100fe4000001082e */
[--C-:B------:R-:W-:Y:S01]  /*140c0*/  FFMA.FTZ R142, R203, c[0x0][0x23c], -R46.reuse ;  /* 0x00008f00cb8e7a23 */ /* 0x100fe2000001082e */
[----:B------:R-:W-:Y:S01]  /*140d0*/  HMMA.16816.F32.BF16 R12, R12, R10, R132 ;  /* 0x0000000a0c0c723c */ /* 0x000fe20000041884 */
[----:B------:R-:W2:Y:S01]  /*140e0*/  LDSM.16.MT88.4 R8, [R224+0x5800] ;  /* 0x00580000e008783b */ /* 0x000ea20000004200 */
[----:B------:R-:W3:Y:S01]  /*140f0*/  MUFU.EX2 R141, R141 ;  /* 0x0000008d008d7308 */ /* 0x000ee20000000800 */
[----:B-1----:R-:W-:Y:S01]  /*14100*/  F2FP.BF16.PACK_AB R33, R145, R0 ;  /* 0x000000009121723e */ /* 0x002fe200000010ff */
[--C-:B------:R-:W-:Y:S02]  /*14110*/  FFMA.FTZ R147, R131, c[0x0][0x23c], -R46.reuse ;  /* 0x00008f0083937a23 */ /* 0x100fe4000001082e */
[--C-:B------:R-:W-:Y:S02]  /*14120*/  FFMA.FTZ R144, R201, c[0x0][0x23c], -R46.reuse ;  /* 0x00008f00c9907a23 */ /* 0x100fe4000001082e */
[----:B------:R-:W-:-:S02]  /*14130*/  FFMA.FTZ R132, R165, c[0x0][0x23c], -R46 ;  /* 0x00008f00a5847a23 */ /* 0x000fc4000001082e */
[--C-:B------:R-:W-:Y:S01]  /*14140*/  FFMA.FTZ R135, R182, c[0x0][0x23c], -R46.reuse ;  /* 0x00008f00b6877a23 */ /* 0x100fe2000001082e */
[----:B------:R1:W-:Y:S01]  /*14150*/  MUFU.EX2 R133, R130 ;  /* 0x0000008200857308 */ /* 0x0003e20000000800 */
[--C-:B------:R-:W-:Y:S02]  /*14160*/  FFMA.FTZ R134, R161, c[0x0][0x23c], -R46.reuse ;  /* 0x00008f00a1867a23 */ /* 0x100fe4000001082e */
[--C-:B------:R-:W-:Y:S02]  /*14170*/  FFMA.FTZ R146, R191, c[0x0][0x23c], -R46.reuse ;  /* 0x00008f00bf927a23 */ /* 0x100fe4000001082e */
[----:B------:R-:W-:Y:S01]  /*14180*/  FFMA.FTZ R153, R125, c[0x0][0x23c], -R46 ;  /* 0x00008f007d997a23 */ /* 0x000fe2000001082e */
[----:B---3--:R-:W-:Y:S02]  /*14190*/  F2FP.BF16.PACK_AB R35, R141, R124 ;  /* 0x0000007c8d23723e */ /* 0x008fe400000010ff */
[----:B------:R-:W3:Y:S01]  /*141a0*/  MUFU.EX2 R132, R132 ;  /* 0x0000008400847308 */ /* 0x000ee20000000800 */
[----:B------:R-:W-:-:S02]  /*141b0*/  FFMA.FTZ R125, R152, c[0x0][0x23c], -R102 ;  /* 0x00008f00987d7a23 */ /* 0x000fc40000010866 */
[--C-:B------:R-:W-:Y:S02]  /*141c0*/  FFMA.FTZ R154, R189, c[0x0][0x23c], -R46.reuse ;  /* 0x00008f00bd9a7a23 */ /* 0x100fe4000001082e */
[--C-:B------:R-:W-:Y:S01]  /*141d0*/  FFMA.FTZ R152, R185, c[0x0][0x23c], -R46.reuse ;  /* 0x00008f00b9987a23 */ /* 0x100fe2000001082e */
[C---:B------:R-:W-:Y:S01]  /*141e0*/  HMMA.16816.F32.BF16 R16, R32.reuse, R24, R16 ;  /* 0x000000182010723c */ /* 0x040fe20000041810 */
[--C-:B------:R-:W-:Y:S01]  /*141f0*/  FFMA.FTZ R161, R23, c[0x0][0x23c], -R46.reuse ;  /* 0x00008f0017a17a23 */ /* 0x100fe2000001082e */
[----:B------:R-:W-:Y:S01]  /*14200*/  MUFU.EX2 R135, R135 ;  /* 0x0000008700877308 */ /* 0x000fe20000000800 */
[----:B------:R-:W-:Y:S02]  /*14210*/  FFMA.FTZ R165, R183, c[0x0][0x23c], -R46 ;  /* 0x00008f00b7a57a23 */ /* 0x000fe4000001082e */
[----:B-1----:R-:W-:Y:S02]  /*14220*/  FFMA.FTZ R130, R172, c[0x0][0x23c], -R102 ;  /* 0x00008f00ac827a23 */ /* 0x002fe40000010866 */
[----:B------:R-:W-:Y:S01]  /*14230*/  FFMA.FTZ R172, R53, c[0x0][0x23c], -R46 ;  /* 0x00008f0035ac7a23 */ /* 0x000fe2000001082e */
[----:B------:R-:W-:Y:S01]  /*14240*/  HMMA.16816.F32.BF16 R4, R32, R26, R4 ;  /* 0x0000001a2004723c */ /* 0x000fe20000041804 */
[----:B------:R-:W1:Y:S01]  /*14250*/  LDSM.16.MT88.4 R24, [R223+0x5800] ;  /* 0x00580000df18783b */ /* 0x000e620000004200 */
[----:B------:R-:W4:Y:S01]  /*14260*/  MUFU.EX2 R134, R134 ;  /* 0x0000008600867308 */ /* 0x000f220000000800 */
[----:B------:R-:W-:-:S02]  /*14270*/  FFMA.FTZ R241, R241, R128, R122 ;  /* 0x00000080f1f17223 */ /* 0x000fc4000001007a */
[----:B------:R-:W-:Y:S02]  /*14280*/  FFMA.FTZ R173, R242, R126, R173 ;  /* 0x0000007ef2ad7223 */ /* 0x000fe400000100ad */
[--C-:B------:R-:W-:Y:S01]  /*14290*/  FFMA.FTZ R53, R117, c[0x0][0x23c], -R46.reuse ;  /* 0x00008f0075357a23 */ /* 0x100fe2000001082e */
[C---:B------:R-:W-:Y:S01]  /*142a0*/  HMMA.16816.F32.BF16 R136, R32.reuse, R28, R136 ;  /* 0x0000001c2088723c */ /* 0x040fe20000041888 */
[----:B------:R-:W-:Y:S01]  /*142b0*/  FADD.FTZ R118, R118, R173 ;  /* 0x000000ad76767221 */ /* 0x000fe20000010000 */
[----:B------:R-:W-:Y:S01]  /*142c0*/  MUFU.EX2 R143, R143 ;  /* 0x0000008f008f7308 */ /* 0x000fe20000000800 */
[----:B------:R-:W-:Y:S02]  /*142d0*/  FFMA.FTZ R115, R115, c[0x0][0x23c], -R46 ;  /* 0x00008f0073737a23 */ /* 0x000fe4000001082e */
[----:B------:R-:W-:Y:S02]  /*142e0*/  FADD.FTZ R167, R167, R118 ;  /* 0x00000076a7a77221 */ /* 0x000fe40000010000 */
[----:B------:R-:W-:Y:S01]  /*142f0*/  FFMA.FTZ R21, R54, c[0x0][0x23c], -R46 ;  /* 0x00008f0036157a23 */ /* 0x000fe2000001082e */
[----:B------:R-:W-:Y:S01]  /*14300*/  HMMA.16816.F32.BF16 R28, R32, R30, R12 ;  /* 0x0000001e201c723c */ /* 0x000fe2000004180c */
[----:B------:R-:W5:Y:S01]  /*14310*/  LDSM.16.MT88.4 R12, [R224+0x5c00] ;  /* 0x005c0000e00c783b */ /* 0x000f620000004200 */
[----:B------:R-:W1:Y:S01]  /*14320*/  MUFU.EX2 R140, R140 ;  /* 0x0000008c008c7308 */ /* 0x000e620000000800 */
[----:B------:R-:W-:-:S02]  /*14330*/  FADD.FTZ R167, R2, R167 ;  /* 0x000000a702a77221 */ /* 0x000fc40000010000 */
[----:B------:R-:W-:Y:S02]  /*14340*/  FFMA.FTZ R2, R55, c[0x0][0x23c], -R46 ;  /* 0x00008f0037027a23 */ /* 0x000fe4000001082e */
[----:B------:R-:W-:Y:S01]  /*14350*/  F2FP.BF16.PACK_AB R32, R110, R151 ;  /* 0x000000976e20723e */ /* 0x000fe200000010ff */
[----:B------:R-:W-:Y:S01]  /*14360*/  FADD.FTZ R0, R0, R167 ;  /* 0x000000a700007221 */ /* 0x000fe20000010000 */
[----:B---3--:R-:W-:Y:S01]  /*14370*/  F2FP.BF16.PACK_AB R33, R132, R133 ;  /* 0x000000858421723e */ /* 0x008fe200000010ff */
[----:B------:R-:W-:Y:S01]  /*14380*/  MUFU.EX2 R142, R142 ;  /* 0x0000008e008e7308 */ /* 0x000fe20000000800 */
[----:B------:R-:W-:Y:S01]  /*14390*/  F2FP.BF16.PACK_AB R34, R108, R123 ;  /* 0x0000007b6c22723e */ /* 0x000fe200000010ff */
[----:B------:R-:W-:Y:S01]  /*143a0*/  FADD.FTZ R145, R145, R0 ;  /* 0x0000000091917221 */ /* 0x000fe20000010000 */
[----:B----4-:R-:W-:Y:S01]  /*143b0*/  F2FP.BF16.PACK_AB R35, R134, R135 ;  /* 0x000000878623723e */ /* 0x010fe200000010ff */
[----:B------:R-:W-:Y:S02]  /*143c0*/  FFMA.FTZ R59, R59, c[0x0][0x23c], -R46 ;  /* 0x00008f003b3b7a23 */ /* 0x000fe4000001082e */
[----:B------:R-:W-:-:S02]  /*143d0*/  FADD.FTZ R124, R124, R145 ;  /* 0x000000917c7c7221 */ /* 0x000fc40000010000 */
[----:B------:R-:W3:Y:S01]  /*143e0*/  MUFU.EX2 R147, R147 ;  /* 0x0000009300937308 */ /* 0x000ee20000000800 */
[----:B------:R-:W-:Y:S01]  /*143f0*/  FFMA.FTZ R55, R65, c[0x0][0x23c], -R46 ;  /* 0x00008f0041377a23 */ /* 0x000fe2000001082e */
[C---:B--2---:R-:W-:Y:S01]  /*14400*/  HMMA.16816.F32.BF16 R16, R32.reuse, R8, R16 ;  /* 0x000000082010723c */ /* 0x044fe20000041810 */
[----:B------:R-:W-:Y:S02]  /*14410*/  FADD.FTZ R124, R141, R124 ;  /* 0x0000007c8d7c7221 */ /* 0x000fe40000010000 */
[----:B------:R-:W-:Y:S02]  /*14420*/  FFMA.FTZ R20, R20, c[0x0][0x23c], -R46 ;  /* 0x00008f0014147a23 */ /* 0x000fe4000001082e */
[----:B------:R-:W-:Y:S01]  /*14430*/  FADD.FTZ R133, R133, R124 ;  /* 0x0000007c85857221 */ /* 0x000fe20000010000 */
[----:B------:R-:W2:Y:S01]  /*14440*/  MUFU.EX2 R144, R144 ;  /* 0x0000009000907308 */ /* 0x000ea20000000800 */
[----:B------:R-:W-:Y:S01]  /*14450*/  FFMA.FTZ R65, R22, c[0x0][0x23c], -R46 ;  /* 0x00008f0016417a23 */ /* 0x000fe2000001082e */
[----:B------:R-:W-:Y:S01]  /*14460*/  HMMA.16816.F32.BF16 R4, R32, R10, R4 ;  /* 0x0000000a2004723c */ /* 0x000fe20000041804 */
[----:B------:R-:W4:Y:S01]  /*14470*/  LDSM.16.MT88.4 R8, [R223+0x5c00] ;  /* 0x005c0000df08783b */ /* 0x000f220000004200 */
[----:B------:R-:W-:-:S02]  /*14480*/  FADD.FTZ R132, R132, R133 ;  /* 0x0000008584847221 */ /* 0x000fc40000010000 */
[----:B------:R-:W-:Y:S02]  /*14490*/  FFMA.FTZ R131, R207, c[0x0][0x23c], -R102 ;  /* 0x00008f00cf837a23 */ /* 0x000fe40000010866 */
[----:B------:R-:W-:Y:S01]  /*144a0*/  MUFU.EX2 R146, R146 ;  /* 0x0000009200927308 */ /* 0x000fe20000000800 */
[----:B------:R-:W-:Y:S01]  /*144b0*/  FADD.FTZ R135, R135, R132 ;  /* 0x0000008487877221 */ /* 0x000fe20000010000 */
[C---:B-1----:R-:W-:Y:S01]  /*144c0*/  HMMA.16816.F32.BF16 R136, R32.reuse, R24, R136 ;  /* 0x000000182088723c */ /* 0x042fe20000041888 */
[----:B------:R-:W-:Y:S02]  /*144d0*/  FFMA.FTZ R68, R68, c[0x0][0x23c], -R46 ;  /* 0x00008f0044447a23 */ /* 0x000fe4000001082e */
[----:B------:R-:W-:Y:S02]  /*144e0*/  FADD.FTZ R134, R134, R135 ;  /* 0x0000008786867221 */ /* 0x000fe40000010000 */
[--C-:B------:R-:W-:Y:S01]  /*144f0*/  FFMA.FTZ R150, R199, c[0x0][0x23c], -R102.reuse ;  /* 0x00008f00c7967a23 */ /* 0x100fe20000010866 */
[----:B------:R-:W1:Y:S01]  /*14500*/  MUFU.EX2 R153, R153 ;  /* 0x0000009900997308 */ /* 0x000e620000000800 */
[----:B------:R-:W-:Y:S01]  /*14510*/  FFMA.FTZ R41, R205, c[0x0][0x23c], -R102 ;  /* 0x00008f00cd297a23 */ /* 0x000fe20000010866 */
[----:B------:R-:W-:Y:S01]  /*14520*/  HMMA.16816.F32.BF16 R28, R32, R26, R28 ;  /* 0x0000001a201c723c */ /* 0x000fe2000004181c */
[----:B------:R-:W1:Y:S01]  /*14530*/  LDSM.16.MT88.4 R24, [R224+0x6000] ;  /* 0x00600000e018783b */ /* 0x000e620000004200 */
[----:B------:R-:W-:-:S02]  /*14540*/  FFMA.FTZ R57, R57, c[0x0][0x23c], -R46 ;  /* 0x00008f0039397a23 */ /* 0x000fc4000001082e */
[--C-:B------:R-:W-:Y:S02]  /*14550*/  FFMA.FTZ R49, R187, c[0x0][0x23c], -R102.reuse ;  /* 0x00008f00bb317a23 */ /* 0x100fe40000010866 */
[----:B------:R-:W1:Y:S01]  /*14560*/  MUFU.EX2 R154, R154 ;  /* 0x0000009a009a7308 */ /* 0x000e620000000800 */
[----:B------:R-:W-:Y:S01]  /*14570*/  F2FP.BF16.PACK_AB R32, R106, R119 ;  /* 0x000000776a20723e */ /* 0x000fe200000010ff */
[----:B------:R-:W-:Y:S01]  /*14580*/  FFMA.FTZ R54, R107, c[0x0][0x23c], -R102 ;  /* 0x00008f006b367a23 */ /* 0x000fe20000010866 */
[----:B------:R-:W-:Y:S01]  /*14590*/  F2FP.BF16.PACK_AB R33, R140, R143 ;  /* 0x0000008f8c21723e */ /* 0x000fe200000010ff */
[----:B------:R-:W-:Y:S01]  /*145a0*/  FADD.FTZ R143, R143, R134 ;  /* 0x000000868f8f7221 */ /* 0x000fe20000010000 */
[----:B------:R-:W-:Y:S01]  /*145b0*/  F2FP.BF16.PACK_AB R34, R104, R111 ;  /* 0x0000006f6822723e */ /* 0x000fe200000010ff */
[----:B------:R-:W-:Y:S01]  /*145c0*/  FFMA.FTZ R0, R113, c[0x0][0x23c], -R102 ;  /* 0x00008f0071007a23 */ /* 0x000fe20000010866 */
[C---:B---3--:R-:W-:Y:S01]  /*145d0*/  F2FP.BF16.PACK_AB R35, R147.reuse, R142 ;  /* 0x0000008e9323723e */ /* 0x048fe200000010ff */
[----:B------:R-:W-:Y:S01]  /*145e0*/  MUFU.EX2 R152, R152 ;  /* 0x0000009800987308 */ /* 0x000fe20000000800 */
[----:B------:R-:W-:Y:S01]  /*145f0*/  FADD.FTZ R143, R140, R143 ;  /* 0x0000008f8c8f7221 */ /* 0x000fe20000010000 */
[----:B------:R-:W-:Y:S03]  /*14600*/  LDSM.16.MT88.4 R132, [R223+0x8c00] ;  /* 0x008c0000df84783b */ /* 0x000fe60000004200 */
[----:B------:R-:W-:Y:S01]  /*14610*/  FADD.FTZ R142, R142, R143 ;  /* 0x0000008f8e8e7221 */ /* 0x000fe20000010000 */
[----:B-----5:R-:W-:Y:S02]  /*14620*/  HMMA.16816.F32.BF16 R16, R32, R12, R16 ;  /* 0x0000000c2010723c */ /* 0x020fe40000041810 */
[----:B------:R-:W3:Y:S01]  /*14630*/  MUFU.EX2 R161, R161 ;  /* 0x000000a100a17308 */ /* 0x000ee20000000800 */
[----:B------:R-:W-:-:S02]  /*14640*/  FADD.FTZ R147, R147, R142 ;  /* 0x0000008e93937221 */ /* 0x000fc40000010000 */
[----:B------:R-:W-:Y:S03]  /*14650*/  LDSM.16.MT88.4 R140, [R224+0x8c00] ;  /* 0x008c0000e08c783b */ /* 0x000fe60000004200 */
[C---:B------:R-:W-:Y:S01]  /*14660*/  HMMA.16816.F32.BF16 R4, R32.reuse, R14, R4 ;  /* 0x0000000e2004723c */ /* 0x040fe20000041804 */
[----:B------:R-:W5:Y:S01]  /*14670*/  LDSM.16.MT88.4 R12, [R223+0x6000] ;  /* 0x00600000df0c783b */ /* 0x000f620000004200 */
[----:B------:R-:W-:Y:S06]  /*14680*/  MUFU.EX2 R165, R165 ;  /* 0x000000a500a57308 */ /* 0x000fec0000000800 */
[C---:B----4-:R-:W-:Y:S02]  /*14690*/  HMMA.16816.F32.BF16 R136, R32.reuse, R8, R136 ;  /* 0x000000082088723c */ /* 0x050fe40000041888 */
[----:B------:R-:W4:Y:S06]  /*146a0*/  MUFU.EX2 R156, R156 ;  /* 0x0000009c009c7308 */ /* 0x000f2c0000000800 */
[----:B------:R-:W-:Y:S01]  /*146b0*/  HMMA.16816.F32.BF16 R28, R32, R10, R28 ;  /* 0x0000000a201c723c */ /* 0x000fe2000004181c */
[----:B------:R-:W3:Y:S01]  /*146c0*/  LDSM.16.MT88.4 R8, [R224+0x6400] ;  /* 0x00640000e008783b */ /* 0x000ee20000004200 */
[----:B------:R-:W-:Y:S05]  /*146d0*/  MUFU.EX2 R158, R158 ;  /* 0x0000009e009e7308 */ /* 0x000fea0000000800 */
[----:B------:R-:W-:-:S02]  /*146e0*/  F2FP.BF16.PACK_AB R32, R100, R109 ;  /* 0x0000006d6420723e */ /* 0x000fc400000010ff */
[----:B--2---:R-:W-:Y:S01]  /*146f0*/  F2FP.BF16.PACK_AB R33, R127, R144 ;  /* 0x000000907f21723e */ /* 0x004fe200000010ff */
[----:B------:R-:W2:Y:S01]  /*14700*/  MUFU.EX2 R177, R177 ;  /* 0x000000b100b17308 */ /* 0x000ea20000000800 */
[----:B------:R-:W-:Y:S01]  /*14710*/  F2FP.BF16.PACK_AB R34, R98, R99 ;  /* 0x000000636222723e */ /* 0x000fe200000010ff */
[----:B------:R-:W-:Y:S01]  /*14720*/  FADD.FTZ R144, R144, R147 ;  /* 0x0000009390907221 */ /* 0x000fe20000010000 */
[----:B-1----:R-:W-:-:S03]  /*14730*/  F2FP.BF16.PACK_AB R35, R153, R146 ;  /* 0x000000929923723e */ /* 0x002fc600000010ff */
[----:B------:R-:W-:Y:S02]  /*14740*/  FADD.FTZ R127, R127, R144 ;  /* 0x000000907f7f7221 */ /* 0x000fe40000010000 */
[----:B------:R-:W-:Y:S02]  /*14750*/  MUFU.EX2 R164, R164 ;  /* 0x000000a400a47308 */ /* 0x000fe40000000800 */
[----:B------:R-:W-:Y:S01]  /*14760*/  HMMA.16816.F32.BF16 R16, R32, R24, R16 ;  /* 0x000000182010723c */ /* 0x000fe20000041810 */
[----:B------:R-:W-:-:S04]  /*14770*/  FADD.FTZ R146, R146, R127 ;  /* 0x0000007f92927221 */ /* 0x000fc80000010000 */
[----:B------:R-:W-:Y:S01]  /*14780*/  FADD.FTZ R153, R153, R146 ;  /* 0x0000009299997221 */ /* 0x000fe20000010000 */
[----:B------:R-:W1:Y:S02]  /*14790*/  MUFU.EX2 R43, R43 ;  /* 0x0000002b002b7308 */ /* 0x000e640000000800 */
[C---:B------:R-:W-:Y:S01]  /*147a0*/  HMMA.16816.F32.BF16 R4, R32.reuse, R26, R4 ;  /* 0x0000001a2004723c */ /* 0x040fe20000041804 */
[----:B------:R-:W1:Y:S05]  /*147b0*/  LDSM.16.MT88.4 R24, [R223+0x6400] ;  /* 0x00640000df18783b */ /* 0x000e6a0000004200 */
[----:B------:R-:W-:Y:S02]  /*147c0*/  MUFU.EX2 R162, R162 ;  /* 0x000000a200a27308 */ /* 0x000fe40000000800 */
[C---:B-----5:R-:W-:Y:S06]  /*147d0*/  HMMA.16816.F32.BF16 R136, R32.reuse, R12, R136 ;  /* 0x0000000c2088723c */ /* 0x060fec0000041888 */
[----:B------:R-:W5:Y:S02]  /*147e0*/  MUFU.EX2 R45, R45 ;  /* 0x0000002d002d7308 */ /* 0x000f640000000800 */
[----:B------:R-:W-:Y:S01]  /*147f0*/  HMMA.16816.F32.BF16 R28, R32, R14, R28 ;  /* 0x0000000e201c723c */ /* 0x000fe2000004181c */
[----:B------:R-:W2:Y:S05]  /*14800*/  LDSM.16.MT88.4 R12, [R224+0x6800] ;  /* 0x00680000e00c783b */ /* 0x000eaa0000004200 */
[----:B------:R-:W-:Y:S01]  /*14810*/  MUFU.EX2 R166, R166 ;  /* 0x000000a600a67308 */ /* 0x000fe20000000800 */
[----:B------:R-:W-:-:S02]  /*14820*/  F2FP.BF16.PACK_AB R32, R96, R97 ;  /* 0x000000616020723e */ /* 0x000fc400000010ff */
[----:B------:R-:W-:Y:S01]  /*14830*/  F2FP.BF16.PACK_AB R33, R3, R154 ;  /* 0x0000009a0321723e */ /* 0x000fe200000010ff */
[----:B------:R-:W-:Y:S01]  /*14840*/  FADD.FTZ R154, R154, R153 ;  /* 0x000000999a9a7221 */ /* 0x000fe20000010000 */
[----:B------:R-:W-:Y:S02]  /*14850*/  F2FP.BF16.PACK_AB R34, R94, R95 ;  /* 0x0000005f5e22723e */ /* 0x000fe400000010ff */
[----:B---3--:R-:W-:Y:S01]  /*14860*/  F2FP.BF16.PACK_AB R35, R161, R152 ;  /* 0x00000098a123723e */ /* 0x008fe200000010ff */
[----:B------:R-:W3:Y:S06]  /*14870*/  MUFU.EX2 R47, R47 ;  /* 0x0000002f002f7308 */ /* 0x000eec0000000800 */
[C---:B------:R-:W-:Y:S02]  /*14880*/  HMMA.16816.F32.BF16 R16, R32.reuse, R8, R16 ;  /* 0x000000082010723c */ /* 0x040fe40000041810 */
[----:B------:R-:W-:Y:S06]  /*14890*/  MUFU.EX2 R157, R157 ;  /* 0x0000009d009d7308 */ /* 0x000fec0000000800 */
[C---:B------:R-:W-:Y:S01]  /*148a0*/  HMMA.16816.F32.BF16 R4, R32.reuse, R10, R4 ;  /* 0x0000000a2004723c */ /* 0x040fe20000041804 */
[----:B------:R-:W3:Y:S01]  /*148b0*/  LDSM.16.MT88.4 R8, [R223+0x6800] ;  /* 0x00680000df08783b */ /* 0x000ee20000004200 */
[----:B------:R-:W2:Y:S06]  /*148c0*/  MUFU.EX2 R168, R168 ;  /* 0x000000a800a87308 */ /* 0x000eac0000000800 */
[C---:B-1----:R-:W-:Y:S02]  /*148d0*/  HMMA.16816.F32.BF16 R136, R32.reuse, R24, R136 ;  /* 0x000000182088723c */ /* 0x042fe40000041888 */
[----:B------:R-:W-:Y:S06]  /*148e0*/  MUFU.EX2 R78, R78 ;  /* 0x0000004e004e7308 */ /* 0x000fec0000000800 */
[----:B------:R-:W-:Y:S01]  /*148f0*/  HMMA.16816.F32.BF16 R28, R32, R26, R28 ;  /* 0x0000001a201c723c */ /* 0x000fe2000004181c */
[----:B------:R-:W1:Y:S01]  /*14900*/  LDSM.16.MT88.4 R24, [R224+0x6c00] ;  /* 0x006c0000e018783b */ /* 0x000e620000004200 */
[----:B------:R-:W-:Y:S05]  /*14910*/  MUFU.EX2 R170, R170 ;  /* 0x000000aa00aa7308 */ /* 0x000fea0000000800 */
[----:B------:R-:W-:-:S02]  /*14920*/  F2FP.BF16.PACK_AB R32, R92, R93 ;  /* 0x0000005d5c20723e */ /* 0x000fc400000010ff */
[----:B----4-:R-:W-:Y:S01]  /*14930*/  F2FP.BF16.PACK_AB R33, R156, R165 ;  /* 0x000000a59c21723e */ /* 0x010fe200000010ff */
[----:B------:R-:W4:Y:S01]  /*14940*/  MUFU.EX2 R51, R51 ;  /* 0x0000003300337308 */ /* 0x000f220000000800 */
[----:B------:R-:W-:Y:S02]  /*14950*/  F2FP.BF16.PACK_AB R34, R90, R91 ;  /* 0x0000005b5a22723e */ /* 0x000fe400000010ff */
[----:B--2---:R-:W-:-:S05]  /*14960*/  F2FP.BF16.PACK_AB R35, R177, R158 ;  /* 0x0000009eb123723e */ /* 0x004fca00000010ff */
[----:B------:R-:W-:Y:S02]  /*14970*/  MUFU.EX2 R121, R121 ;  /* 0x0000007900797308 */ /* 0x000fe40000000800 */
[C---:B------:R-:W-:Y:S06]  /*14980*/  HMMA.16816.F32.BF16 R16, R32.reuse, R12, R16 ;  /* 0x0000000c2010723c */ /* 0x040fec0000041810 */
[----:B------:R-:W2:Y:S02]  /*14990*/  MUFU.EX2 R172, R172 ;  /* 0x000000ac00ac7308 */ /* 0x000ea40000000800 */
[C---:B------:R-:W-:Y:S01]  /*149a0*/  HMMA.16816.F32.BF16 R4, R32.reuse, R14, R4 ;  /* 0x0000000e2004723c */ /* 0x040fe20000041804 */
[----:B------:R-:W2:Y:S05]  /*149b0*/  LDSM.16.MT88.4 R12, [R223+0x6c00] ;  /* 0x006c0000df0c783b */ /* 0x000eaa0000004200 */
[----:B------:R-:W-:Y:S02]  /*149c0*/  MUFU.EX2 R77, R77 ;  /* 0x0000004d004d7308 */ /* 0x000fe40000000800 */
[C---:B---3--:R-:W-:Y:S06]  /*149d0*/  HMMA.16816.F32.BF16 R136, R32.reuse, R8, R136 ;  /* 0x000000082088723c */ /* 0x048fec0000041888 */
[----:B------:R-:W3:Y:S02]  /*149e0*/  MUFU.EX2 R76, R76 ;  /* 0x0000004c004c7308 */ /* 0x000ee40000000800 */
[----:B------:R-:W-:Y:S01]  /*149f0*/  HMMA.16816.F32.BF16 R28, R32, R10, R28 ;  /* 0x0000000a201c723c */ /* 0x000fe2000004181c */
[----:B------:R-:W3:Y:S05]  /*14a00*/  LDSM.16.MT88.4 R8, [R224+0x7000] ;  /* 0x00700000e008783b */ /* 0x000eea0000004200 */
[----:B------:R-:W-:Y:S01]  /*14a10*/  MUFU.EX2 R75, R75 ;  /* 0x0000004b004b7308 */ /* 0x000fe20000000800 */
[----:B------:R-:W-:-:S02]  /*14a20*/  F2FP.BF16.PACK_AB R32, R88, R89 ;  /* 0x000000595820723e */ /* 0x000fc400000010ff */
[----:B------:R-:W-:Y:S02]  /*14a30*/  F2FP.BF16.PACK_AB R33, R43, R164 ;  /* 0x000000a42b21723e */ /* 0x000fe400000010ff */
[----:B------:R-:W-:Y:S02]  /*14a40*/  F2FP.BF16.PACK_AB R34, R86, R87 ;  /* 0x000000575622723e */ /* 0x000fe400000010ff */
[----:B-----5:R-:W-:Y:S01]  /*14a50*/  F2FP.BF16.PACK_AB R35, R45, R162 ;  /* 0x000000a22d23723e */ /* 0x020fe200000010ff */
[----:B------:R-:W-:Y:S06]  /*14a60*/  MUFU.EX2 R74, R74 ;  /* 0x0000004a004a7308 */ /* 0x000fec0000000800 */
[C---:B-1----:R-:W-:Y:S02]  /*14a70*/  HMMA.16816.F32.BF16 R16, R32.reuse, R24, R16 ;  /* 0x000000182010723c */ /* 0x042fe40000041810 */
[----:B------:R-:W-:Y:S06]  /*14a80*/  MUFU.EX2 R53, R53 ;  /* 0x0000003500357308 */ /* 0x000fec0000000800 */
[C---:B------:R-:W-:Y:S01]  /*14a90*/  HMMA.16816.F32.BF16 R4, R32.reuse, R26, R4 ;  /* 0x0000001a2004723c */ /* 0x040fe20000041804 */
[----:B------:R-:W1:Y:S01]  /*14aa0*/  LDSM.16.MT88.4 R24, [R223+0x7000] ;  /* 0x00700000df18783b */ /* 0x000e620000004200 */
[----:B------:R-:W5:Y:S06]  /*14ab0*/  MUFU.EX2 R52, R52 ;  /* 0x0000003400347308 */ /* 0x000f6c0000000800 */
        /* <DEDUP_REMOVED lines=8> */
[----:B------:R-:W-:Y:S02]  /*14b40*/  F2FP.BF16.PACK_AB R34, R82, R83 ;  /* 0x000000535222723e */ /* 0x000fe400000010ff */
[----:B------:R-:W-:-:S05]  /*14b50*/  F2FP.BF16.PACK_AB R35, R168, R157 ;  /* 0x0000009da823723e */ /* 0x000fca00000010ff */
[----:B------:R-:W-:Y:S02]  /*14b60*/  MUFU.EX2 R71, R71 ;  /* 0x0000004700477308 */ /* 0x000fe40000000800 */
[C---:B---3--:R-:W-:Y:S06]  /*14b70*/  HMMA.16816.F32.BF16 R16, R32.reuse, R8, R16 ;  /* 0x000000082010723c */ /* 0x048fec0000041810 */
[----:B------:R-:W-:Y:S02]  /*14b80*/  MUFU.EX2 R50, R50 ;  /* 0x0000003200327308 */ /* 0x000fe40000000800 */
[C---:B------:R-:W-:Y:S01]  /*14b90*/  HMMA.16816.F32.BF16 R4, R32.reuse, R10, R4 ;  /* 0x0000000a2004723c */ /* 0x040fe20000041804 */
[----:B------:R-:W3:Y:S05]  /*14ba0*/  LDSM.16.MT88.4 R8, [R223+0x7400] ;  /* 0x00740000df08783b */ /* 0x000eea0000004200 */
[----:B------:R-:W-:Y:S02]  /*14bb0*/  MUFU.EX2 R59, R59 ;  /* 0x0000003b003b7308 */ /* 0x000fe40000000800 */
[C---:B-1----:R-:W-:Y:S06]  /*14bc0*/  HMMA.16816.F32.BF16 R136, R32.reuse, R24, R136 ;  /* 0x000000182088723c */ /* 0x042fec0000041888 */
[----:B------:R-:W-:Y:S02]  /*14bd0*/  MUFU.EX2 R2, R2 ;  /* 0x0000000200027308 */ /* 0x000fe40000000800 */
[----:B------:R-:W-:Y:S01]  /*14be0*/  HMMA.16816.F32.BF16 R28, R32, R26, R28 ;  /* 0x0000001a201c723c */ /* 0x000fe2000004181c */
[----:B------:R-:W1:Y:S05]  /*14bf0*/  LDSM.16.MT88.4 R24, [R224+0x7800] ;  /* 0x00780000e018783b */ /* 0x000e6a0000004200 */
[----:B------:R-:W-:Y:S01]  /*14c00*/  MUFU.EX2 R55, R55 ;  /* 0x0000003700377308 */ /* 0x000fe20000000800 */
[----:B------:R-:W-:-:S02]  /*14c10*/  F2FP.BF16.PACK_AB R32, R80, R81 ;  /* 0x000000515020723e */ /* 0x000fc400000010ff */
[----:B----4-:R-:W-:Y:S02]  /*14c20*/  F2FP.BF16.PACK_AB R33, R51, R170 ;  /* 0x000000aa3321723e */ /* 0x010fe400000010ff */
[----:B------:R-:W-:Y:S02]  /*14c30*/  F2FP.BF16.PACK_AB R34, R78, R79 ;  /* 0x0000004f4e22723e */ /* 0x000fe400000010ff */
[----:B------:R-:W-:Y:S01]  /*14c40*/  F2FP.BF16.PACK_AB R35, R172, R121 ;  /* 0x00000079ac23723e */ /* 0x000fe200000010ff */
[----:B------:R-:W-:Y:S06]  /*14c50*/  MUFU.EX2 R48, R48 ;  /* 0x0000003000307308 */ /* 0x000fec0000000800 */
[C---:B--2---:R-:W-:Y:S02]  /*14c60*/  HMMA.16816.F32.BF16 R16, R32.reuse, R12, R16 ;  /* 0x0000000c2010723c */ /* 0x044fe40000041810 */
[----:B------:R-:W-:Y:S05]  /*14c70*/  MUFU.EX2 R105, R105 ;  /* 0x0000006900697308 */ /* 0x000fea0000000800 */
[----:B------:R-:W-:Y:S01]  /*14c80*/  FADD.FTZ R12, R120, R241 ;  /* 0x000000f1780c7221 */ /* 0x000fe20000010000 */
[----:B------:R-:W-:Y:S01]  /*14c90*/  HMMA.16816.F32.BF16 R4, R32, R14, R4 ;  /* 0x0000000e2004723c */ /* 0x000fe20000041804 */
[----:B------:R-:W-:Y:S01]  /*14ca0*/  FFMA.FTZ R241, R69, c[0x0][0x23c], -R102 ;  /* 0x00008f0045f17a23 */ /* 0x000fe20000010866 */
[----:B------:R-:W2:Y:S01]  /*14cb0*/  MUFU.EX2 R120, R21 ;  /* 0x0000001500787308 */ /* 0x000ea20000000800 */
[----:B------:R-:W-:-:S02]  /*14cc0*/  FADD.FTZ R171, R171, R12 ;  /* 0x0000000cabab7221 */ /* 0x000fc40000010000 */
[----:B------:R-:W4:Y:S02]  /*14cd0*/  LDSM.16.MT88.4 R12, [R223+0x7800] ;  /* 0x00780000df0c783b */ /* 0x000f240000004200 */
[----:B------:R-:W-:Y:S01]  /*14ce0*/  FADD.FTZ R116, R116, R171 ;  /* 0x000000ab74747221 */ /* 0x000fe20000010000 */
[----:B---3--:R-:W-:Y:S02]  /*14cf0*/  HMMA.16816.F32.BF16 R136, R32, R8, R136 ;  /* 0x000000082088723c */ /* 0x008fe40000041888 */
[----:B------:R-:W-:Y:S01]  /*14d00*/  MUFU.EX2 R130, R130 ;  /* 0x0000008200827308 */ /* 0x000fe20000000800 */
[----:B------:R-:W-:-:S04]  /*14d10*/  FADD.FTZ R163, R163, R116 ;  /* 0x00000074a3a37221 */ /* 0x000fc80000010000 */
[----:B------:R-:W-:Y:S01]  /*14d20*/  FADD.FTZ R114, R114, R163 ;  /* 0x000000a372727221 */ /* 0x000fe20000010000 */
[----:B------:R-:W-:Y:S01]  /*14d30*/  HMMA.16816.F32.BF16 R28, R32, R10, R28 ;  /* 0x0000000a201c723c */ /* 0x000fe2000004181c */
[----:B------:R-:W-:Y:S01]  /*14d40*/  F2FP.BF16.PACK_AB R8, R76, R77 ;  /* 0x0000004d4c08723e */ /* 0x000fe200000010ff */
[----:B------:R-:W3:Y:S01]  /*14d50*/  LDSM.16.MT88.4 R32, [R224+0x7c00] ;  /* 0x007c0000e020783b */ /* 0x000ee20000004200 */
[----:B------:R-:W-:Y:S01]  /*14d60*/  FADD.FTZ R155, R155, R114 ;  /* 0x000000729b9b7221 */ /* 0x000fe20000010000 */
[----:B-----5:R-:W-:Y:S01]  /*14d70*/  F2FP.BF16.PACK_AB R9, R52, R53 ;  /* 0x000000353409723e */ /* 0x020fe200000010ff */
[----:B------:R-:W-:Y:S02]  /*14d80*/  MUFU.EX2 R131, R131 ;  /* 0x0000008300837308 */ /* 0x000fe40000000800 */
[----:B------:R-:W-:Y:S01]  /*14d90*/  FADD.FTZ R112, R112, R155 ;  /* 0x0000009b70707221 */ /* 0x000fe20000010000 */
[----:B------:R-:W-:Y:S02]  /*14da0*/  F2FP.BF16.PACK_AB R10, R74, R75 ;  /* 0x0000004b4a0a723e */ /* 0x000fe400000010ff */
[----:B--2---:R-:W-:Y:S01]  /*14db0*/  F2FP.BF16.PACK_AB R11, R120, R115 ;  /* 0x00000073780b723e */ /* 0x004fe200000010ff */
[----:B------:R-:W-:-:S02]  /*14dc0*/  FADD.FTZ R151, R151, R112 ;  /* 0x0000007097977221 */ /* 0x000fc40000010000 */
[----:B------:R-:W-:Y:S02]  /*14dd0*/  MUFU.EX2 R68, R68 ;  /* 0x0000004400447308 */ /* 0x000fe40000000800 */
[----:B------:R-:W-:Y:S02]  /*14de0*/  FADD.FTZ R110, R110, R151 ;  /* 0x000000976e6e7221 */ /* 0x000fe40000010000 */
[----:B-1----:R-:W-:Y:S02]  /*14df0*/  HMMA.16816.F32.BF16 R16, R8, R24, R16 ;  /* 0x000000180810723c */ /* 0x002fe40000041810 */
[----:B------:R-:W-:Y:S02]  /*14e00*/  FADD.FTZ R123, R123, R110 ;  /* 0x0000006e7b7b7221 */ /* 0x000fe40000010000 */
[----:B------:R1:W2:Y:S02]  /*14e10*/  MUFU.EX2 R110, R20 ;  /* 0x00000014006e7308 */ /* 0x0002a40000000800 */
[----:B------:R-:W-:-:S02]  /*14e20*/  FADD.FTZ R108, R108, R123 ;  /* 0x0000007b6c6c7221 */ /* 0x000fc40000010000 */
[C---:B------:R-:W-:Y:S01]  /*14e30*/  HMMA.16816.F32.BF16 R4, R8.reuse, R26, R4 ;  /* 0x0000001a0804723c */ /* 0x040fe20000041804 */
[----:B------:R-:W5:Y:S01]  /*14e40*/  LDSM.16.MT88.4 R24, [R223+0x7c00] ;  /* 0x007c0000df18783b */ /* 0x000f620000004200 */
[----:B------:R-:W-:Y:S02]  /*14e50*/  FADD.FTZ R119, R119, R108 ;  /* 0x0000006c77777221 */ /* 0x000fe40000010000 */
[----:B------:R-:W2:Y:S02]  /*14e60*/  MUFU.EX2 R65, R65 ;  /* 0x0000004100417308 */ /* 0x000ea40000000800 */
[----:B------:R-:W-:Y:S02]  /*14e70*/  FADD.FTZ R106, R106, R119 ;  /* 0x000000776a6a7221 */ /* 0x000fe40000010000 */
[----:B----4-:R-:W-:Y:S02]  /*14e80*/  HMMA.16816.F32.BF16 R136, R8, R12, R136 ;  /* 0x0000000c0888723c */ /* 0x010fe40000041888 */
[----:B------:R-:W-:Y:S01]  /*14e90*/  FADD.FTZ R111, R111, R106 ;  /* 0x0000006a6f6f7221 */ /* 0x000fe20000010000 */
[----:B-1----:R-:W-:Y:S01]  /*14ea0*/  LDSM.16.MT88.4 R20, [R223+0x8000] ;  /* 0x00800000df14783b */ /* 0x002fe20000004200 */
[----:B------:R-:W-:Y:S02]  /*14eb0*/  MUFU.EX2 R125, R125 ;  /* 0x0000007d007d7308 */ /* 0x000fe40000000800 */
[----:B------:R-:W-:-:S02]  /*14ec0*/  FADD.FTZ R104, R104, R111 ;  /* 0x0000006f68687221 */ /* 0x000fc40000010000 */
[----:B------:R-:W-:Y:S01]  /*14ed0*/  HMMA.16816.F32.BF16 R28, R8, R14, R28 ;  /* 0x0000000e081c723c */ /* 0x000fe2000004181c */
[----:B------:R-:W1:Y:S01]  /*14ee0*/  LDSM.16.MT88.4 R12, [R224+0x8000] ;  /* 0x00800000e00c783b */ /* 0x000e620000004200 */
[----:B------:R-:W-:Y:S02]  /*14ef0*/  FADD.FTZ R109, R109, R104 ;  /* 0x000000686d6d7221 */ /* 0x000fe40000010000 */
[----:B------:R-:W-:Y:S02]  /*14f00*/  MUFU.EX2 R150, R150 ;  /* 0x0000009600967308 */ /* 0x000fe40000000800 */
[----:B------:R-:W-:Y:S01]  /*14f10*/  FADD.FTZ R100, R100, R109 ;  /* 0x0000006d64647221 */ /* 0x000fe20000010000 */
[----:B------:R-:W-:Y:S02]  /*14f20*/  F2FP.BF16.PACK_AB R8, R72, R73 ;  /* 0x000000494808723e */ /* 0x000fe400000010ff */
[----:B------:R-:W-:Y:S01]  /*14f30*/  F2FP.BF16.PACK_AB R9, R2, R59 ;  /* 0x0000003b0209723e */ /* 0x000fe200000010ff */
[----:B------:R-:W-:Y:S01]  /*14f40*/  FADD.FTZ R99, R99, R100 ;  /* 0x0000006463637221 */ /* 0x000fe20000010000 */
[----:B------:R-:W-:-:S02]  /*14f50*/  F2FP.BF16.PACK_AB R10, R50, R71 ;  /* 0x00000047320a723e */ /* 0x000fc400000010ff */
[----:B--2---:R-:W-:Y:S01]  /*14f60*/  F2FP.BF16.PACK_AB R11, R110, R55 ;  /* 0x000000376e0b723e */ /* 0x004fe200000010ff */
[----:B------:R-:W-:Y:S01]  /*14f70*/  FADD.FTZ R98, R98, R99 ;  /* 0x0000006362627221 */ /* 0x000fe20000010000 */
[----:B------:R-:W-:Y:S03]  /*14f80*/  MUFU.EX2 R41, R41 ;  /* 0x0000002900297308 */ /* 0x000fe60000000800 */
[----:B------:R-:W-:Y:S02]  /*14f90*/  FADD.FTZ R97, R97, R98 ;  /* 0x0000006261617221 */ /* 0x000fe40000010000 */
[----:B---3--:R-:W-:Y:S02]  /*14fa0*/  HMMA.16816.F32.BF16 R16, R8, R32, R16 ;  /* 0x000000200810723c */ /* 0x008fe40000041810 */
[----:B------:R-:W-:Y:S01]  /*14fb0*/  FADD.FTZ R96, R96, R97 ;  /* 0x0000006160607221 */ /* 0x000fe20000010000 */
[----:B------:R-:W-:Y:S03]  /*14fc0*/  MUFU.EX2 R160, R160 ;  /* 0x000000a000a07308 */ /* 0x000fe60000000800 */
[----:B------:R-:W-:-:S02]  /*14fd0*/  FADD.FTZ R95, R95, R96 ;  /* 0x000000605f5f7221 */ /* 0x000fc40000010000 */
[C---:B-----5:R-:W-:Y:S01]  /*14fe0*/  HMMA.16816.F32.BF16 R136, R8.reuse, R24, R136 ;  /* 0x000000180888723c */ /* 0x060fe20000041888 */
[----:B------:R-:W-:Y:S02]  /*14ff0*/  FFMA.FTZ R32, R36, c[0x0][0x23c], -R46 ;  /* 0x00008f0024207a23 */ /* 0x000fe4000001082e */
[----:B------:R-:W-:Y:S01]  /*15000*/  FADD.FTZ R94, R94, R95 ;  /* 0x0000005f5e5e7221 */ /* 0x000fe20000010000 */
[----:B------:R-:W-:Y:S01]  /*15010*/  MUFU.EX2 R57, R57 ;  /* 0x0000003900397308 */ /* 0x000fe20000000800 */
[----:B------:R-:W-:Y:S02]  /*15020*/  FFMA.FTZ R33, R61, c[0x0][0x23c], -R102 ;  /* 0x00008f003d217a23 */ /* 0x000fe40000010866 */
[----:B------:R-:W-:Y:S01]  /*15030*/  FADD.FTZ R25, R3, R154 ;  /* 0x0000009a03197221 */ /* 0x000fe20000010000 */
[----:B------:R-:W-:Y:S01]  /*15040*/  HMMA.16816.F32.BF16 R4, R8, R34, R4 ;  /* 0x000000220804723c */ /* 0x000fe20000041804 */
[----:B------:R-:W-:Y:S02]  /*15050*/  FADD.FTZ R93, R93, R94 ;  /* 0x0000005e5d5d7221 */ /* 0x000fe40000010000 */
[----:B------:R-:W-:Y:S01]  /*15060*/  FADD.FTZ R152, R152, R25 ;  /* 0x0000001998987221 */ /* 0x000fe20000010000 */
[----:B------:R-:W-:Y:S01]  /*15070*/  MUFU.EX2 R32, R32 ;  /* 0x0000002000207308 */ /* 0x000fe20000000800 */
[----:B------:R-:W-:-:S02]  /*15080*/  FADD.FTZ R92, R92, R93 ;  /* 0x0000005d5c5c7221 */ /* 0x000fc40000010000 */
[----:B------:R-:W-:Y:S01]  /*15090*/  FADD.FTZ R152, R161, R152 ;  /* 0x00000098a1987221 */ /* 0x000fe20000010000 */
[----:B------:R-:W-:Y:S01]  /*150a0*/  HMMA.16816.F32.BF16 R28, R8, R26, R28 ;  /* 0x0000001a081c723c */ /* 0x000fe2000004181c */
[----:B------:R-:W-:Y:S01]  /*150b0*/  FADD.FTZ R91, R91, R92 ;  /* 0x0000005c5b5b7221 */ /* 0x000fe20000010000 */
[----:B------:R-:W2:Y:S01]  /*150c0*/  LDSM.16.MT88.4 R24, [R224+0x8400] ;  /* 0x00840000e018783b */ /* 0x000ea20000004200 */
[----:B------:R-:W-:Y:S01]  /*150d0*/  FADD.FTZ R165, R165, R152 ;  /* 0x00000098a5a57221 */ /* 0x000fe20000010000 */
[----:B------:R-:W-:Y:S01]  /*150e0*/  MUFU.EX2 R49, R49 ;  /* 0x0000003100317308 */ /* 0x000fe20000000800 */
[----:B------:R-:W-:Y:S02]  /*150f0*/  FFMA.FTZ R35, R56, c[0x0][0x23c], -R46 ;  /* 0x00008f0038237a23 */ /* 0x000fe4000001082e */
[----:B------:R-:W-:Y:S01]  /*15100*/  FADD.FTZ R165, R156, R165 ;  /* 0x000000a59ca57221 */ /* 0x000fe20000010000 */
[----:B------:R-:W-:Y:S01]  /*15110*/  F2FP.BF16.PACK_AB R8, R105, R48 ;  /* 0x000000306908723e */ /* 0x000fe200000010ff */
[----:B------:R-:W-:Y:S01]  /*15120*/  FADD.FTZ R90, R90, R91 ;  /* 0x0000005b5a5a7221 */ /* 0x000fe20000010000 */
[----:B------:R-:W-:Y:S01]  /*15130*/  F2FP.BF16.PACK_AB R9, R65, R68 ;  /* 0x000000444109723e */ /* 0x000fe200000010ff */
[----:B------:R-:W-:Y:S01]  /*15140*/  FADD.FTZ R158, R158, R165 ;  /* 0x000000a59e9e7221 */ /* 0x000fe20000010000 */
[----:B------:R-:W3:Y:S01]  /*15150*/  MUFU.EX2 R35, R35 ;  /* 0x0000002300237308 */ /* 0x000ee20000000800 */
[----:B------:R-:W-:Y:S01]  /*15160*/  FADD.FTZ R89, R89, R90 ;  /* 0x0000005a59597221 */ /* 0x000fe20000010000 */
[----:B------:R-:W-:Y:S01]  /*15170*/  F2FP.BF16.PACK_AB R10, R131, R130 ;  /* 0x00000082830a723e */ /* 0x000fe200000010ff */
[----:B------:R-:W-:-:S02]  /*15180*/  FADD.FTZ R177, R177, R158 ;  /* 0x0000009eb1b17221 */ /* 0x000fc40000010000 */
[----:B------:R-:W-:Y:S02]  /*15190*/  FADD.FTZ R88, R88, R89 ;  /* 0x0000005958587221 */ /* 0x000fe40000010000 */
[----:B------:R-:W-:Y:S01]  /*151a0*/  FADD.FTZ R164, R164, R177 ;  /* 0x000000b1a4a47221 */ /* 0x000fe20000010000 */
[----:B------:R-:W-:Y:S01]  /*151b0*/  MUFU.EX2 R54, R54 ;  /* 0x0000003600367308 */ /* 0x000fe20000000800 */
[----:B------:R-:W-:Y:S02]  /*151c0*/  FADD.FTZ R87, R87, R88 ;  /* 0x0000005857577221 */ /* 0x000fe40000010000 */
[----:B------:R-:W-:Y:S02]  /*151d0*/  FADD.FTZ R43, R43, R164 ;  /* 0x000000a42b2b7221 */ /* 0x000fe40000010000 */
[----:B------:R-:W-:Y:S02]  /*151e0*/  FADD.FTZ R86, R86, R87 ;  /* 0x0000005756567221 */ /* 0x000fe40000010000 */
[----:B------:R-:W-:Y:S01]  /*151f0*/  FADD.FTZ R162, R162, R43 ;  /* 0x0000002ba2a27221 */ /* 0x000fe20000010000 */
[----:B---3--:R-:W-:Y:S01]  /*15200*/  F2FP.BF16.PACK_AB R11, R35, R32 ;  /* 0x00000020230b723e */ /* 0x008fe200000010ff */
[----:B------:R-:W-:Y:S01]  /*15210*/  FADD.FTZ R85, R85, R86 ;  /* 0x0000005655557221 */ /* 0x000fe20000010000 */
[----:B------:R-:W-:Y:S01]  /*15220*/  MUFU.EX2 R0, R0 ;  /* 0x0000000000007308 */ /* 0x000fe20000000800 */
[----:B------:R-:W-:-:S02]  /*15230*/  FADD.FTZ R45, R45, R162 ;  /* 0x000000a22d2d7221 */ /* 0x000fc40000010000 */
[----:B------:R-:W-:Y:S02]  /*15240*/  FADD.FTZ R84, R84, R85 ;  /* 0x0000005554547221 */ /* 0x000fe40000010000 */
[--C-:B------:R-:W-:Y:S01]  /*15250*/  FFMA.FTZ R34, R38, c[0x0][0x23c], -R46.reuse ;  /* 0x00008f0026227a23 */ /* 0x100fe2000001082e */
[C---:B-1----:R-:W-:Y:S01]  /*15260*/  HMMA.16816.F32.BF16 R16, R8.reuse, R12, R16 ;  /* 0x0000000c0810723c */ /* 0x042fe20000041810 */
[--C-:B------:R-:W-:Y:S01]  /*15270*/  FFMA.FTZ R36, R63, c[0x0][0x23c], -R46.reuse ;  /* 0x00008f003f247a23 */ /* 0x100fe2000001082e */
[----:B------:R-:W-:Y:S01]  /*15280*/  MUFU.EX2 R33, R33 ;  /* 0x0000002100217308 */ /* 0x000fe20000000800 */
[----:B------:R-:W-:Y:S02]  /*15290*/  FFMA.FTZ R61, R58, c[0x0][0x23c], -R46 ;  /* 0x00008f003a3d7a23 */ /* 0x000fe4000001082e */
[----:B------:R-:W-:Y:S02]  /*152a0*/  FADD.FTZ R166, R166, R45 ;  /* 0x0000002da6a67221 */ /* 0x000fe40000010000 */
[----:B------:R-:W-:Y:S01]  /*152b0*/  FADD.FTZ R83, R83, R84 ;  /* 0x0000005453537221 */ /* 0x000fe20000010000 */
[----:B------:R-:W-:Y:S01]  /*152c0*/  HMMA.16816.F32.BF16 R4, R8, R14, R4 ;  /* 0x0000000e0804723c */ /* 0x000fe20000041804 */
[----:B------:R-:W1:Y:S01]  /*152d0*/  LDSM.16.MT88.4 R12, [R223+0x8400] ;  /* 0x00840000df0c783b */ /* 0x000e620000004200 */
[----:B------:R-:W3:Y:S01]  /*152e0*/  MUFU.EX2 R34, R34 ;  /* 0x0000002200227308 */ /* 0x000ee20000000800 */
[----:B------:R-:W-:-:S02]  /*152f0*/  FADD.FTZ R166, R47, R166 ;  /* 0x000000a62fa67221 */ /* 0x000fc40000010000 */
        /* <DEDUP_REMOVED lines=9> */
[----:B------:R-:W4:Y:S01]  /*15390*/  LDSM.16.MT88.4 R20, [R224+0x8800] ;  /* 0x00880000e014783b */ /* 0x000f220000004200 */
[----:B------:R-:W5:Y:S01]  /*153a0*/  MUFU.EX2 R61, R61 ;  /* 0x0000003d003d7308 */ /* 0x000f620000000800 */
[----:B------:R-:W-:-:S02]  /*153b0*/  FADD.FTZ R79, R79, R80 ;  /* 0x000000504f4f7221 */ /* 0x000fc40000010000 */
[----:B------:R-:W-:Y:S02]  /*153c0*/  FADD.FTZ R170, R51, R170 ;  /* 0x000000aa33aa7221 */ /* 0x000fe40000010000 */
[----:B------:R-:W-:Y:S01]  /*153d0*/  F2FP.BF16.PACK_AB R8, R150, R125 ;  /* 0x0000007d9608723e */ /* 0x000fe200000010ff */
[----:B------:R-:W-:Y:S01]  /*153e0*/  FFMA.FTZ R38, R39, c[0x0][0x23c], -R102 ;  /* 0x00008f0027267a23 */ /* 0x000fe20000010866 */
[----:B---3--:R-:W-:Y:S01]  /*153f0*/  F2FP.BF16.PACK_AB R9, R57, R34 ;  /* 0x000000223909723e */ /* 0x008fe200000010ff */
[----:B------:R-:W-:Y:S01]  /*15400*/  FADD.FTZ R78, R78, R79 ;  /* 0x0000004f4e4e7221 */ /* 0x000fe20000010000 */
[----:B------:R-:W-:Y:S01]  /*15410*/  F2FP.BF16.PACK_AB R10, R160, R41 ;  /* 0x00000029a00a723e */ /* 0x000fe200000010ff */
[--C-:B------:R-:W-:Y:S01]  /*15420*/  FFMA.FTZ R39, R66, c[0x0][0x23c], -R46.reuse ;  /* 0x00008f0042277a23 */ /* 0x100fe2000001082e */
[----:B------:R-:W-:Y:S01]  /*15430*/  MUFU.EX2 R3, R60 ;  /* 0x0000003c00037308 */ /* 0x000fe20000000800 */
[--C-:B------:R-:W-:Y:S02]  /*15440*/  FFMA.FTZ R56, R67, c[0x0][0x23c], -R46.reuse ;  /* 0x00008f0043387a23 */ /* 0x100fe4000001082e */
[--C-:B------:R-:W-:Y:S01]  /*15450*/  FFMA.FTZ R43, R62, c[0x0][0x23c], -R46.reuse ;  /* 0x00008f003e2b7a23 */ /* 0x100fe2000001082e */
[----:B-----5:R-:W-:Y:S01]  /*15460*/  F2FP.BF16.PACK_AB R11, R61, R36 ;  /* 0x000000243d0b723e */ /* 0x020fe200000010ff */
[----:B------:R-:W-:-:S02]  /*15470*/  FFMA.FTZ R58, R37, c[0x0][0x23c], -R46 ;  /* 0x00008f00253a7a23 */ /* 0x000fc4000001082e */
[----:B------:R-:W-:Y:S01]  /*15480*/  FADD.FTZ R121, R121, R170 ;  /* 0x000000aa79797221 */ /* 0x000fe20000010000 */
[----:B------:R-:W-:Y:S01]  /*15490*/  MUFU.EX2 R39, R39 ;  /* 0x0000002700277308 */ /* 0x000fe20000000800 */
[----:B------:R-:W-:Y:S02]  /*154a0*/  FADD.FTZ R77, R77, R78 ;  /* 0x0000004e4d4d7221 */ /* 0x000fe40000010000 */
[----:B--2---:R-:W-:Y:S01]  /*154b0*/  HMMA.16816.F32.BF16 R16, R8, R24, R16 ;  /* 0x000000180810723c */ /* 0x004fe20000041810 */
[----:B------:R-:W-:Y:S02]  /*154c0*/  FADD.FTZ R172, R172, R121 ;  /* 0x00000079acac7221 */ /* 0x000fe40000010000 */
[----:B------:R-:W-:Y:S02]  /*154d0*/  FADD.FTZ R76, R76, R77 ;  /* 0x0000004d4c4c7221 */ /* 0x000fe40000010000 */
[----:B------:R-:W2:Y:S01]  /*154e0*/  MUFU.EX2 R56, R56 ;  /* 0x0000003800387308 */ /* 0x000ea20000000800 */
[----:B------:R-:W-:-:S02]  /*154f0*/  FADD.FTZ R53, R53, R172 ;  /* 0x000000ac35357221 */ /* 0x000fc40000010000 */
[----:B------:R-:W-:Y:S01]  /*15500*/  FADD.FTZ R75, R75, R76 ;  /* 0x0000004c4b4b7221 */ /* 0x000fe20000010000 */
[C---:B------:R-:W-:Y:S01]  /*15510*/  HMMA.16816.F32.BF16 R4, R8.reuse, R26, R4 ;  /* 0x0000001a0804723c */ /* 0x040fe20000041804 */
[----:B------:R-:W-:Y:S01]  /*15520*/  FADD.FTZ R52, R52, R53 ;  /* 0x0000003534347221 */ /* 0x000fe20000010000 */
[----:B------:R-:W3:Y:S01]  /*15530*/  LDSM.16.MT88.4 R24, [R223+0x8800] ;  /* 0x00880000df18783b */ /* 0x000ee20000004200 */
[----:B------:R-:W-:Y:S01]  /*15540*/  FADD.FTZ R74, R74, R75 ;  /* 0x0000004b4a4a7221 */ /* 0x000fe20000010000 */
[----:B------:R-:W-:Y:S01]  /*15550*/  MUFU.EX2 R43, R43 ;  /* 0x0000002b002b7308 */ /* 0x000fe20000000800 */
[----:B------:R-:W-:Y:S02]  /*15560*/  FADD.FTZ R115, R115, R52 ;  /* 0x0000003473737221 */ /* 0x000fe40000010000 */
[----:B------:R-:W-:Y:S01]  /*15570*/  FADD.FTZ R73, R73, R74 ;  /* 0x0000004a49497221 */ /* 0x000fe20000010000 */
[----:B-1----:R-:W-:Y:S01]  /*15580*/  HMMA.16816.F32.BF16 R136, R8, R12, R136 ;  /* 0x0000000c0888723c */ /* 0x002fe20000041888 */
[----:B------:R-:W-:-:S02]  /*15590*/  FADD.FTZ R120, R120, R115 ;  /* 0x0000007378787221 */ /* 0x000fc40000010000 */
[----:B------:R-:W-:Y:S01]  /*155a0*/  FADD.FTZ R72, R72, R73 ;  /* 0x0000004948487221 */ /* 0x000fe20000010000 */
[----:B------:R-:W1:Y:S01]  /*155b0*/  MUFU.EX2 R58, R58 ;  /* 0x0000003a003a7308 */ /* 0x000e620000000800 */
[----:B------:R-:W-:Y:S02]  /*155c0*/  FADD.FTZ R59, R59, R120 ;  /* 0x000000783b3b7221 */ /* 0x000fe40000010000 */
[----:B------:R-:W-:Y:S01]  /*155d0*/  FFMA.FTZ R12, R44, c[0x0][0x23c], -R102 ;  /* 0x00008f002c0c7a23 */ /* 0x000fe20000010866 */
[----:B------:R-:W-:Y:S01]  /*155e0*/  HMMA.16816.F32.BF16 R28, R8, R14, R28 ;  /* 0x0000000e081c723c */ /* 0x000fe2000004181c */
[----:B------:R-:W-:-:S03]  /*155f0*/  FFMA.FTZ R13, R70, c[0x0][0x23c], -R46 ;  /* 0x00008f00460d7a23 */ /* 0x000fc6000001082e */
[----:B------:R-:W5:Y:S03]  /*15600*/  MUFU.EX2 R38, R38 ;  /* 0x0000002600267308 */ /* 0x000f660000000800 */
[----:B------:R-:W-:Y:S01]  /*15610*/  F2FP.BF16.PACK_AB R8, R54, R49 ;  /* 0x000000313608723e */ /* 0x000fe200000010ff */
[----:B------:R-:W-:Y:S01]  /*15620*/  FADD.FTZ R15, R71, R72 ;  /* 0x00000048470f7221 */ /* 0x000fe20000010000 */
[----:B--2---:R-:W-:Y:S01]  /*15630*/  F2FP.BF16.PACK_AB R9, R56, R39 ;  /* 0x000000273809723e */ /* 0x004fe200000010ff */
[----:B------:R-:W-:Y:S01]  /*15640*/  FFMA.FTZ R14, R64, c[0x0][0x23c], -R46 ;  /* 0x00008f00400e7a23 */ /* 0x000fe2000001082e */
[----:B------:R-:W-:Y:S01]  /*15650*/  F2FP.BF16.PACK_AB R10, R33, R0 ;  /* 0x00000000210a723e */ /* 0x000fe200000010ff */
[----:B------:R-:W-:Y:S01]  /*15660*/  FADD.FTZ R15, R50, R15 ;  /* 0x0000000f320f7221 */ /* 0x000fe20000010000 */
[----:B-1----:R-:W-:Y:S01]  /*15670*/  F2FP.BF16.PACK_AB R11, R58, R43 ;  /* 0x0000002b3a0b723e */ /* 0x002fe200000010ff */
[----:B------:R-:W-:Y:S02]  /*15680*/  MUFU.EX2 R12, R12 ;  /* 0x0000000c000c7308 */ /* 0x000fe40000000800 */
[----:B------:R-:W-:-:S02]  /*15690*/  FADD.FTZ R48, R48, R15 ;  /* 0x0000000f30307221 */ /* 0x000fc40000010000 */
[----:B------:R-:W-:Y:S02]  /*156a0*/  FFMA.FTZ R15, R40, c[0x0][0x23c], -R46 ;  /* 0x00008f00280f7a23 */ /* 0x000fe4000001082e */
[C---:B----4-:R-:W-:Y:S01]  /*156b0*/  HMMA.16816.F32.BF16 R16, R8.reuse, R20, R16 ;  /* 0x000000140810723c */ /* 0x050fe20000041810 */
[----:B------:R-:W-:Y:S01]  /*156c0*/  FADD.FTZ R105, R105, R48 ;  /* 0x0000003069697221 */ /* 0x000fe20000010000 */
[----:B------:R-:W-:Y:S05]  /*156d0*/  MUFU.EX2 R241, R241 ;  /* 0x000000f100f17308 */ /* 0x000fea0000000800 */
[----:B------:R-:W-:Y:S01]  /*156e0*/  FADD.FTZ R20, R2, R59 ;  /* 0x0000003b02147221 */ /* 0x000fe20000010000 */
[----:B------:R-:W-:Y:S01]  /*156f0*/  HMMA.16816.F32.BF16 R4, R8, R22, R4 ;  /* 0x000000160804723c */ /* 0x000fe20000041804 */
[----:B------:R-:W-:Y:S01]  /*15700*/  FFMA.FTZ R2, R42, c[0x0][0x23c], -R46 ;  /* 0x00008f002a027a23 */ /* 0x000fe2000001082e */
[----:B------:R-:W-:Y:S01]  /*15710*/  MUFU.EX2 R13, R13 ;  /* 0x0000000d000d7308 */ /* 0x000fe20000000800 */
[----:B------:R-:W-:-:S02]  /*15720*/  FADD.FTZ R55, R55, R20 ;  /* 0x0000001437377221 */ /* 0x000fc40000010000 */
[----:B------:R-:W-:Y:S02]  /*15730*/  FADD.FTZ R20, R130, R105 ;  /* 0x0000006982147221 */ /* 0x000fe40000010000 */
[----:B------:R-:W-:Y:S01]  /*15740*/  FADD.FTZ R55, R110, R55 ;  /* 0x000000376e377221 */ /* 0x000fe20000010000 */
[C---:B---3--:R-:W-:Y:S01]  /*15750*/  HMMA.16816.F32.BF16 R136, R8.reuse, R24, R136 ;  /* 0x000000180888723c */ /* 0x048fe20000041888 */
[----:B------:R-:W-:Y:S01]  /*15760*/  FADD.FTZ R20, R131, R20 ;  /* 0x0000001483147221 */ /* 0x000fe20000010000 */
[----:B------:R-:W1:Y:S01]  /*15770*/  MUFU.EX2 R14, R14 ;  /* 0x0000000e000e7308 */ /* 0x000e620000000800 */
[----:B------:R-:W-:Y:S02]  /*15780*/  FADD.FTZ R68, R68, R55 ;  /* 0x0000003744447221 */ /* 0x000fe40000010000 */
[----:B------:R-:W-:Y:S02]  /*15790*/  FADD.FTZ R125, R125, R20 ;  /* 0x000000147d7d7221 */ /* 0x000fe40000010000 */
[----:B------:R-:W-:Y:S01]  /*157a0*/  FADD.FTZ R65, R65, R68 ;  /* 0x0000004441417221 */ /* 0x000fe20000010000 */
[----:B------:R-:W-:Y:S01]  /*157b0*/  HMMA.16816.F32.BF16 R28, R8, R26, R28 ;  /* 0x0000001a081c723c */ /* 0x000fe2000004181c */
[----:B------:R-:W-:Y:S01]  /*157c0*/  FADD.FTZ R150, R150, R125 ;  /* 0x0000007d96967221 */ /* 0x000fe20000010000 */
[----:B------:R-:W-:Y:S01]  /*157d0*/  MUFU.EX2 R2, R2 ;  /* 0x0000000200027308 */ /* 0x000fe20000000800 */
[----:B------:R-:W-:-:S02]  /*157e0*/  FADD.FTZ R32, R32, R65 ;  /* 0x0000004120207221 */ /* 0x000fc40000010000 */
[----:B------:R-:W-:Y:S02]  /*157f0*/  FADD.FTZ R41, R41, R150 ;  /* 0x0000009629297221 */ /* 0x000fe40000010000 */
[----:B------:R-:W-:Y:S01]  /*15800*/  FADD.FTZ R35, R35, R32 ;  /* 0x0000002023237221 */ /* 0x000fe20000010000 */
[----:B-----5:R-:W-:Y:S01]  /*15810*/  F2FP.BF16.PACK_AB R8, R38, R3 ;  /* 0x000000032608723e */ /* 0x020fe200000010ff */
[----:B------:R-:W-:Y:S01]  /*15820*/  FADD.FTZ R160, R160, R41 ;  /* 0x00000029a0a07221 */ /* 0x000fe20000010000 */
[----:B------:R-:W2:Y:S01]  /*15830*/  MUFU.EX2 R15, R15 ;  /* 0x0000000f000f7308 */ /* 0x000ea20000000800 */
[----:B-1----:R-:W-:Y:S01]  /*15840*/  F2FP.BF16.PACK_AB R9, R14, R13 ;  /* 0x0000000d0e09723e */ /* 0x002fe200000010ff */
[----:B------:R-:W-:Y:S01]  /*15850*/  FADD.FTZ R34, R34, R35 ;  /* 0x0000002322227221 */ /* 0x000fe20000010000 */
[----:B------:R-:W-:-:S03]  /*15860*/  F2FP.BF16.PACK_AB R10, R241, R12 ;  /* 0x0000000cf10a723e */ /* 0x000fc600000010ff */
[----:B------:R-:W-:Y:S01]  /*15870*/  FADD.FTZ R57, R57, R34 ;  /* 0x0000002239397221 */ /* 0x000fe20000010000 */
[----:B--2---:R-:W-:-:S07]  /*15880*/  F2FP.BF16.PACK_AB R11, R15, R2 ;  /* 0x000000020f0b723e */ /* 0x004fce00000010ff */
[C---:B------:R-:W-:Y:S07]  /*15890*/  HMMA.16816.F32.BF16 R144, R8.reuse, R140, R16 ;  /* 0x0000008c0890723c */ /* 0x040fee0000041810 */
[----:B------:R-:W-:Y:S01]  /*158a0*/  FADD.FTZ R16, R36, R57 ;  /* 0x0000003924107221 */ /* 0x000fe20000010000 */
[----:B------:R-:W-:Y:S03]  /*158b0*/  HMMA.16816.F32.BF16 R140, R8, R142, R4 ;  /* 0x0000008e088c723c */ /* 0x000fe60000041804 */
[----:B------:R-:W-:-:S04]  /*158c0*/  FADD.FTZ R16, R61, R16 ;  /* 0x000000103d107221 */ /* 0x000fc80000010000 */
[----:B------:R-:W-:Y:S01]  /*158d0*/  FADD.FTZ R39, R39, R16 ;  /* 0x0000001027277221 */ /* 0x000fe20000010000 */
[C---:B------:R-:W-:Y:S01]  /*158e0*/  HMMA.16816.F32.BF16 R136, R8.reuse, R132, R136 ;  /* 0x000000840888723c */ /* 0x040fe20000041888 */
[----:B------:R-:W-:Y:S02]  /*158f0*/  FADD.FTZ R5, R49, R160 ;  /* 0x000000a031057221 */ /* 0x000fe40000010000 */
[----:B------:R-:W-:Y:S02]  /*15900*/  FADD.FTZ R56, R56, R39 ;  /* 0x0000002738387221 */ /* 0x000fe40000010000 */
[----:B------:R-:W-:Y:S02]  /*15910*/  FADD.FTZ R5, R54, R5 ;  /* 0x0000000536057221 */ /* 0x000fe40000010000 */
[----:B------:R-:W-:Y:S01]  /*15920*/  FADD.FTZ R43, R43, R56 ;  /* 0x000000382b2b7221 */ /* 0x000fe20000010000 */
[----:B------:R-:W-:Y:S01]  /*15930*/  HMMA.16816.F32.BF16 R132, R8, R134, R28 ;  /* 0x000000860884723c */ /* 0x000fe2000004181c */
[----:B------:R-:W-:-:S02]  /*15940*/  FADD.FTZ R0, R0, R5 ;  /* 0x0000000500007221 */ /* 0x000fc40000010000 */
[----:B------:R-:W-:Y:S02]  /*15950*/  FADD.FTZ R58, R58, R43 ;  /* 0x0000002b3a3a7221 */ /* 0x000fe40000010000 */
[----:B------:R-:W-:Y:S02]  /*15960*/  FADD.FTZ R0, R33, R0 ;  /* 0x0000000021007221 */ /* 0x000fe40000010000 */
[----:B------:R-:W-:Y:S02]  /*15970*/  FADD.FTZ R13, R13, R58 ;  /* 0x0000003a0d0d7221 */ /* 0x000fe40000010000 */
[----:B------:R-:W-:Y:S01]  /*15980*/  FADD.FTZ R3, R3, R0 ;  /* 0x0000000003037221 */ /* 0x000fe20000010000 */
[----:B------:R-:W-:Y:S01]  /*15990*/  MOV R0, R101 ;  /* 0x0000006500007202 */ /* 0x000fe20000000f00 */
[----:B------:R-:W-:Y:S02]  /*159a0*/  FADD.FTZ R13, R14, R13 ;  /* 0x0000000d0e0d7221 */ /* 0x000fe40000010000 */
[----:B------:R-:W-:-:S02]  /*159b0*/  FADD.FTZ R3, R38, R3 ;  /* 0x0000000326037221 */ /* 0x000fc40000010000 */
[----:B------:R-:W-:Y:S02]  /*159c0*/  FADD.FTZ R2, R2, R13 ;  /* 0x0000000d02027221 */ /* 0x000fe40000010000 */
[----:B------:R-:W-:Y:S02]  /*159d0*/  FADD.FTZ R12, R12, R3 ;  /* 0x000000030c0c7221 */ /* 0x000fe40000010000 */
[----:B------:R-:W-:Y:S01]  /*159e0*/  FADD.FTZ R242, R15, R2 ;  /* 0x000000020ff27221 */ /* 0x000fe20000010000 */
[----:B------:R-:W-:Y:S01]  /*159f0*/  MOV R2, R103 ;  /* 0x0000006700027202 */ /* 0x000fe20000000f00 */
[----:B------:R-:W-:Y:S02]  /*15a00*/  FADD.FTZ R241, R241, R12 ;  /* 0x0000000cf1f17221 */ /* 0x000fe40000010000 */
.L_x_928:
[----:B------:R-:W-:-:S13]  /*15a10*/  ISETP.GE.AND P0, PT, R236, 0x1, PT ;  /* 0x00000001ec00780c */ /* 0x000fda0003f06270 */
[----:B------:R-:W-:Y:S05]  /*15a20*/  @!P0 BRA `(.L_x_936) ;  /* 0x0000475000008947 */ /* 0x000fea0003800000 */
[----:B------:R-:W-:Y:S01]  /*15a30*/  IMAD.MOV.U32 R240, RZ, RZ, c[0x0][0x1a0] ;  /* 0x00006800fff07624 */ /* 0x000fe200078e00ff */
[----:B------:R-:W-:Y:S01]  /*15a40*/  MOV R3, R0 ;  /* 0x0000000000037202 */ /* 0x000fe20000000f00 */
[----:B------:R-:W-:Y:S01]  /*15a50*/  ULDC.64 UR8, c[0x0][0x118] ;  /* 0x0000460000087ab9 */ /* 0x000fe20000000a00 */
[----:B------:R-:W-:Y:S01]  /*15a60*/  MOV R151, R2 ;  /* 0x0000000200977202 */ /* 0x000fe20000000f00 */
[----:B------:R-:W-:Y:S01]  /*15a70*/  IMAD.U32 R239, R240, -0x100, RZ ;  /* 0xffffff00f0ef7824 */ /* 0x000fe200078e00ff */
[----:B------:R-:W-:-:S04]  /*15a80*/  UMOV UR6, 0x5 ;  /* 0x0000000500067882 */ /* 0x000fc80000000000 */
[----:B------:R-:W-:Y:S02]  /*15a90*/  SHF.R.S32.HI R238, RZ, 0x1f, R239 ;  /* 0x0000001fffee7819 */ /* 0x000fe400000114ef */
.L_x_940:
[----:B------:R-:W-:Y:S04]  /*15aa0*/  DEPBAR.LE SB0, 0x0 ;  /* 0x000080000000791a */ /* 0x000fe80000000000 */
[----:B------:R-:W-:Y:S01]  /*15ab0*/  BAR.SYNC.DEFER_BLOCKING 0x0 ;  /* 0x0000000000007b1d */ /* 0x000fe20000010000 */
[----:B------:R-:W-:Y:S01]  /*15ac0*/  LOP3.LUT P6, RZ, R231, 0x8, RZ, 0xc0, !PT ;  /* 0x00000008e7ff7812 */ /* 0x000fe200078cc0ff */
[----:B------:R-:W-:Y:S01]  /*15ad0*/  IMAD.MOV.U32 R28, RZ, RZ, R239 ;  /* 0x000000ffff1c7224 */ /* 0x000fe200078e00ef */
[----:B------:R-:W-:Y:S11]  /*15ae0*/  MOV R29, R238 ;  /* 0x000000ee001d7202 */ /* 0x000ff60000000f00 */
[----:B------:R-:W-:-:S05]  /*15af0*/  @!P6 BRA `(.L_x_937) ;  /* 0x000003b00000e947 */ /* 0x000fca0003800000 */
[----:B------:R-:W-:Y:S01]  /*15b00*/  IMAD.SHL.U32 R10, R236, 0x100, RZ ;  /* 0x00000100ec0a7824 */ /* 0x000fe200078e00ff */
[----:B------:R-:W-:Y:S04]  /*15b10*/  IABS R0, c[0x0][0x2d0] ;  /* 0x0000b40000007a13 */ /* 0x000fe80000000000 */
[----:B------:R-:W1:Y:S01]  /*15b20*/  I2F.RP R7, R0 ;  /* 0x0000000000077306 */ /* 0x000e620000209400 */
[----:B------:R-:W-:Y:S09]  /*15b30*/  IABS R6, R10 ;  /* 0x0000000a00067213 */ /* 0x000ff20000000000 */
[----:B-1----:R-:W1:Y:S02]  /*15b40*/  MUFU.RCP R2, R7 ;  /* 0x0000000700027308 */ /* 0x002e640000001000 */
[----:B-1----:R-:W-:Y:S02]  /*15b50*/  IADD3 R8, R2, 0xffffffe, RZ ;  /* 0x0ffffffe02087810 */ /* 0x002fe40007ffe0ff */
[C---:B------:R-:W-:Y:S06]  /*15b60*/  IADD3 R2, R10.reuse, -0x100, RZ ;  /* 0xffffff000a027810 */ /* 0x040fec0007ffe0ff */
[----:B------:R-:W1:Y:S01]  /*15b70*/  F2I.FTZ.U32.TRUNC.NTZ R9, R8 ;  /* 0x0000000800097305 */ /* 0x000e62000021f000 */
[----:B------:R-:W-:Y:S02]  /*15b80*/  LOP3.LUT R10, R10, c[0x0][0x2d0], RZ, 0x3c, !PT ;  /* 0x0000b4000a0a7a12 */ /* 0x000fe400078e3cff */
[----:B------:R-:W-:Y:S02]  /*15b90*/  IABS R4, R2 ;  /* 0x0000000200047213 */ /* 0x000fe40000000000 */
[----:B------:R-:W-:Y:S02]  /*15ba0*/  LOP3.LUT R2, R2, c[0x0][0x2d0], RZ, 0x3c, !PT ;  /* 0x0000b40002027a12 */ /* 0x000fe400078e3cff */
[----:B------:R-:W-:Y:S02]  /*15bb0*/  ISETP.GE.AND P3, PT, R10, RZ, PT ;  /* 0x000000ff0a00720c */ /* 0x000fe40003f66270 */
[----:B------:R-:W-:Y:S01]  /*15bc0*/  ISETP.GE.AND P2, PT, R2, RZ, PT ;  /* 0x000000ff0200720c */ /* 0x000fe20003f46270 */
        /* <DEDUP_REMOVED lines=27> */
[C---:B------:R-:W-:Y:S01]  /*15d80*/  LEA R10, P0, R9.reuse, R232, 0x2 ;  /* 0x000000e8090a7211 */ /* 0x040fe200078010ff */
[----:B------:R-:W-:Y:S01]  /*15d90*/  IMAD.IADD R0, R9, 0x1, -R5 ;  /* 0x0000000109007824 */ /* 0x000fe200078e0a05 */
[-C--:B------:R-:W-:Y:S01]  /*15da0*/  LEA.HI.X.SX32 R13, R5, R233.reuse, 0x2, P1 ;  /* 0x000000e9050d7211 */ /* 0x080fe200008f16ff */
[----:B------:R-:W-:Y:S01]  /*15db0*/  IMAD.MOV.U32 R5, RZ, RZ, c[0x0][0x2d0] ;  /* 0x0000b400ff057624 */ /* 0x000fe200078e00ff */
[----:B------:R-:W-:Y:S03]  /*15dc0*/  LEA.HI.X.SX32 R11, R9, R233, 0x2, P0 ;  /* 0x000000e9090b7211 */ /* 0x000fe600000f16ff */
[----:B------:R-:W-:Y:S01]  /*15dd0*/  IMAD R5, R0, R5, -0x100 ;  /* 0xffffff0000057424 */ /* 0x000fe200078e0205 */
[----:B------:R-:W2:Y:S03]  /*15de0*/  LDG.E R2, [R12.64] ;  /* 0x000000080c027981 */ /* 0x000ea6000c1e1900 */
[C---:B------:R-:W-:Y:S01]  /*15df0*/  IMAD.WIDE.U32 R28, R5.reuse, c[0x0][0x1a0], RZ ;  /* 0x00006800051c7a25 */ /* 0x040fe200078e00ff */
[----:B------:R-:W2:Y:S01]  /*15e00*/  LDG.E R7, [R10.64] ;  /* 0x000000080a077981 */ /* 0x000ea2000c1e1900 */
        /* <DEDUP_REMOVED lines=10> */
.L_x_937:
[----:B------:R-:W-:Y:S01]  /*15eb0*/  ISETP.GE.AND P0, PT, R148, c[0x0][0x220], PT ;  /* 0x0000880094007a0c */ /* 0x000fe20003f06270 */
[----:B------:R-:W-:Y:S01]  /*15ec0*/  ULDC.64 UR4, c[0x0][0x1a0] ;  /* 0x0000680000047ab9 */ /* 0x000fe20000000a00 */
[C---:B------:R-:W-:Y:S01]  /*15ed0*/  LEA R244, P3, R28.reuse, R196, 0x1 ;  /* 0x000000c41cf47211 */ /* 0x040fe200078608ff */
[----:B------:R-:W-:Y:S02]  /*15ee0*/  USHF.L.U32 UR7, UR4, 0x5, URZ ;  /* 0x0000000504077899 */ /* 0x000fe4000800063f */
[----:B------:R-:W-:Y:S01]  /*15ef0*/  USHF.L.U64.HI UR5, UR4, UR6, UR5 ;  /* 0x0000000604057299 */ /* 0x000fe20008010205 */
[--C-:B------:R-:W-:Y:S07]  /*15f00*/  LEA.HI.X R245, R28, R197, R29.reuse, 0x1, P3 ;  /* 0x000000c51cf57211 */ /* 0x100fee00018f0c1d */
[----:B------:R-:W-:Y:S01]  /*15f10*/  @!P0 IMAD.MOV.U32 R0, RZ, RZ, c[0x0][0x1a4] ;  /* 0x00006900ff008624 */ /* 0x000fe200078e00ff */
[CC--:B------:R-:W-:Y:S01]  /*15f20*/  @!P0 LEA R31, P2, R240.reuse, R28.reuse, 0x6 ;  /* 0x0000001cf01f8211 */ /* 0x0c0fe200078430ff */
[----:B------:R-:W-:Y:S01]  /*15f30*/  @P0 STS [R237+0x5000], RZ ;  /* 0x005000ffed000388 */ /* 0x000fe20000000800 */
[----:B------:R-:W-:Y:S01]  /*15f40*/  @!P0 IMAD.MOV.U32 R2, RZ, RZ, c[0x0][0x1a4] ;  /* 0x00006900ff028624 */ /* 0x000fe200078e00ff */
[C---:B------:R-:W-:Y:S01]  /*15f50*/  @!P0 LEA R33, P1, R240.reuse, R28, 0x7 ;  /* 0x0000001cf0218211 */ /* 0x040fe200078238ff */
[C---:B------:R-:W-:Y:S01]  /*15f60*/  @!P0 IMAD.WIDE.U32 R46, R240.reuse, 0x60, R28 ;  /* 0x00000060f02e8825 */ /* 0x040fe200078e001c */
[CC--:B------:R-:W-:Y:S01]  /*15f70*/  @!P0 LEA.HI.X R0, R240.reuse, R29.reuse, R0, 0x6, P2 ;  /* 0x0000001df0008211 */ /* 0x0c0fe200010f3400 */
[----:B------:R-:W-:Y:S01]  /*15f80*/  @P0 STS [R237+0x5004], RZ ;  /* 0x005004ffed000388 */ /* 0x000fe20000000800 */
[CC--:B------:R-:W-:Y:S01]  /*15f90*/  @!P0 LEA R40, P2, R31.reuse, R196.reuse, 0x1 ;  /* 0x000000c41f288211 */ /* 0x0c0fe200078408ff */
[--C-:B------:R-:W-:Y:S01]  /*15fa0*/  @!P0 IMAD.MOV.U32 R37, RZ, RZ, R29.reuse ;  /* 0x000000ffff258224 */ /* 0x100fe200078e001d */
[----:B------:R-:W-:Y:S01]  /*15fb0*/  @!P0 LEA.HI.X R2, R240, R29, R2, 0x7, P1 ;  /* 0x0000001df0028211 */ /* 0x000fe200008f3c02 */
[----:B------:R-:W-:Y:S01]  /*15fc0*/  @!P0 IMAD.MOV.U32 R45, RZ, RZ, R29 ;  /* 0x000000ffff2d8224 */ /* 0x000fe200078e001d */
[----:B------:R-:W-:Y:S01]  /*15fd0*/  @P0 STS.64 [R237+0x5008], RZ ;  /* 0x005008ffed000388 */ /* 0x000fe20000000a00 */
[----:B------:R-:W-:Y:S01]  /*15fe0*/  @!P0 LEA.HI.X R41, R31, R197, R0, 0x1, P2 ;  /* 0x000000c51f298211 */ /* 0x000fe200010f0c00 */
[----:B------:R-:W-:Y:S01]  /*15ff0*/  @!P0 IMAD.MOV.U32 R32, RZ, RZ, c[0x0][0x1a4] ;  /* 0x00006900ff208624 */ /* 0x000fe200078e00ff */
[----:B------:R-:W-:Y:S01]  /*16000*/  @!P0 IADD3 R30, P2, R28, UR7, RZ ;  /* 0x000000071c1e8c10 */ /* 0x000fe2000ff5e0ff */
[----:B------:R-:W-:Y:S01]  /*16010*/  @!P0 IMAD.MOV.U32 R31, RZ, RZ, c[0x0][0x1a4] ;  /* 0x00006900ff1f8624 */ /* 0x000fe200078e00ff */
[----:B------:R-:W-:Y:S01]  /*16020*/  @!PT LDS RZ, [RZ] ;  /* 0x00000000fffff984 */ /* 0x000fe20000000800 */
[----:B------:R-:W-:Y:S01]  /*16030*/  @!PT LDS RZ, [RZ] ;  /* 0x00000000fffff984 */ /* 0x000fe20000000800 */
[----:B------:R-:W-:Y:S01]  /*16040*/  @!PT LDS RZ, [RZ] ;  /* 0x00000000fffff984 */ /* 0x000fe20000000800 */
[----:B------:R1:W-:Y:S01]  /*16050*/  @!P0 LDGSTS.E.BYPASS.LTC128B.128 [R237+0x5000], [R244.64] ;  /* 0x05000000f4ed8fae */ /* 0x0003e2000b901d48 */
[----:B------:R-:W-:Y:S01]  /*16060*/  @!P0 MOV R35, R29 ;  /* 0x0000001d00238202 */ /* 0x000fe20000000f00 */
[----:B------:R-:W-:Y:S01]  /*16070*/  @!P0 IMAD R32, R32, 0x60, RZ ;  /* 0x0000006020208824 */ /* 0x000fe200078e02ff */
[-C--:B------:R-:W-:Y:S01]  /*16080*/  @!P0 LEA R48, P4, R30, R196.reuse, 0x1 ;  /* 0x000000c41e308211 */ /* 0x080fe200078808ff */
[----:B------:R-:W-:Y:S01]  /*16090*/  @!P0 IMAD.MOV.U32 R36, RZ, RZ, R28 ;  /* 0x000000ffff248224 */ /* 0x000fe200078e001c */
[----:B------:R-:W-:Y:S01]  /*160a0*/  @!P0 IADD3.X R29, R29, UR5, RZ, P2, !PT ;  /* 0x000000051d1d8c10 */ /* 0x000fe200097fe4ff */
[----:B------:R-:W-:Y:S01]  /*160b0*/  @P0 STS.128 [R237+0x5800], RZ ;  /* 0x005800ffed000388 */ /* 0x000fe20000000c00 */
[CC--:B------:R-:W-:Y:S01]  /*160c0*/  @!P0 LEA R38, P1, R33.reuse, R196.reuse, 0x1 ;  /* 0x000000c421268211 */ /* 0x0c0fe200078208ff */
[----:B------:R-:W-:Y:S01]  /*160d0*/  @!P0 IMAD.IADD R32, R32, 0x1, R47 ;  /* 0x0000000120208824 */ /* 0x000fe200078e022f */
[-C--:B------:R-:W-:Y:S01]  /*160e0*/  @!P0 LEA.HI.X R49, R30, R197.reuse, R29, 0x1, P4 ;  /* 0x000000c51e318211 */ /* 0x080fe200020f0c1d */
[----:B------:R-:W-:Y:S01]  /*160f0*/  @!P0 IMAD.WIDE.U32 R36, R240, 0xa0, R36 ;  /* 0x000000a0f0248825 */ /* 0x000fe200078e0024 */
[-C--:B------:R-:W-:Y:S02]  /*16100*/  @!P0 LEA.HI.X R39, R33, R197.reuse, R2, 0x1, P1 ;  /* 0x000000c521278211 */ /* 0x080fe400008f0c02 */
[CC--:B------:R-:W-:Y:S01]  /*16110*/  @!P0 LEA R42, P1, R46.reuse, R196.reuse, 0x1 ;  /* 0x000000c42e2a8211 */ /* 0x0c0fe200078208ff */
[----:B------:R-:W-:Y:S01]  /*16120*/  @!PT LDS RZ, [RZ] ;  /* 0x00000000fffff984 */ /* 0x000fe20000000800 */
[----:B------:R-:W-:Y:S01]  /*16130*/  @!PT LDS RZ, [RZ] ;  /* 0x00000000fffff984 */ /* 0x000fe20000000800 */
[----:B------:R-:W-:Y:S01]  /*16140*/  @!PT LDS RZ, [RZ] ;  /* 0x00000000fffff984 */ /* 0x000fe20000000800 */
[----:B------:R2:W-:Y:S01]  /*16150*/  @!P0 LDGSTS.E.BYPASS.LTC128B.128 [R237+0x5800], [R48.64] ;  /* 0x0580000030ed8fae */ /* 0x0005e2000b901d48 */
[----:B------:R-:W-:Y:S02]  /*16160*/  @!P0 IMAD.MOV.U32 R34, RZ, RZ, R28 ;  /* 0x000000ffff228224 */ /* 0x000fe400078e001c */
[-C--:B------:R-:W-:Y:S01]  /*16170*/  @!P0 LEA.HI.X R43, R46, R197.reuse, R32, 0x1, P1 ;  /* 0x000000c52e2b8211 */ /* 0x080fe200008f0c20 */
[----:B------:R-:W-:Y:S01]  /*16180*/  @!P0 IMAD.MOV.U32 R44, RZ, RZ, R28 ;  /* 0x000000ffff2c8224 */ /* 0x000fe200078e001c */
[----:B------:R-:W-:Y:S01]  /*16190*/  @P0 STS.128 [R237+0x6000], RZ ;  /* 0x006000ffed000388 */ /* 0x000fe20000000c00 */
[----:B------:R-:W-:Y:S01]  /*161a0*/  @!P0 IMAD R28, R31, 0xa0, RZ ;  /* 0x000000a01f1c8824 */ /* 0x000fe200078e02ff */
[-C--:B------:R-:W-:Y:S01]  /*161b0*/  @!P0 LEA R46, P3, R36, R196.reuse, 0x1 ;  /* 0x000000c4242e8211 */ /* 0x080fe200078608ff */
[----:B------:R-:W-:Y:S02]  /*161c0*/  @!P0 IMAD.MOV.U32 R2, RZ, RZ, c[0x0][0x1a4] ;  /* 0x00006900ff028624 */ /* 0x000fe400078e00ff */
[----:B------:R-:W-:Y:S01]  /*161d0*/  @!PT LDS RZ, [RZ] ;  /* 0x00000000fffff984 */ /* 0x000fe20000000800 */
[----:B------:R-:W-:Y:S01]  /*161e0*/  @!PT LDS RZ, [RZ] ;  /* 0x00000000fffff984 */ /* 0x000fe20000000800 */
[----:B------:R-:W-:Y:S01]  /*161f0*/  @!PT LDS RZ, [RZ] ;  /* 0x00000000fffff984 */ /* 0x000fe20000000800 */
[----:B------:R3:W-:Y:S01]  /*16200*/  @!P0 LDGSTS.E.BYPASS.LTC128B.128 [R237+0x6000], [R40.64] ;  /* 0x0600000028ed8fae */ /* 0x0007e2000b901d48 */
[----:B------:R-:W-:Y:S02]  /*16210*/  @!P0 IMAD.IADD R28, R28, 0x1, R37 ;  /* 0x000000011c1c8824 */ /* 0x000fe400078e0225 */
[----:B------:R-:W-:Y:S02]  /*16220*/  @!P0 IMAD.WIDE.U32 R34, R240, 0xc0, R34 ;  /* 0x000000c0f0228825 */ /* 0x000fe400078e0022 */
[----:B------:R-:W-:Y:S01]  /*16230*/  @P0 STS.128 [R237+0x6800], RZ ;  /* 0x006800ffed000388 */ /* 0x000fe20000000c00 */
[----:B------:R-:W-:Y:S01]  /*16240*/  @!P0 LEA.HI.X R47, R36, R197, R28, 0x1, P3 ;  /* 0x000000c5242f8211 */ /* 0x000fe200018f0c1c */
[----:B------:R-:W-:Y:S01]  /*16250*/  @!P0 IMAD R2, R2, 0xc0, RZ ;  /* 0x000000c002028824 */ /* 0x000fe200078e02ff */
[-C--:B------:R-:W-:Y:S01]  /*16260*/  @!P0 LEA R32, P2, R34, R196.reuse, 0x1 ;  /* 0x000000c422208211 */ /* 0x080fe200078408ff */
[----:B------:R-:W-:Y:S01]  /*16270*/  @!P0 IMAD.MOV.U32 R0, RZ, RZ, c[0x0][0x1a4] ;  /* 0x00006900ff008624 */ /* 0x000fe200078e00ff */
[----:B------:R-:W-:Y:S01]  /*16280*/  @!PT LDS RZ, [RZ] ;  /* 0x00000000fffff984 */ /* 0x000fe20000000800 */
[----:B------:R-:W-:Y:S01]  /*16290*/  @!PT LDS RZ, [RZ] ;  /* 0x00000000fffff984 */ /* 0x000fe20000000800 */
[----:B------:R-:W-:Y:S01]  /*162a0*/  @!PT LDS RZ, [RZ] ;  /* 0x00000000fffff984 */ /* 0x000fe20000000800 */
[----:B------:R3:W-:Y:S01]  /*162b0*/  @!P0 LDGSTS.E.BYPASS.LTC128B.128 [R237+0x6800], [R42.64] ;  /* 0x068000002aed8fae */ /* 0x0007e2000b901d48 */
[----:B------:R-:W-:Y:S01]  /*162c0*/  @!P0 IMAD.WIDE.U32 R44, R240, 0xe0, R44 ;  /* 0x000000e0f02c8825 */ /* 0x000fe200078e002c */
[----:B------:R-:W-:Y:S03]  /*162d0*/  @!P0 IADD3 R2, R2, R35, RZ ;  /* 0x0000002302028210 */ /* 0x000fe60007ffe0ff */
[----:B------:R-:W-:Y:S01]  /*162e0*/  @P0 STS.128 [R237+0x7000], RZ ;  /* 0x007000ffed000388 */ /* 0x000fe20000000c00 */
[-C--:B------:R-:W-:Y:S01]  /*162f0*/  @!P0 LEA.HI.X R33, R34, R197.reuse, R2, 0x1, P2 ;  /* 0x000000c522218211 */ /* 0x080fe200010f0c02 */
[----:B------:R-:W-:Y:S01]  /*16300*/  @!P0 IMAD R0, R0, 0xe0, RZ ;  /* 0x000000e000008824 */ /* 0x000fe200078e02ff */
[----:B------:R-:W-:Y:S02]  /*16310*/  @!P0 LEA R50, P1, R44, R196, 0x1 ;  /* 0x000000c42c328211 */ /* 0x000fe400078208ff */
[----:B------:R-:W-:Y:S01]  /*16320*/  @!PT LDS RZ, [RZ] ;  /* 0x00000000fffff984 */ /* 0x000fe20000000800 */
[----:B------:R-:W-:Y:S01]  /*16330*/  @!PT LDS RZ, [RZ] ;  /* 0x00000000fffff984 */ /* 0x000fe20000000800 */
[----:B------:R-:W-:Y:S01]  /*16340*/  @!PT LDS RZ, [RZ] ;  /* 0x00000000fffff984 */ /* 0x000fe20000000800 */
[----:B------:R4:W-:Y:S01]  /*16350*/  @!P0 LDGSTS.E.BYPASS.LTC128B.128 [R237+0x7000], [R38.64] ;  /* 0x0700000026ed8fae */ /* 0x0009e2000b901d48 */
[----:B------:R-:W-:Y:S04]  /*16360*/  @!P0 IMAD.IADD R0, R0, 0x1, R45 ;  /* 0x0000000100008824 */ /* 0x000fe800078e022d */
[----:B------:R-:W-:Y:S01]  /*16370*/  @P0 STS.128 [R237+0x7800], RZ ;  /* 0x007800ffed000388 */ /* 0x000fe20000000c00 */
[----:B------:R-:W-:Y:S02]  /*16380*/  @!P0 LEA.HI.X R51, R44, R197, R0, 0x1, P1 ;  /* 0x000000c52c338211 */ /* 0x000fe400008f0c00 */
[----:B------:R-:W-:Y:S02]  /*16390*/  ISETP.GE.AND P1, PT, R236, 0x2, PT ;  /* 0x00000002ec00780c */ /* 0x000fe40003f26270 */
[----:B------:R-:W-:Y:S01]  /*163a0*/  @!PT LDS RZ, [RZ] ;  /* 0x00000000fffff984 */ /* 0x000fe20000000800 */
[----:B------:R-:W-:Y:S01]  /*163b0*/  @!PT LDS RZ, [RZ] ;  /* 0x00000000fffff984 */ /* 0x000fe20000000800 */
[----:B------:R-:W-:Y:S01]  /*163c0*/  @!PT LDS RZ, [RZ] ;  /* 0x00000000fffff984 */ /* 0x000fe20000000800 */
[----:B------:R5:W-:Y:S05]  /*163d0*/  @!P0 LDGSTS.E.BYPASS.LTC128B.128 [R237+0x7800], [R46.64] ;  /* 0x078000002eed8fae */ /* 0x000bea000b901d48 */
[----:B------:R-:W-:Y:S05]  /*163e0*/  @P0 STS.128 [R237+0x8000], RZ ;  /* 0x008000ffed000388 */ /* 0x000fea0000000c00 */
        /* <DEDUP_REMOVED lines=9> */
[----:B------:R-:W-:Y:S05]  /*16480*/  LDSM.16.M88.4 R152, [R228] ;  /* 0x00000000e498783b */ /* 0x000fea0000000200 */
[----:B------:R-:W1:Y:S05]  /*16490*/  LDSM.16.M88.4 R156, [R226+0x1000] ;  /* 0x00100000e29c783b */ /* 0x000e6a0000000200 */
[----:B------:R-:W2:Y:S05]  /*164a0*/  LDSM.16.M88.4 R160, [R226+0x1400] ;  /* 0x00140000e2a0783b */ /* 0x000eaa0000000200 */
[----:B------:R-:W2:Y:S05]  /*164b0*/  LDSM.16.M88.4 R164, [R226+0x1800] ;  /* 0x00180000e2a4783b */ /* 0x000eaa0000000200 */
[----:B------:R-:W0:Y:S05]  /*164c0*/  LDGDEPBAR ;  /* 0x00000000000079af */ /* 0x000e2a0000000000 */
[----:B------:R-:W3:Y:S05]  /*164d0*/  LDSM.16.M88.4 R168, [R226+0x1c00] ;  /* 0x001c0000e2a8783b */ /* 0x000eea0000000200 */
[----:B------:R-:W4:Y:S05]  /*164e0*/  LDSM.16.M88.4 R172, [R226+0x2000] ;  /* 0x00200000e2ac783b */ /* 0x000f2a0000000200 */
[----:B------:R-:W5:Y:S05]  /*164f0*/  LDSM.16.M88.4 R176, [R226+0x2400] ;  /* 0x00240000e2b0783b */ /* 0x000f6a0000000200 */
[----:B------:R-:W-:Y:S01]  /*16500*/  LDSM.16.M88.4 R180, [R226+0x2c00] ;  /* 0x002c0000e2b4783b */ /* 0x000fe20000000200 */
[C---:B-1----:R-:W-:Y:S04]  /*16510*/  HMMA.16816.F32.BF16 R4, R152.reuse, R156, RZ ;  /* 0x0000009c9804723c */ /* 0x042fe800000418ff */
[----:B------:R-:W-:Y:S05]  /*16520*/  LDSM.16.M88.4 R184, [R226+0x3000] ;  /* 0x00300000e2b8783b */ /* 0x000fea0000000200 */
[----:B------:R-:W-:Y:S01]  /*16530*/  LDSM.16.M88.4 R188, [R226+0x3400] ;  /* 0x00340000e2bc783b */ /* 0x000fe20000000200 */
[C---:B------:R-:W-:Y:S04]  /*16540*/  HMMA.16816.F32.BF16 R8, R152.reuse, R158, RZ ;  /* 0x0000009e9808723c */ /* 0x040fe800000418ff */
[----:B------:R-:W1:Y:S04]  /*16550*/  LDSM.16.M88.4 R156, [R226+0x2800] ;  /* 0x00280000e29c783b */ /* 0x000e680000000200 */
[C---:B--2---:R-:W-:Y:S01]  /*16560*/  HMMA.16816.F32.BF16 R12, R152.reuse, R160, RZ ;  /* 0x000000a0980c723c */ /* 0x044fe200000418ff */
[----:B------:R-:W2:Y:S05]  /*16570*/  LDSM.16.M88.4 R192, [R226+0x3800] ;  /* 0x00380000e2c0783b */ /* 0x000eaa0000000200 */
[----:B------:R-:W1:Y:S02]  /*16580*/  LDSM.16.M88.4 R96, [R226+0x3c00] ;  /* 0x003c0000e260783b */ /* 0x000e640000000200 */
[C---:B------:R-:W-:Y:S03]  /*16590*/  HMMA.16816.F32.BF16 R16, R152.reuse, R162, RZ ;  /* 0x000000a29810723c */ /* 0x040fe600000418ff */
[----:B------:R-:W1:Y:S05]  /*165a0*/  LDSM.16.M88.4 R104, [R226+0x4000] ;  /* 0x00400000e268783b */ /* 0x000e6a0000000200 */
[C---:B------:R-:W-:Y:S01]  /*165b0*/  HMMA.16816.F32.BF16 R20, R152.reuse, R164, RZ ;  /* 0x000000a49814723c */ /* 0x040fe200000418ff */
[----:B------:R-:W1:Y:S05]  /*165c0*/  LDSM.16.M88.4 R112, [R226+0x4400] ;  /* 0x00440000e270783b */ /* 0x000e6a0000000200 */
[----:B------:R-:W1:Y:S02]  /*165d0*/  LDSM.16.M88.4 R120, [R226+0x4800] ;  /* 0x00480000e278783b */ /* 0x000e640000000200 */
[C---:B------:R-:W-:Y:S03]  /*165e0*/  HMMA.16816.F32.BF16 R24, R152.reuse, R166, RZ ;  /* 0x000000a69818723c */ /* 0x040fe600000418ff */
[----:B------:R-:W1:Y:S05]  /*165f0*/  LDSM.16.M88.4 R128, [R226+0x4c00] ;  /* 0x004c0000e280783b */ /* 0x000e6a0000000200 */
[C---:B---3--:R-:W-:Y:S01]  /*16600*/  HMMA.16816.F32.BF16 R28, R152.reuse, R168, RZ ;  /* 0x000000a8981c723c */ /* 0x048fe200000418ff */
[----:B------:R-:W-:Y:S05]  /*16610*/  LDSM.16.M88.4 R160, [R227] ;  /* 0x00000000e3a0783b */ /* 0x000fea0000000200 */
[----:B------:R-:W3:Y:S02]  /*16620*/  LDSM.16.M88.4 R164, [R225] ;  /* 0x00000000e1a4783b */ /* 0x000ee40000000200 */
[C---:B------:R-:W-:Y:S03]  /*16630*/  HMMA.16816.F32.BF16 R32, R152.reuse, R170, RZ ;  /* 0x000000aa9820723c */ /* 0x040fe600000418ff */
[----:B------:R-:W-:Y:S05]  /*16640*/  LDSM.16.M88.4 R168, [R221] ;  /* 0x00000000dda8783b */ /* 0x000fea0000000200 */
[C---:B----4-:R-:W-:Y:S01]  /*16650*/  HMMA.16816.F32.BF16 R36, R152.reuse, R172, RZ ;  /* 0x000000ac9824723c */ /* 0x050fe200000418ff */
[----:B------:R-:W-:Y:S05]  /*16660*/  LDSM.16.M88.4 R196, [R211] ;  /* 0x00000000d3c4783b */ /* 0x000fea0000000200 */
[----:B------:R-:W-:Y:S02]  /*16670*/  LDSM.16.M88.4 R200, [R210] ;  /* 0x00000000d2c8783b */ /* 0x000fe40000000200 */
[C---:B------:R-:W-:Y:S03]  /*16680*/  HMMA.16816.F32.BF16 R40, R152.reuse, R174, RZ ;  /* 0x000000ae9828723c */ /* 0x040fe600000418ff */
[----:B------:R-:W-:Y:S05]  /*16690*/  LDSM.16.M88.4 R172, [R219] ;  /* 0x00000000dbac783b */ /* 0x000fea0000000200 */
[C---:B-----5:R-:W-:Y:S01]  /*166a0*/  HMMA.16816.F32.BF16 R44, R152.reuse, R176, RZ ;  /* 0x000000b0982c723c */ /* 0x060fe200000418ff */
[----:B------:R-:W-:Y:S07]  /*166b0*/  LDSM.16.M88.4 R204, [R209] ;  /* 0x00000000d1cc783b */ /* 0x000fee0000000200 */
[C---:B------:R-:W-:Y:S01]  /*166c0*/  HMMA.16816.F32.BF16 R48, R152.reuse, R178, RZ ;  /* 0x000000b29830723c */ /* 0x040fe200000418ff */
[----:B------:R-:W-:Y:S07]  /*166d0*/  LDSM.16.M88.4 R176, [R218] ;  /* 0x00000000dab0783b */ /* 0x000fee0000000200 */
[C---:B-1----:R-:W-:Y:S08]  /*166e0*/  HMMA.16816.F32.BF16 R52, R152.reuse, R156, RZ ;  /* 0x0000009c9834723c */ /* 0x042ff000000418ff */
[C---:B------:R-:W-:Y:S01]  /*166f0*/  HMMA.16816.F32.BF16 R56, R152.reuse, R158, RZ ;  /* 0x0000009e9838723c */ /* 0x040fe200000418ff */
[----:B------:R-:W1:Y:S07]  /*16700*/  LDSM.16.M88.4 R156, [R222] ;  /* 0x00000000de9c783b */ /* 0x000e6e0000000200 */
[C---:B------:R-:W-:Y:S08]  /*16710*/  HMMA.16816.F32.BF16 R60, R152.reuse, R180, RZ ;  /* 0x000000b4983c723c */ /* 0x040ff000000418ff */
[C---:B------:R-:W-:Y:S01]  /*16720*/  HMMA.16816.F32.BF16 R64, R152.reuse, R182, RZ ;  /* 0x000000b69840723c */ /* 0x040fe200000418ff */
[----:B------:R-:W-:Y:S07]  /*16730*/  LDSM.16.M88.4 R180, [R217] ;  /* 0x00000000d9b4783b */ /* 0x000fee0000000200 */
[C---:B------:R-:W-:Y:S08]  /*16740*/  HMMA.16816.F32.BF16 R68, R152.reuse, R184, RZ ;  /* 0x000000b89844723c */ /* 0x040ff000000418ff */
[C---:B------:R-:W-:Y:S01]  /*16750*/  HMMA.16816.F32.BF16 R72, R152.reuse, R186, RZ ;  /* 0x000000ba9848723c */ /* 0x040fe200000418ff */
[----:B------:R-:W-:Y:S07]  /*16760*/  LDSM.16.M88.4 R184, [R216] ;  /* 0x00000000d8b8783b */ /* 0x000fee0000000200 */
[C---:B------:R-:W-:Y:S08]  /*16770*/  HMMA.16816.F32.BF16 R76, R152.reuse, R188, RZ ;  /* 0x000000bc984c723c */ /* 0x040ff000000418ff */
[C---:B------:R-:W-:Y:S01]  /*16780*/  HMMA.16816.F32.BF16 R80, R152.reuse, R190, RZ ;  /* 0x000000be9850723c */ /* 0x040fe200000418ff */
[----:B------:R-:W-:Y:S07]  /*16790*/  LDSM.16.M88.4 R188, [R213] ;  /* 0x00000000d5bc783b */ /* 0x000fee0000000200 */
[C---:B--2---:R-:W-:Y:S08]  /*167a0*/  HMMA.16816.F32.BF16 R84, R152.reuse, R192, RZ ;  /* 0x000000c09854723c */ /* 0x044ff000000418ff */
[C---:B------:R-:W-:Y:S01]  /*167b0*/  HMMA.16816.F32.BF16 R88, R152.reuse, R194, RZ ;  /* 0x000000c29858723c */ /* 0x040fe200000418ff */
[----:B------:R-:W-:Y:S07]  /*167c0*/  LDSM.16.M88.4 R192, [R212] ;  /* 0x00000000d4c0783b */ /* 0x000fee0000000200 */
        /* <DEDUP_REMOVED lines=10> */
[----:B------:R-:W2:Y:S07]  /*16870*/  LDSM.16.M88.4 R152, [R220] ;  /* 0x00000000dc98783b */ /* 0x000eae0000000200 */
[C---:B---3--:R-:W-:Y:S08]  /*16880*/  HMMA.16816.F32.BF16 R4, R160.reuse, R164, R4 ;  /* 0x000000a4a004723c */ /* 0x048ff00000041804 */
[C---:B------:R-:W-:Y:S01]  /*16890*/  HMMA.16816.F32.BF16 R8, R160.reuse, R166, R8 ;  /* 0x000000a6a008723c */ /* 0x040fe20000041808 */
[----:B------:R-:W3:Y:S07]  /*168a0*/  LDSM.16.M88.4 R164, [R215] ;  /* 0x00000000d7a4783b */ /* 0x000eee0000000200 */
[C---:B-1----:R-:W-:Y:S08]  /*168b0*/  HMMA.16816.F32.BF16 R12, R160.reuse, R156, R12 ;  /* 0x0000009ca00c723c */ /* 0x042ff0000004180c */
[C---:B------:R-:W-:Y:S01]  /*168c0*/  HMMA.16816.F32.BF16 R16, R160.reuse, R158, R16 ;  /* 0x0000009ea010723c */ /* 0x040fe20000041810 */
[----:B------:R-:W1:Y:S07]  /*168d0*/  LDSM.16.M88.4 R156, [R214] ;  /* 0x00000000d69c783b */ /* 0x000e6e0000000200 */
[C---:B------:R-:W-:Y:S08]  /*168e0*/  HMMA.16816.F32.BF16 R20, R160.reuse, R168, R20 ;  /* 0x000000a8a014723c */ /* 0x040ff00000041814 */
[C---:B------:R-:W-:Y:S01]  /*168f0*/  HMMA.16816.F32.BF16 R24, R160.reuse, R170, R24 ;  /* 0x000000aaa018723c */ /* 0x040fe20000041818 */
[----:B------:R-:W4:Y:S01]  /*16900*/  LDSM.16.M88.4 R168, [R208] ;  /* 0x00000000d0a8783b */ /* 0x000f220000000200 */
[----:B------:R-:W-:Y:S04]  /*16910*/  DEPBAR.LE SB0, 0x0 ;  /* 0x000080000000791a */ /* 0x000fe80000000000 */
[----:B------:R-:W-:Y:S02]  /*16920*/  BAR.SYNC.DEFER_BLOCKING 0x0 ;  /* 0x0000000000007b1d */ /* 0x000fe40000010000 */
[C---:B--2---:R-:W-:Y:S08]  /*16930*/  HMMA.16816.F32.BF16 R28, R160.reuse, R152, R28 ;  /* 0x00000098a01c723c */ /* 0x044ff0000004181c */
        /* <DEDUP_REMOVED lines=9> */
[C---:B---3--:R-:W-:Y:S08]  /*169d0*/  HMMA.16816.F32.BF16 R68, R160.reuse, R164, R68 ;  /* 0x000000a4a044723c */ /* 0x048ff00000041844 */
[C---:B------:R-:W-:Y:S08]  /*169e0*/  HMMA.16816.F32.BF16 R72, R160.reuse, R166, R72 ;  /* 0x000000a6a048723c */ /* 0x040ff00000041848 */
[C---:B-1----:R-:W-:Y:S08]  /*169f0*/  HMMA.16816.F32.BF16 R76, R160.reuse, R156, R76 ;  /* 0x0000009ca04c723c */ /* 0x042ff0000004184c */
[C---:B------:R-:W-:Y:S08]  /*16a00*/  HMMA.16816.F32.BF16 R80, R160.reuse, R158, R80 ;  /* 0x0000009ea050723c */ /* 0x040ff00000041850 */
[C---:B------:R-:W-:Y:S08]  /*16a10*/  HMMA.16816.F32.BF16 R84, R160.reuse, R188, R84 ;  /* 0x000000bca054723c */ /* 0x040ff00000041854 */
[C---:B------:R-:W-:Y:S08]  /*16a20*/  HMMA.16816.F32.BF16 R88, R160.reuse, R190, R88 ;  /* 0x000000bea058723c */ /* 0x040ff00000041858 */
[C---:B------:R-:W-:Y:S08]  /*16a30*/  HMMA.16816.F32.BF16 R92, R160.reuse, R192, R92 ;  /* 0x000000c0a05c723c */ /* 0x040ff0000004185c */
[C---:B------:R-:W-:Y:S08]  /*16a40*/  HMMA.16816.F32.BF16 R96, R160.reuse, R194, R96 ;  /* 0x000000c2a060723c */ /* 0x040ff00000041860 */
[C---:B------:R-:W-:Y:S07]  /*16a50*/  HMMA.16816.F32.BF16 R100, R160.reuse, R196, R100 ;  /* 0x000000c4a064723c */ /* 0x040fee0000041864 */
[----:B------:R-:W-:Y:S01]  /*16a60*/  IMAD.MOV.U32 R196, RZ, RZ, R244 ;  /* 0x000000ffffc47224 */ /* 0x000fe200078e00f4 */
[C---:B------:R-:W-:Y:S04]  /*16a70*/  HMMA.16816.F32.BF16 R104, R160.reuse, R198, R104 ;  /* 0x000000c6a068723c */ /* 0x040fe80000041868 */
[----:B------:R-:W-:Y:S04]  /*16a80*/  IMAD.MOV.U32 R197, RZ, RZ, R245 ;  /* 0x000000ffffc57224 */ /* 0x000fe800078e00f5 */
        /* <DEDUP_REMOVED lines=15> */
[----:B------:R-:W-:Y:S04]  /*16b80*/  IADD3 R157, R157, -0x100, RZ ;  /* 0xffffff009d9d7810 */ /* 0x000fe80007ffe0ff */
[----:B------:R-:W-:Y:S02]  /*16b90*/  IABS R150, R157 ;  /* 0x0000009d00967213 */ /* 0x000fe40000000000 */
[----:B------:R-:W-:Y:S01]  /*16ba0*/  LOP3.LUT R157, R157, c[0x0][0x2d0], RZ, 0x3c, !PT ;  /* 0x0000b4009d9d7a12 */ /* 0x000fe200078e3cff */
[----:B-1----:R-:W1:Y:S02]  /*16bb0*/  MUFU.RCP R2, R156 ;  /* 0x0000009c00027308 */ /* 0x002e640000001000 */
[----:B-1----:R-:W-:Y:S02]  /*16bc0*/  IADD3 R152, R2, 0xffffffe, RZ ;  /* 0x0ffffffe02987810 */ /* 0x002fe40007ffe0ff */
[----:B------:R-:W-:Y:S06]  /*16bd0*/  IABS R2, R154 ;  /* 0x0000009a00027213 */ /* 0x000fec0000000000 */
[----:B------:R-:W1:Y:S01]  /*16be0*/  F2I.FTZ.U32.TRUNC.NTZ R153, R152 ;  /* 0x0000009800997305 */ /* 0x000e62000021f000 */
[----:B------:R-:W-:Y:S04]  /*16bf0*/  LOP3.LUT R154, R154, c[0x0][0x2d0], RZ, 0x3c, !PT ;  /* 0x0000b4009a9a7a12 */ /* 0x000fe800078e3cff */
        /* <DEDUP_REMOVED lines=9> */
[C---:B------:R-:W-:Y:S01]  /*16c90*/  IMAD R2, R0.reuse, R153, R2 ;  /* 0x0000009900027224 */ /* 0x040fe200078e0202 */
[----:B------:R-:W-:Y:S01]  /*16ca0*/  LOP3.LUT R153, RZ, c[0x0][0x2d0], RZ, 0x33, !PT ;  /* 0x0000b400ff997a12 */ /* 0x000fe200078e33ff */
[C---:B------:R-:W-:Y:S03]  /*16cb0*/  IMAD R150, R0.reuse, R155, R150 ;  /* 0x0000009b00967224 */ /* 0x040fe600078e0296 */
        /* <DEDUP_REMOVED lines=9> */
[----:B------:R-:W-:Y:S07]  /*16d50*/  ISETP.NE.AND P2, PT, RZ, c[0x0][0x2d0], PT ;  /* 0x0000b400ff007a0c */ /* 0x000fee0003f45270 */
        /* <DEDUP_REMOVED lines=26> */
.L_x_939:
[----:B------:R1:W-:Y:S01]  /*16f00*/  @P0 STS [R237+0x1000], RZ ;  /* 0x001000ffed000388 */ /* 0x0003e20000000800 */
[----:B------:R-:W-:Y:S01]  /*16f10*/  @!P0 IMAD.MOV.U32 R0, RZ, RZ, c[0x0][0x19c] ;  /* 0x00006700ff008624 */ /* 0x000fe200078e00ff */
[CC--:B------:R-:W-:Y:S01]  /*16f20*/  @!P0 LEA R161, P2, R165.reuse, R152.reuse, 0x6 ;  /* 0x00000098a5a18211 */ /* 0x0c0fe200078430ff */
[----:B------:R-:W-:Y:S01]  /*16f30*/  @!P0 IMAD.MOV.U32 R2, RZ, RZ, c[0x0][0x19c] ;  /* 0x00006700ff028624 */ /* 0x000fe200078e00ff */
[----:B------:R1:W-:Y:S01]  /*16f40*/  @P0 STS [R237+0x1004], RZ ;  /* 0x001004ffed000388 */ /* 0x0003e20000000800 */
[----:B------:R-:W-:Y:S01]  /*16f50*/  @!P0 IMAD.MOV.U32 R166, RZ, RZ, c[0x0][0x19c] ;  /* 0x00006700ffa68624 */ /* 0x000fe200078e00ff */
[C---:B------:R-:W-:Y:S01]  /*16f60*/  @!P0 LEA R163, P1, R165.reuse, R152, 0x7 ;  /* 0x00000098a5a38211 */ /* 0x040fe200078238ff */
[C---:B------:R-:W-:Y:S01]  /*16f70*/  @!P0 IMAD.WIDE.U32 R168, R165.reuse, 0x60, R152 ;  /* 0x00000060a5a88825 */ /* 0x040fe200078e0098 */
[----:B------:R1:W-:Y:S01]  /*16f80*/  @P0 STS.64 [R237+0x1008], RZ ;  /* 0x001008ffed000388 */ /* 0x0003e20000000a00 */
[-C--:B------:R-:W-:Y:S01]  /*16f90*/  @!P0 MOV R157, R153.reuse ;  /* 0x00000099009d8202 */ /* 0x080fe20000000f00 */
[----:B------:R-:W-:Y:S01]  /*16fa0*/  ULDC.64 UR4, c[0x0][0x198] ;  /* 0x0000660000047ab9 */ /* 0x000fe20000000a00 */
[----:B------:R-:W-:Y:S01]  /*16fb0*/  @!P0 IMAD R166, R166, 0x60, RZ ;  /* 0x00000060a6a68824 */ /* 0x000fe200078e02ff */
[-C--:B------:R-:W-:Y:S01]  /*16fc0*/  @!P0 LEA.HI.X R0, R165, R153.reuse, R0, 0x6, P2 ;  /* 0x00000099a5008211 */ /* 0x080fe200010f3400 */
[----:B------:R-:W-:Y:S01]  /*16fd0*/  @!P0 IMAD.MOV.U32 R158, RZ, RZ, R152 ;  /* 0x000000ffff9e8224 */ /* 0x000fe200078e0098 */
[-C--:B------:R-:W-:Y:S01]  /*16fe0*/  @!P0 LEA R164, P2, R161, R234.reuse, 0x1 ;  /* 0x000000eaa1a48211 */ /* 0x080fe200078408ff */
[--C-:B------:R-:W-:Y:S01]  /*16ff0*/  @!P0 IMAD.MOV.U32 R159, RZ, RZ, R153.reuse ;  /* 0x000000ffff9f8224 */ /* 0x100fe200078e0099 */
[----:B------:R-:W-:Y:S01]  /*17000*/  @!P0 LEA.HI.X R2, R165, R153, R2, 0x7, P1 ;  /* 0x00000099a5028211 */ /* 0x000fe200008f3c02 */
[--C-:B------:R-:W-:Y:S01]  /*17010*/  @!P0 IMAD.MOV.U32 R156, RZ, RZ, R152.reuse ;  /* 0x000000ffff9c8224 */ /* 0x100fe200078e0098 */
[-C--:B------:R-:W-:Y:S01]  /*17020*/  @!P0 LEA R160, P1, R163, R234.reuse, 0x1 ;  /* 0x000000eaa3a08211 */ /* 0x080fe200078208ff */
[----:B------:R-:W-:Y:S01]  /*17030*/  @!P0 IMAD.MOV.U32 R154, RZ, RZ, R152 ;  /* 0x000000ffff9a8224 */ /* 0x000fe200078e0098 */
[----:B------:R-:W-:Y:S01]  /*17040*/  USHF.L.U32 UR7, UR4, 0x5, URZ ;  /* 0x0000000504077899 */ /* 0x000fe2000800063f */
[----:B------:R-:W-:Y:S01]  /*17050*/  @!P0 IMAD.MOV.U32 R155, RZ, RZ, R153 ;  /* 0x000000ffff9b8224 */ /* 0x000fe200078e0099 */
[----:B------:R-:W-:Y:S01]  /*17060*/  USHF.L.U64.HI UR5, UR4, UR6, UR5 ;  /* 0x0000000604057299 */ /* 0x000fe20008010205 */
[----:B------:R-:W-:Y:S02]  /*17070*/  @!P0 IMAD.IADD R166, R166, 0x1, R169 ;  /* 0x00000001a6a68824 */ /* 0x000fe400078e02a9 */
[C---:B------:R-:W-:Y:S04]  /*17080*/  @!P0 IMAD.WIDE.U32 R158, R165.reuse, 0xa0, R158 ;  /* 0x000000a0a59e8825 */ /* 0x040fe800078e009e */
[C---:B------:R-:W-:Y:S01]  /*17090*/  @!P0 IMAD.WIDE.U32 R156, R165.reuse, 0xc0, R156 ;  /* 0x000000c0a59c8825 */ /* 0x040fe200078e009c */
[-C--:B------:R-:W-:Y:S03]  /*170a0*/  @!P0 LEA R172, P4, R158, R234.reuse, 0x1 ;  /* 0x000000ea9eac8211 */ /* 0x080fe600078808ff */
[----:B------:R-:W-:Y:S01]  /*170b0*/  @!P0 IMAD.WIDE.U32 R154, R165, 0xe0, R154 ;  /* 0x000000e0a59a8825 */ /* 0x000fe200078e009a */
[-C--:B------:R-:W-:Y:S02]  /*170c0*/  @!P0 LEA.HI.X R165, R161, R235.reuse, R0, 0x1, P2 ;  /* 0x000000eba1a58211 */ /* 0x080fe400010f0c00 */
[-C--:B------:R-:W-:Y:S01]  /*170d0*/  @!P0 LEA.HI.X R161, R163, R235.reuse, R2, 0x1, P1 ;  /* 0x000000eba3a18211 */ /* 0x080fe200008f0c02 */
[----:B------:R-:W-:Y:S01]  /*170e0*/  @!P0 IMAD.MOV.U32 R150, RZ, RZ, c[0x0][0x19c] ;  /* 0x00006700ff968624 */ /* 0x000fe200078e00ff */
[-C--:B------:R-:W-:Y:S01]  /*170f0*/  @!P0 LEA R162, P1, R168, R234.reuse, 0x1 ;  /* 0x000000eaa8a28211 */ /* 0x080fe200078208ff */
[----:B------:R-:W-:Y:S01]  /*17100*/  @!P0 IMAD.MOV.U32 R0, RZ, RZ, c[0x0][0x19c] ;  /* 0x00006700ff008624 */ /* 0x000fe200078e00ff */
[-C--:B------:R-:W-:Y:S01]  /*17110*/  @!P0 LEA R170, P3, R156, R234.reuse, 0x1 ;  /* 0x000000ea9caa8211 */ /* 0x080fe200078608ff */
[----:B------:R-:W-:Y:S01]  /*17120*/  @!P0 IMAD R150, R150, 0xa0, RZ ;  /* 0x000000a096968824 */ /* 0x000fe200078e02ff */
[-C--:B------:R-:W-:Y:S01]  /*17130*/  @!P0 LEA.HI.X R163, R168, R235.reuse, R166, 0x1, P1 ;  /* 0x000000eba8a38211 */ /* 0x080fe200008f0ca6 */
[----:B------:R-:W-:Y:S01]  /*17140*/  @!P0 IMAD R0, R0, 0xe0, RZ ;  /* 0x000000e000008824 */ /* 0x000fe200078e02ff */
[-C--:B------:R-:W-:Y:S01]  /*17150*/  LEA R166, P1, R152, R234.reuse, 0x1 ;  /* 0x000000ea98a67211 */ /* 0x080fe200078208ff */
[----:B------:R-:W-:Y:S01]  /*17160*/  @!P0 IMAD.IADD R150, R150, 0x1, R159 ;  /* 0x0000000196968824 */ /* 0x000fe200078e029f */
[-C--:B------:R-:W-:Y:S02]  /*17170*/  @!P0 LEA R168, P2, R154, R234.reuse, 0x1 ;  /* 0x000000ea9aa88211 */ /* 0x080fe400078408ff */
[CC--:B------:R-:W-:Y:S02]  /*17180*/  LEA.HI.X R167, R152.reuse, R235.reuse, R153, 0x1, P1 ;  /* 0x000000eb98a77211 */ /* 0x0c0fe400008f0c99 */
[----:B------:R-:W-:Y:S02]  /*17190*/  @!P0 IADD3 R152, P1, R152, UR7, RZ ;  /* 0x0000000798988c10 */ /* 0x000fe4000ff3e0ff */
[----:B------:R-:W-:Y:S01]  /*171a0*/  @!P0 LEA.HI.X R173, R158, R235, R150, 0x1, P4 ;  /* 0x000000eb9ead8211 */ /* 0x000fe200020f0c96 */
[----:B------:R-:W-:Y:S01]  /*171b0*/  @!PT LDS RZ, [RZ] ;  /* 0x00000000fffff984 */ /* 0x000fe20000000800 */
[----:B------:R-:W-:Y:S01]  /*171c0*/  @!PT LDS RZ, [RZ] ;  /* 0x00000000fffff984 */ /* 0x000fe20000000800 */
[----:B------:R-:W-:Y:S01]  /*171d0*/  @!PT LDS RZ, [RZ] ;  /* 0x00000000fffff984 */ /* 0x000fe20000000800 */
[----:B------:R1:W-:Y:S01]  /*171e0*/  @!P0 LDGSTS.E.BYPASS.LTC128B.128 [R237+0x1000], [R166.64] ;  /* 0x01000000a6ed8fae */ /* 0x0003e2000b901d48 */
[----:B------:R-:W-:Y:S02]  /*171f0*/  @!P0 IADD3.X R153, R153, UR5, RZ, P1, !PT ;  /* 0x0000000599998c10 */ /* 0x000fe40008ffe4ff */
[----:B------:R-:W-:Y:S01]  /*17200*/  @!P0 LEA R174, P1, R152, R234, 0x1 ;  /* 0x000000ea98ae8211 */ /* 0x000fe200078208ff */
[----:B------:R1:W-:Y:S01]  /*17210*/  @P0 STS.128 [R237+0x1800], RZ ;  /* 0x001800ffed000388 */ /* 0x0003e20000000c00 */
[----:B------:R-:W-:Y:S01]  /*17220*/  @!P0 IADD3 R0, R0, R155, RZ ;  /* 0x0000009b00008210 */ /* 0x000fe20007ffe0ff */
[----:B------:R-:W-:Y:S01]  /*17230*/  IMAD.MOV.U32 R234, RZ, RZ, R166 ;  /* 0x000000ffffea7224 */ /* 0x000fe200078e00a6 */
[-C--:B------:R-:W-:Y:S02]  /*17240*/  @!P0 LEA.HI.X R175, R152, R235.reuse, R153, 0x1, P1 ;  /* 0x000000eb98af8211 */ /* 0x080fe400008f0c99 */
[-C--:B------:R-:W-:Y:S02]  /*17250*/  @!P0 LEA.HI.X R169, R154, R235.reuse, R0, 0x1, P2 ;  /* 0x000000eb9aa98211 */ /* 0x080fe400010f0c00 */
[----:B------:R-:W-:Y:S01]  /*17260*/  @!P0 MOV R2, c[0x0][0x19c] ;  /* 0x0000670000028a02 */ /* 0x000fe20000000f00 */
[----:B------:R-:W-:Y:S01]  /*17270*/  @!PT LDS RZ, [RZ] ;  /* 0x00000000fffff984 */ /* 0x000fe20000000800 */
[----:B------:R-:W-:Y:S01]  /*17280*/  @!PT LDS RZ, [RZ] ;  /* 0x00000000fffff984 */ /* 0x000fe20000000800 */
[----:B------:R-:W-:Y:S01]  /*17290*/  @!PT LDS RZ, [RZ] ;  /* 0x00000000fffff984 */ /* 0x000fe20000000800 */
[----:B------:R1:W-:Y:S04]  /*172a0*/  @!P0 LDGSTS.E.BYPASS.LTC128B.128 [R237+0x1800], [R174.64] ;  /* 0x01800000aeed8fae */ /* 0x0003e8000b901d48 */
[----:B------:R1:W-:Y:S01]  /*172b0*/  @P0 STS.128 [R237+0x2000], RZ ;  /* 0x002000ffed000388 */ /* 0x0003e20000000c00 */
[----:B------:R-:W-:Y:S03]  /*172c0*/  @!P0 IMAD R2, R2, 0xc0, RZ ;  /* 0x000000c002028824 */ /* 0x000fe600078e02ff */
[----:B------:R-:W-:Y:S01]  /*172d0*/  @!PT LDS RZ, [RZ] ;  /* 0x00000000fffff984 */ /* 0x000fe20000000800 */
[----:B------:R-:W-:Y:S01]  /*172e0*/  @!PT LDS RZ, [RZ] ;  /* 0x00000000fffff984 */ /* 0x000fe20000000800 */
[----:B------:R-:W-:Y:S01]  /*172f0*/  @!PT LDS RZ, [RZ] ;  /* 0x00000000fffff984 */ /* 0x000fe20000000800 */
[----:B------:R1:W-:Y:S01]  /*17300*/  @!P0 LDGSTS.E.BYPASS.LTC128B.128 [R237+0x2000], [R164.64] ;  /* 0x02000000a4ed8fae */ /* 0x0003e2000b901d48 */
[----:B------:R-:W-:Y:S03]  /*17310*/  @!P0 IMAD.IADD R2, R2, 0x1, R157 ;  /* 0x0000000102028824 */ /* 0x000fe600078e029d */
[----:B------:R1:W-:Y:S02]  /*17320*/  @P0 STS.128 [R237+0x2800], RZ ;  /* 0x002800ffed000388 */ /* 0x0003e40000000c00 */
[----:B------:R-:W-:Y:S01]  /*17330*/  @!P0 LEA.HI.X R171, R156, R235, R2, 0x1, P3 ;  /* 0x000000eb9cab8211 */ /* 0x000fe200018f0c02 */
[----:B------:R-:W-:Y:S01]  /*17340*/  IMAD.MOV.U32 R235, RZ, RZ, R167 ;  /* 0x000000ffffeb7224 */ /* 0x000fe200078e00a7 */
        /* <DEDUP_REMOVED lines=25> */
.L_x_938:
        /* <DEDUP_REMOVED lines=124> */
[----:B------:R-:W-:Y:S04]  /*17ca0*/  FMNMX.FTZ R0, R128, R153, !PT ;  /* 0x0000009980007209 */ /* 0x000fe80007810000 */
[----:B------:R-:W-:Y:S02]  /*17cb0*/  FMNMX.FTZ R154, R129, R0, !PT ;  /* 0x00000000819a7209 */ /* 0x000fe40007810000 */
[----:B------:R-:W-:Y:S03]  /*17cc0*/  FMNMX.FTZ R0, R130, R157, !PT ;  /* 0x0000009d82007209 */ /* 0x000fe60007810000 */
[----:B------:R-:W-:Y:S01]  /*17cd0*/  SHFL.BFLY PT, R157, R154, 0x2, 0x1f ;  /* 0x0c401f009a9d7f89 */ /* 0x000fe200000e0000 */
[----:B------:R-:W-:Y:S07]  /*17ce0*/  FMNMX.FTZ R155, R131, R0, !PT ;  /* 0x00000000839b7209 */ /* 0x000fee0007810000 */
[----:B------:R-:W2:Y:S02]  /*17cf0*/  SHFL.BFLY PT, R0, R155, 0x2, 0x1f ;  /* 0x0c401f009b007f89 */ /* 0x000ea400000e0000 */
[----:B--2---:R-:W-:Y:S02]  /*17d00*/  FMNMX.FTZ R153, R155, R0, !PT ;  /* 0x000000009b997209 */ /* 0x004fe40007810000 */
[----:B------:R-:W-:Y:S04]  /*17d10*/  FMNMX.FTZ R159, R154, R157, !PT ;  /* 0x0000009d9a9f7209 */ /* 0x000fe80007810000 */
[----:B------:R-:W2:Y:S08]  /*17d20*/  SHFL.BFLY PT, R0, R153, 0x1, 0x1f ;  /* 0x0c201f0099007f89 */ /* 0x000eb000000e0000 */
[----:B------:R-:W3:Y:S01]  /*17d30*/  SHFL.BFLY PT, R2, R159, 0x1, 0x1f ;  /* 0x0c201f009f027f89 */ /* 0x000ee200000e0000 */
[----:B--2---:R-:W-:Y:S02]  /*17d40*/  FMNMX.FTZ R0, R153, R0, !PT ;  /* 0x0000000099007209 */ /* 0x004fe40007810000 */
[----:B---3--:R-:W-:Y:S04]  /*17d50*/  FMNMX.FTZ R2, R159, R2, !PT ;  /* 0x000000029f027209 */ /* 0x008fe80007810000 */
[C---:B------:R-:W-:Y:S01]  /*17d60*/  FSETP.NEU.FTZ.AND P0, PT, R2.reuse, -INF , PT ;  /* 0xff8000000200780b */ /* 0x040fe20003f1d000 */
[C---:B------:R-:W-:Y:S02]  /*17d70*/  FMUL.FTZ R154, R2.reuse, c[0x0][0x23c] ;  /* 0x00008f00029a7a20 */ /* 0x040fe40000410000 */
[----:B------:R-:W-:Y:S02]  /*17d80*/  FADD.FTZ R150, -R2, R151 ;  /* 0x0000009702967221 */ /* 0x000fe40000010100 */
[----:B------:R-:W-:Y:S01]  /*17d90*/  FADD.FTZ R151, -R0, R3 ;  /* 0x0000000300977221 */ /* 0x000fe20000010100 */
[----:B------:R-:W-:Y:S01]  /*17da0*/  FSEL R153, R154, RZ, P0 ;  /* 0x000000ff9a997208 */ /* 0x000fe20000000000 */
[C---:B------:R-:W-:Y:S01]  /*17db0*/  FMUL.FTZ R154, R0.reuse, c[0x0][0x23c] ;  /* 0x00008f00009a7a20 */ /* 0x040fe20000410000 */
[----:B------:R-:W-:Y:S01]  /*17dc0*/  FSETP.NEU.FTZ.AND P0, PT, R0, -INF , PT ;  /* 0xff8000000000780b */ /* 0x000fe20003f1d000 */
[----:B------:R-:W-:Y:S01]  /*17dd0*/  FMUL.FTZ R3, R151, c[0x0][0x23c] ;  /* 0x00008f0097037a20 */ /* 0x000fe20000410000 */
[----:B------:R-:W-:Y:S01]  /*17de0*/  MOV R151, R2 ;  /* 0x0000000200977202 */ /* 0x000fe20000000f00 */
[--C-:B------:R-:W-:Y:S02]  /*17df0*/  FFMA.FTZ R191, R16, c[0x0][0x23c], -R153.reuse ;  /* 0x00008f0010bf7a23 */ /* 0x100fe40000010899 */
[--C-:B------:R-:W-:Y:S02]  /*17e00*/  FFMA.FTZ R186, R17, c[0x0][0x23c], -R153.reuse ;  /* 0x00008f0011ba7a23 */ /* 0x100fe40000010899 */
[----:B------:R-:W2:Y:S01]  /*17e10*/  MUFU.EX2 R3, R3 ;  /* 0x0000000300037308 */ /* 0x000ea20000000800 */
[--C-:B------:R-:W-:Y:S02]  /*17e20*/  FFMA.FTZ R179, R28, c[0x0][0x23c], -R153.reuse ;  /* 0x00008f001cb37a23 */ /* 0x100fe40000010899 */
[--C-:B------:R-:W-:Y:S02]  /*17e30*/  FFMA.FTZ R180, R29, c[0x0][0x23c], -R153.reuse ;  /* 0x00008f001db47a23 */ /* 0x100fe40000010899 */
[--C-:B-1----:R-:W-:Y:S02]  /*17e40*/  FFMA.FTZ R174, R32, c[0x0][0x23c], -R153.reuse ;  /* 0x00008f0020ae7a23 */ /* 0x102fe40000010899 */
        /* <DEDUP_REMOVED lines=8> */
[----:B------:R-:W-:Y:S01]  /*17ed0*/  MUFU.EX2 R186, R186 ;  /* 0x000000ba00ba7308 */ /* 0x000fe20000000800 */
[--C-:B------:R-:W-:Y:S01]  /*17ee0*/  FFMA.FTZ R205, R5, c[0x0][0x23c], -R153.reuse ;  /* 0x00008f0005cd7a23 */ /* 0x100fe20000010899 */
[----:B------:R-:W-:Y:S01]  /*17ef0*/  FSEL R5, R154, RZ, P0 ;  /* 0x000000ff9a057208 */ /* 0x000fe20000000000 */
[----:B------:R-:W-:Y:S01]  /*17f00*/  FMUL.FTZ R152, R150, c[0x0][0x23c] ;  /* 0x00008f0096987a20 */ /* 0x000fe20000410000 */
[----:B------:R-:W-:Y:S01]  /*17f10*/  ISETP.GT.AND P0, PT, R236, 0x1, PT ;  /* 0x00000001ec00780c */ /* 0x000fe20003f04270 */
[----:B------:R-:W-:Y:S02]  /*17f20*/  FFMA.FTZ R182, R24, c[0x0][0x23c], -R153 ;  /* 0x00008f0018b67a23 */ /* 0x000fe40000010899 */
[--C-:B------:R-:W-:Y:S02]  /*17f30*/  FFMA.FTZ R195, R18, c[0x0][0x23c], -R5.reuse ;  /* 0x00008f0012c37a23 */ /* 0x100fe40000010805 */
[--C-:B------:R-:W-:Y:S01]  /*17f40*/  FFMA.FTZ R190, R19, c[0x0][0x23c], -R5.reuse ;  /* 0x00008f0013be7a23 */ /* 0x100fe20000010805 */
[----:B------:R-:W1:Y:S01]  /*17f50*/  MUFU.EX2 R150, R152 ;  /* 0x0000009800967308 */ /* 0x000e620000000800 */
[----:B------:R-:W3:Y:S01]  /*17f60*/  LDSM.16.MT88.4 R16, [R224+0x5000] ;  /* 0x00500000e010783b */ /* 0x000ee20000004200 */
[--C-:B------:R-:W-:Y:S02]  /*17f70*/  FFMA.FTZ R183, R30, c[0x0][0x23c], -R5.reuse ;  /* 0x00008f001eb77a23 */ /* 0x100fe40000010805 */
[--C-:B------:R-:W-:Y:S02]  /*17f80*/  FFMA.FTZ R176, R31, c[0x0][0x23c], -R5.reuse ;  /* 0x00008f001fb07a23 */ /* 0x100fe40000010805 */
[--C-:B------:R-:W-:Y:S02]  /*17f90*/  FFMA.FTZ R177, R34, c[0x0][0x23c], -R5.reuse ;  /* 0x00008f0022b17a23 */ /* 0x100fe40000010805 */
[--C-:B------:R-:W-:Y:S01]  /*17fa0*/  FFMA.FTZ R172, R35, c[0x0][0x23c], -R5.reuse ;  /* 0x00008f0023ac7a23 */ /* 0x100fe20000010805 */
[----:B------:R-:W4:Y:S01]  /*17fb0*/  LDSM.16.MT88.4 R28, [R223+0x5000] ;  /* 0x00500000df1c783b */ /* 0x000f220000004200 */
[----:B------:R-:W-:Y:S01]  /*17fc0*/  MUFU.EX2 R205, R205 ;  /* 0x000000cd00cd7308 */ /* 0x000fe20000000800 */
[--C-:B------:R-:W-:Y:S02]  /*17fd0*/  FFMA.FTZ R175, R38, c[0x0][0x23c], -R5.reuse ;  /* 0x00008f0026af7a23 */ /* 0x100fe40000010805 */
[--C-:B------:R-:W-:Y:S02]  /*17fe0*/  FFMA.FTZ R168, R39, c[0x0][0x23c], -R5.reuse ;  /* 0x00008f0027a87a23 */ /* 0x100fe40000010805 */
[--C-:B------:R-:W-:Y:S02]  /*17ff0*/  FFMA.FTZ R166, R42, c[0x0][0x23c], -R5.reuse ;  /* 0x00008f002aa67a23 */ /* 0x100fe40000010805 */
[----:B------:R-:W5:Y:S01]  /*18000*/  LDSM.16.MT88.4 R32, [R224+0x5400] ;  /* 0x00540000e020783b */ /* 0x000f620000004200 */
[--C-:B------:R-:W-:Y:S02]  /*18010*/  FFMA.FTZ R167, R43, c[0x0][0x23c], -R5.reuse ;  /* 0x00008f002ba77a23 */ /* 0x100fe40000010805 */
[----:B------:R-:W-:Y:S01]  /*18020*/  MUFU.EX2 R192, R192 ;  /* 0x000000c000c07308 */ /* 0x000fe20000000800 */
[--C-:B------:R-:W-:Y:S02]  /*18030*/  FFMA.FTZ R198, R14, c[0x0][0x23c], -R5.reuse ;  /* 0x00008f000ec67a23 */ /* 0x100fe40000010805 */
[----:B--2---:R-:W-:Y:S02]  /*18040*/  FMUL.FTZ R14, R3, R142 ;  /* 0x0000008e030e7220 */ /* 0x004fe40000410000 */
[----:B------:R-:W2:Y:S01]  /*18050*/  LDSM.16.MT88.4 R36, [R223+0x5400] ;  /* 0x00540000df24783b */ /* 0x000ea20000004200 */
[C---:B-1----:R-:W-:Y:S02]  /*18060*/  FMUL.FTZ R12, R150.reuse, R140 ;  /* 0x0000008c960c7220 */ /* 0x042fe40000410000 */
[----:B------:R-:W-:Y:S02]  /*18070*/  FMUL.FTZ R13, R150, R141 ;  /* 0x0000008d960d7220 */ /* 0x000fe40000410000 */
[----:B------:R-:W-:Y:S01]  /*18080*/  MUFU.EX2 R193, R193 ;  /* 0x000000c100c17308 */ /* 0x000fe20000000800 */
[----:B------:R-:W-:Y:S02]  /*18090*/  FFMA.FTZ R199, R15, c[0x0][0x23c], -R5 ;  /* 0x00008f000fc77a23 */ /* 0x000fe40000010805 */
[----:B------:R-:W-:Y:S01]  /*180a0*/  LDSM.16.MT88.4 R40, [R223+0x5800] ;  /* 0x00580000df28783b */ /* 0x000fe20000004200 */
[----:B------:R-:W-:Y:S02]  /*180b0*/  FMUL.FTZ R15, R3, R143 ;  /* 0x0000008f030f7220 */ /* 0x000fe40000410000 */
[----:B------:R-:W-:Y:S02]  /*180c0*/  FFMA.FTZ R181, R25, c[0x0][0x23c], -R153 ;  /* 0x00008f0019b57a23 */ /* 0x000fe40000010899 */
[--C-:B------:R-:W-:Y:S02]  /*180d0*/  FFMA.FTZ R185, R26, c[0x0][0x23c], -R5.reuse ;  /* 0x00008f001ab97a23 */ /* 0x100fe40000010805 */
[----:B------:R-:W-:Y:S01]  /*180e0*/  MUFU.EX2 R198, R198 ;  /* 0x000000c600c67308 */ /* 0x000fe20000000800 */
[----:B------:R-:W-:Y:S01]  /*180f0*/  LDSM.16.MT88.4 R140, [R224+0x8c00] ;  /* 0x008c0000e08c783b */ /* 0x000fe20000004200 */
[----:B------:R-:W-:Y:S02]  /*18100*/  FFMA.FTZ R178, R27, c[0x0][0x23c], -R5 ;  /* 0x00008f001bb27a23 */ /* 0x000fe40000010805 */
[--C-:B------:R-:W-:Y:S02]  /*18110*/  FFMA.FTZ R184, R20, c[0x0][0x23c], -R153.reuse ;  /* 0x00008f0014b87a23 */ /* 0x100fe40000010899 */
[C---:B------:R-:W-:Y:S02]  /*18120*/  FMUL.FTZ R20, R150.reuse, R132 ;  /* 0x0000008496147220 */ /* 0x040fe40000410000 */
[----:B------:R-:W-:Y:S02]  /*18130*/  FFMA.FTZ R187, R21, c[0x0][0x23c], -R153 ;  /* 0x00008f0015bb7a23 */ /* 0x000fe40000010899 */
[----:B------:R-:W-:Y:S01]  /*18140*/  MUFU.EX2 R199, R199 ;  /* 0x000000c700c77308 */ /* 0x000fe20000000800 */
[----:B------:R-:W-:Y:S02]  /*18150*/  FMUL.FTZ R21, R150, R133 ;  /* 0x0000008596157220 */ /* 0x000fe40000410000 */
[--C-:B------:R-:W-:Y:S02]  /*18160*/  FFMA.FTZ R188, R22, c[0x0][0x23c], -R5.reuse ;  /* 0x00008f0016bc7a23 */ /* 0x100fe40000010805 */
[----:B------:R-:W-:Y:S02]  /*18170*/  FMUL.FTZ R22, R3, R134 ;  /* 0x0000008603167220 */ /* 0x000fe40000410000 */
[--C-:B------:R-:W-:Y:S02]  /*18180*/  FFMA.FTZ R189, R23, c[0x0][0x23c], -R5.reuse ;  /* 0x00008f0017bd7a23 */ /* 0x100fe40000010805 */
[----:B------:R-:W-:Y:S01]  /*18190*/  FMUL.FTZ R23, R3, R135 ;  /* 0x0000008703177220 */ /* 0x000fe20000410000 */
[----:B------:R-:W-:Y:S01]  /*181a0*/  MUFU.EX2 R195, R195 ;  /* 0x000000c300c37308 */ /* 0x000fe20000000800 */
[----:B------:R-:W-:Y:S02]  /*181b0*/  FFMA.FTZ R165, R46, c[0x0][0x23c], -R5 ;  /* 0x00008f002ea57a23 */ /* 0x000fe40000010805 */
[--C-:B------:R-:W-:Y:S02]  /*181c0*/  FFMA.FTZ R159, R49, c[0x0][0x23c], -R153.reuse ;  /* 0x00008f00319f7a23 */ /* 0x100fe40000010899 */
[----:B------:R-:W-:Y:S02]  /*181d0*/  FFMA.FTZ R155, R52, c[0x0][0x23c], -R153 ;  /* 0x00008f00349b7a23 */ /* 0x000fe40000010899 */
[----:B------:R-:W-:Y:S02]  /*181e0*/  FFMA.FTZ R59, R59, c[0x0][0x23c], -R5 ;  /* 0x00008f003b3b7a23 */ /* 0x000fe40000010805 */
[--C-:B------:R-:W-:Y:S01]  /*181f0*/  FFMA.FTZ R46, R68, c[0x0][0x23c], -R153.reuse ;  /* 0x00008f00442e7a23 */ /* 0x100fe20000010899 */
[----:B------:R-:W-:Y:S01]  /*18200*/  MUFU.EX2 R190, R190 ;  /* 0x000000be00be7308 */ /* 0x000fe20000000800 */
[----:B------:R-:W-:Y:S02]  /*18210*/  FFMA.FTZ R202, R4, c[0x0][0x23c], -R153 ;  /* 0x00008f0004ca7a23 */ /* 0x000fe40000010899 */
[--C-:B------:R-:W-:Y:S02]  /*18220*/  FFMA.FTZ R204, R6, c[0x0][0x23c], -R5.reuse ;  /* 0x00008f0006cc7a23 */ /* 0x100fe40000010805 */
[----:B------:R-:W-:Y:S02]  /*18230*/  FFMA.FTZ R207, R7, c[0x0][0x23c], -R5 ;  /* 0x00008f0007cf7a23 */ /* 0x000fe40000010805 */
[--C-:B------:R-:W-:Y:S02]  /*18240*/  FFMA.FTZ R201, R8, c[0x0][0x23c], -R153.reuse ;  /* 0x00008f0008c97a23 */ /* 0x100fe40000010899 */
[C---:B------:R-:W-:Y:S01]  /*18250*/  FMUL.FTZ R8, R150.reuse, R144 ;  /* 0x0000009096087220 */ /* 0x040fe20000410000 */
[----:B------:R-:W1:Y:S01]  /*18260*/  MUFU.EX2 R202, R202 ;  /* 0x000000ca00ca7308 */ /* 0x000e620000000800 */
[----:B------:R-:W-:Y:S02]  /*18270*/  FFMA.FTZ R194, R9, c[0x0][0x23c], -R153 ;  /* 0x00008f0009c27a23 */ /* 0x000fe40000010899 */
[----:B------:R-:W-:Y:S02]  /*18280*/  FMUL.FTZ R9, R150, R145 ;  /* 0x0000009196097220 */ /* 0x000fe40000410000 */
[--C-:B------:R-:W-:Y:S02]  /*18290*/  FFMA.FTZ R203, R10, c[0x0][0x23c], -R5.reuse ;  /* 0x00008f000acb7a23 */ /* 0x100fe40000010805 */
[----:B------:R-:W-:Y:S02]  /*182a0*/  FMUL.FTZ R10, R3, R146 ;  /* 0x00000092030a7220 */ /* 0x000fe40000410000 */
[----:B------:R-:W-:Y:S01]  /*182b0*/  FFMA.FTZ R200, R11, c[0x0][0x23c], -R5 ;  /* 0x00008f000bc87a23 */ /* 0x000fe20000010805 */
[----:B------:R-:W-:Y:S01]  /*182c0*/  MUFU.EX2 R204, R204 ;  /* 0x000000cc00cc7308 */ /* 0x000fe20000000800 */
[----:B------:R-:W-:Y:S02]  /*182d0*/  FMUL.FTZ R11, R3, R147 ;  /* 0x00000093030b7220 */ /* 0x000fe40000410000 */
[--C-:B------:R-:W-:Y:S02]  /*182e0*/  FFMA.FTZ R163, R44, c[0x0][0x23c], -R153.reuse ;  /* 0x00008f002ca37a23 */ /* 0x100fe40000010899 */
[----:B------:R-:W-:Y:S02]  /*182f0*/  FFMA.FTZ R158, R45, c[0x0][0x23c], -R153 ;  /* 0x00008f002d9e7a23 */ /* 0x000fe40000010899 */
[----:B------:R-:W-:Y:S02]  /*18300*/  FFMA.FTZ R162, R47, c[0x0][0x23c], -R5 ;  /* 0x00008f002fa27a23 */ /* 0x000fe40000010805 */
[--C-:B------:R-:W-:Y:S01]  /*18310*/  FFMA.FTZ R156, R48, c[0x0][0x23c], -R153.reuse ;  /* 0x00008f00309c7a23 */ /* 0x100fe20000010899 */
[----:B------:R-:W2:Y:S01]  /*18320*/  MUFU.EX2 R207, R207 ;  /* 0x000000cf00cf7308 */ /* 0x000ea20000000800 */
[----:B------:R-:W-:Y:S02]  /*18330*/  FFMA.FTZ R48, R65, c[0x0][0x23c], -R153 ;  /* 0x00008f0041307a23 */ /* 0x000fe40000010899 */
[--C-:B------:R-:W-:Y:S01]  /*18340*/  FFMA.FTZ R160, R50, c[0x0][0x23c], -R5.reuse ;  /* 0x00008f0032a07a23 */ /* 0x100fe20000010805 */
[----:B-1----:R-:W-:Y:S01]  /*18350*/  F2FP.BF16.PACK_AB R24, R205, R202 ;  /* 0x000000cacd18723e */ /* 0x002fe200000010ff */
[----:B------:R-:W-:Y:S02]  /*18360*/  FFMA.FTZ R161, R51, c[0x0][0x23c], -R5 ;  /* 0x00008f0033a17a23 */ /* 0x000fe40000010805 */
[----:B------:R-:W-:Y:S02]  /*18370*/  FFMA.FTZ R152, R53, c[0x0][0x23c], -R153 ;  /* 0x00008f0035987a23 */ /* 0x000fe40000010899 */
[----:B------:R-:W-:Y:S01]  /*18380*/  FFMA.FTZ R157, R54, c[0x0][0x23c], -R5 ;  /* 0x00008f00369d7a23 */ /* 0x000fe20000010805 */
[----:B------:R-:W-:Y:S01]  /*18390*/  MUFU.EX2 R201, R201 ;  /* 0x000000c900c97308 */ /* 0x000fe20000000800 */
[----:B------:R-:W-:Y:S02]  /*183a0*/  FFMA.FTZ R54, R60, c[0x0][0x23c], -R153 ;  /* 0x00008f003c367a23 */ /* 0x000fe40000010899 */
[----:B------:R-:W-:Y:S02]  /*183b0*/  FFMA.FTZ R154, R55, c[0x0][0x23c], -R5 ;  /* 0x00008f00379a7a23 */ /* 0x000fe40000010805 */
[--C-:B------:R-:W-:Y:S02]  /*183c0*/  FFMA.FTZ R55, R56, c[0x0][0x23c], -R153.reuse ;  /* 0x00008f0038377a23 */ /* 0x100fe40000010899 */
[----:B------:R-:W-:Y:S02]  /*183d0*/  FFMA.FTZ R56, R57, c[0x0][0x23c], -R153 ;  /* 0x00008f0039387a23 */ /* 0x000fe40000010899 */
[--C-:B------:R-:W-:Y:S01]  /*183e0*/  FFMA.FTZ R57, R62, c[0x0][0x23c], -R5.reuse ;  /* 0x00008f003e397a23 */ /* 0x100fe20000010805 */
[----:B------:R-:W1:Y:S01]  /*183f0*/  MUFU.EX2 R194, R194 ;  /* 0x000000c200c27308 */ /* 0x000e620000000800 */
[----:B------:R-:W-:Y:S02]  /*18400*/  FFMA.FTZ R58, R58, c[0x0][0x23c], -R5 ;  /* 0x00008f003a3a7a23 */ /* 0x000fe40000010805 */
[----:B------:R-:W-:Y:S01]  /*18410*/  FFMA.FTZ R49, R61, c[0x0][0x23c], -R153 ;  /* 0x00008f003d317a23 */ /* 0x000fe20000010899 */
[----:B--2---:R-:W-:Y:S01]  /*18420*/  F2FP.BF16.PACK_AB R25, R207, R204 ;  /* 0x000000cccf19723e */ /* 0x004fe200000010ff */
[----:B------:R-:W-:Y:S02]  /*18430*/  FFMA.FTZ R52, R63, c[0x0][0x23c], -R5 ;  /* 0x00008f003f347a23 */ /* 0x000fe40000010805 */
[----:B------:R-:W-:Y:S02]  /*18440*/  FFMA.FTZ R47, R64, c[0x0][0x23c], -R153 ;  /* 0x00008f00402f7a23 */ /* 0x000fe40000010899 */
[--C-:B------:R-:W-:Y:S01]  /*18450*/  FFMA.FTZ R50, R66, c[0x0][0x23c], -R5.reuse ;  /* 0x00008f0042327a23 */ /* 0x100fe20000010805 */
[----:B------:R-:W-:Y:S01]  /*18460*/  MUFU.EX2 R203, R203 ;  /* 0x000000cb00cb7308 */ /* 0x000fe20000000800 */
[----:B------:R-:W-:Y:S02]  /*18470*/  FFMA.FTZ R51, R67, c[0x0][0x23c], -R5 ;  /* 0x00008f0043337a23 */ /* 0x000fe40000010805 */
[----:B------:R-:W-:Y:S02]  /*18480*/  FFMA.FTZ R7, R69, c[0x0][0x23c], -R153 ;  /* 0x00008f0045077a23 */ /* 0x000fe40000010899 */
[--C-:B------:R-:W-:Y:S02]  /*18490*/  FFMA.FTZ R45, R70, c[0x0][0x23c], -R5.reuse ;  /* 0x00008f00462d7a23 */ /* 0x100fe40000010805 */
[----:B------:R-:W-:Y:S02]  /*184a0*/  FFMA.FTZ R6, R71, c[0x0][0x23c], -R5 ;  /* 0x00008f0047067a23 */ /* 0x000fe40000010805 */
[----:B------:R-:W-:Y:S01]  /*184b0*/  FFMA.FTZ R44, R72, c[0x0][0x23c], -R153 ;  /* 0x00008f00482c7a23 */ /* 0x000fe20000010899 */
[----:B------:R-:W2:Y:S01]  /*184c0*/  MUFU.EX2 R200, R200 ;  /* 0x000000c800c87308 */ /* 0x000ea20000000800 */
[----:B------:R-:W-:Y:S02]  /*184d0*/  FFMA.FTZ R72, R87, c[0x0][0x23c], -R5 ;  /* 0x00008f0057487a23 */ /* 0x000fe40000010805 */
[--C-:B------:R-:W-:Y:S01]  /*184e0*/  FFMA.FTZ R87, R101, c[0x0][0x23c], -R153.reuse ;  /* 0x00008f0065577a23 */ /* 0x100fe20000010899 */
[----:B-1----:R-:W-:Y:S01]  /*184f0*/  F2FP.BF16.PACK_AB R26, R194, R201 ;  /* 0x000000c9c21a723e */ /* 0x002fe200000010ff */
[----:B------:R-:W-:Y:S02]  /*18500*/  FFMA.FTZ R53, R73, c[0x0][0x23c], -R153 ;  /* 0x00008f0049357a23 */ /* 0x000fe40000010899 */
[--C-:B------:R-:W-:Y:S02]  /*18510*/  FFMA.FTZ R60, R74, c[0x0][0x23c], -R5.reuse ;  /* 0x00008f004a3c7a23 */ /* 0x100fe40000010805 */
[----:B------:R-:W-:Y:S01]  /*18520*/  FFMA.FTZ R61, R75, c[0x0][0x23c], -R5 ;  /* 0x00008f004b3d7a23 */ /* 0x000fe20000010805 */
[----:B------:R-:W-:Y:S01]  /*18530*/  MUFU.EX2 R184, R184 ;  /* 0x000000b800b87308 */ /* 0x000fe20000000800 */
[----:B------:R-:W-:Y:S02]  /*18540*/  FFMA.FTZ R204, R3, R242, R204 ;  /* 0x000000f203cc7223 */ /* 0x000fe400000100cc */
[--C-:B------:R-:W-:Y:S02]  /*18550*/  FFMA.FTZ R62, R76, c[0x0][0x23c], -R153.reuse ;  /* 0x00008f004c3e7a23 */ /* 0x100fe40000010899 */
[----:B------:R-:W-:Y:S02]  /*18560*/  FADD.FTZ R204, R207, R204 ;  /* 0x000000cccfcc7221 */ /* 0x000fe40000010000 */
[----:B------:R-:W-:Y:S02]  /*18570*/  FFMA.FTZ R63, R77, c[0x0][0x23c], -R153 ;  /* 0x00008f004d3f7a23 */ /* 0x000fe40000010899 */
[--C-:B------:R-:W-:Y:S01]  /*18580*/  FFMA.FTZ R64, R78, c[0x0][0x23c], -R5.reuse ;  /* 0x00008f004e407a23 */ /* 0x100fe20000010805 */
[----:B------:R-:W1:Y:S01]  /*18590*/  MUFU.EX2 R187, R187 ;  /* 0x000000bb00bb7308 */ /* 0x000e620000000800 */
[----:B------:R-:W-:Y:S02]  /*185a0*/  FFMA.FTZ R65, R79, c[0x0][0x23c], -R5 ;  /* 0x00008f004f417a23 */ /* 0x000fe40000010805 */
[--C-:B------:R-:W-:Y:S01]  /*185b0*/  FFMA.FTZ R66, R80, c[0x0][0x23c], -R153.reuse ;  /* 0x00008f0050427a23 */ /* 0x100fe20000010899 */
[----:B--2---:R-:W-:Y:S01]  /*185c0*/  F2FP.BF16.PACK_AB R27, R200, R203 ;  /* 0x000000cbc81b723e */ /* 0x004fe200000010ff */
[----:B------:R-:W-:Y:S02]  /*185d0*/  FFMA.FTZ R69, R81, c[0x0][0x23c], -R153 ;  /* 0x00008f0051457a23 */ /* 0x000fe40000010899 */
[--C-:B------:R-:W-:Y:S02]  /*185e0*/  FFMA.FTZ R68, R82, c[0x0][0x23c], -R5.reuse ;  /* 0x00008f0052447a23 */ /* 0x100fe40000010805 */
[----:B------:R-:W-:Y:S01]  /*185f0*/  FFMA.FTZ R67, R83, c[0x0][0x23c], -R5 ;  /* 0x00008f0053437a23 */ /* 0x000fe20000010805 */
[----:B------:R-:W-:Y:S01]  /*18600*/  MUFU.EX2 R188, R188 ;  /* 0x000000bc00bc7308 */ /* 0x000fe20000000800 */
[C---:B---3--:R-:W-:Y:S05]  /*18610*/  HMMA.16816.F32.BF16 R8, R24.reuse, R16, R8 ;  /* 0x000000101808723c */ /* 0x048fea0000041808 */
[--C-:B------:R-:W-:Y:S02]  /*18620*/  FFMA.FTZ R79, R93, c[0x0][0x23c], -R153.reuse ;  /* 0x00008f005d4f7a23 */ /* 0x100fe40000010899 */
[C---:B------:R-:W-:Y:S01]  /*18630*/  FMUL.FTZ R16, R150.reuse, R136 ;  /* 0x0000008896107220 */ /* 0x040fe20000410000 */
[C---:B------:R-:W-:Y:S01]  /*18640*/  HMMA.16816.F32.BF16 R12, R24.reuse, R18, R12 ;  /* 0x00000012180c723c */ /* 0x040fe2000004180c */
[----:B------:R-:W2:Y:S03]  /*18650*/  MUFU.EX2 R189, R189 ;  /* 0x000000bd00bd7308 */ /* 0x000ea60000000800 */
[----:B------:R-:W-:Y:S02]  /*18660*/  FMUL.FTZ R17, R150, R137 ;  /* 0x0000008996117220 */ /* 0x000fe40000410000 */
[--C-:B------:R-:W-:Y:S02]  /*18670*/  FFMA.FTZ R70, R84, c[0x0][0x23c], -R153.reuse ;  /* 0x00008f0054467a23 */ /* 0x100fe40000010899 */
[C---:B------:R-:W-:Y:S03]  /*18680*/  FMUL.FTZ R18, R3.reuse, R138 ;  /* 0x0000008a03127220 */ /* 0x040fe60000410000 */
[----:B------:R-:W-:Y:S01]  /*18690*/  MUFU.EX2 R182, R182 ;  /* 0x000000b600b67308 */ /* 0x000fe20000000800 */
[----:B------:R-:W-:Y:S02]  /*186a0*/  FMUL.FTZ R19, R3, R139 ;  /* 0x0000008b03137220 */ /* 0x000fe40000410000 */
[----:B------:R-:W-:Y:S02]  /*186b0*/  FFMA.FTZ R71, R85, c[0x0][0x23c], -R153 ;  /* 0x00008f0055477a23 */ /* 0x000fe40000010899 */
[----:B------:R-:W-:Y:S02]  /*186c0*/  FFMA.FTZ R73, R86, c[0x0][0x23c], -R5 ;  /* 0x00008f0056497a23 */ /* 0x000fe40000010805 */
[--C-:B------:R-:W-:Y:S01]  /*186d0*/  FFMA.FTZ R74, R88, c[0x0][0x23c], -R153.reuse ;  /* 0x00008f00584a7a23 */ /* 0x100fe20000010899 */
[C---:B----4-:R-:W-:Y:S02]  /*186e0*/  HMMA.16816.F32.BF16 R16, R24.reuse, R28, R16 ;  /* 0x0000001c1810723c */ /* 0x050fe40000041810 */
[----:B------:R-:W3:Y:S01]  /*186f0*/  MUFU.EX2 R181, R181 ;  /* 0x000000b500b57308 */ /* 0x000ee20000000800 */
[----:B------:R-:W-:Y:S02]  /*18700*/  FFMA.FTZ R75, R89, c[0x0][0x23c], -R153 ;  /* 0x00008f00594b7a23 */ /* 0x000fe40000010899 */
[--C-:B------:R-:W-:Y:S02]  /*18710*/  FFMA.FTZ R76, R90, c[0x0][0x23c], -R5.reuse ;  /* 0x00008f005a4c7a23 */ /* 0x100fe40000010805 */
[--C-:B------:R-:W-:Y:S01]  /*18720*/  FFMA.FTZ R77, R91, c[0x0][0x23c], -R5.reuse ;  /* 0x00008f005b4d7a23 */ /* 0x100fe20000010805 */
[----:B------:R-:W-:Y:S01]  /*18730*/  HMMA.16816.F32.BF16 R20, R24, R30, R20 ;  /* 0x0000001e1814723c */ /* 0x000fe20000041814 */
[----:B------:R-:W4:Y:S03]  /*18740*/  LDSM.16.MT88.4 R28, [R224+0x5800] ;  /* 0x00580000e01c783b */ /* 0x000f260000004200 */
[----:B------:R-:W-:Y:S01]  /*18750*/  MUFU.EX2 R185, R185 ;  /* 0x000000b900b97308 */ /* 0x000fe20000000800 */
[--C-:B------:R-:W-:Y:S02]  /*18760*/  FFMA.FTZ R80, R94, c[0x0][0x23c], -R5.reuse ;  /* 0x00008f005e507a23 */ /* 0x100fe40000010805 */
[----:B------:R-:W-:Y:S01]  /*18770*/  F2FP.BF16.PACK_AB R24, R193, R192 ;  /* 0x000000c0c118723e */ /* 0x000fe200000010ff */
[----:B------:R-:W-:Y:S01]  /*18780*/  FFMA.FTZ R81, R95, c[0x0][0x23c], -R5 ;  /* 0x00008f005f517a23 */ /* 0x000fe20000010805 */
[----:B------:R-:W-:Y:S03]  /*18790*/  F2FP.BF16.PACK_AB R25, R199, R198 ;  /* 0x000000c6c719723e */ /* 0x000fe600000010ff */
[----:B------:R-:W-:Y:S01]  /*187a0*/  F2FP.BF16.PACK_AB R26, R186, R191 ;  /* 0x000000bfba1a723e */ /* 0x000fe200000010ff */
[--C-:B------:R-:W-:Y:S01]  /*187b0*/  FFMA.FTZ R78, R92, c[0x0][0x23c], -R153.reuse ;  /* 0x00008f005c4e7a23 */ /* 0x100fe20000010899 */
[----:B------:R-:W1:Y:S01]  /*187c0*/  MUFU.EX2 R178, R178 ;  /* 0x000000b200b27308 */ /* 0x000e620000000800 */
[----:B------:R-:W-:Y:S01]  /*187d0*/  F2FP.BF16.PACK_AB R27, R190, R195 ;  /* 0x000000c3be1b723e */ /* 0x000fe200000010ff */
[--C-:B------:R-:W-:Y:S02]  /*187e0*/  FFMA.FTZ R82, R96, c[0x0][0x23c], -R153.reuse ;  /* 0x00008f0060527a23 */ /* 0x100fe40000010899 */
[----:B------:R-:W-:Y:S02]  /*187f0*/  FFMA.FTZ R83, R97, c[0x0][0x23c], -R153 ;  /* 0x00008f0061537a23 */ /* 0x000fe40000010899 */
[--C-:B------:R-:W-:Y:S02]  /*18800*/  FFMA.FTZ R84, R98, c[0x0][0x23c], -R5.reuse ;  /* 0x00008f0062547a23 */ /* 0x100fe40000010805 */
[C---:B-----5:R-:W-:Y:S02]  /*18810*/  HMMA.16816.F32.BF16 R8, R24.reuse, R32, R8 ;  /* 0x000000201808723c */ /* 0x060fe40000041808 */
[----:B------:R-:W-:Y:S01]  /*18820*/  MUFU.EX2 R179, R179 ;  /* 0x000000b300b37308 */ /* 0x000fe20000000800 */
[--C-:B------:R-:W-:Y:S02]  /*18830*/  FFMA.FTZ R85, R99, c[0x0][0x23c], -R5.reuse ;  /* 0x00008f0063557a23 */ /* 0x100fe40000010805 */
[----:B------:R-:W-:Y:S02]  /*18840*/  FFMA.FTZ R88, R102, c[0x0][0x23c], -R5 ;  /* 0x00008f0066587a23 */ /* 0x000fe40000010805 */
[----:B------:R-:W-:Y:S01]  /*18850*/  FFMA.FTZ R86, R100, c[0x0][0x23c], -R153 ;  /* 0x00008f0064567a23 */ /* 0x000fe20000010899 */
[C---:B------:R-:W-:Y:S01]  /*18860*/  HMMA.16816.F32.BF16 R12, R24.reuse, R34, R12 ;  /* 0x00000022180c723c */ /* 0x040fe2000004180c */
[----:B------:R-:W5:Y:S03]  /*18870*/  LDSM.16.MT88.4 R32, [R224+0x5c00] ;  /* 0x005c0000e020783b */ /* 0x000f660000004200 */
[----:B------:R-:W3:Y:S01]  /*18880*/  MUFU.EX2 R180, R180 ;  /* 0x000000b400b47308 */ /* 0x000ee20000000800 */
[----:B------:R-:W-:Y:S02]  /*18890*/  FFMA.FTZ R91, R103, c[0x0][0x23c], -R5 ;  /* 0x00008f00675b7a23 */ /* 0x000fe40000010805 */
[--C-:B------:R-:W-:Y:S01]  /*188a0*/  FFMA.FTZ R89, R104, c[0x0][0x23c], -R153.reuse ;  /* 0x00008f0068597a23 */ /* 0x100fe20000010899 */
[C---:B------:R-:W-:Y:S04]  /*188b0*/  HMMA.16816.F32.BF16 R16, R24.reuse, R36, R16 ;  /* 0x000000241810723c */ /* 0x040fe80000041810 */
[----:B------:R-:W-:Y:S02]  /*188c0*/  FFMA.FTZ R90, R105, c[0x0][0x23c], -R153 ;  /* 0x00008f00695a7a23 */ /* 0x000fe40000010899 */
[----:B------:R-:W-:Y:S01]  /*188d0*/  MUFU.EX2 R183, R183 ;  /* 0x000000b700b77308 */ /* 0x000fe20000000800 */
[--C-:B------:R-:W-:Y:S01]  /*188e0*/  FFMA.FTZ R92, R106, c[0x0][0x23c], -R5.reuse ;  /* 0x00008f006a5c7a23 */ /* 0x100fe20000010805 */
[----:B------:R-:W-:Y:S01]  /*188f0*/  HMMA.16816.F32.BF16 R20, R24, R38, R20 ;  /* 0x000000261814723c */ /* 0x000fe20000041814 */
[----:B------:R-:W-:Y:S03]  /*18900*/  LDSM.16.MT88.4 R36, [R224+0x6000] ;  /* 0x00600000e024783b */ /* 0x000fe60000004200 */
[--C-:B------:R-:W-:Y:S02]  /*18910*/  FFMA.FTZ R107, R107, c[0x0][0x23c], -R5.reuse ;  /* 0x00008f006b6b7a23 */ /* 0x100fe40000010805 */
[----:B------:R-:W-:Y:S01]  /*18920*/  FFMA.FTZ R96, R115, c[0x0][0x23c], -R5 ;  /* 0x00008f0073607a23 */ /* 0x000fe20000010805 */
[----:B-1----:R-:W-:Y:S01]  /*18930*/  F2FP.BF16.PACK_AB R24, R187, R184 ;  /* 0x000000b8bb18723e */ /* 0x002fe200000010ff */
[----:B------:R-:W1:Y:S01]  /*18940*/  MUFU.EX2 R176, R176 ;  /* 0x000000b000b07308 */ /* 0x000e620000000800 */
[----:B--2---:R-:W-:Y:S03]  /*18950*/  F2FP.BF16.PACK_AB R25, R189, R188 ;  /* 0x000000bcbd19723e */ /* 0x004fe600000010ff */
[----:B---3--:R-:W-:Y:S01]  /*18960*/  F2FP.BF16.PACK_AB R26, R181, R182 ;  /* 0x000000b6b51a723e */ /* 0x008fe200000010ff */
[----:B------:R-:W-:Y:S01]  /*18970*/  FFMA.FTZ R109, R109, c[0x0][0x23c], -R153 ;  /* 0x00008f006d6d7a23 */ /* 0x000fe20000010899 */
[----:B------:R-:W-:Y:S01]  /*18980*/  F2FP.BF16.PACK_AB R27, R178, R185 ;  /* 0x000000b9b21b723e */ /* 0x000fe200000010ff */
[--C-:B------:R-:W-:Y:S02]  /*18990*/  FFMA.FTZ R110, R110, c[0x0][0x23c], -R5.reuse ;  /* 0x00008f006e6e7a23 */ /* 0x100fe40000010805 */
[----:B------:R-:W-:Y:S01]  /*189a0*/  FFMA.FTZ R111, R111, c[0x0][0x23c], -R5 ;  /* 0x00008f006f6f7a23 */ /* 0x000fe20000010805 */
[----:B------:R-:W-:Y:S01]  /*189b0*/  MUFU.EX2 R174, R174 ;  /* 0x000000ae00ae7308 */ /* 0x000fe20000000800 */
[----:B------:R-:W-:Y:S02]  /*189c0*/  FFMA.FTZ R113, R113, c[0x0][0x23c], -R153 ;  /* 0x00008f0071717a23 */ /* 0x000fe40000010899 */
[C---:B----4-:R-:W-:Y:S03]  /*189d0*/  HMMA.16816.F32.BF16 R8, R24.reuse, R28, R8 ;  /* 0x0000001c1808723c */ /* 0x050fe60000041808 */
[----:B------:R-:W-:Y:S02]  /*189e0*/  FFMA.FTZ R114, R114, c[0x0][0x23c], -R5 ;  /* 0x00008f0072727a23 */ /* 0x000fe40000010805 */
[--C-:B------:R-:W-:Y:S02]  /*189f0*/  FFMA.FTZ R97, R116, c[0x0][0x23c], -R153.reuse ;  /* 0x00008f0074617a23 */ /* 0x100fe40000010899 */
[----:B------:R-:W2:Y:S01]  /*18a00*/  MUFU.EX2 R171, R171 ;  /* 0x000000ab00ab7308 */ /* 0x000ea20000000800 */
[C---:B------:R-:W-:Y:S01]  /*18a10*/  HMMA.16816.F32.BF16 R12, R24.reuse, R30, R12 ;  /* 0x0000001e180c723c */ /* 0x040fe2000004180c */
[----:B------:R-:W3:Y:S03]  /*18a20*/  LDSM.16.MT88.4 R28, [R223+0x5c00] ;  /* 0x005c0000df1c783b */ /* 0x000ee60000004200 */
[----:B------:R-:W-:Y:S02]  /*18a30*/  FFMA.FTZ R98, R117, c[0x0][0x23c], -R153 ;  /* 0x00008f0075627a23 */ /* 0x000fe40000010899 */
[--C-:B------:R-:W-:Y:S02]  /*18a40*/  FFMA.FTZ R100, R119, c[0x0][0x23c], -R5.reuse ;  /* 0x00008f0077647a23 */ /* 0x100fe40000010805 */
[C---:B------:R-:W-:Y:S01]  /*18a50*/  HMMA.16816.F32.BF16 R16, R24.reuse, R40, R16 ;  /* 0x000000281810723c */ /* 0x040fe20000041810 */
[----:B------:R-:W-:Y:S03]  /*18a60*/  MUFU.EX2 R177, R177 ;  /* 0x000000b100b17308 */ /* 0x000fe60000000800 */
[----:B------:R-:W-:Y:S02]  /*18a70*/  FFMA.FTZ R118, R118, c[0x0][0x23c], -R5 ;  /* 0x00008f0076767a23 */ /* 0x000fe40000010805 */
[--C-:B------:R-:W-:Y:S02]  /*18a80*/  FFMA.FTZ R120, R120, c[0x0][0x23c], -R153.reuse ;  /* 0x00008f0078787a23 */ /* 0x100fe40000010899 */
[----:B------:R-:W-:Y:S01]  /*18a90*/  HMMA.16816.F32.BF16 R20, R24, R42, R20 ;  /* 0x0000002a1814723c */ /* 0x000fe20000041814 */
[----:B------:R-:W-:Y:S02]  /*18aa0*/  LDSM.16.MT88.4 R40, [R223+0x6400] ;  /* 0x00640000df28783b */ /* 0x000fe40000004200 */
[----:B------:R-:W4:Y:S01]  /*18ab0*/  MUFU.EX2 R172, R172 ;  /* 0x000000ac00ac7308 */ /* 0x000f220000000800 */
[----:B------:R-:W-:Y:S02]  /*18ac0*/  FFMA.FTZ R121, R121, c[0x0][0x23c], -R153 ;  /* 0x00008f0079797a23 */ /* 0x000fe40000010899 */
[--C-:B------:R-:W-:Y:S01]  /*18ad0*/  FFMA.FTZ R122, R122, c[0x0][0x23c], -R5.reuse ;  /* 0x00008f007a7a7a23 */ /* 0x100fe20000010805 */
[----:B------:R-:W-:Y:S01]  /*18ae0*/  F2FP.BF16.PACK_AB R24, R180, R179 ;  /* 0x000000b3b418723e */ /* 0x000fe200000010ff */
[----:B------:R-:W-:Y:S01]  /*18af0*/  FFMA.FTZ R123, R123, c[0x0][0x23c], -R5 ;  /* 0x00008f007b7b7a23 */ /* 0x000fe20000010805 */
[----:B-1----:R-:W-:Y:S03]  /*18b00*/  F2FP.BF16.PACK_AB R25, R176, R183 ;  /* 0x000000b7b019723e */ /* 0x002fe600000010ff */
[----:B--2---:R-:W-:Y:S01]  /*18b10*/  F2FP.BF16.PACK_AB R26, R171, R174 ;  /* 0x000000aeab1a723e */ /* 0x004fe200000010ff */
[----:B------:R-:W-:Y:S01]  /*18b20*/  MUFU.EX2 R173, R173 ;  /* 0x000000ad00ad7308 */ /* 0x000fe20000000800 */
[----:B------:R-:W-:Y:S02]  /*18b30*/  FFMA.FTZ R202, R150, R241, R202 ;  /* 0x000000f196ca7223 */ /* 0x000fe400000100ca */
[----:B------:R-:W-:Y:S02]  /*18b40*/  FFMA.FTZ R124, R124, c[0x0][0x23c], -R153 ;  /* 0x00008f007c7c7a23 */ /* 0x000fe40000010899 */
[----:B------:R-:W-:Y:S05]  /*18b50*/  FADD.FTZ R202, R205, R202 ;  /* 0x000000cacdca7221 */ /* 0x000fea0000010000 */
[----:B------:R-:W1:Y:S01]  /*18b60*/  MUFU.EX2 R170, R170 ;  /* 0x000000aa00aa7308 */ /* 0x000e620000000800 */
[----:B----4-:R-:W-:Y:S09]  /*18b70*/  F2FP.BF16.PACK_AB R27, R172, R177 ;  /* 0x000000b1ac1b723e */ /* 0x010ff200000010ff */
[----:B------:R-:W-:Y:S01]  /*18b80*/  MUFU.EX2 R175, R175 ;  /* 0x000000af00af7308 */ /* 0x000fe20000000800 */
[C---:B-----5:R-:W-:Y:S08]  /*18b90*/  HMMA.16816.F32.BF16 R8, R24.reuse, R32, R8 ;  /* 0x000000201808723c */ /* 0x060ff00000041808 */
[C---:B------:R-:W-:Y:S01]  /*18ba0*/  HMMA.16816.F32.BF16 R12, R24.reuse, R34, R12 ;  /* 0x00000022180c723c */ /* 0x040fe2000004180c */
[----:B------:R-:W2:Y:S01]  /*18bb0*/  MUFU.EX2 R168, R168 ;  /* 0x000000a800a87308 */ /* 0x000ea20000000800 */
[----:B------:R-:W4:Y:S06]  /*18bc0*/  LDSM.16.MT88.4 R32, [R223+0x6000] ;  /* 0x00600000df20783b */ /* 0x000f2c0000004200 */
[C---:B---3--:R-:W-:Y:S03]  /*18bd0*/  HMMA.16816.F32.BF16 R16, R24.reuse, R28, R16 ;  /* 0x0000001c1810723c */ /* 0x048fe60000041810 */
[----:B------:R-:W-:Y:S05]  /*18be0*/  MUFU.EX2 R169, R169 ;  /* 0x000000a900a97308 */ /* 0x000fea0000000800 */
[----:B------:R-:W-:Y:S01]  /*18bf0*/  HMMA.16816.F32.BF16 R20, R24, R30, R20 ;  /* 0x0000001e1814723c */ /* 0x000fe20000041814 */
[----:B------:R-:W3:Y:S04]  /*18c00*/  LDSM.16.MT88.4 R28, [R224+0x6400] ;  /* 0x00640000e01c783b */ /* 0x000ee80000004200 */
[----:B------:R-:W5:Y:S02]  /*18c10*/  MUFU.EX2 R164, R164 ;  /* 0x000000a400a47308 */ /* 0x000f640000000800 */
[----:B-1----:R-:W-:Y:S02]  /*18c20*/  F2FP.BF16.PACK_AB R24, R170, R173 ;  /* 0x000000adaa18723e */ /* 0x002fe400000010ff */
[----:B--2---:R-:W-:Y:S06]  /*18c30*/  F2FP.BF16.PACK_AB R25, R168, R175 ;  /* 0x000000afa819723e */ /* 0x004fec00000010ff */
[----:B------:R-:W-:Y:S10]  /*18c40*/  MUFU.EX2 R166, R166 ;  /* 0x000000a600a67308 */ /* 0x000ff40000000800 */
[----:B------:R-:W1:Y:S01]  /*18c50*/  MUFU.EX2 R167, R167 ;  /* 0x000000a700a77308 */ /* 0x000e620000000800 */
[----:B-----5:R-:W-:Y:S09]  /*18c60*/  F2FP.BF16.PACK_AB R26, R164, R169 ;  /* 0x000000a9a41a723e */ /* 0x020ff200000010ff */
[----:B------:R-:W-:Y:S10]  /*18c70*/  MUFU.EX2 R163, R163 ;  /* 0x000000a300a37308 */ /* 0x000ff40000000800 */
[----:B------:R-:W2:Y:S01]  /*18c80*/  MUFU.EX2 R158, R158 ;  /* 0x0000009e009e7308 */ /* 0x000ea20000000800 */
[----:B-1----:R-:W-:Y:S09]  /*18c90*/  F2FP.BF16.PACK_AB R27, R167, R166 ;  /* 0x000000a6a71b723e */ /* 0x002ff200000010ff */
[----:B------:R-:W-:Y:S01]  /*18ca0*/  MUFU.EX2 R165, R165 ;  /* 0x000000a500a57308 */ /* 0x000fe20000000800 */
[C---:B------:R-:W-:Y:S08]  /*18cb0*/  HMMA.16816.F32.BF16 R8, R24.reuse, R36, R8 ;  /* 0x000000241808723c */ /* 0x040ff00000041808 */
[C---:B------:R-:W-:Y:S01]  /*18cc0*/  HMMA.16816.F32.BF16 R12, R24.reuse, R38, R12 ;  /* 0x00000026180c723c */ /* 0x040fe2000004180c */
[----:B------:R-:W1:Y:S01]  /*18cd0*/  MUFU.EX2 R162, R162 ;  /* 0x000000a200a27308 */ /* 0x000e620000000800 */
[----:B------:R-:W-:Y:S06]  /*18ce0*/  LDSM.16.MT88.4 R36, [R224+0x6c00] ;  /* 0x006c0000e024783b */ /* 0x000fec0000004200 */
[C---:B----4-:R-:W-:Y:S03]  /*18cf0*/  HMMA.16816.F32.BF16 R16, R24.reuse, R32, R16 ;  /* 0x000000201810723c */ /* 0x050fe60000041810 */
[----:B------:R-:W-:Y:S05]  /*18d00*/  MUFU.EX2 R156, R156 ;  /* 0x0000009c009c7308 */ /* 0x000fea0000000800 */
[----:B------:R-:W-:Y:S01]  /*18d10*/  HMMA.16816.F32.BF16 R20, R24, R34, R20 ;  /* 0x000000221814723c */ /* 0x000fe20000041814 */
[----:B------:R-:W4:Y:S04]  /*18d20*/  LDSM.16.MT88.4 R32, [R224+0x6800] ;  /* 0x00680000e020783b */ /* 0x000f280000004200 */
[----:B------:R-:W5:Y:S02]  /*18d30*/  MUFU.EX2 R159, R159 ;  /* 0x0000009f009f7308 */ /* 0x000f640000000800 */
[----:B--2---:R-:W-:Y:S02]  /*18d40*/  F2FP.BF16.PACK_AB R24, R158, R163 ;  /* 0x000000a39e18723e */ /* 0x004fe400000010ff */
[----:B-1----:R-:W-:Y:S06]  /*18d50*/  F2FP.BF16.PACK_AB R25, R162, R165 ;  /* 0x000000a5a219723e */ /* 0x002fec00000010ff */
[----:B------:R-:W-:Y:S10]  /*18d60*/  MUFU.EX2 R160, R160 ;  /* 0x000000a000a07308 */ /* 0x000ff40000000800 */
[----:B------:R-:W1:Y:S01]  /*18d70*/  MUFU.EX2 R161, R161 ;  /* 0x000000a100a17308 */ /* 0x000e620000000800 */
[----:B-----5:R-:W-:Y:S09]  /*18d80*/  F2FP.BF16.PACK_AB R26, R159, R156 ;  /* 0x0000009c9f1a723e */ /* 0x020ff200000010ff */
[----:B------:R-:W-:Y:S10]  /*18d90*/  MUFU.EX2 R155, R155 ;  /* 0x0000009b009b7308 */ /* 0x000ff40000000800 */
[----:B------:R-:W2:Y:S01]  /*18da0*/  MUFU.EX2 R152, R152 ;  /* 0x0000009800987308 */ /* 0x000ea20000000800 */
[----:B-1----:R-:W-:Y:S09]  /*18db0*/  F2FP.BF16.PACK_AB R27, R161, R160 ;  /* 0x000000a0a11b723e */ /* 0x002ff200000010ff */
[----:B------:R-:W-:Y:S01]  /*18dc0*/  MUFU.EX2 R157, R157 ;  /* 0x0000009d009d7308 */ /* 0x000fe20000000800 */
[C---:B---3--:R-:W-:Y:S08]  /*18dd0*/  HMMA.16816.F32.BF16 R8, R24.reuse, R28, R8 ;  /* 0x0000001c1808723c */ /* 0x048ff00000041808 */
        /* <DEDUP_REMOVED lines=8> */
[----:B--2---:R-:W-:Y:S02]  /*18e60*/  F2FP.BF16.PACK_AB R24, R152, R155 ;  /* 0x0000009b9818723e */ /* 0x004fe400000010ff */
[----:B-1----:R-:W-:Y:S06]  /*18e70*/  F2FP.BF16.PACK_AB R25, R154, R157 ;  /* 0x0000009d9a19723e */ /* 0x002fec00000010ff */
[----:B------:R-:W-:Y:S10]  /*18e80*/  MUFU.EX2 R58, R58 ;  /* 0x0000003a003a7308 */ /* 0x000ff40000000800 */
[----:B------:R-:W1:Y:S01]  /*18e90*/  MUFU.EX2 R59, R59 ;  /* 0x0000003b003b7308 */ /* 0x000e620000000800 */
[----:B---3--:R-:W-:Y:S09]  /*18ea0*/  F2FP.BF16.PACK_AB R26, R56, R55 ;  /* 0x00000037381a723e */ /* 0x008ff200000010ff */
[----:B------:R-:W-:Y:S10]  /*18eb0*/  MUFU.EX2 R54, R54 ;  /* 0x0000003600367308 */ /* 0x000ff40000000800 */
[----:B------:R-:W2:Y:S01]  /*18ec0*/  MUFU.EX2 R49, R49 ;  /* 0x0000003100317308 */ /* 0x000ea20000000800 */
[----:B-1----:R-:W-:Y:S09]  /*18ed0*/  F2FP.BF16.PACK_AB R27, R59, R58 ;  /* 0x0000003a3b1b723e */ /* 0x002ff200000010ff */
[----:B------:R-:W-:Y:S01]  /*18ee0*/  MUFU.EX2 R57, R57 ;  /* 0x0000003900397308 */ /* 0x000fe20000000800 */
[C---:B----4-:R-:W-:Y:S08]  /*18ef0*/  HMMA.16816.F32.BF16 R8, R24.reuse, R32, R8 ;  /* 0x000000201808723c */ /* 0x050ff00000041808 */
[C---:B------:R-:W-:Y:S01]  /*18f00*/  HMMA.16816.F32.BF16 R12, R24.reuse, R34, R12 ;  /* 0x00000022180c723c */ /* 0x040fe2000004180c */
[----:B------:R-:W1:Y:S01]  /*18f10*/  MUFU.EX2 R52, R52 ;  /* 0x0000003400347308 */ /* 0x000e620000000800 */
[----:B------:R-:W-:Y:S06]  /*18f20*/  LDSM.16.MT88.4 R32, [R223+0x7000] ;  /* 0x00700000df20783b */ /* 0x000fec0000004200 */
[C---:B------:R-:W-:Y:S03]  /*18f30*/  HMMA.16816.F32.BF16 R16, R24.reuse, R28, R16 ;  /* 0x0000001c1810723c */ /* 0x040fe60000041810 */
[----:B------:R-:W-:Y:S05]  /*18f40*/  MUFU.EX2 R47, R47 ;  /* 0x0000002f002f7308 */ /* 0x000fea0000000800 */
[----:B------:R-:W-:Y:S01]  /*18f50*/  HMMA.16816.F32.BF16 R20, R24, R30, R20 ;  /* 0x0000001e1814723c */ /* 0x000fe20000041814 */
[----:B------:R-:W3:Y:S04]  /*18f60*/  LDSM.16.MT88.4 R28, [R224+0x7000] ;  /* 0x00700000e01c783b */ /* 0x000ee80000004200 */
[----:B------:R-:W4:Y:S02]  /*18f70*/  MUFU.EX2 R48, R48 ;  /* 0x0000003000307308 */ /* 0x000f240000000800 */
[----:B--2---:R-:W-:Y:S02]  /*18f80*/  F2FP.BF16.PACK_AB R24, R49, R54 ;  /* 0x000000363118723e */ /* 0x004fe400000010ff */
[----:B-1----:R-:W-:Y:S06]  /*18f90*/  F2FP.BF16.PACK_AB R25, R52, R57 ;  /* 0x000000393419723e */ /* 0x002fec00000010ff */
[----:B------:R-:W-:Y:S10]  /*18fa0*/  MUFU.EX2 R50, R50 ;  /* 0x0000003200327308 */ /* 0x000ff40000000800 */
[----:B------:R-:W1:Y:S01]  /*18fb0*/  MUFU.EX2 R51, R51 ;  /* 0x0000003300337308 */ /* 0x000e620000000800 */
[----:B----4-:R-:W-:Y:S09]  /*18fc0*/  F2FP.BF16.PACK_AB R26, R48, R47 ;  /* 0x0000002f301a723e */ /* 0x010ff200000010ff */
[----:B------:R-:W-:Y:S10]  /*18fd0*/  MUFU.EX2 R46, R46 ;  /* 0x0000002e002e7308 */ /* 0x000ff40000000800 */
[----:B------:R-:W2:Y:S01]  /*18fe0*/  MUFU.EX2 R7, R7 ;  /* 0x0000000700077308 */ /* 0x000ea20000000800 */
[----:B-1----:R-:W-:Y:S09]  /*18ff0*/  F2FP.BF16.PACK_AB R27, R51, R50 ;  /* 0x00000032331b723e */ /* 0x002ff200000010ff */
[----:B------:R-:W-:Y:S01]  /*19000*/  MUFU.EX2 R45, R45 ;  /* 0x0000002d002d7308 */ /* 0x000fe20000000800 */
[C---:B------:R-:W-:Y:S08]  /*19010*/  HMMA.16816.F32.BF16 R8, R24.reuse, R36, R8 ;  /* 0x000000241808723c */ /* 0x040ff00000041808 */
[C---:B------:R-:W-:Y:S01]  /*19020*/  HMMA.16816.F32.BF16 R12, R24.reuse, R38, R12 ;  /* 0x00000026180c723c */ /* 0x040fe2000004180c */
[----:B------:R-:W1:Y:S01]  /*19030*/  MUFU.EX2 R6, R6 ;  /* 0x0000000600067308 */ /* 0x000e620000000800 */
[----:B------:R-:W4:Y:S06]  /*19040*/  LDSM.16.MT88.4 R36, [R224+0x7400] ;  /* 0x00740000e024783b */ /* 0x000f2c0000004200 */
[C---:B-----5:R-:W-:Y:S03]  /*19050*/  HMMA.16816.F32.BF16 R16, R24.reuse, R40, R16 ;  /* 0x000000281810723c */ /* 0x060fe60000041810 */
[----:B------:R-:W-:Y:S04]  /*19060*/  MUFU.EX2 R44, R44 ;  /* 0x0000002c002c7308 */ /* 0x000fe80000000800 */
[----:B------:R-:W-:Y:S01]  /*19070*/  FADD.FTZ R41, R201, R202 ;  /* 0x000000cac9297221 */ /* 0x000fe20000010000 */
[----:B------:R-:W-:Y:S04]  /*19080*/  HMMA.16816.F32.BF16 R20, R24, R42, R20 ;  /* 0x0000002a1814723c */ /* 0x000fe80000041814 */
[----:B------:R-:W-:Y:S01]  /*19090*/  FADD.FTZ R41, R194, R41 ;  /* 0x00000029c2297221 */ /* 0x000fe20000010000 */
[----:B------:R-:W5:Y:S01]  /*190a0*/  MUFU.EX2 R53, R53 ;  /* 0x0000003500357308 */ /* 0x000f620000000800 */
[----:B------:R-:W-:Y:S01]  /*190b0*/  FFMA.FTZ R40, R108, c[0x0][0x23c], -R153 ;  /* 0x00008f006c287a23 */ /* 0x000fe20000010899 */
[----:B--2---:R-:W-:Y:S01]  /*190c0*/  F2FP.BF16.PACK_AB R24, R7, R46 ;  /* 0x0000002e0718723e */ /* 0x004fe200000010ff */
[----:B------:R-:W-:Y:S01]  /*190d0*/  FADD.FTZ R43, R203, R204 ;  /* 0x000000cccb2b7221 */ /* 0x000fe20000010000 */
[----:B-1----:R-:W-:Y:S03]  /*190e0*/  F2FP.BF16.PACK_AB R25, R6, R45 ;  /* 0x0000002d0619723e */ /* 0x002fe600000010ff */
[----:B------:R-:W-:Y:S03]  /*190f0*/  FADD.FTZ R43, R200, R43 ;  /* 0x0000002bc82b7221 */ /* 0x000fe60000010000 */
[----:B------:R-:W-:Y:S01]  /*19100*/  MUFU.EX2 R60, R60 ;  /* 0x0000003c003c7308 */ /* 0x000fe20000000800 */
[----:B------:R-:W-:Y:S04]  /*19110*/  FADD.FTZ R42, R198, R43 ;  /* 0x0000002bc62a7221 */ /* 0x000fe80000010000 */
[----:B------:R-:W-:Y:S04]  /*19120*/  FADD.FTZ R42, R199, R42 ;  /* 0x0000002ac72a7221 */ /* 0x000fe80000010000 */
[----:B------:R-:W-:Y:S01]  /*19130*/  FADD.FTZ R93, R195, R42 ;  /* 0x0000002ac35d7221 */ /* 0x000fe20000010000 */
[----:B------:R-:W1:Y:S03]  /*19140*/  MUFU.EX2 R61, R61 ;  /* 0x0000003d003d7308 */ /* 0x000e660000000800 */
[----:B------:R-:W-:Y:S01]  /*19150*/  FADD.FTZ R93, R190, R93 ;  /* 0x0000005dbe5d7221 */ /* 0x000fe20000010000 */
[----:B-----5:R-:W-:Y:S03]  /*19160*/  F2FP.BF16.PACK_AB R26, R53, R44 ;  /* 0x0000002c351a723e */ /* 0x020fe600000010ff */
[----:B------:R-:W-:Y:S02]  /*19170*/  FADD.FTZ R94, R188, R93 ;  /* 0x0000005dbc5e7221 */ /* 0x000fe40000010000 */
[----:B------:R-:W-:Y:S01]  /*19180*/  FFMA.FTZ R93, R112, c[0x0][0x23c], -R153 ;  /* 0x00008f00705d7a23 */ /* 0x000fe20000010899 */
[----:B------:R-:W-:Y:S01]  /*19190*/  MUFU.EX2 R62, R62 ;  /* 0x0000003e003e7308 */ /* 0x000fe20000000800 */
[----:B------:R-:W-:Y:S04]  /*191a0*/  FADD.FTZ R94, R189, R94 ;  /* 0x0000005ebd5e7221 */ /* 0x000fe80000010000 */
[----:B------:R-:W-:Y:S04]  /*191b0*/  FADD.FTZ R185, R185, R94 ;  /* 0x0000005eb9b97221 */ /* 0x000fe80000010000 */
[----:B------:R-:W-:Y:S01]  /*191c0*/  FADD.FTZ R178, R178, R185 ;  /* 0x000000b9b2b27221 */ /* 0x000fe20000010000 */
[----:B------:R-:W2:Y:S03]  /*191d0*/  MUFU.EX2 R63, R63 ;  /* 0x0000003f003f7308 */ /* 0x000ea60000000800 */
[----:B------:R-:W-:Y:S01]  /*191e0*/  FADD.FTZ R183, R183, R178 ;  /* 0x000000b2b7b77221 */ /* 0x000fe20000010000 */
[----:B-1----:R-:W-:Y:S03]  /*191f0*/  F2FP.BF16.PACK_AB R27, R61, R60 ;  /* 0x0000003c3d1b723e */ /* 0x002fe600000010ff */
[----:B------:R-:W-:Y:S03]  /*19200*/  FADD.FTZ R176, R176, R183 ;  /* 0x000000b7b0b07221 */ /* 0x000fe60000010000 */
[----:B------:R-:W-:Y:S01]  /*19210*/  MUFU.EX2 R64, R64 ;  /* 0x0000004000407308 */ /* 0x000fe20000000800 */
[C---:B---3--:R-:W-:Y:S03]  /*19220*/  HMMA.16816.F32.BF16 R8, R24.reuse, R28, R8 ;  /* 0x0000001c1808723c */ /* 0x048fe60000041808 */
[----:B------:R-:W-:Y:S04]  /*19230*/  FADD.FTZ R177, R177, R176 ;  /* 0x000000b0b1b17221 */ /* 0x000fe80000010000 */
[----:B------:R-:W-:Y:S01]  /*19240*/  FADD.FTZ R28, R192, R41 ;  /* 0x00000029c01c7221 */ /* 0x000fe20000010000 */
[C---:B------:R-:W-:Y:S01]  /*19250*/  HMMA.16816.F32.BF16 R12, R24.reuse, R30, R12 ;  /* 0x0000001e180c723c */ /* 0x040fe2000004180c */
[----:B------:R-:W1:Y:S03]  /*19260*/  MUFU.EX2 R65, R65 ;  /* 0x0000004100417308 */ /* 0x000e660000000800 */
[----:B------:R-:W-:Y:S02]  /*19270*/  FADD.FTZ R28, R193, R28 ;  /* 0x0000001cc11c7221 */ /* 0x000fe40000010000 */
[----:B------:R-:W-:Y:S02]  /*19280*/  FADD.FTZ R172, R172, R177 ;  /* 0x000000b1acac7221 */ /* 0x000fe40000010000 */
[----:B------:R-:W-:Y:S01]  /*19290*/  FADD.FTZ R43, R191, R28 ;  /* 0x0000001cbf2b7221 */ /* 0x000fe20000010000 */
[C---:B------:R-:W-:Y:S01]  /*192a0*/  HMMA.16816.F32.BF16 R16, R24.reuse, R32, R16 ;  /* 0x000000201810723c */ /* 0x040fe20000041810 */
[----:B------:R-:W3:Y:S01]  /*192b0*/  LDSM.16.MT88.4 R28, [R223+0x7400] ;  /* 0x00740000df1c783b */ /* 0x000ee20000004200 */
[----:B------:R-:W-:Y:S01]  /*192c0*/  MUFU.EX2 R66, R66 ;  /* 0x0000004200427308 */ /* 0x000fe20000000800 */
[----:B------:R-:W-:Y:S02]  /*192d0*/  FADD.FTZ R43, R186, R43 ;  /* 0x0000002bba2b7221 */ /* 0x000fe40000010000 */
[----:B------:R-:W-:Y:S02]  /*192e0*/  FADD.FTZ R175, R175, R172 ;  /* 0x000000acafaf7221 */ /* 0x000fe40000010000 */
[----:B------:R-:W-:Y:S01]  /*192f0*/  FADD.FTZ R184, R184, R43 ;  /* 0x0000002bb8b87221 */ /* 0x000fe20000010000 */
[----:B------:R-:W-:Y:S01]  /*19300*/  HMMA.16816.F32.BF16 R20, R24, R34, R20 ;  /* 0x000000221814723c */ /* 0x000fe20000041814 */
[----:B------:R-:W5:Y:S03]  /*19310*/  LDSM.16.MT88.4 R32, [R224+0x7800] ;  /* 0x00780000e020783b */ /* 0x000f660000004200 */
[----:B------:R-:W4:Y:S01]  /*19320*/  MUFU.EX2 R69, R69 ;  /* 0x0000004500457308 */ /* 0x000f220000000800 */
[----:B------:R-:W-:Y:S02]  /*19330*/  FADD.FTZ R175, R168, R175 ;  /* 0x000000afa8af7221 */ /* 0x000fe40000010000 */
[----:B--2---:R-:W-:Y:S01]  /*19340*/  F2FP.BF16.PACK_AB R24, R63, R62 ;  /* 0x0000003e3f18723e */ /* 0x004fe200000010ff */
[----:B------:R-:W-:Y:S01]  /*19350*/  FADD.FTZ R187, R187, R184 ;  /* 0x000000b8bbbb7221 */ /* 0x000fe20000010000 */
[----:B-1----:R-:W-:Y:S03]  /*19360*/  F2FP.BF16.PACK_AB R25, R65, R64 ;  /* 0x000000404119723e */ /* 0x002fe600000010ff */
[----:B------:R-:W-:Y:S02]  /*19370*/  FADD.FTZ R182, R182, R187 ;  /* 0x000000bbb6b67221 */ /* 0x000fe40000010000 */
[----:B------:R-:W-:Y:S02]  /*19380*/  MUFU.EX2 R68, R68 ;  /* 0x0000004400447308 */ /* 0x000fe40000000800 */
[----:B------:R-:W-:Y:S04]  /*19390*/  FADD.FTZ R94, R181, R182 ;  /* 0x000000b6b55e7221 */ /* 0x000fe80000010000 */
[----:B------:R-:W-:Y:S04]  /*193a0*/  FADD.FTZ R95, R179, R94 ;  /* 0x0000005eb35f7221 */ /* 0x000fe80000010000 */
[----:B------:R-:W1:Y:S01]  /*193b0*/  MUFU.EX2 R67, R67 ;  /* 0x0000004300437308 */ /* 0x000e620000000800 */
[----:B------:R-:W-:Y:S01]  /*193c0*/  FADD.FTZ R95, R180, R95 ;  /* 0x0000005fb45f7221 */ /* 0x000fe20000010000 */
[----:B----4-:R-:W-:Y:S03]  /*193d0*/  F2FP.BF16.PACK_AB R26, R69, R66 ;  /* 0x00000042451a723e */ /* 0x010fe600000010ff */
[----:B------:R-:W-:Y:S04]  /*193e0*/  FADD.FTZ R174, R174, R95 ;  /* 0x0000005faeae7221 */ /* 0x000fe80000010000 */
[----:B------:R-:W-:Y:S01]  /*193f0*/  FADD.FTZ R174, R171, R174 ;  /* 0x000000aeabae7221 */ /* 0x000fe20000010000 */
[----:B------:R-:W-:Y:S03]  /*19400*/  MUFU.EX2 R70, R70 ;  /* 0x0000004600467308 */ /* 0x000fe60000000800 */
[----:B------:R-:W-:Y:S04]  /*19410*/  FADD.FTZ R173, R173, R174 ;  /* 0x000000aeadad7221 */ /* 0x000fe80000010000 */
[----:B------:R-:W-:Y:S03]  /*19420*/  FADD.FTZ R170, R170, R173 ;  /* 0x000000adaaaa7221 */ /* 0x000fe60000010000 */
[----:B------:R-:W2:Y:S01]  /*19430*/  MUFU.EX2 R71, R71 ;  /* 0x0000004700477308 */ /* 0x000ea20000000800 */
[----:B------:R-:W-:Y:S01]  /*19440*/  FADD.FTZ R169, R169, R170 ;  /* 0x000000aaa9a97221 */ /* 0x000fe20000010000 */
[----:B-1----:R-:W-:Y:S03]  /*19450*/  F2FP.BF16.PACK_AB R27, R67, R68 ;  /* 0x00000044431b723e */ /* 0x002fe600000010ff */
[----:B------:R-:W-:Y:S04]  /*19460*/  FADD.FTZ R164, R164, R169 ;  /* 0x000000a9a4a47221 */ /* 0x000fe80000010000 */
[----:B------:R-:W-:Y:S01]  /*19470*/  FADD.FTZ R99, R163, R164 ;  /* 0x000000a4a3637221 */ /* 0x000fe20000010000 */
[----:B------:R-:W-:Y:S01]  /*19480*/  MUFU.EX2 R73, R73 ;  /* 0x0000004900497308 */ /* 0x000fe20000000800 */
[C---:B------:R-:W-:Y:S03]  /*19490*/  HMMA.16816.F32.BF16 R8, R24.reuse, R36, R8 ;  /* 0x000000241808723c */ /* 0x040fe60000041808 */
[----:B------:R-:W-:Y:S05]  /*194a0*/  FADD.FTZ R99, R158, R99 ;  /* 0x000000639e637221 */ /* 0x000fea0000010000 */
[C---:B------:R-:W-:Y:S01]  /*194b0*/  HMMA.16816.F32.BF16 R12, R24.reuse, R38, R12 ;  /* 0x00000026180c723c */ /* 0x040fe2000004180c */
[----:B------:R-:W1:Y:S01]  /*194c0*/  MUFU.EX2 R72, R72 ;  /* 0x0000004800487308 */ /* 0x000e620000000800 */
[----:B------:R-:W4:Y:S06]  /*194d0*/  LDSM.16.MT88.4 R36, [R223+0x7800] ;  /* 0x00780000df24783b */ /* 0x000f2c0000004200 */
[C---:B---3--:R-:W-:Y:S03]  /*194e0*/  HMMA.16816.F32.BF16 R16, R24.reuse, R28, R16 ;  /* 0x0000001c1810723c */ /* 0x048fe60000041810 */
        /* <DEDUP_REMOVED lines=13> */
[C---:B-----5:R-:W-:Y:S07]  /*195c0*/  HMMA.16816.F32.BF16 R8, R24.reuse, R32, R8 ;  /* 0x000000201808723c */ /* 0x060fee0000041808 */
[----:B------:R-:W-:Y:S01]  /*195d0*/  FADD.FTZ R32, R166, R175 ;  /* 0x000000afa6207221 */ /* 0x000fe20000010000 */
[C---:B------:R-:W-:Y:S01]  /*195e0*/  HMMA.16816.F32.BF16 R12, R24.reuse, R34, R12 ;  /* 0x00000022180c723c */ /* 0x040fe2000004180c */
[----:B------:R-:W1:Y:S03]  /*195f0*/  MUFU.EX2 R81, R81 ;  /* 0x0000005100517308 */ /* 0x000e660000000800 */
[----:B------:R-:W-:Y:S04]  /*19600*/  FADD.FTZ R32, R167, R32 ;  /* 0x00000020a7207221 */ /* 0x000fe80000010000 */
[----:B------:R-:W-:Y:S01]  /*19610*/  FADD.FTZ R101, R165, R32 ;  /* 0x00000020a5657221 */ /* 0x000fe20000010000 */
[C---:B------:R-:W-:Y:S01]  /*19620*/  HMMA.16816.F32.BF16 R16, R24.reuse, R36, R16 ;  /* 0x000000241810723c */ /* 0x040fe20000041810 */
[----:B------:R-:W4:Y:S01]  /*19630*/  LDSM.16.MT88.4 R32, [R223+0x7c00] ;  /* 0x007c0000df20783b */ /* 0x000f220000004200 */
[----:B------:R-:W-:Y:S01]  /*19640*/  MUFU.EX2 R82, R82 ;  /* 0x0000005200527308 */ /* 0x000fe20000000800 */
[----:B------:R-:W-:Y:S04]  /*19650*/  FADD.FTZ R101, R162, R101 ;  /* 0x00000065a2657221 */ /* 0x000fe80000010000 */
[----:B------:R-:W-:Y:S01]  /*19660*/  FADD.FTZ R36, R156, R99 ;  /* 0x000000639c247221 */ /* 0x000fe20000010000 */
[----:B------:R-:W-:Y:S04]  /*19670*/  HMMA.16816.F32.BF16 R20, R24, R38, R20 ;  /* 0x000000261814723c */ /* 0x000fe80000041814 */
[----:B------:R-:W5:Y:S01]  /*19680*/  MUFU.EX2 R83, R83 ;  /* 0x0000005300537308 */ /* 0x000f620000000800 */
[----:B------:R-:W-:Y:S02]  /*19690*/  FADD.FTZ R36, R159, R36 ;  /* 0x000000249f247221 */ /* 0x000fe40000010000 */
[----:B--2---:R-:W-:Y:S01]  /*196a0*/  F2FP.BF16.PACK_AB R24, R79, R78 ;  /* 0x0000004e4f18723e */ /* 0x004fe200000010ff */
[----:B------:R-:W-:Y:S01]  /*196b0*/  FADD.FTZ R102, R160, R101 ;  /* 0x00000065a0667221 */ /* 0x000fe20000010000 */
[----:B-1----:R-:W-:Y:S03]  /*196c0*/  F2FP.BF16.PACK_AB R25, R81, R80 ;  /* 0x000000505119723e */ /* 0x002fe600000010ff */
[----:B------:R-:W-:Y:S02]  /*196d0*/  FADD.FTZ R155, R155, R36 ;  /* 0x000000249b9b7221 */ /* 0x000fe40000010000 */
[----:B------:R-:W-:Y:S01]  /*196e0*/  MUFU.EX2 R84, R84 ;  /* 0x0000005400547308 */ /* 0x000fe20000000800 */
[----:B------:R-:W1:Y:S01]  /*196f0*/  LDSM.16.MT88.4 R36, [R224+0x8000] ;  /* 0x00800000e024783b */ /* 0x000e620000004200 */
[----:B------:R-:W-:Y:S02]  /*19700*/  FADD.FTZ R152, R152, R155 ;  /* 0x0000009b98987221 */ /* 0x000fe40000010000 */
[----:B------:R-:W-:Y:S04]  /*19710*/  FADD.FTZ R102, R161, R102 ;  /* 0x00000066a1667221 */ /* 0x000fe80000010000 */
[----:B------:R-:W-:Y:S02]  /*19720*/  FADD.FTZ R101, R157, R102 ;  /* 0x000000669d657221 */ /* 0x000fe40000010000 */
[----:B------:R-:W2:Y:S02]  /*19730*/  MUFU.EX2 R85, R85 ;  /* 0x0000005500557308 */ /* 0x000ea40000000800 */
[----:B------:R-:W-:Y:S01]  /*19740*/  FADD.FTZ R101, R154, R101 ;  /* 0x000000659a657221 */ /* 0x000fe20000010000 */
[----:B-----5:R-:W-:Y:S07]  /*19750*/  F2FP.BF16.PACK_AB R26, R83, R82 ;  /* 0x00000052531a723e */ /* 0x020fee00000010ff */
[----:B------:R-:W-:Y:S10]  /*19760*/  MUFU.EX2 R86, R86 ;  /* 0x0000005600567308 */ /* 0x000ff40000000800 */
[----:B------:R-:W5:Y:S01]  /*19770*/  MUFU.EX2 R87, R87 ;  /* 0x0000005700577308 */ /* 0x000f620000000800 */
[----:B--2---:R-:W-:Y:S09]  /*19780*/  F2FP.BF16.PACK_AB R27, R85, R84 ;  /* 0x00000054551b723e */ /* 0x004ff200000010ff */
[----:B------:R-:W-:Y:S01]  /*19790*/  MUFU.EX2 R88, R88 ;  /* 0x0000005800587308 */ /* 0x000fe20000000800 */
[C---:B---3--:R-:W-:Y:S07]  /*197a0*/  HMMA.16816.F32.BF16 R8, R24.reuse, R28, R8 ;  /* 0x0000001c1808723c */ /* 0x048fee0000041808 */
[----:B------:R-:W-:Y:S01]  /*197b0*/  FADD.FTZ R29, R55, R152 ;  /* 0x00000098371d7221 */ /* 0x000fe20000010000 */
[C---:B------:R-:W-:Y:S01]  /*197c0*/  HMMA.16816.F32.BF16 R12, R24.reuse, R30, R12 ;  /* 0x0000001e180c723c */ /* 0x040fe2000004180c */
[----:B------:R-:W2:Y:S03]  /*197d0*/  MUFU.EX2 R91, R91 ;  /* 0x0000005b005b7308 */ /* 0x000ea60000000800 */
[----:B------:R-:W-:Y:S02]  /*197e0*/  FADD.FTZ R29, R56, R29 ;  /* 0x0000001d381d7221 */ /* 0x000fe40000010000 */
[----:B------:R-:W-:Y:S02]  /*197f0*/  FADD.FTZ R28, R58, R101 ;  /* 0x000000653a1c7221 */ /* 0x000fe40000010000 */
[----:B------:R-:W-:Y:S01]  /*19800*/  FADD.FTZ R56, R54, R29 ;  /* 0x0000001d36387221 */ /* 0x000fe20000010000 */
[C---:B----4-:R-:W-:Y:S02]  /*19810*/  HMMA.16816.F32.BF16 R16, R24.reuse, R32, R16 ;  /* 0x000000201810723c */ /* 0x050fe40000041810 */
[----:B------:R-:W-:Y:S01]  /*19820*/  MUFU.EX2 R89, R89 ;  /* 0x0000005900597308 */ /* 0x000fe20000000800 */
[----:B------:R-:W-:Y:S02]  /*19830*/  FADD.FTZ R28, R59, R28 ;  /* 0x0000001c3b1c7221 */ /* 0x000fe40000010000 */
[----:B------:R-:W-:Y:S02]  /*19840*/  FADD.FTZ R56, R49, R56 ;  /* 0x0000003831387221 */ /* 0x000fe40000010000 */
[----:B------:R-:W-:Y:S01]  /*19850*/  FADD.FTZ R57, R57, R28 ;  /* 0x0000001c39397221 */ /* 0x000fe20000010000 */
[----:B------:R-:W-:Y:S01]  /*19860*/  HMMA.16816.F32.BF16 R20, R24, R34, R20 ;  /* 0x000000221814723c */ /* 0x000fe20000041814 */
[----:B------:R-:W3:Y:S03]  /*19870*/  LDSM.16.MT88.4 R28, [R223+0x8000] ;  /* 0x00800000df1c783b */ /* 0x000ee60000004200 */
[----:B------:R-:W4:Y:S01]  /*19880*/  MUFU.EX2 R90, R90 ;  /* 0x0000005a005a7308 */ /* 0x000f220000000800 */
[----:B------:R-:W-:Y:S02]  /*19890*/  FADD.FTZ R33, R47, R56 ;  /* 0x000000382f217221 */ /* 0x000fe40000010000 */
[----:B-----5:R-:W-:Y:S01]  /*198a0*/  F2FP.BF16.PACK_AB R24, R87, R86 ;  /* 0x000000565718723e */ /* 0x020fe200000010ff */
[----:B------:R-:W-:Y:S01]  /*198b0*/  FADD.FTZ R49, R52, R57 ;  /* 0x0000003934317221 */ /* 0x000fe20000010000 */
[----:B--2---:R-:W-:Y:S03]  /*198c0*/  F2FP.BF16.PACK_AB R25, R91, R88 ;  /* 0x000000585b19723e */ /* 0x004fe600000010ff */
[----:B------:R-:W-:Y:S02]  /*198d0*/  FADD.FTZ R33, R48, R33 ;  /* 0x0000002130217221 */ /* 0x000fe40000010000 */
[----:B------:R-:W-:Y:S01]  /*198e0*/  MUFU.EX2 R92, R92 ;  /* 0x0000005c005c7308 */ /* 0x000fe20000000800 */
[----:B------:R-:W-:Y:S04]  /*198f0*/  FADD.FTZ R50, R50, R49 ;  /* 0x0000003132327221 */ /* 0x000fe80000010000 */
[----:B------:R-:W-:Y:S02]  /*19900*/  FADD.FTZ R48, R51, R50 ;  /* 0x0000003233307221 */ /* 0x000fe40000010000 */
[----:B------:R-:W-:Y:S02]  /*19910*/  FADD.FTZ R50, R46, R33 ;  /* 0x000000212e327221 */ /* 0x000fe40000010000 */
[----:B------:R-:W2:Y:S01]  /*19920*/  LDSM.16.MT88.4 R32, [R224+0x8400] ;  /* 0x00840000e020783b */ /* 0x000ea20000004200 */
[----:B------:R-:W5:Y:S01]  /*19930*/  MUFU.EX2 R3, R107 ;  /* 0x0000006b00037308 */ /* 0x000f620000000800 */
[----:B------:R-:W-:Y:S02]  /*19940*/  FADD.FTZ R45, R45, R48 ;  /* 0x000000302d2d7221 */ /* 0x000fe40000010000 */
[----:B------:R-:W-:Y:S01]  /*19950*/  FADD.FTZ R7, R7, R50 ;  /* 0x0000003207077221 */ /* 0x000fe20000010000 */
[----:B----4-:R-:W-:Y:S01]  /*19960*/  F2FP.BF16.PACK_AB R26, R90, R89 ;  /* 0x000000595a1a723e */ /* 0x010fe200000010ff */
[----:B------:R-:W-:Y:S02]  /*19970*/  FADD.FTZ R45, R6, R45 ;  /* 0x0000002d062d7221 */ /* 0x000fe40000010000 */
[----:B------:R-:W-:Y:S02]  /*19980*/  FADD.FTZ R44, R44, R7 ;  /* 0x000000072c2c7221 */ /* 0x000fe40000010000 */
[----:B------:R-:W-:Y:S01]  /*19990*/  FADD.FTZ R60, R60, R45 ;  /* 0x0000002d3c3c7221 */ /* 0x000fe20000010000 */
[----:B------:R-:W-:Y:S01]  /*199a0*/  MUFU.EX2 R40, R40 ;  /* 0x0000002800287308 */ /* 0x000fe20000000800 */
[----:B------:R-:W-:Y:S02]  /*199b0*/  FADD.FTZ R53, R53, R44 ;  /* 0x0000002c35357221 */ /* 0x000fe40000010000 */
[----:B------:R-:W-:Y:S02]  /*199c0*/  FADD.FTZ R61, R61, R60 ;  /* 0x0000003c3d3d7221 */ /* 0x000fe40000010000 */
[----:B------:R-:W-:Y:S02]  /*199d0*/  FADD.FTZ R62, R62, R53 ;  /* 0x000000353e3e7221 */ /* 0x000fe40000010000 */
[----:B------:R-:W-:Y:S02]  /*199e0*/  FADD.FTZ R64, R64, R61 ;  /* 0x0000003d40407221 */ /* 0x000fe40000010000 */
[----:B------:R-:W-:Y:S01]  /*199f0*/  FADD.FTZ R63, R63, R62 ;  /* 0x0000003e3f3f7221 */ /* 0x000fe20000010000 */
[----:B------:R-:W4:Y:S01]  /*19a00*/  MUFU.EX2 R41, R109 ;  /* 0x0000006d00297308 */ /* 0x000f220000000800 */
[----:B------:R-:W-:Y:S02]  /*19a10*/  FADD.FTZ R65, R65, R64 ;  /* 0x0000004041417221 */ /* 0x000fe40000010000 */
[----:B------:R-:W-:Y:S01]  /*19a20*/  FADD.FTZ R66, R66, R63 ;  /* 0x0000003f42427221 */ /* 0x000fe20000010000 */
[----:B-----5:R-:W-:Y:S01]  /*19a30*/  F2FP.BF16.PACK_AB R27, R3, R92 ;  /* 0x0000005c031b723e */ /* 0x020fe200000010ff */
[----:B------:R-:W-:Y:S02]  /*19a40*/  FADD.FTZ R68, R68, R65 ;  /* 0x0000004144447221 */ /* 0x000fe40000010000 */
[----:B------:R-:W-:Y:S02]  /*19a50*/  FADD.FTZ R69, R69, R66 ;  /* 0x0000004245457221 */ /* 0x000fe40000010000 */
[----:B------:R-:W-:Y:S01]  /*19a60*/  FADD.FTZ R68, R67, R68 ;  /* 0x0000004443447221 */ /* 0x000fe20000010000 */
[----:B------:R-:W-:Y:S01]  /*19a70*/  MUFU.EX2 R42, R110 ;  /* 0x0000006e002a7308 */ /* 0x000fe20000000800 */
[C---:B-1----:R-:W-:Y:S03]  /*19a80*/  HMMA.16816.F32.BF16 R8, R24.reuse, R36, R8 ;  /* 0x000000241808723c */ /* 0x042fe60000041808 */
[----:B------:R-:W-:Y:S02]  /*19a90*/  FADD.FTZ R70, R70, R69 ;  /* 0x0000004546467221 */ /* 0x000fe40000010000 */
[----:B------:R-:W-:Y:S02]  /*19aa0*/  FADD.FTZ R73, R73, R68 ;  /* 0x0000004449497221 */ /* 0x000fe40000010000 */
[----:B------:R-:W-:Y:S01]  /*19ab0*/  FADD.FTZ R71, R71, R70 ;  /* 0x0000004647477221 */ /* 0x000fe20000010000 */
[C---:B------:R-:W-:Y:S01]  /*19ac0*/  HMMA.16816.F32.BF16 R12, R24.reuse, R38, R12 ;  /* 0x00000026180c723c */ /* 0x040fe2000004180c */
[----:B------:R-:W1:Y:S01]  /*19ad0*/  MUFU.EX2 R43, R111 ;  /* 0x0000006f002b7308 */ /* 0x000e620000000800 */
[----:B------:R-:W5:Y:S02]  /*19ae0*/  LDSM.16.MT88.4 R36, [R223+0x8400] ;  /* 0x00840000df24783b */ /* 0x000f640000004200 */
        /* <DEDUP_REMOVED lines=9> */
[----:B------:R-:W2:Y:S01]  /*19b80*/  MUFU.EX2 R94, R113 ;  /* 0x00000071005e7308 */ /* 0x000ea20000000800 */
[----:B------:R-:W-:Y:S01]  /*19b90*/  FFMA.FTZ R7, R125, c[0x0][0x23c], -R153 ;  /* 0x00008f007d077a23 */ /* 0x000fe20000010899 */
[----:B----4-:R-:W-:Y:S01]  /*19ba0*/  F2FP.BF16.PACK_AB R24, R41, R40 ;  /* 0x000000282918723e */ /* 0x010fe200000010ff */
[--C-:B------:R-:W-:Y:S01]  /*19bb0*/  FFMA.FTZ R44, R126, c[0x0][0x23c], -R5.reuse ;  /* 0x00008f007e2c7a23 */ /* 0x100fe20000010805 */
[----:B-1----:R-:W-:Y:S03]  /*19bc0*/  F2FP.BF16.PACK_AB R25, R43, R42 ;  /* 0x0000002a2b19723e */ /* 0x002fe600000010ff */
[----:B------:R-:W-:Y:S02]  /*19bd0*/  FFMA.FTZ R45, R127, c[0x0][0x23c], -R5 ;  /* 0x00008f007f2d7a23 */ /* 0x000fe40000010805 */
[--C-:B------:R-:W-:Y:S01]  /*19be0*/  FFMA.FTZ R48, R128, c[0x0][0x23c], -R153.reuse ;  /* 0x00008f0080307a23 */ /* 0x100fe20000010899 */
[----:B------:R-:W-:Y:S01]  /*19bf0*/  MUFU.EX2 R95, R114 ;  /* 0x00000072005f7308 */ /* 0x000fe20000000800 */
[----:B------:R-:W-:Y:S02]  /*19c00*/  FFMA.FTZ R153, R129, c[0x0][0x23c], -R153 ;  /* 0x00008f0081997a23 */ /* 0x000fe40000010899 */
[----:B------:R-:W-:Y:S02]  /*19c10*/  FADD.FTZ R78, R78, R75 ;  /* 0x0000004b4e4e7221 */ /* 0x000fe40000010000 */
[----:B------:R-:W-:Y:S02]  /*19c20*/  FADD.FTZ R80, R80, R77 ;  /* 0x0000004d50507221 */ /* 0x000fe40000010000 */
[----:B------:R-:W-:Y:S02]  /*19c30*/  FADD.FTZ R79, R79, R78 ;  /* 0x0000004e4f4f7221 */ /* 0x000fe40000010000 */
[----:B------:R-:W-:Y:S01]  /*19c40*/  FADD.FTZ R81, R81, R80 ;  /* 0x0000005051517221 */ /* 0x000fe20000010000 */
[----:B------:R-:W1:Y:S01]  /*19c50*/  MUFU.EX2 R96, R96 ;  /* 0x0000006000607308 */ /* 0x000e620000000800 */
[----:B------:R-:W-:Y:S02]  /*19c60*/  FADD.FTZ R82, R82, R79 ;  /* 0x0000004f52527221 */ /* 0x000fe40000010000 */
[----:B------:R-:W-:Y:S01]  /*19c70*/  FADD.FTZ R84, R84, R81 ;  /* 0x0000005154547221 */ /* 0x000fe20000010000 */
[----:B--2---:R-:W-:Y:S01]  /*19c80*/  F2FP.BF16.PACK_AB R26, R94, R93 ;  /* 0x0000005d5e1a723e */ /* 0x004fe200000010ff */
[----:B------:R-:W-:Y:S02]  /*19c90*/  FADD.FTZ R83, R83, R82 ;  /* 0x0000005253537221 */ /* 0x000fe40000010000 */
[----:B------:R-:W-:Y:S03]  /*19ca0*/  FADD.FTZ R85, R85, R84 ;  /* 0x0000005455557221 */ /* 0x000fe60000010000 */
        /* <DEDUP_REMOVED lines=9> */
[C---:B------:R-:W-:Y:S03]  /*19d40*/  HMMA.16816.F32.BF16 R8, R24.reuse, R32, R8 ;  /* 0x000000201808723c */ /* 0x040fe60000041808 */
[----:B------:R-:W-:Y:S04]  /*19d50*/  FADD.FTZ R42, R43, R42 ;  /* 0x0000002a2b2a7221 */ /* 0x000fe80000010000 */
[----:B------:R-:W-:Y:S01]  /*19d60*/  FADD.FTZ R95, R95, R42 ;  /* 0x0000002a5f5f7221 */ /* 0x000fe20000010000 */
[C---:B------:R-:W-:Y:S01]  /*19d70*/  HMMA.16816.F32.BF16 R12, R24.reuse, R34, R12 ;  /* 0x00000022180c723c */ /* 0x040fe2000004180c */
[----:B------:R-:W1:Y:S01]  /*19d80*/  MUFU.EX2 R100, R100 ;  /* 0x0000006400647308 */ /* 0x000e620000000800 */
[----:B------:R-:W4:Y:S02]  /*19d90*/  LDSM.16.MT88.4 R32, [R223+0x8800] ;  /* 0x00880000df20783b */ /* 0x000f240000004200 */
[----:B------:R-:W-:Y:S04]  /*19da0*/  FADD.FTZ R96, R96, R95 ;  /* 0x0000005f60607221 */ /* 0x000fe80000010000 */
[C---:B-----5:R-:W-:Y:S03]  /*19db0*/  HMMA.16816.F32.BF16 R16, R24.reuse, R36, R16 ;  /* 0x000000241810723c */ /* 0x060fe60000041810 */
[----:B------:R-:W-:Y:S04]  /*19dc0*/  MUFU.EX2 R55, R120 ;  /* 0x0000007800377308 */ /* 0x000fe80000000800 */
[--C-:B------:R-:W-:Y:S01]  /*19dd0*/  FFMA.FTZ R36, R130, c[0x0][0x23c], -R5.reuse ;  /* 0x00008f0082247a23 */ /* 0x100fe20000010805 */
[----:B------:R-:W-:Y:S04]  /*19de0*/  HMMA.16816.F32.BF16 R20, R24, R38, R20 ;  /* 0x000000261814723c */ /* 0x000fe80000041814 */
[----:B------:R-:W-:Y:S01]  /*19df0*/  FFMA.FTZ R5, R131, c[0x0][0x23c], -R5 ;  /* 0x00008f0083057a23 */ /* 0x000fe20000010805 */
[----:B------:R-:W5:Y:S02]  /*19e00*/  MUFU.EX2 R54, R121 ;  /* 0x0000007900367308 */ /* 0x000f640000000800 */
[----:B--2---:R-:W-:Y:S01]  /*19e10*/  F2FP.BF16.PACK_AB R24, R98, R97 ;  /* 0x000000616218723e */ /* 0x004fe200000010ff */
[----:B------:R-:W-:Y:S01]  /*19e20*/  FADD.FTZ R38, R86, R83 ;  /* 0x0000005356267221 */ /* 0x000fe20000010000 */
[C---:B-1----:R-:W-:Y:S03]  /*19e30*/  F2FP.BF16.PACK_AB R25, R100.reuse, R99 ;  /* 0x000000636419723e */ /* 0x042fe600000010ff */
[----:B------:R-:W-:Y:S02]  /*19e40*/  FADD.FTZ R38, R87, R38 ;  /* 0x0000002657267221 */ /* 0x000fe40000010000 */
[----:B------:R-:W-:Y:S01]  /*19e50*/  FADD.FTZ R99, R99, R96 ;  /* 0x0000006063637221 */ /* 0x000fe20000010000 */
[----:B------:R-:W1:Y:S01]  /*19e60*/  MUFU.EX2 R47, R122 ;  /* 0x0000007a002f7308 */ /* 0x000e620000000800 */
[----:B------:R-:W-:Y:S02]  /*19e70*/  FADD.FTZ R89, R89, R38 ;  /* 0x0000002659597221 */ /* 0x000fe40000010000 */
[----:B------:R-:W-:Y:S02]  /*19e80*/  FADD.FTZ R100, R100, R99 ;  /* 0x0000006364647221 */ /* 0x000fe40000010000 */
[----:B------:R-:W-:Y:S04]  /*19e90*/  FADD.FTZ R89, R90, R89 ;  /* 0x000000595a597221 */ /* 0x000fe80000010000 */
[----:B------:R-:W-:Y:S01]  /*19ea0*/  FADD.FTZ R40, R40, R89 ;  /* 0x0000005928287221 */ /* 0x000fe20000010000 */
[----:B------:R-:W2:Y:S03]  /*19eb0*/  MUFU.EX2 R46, R123 ;  /* 0x0000007b002e7308 */ /* 0x000ea60000000800 */
[----:B------:R-:W-:Y:S01]  /*19ec0*/  FADD.FTZ R40, R41, R40 ;  /* 0x0000002829287221 */ /* 0x000fe20000010000 */
[----:B-----5:R-:W-:Y:S03]  /*19ed0*/  F2FP.BF16.PACK_AB R26, R54, R55 ;  /* 0x00000037361a723e */ /* 0x020fe600000010ff */
[----:B------:R-:W-:Y:S03]  /*19ee0*/  FADD.FTZ R93, R93, R40 ;  /* 0x000000285d5d7221 */ /* 0x000fe60000010000 */
[----:B------:R-:W-:Y:S01]  /*19ef0*/  MUFU.EX2 R6, R124 ;  /* 0x0000007c00067308 */ /* 0x000fe20000000800 */
[----:B------:R-:W-:Y:S02]  /*19f00*/  FADD.FTZ R94, R94, R93 ;  /* 0x0000005d5e5e7221 */ /* 0x000fe40000010000 */
[----:B-1----:R-:W-:Y:S02]  /*19f10*/  FADD.FTZ R3, R47, R100 ;  /* 0x000000642f037221 */ /* 0x002fe40000010000 */
[----:B------:R-:W-:Y:S05]  /*19f20*/  FADD.FTZ R97, R97, R94 ;  /* 0x0000005e61617221 */ /* 0x000fea0000010000 */
[----:B------:R-:W1:Y:S01]  /*19f30*/  MUFU.EX2 R7, R7 ;  /* 0x0000000700077308 */ /* 0x000e620000000800 */
[----:B------:R-:W-:Y:S01]  /*19f40*/  FADD.FTZ R98, R98, R97 ;  /* 0x0000006162627221 */ /* 0x000fe20000010000 */
[C---:B--2---:R-:W-:Y:S03]  /*19f50*/  F2FP.BF16.PACK_AB R27, R46.reuse, R47 ;  /* 0x0000002f2e1b723e */ /* 0x044fe600000010ff */
[----:B------:R-:W-:Y:S02]  /*19f60*/  FADD.FTZ R55, R55, R98 ;  /* 0x0000006237377221 */ /* 0x000fe40000010000 */
[----:B------:R-:W-:Y:S02]  /*19f70*/  FADD.FTZ R3, R46, R3 ;  /* 0x000000032e037221 */ /* 0x000fe40000010000 */
[----:B------:R-:W-:Y:S01]  /*19f80*/  FADD.FTZ R55, R54, R55 ;  /* 0x0000003736377221 */ /* 0x000fe20000010000 */
[----:B------:R-:W-:Y:S01]  /*19f90*/  MUFU.EX2 R44, R44 ;  /* 0x0000002c002c7308 */ /* 0x000fe20000000800 */
[C---:B---3--:R-:W-:Y:S08]  /*19fa0*/  HMMA.16816.F32.BF16 R8, R24.reuse, R28, R8 ;  /* 0x0000001c1808723c */ /* 0x048ff00000041808 */
[C---:B------:R-:W-:Y:S01]  /*19fb0*/  HMMA.16816.F32.BF16 R12, R24.reuse, R30, R12 ;  /* 0x0000001e180c723c */ /* 0x040fe2000004180c */
[----:B------:R-:W2:Y:S01]  /*19fc0*/  MUFU.EX2 R45, R45 ;  /* 0x0000002d002d7308 */ /* 0x000ea20000000800 */
[----:B------:R-:W3:Y:S02]  /*19fd0*/  LDSM.16.MT88.4 R28, [R223+0x8c00] ;  /* 0x008c0000df1c783b */ /* 0x000ee40000004200 */
[C---:B-1----:R-:W-:Y:S01]  /*19fe0*/  F2FP.BF16.PACK_AB R132, R7.reuse, R6 ;  /* 0x000000060784723e */ /* 0x042fe200000010ff */
[----:B------:R-:W-:Y:S03]  /*19ff0*/  FADD.FTZ R6, R6, R55 ;  /* 0x0000003706067221 */ /* 0x000fe60000010000 */
[C---:B----4-:R-:W-:Y:S03]  /*1a000*/  HMMA.16816.F32.BF16 R16, R24.reuse, R32, R16 ;  /* 0x000000201810723c */ /* 0x050fe60000041810 */
[----:B------:R-:W-:Y:S01]  /*1a010*/  MUFU.EX2 R48, R48 ;  /* 0x0000003000307308 */ /* 0x000fe20000000800 */
[----:B------:R-:W-:Y:S04]  /*1a020*/  FADD.FTZ R7, R7, R6 ;  /* 0x0000000607077221 */ /* 0x000fe80000010000 */
[----:B------:R-:W-:Y:S05]  /*1a030*/  HMMA.16816.F32.BF16 R20, R24, R34, R20 ;  /* 0x000000221814723c */ /* 0x000fea0000041814 */
[----:B------:R-:W1:Y:S01]  /*1a040*/  MUFU.EX2 R153, R153 ;  /* 0x0000009900997308 */ /* 0x000e620000000800 */
[C---:B--2---:R-:W-:Y:S01]  /*1a050*/  F2FP.BF16.PACK_AB R133, R45.reuse, R44 ;  /* 0x0000002c2d85723e */ /* 0x044fe200000010ff */
[----:B------:R-:W-:Y:S01]  /*1a060*/  FADD.FTZ R44, R44, R3 ;  /* 0x000000032c2c7221 */ /* 0x000fe20000010000 */
[----:B------:R-:W-:Y:S07]  /*1a070*/  IADD3 R3, R236, -0x1, RZ ;  /* 0xffffffffec037810 */ /* 0x000fee0007ffe0ff */
[----:B------:R-:W-:Y:S01]  /*1a080*/  MUFU.EX2 R36, R36 ;  /* 0x0000002400247308 */ /* 0x000fe20000000800 */
[----:B------:R-:W-:Y:S01]  /*1a090*/  FADD.FTZ R45, R45, R44 ;  /* 0x0000002c2d2d7221 */ /* 0x000fe20000010000 */
[----:B------:R-:W-:Y:S02]  /*1a0a0*/  MOV R236, R3 ;  /* 0x0000000300ec7202 */ /* 0x000fe40000000f00 */
[----:B------:R-:W-:Y:S06]  /*1a0b0*/  MOV R3, R0 ;  /* 0x0000000000037202 */ /* 0x000fec0000000f00 */
[----:B------:R-:W2:Y:S01]  /*1a0c0*/  MUFU.EX2 R5, R5 ;  /* 0x0000000500057308 */ /* 0x000ea20000000800 */
[C---:B-1----:R-:W-:Y:S01]  /*1a0d0*/  F2FP.BF16.PACK_AB R134, R153.reuse, R48 ;  /* 0x000000309986723e */ /* 0x042fe200000010ff */
[----:B------:R-:W-:Y:S04]  /*1a0e0*/  FADD.FTZ R48, R48, R7 ;  /* 0x0000000730307221 */ /* 0x000fe80000010000 */
[----:B------:R-:W-:Y:S01]  /*1a0f0*/  FADD.FTZ R241, R153, R48 ;  /* 0x0000003099f17221 */ /* 0x000fe20000010000 */
[C---:B--2---:R-:W-:Y:S01]  /*1a100*/  F2FP.BF16.PACK_AB R135, R5.reuse, R36 ;  /* 0x000000240587723e */ /* 0x044fe200000010ff */
[----:B------:R-:W-:Y:S04]  /*1a110*/  FADD.FTZ R36, R36, R45 ;  /* 0x0000002d24247221 */ /* 0x000fe80000010000 */
[----:B------:R-:W-:Y:S02]  /*1a120*/  FADD.FTZ R242, R5, R36 ;  /* 0x0000002405f27221 */ /* 0x000fe40000010000 */
[C---:B------:R-:W-:Y:S08]  /*1a130*/  HMMA.16816.F32.BF16 R144, R132.reuse, R140, R8 ;  /* 0x0000008c8490723c */ /* 0x040ff00000041808 */
[C---:B------:R-:W-:Y:S08]  /*1a140*/  HMMA.16816.F32.BF16 R140, R132.reuse, R142, R12 ;  /* 0x0000008e848c723c */ /* 0x040ff0000004180c */
[C---:B---3--:R-:W-:Y:S08]  /*1a150*/  HMMA.16816.F32.BF16 R136, R132.reuse, R28, R16 ;  /* 0x0000001c8488723c */ /* 0x048ff00000041810 */
[----:B------:R-:W-:Y:S01]  /*1a160*/  HMMA.16816.F32.BF16 R132, R132, R30, R20 ;  /* 0x0000001e8484723c */ /* 0x000fe20000041814 */
[----:B------:R-:W-:-:S07]  /*1a170*/  @P0 BRA `(.L_x_940) ;  /* 0xffffb92000000947 */ /* 0x000fce000383ffff */
.L_x_936:
[----:B------:R-:W1:Y:S01]  /*1a180*/  SHFL.BFLY PT, R8, R241, 0x2, 0x1f ;  /* 0x0c401f00f1087f89 */ /* 0x000e6200000e0000 */
[----:B------:R-:W-:Y:S01]  /*1a190*/  IMAD.MOV.U32 R9, RZ, RZ, 0x3f800000 ;  /* 0x3f800000ff097424 */ /* 0x000fe200078e00ff */
[----:B------:R-:W-:Y:S01]  /*1a1a0*/  ULDC.U8 UR4, c[0x0][0x328] ;  /* 0x0000ca0000047ab9 */ /* 0x000fe20000000000 */
[----:B------:R-:W-:Y:S01]  /*1a1b0*/  IMAD.MOV.U32 R10, RZ, RZ, 0x3f800000 ;  /* 0x3f800000ff0a7424 */ /* 0x000fe200078e00ff */
[----:B------:R-:W2:Y:S04]  /*1a1c0*/  SHFL.BFLY PT, R11, R242, 0x2, 0x1f ;  /* 0x0c401f00f20b7f89 */ /* 0x000ea800000e0000 */
[----:B------:R-:W3:Y:S04]  /*1a1d0*/  S2R R4, SR_TID.X ;  /* 0x0000000000047919 */ /* 0x000ee80000002100 */
[----:B------:R-:W4:Y:S01]  /*1a1e0*/  S2R R5, SR_TID.X ;  /* 0x0000000000057919 */ /* 0x000f220000002100 */
[----:B-1----:R-:W-:-:S02]  /*1a1f0*/  FADD.FTZ R8, R8, R241 ;  /* 0x000000f108087221 */ /* 0x002fc40000010000 */
[----:B--2---:R-:W-:-:S03]  /*1a200*/  FADD.FTZ R11, R11, R242 ;  /* 0x000000f20b0b7221 */ /* 0x004fc60000010000 */
[----:B------:R-:W1:Y:S01]  /*1a210*/  SHFL.BFLY PT, R7, R8, 0x1, 0x1f ;  /* 0x0c201f0008077f89 */ /* 0x000e6200000e0000 */
[----:B---3--:R-:W-:-:S03]  /*1a220*/  SHF.R.S32.HI R3, RZ, 0x1f, R4 ;  /* 0x0000001fff037819 */ /* 0x008fc60000011404 */
[----:B------:R-:W2:Y:S01]  /*1a230*/  SHFL.BFLY PT, R6, R11, 0x1, 0x1f ;  /* 0x0c201f000b067f89 */ /* 0x000ea200000e0000 */
[----:B------:R-:W-:Y:S02]  /*1a240*/  LEA.HI R3, R3, R4, RZ, 0x2 ;  /* 0x0000000403037211 */ /* 0x000fe400078f10ff */
[----:B----4-:R-:W-:Y:S02]  /*1a250*/  SHF.R.S32.HI R14, RZ, 0x1f, R5 ;  /* 0x0000001fff0e7819 */ /* 0x010fe40000011405 */
[----:B------:R-:W-:Y:S02]  /*1a260*/  SHF.R.S32.HI R3, RZ, 0x2, R3 ;  /* 0x00000002ff037819 */ /* 0x000fe40000011403 */
[----:B------:R-:W-:Y:S01]  /*1a270*/  LEA.HI R12, R14, R5, RZ, 0x5 ;  /* 0x000000050e0c7211 */ /* 0x000fe200078f28ff */
[----:B-1----:R-:W-:Y:S01]  /*1a280*/  FADD.FTZ R7, R8, R7 ;  /* 0x0000000708077221 */ /* 0x002fe20000010000 */
[----:B------:R-:W-:Y:S01]  /*1a290*/  SHF.R.S32.HI R8, RZ, 0x1f, R3 ;  /* 0x0000001fff087819 */ /* 0x000fe20000011403 */
[----:B--2---:R-:W-:-:S03]  /*1a2a0*/  FADD.FTZ R6, R11, R6 ;  /* 0x000000060b067221 */ /* 0x004fc60000010000 */
[----:B------:R-:W-:Y:S02]  /*1a2b0*/  LEA.HI R8, R8, R3, RZ, 0x3 ;  /* 0x0000000308087211 */ /* 0x000fe400078f18ff */
[----:B------:R-:W-:Y:S02]  /*1a2c0*/  FSETP.NE.FTZ.AND P1, PT, R7, RZ, PT ;  /* 0x000000ff0700720b */ /* 0x000fe40003f35000 */
[----:B------:R-:W-:Y:S02]  /*1a2d0*/  LOP3.LUT R8, R8, 0xfffffff8, RZ, 0xc0, !PT ;  /* 0xfffffff808087812 */ /* 0x000fe400078ec0ff */
[----:B------:R-:W-:Y:S02]  /*1a2e0*/  LEA.HI R11, R14, R5, RZ, 0x2 ;  /* 0x000000050e0b7211 */ /* 0x000fe400078f10ff */
[----:B------:R-:W-:Y:S01]  /*1a2f0*/  FSETP.NE.FTZ.AND P0, PT, R6, RZ, PT ;  /* 0x000000ff0600720b */ /* 0x000fe20003f15000 */
[----:B------:R-:W-:Y:S01]  /*1a300*/  IMAD.IADD R8, R3, 0x1, -R8 ;  /* 0x0000000103087824 */ /* 0x000fe200078e0a08 */
[----:B------:R-:W-:-:S02]  /*1a310*/  LOP3.LUT R14, R11, 0xfffffffc, RZ, 0xc0, !PT ;  /* 0xfffffffc0b0e7812 */ /* 0x000fc400078ec0ff */
[----:B------:R-:W-:Y:S02]  /*1a320*/  SHF.R.S32.HI R11, RZ, 0x5, R12 ;  /* 0x00000005ff0b7819 */ /* 0x000fe4000001140c */
[----:B------:R-:W-:Y:S01]  /*1a330*/  LEA.HI R13, R8, R8, RZ, 0x1 ;  /* 0x00000008080d7211 */ /* 0x000fe200078f08ff */
[----:B------:R-:W1:Y:S01]  /*1a340*/  @P1 MUFU.RCP R9, R7 ;  /* 0x0000000700091308 */ /* 0x000e620000001000 */
[----:B------:R-:W-:Y:S02]  /*1a350*/  IADD3 R14, -R14, R5, RZ ;  /* 0x000000050e0e7210 */ /* 0x000fe40007ffe1ff */
[----:B------:R-:W-:Y:S02]  /*1a360*/  SHF.R.S32.HI R15, RZ, 0x1, R13 ;  /* 0x00000001ff0f7819 */ /* 0x000fe4000001140d */
[----:B------:R-:W-:Y:S01]  /*1a370*/  LOP3.LUT R13, R13, 0x3fffffe, RZ, 0xc0, !PT ;  /* 0x03fffffe0d0d7812 */ /* 0x000fe200078ec0ff */
[----:B------:R-:W-:Y:S01]  /*1a380*/  IMAD R14, R11, 0x100, R14 ;  /* 0x000001000b0e7824 */ /* 0x000fe200078e020e */
[C---:B------:R-:W-:Y:S01]  /*1a390*/  LOP3.LUT P2, RZ, R15.reuse, 0x2, RZ, 0xc0, !PT ;  /* 0x000000020fff7812 */ /* 0x040fe2000784c0ff */
[C---:B------:R-:W-:Y:S01]  /*1a3a0*/  IMAD.SHL.U32 R16, R15.reuse, 0x40, RZ ;  /* 0x000000400f107824 */ /* 0x040fe200078e00ff */
[----:B------:R-:W2:Y:S01]  /*1a3b0*/  @P0 MUFU.RCP R10, R6 ;  /* 0x00000006000a0308 */ /* 0x000ea20000001000 */
[----:B------:R-:W-:Y:S01]  /*1a3c0*/  IMAD.IADD R13, R8, 0x1, -R13 ;  /* 0x00000001080d7824 */ /* 0x000fe200078e0a0d */
[----:B------:R-:W-:-:S02]  /*1a3d0*/  LOP3.LUT R8, R15, 0x1, RZ, 0xc0, !PT ;  /* 0x000000010f087812 */ /* 0x000fc400078ec0ff */
[----:B------:R-:W-:Y:S02]  /*1a3e0*/  LOP3.LUT R16, R16, 0xc0, RZ, 0xc0, !PT ;  /* 0x000000c010107812 */ /* 0x000fe400078ec0ff */
[----:B------:R-:W-:Y:S01]  /*1a3f0*/  LEA R13, R13, R14, 0x4 ;  /* 0x0000000e0d0d7211 */ /* 0x000fe200078e20ff */
[C---:B-1----:R-:W-:Y:S01]  /*1a400*/  FMUL.FTZ R144, R9.reuse, R144 ;  /* 0x0000009009907220 */ /* 0x042fe20000410000 */
[----:B------:R-:W-:Y:S01]  /*1a410*/  LEA.HI R16, R16, R16, RZ, 0x1d ;  /* 0x0000001010107211 */ /* 0x000fe200078fe8ff */
[C---:B------:R-:W-:Y:S01]  /*1a420*/  FMUL.FTZ R145, R9.reuse, R145 ;  /* 0x0000009109917220 */ /* 0x040fe20000410000 */
[----:B------:R-:W-:Y:S01]  /*1a430*/  ISETP.NE.U32.AND P3, PT, R8, 0x1, PT ;  /* 0x000000010800780c */ /* 0x000fe20003f65070 */
[----:B------:R-:W-:Y:S01]  /*1a440*/  FMUL.FTZ R140, R9, R140 ;  /* 0x0000008c098c7220 */ /* 0x000fe20000410000 */
[----:B------:R-:W1:Y:S01]  /*1a450*/  @P1 MUFU.LG2 R7, R7 ;  /* 0x0000000700071308 */ /* 0x000e620000000c00 */
[----:B------:R-:W-:Y:S01]  /*1a460*/  IMAD.U32 R13, R13, 0x2, R16 ;  /* 0x000000020d0d7824 */ /* 0x000fe200078e0010 */
[----:B------:R-:W-:Y:S01]  /*1a470*/  F2FP.BF16.PACK_AB R144, R145, R144 ;  /* 0x000000909190723e */ /* 0x000fe200000010ff */
[----:B------:R-:W-:-:S02]  /*1a480*/  FMUL.FTZ R141, R9, R141 ;  /* 0x0000008d098d7220 */ /* 0x000fc40000410000 */
[----:B------:R-:W-:Y:S01]  /*1a490*/  FMUL.FTZ R136, R9, R136 ;  /* 0x0000008809887220 */ /* 0x000fe20000410000 */
[----:B------:R-:W-:Y:S01]  /*1a4a0*/  SHF.L.U32 R13, R13, 0x1, RZ ;  /* 0x000000010d0d7819 */ /* 0x000fe200000006ff */
[----:B------:R-:W-:Y:S01]  /*1a4b0*/  FMUL.FTZ R137, R9, R137 ;  /* 0x0000008909897220 */ /* 0x000fe20000410000 */
[----:B------:R-:W-:Y:S01]  /*1a4c0*/  F2FP.BF16.PACK_AB R140, R141, R140 ;  /* 0x0000008c8d8c723e */ /* 0x000fe200000010ff */
[C---:B------:R-:W-:Y:S01]  /*1a4d0*/  FMUL.FTZ R132, R9.reuse, R132 ;  /* 0x0000008409847220 */ /* 0x040fe20000410000 */
[----:B------:R-:W3:Y:S01]  /*1a4e0*/  @P0 MUFU.LG2 R6, R6 ;  /* 0x0000000600060308 */ /* 0x000ee20000000c00 */
[----:B------:R-:W-:Y:S01]  /*1a4f0*/  FMUL.FTZ R9, R9, R133 ;  /* 0x0000008509097220 */ /* 0x000fe20000410000 */
[----:B------:R-:W-:Y:S01]  /*1a500*/  F2FP.BF16.PACK_AB R136, R137, R136 ;  /* 0x000000888988723e */ /* 0x000fe200000010ff */
[----:B------:R-:W-:Y:S01]  /*1a510*/  IMAD.MOV.U32 R8, RZ, RZ, -0x10 ;  /* 0xfffffff0ff087424 */ /* 0x000fe200078e00ff */
[----:B------:R-:W-:Y:S01]  /*1a520*/  STS [R13], R144 ;  /* 0x000000900d007388 */ /* 0x000fe20000000800 */
[C---:B--2---:R-:W-:Y:S01]  /*1a530*/  FMUL.FTZ R147, R10.reuse, R147 ;  /* 0x000000930a937220 */ /* 0x044fe20000410000 */
[----:B------:R-:W-:Y:S01]  /*1a540*/  F2FP.BF16.PACK_AB R132, R9, R132 ;  /* 0x000000840984723e */ /* 0x000fe200000010ff */
[----:B------:R-:W-:Y:S01]  /*1a550*/  FMUL.FTZ R146, R10, R146 ;  /* 0x000000920a927220 */ /* 0x000fe20000410000 */
[----:B------:R-:W-:Y:S01]  /*1a560*/  SEL R8, R8, 0x10, !P3 ;  /* 0x0000001008087807 */ /* 0x000fe20005800000 */
[C---:B------:R-:W-:Y:S01]  /*1a570*/  FMUL.FTZ R143, R10.reuse, R143 ;  /* 0x0000008f0a8f7220 */ /* 0x040fe20000410000 */
[C---:B------:R-:W-:Y:S01]  /*1a580*/  IADD3 R9, R13.reuse, 0x20, RZ ;  /* 0x000000200d097810 */ /* 0x040fe20007ffe0ff */
[C---:B------:R-:W-:Y:S01]  /*1a590*/  FMUL.FTZ R142, R10.reuse, R142 ;  /* 0x0000008e0a8e7220 */ /* 0x040fe20000410000 */
[----:B------:R-:W-:Y:S01]  /*1a5a0*/  @P2 IADD3 R9, R13, -0x20, RZ ;  /* 0xffffffe00d092810 */ /* 0x000fe20007ffe0ff */
[C---:B------:R-:W-:Y:S01]  /*1a5b0*/  FMUL.FTZ R139, R10.reuse, R139 ;  /* 0x0000008b0a8b7220 */ /* 0x040fe20000410000 */
[----:B------:R-:W-:Y:S01]  /*1a5c0*/  F2FP.BF16.PACK_AB R146, R147, R146 ;  /* 0x000000929392723e */ /* 0x000fe200000010ff */
[C---:B------:R-:W-:Y:S01]  /*1a5d0*/  FMUL.FTZ R138, R10.reuse, R138 ;  /* 0x0000008a0a8a7220 */ /* 0x040fe20000410000 */
[----:B------:R-:W-:Y:S01]  /*1a5e0*/  F2FP.BF16.PACK_AB R142, R143, R142 ;  /* 0x0000008e8f8e723e */ /* 0x000fe200000010ff */
[C---:B------:R-:W-:Y:S01]  /*1a5f0*/  FMUL.FTZ R135, R10.reuse, R135 ;  /* 0x000000870a877220 */ /* 0x040fe20000410000 */
[----:B------:R-:W-:Y:S01]  /*1a600*/  ISETP.NE.AND P2, PT, RZ, UR4, PT ;  /* 0x00000004ff007c0c */ /* 0x000fe2000bf45270 */
[----:B------:R-:W-:Y:S01]  /*1a610*/  FMUL.FTZ R10, R10, R134 ;  /* 0x000000860a0a7220 */ /* 0x000fe20000410000 */
[----:B------:R-:W-:Y:S01]  /*1a620*/  F2FP.BF16.PACK_AB R138, R139, R138 ;  /* 0x0000008a8b8a723e */ /* 0x000fe200000010ff */
[----:B------:R-:W-:Y:S01]  /*1a630*/  IMAD.IADD R15, R13, 0x1, R8 ;  /* 0x000000010d0f7824 */ /* 0x000fe200078e0208 */
[----:B------:R2:W-:Y:S01]  /*1a640*/  STS [R13+0x200], R146 ;  /* 0x000200920d007388 */ /* 0x0005e20000000800 */
[----:B------:R-:W-:Y:S01]  /*1a650*/  IMAD.IADD R17, R8, 0x1, R9 ;  /* 0x0000000108117824 */ /* 0x000fe200078e0209 */
[----:B------:R-:W-:Y:S01]  /*1a660*/  F2FP.BF16.PACK_AB R10, R135, R10 ;  /* 0x0000000a870a723e */ /* 0x000fe200000010ff */
[----:B-1----:R-:W-:Y:S01]  /*1a670*/  @P1 FMUL.FTZ R7, R7, 0.69314718246459960938 ;  /* 0x3f31721807071820 */ /* 0x002fe20000410000 */
[----:B------:R-:W-:Y:S01]  /*1a680*/  STS [R15], R140 ;  /* 0x0000008c0f007388 */ /* 0x000fe20000000800 */
[----:B------:R-:W-:-:S02]  /*1a690*/  MOV R8, 0x7f800000 ;  /* 0x7f80000000087802 */ /* 0x000fc40000000f00 */
[----:B------:R-:W-:Y:S01]  /*1a6a0*/  @P1 FFMA.FTZ R8, R2, c[0x0][0x238], R7 ;  /* 0x00008e0002081a23 */ /* 0x000fe20000010007 */
[----:B------:R3:W-:Y:S04]  /*1a6b0*/  STS [R15+0x200], R142 ;  /* 0x0002008e0f007388 */ /* 0x0007e80000000800 */
[----:B------:R1:W-:Y:S04]  /*1a6c0*/  STS [R9], R136 ;  /* 0x0000008809007388 */ /* 0x0003e80000000800 */
[----:B------:R1:W-:Y:S04]  /*1a6d0*/  STS [R9+0x200], R138 ;  /* 0x0002008a09007388 */ /* 0x0003e80000000800 */
[----:B------:R1:W-:Y:S04]  /*1a6e0*/  STS [R17], R132 ;  /* 0x0000008411007388 */ /* 0x0003e80000000800 */
[----:B------:R1:W-:Y:S01]  /*1a6f0*/  STS [R17+0x200], R10 ;  /* 0x0002000a11007388 */ /* 0x0003e20000000800 */
[----:B--2---:R-:W-:-:S02]  /*1a700*/  IMAD.MOV.U32 R13, RZ, RZ, 0x7f800000 ;  /* 0x7f800000ff0d7424 */ /* 0x004fc400078e00ff */
[----:B---3--:R-:W-:-:S04]  /*1a710*/  @P0 FMUL.FTZ R15, R6, 0.69314718246459960938 ;  /* 0x3f317218060f0820 */ /* 0x008fc80000410000 */
[----:B------:R-:W-:Y:S01]  /*1a720*/  @P0 FFMA.FTZ R13, R0, c[0x0][0x238], R15 ;  /* 0x00008e00000d0a23 */ /* 0x000fe2000001000f */
[----:B------:R-:W-:Y:S05]  /*1a730*/  @!P2 BRA `(.L_x_941) ;  /* 0x000000700000a947 */ /* 0x000fea0003800000 */
[----:B------:R-:W2:Y:S01]  /*1a740*/  S2R R0, SR_CTAID.Y ;  /* 0x0000000000007919 */ /* 0x000ea20000002600 */
[----:B------:R-:W-:-:S03]  /*1a750*/  ISETP.NE.AND P0, PT, R230, -0x1, PT ;  /* 0xffffffffe600780c */ /* 0x000fc60003f05270 */
[----:B------:R-:W3:Y:S01]  /*1a760*/  S2R R7, SR_CTAID.Z ;  /* 0x0000000000077919 */ /* 0x000ee20000002700 */
[----:B-12---:R-:W-:-:S05]  /*1a770*/  IMAD R9, R0, c[0x0][0x214], RZ ;  /* 0x0000850000097a24 */ /* 0x006fca00078e02ff */
[----:B------:R-:W-:-:S05]  /*1a780*/  SEL R2, R9, R230, !P0 ;  /* 0x000000e609027207 */ /* 0x000fca0004000000 */
[----:B---3--:R-:W-:Y:S01]  /*1a790*/  IMAD R2, R7, c[0x0][0x234], R2 ;  /* 0x00008d0007027a24 */ /* 0x008fe200078e0202 */
[----:B------:R-:W-:Y:S05]  /*1a7a0*/  BRA `(.L_x_942) ;  /* 0x0000004000007947 */ /* 0x000fea0003800000 */
.L_x_941:
[----:B------:R-:W2:Y:S04]  /*1a7b0*/  S2R R7, SR_CTAID.Z ;  /* 0x0000000000077919 */ /* 0x000ea80000002700 */
[----:B------:R-:W2:Y:S02]  /*1a7c0*/  S2R R0, SR_CTAID.Y ;  /* 0x0000000000007919 */ /* 0x000ea40000002600 */
[----:B--2---:R-:W-:-:S04]  /*1a7d0*/  IMAD R2, R0, c[0x0][0x1c0], R7 ;  /* 0x0000700000027a24 */ /* 0x004fc800078e0207 */
[----:B------:R-:W-:Y:S02]  /*1a7e0*/  IMAD R2, R2, c[0x0][0x214], RZ ;  /* 0x0000850002027a24 */ /* 0x000fe400078e02ff */
.L_x_942:
[----:B------:R-:W-:Y:S01]  /*1a7f0*/  BAR.SYNC.DEFER_BLOCKING 0x0 ;  /* 0x0000000000007b1d */ /* 0x000fe20000010000 */
[----:B-1----:R-:W-:Y:S01]  /*1a800*/  SHF.R.S32.HI R9, RZ, 0x1f, R4 ;  /* 0x0000001fff097819 */ /* 0x002fe20000011404 */
[----:B------:R-:W-:Y:S01]  /*1a810*/  IMAD.WIDE.U32 R14, R230, c[0x0][0x1e8], RZ ;  /* 0x00007a00e60e7a25 */ /* 0x000fe200078e00ff */
[----:B------:R-:W-:Y:S02]  /*1a820*/  LOP3.LUT R12, R12, 0xffffffe0, RZ, 0xc0, !PT ;  /* 0xffffffe00c0c7812 */ /* 0x000fe400078ec0ff */
[----:B------:R-:W-:Y:S01]  /*1a830*/  LEA.HI R6, R9, R4, RZ, 0x5 ;  /* 0x0000000409067211 */ /* 0x000fe200078f28ff */
[----:B------:R-:W-:Y:S01]  /*1a840*/  IMAD.WIDE.U32 R24, R0, c[0x0][0x1e0], RZ ;  /* 0x0000780000187a25 */ /* 0x000fe200078e00ff */
[----:B------:R-:W-:Y:S01]  /*1a850*/  ISETP.NE.AND P0, PT, R230, -0x1, PT ;  /* 0xffffffffe600780c */ /* 0x000fe20003f05270 */
[----:B------:R-:W-:Y:S01]  /*1a860*/  ULDC.64 UR4, c[0x0][0x118] ;  /* 0x0000460000047ab9 */ /* 0x000fe20000000a00 */
[----:B------:R-:W-:Y:S01]  /*1a870*/  LOP3.LUT R9, R6, 0xffffffe0, RZ, 0xc0, !PT ;  /* 0xffffffe006097812 */ /* 0x000fe200078ec0ff */
[----:B------:R-:W-:Y:S01]  /*1a880*/  IMAD.IADD R12, R5, 0x1, -R12 ;  /* 0x00000001050c7824 */ /* 0x000fe200078e0a0c */
[----:B------:R-:W-:Y:S01]  /*1a890*/  SHF.R.S32.HI R6, RZ, 0x1f, R11 ;  /* 0x0000001fff067819 */ /* 0x000fe2000001140b */
[----:B------:R-:W-:Y:S01]  /*1a8a0*/  BSSY B0, `(.L_x_943) ;  /* 0x0000020000007945 */ /* 0x000fe20003800000 */
[----:B------:R-:W-:Y:S01]  /*1a8b0*/  IMAD R230, R230, c[0x0][0x1ec], R15 ;  /* 0x00007b00e6e67a24 */ /* 0x000fe200078e020f */
[----:B------:R-:W-:Y:S01]  /*1a8c0*/  SEL R14, R24, R14, !P0 ;  /* 0x0000000e180e7207 */ /* 0x000fe20004000000 */
[----:B------:R-:W-:Y:S01]  /*1a8d0*/  IMAD.IADD R9, R4, 0x1, -R9 ;  /* 0x0000000104097824 */ /* 0x000fe200078e0a09 */
[----:B------:R-:W-:-:S02]  /*1a8e0*/  LOP3.LUT P1, RZ, R12, 0x3, RZ, 0xc0, !PT ;  /* 0x000000030cff7812 */ /* 0x000fc4000782c0ff */
[----:B------:R-:W-:Y:S02]  /*1a8f0*/  SHF.R.S32.HI R4, RZ, 0x1f, R0 ;  /* 0x0000001fff047819 */ /* 0x000fe40000011400 */
[----:B------:R-:W-:Y:S02]  /*1a900*/  SHF.R.S32.HI R10, RZ, 0x1f, R9 ;  /* 0x0000001fff0a7819 */ /* 0x000fe40000011409 */
[----:B------:R-:W-:Y:S01]  /*1a910*/  LEA.HI R6, R6, R11, RZ, 0x2 ;  /* 0x0000000b06067211 */ /* 0x000fe200078f10ff */
[----:B------:R-:W-:Y:S01]  /*1a920*/  IMAD R5, R4, c[0x0][0x1e0], RZ ;  /* 0x0000780004057a24 */ /* 0x000fe200078e02ff */
[----:B------:R1:W2:Y:S01]  /*1a930*/  LDS.128 R16, [R237] ;  /* 0x00000000ed107984 */ /* 0x0002a20000000c00 */
[----:B------:R-:W-:Y:S02]  /*1a940*/  LEA.HI R10, R10, R9, RZ, 0x2 ;  /* 0x000000090a0a7211 */ /* 0x000fe400078f10ff */
[----:B------:R-:W-:Y:S01]  /*1a950*/  LOP3.LUT R6, R6, 0xffffffc, RZ, 0xc0, !PT ;  /* 0x0ffffffc06067812 */ /* 0x000fe200078ec0ff */
[----:B------:R1:W3:Y:S01]  /*1a960*/  LDS.128 R20, [R237+0x800] ;  /* 0x00080000ed147984 */ /* 0x0002e20000000c00 */
[----:B------:R-:W-:Y:S01]  /*1a970*/  SHF.R.S32.HI R9, RZ, 0x2, R10 ;  /* 0x00000002ff097819 */ /* 0x000fe2000001140a */
[----:B------:R-:W-:-:S02]  /*1a980*/  IMAD R5, R0, c[0x0][0x1e4], R5 ;  /* 0x0000790000057a24 */ /* 0x000fc400078e0205 */
[----:B------:R-:W-:Y:S02]  /*1a990*/  IMAD.IADD R6, R11, 0x1, -R6 ;  /* 0x000000010b067824 */ /* 0x000fe400078e0a06 */
[----:B------:R-:W-:Y:S02]  /*1a9a0*/  @!P0 IMAD.IADD R230, R25, 0x1, R5 ;  /* 0x0000000119e68824 */ /* 0x000fe400078e0205 */
[----:B------:R-:W-:Y:S01]  /*1a9b0*/  IMAD R6, R6, 0x10, R9 ;  /* 0x0000001006067824 */ /* 0x000fe200078e0209 */
[----:B------:R-:W-:Y:S05]  /*1a9c0*/  @P1 BRA `(.L_x_944) ;  /* 0x000000d000001947 */ /* 0x000fea0003800000 */
[----:B------:R-:W4:Y:S02]  /*1a9d0*/  S2R R5, SR_CTAID.X ;  /* 0x0000000000057919 */ /* 0x000f240000002500 */
[C---:B----4-:R-:W-:Y:S01]  /*1a9e0*/  IMAD R11, R5.reuse, 0x40, R2 ;  /* 0x00000040050b7824 */ /* 0x050fe200078e0202 */
[----:B------:R-:W-:Y:S01]  /*1a9f0*/  IADD3 R2, R6, 0x8, RZ ;  /* 0x0000000806027810 */ /* 0x000fe20007ffe0ff */
[----:B------:R-:W-:-:S03]  /*1aa00*/  IMAD R5, R5, -0x40, R229 ;  /* 0xffffffc005057824 */ /* 0x000fc600078e02e5 */
[----:B------:R-:W-:Y:S02]  /*1aa10*/  SHF.R.S32.HI R9, RZ, 0x1f, R11 ;  /* 0x0000001fff097819 */ /* 0x000fe4000001140b */
[C---:B------:R-:W-:Y:S02]  /*1aa20*/  IADD3 R0, P0, R6.reuse, R11, RZ ;  /* 0x0000000b06007210 */ /* 0x040fe40007f1e0ff */
[-C--:B------:R-:W-:Y:S02]  /*1aa30*/  ISETP.GE.AND P2, PT, R6, R5.reuse, PT ;  /* 0x000000050600720c */ /* 0x080fe40003f46270 */
[----:B------:R-:W-:Y:S02]  /*1aa40*/  ISETP.GE.AND P1, PT, R2, R5, PT ;  /* 0x000000050200720c */ /* 0x000fe40003f26270 */
[----:B------:R-:W-:Y:S02]  /*1aa50*/  LEA.HI.X.SX32 R9, R6, R9, 0x1, P0 ;  /* 0x0000000906097211 */ /* 0x000fe400000f0eff */
[----:B------:R-:W-:-:S04]  /*1aa60*/  LEA R4, P0, R0, c[0x0][0x200], 0x2 ;  /* 0x0000800000047a11 */ /* 0x000fc800078010ff */
[----:B------:R-:W-:-:S05]  /*1aa70*/  LEA.HI.X R5, R0, c[0x0][0x204], R9, 0x2, P0 ;  /* 0x0000810000057a11 */ /* 0x000fca00000f1409 */
[----:B------:R4:W-:Y:S04]  /*1aa80*/  @!P2 STG.E [R4.64], R8 ;  /* 0x000000080400a986 */ /* 0x0009e8000c101904 */
[----:B------:R4:W-:Y:S02]  /*1aa90*/  @!P1 STG.E [R4.64+0x20], R13 ;  /* 0x0000200d04009986 */ /* 0x0009e4000c101904 */
.L_x_944:
[----:B------:R-:W-:Y:S05]  /*1aaa0*/  BSYNC B0 ;  /* 0x0000000000007941 */ /* 0x000fea0003800000 */
.L_x_943:
[----:B------:R-:W5:Y:S01]  /*1aab0*/  S2R R0, SR_CTAID.X ;  /* 0x0000000000007919 */ /* 0x000f620000002500 */
[----:B------:R-:W-:Y:S01]  /*1aac0*/  SHF.R.S32.HI R149, RZ, 0x1f, R148 ;  /* 0x0000001fff957819 */ /* 0x000fe20000011494 */
[----:B------:R-:W-:Y:S01]  /*1aad0*/  BSSY B0, `(.L_x_945) ;  /* 0x000001a000007945 */ /* 0x000fe20003800000 */
[----:B------:R-:W-:Y:S02]  /*1aae0*/  ISETP.GE.AND P1, PT, R148, c[0x0][0x220], PT ;  /* 0x0000880094007a0c */ /* 0x000fe40003f26270 */
[----:B------:R-:W-:Y:S02]  /*1aaf0*/  SHF.R.S32.HI R2, RZ, 0x1f, R7 ;  /* 0x0000001fff027819 */ /* 0x000fe40000011407 */
[----:B----4-:R-:W-:-:S03]  /*1ab00*/  SHF.R.S32.HI R4, RZ, 0x1f, R3 ;  /* 0x0000001fff047819 */ /* 0x010fc60000011403 */
[----:B------:R-:W-:-:S04]  /*1ab10*/  IMAD R2, R2, c[0x0][0x1f0], RZ ;  /* 0x00007c0002027a24 */ /* 0x000fc800078e02ff */
[----:B------:R-:W-:Y:S02]  /*1ab20*/  IMAD R2, R7, c[0x0][0x1f4], R2 ;  /* 0x00007d0007027a24 */ /* 0x000fe400078e0202 */
[----:B-----5:R-:W-:-:S04]  /*1ab30*/  IMAD.SHL.U32 R0, R0, 0x40, RZ ;  /* 0x0000004000007824 */ /* 0x020fc800078e00ff */
[----:B------:R-:W-:Y:S01]  /*1ab40*/  IMAD.WIDE.U32 R8, R0, c[0x0][0x1e8], R148 ;  /* 0x00007a0000087a25 */ /* 0x000fe200078e0094 */
[----:B------:R-:W-:-:S04]  /*1ab50*/  SHF.R.S32.HI R5, RZ, 0x1f, R0 ;  /* 0x0000001fff057819 */ /* 0x000fc80000011400 */
[----:B------:R-:W-:Y:S01]  /*1ab60*/  IADD3 R14, P0, R14, R8, RZ ;  /* 0x000000080e0e7210 */ /* 0x000fe20007f1e0ff */
[----:B------:R-:W-:-:S04]  /*1ab70*/  IMAD R5, R5, c[0x0][0x1e8], RZ ;  /* 0x00007a0005057a24 */ /* 0x000fc800078e02ff */
[C---:B------:R-:W-:Y:S01]  /*1ab80*/  IMAD R5, R0.reuse, c[0x0][0x1ec], R5 ;  /* 0x00007b0000057a24 */ /* 0x040fe200078e0205 */
[----:B------:R-:W-:-:S04]  /*1ab90*/  IADD3 R0, -R0, R229, RZ ;  /* 0x000000e500007210 */ /* 0x000fc80007ffe1ff */
[----:B------:R-:W-:Y:S02]  /*1aba0*/  IADD3.X R15, R230, R9, R5, P0, !PT ;  /* 0x00000009e60f7210 */ /* 0x000fe400007fe405 */
[----:B------:R-:W-:-:S03]  /*1abb0*/  ISETP.GE.OR P0, PT, R3, R0, P1 ;  /* 0x000000000300720c */ /* 0x000fc60000f06670 */
[----:B------:R-:W-:-:S04]  /*1abc0*/  IMAD.WIDE.U32 R14, R7, c[0x0][0x1f0], R14 ;  /* 0x00007c00070e7a25 */ /* 0x000fc800078e000e */
[----:B------:R-:W-:-:S06]  /*1abd0*/  IMAD.IADD R7, R2, 0x1, R15 ;  /* 0x0000000102077824 */ /* 0x000fcc00078e020f */
        /* <DEDUP_REMOVED lines=9> */
.L_x_946:
[----:B------:R-:W-:Y:S05]  /*1ac70*/  BSYNC B0 ;  /* 0x0000000000007941 */ /* 0x000fea0003800000 */
.L_x_945:
[----:B------:R-:W-:-:S04]  /*1ac80*/  IADD3 R5, R3, 0x20, RZ ;  /* 0x0000002003057810 */ /* 0x000fc80007ffe0ff */
[----:B------:R-:W-:-:S13]  /*1ac90*/  ISETP.GE.OR P0, PT, R5, R0, P1 ;  /* 0x000000000500720c */ /* 0x000fda0000f06670 */
[----:B------:R-:W-:Y:S05]  /*1aca0*/  @P0 EXIT ;  /* 0x000000000000094d */ /* 0x000fea0003800000 */
[----:B------:R-:W-:Y:S02]  /*1acb0*/  IADD3 R3, P0, R3, 0x20, RZ ;  /* 0x0000002003037810 */ /* 0x000fe40007f1e0ff */
[----:B------:R-:W-:-:S03]  /*1acc0*/  MOV R5, R7 ;  /* 0x0000000700057202 */ /* 0x000fc60000000f00 */
[----:B------:R-:W-:Y:S02]  /*1acd0*/  IMAD.X R0, RZ, RZ, R4, P0 ;  /* 0x000000ffff007224 */ /* 0x000fe400000e0604 */
[----:B------:R-:W-:Y:S02]  /*1ace0*/  IMAD.MOV.U32 R4, RZ, RZ, R14 ;  /* 0x000000ffff047224 */ /* 0x000fe400078e000e */
[----:B------:R-:W-:Y:S02]  /*1acf0*/  IMAD R0, R0, c[0x0][0x1e8], RZ ;  /* 0x00007a0000007a24 */ /* 0x000fe400078e02ff */
[----:B------:R-:W-:-:S04]  /*1ad00*/  IMAD.WIDE.U32 R4, R3, c[0x0][0x1e8], R4 ;  /* 0x00007a0003047a25 */ /* 0x000fc800078e0004 */
[----:B------:R-:W-:Y:S01]  /*1ad10*/  IMAD R0, R3, c[0x0][0x1ec], R0 ;  /* 0x00007b0003007a24 */ /* 0x000fe200078e0200 */
[----:B------:R-:W-:-:S04]  /*1ad20*/  LEA R2, P0, R4, c[0x0][0x1d0], 0x1 ;  /* 0x0000740004027a11 */ /* 0x000fc800078008ff */
[----:B------:R-:W-:-:S04]  /*1ad30*/  IADD3 R3, R0, R5, RZ ;  /* 0x0000000500037210 */ /* 0x000fc80007ffe0ff */
[----:B------:R-:W-:-:S05]  /*1ad40*/  LEA.HI.X R3, R4, c[0x0][0x1d4], R3, 0x1, P0 ;  /* 0x0000750004037a11 */ /* 0x000fca00000f0c03 */
[----:B---3--:R-:W-:Y:S01]  /*1ad50*/  STG.E.128 [R2.64], R20 ;  /* 0x0000001402007986 */ /* 0x008fe2000c101d04 */
[----:B------:R-:W-:Y:S05]  /*1ad60*/  EXIT ;  /* 0x000000000000794d */ /* 0x000fea0003800000 */
.L_x_947:
        /* <DEDUP_REMOVED lines=9> */
.L_x_5192:


//--------------------- .text._ZN5flash24flash_fwd_splitkv_kernelI23Flash_fwd_kernel_traitsILi32ELi64ELi256ELi4ELb0ELb0EN7cutlass10bfloat16_tE19Flash_kernel_traitsILi32ELi64ELi256ELi4ES3_EELb1ELb0ELb0ELb0ELb0ELb1ELb0ELb1EEEvNS_16Flash_fwd_paramsE --------------------------
	.section	.text._ZN5flash24flash_fwd_splitkv_kernelI23Flash_fwd_kernel_traitsILi32ELi64ELi256ELi4ELb0ELb0EN7cutlass10bfloat16_tE19Flash_kernel_traitsILi32ELi64ELi256ELi4ES3_EELb1ELb0ELb0ELb0ELb0ELb1ELb0ELb1EEEvNS_16Flash_fwd_paramsE,"ax",@progbits
	.sectioninfo	@"SHI_REGISTERS=255"
	.align	128
        .global         _ZN5flash24flash_fwd_splitkv_kernelI23Flash_fwd_kernel_traitsILi32ELi64ELi256ELi4ELb0ELb0EN7cutlass10bfloat16_tE19Flash_kernel_traitsILi32ELi64ELi256ELi4ES3_EELb1ELb0ELb0ELb0ELb0ELb1ELb0ELb1EEEvNS_16Flash_fwd_paramsE
        .type           _ZN5flash24flash_fwd_splitkv_kernelI23Flash_fwd_kernel_traitsILi32ELi64ELi256ELi4ELb0ELb0EN7cutlass10bfloat16_tE19Flash_kernel_traitsILi32ELi64ELi256ELi4ES3_EELb1ELb0ELb0ELb0ELb0ELb1ELb0ELb1EEEvNS_16Flash_fwd_paramsE,@function
        .size           _ZN5flash24flash_fwd_splitkv_kernelI23Flash_fwd_kernel_traitsILi32ELi64ELi256ELi4ELb0ELb0EN7cutlass10bfloat16_tE19Flash_kernel_traitsILi32ELi64ELi256ELi4ES3_EELb1ELb0ELb0ELb0ELb0ELb1ELb0ELb1EEEvNS_16Flash_fwd_paramsE,(.L_x_5193 - _ZN5flash24flash_fwd_splitkv_kernelI23Flash_fwd_kernel_traitsILi32ELi64ELi256ELi4ELb0ELb0EN7cutlass10bfloat16_tE19Flash_kernel_traitsILi32ELi64ELi256ELi4ES3_EELb1ELb0ELb0ELb0ELb0ELb1ELb0ELb1EEEvNS_16Flash_fwd_paramsE)
        .other          _ZN5flash24flash_fwd_splitkv_kernelI23Flash_fwd_kernel_traitsILi32ELi64ELi256ELi4ELb0ELb0EN7cutlass10bfloat16_tE19Flash_kernel_traitsILi32ELi64ELi256ELi4ES3_EELb1ELb0ELb0ELb0ELb0ELb1ELb0ELb1EEEvNS_16Flash_fwd_paramsE,@"STO_CUDA_ENTRY STV_DEFAULT"
_ZN5flash24flash_fwd_splitkv_kernelI23Flash_fwd_kernel_traitsILi32ELi64ELi256ELi4ELb0ELb0EN7cutlass10bfloat16_tE19Flash_kernel_traitsILi32ELi64ELi256ELi4ES3_EELb1ELb0ELb0ELb0ELb0ELb1ELb0ELb1EEEvNS_16Flash_fwd_paramsE:
.text._ZN5flash24flash_fwd_splitkv_kernelI23Flash_fwd_kernel_traitsILi32ELi64ELi256ELi4ELb0ELb0EN7cutlass10bfloat16_tE19Flash_kernel_traitsILi32ELi64ELi256ELi4ES3_EELb1ELb0ELb0ELb0ELb0ELb1ELb0ELb1EEEvNS_16Flash_fwd_paramsE:
[----:B------:R-:W-:Y:S02]  /*0000*/  MOV R1, c[0x0][0x28] ;  /* 0x00000a0000017a02 */ /* 0x000fe40000000f00 */
[----:B------:R-:W1:Y:S01]  /*0010*/  S2R R5, SR_CTAID.Y ;  /* 0x0000000000057919 */ /* 0x000e620000002600 */
[----:B------:R-:W2:Y:S01]  /*0020*/  LDC.U8 R0, c[0x0][0x312] ;  /* 0x0000c480ff007b82 */ /* 0x000ea20000000000 */
[----:B------:R-:W-:Y:S01]  /*0030*/  ISETP.NE.U32.AND P0, PT, RZ, c[0x0][0x240], PT ;  /* 0x00009000ff007a0c */ /* 0x000fe20003f05070 */
[----:B------:R-:W-:Y:S01]  /*0040*/  IMAD.MOV.U32 R6, RZ, RZ, 0x4 ;  /* 0x00000004ff067424 */ /* 0x000fe200078e00ff */
[----:B------:R-:W-:Y:S01]  /*0050*/  ULDC.64 UR6, c[0x0][0x118] ;  /* 0x0000460000067ab9 */ /* 0x000fe20000000a00 */
[----:B------:R-:W-:Y:S01]  /*0060*/  IMAD.MOV.U32 R245, RZ, RZ, -0x1 ;  /* 0xfffffffffff57424 */ /* 0x000fe200078e00ff */
[----:B------:R-:W-:Y:S02]  /*0070*/  ISETP.NE.AND.EX P0, PT, RZ, c[0x0][0x244], PT, P0 ;  /* 0x00009100ff007a0c */ /* 0x000fe40003f05300 */
[----:B------:R-:W-:Y:S02]  /*0080*/  ISETP.NE.U32.AND P2, PT, RZ, c[0x0][0x250], PT ;  /* 0x00009400ff007a0c */ /* 0x000fe40003f45070 */
[----:B------:R-:W-:-:S02]  /*0090*/  ISETP.EQ.U32.AND P3, PT, RZ, c[0x0][0x248], PT ;  /* 0x00009200ff007a0c */ /* 0x000fc40003f62070 */
[----:B------:R-:W-:Y:S02]  /*00a0*/  ISETP.NE.AND.EX P4, PT, RZ, c[0x0][0x254], PT, P2 ;  /* 0x00009500ff007a0c */ /* 0x000fe40003f85320 */
[----:B------:R-:W-:Y:S01]  /*00b0*/  IADD3 R1, R1, -0x8, RZ ;  /* 0xfffffff801017810 */ /* 0x000fe20007ffe0ff */
[----:B-1----:R-:W-:Y:S01]  /*00c0*/  IMAD.WIDE R2, R5, R6, c[0x0][0x240] ;  /* 0x0000900005027625 */ /* 0x002fe200078e0206 */
[----:B--2---:R-:W-:-:S04]  /*00d0*/  ISETP.NE.AND P1, PT, R0, RZ, PT ;  /* 0x000000ff0000720c */ /* 0x004fc80003f25270 */
[----:B------:R1:W2:Y:S01]  /*00e0*/  @P0 LDG.E R245, [R2.64] ;  /* 0x0000000602f50981 */ /* 0x0002a2000c1e1900 */
[----:B------:R-:W-:Y:S01]  /*00f0*/  IMAD.MOV.U32 R8, RZ, RZ, RZ ;  /* 0x000000ffff087224 */ /* 0x000fe200078e00ff */
[----:B------:R-:W-:Y:S02]  /*0100*/  ISETP.EQ.OR.EX P2, PT, RZ, c[0x0][0x24c], !P1, P3 ;  /* 0x00009300ff007a0c */ /* 0x000fe40004f42730 */
[----:B------:R1:W2:Y:S01]  /*0110*/  @P0 LDG.E R0, [R2.64+0x4] ;  /* 0x0000040602000981 */ /* 0x0002a2000c1e1900 */
[----:B------:R-:W-:-:S05]  /*0120*/  IMAD.WIDE R146, R5, R6, c[0x0][0x250] ;  /* 0x0000940005927625 */ /* 0x000fca00078e0206 */
[----:B------:R3:W5:Y:S01]  /*0130*/  @P4 LDG.E R8, [R146.64] ;  /* 0x0000000692084981 */ /* 0x000762000c1e1900 */
[----:B------:R-:W-:-:S03]  /*0140*/  IMAD.MOV.U32 R7, RZ, RZ, -0x1 ;  /* 0xffffffffff077424 */ /* 0x000fc600078e00ff */
[----:B------:R-:W4:Y:S04]  /*0150*/  S2R R23, SR_CTAID.X ;  /* 0x0000000000177919 */ /* 0x000f280000002500 */
[----:B------:R-:W2:Y:S04]  /*0160*/  S2R R102, SR_CTAID.Z ;  /* 0x0000000000667919 */ /* 0x000ea80000002700 */
[----:B------:R-:W2:Y:S01]  /*0170*/  S2R R136, SR_TID.X ;  /* 0x0000000000887919 */ /* 0x000ea20000002100 */
[----:B-1----:R-:W-:-:S05]  /*0180*/  IMAD.WIDE R2, R5, R6, c[0x0][0x248] ;  /* 0x0000920005027625 */ /* 0x002fca00078e0206 */
[----:B------:R3:W5:Y:S01]  /*0190*/  @!P2 LDG.E R7, [R2.64] ;  /* 0x000000060207a981 */ /* 0x000762000c1e1900 */
[----:B------:R-:W-:-:S04]  /*01a0*/  ISETP.NE.U32.AND P2, PT, RZ, c[0x0][0x248], PT ;  /* 0x00009200ff007a0c */ /* 0x000fc80003f45070 */
[----:B------:R-:W-:Y:S01]  /*01b0*/  ISETP.NE.AND.EX P2, PT, RZ, c[0x0][0x24c], PT, P2 ;  /* 0x00009300ff007a0c */ /* 0x000fe20003f45320 */
[----:B------:R-:W-:-:S04]  /*01c0*/  IMAD.MOV.U32 R11, RZ, RZ, R5 ;  /* 0x000000ffff0b7224 */ /* 0x000fc800078e0005 */
[--C-:B------:R-:W-:Y:S01]  /*01d0*/  IMAD.MOV.U32 R18, RZ, RZ, R11.reuse ;  /* 0x000000ffff127224 */ /* 0x100fe200078e000b */
[----:B------:R-:W-:Y:S01]  /*01e0*/  SHF.R.S32.HI R22, RZ, 0x1f, R11 ;  /* 0x0000001fff167819 */ /* 0x000fe2000001140b */
[----:B--2---:R-:W-:Y:S02]  /*01f0*/  @P0 IMAD.IADD R14, R0, 0x1, -R245 ;  /* 0x00000001000e0824 */ /* 0x004fe400078e0af5 */
[----:B------:R-:W-:-:S05]  /*0200*/  @!P0 IMAD.MOV.U32 R14, RZ, RZ, c[0x0][0x214] ;  /* 0x00008500ff0e8624 */ /* 0x000fca00078e00ff */
[----:B------:R3:W-:Y:S01]  /*0210*/  STL [R1], R14 ;  /* 0x0000000e01007387 */ /* 0x0007e20000100800 */
[----:B------:R-:W-:Y:S05]  /*0220*/  @!P2 BRA `(.L_x_948) ;  /* 0x000000400000a947 */ /* 0x000fea0003800000 */
[----:B----4-:R-:W2:Y:S02]  /*0230*/  @P1 LDG.E R0, [R2.64+0x4] ;  /* 0x0000040602001981 */ /* 0x010ea4000c1e1900 */
[----:B--2--5:R-:W-:-:S06]  /*0240*/  @P1 IADD3 R0, R0, -R7, RZ ;  /* 0x8000000700001210 */ /* 0x024fcc0007ffe0ff */
[----:B------:R1:W5:Y:S01]  /*0250*/  @!P1 LDG.E R0, [R2.64] ;  /* 0x0000000602009981 */ /* 0x000362000c1e1900 */
[----:B------:R-:W-:Y:S05]  /*0260*/  BRA `(.L_x_949) ;  /* 0x0000001000007947 */ /* 0x000fea0003800000 */
.L_x_948:
[----:B----4-:R-:W-:Y:S02]  /*0270*/  MOV R0, c[0x0][0x218] ;  /* 0x0000860000007a02 */ /* 0x010fe40000000f00 */
.L_x_949:
[----:B------:R-:W-:-:S04]  /*0280*/  ISETP.NE.U32.AND P0, PT, RZ, c[0x0][0x258], PT ;  /* 0x00009600ff007a0c */ /* 0x000fc80003f05070 */
[----:B------:R-:W-:-:S13]  /*0290*/  ISETP.NE.AND.EX P1, PT, RZ, c[0x0][0x25c], PT, P0 ;  /* 0x00009700ff007a0c */ /* 0x000fda0003f25300 */
[----:B-1-3--:R-:W-:-:S06]  /*02a0*/  @P1 IMAD.WIDE R2, R5, R6, c[0x0][0x258] ;  /* 0x0000960005021625 */ /* 0x00afcc00078e0206 */
        /* <DEDUP_REMOVED lines=13> */
[----:B------:R-:W-:Y:S02]  /*0380*/  IADD3 R2, R91, 0xff, RZ ;  /* 0x000000ff5b027810 */ /* 0x000fe40007ffe0ff */
        /* <DEDUP_REMOVED lines=19> */
[----:B------:R-:W-:-:S03]  /*04c0*/  LOP3.LUT R0, R13, 0xfffffffc, RZ, 0xc0, !PT ;  /* 0xfffffffc0d007812 */ /* 0x000fc600078ec0ff */
[----:B------:R-:W-:Y:S01]  /*04d0*/  IMAD R10, R10, c[0x0][0x1e8], RZ ;  /* 0x00007a000a0a7a24 */ /* 0x000fe200078e02ff */
[----:B------:R-:W-:-:S03]  /*04e0*/  IADD3 R12, -R0, R136, RZ ;  /* 0x00000088000c7210 */ /* 0x000fc60007ffe1ff */
[----:B------:R-:W-:Y:S01]  /*04f0*/  @P0 IMAD.WIDE.U32 R2, R245, c[0x0][0x1e8], RZ ;  /* 0x00007a00f5020a25 */ /* 0x000fe200078e00ff */
[----:B------:R-:W-:-:S03]  /*0500*/  SHF.L.U32 R4, R12, 0x3, RZ ;  /* 0x000000030c047819 */ /* 0x000fc600000006ff */
[----:B------:R-:W-:Y:S01]  /*0510*/  @!P0 IMAD R8, R22, c[0x0][0x1e0], RZ ;  /* 0x0000780016088a24 */ /* 0x000fe200078e02ff */
[----:B------:R-:W-:Y:S01]  /*0520*/  SHF.R.S32.HI R5, RZ, 0x1f, R4 ;  /* 0x0000001fff057819 */ /* 0x000fe20000011404 */
[----:B------:R-:W-:Y:S01]  /*0530*/  @!P0 IMAD.WIDE.U32 R6, R11, c[0x0][0x1e0], RZ ;  /* 0x000078000b068a25 */ /* 0x000fe200078e00ff */
[----:B------:R-:W-:-:S03]  /*0540*/  ISETP.GE.AND P1, PT, R4, c[0x0][0x220], PT ;  /* 0x0000880004007a0c */ /* 0x000fc60003f26270 */
[----:B------:R-:W-:Y:S02]  /*0550*/  @P0 IMAD R9, R245, c[0x0][0x1ec], R3 ;  /* 0x00007b00f5090a24 */ /* 0x000fe400078e0203 */
[----:B------:R-:W-:Y:S01]  /*0560*/  @P0 IMAD.MOV.U32 R0, RZ, RZ, R2 ;  /* 0x000000ffff000224 */ /* 0x000fe200078e0002 */
[----:B------:R-:W-:Y:S01]  /*0570*/  @!P0 MOV R0, R6 ;  /* 0x0000000600008202 */ /* 0x000fe20000000f00 */
[----:B------:R-:W-:Y:S01]  /*0580*/  @!P0 IMAD R8, R11, c[0x0][0x1e4], R8 ;  /* 0x000079000b088a24 */ /* 0x000fe200078e0208 */
[----:B------:R-:W-:Y:S01]  /*0590*/  SHF.R.S32.HI R6, RZ, 0x1f, R102 ;  /* 0x0000001fff067819 */ /* 0x000fe20000011466 */
[----:B------:R-:W-:-:S04]  /*05a0*/  IMAD.WIDE.U32 R2, R156, c[0x0][0x1e8], R4 ;  /* 0x00007a009c027a25 */ /* 0x000fc800078e0004 */
[----:B------:R-:W-:Y:S01]  /*05b0*/  @!P0 IMAD.IADD R9, R7, 0x1, R8 ;  /* 0x0000000107098824 */ /* 0x000fe200078e0208 */
[----:B------:R-:W-:Y:S01]  /*05c0*/  IADD3 R2, P0, R0, R2, RZ ;  /* 0x0000000200027210 */ /* 0x000fe20007f1e0ff */
[C---:B------:R-:W-:Y:S01]  /*05d0*/  IMAD R5, R156.reuse, c[0x0][0x1ec], R10 ;  /* 0x00007b009c057a24 */ /* 0x040fe200078e020a */
[----:B------:R-:W-:Y:S01]  /*05e0*/  IADD3 R10, -R156, R14, RZ ;  /* 0x0000000e9c0a7210 */ /* 0x000fe20007ffe1ff */
[----:B------:R-:W-:Y:S01]  /*05f0*/  IMAD R6, R6, c[0x0][0x1f0], RZ ;  /* 0x00007c0006067a24 */ /* 0x000fe200078e02ff */
[----:B------:R-:W-:Y:S01]  /*0600*/  SHF.R.S32.HI R0, RZ, 0x2, R13 ;  /* 0x00000002ff007819 */ /* 0x000fe2000001140d */
[----:B------:R-:W-:Y:S01]  /*0610*/  IMAD R7, R11, c[0x0][0x1c0], R102 ;  /* 0x000070000b077a24 */ /* 0x000fe200078e0266 */
[----:B------:R-:W-:Y:S01]  /*0620*/  IADD3.X R3, R9, R3, R5, P0, !PT ;  /* 0x0000000309037210 */ /* 0x000fe200007fe405 */
[----:B------:R-:W-:Y:S01]  /*0630*/  IMAD R6, R102, c[0x0][0x1f4], R6 ;  /* 0x00007d0066067a24 */ /* 0x000fe200078e0206 */
[----:B------:R-:W-:Y:S01]  /*0640*/  ISETP.GE.OR P0, PT, R0, R10, P1 ;  /* 0x0000000a0000720c */ /* 0x000fe20000f06670 */
[----:B------:R-:W-:Y:S01]  /*0650*/  IMAD R11, R7, c[0x0][0x214], R156 ;  /* 0x00008500070b7a24 */ /* 0x000fe200078e029c */
[----:B------:R-:W-:Y:S01]  /*0660*/  SHF.R.S32.HI R13, RZ, 0x1f, R0 ;  /* 0x0000001fff0d7819 */ /* 0x000fe20000011400 */
[----:B------:R-:W-:-:S04]  /*0670*/  IMAD.WIDE.U32 R4, R102, c[0x0][0x1f0], R2 ;  /* 0x00007c0066047a25 */ /* 0x000fc800078e0002 */
[----:B------:R-:W-:-:S06]  /*0680*/  IMAD.IADD R3, R5, 0x1, R6 ;  /* 0x0000000105037824 */ /* 0x000fcc00078e0206 */
[----:B------:R-:W-:Y:S05]  /*0690*/  @P0 BRA `(.L_x_952) ;  /* 0x0000008000000947 */ /* 0x000fea0003800000 */
[----:B------:R-:W-:Y:S01]  /*06a0*/  MOV R2, R4 ;  /* 0x0000000400027202 */ /* 0x000fe20000000f00 */
[----:B------:R-:W-:-:S04]  /*06b0*/  IMAD R8, R13, c[0x0][0x1e8], RZ ;  /* 0x00007a000d087a24 */ /* 0x000fc800078e02ff */
[----:B------:R-:W-:-:S04]  /*06c0*/  IMAD.WIDE.U32 R6, R0, c[0x0][0x1e8], R2 ;  /* 0x00007a0000067a25 */ /* 0x000fc800078e0002 */
[----:B------:R-:W-:-:S05]  /*06d0*/  IMAD R8, R0, c[0x0][0x1ec], R8 ;  /* 0x00007b0000087a24 */ /* 0x000fca00078e0208 */
[----:B------:R-:W-:Y:S02]  /*06e0*/  IADD3 R7, R7, R8, RZ ;  /* 0x0000000807077210 */ /* 0x000fe40007ffe0ff */
[----:B------:R-:W-:-:S04]  /*06f0*/  LEA R8, P0, R6, c[0x0][0x1d0], 0x1 ;  /* 0x0000740006087a11 */ /* 0x000fc800078008ff */
[----:B------:R-:W-:-:S05]  /*0700*/  LEA.HI.X R9, R6, c[0x0][0x1d4], R7, 0x1, P0 ;  /* 0x0000750006097a11 */ /* 0x000fca00000f0c07 */
[----:B------:R1:W-:Y:S04]  /*0710*/  STG.E.128 [R8.64], RZ ;  /* 0x000000ff08007986 */ /* 0x0003e8000c101d06 */
.L_x_952:
[----:B------:R-:W-:Y:S05]  /*0720*/  BSYNC B0 ;  /* 0x0000000000007941 */ /* 0x000fea0003800000 */
.L_x_951:
[----:B------:R-:W-:Y:S01]  /*0730*/  IADD3 R6, R0, 0x20, RZ ;  /* 0x0000002000067810 */ /* 0x000fe20007ffe0ff */
[----:B------:R-:W-:Y:S03]  /*0740*/  BSSY B0, `(.L_x_953) ;  /* 0x000000e000007945 */ /* 0x000fe60003800000 */
[CC--:B------:R-:W-:Y:S02]  /*0750*/  ISETP.GE.OR P0, PT, R6.reuse, R10.reuse, P1 ;  /* 0x0000000a0600720c */ /* 0x0c0fe40000f06670 */
[----:B------:R-:W-:-:S11]  /*0760*/  ISETP.GE.AND P2, PT, R6, R10, PT ;  /* 0x0000000a0600720c */ /* 0x000fd60003f46270 */
[----:B------:R-:W-:Y:S05]  /*0770*/  @P0 BRA `(.L_x_954) ;  /* 0x000000a000000947 */ /* 0x000fea0003800000 */
[----:B------:R-:W-:-:S04]  /*0780*/  IADD3 R5, P0, R0, 0x20, RZ ;  /* 0x0000002000057810 */ /* 0x000fc80007f1e0ff */
[----:B------:R-:W-:-:S05]  /*0790*/  IADD3.X R2, RZ, R13, RZ, P0, !PT ;  /* 0x0000000dff027210 */ /* 0x000fca00007fe4ff */
[----:B-1----:R-:W-:Y:S01]  /*07a0*/  IMAD R8, R2, c[0x0][0x1e8], RZ ;  /* 0x00007a0002087a24 */ /* 0x002fe200078e02ff */
[----:B------:R-:W-:-:S05]  /*07b0*/  MOV R2, R4 ;  /* 0x0000000400027202 */ /* 0x000fca0000000f00 */
[----:B------:R-:W-:-:S04]  /*07c0*/  IMAD.WIDE.U32 R6, R5, c[0x0][0x1e8], R2 ;  /* 0x00007a0005067a25 */ /* 0x000fc800078e0002 */
[----:B------:R-:W-:Y:S01]  /*07d0*/  IMAD R3, R5, c[0x0][0x1ec], R8 ;  /* 0x00007b0005037a24 */ /* 0x000fe200078e0208 */
[----:B------:R-:W-:-:S04]  /*07e0*/  LEA R2, P0, R6, c[0x0][0x1d0], 0x1 ;  /* 0x0000740006027a11 */ /* 0x000fc800078008ff */
[----:B------:R-:W-:-:S04]  /*07f0*/  IADD3 R3, R7, R3, RZ ;  /* 0x0000000307037210 */ /* 0x000fc80007ffe0ff */
[----:B------:R-:W-:-:S05]  /*0800*/  LEA.HI.X R3, R6, c[0x0][0x1d4], R3, 0x1, P0 ;  /* 0x0000750006037a11 */ /* 0x000fca00000f0c03 */
[----:B------:R1:W-:Y:S02]  /*0810*/  STG.E.128 [R2.64], RZ ;  /* 0x000000ff02007986 */ /* 0x0003e4000c101d06 */
.L_x_954:
[----:B------:R-:W-:Y:S05]  /*0820*/  BSYNC B0 ;  /* 0x0000000000007941 */ /* 0x000fea0003800000 */
.L_x_953:
[----:B------:R-:W-:-:S04]  /*0830*/  ISETP.NE.AND P0, PT, R12, RZ, PT ;  /* 0x000000ff0c00720c */ /* 0x000fc80003f05270 */
[----:B------:R-:W-:Y:S02]  /*0840*/  ISETP.GE.OR P1, PT, R0, R10, P0 ;  /* 0x0000000a0000720c */ /* 0x000fe40000726670 */
[----:B------:R-:W-:-:S04]  /*0850*/  IADD3 R0, P0, R11, R0, RZ ;  /* 0x000000000b007210 */ /* 0x000fc80007f1e0ff */
[----:B-1----:R-:W-:Y:S02]  /*0860*/  LEA.HI.X.SX32 R3, R11, R13, 0x1, P0 ;  /* 0x0000000d0b037211 */ /* 0x002fe400000f0eff */
[----:B------:R-:W-:-:S04]  /*0870*/  LEA R2, P0, R0, c[0x0][0x200], 0x2 ;  /* 0x0000800000027a11 */ /* 0x000fc800078010ff */
[----:B------:R-:W-:Y:S01]  /*0880*/  LEA.HI.X R3, R0, c[0x0][0x204], R3, 0x2, P0 ;  /* 0x0000810000037a11 */ /* 0x000fe200000f1403 */
[----:B------:R-:W-:Y:S01]  /*0890*/  @!P1 IMAD.MOV.U32 R0, RZ, RZ, 0x7f800000 ;  /* 0x7f800000ff009424 */ /* 0x000fe200078e00ff */
[----:B------:R-:W-:-:S04]  /*08a0*/  ISETP.NE.OR P0, PT, R12, RZ, P2 ;  /* 0x000000ff0c00720c */ /* 0x000fc80001705670 */
[----:B------:R1:W-:Y:S09]  /*08b0*/  @!P1 STG.E [R2.64], R0 ;  /* 0x0000000002009986 */ /* 0x0003f2000c101906 */
[----:B------:R-:W-:Y:S05]  /*08c0*/  @P0 EXIT ;  /* 0x000000000000094d */ /* 0x000fea0003800000 */
[----:B-1----:R-:W-:-:S05]  /*08d0*/  MOV R0, 0x7f800000 ;  /* 0x7f80000000007802 */ /* 0x002fca0000000f00 */
[----:B------:R-:W-:Y:S01]  /*08e0*/  STG.E [R2.64+0x80], R0 ;  /* 0x0000800002007986 */ /* 0x000fe2000c101906 */
[----:B------:R-:W-:Y:S05]  /*08f0*/  EXIT ;  /* 0x000000000000794d */ /* 0x000fea0003800000 */
.L_x_950:
[----:B------:R-:W-:-:S04]  /*0900*/  ISETP.NE.U32.AND P0, PT, RZ, c[0x0][0x2b8], PT ;  /* 0x0000ae00ff007a0c */ /* 0x000fc80003f05070 */
[----:B------:R-:W-:-:S13]  /*0910*/  ISETP.NE.AND.EX P0, PT, RZ, c[0x0][0x2bc], PT, P0 ;  /* 0x0000af00ff007a0c */ /* 0x000fda0003f05300 */
[----:B------:R-:W-:-:S05]  /*0920*/  @P0 IMAD.WIDE R2, R5, R6, c[0x0][0x2b8] ;  /* 0x0000ae0005020625 */ /* 0x000fca00078e0206 */
[----:B------:R1:W5:Y:S01]  /*0930*/  @P0 LDG.E R11, [R2.64] ;  /* 0x00000006020b0981 */ /* 0x000362000c1e1900 */
[----:B------:R-:W-:Y:S01]  /*0940*/  ISETP.NE.U32.AND P0, PT, RZ, c[0x0][0x2c0], PT ;  /* 0x0000b000ff007a0c */ /* 0x000fe20003f05070 */
[----:B------:R-:W-:Y:S01]  /*0950*/  IMAD.MOV.U32 R4, RZ, RZ, RZ ;  /* 0x000000ffff047224 */ /* 0x000fe200078e00ff */
[----:B------:R-:W-:Y:S02]  /*0960*/  PLOP3.LUT P2, PT, PT, PT, PT, 0x8, 0x0 ;  /* 0x000000000000781c */ /* 0x000fe40003f4e170 */
[----:B------:R-:W-:Y:S02]  /*0970*/  ISETP.NE.AND.EX P1, PT, RZ, c[0x0][0x2c4], PT, P0 ;  /* 0x0000b100ff007a0c */ /* 0x000fe40003f25300 */
[----:B------:R-:W-:-:S11]  /*0980*/  LOP3.LUT R188, R188, 0xfffffff7, RZ, 0xc0, !PT ;  /* 0xfffffff7bcbc7812 */ /* 0x000fd600078ec0ff */
[----:B------:R-:W-:-:S04]  /*0990*/  @P1 IMAD R0, R22, c[0x0][0x2c8], RZ ;  /* 0x0000b20016001a24 */ /* 0x000fc800078e02ff */
[C---:B------:R-:W-:Y:S02]  /*09a0*/  @P1 IMAD R0, R18.reuse, c[0x0][0x2cc], R0 ;  /* 0x0000b30012001a24 */ /* 0x040fe400078e0200 */
[----:B-1----:R-:W-:-:S04]  /*09b0*/  @P1 IMAD.WIDE.U32 R2, R18, c[0x0][0x2c8], RZ ;  /* 0x0000b20012021a25 */ /* 0x002fc800078e00ff */
[----:B------:R-:W-:Y:S01]  /*09c0*/  @P1 IMAD.IADD R0, R3, 0x1, R0 ;  /* 0x0000000103001824 */ /* 0x000fe200078e0200 */
[----:B------:R-:W-:-:S04]  /*09d0*/  @P1 LEA R4, P0, R2, c[0x0][0x2c0], 0x2 ;  /* 0x0000b00002041a11 */ /* 0x000fc800078010ff */
[----:B------:R-:W-:Y:S01]  /*09e0*/  @P1 SHF.L.U64.HI R2, R2, 0x2, R0 ;  /* 0x0000000202021819 */ /* 0x000fe20000010200 */
[----:B------:R-:W-:Y:S02]  /*09f0*/  IMAD.MOV.U32 R0, RZ, RZ, RZ ;  /* 0x000000ffff007224 */ /* 0x000fe400078e00ff */
[----:B------:R-:W-:Y:S01]  /*0a00*/  IMAD.MOV.U32 R210, RZ, RZ, R4 ;  /* 0x000000ffffd27224 */ /* 0x000fe200078e0004 */
[----:B------:R-:W-:Y:S02]  /*0a10*/  @P1 IADD3.X R0, R2, c[0x0][0x2c4], RZ, P0, !PT ;  /* 0x0000b10002001a10 */ /* 0x000fe400007fe4ff */
[----:B------:R-:W-:-:S03]  /*0a20*/  @P1 ISETP.NE.U32.AND P0, PT, R4, RZ, PT ;  /* 0x000000ff0400120c */ /* 0x000fc60003f05070 */
[----:B------:R-:W-:Y:S01]  /*0a30*/  IMAD.MOV.U32 R211, RZ, RZ, R0 ;  /* 0x000000ffffd37224 */ /* 0x000fe200078e0000 */
[----:B------:R-:W-:-:S13]  /*0a40*/  @P1 ISETP.NE.AND.EX P2, PT, R0, RZ, PT, P0 ;  /* 0x000000ff0000120c */ /* 0x000fda0003f45300 */
[----:B------:R-:W-:Y:S01]  /*0a50*/  @P2 LOP3.LUT R188, R188, 0x8, RZ, 0xfc, !PT ;  /* 0x00000008bcbc2812 */ /* 0x000fe200078efcff */
[----:B------:R-:W-:Y:S05]  /*0a60*/  @!P2 BRA `(.L_x_955) ;  /* 0x000004e00000a947 */ /* 0x000fea0003800000 */
[----:B------:R-:W-:Y:S02]  /*0a70*/  IABS R5, c[0x0][0x2d0] ;  /* 0x0000b40000057a13 */ /* 0x000fe40000000000 */
[----:B------:R-:W-:Y:S02]  /*0a80*/  LEA R12, R216, 0xffffff00, 0x8 ;  /* 0xffffff00d80c7811 */ /* 0x000fe400078e40ff */
[----:B------:R-:W1:Y:S02]  /*0a90*/  I2F.RP R2, R5 ;  /* 0x0000000500027306 */ /* 0x000e640000209400 */
[----:B------:R-:W-:-:S06]  /*0aa0*/  IABS R4, R12 ;  /* 0x0000000c00047213 */ /* 0x000fcc0000000000 */
        /* <DEDUP_REMOVED lines=16> */
[----:B------:R-:W-:-:S04]  /*0bb0*/  LOP3.LUT R2, R12, c[0x0][0x2d0], RZ, 0x3c, !PT ;  /* 0x0000b4000c027a12 */ /* 0x000fc800078e3cff */
[----:B------:R-:W-:-:S07]  /*0bc0*/  ISETP.GE.AND P1, PT, R2, RZ, PT ;  /* 0x000000ff0200720c */ /* 0x000fce0003f26270 */
[----:B------:R-:W-:-:S04]  /*0bd0*/  @P2 IADD3 R0, R0, 0x1, RZ ;  /* 0x0000000100002810 */ /* 0x000fc80007ffe0ff */
[----:B------:R-:W-:-:S05]  /*0be0*/  MOV R4, R0 ;  /* 0x0000000000047202 */ /* 0x000fca0000000f00 */
[----:B------:R-:W-:Y:S01]  /*0bf0*/  @!P1 IMAD.MOV R4, RZ, RZ, -R4 ;  /* 0x000000ffff049224 */ /* 0x000fe200078e0a04 */
[----:B------:R-:W-:-:S05]  /*0c00*/  @!P0 LOP3.LUT R4, RZ, c[0x0][0x2d0], RZ, 0x33, !PT ;  /* 0x0000b400ff048a12 */ /* 0x000fca00078e33ff */
[----:B------:R-:W-:-:S05]  /*0c10*/  IMAD.WIDE R2, R4, 0x4, R210 ;  /* 0x0000000404027825 */ /* 0x000fca00078e02d2 */
[----:B------:R1:W2:Y:S01]  /*0c20*/  LDG.E R5, [R2.64] ;  /* 0x0000000602057981 */ /* 0x0002a2000c1e1900 */
[----:B------:R-:W-:Y:S02]  /*0c30*/  IABS R6, c[0x0][0x1c8] ;  /* 0x0000720000067a13 */ /* 0x000fe40000000000 */
[----:B------:R-:W-:Y:S02]  /*0c40*/  IABS R7, R102 ;  /* 0x0000006600077213 */ /* 0x000fe40000000000 */
[----:B-1----:R-:W1:Y:S08]  /*0c50*/  I2F.RP R2, R6 ;  /* 0x0000000600027306 */ /* 0x002e700000209400 */
[----:B-1----:R-:W1:Y:S02]  /*0c60*/  MUFU.RCP R2, R2 ;  /* 0x0000000200027308 */ /* 0x002e640000001000 */
[----:B-1----:R-:W-:-:S06]  /*0c70*/  IADD3 R2, R2, 0xffffffe, RZ ;  /* 0x0ffffffe02027810 */ /* 0x002fcc0007ffe0ff */
[----:B------:R-:W1:Y:S02]  /*0c80*/  F2I.FTZ.U32.TRUNC.NTZ R3, R2 ;  /* 0x0000000200037305 */ /* 0x000e64000021f000 */
[----:B-1----:R-:W-:Y:S01]  /*0c90*/  IADD3 R0, RZ, -R3, RZ ;  /* 0x80000003ff007210 */ /* 0x002fe20007ffe0ff */
[----:B------:R-:W-:-:S04]  /*0ca0*/  IMAD.MOV.U32 R2, RZ, RZ, RZ ;  /* 0x000000ffff027224 */ /* 0x000fc800078e00ff */
[----:B------:R-:W-:-:S04]  /*0cb0*/  IMAD R0, R0, R6, RZ ;  /* 0x0000000600007224 */ /* 0x000fc800078e02ff */
        /* <DEDUP_REMOVED lines=12> */
[----:B------:R-:W-:-:S05]  /*0d80*/  IMAD R10, R2, c[0x0][0x2d0], R12 ;  /* 0x0000b400020a7a24 */ /* 0x000fca00078e020c */
[----:B------:R-:W-:-:S03]  /*0d90*/  SHF.R.S32.HI R17, RZ, 0x1f, R10 ;  /* 0x0000001fff117819 */ /* 0x000fc6000001140a */
[----:B------:R-:W-:Y:S02]  /*0da0*/  @P1 IADD3 R0, R0, 0x1, RZ ;  /* 0x0000000100001810 */ /* 0x000fe40007ffe0ff */
[----:B------:R-:W-:Y:S01]  /*0db0*/  ISETP.NE.AND P1, PT, RZ, c[0x0][0x1c8], PT ;  /* 0x00007200ff007a0c */ /* 0x000fe20003f25270 */
[----:B------:R-:W-:Y:S01]  /*0dc0*/  IMAD R4, R17, c[0x0][0x198], RZ ;  /* 0x0000660011047a24 */ /* 0x000fe200078e02ff */
[----:B------:R-:W-:-:S03]  /*0dd0*/  @!P0 IADD3 R0, -R0, RZ, RZ ;  /* 0x000000ff00008210 */ /* 0x000fc60007ffe1ff */
[----:B------:R-:W-:-:S08]  /*0de0*/  IMAD R4, R10, c[0x0][0x19c], R4 ;  /* 0x000067000a047a24 */ /* 0x000fd000078e0204 */
[----:B------:R-:W-:-:S04]  /*0df0*/  @!P1 LOP3.LUT R0, RZ, c[0x0][0x1c8], RZ, 0x33, !PT ;  /* 0x00007200ff009a12 */ /* 0x000fc800078e33ff */
[----:B------:R-:W-:Y:S02]  /*0e00*/  SHF.R.S32.HI R16, RZ, 0x1f, R0 ;  /* 0x0000001fff107819 */ /* 0x000fe40000011400 */
[----:B------:R-:W-:Y:S02]  /*0e10*/  MOV R14, R0 ;  /* 0x00000000000e7202 */ /* 0x000fe40000000f00 */
[----:B--2---:R-:W-:Y:S01]  /*0e20*/  SHF.R.S32.HI R8, RZ, 0x1f, R5 ;  /* 0x0000001fff087819 */ /* 0x004fe20000011405 */
[----:B------:R-:W-:-:S04]  /*0e30*/  IMAD.WIDE.U32 R6, R5, c[0x0][0x180], RZ ;  /* 0x0000600005067a25 */ /* 0x000fc800078e00ff */
[----:B------:R-:W-:-:S04]  /*0e40*/  IMAD R2, R8, c[0x0][0x180], RZ ;  /* 0x0000600008027a24 */ /* 0x000fc800078e02ff */
[----:B------:R-:W-:-:S04]  /*0e50*/  IMAD R2, R5, c[0x0][0x184], R2 ;  /* 0x0000610005027a24 */ /* 0x000fc800078e0202 */
[----:B------:R-:W-:Y:S01]  /*0e60*/  IMAD.IADD R3, R7, 0x1, R2 ;  /* 0x0000000107037824 */ /* 0x000fe200078e0202 */
[----:B------:R-:W-:Y:S01]  /*0e70*/  MOV R2, R6 ;  /* 0x0000000600027202 */ /* 0x000fe20000000f00 */
[----:B------:R-:W-:-:S04]  /*0e80*/  IMAD R6, R8, c[0x0][0x188], RZ ;  /* 0x0000620008067a24 */ /* 0x000fc800078e02ff */
[----:B------:R-:W-:-:S04]  /*0e90*/  IMAD.WIDE.U32 R2, R10, c[0x0][0x198], R2 ;  /* 0x000066000a027a25 */ /* 0x000fc800078e0002 */
[----:B------:R-:W-:Y:S02]  /*0ea0*/  IMAD.IADD R3, R3, 0x1, R4 ;  /* 0x0000000103037824 */ /* 0x000fe400078e0204 */
[----:B------:R-:W-:Y:S02]  /*0eb0*/  IMAD R4, R16, c[0x0][0x1b0], RZ ;  /* 0x00006c0010047a24 */ /* 0x000fe400078e02ff */
[C---:B------:R-:W-:Y:S02]  /*0ec0*/  IMAD R8, R5.reuse, c[0x0][0x18c], R6 ;  /* 0x0000630005087a24 */ /* 0x040fe400078e0206 */
[----:B------:R-:W-:-:S04]  /*0ed0*/  IMAD.WIDE.U32 R6, R5, c[0x0][0x188], RZ ;  /* 0x0000620005067a25 */ /* 0x000fc800078e00ff */
[C---:B------:R-:W-:Y:S01]  /*0ee0*/  IMAD R4, R0.reuse, c[0x0][0x1b4], R4 ;  /* 0x00006d0000047a24 */ /* 0x040fe200078e0204 */
[----:B------:R-:W-:Y:S01]  /*0ef0*/  MOV R9, R6 ;  /* 0x0000000600097202 */ /* 0x000fe20000000f00 */
[----:B------:R-:W-:-:S04]  /*0f00*/  IMAD.WIDE.U32 R2, R0, c[0x0][0x1b0], R2 ;  /* 0x00006c0000027a25 */ /* 0x000fc800078e0002 */
[----:B------:R-:W-:Y:S01]  /*0f10*/  IMAD.IADD R13, R7, 0x1, R8 ;  /* 0x00000001070d7824 */ /* 0x000fe200078e0208 */
[----:B------:R-:W-:Y:S01]  /*0f20*/  IADD3 R21, R3, R4, RZ ;  /* 0x0000000403157210 */ /* 0x000fe20007ffe0ff */
[----:B------:R-:W-:Y:S01]  /*0f30*/  IMAD.MOV.U32 R20, RZ, RZ, R2 ;  /* 0x000000ffff147224 */ /* 0x000fe200078e0002 */
[----:B------:R-:W-:Y:S05]  /*0f40*/  BRA `(.L_x_956) ;  /* 0x0000049000007947 */ /* 0x000fea0003800000 */
.L_x_955:
        /* <DEDUP_REMOVED lines=17> */
.L_x_957:
[----:B------:R-:W-:Y:S01]  /*1060*/  IABS R4, c[0x0][0x1c8] ;  /* 0x0000720000047a13 */ /* 0x000fe20000000000 */
[----:B------:R-:W-:Y:S01]  /*1070*/  @P0 IMAD.IADD R7, R8, 0x1, R7 ;  /* 0x0000000108070824 */ /* 0x000fe200078e0207 */
[----:B------:R-:W-:Y:S02]  /*1080*/  IABS R9, R102 ;  /* 0x0000006600097213 */ /* 0x000fe40000000000 */
[----:B------:R-:W1:Y:S01]  /*1090*/  I2F.RP R2, R4 ;  /* 0x0000000400027306 */ /* 0x000e620000209400 */
[----:B------:R-:W-:-:S04]  /*10a0*/  LEA R12, R216, 0xffffff00, 0x8 ;  /* 0xffffff00d80c7811 */ /* 0x000fc800078e40ff */
[----:B------:R-:W-:Y:S02]  /*10b0*/  SHF.R.S32.HI R17, RZ, 0x1f, R12 ;  /* 0x0000001fff117819 */ /* 0x000fe4000001140c */
[----:B------:R-:W-:Y:S01]  /*10c0*/  MOV R10, R12 ;  /* 0x0000000c000a7202 */ /* 0x000fe20000000f00 */
[----:B-1----:R-:W1:Y:S02]  /*10d0*/  MUFU.RCP R2, R2 ;  /* 0x0000000200027308 */ /* 0x002e640000001000 */
[----:B-1----:R-:W-:-:S06]  /*10e0*/  IADD3 R2, R2, 0xffffffe, RZ ;  /* 0x0ffffffe02027810 */ /* 0x002fcc0007ffe0ff */
[----:B------:R-:W1:Y:S02]  /*10f0*/  F2I.FTZ.U32.TRUNC.NTZ R3, R2 ;  /* 0x0000000200037305 */ /* 0x000e64000021f000 */
[----:B-1----:R-:W-:Y:S01]  /*1100*/  IMAD.MOV R0, RZ, RZ, -R3 ;  /* 0x000000ffff007224 */ /* 0x002fe200078e0a03 */
[----:B------:R-:W-:-:S03]  /*1110*/  MOV R2, RZ ;  /* 0x000000ff00027202 */ /* 0x000fc60000000f00 */
[----:B------:R-:W-:-:S04]  /*1120*/  IMAD R0, R0, R4, RZ ;  /* 0x0000000400007224 */ /* 0x000fc800078e02ff */
[----:B------:R-:W-:-:S04]  /*1130*/  IMAD.HI.U32 R0, R3, R0, R2 ;  /* 0x0000000003007227 */ /* 0x000fc800078e0002 */
[----:B------:R-:W-:-:S04]  /*1140*/  IMAD.MOV.U32 R3, RZ, RZ, R9 ;  /* 0x000000ffff037224 */ /* 0x000fc800078e0009 */
[----:B------:R-:W-:-:S05]  /*1150*/  IMAD.HI.U32 R0, R0, R3, RZ ;  /* 0x0000000300007227 */ /* 0x000fca00078e00ff */
[----:B------:R-:W-:-:S05]  /*1160*/  IADD3 R2, -R0, RZ, RZ ;  /* 0x000000ff00027210 */ /* 0x000fca0007ffe1ff */
[----:B------:R-:W-:Y:S01]  /*1170*/  IMAD R2, R4, R2, R3 ;  /* 0x0000000204027224 */ /* 0x000fe200078e0203 */
[----:B------:R-:W-:-:S04]  /*1180*/  MOV R3, R6 ;  /* 0x0000000600037202 */ /* 0x000fc80000000f00 */
[----:B------:R-:W-:-:S13]  /*1190*/  ISETP.GT.U32.AND P1, PT, R4, R2, PT ;  /* 0x000000020400720c */ /* 0x000fda0003f24070 */
[----:B------:R-:W-:Y:S01]  /*11a0*/  @!P1 IMAD.IADD R2, R2, 0x1, -R4 ;  /* 0x0000000102029824 */ /* 0x000fe200078e0a04 */
[----:B------:R-:W-:Y:S02]  /*11b0*/  @!P1 IADD3 R0, R0, 0x1, RZ ;  /* 0x0000000100009810 */ /* 0x000fe40007ffe0ff */
[----:B------:R-:W-:Y:S02]  /*11c0*/  ISETP.NE.AND P1, PT, RZ, c[0x0][0x1c8], PT ;  /* 0x00007200ff007a0c */ /* 0x000fe40003f25270 */
[----:B------:R-:W-:Y:S01]  /*11d0*/  ISETP.GE.U32.AND P3, PT, R2, R4, PT ;  /* 0x000000040200720c */ /* 0x000fe20003f66070 */
[----:B------:R-:W-:Y:S01]  /*11e0*/  IMAD R4, R17, c[0x0][0x198], RZ ;  /* 0x0000660011047a24 */ /* 0x000fe200078e02ff */
[----:B------:R-:W-:-:S03]  /*11f0*/  LOP3.LUT R2, R102, c[0x0][0x1c8], RZ, 0x3c, !PT ;  /* 0x0000720066027a12 */ /* 0x000fc600078e3cff */
[----:B------:R-:W-:Y:S01]  /*1200*/  IMAD R4, R12, c[0x0][0x19c], R4 ;  /* 0x000067000c047a24 */ /* 0x000fe200078e0204 */
[----:B------:R-:W-:Y:S01]  /*1210*/  ISETP.GE.AND P2, PT, R2, RZ, PT ;  /* 0x000000ff0200720c */ /* 0x000fe20003f46270 */
[----:B------:R-:W-:-:S04]  /*1220*/  IMAD.MOV.U32 R2, RZ, RZ, R5 ;  /* 0x000000ffff027224 */ /* 0x000fc800078e0005 */
[----:B------:R-:W-:Y:S02]  /*1230*/  IMAD.WIDE.U32 R2, R12, c[0x0][0x198], R2 ;  /* 0x000066000c027a25 */ /* 0x000fe400078e0002 */
[----:B------:R-:W-:-:S03]  /*1240*/  @P3 IADD3 R0, R0, 0x1, RZ ;  /* 0x0000000100003810 */ /* 0x000fc60007ffe0ff */
[----:B------:R-:W-:Y:S01]  /*1250*/  IADD3 R3, R3, R4, RZ ;  /* 0x0000000403037210 */ /* 0x000fe20007ffe0ff */
[C---:B------:R-:W-:Y:S02]  /*1260*/  @P0 IMAD.WIDE.U32 R4, R7.reuse, c[0x0][0x1a0], RZ ;  /* 0x0000680007040a25 */ /* 0x040fe400078e00ff */
[----:B------:R-:W-:Y:S02]  /*1270*/  @!P2 IADD3 R0, -R0, RZ, RZ ;  /* 0x000000ff0000a210 */ /* 0x000fe40007ffe1ff */
[----:B------:R-:W-:Y:S01]  /*1280*/  @!P1 LOP3.LUT R0, RZ, c[0x0][0x1c8], RZ, 0x33, !PT ;  /* 0x00007200ff009a12 */ /* 0x000fe200078e33ff */
[----:B------:R-:W-:Y:S02]  /*1290*/  @P0 IMAD R13, R7, c[0x0][0x1a4], R5 ;  /* 0x00006900070d0a24 */ /* 0x000fe400078e0205 */
[----:B------:R-:W-:Y:S01]  /*12a0*/  @P0 IMAD.MOV.U32 R9, RZ, RZ, R4 ;  /* 0x000000ffff090224 */ /* 0x000fe200078e0004 */
[----:B------:R-:W-:Y:S01]  /*12b0*/  SHF.R.S32.HI R16, RZ, 0x1f, R0 ;  /* 0x0000001fff107819 */ /* 0x000fe20000011400 */
[----:B------:R-:W-:-:S04]  /*12c0*/  IMAD.WIDE.U32 R2, R0, c[0x0][0x1b0], R2 ;  /* 0x00006c0000027a25 */ /* 0x000fc800078e0002 */
[----:B------:R-:W-:Y:S01]  /*12d0*/  IMAD R6, R16, c[0x0][0x1b0], RZ ;  /* 0x00006c0010067a24 */ /* 0x000fe200078e02ff */
[----:B------:R-:W-:Y:S01]  /*12e0*/  MOV R20, R2 ;  /* 0x0000000200147202 */ /* 0x000fe20000000f00 */
[----:B------:R-:W-:Y:S02]  /*12f0*/  IMAD.MOV.U32 R14, RZ, RZ, R0 ;  /* 0x000000ffff0e7224 */ /* 0x000fe400078e0000 */
        /* <DEDUP_REMOVED lines=14> */
.L_x_956:
[----:B------:R1:W5:Y:S01]  /*13e0*/  @P4 LDG.E R19, [R146.64] ;  /* 0x0000000692134981 */ /* 0x000362000c1e1900 */
[----:B------:R-:W-:Y:S01]  /*13f0*/  ISETP.NE.AND P0, PT, R245, -0x1, PT ;  /* 0xfffffffff500780c */ /* 0x000fe20003f05270 */
[----:B-----5:R-:W-:Y:S01]  /*1400*/  IMAD.MOV.U32 R11, RZ, RZ, 0x2 ;  /* 0x00000002ff0b7424 */ /* 0x020fe200078e00ff */
[----:B------:R-:W-:Y:S01]  /*1410*/  SHF.R.S32.HI R7, RZ, 0x1f, R136 ;  /* 0x0000001fff077819 */ /* 0x000fe20000011488 */
[----:B------:R-:W-:Y:S01]  /*1420*/  IMAD.MOV.U32 R6, RZ, RZ, c[0x0][0x230] ;  /* 0x00008c00ff067624 */ /* 0x000fe200078e00ff */
[----:B------:R-:W-:Y:S01]  /*1430*/  MOV R106, c[0x0][0x198] ;  /* 0x00006600006a7a02 */ /* 0x000fe20000000f00 */
[----:B------:R-:W-:Y:S01]  /*1440*/  IMAD.MOV.U32 R110, RZ, RZ, RZ ;  /* 0x000000ffff6e7224 */ /* 0x000fe200078e00ff */
[CC--:B------:R-:W-:Y:S01]  /*1450*/  LEA.HI R148, R7.reuse, R136.reuse, RZ, 0x3 ;  /* 0x0000008807947211 */ /* 0x0c0fe200078f18ff */
[----:B------:R-:W-:Y:S01]  /*1460*/  IMAD.MOV.U32 R111, RZ, RZ, c[0x0][0x230] ;  /* 0x00008c00ff6f7624 */ /* 0x000fe200078e00ff */
[----:B------:R-:W-:Y:S01]  /*1470*/  LEA.HI R137, R7, R136, RZ, 0x4 ;  /* 0x0000008807897211 */ /* 0x000fe200078f20ff */
[----:B------:R-:W-:Y:S01]  /*1480*/  IMAD.MOV.U32 R118, RZ, RZ, 0x5 ;  /* 0x00000005ff767424 */ /* 0x000fe200078e00ff */
[----:B------:R-:W-:Y:S01]  /*1490*/  SHF.R.S32.HI R130, RZ, 0x3, R148 ;  /* 0x00000003ff827819 */ /* 0x000fe20000011494 */
[----:B------:R-:W-:Y:S01]  /*14a0*/  IMAD.HI.U32 R110, R11, R6, R110 ;  /* 0x000000060b6e7227 */ /* 0x000fe200078e006e */
[----:B------:R-:W-:-:S02]  /*14b0*/  LEA.HI R6, R7, R136, RZ, 0x2 ;  /* 0x0000008807067211 */ /* 0x000fc400078f10ff */
[----:B------:R-:W-:Y:S01]  /*14c0*/  SHF.L.U64.HI R165, R106, R118, c[0x0][0x19c] ;  /* 0x000067006aa57619 */ /* 0x000fe20000010276 */
[----:B------:R-:W-:Y:S01]  /*14d0*/  @!P0 IMAD R0, R22, c[0x0][0x178], RZ ;  /* 0x00005e0016008a24 */ /* 0x000fe200078e02ff */
[----:B------:R-:W-:Y:S01]  /*14e0*/  SHF.R.S32.HI R72, RZ, 0x2, R6 ;  /* 0x00000002ff487819 */ /* 0x000fe20000011406 */
[----:B------:R-:W-:Y:S01]  /*14f0*/  @P0 IMAD.WIDE.U32 R4, R245, c[0x0][0x190], RZ ;  /* 0x00006400f5040a25 */ /* 0x000fe200078e00ff */
[----:B------:R-:W-:Y:S02]  /*1500*/  SHF.R.S32.HI R101, RZ, 0x1, R110 ;  /* 0x00000001ff657819 */ /* 0x000fe4000001146e */
[----:B------:R-:W-:Y:S01]  /*1510*/  SHF.R.S32.HI R73, RZ, 0x1f, R72 ;  /* 0x0000001fff497819 */ /* 0x000fe20000011448 */
[----:B------:R-:W-:Y:S01]  /*1520*/  @!P0 IMAD.WIDE.U32 R2, R18, c[0x0][0x178], RZ ;  /* 0x00005e0012028a25 */ /* 0x000fe200078e00ff */
[----:B------:R-:W-:-:S03]  /*1530*/  SHF.L.U32 R154, R106, 0x5, RZ ;  /* 0x000000056a9a7819 */ /* 0x000fc600000006ff */
[----:B------:R-:W-:Y:S02]  /*1540*/  @!P0 IMAD R0, R18, c[0x0][0x17c], R0 ;  /* 0x00005f0012008a24 */ /* 0x000fe400078e0200 */
[----:B------:R-:W-:Y:S01]  /*1550*/  @P0 IMAD R8, R245, c[0x0][0x194], R5 ;  /* 0x00006500f5080a24 */ /* 0x000fe200078e0205 */
[----:B------:R-:W-:Y:S01]  /*1560*/  @P0 MOV R5, R4 ;  /* 0x0000000400050202 */ /* 0x000fe20000000f00 */
[----:B------:R-:W-:Y:S01]  /*1570*/  @!P0 IMAD.IADD R8, R3, 0x1, R0 ;  /* 0x0000000103088824 */ /* 0x000fe200078e0200 */
[----:B------:R-:W-:Y:S01]  /*1580*/  LOP3.LUT R3, R6, 0xfffffffc, RZ, 0xc0, !PT ;  /* 0xfffffffc06037812 */ /* 0x000fe200078ec0ff */
[----:B------:R-:W-:Y:S01]  /*1590*/  IMAD.SHL.U32 R0, R130, 0x40, RZ ;  /* 0x0000004082007824 */ /* 0x000fe200078e00ff */
[----:B------:R-:W-:Y:S01]  /*15a0*/  LOP3.LUT R4, R137, 0xfffffff0, RZ, 0xc0, !PT ;  /* 0xfffffff089047812 */ /* 0x000fe200078ec0ff */
[----:B------:R-:W-:Y:S01]  /*15b0*/  @!P0 IMAD.MOV.U32 R5, RZ, RZ, R2 ;  /* 0x000000ffff058224 */ /* 0x000fe200078e0002 */
[----:B------:R-:W-:Y:S01]  /*15c0*/  IADD3 R15, -R3, R136, RZ ;  /* 0x00000088030f7210 */ /* 0x000fe20007ffe1ff */
[----:B------:R-:W-:Y:S01]  /*15d0*/  IMAD.MOV.U32 R38, RZ, RZ, 0x10 ;  /* 0x00000010ff267424 */ /* 0x000fe200078e00ff */
[----:B------:R-:W-:-:S02]  /*15e0*/  LEA.HI R2, R6, R72, RZ, 0x1 ;  /* 0x0000004806027211 */ /* 0x000fc400078f08ff */
[----:B------:R-:W-:Y:S01]  /*15f0*/  LEA.HI R3, R7, R136, RZ, 0x5 ;  /* 0x0000008807037211 */ /* 0x000fe200078f28ff */
[----:B------:R-:W-:Y:S01]  /*1600*/  IMAD.SHL.U32 R132, R15, 0x8, RZ ;  /* 0x000000080f847824 */ /* 0x000fe200078e00ff */
[----:B------:R-:W-:Y:S01]  /*1610*/  LOP3.LUT R0, R0, 0xc0, RZ, 0xc0, !PT ;  /* 0x000000c000007812 */ /* 0x000fe200078ec0ff */
[----:B------:R-:W-:Y:S01]  /*1620*/  IMAD.WIDE R6, R23, 0x40, R72 ;  /* 0x0000004017067825 */ /* 0x000fe200078e0248 */
[----:B------:R-:W-:Y:S02]  /*1630*/  LOP3.LUT R2, R2, 0x7fffffe, RZ, 0xc0, !PT ;  /* 0x07fffffe02027812 */ /* 0x000fe400078ec0ff */
[----:B------:R-:W-:Y:S02]  /*1640*/  SHF.R.S32.HI R128, RZ, 0x5, R3 ;  /* 0x00000005ff807819 */ /* 0x000fe40000011403 */
[----:B------:R-:W-:Y:S01]  /*1650*/  LOP3.LUT R3, R0, 0x18, R132, 0xf8, !PT ;  /* 0x0000001800037812 */ /* 0x000fe200078ef884 */
[----:B------:R-:W-:Y:S01]  /*1660*/  IMAD.IADD R2, R72, 0x1, -R2 ;  /* 0x0000000148027824 */ /* 0x000fe200078e0a02 */
[----:B------:R-:W-:-:S02]  /*1670*/  SHF.R.U32.HI R0, RZ, 0x3, R0 ;  /* 0x00000003ff007819 */ /* 0x000fc40000011600 */
[----:B------:R-:W-:Y:S01]  /*1680*/  IADD3 R120, -R4, R136, RZ ;  /* 0x0000008804787210 */ /* 0x000fe20007ffe1ff */
[----:B------:R-:W-:Y:S01]  /*1690*/  IMAD R2, R128, 0x8, R2 ;  /* 0x0000000880027824 */ /* 0x000fe200078e0202 */
[----:B------:R-:W-:Y:S01]  /*16a0*/  LOP3.LUT R3, R3, R0, RZ, 0x3c, !PT ;  /* 0x0000000003037212 */ /* 0x000fe200078e3cff */
[----:B------:R-:W-:Y:S01]  /*16b0*/  IMAD R0, R16, c[0x0][0x1b8], RZ ;  /* 0x00006e0010007a24 */ /* 0x000fe200078e02ff */
[----:B------:R-:W-:Y:S02]  /*16c0*/  LEA.HI R122, R120, R120, RZ, 0x1 ;  /* 0x00000078787a7211 */ /* 0x000fe400078f08ff */
[----:B------:R-:W-:Y:S01]  /*16d0*/  IADD3 R4, P1, R132, R5, RZ ;  /* 0x0000000584047210 */ /* 0x000fe20007f3e0ff */
[----:B------:R-:W-:Y:S01]  /*16e0*/  IMAD.U32 R185, R2, 0x20, R3 ;  /* 0x0000002002b97824 */ /* 0x000fe200078e0003 */
[----:B------:R-:W-:Y:S01]  /*16f0*/  SHF.R.S32.HI R133, RZ, 0x1f, R132 ;  /* 0x0000001fff857819 */ /* 0x000fe20000011484 */
[----:B------:R-:W-:Y:S01]  /*1700*/  IMAD R11, R14, c[0x0][0x1bc], R0 ;  /* 0x00006f000e0b7a24 */ /* 0x000fe200078e0200 */
[----:B------:R-:W-:-:S02]  /*1710*/  IADD3 R2, P0, R132, R9, RZ ;  /* 0x0000000984027210 */ /* 0x000fc40007f1e0ff */
[----:B------:R-:W-:Y:S01]  /*1720*/  SHF.R.S32.HI R9, RZ, 0x1, R122 ;  /* 0x00000001ff097819 */ /* 0x000fe2000001147a */
[C---:B------:R-:W-:Y:S01]  /*1730*/  IMAD.X R5, R133.reuse, 0x1, R8, P1 ;  /* 0x0000000185057824 */ /* 0x040fe200008e0608 */
[----:B------:R-:W-:Y:S01]  /*1740*/  SHF.R.S32.HI R0, RZ, 0x1f, R122 ;  /* 0x0000001fff007819 */ /* 0x000fe2000001147a */
[----:B------:R-:W-:Y:S01]  /*1750*/  IMAD.X R3, R133, 0x1, R13, P0 ;  /* 0x0000000185037824 */ /* 0x000fe200000e060d */
[----:B------:R-:W-:Y:S01]  /*1760*/  IADD3 R8, P0, R72, R10, RZ ;  /* 0x0000000a48087210 */ /* 0x000fe20007f1e0ff */
[----:B------:R-:W-:Y:S01]  /*1770*/  IMAD.WIDE.U32 R4, R6, c[0x0][0x190], R4 ;  /* 0x0000640006047a25 */ /* 0x000fe200078e0004 */
[----:B------:R-:W-:-:S03]  /*1780*/  LEA.HI R10, R0, R9, RZ, 0x2 ;  /* 0x00000009000a7211 */ /* 0x000fc600078f10ff */
[----:B------:R-:W-:Y:S02]  /*1790*/  IMAD R0, R7, c[0x0][0x190], RZ ;  /* 0x0000640007007a24 */ /* 0x000fe400078e02ff */
[----:B------:R-:W-:-:S04]  /*17a0*/  IMAD.WIDE.U32 R2, R14, c[0x0][0x1b8], R2 ;  /* 0x00006e000e027a25 */ /* 0x000fc800078e0002 */
[----:B------:R-:W-:Y:S01]  /*17b0*/  IMAD R7, R6, c[0x0][0x194], R0 ;  /* 0x0000650006077a24 */ /* 0x000fe200078e0200 */
[----:B------:R-:W-:Y:S01]  /*17c0*/  IADD3.X R0, R73, R17, RZ, P0, !PT ;  /* 0x0000001149007210 */ /* 0x000fe200007fe4ff */
[----:B------:R-:W-:Y:S01]  /*17d0*/  IMAD.IADD R3, R3, 0x1, R11 ;  /* 0x0000000103037824 */ /* 0x000fe200078e020b */
[----:B------:R-:W-:Y:S01]  /*17e0*/  LOP3.LUT R6, R10, 0xfffffffc, RZ, 0xc0, !PT ;  /* 0xfffffffc0a067812 */ /* 0x000fe200078ec0ff */
[----:B------:R-:W-:Y:S01]  /*17f0*/  IMAD.IADD R5, R5, 0x1, R7 ;  /* 0x0000000105057824 */ /* 0x000fe200078e0207 */
[----:B------:R-:W-:Y:S01]  /*1800*/  SHF.R.S32.HI R10, RZ, 0x1f, R102 ;  /* 0x0000001fff0a7819 */ /* 0x000fe20000011466 */
[----:B------:R-:W-:Y:S02]  /*1810*/  IMAD R0, R0, c[0x0][0x1a0], RZ ;  /* 0x0000680000007a24 */ /* 0x000fe400078e02ff */
[----:B------:R-:W-:Y:S02]  /*1820*/  IMAD.IADD R127, R9, 0x1, -R6 ;  /* 0x00000001097f7824 */ /* 0x000fe400078e0a06 */
[----:B------:R-:W-:Y:S01]  /*1830*/  IMAD R7, R8, c[0x0][0x1a4], R0 ;  /* 0x0000690008077a24 */ /* 0x000fe200078e0200 */
[----:B------:R-:W-:Y:S01]  /*1840*/  SHF.R.S32.HI R0, RZ, 0x1f, R90 ;  /* 0x0000001fff007819 */ /* 0x000fe2000001145a */
[----:B------:R-:W-:Y:S01]  /*1850*/  IMAD R6, R10, c[0x0][0x1a8], RZ ;  /* 0x00006a000a067a24 */ /* 0x000fe200078e02ff */
[----:B------:R-:W-:Y:S01]  /*1860*/  LOP3.LUT P1, RZ, R127, 0x2, RZ, 0xc0, !PT ;  /* 0x000000027fff7812 */ /* 0x000fe2000782c0ff */
[----:B------:R-:W-:Y:S01]  /*1870*/  IMAD.WIDE.U32 R152, R8, c[0x0][0x1a0], R2 ;  /* 0x0000680008987a25 */ /* 0x000fe200078e0002 */
[----:B------:R-:W-:-:S02]  /*1880*/  LEA.HI R3, R0, R90, RZ, 0x8 ;  /* 0x0000005a00037211 */ /* 0x000fc400078f40ff */
[----:B------:R-:W-:Y:S01]  /*1890*/  SEL R38, R38, 0xfffffff0, !P1 ;  /* 0xfffffff026267807 */ /* 0x000fe20004800000 */
[----:B------:R-:W-:Y:S01]  /*18a0*/  IMAD.MOV.U32 R10, RZ, RZ, c[0x0][0x1a0] ;  /* 0x00006800ff0a7624 */ /* 0x000fe200078e00ff */
[----:B------:R-:W-:Y:S01]  /*18b0*/  IADD3 R155, R153, R7, RZ ;  /* 0x00000007999b7210 */ /* 0x000fe20007ffe0ff */
[C---:B------:R-:W-:Y:S02]  /*18c0*/  IMAD R6, R102.reuse, c[0x0][0x1ac], R6 ;  /* 0x00006b0066067a24 */ /* 0x040fe400078e0206 */
[----:B------:R-:W-:Y:S01]  /*18d0*/  IMAD.WIDE.U32 R102, R102, c[0x0][0x1a8], R4 ;  /* 0x00006a0066667a25 */ /* 0x000fe200078e0004 */
[----:B------:R-:W-:Y:S02]  /*18e0*/  SHF.R.S32.HI R5, RZ, 0x8, R3 ;  /* 0x00000008ff057819 */ /* 0x000fe40000011403 */
[----:B------:R-:W-:Y:S01]  /*18f0*/  SHF.L.U64.HI R2, R10, R118, c[0x0][0x1a4] ;  /* 0x000069000a027619 */ /* 0x000fe20000010276 */
[----:B------:R-:W-:Y:S01]  /*1900*/  IMAD.SHL.U32 R0, R15, 0x4, RZ ;  /* 0x000000040f007824 */ /* 0x000fe200078e00ff */
[----:B------:R-:W-:Y:S01]  /*1910*/  IADD3 R2, P0, R132, R20, RZ ;  /* 0x0000001484027210 */ /* 0x000fe20007f1e0ff */
[----:B------:R-:W-:Y:S01]  /*1920*/  IMAD R4, R73, c[0x0][0x198], RZ ;  /* 0x0000660049047a24 */ /* 0x000fe200078e02ff */
[----:B------:R-:W-:Y:S01]  /*1930*/  IMNMX R89, RZ, R5, !PT ;  /* 0x00000005ff597217 */ /* 0x000fe20007800200 */
[----:B------:R-:W-:-:S02]  /*1940*/  IMAD R112, R72, R101, R0 ;  /* 0x0000006548707224 */ /* 0x000fc400078e0200 */
[----:B------:R-:W-:Y:S01]  /*1950*/  IMAD.X R3, R133, 0x1, R21, P0 ;  /* 0x0000000185037824 */ /* 0x000fe200000e0615 */
[----:B------:R-:W-:Y:S01]  /*1960*/  ISETP.GT.AND P0, PT, R216, R89, PT ;  /* 0x00000059d800720c */ /* 0x000fe20003f04270 */
[--C-:B------:R-:W-:Y:S01]  /*1970*/  IMAD.IADD R121, R0, 0x1, R112.reuse ;  /* 0x0000000100797824 */ /* 0x100fe200078e0270 */
[----:B------:R-:W-:Y:S01]  /*1980*/  SHF.R.S32.HI R123, RZ, 0x1f, R112 ;  /* 0x0000001fff7b7819 */ /* 0x000fe20000011470 */
[C---:B------:R-:W-:Y:S02]  /*1990*/  IMAD R4, R72.reuse, c[0x0][0x19c], R4 ;  /* 0x0000670048047a24 */ /* 0x040fe400078e0204 */
[----:B------:R-:W-:Y:S01]  /*19a0*/  IMAD.WIDE.U32 R104, R72, c[0x0][0x198], R2 ;  /* 0x0000660048687a25 */ /* 0x000fe200078e0002 */
[----:B------:R-:W-:-:S03]  /*19b0*/  SHF.R.S32.HI R124, RZ, 0x1f, R121 ;  /* 0x0000001fff7c7819 */ /* 0x000fc60000011479 */
[----:B------:R-:W-:Y:S02]  /*19c0*/  IMAD.IADD R113, R105, 0x1, R4 ;  /* 0x0000000169717824 */ /* 0x000fe400078e0204 */
[----:B------:R-:W-:Y:S01]  /*19d0*/  IMAD.IADD R119, R103, 0x1, R6 ;  /* 0x0000000167777824 */ /* 0x000fe200078e0206 */
[----:B------:R-:W-:Y:S01]  /*19e0*/  @!P4 MOV R19, RZ ;  /* 0x000000ff0013c202 */ /* 0x000fe20000000f00 */
[----:B------:R-:W-:Y:S05]  /*19f0*/  @!P0 BRA `(.L_x_958) ;  /* 0x00006de000008947 */ /* 0x000fea0003800000 */
[C---:B-1----:R-:W-:Y:S01]  /*1a00*/  IMAD R6, R22.reuse, c[0x0][0x280], RZ ;  /* 0x0000a00016067a24 */ /* 0x042fe200078e02ff */
[----:B------:R-:W-:Y:S01]  /*1a10*/  SHF.R.S32.HI R8, RZ, 0x1f, R12 ;  /* 0x0000001fff087819 */ /* 0x000fe2000001140c */
[----:B------:R-:W-:Y:S01]  /*1a20*/  IMAD R0, R22, c[0x0][0x278], RZ ;  /* 0x00009e0016007a24 */ /* 0x000fe200078e02ff */
[----:B------:R-:W-:Y:S01]  /*1a30*/  SHF.R.S32.HI R9, RZ, 0x1f, R90 ;  /* 0x0000001fff097819 */ /* 0x000fe2000001145a */
[----:B------:R-:W-:Y:S01]  /*1a40*/  IMAD.WIDE.U32 R4, R18, c[0x0][0x280], R132 ;  /* 0x0000a00012047a25 */ /* 0x000fe200078e0084 */
[----:B------:R-:W-:Y:S01]  /*1a50*/  UMOV UR12, 0x40 ;  /* 0x00000040000c7882 */ /* 0x000fe20000000000 */
[----:B------:R-:W-:Y:S01]  /*1a60*/  LOP3.LUT R188, R188, 0xfffffffb, RZ, 0xc0, !PT ;  /* 0xfffffffbbcbc7812 */ /* 0x000fe200078ec0ff */
[----:B------:R-:W-:Y:S01]  /*1a70*/  ULDC.64 UR4, c[0x0][0x1a0] ;  /* 0x0000680000047ab9 */ /* 0x000fe20000000a00 */
[C---:B------:R-:W-:Y:S01]  /*1a80*/  IMAD R6, R18.reuse, c[0x0][0x284], R6 ;  /* 0x0000a10012067a24 */ /* 0x040fe200078e0206 */
[----:B------:R-:W-:Y:S01]  /*1a90*/  UIMAD UR19, UR12, UR5, URZ ;  /* 0x000000050c1372a4 */ /* 0x000fe2000f8e023f */
[----:B------:R-:W-:Y:S01]  /*1aa0*/  IMAD R7, R18, c[0x0][0x27c], R0 ;  /* 0x00009f0012077a24 */ /* 0x000fe200078e0200 */
[----:B------:R-:W-:Y:S01]  /*1ab0*/  IADD3 R0, P1, P0, R12, R72, -R90 ;  /* 0x000000480c007210 */ /* 0x000fe2000783e85a */
[----:B------:R-:W-:Y:S01]  /*1ac0*/  IMAD.IADD R5, R5, 0x1, R6 ;  /* 0x0000000105057824 */ /* 0x000fe200078e0206 */
[----:B------:R-:W-:Y:S01]  /*1ad0*/  UMOV UR13, 0x80 ;  /* 0x00000080000d7882 */ /* 0x000fe20000000000 */
[----:B------:R-:W-:Y:S01]  /*1ae0*/  IMAD.WIDE.U32 R2, R18, c[0x0][0x278], R132 ;  /* 0x00009e0012027a25 */ /* 0x000fe200078e0084 */
[----:B------:R-:W-:Y:S01]  /*1af0*/  IADD3.X R6, R8, R73, ~R9, P1, P0 ;  /* 0x0000004908067210 */ /* 0x000fe20000fe0c09 */
[----:B------:R-:W-:Y:S01]  /*1b00*/  UIMAD UR18, UR13, UR5, URZ ;  /* 0x000000050d1272a4 */ /* 0x000fe2000f8e023f */
[----:B------:R-:W-:Y:S01]  /*1b10*/  IADD3 R82, R72, 0x20, RZ ;  /* 0x0000002048527810 */ /* 0x000fe20007ffe0ff */
[----:B------:R-:W-:Y:S01]  /*1b20*/  IMAD.IADD R3, R3, 0x1, R7 ;  /* 0x0000000103037824 */ /* 0x000fe200078e0207 */
[----:B------:R-:W-:Y:S01]  /*1b30*/  UMOV UR11, 0xc0 ;  /* 0x000000c0000b7882 */ /* 0x000fe20000000000 */
[C---:B------:R-:W-:Y:S01]  /*1b40*/  IMAD R7, R6.reuse, c[0x0][0x290], RZ ;  /* 0x0000a40006077a24 */ /* 0x040fe200078e02ff */
[----:B------:R-:W-:Y:S01]  /*1b50*/  UMOV UR10, 0x140 ;  /* 0x00000140000a7882 */ /* 0x000fe20000000000 */
[----:B------:R-:W-:Y:S01]  /*1b60*/  IMAD R6, R6, c[0x0][0x288], RZ ;  /* 0x0000a20006067a24 */ /* 0x000fe200078e02ff */
[----:B------:R-:W-:Y:S01]  /*1b70*/  UMOV UR9, 0x180 ;  /* 0x0000018000097882 */ /* 0x000fe20000000000 */
[----:B------:R-:W-:Y:S01]  /*1b80*/  IMAD.WIDE.U32 R8, R10, 0x40, RZ ;  /* 0x000000400a087825 */ /* 0x000fe200078e00ff */
[----:B------:R-:W-:Y:S01]  /*1b90*/  UMOV UR8, 0x1c0 ;  /* 0x000001c000087882 */ /* 0x000fe20000000000 */
[----:B------:R-:W-:Y:S01]  /*1ba0*/  IADD3 R88, R72, 0x40, RZ ;  /* 0x0000004048587810 */ /* 0x000fe20007ffe0ff */
[----:B------:R-:W-:Y:S01]  /*1bb0*/  UIMAD UR16, UR11, UR5, URZ ;  /* 0x000000050b1072a4 */ /* 0x000fe2000f8e023f */
[C---:B------:R-:W-:Y:S01]  /*1bc0*/  IMAD R7, R0.reuse, c[0x0][0x294], R7 ;  /* 0x0000a50000077a24 */ /* 0x040fe200078e0207 */
[----:B------:R-:W-:Y:S01]  /*1bd0*/  UIMAD UR15, UR10, UR5, URZ ;  /* 0x000000050a0f72a4 */ /* 0x000fe2000f8e023f */
[----:B------:R-:W-:Y:S01]  /*1be0*/  IMAD.WIDE.U32 R4, R0, c[0x0][0x290], R4 ;  /* 0x0000a40000047a25 */ /* 0x000fe200078e0004 */
[----:B------:R-:W-:Y:S01]  /*1bf0*/  UIMAD UR14, UR9, UR5, URZ ;  /* 0x00000005090e72a4 */ /* 0x000fe2000f8e023f */
[----:B------:R-:W-:Y:S01]  /*1c00*/  IADD3 R87, R72, 0x60, RZ ;  /* 0x0000006048577810 */ /* 0x000fe20007ffe0ff */
[----:B------:R-:W-:Y:S01]  /*1c10*/  UIMAD UR26, UR8, UR5, URZ ;  /* 0x00000005081a72a4 */ /* 0x000fe2000f8e023f */
[C---:B------:R-:W-:Y:S01]  /*1c20*/  IMAD R6, R0.reuse, c[0x0][0x28c], R6 ;  /* 0x0000a30000067a24 */ /* 0x040fe200078e0206 */
[----:B------:R-:W-:Y:S01]  /*1c30*/  UIMAD.WIDE.U32 UR32, UR11, UR4, URZ ;  /* 0x000000040b2072a5 */ /* 0x000fe2000f8e003f */
[----:B------:R-:W-:Y:S01]  /*1c40*/  IMAD.WIDE.U32 R2, R0, c[0x0][0x288], R2 ;  /* 0x0000a20000027a25 */ /* 0x000fe200078e0002 */
[----:B------:R-:W-:Y:S01]  /*1c50*/  IADD3 R0, R9, UR19, RZ ;  /* 0x0000001309007c10 */ /* 0x000fe2000fffe0ff */
[----:B------:R-:W-:Y:S01]  /*1c60*/  ULDC UR5, c[0x0][0x294] ;  /* 0x0000a50000057ab9 */ /* 0x000fe20000000800 */
[----:B------:R-:W-:Y:S01]  /*1c70*/  IADD3 R86, R72, 0x80, RZ ;  /* 0x0000008048567810 */ /* 0x000fe20007ffe0ff */
[----:B------:R-:W-:Y:S01]  /*1c80*/  IMAD.IADD R3, R3, 0x1, R6 ;  /* 0x0000000103037824 */ /* 0x000fe200078e0206 */
[----:B------:R-:W-:Y:S01]  /*1c90*/  SHF.L.U64.HI R100, R8, 0x1, R0 ;  /* 0x0000000108647819 */ /* 0x000fe20000010200 */
[----:B------:R-:W-:Y:S01]  /*1ca0*/  IMAD R0, R16, c[0x0][0x298], RZ ;  /* 0x0000a60010007a24 */ /* 0x000fe200078e02ff */
[----:B------:R-:W-:Y:S01]  /*1cb0*/  UIMAD.WIDE.U32 UR30, UR10, UR4, URZ ;  /* 0x000000040a1e72a5 */ /* 0x000fe2000f8e003f */
[----:B------:R-:W-:Y:S01]  /*1cc0*/  IMAD.WIDE.U32 R2, R14, c[0x0][0x298], R2 ;  /* 0x0000a6000e027a25 */ /* 0x000fe200078e0002 */
[----:B------:R-:W-:Y:S01]  /*1cd0*/  UIMAD.WIDE.U32 UR28, UR9, UR4, URZ ;  /* 0x00000004091c72a5 */ /* 0x000fe2000f8e003f */
[----:B------:R-:W-:Y:S01]  /*1ce0*/  IADD3 R85, R72, 0xa0, RZ ;  /* 0x000000a048557810 */ /* 0x000fe20007ffe0ff */
[----:B------:R-:W-:Y:S01]  /*1cf0*/  ULDC UR17, c[0x0][0x19c] ;  /* 0x0000670000117ab9 */ /* 0x000fe20000000800 */
[----:B------:R-:W-:Y:S01]  /*1d00*/  IMAD R54, R14, c[0x0][0x29c], R0 ;  /* 0x0000a7000e367a24 */ /* 0x000fe200078e0200 */
[----:B------:R-:W-:Y:S01]  /*1d10*/  LEA R55, P0, R2, c[0x0][0x268], 0x1 ;  /* 0x00009a0002377a11 */ /* 0x000fe200078008ff */
[----:B------:R-:W-:Y:S01]  /*1d20*/  IMAD.SHL.U32 R126, R8, 0x2, RZ ;  /* 0x00000002087e7824 */ /* 0x000fe200078e00ff */
[----:B------:R-:W-:Y:S01]  /*1d30*/  UIMAD UR11, UR11, UR5, URZ ;  /* 0x000000050b0b72a4 */ /* 0x000fe2000f8e023f */
[----:B------:R-:W-:Y:S01]  /*1d40*/  IMAD.IADD R54, R3, 0x1, R54 ;  /* 0x0000000103367824 */ /* 0x000fe200078e0236 */
[----:B------:R-:W-:Y:S01]  /*1d50*/  UIMAD UR10, UR10, UR5, URZ ;  /* 0x000000050a0a72a4 */ /* 0x000fe2000f8e023f */
[----:B------:R-:W-:Y:S01]  /*1d60*/  IMAD.WIDE.U32 R8, R10, 0x80, RZ ;  /* 0x000000800a087825 */ /* 0x000fe200078e00ff */
[----:B------:R-:W-:Y:S01]  /*1d70*/  UIMAD UR9, UR9, UR5, URZ ;  /* 0x00000005090972a4 */ /* 0x000fe2000f8e023f */
[----:B------:R-:W-:Y:S01]  /*1d80*/  IADD3 R84, R72, 0xc0, RZ ;  /* 0x000000c048547810 */ /* 0x000fe20007ffe0ff */
[----:B------:R-:W-:Y:S01]  /*1d90*/  UIMAD UR13, UR13, UR17, URZ ;  /* 0x000000110d0d72a4 */ /* 0x000fe2000f8e023f */
[----:B------:R-:W-:Y:S01]  /*1da0*/  IMAD.IADD R5, R5, 0x1, R7 ;  /* 0x0000000105057824 */ /* 0x000fe200078e0207 */
[----:B------:R-:W-:Y:S01]  /*1db0*/  LEA.HI.X R54, R2, c[0x0][0x26c], R54, 0x1, P0 ;  /* 0x00009b0002367a11 */ /* 0x000fe200000f0c36 */
[----:B------:R-:W-:Y:S01]  /*1dc0*/  IMAD R6, R16, c[0x0][0x2a0], RZ ;  /* 0x0000a80010067a24 */ /* 0x000fe200078e02ff */
[----:B------:R-:W-:Y:S01]  /*1dd0*/  ISETP.GE.AND P0, PT, R132, c[0x0][0x220], PT ;  /* 0x0000880084007a0c */ /* 0x000fe20003f06270 */
[----:B------:R-:W-:Y:S01]  /*1de0*/  IMAD.WIDE.U32 R4, R14, c[0x0][0x2a0], R4 ;  /* 0x0000a8000e047a25 */ /* 0x000fe200078e0004 */
[----:B------:R-:W-:Y:S01]  /*1df0*/  IADD3 R0, R9, UR18, RZ ;  /* 0x0000001209007c10 */ /* 0x000fe2000fffe0ff */
[----:B------:R-:W-:Y:S01]  /*1e00*/  UIMAD UR12, UR12, UR17, URZ ;  /* 0x000000110c0c72a4 */ /* 0x000fe2000f8e023f */
[----:B------:R-:W-:Y:S01]  /*1e10*/  IADD3 R83, R72, 0xe0, RZ ;  /* 0x000000e048537810 */ /* 0x000fe20007ffe0ff */
[----:B------:R-:W-:Y:S01]  /*1e20*/  IMAD R6, R14, c[0x0][0x2a4], R6 ;  /* 0x0000a9000e067a24 */ /* 0x000fe200078e0206 */
[----:B------:R-:W-:Y:S01]  /*1e30*/  SHF.L.U64.HI R99, R8, 0x1, R0 ;  /* 0x0000000108637819 */ /* 0x000fe20000010200 */
[----:B------:R-:W-:Y:S01]  /*1e40*/  IMAD.IADD R19, R19, 0x1, R12 ;  /* 0x0000000113137824 */ /* 0x000fe200078e020c */
[C---:B------:R-:W-:Y:S01]  /*1e50*/  LEA R63, P1, R4.reuse, c[0x0][0x270], 0x1 ;  /* 0x00009c00043f7a11 */ /* 0x040fe200078208ff */
[----:B------:R-:W-:Y:S01]  /*1e60*/  IMAD.IADD R0, R5, 0x1, R6 ;  /* 0x0000000105007824 */ /* 0x000fe200078e0206 */
[----:B------:R-:W-:Y:S01]  /*1e70*/  UIMAD UR5, UR8, UR5, URZ ;  /* 0x00000005080572a4 */ /* 0x000fe2000f8e023f */
[----:B------:R-:W-:Y:S01]  /*1e80*/  IMAD.MOV.U32 R2, RZ, RZ, c[0x0][0x290] ;  /* 0x0000a400ff027624 */ /* 0x000fe200078e00ff */
[----:B------:R-:W-:Y:S01]  /*1e90*/  UIMAD.WIDE.U32 UR34, UR8, UR4, URZ ;  /* 0x00000004082272a5 */ /* 0x000fe2000f8e003f */
[----:B------:R-:W-:Y:S01]  /*1ea0*/  IMAD.MOV.U32 R116, RZ, RZ, 0x6 ;  /* 0x00000006ff747424 */ /* 0x000fe200078e00ff */
[----:B------:R-:W-:Y:S01]  /*1eb0*/  LEA.HI.X R62, R4, c[0x0][0x274], R0, 0x1, P1 ;  /* 0x00009d00043e7a11 */ /* 0x000fe200008f0c00 */
[----:B------:R-:W-:Y:S01]  /*1ec0*/  IMAD.MOV.U32 R117, RZ, RZ, 0x7 ;  /* 0x00000007ff757424 */ /* 0x000fe200078e00ff */
[----:B------:R-:W-:Y:S01]  /*1ed0*/  @P0 LOP3.LUT R188, R188, 0x4, RZ, 0xfc, !PT ;  /* 0x00000004bcbc0812 */ /* 0x000fe200078efcff */
[----:B------:R-:W-:Y:S01]  /*1ee0*/  IMAD R0, R101, R19, RZ ;  /* 0x0000001365007224 */ /* 0x000fe200078e02ff */
[----:B------:R-:W-:Y:S01]  /*1ef0*/  LEA R52, P1, R104, c[0x0][0x168], 0x1 ;  /* 0x00005a0068347a11 */ /* 0x000fe200078208ff */
[----:B------:R-:W-:Y:S01]  /*1f00*/  IMAD.SHL.U32 R125, R8, 0x2, RZ ;  /* 0x00000002087d7824 */ /* 0x000fe200078e00ff */
[----:B------:R-:W-:Y:S01]  /*1f10*/  LEA R57, P0, R152, c[0x0][0x170], 0x1 ;  /* 0x00005c0098397a11 */ /* 0x000fe200078008ff */
[C---:B------:R-:W-:Y:S01]  /*1f20*/  IMAD.SHL.U32 R7, R2.reuse, 0x40, RZ ;  /* 0x0000004002077824 */ /* 0x040fe200078e00ff */
[C---:B------:R-:W-:Y:S01]  /*1f30*/  SHF.L.U64.HI R4, R2.reuse, R116, c[0x0][0x294] ;  /* 0x0000a50002047619 */ /* 0x040fe20000010274 */
[C---:B------:R-:W-:Y:S01]  /*1f40*/  IMAD.SHL.U32 R8, R2.reuse, 0x80, RZ ;  /* 0x0000008002087824 */ /* 0x040fe200078e00ff */
[CC--:B------:R-:W-:Y:S01]  /*1f50*/  SHF.L.U64.HI R5, R2.reuse, R117.reuse, c[0x0][0x294] ;  /* 0x0000a50002057619 */ /* 0x0c0fe20000010275 */
[C---:B------:R-:W-:Y:S01]  /*1f60*/  IMAD.SHL.U32 R9, R2.reuse, 0x20, RZ ;  /* 0x0000002002097824 */ /* 0x040fe200078e00ff */
[C---:B------:R-:W-:Y:S01]  /*1f70*/  SHF.L.U64.HI R6, R2.reuse, R118, c[0x0][0x294] ;  /* 0x0000a50002067619 */ /* 0x040fe20000010276 */
[----:B------:R-:W-:Y:S01]  /*1f80*/  IMAD.WIDE.U32 R144, R2, 0xc0, RZ ;  /* 0x000000c002907825 */ /* 0x000fe200078e00ff */
[----:B------:R-:W-:Y:S01]  /*1f90*/  LEA.HI.X R53, R104, c[0x0][0x16c], R113, 0x1, P1 ;  /* 0x00005b0068357a11 */ /* 0x000fe200008f0c71 */
[----:B------:R-:W-:Y:S01]  /*1fa0*/  ULDC UR25, c[0x0][0x28c] ;  /* 0x0000a30000197ab9 */ /* 0x000fe20000000800 */
[----:B------:R-:W-:Y:S01]  /*1fb0*/  LEA.HI.X R56, R152, c[0x0][0x174], R155, 0x1, P0 ;  /* 0x00005d0098387a11 */ /* 0x000fe200000f0c9b */
[C---:B------:R-:W-:Y:S01]  /*1fc0*/  IMAD.WIDE.U32 R142, R2.reuse, 0x140, RZ ;  /* 0x00000140028e7825 */ /* 0x040fe200078e00ff */
[----:B------:R-:W-:Y:S01]  /*1fd0*/  SHF.R.S32.HI R3, RZ, 0x1f, R0 ;  /* 0x0000001fff037819 */ /* 0x000fe20000011400 */
[----:B------:R-:W-:Y:S01]  /*1fe0*/  ULDC UR24, c[0x0][0x28c] ;  /* 0x0000a30000187ab9 */ /* 0x000fe20000000800 */
[----:B------:R-:W-:Y:S01]  /*1ff0*/  SHF.L.U64.HI R98, R7, 0x1, R4 ;  /* 0x0000000107627819 */ /* 0x000fe20000010204 */
[----:B------:R-:W-:Y:S01]  /*2000*/  IMAD.WIDE.U32 R140, R2, 0x180, RZ ;  /* 0x00000180028c7825 */ /* 0x000fe200078e00ff */
[----:B------:R-:W-:Y:S01]  /*2010*/  MOV R21, R216 ;  /* 0x000000d800157202 */ /* 0x000fe20000000f00 */
[----:B------:R-:W-:Y:S01]  /*2020*/  ULDC UR23, c[0x0][0x28c] ;  /* 0x0000a30000177ab9 */ /* 0x000fe20000000800 */
[----:B------:R-:W-:Y:S01]  /*2030*/  SHF.L.U64.HI R97, R8, 0x1, R5 ;  /* 0x0000000108617819 */ /* 0x000fe20000010205 */
[----:B------:R-:W-:Y:S01]  /*2040*/  IMAD.WIDE.U32 R138, R2, 0x1c0, RZ ;  /* 0x000001c0028a7825 */ /* 0x000fe200078e00ff */
[-C--:B------:R-:W-:Y:S01]  /*2050*/  IADD3 R2, P1, R112, R0.reuse, RZ ;  /* 0x0000000070027210 */ /* 0x080fe20007f3e0ff */
[----:B------:R-:W-:Y:S01]  /*2060*/  ULDC UR22, c[0x0][0x28c] ;  /* 0x0000a30000167ab9 */ /* 0x000fe20000000800 */
[----:B------:R-:W-:Y:S01]  /*2070*/  IADD3 R0, P0, R121, R0, RZ ;  /* 0x0000000079007210 */ /* 0x000fe20007f1e0ff */
[----:B------:R-:W-:Y:S01]  /*2080*/  IMAD.MOV.U32 R115, RZ, RZ, c[0x0][0x288] ;  /* 0x0000a200ff737624 */ /* 0x000fe200078e00ff */
[C---:B------:R-:W-:Y:S01]  /*2090*/  SHF.L.U64.HI R96, R9.reuse, 0x1, R6 ;  /* 0x0000000109607819 */ /* 0x040fe20000010206 */
[----:B------:R-:W-:Y:S01]  /*20a0*/  IMAD.WIDE.U32 R108, R106, 0x80, RZ ;  /* 0x000000806a6c7825 */ /* 0x000fe200078e00ff */
[----:B------:R-:W-:Y:S01]  /*20b0*/  SHF.L.U32 R131, R9, 0x1, RZ ;  /* 0x0000000109837819 */ /* 0x000fe200000006ff */
[----:B------:R-:W-:Y:S01]  /*20c0*/  ULDC UR21, c[0x0][0x28c] ;  /* 0x0000a30000157ab9 */ /* 0x000fe20000000800 */
[C---:B------:R-:W-:Y:S01]  /*20d0*/  SHF.L.U64.HI R116, R115.reuse, R116, c[0x0][0x28c] ;  /* 0x0000a30073747619 */ /* 0x040fe20000010274 */
[--C-:B------:R-:W-:Y:S01]  /*20e0*/  IMAD.X R4, R124, 0x1, R3.reuse, P0 ;  /* 0x000000017c047824 */ /* 0x100fe200000e0603 */
[----:B------:R-:W-:Y:S01]  /*20f0*/  SHF.L.U64.HI R117, R115, R117, c[0x0][0x28c] ;  /* 0x0000a30073757619 */ /* 0x000fe20000010275 */
[----:B------:R-:W-:Y:S01]  /*2100*/  IMAD.X R3, R123, 0x1, R3, P1 ;  /* 0x000000017b037824 */ /* 0x000fe200008e0603 */
[----:B------:R-:W-:Y:S01]  /*2110*/  SHF.L.U64.HI R118, R115, R118, c[0x0][0x28c] ;  /* 0x0000a30073767619 */ /* 0x000fe20000010276 */
[----:B------:R-:W-:Y:S01]  /*2120*/  IMAD.WIDE.U32 R106, R106, 0x40, RZ ;  /* 0x000000406a6a7825 */ /* 0x000fe200078e00ff */
[----:B------:R-:W-:Y:S01]  /*2130*/  SHF.L.U64.HI R4, R0, 0x1, R4 ;  /* 0x0000000100047819 */ /* 0x000fe20000010204 */
[----:B------:R-:W-:Y:S01]  /*2140*/  ULDC UR20, c[0x0][0x28c] ;  /* 0x0000a30000147ab9 */ /* 0x000fe20000000800 */
[----:B------:R-:W-:Y:S01]  /*2150*/  SHF.L.U64.HI R3, R2, 0x1, R3 ;  /* 0x0000000102037819 */ /* 0x000fe20000010203 */
[----:B------:R-:W-:Y:S01]  /*2160*/  IMAD.SHL.U32 R0, R0, 0x2, RZ ;  /* 0x0000000200007824 */ /* 0x000fe200078e00ff */
[----:B------:R-:W-:Y:S01]  /*2170*/  IADD3 R81, R109, UR13, RZ ;  /* 0x0000000d6d517c10 */ /* 0x000fe2000fffe0ff */
[----:B------:R-:W-:Y:S01]  /*2180*/  IMAD.SHL.U32 R2, R2, 0x2, RZ ;  /* 0x0000000202027824 */ /* 0x000fe200078e00ff */
[----:B------:R-:W-:Y:S01]  /*2190*/  IADD3 R80, R107, UR12, RZ ;  /* 0x0000000c6b507c10 */ /* 0x000fe2000fffe0ff */
[C---:B------:R-:W-:Y:S01]  /*21a0*/  IMAD.SHL.U32 R70, R101.reuse, 0x20, RZ ;  /* 0x0000002065467824 */ /* 0x040fe200078e00ff */
[C---:B------:R-:W-:Y:S01]  /*21b0*/  IADD3 R60, P3, R0.reuse, c[0x0][0x2b0], RZ ;  /* 0x0000ac00003c7a10 */ /* 0x040fe20007f7e0ff */
[C---:B------:R-:W-:Y:S01]  /*21c0*/  IMAD.SHL.U32 R69, R101.reuse, 0x40, RZ ;  /* 0x0000004065457824 */ /* 0x040fe200078e00ff */
[----:B------:R-:W-:Y:S01]  /*21d0*/  IADD3 R61, P2, R0, c[0x0][0x2a8], RZ ;  /* 0x0000aa00003d7a10 */ /* 0x000fe20007f5e0ff */
[C---:B------:R-:W-:Y:S01]  /*21e0*/  IMAD R68, R101.reuse, 0x60, RZ ;  /* 0x0000006065447824 */ /* 0x040fe200078e02ff */
[C---:B------:R-:W-:Y:S01]  /*21f0*/  IADD3 R19, P1, R2.reuse, c[0x0][0x2b0], RZ ;  /* 0x0000ac0002137a10 */ /* 0x040fe20007f3e0ff */
[C---:B------:R-:W-:Y:S01]  /*2200*/  IMAD.SHL.U32 R67, R101.reuse, 0x80, RZ ;  /* 0x0000008065437824 */ /* 0x040fe200078e00ff */
[----:B------:R-:W-:Y:S01]  /*2210*/  IADD3 R37, P0, R2, c[0x0][0x2a8], RZ ;  /* 0x0000aa0002257a10 */ /* 0x000fe20007f1e0ff */
[C---:B------:R-:W-:Y:S01]  /*2220*/  IMAD R66, R101.reuse, 0xa0, RZ ;  /* 0x000000a065427824 */ /* 0x040fe200078e02ff */
[----:B------:R-:W-:Y:S01]  /*2230*/  SHF.R.S32.HI R79, RZ, 0x1f, R70 ;  /* 0x0000001fff4f7819 */ /* 0x000fe20000011446 */
[C---:B------:R-:W-:Y:S01]  /*2240*/  IMAD R65, R101.reuse, 0xc0, RZ ;  /* 0x000000c065417824 */ /* 0x040fe200078e02ff */
[----:B------:R-:W-:Y:S01]  /*2250*/  SHF.R.S32.HI R78, RZ, 0x1f, R69 ;  /* 0x0000001fff4e7819 */ /* 0x000fe20000011445 */
[----:B------:R-:W-:Y:S01]  /*2260*/  IMAD R64, R101, 0xe0, RZ ;  /* 0x000000e065407824 */ /* 0x000fe200078e02ff */
[----:B------:R-:W-:Y:S01]  /*2270*/  SHF.R.S32.HI R77, RZ, 0x1f, R68 ;  /* 0x0000001fff4d7819 */ /* 0x000fe20000011444 */
[----:B------:R-:W-:Y:S01]  /*2280*/  IMAD.MOV.U32 R129, RZ, RZ, c[0x0][0x290] ;  /* 0x0000a400ff817624 */ /* 0x000fe200078e00ff */
[----:B------:R-:W-:Y:S01]  /*2290*/  SHF.R.S32.HI R76, RZ, 0x1f, R67 ;  /* 0x0000001fff4c7819 */ /* 0x000fe20000011443 */
[C---:B------:R-:W-:Y:S01]  /*22a0*/  IMAD.SHL.U32 R111, R115.reuse, 0x40, RZ ;  /* 0x00000040736f7824 */ /* 0x040fe200078e00ff */
[----:B------:R-:W-:Y:S01]  /*22b0*/  SHF.R.S32.HI R75, RZ, 0x1f, R66 ;  /* 0x0000001fff4b7819 */ /* 0x000fe20000011442 */
[C---:B------:R-:W-:Y:S01]  /*22c0*/  IMAD.SHL.U32 R114, R115.reuse, 0x80, RZ ;  /* 0x0000008073727824 */ /* 0x040fe200078e00ff */
[----:B------:R-:W-:Y:S01]  /*22d0*/  SHF.R.S32.HI R74, RZ, 0x1f, R65 ;  /* 0x0000001fff4a7819 */ /* 0x000fe20000011441 */
[----:B------:R-:W-:Y:S01]  /*22e0*/  IMAD.SHL.U32 R115, R115, 0x20, RZ ;  /* 0x0000002073737824 */ /* 0x000fe200078e00ff */
[----:B------:R-:W-:Y:S01]  /*22f0*/  SHF.R.S32.HI R71, RZ, 0x1f, R64 ;  /* 0x0000001fff477819 */ /* 0x000fe20000011440 */
[----:B------:R-:W-:Y:S01]  /*2300*/  IMAD.SHL.U32 R135, R7, 0x2, RZ ;  /* 0x0000000207877824 */ /* 0x000fe200078e00ff */
[----:B------:R-:W-:Y:S01]  /*2310*/  IADD3 R95, R145, UR11, RZ ;  /* 0x0000000b915f7c10 */ /* 0x000fe2000fffe0ff */
[----:B------:R-:W-:Y:S01]  /*2320*/  IMAD.SHL.U32 R134, R8, 0x2, RZ ;  /* 0x0000000208867824 */ /* 0x000fe200078e00ff */
[----:B------:R-:W-:Y:S01]  /*2330*/  IADD3 R94, R143, UR10, RZ ;  /* 0x0000000a8f5e7c10 */ /* 0x000fe2000fffe0ff */
[----:B------:R-:W-:Y:S01]  /*2340*/  IMAD.U32 R129, R129, -0x100, RZ ;  /* 0xffffff0081817824 */ /* 0x000fe200078e00ff */
[----:B------:R-:W-:Y:S01]  /*2350*/  IADD3 R92, R141, UR9, RZ ;  /* 0x000000098d5c7c10 */ /* 0x000fe2000fffe0ff */
[----:B------:R-:W-:Y:S01]  /*2360*/  ULDC UR19, c[0x0][0x28c] ;  /* 0x0000a30000137ab9 */ /* 0x000fe20000000800 */
[----:B------:R-:W-:Y:S01]  /*2370*/  IADD3 R93, R139, UR5, RZ ;  /* 0x000000058b5d7c10 */ /* 0x000fe2000fffe0ff */
[----:B------:R-:W-:Y:S01]  /*2380*/  ULDC UR18, c[0x0][0x28c] ;  /* 0x0000a30000127ab9 */ /* 0x000fe20000000800 */
[C---:B------:R-:W-:Y:S01]  /*2390*/  IADD3.X R58, R4.reuse, c[0x0][0x2b4], RZ, P3, !PT ;  /* 0x0000ad00043a7a10 */ /* 0x040fe20001ffe4ff */
[----:B------:R-:W-:Y:S01]  /*23a0*/  ULDC UR4, c[0x0][0x230] ;  /* 0x00008c0000047ab9 */ /* 0x000fe20000000800 */
[----:B------:R-:W-:Y:S01]  /*23b0*/  IADD3.X R59, R4, c[0x0][0x2ac], RZ, P2, !PT ;  /* 0x0000ab00043b7a10 */ /* 0x000fe200017fe4ff */
[----:B------:R-:W-:Y:S01]  /*23c0*/  UIMAD UR25, UR25, 0xc0, URZ ;  /* 0x000000c0191978a4 */ /* 0x000fe2000f8e023f */
[C---:B------:R-:W-:Y:S01]  /*23d0*/  IADD3.X R18, R3.reuse, c[0x0][0x2b4], RZ, P1, !PT ;  /* 0x0000ad0003127a10 */ /* 0x040fe20000ffe4ff */
[----:B------:R-:W-:Y:S01]  /*23e0*/  UIMAD UR24, UR24, 0x140, URZ ;  /* 0x00000140181878a4 */ /* 0x000fe2000f8e023f */
[----:B------:R-:W-:Y:S01]  /*23f0*/  IADD3.X R36, R3, c[0x0][0x2ac], RZ, P0, !PT ;  /* 0x0000ab0003247a10 */ /* 0x000fe200007fe4ff */
[----:B------:R-:W-:-:S02]  /*2400*/  UIMAD UR23, UR23, 0x180, URZ ;  /* 0x00000180171778a4 */ /* 0x000fc4000f8e023f */
[----:B------:R-:W-:Y:S02]  /*2410*/  UIMAD UR22, UR22, 0x1c0, URZ ;  /* 0x000001c0161678a4 */ /* 0x000fe4000f8e023f */
[----:B------:R-:W-:Y:S02]  /*2420*/  UIMAD UR21, UR21, 0xc0, URZ ;  /* 0x000000c0151578a4 */ /* 0x000fe4000f8e023f */
[----:B------:R-:W-:Y:S02]  /*2430*/  UIMAD UR20, UR20, 0x140, URZ ;  /* 0x00000140141478a4 */ /* 0x000fe4000f8e023f */
[----:B------:R-:W-:Y:S02]  /*2440*/  UIMAD UR19, UR19, 0x180, URZ ;  /* 0x00000180131378a4 */ /* 0x000fe4000f8e023f */
[----:B------:R-:W-:Y:S02]  /*2450*/  UIMAD UR18, UR18, 0x1c0, URZ ;  /* 0x000001c0121278a4 */ /* 0x000fe4000f8e023f */
[----:B------:R-:W-:-:S02]  /*2460*/  UIADD3 UR16, UR33, UR16, URZ ;  /* 0x0000001021107290 */ /* 0x000fc4000fffe03f */
[----:B------:R-:W-:Y:S02]  /*2470*/  UIADD3 UR15, UR31, UR15, URZ ;  /* 0x0000000f1f0f7290 */ /* 0x000fe4000fffe03f */
[----:B------:R-:W-:Y:S02]  /*2480*/  UIADD3 UR14, UR29, UR14, URZ ;  /* 0x0000000e1d0e7290 */ /* 0x000fe4000fffe03f */
[----:B------:R-:W-:Y:S02]  /*2490*/  UIADD3 UR26, UR35, UR26, URZ ;  /* 0x0000001a231a7290 */ /* 0x000fe4000fffe03f */
[----:B------:R-:W-:Y:S02]  /*24a0*/  ULDC.U8 UR8, c[0x0][0x313] ;  /* 0x0000c4c000087ab9 */ /* 0x000fe40000000000 */
.L_x_1012:
[----:B------:R-:W-:Y:S01]  /*24b0*/  LOP3.LUT P4, RZ, R188, 0x4, RZ, 0xc0, !PT ;  /* 0x00000004bcff7812 */ /* 0x000fe2000788c0ff */
[----:B------:R-:W-:Y:S02]  /*24c0*/  IMAD.SHL.U32 R22, R21, 0x100, RZ ;  /* 0x0000010015167824 */ /* 0x000fe400078e00ff */
[----:B------:R-:W-:Y:S02]  /*24d0*/  IMAD.MOV.U32 R4, RZ, RZ, 0x5 ;  /* 0x00000005ff047424 */ /* 0x000fe400078e00ff */
[----:B------:R-:W-:Y:S01]  /*24e0*/  IMAD.MOV.U32 R2, RZ, RZ, c[0x0][0x1a0] ;  /* 0x00006800ff027624 */ /* 0x000fe200078e00ff */
[----:B------:R-:W-:Y:S01]  /*24f0*/  IADD3 R20, R22, -0x100, RZ ;  /* 0xffffff0016147810 */ /* 0x000fe20007ffe0ff */
[----:B------:R-:W-:Y:S02]  /*2500*/  IMAD.MOV.U32 R3, RZ, RZ, c[0x0][0x1a0] ;  /* 0x00006800ff037624 */ /* 0x000fe400078e00ff */
[----:B------:R-:W-:Y:S02]  /*2510*/  IMAD.SHL.U32 R2, R2, 0x20, RZ ;  /* 0x0000002002027824 */ /* 0x000fe400078e00ff */
[--C-:B------:R-:W-:Y:S01]  /*2520*/  IMAD.IADD R14, R91, 0x1, -R20.reuse ;  /* 0x000000015b0e7824 */ /* 0x100fe200078e0a14 */
[----:B------:R-:W-:Y:S01]  /*2530*/  SHF.L.U64.HI R3, R3, R4, c[0x0][0x1a4] ;  /* 0x0000690003037619 */ /* 0x000fe20000010204 */
[----:B------:R-:W-:Y:S03]  /*2540*/  IMAD.IADD R0, R90, 0x1, -R20 ;  /* 0x000000015a007824 */ /* 0x000fe600078e0a14 */
[C---:B------:R-:W-:Y:S04]  /*2550*/  ISETP.GE.OR P0, PT, R82.reuse, R14, P4 ;  /* 0x0000000e5200720c */ /* 0x040fe80002706670 */
[----:B------:R-:W-:Y:S02]  /*2560*/  ISETP.LT.OR P2, PT, R82, R0, P0 ;  /* 0x000000005200720c */ /* 0x000fe40000741670 */
[C---:B------:R-:W-:Y:S04]  /*2570*/  ISETP.GE.OR P0, PT, R88.reuse, R14, P4 ;  /* 0x0000000e5800720c */ /* 0x040fe80002706670 */
[----:B------:R-:W-:Y:S02]  /*2580*/  ISETP.LT.OR P6, PT, R88, R0, P0 ;  /* 0x000000005800720c */ /* 0x000fe400007c1670 */
[C---:B------:R-:W-:Y:S04]  /*2590*/  ISETP.GE.OR P0, PT, R87.reuse, R14, P4 ;  /* 0x0000000e5700720c */ /* 0x040fe80002706670 */
[----:B------:R-:W-:Y:S02]  /*25a0*/  ISETP.LT.OR P3, PT, R87, R0, P0 ;  /* 0x000000005700720c */ /* 0x000fe40000761670 */
[C---:B------:R-:W-:Y:S02]  /*25b0*/  @!P2 LEA R10, P0, R2.reuse, R57, 0x1 ;  /* 0x00000039020aa211 */ /* 0x040fe400078008ff */
[C---:B------:R-:W-:Y:S02]  /*25c0*/  @!P2 IADD3 R12, P1, R63.reuse, R131, RZ ;  /* 0x000000833f0ca210 */ /* 0x040fe40007f3e0ff */
[----:B------:R-:W-:Y:S01]  /*25d0*/  @!P2 LEA.HI.X R11, R2, R56, R3, 0x1, P0 ;  /* 0x00000038020ba211 */ /* 0x000fe200000f0c03 */
[----:B------:R-:W-:Y:S01]  /*25e0*/  IMAD.MOV.U32 R3, RZ, RZ, R62 ;  /* 0x000000ffff037224 */ /* 0x000fe200078e003e */
[----:B------:R-:W-:Y:S01]  /*25f0*/  ISETP.GE.OR P0, PT, R86, R14, P4 ;  /* 0x0000000e5600720c */ /* 0x000fe20002706670 */
[----:B------:R-:W-:Y:S01]  /*2600*/  @!P2 IMAD.X R13, R62, 0x1, R96, P1 ;  /* 0x000000013e0da824 */ /* 0x000fe200008e0660 */
[----:B------:R-:W-:Y:S02]  /*2610*/  P2R R2, PR, RZ, 0x4 ;  /* 0x00000004ff027803 */ /* 0x000fe40000000000 */
[----:B------:R-:W-:Y:S02]  /*2620*/  ISETP.LT.OR P2, PT, R86, R0, P0 ;  /* 0x000000005600720c */ /* 0x000fe40000741670 */
[C---:B------:R-:W-:Y:S02]  /*2630*/  @!P3 IADD3 R4, P0, R63.reuse, R144, RZ ;  /* 0x000000903f04b210 */ /* 0x040fe40007f1e0ff */
[----:B------:R-:W-:Y:S03]  /*2640*/  @!P6 IADD3 R8, P1, R63, R135, RZ ;  /* 0x000000873f08e210 */ /* 0x000fe60007f3e0ff */
[C---:B------:R-:W-:Y:S01]  /*2650*/  @!P3 IMAD.X R5, R62.reuse, 0x1, R95, P0 ;  /* 0x000000013e05b824 */ /* 0x040fe200000e065f */
[C---:B------:R-:W-:Y:S01]  /*2660*/  @!P3 IADD3 R24, P0, R57.reuse, UR32, RZ ;  /* 0x000000203918bc10 */ /* 0x040fe2000ff1e0ff */
[----:B------:R-:W-:Y:S01]  /*2670*/  @!P6 IMAD.X R9, R62, 0x1, R98, P1 ;  /* 0x000000013e09e824 */ /* 0x000fe200008e0662 */
[----:B------:R-:W-:Y:S02]  /*2680*/  @!P6 IADD3 R6, P1, R57, R126, RZ ;  /* 0x0000007e3906e210 */ /* 0x000fe40007f3e0ff */
[C---:B------:R-:W-:Y:S02]  /*2690*/  @!P3 IADD3.X R25, R56.reuse, UR16, RZ, P0, !PT ;  /* 0x000000103819bc10 */ /* 0x040fe400087fe4ff */
[----:B------:R-:W-:Y:S01]  /*26a0*/  @!P2 IADD3 R16, P0, R63, R134, RZ ;  /* 0x000000863f10a210 */ /* 0x000fe20007f1e0ff */
[----:B------:R-:W-:Y:S01]  /*26b0*/  @!P6 IMAD.X R7, R56, 0x1, R100, P1 ;  /* 0x000000013807e824 */ /* 0x000fe200008e0664 */
[C---:B------:R-:W-:Y:S02]  /*26c0*/  LOP3.LUT P1, RZ, R188.reuse, 0x4, RZ, 0xc0, !PT ;  /* 0x00000004bcff7812 */ /* 0x040fe4000782c0ff */
[----:B------:R-:W-:Y:S01]  /*26d0*/  LOP3.LUT R188, R188, 0xfffffffd, RZ, 0xc0, !PT ;  /* 0xfffffffdbcbc7812 */ /* 0x000fe200078ec0ff */
[----:B------:R-:W-:Y:S01]  /*26e0*/  @!P2 IMAD.X R17, R62, 0x1, R97, P0 ;  /* 0x000000013e11a824 */ /* 0x000fe200000e0661 */
[----:B------:R-:W-:Y:S02]  /*26f0*/  @!P2 IADD3 R40, P0, R57, R125, RZ ;  /* 0x0000007d3928a210 */ /* 0x000fe40007f1e0ff */
[----:B------:R-:W-:Y:S03]  /*2700*/  @P2 LOP3.LUT R188, R188, 0x2, RZ, 0xfc, !PT ;  /* 0x00000002bcbc2812 */ /* 0x000fe600078efcff */
[----:B------:R-:W-:Y:S01]  /*2710*/  @!P2 IMAD.X R41, R56, 0x1, R99, P0 ;  /* 0x000000013829a824 */ /* 0x000fe200000e0663 */
[C---:B------:R-:W-:Y:S04]  /*2720*/  ISETP.GE.OR P0, PT, R85.reuse, R14, P1 ;  /* 0x0000000e5500720c */ /* 0x040fe80000f06670 */
[----:B------:R-:W-:Y:S04]  /*2730*/  ISETP.LT.OR P4, PT, R85, R0, P0 ;  /* 0x000000005500720c */ /* 0x000fe80000781670 */
[----:B------:R-:W-:Y:S09]  /*2740*/  P2R R23, PR, RZ, 0x10 ;  /* 0x00000010ff177803 */ /* 0x000ff20000000000 */
[----:B------:R-:W-:Y:S05]  /*2750*/  @!P4 IADD3 R26, P0, R63, R142, RZ ;  /* 0x0000008e3f1ac210 */ /* 0x000fea0007f1e0ff */
[----:B------:R-:W-:Y:S01]  /*2760*/  @!P4 IMAD.X R27, R62, 0x1, R94, P0 ;  /* 0x000000013e1bc824 */ /* 0x000fe200000e065e */
[----:B------:R-:W-:Y:S04]  /*2770*/  @!P4 IADD3 R44, P0, R57, UR30, RZ ;  /* 0x0000001e392ccc10 */ /* 0x000fe8000ff1e0ff */
[----:B------:R-:W-:Y:S02]  /*2780*/  @!P4 IADD3.X R45, R56, UR15, RZ, P0, !PT ;  /* 0x0000000f382dcc10 */ /* 0x000fe400087fe4ff */
[----:B------:R-:W-:Y:S02]  /*2790*/  ISETP.GE.OR P0, PT, R84, R14, P1 ;  /* 0x0000000e5400720c */ /* 0x000fe40000f06670 */
[----:B------:R-:W-:Y:S02]  /*27a0*/  LOP3.LUT P4, RZ, R188, 0x2, RZ, 0xc0, !PT ;  /* 0x00000002bcff7812 */ /* 0x000fe4000788c0ff */
[----:B------:R-:W-:Y:S02]  /*27b0*/  ISETP.LT.OR P5, PT, R84, R0, P0 ;  /* 0x000000005400720c */ /* 0x000fe400007a1670 */
[----:B------:R-:W-:Y:S11]  /*27c0*/  LOP3.LUT R188, R188, 0xfffffffe, RZ, 0xc0, !PT ;  /* 0xfffffffebcbc7812 */ /* 0x000ff600078ec0ff */
[----:B------:R-:W-:Y:S05]  /*27d0*/  @!P5 IADD3 R42, P0, R63, R140, RZ ;  /* 0x0000008c3f2ad210 */ /* 0x000fea0007f1e0ff */
[----:B------:R-:W-:Y:S01]  /*27e0*/  @!P5 IMAD.X R43, R62, 0x1, R92, P0 ;  /* 0x000000013e2bd824 */ /* 0x000fe200000e065c */
[----:B------:R-:W-:Y:S04]  /*27f0*/  @!P5 IADD3 R48, P0, R57, UR28, RZ ;  /* 0x0000001c3930dc10 */ /* 0x000fe8000ff1e0ff */
[----:B------:R-:W-:Y:S02]  /*2800*/  @!P5 IADD3.X R49, R56, UR14, RZ, P0, !PT ;  /* 0x0000000e3831dc10 */ /* 0x000fe400087fe4ff */
[C---:B------:R-:W-:Y:S04]  /*2810*/  ISETP.GE.OR P0, PT, R83.reuse, R14, P1 ;  /* 0x0000000e5300720c */ /* 0x040fe80000f06670 */
[----:B------:R-:W-:Y:S11]  /*2820*/  ISETP.LT.OR P2, PT, R83, R0, P0 ;  /* 0x000000005300720c */ /* 0x000ff60000741670 */
[----:B------:R-:W-:Y:S02]  /*2830*/  @!UPT UIADD3 URZ, URZ, URZ, URZ ;  /* 0x0000003f3f3ff290 */ /* 0x000fe4000fffe03f */
[----:B------:R-:W-:Y:S02]  /*2840*/  @!P2 IADD3 R46, P0, R63, R138, RZ ;  /* 0x0000008a3f2ea210 */ /* 0x000fe40007f1e0ff */
[----:B------:R-:W-:Y:S03]  /*2850*/  @P2 LOP3.LUT R188, R188, 0x1, RZ, 0xfc, !PT ;  /* 0x00000001bcbc2812 */ /* 0x000fe600078efcff */
[----:B------:R-:W-:Y:S01]  /*2860*/  @!P2 IMAD.X R47, R62, 0x1, R93, P0 ;  /* 0x000000013e2fa824 */ /* 0x000fe200000e065d */
[----:B------:R-:W-:Y:S04]  /*2870*/  @!P2 IADD3 R50, P0, R57, UR34, RZ ;  /* 0x000000223932ac10 */ /* 0x000fe8000ff1e0ff */
[----:B------:R-:W-:Y:S02]  /*2880*/  @!P2 IADD3.X R51, R56, UR26, RZ, P0, !PT ;  /* 0x0000001a3833ac10 */ /* 0x000fe400087fe4ff */
[----:B------:R-:W-:Y:S01]  /*2890*/  ISETP.NE.AND P2, PT, R2, RZ, PT ;  /* 0x000000ff0200720c */ /* 0x000fe20003f45270 */
[----:B------:R-:W-:Y:S05]  /*28a0*/  IMAD.MOV.U32 R2, RZ, RZ, R63 ;  /* 0x000000ffff027224 */ /* 0x000fea00078e003f */
[C---:B------:R-:W-:Y:S04]  /*28b0*/  LEA R63, P0, R129.reuse, R2, 0x1 ;  /* 0x00000002813f7211 */ /* 0x040fe800078008ff */
[----:B------:R-:W-:Y:S02]  /*28c0*/  LEA.HI.X.SX32 R62, R129, R3, 0x1, P0 ;  /* 0x00000003813e7211 */ /* 0x000fe400000f0eff */
[C---:B------:R-:W-:Y:S04]  /*28d0*/  ISETP.GE.OR P0, PT, R72.reuse, R14, P1 ;  /* 0x0000000e4800720c */ /* 0x040fe80000f06670 */
[----:B------:R-:W-:Y:S02]  /*28e0*/  ISETP.LT.OR P1, PT, R72, R0, P0 ;  /* 0x000000004800720c */ /* 0x000fe40000721670 */
[----:B------:R-:W-:Y:S11]  /*28f0*/  LOP3.LUT P0, RZ, R188, 0x1, RZ, 0xc0, !PT ;  /* 0x00000001bcff7812 */ /* 0x000ff6000780c0ff */
[----:B------:R1:W2:Y:S02]  /*2900*/  @!P1 LDG.E.128 R28, [R2.64] ;  /* 0x00000006021c9981 */ /* 0x0002a4000c1e1d00 */
[----:B-1----:R-:W-:Y:S02]  /*2910*/  @!P1 IMAD.MOV.U32 R2, RZ, RZ, R57 ;  /* 0x000000ffff029224 */ /* 0x002fe400078e0039 */
[----:B------:R-:W-:Y:S05]  /*2920*/  @!P1 IMAD.MOV.U32 R3, RZ, RZ, R56 ;  /* 0x000000ffff039224 */ /* 0x000fea00078e0038 */
[----:B--2---:R-:W-:Y:S04]  /*2930*/  @!P1 STG.E.128 [R2.64], R28 ;  /* 0x0000001c02009986 */ /* 0x004fe8000c101d06 */
[----:B------:R-:W2:Y:S04]  /*2940*/  @!P2 LDG.E.128 R12, [R12.64] ;  /* 0x000000060c0ca981 */ /* 0x000ea8000c1e1d00 */
[----:B--2---:R1:W-:Y:S04]  /*2950*/  @!P2 STG.E.128 [R10.64], R12 ;  /* 0x0000000c0a00a986 */ /* 0x0043e8000c101d06 */
[----:B-1----:R-:W2:Y:S04]  /*2960*/  @!P6 LDG.E.128 R8, [R8.64] ;  /* 0x000000060808e981 */ /* 0x002ea8000c1e1d00 */
[----:B--2---:R-:W-:Y:S04]  /*2970*/  @!P6 STG.E.128 [R6.64], R8 ;  /* 0x000000080600e986 */ /* 0x004fe8000c101d06 */
[----:B------:R-:W2:Y:S04]  /*2980*/  @!P3 LDG.E.128 R32, [R4.64] ;  /* 0x000000060420b981 */ /* 0x000ea8000c1e1d00 */
[----:B--2---:R1:W-:Y:S04]  /*2990*/  @!P3 STG.E.128 [R24.64], R32 ;  /* 0x000000201800b986 */ /* 0x0043e8000c101d06 */
[----:B------:R-:W2:Y:S04]  /*29a0*/  @!P4 LDG.E.128 R28, [R16.64] ;  /* 0x00000006101cc981 */ /* 0x000ea8000c1e1d00 */
[----:B--2---:R-:W-:Y:S01]  /*29b0*/  @!P4 STG.E.128 [R40.64], R28 ;  /* 0x0000001c2800c986 */ /* 0x004fe2000c101d06 */
[----:B------:R-:W-:Y:S11]  /*29c0*/  ISETP.NE.AND P4, PT, R23, RZ, PT ;  /* 0x000000ff1700720c */ /* 0x000ff60003f85270 */
[----:B------:R-:W-:Y:S02]  /*29d0*/  @!UPT UIADD3 URZ, URZ, URZ, URZ ;  /* 0x0000003f3f3ff290 */ /* 0x000fe4000fffe03f */
[----:B-1----:R-:W2:Y:S04]  /*29e0*/  @!P4 LDG.E.128 R24, [R26.64] ;  /* 0x000000061a18c981 */ /* 0x002ea8000c1e1d00 */
[----:B--2---:R-:W-:Y:S04]  /*29f0*/  @!P4 STG.E.128 [R44.64], R24 ;  /* 0x000000182c00c986 */ /* 0x004fe8000c101d06 */
[----:B------:R-:W2:Y:S04]  /*2a00*/  @!P5 LDG.E.128 R4, [R42.64] ;  /* 0x000000062a04d981 */ /* 0x000ea8000c1e1d00 */
[----:B--2---:R1:W-:Y:S04]  /*2a10*/  @!P5 STG.E.128 [R48.64], R4 ;  /* 0x000000043000d986 */ /* 0x0043e8000c101d06 */
[----:B-1----:R-:W2:Y:S04]  /*2a20*/  @!P0 LDG.E.128 R4, [R46.64] ;  /* 0x000000062e048981 */ /* 0x002ea8000c1e1d00 */
        /* <DEDUP_REMOVED lines=9> */
[----:B------:R-:W-:Y:S01]  /*2ac0*/  MOV R2, R55 ;  /* 0x0000003700027202 */ /* 0x000fe20000000f00 */
[----:B------:R-:W-:Y:S01]  /*2ad0*/  IMAD.MOV.U32 R3, RZ, RZ, R54 ;  /* 0x000000ffff037224 */ /* 0x000fe200078e0036 */
[----:B------:R-:W-:Y:S04]  /*2ae0*/  ISETP.GE.AND P0, PT, R132, UR4, PT ;  /* 0x0000000484007c0c */ /* 0x000fe8000bf06270 */
[----:B------:R2:W3:Y:S09]  /*2af0*/  LDG.E.128 R8, [R2.64] ;  /* 0x0000000602087981 */ /* 0x0004f2000c1e1d00 */
[----:B-1----:R-:W-:Y:S01]  /*2b00*/  @!P0 MOV R4, R37 ;  /* 0x0000002500048202 */ /* 0x002fe20000000f00 */
[----:B------:R-:W-:Y:S05]  /*2b10*/  @!P0 IMAD.MOV.U32 R5, RZ, RZ, R36 ;  /* 0x000000ffff058224 */ /* 0x000fea00078e0024 */
[----:B------:R3:W4:Y:S01]  /*2b20*/  @!P0 LDG.E.64 R16, [R4.64] ;  /* 0x0000000604108981 */ /* 0x000722000c1e1b00 */
[----:B--2---:R-:W-:Y:S01]  /*2b30*/  @!P0 MOV R2, R19 ;  /* 0x0000001300028202 */ /* 0x004fe20000000f00 */
[----:B------:R-:W-:Y:S06]  /*2b40*/  @!P0 IMAD.MOV.U32 R3, RZ, RZ, R18 ;  /* 0x000000ffff038224 */ /* 0x000fec00078e0012 */
[----:B------:R-:W2:Y:S01]  /*2b50*/  @!P0 LDG.E.64 R2, [R2.64] ;  /* 0x0000000602028981 */ /* 0x000ea2000c1e1b00 */
[C---:B---3--:R-:W-:Y:S02]  /*2b60*/  @!P0 LOP3.LUT R5, R8.reuse, 0xffff0000, RZ, 0xc0, !PT ;  /* 0xffff000008058812 */ /* 0x048fe400078ec0ff */
[----:B------:R-:W-:Y:S01]  /*2b70*/  @!P0 SHF.L.U32 R4, R8, 0x10, RZ ;  /* 0x0000001008048819 */ /* 0x000fe200000006ff */
[C---:B----4-:R-:W-:Y:S01]  /*2b80*/  @!P0 IMAD.U32 R12, R16.reuse, 0x10000, RZ ;  /* 0x00010000100c8824 */ /* 0x050fe200078e00ff */
[----:B------:R-:W-:Y:S01]  /*2b90*/  @!P0 LOP3.LUT R13, R16, 0xffff0000, RZ, 0xc0, !PT ;  /* 0xffff0000100d8812 */ /* 0x000fe200078ec0ff */
[----:B------:R-:W-:Y:S01]  /*2ba0*/  @!P0 IMAD.U32 R15, R17, 0x10000, RZ ;  /* 0x00010000110f8824 */ /* 0x000fe200078e00ff */
[----:B------:R-:W-:Y:S02]  /*2bb0*/  @!P0 LOP3.LUT R16, R11, 0xffff0000, RZ, 0xc0, !PT ;  /* 0xffff00000b108812 */ /* 0x000fe400078ec0ff */
[----:B------:R-:W-:Y:S02]  /*2bc0*/  @!P0 LOP3.LUT R17, R17, 0xffff0000, RZ, 0xc0, !PT ;  /* 0xffff000011118812 */ /* 0x000fe400078ec0ff */
[C---:B--2---:R-:W-:Y:S02]  /*2bd0*/  @!P0 SHF.L.U32 R0, R2.reuse, 0x10, RZ ;  /* 0x0000001002008819 */ /* 0x044fe400000006ff */
[C---:B------:R-:W-:Y:S02]  /*2be0*/  @!P0 SHF.L.U32 R7, R3.reuse, 0x10, RZ ;  /* 0x0000001003078819 */ /* 0x040fe400000006ff */
[----:B------:R-:W-:Y:S01]  /*2bf0*/  @!P0 LOP3.LUT R6, R3, 0xffff0000, RZ, 0xc0, !PT ;  /* 0xffff000003068812 */ /* 0x000fe200078ec0ff */
[CC--:B------:R-:W-:Y:S01]  /*2c00*/  @!P0 FMUL.FTZ R14, R5.reuse, R0.reuse ;  /* 0x00000000050e8220 */ /* 0x0c0fe20000410000 */
[----:B------:R-:W-:Y:S01]  /*2c10*/  @!P0 LOP3.LUT R2, R2, 0xffff0000, RZ, 0xc0, !PT ;  /* 0xffff000002028812 */ /* 0x000fe200078ec0ff */
[C---:B------:R-:W-:Y:S02]  /*2c20*/  @!P0 FMUL.FTZ R0, R4.reuse, R0 ;  /* 0x0000000004008220 */ /* 0x040fe40000410000 */
[-C--:B------:R-:W-:Y:S01]  /*2c30*/  @!P0 FFMA.FTZ R26, R4, R12.reuse, -R14 ;  /* 0x0000000c041a8223 */ /* 0x080fe2000001080e */
[C---:B------:R-:W-:Y:S01]  /*2c40*/  @!P0 LOP3.LUT R14, R10.reuse, 0xffff0000, RZ, 0xc0, !PT ;  /* 0xffff00000a0e8812 */ /* 0x040fe200078ec0ff */
[----:B------:R-:W-:Y:S01]  /*2c50*/  @!P0 FFMA.FTZ R0, R5, R12, R0 ;  /* 0x0000000c05008223 */ /* 0x000fe20000010000 */
[C---:B------:R-:W-:Y:S01]  /*2c60*/  @!P0 LOP3.LUT R12, R9.reuse, 0xffff0000, RZ, 0xc0, !PT ;  /* 0xffff0000090c8812 */ /* 0x040fe200078ec0ff */
[----:B------:R-:W-:Y:S01]  /*2c70*/  @!P0 IMAD.U32 R3, R9, 0x10000, RZ ;  /* 0x0001000009038824 */ /* 0x000fe200078e00ff */
[----:B------:R-:W-:Y:S01]  /*2c80*/  @!P0 SHF.L.U32 R4, R10, 0x10, RZ ;  /* 0x000000100a048819 */ /* 0x000fe200000006ff */
[----:B------:R-:W-:Y:S01]  /*2c90*/  @!P0 FMUL.FTZ R24, R14, R7 ;  /* 0x000000070e188220 */ /* 0x000fe20000410000 */
[----:B------:R-:W-:Y:S01]  /*2ca0*/  @!P0 SHF.L.U32 R5, R11, 0x10, RZ ;  /* 0x000000100b058819 */ /* 0x000fe200000006ff */
[----:B------:R-:W-:Y:S01]  /*2cb0*/  @!P0 FMUL.FTZ R23, R12, R2 ;  /* 0x000000020c178220 */ /* 0x000fe20000410000 */
[----:B------:R-:W-:Y:S01]  /*2cc0*/  @!P0 F2FP.BF16.PACK_AB R0, R0, R26 ;  /* 0x0000001a0000823e */ /* 0x000fe200000010ff */
[C---:B------:R-:W-:Y:S02]  /*2cd0*/  @!P0 FMUL.FTZ R2, R3.reuse, R2 ;  /* 0x0000000203028220 */ /* 0x040fe40000410000 */
[----:B------:R-:W-:Y:S02]  /*2ce0*/  @!P0 FFMA.FTZ R25, R3, R13, -R23 ;  /* 0x0000000d03198223 */ /* 0x000fe40000010817 */
[----:B------:R-:W-:Y:S02]  /*2cf0*/  @!P0 FMUL.FTZ R3, R4, R7 ;  /* 0x0000000704038220 */ /* 0x000fe40000410000 */
[-C--:B------:R-:W-:Y:S02]  /*2d00*/  @!P0 FMUL.FTZ R23, R16, R6.reuse ;  /* 0x0000000610178220 */ /* 0x080fe40000410000 */
[----:B------:R-:W-:Y:S02]  /*2d10*/  @!P0 FFMA.FTZ R24, R4, R15, -R24 ;  /* 0x0000000f04188223 */ /* 0x000fe40000010818 */
[----:B------:R-:W-:Y:S02]  /*2d20*/  @!P0 FFMA.FTZ R2, R12, R13, R2 ;  /* 0x0000000d0c028223 */ /* 0x000fe40000010002 */
[C---:B------:R-:W-:Y:S02]  /*2d30*/  @!P0 FMUL.FTZ R4, R5.reuse, R6 ;  /* 0x0000000605048220 */ /* 0x040fe40000410000 */
[----:B------:R-:W-:Y:S01]  /*2d40*/  @!P0 FFMA.FTZ R3, R14, R15, R3 ;  /* 0x0000000f0e038223 */ /* 0x000fe20000010003 */
[----:B------:R-:W-:Y:S01]  /*2d50*/  @!P0 F2FP.BF16.PACK_AB R2, R2, R25 ;  /* 0x000000190202823e */ /* 0x000fe200000010ff */
[-C--:B------:R-:W-:Y:S02]  /*2d60*/  @!P0 FFMA.FTZ R23, R5, R17.reuse, -R23 ;  /* 0x0000001105178223 */ /* 0x080fe40000010817 */
[----:B------:R-:W-:Y:S01]  /*2d70*/  @!P0 FFMA.FTZ R4, R16, R17, R4 ;  /* 0x0000001110048223 */ /* 0x000fe20000010004 */
[----:B------:R-:W-:Y:S01]  /*2d80*/  @!P0 F2FP.BF16.PACK_AB R3, R3, R24 ;  /* 0x000000180303823e */ /* 0x000fe200000010ff */
[----:B------:R-:W-:Y:S01]  /*2d90*/  @!P0 IMAD.MOV.U32 R8, RZ, RZ, R0 ;  /* 0x000000ffff088224 */ /* 0x000fe200078e0000 */
[----:B------:R-:W-:Y:S02]  /*2da0*/  @!P0 MOV R9, R2 ;  /* 0x0000000200098202 */ /* 0x000fe40000000f00 */
[----:B------:R-:W-:Y:S02]  /*2db0*/  @!P0 F2FP.BF16.PACK_AB R4, R4, R23 ;  /* 0x000000170404823e */ /* 0x000fe400000010ff */
[----:B------:R-:W-:Y:S02]  /*2dc0*/  @!P0 MOV R10, R3 ;  /* 0x00000003000a8202 */ /* 0x000fe40000000f00 */
[----:B------:R-:W-:Y:S01]  /*2dd0*/  MOV R2, R52 ;  /* 0x0000003400027202 */ /* 0x000fe20000000f00 */
[----:B------:R-:W-:Y:S01]  /*2de0*/  @!P0 IMAD.MOV.U32 R11, RZ, RZ, R4 ;  /* 0x000000ffff0b8224 */ /* 0x000fe200078e0004 */
[----:B------:R-:W-:Y:S05]  /*2df0*/  MOV R3, R53 ;  /* 0x0000003500037202 */ /* 0x000fea0000000f00 */
[----:B------:R1:W-:Y:S02]  /*2e00*/  STG.E.128 [R2.64], R8 ;  /* 0x0000000802007986 */ /* 0x0003e4000c101d06 */
.L_x_962:
[----:B------:R-:W-:Y:S05]  /*2e10*/  BSYNC B0 ;  /* 0x0000000000007941 */ /* 0x000fea0003800000 */
.L_x_961:
[----:B------:R-:W-:Y:S01]  /*2e20*/  BSSY B0, `(.L_x_963) ;  /* 0x0000039000007945 */ /* 0x000fe20003800000 */
[----:B------:R-:W-:-:S05]  /*2e30*/  @P2 BRA `(.L_x_964) ;  /* 0x0000037000002947 */ /* 0x000fca0003800000 */
[C---:B-1----:R-:W-:Y:S04]  /*2e40*/  LEA R8, P0, R115.reuse, R55, 0x1 ;  /* 0x0000003773087211 */ /* 0x042fe800078008ff */
[----:B------:R-:W-:Y:S02]  /*2e50*/  LEA.HI.X R9, R115, R54, R118, 0x1, P0 ;  /* 0x0000003673097211 */ /* 0x000fe400000f0c76 */
[----:B------:R-:W-:Y:S04]  /*2e60*/  ISETP.GE.AND P0, PT, R132, UR4, PT ;  /* 0x0000000484007c0c */ /* 0x000fe8000bf06270 */
[----:B------:R-:W2:Y:S09]  /*2e70*/  LDG.E.128 R8, [R8.64] ;  /* 0x0000000608087981 */ /* 0x000eb2000c1e1d00 */
[C---:B------:R-:W-:Y:S01]  /*2e80*/  @!P0 SHF.L.U64.HI R0, R70.reuse, 0x1, R79 ;  /* 0x0000000146008819 */ /* 0x040fe2000001024f */
[----:B------:R-:W-:Y:S05]  /*2e90*/  @!P0 IMAD.SHL.U32 R2, R70, 0x2, RZ ;  /* 0x0000000246028824 */ /* 0x000fea00078e00ff */
[----:B------:R-:W-:Y:S05]  /*2ea0*/  @!P0 IADD3 R4, P1, R2, R37, RZ ;  /* 0x0000002502048210 */ /* 0x000fea0007f3e0ff */
[----:B------:R-:W-:Y:S01]  /*2eb0*/  @!P0 IMAD.X R5, R0, 0x1, R36, P1 ;  /* 0x0000000100058824 */ /* 0x000fe200008e0624 */
[----:B------:R-:W-:Y:S04]  /*2ec0*/  @!P0 IADD3 R2, P1, R2, R19, RZ ;  /* 0x0000001302028210 */ /* 0x000fe80007f3e0ff */
[----:B------:R-:W-:Y:S01]  /*2ed0*/  @!P0 IADD3.X R3, R0, R18, RZ, P1, !PT ;  /* 0x0000001200038210 */ /* 0x000fe20000ffe4ff */
[----:B------:R2:W3:Y:S01]  /*2ee0*/  @!P0 LDG.E.64 R16, [R4.64] ;  /* 0x0000000604108981 */ /* 0x0004e2000c1e1b00 */
[C---:B------:R-:W-:Y:S04]  /*2ef0*/  LEA R26, P1, R154.reuse, R52, 0x1 ;  /* 0x000000349a1a7211 */ /* 0x040fe800078208ff */
[----:B------:R-:W-:Y:S01]  /*2f00*/  LEA.HI.X R27, R154, R53, R165, 0x1, P1 ;  /* 0x000000359a1b7211 */ /* 0x000fe200008f0ca5 */
[----:B------:R-:W4:Y:S01]  /*2f10*/  @!P0 LDG.E.64 R2, [R2.64] ;  /* 0x0000000602028981 */ /* 0x000f22000c1e1b00 */
[C---:B--2---:R-:W-:Y:S01]  /*2f20*/  @!P0 IMAD.U32 R4, R8.reuse, 0x10000, RZ ;  /* 0x0001000008048824 */ /* 0x044fe200078e00ff */
[----:B------:R-:W-:Y:S02]  /*2f30*/  @!P0 LOP3.LUT R5, R8, 0xffff0000, RZ, 0xc0, !PT ;  /* 0xffff000008058812 */ /* 0x000fe400078ec0ff */
[C---:B---3--:R-:W-:Y:S02]  /*2f40*/  @!P0 SHF.L.U32 R12, R16.reuse, 0x10, RZ ;  /* 0x00000010100c8819 */ /* 0x048fe400000006ff */
[----:B------:R-:W-:Y:S02]  /*2f50*/  @!P0 LOP3.LUT R13, R16, 0xffff0000, RZ, 0xc0, !PT ;  /* 0xffff0000100d8812 */ /* 0x000fe400078ec0ff */
[----:B------:R-:W-:Y:S01]  /*2f60*/  @!P0 LOP3.LUT R16, R11, 0xffff0000, RZ, 0xc0, !PT ;  /* 0xffff00000b108812 */ /* 0x000fe200078ec0ff */
[----:B----4-:R-:W-:Y:S01]  /*2f70*/  @!P0 IMAD.U32 R0, R2, 0x10000, RZ ;  /* 0x0001000002008824 */ /* 0x010fe200078e00ff */
[C---:B------:R-:W-:Y:S01]  /*2f80*/  @!P0 LOP3.LUT R6, R3.reuse, 0xffff0000, RZ, 0xc0, !PT ;  /* 0xffff000003068812 */ /* 0x040fe200078ec0ff */
[----:B------:R-:W-:Y:S01]  /*2f90*/  @!P0 IMAD.U32 R7, R3, 0x10000, RZ ;  /* 0x0001000003078824 */ /* 0x000fe200078e00ff */
[----:B------:R-:W-:Y:S01]  /*2fa0*/  @!P0 SHF.L.U32 R3, R9, 0x10, RZ ;  /* 0x0000001009038819 */ /* 0x000fe200000006ff */
[-C--:B------:R-:W-:Y:S01]  /*2fb0*/  @!P0 FMUL.FTZ R14, R5, R0.reuse ;  /* 0x00000000050e8220 */ /* 0x080fe20000410000 */
[C---:B------:R-:W-:Y:S01]  /*2fc0*/  @!P0 SHF.L.U32 R15, R17.reuse, 0x10, RZ ;  /* 0x00000010110f8819 */ /* 0x040fe200000006ff */
[C---:B------:R-:W-:Y:S01]  /*2fd0*/  @!P0 FMUL.FTZ R0, R4.reuse, R0 ;  /* 0x0000000004008220 */ /* 0x040fe20000410000 */
[----:B------:R-:W-:Y:S01]  /*2fe0*/  @!P0 LOP3.LUT R17, R17, 0xffff0000, RZ, 0xc0, !PT ;  /* 0xffff000011118812 */ /* 0x000fe200078ec0ff */
[-C--:B------:R-:W-:Y:S01]  /*2ff0*/  @!P0 FFMA.FTZ R28, R4, R12.reuse, -R14 ;  /* 0x0000000c041c8223 */ /* 0x080fe2000001080e */
[C---:B------:R-:W-:Y:S01]  /*3000*/  @!P0 LOP3.LUT R14, R10.reuse, 0xffff0000, RZ, 0xc0, !PT ;  /* 0xffff00000a0e8812 */ /* 0x040fe200078ec0ff */
[----:B------:R-:W-:Y:S01]  /*3010*/  @!P0 FFMA.FTZ R0, R5, R12, R0 ;  /* 0x0000000c05008223 */ /* 0x000fe20000010000 */
[----:B------:R-:W-:Y:S01]  /*3020*/  @!P0 LOP3.LUT R12, R9, 0xffff0000, RZ, 0xc0, !PT ;  /* 0xffff0000090c8812 */ /* 0x000fe200078ec0ff */
[----:B------:R-:W-:Y:S01]  /*3030*/  @!P0 IMAD.U32 R4, R10, 0x10000, RZ ;  /* 0x000100000a048824 */ /* 0x000fe200078e00ff */
[----:B------:R-:W-:Y:S01]  /*3040*/  @!P0 LOP3.LUT R2, R2, 0xffff0000, RZ, 0xc0, !PT ;  /* 0xffff000002028812 */ /* 0x000fe200078ec0ff */
[----:B------:R-:W-:Y:S01]  /*3050*/  @!P0 FMUL.FTZ R24, R14, R7 ;  /* 0x000000070e188220 */ /* 0x000fe20000410000 */
[----:B------:R-:W-:Y:S02]  /*3060*/  @!P0 SHF.L.U32 R5, R11, 0x10, RZ ;  /* 0x000000100b058819 */ /* 0x000fe400000006ff */
[----:B------:R-:W-:Y:S01]  /*3070*/  @!P0 F2FP.BF16.PACK_AB R0, R0, R28 ;  /* 0x0000001c0000823e */ /* 0x000fe200000010ff */
[-C--:B------:R-:W-:Y:S02]  /*3080*/  @!P0 FMUL.FTZ R23, R12, R2.reuse ;  /* 0x000000020c178220 */ /* 0x080fe40000410000 */
[C---:B------:R-:W-:Y:S02]  /*3090*/  @!P0 FMUL.FTZ R2, R3.reuse, R2 ;  /* 0x0000000203028220 */ /* 0x040fe40000410000 */
[----:B------:R-:W-:Y:S02]  /*30a0*/  @!P0 FFMA.FTZ R25, R3, R13, -R23 ;  /* 0x0000000d03198223 */ /* 0x000fe40000010817 */
[----:B------:R-:W-:Y:S02]  /*30b0*/  @!P0 FMUL.FTZ R3, R4, R7 ;  /* 0x0000000704038220 */ /* 0x000fe40000410000 */
[-C--:B------:R-:W-:Y:S02]  /*30c0*/  @!P0 FMUL.FTZ R23, R16, R6.reuse ;  /* 0x0000000610178220 */ /* 0x080fe40000410000 */
[----:B------:R-:W-:Y:S02]  /*30d0*/  @!P0 FFMA.FTZ R24, R4, R15, -R24 ;  /* 0x0000000f04188223 */ /* 0x000fe40000010818 */
[C---:B------:R-:W-:Y:S02]  /*30e0*/  @!P0 FMUL.FTZ R4, R5.reuse, R6 ;  /* 0x0000000605048220 */ /* 0x040fe40000410000 */
[----:B------:R-:W-:Y:S02]  /*30f0*/  @!P0 FFMA.FTZ R2, R12, R13, R2 ;  /* 0x0000000d0c028223 */ /* 0x000fe40000010002 */
[----:B------:R-:W-:Y:S02]  /*3100*/  @!P0 FFMA.FTZ R3, R14, R15, R3 ;  /* 0x0000000f0e038223 */ /* 0x000fe40000010003 */
[----:B------:R-:W-:Y:S01]  /*3110*/  @!P0 FFMA.FTZ R23, R5, R17, -R23 ;  /* 0x0000001105178223 */ /* 0x000fe20000010817 */
[----:B------:R-:W-:Y:S01]  /*3120*/  @!P0 F2FP.BF16.PACK_AB R2, R2, R25 ;  /* 0x000000190202823e */ /* 0x000fe200000010ff */
[----:B------:R-:W-:Y:S01]  /*3130*/  @!P0 FFMA.FTZ R4, R16, R17, R4 ;  /* 0x0000001110048223 */ /* 0x000fe20000010004 */
[----:B------:R-:W-:Y:S01]  /*3140*/  @!P0 F2FP.BF16.PACK_AB R3, R3, R24 ;  /* 0x000000180303823e */ /* 0x000fe200000010ff */
[----:B------:R-:W-:Y:S01]  /*3150*/  @!P0 IMAD.MOV.U32 R8, RZ, RZ, R0 ;  /* 0x000000ffff088224 */ /* 0x000fe200078e0000 */
[----:B------:R-:W-:Y:S02]  /*3160*/  @!P0 MOV R9, R2 ;  /* 0x0000000200098202 */ /* 0x000fe40000000f00 */
[----:B------:R-:W-:Y:S01]  /*3170*/  @!P0 F2FP.BF16.PACK_AB R4, R4, R23 ;  /* 0x000000170404823e */ /* 0x000fe200000010ff */
[----:B------:R-:W-:Y:S03]  /*3180*/  @!P0 IMAD.MOV.U32 R10, RZ, RZ, R3 ;  /* 0x000000ffff0a8224 */ /* 0x000fe600078e0003 */
[----:B------:R-:W-:Y:S05]  /*3190*/  @!P0 MOV R11, R4 ;  /* 0x00000004000b8202 */ /* 0x000fea0000000f00 */
[----:B------:R1:W-:Y:S02]  /*31a0*/  STG.E.128 [R26.64], R8 ;  /* 0x000000081a007986 */ /* 0x0003e4000c101d06 */
.L_x_964:
[----:B------:R-:W-:Y:S05]  /*31b0*/  BSYNC B0 ;  /* 0x0000000000007941 */ /* 0x000fea0003800000 */
.L_x_963:
        /* <DEDUP_REMOVED lines=57> */
.L_x_966:
[----:B------:R-:W-:Y:S05]  /*3550*/  BSYNC B0 ;  /* 0x0000000000007941 */ /* 0x000fea0003800000 */
.L_x_965:
[----:B------:R-:W-:Y:S01]  /*3560*/  BSSY B0, `(.L_x_967) ;  /* 0x0000041000007945 */ /* 0x000fe20003800000 */
[----:B------:R-:W-:-:S05]  /*3570*/  @P3 BRA `(.L_x_968) ;  /* 0x000003f000003947 */ /* 0x000fca0003800000 */
[----:B-1----:R-:W-:Y:S01]  /*3580*/  IMAD.MOV.U32 R9, RZ, RZ, R54 ;  /* 0x000000ffff097224 */ /* 0x002fe200078e0036 */
[----:B------:R-:W-:Y:S01]  /*3590*/  ISETP.GE.AND P0, PT, R132, UR4, PT ;  /* 0x0000000484007c0c */ /* 0x000fe2000bf06270 */
[----:B------:R-:W-:Y:S01]  /*35a0*/  IMAD.MOV.U32 R24, RZ, RZ, R52 ;  /* 0x000000ffff187224 */ /* 0x000fe200078e0034 */
[----:B------:R-:W-:Y:S02]  /*35b0*/  MOV R8, R55 ;  /* 0x0000003700087202 */ /* 0x000fe40000000f00 */
[----:B------:R-:W-:Y:S02]  /*35c0*/  MOV R28, 0xc0 ;  /* 0x000000c0001c7802 */ /* 0x000fe40000000f00 */
[----:B------:R-:W-:Y:S05]  /*35d0*/  MOV R25, R53 ;  /* 0x0000003500197202 */ /* 0x000fea0000000f00 */
[----:B------:R-:W-:Y:S02]  /*35e0*/  IMAD.WIDE.U32 R24, R28, c[0x0][0x198], R24 ;  /* 0x000066001c187a25 */ /* 0x000fe400078e0018 */
[C---:B------:R-:W-:Y:S02]  /*35f0*/  @!P0 SHF.L.U32 R2, R68.reuse, 0x1, RZ ;  /* 0x0000000144028819 */ /* 0x040fe400000006ff */
[----:B------:R-:W-:Y:S02]  /*3600*/  @!P0 SHF.L.U64.HI R0, R68, 0x1, R77 ;  /* 0x0000000144008819 */ /* 0x000fe4000001024d */
[----:B------:R-:W-:Y:S05]  /*3610*/  @!P0 IADD3 R4, P1, R2, R37, RZ ;  /* 0x0000002502048210 */ /* 0x000fea0007f3e0ff */
[----:B------:R-:W-:Y:S01]  /*3620*/  @!P0 IMAD.X R5, R0, 0x1, R36, P1 ;  /* 0x0000000100058824 */ /* 0x000fe200008e0624 */
[----:B------:R-:W-:Y:S04]  /*3630*/  @!P0 IADD3 R2, P1, R2, R19, RZ ;  /* 0x0000001302028210 */ /* 0x000fe80007f3e0ff */
[----:B------:R-:W-:Y:S01]  /*3640*/  @!P0 IADD3.X R3, R0, R18, RZ, P1, !PT ;  /* 0x0000001200038210 */ /* 0x000fe20000ffe4ff */
[----:B------:R-:W-:Y:S01]  /*3650*/  IMAD.MOV.U32 R0, RZ, RZ, c[0x0][0x288] ;  /* 0x0000a200ff007624 */ /* 0x000fe200078e00ff */
[----:B------:R-:W2:Y:S03]  /*3660*/  @!P0 LDG.E.64 R16, [R4.64] ;  /* 0x0000000604108981 */ /* 0x000ea6000c1e1b00 */
[----:B------:R-:W-:Y:S03]  /*3670*/  IMAD.WIDE.U32 R8, R0, 0xc0, R8 ;  /* 0x000000c000087825 */ /* 0x000fe600078e0008 */
[----:B------:R-:W3:Y:S02]  /*3680*/  @!P0 LDG.E.64 R2, [R2.64] ;  /* 0x0000000602028981 */ /* 0x000ee4000c1e1b00 */
[----:B------:R-:W-:Y:S06]  /*3690*/  IADD3 R9, R9, UR25, RZ ;  /* 0x0000001909097c10 */ /* 0x000fec000fffe0ff */
[----:B------:R-:W4:Y:S01]  /*36a0*/  LDG.E.128 R8, [R8.64] ;  /* 0x0000000608087981 */ /* 0x000f22000c1e1d00 */
[C---:B--2---:R-:W-:Y:S01]  /*36b0*/  @!P0 IMAD.U32 R12, R16.reuse, 0x10000, RZ ;  /* 0x00010000100c8824 */ /* 0x044fe200078e00ff */
[----:B------:R-:W-:Y:S01]  /*36c0*/  @!P0 LOP3.LUT R14, R16, 0xffff0000, RZ, 0xc0, !PT ;  /* 0xffff0000100e8812 */ /* 0x000fe200078ec0ff */
[C---:B------:R-:W-:Y:S01]  /*36d0*/  @!P0 IMAD.U32 R15, R17.reuse, 0x10000, RZ ;  /* 0x00010000110f8824 */ /* 0x040fe200078e00ff */
[----:B------:R-:W-:Y:S02]  /*36e0*/  @!P0 LOP3.LUT R17, R17, 0xffff0000, RZ, 0xc0, !PT ;  /* 0xffff000011118812 */ /* 0x000fe400078ec0ff */
[C---:B---3--:R-:W-:Y:S02]  /*36f0*/  @!P0 SHF.L.U32 R0, R2.reuse, 0x10, RZ ;  /* 0x0000001002008819 */ /* 0x048fe400000006ff */
[----:B------:R-:W-:Y:S02]  /*3700*/  @!P0 LOP3.LUT R2, R2, 0xffff0000, RZ, 0xc0, !PT ;  /* 0xffff000002028812 */ /* 0x000fe400078ec0ff */
[C---:B------:R-:W-:Y:S02]  /*3710*/  @!P0 SHF.L.U32 R7, R3.reuse, 0x10, RZ ;  /* 0x0000001003078819 */ /* 0x040fe400000006ff */
[----:B------:R-:W-:Y:S01]  /*3720*/  @!P0 LOP3.LUT R6, R3, 0xffff0000, RZ, 0xc0, !PT ;  /* 0xffff000003068812 */ /* 0x000fe200078ec0ff */
[C---:B----4-:R-:W-:Y:S01]  /*3730*/  @!P0 IMAD.U32 R3, R9.reuse, 0x10000, RZ ;  /* 0x0001000009038824 */ /* 0x050fe200078e00ff */
[C---:B------:R-:W-:Y:S02]  /*3740*/  @!P0 LOP3.LUT R5, R8.reuse, 0xffff0000, RZ, 0xc0, !PT ;  /* 0xffff000008058812 */ /* 0x040fe400078ec0ff */
[----:B------:R-:W-:Y:S02]  /*3750*/  @!P0 SHF.L.U32 R4, R8, 0x10, RZ ;  /* 0x0000001008048819 */ /* 0x000fe400000006ff */
[----:B------:R-:W-:Y:S01]  /*3760*/  @!P0 LOP3.LUT R13, R9, 0xffff0000, RZ, 0xc0, !PT ;  /* 0xffff0000090d8812 */ /* 0x000fe200078ec0ff */
[CC--:B------:R-:W-:Y:S02]  /*3770*/  @!P0 FMUL.FTZ R16, R5.reuse, R0.reuse ;  /* 0x0000000005108220 */ /* 0x0c0fe40000410000 */
[C---:B------:R-:W-:Y:S02]  /*3780*/  @!P0 FMUL.FTZ R0, R4.reuse, R0 ;  /* 0x0000000004008220 */ /* 0x040fe40000410000 */
[-C--:B------:R-:W-:Y:S01]  /*3790*/  @!P0 FFMA.FTZ R27, R4, R12.reuse, -R16 ;  /* 0x0000000c041b8223 */ /* 0x080fe20000010810 */
[C---:B------:R-:W-:Y:S01]  /*37a0*/  @!P0 SHF.L.U32 R4, R10.reuse, 0x10, RZ ;  /* 0x000000100a048819 */ /* 0x040fe200000006ff */
[----:B------:R-:W-:Y:S01]  /*37b0*/  @!P0 FFMA.FTZ R0, R5, R12, R0 ;  /* 0x0000000c05008223 */ /* 0x000fe20000010000 */
[----:B------:R-:W-:Y:S01]  /*37c0*/  @!P0 LOP3.LUT R12, R10, 0xffff0000, RZ, 0xc0, !PT ;  /* 0xffff00000a0c8812 */ /* 0x000fe200078ec0ff */
[-C--:B------:R-:W-:Y:S01]  /*37d0*/  @!P0 FMUL.FTZ R5, R13, R2.reuse ;  /* 0x000000020d058220 */ /* 0x080fe20000410000 */
[----:B------:R-:W-:Y:S01]  /*37e0*/  @!P0 LOP3.LUT R16, R11, 0xffff0000, RZ, 0xc0, !PT ;  /* 0xffff00000b108812 */ /* 0x000fe200078ec0ff */
[C---:B------:R-:W-:Y:S02]  /*37f0*/  @!P0 FMUL.FTZ R2, R3.reuse, R2 ;  /* 0x0000000203028220 */ /* 0x040fe40000410000 */
[----:B------:R-:W-:Y:S02]  /*3800*/  @!P0 FFMA.FTZ R26, R3, R14, -R5 ;  /* 0x0000000e031a8223 */ /* 0x000fe40000010805 */
[-C--:B------:R-:W-:Y:S02]  /*3810*/  @!P0 FMUL.FTZ R23, R12, R7.reuse ;  /* 0x000000070c178220 */ /* 0x080fe40000410000 */
[----:B------:R-:W-:Y:S02]  /*3820*/  @!P0 IMAD.U32 R5, R11, 0x10000, RZ ;  /* 0x000100000b058824 */ /* 0x000fe400078e00ff */
[----:B------:R-:W-:Y:S02]  /*3830*/  @!P0 FMUL.FTZ R3, R4, R7 ;  /* 0x0000000704038220 */ /* 0x000fe40000410000 */
[-C--:B------:R-:W-:Y:S02]  /*3840*/  @!P0 FMUL.FTZ R7, R16, R6.reuse ;  /* 0x0000000610078220 */ /* 0x080fe40000410000 */
[----:B------:R-:W-:Y:S02]  /*3850*/  @!P0 FFMA.FTZ R23, R4, R15, -R23 ;  /* 0x0000000f04178223 */ /* 0x000fe40000010817 */
[----:B------:R-:W-:Y:S01]  /*3860*/  @!P0 FMUL.FTZ R4, R5, R6 ;  /* 0x0000000605048220 */ /* 0x000fe20000410000 */
[----:B------:R-:W-:Y:S01]  /*3870*/  @!P0 F2FP.BF16.PACK_AB R6, R0, R27 ;  /* 0x0000001b0006823e */ /* 0x000fe200000010ff */
[----:B------:R-:W-:Y:S02]  /*3880*/  @!P0 FFMA.FTZ R2, R13, R14, R2 ;  /* 0x0000000e0d028223 */ /* 0x000fe40000010002 */
[----:B------:R-:W-:Y:S01]  /*3890*/  @!P0 FFMA.FTZ R3, R12, R15, R3 ;  /* 0x0000000f0c038223 */ /* 0x000fe20000010003 */
[----:B------:R-:W-:Y:S01]  /*38a0*/  @!P0 MOV R8, R6 ;  /* 0x0000000600088202 */ /* 0x000fe20000000f00 */
[-C--:B------:R-:W-:Y:S01]  /*38b0*/  @!P0 FFMA.FTZ R4, R16, R17.reuse, R4 ;  /* 0x0000001110048223 */ /* 0x080fe20000010004 */
[----:B------:R-:W-:Y:S01]  /*38c0*/  @!P0 F2FP.BF16.PACK_AB R2, R2, R26 ;  /* 0x0000001a0202823e */ /* 0x000fe200000010ff */
[----:B------:R-:W-:Y:S01]  /*38d0*/  @!P0 FFMA.FTZ R7, R5, R17, -R7 ;  /* 0x0000001105078223 */ /* 0x000fe20000010807 */
[----:B------:R-:W-:Y:S01]  /*38e0*/  @!P0 F2FP.BF16.PACK_AB R3, R3, R23 ;  /* 0x000000170303823e */ /* 0x000fe200000010ff */
[----:B------:R-:W-:Y:S02]  /*38f0*/  IMAD R5, R28, c[0x0][0x19c], RZ ;  /* 0x000067001c057a24 */ /* 0x000fe400078e02ff */
[----:B------:R-:W-:Y:S01]  /*3900*/  @!P0 IMAD.MOV.U32 R9, RZ, RZ, R2 ;  /* 0x000000ffff098224 */ /* 0x000fe200078e0002 */
[----:B------:R-:W-:Y:S01]  /*3910*/  @!P0 F2FP.BF16.PACK_AB R0, R4, R7 ;  /* 0x000000070400823e */ /* 0x000fe200000010ff */
[----:B------:R-:W-:Y:S01]  /*3920*/  IMAD.IADD R5, R25, 0x1, R5 ;  /* 0x0000000119057824 */ /* 0x000fe200078e0205 */
[----:B------:R-:W-:Y:S02]  /*3930*/  MOV R4, R24 ;  /* 0x0000001800047202 */ /* 0x000fe40000000f00 */
[----:B------:R-:W-:Y:S02]  /*3940*/  @!P0 MOV R10, R3 ;  /* 0x00000003000a8202 */ /* 0x000fe40000000f00 */
[----:B------:R-:W-:Y:S05]  /*3950*/  @!P0 MOV R11, R0 ;  /* 0x00000000000b8202 */ /* 0x000fea0000000f00 */
[----:B------:R1:W-:Y:S02]  /*3960*/  STG.E.128 [R4.64], R8 ;  /* 0x0000000804007986 */ /* 0x0003e4000c101d06 */
.L_x_968:
[----:B------:R-:W-:Y:S05]  /*3970*/  BSYNC B0 ;  /* 0x0000000000007941 */ /* 0x000fea0003800000 */
.L_x_967:
[----:B------:R-:W-:Y:S01]  /*3980*/  LOP3.LUT P0, RZ, R188, 0x2, RZ, 0xc0, !PT ;  /* 0x00000002bcff7812 */ /* 0x000fe2000780c0ff */
[----:B------:R-:W-:Y:S01]  /*3990*/  @!UPT UIADD3 URZ, URZ, URZ, URZ ;  /* 0x0000003f3f3ff290 */ /* 0x000fe2000fffe03f */
[----:B------:R-:W-:Y:S11]  /*39a0*/  BSSY B0, `(.L_x_969) ;  /* 0x0000039000007945 */ /* 0x000ff60003800000 */
[----:B------:R-:W-:-:S05]  /*39b0*/  @P0 BRA `(.L_x_970) ;  /* 0x0000037000000947 */ /* 0x000fca0003800000 */
[----:B------:R-:W-:Y:S02]  /*39c0*/  ISETP.GE.AND P0, PT, R132, UR4, PT ;  /* 0x0000000484007c0c */ /* 0x000fe4000bf06270 */
[C---:B-1----:R-:W-:Y:S04]  /*39d0*/  LEA R8, P1, R114.reuse, R55, 0x1 ;  /* 0x0000003772087211 */ /* 0x042fe800078208ff */
[----:B------:R-:W-:Y:S06]  /*39e0*/  LEA.HI.X R9, R114, R54, R117, 0x1, P1 ;  /* 0x0000003672097211 */ /* 0x000fec00008f0c75 */
[----:B------:R-:W2:Y:S01]  /*39f0*/  LDG.E.128 R8, [R8.64] ;  /* 0x0000000608087981 */ /* 0x000ea2000c1e1d00 */
[C---:B------:R-:W-:Y:S01]  /*3a00*/  @!P0 SHF.L.U64.HI R0, R67.reuse, 0x1, R76 ;  /* 0x0000000143008819 */ /* 0x040fe2000001024c */
[----:B------:R-:W-:Y:S05]  /*3a10*/  @!P0 IMAD.SHL.U32 R2, R67, 0x2, RZ ;  /* 0x0000000243028824 */ /* 0x000fea00078e00ff */
[----:B------:R-:W-:Y:S05]  /*3a20*/  @!P0 IADD3 R4, P1, R2, R37, RZ ;  /* 0x0000002502048210 */ /* 0x000fea0007f3e0ff */
[----:B------:R-:W-:Y:S01]  /*3a30*/  @!P0 IMAD.X R5, R0, 0x1, R36, P1 ;  /* 0x0000000100058824 */ /* 0x000fe200008e0624 */
[----:B------:R-:W-:Y:S04]  /*3a40*/  @!P0 IADD3 R2, P1, R2, R19, RZ ;  /* 0x0000001302028210 */ /* 0x000fe80007f3e0ff */
[----:B------:R-:W-:Y:S01]  /*3a50*/  @!P0 IADD3.X R3, R0, R18, RZ, P1, !PT ;  /* 0x0000001200038210 */ /* 0x000fe20000ffe4ff */
[----:B------:R2:W3:Y:S06]  /*3a60*/  @!P0 LDG.E.64 R16, [R4.64] ;  /* 0x0000000604108981 */ /* 0x0004ec000c1e1b00 */
[----:B------:R-:W4:Y:S01]  /*3a70*/  @!P0 LDG.E.64 R2, [R2.64] ;  /* 0x0000000602028981 */ /* 0x000f22000c1e1b00 */
[C---:B--2---:R-:W-:Y:S01]  /*3a80*/  @!P0 IMAD.U32 R4, R8.reuse, 0x10000, RZ ;  /* 0x0001000008048824 */ /* 0x044fe200078e00ff */
[----:B------:R-:W-:Y:S02]  /*3a90*/  @!P0 LOP3.LUT R5, R8, 0xffff0000, RZ, 0xc0, !PT ;  /* 0xffff000008058812 */ /* 0x000fe400078ec0ff */
[C---:B---3--:R-:W-:Y:S02]  /*3aa0*/  @!P0 SHF.L.U32 R12, R16.reuse, 0x10, RZ ;  /* 0x00000010100c8819 */ /* 0x048fe400000006ff */
[----:B------:R-:W-:Y:S02]  /*3ab0*/  @!P0 LOP3.LUT R13, R16, 0xffff0000, RZ, 0xc0, !PT ;  /* 0xffff0000100d8812 */ /* 0x000fe400078ec0ff */
[----:B------:R-:W-:Y:S01]  /*3ac0*/  @!P0 LOP3.LUT R16, R11, 0xffff0000, RZ, 0xc0, !PT ;  /* 0xffff00000b108812 */ /* 0x000fe200078ec0ff */
[C---:B----4-:R-:W-:Y:S01]  /*3ad0*/  @!P0 IMAD.U32 R0, R2.reuse, 0x10000, RZ ;  /* 0x0001000002008824 */ /* 0x050fe200078e00ff */
[C---:B------:R-:W-:Y:S01]  /*3ae0*/  @!P0 LOP3.LUT R6, R3.reuse, 0xffff0000, RZ, 0xc0, !PT ;  /* 0xffff000003068812 */ /* 0x040fe200078ec0ff */
[----:B------:R-:W-:Y:S01]  /*3af0*/  @!P0 IMAD.U32 R7, R3, 0x10000, RZ ;  /* 0x0001000003078824 */ /* 0x000fe200078e00ff */
[----:B------:R-:W-:Y:S01]  /*3b00*/  @!P0 SHF.L.U32 R3, R9, 0x10, RZ ;  /* 0x0000001009038819 */ /* 0x000fe200000006ff */
[-C--:B------:R-:W-:Y:S01]  /*3b10*/  @!P0 FMUL.FTZ R14, R5, R0.reuse ;  /* 0x00000000050e8220 */ /* 0x080fe20000410000 */
[----:B------:R-:W-:Y:S01]  /*3b20*/  @!P0 LOP3.LUT R2, R2, 0xffff0000, RZ, 0xc0, !PT ;  /* 0xffff000002028812 */ /* 0x000fe200078ec0ff */
[C---:B------:R-:W-:Y:S01]  /*3b30*/  @!P0 FMUL.FTZ R0, R4.reuse, R0 ;  /* 0x0000000004008220 */ /* 0x040fe20000410000 */
[----:B------:R-:W-:Y:S01]  /*3b40*/  @!P0 SHF.L.U32 R15, R17, 0x10, RZ ;  /* 0x00000010110f8819 */ /* 0x000fe200000006ff */
[-C--:B------:R-:W-:Y:S01]  /*3b50*/  @!P0 FFMA.FTZ R26, R4, R12.reuse, -R14 ;  /* 0x0000000c041a8223 */ /* 0x080fe2000001080e */
[C---:B------:R-:W-:Y:S01]  /*3b60*/  @!P0 LOP3.LUT R14, R10.reuse, 0xffff0000, RZ, 0xc0, !PT ;  /* 0xffff00000a0e8812 */ /* 0x040fe200078ec0ff */
[----:B------:R-:W-:Y:S01]  /*3b70*/  @!P0 FFMA.FTZ R0, R5, R12, R0 ;  /* 0x0000000c05008223 */ /* 0x000fe20000010000 */
[----:B------:R-:W-:Y:S01]  /*3b80*/  @!P0 LOP3.LUT R12, R9, 0xffff0000, RZ, 0xc0, !PT ;  /* 0xffff0000090c8812 */ /* 0x000fe200078ec0ff */
[----:B------:R-:W-:Y:S01]  /*3b90*/  @!P0 IMAD.U32 R4, R10, 0x10000, RZ ;  /* 0x000100000a048824 */ /* 0x000fe200078e00ff */
[----:B------:R-:W-:Y:S01]  /*3ba0*/  @!P0 SHF.L.U32 R5, R11, 0x10, RZ ;  /* 0x000000100b058819 */ /* 0x000fe200000006ff */
[----:B------:R-:W-:Y:S01]  /*3bb0*/  @!P0 FMUL.FTZ R24, R14, R7 ;  /* 0x000000070e188220 */ /* 0x000fe20000410000 */
[----:B------:R-:W-:Y:S01]  /*3bc0*/  @!P0 F2FP.BF16.PACK_AB R0, R0, R26 ;  /* 0x0000001a0000823e */ /* 0x000fe200000010ff */
[-C--:B------:R-:W-:Y:S01]  /*3bd0*/  @!P0 FMUL.FTZ R23, R12, R2.reuse ;  /* 0x000000020c178220 */ /* 0x080fe20000410000 */
[----:B------:R-:W-:Y:S01]  /*3be0*/  @!P0 LOP3.LUT R17, R17, 0xffff0000, RZ, 0xc0, !PT ;  /* 0xffff000011118812 */ /* 0x000fe200078ec0ff */
[C---:B------:R-:W-:Y:S02]  /*3bf0*/  @!P0 FMUL.FTZ R2, R3.reuse, R2 ;  /* 0x0000000203028220 */ /* 0x040fe40000410000 */
[----:B------:R-:W-:Y:S02]  /*3c00*/  @!P0 FFMA.FTZ R25, R3, R13, -R23 ;  /* 0x0000000d03198223 */ /* 0x000fe40000010817 */
[----:B------:R-:W-:Y:S02]  /*3c10*/  @!P0 FMUL.FTZ R3, R4, R7 ;  /* 0x0000000704038220 */ /* 0x000fe40000410000 */
[-C--:B------:R-:W-:Y:S02]  /*3c20*/  @!P0 FMUL.FTZ R23, R16, R6.reuse ;  /* 0x0000000610178220 */ /* 0x080fe40000410000 */
[----:B------:R-:W-:Y:S02]  /*3c30*/  @!P0 FFMA.FTZ R24, R4, R15, -R24 ;  /* 0x0000000f04188223 */ /* 0x000fe40000010818 */
[C---:B------:R-:W-:Y:S01]  /*3c40*/  @!P0 FMUL.FTZ R4, R5.reuse, R6 ;  /* 0x0000000605048220 */ /* 0x040fe20000410000 */
[----:B------:R-:W-:Y:S01]  /*3c50*/  LEA R6, P1, R108, R52, 0x1 ;  /* 0x000000346c067211 */ /* 0x000fe200078208ff */
[----:B------:R-:W-:Y:S02]  /*3c60*/  @!P0 FFMA.FTZ R2, R12, R13, R2 ;  /* 0x0000000d0c028223 */ /* 0x000fe40000010002 */
[----:B------:R-:W-:Y:S01]  /*3c70*/  @!P0 FFMA.FTZ R3, R14, R15, R3 ;  /* 0x0000000f0e038223 */ /* 0x000fe20000010003 */
[----:B------:R-:W-:Y:S01]  /*3c80*/  LEA.HI.X R7, R108, R53, R81, 0x1, P1 ;  /* 0x000000356c077211 */ /* 0x000fe200008f0c51 */
        /* <DEDUP_REMOVED lines=10> */
.L_x_970:
[----:B------:R-:W-:Y:S05]  /*3d30*/  BSYNC B0 ;  /* 0x0000000000007941 */ /* 0x000fea0003800000 */
.L_x_969:
[----:B------:R-:W-:Y:S01]  /*3d40*/  BSSY B0, `(.L_x_971) ;  /* 0x0000041000007945 */ /* 0x000fe20003800000 */
[----:B------:R-:W-:-:S05]  /*3d50*/  @P4 BRA `(.L_x_972) ;  /* 0x000003f000004947 */ /* 0x000fca0003800000 */
[----:B-1----:R-:W-:Y:S01]  /*3d60*/  IMAD.MOV.U32 R8, RZ, RZ, R55 ;  /* 0x000000ffff087224 */ /* 0x002fe200078e0037 */
[----:B------:R-:W-:Y:S01]  /*3d70*/  ISETP.GE.AND P0, PT, R132, UR4, PT ;  /* 0x0000000484007c0c */ /* 0x000fe2000bf06270 */
[----:B------:R-:W-:Y:S01]  /*3d80*/  IMAD.MOV.U32 R24, RZ, RZ, R52 ;  /* 0x000000ffff187224 */ /* 0x000fe200078e0034 */
[----:B------:R-:W-:Y:S02]  /*3d90*/  MOV R0, c[0x0][0x288] ;  /* 0x0000a20000007a02 */ /* 0x000fe40000000f00 */
[----:B------:R-:W-:Y:S02]  /*3da0*/  MOV R9, R54 ;  /* 0x0000003600097202 */ /* 0x000fe40000000f00 */
[----:B------:R-:W-:Y:S02]  /*3db0*/  MOV R28, 0x140 ;  /* 0x00000140001c7802 */ /* 0x000fe40000000f00 */
[----:B------:R-:W-:Y:S01]  /*3dc0*/  MOV R25, R53 ;  /* 0x0000003500197202 */ /* 0x000fe20000000f00 */
[----:B------:R-:W-:Y:S04]  /*3dd0*/  IMAD.WIDE.U32 R8, R0, 0x140, R8 ;  /* 0x0000014000087825 */ /* 0x000fe800078e0008 */
[C---:B------:R-:W-:Y:S01]  /*3de0*/  @!P0 IMAD.SHL.U32 R2, R66.reuse, 0x2, RZ ;  /* 0x0000000242028824 */ /* 0x040fe200078e00ff */
[----:B------:R-:W-:Y:S01]  /*3df0*/  @!P0 SHF.L.U64.HI R0, R66, 0x1, R75 ;  /* 0x0000000142008819 */ /* 0x000fe2000001024b */
[----:B------:R-:W-:Y:S01]  /*3e00*/  IMAD.WIDE.U32 R24, R28, c[0x0][0x198], R24 ;  /* 0x000066001c187a25 */ /* 0x000fe200078e0018 */
[----:B------:R-:W-:Y:S02]  /*3e10*/  IADD3 R9, R9, UR24, RZ ;  /* 0x0000001809097c10 */ /* 0x000fe4000fffe0ff */
[C---:B------:R-:W-:Y:S02]  /*3e20*/  @!P0 IADD3 R4, P2, R2.reuse, R37, RZ ;  /* 0x0000002502048210 */ /* 0x040fe40007f5e0ff */
[----:B------:R-:W-:Y:S02]  /*3e30*/  @!P0 IADD3 R2, P1, R2, R19, RZ ;  /* 0x0000001302028210 */ /* 0x000fe40007f3e0ff */
[----:B------:R-:W2:Y:S01]  /*3e40*/  LDG.E.128 R8, [R8.64] ;  /* 0x0000000608087981 */ /* 0x000ea2000c1e1d00 */
[C---:B------:R-:W-:Y:S02]  /*3e50*/  @!P0 IADD3.X R5, R0.reuse, R36, RZ, P2, !PT ;  /* 0x0000002400058210 */ /* 0x040fe400017fe4ff */
[----:B------:R-:W-:Y:S05]  /*3e60*/  @!P0 IMAD.X R3, R0, 0x1, R18, P1 ;  /* 0x0000000100038824 */ /* 0x000fea00008e0612 */
[----:B------:R-:W3:Y:S06]  /*3e70*/  @!P0 LDG.E.64 R16, [R4.64] ;  /* 0x0000000604108981 */ /* 0x000eec000c1e1b00 */
[----:B------:R-:W4:Y:S01]  /*3e80*/  @!P0 LDG.E.64 R2, [R2.64] ;  /* 0x0000000602028981 */ /* 0x000f22000c1e1b00 */
[----:B---3--:R-:W-:Y:S01]  /*3e90*/  @!P0 IMAD.U32 R12, R16, 0x10000, RZ ;  /* 0x00010000100c8824 */ /* 0x008fe200078e00ff */
[C---:B--2---:R-:W-:Y:S01]  /*3ea0*/  @!P0 LOP3.LUT R5, R8.reuse, 0xffff0000, RZ, 0xc0, !PT ;  /* 0xffff000008058812 */ /* 0x044fe200078ec0ff */
[----:B------:R-:W-:Y:S01]  /*3eb0*/  @!P0 IMAD.U32 R15, R17, 0x10000, RZ ;  /* 0x00010000110f8824 */ /* 0x000fe200078e00ff */
[----:B------:R-:W-:Y:S02]  /*3ec0*/  @!P0 SHF.L.U32 R4, R8, 0x10, RZ ;  /* 0x0000001008048819 */ /* 0x000fe400000006ff */
[----:B------:R-:W-:Y:S02]  /*3ed0*/  @!P0 LOP3.LUT R13, R9, 0xffff0000, RZ, 0xc0, !PT ;  /* 0xffff0000090d8812 */ /* 0x000fe400078ec0ff */
[----:B----4-:R-:W-:Y:S02]  /*3ee0*/  @!P0 SHF.L.U32 R0, R2, 0x10, RZ ;  /* 0x0000001002008819 */ /* 0x010fe400000006ff */
[----:B------:R-:W-:Y:S02]  /*3ef0*/  @!P0 LOP3.LUT R14, R16, 0xffff0000, RZ, 0xc0, !PT ;  /* 0xffff0000100e8812 */ /* 0x000fe400078ec0ff */
[----:B------:R-:W-:Y:S01]  /*3f00*/  @!P0 SHF.L.U32 R7, R3, 0x10, RZ ;  /* 0x0000001003078819 */ /* 0x000fe200000006ff */
[-C--:B------:R-:W-:Y:S01]  /*3f10*/  @!P0 FMUL.FTZ R16, R5, R0.reuse ;  /* 0x0000000005108220 */ /* 0x080fe20000410000 */
[----:B------:R-:W-:Y:S01]  /*3f20*/  @!P0 LOP3.LUT R6, R3, 0xffff0000, RZ, 0xc0, !PT ;  /* 0xffff000003068812 */ /* 0x000fe200078ec0ff */
[----:B------:R-:W-:Y:S01]  /*3f30*/  @!P0 FMUL.FTZ R0, R4, R0 ;  /* 0x0000000004008220 */ /* 0x000fe20000410000 */
[----:B------:R-:W-:Y:S01]  /*3f40*/  @!P0 LOP3.LUT R2, R2, 0xffff0000, RZ, 0xc0, !PT ;  /* 0xffff000002028812 */ /* 0x000fe200078ec0ff */
[-C--:B------:R-:W-:Y:S01]  /*3f50*/  @!P0 FFMA.FTZ R27, R4, R12.reuse, -R16 ;  /* 0x0000000c041b8223 */ /* 0x080fe20000010810 */
[C---:B------:R-:W-:Y:S01]  /*3f60*/  @!P0 SHF.L.U32 R4, R10.reuse, 0x10, RZ ;  /* 0x000000100a048819 */ /* 0x040fe200000006ff */
[----:B------:R-:W-:Y:S01]  /*3f70*/  @!P0 FFMA.FTZ R0, R5, R12, R0 ;  /* 0x0000000c05008223 */ /* 0x000fe20000010000 */
[----:B------:R-:W-:Y:S01]  /*3f80*/  @!P0 LOP3.LUT R12, R10, 0xffff0000, RZ, 0xc0, !PT ;  /* 0xffff00000a0c8812 */ /* 0x000fe200078ec0ff */
[----:B------:R-:W-:Y:S01]  /*3f90*/  @!P0 IMAD.U32 R3, R9, 0x10000, RZ ;  /* 0x0001000009038824 */ /* 0x000fe200078e00ff */
        /* <DEDUP_REMOVED lines=27> */
.L_x_972:
[----:B------:R-:W-:Y:S05]  /*4150*/  BSYNC B0 ;  /* 0x0000000000007941 */ /* 0x000fea0003800000 */
.L_x_971:
        /* <DEDUP_REMOVED lines=65> */
.L_x_974:
[----:B------:R-:W-:Y:S05]  /*4570*/  BSYNC B0 ;  /* 0x0000000000007941 */ /* 0x000fea0003800000 */
.L_x_973:
[----:B------:R-:W-:Y:S01]  /*4580*/  LOP3.LUT P0, RZ, R188, 0x1, RZ, 0xc0, !PT ;  /* 0x00000001bcff7812 */ /* 0x000fe2000780c0ff */
[----:B------:R-:W-:Y:S01]  /*4590*/  @!UPT UIADD3 URZ, URZ, URZ, URZ ;  /* 0x0000003f3f3ff290 */ /* 0x000fe2000fffe03f */
[----:B------:R-:W-:Y:S11]  /*45a0*/  BSSY B0, `(.L_x_975) ;  /* 0x0000041000007945 */ /* 0x000ff60003800000 */
        /* <DEDUP_REMOVED lines=64> */
.L_x_976:
[----:B------:R-:W-:Y:S05]  /*49b0*/  BSYNC B0 ;  /* 0x0000000000007941 */ /* 0x000fea0003800000 */
.L_x_975:
[----:B-1----:R-:W-:Y:S01]  /*49c0*/  MOV R5, R36 ;  /* 0x0000002400057202 */ /* 0x002fe20000000f00 */
[----:B------:R-:W-:Y:S01]  /*49d0*/  IMAD.MOV.U32 R0, RZ, RZ, c[0x0][0x230] ;  /* 0x00008c00ff007624 */ /* 0x000fe200078e00ff */
[----:B------:R-:W-:Y:S01]  /*49e0*/  MOV R3, R18 ;  /* 0x0000001200037202 */ /* 0x000fe20000000f00 */
[----:B------:R-:W-:Y:S01]  /*49f0*/  IMAD.MOV.U32 R4, RZ, RZ, R37 ;  /* 0x000000ffff047224 */ /* 0x000fe200078e0025 */
[----:B------:R-:W-:Y:S01]  /*4a00*/  ULDC UR4, c[0x0][0x230] ;  /* 0x00008c0000047ab9 */ /* 0x000fe20000000800 */
[----:B------:R-:W-:Y:S02]  /*4a10*/  IMAD.U32 R0, R0, -0x80, RZ ;  /* 0xffffff8000007824 */ /* 0x000fe400078e00ff */
[----:B------:R-:W-:Y:S03]  /*4a20*/  IMAD.MOV.U32 R2, RZ, RZ, R19 ;  /* 0x000000ffff027224 */ /* 0x000fe600078e0013 */
[C---:B------:R-:W-:Y:S02]  /*4a30*/  LEA R37, P1, R0.reuse, R4, 0x1 ;  /* 0x0000000400257211 */ /* 0x040fe400078208ff */
[C---:B------:R-:W-:Y:S02]  /*4a40*/  LEA R19, P0, R0.reuse, R2, 0x1 ;  /* 0x0000000200137211 */ /* 0x040fe400078008ff */
[C---:B------:R-:W-:Y:S02]  /*4a50*/  LEA.HI.X.SX32 R36, R0.reuse, R5, 0x1, P1 ;  /* 0x0000000500247211 */ /* 0x040fe400008f0eff */
[----:B------:R-:W-:Y:S01]  /*4a60*/  LEA.HI.X.SX32 R18, R0, R3, 0x1, P0 ;  /* 0x0000000300127211 */ /* 0x000fe200000f0eff */
[----:B------:R-:W-:-:S05]  /*4a70*/  BRA `(.L_x_977) ;  /* 0x0000372000007947 */ /* 0x000fca0003800000 */
.L_x_960:
[----:B------:R-:W-:Y:S01]  /*4a80*/  ULEA.HI UR5, UR4, UR4, URZ, 0x1 ;  /* 0x0000000404057291 */ /* 0x000fe2000f8f083f */
[----:B------:R-:W-:Y:S03]  /*4a90*/  BSSY B1, `(.L_x_978) ;  /* 0x000005e000017945 */ /* 0x000fe60003800000 */
[----:B------:R-:W-:Y:S06]  /*4aa0*/  USHF.R.S32.HI UR5, URZ, 0x1, UR5 ;  /* 0x000000013f057899 */ /* 0x000fec0008011405 */
[----:B------:R-:W-:Y:S01]  /*4ab0*/  MOV R39, UR5 ;  /* 0x0000000500277c02 */ /* 0x000fe20008000f00 */
[----:B------:R-:W-:-:S05]  /*4ac0*/  @P1 BRA `(.L_x_979) ;  /* 0x000005a000001947 */ /* 0x000fca0003800000 */
[----:B------:R-:W-:Y:S01]  /*4ad0*/  IMAD.MOV.U32 R2, RZ, RZ, R55 ;  /* 0x000000ffff027224 */ /* 0x000fe200078e0037 */
[----:B------:R-:W-:Y:S01]  /*4ae0*/  MOV R3, R54 ;  /* 0x0000003600037202 */ /* 0x000fe20000000f00 */
[----:B------:R-:W-:Y:S01]  /*4af0*/  BSSY B0, `(.L_x_980) ;  /* 0x0000054000007945 */ /* 0x000fe20003800000 */
[----:B------:R-:W-:Y:S03]  /*4b00*/  ISETP.GE.AND P0, PT, R132, UR4, PT ;  /* 0x0000000484007c0c */ /* 0x000fe6000bf06270 */
[----:B------:R2:W5:Y:S10]  /*4b10*/  LDG.E.128 R28, [R2.64] ;  /* 0x00000006021c7981 */ /* 0x000574000c1e1d00 */
[----:B------:R-:W-:-:S05]  /*4b20*/  @P0 BRA `(.L_x_981) ;  /* 0x0000050000000947 */ /* 0x000fca0003800000 */
[----:B------:R-:W-:Y:S01]  /*4b30*/  ISETP.GE.AND P0, PT, R132, R39, PT ;  /* 0x000000278400720c */ /* 0x000fe20003f06270 */
[----:B------:R-:W-:Y:S01]  /*4b40*/  IMAD.MOV.U32 R0, RZ, RZ, RZ ;  /* 0x000000ffff007224 */ /* 0x000fe200078e00ff */
[----:B-1----:R-:W-:Y:S01]  /*4b50*/  MOV R4, R60 ;  /* 0x0000003c00047202 */ /* 0x002fe20000000f00 */
[----:B------:R-:W-:Y:S01]  /*4b60*/  IMAD.MOV.U32 R5, RZ, RZ, R58 ;  /* 0x000000ffff057224 */ /* 0x000fe200078e003a */
[C---:B-----5:R-:W-:Y:S01]  /*4b70*/  SHF.L.U32 R23, R28.reuse, 0x10, RZ ;  /* 0x000000101c177819 */ /* 0x060fe200000006ff */
[C---:B------:R-:W-:Y:S01]  /*4b80*/  IMAD.U32 R25, R29.reuse, 0x10000, RZ ;  /* 0x000100001d197824 */ /* 0x040fe200078e00ff */
[----:B------:R-:W-:Y:S02]  /*4b90*/  LOP3.LUT R24, R28, 0xffff0000, RZ, 0xc0, !PT ;  /* 0xffff00001c187812 */ /* 0x000fe400078ec0ff */
[----:B------:R-:W-:Y:S01]  /*4ba0*/  LOP3.LUT R26, R29, 0xffff0000, RZ, 0xc0, !PT ;  /* 0xffff00001d1a7812 */ /* 0x000fe200078ec0ff */
[C---:B------:R-:W-:Y:S01]  /*4bb0*/  IMAD.U32 R29, R31.reuse, 0x10000, RZ ;  /* 0x000100001f1d7824 */ /* 0x040fe200078e00ff */
[C---:B------:R-:W-:Y:S02]  /*4bc0*/  SHF.L.U32 R27, R30.reuse, 0x10, RZ ;  /* 0x000000101e1b7819 */ /* 0x040fe400000006ff */
[----:B------:R-:W-:Y:S01]  /*4bd0*/  LOP3.LUT R28, R30, 0xffff0000, RZ, 0xc0, !PT ;  /* 0xffff00001e1c7812 */ /* 0x000fe200078ec0ff */
[----:B------:R-:W-:Y:S01]  /*4be0*/  @P0 IMAD R0, RZ, RZ, -UR5 ;  /* 0x80000005ff000e24 */ /* 0x000fe2000f8e02ff */
[----:B------:R-:W-:Y:S04]  /*4bf0*/  LOP3.LUT R30, R31, 0xffff0000, RZ, 0xc0, !PT ;  /* 0xffff00001f1e7812 */ /* 0x000fe800078ec0ff */
[C---:B------:R-:W-:Y:S02]  /*4c00*/  LEA R12, P1, R0.reuse, R4, 0x1 ;  /* 0x00000004000c7211 */ /* 0x040fe400078208ff */
[----:B------:R-:W-:Y:S02]  /*4c10*/  MOV R4, R61 ;  /* 0x0000003d00047202 */ /* 0x000fe40000000f00 */
[----:B------:R-:W-:Y:S01]  /*4c20*/  LEA.HI.X.SX32 R13, R0, R5, 0x1, P1 ;  /* 0x00000005000d7211 */ /* 0x000fe200008f0eff */
[----:B------:R-:W-:Y:S01]  /*4c30*/  IMAD.MOV.U32 R5, RZ, RZ, R59 ;  /* 0x000000ffff057224 */ /* 0x000fe200078e003b */
[----:B------:R-:W-:Y:S01]  /*4c40*/  MOV R0, R39 ;  /* 0x0000002700007202 */ /* 0x000fe20000000f00 */
[----:B------:R-:W-:Y:S03]  /*4c50*/  @P0 IMAD R0, RZ, RZ, -UR5 ;  /* 0x80000005ff000e24 */ /* 0x000fe6000f8e02ff */
[----:B------:R-:W3:Y:S02]  /*4c60*/  LDG.E.128 R12, [R12.64] ;  /* 0x000000060c0c7981 */ /* 0x000ee4000c1e1d00 */
[C---:B--2---:R-:W-:Y:S04]  /*4c70*/  LEA R2, P1, R0.reuse, R2, 0x1 ;  /* 0x0000000200027211 */ /* 0x044fe800078208ff */
[----:B------:R-:W-:Y:S02]  /*4c80*/  LEA.HI.X.SX32 R3, R0, R3, 0x1, P1 ;  /* 0x0000000300037211 */ /* 0x000fe400008f0eff */
[----:B------:R-:W-:Y:S01]  /*4c90*/  MOV R0, RZ ;  /* 0x000000ff00007202 */ /* 0x000fe20000000f00 */
[----:B------:R-:W-:Y:S05]  /*4ca0*/  @P0 IMAD R0, RZ, RZ, -UR5 ;  /* 0x80000005ff000e24 */ /* 0x000fea000f8e02ff */
[C---:B------:R-:W-:Y:S04]  /*4cb0*/  LEA R16, P1, R0.reuse, R4, 0x1 ;  /* 0x0000000400107211 */ /* 0x040fe800078208ff */
[----:B------:R-:W-:Y:S02]  /*4cc0*/  LEA.HI.X.SX32 R17, R0, R5, 0x1, P1 ;  /* 0x0000000500117211 */ /* 0x000fe400008f0eff */
[----:B------:R-:W2:Y:S08]  /*4cd0*/  LDG.E.128 R4, [R2.64] ;  /* 0x0000000602047981 */ /* 0x000eb0000c1e1d00 */
[----:B------:R1:W4:Y:S01]  /*4ce0*/  LDG.E.128 R32, [R16.64] ;  /* 0x0000000610207981 */ /* 0x000322000c1e1d00 */
[----:B---3--:R-:W-:Y:S01]  /*4cf0*/  IMAD.U32 R9, R13, 0x10000, RZ ;  /* 0x000100000d097824 */ /* 0x008fe200078e00ff */
[C---:B------:R-:W-:Y:S02]  /*4d00*/  SHF.L.U32 R0, R12.reuse, 0x10, RZ ;  /* 0x000000100c007819 */ /* 0x040fe400000006ff */
[----:B------:R-:W-:Y:S01]  /*4d10*/  LOP3.LUT R8, R12, 0xffff0000, RZ, 0xc0, !PT ;  /* 0xffff00000c087812 */ /* 0x000fe200078ec0ff */
[----:B------:R-:W-:Y:S01]  /*4d20*/  @!P0 FADD.FTZ R9, -R9, -RZ ;  /* 0x800000ff09098221 */ /* 0x000fe20000010100 */
[----:B------:R-:W-:Y:S01]  /*4d30*/  LOP3.LUT R10, R13, 0xffff0000, RZ, 0xc0, !PT ;  /* 0xffff00000d0a7812 */ /* 0x000fe200078ec0ff */
[C---:B------:R-:W-:Y:S01]  /*4d40*/  IMAD.U32 R13, R15.reuse, 0x10000, RZ ;  /* 0x000100000f0d7824 */ /* 0x040fe200078e00ff */
[----:B------:R-:W-:Y:S01]  /*4d50*/  SHF.L.U32 R11, R14, 0x10, RZ ;  /* 0x000000100e0b7819 */ /* 0x000fe200000006ff */
[----:B------:R-:W-:Y:S01]  /*4d60*/  @!P0 FADD.FTZ R0, -R0, -RZ ;  /* 0x800000ff00008221 */ /* 0x000fe20000010100 */
[----:B------:R-:W-:Y:S01]  /*4d70*/  LOP3.LUT R12, R14, 0xffff0000, RZ, 0xc0, !PT ;  /* 0xffff00000e0c7812 */ /* 0x000fe200078ec0ff */
[----:B------:R-:W-:Y:S01]  /*4d80*/  @!P0 FADD.FTZ R8, -R8, -RZ ;  /* 0x800000ff08088221 */ /* 0x000fe20000010100 */
[----:B------:R-:W-:Y:S01]  /*4d90*/  LOP3.LUT R14, R15, 0xffff0000, RZ, 0xc0, !PT ;  /* 0xffff00000f0e7812 */ /* 0x000fe200078ec0ff */
[----:B------:R-:W-:Y:S02]  /*4da0*/  @!P0 FADD.FTZ R10, -R10, -RZ ;  /* 0x800000ff0a0a8221 */ /* 0x000fe40000010100 */
[----:B------:R-:W-:Y:S02]  /*4db0*/  @!P0 FADD.FTZ R11, -R11, -RZ ;  /* 0x800000ff0b0b8221 */ /* 0x000fe40000010100 */
[----:B------:R-:W-:Y:S02]  /*4dc0*/  @!P0 FADD.FTZ R12, -R12, -RZ ;  /* 0x800000ff0c0c8221 */ /* 0x000fe40000010100 */
[----:B------:R-:W-:Y:S02]  /*4dd0*/  @!P0 FADD.FTZ R13, -R13, -RZ ;  /* 0x800000ff0d0d8221 */ /* 0x000fe40000010100 */
[----:B--2---:R-:W-:Y:S01]  /*4de0*/  IMAD.U32 R15, R5, 0x10000, RZ ;  /* 0x00010000050f7824 */ /* 0x004fe200078e00ff */
[C---:B------:R-:W-:Y:S01]  /*4df0*/  SHF.L.U32 R2, R4.reuse, 0x10, RZ ;  /* 0x0000001004027819 */ /* 0x040fe200000006ff */
[----:B-1----:R-:W-:Y:S01]  /*4e00*/  IMAD.U32 R17, R7, 0x10000, RZ ;  /* 0x0001000007117824 */ /* 0x002fe200078e00ff */
[----:B------:R-:W-:Y:S01]  /*4e10*/  LOP3.LUT R3, R4, 0xffff0000, RZ, 0xc0, !PT ;  /* 0xffff000004037812 */ /* 0x000fe200078ec0ff */
[----:B------:R-:W-:Y:S01]  /*4e20*/  @!P0 FADD.FTZ R14, -R14, -RZ ;  /* 0x800000ff0e0e8221 */ /* 0x000fe20000010100 */
[----:B------:R-:W-:Y:S01]  /*4e30*/  LOP3.LUT R4, R5, 0xffff0000, RZ, 0xc0, !PT ;  /* 0xffff000005047812 */ /* 0x000fe200078ec0ff */
[----:B------:R-:W-:Y:S01]  /*4e40*/  FMUL.FTZ R0, R2, R0 ;  /* 0x0000000002007220 */ /* 0x000fe20000410000 */
[C---:B------:R-:W-:Y:S01]  /*4e50*/  SHF.L.U32 R5, R6.reuse, 0x10, RZ ;  /* 0x0000001006057819 */ /* 0x040fe200000006ff */
[----:B------:R-:W-:Y:S01]  /*4e60*/  FMUL.FTZ R2, R3, R8 ;  /* 0x0000000803027220 */ /* 0x000fe20000410000 */
[----:B------:R-:W-:Y:S01]  /*4e70*/  LOP3.LUT R6, R6, 0xffff0000, RZ, 0xc0, !PT ;  /* 0xffff000006067812 */ /* 0x000fe200078ec0ff */
[----:B------:R-:W-:Y:S01]  /*4e80*/  FMUL.FTZ R3, R15, R9 ;  /* 0x000000090f037220 */ /* 0x000fe20000410000 */
[----:B----4-:R-:W-:Y:S01]  /*4e90*/  SHF.L.U32 R9, R32, 0x10, RZ ;  /* 0x0000001020097819 */ /* 0x010fe200000006ff */
[----:B------:R-:W-:Y:S01]  /*4ea0*/  FMUL.FTZ R4, R4, R10 ;  /* 0x0000000a04047220 */ /* 0x000fe20000410000 */
[----:B------:R-:W-:Y:S01]  /*4eb0*/  LOP3.LUT R10, R32, 0xffff0000, RZ, 0xc0, !PT ;  /* 0xffff0000200a7812 */ /* 0x000fe200078ec0ff */
[----:B------:R-:W-:Y:S01]  /*4ec0*/  FMUL.FTZ R5, R5, R11 ;  /* 0x0000000b05057220 */ /* 0x000fe20000410000 */
[----:B------:R-:W-:Y:S01]  /*4ed0*/  LOP3.LUT R16, R7, 0xffff0000, RZ, 0xc0, !PT ;  /* 0xffff000007107812 */ /* 0x000fe200078ec0ff */
[----:B------:R-:W-:Y:S02]  /*4ee0*/  IMAD.U32 R11, R33, 0x10000, RZ ;  /* 0x00010000210b7824 */ /* 0x000fe400078e00ff */
[----:B------:R-:W-:Y:S02]  /*4ef0*/  FFMA.FTZ R0, R23, R9, R0 ;  /* 0x0000000917007223 */ /* 0x000fe40000010000 */
[----:B------:R-:W-:Y:S01]  /*4f00*/  FMUL.FTZ R6, R6, R12 ;  /* 0x0000000c06067220 */ /* 0x000fe20000410000 */
[----:B------:R-:W-:Y:S01]  /*4f10*/  LOP3.LUT R12, R33, 0xffff0000, RZ, 0xc0, !PT ;  /* 0xffff0000210c7812 */ /* 0x000fe200078ec0ff */
[----:B------:R-:W-:Y:S02]  /*4f20*/  FFMA.FTZ R2, R24, R10, R2 ;  /* 0x0000000a18027223 */ /* 0x000fe40000010002 */
[----:B------:R-:W-:Y:S01]  /*4f30*/  FMUL.FTZ R7, R17, R13 ;  /* 0x0000000d11077220 */ /* 0x000fe20000410000 */
[----:B------:R-:W-:Y:S01]  /*4f40*/  SHF.L.U32 R13, R34, 0x10, RZ ;  /* 0x00000010220d7819 */ /* 0x000fe200000006ff */
[----:B------:R-:W-:Y:S02]  /*4f50*/  FFMA.FTZ R3, R25, R11, R3 ;  /* 0x0000000b19037223 */ /* 0x000fe40000010003 */
[----:B------:R-:W-:Y:S01]  /*4f60*/  FMUL.FTZ R8, R16, R14 ;  /* 0x0000000e10087220 */ /* 0x000fe20000410000 */
[----:B------:R-:W-:Y:S01]  /*4f70*/  LOP3.LUT R14, R34, 0xffff0000, RZ, 0xc0, !PT ;  /* 0xffff0000220e7812 */ /* 0x000fe200078ec0ff */
[----:B------:R-:W-:Y:S01]  /*4f80*/  FFMA.FTZ R4, R26, R12, R4 ;  /* 0x0000000c1a047223 */ /* 0x000fe20000010004 */
[C---:B------:R-:W-:Y:S01]  /*4f90*/  LOP3.LUT R16, R35.reuse, 0xffff0000, RZ, 0xc0, !PT ;  /* 0xffff000023107812 */ /* 0x040fe200078ec0ff */
[----:B------:R-:W-:Y:S02]  /*4fa0*/  IMAD.U32 R15, R35, 0x10000, RZ ;  /* 0x00010000230f7824 */ /* 0x000fe400078e00ff */
[----:B------:R-:W-:Y:S02]  /*4fb0*/  FFMA.FTZ R5, R27, R13, R5 ;  /* 0x0000000d1b057223 */ /* 0x000fe40000010005 */
[----:B------:R-:W-:Y:S01]  /*4fc0*/  FFMA.FTZ R6, R28, R14, R6 ;  /* 0x0000000e1c067223 */ /* 0x000fe20000010006 */
[----:B------:R-:W-:Y:S01]  /*4fd0*/  F2FP.BF16.PACK_AB R28, R2, R0 ;  /* 0x00000000021c723e */ /* 0x000fe200000010ff */
[----:B------:R-:W-:Y:S01]  /*4fe0*/  FFMA.FTZ R7, R29, R15, R7 ;  /* 0x0000000f1d077223 */ /* 0x000fe20000010007 */
[----:B------:R-:W-:Y:S01]  /*4ff0*/  F2FP.BF16.PACK_AB R29, R4, R3 ;  /* 0x00000003041d723e */ /* 0x000fe200000010ff */
[----:B------:R-:W-:Y:S01]  /*5000*/  FFMA.FTZ R8, R30, R16, R8 ;  /* 0x000000101e087223 */ /* 0x000fe20000010008 */
[----:B------:R-:W-:Y:S04]  /*5010*/  F2FP.BF16.PACK_AB R30, R6, R5 ;  /* 0x00000005061e723e */ /* 0x000fe800000010ff */
[----:B------:R-:W-:Y:S02]  /*5020*/  F2FP.BF16.PACK_AB R31, R8, R7 ;  /* 0x00000007081f723e */ /* 0x000fe400000010ff */
.L_x_981:
[----:B------:R-:W-:Y:S05]  /*5030*/  BSYNC B0 ;  /* 0x0000000000007941 */ /* 0x000fea0003800000 */
.L_x_980:
[----:B--2---:R-:W-:Y:S02]  /*5040*/  MOV R2, R52 ;  /* 0x0000003400027202 */ /* 0x004fe40000000f00 */
[----:B------:R-:W-:Y:S05]  /*5050*/  MOV R3, R53 ;  /* 0x0000003500037202 */ /* 0x000fea0000000f00 */
[----:B-----5:R2:W-:Y:S02]  /*5060*/  STG.E.128 [R2.64], R28 ;  /* 0x0000001c02007986 */ /* 0x0205e4000c101d06 */
.L_x_979:
[----:B------:R-:W-:Y:S05]  /*5070*/  BSYNC B1 ;  /* 0x0000000000017941 */ /* 0x000fea0003800000 */
.L_x_978:
[----:B------:R-:W-:Y:S01]  /*5080*/  BSSY B1, `(.L_x_982) ;  /* 0x000005c000017945 */ /* 0x000fe20003800000 */
[----:B------:R-:W-:-:S05]  /*5090*/  @P2 BRA `(.L_x_983) ;  /* 0x000005a000002947 */ /* 0x000fca0003800000 */
[C---:B--2---:R-:W-:Y:S01]  /*50a0*/  LEA R2, P0, R115.reuse, R55, 0x1 ;  /* 0x0000003773027211 */ /* 0x044fe200078008ff */
[----:B------:R-:W-:Y:S03]  /*50b0*/  BSSY B0, `(.L_x_984) ;  /* 0x0000055000007945 */ /* 0x000fe60003800000 */
[----:B------:R-:W-:Y:S02]  /*50c0*/  LEA.HI.X R3, R115, R54, R118, 0x1, P0 ;  /* 0x0000003673037211 */ /* 0x000fe400000f0c76 */
[----:B------:R-:W-:Y:S03]  /*50d0*/  ISETP.GE.AND P0, PT, R132, UR4, PT ;  /* 0x0000000484007c0c */ /* 0x000fe6000bf06270 */
[----:B------:R2:W5:Y:S10]  /*50e0*/  LDG.E.128 R28, [R2.64] ;  /* 0x00000006021c7981 */ /* 0x000574000c1e1d00 */
        /* <DEDUP_REMOVED lines=12> */
[C---:B--2---:R-:W-:Y:S04]  /*51b0*/  LEA R2, P1, R0.reuse, R2, 0x1 ;  /* 0x0000000200027211 */ /* 0x044fe800078208ff */
[----:B------:R-:W-:Y:S02]  /*51c0*/  LEA.HI.X.SX32 R3, R0, R3, 0x1, P1 ;  /* 0x0000000300037211 */ /* 0x000fe400008f0eff */
[----:B------:R-:W-:Y:S01]  /*51d0*/  MOV R0, RZ ;  /* 0x000000ff00007202 */ /* 0x000fe20000000f00 */
[----:B------:R-:W-:Y:S05]  /*51e0*/  @P0 IMAD R0, RZ, RZ, -UR5 ;  /* 0x80000005ff000e24 */ /* 0x000fea000f8e02ff */
[----:B-1----:R-:W-:Y:S04]  /*51f0*/  IADD3 R4, P1, R70, R0, RZ ;  /* 0x0000000046047210 */ /* 0x002fe80007f3e0ff */
[-C--:B------:R-:W-:Y:S01]  /*5200*/  LEA.HI.X.SX32 R6, R0, R79.reuse, 0x1, P1 ;  /* 0x0000004f00067211 */ /* 0x080fe200008f0eff */
[----:B------:R-:W-:Y:S01]  /*5210*/  IMAD.MOV.U32 R0, RZ, RZ, RZ ;  /* 0x000000ffff007224 */ /* 0x000fe200078e00ff */
[----:B------:R-:W-:Y:S04]  /*5220*/  @P0 IADD3 R0, RZ, -UR5, RZ ;  /* 0x80000005ff000c10 */ /* 0x000fe8000fffe0ff */
[----:B------:R-:W-:Y:S04]  /*5230*/  IADD3 R5, P1, R70, R0, RZ ;  /* 0x0000000046057210 */ /* 0x000fe80007f3e0ff */
[----:B------:R-:W-:Y:S02]  /*5240*/  LEA.HI.X.SX32 R0, R0, R79, 0x1, P1 ;  /* 0x0000004f00007211 */ /* 0x000fe400008f0eff */
[C---:B------:R-:W-:Y:S04]  /*5250*/  LEA R12, P1, R4.reuse, R60, 0x1 ;  /* 0x0000003c040c7211 */ /* 0x040fe800078208ff */
[----:B------:R-:W-:Y:S02]  /*5260*/  LEA.HI.X R13, R4, R58, R6, 0x1, P1 ;  /* 0x0000003a040d7211 */ /* 0x000fe400008f0c06 */
[C---:B------:R-:W-:Y:S04]  /*5270*/  LEA R16, P1, R5.reuse, R61, 0x1 ;  /* 0x0000003d05107211 */ /* 0x040fe800078208ff */
[----:B------:R-:W2:Y:S01]  /*5280*/  LDG.E.128 R12, [R12.64] ;  /* 0x000000060c0c7981 */ /* 0x000ea2000c1e1d00 */
[----:B------:R-:W-:Y:S07]  /*5290*/  LEA.HI.X R17, R5, R59, R0, 0x1, P1 ;  /* 0x0000003b05117211 */ /* 0x000fee00008f0c00 */
[----:B------:R-:W3:Y:S08]  /*52a0*/  LDG.E.128 R4, [R2.64] ;  /* 0x0000000602047981 */ /* 0x000ef0000c1e1d00 */
[----:B------:R1:W4:Y:S01]  /*52b0*/  LDG.E.128 R32, [R16.64] ;  /* 0x0000000610207981 */ /* 0x000322000c1e1d00 */
[C---:B--2---:R-:W-:Y:S01]  /*52c0*/  IMAD.U32 R0, R12.reuse, 0x10000, RZ ;  /* 0x000100000c007824 */ /* 0x044fe200078e00ff */
[----:B------:R-:W-:Y:S01]  /*52d0*/  LOP3.LUT R8, R12, 0xffff0000, RZ, 0xc0, !PT ;  /* 0xffff00000c087812 */ /* 0x000fe200078ec0ff */
[C---:B------:R-:W-:Y:S01]  /*52e0*/  IMAD.U32 R9, R13.reuse, 0x10000, RZ ;  /* 0x000100000d097824 */ /* 0x040fe200078e00ff */
[----:B------:R-:W-:Y:S01]  /*52f0*/  LOP3.LUT R10, R13, 0xffff0000, RZ, 0xc0, !PT ;  /* 0xffff00000d0a7812 */ /* 0x000fe200078ec0ff */
[C---:B------:R-:W-:Y:S01]  /*5300*/  IMAD.U32 R13, R15.reuse, 0x10000, RZ ;  /* 0x000100000f0d7824 */ /* 0x040fe200078e00ff */
[----:B------:R-:W-:Y:S01]  /*5310*/  SHF.L.U32 R11, R14, 0x10, RZ ;  /* 0x000000100e0b7819 */ /* 0x000fe200000006ff */
[----:B------:R-:W-:Y:S01]  /*5320*/  @!P0 FADD.FTZ R0, -R0, -RZ ;  /* 0x800000ff00008221 */ /* 0x000fe20000010100 */
[----:B------:R-:W-:Y:S01]  /*5330*/  LOP3.LUT R12, R14, 0xffff0000, RZ, 0xc0, !PT ;  /* 0xffff00000e0c7812 */ /* 0x000fe200078ec0ff */
[----:B------:R-:W-:Y:S01]  /*5340*/  @!P0 FADD.FTZ R8, -R8, -RZ ;  /* 0x800000ff08088221 */ /* 0x000fe20000010100 */
[----:B------:R-:W-:Y:S01]  /*5350*/  LOP3.LUT R14, R15, 0xffff0000, RZ, 0xc0, !PT ;  /* 0xffff00000f0e7812 */ /* 0x000fe200078ec0ff */
[----:B------:R-:W-:Y:S01]  /*5360*/  @!P0 FADD.FTZ R9, -R9, -RZ ;  /* 0x800000ff09098221 */ /* 0x000fe20000010100 */
[C---:B---3--:R-:W-:Y:S01]  /*5370*/  LOP3.LUT R3, R4.reuse, 0xffff0000, RZ, 0xc0, !PT ;  /* 0xffff000004037812 */ /* 0x048fe200078ec0ff */
[----:B------:R-:W-:Y:S01]  /*5380*/  IMAD.U32 R2, R4, 0x10000, RZ ;  /* 0x0001000004027824 */ /* 0x000fe200078e00ff */
[C---:B------:R-:W-:Y:S01]  /*5390*/  SHF.L.U32 R15, R5.reuse, 0x10, RZ ;  /* 0x00000010050f7819 */ /* 0x040fe200000006ff */
[----:B------:R-:W-:Y:S01]  /*53a0*/  @!P0 FADD.FTZ R10, -R10, -RZ ;  /* 0x800000ff0a0a8221 */ /* 0x000fe20000010100 */
[----:B------:R-:W-:Y:S01]  /*53b0*/  LOP3.LUT R4, R5, 0xffff0000, RZ, 0xc0, !PT ;  /* 0xffff000005047812 */ /* 0x000fe200078ec0ff */
[----:B------:R-:W-:Y:S01]  /*53c0*/  @!P0 FADD.FTZ R11, -R11, -RZ ;  /* 0x800000ff0b0b8221 */ /* 0x000fe20000010100 */
[C---:B-1----:R-:W-:Y:S01]  /*53d0*/  SHF.L.U32 R17, R7.reuse, 0x10, RZ ;  /* 0x0000001007117819 */ /* 0x042fe200000006ff */
[C---:B------:R-:W-:Y:S01]  /*53e0*/  IMAD.U32 R5, R6.reuse, 0x10000, RZ ;  /* 0x0001000006057824 */ /* 0x040fe200078e00ff */
[----:B------:R-:W-:Y:S01]  /*53f0*/  LOP3.LUT R6, R6, 0xffff0000, RZ, 0xc0, !PT ;  /* 0xffff000006067812 */ /* 0x000fe200078ec0ff */
[----:B------:R-:W-:Y:S01]  /*5400*/  FMUL.FTZ R0, R2, R0 ;  /* 0x0000000002007220 */ /* 0x000fe20000410000 */
[----:B------:R-:W-:Y:S01]  /*5410*/  LOP3.LUT R16, R7, 0xffff0000, RZ, 0xc0, !PT ;  /* 0xffff000007107812 */ /* 0x000fe200078ec0ff */
[----:B------:R-:W-:Y:S02]  /*5420*/  FMUL.FTZ R2, R3, R8 ;  /* 0x0000000803027220 */ /* 0x000fe40000410000 */
[----:B------:R-:W-:Y:S01]  /*5430*/  FMUL.FTZ R3, R15, R9 ;  /* 0x000000090f037220 */ /* 0x000fe20000410000 */
[----:B----4-:R-:W-:Y:S01]  /*5440*/  SHF.L.U32 R15, R35, 0x10, RZ ;  /* 0x00000010230f7819 */ /* 0x010fe200000006ff */
[----:B------:R-:W-:Y:S02]  /*5450*/  IMAD.U32 R9, R32, 0x10000, RZ ;  /* 0x0001000020097824 */ /* 0x000fe400078e00ff */
[----:B------:R-:W-:Y:S02]  /*5460*/  @!P0 FADD.FTZ R12, -R12, -RZ ;  /* 0x800000ff0c0c8221 */ /* 0x000fe40000010100 */
[----:B------:R-:W-:Y:S01]  /*5470*/  FMUL.FTZ R4, R4, R10 ;  /* 0x0000000a04047220 */ /* 0x000fe20000410000 */
[----:B------:R-:W-:Y:S01]  /*5480*/  LOP3.LUT R10, R32, 0xffff0000, RZ, 0xc0, !PT ;  /* 0xffff0000200a7812 */ /* 0x000fe200078ec0ff */
[----:B------:R-:W-:Y:S01]  /*5490*/  FMUL.FTZ R5, R5, R11 ;  /* 0x0000000b05057220 */ /* 0x000fe20000410000 */
[----:B------:R-:W-:Y:S01]  /*54a0*/  SHF.L.U32 R11, R33, 0x10, RZ ;  /* 0x00000010210b7819 */ /* 0x000fe200000006ff */
[----:B------:R-:W-:Y:S02]  /*54b0*/  @!P0 FADD.FTZ R13, -R13, -RZ ;  /* 0x800000ff0d0d8221 */ /* 0x000fe40000010100 */
[----:B------:R-:W-:Y:S02]  /*54c0*/  FFMA.FTZ R0, R23, R9, R0 ;  /* 0x0000000917007223 */ /* 0x000fe40000010000 */
[----:B------:R-:W-:Y:S02]  /*54d0*/  @!P0 FADD.FTZ R14, -R14, -RZ ;  /* 0x800000ff0e0e8221 */ /* 0x000fe40000010100 */
[----:B------:R-:W-:Y:S01]  /*54e0*/  FMUL.FTZ R6, R6, R12 ;  /* 0x0000000c06067220 */ /* 0x000fe20000410000 */
[----:B------:R-:W-:Y:S01]  /*54f0*/  LOP3.LUT R12, R33, 0xffff0000, RZ, 0xc0, !PT ;  /* 0xffff0000210c7812 */ /* 0x000fe200078ec0ff */
[----:B------:R-:W-:Y:S02]  /*5500*/  FFMA.FTZ R2, R24, R10, R2 ;  /* 0x0000000a18027223 */ /* 0x000fe40000010002 */
[----:B------:R-:W-:Y:S02]  /*5510*/  FMUL.FTZ R7, R17, R13 ;  /* 0x0000000d11077220 */ /* 0x000fe40000410000 */
[----:B------:R-:W-:Y:S02]  /*5520*/  IMAD.U32 R13, R34, 0x10000, RZ ;  /* 0x00010000220d7824 */ /* 0x000fe400078e00ff */
[----:B------:R-:W-:Y:S02]  /*5530*/  FFMA.FTZ R3, R25, R11, R3 ;  /* 0x0000000b19037223 */ /* 0x000fe40000010003 */
[----:B------:R-:W-:Y:S01]  /*5540*/  FMUL.FTZ R8, R16, R14 ;  /* 0x0000000e10087220 */ /* 0x000fe20000410000 */
[----:B------:R-:W-:Y:S01]  /*5550*/  LOP3.LUT R14, R34, 0xffff0000, RZ, 0xc0, !PT ;  /* 0xffff0000220e7812 */ /* 0x000fe200078ec0ff */
[----:B------:R-:W-:Y:S01]  /*5560*/  FFMA.FTZ R4, R26, R12, R4 ;  /* 0x0000000c1a047223 */ /* 0x000fe20000010004 */
[----:B------:R-:W-:Y:S01]  /*5570*/  LOP3.LUT R16, R35, 0xffff0000, RZ, 0xc0, !PT ;  /* 0xffff000023107812 */ /* 0x000fe200078ec0ff */
        /* <DEDUP_REMOVED lines=8> */
.L_x_985:
[----:B------:R-:W-:Y:S05]  /*5600*/  BSYNC B0 ;  /* 0x0000000000007941 */ /* 0x000fea0003800000 */
.L_x_984:
[C---:B--2---:R-:W-:Y:S04]  /*5610*/  LEA R2, P0, R154.reuse, R52, 0x1 ;  /* 0x000000349a027211 */ /* 0x044fe800078008ff */
[----:B------:R-:W-:Y:S05]  /*5620*/  LEA.HI.X R3, R154, R53, R165, 0x1, P0 ;  /* 0x000000359a037211 */ /* 0x000fea00000f0ca5 */
[----:B-----5:R2:W-:Y:S04]  /*5630*/  STG.E.128 [R2.64], R28 ;  /* 0x0000001c02007986 */ /* 0x0205e8000c101d06 */
.L_x_983:
[----:B------:R-:W-:Y:S05]  /*5640*/  BSYNC B1 ;  /* 0x0000000000017941 */ /* 0x000fea0003800000 */
.L_x_982:
        /* <DEDUP_REMOVED lines=23> */
[C---:B-1----:R-:W-:Y:S04]  /*57c0*/  IADD3 R4, P1, R69.reuse, R0, RZ ;  /* 0x0000000045047210 */ /* 0x042fe80007f3e0ff */
[----:B------:R-:W-:Y:S01]  /*57d0*/  LEA.HI.X.SX32 R6, R0, R78, 0x1, P1 ;  /* 0x0000004e00067211 */ /* 0x000fe200008f0eff */
        /* <DEDUP_REMOVED lines=63> */
.L_x_989:
[----:B------:R-:W-:Y:S05]  /*5bd0*/  BSYNC B0 ;  /* 0x0000000000007941 */ /* 0x000fea0003800000 */
.L_x_988:
[C---:B--2---:R-:W-:Y:S04]  /*5be0*/  LEA R2, P0, R106.reuse, R52, 0x1 ;  /* 0x000000346a027211 */ /* 0x044fe800078008ff */
[----:B------:R-:W-:Y:S05]  /*5bf0*/  LEA.HI.X R3, R106, R53, R80, 0x1, P0 ;  /* 0x000000356a037211 */ /* 0x000fea00000f0c50 */
[----:B-----5:R2:W-:Y:S04]  /*5c00*/  STG.E.128 [R2.64], R28 ;  /* 0x0000001c02007986 */ /* 0x0205e8000c101d06 */
.L_x_987:
[----:B------:R-:W-:Y:S05]  /*5c10*/  BSYNC B1 ;  /* 0x0000000000017941 */ /* 0x000fea0003800000 */
.L_x_986:
[----:B------:R-:W-:Y:S01]  /*5c20*/  BSSY B1, `(.L_x_990) ;  /* 0x0000064000017945 */ /* 0x000fe20003800000 */
[----:B------:R-:W-:-:S05]  /*5c30*/  @P3 BRA `(.L_x_991) ;  /* 0x0000062000003947 */ /* 0x000fca0003800000 */
[----:B------:R-:W-:Y:S01]  /*5c40*/  IMAD.MOV.U32 R0, RZ, RZ, c[0x0][0x288] ;  /* 0x0000a200ff007624 */ /* 0x000fe200078e00ff */
[----:B--2---:R-:W-:Y:S01]  /*5c50*/  MOV R2, R55 ;  /* 0x0000003700027202 */ /* 0x004fe20000000f00 */
[----:B------:R-:W-:Y:S01]  /*5c60*/  IMAD.MOV.U32 R3, RZ, RZ, R54 ;  /* 0x000000ffff037224 */ /* 0x000fe200078e0036 */
[----:B------:R-:W-:Y:S01]  /*5c70*/  ISETP.GE.AND P0, PT, R132, UR4, PT ;  /* 0x0000000484007c0c */ /* 0x000fe2000bf06270 */
[----:B------:R-:W-:Y:S02]  /*5c80*/  BSSY B0, `(.L_x_992) ;  /* 0x0000056000007945 */ /* 0x000fe40003800000 */
[----:B------:R-:W-:Y:S05]  /*5c90*/  IMAD.WIDE.U32 R2, R0, 0xc0, R2 ;  /* 0x000000c000027825 */ /* 0x000fea00078e0002 */
        /* <DEDUP_REMOVED lines=9> */
[----:B------:R-:W-:Y:S01]  /*5d30*/  SHF.L.U32 R26, R10, 0x10, RZ ;  /* 0x000000100a1a7819 */ /* 0x000fe200000006ff */
[----:B------:R-:W-:Y:S01]  /*5d40*/  IMAD.U32 R17, R8, 0x10000, RZ ;  /* 0x0001000008117824 */ /* 0x000fe200078e00ff */
[----:B------:R-:W-:Y:S02]  /*5d50*/  LOP3.LUT R27, R10, 0xffff0000, RZ, 0xc0, !PT ;  /* 0xffff00000a1b7812 */ /* 0x000fe400078ec0ff */
[----:B------:R-:W-:Y:S03]  /*5d60*/  LOP3.LUT R23, R8, 0xffff0000, RZ, 0xc0, !PT ;  /* 0xffff000008177812 */ /* 0x000fe600078ec0ff */
        /* <DEDUP_REMOVED lines=13> */
[C---:B------:R-:W-:Y:S03]  /*5e40*/  LEA R12, P1, R5.reuse, R61, 0x1 ;  /* 0x0000003d050c7211 */ /* 0x040fe600078208ff */
[----:B------:R-:W2:Y:S01]  /*5e50*/  LDG.E.128 R40, [R14.64] ;  /* 0x000000060e287981 */ /* 0x000ea2000c1e1d00 */
[----:B------:R-:W-:Y:S07]  /*5e60*/  LEA.HI.X R13, R5, R59, R0, 0x1, P1 ;  /* 0x0000003b050d7211 */ /* 0x000fee00008f0c00 */
[----:B------:R2:W3:Y:S08]  /*5e70*/  LDG.E.128 R4, [R2.64] ;  /* 0x0000000602047981 */ /* 0x0004f0000c1e1d00 */
[----:B------:R1:W4:Y:S01]  /*5e80*/  LDG.E.128 R32, [R12.64] ;  /* 0x000000060c207981 */ /* 0x000322000c1e1d00 */
[----:B--2---:R-:W-:Y:S01]  /*5e90*/  IMAD.U32 R3, R41, 0x10000, RZ ;  /* 0x0001000029037824 */ /* 0x004fe200078e00ff */
[C---:B------:R-:W-:Y:S02]  /*5ea0*/  SHF.L.U32 R0, R40.reuse, 0x10, RZ ;  /* 0x0000001028007819 */ /* 0x040fe400000006ff */
[----:B------:R-:W-:Y:S01]  /*5eb0*/  LOP3.LUT R2, R40, 0xffff0000, RZ, 0xc0, !PT ;  /* 0xffff000028027812 */ /* 0x000fe200078ec0ff */
[----:B------:R-:W-:Y:S01]  /*5ec0*/  @!P0 FADD.FTZ R3, -R3, -RZ ;  /* 0x800000ff03038221 */ /* 0x000fe20000010100 */
[----:B------:R-:W-:Y:S01]  /*5ed0*/  LOP3.LUT R8, R43, 0xffff0000, RZ, 0xc0, !PT ;  /* 0xffff00002b087812 */ /* 0x000fe200078ec0ff */
[----:B------:R-:W-:Y:S02]  /*5ee0*/  @!P0 FADD.FTZ R0, -R0, -RZ ;  /* 0x800000ff00008221 */ /* 0x000fe40000010100 */
[C---:B---3--:R-:W-:Y:S01]  /*5ef0*/  IMAD.U32 R9, R4.reuse, 0x10000, RZ ;  /* 0x0001000004097824 */ /* 0x048fe200078e00ff */
[----:B------:R-:W-:Y:S01]  /*5f00*/  LOP3.LUT R11, R4, 0xffff0000, RZ, 0xc0, !PT ;  /* 0xffff0000040b7812 */ /* 0x000fe200078ec0ff */
[----:B------:R-:W-:Y:S01]  /*5f10*/  @!P0 FADD.FTZ R2, -R2, -RZ ;  /* 0x800000ff02028221 */ /* 0x000fe20000010100 */
[----:B------:R-:W-:Y:S01]  /*5f20*/  LOP3.LUT R4, R41, 0xffff0000, RZ, 0xc0, !PT ;  /* 0xffff000029047812 */ /* 0x000fe200078ec0ff */
[----:B------:R-:W-:Y:S01]  /*5f30*/  FMUL.FTZ R0, R9, R0 ;  /* 0x0000000009007220 */ /* 0x000fe20000410000 */
[C---:B-1----:R-:W-:Y:S01]  /*5f40*/  SHF.L.U32 R13, R5.reuse, 0x10, RZ ;  /* 0x00000010050d7819 */ /* 0x042fe200000006ff */
[----:B------:R-:W-:Y:S01]  /*5f50*/  IMAD.U32 R12, R6, 0x10000, RZ ;  /* 0x00010000060c7824 */ /* 0x000fe200078e00ff */
[----:B------:R-:W-:Y:S01]  /*5f60*/  LOP3.LUT R10, R5, 0xffff0000, RZ, 0xc0, !PT ;  /* 0xffff0000050a7812 */ /* 0x000fe200078ec0ff */
[----:B------:R-:W-:Y:S01]  /*5f70*/  @!P0 FADD.FTZ R4, -R4, -RZ ;  /* 0x800000ff04048221 */ /* 0x000fe20000010100 */
[----:B------:R-:W-:Y:S01]  /*5f80*/  SHF.L.U32 R5, R42, 0x10, RZ ;  /* 0x000000102a057819 */ /* 0x000fe200000006ff */
[----:B------:R-:W-:Y:S01]  /*5f90*/  FMUL.FTZ R2, R11, R2 ;  /* 0x000000020b027220 */ /* 0x000fe20000410000 */
[----:B----4-:R-:W-:Y:S01]  /*5fa0*/  SHF.L.U32 R9, R32, 0x10, RZ ;  /* 0x0000001020097819 */ /* 0x010fe200000006ff */
[----:B------:R-:W-:Y:S01]  /*5fb0*/  FMUL.FTZ R4, R10, R4 ;  /* 0x000000040a047220 */ /* 0x000fe20000410000 */
[----:B------:R-:W-:Y:S01]  /*5fc0*/  LOP3.LUT R15, R6, 0xffff0000, RZ, 0xc0, !PT ;  /* 0xffff0000060f7812 */ /* 0x000fe200078ec0ff */
[----:B------:R-:W-:Y:S01]  /*5fd0*/  @!P0 FADD.FTZ R5, -R5, -RZ ;  /* 0x800000ff05058221 */ /* 0x000fe20000010100 */
[----:B------:R-:W-:Y:S01]  /*5fe0*/  LOP3.LUT R6, R42, 0xffff0000, RZ, 0xc0, !PT ;  /* 0xffff00002a067812 */ /* 0x000fe200078ec0ff */
[----:B------:R-:W-:Y:S01]  /*5ff0*/  IMAD.U32 R16, R7, 0x10000, RZ ;  /* 0x0001000007107824 */ /* 0x000fe200078e00ff */
[----:B------:R-:W-:Y:S01]  /*6000*/  LOP3.LUT R10, R32, 0xffff0000, RZ, 0xc0, !PT ;  /* 0xffff0000200a7812 */ /* 0x000fe200078ec0ff */
[----:B------:R-:W-:Y:S01]  /*6010*/  FMUL.FTZ R3, R13, R3 ;  /* 0x000000030d037220 */ /* 0x000fe20000410000 */
[----:B------:R-:W-:Y:S01]  /*6020*/  LOP3.LUT R14, R7, 0xffff0000, RZ, 0xc0, !PT ;  /* 0xffff0000070e7812 */ /* 0x000fe200078ec0ff */
[----:B------:R-:W-:Y:S01]  /*6030*/  IMAD.U32 R7, R43, 0x10000, RZ ;  /* 0x000100002b077824 */ /* 0x000fe200078e00ff */
[----:B------:R-:W-:Y:S01]  /*6040*/  SHF.L.U32 R13, R34, 0x10, RZ ;  /* 0x00000010220d7819 */ /* 0x000fe200000006ff */
[----:B------:R-:W-:Y:S02]  /*6050*/  IMAD.U32 R11, R33, 0x10000, RZ ;  /* 0x00010000210b7824 */ /* 0x000fe400078e00ff */
[----:B------:R-:W-:Y:S02]  /*6060*/  FFMA.FTZ R0, R17, R9, R0 ;  /* 0x0000000911007223 */ /* 0x000fe40000010000 */
[----:B------:R-:W-:Y:S02]  /*6070*/  @!P0 FADD.FTZ R8, -R8, -RZ ;  /* 0x800000ff08088221 */ /* 0x000fe40000010100 */
[----:B------:R-:W-:Y:S01]  /*6080*/  FMUL.FTZ R5, R12, R5 ;  /* 0x000000050c057220 */ /* 0x000fe20000410000 */
[----:B------:R-:W-:Y:S01]  /*6090*/  LOP3.LUT R12, R33, 0xffff0000, RZ, 0xc0, !PT ;  /* 0xffff0000210c7812 */ /* 0x000fe200078ec0ff */
[----:B------:R-:W-:Y:S02]  /*60a0*/  @!P0 FADD.FTZ R6, -R6, -RZ ;  /* 0x800000ff06068221 */ /* 0x000fe40000010100 */
[----:B------:R-:W-:Y:S02]  /*60b0*/  FFMA.FTZ R2, R23, R10, R2 ;  /* 0x0000000a17027223 */ /* 0x000fe40000010002 */
[----:B------:R-:W-:Y:S02]  /*60c0*/  @!P0 FADD.FTZ R7, -R7, -RZ ;  /* 0x800000ff07078221 */ /* 0x000fe40000010100 */
[----:B------:R-:W-:Y:S01]  /*60d0*/  FFMA.FTZ R3, R24, R11, R3 ;  /* 0x0000000b18037223 */ /* 0x000fe20000010003 */
[----:B------:R-:W-:Y:S01]  /*60e0*/  F2FP.BF16.PACK_AB R0, R2, R0 ;  /* 0x000000000200723e */ /* 0x000fe200000010ff */
[----:B------:R-:W-:Y:S01]  /*60f0*/  FMUL.FTZ R8, R14, R8 ;  /* 0x000000080e087220 */ /* 0x000fe20000410000 */
[----:B------:R-:W-:Y:S01]  /*6100*/  LOP3.LUT R14, R34, 0xffff0000, RZ, 0xc0, !PT ;  /* 0xffff0000220e7812 */ /* 0x000fe200078ec0ff */
[----:B------:R-:W-:Y:S02]  /*6110*/  FMUL.FTZ R6, R15, R6 ;  /* 0x000000060f067220 */ /* 0x000fe40000410000 */
[----:B------:R-:W-:Y:S02]  /*6120*/  FFMA.FTZ R4, R25, R12, R4 ;  /* 0x0000000c19047223 */ /* 0x000fe40000010004 */
[----:B------:R-:W-:Y:S01]  /*6130*/  FMUL.FTZ R7, R16, R7 ;  /* 0x0000000710077220 */ /* 0x000fe20000410000 */
[C---:B------:R-:W-:Y:S01]  /*6140*/  LOP3.LUT R16, R35.reuse, 0xffff0000, RZ, 0xc0, !PT ;  /* 0xffff000023107812 */ /* 0x040fe200078ec0ff */
[----:B------:R-:W-:Y:S01]  /*6150*/  IMAD.U32 R15, R35, 0x10000, RZ ;  /* 0x00010000230f7824 */ /* 0x000fe200078e00ff */
[----:B------:R-:W-:Y:S01]  /*6160*/  F2FP.BF16.PACK_AB R9, R4, R3 ;  /* 0x000000030409723e */ /* 0x000fe200000010ff */
[----:B------:R-:W-:Y:S02]  /*6170*/  FFMA.FTZ R5, R26, R13, R5 ;  /* 0x0000000d1a057223 */ /* 0x000fe40000010005 */
[----:B------:R-:W-:Y:S02]  /*6180*/  FFMA.FTZ R6, R27, R14, R6 ;  /* 0x0000000e1b067223 */ /* 0x000fe40000010006 */
[----:B------:R-:W-:Y:S02]  /*6190*/  FFMA.FTZ R7, R28, R15, R7 ;  /* 0x0000000f1c077223 */ /* 0x000fe40000010007 */
[----:B------:R-:W-:Y:S01]  /*61a0*/  FFMA.FTZ R8, R29, R16, R8 ;  /* 0x000000101d087223 */ /* 0x000fe20000010008 */
[----:B------:R-:W-:Y:S04]  /*61b0*/  F2FP.BF16.PACK_AB R10, R6, R5 ;  /* 0x00000005060a723e */ /* 0x000fe800000010ff */
[----:B------:R-:W-:Y:S02]  /*61c0*/  F2FP.BF16.PACK_AB R11, R8, R7 ;  /* 0x00000007080b723e */ /* 0x000fe400000010ff */
[----:B------:R-:W-:Y:S02]  /*61d0*/  MOV R8, R0 ;  /* 0x0000000000087202 */ /* 0x000fe40000000f00 */
.L_x_993:
[----:B------:R-:W-:Y:S05]  /*61e0*/  BSYNC B0 ;  /* 0x0000000000007941 */ /* 0x000fea0003800000 */
.L_x_992:
[----:B------:R-:W-:Y:S02]  /*61f0*/  MOV R0, 0xc0 ;  /* 0x000000c000007802 */ /* 0x000fe40000000f00 */
[----:B--2---:R-:W-:Y:S02]  /*6200*/  MOV R2, R52 ;  /* 0x0000003400027202 */ /* 0x004fe40000000f00 */
[----:B------:R-:W-:Y:S05]  /*6210*/  MOV R3, R53 ;  /* 0x0000003500037202 */ /* 0x000fea0000000f00 */
[C---:B------:R-:W-:Y:S04]  /*6220*/  IMAD.WIDE.U32 R2, R0.reuse, c[0x0][0x198], R2 ;  /* 0x0000660000027a25 */ /* 0x040fe800078e0002 */
[----:B------:R-:W-:Y:S05]  /*6230*/  IMAD R0, R0, c[0x0][0x19c], RZ ;  /* 0x0000670000007a24 */ /* 0x000fea00078e02ff */
[----:B------:R-:W-:Y:S05]  /*6240*/  IADD3 R3, R3, R0, RZ ;  /* 0x0000000003037210 */ /* 0x000fea0007ffe0ff */
[----:B-----5:R2:W-:Y:S02]  /*6250*/  STG.E.128 [R2.64], R8 ;  /* 0x0000000802007986 */ /* 0x0205e4000c101d06 */
.L_x_991:
[----:B------:R-:W-:Y:S05]  /*6260*/  BSYNC B1 ;  /* 0x0000000000017941 */ /* 0x000fea0003800000 */
.L_x_990:
[----:B------:R-:W-:Y:S01]  /*6270*/  LOP3.LUT P0, RZ, R188, 0x2, RZ, 0xc0, !PT ;  /* 0x00000002bcff7812 */ /* 0x000fe2000780c0ff */
[----:B------:R-:W-:Y:S01]  /*6280*/  @!UPT UIADD3 URZ, URZ, URZ, URZ ;  /* 0x0000003f3f3ff290 */ /* 0x000fe2000fffe03f */
[----:B------:R-:W-:Y:S11]  /*6290*/  BSSY B1, `(.L_x_994) ;  /* 0x000005d000017945 */ /* 0x000ff60003800000 */
        /* <DEDUP_REMOVED lines=8> */
[----:B-1----:R-:W-:Y:S01]  /*6320*/  IMAD.MOV.U32 R4, RZ, RZ, R39 ;  /* 0x000000ffff047224 */ /* 0x002fe200078e0027 */
[----:B------:R-:W-:Y:S01]  /*6330*/  MOV R0, RZ ;  /* 0x000000ff00007202 */ /* 0x000fe20000000f00 */
[C---:B-----5:R-:W-:Y:S01]  /*6340*/  IMAD.U32 R24, R9.reuse, 0x10000, RZ ;  /* 0x0001000009187824 */ /* 0x060fe200078e00ff */
[----:B------:R-:W-:Y:S01]  /*6350*/  LOP3.LUT R25, R9, 0xffff0000, RZ, 0xc0, !PT ;  /* 0xffff000009197812 */ /* 0x000fe200078ec0ff */
[C---:B------:R-:W-:Y:S01]  /*6360*/  IMAD.U32 R28, R11.reuse, 0x10000, RZ ;  /* 0x000100000b1c7824 */ /* 0x040fe200078e00ff */
[----:B------:R-:W-:Y:S01]  /*6370*/  LOP3.LUT R29, R11, 0xffff0000, RZ, 0xc0, !PT ;  /* 0xffff00000b1d7812 */ /* 0x000fe200078ec0ff */
[----:B------:R-:W-:Y:S01]  /*6380*/  IMAD.U32 R17, R8, 0x10000, RZ ;  /* 0x0001000008117824 */ /* 0x000fe200078e00ff */
[C---:B------:R-:W-:Y:S02]  /*6390*/  SHF.L.U32 R26, R10.reuse, 0x10, RZ ;  /* 0x000000100a1a7819 */ /* 0x040fe400000006ff */
[----:B------:R-:W-:Y:S02]  /*63a0*/  LOP3.LUT R27, R10, 0xffff0000, RZ, 0xc0, !PT ;  /* 0xffff00000a1b7812 */ /* 0x000fe400078ec0ff */
[----:B------:R-:W-:Y:S01]  /*63b0*/  LOP3.LUT R23, R8, 0xffff0000, RZ, 0xc0, !PT ;  /* 0xffff000008177812 */ /* 0x000fe200078ec0ff */
[----:B------:R-:W-:Y:S02]  /*63c0*/  @P0 IMAD R4, RZ, RZ, -UR5 ;  /* 0x80000005ff040e24 */ /* 0x000fe4000f8e02ff */
[----:B------:R-:W-:Y:S03]  /*63d0*/  @P0 IMAD R0, RZ, RZ, -UR5 ;  /* 0x80000005ff000e24 */ /* 0x000fe6000f8e02ff */
[C---:B--2---:R-:W-:Y:S04]  /*63e0*/  LEA R2, P1, R4.reuse, R2, 0x1 ;  /* 0x0000000204027211 */ /* 0x044fe800078208ff */
[----:B------:R-:W-:Y:S02]  /*63f0*/  LEA.HI.X.SX32 R3, R4, R3, 0x1, P1 ;  /* 0x0000000304037211 */ /* 0x000fe400008f0eff */
[----:B------:R-:W-:Y:S03]  /*6400*/  IADD3 R13, P1, R67, R0, RZ ;  /* 0x00000000430d7210 */ /* 0x000fe60007f3e0ff */
[----:B------:R1:W2:Y:S01]  /*6410*/  LDG.E.128 R4, [R2.64] ;  /* 0x0000000602047981 */ /* 0x0002a2000c1e1d00 */
[----:B------:R-:W-:Y:S02]  /*6420*/  LEA.HI.X.SX32 R0, R0, R76, 0x1, P1 ;  /* 0x0000004c00007211 */ /* 0x000fe400008f0eff */
[C---:B------:R-:W-:Y:S04]  /*6430*/  LEA R12, P1, R13.reuse, R60, 0x1 ;  /* 0x0000003c0d0c7211 */ /* 0x040fe800078208ff */
[----:B------:R-:W-:Y:S01]  /*6440*/  LEA.HI.X R13, R13, R58, R0, 0x1, P1 ;  /* 0x0000003a0d0d7211 */ /* 0x000fe200008f0c00 */
[----:B------:R-:W-:Y:S01]  /*6450*/  IMAD.MOV.U32 R0, RZ, RZ, RZ ;  /* 0x000000ffff007224 */ /* 0x000fe200078e00ff */
[----:B------:R-:W-:Y:S03]  /*6460*/  @P0 IADD3 R0, RZ, -UR5, RZ ;  /* 0x80000005ff000c10 */ /* 0x000fe6000fffe0ff */
[----:B------:R3:W4:Y:S01]  /*6470*/  LDG.E.128 R40, [R12.64] ;  /* 0x000000060c287981 */ /* 0x000722000c1e1d00 */
[----:B-1----:R-:W-:Y:S04]  /*6480*/  IADD3 R3, P1, R67, R0, RZ ;  /* 0x0000000043037210 */ /* 0x002fe80007f3e0ff */
[----:B------:R-:W-:Y:S02]  /*6490*/  LEA.HI.X.SX32 R0, R0, R76, 0x1, P1 ;  /* 0x0000004c00007211 */ /* 0x000fe400008f0eff */
[C---:B------:R-:W-:Y:S04]  /*64a0*/  LEA R2, P1, R3.reuse, R61, 0x1 ;  /* 0x0000003d03027211 */ /* 0x040fe800078208ff */
[----:B------:R-:W-:Y:S05]  /*64b0*/  LEA.HI.X R3, R3, R59, R0, 0x1, P1 ;  /* 0x0000003b03037211 */ /* 0x000fea00008f0c00 */
[----:B------:R4:W4:Y:S01]  /*64c0*/  LDG.E.128 R32, [R2.64] ;  /* 0x0000000602207981 */ /* 0x000922000c1e1d00 */
[C---:B--2---:R-:W-:Y:S01]  /*64d0*/  IMAD.U32 R9, R4.reuse, 0x10000, RZ ;  /* 0x0001000004097824 */ /* 0x044fe200078e00ff */
[----:B------:R-:W-:Y:S01]  /*64e0*/  LOP3.LUT R11, R4, 0xffff0000, RZ, 0xc0, !PT ;  /* 0xffff0000040b7812 */ /* 0x000fe200078ec0ff */
[C---:B---3--:R-:W-:Y:S01]  /*64f0*/  IMAD.U32 R12, R6.reuse, 0x10000, RZ ;  /* 0x00010000060c7824 */ /* 0x048fe200078e00ff */
[----:B------:R-:W-:Y:S01]  /*6500*/  SHF.L.U32 R13, R5, 0x10, RZ ;  /* 0x00000010050d7819 */ /* 0x000fe200000006ff */
[----:B------:R-:W-:Y:S01]  /*6510*/  IMAD.U32 R16, R7, 0x10000, RZ ;  /* 0x0001000007107824 */ /* 0x000fe200078e00ff */
[----:B------:R-:W-:Y:S02]  /*6520*/  LOP3.LUT R10, R5, 0xffff0000, RZ, 0xc0, !PT ;  /* 0xffff0000050a7812 */ /* 0x000fe400078ec0ff */
[----:B------:R-:W-:Y:S02]  /*6530*/  LOP3.LUT R15, R6, 0xffff0000, RZ, 0xc0, !PT ;  /* 0xffff0000060f7812 */ /* 0x000fe400078ec0ff */
[----:B------:R-:W-:Y:S01]  /*6540*/  LOP3.LUT R14, R7, 0xffff0000, RZ, 0xc0, !PT ;  /* 0xffff0000070e7812 */ /* 0x000fe200078ec0ff */
[----:B----4-:R-:W-:Y:S01]  /*6550*/  IMAD.U32 R3, R41, 0x10000, RZ ;  /* 0x0001000029037824 */ /* 0x010fe200078e00ff */
[C---:B------:R-:W-:Y:S01]  /*6560*/  SHF.L.U32 R0, R40.reuse, 0x10, RZ ;  /* 0x0000001028007819 */ /* 0x040fe200000006ff */
[----:B------:R-:W-:Y:S01]  /*6570*/  IMAD.U32 R7, R43, 0x10000, RZ ;  /* 0x000100002b077824 */ /* 0x000fe200078e00ff */
        /* <DEDUP_REMOVED lines=9> */
[----:B------:R-:W-:Y:S02]  /*6610*/  FMUL.FTZ R0, R9, R0 ;  /* 0x0000000009007220 */ /* 0x000fe40000410000 */
[----:B------:R-:W-:Y:S02]  /*6620*/  FMUL.FTZ R4, R10, R4 ;  /* 0x000000040a047220 */ /* 0x000fe40000410000 */
[----:B------:R-:W-:Y:S02]  /*6630*/  @!P0 FADD.FTZ R5, -R5, -RZ ;  /* 0x800000ff05058221 */ /* 0x000fe40000010100 */
[----:B------:R-:W-:Y:S02]  /*6640*/  FMUL.FTZ R2, R11, R2 ;  /* 0x000000020b027220 */ /* 0x000fe40000410000 */
[----:B------:R-:W-:Y:S02]  /*6650*/  FMUL.FTZ R3, R13, R3 ;  /* 0x000000030d037220 */ /* 0x000fe40000410000 */
[----:B------:R-:W-:Y:S02]  /*6660*/  @!P0 FADD.FTZ R8, -R8, -RZ ;  /* 0x800000ff08088221 */ /* 0x000fe40000010100 */
[----:B------:R-:W-:Y:S02]  /*6670*/  FMUL.FTZ R5, R12, R5 ;  /* 0x000000050c057220 */ /* 0x000fe40000410000 */
[----:B------:R-:W-:Y:S02]  /*6680*/  @!P0 FADD.FTZ R6, -R6, -RZ ;  /* 0x800000ff06068221 */ /* 0x000fe40000010100 */
[----:B------:R-:W-:Y:S01]  /*6690*/  IMAD.U32 R11, R33, 0x10000, RZ ;  /* 0x00010000210b7824 */ /* 0x000fe200078e00ff */
[C---:B------:R-:W-:Y:S01]  /*66a0*/  SHF.L.U32 R9, R32.reuse, 0x10, RZ ;  /* 0x0000001020097819 */ /* 0x040fe200000006ff */
[----:B------:R-:W-:Y:S01]  /*66b0*/  @!P0 FADD.FTZ R7, -R7, -RZ ;  /* 0x800000ff07078221 */ /* 0x000fe20000010100 */
[----:B------:R-:W-:Y:S01]  /*66c0*/  LOP3.LUT R10, R32, 0xffff0000, RZ, 0xc0, !PT ;  /* 0xffff0000200a7812 */ /* 0x000fe200078ec0ff */
[----:B------:R-:W-:Y:S01]  /*66d0*/  FMUL.FTZ R8, R14, R8 ;  /* 0x000000080e087220 */ /* 0x000fe20000410000 */
[----:B------:R-:W-:Y:S01]  /*66e0*/  LOP3.LUT R12, R33, 0xffff0000, RZ, 0xc0, !PT ;  /* 0xffff0000210c7812 */ /* 0x000fe200078ec0ff */
[----:B------:R-:W-:Y:S01]  /*66f0*/  FFMA.FTZ R0, R17, R9, R0 ;  /* 0x0000000911007223 */ /* 0x000fe20000010000 */
[C---:B------:R-:W-:Y:S01]  /*6700*/  SHF.L.U32 R13, R34.reuse, 0x10, RZ ;  /* 0x00000010220d7819 */ /* 0x040fe200000006ff */
[----:B------:R-:W-:Y:S01]  /*6710*/  FFMA.FTZ R2, R23, R10, R2 ;  /* 0x0000000a17027223 */ /* 0x000fe20000010002 */
[----:B------:R-:W-:Y:S01]  /*6720*/  LOP3.LUT R14, R34, 0xffff0000, RZ, 0xc0, !PT ;  /* 0xffff0000220e7812 */ /* 0x000fe200078ec0ff */
[----:B------:R-:W-:Y:S02]  /*6730*/  FFMA.FTZ R3, R24, R11, R3 ;  /* 0x0000000b18037223 */ /* 0x000fe40000010003 */
[----:B------:R-:W-:Y:S01]  /*6740*/  FMUL.FTZ R6, R15, R6 ;  /* 0x000000060f067220 */ /* 0x000fe20000410000 */
[----:B------:R-:W-:Y:S01]  /*6750*/  F2FP.BF16.PACK_AB R0, R2, R0 ;  /* 0x000000000200723e */ /* 0x000fe200000010ff */
        /* <DEDUP_REMOVED lines=12> */
.L_x_997:
[----:B------:R-:W-:Y:S05]  /*6820*/  BSYNC B0 ;  /* 0x0000000000007941 */ /* 0x000fea0003800000 */
.L_x_996:
[C---:B--2---:R-:W-:Y:S04]  /*6830*/  LEA R2, P0, R108.reuse, R52, 0x1 ;  /* 0x000000346c027211 */ /* 0x044fe800078008ff */
[----:B------:R-:W-:Y:S05]  /*6840*/  LEA.HI.X R3, R108, R53, R81, 0x1, P0 ;  /* 0x000000356c037211 */ /* 0x000fea00000f0c51 */
[----:B-----5:R2:W-:Y:S04]  /*6850*/  STG.E.128 [R2.64], R8 ;  /* 0x0000000802007986 */ /* 0x0205e8000c101d06 */
.L_x_995:
[----:B------:R-:W-:Y:S05]  /*6860*/  BSYNC B1 ;  /* 0x0000000000017941 */ /* 0x000fea0003800000 */
.L_x_994:
        /* <DEDUP_REMOVED lines=12> */
[----:B-1----:R-:W-:Y:S01]  /*6930*/  IMAD.MOV.U32 R4, RZ, RZ, R39 ;  /* 0x000000ffff047224 */ /* 0x002fe200078e0027 */
[----:B-----5:R-:W-:Y:S01]  /*6940*/  LOP3.LUT R25, R9, 0xffff0000, RZ, 0xc0, !PT ;  /* 0xffff000009197812 */ /* 0x020fe200078ec0ff */
[----:B------:R-:W-:Y:S01]  /*6950*/  IMAD.MOV.U32 R0, RZ, RZ, RZ ;  /* 0x000000ffff007224 */ /* 0x000fe200078e00ff */
[----:B------:R-:W-:Y:S01]  /*6960*/  LOP3.LUT R29, R11, 0xffff0000, RZ, 0xc0, !PT ;  /* 0xffff00000b1d7812 */ /* 0x000fe200078ec0ff */
        /* <DEDUP_REMOVED lines=8> */
[----:B--2---:R-:W-:Y:S02]  /*69f0*/  LEA R2, P1, R4, R2, 0x1 ;  /* 0x0000000204027211 */ /* 0x004fe400078208ff */
[----:B------:R-:W-:Y:S02]  /*6a00*/  IADD3 R13, P2, R66, R0, RZ ;  /* 0x00000000420d7210 */ /* 0x000fe40007f5e0ff */
[----:B------:R-:W-:Y:S02]  /*6a10*/  LEA.HI.X.SX32 R3, R4, R3, 0x1, P1 ;  /* 0x0000000304037211 */ /* 0x000fe400008f0eff */
[C---:B------:R-:W-:Y:S02]  /*6a20*/  LEA R12, P1, R13.reuse, R60, 0x1 ;  /* 0x0000003c0d0c7211 */ /* 0x040fe400078208ff */
[-C--:B------:R-:W-:Y:S01]  /*6a30*/  LEA.HI.X.SX32 R0, R0, R75.reuse, 0x1, P2 ;  /* 0x0000004b00007211 */ /* 0x080fe200010f0eff */
[----:B------:R1:W2:Y:S03]  /*6a40*/  LDG.E.128 R4, [R2.64] ;  /* 0x0000000602047981 */ /* 0x0002a6000c1e1d00 */
        /* <DEDUP_REMOVED lines=15> */
[----:B------:R-:W-:Y:S01]  /*6b40*/  LOP3.LUT R15, R6, 0xffff0000, RZ, 0xc0, !PT ;  /* 0xffff0000060f7812 */ /* 0x000fe200078ec0ff */
[C---:B----4-:R-:W-:Y:S01]  /*6b50*/  IMAD.U32 R3, R41.reuse, 0x10000, RZ ;  /* 0x0001000029037824 */ /* 0x050fe200078e00ff */
[C---:B------:R-:W-:Y:S02]  /*6b60*/  SHF.L.U32 R0, R40.reuse, 0x10, RZ ;  /* 0x0000001028007819 */ /* 0x040fe400000006ff */
        /* <DEDUP_REMOVED lines=9> */
[----:B------:R-:W-:Y:S01]  /*6c00*/  FMUL.FTZ R0, R9, R0 ;  /* 0x0000000009007220 */ /* 0x000fe20000410000 */
[----:B------:R-:W-:Y:S01]  /*6c10*/  LOP3.LUT R14, R7, 0xffff0000, RZ, 0xc0, !PT ;  /* 0xffff0000070e7812 */ /* 0x000fe200078ec0ff */
[----:B------:R-:W-:Y:S02]  /*6c20*/  FMUL.FTZ R4, R10, R4 ;  /* 0x000000040a047220 */ /* 0x000fe40000410000 */
[----:B------:R-:W-:Y:S02]  /*6c30*/  @!P0 FADD.FTZ R5, -R5, -RZ ;  /* 0x800000ff05058221 */ /* 0x000fe40000010100 */
[----:B------:R-:W-:Y:S02]  /*6c40*/  FMUL.FTZ R2, R11, R2 ;  /* 0x000000020b027220 */ /* 0x000fe40000410000 */
[----:B------:R-:W-:Y:S02]  /*6c50*/  IMAD.U32 R7, R43, 0x10000, RZ ;  /* 0x000100002b077824 */ /* 0x000fe400078e00ff */
[----:B------:R-:W-:Y:S02]  /*6c60*/  FMUL.FTZ R3, R13, R3 ;  /* 0x000000030d037220 */ /* 0x000fe40000410000 */
[----:B------:R-:W-:Y:S02]  /*6c70*/  @!P0 FADD.FTZ R8, -R8, -RZ ;  /* 0x800000ff08088221 */ /* 0x000fe40000010100 */
[----:B------:R-:W-:Y:S02]  /*6c80*/  FMUL.FTZ R5, R12, R5 ;  /* 0x000000050c057220 */ /* 0x000fe40000410000 */
[----:B------:R-:W-:Y:S02]  /*6c90*/  @!P0 FADD.FTZ R6, -R6, -RZ ;  /* 0x800000ff06068221 */ /* 0x000fe40000010100 */
[----:B------:R-:W-:Y:S02]  /*6ca0*/  @!P0 FADD.FTZ R7, -R7, -RZ ;  /* 0x800000ff07078221 */ /* 0x000fe40000010100 */
[----:B------:R-:W-:Y:S01]  /*6cb0*/  IMAD.U32 R11, R33, 0x10000, RZ ;  /* 0x00010000210b7824 */ /* 0x000fe200078e00ff */
[----:B------:R-:W-:Y:S01]  /*6cc0*/  SHF.L.U32 R9, R32, 0x10, RZ ;  /* 0x0000001020097819 */ /* 0x000fe200000006ff */
[----:B------:R-:W-:Y:S01]  /*6cd0*/  FMUL.FTZ R8, R14, R8 ;  /* 0x000000080e087220 */ /* 0x000fe20000410000 */
        /* <DEDUP_REMOVED lines=8> */
[----:B------:R-:W-:Y:S01]  /*6d60*/  FFMA.FTZ R4, R25, R12, R4 ;  /* 0x0000000c19047223 */ /* 0x000fe20000010004 */
[----:B------:R-:W-:Y:S01]  /*6d70*/  F2FP.BF16.PACK_AB R0, R2, R0 ;  /* 0x000000000200723e */ /* 0x000fe200000010ff */
        /* <DEDUP_REMOVED lines=11> */
.L_x_1001:
[----:B------:R-:W-:Y:S05]  /*6e30*/  BSYNC B0 ;  /* 0x0000000000007941 */ /* 0x000fea0003800000 */
.L_x_1000:
[----:B------:R-:W-:Y:S02]  /*6e40*/  MOV R0, 0x140 ;  /* 0x0000014000007802 */ /* 0x000fe40000000f00 */
[----:B--2---:R-:W-:Y:S02]  /*6e50*/  MOV R2, R52 ;  /* 0x0000003400027202 */ /* 0x004fe40000000f00 */
[----:B------:R-:W-:Y:S05]  /*6e60*/  MOV R3, R53 ;  /* 0x0000003500037202 */ /* 0x000fea0000000f00 */
[C---:B------:R-:W-:Y:S04]  /*6e70*/  IMAD.WIDE.U32 R2, R0.reuse, c[0x0][0x198], R2 ;  /* 0x0000660000027a25 */ /* 0x040fe800078e0002 */
[----:B------:R-:W-:Y:S05]  /*6e80*/  IMAD R0, R0, c[0x0][0x19c], RZ ;  /* 0x0000670000007a24 */ /* 0x000fea00078e02ff */
[----:B------:R-:W-:Y:S05]  /*6e90*/  IADD3 R3, R3, R0, RZ ;  /* 0x0000000003037210 */ /* 0x000fea0007ffe0ff */
[----:B-----5:R2:W-:Y:S02]  /*6ea0*/  STG.E.128 [R2.64], R8 ;  /* 0x0000000802007986 */ /* 0x0205e4000c101d06 */
.L_x_999:
[----:B------:R-:W-:Y:S05]  /*6eb0*/  BSYNC B1 ;  /* 0x0000000000017941 */ /* 0x000fea0003800000 */
.L_x_998:
        /* <DEDUP_REMOVED lines=24> */
[C---:B--2---:R-:W-:Y:S02]  /*7040*/  LEA R2, P1, R4.reuse, R2, 0x1 ;  /* 0x0000000204027211 */ /* 0x044fe400078208ff */
[----:B------:R-:W-:Y:S02]  /*7050*/  IADD3 R13, P2, R65, R0, RZ ;  /* 0x00000000410d7210 */ /* 0x000fe40007f5e0ff */
[----:B------:R-:W-:Y:S02]  /*7060*/  LEA.HI.X.SX32 R3, R4, R3, 0x1, P1 ;  /* 0x0000000304037211 */ /* 0x000fe400008f0eff */
[C---:B------:R-:W-:Y:S02]  /*7070*/  LEA R12, P1, R13.reuse, R60, 0x1 ;  /* 0x0000003c0d0c7211 */ /* 0x040fe400078208ff */
[----:B------:R-:W-:Y:S01]  /*7080*/  LEA.HI.X.SX32 R0, R0, R74, 0x1, P2 ;  /* 0x0000004a00007211 */ /* 0x000fe200010f0eff */
        /* <DEDUP_REMOVED lines=63> */
.L_x_1005:
[----:B------:R-:W-:Y:S05]  /*7480*/  BSYNC B0 ;  /* 0x0000000000007941 */ /* 0x000fea0003800000 */
.L_x_1004:
[----:B------:R-:W-:Y:S02]  /*7490*/  MOV R0, 0x180 ;  /* 0x0000018000007802 */ /* 0x000fe40000000f00 */
[----:B--2---:R-:W-:Y:S02]  /*74a0*/  MOV R2, R52 ;  /* 0x0000003400027202 */ /* 0x004fe40000000f00 */
[----:B------:R-:W-:Y:S05]  /*74b0*/  MOV R3, R53 ;  /* 0x0000003500037202 */ /* 0x000fea0000000f00 */
[C---:B------:R-:W-:Y:S04]  /*74c0*/  IMAD.WIDE.U32 R2, R0.reuse, c[0x0][0x198], R2 ;  /* 0x0000660000027a25 */ /* 0x040fe800078e0002 */
[----:B------:R-:W-:Y:S05]  /*74d0*/  IMAD R0, R0, c[0x0][0x19c], RZ ;  /* 0x0000670000007a24 */ /* 0x000fea00078e02ff */
[----:B------:R-:W-:Y:S05]  /*74e0*/  IADD3 R3, R3, R0, RZ ;  /* 0x0000000003037210 */ /* 0x000fea0007ffe0ff */
[----:B-----5:R2:W-:Y:S02]  /*74f0*/  STG.E.128 [R2.64], R8 ;  /* 0x0000000802007986 */ /* 0x0205e4000c101d06 */
.L_x_1003:
[----:B------:R-:W-:Y:S05]  /*7500*/  BSYNC B1 ;  /* 0x0000000000017941 */ /* 0x000fea0003800000 */
.L_x_1002:
[----:B------:R-:W-:Y:S01]  /*7510*/  LOP3.LUT P0, RZ, R188, 0x1, RZ, 0xc0, !PT ;  /* 0x00000001bcff7812 */ /* 0x000fe2000780c0ff */
[----:B------:R-:W-:Y:S01]  /*7520*/  @!UPT UIADD3 URZ, URZ, URZ, URZ ;  /* 0x0000003f3f3ff290 */ /* 0x000fe2000fffe03f */
[----:B------:R-:W-:Y:S11]  /*7530*/  BSSY B1, `(.L_x_1006) ;  /* 0x0000063000017945 */ /* 0x000ff60003800000 */
        /* <DEDUP_REMOVED lines=11> */
[----:B------:R-:W-:Y:S01]  /*75f0*/  IMAD.MOV.U32 R0, RZ, RZ, RZ ;  /* 0x000000ffff007224 */ /* 0x000fe200078e00ff */
        /* <DEDUP_REMOVED lines=8> */
[----:B------:R-:W-:Y:S01]  /*7680*/  @P0 IMAD R39, RZ, RZ, -UR5 ;  /* 0x80000005ff270e24 */ /* 0x000fe2000f8e02ff */
[----:B------:R-:W-:Y:S04]  /*7690*/  @P0 IADD3 R0, RZ, -UR5, RZ ;  /* 0x80000005ff000c10 */ /* 0x000fe8000fffe0ff */
[C---:B--2---:R-:W-:Y:S02]  /*76a0*/  LEA R2, P1, R39.reuse, R2, 0x1 ;  /* 0x0000000227027211 */ /* 0x044fe400078208ff */
[----:B------:R-:W-:Y:S02]  /*76b0*/  IADD3 R13, P2, R64, R0, RZ ;  /* 0x00000000400d7210 */ /* 0x000fe40007f5e0ff */
[----:B------:R-:W-:Y:S02]  /*76c0*/  LEA.HI.X.SX32 R3, R39, R3, 0x1, P1 ;  /* 0x0000000327037211 */ /* 0x000fe400008f0eff */
[C---:B------:R-:W-:Y:S02]  /*76d0*/  LEA R12, P1, R13.reuse, R60, 0x1 ;  /* 0x0000003c0d0c7211 */ /* 0x040fe400078208ff */
[-C--:B------:R-:W-:Y:S01]  /*76e0*/  LEA.HI.X.SX32 R0, R0, R71.reuse, 0x1, P2 ;  /* 0x0000004700007211 */ /* 0x080fe200010f0eff */
[----:B-1----:R1:W2:Y:S03]  /*76f0*/  LDG.E.128 R4, [R2.64] ;  /* 0x0000000602047981 */ /* 0x0022a6000c1e1d00 */
[----:B------:R-:W-:Y:S01]  /*7700*/  LEA.HI.X R13, R13, R58, R0, 0x1, P1 ;  /* 0x0000003a0d0d7211 */ /* 0x000fe200008f0c00 */
[----:B------:R-:W-:Y:S02]  /*7710*/  IMAD.MOV.U32 R0, RZ, RZ, RZ ;  /* 0x000000ffff007224 */ /* 0x000fe400078e00ff */
[----:B------:R-:W-:Y:S02]  /*7720*/  @P0 IMAD R0, RZ, RZ, -UR5 ;  /* 0x80000005ff000e24 */ /* 0x000fe4000f8e02ff */
[----:B------:R3:W4:Y:S03]  /*7730*/  LDG.E.128 R40, [R12.64] ;  /* 0x000000060c287981 */ /* 0x000726000c1e1d00 */
        /* <DEDUP_REMOVED lines=8> */
[----:B------:R-:W-:Y:S01]  /*77c0*/  LOP3.LUT R10, R5, 0xffff0000, RZ, 0xc0, !PT ;  /* 0xffff0000050a7812 */ /* 0x000fe200078ec0ff */
[----:B------:R-:W-:Y:S01]  /*77d0*/  IMAD.U32 R16, R7, 0x10000, RZ ;  /* 0x0001000007107824 */ /* 0x000fe200078e00ff */
[C---:B------:R-:W-:Y:S02]  /*77e0*/  SHF.L.U32 R12, R6.reuse, 0x10, RZ ;  /* 0x00000010060c7819 */ /* 0x040fe400000006ff */
        /* <DEDUP_REMOVED lines=47> */
.L_x_1009:
[----:B------:R-:W-:Y:S05]  /*7ae0*/  BSYNC B0 ;  /* 0x0000000000007941 */ /* 0x000fea0003800000 */
.L_x_1008:
[----:B------:R-:W-:Y:S02]  /*7af0*/  MOV R0, 0x1c0 ;  /* 0x000001c000007802 */ /* 0x000fe40000000f00 */
[----:B--2---:R-:W-:Y:S02]  /*7b00*/  MOV R2, R52 ;  /* 0x0000003400027202 */ /* 0x004fe40000000f00 */
[----:B------:R-:W-:Y:S05]  /*7b10*/  MOV R3, R53 ;  /* 0x0000003500037202 */ /* 0x000fea0000000f00 */
[C---:B------:R-:W-:Y:S04]  /*7b20*/  IMAD.WIDE.U32 R2, R0.reuse, c[0x0][0x198], R2 ;  /* 0x0000660000027a25 */ /* 0x040fe800078e0002 */
[----:B------:R-:W-:Y:S05]  /*7b30*/  IMAD R0, R0, c[0x0][0x19c], RZ ;  /* 0x0000670000007a24 */ /* 0x000fea00078e02ff */
[----:B------:R-:W-:Y:S05]  /*7b40*/  IADD3 R3, R3, R0, RZ ;  /* 0x0000000003037210 */ /* 0x000fea0007ffe0ff */
[----:B-----5:R2:W-:Y:S02]  /*7b50*/  STG.E.128 [R2.64], R8 ;  /* 0x0000000802007986 */ /* 0x0205e4000c101d06 */
.L_x_1007:
[----:B------:R-:W-:Y:S05]  /*7b60*/  BSYNC B1 ;  /* 0x0000000000017941 */ /* 0x000fea0003800000 */
.L_x_1006:
[----:B-1----:R-:W-:Y:S01]  /*7b70*/  MOV R5, R59 ;  /* 0x0000003b00057202 */ /* 0x002fe20000000f00 */
[----:B------:R-:W-:Y:S01]  /*7b80*/  IMAD.MOV.U32 R0, RZ, RZ, c[0x0][0x230] ;  /* 0x00008c00ff007624 */ /* 0x000fe200078e00ff */
[----:B--2---:R-:W-:Y:S01]  /*7b90*/  MOV R3, R58 ;  /* 0x0000003a00037202 */ /* 0x004fe20000000f00 */
        /* <DEDUP_REMOVED lines=9> */
.L_x_959:
[----:B------:R-:W-:Y:S01]  /*7c30*/  @!P1 IMAD.MOV.U32 R3, RZ, RZ, R54 ;  /* 0x000000ffff039224 */ /* 0x000fe200078e0036 */
[-C--:B------:R-:W-:Y:S01]  /*7c40*/  @!P1 MOV R2, R55.reuse ;  /* 0x0000003700029202 */ /* 0x080fe20000000f00 */
[----:B------:R-:W-:Y:S01]  /*7c50*/  UMOV UR4, URZ ;  /* 0x0000003f00047c82 */ /* 0x000fe20008000000 */
[C---:B------:R-:W-:Y:S02]  /*7c60*/  @!P2 LEA R8, P0, R115.reuse, R55, 0x1 ;  /* 0x000000377308a211 */ /* 0x040fe400078008ff */
[----:B------:R-:W-:Y:S01]  /*7c70*/  @!P3 MOV R0, c[0x0][0x288] ;  /* 0x0000a2000000ba02 */ /* 0x000fe20000000f00 */
[----:B------:R2:W3:Y:S01]  /*7c80*/  @!P1 LDG.E.128 R12, [R2.64] ;  /* 0x00000006020c9981 */ /* 0x0004e2000c1e1d00 */
[----:B------:R-:W-:Y:S02]  /*7c90*/  @!P2 LEA.HI.X R9, R115, R54, R118, 0x1, P0 ;  /* 0x000000367309a211 */ /* 0x000fe400000f0c76 */
[C---:B-1----:R-:W-:Y:S04]  /*7ca0*/  @!P2 LEA R6, P0, R154.reuse, R52, 0x1 ;  /* 0x000000349a06a211 */ /* 0x042fe800078008ff */
[----:B------:R-:W-:Y:S02]  /*7cb0*/  @!P2 LEA.HI.X R7, R154, R53, R165, 0x1, P0 ;  /* 0x000000359a07a211 */ /* 0x000fe400000f0ca5 */
[C---:B------:R-:W-:Y:S04]  /*7cc0*/  @!P6 LEA R4, P0, R111.reuse, R55, 0x1 ;  /* 0x000000376f04e211 */ /* 0x040fe800078008ff */
[----:B------:R-:W-:Y:S01]  /*7cd0*/  @!P6 LEA.HI.X R5, R111, R54, R116, 0x1, P0 ;  /* 0x000000366f05e211 */ /* 0x000fe200000f0c74 */
[----:B--2---:R-:W-:Y:S01]  /*7ce0*/  @!P1 IMAD.MOV.U32 R3, RZ, RZ, R53 ;  /* 0x000000ffff039224 */ /* 0x004fe200078e0035 */
[-C--:B------:R-:W-:Y:S05]  /*7cf0*/  @!P1 MOV R2, R52.reuse ;  /* 0x0000003400029202 */ /* 0x080fea0000000f00 */
[----:B---3--:R1:W-:Y:S01]  /*7d00*/  @!P1 STG.E.128 [R2.64], R12 ;  /* 0x0000000c02009986 */ /* 0x0083e2000c101d06 */
[----:B------:R-:W-:Y:S03]  /*7d10*/  LOP3.LUT P1, RZ, R188, 0x1, RZ, 0xc0, !PT ;  /* 0x00000001bcff7812 */ /* 0x000fe6000782c0ff */
[----:B------:R-:W2:Y:S01]  /*7d20*/  @!P2 LDG.E.128 R8, [R8.64] ;  /* 0x000000060808a981 */ /* 0x000ea2000c1e1d00 */
[C---:B-1----:R-:W-:Y:S04]  /*7d30*/  @!P6 LEA R2, P0, R106.reuse, R52, 0x1 ;  /* 0x000000346a02e211 */ /* 0x042fe800078008ff */
[----:B------:R-:W-:Y:S01]  /*7d40*/  @!P6 LEA.HI.X R3, R106, R53, R80, 0x1, P0 ;  /* 0x000000356a03e211 */ /* 0x000fe200000f0c50 */
[----:B--2---:R1:W-:Y:S01]  /*7d50*/  @!P2 STG.E.128 [R6.64], R8 ;  /* 0x000000080600a986 */ /* 0x0043e2000c101d06 */
[----:B------:R-:W-:Y:S03]  /*7d60*/  LOP3.LUT P2, RZ, R188, 0x2, RZ, 0xc0, !PT ;  /* 0x00000002bcff7812 */ /* 0x000fe6000784c0ff */
[----:B-1----:R-:W2:Y:S10]  /*7d70*/  @!P6 LDG.E.128 R4, [R4.64] ;  /* 0x000000060404e981 */ /* 0x002eb4000c1e1d00 */
[CC--:B------:R-:W-:Y:S04]  /*7d80*/  @!P2 LEA R8, P0, R114.reuse, R55.reuse, 0x1 ;  /* 0x000000377208a211 */ /* 0x0c0fe800078008ff */
[----:B------:R-:W-:Y:S01]  /*7d90*/  @!P2 LEA.HI.X R9, R114, R54, R117, 0x1, P0 ;  /* 0x000000367209a211 */ /* 0x000fe200000f0c75 */
[----:B--2---:R1:W-:Y:S02]  /*7da0*/  @!P6 STG.E.128 [R2.64], R4 ;  /* 0x000000040200e986 */ /* 0x0043e4000c101d06 */
[----:B-1----:R-:W-:Y:S01]  /*7db0*/  @!P3 IMAD.MOV.U32 R4, RZ, RZ, c[0x0][0x28c] ;  /* 0x0000a300ff04b624 */ /* 0x002fe200078e00ff */
[----:B------:R-:W-:Y:S01]  /*7dc0*/  @!P3 MOV R2, R55 ;  /* 0x000000370002b202 */ /* 0x000fe20000000f00 */
[----:B------:R-:W-:Y:S04]  /*7dd0*/  @!P3 IMAD.MOV.U32 R3, RZ, RZ, R54 ;  /* 0x000000ffff03b224 */ /* 0x000fe800078e0036 */
[----:B------:R-:W-:Y:S04]  /*7de0*/  @!P3 IMAD.WIDE.U32 R2, R0, 0xc0, R2 ;  /* 0x000000c00002b825 */ /* 0x000fe800078e0002 */
[----:B------:R-:W-:Y:S05]  /*7df0*/  @!P3 IMAD R0, R4, 0xc0, RZ ;  /* 0x000000c00400b824 */ /* 0x000fea00078e02ff */
[----:B------:R-:W-:Y:S01]  /*7e00*/  @!P3 IADD3 R3, R3, R0, RZ ;  /* 0x000000000303b210 */ /* 0x000fe20007ffe0ff */
[----:B------:R-:W-:Y:S04]  /*7e10*/  @!P3 IMAD.MOV.U32 R0, RZ, RZ, 0xc0 ;  /* 0x000000c0ff00b424 */ /* 0x000fe800078e00ff */
[----:B------:R1:W2:Y:S02]  /*7e20*/  @!P3 LDG.E.128 R4, [R2.64] ;  /* 0x000000060204b981 */ /* 0x0002a4000c1e1d00 */
[----:B-1----:R-:W-:Y:S01]  /*7e30*/  @!P3 IMAD.MOV.U32 R3, RZ, RZ, R53 ;  /* 0x000000ffff03b224 */ /* 0x002fe200078e0035 */
[----:B------:R-:W-:Y:S05]  /*7e40*/  @!P3 MOV R2, R52 ;  /* 0x000000340002b202 */ /* 0x000fea0000000f00 */
[C---:B------:R-:W-:Y:S04]  /*7e50*/  @!P3 IMAD.WIDE.U32 R2, R0.reuse, c[0x0][0x198], R2 ;  /* 0x000066000002ba25 */ /* 0x040fe800078e0002 */
[----:B------:R-:W-:Y:S05]  /*7e60*/  @!P3 IMAD R0, R0, c[0x0][0x19c], RZ ;  /* 0x000067000000ba24 */ /* 0x000fea00078e02ff */
[----:B------:R-:W-:Y:S01]  /*7e70*/  @!P3 IADD3 R3, R3, R0, RZ ;  /* 0x000000000303b210 */ /* 0x000fe20007ffe0ff */
[----:B------:R-:W-:Y:S04]  /*7e80*/  @!P4 IMAD.MOV.U32 R0, RZ, RZ, c[0x0][0x288] ;  /* 0x0000a200ff00c624 */ /* 0x000fe800078e00ff */
[----:B--2---:R1:W-:Y:S04]  /*7e90*/  @!P3 STG.E.128 [R2.64], R4 ;  /* 0x000000040200b986 */ /* 0x0043e8000c101d06 */
[----:B------:R-:W2:Y:S01]  /*7ea0*/  @!P2 LDG.E.128 R8, [R8.64] ;  /* 0x000000060808a981 */ /* 0x000ea2000c1e1d00 */
[----:B-1----:R-:W-:Y:S01]  /*7eb0*/  @!P4 IMAD.MOV.U32 R2, RZ, RZ, R55 ;  /* 0x000000ffff02c224 */ /* 0x002fe200078e0037 */
[----:B------:R-:W-:Y:S02]  /*7ec0*/  @!P4 MOV R5, c[0x0][0x28c] ;  /* 0x0000a3000005ca02 */ /* 0x000fe40000000f00 */
[----:B------:R-:W-:Y:S02]  /*7ed0*/  @!P4 MOV R3, R54 ;  /* 0x000000360003c202 */ /* 0x000fe40000000f00 */
[----:B------:R-:W-:Y:S02]  /*7ee0*/  @!P2 LEA R4, P0, R108, R52, 0x1 ;  /* 0x000000346c04a211 */ /* 0x000fe400078008ff */
[----:B------:R-:W-:Y:S01]  /*7ef0*/  @!P5 MOV R6, c[0x0][0x28c] ;  /* 0x0000a3000006da02 */ /* 0x000fe20000000f00 */
[----:B------:R-:W-:Y:S04]  /*7f00*/  @!P4 IMAD.WIDE.U32 R2, R0, 0x140, R2 ;  /* 0x000001400002c825 */ /* 0x000fe800078e0002 */
[----:B------:R-:W-:Y:S01]  /*7f10*/  @!P4 IMAD R0, R5, 0x140, RZ ;  /* 0x000001400500c824 */ /* 0x000fe200078e02ff */
[-C--:B------:R-:W-:Y:S01]  /*7f20*/  @!P2 LEA.HI.X R5, R108, R53.reuse, R81, 0x1, P0 ;  /* 0x000000356c05a211 */ /* 0x080fe200000f0c51 */
[----:B------:R-:W-:Y:S02]  /*7f30*/  @!P5 IMAD R6, R6, 0x180, RZ ;  /* 0x000001800606d824 */ /* 0x000fe400078e02ff */
[----:B------:R-:W-:Y:S02]  /*7f40*/  @!P4 IMAD.IADD R3, R3, 0x1, R0 ;  /* 0x000000010303c824 */ /* 0x000fe400078e0200 */
[----:B------:R-:W-:Y:S01]  /*7f50*/  @!P4 IMAD.MOV.U32 R0, RZ, RZ, 0x140 ;  /* 0x00000140ff00c424 */ /* 0x000fe200078e00ff */
[----:B--2---:R1:W-:Y:S04]  /*7f60*/  @!P2 STG.E.128 [R4.64], R8 ;  /* 0x000000080400a986 */ /* 0x0043e8000c101d06 */
[----:B-1----:R1:W2:Y:S01]  /*7f70*/  @!P4 LDG.E.128 R8, [R2.64] ;  /* 0x000000060208c981 */ /* 0x0022a2000c1e1d00 */
[----:B------:R-:W-:Y:S02]  /*7f80*/  @!P5 MOV R4, c[0x0][0x288] ;  /* 0x0000a2000004da02 */ /* 0x000fe40000000f00 */
[----:B------:R-:W-:Y:S01]  /*7f90*/  @!P4 MOV R5, R53 ;  /* 0x000000350005c202 */ /* 0x000fe20000000f00 */
[----:B-1----:R-:W-:Y:S01]  /*7fa0*/  @!P5 IMAD.MOV.U32 R2, RZ, RZ, R55 ;  /* 0x000000ffff02d224 */ /* 0x002fe200078e0037 */
[----:B------:R-:W-:Y:S05]  /*7fb0*/  @!P5 MOV R3, R54 ;  /* 0x000000360003d202 */ /* 0x000fea0000000f00 */
[----:B------:R-:W-:Y:S04]  /*7fc0*/  @!P5 IMAD.WIDE.U32 R2, R4, 0x180, R2 ;  /* 0x000001800402d825 */ /* 0x000fe800078e0002 */
[----:B------:R-:W-:Y:S01]  /*7fd0*/  @!P4 IMAD.MOV.U32 R4, RZ, RZ, R52 ;  /* 0x000000ffff04c224 */ /* 0x000fe200078e0034 */
[----:B------:R-:W-:Y:S01]  /*7fe0*/  @!P5 IADD3 R3, R3, R6, RZ ;  /* 0x000000060303d210 */ /* 0x000fe20007ffe0ff */
[----:B------:R-:W-:Y:S02]  /*7ff0*/  @!P1 IMAD.MOV.U32 R6, RZ, RZ, c[0x0][0x28c] ;  /* 0x0000a300ff069624 */ /* 0x000fe400078e00ff */
[C---:B------:R-:W-:Y:S04]  /*8000*/  @!P4 IMAD.WIDE.U32 R4, R0.reuse, c[0x0][0x198], R4 ;  /* 0x000066000004ca25 */ /* 0x040fe800078e0004 */
[----:B------:R-:W-:Y:S02]  /*8010*/  @!P4 IMAD R0, R0, c[0x0][0x19c], RZ ;  /* 0x000067000000ca24 */ /* 0x000fe400078e02ff */
[----:B------:R-:W-:Y:S02]  /*8020*/  @!P1 IMAD R6, R6, 0x1c0, RZ ;  /* 0x000001c006069824 */ /* 0x000fe400078e02ff */
[----:B------:R-:W-:Y:S01]  /*8030*/  @!P4 IMAD.IADD R5, R5, 0x1, R0 ;  /* 0x000000010505c824 */ /* 0x000fe200078e0200 */
[----:B------:R-:W-:Y:S04]  /*8040*/  @!P5 MOV R0, 0x180 ;  /* 0x000001800000d802 */ /* 0x000fe80000000f00 */
[----:B--2---:R1:W-:Y:S02]  /*8050*/  @!P4 STG.E.128 [R4.64], R8 ;  /* 0x000000080400c986 */ /* 0x0043e4000c101d06 */
[----:B-1----:R-:W-:Y:S02]  /*8060*/  @!P1 IMAD.MOV.U32 R4, RZ, RZ, c[0x0][0x288] ;  /* 0x0000a200ff049624 */ /* 0x002fe400078e00ff */
[----:B------:R1:W2:Y:S01]  /*8070*/  @!P5 LDG.E.128 R8, [R2.64] ;  /* 0x000000060208d981 */ /* 0x0002a2000c1e1d00 */
[----:B------:R-:W-:Y:S02]  /*8080*/  @!P5 IMAD.MOV.U32 R5, RZ, RZ, R53 ;  /* 0x000000ffff05d224 */ /* 0x000fe400078e0035 */
[----:B-1----:R-:W-:Y:S01]  /*8090*/  @!P1 IMAD.MOV.U32 R3, RZ, RZ, R54 ;  /* 0x000000ffff039224 */ /* 0x002fe200078e0036 */
[----:B------:R-:W-:Y:S05]  /*80a0*/  @!P1 MOV R2, R55 ;  /* 0x0000003700029202 */ /* 0x000fea0000000f00 */
[----:B------:R-:W-:Y:S01]  /*80b0*/  @!P1 IMAD.WIDE.U32 R2, R4, 0x1c0, R2 ;  /* 0x000001c004029825 */ /* 0x000fe200078e0002 */
[----:B------:R-:W-:Y:S03]  /*80c0*/  @!P5 MOV R4, R52 ;  /* 0x000000340004d202 */ /* 0x000fe60000000f00 */
[----:B------:R-:W-:Y:S02]  /*80d0*/  @!P1 IMAD.IADD R3, R3, 0x1, R6 ;  /* 0x0000000103039824 */ /* 0x000fe400078e0206 */
[C---:B------:R-:W-:Y:S04]  /*80e0*/  @!P5 IMAD.WIDE.U32 R4, R0.reuse, c[0x0][0x198], R4 ;  /* 0x000066000004da25 */ /* 0x040fe800078e0004 */
[----:B------:R-:W-:Y:S05]  /*80f0*/  @!P5 IMAD R0, R0, c[0x0][0x19c], RZ ;  /* 0x000067000000da24 */ /* 0x000fea00078e02ff */
[----:B------:R-:W-:Y:S02]  /*8100*/  @!P5 IADD3 R5, R5, R0, RZ ;  /* 0x000000000505d210 */ /* 0x000fe40007ffe0ff */
[----:B------:R-:W-:Y:S03]  /*8110*/  @!P1 MOV R0, 0x1c0 ;  /* 0x000001c000009802 */ /* 0x000fe60000000f00 */
[----:B--2---:R1:W-:Y:S04]  /*8120*/  @!P5 STG.E.128 [R4.64], R8 ;  /* 0x000000080400d986 */ /* 0x0043e8000c101d06 */
[----:B-1----:R1:W2:Y:S02]  /*8130*/  @!P1 LDG.E.128 R4, [R2.64] ;  /* 0x0000000602049981 */ /* 0x0022a4000c1e1d00 */
[----:B-1----:R-:W-:Y:S01]  /*8140*/  @!P1 IMAD.MOV.U32 R2, RZ, RZ, R52 ;  /* 0x000000ffff029224 */ /* 0x002fe200078e0034 */
[----:B------:R-:W-:Y:S05]  /*8150*/  @!P1 MOV R3, R53 ;  /* 0x0000003500039202 */ /* 0x000fea0000000f00 */
[C---:B------:R-:W-:Y:S04]  /*8160*/  @!P1 IMAD.WIDE.U32 R2, R0.reuse, c[0x0][0x198], R2 ;  /* 0x0000660000029a25 */ /* 0x040fe800078e0002 */
[----:B------:R-:W-:Y:S05]  /*8170*/  @!P1 IMAD R0, R0, c[0x0][0x19c], RZ ;  /* 0x0000670000009a24 */ /* 0x000fea00078e02ff */
[----:B------:R-:W-:Y:S05]  /*8180*/  @!P1 IADD3 R3, R3, R0, RZ ;  /* 0x0000000003039210 */ /* 0x000fea0007ffe0ff */
[----:B--2---:R1:W-:Y:S02]  /*8190*/  @!P1 STG.E.128 [R2.64], R4 ;  /* 0x0000000402009986 */ /* 0x0043e4000c101d06 */
.L_x_977:
[----:B------:R-:W-:Y:S01]  /*81a0*/  LOP3.LUT P1, RZ, R188, 0x8, RZ, 0xc0, !PT ;  /* 0x00000008bcff7812 */ /* 0x000fe2000782c0ff */
[----:B------:R-:W-:Y:S01]  /*81b0*/  IMAD.MOV.U32 R0, RZ, RZ, c[0x0][0x288] ;  /* 0x0000a200ff007624 */ /* 0x000fe200078e00ff */
[----:B-1----:R-:W-:Y:S01]  /*81c0*/  MOV R2, R55 ;  /* 0x0000003700027202 */ /* 0x002fe20000000f00 */
[----:B------:R-:W-:Y:S02]  /*81d0*/  IMAD.MOV.U32 R3, RZ, RZ, R54 ;  /* 0x000000ffff037224 */ /* 0x000fe400078e0036 */
[----:B------:R-:W-:Y:S05]  /*81e0*/  IMAD.U32 R0, R0, -0x100, RZ ;  /* 0xffffff0000007824 */ /* 0x000fea00078e00ff */
[C---:B------:R-:W-:Y:S04]  /*81f0*/  LEA R55, P0, R0.reuse, R2, 0x1 ;  /* 0x0000000200377211 */ /* 0x040fe800078008ff */
[----:B------:R-:W-:Y:S01]  /*8200*/  LEA.HI.X.SX32 R54, R0, R3, 0x1, P0 ;  /* 0x0000000300367211 */ /* 0x000fe200000f0eff */
[----:B------:R-:W-:-:S05]  /*8210*/  @!P1 BRA `(.L_x_1010) ;  /* 0x000004c000009947 */ /* 0x000fca0003800000 */
[----:B------:R-:W-:Y:S04]  /*8220*/  IADD3 R0, R21, -0x1, RZ ;  /* 0xffffffff15007810 */ /* 0x000fe80007ffe0ff */
[----:B------:R-:W-:Y:S11]  /*8230*/  ISETP.GT.AND P0, PT, R0, R89, PT ;  /* 0x000000590000720c */ /* 0x000ff60003f04270 */
[----:B------:R-:W-:Y:S02]  /*8240*/  @!UPT UIADD3 URZ, URZ, URZ, URZ ;  /* 0x0000003f3f3ff290 */ /* 0x000fe4000fffe03f */
[----:B------:R-:W-:-:S05]  /*8250*/  @!P0 BRA `(.L_x_1011) ;  /* 0x0000054000008947 */ /* 0x000fca0003800000 */
[----:B------:R-:W-:Y:S02]  /*8260*/  IABS R8, c[0x0][0x2d0] ;  /* 0x0000b40000087a13 */ /* 0x000fe40000000000 */
[----:B------:R-:W-:Y:S02]  /*8270*/  IABS R5, R20 ;  /* 0x0000001400057213 */ /* 0x000fe40000000000 */
[----:B------:R-:W1:Y:S10]  /*8280*/  I2F.RP R2, R8 ;  /* 0x0000000800027306 */ /* 0x000e740000209400 */
[----:B-1----:R-:W1:Y:S02]  /*8290*/  MUFU.RCP R2, R2 ;  /* 0x0000000200027308 */ /* 0x002e640000001000 */
[----:B-1----:R-:W-:Y:S08]  /*82a0*/  IADD3 R2, R2, 0xffffffe, RZ ;  /* 0x0ffffffe02027810 */ /* 0x002ff00007ffe0ff */
[----:B------:R-:W1:Y:S02]  /*82b0*/  F2I.FTZ.U32.TRUNC.NTZ R3, R2 ;  /* 0x0000000200037305 */ /* 0x000e64000021f000 */
[--C-:B-1----:R-:W-:Y:S02]  /*82c0*/  IMAD.MOV R0, RZ, RZ, -R3.reuse ;  /* 0x000000ffff007224 */ /* 0x102fe400078e0a03 */
[----:B------:R-:W-:Y:S02]  /*82d0*/  IMAD.MOV.U32 R2, RZ, RZ, RZ ;  /* 0x000000ffff027224 */ /* 0x000fe400078e00ff */
[----:B------:R-:W-:Y:S01]  /*82e0*/  IMAD.MOV.U32 R6, RZ, RZ, R0 ;  /* 0x000000ffff067224 */ /* 0x000fe200078e0000 */
[----:B------:R-:W-:Y:S03]  /*82f0*/  IADD3 R0, R22, -0x200, RZ ;  /* 0xfffffe0016007810 */ /* 0x000fe60007ffe0ff */
[----:B------:R-:W-:Y:S01]  /*8300*/  IMAD R6, R6, R8, RZ ;  /* 0x0000000806067224 */ /* 0x000fe200078e02ff */
[----:B------:R-:W-:Y:S03]  /*8310*/  IABS R4, R0 ;  /* 0x0000000000047213 */ /* 0x000fe60000000000 */
        /* <DEDUP_REMOVED lines=9> */
[----:B------:R-:W-:Y:S01]  /*83b0*/  @!P1 IADD3 R3, R3, 0x1, RZ ;  /* 0x0000000103039810 */ /* 0x000fe20007ffe0ff */
[----:B------:R-:W-:Y:S01]  /*83c0*/  @!P1 IMAD.IADD R5, R5, 0x1, -R8 ;  /* 0x0000000105059824 */ /* 0x000fe200078e0a08 */
[-C--:B------:R-:W-:Y:S02]  /*83d0*/  @!P0 IADD3 R4, R4, -R8.reuse, RZ ;  /* 0x8000000804048210 */ /* 0x080fe40007ffe0ff */
[----:B------:R-:W-:Y:S02]  /*83e0*/  @!P0 IADD3 R2, R2, 0x1, RZ ;  /* 0x0000000102028810 */ /* 0x000fe40007ffe0ff */
[-C--:B------:R-:W-:Y:S02]  /*83f0*/  ISETP.GE.U32.AND P3, PT, R4, R8.reuse, PT ;  /* 0x000000080400720c */ /* 0x080fe40003f66070 */
[----:B------:R-:W-:Y:S02]  /*8400*/  ISETP.GE.U32.AND P4, PT, R5, R8, PT ;  /* 0x000000080500720c */ /* 0x000fe40003f86070 */
[----:B------:R-:W-:Y:S02]  /*8410*/  LOP3.LUT R4, R20, c[0x0][0x2d0], RZ, 0x3c, !PT ;  /* 0x0000b40014047a12 */ /* 0x000fe400078e3cff */
[----:B------:R-:W-:Y:S02]  /*8420*/  LOP3.LUT R5, R0, c[0x0][0x2d0], RZ, 0x3c, !PT ;  /* 0x0000b40000057a12 */ /* 0x000fe400078e3cff */
[----:B------:R-:W-:Y:S02]  /*8430*/  ISETP.GE.AND P2, PT, R4, RZ, PT ;  /* 0x000000ff0400720c */ /* 0x000fe40003f46270 */
[----:B------:R-:W-:Y:S02]  /*8440*/  ISETP.GE.AND P5, PT, R5, RZ, PT ;  /* 0x000000ff0500720c */ /* 0x000fe40003fa6270 */
[----:B------:R-:W-:Y:S02]  /*8450*/  ISETP.NE.AND P0, PT, RZ, c[0x0][0x2d0], PT ;  /* 0x0000b400ff007a0c */ /* 0x000fe40003f05270 */
[----:B------:R-:W-:Y:S02]  /*8460*/  @P3 IADD3 R2, R2, 0x1, RZ ;  /* 0x0000000102023810 */ /* 0x000fe40007ffe0ff */
[----:B------:R-:W-:Y:S02]  /*8470*/  @P4 IADD3 R3, R3, 0x1, RZ ;  /* 0x0000000103034810 */ /* 0x000fe40007ffe0ff */
[----:B------:R-:W-:Y:S02]  /*8480*/  LOP3.LUT R5, RZ, c[0x0][0x2d0], RZ, 0x33, !PT ;  /* 0x0000b400ff057a12 */ /* 0x000fe400078e33ff */
[----:B------:R-:W-:Y:S01]  /*8490*/  IADD3 R0, -R20, R0, RZ ;  /* 0x0000000014007210 */ /* 0x000fe20007ffe1ff */
[----:B------:R-:W-:Y:S02]  /*84a0*/  @!P2 IMAD.MOV R3, RZ, RZ, -R3 ;  /* 0x000000ffff03a224 */ /* 0x000fe400078e0a03 */
[----:B------:R-:W-:Y:S05]  /*84b0*/  @!P5 IMAD.MOV R2, RZ, RZ, -R2 ;  /* 0x000000ffff02d224 */ /* 0x000fea00078e0a02 */
        /* <DEDUP_REMOVED lines=8> */
[----:B------:R-:W-:Y:S02]  /*8540*/  IMAD R0, R2, c[0x0][0x2d0], R0 ;  /* 0x0000b40002007a24 */ /* 0x000fe400078e0200 */
[----:B------:R-:W2:Y:S02]  /*8550*/  LDG.E R6, [R6.64] ;  /* 0x0000000606067981 */ /* 0x000ea4000c1e1900 */
[----:B------:R-:W-:Y:S04]  /*8560*/  IMAD.WIDE.U32 R4, R0, c[0x0][0x1a0], RZ ;  /* 0x0000680000047a25 */ /* 0x000fe800078e00ff */
[----:B--2---:R-:W-:Y:S01]  /*8570*/  IMAD.IADD R9, R8, 0x1, -R6 ;  /* 0x0000000108097824 */ /* 0x004fe200078e0a06 */
[----:B------:R-:W-:Y:S03]  /*8580*/  SHF.R.S32.HI R6, RZ, 0x1f, R0 ;  /* 0x0000001fff067819 */ /* 0x000fe60000011400 */
[C---:B------:R-:W-:Y:S01]  /*8590*/  IMAD.WIDE.U32 R2, R9.reuse, c[0x0][0x180], RZ ;  /* 0x0000600009027a25 */ /* 0x040fe200078e00ff */
[----:B------:R-:W-:Y:S03]  /*85a0*/  SHF.R.S32.HI R10, RZ, 0x1f, R9 ;  /* 0x0000001fff0a7819 */ /* 0x000fe60000011409 */
[----:B------:R-:W-:Y:S02]  /*85b0*/  IMAD R7, R6, c[0x0][0x1a0], RZ ;  /* 0x0000680006077a24 */ /* 0x000fe400078e02ff */
[----:B------:R-:W-:Y:S02]  /*85c0*/  IMAD R8, R10, c[0x0][0x180], RZ ;  /* 0x000060000a087a24 */ /* 0x000fe400078e02ff */
[----:B------:R-:W-:Y:S02]  /*85d0*/  IMAD R7, R0, c[0x0][0x1a4], R7 ;  /* 0x0000690000077a24 */ /* 0x000fe400078e0207 */
[----:B------:R-:W-:Y:S02]  /*85e0*/  IMAD R8, R9, c[0x0][0x184], R8 ;  /* 0x0000610009087a24 */ /* 0x000fe400078e0208 */
[----:B------:R-:W-:Y:S02]  /*85f0*/  IMAD.IADD R5, R5, 0x1, R7 ;  /* 0x0000000105057824 */ /* 0x000fe400078e0207 */
[----:B------:R-:W-:Y:S01]  /*8600*/  IMAD R7, R10, c[0x0][0x188], RZ ;  /* 0x000062000a077a24 */ /* 0x000fe200078e02ff */
[----:B------:R-:W-:Y:S01]  /*8610*/  IADD3 R3, R3, R8, RZ ;  /* 0x0000000803037210 */ /* 0x000fe20007ffe0ff */
[----:B------:R-:W-:Y:S02]  /*8620*/  IMAD R6, R6, c[0x0][0x198], RZ ;  /* 0x0000660006067a24 */ /* 0x000fe400078e02ff */
[C---:B------:R-:W-:Y:S04]  /*8630*/  IMAD.WIDE.U32 R4, R9.reuse, c[0x0][0x188], R4 ;  /* 0x0000620009047a25 */ /* 0x040fe800078e0004 */
[----:B------:R-:W-:Y:S01]  /*8640*/  IMAD.WIDE.U32 R2, R0, c[0x0][0x198], R2 ;  /* 0x0000660000027a25 */ /* 0x000fe200078e0002 */
[----:B------:R-:W-:Y:S03]  /*8650*/  LEA R57, P1, R4, R57, 0x1 ;  /* 0x0000003904397211 */ /* 0x000fe600078208ff */
[----:B------:R-:W-:Y:S01]  /*8660*/  IMAD R7, R9, c[0x0][0x18c], R7 ;  /* 0x0000630009077a24 */ /* 0x000fe200078e0207 */
[----:B------:R-:W-:Y:S01]  /*8670*/  LEA R52, P0, R2, R52, 0x1 ;  /* 0x0000003402347211 */ /* 0x000fe200078008ff */
[----:B------:R-:W-:Y:S02]  /*8680*/  IMAD R0, R0, c[0x0][0x19c], R6 ;  /* 0x0000670000007a24 */ /* 0x000fe400078e0206 */
[----:B------:R-:W-:Y:S02]  /*8690*/  IMAD.IADD R5, R5, 0x1, R7 ;  /* 0x0000000105057824 */ /* 0x000fe400078e0207 */
[----:B------:R-:W-:Y:S03]  /*86a0*/  IMAD.IADD R0, R3, 0x1, R0 ;  /* 0x0000000103007824 */ /* 0x000fe600078e0200 */
[----:B------:R-:W-:Y:S02]  /*86b0*/  LEA.HI.X R56, R4, R56, R5, 0x1, P1 ;  /* 0x0000003804387211 */ /* 0x000fe400008f0c05 */
[----:B------:R-:W-:Y:S01]  /*86c0*/  LEA.HI.X R53, R2, R53, R0, 0x1, P0 ;  /* 0x0000003502357211 */ /* 0x000fe200000f0c00 */
[----:B------:R-:W-:-:S05]  /*86d0*/  BRA `(.L_x_1011) ;  /* 0x000000c000007947 */ /* 0x000fca0003800000 */
.L_x_1010:
[----:B------:R-:W-:Y:S01]  /*86e0*/  MOV R5, R56 ;  /* 0x0000003800057202 */ /* 0x000fe20000000f00 */
[----:B------:R-:W-:Y:S01]  /*86f0*/  IMAD.MOV.U32 R6, RZ, RZ, c[0x0][0x1a0] ;  /* 0x00006800ff067624 */ /* 0x000fe200078e00ff */
[----:B------:R-:W-:Y:S01]  /*8700*/  MOV R3, R53 ;  /* 0x0000003500037202 */ /* 0x000fe20000000f00 */
[----:B------:R-:W-:Y:S02]  /*8710*/  IMAD.MOV.U32 R0, RZ, RZ, c[0x0][0x198] ;  /* 0x00006600ff007624 */ /* 0x000fe400078e00ff */
[----:B------:R-:W-:Y:S01]  /*8720*/  IMAD.MOV.U32 R4, RZ, RZ, R57 ;  /* 0x000000ffff047224 */ /* 0x000fe200078e0039 */
[----:B------:R-:W-:Y:S01]  /*8730*/  LEA R6, -R6, RZ, 0x8 ;  /* 0x000000ff06067211 */ /* 0x000fe200078e41ff */
[----:B------:R-:W-:Y:S02]  /*8740*/  IMAD.U32 R0, R0, -0x100, RZ ;  /* 0xffffff0000007824 */ /* 0x000fe400078e00ff */
[----:B------:R-:W-:Y:S01]  /*8750*/  IMAD.MOV.U32 R2, RZ, RZ, R52 ;  /* 0x000000ffff027224 */ /* 0x000fe200078e0034 */
[----:B------:R-:W-:Y:S04]  /*8760*/  LEA R57, P1, R6, R4, 0x1 ;  /* 0x0000000406397211 */ /* 0x000fe800078208ff */
[----:B------:R-:W-:Y:S02]  /*8770*/  LEA R52, P0, R0, R2, 0x1 ;  /* 0x0000000200347211 */ /* 0x000fe400078008ff */
[----:B------:R-:W-:Y:S02]  /*8780*/  LEA.HI.X.SX32 R56, R6, R5, 0x1, P1 ;  /* 0x0000000506387211 */ /* 0x000fe400008f0eff */
[----:B------:R-:W-:Y:S02]  /*8790*/  LEA.HI.X.SX32 R53, R0, R3, 0x1, P0 ;  /* 0x0000000300357211 */ /* 0x000fe400000f0eff */
.L_x_1011:
[----:B------:R-:W-:Y:S04]  /*87a0*/  IADD3 R21, R21, -0x1, RZ ;  /* 0xffffffff15157810 */ /* 0x000fe80007ffe0ff */
[----:B------:R-:W-:Y:S11]  /*87b0*/  ISETP.GT.AND P0, PT, R21, R89, PT ;  /* 0x000000591500720c */ /* 0x000ff60003f04270 */
[----:B------:R-:W-:Y:S02]  /*87c0*/  @!UPT UIADD3 URZ, URZ, URZ, URZ ;  /* 0x0000003f3f3ff290 */ /* 0x000fe4000fffe03f */
[----:B------:R-:W-:-:S05]  /*87d0*/  @P0 BRA `(.L_x_1012) ;  /* 0xffff9cd000000947 */ /* 0x000fca000383ffff */
.L_x_958:
[----:B-1----:R1:W5:Y:S04]  /*87e0*/  LDL R47, [R1] ;  /* 0x00000000012f7983 */ /* 0x0023680000100800 */
[----:B------:R-:W-:Y:S01]  /*87f0*/  BAR.SYNC.DEFER_BLOCKING 0x0 ;  /* 0x0000000000007b1d */ /* 0x000fe20000010000 */
        /* <DEDUP_REMOVED lines=11> */
[----:B------:R-:W2:Y:S01]  /*88b0*/  @P0 LDG.E R0, [R146.64] ;  /* 0x0000000692000981 */ /* 0x000ea2000c1e1900 */
[----:B------:R-:W-:Y:S01]  /*88c0*/  LEA R2, P3, R102, c[0x0][0x160], 0x1 ;  /* 0x0000580066027a11 */ /* 0x000fe200078608ff */
[----:B------:R-:W-:Y:S02]  /*88d0*/  IMAD.SHL.U32 R32, R101, 0x20, RZ ;  /* 0x0000002065207824 */ /* 0x000fe400078e00ff */
[--C-:B-----5:R-:W-:Y:S01]  /*88e0*/  IMAD.IADD R26, R47, 0x1, -R156.reuse ;  /* 0x000000012f1a7824 */ /* 0x120fe200078e0a9c */
[----:B--2---:R-:W-:Y:S02]  /*88f0*/  IADD3 R3, R0, R90, R156 ;  /* 0x0000005a00037210 */ /* 0x004fe40007ffe09c */
[----:B------:R-:W-:Y:S01]  /*8900*/  IADD3 R0, P0, R102, UR4, RZ ;  /* 0x0000000466007c10 */ /* 0x000fe2000ff1e0ff */
[----:B------:R-:W-:Y:S02]  /*8910*/  ULDC.U8 UR4, c[0x0][0x313] ;  /* 0x0000c4c000047ab9 */ /* 0x000fe40000000000 */
[----:B------:R-:W-:Y:S01]  /*8920*/  ISETP.NE.AND P4, PT, RZ, UR4, PT ;  /* 0x00000004ff007c0c */ /* 0x000fe2000bf85270 */
[----:B------:R-:W-:Y:S01]  /*8930*/  IMAD R3, R101, R3, RZ ;  /* 0x0000000365037224 */ /* 0x000fe200078e02ff */
[----:B------:R-:W-:-:S02]  /*8940*/  IADD3.X R5, R119, UR5, RZ, P0, !PT ;  /* 0x0000000577057c10 */ /* 0x000fc400087fe4ff */
[----:B------:R-:W-:Y:S02]  /*8950*/  LEA R24, P0, R0, c[0x0][0x160], 0x1 ;  /* 0x0000580000187a11 */ /* 0x000fe400078008ff */
[-C--:B------:R-:W-:Y:S02]  /*8960*/  IADD3 R16, P2, R112, R3.reuse, RZ ;  /* 0x0000000370107210 */ /* 0x080fe40007f5e0ff */
[----:B------:R-:W-:Y:S02]  /*8970*/  IADD3 R22, P1, R121, R3, RZ ;  /* 0x0000000379167210 */ /* 0x000fe40007f3e0ff */
[----:B------:R-:W-:Y:S02]  /*8980*/  SHF.R.S32.HI R4, RZ, 0x1f, R3 ;  /* 0x0000001fff047819 */ /* 0x000fe40000011403 */
[----:B------:R-:W-:Y:S02]  /*8990*/  LEA.HI.X R3, R102, c[0x0][0x164], R119, 0x1, P3 ;  /* 0x0000590066037a11 */ /* 0x000fe400018f0c77 */
[----:B------:R-:W-:Y:S01]  /*89a0*/  LEA.HI.X R25, R0, c[0x0][0x164], R5, 0x1, P0 ;  /* 0x0000590000197a11 */ /* 0x000fe200000f0c05 */
[----:B------:R-:W-:-:S02]  /*89b0*/  IMAD.X R18, R123, 0x1, R4, P2 ;  /* 0x000000017b127824 */ /* 0x000fc400010e0604 */
[----:B------:R-:W-:Y:S01]  /*89c0*/  IMAD.X R21, R124, 0x1, R4, P1 ;  /* 0x000000017c157824 */ /* 0x000fe200008e0604 */
        /* <DEDUP_REMOVED lines=14> */
[C---:B------:R-:W-:Y:S01]  /*8ab0*/  IMAD.SHL.U32 R8, R16.reuse, 0x2, RZ ;  /* 0x0000000210087824 */ /* 0x040fe200078e00ff */
[----:B------:R-:W-:-:S04]  /*8ac0*/  SHF.L.U64.HI R0, R16, 0x1, R18 ;  /* 0x0000000110007819 */ /* 0x000fc80000010212 */
[C---:B---3--:R-:W-:Y:S02]  /*8ad0*/  IADD3 R2, P0, R8.reuse, c[0x0][0x2b0], RZ ;  /* 0x0000ac0008027a10 */ /* 0x048fe40007f1e0ff */
[----:B------:R-:W-:Y:S02]  /*8ae0*/  IADD3 R8, P1, R8, c[0x0][0x2a8], RZ ;  /* 0x0000aa0008087a10 */ /* 0x000fe40007f3e0ff */
[C---:B------:R-:W-:Y:S02]  /*8af0*/  IADD3.X R3, R0.reuse, c[0x0][0x2b4], RZ, P0, !PT ;  /* 0x0000ad0000037a10 */ /* 0x040fe400007fe4ff */
[----:B------:R-:W-:-:S03]  /*8b00*/  IADD3.X R9, R0, c[0x0][0x2ac], RZ, P1, !PT ;  /* 0x0000ab0000097a10 */ /* 0x000fc60000ffe4ff */
[----:B------:R3:W4:Y:S04]  /*8b10*/  LDG.E.64 R10, [R2.64] ;  /* 0x00000006020a7981 */ /* 0x000728000c1e1b00 */
[----:B--2---:R-:W2:Y:S01]  /*8b20*/  LDG.E.64 R8, [R8.64] ;  /* 0x0000000608087981 */ /* 0x004ea2000c1e1b00 */
[----:B-----5:R-:W-:Y:S01]  /*8b30*/  LOP3.LUT R0, R7, 0xffff0000, RZ, 0xc0, !PT ;  /* 0xffff000007007812 */ /* 0x020fe200078ec0ff */
[C---:B------:R-:W-:Y:S01]  /*8b40*/  IMAD.U32 R13, R4.reuse, 0x10000, RZ ;  /* 0x00010000040d7824 */ /* 0x040fe200078e00ff */
[----:B------:R-:W-:Y:S02]  /*8b50*/  LOP3.LUT R12, R4, 0xffff0000, RZ, 0xc0, !PT ;  /* 0xffff0000040c7812 */ /* 0x000fe400078ec0ff */
[C---:B---3--:R-:W-:Y:S02]  /*8b60*/  SHF.L.U32 R3, R5.reuse, 0x10, RZ ;  /* 0x0000001005037819 */ /* 0x048fe400000006ff */
[----:B------:R-:W-:-:S02]  /*8b70*/  LOP3.LUT R5, R5, 0xffff0000, RZ, 0xc0, !PT ;  /* 0xffff000005057812 */ /* 0x000fc400078ec0ff */
[----:B------:R-:W-:Y:S01]  /*8b80*/  SHF.L.U32 R2, R7, 0x10, RZ ;  /* 0x0000001007027819 */ /* 0x000fe200000006ff */
[C---:B------:R-:W-:Y:S01]  /*8b90*/  IMAD.U32 R7, R6.reuse, 0x10000, RZ ;  /* 0x0001000006077824 */ /* 0x040fe200078e00ff */
[----:B------:R-:W-:Y:S02]  /*8ba0*/  LOP3.LUT R6, R6, 0xffff0000, RZ, 0xc0, !PT ;  /* 0xffff000006067812 */ /* 0x000fe400078ec0ff */
[----:B----4-:R-:W-:Y:S02]  /*8bb0*/  LOP3.LUT R15, R10, 0xffff0000, RZ, 0xc0, !PT ;  /* 0xffff00000a0f7812 */ /* 0x010fe400078ec0ff */
[----:B------:R-:W-:Y:S02]  /*8bc0*/  LOP3.LUT R19, R11, 0xffff0000, RZ, 0xc0, !PT ;  /* 0xffff00000b137812 */ /* 0x000fe400078ec0ff */
[----:B--2---:R-:W-:Y:S01]  /*8bd0*/  LOP3.LUT R20, R8, 0xffff0000, RZ, 0xc0, !PT ;  /* 0xffff000008147812 */ /* 0x004fe200078ec0ff */
[----:B------:R-:W-:Y:S01]  /*8be0*/  FMUL.FTZ R4, R5, R15 ;  /* 0x0000000f05047220 */ /* 0x000fe20000410000 */
[----:B------:R-:W-:Y:S01]  /*8bf0*/  LOP3.LUT R21, R9, 0xffff0000, RZ, 0xc0, !PT ;  /* 0xffff000009157812 */ /* 0x000fe200078ec0ff */
[----:B------:R-:W-:Y:S01]  /*8c00*/  FMUL.FTZ R14, R0, R19 ;  /* 0x00000013000e7220 */ /* 0x000fe20000410000 */
[----:B------:R-:W-:Y:S01]  /*8c10*/  SHF.L.U32 R8, R8, 0x10, RZ ;  /* 0x0000001008087819 */ /* 0x000fe200000006ff */
[----:B------:R-:W-:-:S02]  /*8c20*/  FMUL.FTZ R15, R3, R15 ;  /* 0x0000000f030f7220 */ /* 0x000fc40000410000 */
[----:B------:R-:W-:Y:S02]  /*8c30*/  FFMA.FTZ R17, R3, R20, -R4 ;  /* 0x0000001403117223 */ /* 0x000fe40000010804 */
[C---:B------:R-:W-:Y:S02]  /*8c40*/  FMUL.FTZ R3, R2.reuse, R19 ;  /* 0x0000001302037220 */ /* 0x040fe40000410000 */
[-C--:B------:R-:W-:Y:S01]  /*8c50*/  FFMA.FTZ R14, R2, R21.reuse, -R14 ;  /* 0x00000015020e7223 */ /* 0x080fe2000001080e */
[----:B------:R-:W-:Y:S01]  /*8c60*/  SHF.L.U32 R2, R10, 0x10, RZ ;  /* 0x000000100a027819 */ /* 0x000fe200000006ff */
[----:B------:R-:W-:Y:S02]  /*8c70*/  FFMA.FTZ R10, R0, R21, R3 ;  /* 0x00000015000a7223 */ /* 0x000fe40000010003 */
[----:B------:R-:W-:Y:S02]  /*8c80*/  IMAD.U32 R0, R11, 0x10000, RZ ;  /* 0x000100000b007824 */ /* 0x000fe400078e00ff */
[----:B------:R-:W-:-:S02]  /*8c90*/  FMUL.FTZ R4, R12, R2 ;  /* 0x000000020c047220 */ /* 0x000fc40000410000 */
[----:B------:R-:W-:Y:S02]  /*8ca0*/  FMUL.FTZ R3, R13, R2 ;  /* 0x000000020d037220 */ /* 0x000fe40000410000 */
[-C--:B------:R-:W-:Y:S02]  /*8cb0*/  FMUL.FTZ R2, R6, R0.reuse ;  /* 0x0000000006027220 */ /* 0x080fe40000410000 */
[----:B------:R-:W-:Y:S02]  /*8cc0*/  IMAD.U32 R9, R9, 0x10000, RZ ;  /* 0x0001000009097824 */ /* 0x000fe400078e00ff */
[----:B------:R-:W-:Y:S02]  /*8cd0*/  FMUL.FTZ R0, R7, R0 ;  /* 0x0000000007007220 */ /* 0x000fe40000410000 */
[----:B------:R-:W-:Y:S02]  /*8ce0*/  FFMA.FTZ R5, R5, R20, R15 ;  /* 0x0000001405057223 */ /* 0x000fe4000001000f */
[----:B------:R-:W-:-:S02]  /*8cf0*/  FFMA.FTZ R4, R13, R8, -R4 ;  /* 0x000000080d047223 */ /* 0x000fc40000010804 */
[----:B------:R-:W-:Y:S01]  /*8d00*/  FFMA.FTZ R3, R12, R8, R3 ;  /* 0x000000080c037223 */ /* 0x000fe20000010003 */
[----:B------:R-:W-:Y:S01]  /*8d10*/  F2FP.BF16.PACK_AB R5, R5, R17 ;  /* 0x000000110505723e */ /* 0x000fe200000010ff */
[-C--:B------:R-:W-:Y:S01]  /*8d20*/  FFMA.FTZ R2, R7, R9.reuse, -R2 ;  /* 0x0000000907027223 */ /* 0x080fe20000010802 */
[----:B------:R-:W-:Y:S01]  /*8d30*/  F2FP.BF16.PACK_AB R7, R10, R14 ;  /* 0x0000000e0a07723e */ /* 0x000fe200000010ff */
[----:B------:R-:W-:Y:S01]  /*8d40*/  FFMA.FTZ R0, R6, R9, R0 ;  /* 0x0000000906007223 */ /* 0x000fe20000010000 */
[----:B------:R-:W-:-:S04]  /*8d50*/  F2FP.BF16.PACK_AB R4, R3, R4 ;  /* 0x000000040304723e */ /* 0x000fc800000010ff */
[----:B------:R-:W-:Y:S02]  /*8d60*/  F2FP.BF16.PACK_AB R6, R0, R2 ;  /* 0x000000020006723e */ /* 0x000fe400000010ff */
.L_x_1019:
[----:B------:R-:W-:Y:S05]  /*8d70*/  BSYNC B0 ;  /* 0x0000000000007941 */ /* 0x000fea0003800000 */
.L_x_1018:
[----:B-----5:R4:W-:Y:S02]  /*8d80*/  STS.128 [R185], R4 ;  /* 0x00000004b9007388 */ /* 0x0209e40000000c00 */
.L_x_1017:
[----:B------:R-:W-:Y:S05]  /*8d90*/  BSYNC B1 ;  /* 0x0000000000017941 */ /* 0x000fea0003800000 */
.L_x_1016:
[----:B------:R-:W-:-:S04]  /*8da0*/  IADD3 R23, R72, 0x20, RZ ;  /* 0x0000002048177810 */ /* 0x000fc80007ffe0ff */
[----:B------:R-:W-:-:S04]  /*8db0*/  ISETP.GE.AND P0, PT, R23, R26, PT ;  /* 0x0000001a1700720c */ /* 0x000fc80003f06270 */
[----:B------:R-:W-:-:S13]  /*8dc0*/  ISETP.LT.OR P0, PT, R136, -0x83, P0 ;  /* 0xffffff7d8800780c */ /* 0x000fda0000701670 */
[----:B------:R-:W-:Y:S05]  /*8dd0*/  @P0 BRA `(.L_x_1020) ;  /* 0x0000119000000947 */ /* 0x000fea0003800000 */
[----:B------:R-:W-:-:S13]  /*8de0*/  ISETP.GE.AND P0, PT, R132, c[0x0][0x220], PT ;  /* 0x0000880084007a0c */ /* 0x000fda0003f06270 */
[----:B------:R1:W-:Y:S01]  /*8df0*/  @P0 STS.128 [R185+0x800], RZ ;  /* 0x000800ffb9000388 */ /* 0x0003e20000000c00 */
[----:B------:R-:W-:Y:S05]  /*8e00*/  @P0 BRA `(.L_x_1020) ;  /* 0x0000116000000947 */ /* 0x000fea0003800000 */
[----:B----4-:R4:W5:Y:S01]  /*8e10*/  LDG.E.128 R4, [R24.64] ;  /* 0x0000000618047981 */ /* 0x010962000c1e1d00 */
[----:B------:R-:W-:Y:S01]  /*8e20*/  ISETP.GE.AND P0, PT, R132, c[0x0][0x230], PT ;  /* 0x00008c0084007a0c */ /* 0x000fe20003f06270 */
[----:B------:R-:W-:-:S12]  /*8e30*/  BSSY B0, `(.L_x_1021) ;  /* 0x0000030000007945 */ /* 0x000fd80003800000 */
[----:B------:R-:W-:Y:S05]  /*8e40*/  @P0 BRA `(.L_x_1022) ;  /* 0x000002e000000947 */ /* 0x000fea0003800000 */
[----:B------:R-:W-:-:S04]  /*8e50*/  IADD3 R0, P0, R32, R16, RZ ;  /* 0x0000001020007210 */ /* 0x000fc80007f1e0ff */
[----:B---3--:R-:W-:Y:S01]  /*8e60*/  LEA.HI.X.SX32 R2, R32, R18, 0x1, P0 ;  /* 0x0000001220027211 */ /* 0x008fe200000f0eff */
[----:B------:R-:W-:-:S03]  /*8e70*/  IMAD.SHL.U32 R8, R0, 0x2, RZ ;  /* 0x0000000200087824 */ /* 0x000fc600078e00ff */
[----:B------:R-:W-:Y:S02]  /*8e80*/  SHF.L.U64.HI R0, R0, 0x1, R2 ;  /* 0x0000000100007819 */ /* 0x000fe40000010202 */
[C---:B------:R-:W-:Y:S02]  /*8e90*/  IADD3 R2, P0, R8.reuse, c[0x0][0x2b0], RZ ;  /* 0x0000ac0008027a10 */ /* 0x040fe40007f1e0ff */
[----:B------:R-:W-:Y:S02]  /*8ea0*/  IADD3 R8, P1, R8, c[0x0][0x2a8], RZ ;  /* 0x0000aa0008087a10 */ /* 0x000fe40007f3e0ff */
[C---:B------:R-:W-:Y:S02]  /*8eb0*/  IADD3.X R3, R0.reuse, c[0x0][0x2b4], RZ, P0, !PT ;  /* 0x0000ad0000037a10 */ /* 0x040fe400007fe4ff */
[----:B------:R-:W-:-:S03]  /*8ec0*/  IADD3.X R9, R0, c[0x0][0x2ac], RZ, P1, !PT ;  /* 0x0000ab0000097a10 */ /* 0x000fc60000ffe4ff */
[----:B--2---:R3:W2:Y:S04]  /*8ed0*/  LDG.E.64 R10, [R2.64] ;  /* 0x00000006020a7981 */ /* 0x0046a8000c1e1b00 */
[----:B----4-:R-:W4:Y:S01]  /*8ee0*/  LDG.E.64 R8, [R8.64] ;  /* 0x0000000608087981 */ /* 0x010f22000c1e1b00 */
[----:B-----5:R-:W-:Y:S02]  /*8ef0*/  LOP3.LUT R0, R7, 0xffff0000, RZ, 0xc0, !PT ;  /* 0xffff000007007812 */ /* 0x020fe400078ec0ff */
[C---:B------:R-:W-:Y:S02]  /*8f00*/  SHF.L.U32 R13, R4.reuse, 0x10, RZ ;  /* 0x00000010040d7819 */ /* 0x040fe400000006ff */
[----:B------:R-:W-:Y:S01]  /*8f10*/  LOP3.LUT R12, R4, 0xffff0000, RZ, 0xc0, !PT ;  /* 0xffff0000040c7812 */ /* 0x000fe200078ec0ff */
[C---:B---3--:R-:W-:Y:S01]  /*8f20*/  IMAD.U32 R3, R5.reuse, 0x10000, RZ ;  /* 0x0001000005037824 */ /* 0x048fe200078e00ff */
[----:B------:R-:W-:Y:S01]  /*8f30*/  LOP3.LUT R5, R5, 0xffff0000, RZ, 0xc0, !PT ;  /* 0xffff000005057812 */ /* 0x000fe200078ec0ff */
[----:B------:R-:W-:Y:S01]  /*8f40*/  IMAD.U32 R2, R7, 0x10000, RZ ;  /* 0x0001000007027824 */ /* 0x000fe200078e00ff */
[----:B------:R-:W-:-:S02]  /*8f50*/  SHF.L.U32 R7, R6, 0x10, RZ ;  /* 0x0000001006077819 */ /* 0x000fc400000006ff */
[----:B------:R-:W-:Y:S02]  /*8f60*/  LOP3.LUT R6, R6, 0xffff0000, RZ, 0xc0, !PT ;  /* 0xffff000006067812 */ /* 0x000fe400078ec0ff */
[----:B--2---:R-:W-:Y:S02]  /*8f70*/  LOP3.LUT R15, R10, 0xffff0000, RZ, 0xc0, !PT ;  /* 0xffff00000a0f7812 */ /* 0x004fe400078ec0ff */
[----:B------:R-:W-:Y:S02]  /*8f80*/  LOP3.LUT R17, R11, 0xffff0000, RZ, 0xc0, !PT ;  /* 0xffff00000b117812 */ /* 0x000fe400078ec0ff */
[----:B----4-:R-:W-:Y:S01]  /*8f90*/  LOP3.LUT R18, R8, 0xffff0000, RZ, 0xc0, !PT ;  /* 0xffff000008127812 */ /* 0x010fe200078ec0ff */
[----:B------:R-:W-:Y:S01]  /*8fa0*/  FMUL.FTZ R4, R5, R15 ;  /* 0x0000000f05047220 */ /* 0x000fe20000410000 */
[C---:B------:R-:W-:Y:S01]  /*8fb0*/  LOP3.LUT R19, R9.reuse, 0xffff0000, RZ, 0xc0, !PT ;  /* 0xffff000009137812 */ /* 0x040fe200078ec0ff */
[----:B------:R-:W-:Y:S01]  /*8fc0*/  FMUL.FTZ R14, R0, R17 ;  /* 0x00000011000e7220 */ /* 0x000fe20000410000 */
[----:B------:R-:W-:Y:S01]  /*8fd0*/  SHF.L.U32 R9, R9, 0x10, RZ ;  /* 0x0000001009097819 */ /* 0x000fe200000006ff */
[----:B------:R-:W-:-:S02]  /*8fe0*/  FMUL.FTZ R15, R3, R15 ;  /* 0x0000000f030f7220 */ /* 0x000fc40000410000 */
[----:B------:R-:W-:Y:S02]  /*8ff0*/  FFMA.FTZ R16, R3, R18, -R4 ;  /* 0x0000001203107223 */ /* 0x000fe40000010804 */
[C---:B------:R-:W-:Y:S02]  /*9000*/  FMUL.FTZ R3, R2.reuse, R17 ;  /* 0x0000001102037220 */ /* 0x040fe40000410000 */
[-C--:B------:R-:W-:Y:S02]  /*9010*/  FFMA.FTZ R14, R2, R19.reuse, -R14 ;  /* 0x00000013020e7223 */ /* 0x080fe4000001080e */
[----:B------:R-:W-:Y:S02]  /*9020*/  IMAD.U32 R2, R10, 0x10000, RZ ;  /* 0x000100000a027824 */ /* 0x000fe400078e00ff */
[----:B------:R-:W-:Y:S01]  /*9030*/  FFMA.FTZ R10, R0, R19, R3 ;  /* 0x00000013000a7223 */ /* 0x000fe20000010003 */
[----:B------:R-:W-:Y:S01]  /*9040*/  SHF.L.U32 R0, R11, 0x10, RZ ;  /* 0x000000100b007819 */ /* 0x000fe200000006ff */
        /* <DEDUP_REMOVED lines=14> */
.L_x_1022:
[----:B------:R-:W-:Y:S05]  /*9130*/  BSYNC B0 ;  /* 0x0000000000007941 */ /* 0x000fea0003800000 */
.L_x_1021:
[----:B-----5:R1:W-:Y:S01]  /*9140*/  STS.128 [R185+0x800], R4 ;  /* 0x00080004b9007388 */ /* 0x0203e20000000c00 */
[----:B------:R-:W-:Y:S05]  /*9150*/  BRA `(.L_x_1020) ;  /* 0x00000e1000007947 */ /* 0x000fea0003800000 */
.L_x_1015:
        /* <DEDUP_REMOVED lines=20> */
[----:B------:R-:W-:-:S03]  /*92a0*/  IADD3 R13, P1, R0, R22, RZ ;  /* 0x00000016000d7210 */ /* 0x000fc60007f3e0ff */
[----:B------:R-:W-:Y:S01]  /*92b0*/  IMAD.WIDE R8, R8, 0x2, R2 ;  /* 0x0000000208087825 */ /* 0x000fe200078e0202 */
[----:B------:R-:W-:Y:S02]  /*92c0*/  LEA.HI.X.SX32 R0, R0, R21, 0x1, P1 ;  /* 0x0000001500007211 */ /* 0x000fe400008f0eff */
[C---:B------:R-:W-:Y:S02]  /*92d0*/  LEA R12, P1, R13.reuse, c[0x0][0x2b0], 0x1 ;  /* 0x0000ac000d0c7a11 */ /* 0x040fe400078208ff */
[----:B---3--:R-:W-:Y:S01]  /*92e0*/  @P0 SHF.R.S32.HI R2, RZ, 0x1, R110 ;  /* 0x00000001ff020819 */ /* 0x008fe2000001146e */
[----:B------:R-:W3:Y:S01]  /*92f0*/  LDG.E.128 R8, [R8.64] ;  /* 0x0000000608087981 */ /* 0x000ee2000c1e1d00 */
[----:B------:R-:W-:Y:S01]  /*9300*/  LEA.HI.X R13, R13, c[0x0][0x2b4], R0, 0x1, P1 ;  /* 0x0000ad000d0d7a11 */ /* 0x000fe200008f0c00 */
[----:B------:R-:W-:Y:S01]  /*9310*/  IMAD.MOV.U32 R0, RZ, RZ, RZ ;  /* 0x000000ffff007224 */ /* 0x000fe200078e00ff */
[----:B------:R-:W-:-:S04]  /*9320*/  @P0 IADD3 R0, -R2, RZ, RZ ;  /* 0x000000ff02000210 */ /* 0x000fc80007ffe1ff */
[C---:B------:R-:W-:Y:S01]  /*9330*/  IADD3 R2, P1, R0.reuse, R22, RZ ;  /* 0x0000001600027210 */ /* 0x040fe20007f3e0ff */
[----:B------:R-:W4:Y:S03]  /*9340*/  LDG.E.128 R12, [R12.64] ;  /* 0x000000060c0c7981 */ /* 0x000f26000c1e1d00 */
[----:B------:R-:W-:Y:S02]  /*9350*/  LEA.HI.X.SX32 R0, R0, R21, 0x1, P1 ;  /* 0x0000001500007211 */ /* 0x000fe400008f0eff */
[----:B------:R-:W-:-:S04]  /*9360*/  LEA R16, P1, R2, c[0x0][0x2a8], 0x1 ;  /* 0x0000aa0002107a11 */ /* 0x000fc800078208ff */
[----:B------:R-:W-:-:S06]  /*9370*/  LEA.HI.X R17, R2, c[0x0][0x2ac], R0, 0x1, P1 ;  /* 0x0000ab0002117a11 */ /* 0x000fcc00008f0c00 */
[----:B--2---:R-:W2:Y:S01]  /*9380*/  LDG.E.128 R16, [R16.64] ;  /* 0x0000000610107981 */ /* 0x004ea2000c1e1d00 */
[C---:B-----5:R-:W-:Y:S01]  /*9390*/  SHF.L.U32 R29, R6.reuse, 0x10, RZ ;  /* 0x00000010061d7819 */ /* 0x060fe200000006ff */
[----:B------:R-:W-:Y:S01]  /*93a0*/  IMAD.U32 R20, R5, 0x10000, RZ ;  /* 0x0001000005147824 */ /* 0x000fe200078e00ff */
[----:B------:R-:W-:Y:S01]  /*93b0*/  LOP3.LUT R33, R6, 0xffff0000, RZ, 0xc0, !PT ;  /* 0xffff000006217812 */ /* 0x000fe200078ec0ff */
[----:B------:R-:W-:Y:S01]  /*93c0*/  IMAD.U32 R27, R7, 0x10000, RZ ;  /* 0x00010000071b7824 */ /* 0x000fe200078e00ff */
[----:B------:R-:W-:Y:S01]  /*93d0*/  LOP3.LUT R30, R5, 0xffff0000, RZ, 0xc0, !PT ;  /* 0xffff0000051e7812 */ /* 0x000fe200078ec0ff */
[C---:B------:R-:W-:Y:S01]  /*93e0*/  IMAD.U32 R23, R4.reuse, 0x10000, RZ ;  /* 0x0001000004177824 */ /* 0x040fe200078e00ff */
[----:B------:R-:W-:Y:S02]  /*93f0*/  LOP3.LUT R31, R7, 0xffff0000, RZ, 0xc0, !PT ;  /* 0xffff0000071f7812 */ /* 0x000fe400078ec0ff */
[----:B------:R-:W-:Y:S01]  /*9400*/  LOP3.LUT R28, R4, 0xffff0000, RZ, 0xc0, !PT ;  /* 0xffff0000041c7812 */ /* 0x000fe200078ec0ff */
[C---:B---3--:R-:W-:Y:S01]  /*9410*/  IMAD.U32 R34, R8.reuse, 0x10000, RZ ;  /* 0x0001000008227824 */ /* 0x048fe200078e00ff */
[----:B------:R-:W-:Y:S01]  /*9420*/  LOP3.LUT R8, R8, 0xffff0000, RZ, 0xc0, !PT ;  /* 0xffff000008087812 */ /* 0x000fe200078ec0ff */
[C---:B------:R-:W-:Y:S01]  /*9430*/  IMAD.U32 R36, R10.reuse, 0x10000, RZ ;  /* 0x000100000a247824 */ /* 0x040fe200078e00ff */
[----:B------:R-:W-:-:S02]  /*9440*/  LOP3.LUT R39, R10, 0xffff0000, RZ, 0xc0, !PT ;  /* 0xffff00000a277812 */ /* 0x000fc400078ec0ff */
[----:B------:R-:W-:Y:S02]  /*9450*/  SHF.L.U32 R37, R9, 0x10, RZ ;  /* 0x0000001009257819 */ /* 0x000fe400000006ff */
[----:B------:R-:W-:Y:S01]  /*9460*/  LOP3.LUT R10, R11, 0xffff0000, RZ, 0xc0, !PT ;  /* 0xffff00000b0a7812 */ /* 0x000fe200078ec0ff */
[C---:B----4-:R-:W-:Y:S01]  /*9470*/  IMAD.U32 R7, R12.reuse, 0x10000, RZ ;  /* 0x000100000c077824 */ /* 0x050fe200078e00ff */
        /* <DEDUP_REMOVED lines=14> */
[----:B------:R-:W-:Y:S01]  /*9560*/  SHF.L.U32 R40, R11, 0x10, RZ ;  /* 0x000000100b287819 */ /* 0x000fe200000006ff */
[----:B------:R-:W-:Y:S01]  /*9570*/  FMUL.FTZ R9, R34, R7 ;  /* 0x0000000722097220 */ /* 0x000fe20000410000 */
[----:B--2---:R-:W-:Y:S01]  /*9580*/  LOP3.LUT R14, R18, 0xffff0000, RZ, 0xc0, !PT ;  /* 0xffff0000120e7812 */ /* 0x004fe200078ec0ff */
[----:B------:R-:W-:Y:S01]  /*9590*/  FMUL.FTZ R8, R8, R6 ;  /* 0x0000000608087220 */ /* 0x000fe20000410000 */
[----:B------:R-:W-:Y:S01]  /*95a0*/  SHF.L.U32 R13, R19, 0x10, RZ ;  /* 0x00000010130d7819 */ /* 0x000fe200000006ff */
[----:B------:R-:W-:-:S02]  /*95b0*/  FMUL.FTZ R6, R37, R5 ;  /* 0x0000000525067220 */ /* 0x000fc40000410000 */
[----:B------:R-:W-:Y:S02]  /*95c0*/  @!P0 FADD.FTZ R4, -R4, -RZ ;  /* 0x800000ff04048221 */ /* 0x000fe40000010100 */
[----:B------:R-:W-:Y:S02]  /*95d0*/  @!P0 FADD.FTZ R2, -R2, -RZ ;  /* 0x800000ff02028221 */ /* 0x000fe40000010100 */
[----:B------:R-:W-:Y:S01]  /*95e0*/  FMUL.FTZ R7, R39, R3 ;  /* 0x0000000327077220 */ /* 0x000fe20000410000 */
[----:B------:R-:W-:Y:S01]  /*95f0*/  LOP3.LUT R3, R16, 0xffff0000, RZ, 0xc0, !PT ;  /* 0xffff000010037812 */ /* 0x000fe200078ec0ff */
[----:B------:R-:W-:Y:S02]  /*9600*/  FMUL.FTZ R0, R10, R0 ;  /* 0x000000000a007220 */ /* 0x000fe40000410000 */
[----:B------:R-:W-:Y:S01]  /*9610*/  FMUL.FTZ R5, R35, R12 ;  /* 0x0000000c23057220 */ /* 0x000fe20000410000 */
[C---:B------:R-:W-:Y:S01]  /*9620*/  SHF.L.U32 R12, R17.reuse, 0x10, RZ ;  /* 0x00000010110c7819 */ /* 0x040fe200000006ff */
[----:B------:R-:W-:Y:S01]  /*9630*/  IMAD.U32 R10, R16, 0x10000, RZ ;  /* 0x00010000100a7824 */ /* 0x000fe200078e00ff */
[----:B------:R-:W-:Y:S01]  /*9640*/  LOP3.LUT R16, R17, 0xffff0000, RZ, 0xc0, !PT ;  /* 0xffff000011107812 */ /* 0x000fe200078ec0ff */
[----:B------:R-:W-:Y:S01]  /*9650*/  IMAD.U32 R11, R18, 0x10000, RZ ;  /* 0x00010000120b7824 */ /* 0x000fe200078e00ff */
[----:B------:R-:W-:Y:S01]  /*9660*/  LOP3.LUT R18, R19, 0xffff0000, RZ, 0xc0, !PT ;  /* 0xffff000013127812 */ /* 0x000fe200078ec0ff */
[----:B------:R-:W-:-:S02]  /*9670*/  FMUL.FTZ R4, R36, R4 ;  /* 0x0000000424047220 */ /* 0x000fc40000410000 */
[----:B------:R-:W-:Y:S02]  /*9680*/  FMUL.FTZ R2, R40, R2 ;  /* 0x0000000228027220 */ /* 0x000fe40000410000 */
[----:B------:R-:W-:Y:S02]  /*9690*/  FFMA.FTZ R10, R23, R10, R9 ;  /* 0x0000000a170a7223 */ /* 0x000fe40000010009 */
[----:B------:R-:W-:Y:S02]  /*96a0*/  FFMA.FTZ R9, R28, R3, R8 ;  /* 0x000000031c097223 */ /* 0x000fe40000010008 */
[----:B------:R-:W-:Y:S02]  /*96b0*/  FFMA.FTZ R3, R20, R12, R6 ;  /* 0x0000000c14037223 */ /* 0x000fe40000010006 */
[----:B------:R-:W-:Y:S02]  /*96c0*/  FFMA.FTZ R5, R30, R16, R5 ;  /* 0x000000101e057223 */ /* 0x000fe40000010005 */
[----:B------:R-:W-:Y:S01]  /*96d0*/  FFMA.FTZ R8, R29, R11, R4 ;  /* 0x0000000b1d087223 */ /* 0x000fe20000010004 */
[----:B------:R-:W-:Y:S01]  /*96e0*/  F2FP.BF16.PACK_AB R4, R9, R10 ;  /* 0x0000000a0904723e */ /* 0x000fe200000010ff */
[----:B------:R-:W-:Y:S01]  /*96f0*/  FFMA.FTZ R2, R27, R13, R2 ;  /* 0x0000000d1b027223 */ /* 0x000fe20000010002 */
[----:B------:R-:W-:Y:S01]  /*9700*/  F2FP.BF16.PACK_AB R5, R5, R3 ;  /* 0x000000030505723e */ /* 0x000fe200000010ff */
[----:B------:R-:W-:-:S02]  /*9710*/  FFMA.FTZ R0, R31, R18, R0 ;  /* 0x000000121f007223 */ /* 0x000fc40000010000 */
[----:B------:R-:W-:-:S03]  /*9720*/  FFMA.FTZ R6, R33, R14, R7 ;  /* 0x0000000e21067223 */ /* 0x000fc60000010007 */
[----:B------:R-:W-:Y:S02]  /*9730*/  F2FP.BF16.PACK_AB R7, R0, R2 ;  /* 0x000000020007723e */ /* 0x000fe400000010ff */
[----:B------:R-:W-:Y:S02]  /*9740*/  F2FP.BF16.PACK_AB R6, R6, R8 ;  /* 0x000000080606723e */ /* 0x000fe400000010ff */
.L_x_1026:
[----:B------:R-:W-:Y:S05]  /*9750*/  BSYNC B0 ;  /* 0x0000000000007941 */ /* 0x000fea0003800000 */
.L_x_1025:
[----:B-----5:R4:W-:Y:S02]  /*9760*/  STS.128 [R185], R4 ;  /* 0x00000004b9007388 */ /* 0x0209e40000000c00 */
.L_x_1024:
[----:B------:R-:W-:Y:S05]  /*9770*/  BSYNC B1 ;  /* 0x0000000000017941 */ /* 0x000fea0003800000 */
.L_x_1023:
        /* <DEDUP_REMOVED lines=11> */
[----:B------:R-:W-:Y:S01]  /*9830*/  ISETP.GE.AND P0, PT, R132, R101, PT ;  /* 0x000000658400720c */ /* 0x000fe20003f06270 */
[----:B------:R-:W-:Y:S01]  /*9840*/  IMAD.MOV.U32 R0, RZ, RZ, RZ ;  /* 0x000000ffff007224 */ /* 0x000fe200078e00ff */
[----:B------:R-:W-:-:S11]  /*9850*/  IADD3 R16, P1, R32, R22, RZ ;  /* 0x0000001620107210 */ /* 0x000fd60007f3e0ff */
[--C-:B---3--:R-:W-:Y:S02]  /*9860*/  @P0 SHF.R.S32.HI R2, RZ, 0x1, R110.reuse ;  /* 0x00000001ff020819 */ /* 0x108fe4000001146e */
[----:B------:R-:W-:-:S03]  /*9870*/  @P0 SHF.R.S32.HI R3, RZ, 0x1, R110 ;  /* 0x00000001ff030819 */ /* 0x000fc6000001146e */
[----:B------:R-:W-:Y:S02]  /*9880*/  @P0 IMAD.MOV R0, RZ, RZ, -R2 ;  /* 0x000000ffff000224 */ /* 0x000fe400078e0a02 */
[----:B------:R-:W-:Y:S01]  /*9890*/  @P0 IMAD.MOV R101, RZ, RZ, -R3 ;  /* 0x000000ffff650224 */ /* 0x000fe200078e0a03 */
[----:B------:R-:W-:Y:S02]  /*98a0*/  LEA.HI.X.SX32 R3, R32, R21, 0x1, P1 ;  /* 0x0000001520037211 */ /* 0x000fe400008f0eff */
[----:B------:R-:W-:Y:S01]  /*98b0*/  IADD3 R2, P1, R0, R16, RZ ;  /* 0x0000001000027210 */ /* 0x000fe20007f3e0ff */
[----:B------:R-:W-:-:S03]  /*98c0*/  IMAD.WIDE R8, R101, 0x2, R24 ;  /* 0x0000000265087825 */ /* 0x000fc600078e0218 */
[----:B------:R-:W-:Y:S02]  /*98d0*/  LEA.HI.X.SX32 R0, R0, R3, 0x1, P1 ;  /* 0x0000000300007211 */ /* 0x000fe400008f0eff */
[C---:B------:R-:W-:Y:S01]  /*98e0*/  LEA R12, P1, R2.reuse, c[0x0][0x2b0], 0x1 ;  /* 0x0000ac00020c7a11 */ /* 0x040fe200078208ff */
[----:B------:R-:W3:Y:S03]  /*98f0*/  LDG.E.128 R8, [R8.64] ;  /* 0x0000000608087981 */ /* 0x000ee6000c1e1d00 */
[----:B------:R-:W-:Y:S02]  /*9900*/  LEA.HI.X R13, R2, c[0x0][0x2b4], R0, 0x1, P1 ;  /* 0x0000ad00020d7a11 */ /* 0x000fe400008f0c00 */
[----:B------:R-:W-:Y:S02]  /*9910*/  @P0 SHF.R.S32.HI R2, RZ, 0x1, R110 ;  /* 0x00000001ff020819 */ /* 0x000fe4000001146e */
[----:B------:R-:W-:-:S02]  /*9920*/  MOV R0, RZ ;  /* 0x000000ff00007202 */ /* 0x000fc40000000f00 */
[----:B--2---:R-:W2:Y:S01]  /*9930*/  LDG.E.128 R12, [R12.64] ;  /* 0x000000060c0c7981 */ /* 0x004ea2000c1e1d00 */
[----:B------:R-:W-:-:S05]  /*9940*/  @P0 IMAD.MOV R0, RZ, RZ, -R2 ;  /* 0x000000ffff000224 */ /* 0x000fca00078e0a02 */
[----:B------:R-:W-:-:S04]  /*9950*/  IADD3 R2, P1, R0, R16, RZ ;  /* 0x0000001000027210 */ /* 0x000fc80007f3e0ff */
[----:B------:R-:W-:Y:S02]  /*9960*/  LEA.HI.X.SX32 R0, R0, R3, 0x1, P1 ;  /* 0x0000000300007211 */ /* 0x000fe400008f0eff */
[----:B------:R-:W-:-:S04]  /*9970*/  LEA R16, P1, R2, c[0x0][0x2a8], 0x1 ;  /* 0x0000aa0002107a11 */ /* 0x000fc800078208ff */
[----:B------:R-:W-:-:S06]  /*9980*/  LEA.HI.X R17, R2, c[0x0][0x2ac], R0, 0x1, P1 ;  /* 0x0000ab0002117a11 */ /* 0x000fcc00008f0c00 */
[----:B----4-:R-:W4:Y:S01]  /*9990*/  LDG.E.128 R16, [R16.64] ;  /* 0x0000000610107981 */ /* 0x010f22000c1e1d00 */
[C---:B-----5:R-:W-:Y:S01]  /*99a0*/  IMAD.U32 R25, R6.reuse, 0x10000, RZ ;  /* 0x0001000006197824 */ /* 0x060fe200078e00ff */
[----:B------:R-:W-:Y:S01]  /*99b0*/  LOP3.LUT R28, R6, 0xffff0000, RZ, 0xc0, !PT ;  /* 0xffff0000061c7812 */ /* 0x000fe200078ec0ff */
[C---:B------:R-:W-:Y:S01]  /*99c0*/  IMAD.U32 R22, R7.reuse, 0x10000, RZ ;  /* 0x0001000007167824 */ /* 0x040fe200078e00ff */
[----:B------:R-:W-:Y:S01]  /*99d0*/  LOP3.LUT R27, R7, 0xffff0000, RZ, 0xc0, !PT ;  /* 0xffff0000071b7812 */ /* 0x000fe200078ec0ff */
[C---:B------:R-:W-:Y:S01]  /*99e0*/  IMAD.U32 R21, R4.reuse, 0x10000, RZ ;  /* 0x0001000004157824 */ /* 0x040fe200078e00ff */
[C---:B------:R-:W-:Y:S02]  /*99f0*/  LOP3.LUT R26, R5.reuse, 0xffff0000, RZ, 0xc0, !PT ;  /* 0xffff0000051a7812 */ /* 0x040fe400078ec0ff */
[----:B------:R-:W-:Y:S02]  /*9a00*/  SHF.L.U32 R20, R5, 0x10, RZ ;  /* 0x0000001005147819 */ /* 0x000fe400000006ff */
[----:B------:R-:W-:-:S02]  /*9a10*/  LOP3.LUT R24, R4, 0xffff0000, RZ, 0xc0, !PT ;  /* 0xffff000004187812 */ /* 0x000fc400078ec0ff */
[----:B---3--:R-:W-:Y:S01]  /*9a20*/  SHF.L.U32 R29, R8, 0x10, RZ ;  /* 0x00000010081d7819 */ /* 0x008fe200000006ff */
[----:B------:R-:W-:Y:S01]  /*9a30*/  IMAD.U32 R31, R10, 0x10000, RZ ;  /* 0x000100000a1f7824 */ /* 0x000fe200078e00ff */
[----:B------:R-:W-:Y:S01]  /*9a40*/  LOP3.LUT R8, R8, 0xffff0000, RZ, 0xc0, !PT ;  /* 0xffff000008087812 */ /* 0x000fe200078ec0ff */
[----:B------:R-:W-:Y:S01]  /*9a50*/  IMAD.U32 R32, R9, 0x10000, RZ ;  /* 0x0001000009207824 */ /* 0x000fe200078e00ff */
[----:B------:R-:W-:Y:S02]  /*9a60*/  LOP3.LUT R33, R10, 0xffff0000, RZ, 0xc0, !PT ;  /* 0xffff00000a217812 */ /* 0x000fe400078ec0ff */
[----:B------:R-:W-:Y:S02]  /*9a70*/  LOP3.LUT R10, R11, 0xffff0000, RZ, 0xc0, !PT ;  /* 0xffff00000b0a7812 */ /* 0x000fe400078ec0ff */
[----:B------:R-:W-:Y:S01]  /*9a80*/  LOP3.LUT R30, R9, 0xffff0000, RZ, 0xc0, !PT ;  /* 0xffff0000091e7812 */ /* 0x000fe200078ec0ff */
[C---:B--2---:R-:W-:Y:S01]  /*9a90*/  IMAD.U32 R7, R12.reuse, 0x10000, RZ ;  /* 0x000100000c077824 */ /* 0x044fe200078e00ff */
[----:B------:R-:W-:Y:S01]  /*9aa0*/  LOP3.LUT R6, R12, 0xffff0000, RZ, 0xc0, !PT ;  /* 0xffff00000c067812 */ /* 0x000fe200078ec0ff */
[----:B------:R-:W-:Y:S01]  /*9ab0*/  IMAD.U32 R5, R13, 0x10000, RZ ;  /* 0x000100000d057824 */ /* 0x000fe200078e00ff */
[----:B------:R-:W-:Y:S01]  /*9ac0*/  LOP3.LUT R3, R14, 0xffff0000, RZ, 0xc0, !PT ;  /* 0xffff00000e037812 */ /* 0x000fe200078ec0ff */
[----:B------:R-:W-:Y:S01]  /*9ad0*/  @!P0 FADD.FTZ R7, -R7, -RZ ;  /* 0x800000ff07078221 */ /* 0x000fe20000010100 */
[----:B------:R-:W-:Y:S01]  /*9ae0*/  LOP3.LUT R0, R15, 0xffff0000, RZ, 0xc0, !PT ;  /* 0xffff00000f007812 */ /* 0x000fe200078ec0ff */
[----:B------:R-:W-:Y:S01]  /*9af0*/  @!P0 FADD.FTZ R6, -R6, -RZ ;  /* 0x800000ff06068221 */ /* 0x000fe20000010100 */
[----:B------:R-:W-:Y:S01]  /*9b00*/  LOP3.LUT R12, R13, 0xffff0000, RZ, 0xc0, !PT ;  /* 0xffff00000d0c7812 */ /* 0x000fe200078ec0ff */
[----:B------:R-:W-:Y:S01]  /*9b10*/  IMAD.U32 R2, R15, 0x10000, RZ ;  /* 0x000100000f027824 */ /* 0x000fe200078e00ff */
[----:B------:R-:W-:Y:S01]  /*9b20*/  SHF.L.U32 R4, R14, 0x10, RZ ;  /* 0x000000100e047819 */ /* 0x000fe200000006ff */
[----:B------:R-:W-:Y:S01]  /*9b30*/  @!P0 FADD.FTZ R5, -R5, -RZ ;  /* 0x800000ff05058221 */ /* 0x000fe20000010100 */
[----:B------:R-:W-:Y:S01]  /*9b40*/  SHF.L.U32 R34, R11, 0x10, RZ ;  /* 0x000000100b227819 */ /* 0x000fe200000006ff */
[----:B------:R-:W-:-:S02]  /*9b50*/  @!P0 FADD.FTZ R3, -R3, -RZ ;  /* 0x800000ff03038221 */ /* 0x000fc40000010100 */
[----:B------:R-:W-:Y:S02]  /*9b60*/  @!P0 FADD.FTZ R0, -R0, -RZ ;  /* 0x800000ff00008221 */ /* 0x000fe40000010100 */
[----:B------:R-:W-:Y:S02]  /*9b70*/  @!P0 FADD.FTZ R12, -R12, -RZ ;  /* 0x800000ff0c0c8221 */ /* 0x000fe40000010100 */
[----:B------:R-:W-:Y:S02]  /*9b80*/  FMUL.FTZ R9, R29, R7 ;  /* 0x000000071d097220 */ /* 0x000fe40000410000 */
[----:B------:R-:W-:Y:S02]  /*9b90*/  FMUL.FTZ R8, R8, R6 ;  /* 0x0000000608087220 */ /* 0x000fe40000410000 */
[----:B------:R-:W-:Y:S01]  /*9ba0*/  FMUL.FTZ R6, R32, R5 ;  /* 0x0000000520067220 */ /* 0x000fe20000410000 */
[----:B----4-:R-:W-:Y:S01]  /*9bb0*/  LOP3.LUT R14, R18, 0xffff0000, RZ, 0xc0, !PT ;  /* 0xffff0000120e7812 */ /* 0x010fe200078ec0ff */
[----:B------:R-:W-:Y:S01]  /*9bc0*/  @!P0 FADD.FTZ R4, -R4, -RZ ;  /* 0x800000ff04048221 */ /* 0x000fe20000010100 */
[----:B------:R-:W-:Y:S01]  /*9bd0*/  SHF.L.U32 R13, R19, 0x10, RZ ;  /* 0x00000010130d7819 */ /* 0x000fe200000006ff */
[----:B------:R-:W-:-:S02]  /*9be0*/  @!P0 FADD.FTZ R2, -R2, -RZ ;  /* 0x800000ff02028221 */ /* 0x000fc40000010100 */
        /* <DEDUP_REMOVED lines=23> */
.L_x_1028:
[----:B------:R-:W-:Y:S05]  /*9d60*/  BSYNC B0 ;  /* 0x0000000000007941 */ /* 0x000fea0003800000 */
.L_x_1027:
[----:B-----5:R1:W-:Y:S01]  /*9d70*/  STS.128 [R185+0x800], R4 ;  /* 0x00080004b9007388 */ /* 0x0203e20000000c00 */
[----:B------:R-:W-:Y:S05]  /*9d80*/  BRA `(.L_x_1020) ;  /* 0x000001e000007947 */ /* 0x000fea0003800000 */
.L_x_1014:
[----:B-----5:R-:W-:Y:S01]  /*9d90*/  IADD3 R0, -R156, R47, RZ ;  /* 0x0000002f9c007210 */ /* 0x020fe20007ffe1ff */
        /* <DEDUP_REMOVED lines=13> */
[----:B------:R3:W-:Y:S04]  /*9e70*/  LDGSTS.E.BYPASS.LTC128B.128 [R185], [R2.64] ;  /* 0x0000000002b97fae */ /* 0x0007e8000b901d46 */
.L_x_1030:
[----:B------:R-:W-:Y:S05]  /*9e80*/  BSYNC B0 ;  /* 0x0000000000007941 */ /* 0x000fea0003800000 */
.L_x_1029:
[----:B------:R-:W-:-:S04]  /*9e90*/  IADD3 R23, R72, 0x20, RZ ;  /* 0x0000002048177810 */ /* 0x000fc80007ffe0ff */
[----:B------:R-:W-:-:S13]  /*9ea0*/  ISETP.GE.AND P0, PT, R23, R0, PT ;  /* 0x000000001700720c */ /* 0x000fda0003f06270 */
[----:B------:R-:W-:Y:S05]  /*9eb0*/  @P0 BRA `(.L_x_1020) ;  /* 0x000000b000000947 */ /* 0x000fea0003800000 */
[----:B------:R-:W-:-:S13]  /*9ec0*/  ISETP.GE.AND P0, PT, R132, c[0x0][0x220], PT ;  /* 0x0000880084007a0c */ /* 0x000fda0003f06270 */
[----:B------:R4:W-:Y:S01]  /*9ed0*/  @P0 STS.128 [R185+0x800], RZ ;  /* 0x000800ffb9000388 */ /* 0x0009e20000000c00 */
[----:B------:R-:W-:Y:S05]  /*9ee0*/  @P0 BRA `(.L_x_1020) ;  /* 0x0000008000000947 */ /* 0x000fea0003800000 */
[----:B------:R-:W-:-:S04]  /*9ef0*/  IADD3 R0, P0, R102, UR4, RZ ;  /* 0x0000000466007c10 */ /* 0x000fc8000ff1e0ff */
[----:B---3--:R-:W-:Y:S02]  /*9f00*/  IADD3.X R3, R119, UR5, RZ, P0, !PT ;  /* 0x0000000577037c10 */ /* 0x008fe400087fe4ff */
[----:B------:R-:W-:-:S04]  /*9f10*/  LEA R2, P0, R0, c[0x0][0x160], 0x1 ;  /* 0x0000580000027a11 */ /* 0x000fc800078008ff */
[----:B------:R-:W-:-:S05]  /*9f20*/  LEA.HI.X R3, R0, c[0x0][0x164], R3, 0x1, P0 ;  /* 0x0000590000037a11 */ /* 0x000fca00000f0c03 */
[----:B------:R-:W-:Y:S01]  /*9f30*/  @!PT LDS RZ, [RZ] ;  /* 0x00000000fffff984 */ /* 0x000fe20000000800 */
[----:B------:R-:W-:Y:S01]  /*9f40*/  @!PT LDS RZ, [RZ] ;  /* 0x00000000fffff984 */ /* 0x000fe20000000800 */
[----:B------:R-:W-:Y:S01]  /*9f50*/  @!PT LDS RZ, [RZ] ;  /* 0x00000000fffff984 */ /* 0x000fe20000000800 */
[----:B------:R3:W-:Y:S04]  /*9f60*/  LDGSTS.E.BYPASS.LTC128B.128 [R185+0x800], [R2.64] ;  /* 0x0080000002b97fae */ /* 0x0007e8000b901d46 */
.L_x_1020:
[----:B------:R-:W-:Y:S05]  /*9f70*/  BSYNC B2 ;  /* 0x0000000000027941 */ /* 0x000fea0003800000 */
.L_x_1013:
[----:B------:R-:W-:Y:S01]  /*9f80*/  IADD3 R241, R216, -0x1, RZ ;  /* 0xffffffffd8f17810 */ /* 0x000fe20007ffe0ff */
[----:B------:R-:W-:Y:S01]  /*9f90*/  BSSY B0, `(.L_x_1031) ;  /* 0x0000012000007945 */ /* 0x000fe20003800000 */
[----:B------:R-:W-:-:S03]  /*9fa0*/  LEA R189, P0, R104, c[0x0][0x168], 0x1 ;  /* 0x00005a0068bd7a11 */ /* 0x000fc600078008ff */
[----:B------:R-:W-:Y:S01]  /*9fb0*/  IMAD.SHL.U32 R60, R241, 0x100, RZ ;  /* 0x00000100f13c7824 */ /* 0x000fe200078e00ff */
[----:B------:R-:W-:-:S03]  /*9fc0*/  LEA.HI.X R190, R104, c[0x0][0x16c], R113, 0x1, P0 ;  /* 0x00005b0068be7a11 */ /* 0x000fc600000f0c71 */
[----:B-1--4-:R-:W-:-:S05]  /*9fd0*/  IMAD.IADD R4, R91, 0x1, -R60 ;  /* 0x000000015b047824 */ /* 0x012fca00078e0a3c */
[----:B------:R-:W-:-:S13]  /*9fe0*/  ISETP.GE.AND P1, PT, R72, R4, PT ;  /* 0x000000044800720c */ /* 0x000fda0003f26270 */
[----:B------:R-:W-:Y:S05]  /*9ff0*/  @P1 BRA `(.L_x_1032) ;  /* 0x000000b000001947 */ /* 0x000fea0003800000 */
[----:B------:R-:W-:-:S13]  /*a000*/  ISETP.GE.AND P0, PT, R132, c[0x0][0x220], PT ;  /* 0x0000880084007a0c */ /* 0x000fda0003f06270 */
[----:B------:R1:W-:Y:S04]  /*a010*/  @P0 STS [R185+0x1000], RZ ;  /* 0x001000ffb9000388 */ /* 0x0003e80000000800 */
[----:B------:R1:W-:Y:S04]  /*a020*/  @P0 STS [R185+0x1004], RZ ;  /* 0x001004ffb9000388 */ /* 0x0003e80000000800 */
[----:B------:R1:W-:Y:S01]  /*a030*/  @P0 STS.64 [R185+0x1008], RZ ;  /* 0x001008ffb9000388 */ /* 0x0003e20000000a00 */
[----:B------:R-:W-:Y:S05]  /*a040*/  @P0 BRA `(.L_x_1032) ;  /* 0x0000006000000947 */ /* 0x000fea0003800000 */
[----:B---3--:R-:W-:Y:S02]  /*a050*/  MOV R2, R189 ;  /* 0x000000bd00027202 */ /* 0x008fe40000000f00 */
[----:B------:R-:W-:-:S05]  /*a060*/  MOV R3, R190 ;  /* 0x000000be00037202 */ /* 0x000fca0000000f00 */
[----:B------:R-:W-:Y:S01]  /*a070*/  @!PT LDS RZ, [RZ] ;  /* 0x00000000fffff984 */ /* 0x000fe20000000800 */
[----:B------:R-:W-:Y:S01]  /*a080*/  @!PT LDS RZ, [RZ] ;  /* 0x00000000fffff984 */ /* 0x000fe20000000800 */
[----:B------:R-:W-:Y:S01]  /*a090*/  @!PT LDS RZ, [RZ] ;  /* 0x00000000fffff984 */ /* 0x000fe20000000800 */
[----:B------:R3:W-:Y:S02]  /*a0a0*/  LDGSTS.E.BYPASS.LTC128B.128 [R185+0x1000], [R2.64] ;  /* 0x0100000002b97fae */ /* 0x0007e4000b901d46 */
.L_x_1032:
[----:B------:R-:W-:Y:S05]  /*a0b0*/  BSYNC B0 ;  /* 0x0000000000007941 */ /* 0x000fea0003800000 */
.L_x_1031:
[----:B------:R-:W-:Y:S01]  /*a0c0*/  ISETP.GE.AND P0, PT, R23, R4, PT ;  /* 0x000000041700720c */ /* 0x000fe20003f06270 */
[----:B------:R-:W-:-:S12]  /*a0d0*/  BSSY B0, `(.L_x_1033) ;  /* 0x000000b000007945 */ /* 0x000fd80003800000 */
[----:B------:R-:W-:Y:S05]  /*a0e0*/  @P0 BRA `(.L_x_1034) ;  /* 0x0000009000000947 */ /* 0x000fea0003800000 */
[----:B------:R-:W-:-:S13]  /*a0f0*/  ISETP.GE.AND P0, PT, R132, c[0x0][0x220], PT ;  /* 0x0000880084007a0c */ /* 0x000fda0003f06270 */
[----:B------:R4:W-:Y:S01]  /*a100*/  @P0 STS.128 [R185+0x1800], RZ ;  /* 0x001800ffb9000388 */ /* 0x0009e20000000c00 */
[----:B------:R-:W-:Y:S05]  /*a110*/  @P0 BRA `(.L_x_1034) ;  /* 0x0000006000000947 */ /* 0x000fea0003800000 */
[----:B---3--:R-:W-:-:S04]  /*a120*/  LEA R2, P0, R154, R189, 0x1 ;  /* 0x000000bd9a027211 */ /* 0x008fc800078008ff */
[----:B------:R-:W-:-:S05]  /*a130*/  LEA.HI.X R3, R154, R190, R165, 0x1, P0 ;  /* 0x000000be9a037211 */ /* 0x000fca00000f0ca5 */
[----:B------:R-:W-:Y:S01]  /*a140*/  @!PT LDS RZ, [RZ] ;  /* 0x00000000fffff984 */ /* 0x000fe20000000800 */
[----:B------:R-:W-:Y:S01]  /*a150*/  @!PT LDS RZ, [RZ] ;  /* 0x00000000fffff984 */ /* 0x000fe20000000800 */
[----:B------:R-:W-:Y:S01]  /*a160*/  @!PT LDS RZ, [RZ] ;  /* 0x00000000fffff984 */ /* 0x000fe20000000800 */
[----:B------:R3:W-:Y:S04]  /*a170*/  LDGSTS.E.BYPASS.LTC128B.128 [R185+0x1800], [R2.64] ;  /* 0x0180000002b97fae */ /* 0x0007e8000b901d46 */
.L_x_1034:
[----:B------:R-:W-:Y:S05]  /*a180*/  BSYNC B0 ;  /* 0x0000000000007941 */ /* 0x000fea0003800000 */
.L_x_1033:
[----:B------:R-:W-:Y:S01]  /*a190*/  IADD3 R10, R72, 0x40, RZ ;  /* 0x00000040480a7810 */ /* 0x000fe20007ffe0ff */
[----:B------:R-:W-:Y:S03]  /*a1a0*/  BSSY B0, `(.L_x_1035) ;  /* 0x000000e000007945 */ /* 0x000fe60003800000 */
[----:B------:R-:W-:-:S13]  /*a1b0*/  ISETP.GE.AND P0, PT, R10, R4, PT ;  /* 0x000000040a00720c */ /* 0x000fda0003f06270 */
[----:B------:R-:W-:Y:S05]  /*a1c0*/  @P0 BRA `(.L_x_1036) ;  /* 0x000000b000000947 */ /* 0x000fea0003800000 */
[----:B------:R-:W-:-:S13]  /*a1d0*/  ISETP.GE.AND P0, PT, R132, c[0x0][0x220], PT ;  /* 0x0000880084007a0c */ /* 0x000fda0003f06270 */
[----:B------:R1:W-:Y:S01]  /*a1e0*/  @P0 STS.128 [R185+0x2000], RZ ;  /* 0x002000ffb9000388 */ /* 0x0003e20000000c00 */
[----:B------:R-:W-:Y:S05]  /*a1f0*/  @P0 BRA `(.L_x_1036) ;  /* 0x0000008000000947 */ /* 0x000fea0003800000 */
[----:B------:R-:W-:Y:S02]  /*a200*/  IMAD.MOV.U32 R0, RZ, RZ, c[0x0][0x198] ;  /* 0x00006600ff007624 */ /* 0x000fe400078e00ff */
[----:B---3--:R-:W-:-:S03]  /*a210*/  IMAD.MOV.U32 R3, RZ, RZ, c[0x0][0x19c] ;  /* 0x00006700ff037624 */ /* 0x008fc600078e00ff */
[----:B------:R-:W-:-:S04]  /*a220*/  LEA R2, P0, R0, R189, 0x7 ;  /* 0x000000bd00027211 */ /* 0x000fc800078038ff */
[----:B------:R-:W-:-:S05]  /*a230*/  LEA.HI.X R3, R0, R190, R3, 0x7, P0 ;  /* 0x000000be00037211 */ /* 0x000fca00000f3c03 */
[----:B------:R-:W-:Y:S01]  /*a240*/  @!PT LDS RZ, [RZ] ;  /* 0x00000000fffff984 */ /* 0x000fe20000000800 */
[----:B------:R-:W-:Y:S01]  /*a250*/  @!PT LDS RZ, [RZ] ;  /* 0x00000000fffff984 */ /* 0x000fe20000000800 */
[----:B------:R-:W-:Y:S01]  /*a260*/  @!PT LDS RZ, [RZ] ;  /* 0x00000000fffff984 */ /* 0x000fe20000000800 */
[----:B------:R3:W-:Y:S04]  /*a270*/  LDGSTS.E.BYPASS.LTC128B.128 [R185+0x2000], [R2.64] ;  /* 0x0200000002b97fae */ /* 0x0007e8000b901d46 */
.L_x_1036:
[----:B------:R-:W-:Y:S05]  /*a280*/  BSYNC B0 ;  /* 0x0000000000007941 */ /* 0x000fea0003800000 */
.L_x_1035:
[----:B------:R-:W-:Y:S01]  /*a290*/  IADD3 R9, R72, 0x60, RZ ;  /* 0x0000006048097810 */ /* 0x000fe20007ffe0ff */
[----:B------:R-:W-:Y:S03]  /*a2a0*/  BSSY B0, `(.L_x_1037) ;  /* 0x0000011000007945 */ /* 0x000fe60003800000 */
[----:B------:R-:W-:-:S13]  /*a2b0*/  ISETP.GE.AND P0, PT, R9, R4, PT ;  /* 0x000000040900720c */ /* 0x000fda0003f06270 */
[----:B------:R-:W-:Y:S05]  /*a2c0*/  @P0 BRA `(.L_x_1038) ;  /* 0x000000e000000947 */ /* 0x000fea0003800000 */
[----:B------:R-:W-:-:S13]  /*a2d0*/  ISETP.GE.AND P0, PT, R132, c[0x0][0x220], PT ;  /* 0x0000880084007a0c */ /* 0x000fda0003f06270 */
[----:B------:R1:W-:Y:S01]  /*a2e0*/  @P0 STS.128 [R185+0x2800], RZ ;  /* 0x002800ffb9000388 */ /* 0x0003e20000000c00 */
[----:B------:R-:W-:Y:S05]  /*a2f0*/  @P0 BRA `(.L_x_1038) ;  /* 0x000000b000000947 */ /* 0x000fea0003800000 */
[----:B------:R-:W-:Y:S01]  /*a300*/  MOV R0, c[0x0][0x198] ;  /* 0x0000660000007a02 */ /* 0x000fe20000000f00 */
[----:B------:R-:W-:Y:S01]  /*a310*/  ULDC UR4, c[0x0][0x19c] ;  /* 0x0000670000047ab9 */ /* 0x000fe20000000800 */
[----:B---3--:R-:W-:Y:S01]  /*a320*/  MOV R2, R189 ;  /* 0x000000bd00027202 */ /* 0x008fe20000000f00 */
        /* <DEDUP_REMOVED lines=8> */
.L_x_1038:
[----:B------:R-:W-:Y:S05]  /*a3b0*/  BSYNC B0 ;  /* 0x0000000000007941 */ /* 0x000fea0003800000 */
.L_x_1037:
        /* <DEDUP_REMOVED lines=15> */
.L_x_1040:
[----:B------:R-:W-:Y:S05]  /*a4b0*/  BSYNC B0 ;  /* 0x0000000000007941 */ /* 0x000fea0003800000 */
.L_x_1039:
        /* <DEDUP_REMOVED lines=18> */
.L_x_1042:
[----:B------:R-:W-:Y:S05]  /*a5e0*/  BSYNC B0 ;  /* 0x0000000000007941 */ /* 0x000fea0003800000 */
.L_x_1041:
        /* <DEDUP_REMOVED lines=18> */
.L_x_1044:
[----:B------:R-:W-:Y:S05]  /*a710*/  BSYNC B0 ;  /* 0x0000000000007941 */ /* 0x000fea0003800000 */
.L_x_1043:
[----:B------:R-:W-:Y:S01]  /*a720*/  IADD3 R5, R72, 0xe0, RZ ;  /* 0x000000e048057810 */ /* 0x000fe20007ffe0ff */
        /* <DEDUP_REMOVED lines=21> */
.L_x_1046:
[----:B------:R-:W-:Y:S05]  /*a880*/  BSYNC B0 ;  /* 0x0000000000007941 */ /* 0x000fea0003800000 */
.L_x_1045:
[----:B------:R-:W0:Y:S01]  /*a890*/  LDGDEPBAR ;  /* 0x00000000000079af */ /* 0x000e220000000000 */
[----:B------:R-:W-:Y:S01]  /*a8a0*/  ISETP.GE.AND P0, PT, R72, R4, PT ;  /* 0x000000044800720c */ /* 0x000fe20003f06270 */
[----:B---3--:R-:W-:Y:S01]  /*a8b0*/  IMAD.SHL.U32 R3, R136, 0x2, RZ ;  /* 0x0000000288037824 */ /* 0x008fe200078e00ff */
[----:B------:R-:W-:Y:S01]  /*a8c0*/  SHF.R.S32.HI R2, RZ, 0x1f, R0 ;  /* 0x0000001fff027819 */ /* 0x000fe20000011400 */
[----:B------:R-:W-:Y:S01]  /*a8d0*/  BSSY B0, `(.L_x_1047) ;  /* 0x0000017000007945 */ /* 0x000fe20003800000 */
[----:B------:R-:W-:Y:S02]  /*a8e0*/  LEA R46, P1, R152, c[0x0][0x170], 0x1 ;  /* 0x00005c00982e7a11 */ /* 0x000fe400078208ff */
        /* <DEDUP_REMOVED lines=21> */
.L_x_1048:
[----:B------:R-:W-:Y:S05]  /*aa40*/  BSYNC B0 ;  /* 0x0000000000007941 */ /* 0x000fea0003800000 */
.L_x_1047:
        /* <DEDUP_REMOVED lines=8> */
[----:B------:R-:W-:Y:S02]  /*aad0*/  IMAD.MOV.U32 R12, RZ, RZ, 0x5 ;  /* 0x00000005ff0c7424 */ /* 0x000fe400078e00ff */
[----:B------:R-:W-:Y:S02]  /*aae0*/  IMAD.MOV.U32 R11, RZ, RZ, c[0x0][0x1a0] ;  /* 0x00006800ff0b7624 */ /* 0x000fe400078e00ff */
[----:B------:R-:W-:-:S03]  /*aaf0*/  IMAD.SHL.U32 R0, R0, 0x20, RZ ;  /* 0x0000002000007824 */ /* 0x000fc600078e00ff */
[----:B------:R-:W-:Y:S02]  /*ab00*/  SHF.L.U64.HI R11, R11, R12, c[0x0][0x1a4] ;  /* 0x000069000b0b7619 */ /* 0x000fe4000001020c */
[----:B-1----:R-:W-:-:S04]  /*ab10*/  LEA R2, P0, R0, R46, 0x1 ;  /* 0x0000002e00027211 */ /* 0x002fc800078008ff */
[----:B------:R-:W-:-:S05]  /*ab20*/  LEA.HI.X R3, R0, R45, R11, 0x1, P0 ;  /* 0x0000002d00037211 */ /* 0x000fca00000f0c0b */
[----:B------:R-:W-:Y:S01]  /*ab30*/  @!PT LDS RZ, [RZ] ;  /* 0x00000000fffff984 */ /* 0x000fe20000000800 */
[----:B------:R-:W-:Y:S01]  /*ab40*/  @!PT LDS RZ, [RZ] ;  /* 0x00000000fffff984 */ /* 0x000fe20000000800 */
[----:B------:R-:W-:Y:S01]  /*ab50*/  @!PT LDS RZ, [RZ] ;  /* 0x00000000fffff984 */ /* 0x000fe20000000800 */
[----:B------:R1:W-:Y:S04]  /*ab60*/  LDGSTS.E.BYPASS.LTC128B.128 [R185+0x5800], [R2.64] ;  /* 0x0580000002b97fae */ /* 0x0003e8000b901d46 */
.L_x_1050:
[----:B------:R-:W-:Y:S05]  /*ab70*/  BSYNC B0 ;  /* 0x0000000000007941 */ /* 0x000fea0003800000 */
.L_x_1049:
        /* <DEDUP_REMOVED lines=15> */
.L_x_1052:
[----:B------:R-:W-:Y:S05]  /*ac70*/  BSYNC B0 ;  /* 0x0000000000007941 */ /* 0x000fea0003800000 */
.L_x_1051:
        /* <DEDUP_REMOVED lines=18> */
.L_x_1054:
[----:B------:R-:W-:Y:S05]  /*ada0*/  BSYNC B0 ;  /* 0x0000000000007941 */ /* 0x000fea0003800000 */
.L_x_1053:
        /* <DEDUP_REMOVED lines=15> */
.L_x_1056:
[----:B------:R-:W-:Y:S05]  /*aea0*/  BSYNC B0 ;  /* 0x0000000000007941 */ /* 0x000fea0003800000 */
.L_x_1055:
        /* <DEDUP_REMOVED lines=18> */
.L_x_1058:
[----:B------:R-:W-:Y:S05]  /*afd0*/  BSYNC B0 ;  /* 0x0000000000007941 */ /* 0x000fea0003800000 */
.L_x_1057:
        /* <DEDUP_REMOVED lines=18> */
.L_x_1060:
[----:B------:R-:W-:Y:S05]  /*b100*/  BSYNC B0 ;  /* 0x0000000000007941 */ /* 0x000fea0003800000 */
.L_x_1059:
        /* <DEDUP_REMOVED lines=18> */
.L_x_1062:
[----:B------:R-:W-:Y:S05]  /*b230*/  BSYNC B0 ;  /* 0x0000000000007941 */ /* 0x000fea0003800000 */
.L_x_1061:
[----:B-1----:R-:W-:Y:S01]  /*b240*/  LOP3.LUT R2, R148, 0xfffffff8, RZ, 0xc0, !PT ;  /* 0xfffffff894027812 */ /* 0x002fe200078ec0ff */
[----:B------:R-:W-:Y:S01]  /*b250*/  IMAD.SHL.U32 R4, R127, 0x40, RZ ;  /* 0x000000407f047824 */ /* 0x000fe200078e00ff */
        /* <DEDUP_REMOVED lines=13> */
[----:B------:R-:W-:Y:S01]  /*b330*/  IMAD.IADD R8, R2, 0x1, -R3 ;  /* 0x0000000102087824 */ /* 0x000fe200078e0a03 */
[----:B------:R-:W-:Y:S01]  /*b340*/  LOP3.LUT R2, R4, 0xc0, RZ, 0xc0, !PT ;  /* 0x000000c004027812 */ /* 0x000fe200078ec0ff */
[C---:B------:R-:W-:Y:S01]  /*b350*/  IMAD.SHL.U32 R0, R9.reuse, 0x40, RZ ;  /* 0x0000004009007824 */ /* 0x040fe200078e00ff */
[----:B------:R-:W-:Y:S01]  /*b360*/  LOP3.LUT P0, RZ, R9, 0x2, RZ, 0xc0, !PT ;  /* 0x0000000209ff7812 */ /* 0x000fe2000780c0ff */
[----:B------:R-:W-:Y:S01]  /*b370*/  IMAD.SHL.U32 R3, R6, 0x20, RZ ;  /* 0x0000002006037824 */ /* 0x000fe200078e00ff */
[----:B------:R-:W-:Y:S01]  /*b380*/  LOP3.LUT R188, R188, 0xfffffffe, RZ, 0xc0, !PT ;  /* 0xfffffffebcbc7812 */ /* 0x000fe200078ec0ff */
[----:B------:R-:W-:Y:S01]  /*b390*/  IMAD.SHL.U32 R4, R7, 0x8, RZ ;  /* 0x0000000807047824 */ /* 0x000fe200078e00ff */
[----:B------:R-:W-:Y:S01]  /*b3a0*/  LOP3.LUT R0, R0, 0xc0, RZ, 0xc0, !PT ;  /* 0x000000c000007812 */ /* 0x000fe200078ec0ff */
[----:B------:R-:W-:Y:S01]  /*b3b0*/  IMAD.SHL.U32 R6, R130, 0x8, RZ ;  /* 0x0000000882067824 */ /* 0x000fe200078e00ff */
[----:B------:R-:W-:-:S02]  /*b3c0*/  LOP3.LUT R36, R3, 0xffffff00, RZ, 0xc0, !PT ;  /* 0xffffff0003247812 */ /* 0x000fc400078ec0ff */
[----:B------:R-:W-:Y:S02]  /*b3d0*/  LOP3.LUT R5, R2, 0x8, R4, 0xf8, !PT ;  /* 0x0000000802057812 */ /* 0x000fe400078ef804 */
[----:B------:R-:W-:Y:S01]  /*b3e0*/  LOP3.LUT R4, R0, 0x8, R6, 0xf8, !PT ;  /* 0x0000000800047812 */ /* 0x000fe200078ef806 */
[----:B------:R-:W-:Y:S01]  /*b3f0*/  IMAD R6, R7, 0x8, R8 ;  /* 0x0000000807067824 */ /* 0x000fe200078e0208 */
[----:B------:R-:W-:Y:S01]  /*b400*/  SHF.R.U32.HI R3, RZ, 0x3, R2 ;  /* 0x00000003ff037819 */ /* 0x000fe20000011602 */
[----:B------:R-:W-:Y:S01]  /*b410*/  IMAD R2, R128, 0x200, R36 ;  /* 0x0000020080027824 */ /* 0x000fe200078e0224 */
[----:B------:R-:W-:Y:S01]  /*b420*/  SHF.R.U32.HI R0, RZ, 0x3, R0 ;  /* 0x00000003ff007819 */ /* 0x000fe20000011600 */
[----:B------:R-:W-:Y:S01]  /*b430*/  IMAD R114, R37, 0x20, R36 ;  /* 0x0000002025727824 */ /* 0x000fe200078e0224 */
[----:B------:R-:W-:Y:S01]  /*b440*/  LOP3.LUT R127, R5, R3, RZ, 0x3c, !PT ;  /* 0x00000003057f7212 */ /* 0x000fe200078e3cff */
[----:B------:R-:W-:Y:S01]  /*b450*/  IMAD R2, R37, 0x20, R2 ;  /* 0x0000002025027824 */ /* 0x000fe200078e0202 */
[----:B------:R-:W-:-:S03]  /*b460*/  LOP3.LUT R0, R4, R0, RZ, 0x3c, !PT ;  /* 0x0000000004007212 */ /* 0x000fc600078e3cff */
[----:B------:R-:W-:Y:S02]  /*b470*/  IMAD.IADD R2, R127, 0x1, R2 ;  /* 0x000000017f027824 */ /* 0x000fe400078e0202 */
[----:B------:R-:W-:Y:S02]  /*b480*/  IMAD.U32 R0, R6, 0x20, R0 ;  /* 0x0000002006007824 */ /* 0x000fe400078e0000 */
[----:B------:R-:W-:Y:S02]  /*b490*/  IMAD.SHL.U32 R168, R2, 0x2, RZ ;  /* 0x0000000202a87824 */ /* 0x000fe400078e00ff */
[----:B------:R-:W-:Y:S02]  /*b4a0*/  IMAD.SHL.U32 R164, R0, 0x2, RZ ;  /* 0x0000000200a47824 */ /* 0x000fe400078e00ff */
[----:B------:R-:W-:Y:S01]  /*b4b0*/  IMAD R169, R38, 0x2, R168 ;  /* 0x0000000226a97824 */ /* 0x000fe200078e02a8 */
[----:B------:R-:W-:Y:S01]  /*b4c0*/  LDSM.16.M88.4 R12, [R168] ;  /* 0x00000000a80c783b */ /* 0x000fe20000000200 */
[----:B------:R-:W-:Y:S01]  /*b4d0*/  IMAD R2, R128, 0x10, R156 ;  /* 0x0000001080027824 */ /* 0x000fe200078e029c */
[----:B------:R-:W-:-:S02]  /*b4e0*/  IADD3 R0, R164, 0x1000, RZ ;  /* 0x00001000a4007810 */ /* 0x000fc40007ffe0ff */
[----:B------:R-:W1:Y:S01]  /*b4f0*/  LDSM.16.M88.4 R4, [R164+0x1000] ;  /* 0x00100000a404783b */ /* 0x000e620000000200 */
[----:B------:R-:W-:Y:S02]  /*b500*/  IADD3 R167, R164, 0x1020, RZ ;  /* 0x00001020a4a77810 */ /* 0x000fe40007ffe0ff */
[----:B------:R-:W-:Y:S01]  /*b510*/  @P0 IADD3 R167, R0, -0x20, RZ ;  /* 0xffffffe000a70810 */ /* 0x000fe20007ffe0ff */
[----:B------:R-:W-:Y:S03]  /*b520*/  LDSM.16.M88.4 R8, [R169] ;  /* 0x00000000a908783b */ /* 0x000fe60000000200 */
[C---:B------:R-:W-:Y:S01]  /*b530*/  IADD3 R184, R167.reuse, 0x400, RZ ;  /* 0x00000400a7b87810 */ /* 0x040fe20007ffe0ff */
[----:B------:R-:W-:Y:S01]  /*b540*/  LDSM.16.M88.4 R24, [R167] ;  /* 0x00000000a718783b */ /* 0x000fe20000000200 */
[C---:B------:R-:W-:Y:S02]  /*b550*/  IADD3 R183, R167.reuse, 0x800, RZ ;  /* 0x00000800a7b77810 */ /* 0x040fe40007ffe0ff */
[C---:B------:R-:W-:Y:S01]  /*b560*/  IADD3 R182, R167.reuse, 0xc00, RZ ;  /* 0x00000c00a7b67810 */ /* 0x040fe20007ffe0ff */
[----:B------:R-:W5:Y:S01]  /*b570*/  LDSM.16.M88.4 R28, [R164+0x1400] ;  /* 0x00140000a41c783b */ /* 0x000f620000000200 */
[----:B------:R-:W-:-:S02]  /*b580*/  IADD3 R181, R167, 0x1000, RZ ;  /* 0x00001000a7b57810 */ /* 0x000fc40007ffe0ff */
[C---:B------:R-:W-:Y:S01]  /*b590*/  IADD3 R180, R167.reuse, 0x1400, RZ ;  /* 0x00001400a7b47810 */ /* 0x040fe20007ffe0ff */
[----:B------:R-:W2:Y:S01]  /*b5a0*/  LDSM.16.M88.4 R32, [R167+0x400] ;  /* 0x00040000a720783b */ /* 0x000ea20000000200 */
[C---:B------:R-:W-:Y:S02]  /*b5b0*/  IADD3 R179, R167.reuse, 0x1800, RZ ;  /* 0x00001800a7b37810 */ /* 0x040fe40007ffe0ff */
[C---:B------:R-:W-:Y:S01]  /*b5c0*/  IADD3 R178, R167.reuse, 0x1c00, RZ ;  /* 0x00001c00a7b27810 */ /* 0x040fe20007ffe0ff */
[----:B------:R-:W-:Y:S01]  /*b5d0*/  LDSM.16.M88.4 R40, [R167+0x800] ;  /* 0x00080000a728783b */ /* 0x000fe20000000200 */
[C---:B------:R-:W-:Y:S02]  /*b5e0*/  IADD3 R177, R167.reuse, 0x2000, RZ ;  /* 0x00002000a7b17810 */ /* 0x040fe40007ffe0ff */
[C---:B------:R-:W-:Y:S01]  /*b5f0*/  IADD3 R176, R167.reuse, 0x2400, RZ ;  /* 0x00002400a7b07810 */ /* 0x040fe20007ffe0ff */
[----:B------:R-:W-:Y:S01]  /*b600*/  LDSM.16.M88.4 R48, [R164+0x1c00] ;  /* 0x001c0000a430783b */ /* 0x000fe20000000200 */
[----:B------:R-:W-:-:S02]  /*b610*/  IADD3 R175, R167, 0x2800, RZ ;  /* 0x00002800a7af7810 */ /* 0x000fc40007ffe0ff */
[C---:B------:R-:W-:Y:S01]  /*b620*/  IADD3 R174, R167.reuse, 0x2c00, RZ ;  /* 0x00002c00a7ae7810 */ /* 0x040fe20007ffe0ff */
[----:B------:R-:W-:Y:S01]  /*b630*/  LDSM.16.M88.4 R52, [R164+0x2c00] ;  /* 0x002c0000a434783b */ /* 0x000fe20000000200 */
[C---:B------:R-:W-:Y:S02]  /*b640*/  IADD3 R173, R167.reuse, 0x3000, RZ ;  /* 0x00003000a7ad7810 */ /* 0x040fe40007ffe0ff */
[C---:B------:R-:W-:Y:S02]  /*b650*/  IADD3 R172, R167.reuse, 0x3400, RZ ;  /* 0x00003400a7ac7810 */ /* 0x040fe40007ffe0ff */
[C---:B------:R-:W-:Y:S02]  /*b660*/  IADD3 R171, R167.reuse, 0x3800, RZ ;  /* 0x00003800a7ab7810 */ /* 0x040fe40007ffe0ff */
[----:B------:R-:W-:Y:S01]  /*b670*/  IADD3 R170, R167, 0x3c00, RZ ;  /* 0x00003c00a7aa7810 */ /* 0x000fe20007ffe0ff */
[C---:B-1----:R-:W-:Y:S08]  /*b680*/  HMMA.16816.F32.BF16 R16, R12.reuse, R4, RZ ;  /* 0x000000040c10723c */ /* 0x042ff000000418ff */
[C---:B------:R-:W-:Y:S08]  /*b690*/  HMMA.16816.F32.BF16 R4, R12.reuse, R6, RZ ;  /* 0x000000060c04723c */ /* 0x040ff000000418ff */
[----:B-----5:R-:W-:Y:S08]  /*b6a0*/  HMMA.16816.F32.BF16 R20, R12, R28, RZ ;  /* 0x0000001c0c14723c */ /* 0x020ff000000418ff */
[C---:B------:R-:W-:Y:S08]  /*b6b0*/  HMMA.16816.F32.BF16 R56, R8.reuse, R24, R16 ;  /* 0x000000180838723c */ /* 0x040ff00000041810 */
[----:B------:R-:W-:Y:S01]  /*b6c0*/  HMMA.16816.F32.BF16 R4, R8, R26, R4 ;  /* 0x0000001a0804723c */ /* 0x000fe20000041804 */
[----:B------:R-:W1:Y:S07]  /*b6d0*/  LDSM.16.M88.4 R24, [R164+0x1800] ;  /* 0x00180000a418783b */ /* 0x000e6e0000000200 */
[----:B------:R-:W-:Y:S08]  /*b6e0*/  HMMA.16816.F32.BF16 R16, R12, R30, RZ ;  /* 0x0000001e0c10723c */ /* 0x000ff000000418ff */
[----:B------:R-:W-:Y:S01]  /*b6f0*/  FMUL.FTZ R0, R58, c[0x0][0x2ec] ;  /* 0x0000bb003a007a20 */ /* 0x000fe20000410000 */
[C---:B--2---:R-:W-:Y:S03]  /*b700*/  HMMA.16816.F32.BF16 R20, R8.reuse, R32, R20 ;  /* 0x000000200814723c */ /* 0x044fe60000041814 */
[----:B------:R2:W5:Y:S11]  /*b710*/  MUFU.TANH R117, R0 ;  /* 0x0000000000757308 */ /* 0x0005760000002400 */
[----:B------:R-:W-:Y:S01]  /*b720*/  @!UPT UIADD3 URZ, URZ, URZ, URZ ;  /* 0x0000003f3f3ff290 */ /* 0x000fe2000fffe03f */
[----:B------:R-:W-:Y:S01]  /*b730*/  HMMA.16816.F32.BF16 R28, R8, R34, R16 ;  /* 0x00000022081c723c */ /* 0x000fe20000041810 */
[----:B------:R-:W3:Y:S01]  /*b740*/  LDSM.16.M88.4 R32, [R167+0xc00] ;  /* 0x000c0000a720783b */ /* 0x000ee20000000200 */
[----:B--2---:R-:W-:-:S04]  /*b750*/  FMUL.FTZ R0, R57, c[0x0][0x2ec] ;  /* 0x0000bb0039007a20 */ /* 0x004fc80000410000 */
[----:B------:R2:W-:Y:S02]  /*b760*/  MUFU.TANH R107, R0 ;  /* 0x00000000006b7308 */ /* 0x0005e40000002400 */
[----:B-1----:R-:W-:Y:S01]  /*b770*/  HMMA.16816.F32.BF16 R16, R12, R26, RZ ;  /* 0x0000001a0c10723c */ /* 0x002fe200000418ff */
[----:B--2---:R-:W-:-:S05]  /*b780*/  FMUL.FTZ R0, R59, c[0x0][0x2ec] ;  /* 0x0000bb003b007a20 */ /* 0x004fca0000410000 */
[----:B------:R1:W-:Y:S02]  /*b790*/  MUFU.TANH R118, R0 ;  /* 0x0000000000767308 */ /* 0x0003e40000002400 */
[----:B-1----:R-:W-:-:S06]  /*b7a0*/  FMUL.FTZ R0, R4, c[0x0][0x2ec] ;  /* 0x0000bb0004007a20 */ /* 0x002fcc0000410000 */
[----:B------:R1:W2:Y:S02]  /*b7b0*/  MUFU.TANH R110, R0 ;  /* 0x00000000006e7308 */ /* 0x0002a40000002400 */
[----:B-1----:R-:W-:-:S06]  /*b7c0*/  FMUL.FTZ R0, R5, c[0x0][0x2ec] ;  /* 0x0000bb0005007a20 */ /* 0x002fcc0000410000 */
[----:B------:R1:W-:Y:S02]  /*b7d0*/  MUFU.TANH R109, R0 ;  /* 0x00000000006d7308 */ /* 0x0003e40000002400 */
[----:B-1----:R-:W-:-:S06]  /*b7e0*/  FMUL.FTZ R0, R6, c[0x0][0x2ec] ;  /* 0x0000bb0006007a20 */ /* 0x002fcc0000410000 */
[----:B------:R1:W-:Y:S02]  /*b7f0*/  MUFU.TANH R123, R0 ;  /* 0x00000000007b7308 */ /* 0x0003e40000002400 */
[----:B-1----:R-:W-:Y:S02]  /*b800*/  FMUL.FTZ R0, R7, c[0x0][0x2ec] ;  /* 0x0000bb0007007a20 */ /* 0x002fe40000410000 */
[----:B------:R-:W-:Y:S04]  /*b810*/  HMMA.16816.F32.BF16 R4, R12, R24, RZ ;  /* 0x000000180c04723c */ /* 0x000fe800000418ff */
[----:B------:R1:W-:Y:S04]  /*b820*/  MUFU.TANH R125, R0 ;  /* 0x00000000007d7308 */ /* 0x0003e80000002400 */
[----:B------:R-:W-:Y:S08]  /*b830*/  HMMA.16816.F32.BF16 R24, R8, R42, R16 ;  /* 0x0000002a0818723c */ /* 0x000ff00000041810 */
[----:B------:R-:W-:Y:S01]  /*b840*/  HMMA.16816.F32.BF16 R16, R12, R48, RZ ;  /* 0x000000300c10723c */ /* 0x000fe200000418ff */
[----:B-1----:R-:W-:-:S04]  /*b850*/  FMUL.FTZ R0, R20, c[0x0][0x2ec] ;  /* 0x0000bb0014007a20 */ /* 0x002fc80000410000 */
[----:B------:R1:W-:Y:S03]  /*b860*/  MUFU.TANH R108, R0 ;  /* 0x00000000006c7308 */ /* 0x0003e60000002400 */
[----:B------:R-:W-:Y:S01]  /*b870*/  HMMA.16816.F32.BF16 R4, R8, R40, R4 ;  /* 0x000000280804723c */ /* 0x000fe20000041804 */
[----:B------:R-:W4:Y:S01]  /*b880*/  LDSM.16.M88.4 R40, [R164+0x2000] ;  /* 0x00200000a428783b */ /* 0x000f220000000200 */
[----:B-1----:R-:W-:-:S04]  /*b890*/  FMUL.FTZ R0, R21, c[0x0][0x2ec] ;  /* 0x0000bb0015007a20 */ /* 0x002fc80000410000 */
[----:B------:R1:W-:Y:S02]  /*b8a0*/  MUFU.TANH R103, R0 ;  /* 0x0000000000677308 */ /* 0x0003e40000002400 */
[----:B-1----:R-:W-:-:S06]  /*b8b0*/  FMUL.FTZ R0, R22, c[0x0][0x2ec] ;  /* 0x0000bb0016007a20 */ /* 0x002fcc0000410000 */
[----:B------:R1:W1:Y:S02]  /*b8c0*/  MUFU.TANH R120, R0 ;  /* 0x0000000000787308 */ /* 0x0002640000002400 */
[----:B-1----:R-:W-:Y:S02]  /*b8d0*/  FMUL.FTZ R0, R23, c[0x0][0x2ec] ;  /* 0x0000bb0017007a20 */ /* 0x002fe40000410000 */
[----:B------:R-:W-:Y:S01]  /*b8e0*/  HMMA.16816.F32.BF16 R20, R12, R50, RZ ;  /* 0x000000320c14723c */ /* 0x000fe200000418ff */
[----:B------:R-:W1:Y:S03]  /*b8f0*/  LDSM.16.M88.4 R48, [R167+0x1000] ;  /* 0x00100000a730783b */ /* 0x000e660000000200 */
[----:B------:R2:W1:Y:S02]  /*b900*/  MUFU.TANH R119, R0 ;  /* 0x0000000000777308 */ /* 0x0004640000002400 */
[----:B--2---:R-:W-:-:S06]  /*b910*/  FMUL.FTZ R0, R28, c[0x0][0x2ec] ;  /* 0x0000bb001c007a20 */ /* 0x004fcc0000410000 */
[----:B------:R2:W1:Y:S02]  /*b920*/  MUFU.TANH R102, R0 ;  /* 0x0000000000667308 */ /* 0x0004640000002400 */
[----:B--2---:R-:W-:-:S06]  /*b930*/  FMUL.FTZ R0, R29, c[0x0][0x2ec] ;  /* 0x0000bb001d007a20 */ /* 0x004fcc0000410000 */
[----:B------:R2:W-:Y:S02]  /*b940*/  MUFU.TANH R106, R0 ;  /* 0x00000000006a7308 */ /* 0x0005e40000002400 */
[----:B--2---:R-:W-:-:S06]  /*b950*/  FMUL.FTZ R0, R30, c[0x0][0x2ec] ;  /* 0x0000bb001e007a20 */ /* 0x004fcc0000410000 */
[----:B------:R2:W1:Y:S02]  /*b960*/  MUFU.TANH R121, R0 ;  /* 0x0000000000797308 */ /* 0x0004640000002400 */
[----:B--2---:R-:W-:Y:S02]  /*b970*/  FMUL.FTZ R0, R31, c[0x0][0x2ec] ;  /* 0x0000bb001f007a20 */ /* 0x004fe40000410000 */
[----:B---3--:R-:W-:Y:S04]  /*b980*/  HMMA.16816.F32.BF16 R28, R8, R34, R20 ;  /* 0x00000022081c723c */ /* 0x008fe80000041814 */
[----:B------:R2:W-:Y:S04]  /*b990*/  MUFU.TANH R122, R0 ;  /* 0x00000000007a7308 */ /* 0x0005e80000002400 */
[----:B----4-:R-:W-:Y:S01]  /*b9a0*/  HMMA.16816.F32.BF16 R20, R12, R42, RZ ;  /* 0x0000002a0c14723c */ /* 0x010fe200000418ff */
[----:B--2---:R-:W-:-:S04]  /*b9b0*/  FMUL.FTZ R0, R4, c[0x0][0x2ec] ;  /* 0x0000bb0004007a20 */ /* 0x004fc80000410000 */
[----:B------:R2:W3:Y:S02]  /*b9c0*/  MUFU.TANH R101, R0 ;  /* 0x0000000000657308 */ /* 0x0004e40000002400 */
[----:B--2---:R-:W-:-:S06]  /*b9d0*/  FMUL.FTZ R0, R5, c[0x0][0x2ec] ;  /* 0x0000bb0005007a20 */ /* 0x004fcc0000410000 */
[----:B------:R2:W-:Y:S02]  /*b9e0*/  MUFU.TANH R99, R0 ;  /* 0x0000000000637308 */ /* 0x0005e40000002400 */
[----:B--2---:R-:W-:-:S06]  /*b9f0*/  FMUL.FTZ R0, R6, c[0x0][0x2ec] ;  /* 0x0000bb0006007a20 */ /* 0x004fcc0000410000 */
[----:B------:R2:W-:Y:S02]  /*ba00*/  MUFU.TANH R124, R0 ;  /* 0x00000000007c7308 */ /* 0x0005e40000002400 */
[----:B--2---:R-:W-:Y:S02]  /*ba10*/  FMUL.FTZ R0, R7, c[0x0][0x2ec] ;  /* 0x0000bb0007007a20 */ /* 0x004fe40000410000 */
[----:B------:R-:W-:Y:S01]  /*ba20*/  HMMA.16816.F32.BF16 R4, R8, R32, R16 ;  /* 0x000000200804723c */ /* 0x000fe20000041810 */
[----:B------:R-:W2:Y:S03]  /*ba30*/  LDSM.16.M88.4 R32, [R164+0x2400] ;  /* 0x00240000a420783b */ /* 0x000ea60000000200 */
[----:B------:R4:W1:Y:S04]  /*ba40*/  MUFU.TANH R126, R0 ;  /* 0x00000000007e7308 */ /* 0x0008680000002400 */
[----:B------:R-:W-:Y:S01]  /*ba50*/  HMMA.16816.F32.BF16 R16, R12, R40, RZ ;  /* 0x000000280c10723c */ /* 0x000fe200000418ff */
[----:B------:R-:W1:Y:S01]  /*ba60*/  LDSM.16.M88.4 R40, [R167+0x1400] ;  /* 0x00140000a728783b */ /* 0x000e620000000200 */
[----:B----4-:R-:W-:-:S04]  /*ba70*/  FMUL.FTZ R0, R24, c[0x0][0x2ec] ;  /* 0x0000bb0018007a20 */ /* 0x010fc80000410000 */
[----:B------:R4:W1:Y:S02]  /*ba80*/  MUFU.TANH R98, R0 ;  /* 0x0000000000627308 */ /* 0x0008640000002400 */
[----:B----4-:R-:W-:-:S06]  /*ba90*/  FMUL.FTZ R0, R25, c[0x0][0x2ec] ;  /* 0x0000bb0019007a20 */ /* 0x010fcc0000410000 */
[----:B------:R4:W-:Y:S02]  /*baa0*/  MUFU.TANH R97, R0 ;  /* 0x0000000000617308 */ /* 0x0009e40000002400 */
[----:B----4-:R-:W-:-:S06]  /*bab0*/  FMUL.FTZ R0, R26, c[0x0][0x2ec] ;  /* 0x0000bb001a007a20 */ /* 0x010fcc0000410000 */
[----:B------:R4:W1:Y:S02]  /*bac0*/  MUFU.TANH R129, R0 ;  /* 0x0000000000817308 */ /* 0x0008640000002400 */
[----:B----4-:R-:W-:Y:S02]  /*bad0*/  FMUL.FTZ R0, R27, c[0x0][0x2ec] ;  /* 0x0000bb001b007a20 */ /* 0x010fe40000410000 */
[----:B-1----:R-:W-:Y:S04]  /*bae0*/  HMMA.16816.F32.BF16 R24, R8, R50, R20 ;  /* 0x000000320818723c */ /* 0x002fe80000041814 */
[----:B------:R1:W4:Y:S04]  /*baf0*/  MUFU.TANH R130, R0 ;  /* 0x0000000000827308 */ /* 0x0003280000002400 */
[----:B--2---:R-:W-:Y:S01]  /*bb00*/  HMMA.16816.F32.BF16 R20, R12, R34, RZ ;  /* 0x000000220c14723c */ /* 0x004fe200000418ff */
[----:B-1----:R-:W-:-:S04]  /*bb10*/  FMUL.FTZ R0, R4, c[0x0][0x2ec] ;  /* 0x0000bb0004007a20 */ /* 0x002fc80000410000 */
[----:B------:R1:W2:Y:S02]  /*bb20*/  MUFU.TANH R100, R0 ;  /* 0x0000000000647308 */ /* 0x0002a40000002400 */
[----:B-1----:R-:W-:-:S06]  /*bb30*/  FMUL.FTZ R0, R5, c[0x0][0x2ec] ;  /* 0x0000bb0005007a20 */ /* 0x002fcc0000410000 */
[----:B------:R1:W-:Y:S02]  /*bb40*/  MUFU.TANH R96, R0 ;  /* 0x0000000000607308 */ /* 0x0003e40000002400 */
[----:B-1----:R-:W-:-:S06]  /*bb50*/  FMUL.FTZ R0, R6, c[0x0][0x2ec] ;  /* 0x0000bb0006007a20 */ /* 0x002fcc0000410000 */
[----:B------:R1:W1:Y:S02]  /*bb60*/  MUFU.TANH R131, R0 ;  /* 0x0000000000837308 */ /* 0x0002640000002400 */
[----:B-1----:R-:W-:Y:S02]  /*bb70*/  FMUL.FTZ R0, R7, c[0x0][0x2ec] ;  /* 0x0000bb0007007a20 */ /* 0x002fe40000410000 */
[----:B------:R-:W-:Y:S01]  /*bb80*/  HMMA.16816.F32.BF16 R4, R8, R48, R16 ;  /* 0x000000300804723c */ /* 0x000fe20000041810 */
[----:B------:R-:W1:Y:S03]  /*bb90*/  LDSM.16.M88.4 R48, [R164+0x2800] ;  /* 0x00280000a430783b */ /* 0x000e660000000200 */
[----:B------:R2:W1:Y:S04]  /*bba0*/  MUFU.TANH R134, R0 ;  /* 0x0000000000867308 */ /* 0x0004680000002400 */
[----:B------:R-:W-:Y:S01]  /*bbb0*/  HMMA.16816.F32.BF16 R16, R12, R32, RZ ;  /* 0x000000200c10723c */ /* 0x000fe200000418ff */
[----:B------:R-:W1:Y:S01]  /*bbc0*/  LDSM.16.M88.4 R32, [R167+0x1800] ;  /* 0x00180000a720783b */ /* 0x000e620000000200 */
[----:B--2---:R-:W-:-:S04]  /*bbd0*/  FMUL.FTZ R0, R28, c[0x0][0x2ec] ;  /* 0x0000bb001c007a20 */ /* 0x004fc80000410000 */
[----:B------:R2:W-:Y:S02]  /*bbe0*/  MUFU.TANH R94, R0 ;  /* 0x00000000005e7308 */ /* 0x0005e40000002400 */
[----:B--2---:R-:W-:-:S06]  /*bbf0*/  FMUL.FTZ R0, R29, c[0x0][0x2ec] ;  /* 0x0000bb001d007a20 */ /* 0x004fcc0000410000 */
[----:B------:R2:W1:Y:S02]  /*bc00*/  MUFU.TANH R93, R0 ;  /* 0x00000000005d7308 */ /* 0x0004640000002400 */
[----:B--2---:R-:W-:-:S06]  /*bc10*/  FMUL.FTZ R0, R30, c[0x0][0x2ec] ;  /* 0x0000bb001e007a20 */ /* 0x004fcc0000410000 */
[----:B------:R2:W-:Y:S02]  /*bc20*/  MUFU.TANH R135, R0 ;  /* 0x0000000000877308 */ /* 0x0005e40000002400 */
[----:B--2---:R-:W-:Y:S02]  /*bc30*/  FMUL.FTZ R0, R31, c[0x0][0x2ec] ;  /* 0x0000bb001f007a20 */ /* 0x004fe40000410000 */
[----:B------:R-:W-:Y:S04]  /*bc40*/  HMMA.16816.F32.BF16 R28, R8, R42, R20 ;  /* 0x0000002a081c723c */ /* 0x000fe80000041814 */
[----:B------:R2:W2:Y:S04]  /*bc50*/  MUFU.TANH R136, R0 ;  /* 0x0000000000887308 */ /* 0x0004a80000002400 */
[----:B-1----:R-:W-:Y:S01]  /*bc60*/  HMMA.16816.F32.BF16 R20, R12, R50, RZ ;  /* 0x000000320c14723c */ /* 0x002fe200000418ff */
[----:B--2---:R-:W-:-:S04]  /*bc70*/  FMUL.FTZ R0, R4, c[0x0][0x2ec] ;  /* 0x0000bb0004007a20 */ /* 0x004fc80000410000 */
[----:B------:R1:W-:Y:S02]  /*bc80*/  MUFU.TANH R95, R0 ;  /* 0x00000000005f7308 */ /* 0x0003e40000002400 */
[----:B-1----:R-:W-:-:S06]  /*bc90*/  FMUL.FTZ R0, R5, c[0x0][0x2ec] ;  /* 0x0000bb0005007a20 */ /* 0x002fcc0000410000 */
[----:B------:R1:W-:Y:S02]  /*bca0*/  MUFU.TANH R92, R0 ;  /* 0x00000000005c7308 */ /* 0x0003e40000002400 */
[----:B-1----:R-:W-:-:S06]  /*bcb0*/  FMUL.FTZ R0, R6, c[0x0][0x2ec] ;  /* 0x0000bb0006007a20 */ /* 0x002fcc0000410000 */
[----:B------:R1:W-:Y:S02]  /*bcc0*/  MUFU.TANH R137, R0 ;  /* 0x0000000000897308 */ /* 0x0003e40000002400 */
[----:B-1----:R-:W-:Y:S02]  /*bcd0*/  FMUL.FTZ R0, R7, c[0x0][0x2ec] ;  /* 0x0000bb0007007a20 */ /* 0x002fe40000410000 */
[----:B------:R-:W-:Y:S01]  /*bce0*/  HMMA.16816.F32.BF16 R4, R8, R40, R16 ;  /* 0x000000280804723c */ /* 0x000fe20000041810 */
[----:B------:R-:W1:Y:S03]  /*bcf0*/  LDSM.16.M88.4 R40, [R167+0x1c00] ;  /* 0x001c0000a728783b */ /* 0x000e660000000200 */
[----:B------:R2:W-:Y:S04]  /*bd00*/  MUFU.TANH R139, R0 ;  /* 0x00000000008b7308 */ /* 0x0005e80000002400 */
[----:B------:R-:W-:Y:S01]  /*bd10*/  HMMA.16816.F32.BF16 R16, R12, R48, RZ ;  /* 0x000000300c10723c */ /* 0x000fe200000418ff */
[----:B------:R-:W-:Y:S01]  /*bd20*/  LDSM.16.M88.4 R48, [R167+0x2800] ;  /* 0x00280000a730783b */ /* 0x000fe20000000200 */
[----:B--2---:R-:W-:-:S04]  /*bd30*/  FMUL.FTZ R0, R24, c[0x0][0x2ec] ;  /* 0x0000bb0018007a20 */ /* 0x004fc80000410000 */
[----:B------:R2:W1:Y:S02]  /*bd40*/  MUFU.TANH R90, R0 ;  /* 0x00000000005a7308 */ /* 0x0004640000002400 */
[----:B--2---:R-:W-:-:S06]  /*bd50*/  FMUL.FTZ R0, R25, c[0x0][0x2ec] ;  /* 0x0000bb0019007a20 */ /* 0x004fcc0000410000 */
[----:B------:R2:W-:Y:S02]  /*bd60*/  MUFU.TANH R89, R0 ;  /* 0x0000000000597308 */ /* 0x0005e40000002400 */
[----:B--2---:R-:W-:-:S06]  /*bd70*/  FMUL.FTZ R0, R26, c[0x0][0x2ec] ;  /* 0x0000bb001a007a20 */ /* 0x004fcc0000410000 */
[----:B------:R2:W1:Y:S02]  /*bd80*/  MUFU.TANH R138, R0 ;  /* 0x00000000008a7308 */ /* 0x0004640000002400 */
[----:B--2---:R-:W-:Y:S02]  /*bd90*/  FMUL.FTZ R0, R27, c[0x0][0x2ec] ;  /* 0x0000bb001b007a20 */ /* 0x004fe40000410000 */
[----:B------:R-:W-:Y:S04]  /*bda0*/  HMMA.16816.F32.BF16 R24, R8, R34, R20 ;  /* 0x000000220818723c */ /* 0x000fe80000041814 */
[----:B------:R2:W1:Y:S04]  /*bdb0*/  MUFU.TANH R140, R0 ;  /* 0x00000000008c7308 */ /* 0x0004680000002400 */
[----:B------:R-:W-:Y:S01]  /*bdc0*/  HMMA.16816.F32.BF16 R20, R12, R52, RZ ;  /* 0x000000340c14723c */ /* 0x000fe200000418ff */
[----:B--2---:R-:W-:-:S04]  /*bdd0*/  FMUL.FTZ R0, R4, c[0x0][0x2ec] ;  /* 0x0000bb0004007a20 */ /* 0x004fc80000410000 */
[----:B------:R2:W2:Y:S11]  /*bde0*/  MUFU.TANH R88, R0 ;  /* 0x0000000000587308 */ /* 0x0004b60000002400 */
[----:B------:R-:W-:Y:S08]  /*bdf0*/  @!UPT UIADD3 URZ, URZ, URZ, URZ ;  /* 0x0000003f3f3ff290 */ /* 0x000ff0000fffe03f */
[----:B-1----:R-:W-:Y:S01]  /*be00*/  HMMA.16816.F32.BF16 R20, R8, R40, R20 ;  /* 0x000000280814723c */ /* 0x002fe20000041814 */
[----:B--2---:R-:W-:-:S04]  /*be10*/  FMUL.FTZ R0, R5, c[0x0][0x2ec] ;  /* 0x0000bb0005007a20 */ /* 0x004fc80000410000 */
[----:B------:R1:W-:Y:S02]  /*be20*/  MUFU.TANH R57, R0 ;  /* 0x0000000000397308 */ /* 0x0003e40000002400 */
[----:B-1----:R-:W-:-:S06]  /*be30*/  FMUL.FTZ R0, R6, c[0x0][0x2ec] ;  /* 0x0000bb0006007a20 */ /* 0x002fcc0000410000 */
[----:B------:R1:W2:Y:S02]  /*be40*/  MUFU.TANH R142, R0 ;  /* 0x00000000008e7308 */ /* 0x0002a40000002400 */
[----:B-1----:R-:W-:Y:S02]  /*be50*/  FMUL.FTZ R0, R7, c[0x0][0x2ec] ;  /* 0x0000bb0007007a20 */ /* 0x002fe40000410000 */
[----:B------:R-:W-:Y:S01]  /*be60*/  HMMA.16816.F32.BF16 R4, R8, R32, R16 ;  /* 0x000000200804723c */ /* 0x000fe20000041810 */
[----:B------:R-:W-:Y:S03]  /*be70*/  LDSM.16.M88.4 R32, [R167+0x2000] ;  /* 0x00200000a720783b */ /* 0x000fe60000000200 */
[----:B------:R1:W1:Y:S04]  /*be80*/  MUFU.TANH R145, R0 ;  /* 0x0000000000917308 */ /* 0x0002680000002400 */
[----:B------:R-:W-:Y:S01]  /*be90*/  HMMA.16816.F32.BF16 R16, R12, R54, RZ ;  /* 0x000000360c10723c */ /* 0x000fe200000418ff */
[----:B-1----:R-:W-:-:S04]  /*bea0*/  FMUL.FTZ R0, R28, c[0x0][0x2ec] ;  /* 0x0000bb001c007a20 */ /* 0x002fc80000410000 */
[----:B------:R1:W1:Y:S02]  /*beb0*/  MUFU.TANH R87, R0 ;  /* 0x0000000000577308 */ /* 0x0002640000002400 */
[----:B-1----:R-:W-:-:S06]  /*bec0*/  FMUL.FTZ R0, R29, c[0x0][0x2ec] ;  /* 0x0000bb001d007a20 */ /* 0x002fcc0000410000 */
[----:B------:R1:W-:Y:S02]  /*bed0*/  MUFU.TANH R85, R0 ;  /* 0x0000000000557308 */ /* 0x0003e40000002400 */
[----:B-1----:R-:W-:-:S06]  /*bee0*/  FMUL.FTZ R0, R30, c[0x0][0x2ec] ;  /* 0x0000bb001e007a20 */ /* 0x002fcc0000410000 */
[----:B------:R1:W1:Y:S02]  /*bef0*/  MUFU.TANH R143, R0 ;  /* 0x00000000008f7308 */ /* 0x0002640000002400 */
[----:B-1----:R-:W-:Y:S02]  /*bf00*/  FMUL.FTZ R0, R31, c[0x0][0x2ec] ;  /* 0x0000bb001f007a20 */ /* 0x002fe40000410000 */
[----:B------:R-:W1:Y:S04]  /*bf10*/  LDSM.16.M88.4 R28, [R164+0x3000] ;  /* 0x00300000a41c783b */ /* 0x000e680000000200 */
[----:B------:R2:W-:Y:S02]  /*bf20*/  MUFU.TANH R144, R0 ;  /* 0x0000000000907308 */ /* 0x0005e40000002400 */
[----:B--2---:R-:W-:-:S06]  /*bf30*/  FMUL.FTZ R0, R4, c[0x0][0x2ec] ;  /* 0x0000bb0004007a20 */ /* 0x004fcc0000410000 */
[----:B------:R2:W1:Y:S02]  /*bf40*/  MUFU.TANH R84, R0 ;  /* 0x0000000000547308 */ /* 0x0004640000002400 */
[----:B--2---:R-:W-:-:S06]  /*bf50*/  FMUL.FTZ R0, R5, c[0x0][0x2ec] ;  /* 0x0000bb0005007a20 */ /* 0x004fcc0000410000 */
[----:B------:R2:W-:Y:S02]  /*bf60*/  MUFU.TANH R86, R0 ;  /* 0x0000000000567308 */ /* 0x0005e40000002400 */
[----:B--2---:R-:W-:-:S06]  /*bf70*/  FMUL.FTZ R0, R6, c[0x0][0x2ec] ;  /* 0x0000bb0006007a20 */ /* 0x004fcc0000410000 */
[----:B------:R2:W1:Y:S02]  /*bf80*/  MUFU.TANH R146, R0 ;  /* 0x0000000000927308 */ /* 0x0004640000002400 */
[----:B--2---:R-:W-:Y:S02]  /*bf90*/  FMUL.FTZ R0, R7, c[0x0][0x2ec] ;  /* 0x0000bb0007007a20 */ /* 0x004fe40000410000 */
[----:B------:R-:W-:Y:S01]  /*bfa0*/  HMMA.16816.F32.BF16 R4, R8, R42, R16 ;  /* 0x0000002a0804723c */ /* 0x000fe20000041810 */
[----:B------:R-:W2:Y:S03]  /*bfb0*/  LDSM.16.M88.4 R40, [R164+0x3400] ;  /* 0x00340000a428783b */ /* 0x000ea60000000200 */
[----:B------:R3:W-:Y:S04]  /*bfc0*/  MUFU.TANH R149, R0 ;  /* 0x0000000000957308 */ /* 0x0007e80000002400 */
[----:B-1----:R-:W-:Y:S01]  /*bfd0*/  HMMA.16816.F32.BF16 R16, R12, R28, RZ ;  /* 0x0000001c0c10723c */ /* 0x002fe200000418ff */
[----:B---3--:R-:W-:-:S04]  /*bfe0*/  FMUL.FTZ R0, R24, c[0x0][0x2ec] ;  /* 0x0000bb0018007a20 */ /* 0x008fc80000410000 */
[----:B------:R1:W-:Y:S02]  /*bff0*/  MUFU.TANH R83, R0 ;  /* 0x0000000000537308 */ /* 0x0003e40000002400 */
[----:B-1----:R-:W-:-:S06]  /*c000*/  FMUL.FTZ R0, R25, c[0x0][0x2ec] ;  /* 0x0000bb0019007a20 */ /* 0x002fcc0000410000 */
[----:B------:R1:W3:Y:S02]  /*c010*/  MUFU.TANH R81, R0 ;  /* 0x0000000000517308 */ /* 0x0002e40000002400 */
[----:B-1----:R-:W-:-:S06]  /*c020*/  FMUL.FTZ R0, R26, c[0x0][0x2ec] ;  /* 0x0000bb001a007a20 */ /* 0x002fcc0000410000 */
[----:B------:R1:W-:Y:S02]  /*c030*/  MUFU.TANH R147, R0 ;  /* 0x0000000000937308 */ /* 0x0003e40000002400 */
        /* <DEDUP_REMOVED lines=23> */
[----:B------:R1:W1:Y:S02]  /*c1b0*/  MUFU.TANH R151, R0 ;  /* 0x0000000000977308 */ /* 0x0002640000002400 */
[----:B-1----:R-:W-:-:S06]  /*c1c0*/  FMUL.FTZ R0, R20, c[0x0][0x2ec] ;  /* 0x0000bb0014007a20 */ /* 0x002fcc0000410000 */
[----:B------:R1:W-:Y:S11]  /*c1d0*/  MUFU.TANH R76, R0 ;  /* 0x00000000004c7308 */ /* 0x0003f60000002400 */
[----:B------:R-:W-:Y:S01]  /*c1e0*/  @!UPT UIADD3 URZ, URZ, URZ, URZ ;  /* 0x0000003f3f3ff290 */ /* 0x000fe2000fffe03f */
[----:B------:R-:W-:Y:S02]  /*c1f0*/  FMUL.FTZ R3, R6, c[0x0][0x2ec] ;  /* 0x0000bb0006037a20 */ /* 0x000fe40000410000 */
[----:B------:R-:W-:Y:S02]  /*c200*/  FMUL.FTZ R7, R7, c[0x0][0x2ec] ;  /* 0x0000bb0007077a20 */ /* 0x000fe40000410000 */
[----:B------:R-:W-:Y:S01]  /*c210*/  MUFU.TANH R74, R3 ;  /* 0x00000003004a7308 */ /* 0x000fe20000002400 */
[----:B-1----:R-:W-:-:S07]  /*c220*/  FMUL.FTZ R0, R21, c[0x0][0x2ec] ;  /* 0x0000bb0015007a20 */ /* 0x002fce0000410000 */
[----:B------:R-:W-:Y:S08]  /*c230*/  MUFU.TANH R141, R7 ;  /* 0x00000007008d7308 */ /* 0x000ff00000002400 */
[----:B------:R1:W-:Y:S02]  /*c240*/  MUFU.TANH R161, R0 ;  /* 0x0000000000a17308 */ /* 0x0003e40000002400 */
[----:B-1----:R-:W-:-:S06]  /*c250*/  FMUL.FTZ R0, R22, c[0x0][0x2ec] ;  /* 0x0000bb0016007a20 */ /* 0x002fcc0000410000 */
[----:B------:R1:W1:Y:S02]  /*c260*/  MUFU.TANH R75, R0 ;  /* 0x00000000004b7308 */ /* 0x0002640000002400 */
[----:B-1----:R-:W-:Y:S02]  /*c270*/  FMUL.FTZ R0, R23, c[0x0][0x2ec] ;  /* 0x0000bb0017007a20 */ /* 0x002fe40000410000 */
[----:B------:R-:W-:Y:S04]  /*c280*/  HMMA.16816.F32.BF16 R20, R8, R28, R16 ;  /* 0x0000001c0814723c */ /* 0x000fe80000041810 */
[----:B------:R1:W1:Y:S04]  /*c290*/  MUFU.TANH R159, R0 ;  /* 0x00000000009f7308 */ /* 0x0002680000002400 */
[----:B------:R-:W-:Y:S01]  /*c2a0*/  HMMA.16816.F32.BF16 R16, R12, R42, RZ ;  /* 0x0000002a0c10723c */ /* 0x000fe200000418ff */
[----:B------:R-:W3:Y:S01]  /*c2b0*/  LDSM.16.M88.4 R40, [R164+0x3c00] ;  /* 0x003c0000a428783b */ /* 0x000ee20000000200 */
[----:B-1----:R-:W-:-:S04]  /*c2c0*/  FMUL.FTZ R0, R4, c[0x0][0x2ec] ;  /* 0x0000bb0004007a20 */ /* 0x002fc80000410000 */
[----:B------:R1:W-:Y:S10]  /*c2d0*/  MUFU.TANH R77, R0 ;  /* 0x00000000004d7308 */ /* 0x0003f40000002400 */
[----:B------:R-:W-:-:S02]  /*c2e0*/  FMUL.FTZ R6, R20, c[0x0][0x2ec] ;  /* 0x0000bb0014067a20 */ /* 0x000fc40000410000 */
[----:B------:R-:W-:Y:S02]  /*c2f0*/  FMUL.FTZ R7, R23, c[0x0][0x2ec] ;  /* 0x0000bb0017077a20 */ /* 0x000fe40000410000 */
[----:B------:R-:W3:Y:S04]  /*c300*/  MUFU.TANH R73, R6 ;  /* 0x0000000600497308 */ /* 0x000ee80000002400 */
[----:B------:R-:W-:Y:S01]  /*c310*/  HMMA.16816.F32.BF16 R24, R8, R30, R16 ;  /* 0x0000001e0818723c */ /* 0x000fe20000041810 */
[----:B------:R-:W-:Y:S01]  /*c320*/  LDSM.16.M88.4 R28, [R164+0x4000] ;  /* 0x00400000a41c783b */ /* 0x000fe20000000200 */
[----:B-1----:R-:W-:-:S06]  /*c330*/  FMUL.FTZ R0, R5, c[0x0][0x2ec] ;  /* 0x0000bb0005007a20 */ /* 0x002fcc0000410000 */
[----:B--2---:R-:W-:Y:S01]  /*c340*/  HMMA.16816.F32.BF16 R16, R12, R32, RZ ;  /* 0x000000200c10723c */ /* 0x004fe200000418ff */
[----:B------:R1:W2:Y:S02]  /*c350*/  MUFU.TANH R160, R0 ;  /* 0x0000000000a07308 */ /* 0x0002a40000002400 */
[----:B-1----:R-:W-:-:S04]  /*c360*/  IADD3 R0, R2, 0x1, R39 ;  /* 0x0000000102007810 */ /* 0x002fc80007ffe027 */
[----:B------:R-:W-:Y:S01]  /*c370*/  IADD3 R2, R91, R0, -R47 ;  /* 0x000000005b027210 */ /* 0x000fe20007ffe82f */
[----:B------:R-:W-:Y:S02]  /*c380*/  IMAD.IADD R0, R60, 0x1, R44 ;  /* 0x000000013c007824 */ /* 0x000fe400078e022c */
[----:B------:R1:W-:Y:S01]  /*c390*/  MUFU.TANH R44, R7 ;  /* 0x00000007002c7308 */ /* 0x0003e20000002400 */
[----:B------:R-:W-:Y:S02]  /*c3a0*/  IADD3 R2, R2, c[0x0][0x2e8], RZ ;  /* 0x0000ba0002027a10 */ /* 0x000fe40007ffe0ff */
[----:B------:R-:W-:Y:S02]  /*c3b0*/  IADD3 R6, R0, 0x9, RZ ;  /* 0x0000000900067810 */ /* 0x000fe40007ffe0ff */
[C---:B------:R-:W-:Y:S02]  /*c3c0*/  IADD3 R3, R2.reuse, 0x8, RZ ;  /* 0x0000000802037810 */ /* 0x040fe40007ffe0ff */
[----:B------:R-:W-:-:S02]  /*c3d0*/  IMNMX R4, R2, R91, PT ;  /* 0x0000005b02047217 */ /* 0x000fc40003800200 */
[----:B------:R-:W-:Y:S02]  /*c3e0*/  IMNMX R2, R3, R91, PT ;  /* 0x0000005b03027217 */ /* 0x000fe40003800200 */
[----:B------:R-:W-:Y:S02]  /*c3f0*/  IADD3 R3, R0, 0x8, RZ ;  /* 0x0000000800037810 */ /* 0x000fe40007ffe0ff */
[-C--:B------:R-:W-:Y:S02]  /*c400*/  ISETP.GE.AND P4, PT, R6, R4.reuse, PT ;  /* 0x000000040600720c */ /* 0x080fe40003f86270 */
[----:B------:R-:W-:Y:S01]  /*c410*/  ISETP.GE.AND P3, PT, R3, R4, PT ;  /* 0x000000040300720c */ /* 0x000fe20003f66270 */
[----:B-1----:R-:W-:Y:S01]  /*c420*/  FMUL.FTZ R7, R25, c[0x0][0x2ec] ;  /* 0x0000bb0019077a20 */ /* 0x002fe20000410000 */
[-C--:B------:R-:W-:Y:S01]  /*c430*/  ISETP.GE.AND P5, PT, R3, R2.reuse, PT ;  /* 0x000000020300720c */ /* 0x080fe20003fa6270 */
[----:B------:R-:W-:Y:S01]  /*c440*/  FMUL.FTZ R3, R21, c[0x0][0x2ec] ;  /* 0x0000bb0015037a20 */ /* 0x000fe20000410000 */
[C---:B------:R-:W-:Y:S01]  /*c450*/  IADD3 R5, R0.reuse, 0x1, RZ ;  /* 0x0000000100057810 */ /* 0x040fe20007ffe0ff */
[----:B------:R-:W-:Y:S01]  /*c460*/  MUFU.TANH R70, R7 ;  /* 0x0000000700467308 */ /* 0x000fe20000002400 */
[----:B------:R-:W-:-:S02]  /*c470*/  ISETP.GE.AND P1, PT, R0, R2, PT ;  /* 0x000000020000720c */ /* 0x000fc40003f26270 */
[C---:B------:R-:W-:Y:S02]  /*c480*/  ISETP.GE.AND P2, PT, R5.reuse, R4, PT ;  /* 0x000000040500720c */ /* 0x040fe40003f46270 */
[----:B------:R-:W-:Y:S02]  /*c490*/  ISETP.GE.AND P0, PT, R5, R2, PT ;  /* 0x000000020500720c */ /* 0x000fe40003f06270 */
[----:B------:R-:W-:Y:S01]  /*c4a0*/  IADD3 R5, R0, 0x10, RZ ;  /* 0x0000001000057810 */ /* 0x000fe20007ffe0ff */
[----:B------:R1:W-:Y:S01]  /*c4b0*/  MUFU.TANH R128, R3 ;  /* 0x0000000300807308 */ /* 0x0003e20000002400 */
[----:B-----5:R-:W-:Y:S02]  /*c4c0*/  FSEL R117, R117, -INF , !P1 ;  /* 0xff80000075757808 */ /* 0x020fe40004800000 */
[----:B------:R-:W-:Y:S02]  /*c4d0*/  FSEL R110, R110, -INF , !P3 ;  /* 0xff8000006e6e7808 */ /* 0x000fe40005800000 */
[----:B------:R-:W-:-:S02]  /*c4e0*/  ISETP.GE.AND P6, PT, R5, R4, PT ;  /* 0x000000040500720c */ /* 0x000fc40003fc6270 */
[----:B------:R-:W-:Y:S02]  /*c4f0*/  ISETP.GE.AND P1, PT, R5, R2, PT ;  /* 0x000000020500720c */ /* 0x000fe40003f26270 */
[----:B------:R-:W-:Y:S02]  /*c500*/  IADD3 R5, R0, 0x18, RZ ;  /* 0x0000001800057810 */ /* 0x000fe40007ffe0ff */
[----:B------:R-:W-:Y:S02]  /*c510*/  FSEL R107, R107, -INF , !P2 ;  /* 0xff8000006b6b7808 */ /* 0x000fe40005000000 */
[----:B------:R-:W-:Y:S02]  /*c520*/  FSEL R118, R118, -INF , !P0 ;  /* 0xff80000076767808 */ /* 0x000fe40004000000 */
[----:B------:R-:W-:Y:S02]  /*c530*/  FSEL R120, R120, -INF , !P1 ;  /* 0xff80000078787808 */ /* 0x000fe40004800000 */
[----:B-1----:R-:W-:-:S02]  /*c540*/  P2R R3, PR, RZ, 0x10 ;  /* 0x00000010ff037803 */ /* 0x002fc40000000000 */
[----:B------:R-:W-:Y:S01]  /*c550*/  ISETP.GE.AND P4, PT, R6, R2, PT ;  /* 0x000000020600720c */ /* 0x000fe20003f86270 */
[----:B------:R-:W-:Y:S01]  /*c560*/  FMUL.FTZ R6, R22, c[0x0][0x2ec] ;  /* 0x0000bb0016067a20 */ /* 0x000fe20000410000 */
[----:B------:R-:W-:Y:S01]  /*c570*/  ISETP.NE.AND P3, PT, R3, RZ, PT ;  /* 0x000000ff0300720c */ /* 0x000fe20003f65270 */
[----:B------:R-:W-:Y:S01]  /*c580*/  HMMA.16816.F32.BF16 R20, R8, R48, R16 ;  /* 0x000000300814723c */ /* 0x000fe20000041810 */
[----:B------:R-:W-:Y:S01]  /*c590*/  FMUL.FTZ R3, R24, c[0x0][0x2ec] ;  /* 0x0000bb0018037a20 */ /* 0x000fe20000410000 */
[----:B------:R1:W5:Y:S01]  /*c5a0*/  MUFU.TANH R72, R6 ;  /* 0x0000000600487308 */ /* 0x0003620000002400 */
[----:B------:R-:W-:Y:S02]  /*c5b0*/  FSEL R109, R109, -INF , !P3 ;  /* 0xff8000006d6d7808 */ /* 0x000fe40005800000 */
[----:B------:R-:W-:Y:S02]  /*c5c0*/  ISETP.GE.AND P3, PT, R5, R4, PT ;  /* 0x000000040500720c */ /* 0x000fe40003f66270 */
[----:B------:R-:W-:Y:S01]  /*c5d0*/  FSEL R123, R123, -INF , !P5 ;  /* 0xff8000007b7b7808 */ /* 0x000fe20006800000 */
[----:B------:R-:W-:Y:S01]  /*c5e0*/  HMMA.16816.F32.BF16 R16, R12, R34, RZ ;  /* 0x000000220c10723c */ /* 0x000fe200000418ff */
[----:B------:R-:W2:Y:S01]  /*c5f0*/  LDSM.16.M88.4 R32, [R167+0x2c00] ;  /* 0x002c0000a720783b */ /* 0x000ea20000000200 */
[----:B------:R3:W2:Y:S01]  /*c600*/  MUFU.TANH R71, R3 ;  /* 0x0000000300477308 */ /* 0x0006a20000002400 */
[----:B------:R-:W-:-:S02]  /*c610*/  FSEL R125, R125, -INF , !P4 ;  /* 0xff8000007d7d7808 */ /* 0x000fc40006000000 */
[----:B------:R-:W-:Y:S02]  /*c620*/  ISETP.GE.AND P4, PT, R5, R2, PT ;  /* 0x000000020500720c */ /* 0x000fe40003f86270 */
[----:B------:R-:W-:Y:S02]  /*c630*/  IADD3 R5, R0, 0x19, RZ ;  /* 0x0000001900057810 */ /* 0x000fe40007ffe0ff */
[----:B------:R-:W-:Y:S02]  /*c640*/  FSEL R108, R108, -INF , !P6 ;  /* 0xff8000006c6c7808 */ /* 0x000fe40007000000 */
[----:B-1----:R-:W-:Y:S02]  /*c650*/  IADD3 R6, R0, 0x11, RZ ;  /* 0x0000001100067810 */ /* 0x002fe40007ffe0ff */
[-C--:B------:R-:W-:Y:S02]  /*c660*/  ISETP.GE.AND P6, PT, R5, R4.reuse, PT ;  /* 0x000000040500720c */ /* 0x080fe40003fc6270 */
[----:B------:R-:W-:-:S02]  /*c670*/  ISETP.GE.AND P2, PT, R6, R4, PT ;  /* 0x000000040600720c */ /* 0x000fc40003f46270 */
[----:B------:R-:W-:Y:S02]  /*c680*/  ISETP.GE.AND P0, PT, R6, R2, PT ;  /* 0x000000020600720c */ /* 0x000fe40003f06270 */
[----:B------:R-:W-:Y:S02]  /*c690*/  P2R R6, PR, RZ, 0x8 ;  /* 0x00000008ff067803 */ /* 0x000fe40000000000 */
[----:B---3--:R-:W-:Y:S02]  /*c6a0*/  IADD3 R3, R0, 0x20, RZ ;  /* 0x0000002000037810 */ /* 0x008fe40007ffe0ff */
[----:B------:R-:W-:Y:S01]  /*c6b0*/  ISETP.NE.AND P1, PT, R6, RZ, PT ;  /* 0x000000ff0600720c */ /* 0x000fe20003f25270 */
[----:B------:R-:W-:Y:S01]  /*c6c0*/  FMUL.FTZ R6, R26, c[0x0][0x2ec] ;  /* 0x0000bb001a067a20 */ /* 0x000fe20000410000 */
[----:B------:R-:W-:Y:S02]  /*c6d0*/  FSEL R119, R119, -INF , !P0 ;  /* 0xff80000077777808 */ /* 0x000fe40004000000 */
[C---:B------:R-:W-:Y:S01]  /*c6e0*/  ISETP.GE.AND P5, PT, R3.reuse, R4, PT ;  /* 0x000000040300720c */ /* 0x040fe20003fa6270 */
[----:B------:R1:W3:Y:S01]  /*c6f0*/  MUFU.TANH R47, R6 ;  /* 0x00000006002f7308 */ /* 0x0002e20000002400 */
[----:B------:R-:W-:-:S02]  /*c700*/  ISETP.GE.AND P0, PT, R3, R2, PT ;  /* 0x000000020300720c */ /* 0x000fc40003f06270 */
[C---:B------:R-:W-:Y:S02]  /*c710*/  IADD3 R3, R0.reuse, 0x21, RZ ;  /* 0x0000002100037810 */ /* 0x040fe40007ffe0ff */
[----:B------:R-:W-:Y:S02]  /*c720*/  FSEL R103, R103, -INF , !P2 ;  /* 0xff80000067677808 */ /* 0x000fe40005000000 */
[----:B------:R-:W-:Y:S02]  /*c730*/  ISETP.GE.AND P3, PT, R5, R2, PT ;  /* 0x000000020500720c */ /* 0x000fe40003f66270 */
[----:B------:R-:W-:Y:S02]  /*c740*/  ISETP.GE.AND P2, PT, R3, R4, PT ;  /* 0x000000040300720c */ /* 0x000fe40003f46270 */
[----:B------:R-:W-:Y:S02]  /*c750*/  IADD3 R5, R0, 0x28, RZ ;  /* 0x0000002800057810 */ /* 0x000fe40007ffe0ff */
[----:B------:R-:W-:-:S02]  /*c760*/  FSEL R102, R102, -INF , !P1 ;  /* 0xff80000066667808 */ /* 0x000fc40004800000 */
[----:B------:R-:W-:Y:S01]  /*c770*/  ISETP.GE.AND P1, PT, R3, R2, PT ;  /* 0x000000020300720c */ /* 0x000fe20003f26270 */
[----:B-1----:R-:W-:Y:S01]  /*c780*/  FMUL.FTZ R6, R27, c[0x0][0x2ec] ;  /* 0x0000bb001b067a20 */ /* 0x002fe20000410000 */
[----:B------:R-:W-:Y:S01]  /*c790*/  FSEL R121, R121, -INF , !P4 ;  /* 0xff80000079797808 */ /* 0x000fe20006000000 */
[----:B------:R-:W-:Y:S01]  /*c7a0*/  HMMA.16816.F32.BF16 R24, R8, R50, R16 ;  /* 0x000000320818723c */ /* 0x000fe20000041810 */
[----:B------:R-:W-:Y:S01]  /*c7b0*/  P2R R3, PR, RZ, 0x4 ;  /* 0x00000004ff037803 */ /* 0x000fe20000000000 */
[----:B------:R1:W1:Y:S01]  /*c7c0*/  MUFU.TANH R67, R6 ;  /* 0x0000000600437308 */ /* 0x0002620000002400 */
[C---:B------:R-:W-:Y:S01]  /*c7d0*/  ISETP.GE.AND P4, PT, R5.reuse, R4, PT ;  /* 0x000000040500720c */ /* 0x040fe20003f86270 */
[----:B------:R-:W3:Y:S01]  /*c7e0*/  LDSM.16.M88.4 R48, [R167+0x3000] ;  /* 0x00300000a730783b */ /* 0x000ee20000000200 */
[----:B------:R-:W-:Y:S01]  /*c7f0*/  ISETP.GE.AND P2, PT, R5, R2, PT ;  /* 0x000000020500720c */ /* 0x000fe20003f46270 */
[----:B------:R-:W-:Y:S01]  /*c800*/  FMUL.FTZ R5, R20, c[0x0][0x2ec] ;  /* 0x0000bb0014057a20 */ /* 0x000fe20000410000 */
[----:B------:R-:W-:Y:S01]  /*c810*/  FSEL R101, R101, -INF , !P5 ;  /* 0xff80000065657808 */ /* 0x000fe20006800000 */
[----:B------:R-:W-:Y:S01]  /*c820*/  HMMA.16816.F32.BF16 R16, R12, R40, RZ ;  /* 0x000000280c10723c */ /* 0x000fe200000418ff */
[----:B------:R-:W-:Y:S01]  /*c830*/  FSEL R126, R126, -INF , !P1 ;  /* 0xff8000007e7e7808 */ /* 0x000fe20004800000 */
[----:B------:R2:W2:Y:S01]  /*c840*/  MUFU.TANH R69, R5 ;  /* 0x0000000500457308 */ /* 0x0004a20000002400 */
[----:B------:R-:W-:-:S02]  /*c850*/  FSEL R106, R106, -INF , !P6 ;  /* 0xff8000006a6a7808 */ /* 0x000fc40007000000 */
[----:B------:R-:W-:Y:S02]  /*c860*/  ISETP.NE.AND P6, PT, R3, RZ, PT ;  /* 0x000000ff0300720c */ /* 0x000fe40003fc5270 */
[----:B------:R-:W-:Y:S02]  /*c870*/  IADD3 R3, R0, 0x29, RZ ;  /* 0x0000002900037810 */ /* 0x000fe40007ffe0ff */
[----:B------:R-:W-:Y:S01]  /*c880*/  FSEL R122, R122, -INF , !P3 ;  /* 0xff8000007a7a7808 */ /* 0x000fe20005800000 */
[----:B-1----:R-:W-:Y:S01]  /*c890*/  FMUL.FTZ R6, R21, c[0x0][0x2ec] ;  /* 0x0000bb0015067a20 */ /* 0x002fe20000410000 */
[----:B------:R-:W-:Y:S02]  /*c8a0*/  FSEL R124, R124, -INF , !P0 ;  /* 0xff8000007c7c7808 */ /* 0x000fe40004000000 */
[C---:B------:R-:W-:Y:S01]  /*c8b0*/  ISETP.GE.AND P3, PT, R3.reuse, R4, PT ;  /* 0x000000040300720c */ /* 0x040fe20003f66270 */
[----:B------:R1:W-:Y:S01]  /*c8c0*/  MUFU.TANH R116, R6 ;  /* 0x0000000600747308 */ /* 0x0003e20000002400 */
[----:B------:R-:W-:-:S02]  /*c8d0*/  ISETP.GE.AND P0, PT, R3, R2, PT ;  /* 0x000000020300720c */ /* 0x000fc40003f06270 */
[C---:B------:R-:W-:Y:S02]  /*c8e0*/  IADD3 R3, R0.reuse, 0x31, RZ ;  /* 0x0000003100037810 */ /* 0x040fe40007ffe0ff */
[----:B--2---:R-:W-:Y:S02]  /*c8f0*/  IADD3 R5, R0, 0x30, RZ ;  /* 0x0000003000057810 */ /* 0x004fe40007ffe0ff */
[----:B------:R-:W-:Y:S02]  /*c900*/  FSEL R98, R98, -INF , !P4 ;  /* 0xff80000062627808 */ /* 0x000fe40006000000 */
[C---:B------:R-:W-:Y:S02]  /*c910*/  ISETP.GE.AND P5, PT, R5.reuse, R4, PT ;  /* 0x000000040500720c */ /* 0x040fe40003fa6270 */
[----:B------:R-:W-:Y:S01]  /*c920*/  ISETP.GE.AND P1, PT, R5, R2, PT ;  /* 0x000000020500720c */ /* 0x000fe20003f26270 */
[----:B------:R-:W-:Y:S01]  /*c930*/  FMUL.FTZ R5, R22, c[0x0][0x2ec] ;  /* 0x0000bb0016057a20 */ /* 0x000fe20000410000 */
[----:B------:R-:W-:-:S02]  /*c940*/  FSEL R129, R129, -INF , !P2 ;  /* 0xff80000081817808 */ /* 0x000fc40005000000 */
[----:B------:R-:W-:Y:S01]  /*c950*/  FSEL R97, R97, -INF , !P3 ;  /* 0xff80000061617808 */ /* 0x000fe20005800000 */
[----:B-1----:R-:W-:Y:S01]  /*c960*/  FMUL.FTZ R6, R23, c[0x0][0x2ec] ;  /* 0x0000bb0017067a20 */ /* 0x002fe20000410000 */
[----:B------:R1:W2:Y:S01]  /*c970*/  MUFU.TANH R39, R5 ;  /* 0x0000000500277308 */ /* 0x0002a20000002400 */
[----:B------:R-:W-:Y:S01]  /*c980*/  HMMA.16816.F32.BF16 R20, R8, R32, R16 ;  /* 0x000000200814723c */ /* 0x000fe20000041810 */
[----:B----4-:R-:W-:Y:S02]  /*c990*/  FSEL R130, R130, -INF , !P0 ;  /* 0xff80000082827808 */ /* 0x010fe40004000000 */
[C---:B------:R-:W-:Y:S02]  /*c9a0*/  ISETP.GE.AND P4, PT, R3.reuse, R4, PT ;  /* 0x000000040300720c */ /* 0x040fe40003f86270 */
[----:B------:R-:W-:Y:S02]  /*c9b0*/  ISETP.GE.AND P2, PT, R3, R2, PT ;  /* 0x000000020300720c */ /* 0x000fe40003f46270 */
[----:B------:R-:W-:Y:S01]  /*c9c0*/  IADD3 R3, R0, 0x39, RZ ;  /* 0x0000003900037810 */ /* 0x000fe20007ffe0ff */
[----:B------:R-:W-:Y:S01]  /*c9d0*/  HMMA.16816.F32.BF16 R16, R12, R42, RZ ;  /* 0x0000002a0c10723c */ /* 0x000fe200000418ff */
[----:B------:R-:W-:Y:S01]  /*c9e0*/  FSEL R100, R100, -INF , !P5 ;  /* 0xff80000064647808 */ /* 0x000fe20006800000 */
[----:B------:R4:W-:Y:S01]  /*c9f0*/  MUFU.TANH R37, R6 ;  /* 0x0000000600257308 */ /* 0x0009e20000002400 */
[----:B------:R-:W-:Y:S01]  /*ca00*/  FSEL R131, R131, -INF , !P1 ;  /* 0xff80000083837808 */ /* 0x000fe20004800000 */
[----:B------:R-:W2:Y:S01]  /*ca10*/  LDSM.16.M88.4 R40, [R164+0x4400] ;  /* 0x00440000a428783b */ /* 0x000ea20000000200 */
[----:B------:R-:W-:-:S02]  /*ca20*/  FSEL R96, R96, -INF , !P4 ;  /* 0xff80000060607808 */ /* 0x000fc40006000000 */
[----:B-1----:R-:W-:Y:S02]  /*ca30*/  IADD3 R5, R0, 0x38, RZ ;  /* 0x0000003800057810 */ /* 0x002fe40007ffe0ff */
[----:B------:R-:W-:Y:S02]  /*ca40*/  FSEL R134, R134, -INF , !P2 ;  /* 0xff80000086867808 */ /* 0x000fe40005000000 */
[C---:B------:R-:W-:Y:S02]  /*ca50*/  ISETP.GE.AND P3, PT, R5.reuse, R4, PT ;  /* 0x000000040500720c */ /* 0x040fe40003f66270 */
[----:B------:R-:W-:Y:S02]  /*ca60*/  ISETP.GE.AND P0, PT, R5, R2, PT ;  /* 0x000000020500720c */ /* 0x000fe40003f06270 */
[----:B------:R-:W-:Y:S02]  /*ca70*/  IADD3 R5, R0, 0x40, RZ ;  /* 0x0000004000057810 */ /* 0x000fe40007ffe0ff */
[----:B------:R-:W-:Y:S01]  /*ca80*/  ISETP.GE.AND P5, PT, R3, R4, PT ;  /* 0x000000040300720c */ /* 0x000fe20003fa6270 */
[----:B----4-:R-:W-:Y:S01]  /*ca90*/  FMUL.FTZ R6, R25, c[0x0][0x2ec] ;  /* 0x0000bb0019067a20 */ /* 0x010fe20000410000 */
[----:B------:R-:W-:Y:S01]  /*caa0*/  ISETP.GE.AND P1, PT, R3, R2, PT ;  /* 0x000000020300720c */ /* 0x000fe20003f26270 */
[----:B------:R-:W-:Y:S01]  /*cab0*/  FMUL.FTZ R3, R24, c[0x0][0x2ec] ;  /* 0x0000bb0018037a20 */ /* 0x000fe20000410000 */
[C---:B------:R-:W-:Y:S01]  /*cac0*/  ISETP.GE.AND P4, PT, R5.reuse, R4, PT ;  /* 0x000000040500720c */ /* 0x040fe20003f86270 */
[----:B------:R1:W-:Y:S01]  /*cad0*/  MUFU.TANH R65, R6 ;  /* 0x0000000600417308 */ /* 0x0003e20000002400 */
[----:B------:R-:W-:-:S02]  /*cae0*/  ISETP.GE.AND P2, PT, R5, R2, PT ;  /* 0x000000020500720c */ /* 0x000fc40003f46270 */
[----:B------:R-:W-:Y:S02]  /*caf0*/  IADD3 R5, R0, 0x48, RZ ;  /* 0x0000004800057810 */ /* 0x000fe40007ffe0ff */
[----:B------:R-:W-:Y:S02]  /*cb00*/  FSEL R93, R93, -INF , !P5 ;  /* 0xff8000005d5d7808 */ /* 0x000fe40006800000 */
[----:B------:R-:W-:Y:S01]  /*cb10*/  FSEL R136, R136, -INF , !P1 ;  /* 0xff80000088887808 */ /* 0x000fe20004800000 */
[----:B------:R4:W2:Y:S01]  /*cb20*/  MUFU.TANH R66, R3 ;  /* 0x0000000300427308 */ /* 0x0008a20000002400 */
[C---:B------:R-:W-:Y:S02]  /*cb30*/  ISETP.GE.AND P5, PT, R5.reuse, R4, PT ;  /* 0x000000040500720c */ /* 0x040fe40003fa6270 */
[----:B------:R-:W-:Y:S01]  /*cb40*/  ISETP.GE.AND P1, PT, R5, R2, PT ;  /* 0x000000020500720c */ /* 0x000fe20003f26270 */
[----:B------:R-:W-:Y:S01]  /*cb50*/  FMUL.FTZ R5, R27, c[0x0][0x2ec] ;  /* 0x0000bb001b057a20 */ /* 0x000fe20000410000 */
[----:B------:R-:W-:-:S02]  /*cb60*/  FSEL R94, R94, -INF , !P3 ;  /* 0xff8000005e5e7808 */ /* 0x000fc40005800000 */
[----:B------:R-:W-:Y:S01]  /*cb70*/  FSEL R135, R135, -INF , !P0 ;  /* 0xff80000087877808 */ /* 0x000fe20004000000 */
[----:B-1----:R-:W-:Y:S01]  /*cb80*/  FMUL.FTZ R6, R26, c[0x0][0x2ec] ;  /* 0x0000bb001a067a20 */ /* 0x002fe20000410000 */
[----:B------:R1:W-:Y:S01]  /*cb90*/  MUFU.TANH R62, R5 ;  /* 0x00000005003e7308 */ /* 0x0003e20000002400 */
[----:B------:R-:W-:Y:S01]  /*cba0*/  HMMA.16816.F32.BF16 R24, R8, R34, R16 ;  /* 0x000000220818723c */ /* 0x000fe20000041810 */
[----:B------:R-:W-:Y:S01]  /*cbb0*/  FSEL R90, R90, -INF , !P5 ;  /* 0xff8000005a5a7808 */ /* 0x000fe20006800000 */
[----:B------:R-:W-:Y:S01]  /*cbc0*/  LDSM.16.M88.4 R32, [R164+0x4800] ;  /* 0x00480000a420783b */ /* 0x000fe20000000200 */
[----:B------:R-:W-:Y:S02]  /*cbd0*/  FSEL R138, R138, -INF , !P1 ;  /* 0xff8000008a8a7808 */ /* 0x000fe40004800000 */
[----:B------:R-:W-:Y:S02]  /*cbe0*/  FSEL R95, R95, -INF , !P4 ;  /* 0xff8000005f5f7808 */ /* 0x000fe40006000000 */
[----:B------:R2:W2:Y:S01]  /*cbf0*/  MUFU.TANH R7, R6 ;  /* 0x0000000600077308 */ /* 0x0004a20000002400 */
[----:B------:R-:W-:Y:S01]  /*cc00*/  HMMA.16816.F32.BF16 R16, R12, R28, RZ ;  /* 0x0000001c0c10723c */ /* 0x000fe200000418ff */
[----:B----4-:R-:W-:-:S02]  /*cc10*/  IADD3 R3, R0, 0x41, RZ ;  /* 0x0000004100037810 */ /* 0x010fc40007ffe0ff */
[----:B------:R-:W-:Y:S02]  /*cc20*/  FSEL R137, R137, -INF , !P2 ;  /* 0xff80000089897808 */ /* 0x000fe40005000000 */
[C---:B------:R-:W-:Y:S01]  /*cc30*/  ISETP.GE.AND P3, PT, R3.reuse, R4, PT ;  /* 0x000000040300720c */ /* 0x040fe20003f66270 */
[----:B-1----:R-:W-:Y:S01]  /*cc40*/  FMUL.FTZ R5, R20, c[0x0][0x2ec] ;  /* 0x0000bb0014057a20 */ /* 0x002fe20000410000 */
[----:B------:R-:W-:Y:S02]  /*cc50*/  ISETP.GE.AND P0, PT, R3, R2, PT ;  /* 0x000000020300720c */ /* 0x000fe40003f06270 */
[----:B------:R-:W-:Y:S01]  /*cc60*/  IADD3 R3, R0, 0x49, RZ ;  /* 0x0000004900037810 */ /* 0x000fe20007ffe0ff */
[----:B------:R1:W-:Y:S01]  /*cc70*/  MUFU.TANH R63, R5 ;  /* 0x00000005003f7308 */ /* 0x0003e20000002400 */
[----:B------:R-:W-:Y:S02]  /*cc80*/  FSEL R92, R92, -INF , !P3 ;  /* 0xff8000005c5c7808 */ /* 0x000fe40005800000 */
[----:B------:R-:W-:Y:S01]  /*cc90*/  ISETP.GE.AND P4, PT, R3, R4, PT ;  /* 0x000000040300720c */ /* 0x000fe20003f86270 */
[----:B--2---:R-:W-:Y:S01]  /*cca0*/  FMUL.FTZ R6, R21, c[0x0][0x2ec] ;  /* 0x0000bb0015067a20 */ /* 0x004fe20000410000 */
[----:B------:R-:W-:-:S02]  /*ccb0*/  ISETP.GE.AND P2, PT, R3, R2, PT ;  /* 0x000000020300720c */ /* 0x000fc40003f46270 */
[C---:B------:R-:W-:Y:S01]  /*ccc0*/  IADD3 R3, R0.reuse, 0x50, RZ ;  /* 0x0000005000037810 */ /* 0x040fe20007ffe0ff */
[----:B------:R2:W4:Y:S01]  /*ccd0*/  MUFU.TANH R115, R6 ;  /* 0x0000000600737308 */ /* 0x0005220000002400 */
[----:B------:R-:W-:Y:S02]  /*cce0*/  FSEL R139, R139, -INF , !P0 ;  /* 0xff8000008b8b7808 */ /* 0x000fe40004000000 */
[C---:B------:R-:W-:Y:S02]  /*ccf0*/  ISETP.GE.AND P3, PT, R3.reuse, R4, PT ;  /* 0x000000040300720c */ /* 0x040fe40003f66270 */
[----:B------:R-:W-:Y:S02]  /*cd00*/  ISETP.GE.AND P0, PT, R3, R2, PT ;  /* 0x000000020300720c */ /* 0x000fe40003f06270 */
[C---:B------:R-:W-:Y:S02]  /*cd10*/  IADD3 R3, R0.reuse, 0x58, RZ ;  /* 0x0000005800037810 */ /* 0x040fe40007ffe0ff */
[----:B-1----:R-:W-:-:S02]  /*cd20*/  IADD3 R5, R0, 0x51, RZ ;  /* 0x0000005100057810 */ /* 0x002fc40007ffe0ff */
[----:B------:R-:W-:Y:S02]  /*cd30*/  FSEL R89, R89, -INF , !P4 ;  /* 0xff80000059597808 */ /* 0x000fe40006000000 */
[C---:B------:R-:W-:Y:S02]  /*cd40*/  ISETP.GE.AND P5, PT, R5.reuse, R4, PT ;  /* 0x000000040500720c */ /* 0x040fe40003fa6270 */
[----:B------:R-:W-:Y:S01]  /*cd50*/  ISETP.GE.AND P1, PT, R5, R2, PT ;  /* 0x000000020500720c */ /* 0x000fe20003f26270 */
[----:B------:R-:W-:Y:S01]  /*cd60*/  FMUL.FTZ R5, R22, c[0x0][0x2ec] ;  /* 0x0000bb0016057a20 */ /* 0x000fe20000410000 */
[----:B------:R-:W-:Y:S01]  /*cd70*/  FSEL R140, R140, -INF , !P2 ;  /* 0xff8000008c8c7808 */ /* 0x000fe20005000000 */
[----:B--2---:R-:W-:Y:S01]  /*cd80*/  FMUL.FTZ R6, R23, c[0x0][0x2ec] ;  /* 0x0000bb0017067a20 */ /* 0x004fe20000410000 */
[----:B------:R-:W-:Y:S01]  /*cd90*/  FSEL R88, R88, -INF , !P3 ;  /* 0xff80000058587808 */ /* 0x000fe20005800000 */
[----:B---3--:R-:W-:Y:S01]  /*cda0*/  HMMA.16816.F32.BF16 R20, R8, R48, R16 ;  /* 0x000000300814723c */ /* 0x008fe20000041810 */
[----:B------:R1:W-:Y:S01]  /*cdb0*/  MUFU.TANH R36, R5 ;  /* 0x0000000500247308 */ /* 0x0003e20000002400 */
[----:B------:R-:W-:-:S02]  /*cdc0*/  FSEL R142, R142, -INF , !P0 ;  /* 0xff8000008e8e7808 */ /* 0x000fc40004000000 */
[C---:B------:R-:W-:Y:S02]  /*cdd0*/  ISETP.GE.AND P4, PT, R3.reuse, R4, PT ;  /* 0x000000040300720c */ /* 0x040fe40003f86270 */
[----:B------:R-:W-:Y:S02]  /*cde0*/  ISETP.GE.AND P2, PT, R3, R2, PT ;  /* 0x000000020300720c */ /* 0x000fe40003f46270 */
[----:B------:R-:W-:Y:S01]  /*cdf0*/  HMMA.16816.F32.BF16 R16, R12, R30, RZ ;  /* 0x0000001e0c10723c */ /* 0x000fe200000418ff */
[----:B------:R-:W2:Y:S01]  /*ce00*/  LDSM.16.M88.4 R28, [R167+0x3400] ;  /* 0x00340000a71c783b */ /* 0x000ea20000000200 */
[----:B------:R-:W-:Y:S01]  /*ce10*/  IADD3 R3, R0, 0x60, RZ ;  /* 0x0000006000037810 */ /* 0x000fe20007ffe0ff */
[----:B------:R3:W2:Y:S01]  /*ce20*/  MUFU.TANH R111, R6 ;  /* 0x00000006006f7308 */ /* 0x0006a20000002400 */
[----:B------:R-:W-:Y:S02]  /*ce30*/  FSEL R91, R57, -INF , !P5 ;  /* 0xff800000395b7808 */ /* 0x000fe40006800000 */
[----:B------:R-:W-:-:S02]  /*ce40*/  FSEL R145, R145, -INF , !P1 ;  /* 0xff80000091917808 */ /* 0x000fc40004800000 */
[----:B------:R-:W-:Y:S02]  /*ce50*/  FSEL R87, R87, -INF , !P4 ;  /* 0xff80000057577808 */ /* 0x000fe40006000000 */
[C---:B-1----:R-:W-:Y:S02]  /*ce60*/  IADD3 R5, R0.reuse, 0x59, RZ ;  /* 0x0000005900057810 */ /* 0x042fe40007ffe0ff */
[----:B------:R-:W-:Y:S02]  /*ce70*/  FSEL R143, R143, -INF , !P2 ;  /* 0xff8000008f8f7808 */ /* 0x000fe40005000000 */
[C---:B------:R-:W-:Y:S02]  /*ce80*/  ISETP.GE.AND P3, PT, R5.reuse, R4, PT ;  /* 0x000000040500720c */ /* 0x040fe40003f66270 */
[----:B------:R-:W-:Y:S02]  /*ce90*/  ISETP.GE.AND P0, PT, R5, R2, PT ;  /* 0x000000020500720c */ /* 0x000fe40003f06270 */
[----:B------:R-:W-:Y:S01]  /*cea0*/  IADD3 R5, R0, 0x61, RZ ;  /* 0x0000006100057810 */ /* 0x000fe20007ffe0ff */
[----:B---3--:R-:W-:Y:S01]  /*ceb0*/  FMUL.FTZ R6, R25, c[0x0][0x2ec] ;  /* 0x0000bb0019067a20 */ /* 0x008fe20000410000 */
[----:B------:R-:W-:-:S02]  /*cec0*/  ISETP.GE.AND P5, PT, R3, R4, PT ;  /* 0x000000040300720c */ /* 0x000fc40003fa6270 */
[----:B------:R-:W-:Y:S01]  /*ced0*/  ISETP.GE.AND P1, PT, R3, R2, PT ;  /* 0x000000020300720c */ /* 0x000fe20003f26270 */
[----:B------:R1:W-:Y:S01]  /*cee0*/  MUFU.TANH R64, R6 ;  /* 0x0000000600407308 */ /* 0x0003e20000002400 */
[C---:B------:R-:W-:Y:S01]  /*cef0*/  ISETP.GE.AND P4, PT, R5.reuse, R4, PT ;  /* 0x000000040500720c */ /* 0x040fe20003f86270 */
[----:B------:R-:W-:Y:S01]  /*cf00*/  FMUL.FTZ R3, R24, c[0x0][0x2ec] ;  /* 0x0000bb0018037a20 */ /* 0x000fe20000410000 */
[----:B------:R-:W-:Y:S02]  /*cf10*/  ISETP.GE.AND P2, PT, R5, R2, PT ;  /* 0x000000020500720c */ /* 0x000fe40003f46270 */
[----:B------:R-:W-:Y:S02]  /*cf20*/  IADD3 R5, R0, 0x69, RZ ;  /* 0x0000006900057810 */ /* 0x000fe40007ffe0ff */
[----:B------:R-:W-:Y:S01]  /*cf30*/  FSEL R84, R84, -INF , !P5 ;  /* 0xff80000054547808 */ /* 0x000fe20006800000 */
[----:B------:R3:W2:Y:S01]  /*cf40*/  MUFU.TANH R68, R3 ;  /* 0x0000000300447308 */ /* 0x0006a20000002400 */
[----:B------:R-:W-:-:S02]  /*cf50*/  FSEL R146, R146, -INF , !P1 ;  /* 0xff80000092927808 */ /* 0x000fc40004800000 */
[C---:B------:R-:W-:Y:S02]  /*cf60*/  ISETP.GE.AND P5, PT, R5.reuse, R4, PT ;  /* 0x000000040500720c */ /* 0x040fe40003fa6270 */
[----:B------:R-:W-:Y:S01]  /*cf70*/  ISETP.GE.AND P1, PT, R5, R2, PT ;  /* 0x000000020500720c */ /* 0x000fe20003f26270 */
[----:B------:R-:W-:Y:S01]  /*cf80*/  FMUL.FTZ R5, R27, c[0x0][0x2ec] ;  /* 0x0000bb001b057a20 */ /* 0x000fe20000410000 */
[----:B------:R-:W-:Y:S01]  /*cf90*/  FSEL R85, R85, -INF , !P3 ;  /* 0xff80000055557808 */ /* 0x000fe20005800000 */
[----:B-1----:R-:W-:Y:S01]  /*cfa0*/  FMUL.FTZ R6, R26, c[0x0][0x2ec] ;  /* 0x0000bb001a067a20 */ /* 0x002fe20000410000 */
[----:B------:R-:W-:Y:S01]  /*cfb0*/  FSEL R144, R144, -INF , !P0 ;  /* 0xff80000090907808 */ /* 0x000fe20004000000 */
[----:B------:R-:W-:Y:S01]  /*cfc0*/  HMMA.16816.F32.BF16 R24, R8, R50, R16 ;  /* 0x000000320818723c */ /* 0x000fe20000041810 */
[----:B------:R1:W-:Y:S01]  /*cfd0*/  MUFU.TANH R61, R5 ;  /* 0x00000005003d7308 */ /* 0x0003e20000002400 */
[----:B------:R-:W-:Y:S02]  /*cfe0*/  FSEL R81, R81, -INF , !P5 ;  /* 0xff80000051517808 */ /* 0x000fe40006800000 */
[----:B------:R-:W-:-:S02]  /*cff0*/  FSEL R148, R148, -INF , !P1 ;  /* 0xff80000094947808 */ /* 0x000fc40004800000 */
[C---:B---3--:R-:W-:Y:S02]  /*d000*/  IADD3 R3, R0.reuse, 0x68, RZ ;  /* 0x0000006800037810 */ /* 0x048fe40007ffe0ff */
[----:B------:R-:W-:Y:S01]  /*d010*/  HMMA.16816.F32.BF16 R16, R12, R40, RZ ;  /* 0x000000280c10723c */ /* 0x000fe200000418ff */
[----:B------:R3:W2:Y:S01]  /*d020*/  MUFU.TANH R59, R6 ;  /* 0x00000006003b7308 */ /* 0x0006a20000002400 */
[C---:B------:R-:W-:Y:S02]  /*d030*/  ISETP.GE.AND P3, PT, R3.reuse, R4, PT ;  /* 0x000000040300720c */ /* 0x040fe40003f66270 */
[----:B------:R-:W-:Y:S02]  /*d040*/  ISETP.GE.AND P0, PT, R3, R2, PT ;  /* 0x000000020300720c */ /* 0x000fe40003f06270 */
[----:B------:R-:W-:Y:S02]  /*d050*/  IADD3 R3, R0, 0x70, RZ ;  /* 0x0000007000037810 */ /* 0x000fe40007ffe0ff */
[----:B------:R-:W-:Y:S01]  /*d060*/  FSEL R86, R86, -INF , !P4 ;  /* 0xff80000056567808 */ /* 0x000fe20006000000 */
[----:B-1----:R-:W-:Y:S01]  /*d070*/  FMUL.FTZ R5, R20, c[0x0][0x2ec] ;  /* 0x0000bb0014057a20 */ /* 0x002fe20000410000 */
[----:B------:R-:W-:-:S02]  /*d080*/  FSEL R149, R149, -INF , !P2 ;  /* 0xff80000095957808 */ /* 0x000fc40005000000 */
[C---:B------:R-:W-:Y:S01]  /*d090*/  ISETP.GE.AND P4, PT, R3.reuse, R4, PT ;  /* 0x000000040300720c */ /* 0x040fe20003f86270 */
[----:B------:R1:W1:Y:S01]  /*d0a0*/  MUFU.TANH R57, R5 ;  /* 0x0000000500397308 */ /* 0x0002620000002400 */
[----:B------:R-:W-:Y:S02]  /*d0b0*/  ISETP.GE.AND P2, PT, R3, R2, PT ;  /* 0x000000020300720c */ /* 0x000fe40003f46270 */
[----:B------:R-:W-:Y:S01]  /*d0c0*/  IADD3 R3, R0, 0x71, RZ ;  /* 0x0000007100037810 */ /* 0x000fe20007ffe0ff */
[----:B---3--:R-:W-:Y:S01]  /*d0d0*/  FMUL.FTZ R6, R21, c[0x0][0x2ec] ;  /* 0x0000bb0015067a20 */ /* 0x008fe20000410000 */
[----:B------:R-:W-:Y:S02]  /*d0e0*/  FSEL R83, R83, -INF , !P3 ;  /* 0xff80000053537808 */ /* 0x000fe40005800000 */
[----:B------:R-:W-:Y:S01]  /*d0f0*/  FSEL R147, R147, -INF , !P0 ;  /* 0xff80000093937808 */ /* 0x000fe20004000000 */
[----:B------:R3:W-:Y:S01]  /*d100*/  MUFU.TANH R58, R6 ;  /* 0x00000006003a7308 */ /* 0x0007e20000002400 */
[----:B------:R-:W-:-:S02]  /*d110*/  ISETP.GE.AND P3, PT, R3, R4, PT ;  /* 0x000000040300720c */ /* 0x000fc40003f66270 */
[----:B------:R-:W-:Y:S02]  /*d120*/  ISETP.GE.AND P0, PT, R3, R2, PT ;  /* 0x000000020300720c */ /* 0x000fe40003f06270 */
[----:B------:R-:W-:Y:S02]  /*d130*/  IADD3 R3, R0, 0x79, RZ ;  /* 0x0000007900037810 */ /* 0x000fe40007ffe0ff */
[----:B------:R-:W-:Y:S02]  /*d140*/  FSEL R80, R80, -INF , !P4 ;  /* 0xff80000050507808 */ /* 0x000fe40006000000 */
[----:B-1----:R-:W-:Y:S02]  /*d150*/  IADD3 R5, R0, 0x78, RZ ;  /* 0x0000007800057810 */ /* 0x002fe40007ffe0ff */
[----:B------:R-:W-:Y:S02]  /*d160*/  FSEL R150, R150, -INF , !P2 ;  /* 0xff80000096967808 */ /* 0x000fe40005000000 */
[----:B------:R-:W-:-:S02]  /*d170*/  ISETP.GE.AND P5, PT, R5, R4, PT ;  /* 0x000000040500720c */ /* 0x000fc40003fa6270 */
[----:B------:R-:W-:Y:S01]  /*d180*/  ISETP.GE.AND P1, PT, R5, R2, PT ;  /* 0x000000020500720c */ /* 0x000fe20003f26270 */
[----:B------:R-:W-:Y:S01]  /*d190*/  FMUL.FTZ R5, R22, c[0x0][0x2ec] ;  /* 0x0000bb0016057a20 */ /* 0x000fe20000410000 */
[----:B------:R-:W-:Y:S01]  /*d1a0*/  FSEL R79, R79, -INF , !P3 ;  /* 0xff8000004f4f7808 */ /* 0x000fe20005800000 */
[----:B---3--:R-:W-:Y:S01]  /*d1b0*/  FMUL.FTZ R6, R23, c[0x0][0x2ec] ;  /* 0x0000bb0017067a20 */ /* 0x008fe20000410000 */
[----:B------:R-:W-:Y:S01]  /*d1c0*/  FSEL R157, R157, -INF , !P0 ;  /* 0xff8000009d9d7808 */ /* 0x000fe20004000000 */
[----:B--2---:R-:W-:Y:S01]  /*d1d0*/  HMMA.16816.F32.BF16 R20, R8, R28, R16 ;  /* 0x0000001c0814723c */ /* 0x004fe20000041810 */
[----:B------:R1:W2:Y:S01]  /*d1e0*/  MUFU.TANH R54, R5 ;  /* 0x0000000500367308 */ /* 0x0002a20000002400 */
[C---:B------:R-:W-:Y:S02]  /*d1f0*/  ISETP.GE.AND P4, PT, R3.reuse, R4, PT ;  /* 0x000000040300720c */ /* 0x040fe40003f86270 */
[----:B------:R-:W-:Y:S02]  /*d200*/  ISETP.GE.AND P2, PT, R3, R2, PT ;  /* 0x000000020300720c */ /* 0x000fe40003f46270 */
[----:B------:R-:W-:-:S02]  /*d210*/  IADD3 R3, R0, 0x81, RZ ;  /* 0x0000008100037810 */ /* 0x000fc40007ffe0ff */
[----:B------:R-:W-:Y:S01]  /*d220*/  HMMA.16816.F32.BF16 R16, R12, R42, RZ ;  /* 0x0000002a0c10723c */ /* 0x000fe200000418ff */
[----:B------:R-:W3:Y:S01]  /*d230*/  LDSM.16.M88.4 R40, [R167+0x3800] ;  /* 0x00380000a728783b */ /* 0x000ee20000000200 */
[----:B------:R-:W-:Y:S01]  /*d240*/  FSEL R82, R82, -INF , !P5 ;  /* 0xff80000052527808 */ /* 0x000fe20006800000 */
[----:B------:R2:W2:Y:S01]  /*d250*/  MUFU.TANH R55, R6 ;  /* 0x0000000600377308 */ /* 0x0004a20000002400 */
[----:B------:R-:W-:Y:S02]  /*d260*/  FSEL R158, R52, -INF , !P1 ;  /* 0xff800000349e7808 */ /* 0x000fe40004800000 */
[----:B------:R-:W-:Y:S02]  /*d270*/  FSEL R78, R78, -INF , !P4 ;  /* 0xff8000004e4e7808 */ /* 0x000fe40006000000 */
[----:B------:R-:W-:Y:S02]  /*d280*/  FSEL R151, R151, -INF , !P2 ;  /* 0xff80000097977808 */ /* 0x000fe40005000000 */
[----:B-1----:R-:W-:-:S02]  /*d290*/  IADD3 R5, R0, 0x80, RZ ;  /* 0x0000008000057810 */ /* 0x002fc40007ffe0ff */
[-C--:B------:R-:W-:Y:S02]  /*d2a0*/  ISETP.GE.AND P5, PT, R3, R4.reuse, PT ;  /* 0x000000040300720c */ /* 0x080fe40003fa6270 */
[C---:B------:R-:W-:Y:S02]  /*d2b0*/  ISETP.GE.AND P3, PT, R5.reuse, R4, PT ;  /* 0x000000040500720c */ /* 0x040fe40003f66270 */
[-C--:B------:R-:W-:Y:S02]  /*d2c0*/  ISETP.GE.AND P0, PT, R5, R2.reuse, PT ;  /* 0x000000020500720c */ /* 0x080fe40003f06270 */
[----:B------:R-:W-:Y:S01]  /*d2d0*/  IADD3 R5, R0, 0x88, RZ ;  /* 0x0000008800057810 */ /* 0x000fe20007ffe0ff */
[----:B--2---:R-:W-:Y:S01]  /*d2e0*/  FMUL.FTZ R6, R25, c[0x0][0x2ec] ;  /* 0x0000bb0019067a20 */ /* 0x004fe20000410000 */
[----:B------:R-:W-:Y:S01]  /*d2f0*/  ISETP.GE.AND P1, PT, R3, R2, PT ;  /* 0x000000020300720c */ /* 0x000fe20003f26270 */
[----:B------:R-:W-:Y:S01]  /*d300*/  FMUL.FTZ R3, R24, c[0x0][0x2ec] ;  /* 0x0000bb0018037a20 */ /* 0x000fe20000410000 */
[C---:B------:R-:W-:Y:S01]  /*d310*/  ISETP.GE.AND P4, PT, R5.reuse, R4, PT ;  /* 0x000000040500720c */ /* 0x040fe20003f86270 */
[----:B------:R1:W2:Y:S01]  /*d320*/  MUFU.TANH R53, R6 ;  /* 0x0000000600357308 */ /* 0x0002a20000002400 */
[----:B------:R-:W-:-:S02]  /*d330*/  ISETP.GE.AND P2, PT, R5, R2, PT ;  /* 0x000000020500720c */ /* 0x000fc40003f46270 */
[----:B------:R-:W-:Y:S02]  /*d340*/  IADD3 R5, R0, 0x90, RZ ;  /* 0x0000009000057810 */ /* 0x000fe40007ffe0ff */
[----:B------:R-:W-:Y:S02]  /*d350*/  FSEL R156, R75, -INF , !P0 ;  /* 0xff8000004b9c7808 */ /* 0x000fe40004000000 */
[----:B------:R-:W-:Y:S01]  /*d360*/  FSEL R75, R161, -INF , !P5 ;  /* 0xff800000a14b7808 */ /* 0x000fe20006800000 */
[----:B------:R2:W-:Y:S01]  /*d370*/  MUFU.TANH R52, R3 ;  /* 0x0000000300347308 */ /* 0x0005e20000002400 */
[----:B------:R-:W-:Y:S02]  /*d380*/  FSEL R159, R159, -INF , !P1 ;  /* 0xff8000009f9f7808 */ /* 0x000fe40004800000 */
[C---:B------:R-:W-:Y:S02]  /*d390*/  ISETP.GE.AND P5, PT, R5.reuse, R4, PT ;  /* 0x000000040500720c */ /* 0x040fe40003fa6270 */
[----:B------:R-:W-:Y:S01]  /*d3a0*/  ISETP.GE.AND P1, PT, R5, R2, PT ;  /* 0x000000020500720c */ /* 0x000fe20003f26270 */
[----:B------:R-:W-:Y:S01]  /*d3b0*/  FMUL.FTZ R5, R27, c[0x0][0x2ec] ;  /* 0x0000bb001b057a20 */ /* 0x000fe20000410000 */
[----:B------:R-:W-:Y:S01]  /*d3c0*/  FSEL R76, R76, -INF , !P3 ;  /* 0xff8000004c4c7808 */ /* 0x000fe20005800000 */
[----:B-1----:R-:W-:Y:S01]  /*d3d0*/  FMUL.FTZ R6, R26, c[0x0][0x2ec] ;  /* 0x0000bb001a067a20 */ /* 0x002fe20000410000 */
[----:B------:R-:W-:Y:S01]  /*d3e0*/  FSEL R161, R74, -INF , !P2 ;  /* 0xff8000004aa17808 */ /* 0x000fe20005000000 */
[----:B------:R-:W-:Y:S01]  /*d3f0*/  HMMA.16816.F32.BF16 R24, R8, R30, R16 ;  /* 0x0000001e0818723c */ /* 0x000fe20000041810 */
[----:B------:R-:W1:Y:S01]  /*d400*/  LDSM.16.M88.4 R28, [R164+0x4c00] ;  /* 0x004c0000a41c783b */ /* 0x000e620000000200 */
[----:B------:R3:W1:Y:S01]  /*d410*/  MUFU.TANH R51, R5 ;  /* 0x0000000500337308 */ /* 0x0006620000002400 */
[----:B------:R-:W-:-:S02]  /*d420*/  FSEL R73, R73, -INF , !P5 ;  /* 0xff80000049497808 */ /* 0x000fc40006800000 */
[----:B------:R-:W-:Y:S02]  /*d430*/  FSEL R77, R77, -INF , !P4 ;  /* 0xff8000004d4d7808 */ /* 0x000fe40006000000 */
[----:B--2---:R-:W-:Y:S01]  /*d440*/  IADD3 R3, R0, 0x89, RZ ;  /* 0x0000008900037810 */ /* 0x004fe20007ffe0ff */
[----:B------:R-:W-:Y:S01]  /*d450*/  HMMA.16816.F32.BF16 R16, R12, R32, RZ ;  /* 0x000000200c10723c */ /* 0x000fe200000418ff */
[----:B------:R-:W-:Y:S01]  /*d460*/  FSEL R99, R99, -INF , !P6 ;  /* 0xff80000063637808 */ /* 0x000fe20007000000 */
[----:B------:R2:W1:Y:S01]  /*d470*/  MUFU.TANH R50, R6 ;  /* 0x0000000600327308 */ /* 0x0004620000002400 */
[C---:B------:R-:W-:Y:S02]  /*d480*/  ISETP.GE.AND P3, PT, R3.reuse, R4, PT ;  /* 0x000000040300720c */ /* 0x040fe40003f66270 */
[----:B------:R-:W-:Y:S02]  /*d490*/  ISETP.GE.AND P0, PT, R3, R2, PT ;  /* 0x000000020300720c */ /* 0x000fe40003f06270 */
[----:B------:R-:W-:-:S02]  /*d4a0*/  FSEL R74, R160, -INF , !P3 ;  /* 0xff800000a04a7808 */ /* 0x000fc40005800000 */
[----:B------:R-:W-:Y:S01]  /*d4b0*/  FSEL R160, R141, -INF , !P0 ;  /* 0xff8000008da07808 */ /* 0x000fe20004000000 */
[----:B---3--:R-:W-:Y:S01]  /*d4c0*/  FMUL.FTZ R5, R20, c[0x0][0x2ec] ;  /* 0x0000bb0014057a20 */ /* 0x008fe20000410000 */
[----:B-----5:R-:W-:Y:S02]  /*d4d0*/  FSEL R141, R72, -INF , !P1 ;  /* 0xff800000488d7808 */ /* 0x020fe40004800000 */
[----:B------:R-:W-:Y:S01]  /*d4e0*/  IADD3 R3, R0, 0x91, RZ ;  /* 0x0000009100037810 */ /* 0x000fe20007ffe0ff */
[----:B------:R3:W-:Y:S03]  /*d4f0*/  MUFU.TANH R49, R5 ;  /* 0x0000000500317308 */ /* 0x0007e60000002400 */
[----:B------:R-:W-:Y:S01]  /*d500*/  ISETP.GE.AND P4, PT, R3, R4, PT ;  /* 0x000000040300720c */ /* 0x000fe20003f86270 */
[----:B--2---:R-:W-:Y:S01]  /*d510*/  FMUL.FTZ R6, R21, c[0x0][0x2ec] ;  /* 0x0000bb0015067a20 */ /* 0x004fe20000410000 */
[----:B------:R-:W-:-:S02]  /*d520*/  ISETP.GE.AND P2, PT, R3, R2, PT ;  /* 0x000000020300720c */ /* 0x000fc40003f46270 */
[----:B------:R-:W-:Y:S01]  /*d530*/  IADD3 R3, R0, 0x98, RZ ;  /* 0x0000009800037810 */ /* 0x000fe20007ffe0ff */
[----:B------:R2:W-:Y:S01]  /*d540*/  MUFU.TANH R48, R6 ;  /* 0x0000000600307308 */ /* 0x0005e20000002400 */
[----:B------:R-:W-:Y:S02]  /*d550*/  FSEL R162, R44, -INF , !P2 ;  /* 0xff8000002ca27808 */ /* 0x000fe40005000000 */
[C---:B------:R-:W-:Y:S02]  /*d560*/  ISETP.GE.AND P3, PT, R3.reuse, R4, PT ;  /* 0x000000040300720c */ /* 0x040fe40003f66270 */
[----:B------:R-:W-:Y:S02]  /*d570*/  ISETP.GE.AND P0, PT, R3, R2, PT ;  /* 0x000000020300720c */ /* 0x000fe40003f06270 */
[C---:B------:R-:W-:Y:S02]  /*d580*/  IADD3 R3, R0.reuse, 0xa0, RZ ;  /* 0x000000a000037810 */ /* 0x040fe40007ffe0ff */
[----:B---3--:R-:W-:-:S02]  /*d590*/  IADD3 R5, R0, 0x99, RZ ;  /* 0x0000009900057810 */ /* 0x008fc40007ffe0ff */
[----:B------:R-:W-:Y:S02]  /*d5a0*/  FSEL R72, R128, -INF , !P4 ;  /* 0xff80000080487808 */ /* 0x000fe40006000000 */
[C---:B------:R-:W-:Y:S02]  /*d5b0*/  ISETP.GE.AND P5, PT, R5.reuse, R4, PT ;  /* 0x000000040500720c */ /* 0x040fe40003fa6270 */
[----:B------:R-:W-:Y:S01]  /*d5c0*/  ISETP.GE.AND P1, PT, R5, R2, PT ;  /* 0x000000020500720c */ /* 0x000fe20003f26270 */
[----:B------:R-:W-:Y:S01]  /*d5d0*/  FMUL.FTZ R5, R22, c[0x0][0x2ec] ;  /* 0x0000bb0016057a20 */ /* 0x000fe20000410000 */
[----:B------:R-:W-:Y:S01]  /*d5e0*/  FSEL R71, R71, -INF , !P3 ;  /* 0xff80000047477808 */ /* 0x000fe20005800000 */
[----:B--2---:R-:W-:Y:S01]  /*d5f0*/  FMUL.FTZ R6, R23, c[0x0][0x2ec] ;  /* 0x0000bb0017067a20 */ /* 0x004fe20000410000 */
[----:B------:R-:W-:Y:S01]  /*d600*/  FSEL R163, R47, -INF , !P0 ;  /* 0xff8000002fa37808 */ /* 0x000fe20004000000 */
[----:B------:R-:W-:Y:S01]  /*d610*/  HMMA.16816.F32.BF16 R20, R8, R40, R16 ;  /* 0x000000280814723c */ /* 0x000fe20000041810 */
[----:B------:R2:W3:Y:S01]  /*d620*/  MUFU.TANH R44, R5 ;  /* 0x00000005002c7308 */ /* 0x0004e20000002400 */
[----:B------:R-:W-:-:S02]  /*d630*/  ISETP.GE.AND P4, PT, R3, R4, PT ;  /* 0x000000040300720c */ /* 0x000fc40003f86270 */
[----:B------:R-:W-:Y:S02]  /*d640*/  ISETP.GE.AND P2, PT, R3, R2, PT ;  /* 0x000000020300720c */ /* 0x000fe40003f46270 */
[----:B------:R-:W-:Y:S02]  /*d650*/  IADD3 R3, R0, 0xa8, RZ ;  /* 0x000000a800037810 */ /* 0x000fe40007ffe0ff */
[----:B------:R-:W-:Y:S01]  /*d660*/  HMMA.16816.F32.BF16 R16, R12, R34, RZ ;  /* 0x000000220c10723c */ /* 0x000fe200000418ff */
[----:B------:R-:W5:Y:S01]  /*d670*/  LDSM.16.M88.4 R32, [R167+0x3c00] ;  /* 0x003c0000a720783b */ /* 0x000f620000000200 */
[----:B------:R-:W-:Y:S01]  /*d680*/  FSEL R70, R70, -INF , !P5 ;  /* 0xff80000046467808 */ /* 0x000fe20006800000 */
[----:B------:R1:W1:Y:S01]  /*d690*/  MUFU.TANH R47, R6 ;  /* 0x00000006002f7308 */ /* 0x0002620000002400 */
[----:B------:R-:W-:Y:S01]  /*d6a0*/  FSEL R186, R67, -INF , !P1 ;  /* 0xff80000043ba7808 */ /* 0x000fe20004800000 */
[----:B------:R-:W-:-:S04]  /*d6b0*/  DEPBAR.LE SB0, 0x0 ;  /* 0x000080000000791a */ /* 0x000fc80000000000 */
[C---:B--2---:R-:W-:Y:S02]  /*d6c0*/  IADD3 R5, R0.reuse, 0xa1, RZ ;  /* 0x000000a100057810 */ /* 0x044fe40007ffe0ff */
[----:B------:R-:W-:Y:S01]  /*d6d0*/  FSEL R69, R69, -INF , !P4 ;  /* 0xff80000045457808 */ /* 0x000fe20006000000 */
[----:B------:R-:W-:Y:S01]  /*d6e0*/  BAR.SYNC.DEFER_BLOCKING 0x0 ;  /* 0x0000000000007b1d */ /* 0x000fe20000010000 */
[C---:B------:R-:W-:Y:S02]  /*d6f0*/  ISETP.GE.AND P3, PT, R5.reuse, R4, PT ;  /* 0x000000040500720c */ /* 0x040fe40003f66270 */
[----:B------:R-:W-:Y:S02]  /*d700*/  ISETP.GE.AND P0, PT, R5, R2, PT ;  /* 0x000000020500720c */ /* 0x000fe40003f06270 */
[----:B------:R-:W-:Y:S02]  /*d710*/  IADD3 R5, R0, 0xa9, RZ ;  /* 0x000000a900057810 */ /* 0x000fe40007ffe0ff */
[----:B------:R-:W-:Y:S01]  /*d720*/  FSEL R128, R39, -INF , !P2 ;  /* 0xff80000027807808 */ /* 0x000fe20005000000 */
[----:B-1----:R-:W-:Y:S01]  /*d730*/  FMUL.FTZ R6, R25, c[0x0][0x2ec] ;  /* 0x0000bb0019067a20 */ /* 0x002fe20000410000 */
[----:B------:R-:W-:-:S02]  /*d740*/  ISETP.GE.AND P5, PT, R3, R4, PT ;  /* 0x000000040300720c */ /* 0x000fc40003fa6270 */
[----:B------:R-:W-:Y:S01]  /*d750*/  ISETP.GE.AND P1, PT, R3, R2, PT ;  /* 0x000000020300720c */ /* 0x000fe20003f26270 */
[----:B------:R-:W-:Y:S01]  /*d760*/  FMUL.FTZ R3, R24, c[0x0][0x2ec] ;  /* 0x0000bb0018037a20 */ /* 0x000fe20000410000 */
[C---:B------:R-:W-:Y:S01]  /*d770*/  ISETP.GE.AND P4, PT, R5.reuse, R4, PT ;  /* 0x000000040500720c */ /* 0x040fe20003f86270 */
[----:B------:R1:W2:Y:S01]  /*d780*/  MUFU.TANH R41, R6 ;  /* 0x0000000600297308 */ /* 0x0002a20000002400 */
[----:B------:R-:W-:Y:S02]  /*d790*/  ISETP.GE.AND P2, PT, R5, R2, PT ;  /* 0x000000020500720c */ /* 0x000fe40003f46270 */
[----:B------:R-:W-:Y:S02]  /*d7a0*/  IADD3 R5, R0, 0xb1, RZ ;  /* 0x000000b100057810 */ /* 0x000fe40007ffe0ff */
[----:B------:R-:W-:Y:S02]  /*d7b0*/  FSEL R66, R66, -INF , !P5 ;  /* 0xff80000042427808 */ /* 0x000fe40006800000 */
[----:B------:R-:W-:Y:S01]  /*d7c0*/  FSEL R191, R7, -INF , !P1 ;  /* 0xff80000007bf7808 */ /* 0x000fe20004800000 */
[----:B------:R2:W-:Y:S01]  /*d7d0*/  MUFU.TANH R40, R3 ;  /* 0x0000000300287308 */ /* 0x0005e20000002400 */
[----:B------:R-:W-:-:S02]  /*d7e0*/  ISETP.GE.AND P5, PT, R5, R4, PT ;  /* 0x000000040500720c */ /* 0x000fc40003fa6270 */
[----:B------:R-:W-:Y:S01]  /*d7f0*/  ISETP.GE.AND P1, PT, R5, R2, PT ;  /* 0x000000020500720c */ /* 0x000fe20003f26270 */
[----:B------:R-:W-:Y:S01]  /*d800*/  FMUL.FTZ R5, R27, c[0x0][0x2ec] ;  /* 0x0000bb001b057a20 */ /* 0x000fe20000410000 */
[----:B------:R-:W-:Y:S02]  /*d810*/  FSEL R67, R116, -INF , !P3 ;  /* 0xff80000074437808 */ /* 0x000fe40005800000 */
[----:B------:R-:W-:Y:S01]  /*d820*/  FSEL R116, R37, -INF , !P0 ;  /* 0xff80000025747808 */ /* 0x000fe20004000000 */
[----:B-1----:R-:W-:Y:S01]  /*d830*/  FMUL.FTZ R6, R26, c[0x0][0x2ec] ;  /* 0x0000bb001a067a20 */ /* 0x002fe20000410000 */
[----:B------:R1:W1:Y:S01]  /*d840*/  MUFU.TANH R39, R5 ;  /* 0x0000000500277308 */ /* 0x0002620000002400 */
[----:B------:R-:W-:Y:S01]  /*d850*/  HMMA.16816.F32.BF16 R24, R8, R42, R16 ;  /* 0x0000002a0818723c */ /* 0x000fe20000041810 */
[----:B------:R-:W-:Y:S02]  /*d860*/  FSEL R187, R62, -INF , !P2 ;  /* 0xff8000003ebb7808 */ /* 0x000fe40005000000 */
[----:B----4-:R-:W-:-:S02]  /*d870*/  FSEL R62, R115, -INF , !P5 ;  /* 0xff800000733e7808 */ /* 0x010fc40006800000 */
[----:B------:R-:W-:Y:S02]  /*d880*/  FSEL R65, R65, -INF , !P4 ;  /* 0xff80000041417808 */ /* 0x000fe40006000000 */
[----:B--2---:R-:W-:Y:S01]  /*d890*/  IADD3 R3, R0, 0xb0, RZ ;  /* 0x000000b000037810 */ /* 0x004fe20007ffe0ff */
[C---:B------:R-:W-:Y:S01]  /*d8a0*/  HMMA.16816.F32.BF16 R16, R12.reuse, R28, RZ ;  /* 0x0000001c0c10723c */ /* 0x040fe200000418ff */
[----:B------:R-:W-:Y:S01]  /*d8b0*/  FSEL R115, R111, -INF , !P1 ;  /* 0xff8000006f737808 */ /* 0x000fe20004800000 */
[----:B------:R2:W-:Y:S01]  /*d8c0*/  MUFU.TANH R37, R6 ;  /* 0x0000000600257308 */ /* 0x0005e20000002400 */
[C---:B------:R-:W-:Y:S02]  /*d8d0*/  ISETP.GE.AND P3, PT, R3.reuse, R4, PT ;  /* 0x000000040300720c */ /* 0x040fe40003f66270 */
[----:B------:R-:W-:Y:S01]  /*d8e0*/  ISETP.GE.AND P0, PT, R3, R2, PT ;  /* 0x000000020300720c */ /* 0x000fe20003f06270 */
[----:B-1----:R-:W-:Y:S01]  /*d8f0*/  FMUL.FTZ R5, R20, c[0x0][0x2ec] ;  /* 0x0000bb0014057a20 */ /* 0x002fe20000410000 */
[----:B------:R-:W-:Y:S01]  /*d900*/  IADD3 R3, R0, 0xb8, RZ ;  /* 0x000000b800037810 */ /* 0x000fe20007ffe0ff */
[----:B------:R-:W-:Y:S01]  /*d910*/  HMMA.16816.F32.BF16 R12, R12, R30, RZ ;  /* 0x0000001e0c0c723c */ /* 0x000fe200000418ff */
[----:B------:R-:W-:Y:S01]  /*d920*/  FSEL R63, R63, -INF , !P3 ;  /* 0xff8000003f3f7808 */ /* 0x000fe20005800000 */
[----:B------:R1:W-:Y:S01]  /*d930*/  MUFU.TANH R7, R5 ;  /* 0x0000000500077308 */ /* 0x0003e20000002400 */
[----:B------:R-:W-:-:S02]  /*d940*/  ISETP.GE.AND P4, PT, R3, R4, PT ;  /* 0x000000040300720c */ /* 0x000fc40003f86270 */
[----:B------:R-:W-:Y:S02]  /*d950*/  ISETP.GE.AND P2, PT, R3, R2, PT ;  /* 0x000000020300720c */ /* 0x000fe40003f46270 */
[----:B------:R-:W-:Y:S02]  /*d960*/  IADD3 R3, R0, 0xb9, RZ ;  /* 0x000000b900037810 */ /* 0x000fe40007ffe0ff */
[----:B------:R-:W-:Y:S01]  /*d970*/  FSEL R192, R36, -INF , !P0 ;  /* 0xff80000024c07808 */ /* 0x000fe20004000000 */
[----:B--2---:R-:W-:Y:S01]  /*d980*/  FMUL.FTZ R6, R21, c[0x0][0x2ec] ;  /* 0x0000bb0015067a20 */ /* 0x004fe20000410000 */
[C---:B------:R-:W-:Y:S02]  /*d990*/  ISETP.GE.AND P3, PT, R3.reuse, R4, PT ;  /* 0x000000040300720c */ /* 0x040fe40003f66270 */
[----:B------:R-:W-:Y:S01]  /*d9a0*/  ISETP.GE.AND P0, PT, R3, R2, PT ;  /* 0x000000020300720c */ /* 0x000fe20003f06270 */
[----:B------:R2:W-:Y:S01]  /*d9b0*/  MUFU.TANH R36, R6 ;  /* 0x0000000600247308 */ /* 0x0005e20000002400 */
[----:B------:R-:W-:Y:S01]  /*d9c0*/  IADD3 R3, R0, 0xc1, RZ ;  /* 0x000000c100037810 */ /* 0x000fe20007ffe0ff */
[----:B-----5:R-:W-:Y:S01]  /*d9d0*/  HMMA.16816.F32.BF16 R16, R8, R32, R16 ;  /* 0x000000200810723c */ /* 0x020fe20000041810 */
[----:B------:R-:W-:-:S02]  /*d9e0*/  FSEL R43, R68, -INF , !P4 ;  /* 0xff800000442b7808 */ /* 0x000fc40006000000 */
[----:B-1----:R-:W-:Y:S02]  /*d9f0*/  IADD3 R5, R0, 0xc0, RZ ;  /* 0x000000c000057810 */ /* 0x002fe40007ffe0ff */
[----:B------:R-:W-:Y:S02]  /*da00*/  FSEL R195, R59, -INF , !P2 ;  /* 0xff8000003bc37808 */ /* 0x000fe40005000000 */
[C---:B------:R-:W-:Y:S01]  /*da10*/  ISETP.GE.AND P5, PT, R5.reuse, R4, PT ;  /* 0x000000040500720c */ /* 0x040fe20003fa6270 */
[----:B------:R-:W-:Y:S01]  /*da20*/  HMMA.16816.F32.BF16 R12, R8, R34, R12 ;  /* 0x00000022080c723c */ /* 0x000fe2000004180c */
[----:B------:R-:W-:Y:S01]  /*da30*/  ISETP.GE.AND P1, PT, R5, R2, PT ;  /* 0x000000020500720c */ /* 0x000fe20003f26270 */
[----:B------:R-:W-:Y:S01]  /*da40*/  FMUL.FTZ R5, R22, c[0x0][0x2ec] ;  /* 0x0000bb0016057a20 */ /* 0x000fe20000410000 */
[----:B------:R-:W-:Y:S02]  /*da50*/  FSEL R42, R64, -INF , !P3 ;  /* 0xff800000402a7808 */ /* 0x000fe40005800000 */
[----:B------:R-:W-:Y:S01]  /*da60*/  FSEL R196, R61, -INF , !P0 ;  /* 0xff8000003dc47808 */ /* 0x000fe20004000000 */
[----:B------:R1:W4:Y:S01]  /*da70*/  MUFU.TANH R28, R5 ;  /* 0x00000005001c7308 */ /* 0x0003220000002400 */
[----:B------:R-:W-:Y:S01]  /*da80*/  ISETP.GE.AND P4, PT, R3, R4, PT ;  /* 0x000000040300720c */ /* 0x000fe20003f86270 */
[----:B--2---:R-:W-:Y:S01]  /*da90*/  FMUL.FTZ R6, R23, c[0x0][0x2ec] ;  /* 0x0000bb0017067a20 */ /* 0x004fe20000410000 */
[----:B------:R-:W-:-:S02]  /*daa0*/  ISETP.GE.AND P2, PT, R3, R2, PT ;  /* 0x000000020300720c */ /* 0x000fc40003f46270 */
[----:B------:R-:W-:Y:S02]  /*dab0*/  IADD3 R3, R0, 0xc9, RZ ;  /* 0x000000c900037810 */ /* 0x000fe40007ffe0ff */
[----:B------:R-:W-:Y:S01]  /*dac0*/  FSEL R57, R57, -INF , !P5 ;  /* 0xff80000039397808 */ /* 0x000fe20006800000 */
[----:B------:R2:W5:Y:S01]  /*dad0*/  MUFU.TANH R29, R6 ;  /* 0x00000006001d7308 */ /* 0x0005620000002400 */
[----:B------:R-:W-:Y:S02]  /*dae0*/  FSEL R197, R54, -INF , !P1 ;  /* 0xff80000036c57808 */ /* 0x000fe40004800000 */
[----:B------:R-:W-:Y:S02]  /*daf0*/  FSEL R198, R55, -INF , !P2 ;  /* 0xff80000037c67808 */ /* 0x000fe40005000000 */
[C---:B------:R-:W-:Y:S02]  /*db00*/  ISETP.GE.AND P6, PT, R3.reuse, R4, PT ;  /* 0x000000040300720c */ /* 0x040fe40003fc6270 */
[----:B------:R-:W-:-:S02]  /*db10*/  ISETP.GE.AND P1, PT, R3, R2, PT ;  /* 0x000000020300720c */ /* 0x000fc40003f26270 */
[----:B-1----:R-:W-:Y:S01]  /*db20*/  IADD3 R5, R0, 0xc8, RZ ;  /* 0x000000c800057810 */ /* 0x002fe20007ffe0ff */
[----:B------:R-:W-:Y:S01]  /*db30*/  FMUL.FTZ R15, R15, c[0x0][0x2ec] ;  /* 0x0000bb000f0f7a20 */ /* 0x000fe20000410000 */
[----:B------:R-:W-:Y:S02]  /*db40*/  FSEL R53, R53, -INF , !P6 ;  /* 0xff80000035357808 */ /* 0x000fe40007000000 */
[C---:B------:R-:W-:Y:S02]  /*db50*/  ISETP.GE.AND P3, PT, R5.reuse, R4, PT ;  /* 0x000000040500720c */ /* 0x040fe40003f66270 */
[----:B------:R-:W-:Y:S01]  /*db60*/  ISETP.GE.AND P0, PT, R5, R2, PT ;  /* 0x000000020500720c */ /* 0x000fe20003f06270 */
[----:B--2---:R-:W-:Y:S01]  /*db70*/  FMUL.FTZ R6, R24, c[0x0][0x2ec] ;  /* 0x0000bb0018067a20 */ /* 0x004fe20000410000 */
[----:B------:R-:W-:Y:S01]  /*db80*/  IADD3 R5, R0, 0xd0, RZ ;  /* 0x000000d000057810 */ /* 0x000fe20007ffe0ff */
[----:B------:R-:W-:Y:S01]  /*db90*/  MUFU.TANH R15, R15 ;  /* 0x0000000f000f7308 */ /* 0x000fe20000002400 */
[----:B------:R-:W-:-:S02]  /*dba0*/  FSEL R200, R51, -INF , !P1 ;  /* 0xff80000033c87808 */ /* 0x000fc40004800000 */
[C---:B------:R-:W-:Y:S02]  /*dbb0*/  ISETP.GE.AND P5, PT, R5.reuse, R4, PT ;  /* 0x000000040500720c */ /* 0x040fe40003fa6270 */
[----:B------:R-:W-:Y:S02]  /*dbc0*/  ISETP.GE.AND P2, PT, R5, R2, PT ;  /* 0x000000020500720c */ /* 0x000fe40003f46270 */
[C---:B------:R-:W-:Y:S01]  /*dbd0*/  IADD3 R5, R0.reuse, 0xd8, RZ ;  /* 0x000000d800057810 */ /* 0x040fe20007ffe0ff */
[----:B------:R1:W2:Y:S01]  /*dbe0*/  MUFU.TANH R23, R6 ;  /* 0x0000000600177308 */ /* 0x0002a20000002400 */
[----:B------:R-:W-:Y:S02]  /*dbf0*/  IADD3 R3, R0, 0xd1, RZ ;  /* 0x000000d100037810 */ /* 0x000fe40007ffe0ff */
[C---:B------:R-:W-:Y:S02]  /*dc00*/  ISETP.GE.AND P6, PT, R5.reuse, R4, PT ;  /* 0x000000040500720c */ /* 0x040fe40003fc6270 */
[----:B------:R-:W-:Y:S01]  /*dc10*/  ISETP.GE.AND P1, PT, R5, R2, PT ;  /* 0x000000020500720c */ /* 0x000fe20003f26270 */
[----:B------:R-:W-:Y:S01]  /*dc20*/  FMUL.FTZ R5, R27, c[0x0][0x2ec] ;  /* 0x0000bb001b057a20 */ /* 0x000fe20000410000 */
[----:B------:R-:W-:-:S02]  /*dc30*/  FSEL R58, R58, -INF , !P4 ;  /* 0xff8000003a3a7808 */ /* 0x000fc40006000000 */
[----:B------:R-:W-:Y:S01]  /*dc40*/  FSEL R199, R50, -INF , !P0 ;  /* 0xff80000032c77808 */ /* 0x000fe20004000000 */
[----:B------:R2:W-:Y:S01]  /*dc50*/  MUFU.TANH R20, R5 ;  /* 0x0000000500147308 */ /* 0x0005e20000002400 */
[C---:B------:R-:W-:Y:S02]  /*dc60*/  ISETP.GE.AND P4, PT, R3.reuse, R4, PT ;  /* 0x000000040300720c */ /* 0x040fe40003f86270 */
[----:B------:R-:W-:Y:S02]  /*dc70*/  ISETP.GE.AND P0, PT, R3, R2, PT ;  /* 0x000000020300720c */ /* 0x000fe40003f06270 */
[----:B------:R-:W-:Y:S01]  /*dc80*/  IADD3 R3, R0, 0xd9, RZ ;  /* 0x000000d900037810 */ /* 0x000fe20007ffe0ff */
[----:B-1----:R-:W-:Y:S01]  /*dc90*/  FMUL.FTZ R6, R25, c[0x0][0x2ec] ;  /* 0x0000bb0019067a20 */ /* 0x002fe20000410000 */
[----:B---3--:R-:W-:Y:S02]  /*dca0*/  FSEL R202, R44, -INF , !P2 ;  /* 0xff8000002cca7808 */ /* 0x008fe40005000000 */
[----:B------:R-:W-:Y:S01]  /*dcb0*/  FSEL R52, R52, -INF , !P3 ;  /* 0xff80000034347808 */ /* 0x000fe20005800000 */
[----:B------:R1:W-:Y:S01]  /*dcc0*/  MUFU.TANH R22, R6 ;  /* 0x0000000600167308 */ /* 0x0003e20000002400 */
[----:B------:R-:W-:-:S02]  /*dcd0*/  FSEL R54, R49, -INF , !P5 ;  /* 0xff80000031367808 */ /* 0x000fc40006800000 */
[----:B------:R-:W-:Y:S02]  /*dce0*/  FSEL R44, R48, -INF , !P4 ;  /* 0xff800000302c7808 */ /* 0x000fe40006000000 */
[----:B------:R-:W-:Y:S02]  /*dcf0*/  FSEL R203, R47, -INF , !P0 ;  /* 0xff8000002fcb7808 */ /* 0x000fe40004000000 */
[----:B--2---:R-:W-:Y:S02]  /*dd00*/  IADD3 R5, R0, 0xe0, RZ ;  /* 0x000000e000057810 */ /* 0x004fe40007ffe0ff */
[C---:B------:R-:W-:Y:S02]  /*dd10*/  ISETP.GE.AND P5, PT, R3.reuse, R4, PT ;  /* 0x000000040300720c */ /* 0x040fe40003fa6270 */
[----:B------:R-:W-:Y:S02]  /*dd20*/  ISETP.GE.AND P3, PT, R3, R2, PT ;  /* 0x000000020300720c */ /* 0x000fe40003f66270 */
[----:B------:R-:W-:-:S02]  /*dd30*/  ISETP.GE.AND P4, PT, R5, R4, PT ;  /* 0x000000040500720c */ /* 0x000fc40003f86270 */
[----:B------:R-:W-:Y:S01]  /*dd40*/  ISETP.GE.AND P0, PT, R5, R2, PT ;  /* 0x000000020500720c */ /* 0x000fe20003f06270 */
[----:B-1----:R-:W-:Y:S01]  /*dd50*/  FMUL.FTZ R6, R26, c[0x0][0x2ec] ;  /* 0x0000bb001a067a20 */ /* 0x002fe20000410000 */
[----:B------:R-:W-:Y:S02]  /*dd60*/  IADD3 R5, R0, 0xe8, RZ ;  /* 0x000000e800057810 */ /* 0x000fe40007ffe0ff */
[----:B------:R-:W-:Y:S01]  /*dd70*/  FSEL R55, R41, -INF , !P5 ;  /* 0xff80000029377808 */ /* 0x000fe20006800000 */
[----:B------:R1:W2:Y:S01]  /*dd80*/  MUFU.TANH R21, R6 ;  /* 0x0000000600157308 */ /* 0x0002a20000002400 */
[----:B------:R-:W-:Y:S02]  /*dd90*/  FSEL R204, R39, -INF , !P3 ;  /* 0xff80000027cc7808 */ /* 0x000fe40005800000 */
[C---:B------:R-:W-:Y:S02]  /*dda0*/  ISETP.GE.AND P5, PT, R5.reuse, R4, PT ;  /* 0x000000040500720c */ /* 0x040fe40003fa6270 */
[----:B------:R-:W-:-:S02]  /*ddb0*/  ISETP.GE.AND P3, PT, R5, R2, PT ;  /* 0x000000020500720c */ /* 0x000fc40003f66270 */
[----:B------:R-:W-:Y:S02]  /*ddc0*/  IADD3 R5, R0, 0xf0, RZ ;  /* 0x000000f000057810 */ /* 0x000fe40007ffe0ff */
[----:B----4-:R-:W-:Y:S02]  /*ddd0*/  FSEL R206, R28, -INF , !P0 ;  /* 0xff8000001cce7808 */ /* 0x010fe40004000000 */
[-C--:B------:R-:W-:Y:S02]  /*dde0*/  ISETP.GE.AND P0, PT, R5, R4.reuse, PT ;  /* 0x000000040500720c */ /* 0x080fe40003f06270 */
[----:B------:R-:W-:Y:S02]  /*ddf0*/  IADD3 R3, R0, 0xe1, RZ ;  /* 0x000000e100037810 */ /* 0x000fe40007ffe0ff */
[----:B------:R-:W-:Y:S01]  /*de00*/  FSEL R47, R40, -INF , !P6 ;  /* 0xff800000282f7808 */ /* 0x000fe20007000000 */
[----:B-1----:R-:W-:Y:S01]  /*de10*/  FMUL.FTZ R6, R16, c[0x0][0x2ec] ;  /* 0x0000bb0010067a20 */ /* 0x002fe20000410000 */
[----:B------:R-:W-:-:S02]  /*de20*/  ISETP.GE.AND P6, PT, R3, R4, PT ;  /* 0x000000040300720c */ /* 0x000fc40003fc6270 */
[----:B------:R-:W-:Y:S01]  /*de30*/  ISETP.GE.AND P2, PT, R3, R2, PT ;  /* 0x000000020300720c */ /* 0x000fe20003f46270 */
[----:B------:R1:W3:Y:S01]  /*de40*/  MUFU.TANH R16, R6 ;  /* 0x0000000600107308 */ /* 0x0002e20000002400 */
[----:B------:R-:W-:Y:S02]  /*de50*/  IADD3 R3, R0, 0xe9, RZ ;  /* 0x000000e900037810 */ /* 0x000fe40007ffe0ff */
[----:B------:R-:W-:Y:S02]  /*de60*/  FSEL R59, R7, -INF , !P4 ;  /* 0xff800000073b7808 */ /* 0x000fe40006000000 */
[----:B------:R-:W-:Y:S02]  /*de70*/  FSEL R205, R37, -INF , !P1 ;  /* 0xff80000025cd7808 */ /* 0x000fe40004800000 */
[C---:B------:R-:W-:Y:S02]  /*de80*/  ISETP.GE.AND P4, PT, R3.reuse, R4, PT ;  /* 0x000000040300720c */ /* 0x040fe40003f86270 */
[----:B------:R-:W-:-:S02]  /*de90*/  ISETP.GE.AND P1, PT, R3, R2, PT ;  /* 0x000000020300720c */ /* 0x000fc40003f26270 */
[----:B------:R-:W-:Y:S02]  /*dea0*/  IADD3 R3, R0, 0xf1, RZ ;  /* 0x000000f100037810 */ /* 0x000fe40007ffe0ff */
[----:B------:R-:W-:Y:S02]  /*deb0*/  @P0 LOP3.LUT R188, R188, 0x1, RZ, 0xfc, !PT ;  /* 0x00000001bcbc0812 */ /* 0x000fe400078efcff */
[----:B------:R-:W-:Y:S01]  /*dec0*/  ISETP.GE.AND P0, PT, R5, R2, PT ;  /* 0x000000020500720c */ /* 0x000fe20003f06270 */
[----:B-1----:R-:W-:Y:S01]  /*ded0*/  FMUL.FTZ R6, R17, c[0x0][0x2ec] ;  /* 0x0000bb0011067a20 */ /* 0x002fe20000410000 */
[----:B------:R-:W-:Y:S01]  /*dee0*/  FSEL R61, R36, -INF , !P6 ;  /* 0xff800000243d7808 */ /* 0x000fe20007000000 */
[----:B------:R-:W-:Y:S01]  /*def0*/  FMUL.FTZ R5, R12, c[0x0][0x2ec] ;  /* 0x0000bb000c057a20 */ /* 0x000fe20000410000 */
[----:B-----5:R-:W-:Y:S01]  /*df00*/  FSEL R207, R29, -INF , !P2 ;  /* 0xff8000001dcf7808 */ /* 0x020fe20005000000 */
[----:B------:R1:W4:Y:S01]  /*df10*/  MUFU.TANH R8, R6 ;  /* 0x0000000600087308 */ /* 0x0003220000002400 */
[----:B------:R-:W-:-:S02]  /*df20*/  FSEL R111, R23, -INF , !P5 ;  /* 0xff800000176f7808 */ /* 0x000fc40006800000 */
[----:B------:R-:W-:Y:S02]  /*df30*/  LOP3.LUT P2, RZ, R188, 0x1, RZ, 0xc0, !PT ;  /* 0x00000001bcff7812 */ /* 0x000fe4000784c0ff */
[C---:B------:R-:W-:Y:S02]  /*df40*/  ISETP.GE.AND P6, PT, R3.reuse, R4, PT ;  /* 0x000000040300720c */ /* 0x040fe40003fc6270 */
[----:B------:R-:W-:Y:S01]  /*df50*/  ISETP.GE.AND P5, PT, R3, R2, PT ;  /* 0x000000020300720c */ /* 0x000fe20003fa6270 */
[----:B------:R5:W-:Y:S01]  /*df60*/  MUFU.TANH R10, R5 ;  /* 0x00000005000a7308 */ /* 0x000be20000002400 */
[----:B------:R-:W-:Y:S02]  /*df70*/  IADD3 R3, R0, 0xf8, RZ ;  /* 0x000000f800037810 */ /* 0x000fe40007ffe0ff */
[----:B--2---:R-:W-:Y:S02]  /*df80*/  FSEL R208, R21, -INF , !P3 ;  /* 0xff80000015d07808 */ /* 0x004fe40005800000 */
[----:B---3--:R-:W-:-:S02]  /*df90*/  FSEL R194, R16, -INF , !P2 ;  /* 0xff80000010c27808 */ /* 0x008fc40005000000 */
[C---:B------:R-:W-:Y:S01]  /*dfa0*/  ISETP.GE.AND P3, PT, R3.reuse, R4, PT ;  /* 0x000000040300720c */ /* 0x040fe20003f66270 */
[----:B-1----:R-:W-:Y:S01]  /*dfb0*/  FMUL.FTZ R6, R18, c[0x0][0x2ec] ;  /* 0x0000bb0012067a20 */ /* 0x002fe20000410000 */
[----:B------:R-:W-:Y:S01]  /*dfc0*/  ISETP.GE.AND P2, PT, R3, R2, PT ;  /* 0x000000020300720c */ /* 0x000fe20003f46270 */
[----:B------:R-:W-:Y:S01]  /*dfd0*/  FMUL.FTZ R3, R14, c[0x0][0x2ec] ;  /* 0x0000bb000e037a20 */ /* 0x000fe20000410000 */
[----:B------:R-:W-:Y:S01]  /*dfe0*/  FSEL R193, R22, -INF , !P4 ;  /* 0xff80000016c17808 */ /* 0x000fe20006000000 */
[----:B------:R1:W2:Y:S01]  /*dff0*/  MUFU.TANH R7, R6 ;  /* 0x0000000600077308 */ /* 0x0002a20000002400 */
[C---:B------:R-:W-:Y:S02]  /*e000*/  ISETP.GE.AND P4, PT, R0.reuse, R4, PT ;  /* 0x000000040000720c */ /* 0x040fe40003f86270 */
[----:B------:R-:W-:Y:S01]  /*e010*/  IADD3 R0, R0, 0xf9, RZ ;  /* 0x000000f900007810 */ /* 0x000fe20007ffe0ff */
[----:B-----5:R-:W-:Y:S01]  /*e020*/  FMUL.FTZ R5, R13, c[0x0][0x2ec] ;  /* 0x0000bb000d057a20 */ /* 0x020fe20000410000 */
[----:B------:R-:W-:-:S02]  /*e030*/  FSEL R209, R20, -INF , !P1 ;  /* 0xff80000014d17808 */ /* 0x000fc40004800000 */
[----:B------:R-:W-:Y:S01]  /*e040*/  ISETP.GE.AND P1, PT, R0, R4, PT ;  /* 0x000000040000720c */ /* 0x000fe20003f26270 */
[----:B------:R-:W3:Y:S01]  /*e050*/  MUFU.TANH R9, R5 ;  /* 0x0000000500097308 */ /* 0x000ee20000002400 */
[----:B----4-:R-:W-:Y:S01]  /*e060*/  FSEL R201, R8, -INF , !P6 ;  /* 0xff80000008c97808 */ /* 0x010fe20007000000 */
[----:B-1----:R-:W-:-:S06]  /*e070*/  FMUL.FTZ R6, R19, c[0x0][0x2ec] ;  /* 0x0000bb0013067a20 */ /* 0x002fcc0000410000 */
[----:B------:R1:W4:Y:S01]  /*e080*/  MUFU.TANH R5, R3 ;  /* 0x0000000300057308 */ /* 0x0003220000002400 */
[----:B--2---:R-:W-:Y:S02]  /*e090*/  FSEL R212, R7, -INF , !P0 ;  /* 0xff80000007d47808 */ /* 0x004fe40004000000 */
[----:B------:R-:W-:Y:S01]  /*e0a0*/  ISETP.GE.AND P0, PT, R0, R2, PT ;  /* 0x000000020000720c */ /* 0x000fe20003f06270 */
[----:B------:R-:W-:Y:S01]  /*e0b0*/  IMAD.IADD R0, R127, 0x1, R114 ;  /* 0x000000017f007824 */ /* 0x000fe200078e0272 */
[----:B------:R-:W-:Y:S02]  /*e0c0*/  FSEL R114, R10, -INF , !P3 ;  /* 0xff8000000a727808 */ /* 0x000fe40005800000 */
[----:B---3--:R-:W-:Y:S01]  /*e0d0*/  FSEL R127, R9, -INF , !P1 ;  /* 0xff800000097f7808 */ /* 0x008fe20004800000 */
[----:B------:R-:W2:Y:S01]  /*e0e0*/  MUFU.TANH R6, R6 ;  /* 0x0000000600067308 */ /* 0x000ea20000002400 */
[----:B------:R-:W-:Y:S01]  /*e0f0*/  FSEL R215, R15, -INF , !P0 ;  /* 0xff8000000fd77808 */ /* 0x000fe20004000000 */
[----:B-1----:R-:W-:Y:S01]  /*e100*/  FMUL.FTZ R3, R56, c[0x0][0x2ec] ;  /* 0x0000bb0038037a20 */ /* 0x002fe20000410000 */
[----:B----4-:R-:W-:-:S05]  /*e110*/  FSEL R214, R5, -INF , !P2 ;  /* 0xff80000005d67808 */ /* 0x010fca0005000000 */
[----:B------:R-:W1:Y:S01]  /*e120*/  MUFU.TANH R3, R3 ;  /* 0x0000000300037308 */ /* 0x000e620000002400 */
[----:B--2---:R-:W-:Y:S02]  /*e130*/  FSEL R213, R6, -INF , !P5 ;  /* 0xff80000006d57808 */ /* 0x004fe40006800000 */
[----:B------:R-:W-:Y:S02]  /*e140*/  ISETP.GE.AND P5, PT, R216, 0x2, PT ;  /* 0x00000002d800780c */ /* 0x000fe40003fa6270 */
[----:B-1----:R-:W-:-:S11]  /*e150*/  FSEL R26, R3, -INF , !P4 ;  /* 0xff800000031a7808 */ /* 0x002fd60006000000 */
[----:B------:R-:W-:Y:S05]  /*e160*/  @!P5 BRA `(.L_x_1063) ;  /* 0x00000af00000d947 */ /* 0x000fea0003800000 */
[----:B------:R-:W-:-:S13]  /*e170*/  LOP3.LUT P6, RZ, R188, 0x8, RZ, 0xc0, !PT ;  /* 0x00000008bcff7812 */ /* 0x000fda00078cc0ff */
[----:B------:R-:W-:Y:S05]  /*e180*/  @!P6 BRA `(.L_x_1064) ;  /* 0x000003c00000e947 */ /* 0x000fea0003800000 */
[----:B------:R-:W-:Y:S02]  /*e190*/  IABS R11, c[0x0][0x2d0] ;  /* 0x0000b400000b7a13 */ /* 0x000fe40000000000 */
[----:B------:R-:W-:Y:S02]  /*e1a0*/  IADD3 R8, R60, -0x100, RZ ;  /* 0xffffff003c087810 */ /* 0x000fe40007ffe0ff */
[----:B------:R-:W1:Y:S01]  /*e1b0*/  I2F.RP R6, R11 ;  /* 0x0000000b00067306 */ /* 0x000e620000209400 */
[----:B------:R-:W-:Y:S02]  /*e1c0*/  IABS R5, R60 ;  /* 0x0000003c00057213 */ /* 0x000fe40000000000 */
[----:B------:R-:W-:Y:S02]  /*e1d0*/  IABS R9, R8 ;  /* 0x0000000800097213 */ /* 0x000fe40000000000 */
[----:B------:R-:W-:-:S03]  /*e1e0*/  LOP3.LUT R8, R8, c[0x0][0x2d0], RZ, 0x3c, !PT ;  /* 0x0000b40008087a12 */ /* 0x000fc600078e3cff */
[----:B-1----:R-:W1:Y:S02]  /*e1f0*/  MUFU.RCP R6, R6 ;  /* 0x0000000600067308 */ /* 0x002e640000001000 */
[----:B-1----:R-:W-:-:S06]  /*e200*/  IADD3 R6, R6, 0xffffffe, RZ ;  /* 0x0ffffffe06067810 */ /* 0x002fcc0007ffe0ff */
[----:B------:R-:W1:Y:S02]  /*e210*/  F2I.FTZ.U32.TRUNC.NTZ R7, R6 ;  /* 0x0000000600077305 */ /* 0x000e64000021f000 */
[----:B-1----:R-:W-:Y:S02]  /*e220*/  IMAD.MOV R3, RZ, RZ, -R7 ;  /* 0x000000ffff037224 */ /* 0x002fe400078e0a07 */
[----:B------:R-:W-:Y:S02]  /*e230*/  IMAD.MOV.U32 R6, RZ, RZ, RZ ;  /* 0x000000ffff067224 */ /* 0x000fe400078e00ff */
[----:B------:R-:W-:-:S04]  /*e240*/  IMAD R3, R3, R11, RZ ;  /* 0x0000000b03037224 */ /* 0x000fc800078e02ff */
[----:B------:R-:W-:Y:S01]  /*e250*/  IMAD.HI.U32 R3, R7, R3, R6 ;  /* 0x0000000307037227 */ /* 0x000fe200078e0006 */
[----:B------:R-:W-:-:S03]  /*e260*/  MOV R6, R9 ;  /* 0x0000000900067202 */ /* 0x000fc60000000f00 */
[----:B------:R-:W-:-:S04]  /*e270*/  IMAD.MOV.U32 R7, RZ, RZ, R5 ;  /* 0x000000ffff077224 */ /* 0x000fc800078e0005 */
        /* <DEDUP_REMOVED lines=13> */
[----:B------:R-:W-:Y:S02]  /*e350*/  LOP3.LUT R6, R60, c[0x0][0x2d0], RZ, 0x3c, !PT ;  /* 0x0000b4003c067a12 */ /* 0x000fe400078e3cff */
[----:B------:R-:W-:-:S02]  /*e360*/  @!P0 IADD3 R5, R5, 0x1, RZ ;  /* 0x0000000105058810 */ /* 0x000fc40007ffe0ff */
[----:B------:R-:W-:Y:S02]  /*e370*/  ISETP.GE.AND P4, PT, R6, RZ, PT ;  /* 0x000000ff0600720c */ /* 0x000fe40003f86270 */
[----:B------:R-:W-:Y:S02]  /*e380*/  ISETP.GE.AND P0, PT, R8, RZ, PT ;  /* 0x000000ff0800720c */ /* 0x000fe40003f06270 */
[----:B------:R-:W-:Y:S02]  /*e390*/  ISETP.NE.AND P1, PT, RZ, c[0x0][0x2d0], PT ;  /* 0x0000b400ff007a0c */ /* 0x000fe40003f25270 */
[----:B------:R-:W-:Y:S02]  /*e3a0*/  @P2 IADD3 R3, R3, 0x1, RZ ;  /* 0x0000000103032810 */ /* 0x000fe40007ffe0ff */
[----:B------:R-:W-:Y:S02]  /*e3b0*/  @P3 IADD3 R5, R5, 0x1, RZ ;  /* 0x0000000105053810 */ /* 0x000fe40007ffe0ff */
[----:B------:R-:W-:-:S03]  /*e3c0*/  LOP3.LUT R6, RZ, c[0x0][0x2d0], RZ, 0x33, !PT ;  /* 0x0000b400ff067a12 */ /* 0x000fc600078e33ff */
[----:B------:R-:W-:Y:S02]  /*e3d0*/  @!P4 IMAD.MOV R5, RZ, RZ, -R5 ;  /* 0x000000ffff05c224 */ /* 0x000fe400078e0a05 */
[----:B------:R-:W-:-:S03]  /*e3e0*/  @!P0 IADD3 R3, -R3, RZ, RZ ;  /* 0x000000ff03038210 */ /* 0x000fc60007ffe1ff */
[C---:B------:R-:W-:Y:S02]  /*e3f0*/  SEL R5, R6.reuse, R5, !P1 ;  /* 0x0000000506057207 */ /* 0x040fe40004800000 */
[----:B------:R-:W-:-:S03]  /*e400*/  SEL R3, R6, R3, !P1 ;  /* 0x0000000306037207 */ /* 0x000fc60004800000 */
[----:B------:R-:W-:-:S04]  /*e410*/  IMAD.WIDE R6, R5, 0x4, R210 ;  /* 0x0000000405067825 */ /* 0x000fc800078e02d2 */
[----:B------:R-:W-:Y:S02]  /*e420*/  IMAD.WIDE R8, R3, 0x4, R210 ;  /* 0x0000000403087825 */ /* 0x000fe400078e02d2 */
[----:B------:R-:W2:Y:S04]  /*e430*/  LDG.E R6, [R6.64] ;  /* 0x0000000606067981 */ /* 0x000ea8000c1e1900 */
[----:B------:R-:W2:Y:S01]  /*e440*/  LDG.E R8, [R8.64] ;  /* 0x0000000608087981 */ /* 0x000ea2000c1e1900 */
[----:B------:R-:W-:Y:S02]  /*e450*/  IMAD.IADD R3, R5, 0x1, -R3 ;  /* 0x0000000105037824 */ /* 0x000fe400078e0a03 */
[----:B------:R-:W-:-:S04]  /*e460*/  IMAD.MOV.U32 R5, RZ, RZ, c[0x0][0x2d0] ;  /* 0x0000b400ff057624 */ /* 0x000fc800078e00ff */
[----:B------:R-:W-:-:S05]  /*e470*/  IMAD R3, R3, R5, -0x100 ;  /* 0xffffff0003037424 */ /* 0x000fca00078e0205 */
[----:B------:R-:W-:-:S05]  /*e480*/  SHF.R.S32.HI R5, RZ, 0x1f, R3 ;  /* 0x0000001fff057819 */ /* 0x000fca0000011403 */
[----:B------:R-:W-:Y:S01]  /*e490*/  IMAD R5, R5, c[0x0][0x198], RZ ;  /* 0x0000660005057a24 */ /* 0x000fe200078e02ff */
[----:B--2---:R-:W-:Y:S01]  /*e4a0*/  IADD3 R8, -R6, R8, RZ ;  /* 0x0000000806087210 */ /* 0x004fe20007ffe1ff */
[----:B------:R-:W-:-:S03]  /*e4b0*/  IMAD.WIDE.U32 R6, R3, c[0x0][0x198], RZ ;  /* 0x0000660003067a25 */ /* 0x000fc600078e00ff */
[----:B------:R-:W-:Y:S01]  /*e4c0*/  SHF.R.S32.HI R9, RZ, 0x1f, R8 ;  /* 0x0000001fff097819 */ /* 0x000fe20000011408 */
[----:B------:R-:W-:-:S04]  /*e4d0*/  IMAD R3, R3, c[0x0][0x19c], R5 ;  /* 0x0000670003037a24 */ /* 0x000fc800078e0205 */
[----:B------:R-:W-:Y:S02]  /*e4e0*/  IMAD.IADD R7, R7, 0x1, R3 ;  /* 0x0000000107077824 */ /* 0x000fe400078e0203 */
[----:B------:R-:W-:Y:S02]  /*e4f0*/  IMAD R5, R9, c[0x0][0x180], RZ ;  /* 0x0000600009057a24 */ /* 0x000fe400078e02ff */
[----:B------:R-:W-:-:S04]  /*e500*/  IMAD.WIDE.U32 R6, R8, c[0x0][0x180], R6 ;  /* 0x0000600008067a25 */ /* 0x000fc800078e0006 */
[----:B------:R-:W-:Y:S01]  /*e510*/  IMAD R5, R8, c[0x0][0x184], R5 ;  /* 0x0000610008057a24 */ /* 0x000fe200078e0205 */
[----:B------:R-:W-:-:S03]  /*e520*/  MOV R3, R6 ;  /* 0x0000000600037202 */ /* 0x000fc60000000f00 */
[----:B------:R-:W-:Y:S01]  /*e530*/  IMAD.IADD R5, R7, 0x1, R5 ;  /* 0x0000000107057824 */ /* 0x000fe200078e0205 */
[----:B------:R-:W-:Y:S05]  /*e540*/  BRA `(.L_x_1065) ;  /* 0x0000003000007947 */ /* 0x000fea0003800000 */
.L_x_1064:
[----:B------:R-:W-:-:S05]  /*e550*/  IMAD.MOV.U32 R3, RZ, RZ, c[0x0][0x198] ;  /* 0x00006600ff037624 */ /* 0x000fca00078e00ff */
[----:B------:R-:W-:-:S04]  /*e560*/  LEA R3, -R3, RZ, 0x8 ;  /* 0x000000ff03037211 */ /* 0x000fc800078e41ff */
[----:B------:R-:W-:Y:S02]  /*e570*/  SHF.R.S32.HI R5, RZ, 0x1f, R3 ;  /* 0x0000001fff057819 */ /* 0x000fe40000011403 */
.L_x_1065:
[----:B------:R-:W-:Y:S01]  /*e580*/  ISETP.GE.AND P0, PT, R132, c[0x0][0x220], PT ;  /* 0x0000880084007a0c */ /* 0x000fe20003f06270 */
[----:B------:R-:W-:-:S12]  /*e590*/  BSSY B0, `(.L_x_1066) ;  /* 0x0000069000007945 */ /* 0x000fd80003800000 */
[-C--:B------:R-:W-:Y:S01]  /*e5a0*/  @!P0 IADD3 R12, P2, P1, R3, R104.reuse, R154 ;  /* 0x00000068030c8210 */ /* 0x080fe2000795e09a */
[----:B------:R-:W-:Y:S01]  /*e5b0*/  @!P0 IMAD.MOV.U32 R15, RZ, RZ, c[0x0][0x198] ;  /* 0x00006600ff0f8624 */ /* 0x000fe200078e00ff */
[----:B------:R1:W-:Y:S01]  /*e5c0*/  @P0 STS [R185+0x1000], RZ ;  /* 0x001000ffb9000388 */ /* 0x0003e20000000800 */
[----:B------:R-:W-:Y:S01]  /*e5d0*/  @!P0 IMAD.MOV.U32 R17, RZ, RZ, c[0x0][0x19c] ;  /* 0x00006700ff118624 */ /* 0x000fe200078e00ff */
[-C--:B------:R-:W-:Y:S01]  /*e5e0*/  @!P0 IADD3.X R13, R5, R113.reuse, R165, P2, P1 ;  /* 0x00000071050d8210 */ /* 0x080fe200017e24a5 */
[----:B------:R-:W-:Y:S01]  /*e5f0*/  @!P0 IMAD.MOV.U32 R6, RZ, RZ, c[0x0][0x198] ;  /* 0x00006600ff068624 */ /* 0x000fe200078e00ff */
[C---:B------:R-:W-:Y:S01]  /*e600*/  @!P0 LEA R18, P2, R12.reuse, c[0x0][0x168], 0x1 ;  /* 0x00005a000c128a11 */ /* 0x040fe200078408ff */
[--C-:B------:R-:W-:Y:S01]  /*e610*/  @!P0 IMAD.MOV.U32 R8, RZ, RZ, R104.reuse ;  /* 0x000000ffff088224 */ /* 0x100fe200078e0068 */
[CC--:B------:R-:W-:Y:S01]  /*e620*/  @!P0 LEA R14, P1, R15.reuse, R104.reuse, 0x6 ;  /* 0x000000680f0e8211 */ /* 0x0c0fe200078230ff */
[----:B------:R-:W-:Y:S01]  /*e630*/  @!P0 IMAD.MOV.U32 R9, RZ, RZ, R113 ;  /* 0x000000ffff098224 */ /* 0x000fe200078e0071 */
[----:B------:R-:W-:Y:S01]  /*e640*/  @!P0 LEA.HI.X R19, R12, c[0x0][0x16c], R13, 0x1, P2 ;  /* 0x00005b000c138a11 */ /* 0x000fe200010f0c0d */
[----:B------:R-:W-:Y:S01]  /*e650*/  @!P0 IMAD.MOV.U32 R24, RZ, RZ, c[0x0][0x198] ;  /* 0x00006600ff188624 */ /* 0x000fe200078e00ff */
[----:B------:R-:W-:Y:S01]  /*e660*/  @!P0 LEA.HI.X R12, R15, R113, R17, 0x6, P1 ;  /* 0x000000710f0c8211 */ /* 0x000fe200008f3411 */
[----:B------:R-:W-:Y:S01]  /*e670*/  @!P0 IMAD.MOV.U32 R10, RZ, RZ, c[0x0][0x198] ;  /* 0x00006600ff0a8624 */ /* 0x000fe200078e00ff */
[----:B------:R1:W-:Y:S01]  /*e680*/  @P0 STS [R185+0x1004], RZ ;  /* 0x001004ffb9000388 */ /* 0x0003e20000000800 */
[----:B------:R-:W-:Y:S01]  /*e690*/  @!P0 IMAD.MOV.U32 R112, RZ, RZ, R104 ;  /* 0x000000ffff708224 */ /* 0x000fe200078e0068 */
[----:B------:R-:W-:Y:S01]  /*e6a0*/  @!P0 LEA R22, P1, R24, R104, 0x7 ;  /* 0x0000006818168211 */ /* 0x000fe200078238ff */
[----:B------:R-:W-:Y:S01]  /*e6b0*/  @!P0 IMAD.WIDE.U32 R8, R6, 0xa0, R8 ;  /* 0x000000a006088825 */ /* 0x000fe200078e0008 */
[----:B------:R1:W-:Y:S03]  /*e6c0*/  @P0 STS.64 [R185+0x1008], RZ ;  /* 0x001008ffb9000388 */ /* 0x0003e60000000a00 */
[----:B------:R-:W-:Y:S01]  /*e6d0*/  @!P0 IMAD.MOV.U32 R15, RZ, RZ, c[0x0][0x19c] ;  /* 0x00006700ff0f8624 */ /* 0x000fe200078e00ff */
[----:B------:R-:W-:Y:S01]  /*e6e0*/  @!P0 IADD3 R21, P3, R3, R8, RZ ;  /* 0x0000000803158210 */ /* 0x000fe20007f7e0ff */
[----:B------:R-:W-:-:S02]  /*e6f0*/  @!P0 IMAD.MOV.U32 R16, RZ, RZ, c[0x0][0x198] ;  /* 0x00006600ff108624 */ /* 0x000fc400078e00ff */
[----:B------:R-:W-:Y:S01]  /*e700*/  @!P0 IMAD.MOV.U32 R6, RZ, RZ, R104 ;  /* 0x000000ffff068224 */ /* 0x000fe200078e0068 */
[----:B------:R-:W-:Y:S01]  /*e710*/  @!P0 LEA.HI.X R24, R24, R113, R15, 0x7, P1 ;  /* 0x0000007118188211 */ /* 0x000fe200008f3c0f */
[--C-:B------:R-:W-:Y:S01]  /*e720*/  @!P0 IMAD.MOV.U32 R7, RZ, RZ, R113.reuse ;  /* 0x000000ffff078224 */ /* 0x100fe200078e0071 */
[----:B------:R-:W-:Y:S01]  /*e730*/  @!P0 IADD3 R8, P1, R3, R14, RZ ;  /* 0x0000000e03088210 */ /* 0x000fe20007f3e0ff */
[----:B------:R-:W-:-:S04]  /*e740*/  @!P0 IMAD.WIDE.U32 R10, R10, 0x60, R112 ;  /* 0x000000600a0a8825 */ /* 0x000fc800078e0070 */
[----:B------:R-:W-:Y:S01]  /*e750*/  @!P0 IMAD.MOV.U32 R13, RZ, RZ, c[0x0][0x19c] ;  /* 0x00006700ff0d8624 */ /* 0x000fe200078e00ff */
[----:B------:R-:W-:Y:S01]  /*e760*/  @!P0 IADD3 R10, P2, R3, R10, RZ ;  /* 0x0000000a030a8210 */ /* 0x000fe20007f5e0ff */
[----:B------:R-:W-:-:S04]  /*e770*/  @!P0 IMAD.WIDE.U32 R6, R16, 0xc0, R6 ;  /* 0x000000c010068825 */ /* 0x000fc800078e0006 */
[----:B------:R-:W-:Y:S01]  /*e780*/  @!P0 IMAD.MOV.U32 R25, RZ, RZ, c[0x0][0x19c] ;  /* 0x00006700ff198624 */ /* 0x000fe200078e00ff */
[----:B------:R-:W-:Y:S01]  /*e790*/  @!P0 IADD3 R20, P4, R3, R6, RZ ;  /* 0x0000000603148210 */ /* 0x000fe20007f9e0ff */
[----:B------:R-:W-:Y:S02]  /*e7a0*/  @!P0 IMAD.MOV.U32 R23, RZ, RZ, c[0x0][0x19c] ;  /* 0x00006700ff178624 */ /* 0x000fe400078e00ff */
[----:B------:R-:W-:Y:S02]  /*e7b0*/  @!P0 IMAD R13, R13, 0x60, RZ ;  /* 0x000000600d0d8824 */ /* 0x000fe400078e02ff */
[----:B------:R-:W-:Y:S02]  /*e7c0*/  @!P0 IMAD R25, R25, 0xa0, RZ ;  /* 0x000000a019198824 */ /* 0x000fe400078e02ff */
[----:B------:R-:W-:Y:S01]  /*e7d0*/  @!P0 IMAD R23, R23, 0xc0, RZ ;  /* 0x000000c017178824 */ /* 0x000fe200078e02ff */
[C---:B------:R-:W-:Y:S01]  /*e7e0*/  @!P0 IADD3.X R11, R5.reuse, R11, R13, P2, !PT ;  /* 0x0000000b050b8210 */ /* 0x040fe200017fe40d */
[----:B------:R-:W-:Y:S01]  /*e7f0*/  @!P0 IMAD.X R6, R5, 0x1, R12, P1 ;  /* 0x0000000105068824 */ /* 0x000fe200008e060c */
[----:B------:R-:W-:-:S02]  /*e800*/  @!P0 LEA R12, P1, R10, c[0x0][0x168], 0x1 ;  /* 0x00005a000a0c8a11 */ /* 0x000fc400078208ff */
[----:B------:R-:W-:Y:S02]  /*e810*/  @!P0 IADD3.X R25, R5, R9, R25, P3, !PT ;  /* 0x0000000905198210 */ /* 0x000fe40001ffe419 */
[----:B------:R-:W-:Y:S02]  /*e820*/  @!P0 LEA R16, P3, R3, R189, 0x1 ;  /* 0x000000bd03108211 */ /* 0x000fe400078608ff */
[----:B------:R-:W-:Y:S02]  /*e830*/  @!P0 IADD3.X R23, R5, R23, R7, P4, !PT ;  /* 0x0000001705178210 */ /* 0x000fe400027fe407 */
[----:B------:R-:W-:Y:S02]  /*e840*/  @!P0 LEA.HI.X R13, R10, c[0x0][0x16c], R11, 0x1, P1 ;  /* 0x00005b000a0d8a11 */ /* 0x000fe400008f0c0b */
[----:B------:R-:W-:Y:S02]  /*e850*/  @!P0 IADD3 R7, P1, R3, R22, RZ ;  /* 0x0000001603078210 */ /* 0x000fe40007f3e0ff */
[----:B------:R-:W-:-:S02]  /*e860*/  @!P0 LEA R14, P2, R8, c[0x0][0x168], 0x1 ;  /* 0x00005a00080e8a11 */ /* 0x000fc400078408ff */
        /* <DEDUP_REMOVED lines=45> */
[----:B-1----:R-:W-:Y:S01]  /*eb40*/  IMAD.MOV.U32 R8, RZ, RZ, c[0x0][0x198] ;  /* 0x00006600ff087624 */ /* 0x002fe200078e00ff */
[----:B------:R-:W-:Y:S01]  /*eb50*/  ULDC UR4, c[0x0][0x19c] ;  /* 0x0000670000047ab9 */ /* 0x000fe20000000800 */
[----:B------:R-:W-:Y:S01]  /*eb60*/  IMAD.MOV.U32 R6, RZ, RZ, R104 ;  /* 0x000000ffff067224 */ /* 0x000fe200078e0068 */
        /* <DEDUP_REMOVED lines=11> */
.L_x_1067:
[----:B------:R-:W-:Y:S05]  /*ec20*/  BSYNC B0 ;  /* 0x0000000000007941 */ /* 0x000fea0003800000 */
.L_x_1066:
[----:B------:R-:W0:Y:S01]  /*ec30*/  LDGDEPBAR ;  /* 0x00000000000079af */ /* 0x000e220000000000 */
[----:B------:R-:W-:-:S04]  /*ec40*/  LEA R189, P0, R3, R189, 0x1 ;  /* 0x000000bd03bd7211 */ /* 0x000fc800078008ff */
[----:B------:R-:W-:Y:S02]  /*ec50*/  LEA.HI.X R190, R3, R190, R5, 0x1, P0 ;  /* 0x000000be03be7211 */ /* 0x000fe400000f0c05 */
.L_x_1063:
[----:B------:R-:W-:Y:S02]  /*ec60*/  FMNMX.FTZ R20, R26, R107, !PT ;  /* 0x0000006b1a147209 */ /* 0x000fe40007810000 */
[----:B------:R-:W-:Y:S02]  /*ec70*/  SHF.L.U32 R165, R0, 0x1, RZ ;  /* 0x0000000100a57819 */ /* 0x000fe400000006ff */
[----:B------:R-:W-:Y:S02]  /*ec80*/  FMNMX.FTZ R20, R110, R20, !PT ;  /* 0x000000146e147209 */ /* 0x000fe40007810000 */
[----:B------:R-:W-:Y:S01]  /*ec90*/  LEA R166, R38, R165, 0x1 ;  /* 0x000000a526a67211 */ /* 0x000fe200078e08ff */
[----:B-1----:R-:W-:Y:S01]  /*eca0*/  LDSM.16.MT88.4 R16, [R165+0x5000] ;  /* 0x00500000a510783b */ /* 0x002fe20000004200 */
[----:B------:R-:W-:-:S03]  /*ecb0*/  FMNMX.FTZ R20, R109, R20, !PT ;  /* 0x000000146d147209 */ /* 0x000fc60007810000 */
[----:B------:R-:W-:Y:S01]  /*ecc0*/  LDSM.16.MT88.4 R12, [R166+0x5000] ;  /* 0x00500000a60c783b */ /* 0x000fe20000004200 */
[----:B------:R-:W-:-:S03]  /*ecd0*/  FMNMX.FTZ R20, R108, R20, !PT ;  /* 0x000000146c147209 */ /* 0x000fc60007810000 */
[----:B------:R-:W-:Y:S01]  /*ece0*/  LDSM.16.MT88.4 R32, [R165+0x5400] ;  /* 0x00540000a520783b */ /* 0x000fe20000004200 */
[----:B------:R-:W-:-:S03]  /*ecf0*/  FMNMX.FTZ R20, R103, R20, !PT ;  /* 0x0000001467147209 */ /* 0x000fc60007810000 */
[----:B------:R-:W-:Y:S01]  /*ed00*/  LDSM.16.MT88.4 R36, [R166+0x5400] ;  /* 0x00540000a624783b */ /* 0x000fe20000004200 */
        /* <DEDUP_REMOVED lines=65> */
[--C-:B------:R-:W-:Y:S02]  /*f120*/  FFMA.FTZ R3, R26, c[0x0][0x23c], -R6.reuse ;  /* 0x00008f001a037a23 */ /* 0x100fe40000010806 */
[--C-:B------:R-:W-:Y:S02]  /*f130*/  FFMA.FTZ R5, R108, c[0x0][0x23c], -R6.reuse ;  /* 0x00008f006c057a23 */ /* 0x100fe40000010806 */
[----:B------:R1:W-:Y:S01]  /*f140*/  MUFU.EX2 R112, R3 ;  /* 0x0000000300707308 */ /* 0x0003e20000000800 */
[----:B------:R-:W-:-:S07]  /*f150*/  FFMA.FTZ R7, R69, c[0x0][0x23c], -R6 ;  /* 0x00008f0045077a23 */ /* 0x000fce0000010806 */
[----:B------:R2:W-:Y:S01]  /*f160*/  MUFU.EX2 R108, R5 ;  /* 0x00000005006c7308 */ /* 0x0005e20000000800 */
[----:B-1----:R-:W-:-:S07]  /*f170*/  FFMA.FTZ R3, R107, c[0x0][0x23c], -R6 ;  /* 0x00008f006b037a23 */ /* 0x002fce0000010806 */
[----:B------:R-:W-:Y:S01]  /*f180*/  MUFU.EX2 R23, R7 ;  /* 0x0000000700177308 */ /* 0x000fe20000000800 */
[----:B--2---:R-:W-:-:S07]  /*f190*/  FFMA.FTZ R5, R103, c[0x0][0x23c], -R6 ;  /* 0x00008f0067057a23 */ /* 0x004fce0000010806 */
[----:B------:R1:W2:Y:S08]  /*f1a0*/  MUFU.EX2 R107, R3 ;  /* 0x00000003006b7308 */ /* 0x0002b00000000800 */
[----:B------:R3:W-:Y:S01]  /*f1b0*/  MUFU.EX2 R218, R5 ;  /* 0x0000000500da7308 */ /* 0x0007e20000000800 */
[----:B-1----:R-:W-:-:S07]  /*f1c0*/  FFMA.FTZ R3, R110, c[0x0][0x23c], -R6 ;  /* 0x00008f006e037a23 */ /* 0x002fce0000010806 */
[----:B------:R1:W4:Y:S01]  /*f1d0*/  MUFU.EX2 R110, R3 ;  /* 0x00000003006e7308 */ /* 0x0003220000000800 */
[----:B---3--:R-:W-:-:S07]  /*f1e0*/  FFMA.FTZ R5, R102, c[0x0][0x23c], -R6 ;  /* 0x00008f0066057a23 */ /* 0x008fce0000010806 */
[----:B------:R3:W-:Y:S01]  /*f1f0*/  MUFU.EX2 R217, R5 ;  /* 0x0000000500d97308 */ /* 0x0007e20000000800 */
[----:B-1----:R-:W-:-:S07]  /*f200*/  FFMA.FTZ R3, R109, c[0x0][0x23c], -R6 ;  /* 0x00008f006d037a23 */ /* 0x002fce0000010806 */
[----:B------:R1:W5:Y:S01]  /*f210*/  MUFU.EX2 R109, R3 ;  /* 0x00000003006d7308 */ /* 0x0003620000000800 */
[----:B---3--:R-:W-:-:S07]  /*f220*/  FFMA.FTZ R5, R106, c[0x0][0x23c], -R6 ;  /* 0x00008f006a057a23 */ /* 0x008fce0000010806 */
[----:B------:R3:W2:Y:S01]  /*f230*/  MUFU.EX2 R220, R5 ;  /* 0x0000000500dc7308 */ /* 0x0006a20000000800 */
[----:B-1----:R-:W-:-:S04]  /*f240*/  FMNMX.FTZ R3, R117, R118, !PT ;  /* 0x0000007675037209 */ /* 0x002fc80007810000 */
[----:B------:R-:W-:-:S04]  /*f250*/  FMNMX.FTZ R3, R123, R3, !PT ;  /* 0x000000037b037209 */ /* 0x000fc80007810000 */
[----:B------:R-:W-:Y:S01]  /*f260*/  FMNMX.FTZ R3, R125, R3, !PT ;  /* 0x000000037d037209 */ /* 0x000fe20007810000 */
[----:B---3--:R-:W-:-:S03]  /*f270*/  FFMA.FTZ R5, R101, c[0x0][0x23c], -R6 ;  /* 0x00008f0065057a23 */ /* 0x008fc60000010806 */
[----:B------:R-:W-:Y:S01]  /*f280*/  FMNMX.FTZ R3, R120, R3, !PT ;  /* 0x0000000378037209 */ /* 0x000fe20007810000 */
[----:B------:R1:W3:Y:S03]  /*f290*/  MUFU.EX2 R219, R5 ;  /* 0x0000000500db7308 */ /* 0x0002e60000000800 */
[----:B------:R-:W-:-:S04]  /*f2a0*/  FMNMX.FTZ R3, R119, R3, !PT ;  /* 0x0000000377037209 */ /* 0x000fc80007810000 */
[----:B------:R-:W-:-:S04]  /*f2b0*/  FMNMX.FTZ R3, R121, R3, !PT ;  /* 0x0000000379037209 */ /* 0x000fc80007810000 */
[----:B------:R-:W-:-:S04]  /*f2c0*/  FMNMX.FTZ R3, R122, R3, !PT ;  /* 0x000000037a037209 */ /* 0x000fc80007810000 */
[----:B------:R-:W-:Y:S01]  /*f2d0*/  FMNMX.FTZ R3, R124, R3, !PT ;  /* 0x000000037c037209 */ /* 0x000fe20007810000 */
[----:B-1----:R-:W-:-:S03]  /*f2e0*/  FFMA.FTZ R5, R99, c[0x0][0x23c], -R6 ;  /* 0x00008f0063057a23 */ /* 0x002fc60000010806 */
[----:B------:R-:W-:Y:S01]  /*f2f0*/  FMNMX.FTZ R3, R126, R3, !PT ;  /* 0x000000037e037209 */ /* 0x000fe20007810000 */
[----:B------:R1:W1:Y:S03]  /*f300*/  MUFU.EX2 R222, R5 ;  /* 0x0000000500de7308 */ /* 0x0002660000000800 */
        /* <DEDUP_REMOVED lines=74> */
[----:B-1----:R-:W-:-:S04]  /*f7b0*/  FFMA.FTZ R5, R88, c[0x0][0x23c], -R6 ;  /* 0x00008f0058057a23 */ /* 0x002fc80000010806 */
[----:B------:R1:W1:Y:S01]  /*f7c0*/  MUFU.EX2 R233, R5 ;  /* 0x0000000500e97308 */ /* 0x0002620000000800 */
[----:B------:R-:W2:Y:S01]  /*f7d0*/  SHFL.BFLY PT, R8, R3, 0x2, 0x1f ;  /* 0x0c401f0003087f89 */ /* 0x000ea200000e0000 */
[----:B-1----:R-:W-:-:S06]  /*f7e0*/  FFMA.FTZ R5, R91, c[0x0][0x23c], -R6 ;  /* 0x00008f005b057a23 */ /* 0x002fcc0000010806 */
[----:B------:R1:W1:Y:S01]  /*f7f0*/  MUFU.EX2 R232, R5 ;  /* 0x0000000500e87308 */ /* 0x0002620000000800 */
[----:B--2---:R-:W-:Y:S02]  /*f800*/  FMNMX.FTZ R3, R3, R8, !PT ;  /* 0x0000000803037209 */ /* 0x004fe40007810000 */
[----:B------:R-:W-:-:S03]  /*f810*/  F2FP.BF16.PACK_AB R8, R107, R112 ;  /* 0x000000706b08723e */ /* 0x000fc600000010ff */
[----:B------:R-:W2:Y:S01]  /*f820*/  SHFL.BFLY PT, R7, R3, 0x1, 0x1f ;  /* 0x0c201f0003077f89 */ /* 0x000ea200000e0000 */
[----:B-1----:R-:W-:-:S04]  /*f830*/  FFMA.FTZ R5, R87, c[0x0][0x23c], -R6 ;  /* 0x00008f0057057a23 */ /* 0x002fc80000010806 */
[----:B------:R1:W-:Y:S01]  /*f840*/  MUFU.EX2 R234, R5 ;  /* 0x0000000500ea7308 */ /* 0x0003e20000000800 */
[----:B--2---:R-:W-:Y:S01]  /*f850*/  FMNMX.FTZ R3, R3, R7, !PT ;  /* 0x0000000703037209 */ /* 0x004fe20007810000 */
[--C-:B------:R-:W-:Y:S02]  /*f860*/  FFMA.FTZ R7, R43, c[0x0][0x23c], -R6.reuse ;  /* 0x00008f002b077a23 */ /* 0x100fe40000010806 */
[----:B-1----:R-:W-:Y:S01]  /*f870*/  FFMA.FTZ R5, R85, c[0x0][0x23c], -R6 ;  /* 0x00008f0055057a23 */ /* 0x002fe20000010806 */
[----:B------:R-:W-:-:S03]  /*f880*/  FSETP.NEU.FTZ.AND P0, PT, R3, -INF , PT ;  /* 0xff8000000300780b */ /* 0x000fc60003f1d000 */
[----:B------:R1:W-:Y:S08]  /*f890*/  MUFU.EX2 R10, R7 ;  /* 0x00000007000a7308 */ /* 0x0003f00000000800 */
[----:B------:R2:W-:Y:S01]  /*f8a0*/  MUFU.EX2 R235, R5 ;  /* 0x0000000500eb7308 */ /* 0x0005e20000000800 */
[----:B-1----:R-:W-:-:S07]  /*f8b0*/  FFMA.FTZ R7, R42, c[0x0][0x23c], -R6 ;  /* 0x00008f002a077a23 */ /* 0x002fce0000010806 */
[----:B------:R1:W1:Y:S01]  /*f8c0*/  MUFU.EX2 R11, R7 ;  /* 0x00000007000b7308 */ /* 0x0002620000000800 */
[----:B--2---:R-:W-:-:S07]  /*f8d0*/  FFMA.FTZ R5, R84, c[0x0][0x23c], -R6 ;  /* 0x00008f0054057a23 */ /* 0x004fce0000010806 */
[----:B------:R2:W-:Y:S01]  /*f8e0*/  MUFU.EX2 R236, R5 ;  /* 0x0000000500ec7308 */ /* 0x0005e20000000800 */
[----:B-1----:R-:W-:-:S04]  /*f8f0*/  FADD.FTZ R7, R112, R107 ;  /* 0x0000006b70077221 */ /* 0x002fc80000010000 */
[----:B----4-:R-:W-:Y:S02]  /*f900*/  FADD.FTZ R7, R110, R7 ;  /* 0x000000076e077221 */ /* 0x010fe40000010000 */
[----:B--2---:R-:W-:Y:S02]  /*f910*/  FFMA.FTZ R5, R86, c[0x0][0x23c], -R6 ;  /* 0x00008f0056057a23 */ /* 0x004fe40000010806 */
[----:B-----5:R-:W-:Y:S02]  /*f920*/  FADD.FTZ R7, R109, R7 ;  /* 0x000000076d077221 */ /* 0x020fe40000010000 */
[----:B------:R1:W-:Y:S02]  /*f930*/  MUFU.EX2 R238, R5 ;  /* 0x0000000500ee7308 */ /* 0x0003e40000000800 */
[----:B------:R-:W-:-:S04]  /*f940*/  FADD.FTZ R7, R108, R7 ;  /* 0x000000076c077221 */ /* 0x000fc80000010000 */
[----:B------:R-:W-:-:S04]  /*f950*/  FADD.FTZ R7, R218, R7 ;  /* 0x00000007da077221 */ /* 0x000fc80000010000 */
[----:B------:R-:W-:-:S04]  /*f960*/  FADD.FTZ R7, R217, R7 ;  /* 0x00000007d9077221 */ /* 0x000fc80000010000 */
[----:B------:R-:W-:Y:S02]  /*f970*/  FADD.FTZ R7, R220, R7 ;  /* 0x00000007dc077221 */ /* 0x000fe40000010000 */
[----:B-1----:R-:W-:Y:S02]  /*f980*/  FFMA.FTZ R5, R83, c[0x0][0x23c], -R6 ;  /* 0x00008f0053057a23 */ /* 0x002fe40000010806 */
[----:B---3--:R-:W-:Y:S02]  /*f990*/  FADD.FTZ R7, R219, R7 ;  /* 0x00000007db077221 */ /* 0x008fe40000010000 */
[----:B------:R1:W-:Y:S02]  /*f9a0*/  MUFU.EX2 R237, R5 ;  /* 0x0000000500ed7308 */ /* 0x0003e40000000800 */
[----:B------:R-:W-:-:S04]  /*f9b0*/  FADD.FTZ R7, R222, R7 ;  /* 0x00000007de077221 */ /* 0x000fc80000010000 */
[----:B------:R-:W-:-:S04]  /*f9c0*/  FADD.FTZ R7, R221, R7 ;  /* 0x00000007dd077221 */ /* 0x000fc80000010000 */
[----:B------:R-:W-:-:S04]  /*f9d0*/  FADD.FTZ R7, R223, R7 ;  /* 0x00000007df077221 */ /* 0x000fc80000010000 */
[----:B------:R-:W-:Y:S02]  /*f9e0*/  FADD.FTZ R7, R224, R7 ;  /* 0x00000007e0077221 */ /* 0x000fe40000010000 */
[----:B-1----:R-:W-:Y:S02]  /*f9f0*/  FFMA.FTZ R5, R81, c[0x0][0x23c], -R6 ;  /* 0x00008f0051057a23 */ /* 0x002fe40000010806 */
[----:B------:R-:W-:Y:S02]  /*fa00*/  FADD.FTZ R7, R226, R7 ;  /* 0x00000007e2077221 */ /* 0x000fe40000010000 */
        /* <DEDUP_REMOVED lines=10> */
[----:B------:R-:W-:Y:S02]  /*fab0*/  FADD.FTZ R7, R232, R7 ;  /* 0x00000007e8077221 */ /* 0x000fe40000010000 */
[----:B-1----:R-:W-:-:S04]  /*fac0*/  FFMA.FTZ R5, R79, c[0x0][0x23c], -R6 ;  /* 0x00008f004f057a23 */ /* 0x002fc80000010806 */
[----:B------:R1:W-:Y:S02]  /*fad0*/  MUFU.EX2 R242, R5 ;  /* 0x0000000500f27308 */ /* 0x0003e40000000800 */
[----:B-1----:R-:W-:-:S06]  /*fae0*/  FFMA.FTZ R5, R82, c[0x0][0x23c], -R6 ;  /* 0x00008f0052057a23 */ /* 0x002fcc0000010806 */
        /* <DEDUP_REMOVED lines=28> */
[----:B------:R1:W2:Y:S02]  /*fcb0*/  MUFU.EX2 R9, R5 ;  /* 0x0000000500097308 */ /* 0x0002a40000000800 */
[----:B-1----:R-:W-:-:S05]  /*fcc0*/  FMUL.FTZ R5, R3, c[0x0][0x23c] ;  /* 0x00008f0003057a20 */ /* 0x002fca0000410000 */
[----:B------:R-:W-:-:S05]  /*fcd0*/  FSEL R5, R5, RZ, P0 ;  /* 0x000000ff05057208 */ /* 0x000fca0000000000 */
[----:B------:R-:W-:-:S04]  /*fce0*/  FFMA.FTZ R0, R117, c[0x0][0x23c], -R5 ;  /* 0x00008f0075007a23 */ /* 0x000fc80000010805 */
[----:B------:R1:W-:Y:S02]  /*fcf0*/  MUFU.EX2 R56, R0 ;  /* 0x0000000000387308 */ /* 0x0003e40000000800 */
[----:B-1----:R-:W-:-:S06]  /*fd00*/  FFMA.FTZ R0, R118, c[0x0][0x23c], -R5 ;  /* 0x00008f0076007a23 */ /* 0x002fcc0000010805 */
[----:B------:R1:W3:Y:S02]  /*fd10*/  MUFU.EX2 R21, R0 ;  /* 0x0000000000157308 */ /* 0x0002e40000000800 */
[----:B-1----:R-:W-:Y:S01]  /*fd20*/  FFMA.FTZ R0, R123, c[0x0][0x23c], -R5 ;  /* 0x00008f007b007a23 */ /* 0x002fe20000010805 */
[----:B------:R-:W-:-:S05]  /*fd30*/  MOV R123, R11 ;  /* 0x0000000b007b7202 */ /* 0x000fca0000000f00 */
[----:B------:R1:W-:Y:S02]  /*fd40*/  MUFU.EX2 R60, R0 ;  /* 0x00000000003c7308 */ /* 0x0003e40000000800 */
[----:B-1----:R-:W-:Y:S01]  /*fd50*/  FFMA.FTZ R0, R125, c[0x0][0x23c], -R5 ;  /* 0x00008f007d007a23 */ /* 0x002fe20000010805 */
[----:B------:R-:W-:Y:S02]  /*fd60*/  MOV R125, R10 ;  /* 0x0000000a007d7202 */ /* 0x000fe40000000f00 */
[----:B------:R-:W-:-:S03]  /*fd70*/  F2FP.BF16.PACK_AB R10, R109, R110 ;  /* 0x0000006e6d0a723e */ /* 0x000fc600000010ff */
[----:B------:R1:W4:Y:S02]  /*fd80*/  MUFU.EX2 R63, R0 ;  /* 0x00000000003f7308 */ /* 0x0003240000000800 */
[----:B-1----:R-:W-:Y:S01]  /*fd90*/  FFMA.FTZ R0, R120, c[0x0][0x23c], -R5 ;  /* 0x00008f0078007a23 */ /* 0x002fe20000010805 */
[----:B--2---:R-:W-:Y:S02]  /*fda0*/  MOV R120, R9 ;  /* 0x0000000900787202 */ /* 0x004fe40000000f00 */
[----:B---3--:R-:W-:-:S03]  /*fdb0*/  F2FP.BF16.PACK_AB R9, R21, R56 ;  /* 0x000000381509723e */ /* 0x008fc600000010ff */
[----:B------:R1:W-:Y:S01]  /*fdc0*/  MUFU.EX2 R64, R0 ;  /* 0x0000000000407308 */ /* 0x0003e20000000800 */
[----:B----4-:R-:W-:Y:S01]  /*fdd0*/  F2FP.BF16.PACK_AB R11, R63, R60 ;  /* 0x0000003c3f0b723e */ /* 0x010fe200000010ff */
[----:B------:R-:W-:-:S04]  /*fde0*/  FADD.FTZ R21, R56, R21 ;  /* 0x0000001538157221 */ /* 0x000fc80000010000 */
[----:B------:R-:W-:Y:S02]  /*fdf0*/  FADD.FTZ R21, R60, R21 ;  /* 0x000000153c157221 */ /* 0x000fe40000010000 */
[----:B------:R-:W-:Y:S01]  /*fe00*/  HMMA.16816.F32.BF16 R28, R8, R16, RZ ;  /* 0x00000010081c723c */ /* 0x000fe200000418ff */
[----:B-1----:R-:W-:-:S04]  /*fe10*/  FFMA.FTZ R0, R119, c[0x0][0x23c], -R5 ;  /* 0x00008f0077007a23 */ /* 0x002fc80000010805 */
[----:B------:R1:W2:Y:S02]  /*fe20*/  MUFU.EX2 R72, R0 ;  /* 0x0000000000487308 */ /* 0x0002a40000000800 */
[----:B-1----:R-:W-:Y:S01]  /*fe30*/  FFMA.FTZ R0, R121, c[0x0][0x23c], -R5 ;  /* 0x00008f0079007a23 */ /* 0x002fe20000010805 */
[----:B------:R-:W-:-:S05]  /*fe40*/  MOV R121, R25 ;  /* 0x0000001900797202 */ /* 0x000fca0000000f00 */
[----:B------:R1:W-:Y:S02]  /*fe50*/  MUFU.EX2 R102, R0 ;  /* 0x0000000000667308 */ /* 0x0003e40000000800 */
[----:B-1----:R-:W-:Y:S01]  /*fe60*/  FFMA.FTZ R0, R122, c[0x0][0x23c], -R5 ;  /* 0x00008f007a007a23 */ /* 0x002fe20000010805 */
[----:B------:R-:W-:Y:S02]  /*fe70*/  MOV R122, R24 ;  /* 0x00000018007a7202 */ /* 0x000fe40000000f00 */
[C---:B------:R-:W-:Y:S03]  /*fe80*/  HMMA.16816.F32.BF16 R24, R8.reuse, R18, RZ ;  /* 0x000000120818723c */ /* 0x040fe600000418ff */
[----:B------:R1:W3:Y:S05]  /*fe90*/  MUFU.EX2 R101, R0 ;  /* 0x0000000000657308 */ /* 0x0002ea0000000800 */
[C---:B------:R-:W-:Y:S08]  /*fea0*/  HMMA.16816.F32.BF16 R16, R8.reuse, R12, RZ ;  /* 0x0000000c0810723c */ /* 0x040ff000000418ff */
[----:B------:R-:W-:Y:S01]  /*feb0*/  HMMA.16816.F32.BF16 R12, R8, R14, RZ ;  /* 0x0000000e080c723c */ /* 0x000fe200000418ff */
[----:B-1----:R-:W-:-:S04]  /*fec0*/  FFMA.FTZ R0, R57, c[0x0][0x23c], -R6 ;  /* 0x00008f0039007a23 */ /* 0x002fc80000010806 */
[----:B------:R1:W-:Y:S02]  /*fed0*/  MUFU.EX2 R119, R0 ;  /* 0x0000000000777308 */ /* 0x0003e40000000800 */
[----:B------:R-:W-:Y:S02]  /*fee0*/  F2FP.BF16.PACK_AB R8, R218, R108 ;  /* 0x0000006cda08723e */ /* 0x000fe400000010ff */
[----:B--2---:R-:W-:Y:S02]  /*fef0*/  F2FP.BF16.PACK_AB R9, R72, R64 ;  /* 0x000000404809723e */ /* 0x004fe400000010ff */
[----:B------:R-:W-:Y:S02]  /*ff00*/  F2FP.BF16.PACK_AB R10, R220, R217 ;  /* 0x000000d9dc0a723e */ /* 0x000fe400000010ff */
[----:B---3--:R-:W-:-:S07]  /*ff10*/  F2FP.BF16.PACK_AB R11, R101, R102 ;  /* 0x00000066650b723e */ /* 0x008fce00000010ff */
[C---:B------:R-:W-:Y:S01]  /*ff20*/  HMMA.16816.F32.BF16 R28, R8.reuse, R32, R28 ;  /* 0x00000020081c723c */ /* 0x040fe2000004181c */
[--C-:B-1----:R-:W-:Y:S01]  /*ff30*/  FFMA.FTZ R0, R124, c[0x0][0x23c], -R5.reuse ;  /* 0x00008f007c007a23 */ /* 0x102fe20000010805 */
[----:B------:R-:W-:Y:S02]  /*ff40*/  MOV R124, R40 ;  /* 0x00000028007c7202 */ /* 0x000fe40000000f00 */
[----:B------:R-:W1:Y:S01]  /*ff50*/  LDSM.16.MT88.4 R40, [R165+0x5800] ;  /* 0x00580000a528783b */ /* 0x000e620000004200 */
[----:B------:R2:W-:Y:S03]  /*ff60*/  MUFU.EX2 R98, R0 ;  /* 0x0000000000627308 */ /* 0x0005e60000000800 */
[C---:B------:R-:W-:Y:S01]  /*ff70*/  HMMA.16816.F32.BF16 R24, R8.reuse, R34, R24 ;  /* 0x000000220818723c */ /* 0x040fe20000041818 */
[----:B------:R-:W-:Y:S07]  /*ff80*/  LDSM.16.MT88.4 R32, [R165+0x5c00] ;  /* 0x005c0000a520783b */ /* 0x000fee0000004200 */
[----:B------:R-:W-:Y:S01]  /*ff90*/  HMMA.16816.F32.BF16 R16, R8, R36, R16 ;  /* 0x000000240810723c */ /* 0x000fe20000041810 */
[----:B--2---:R-:W-:Y:S01]  /*ffa0*/  FFMA.FTZ R0, R126, c[0x0][0x23c], -R5 ;  /* 0x00008f007e007a23 */ /* 0x004fe20000010805 */
[----:B------:R-:W-:-:S02]  /*ffb0*/  MOV R126, R48 ;  /* 0x00000030007e7202 */ /* 0x000fc40000000f00 */
[----:B------:R-:W2:Y:S01]  /*ffc0*/  LDSM.16.MT88.4 R48, [R166+0x5800] ;  /* 0x00580000a630783b */ /* 0x000ea20000004200 */
[----:B------:R3:W4:Y:S03]  /*ffd0*/  MUFU.EX2 R99, R0 ;  /* 0x0000000000637308 */ /* 0x0007260000000800 */
[----:B------:R-:W-:Y:S01]  /*ffe0*/  HMMA.16816.F32.BF16 R12, R8, R38, R12 ;  /* 0x00000026080c723c */ /* 0x000fe2000004180c */
[----:B------:R-:W5:Y:S06]  /*fff0*/  LDSM.16.MT88.4 R36, [R166+0x5c00] ;  /* 0x005c0000a624783b */ /* 0x000f6c0000004200 */
[----:B------:R-:W-:-:S02]  /*10000*/  F2FP.BF16.PACK_AB R8, R222, R219 ;  /* 0x000000dbde08723e */ /* 0x000fc400000010ff */
[----:B------:R-:W-:Y:S01]  /*10010*/  F2FP.BF16.PACK_AB R10, R223, R221 ;  /* 0x000000dddf0a723e */ /* 0x000fe200000010ff */
[--C-:B---3--:R-:W-:Y:S01]  /*10020*/  FFMA.FTZ R0, R129, c[0x0][0x23c], -R5.reuse ;  /* 0x00008f0081007a23 */ /* 0x108fe20000010805 */
[----:B----4-:R-:W-:Y:S02]  /*10030*/  F2FP.BF16.PACK_AB R9, R99, R98 ;  /* 0x000000626309723e */ /* 0x010fe400000010ff */
[----:B------:R-:W-:Y:S01]  /*10040*/  MOV R129, R23 ;  /* 0x0000001700817202 */ /* 0x000fe20000000f00 */
[----:B------:R3:W-:Y:S02]  /*10050*/  MUFU.EX2 R100, R0 ;  /* 0x0000000000647308 */ /* 0x0007e40000000800 */
[----:B---3--:R-:W-:Y:S01]  /*10060*/  FFMA.FTZ R0, R130, c[0x0][0x23c], -R5 ;  /* 0x00008f0082007a23 */ /* 0x008fe20000010805 */
[----:B------:R-:W-:-:S05]  /*10070*/  MOV R130, R22 ;  /* 0x0000001600827202 */ /* 0x000fca0000000f00 */
[----:B------:R3:W4:Y:S02]  /*10080*/  MUFU.EX2 R97, R0 ;  /* 0x0000000000617308 */ /* 0x0007240000000800 */
[----:B---3--:R-:W-:Y:S01]  /*10090*/  FFMA.FTZ R0, R58, c[0x0][0x23c], -R6 ;  /* 0x00008f003a007a23 */ /* 0x008fe20000010806 */
[----:B----4-:R-:W-:-:S05]  /*100a0*/  F2FP.BF16.PACK_AB R11, R97, R100 ;  /* 0x00000064610b723e */ /* 0x010fca00000010ff */
[----:B------:R3:W-:Y:S02]  /*100b0*/  MUFU.EX2 R118, R0 ;  /* 0x0000000000767308 */ /* 0x0007e40000000800 */
[C---:B-1----:R-:W-:Y:S08]  /*100c0*/  HMMA.16816.F32.BF16 R28, R8.reuse, R40, R28 ;  /* 0x00000028081c723c */ /* 0x042ff0000004181c */
[----:B------:R-:W-:Y:S01]  /*100d0*/  HMMA.16816.F32.BF16 R24, R8, R42, R24 ;  /* 0x0000002a0818723c */ /* 0x000fe20000041818 */
[----:B------:R-:W1:Y:S01]  /*100e0*/  LDSM.16.MT88.4 R40, [R165+0x6000] ;  /* 0x00600000a528783b */ /* 0x000e620000004200 */
[----:B---3--:R-:W-:-:S04]  /*100f0*/  FFMA.FTZ R0, R131, c[0x0][0x23c], -R5 ;  /* 0x00008f0083007a23 */ /* 0x008fc80000010805 */
[----:B------:R3:W-:Y:S02]  /*10100*/  MUFU.EX2 R62, R0 ;  /* 0x00000000003e7308 */ /* 0x0007e40000000800 */
[C---:B--2---:R-:W-:Y:S08]  /*10110*/  HMMA.16816.F32.BF16 R16, R8.reuse, R48, R16 ;  /* 0x000000300810723c */ /* 0x044ff00000041810 */
[----:B------:R-:W-:Y:S01]  /*10120*/  HMMA.16816.F32.BF16 R12, R8, R50, R12 ;  /* 0x00000032080c723c */ /* 0x000fe2000004180c */
[----:B------:R-:W2:Y:S01]  /*10130*/  LDSM.16.MT88.4 R48, [R166+0x6000] ;  /* 0x00600000a630783b */ /* 0x000ea20000004200 */
[----:B---3--:R-:W-:-:S05]  /*10140*/  FFMA.FTZ R0, R134, c[0x0][0x23c], -R5 ;  /* 0x00008f0086007a23 */ /* 0x008fca0000010805 */
[----:B------:R-:W-:Y:S02]  /*10150*/  F2FP.BF16.PACK_AB R8, R226, R224 ;  /* 0x000000e0e208723e */ /* 0x000fe400000010ff */
[----:B------:R-:W-:Y:S01]  /*10160*/  F2FP.BF16.PACK_AB R10, R227, R225 ;  /* 0x000000e1e30a723e */ /* 0x000fe200000010ff */
[----:B------:R3:W4:Y:S02]  /*10170*/  MUFU.EX2 R96, R0 ;  /* 0x0000000000607308 */ /* 0x0007240000000800 */
[----:B---3--:R-:W-:Y:S01]  /*10180*/  FFMA.FTZ R0, R135, c[0x0][0x23c], -R5 ;  /* 0x00008f0087007a23 */ /* 0x008fe20000010805 */
[----:B----4-:R-:W-:-:S05]  /*10190*/  F2FP.BF16.PACK_AB R9, R96, R62 ;  /* 0x0000003e6009723e */ /* 0x010fca00000010ff */
[----:B------:R3:W-:Y:S02]  /*101a0*/  MUFU.EX2 R95, R0 ;  /* 0x00000000005f7308 */ /* 0x0007e40000000800 */
[----:B---3--:R-:W-:-:S06]  /*101b0*/  FFMA.FTZ R0, R136, c[0x0][0x23c], -R5 ;  /* 0x00008f0088007a23 */ /* 0x008fcc0000010805 */
[----:B------:R3:W4:Y:S02]  /*101c0*/  MUFU.EX2 R94, R0 ;  /* 0x00000000005e7308 */ /* 0x0007240000000800 */
[----:B---3--:R-:W-:Y:S01]  /*101d0*/  FFMA.FTZ R0, R52, c[0x0][0x23c], -R6 ;  /* 0x00008f0034007a23 */ /* 0x008fe20000010806 */
[----:B----4-:R-:W-:-:S05]  /*101e0*/  F2FP.BF16.PACK_AB R11, R94, R95 ;  /* 0x0000005f5e0b723e */ /* 0x010fca00000010ff */
[----:B------:R3:W-:Y:S02]  /*101f0*/  MUFU.EX2 R117, R0 ;  /* 0x0000000000757308 */ /* 0x0007e40000000800 */
[C---:B------:R-:W-:Y:S08]  /*10200*/  HMMA.16816.F32.BF16 R28, R8.reuse, R32, R28 ;  /* 0x00000020081c723c */ /* 0x040ff0000004181c */
[----:B------:R-:W-:Y:S01]  /*10210*/  HMMA.16816.F32.BF16 R24, R8, R34, R24 ;  /* 0x000000220818723c */ /* 0x000fe20000041818 */
[----:B------:R-:W4:Y:S01]  /*10220*/  LDSM.16.MT88.4 R32, [R165+0x6400] ;  /* 0x00640000a520783b */ /* 0x000f220000004200 */
[----:B---3--:R-:W-:-:S04]  /*10230*/  FFMA.FTZ R0, R137, c[0x0][0x23c], -R5 ;  /* 0x00008f0089007a23 */ /* 0x008fc80000010805 */
[----:B------:R3:W-:Y:S02]  /*10240*/  MUFU.EX2 R91, R0 ;  /* 0x00000000005b7308 */ /* 0x0007e40000000800 */
[C---:B-----5:R-:W-:Y:S08]  /*10250*/  HMMA.16816.F32.BF16 R16, R8.reuse, R36, R16 ;  /* 0x000000240810723c */ /* 0x060ff00000041810 */
[----:B------:R-:W-:Y:S01]  /*10260*/  HMMA.16816.F32.BF16 R12, R8, R38, R12 ;  /* 0x00000026080c723c */ /* 0x000fe2000004180c */
[----:B------:R-:W5:Y:S01]  /*10270*/  LDSM.16.MT88.4 R36, [R166+0x6400] ;  /* 0x00640000a624783b */ /* 0x000f620000004200 */
[----:B---3--:R-:W-:-:S05]  /*10280*/  FFMA.FTZ R0, R139, c[0x0][0x23c], -R5 ;  /* 0x00008f008b007a23 */ /* 0x008fca0000010805 */
[----:B------:R-:W-:Y:S02]  /*10290*/  F2FP.BF16.PACK_AB R8, R230, R228 ;  /* 0x000000e4e608723e */ /* 0x000fe400000010ff */
[----:B------:R-:W-:Y:S01]  /*102a0*/  F2FP.BF16.PACK_AB R10, R231, R229 ;  /* 0x000000e5e70a723e */ /* 0x000fe200000010ff */
[----:B------:R3:W1:Y:S02]  /*102b0*/  MUFU.EX2 R92, R0 ;  /* 0x00000000005c7308 */ /* 0x0006640000000800 */
[----:B---3--:R-:W-:Y:S01]  /*102c0*/  FFMA.FTZ R0, R138, c[0x0][0x23c], -R5 ;  /* 0x00008f008a007a23 */ /* 0x008fe20000010805 */
[----:B-1----:R-:W-:-:S05]  /*102d0*/  F2FP.BF16.PACK_AB R9, R92, R91 ;  /* 0x0000005b5c09723e */ /* 0x002fca00000010ff */
[----:B------:R1:W-:Y:S02]  /*102e0*/  MUFU.EX2 R90, R0 ;  /* 0x00000000005a7308 */ /* 0x0003e40000000800 */
[----:B-1----:R-:W-:-:S06]  /*102f0*/  FFMA.FTZ R0, R140, c[0x0][0x23c], -R5 ;  /* 0x00008f008c007a23 */ /* 0x002fcc0000010805 */
[----:B------:R1:W3:Y:S02]  /*10300*/  MUFU.EX2 R89, R0 ;  /* 0x0000000000597308 */ /* 0x0002e40000000800 */
[----:B-1----:R-:W-:Y:S01]  /*10310*/  FFMA.FTZ R0, R53, c[0x0][0x23c], -R6 ;  /* 0x00008f0035007a23 */ /* 0x002fe20000010806 */
[----:B---3--:R-:W-:-:S05]  /*10320*/  F2FP.BF16.PACK_AB R11, R89, R90 ;  /* 0x0000005a590b723e */ /* 0x008fca00000010ff */
[----:B------:R1:W-:Y:S02]  /*10330*/  MUFU.EX2 R113, R0 ;  /* 0x0000000000717308 */ /* 0x0003e40000000800 */
[C---:B------:R-:W-:Y:S08]  /*10340*/  HMMA.16816.F32.BF16 R28, R8.reuse, R40, R28 ;  /* 0x00000028081c723c */ /* 0x040ff0000004181c */
[----:B------:R-:W-:Y:S01]  /*10350*/  HMMA.16816.F32.BF16 R24, R8, R42, R24 ;  /* 0x0000002a0818723c */ /* 0x000fe20000041818 */
[----:B------:R-:W3:Y:S01]  /*10360*/  LDSM.16.MT88.4 R40, [R165+0x6800] ;  /* 0x00680000a528783b */ /* 0x000ee20000004200 */
[----:B-1----:R-:W-:-:S04]  /*10370*/  FFMA.FTZ R0, R142, c[0x0][0x23c], -R5 ;  /* 0x00008f008e007a23 */ /* 0x002fc80000010805 */
[----:B------:R1:W-:Y:S02]  /*10380*/  MUFU.EX2 R86, R0 ;  /* 0x0000000000567308 */ /* 0x0003e40000000800 */
[C---:B--2---:R-:W-:Y:S08]  /*10390*/  HMMA.16816.F32.BF16 R16, R8.reuse, R48, R16 ;  /* 0x000000300810723c */ /* 0x044ff00000041810 */
[----:B------:R-:W-:Y:S01]  /*103a0*/  HMMA.16816.F32.BF16 R12, R8, R50, R12 ;  /* 0x00000032080c723c */ /* 0x000fe2000004180c */
[----:B------:R-:W2:Y:S01]  /*103b0*/  LDSM.16.MT88.4 R48, [R166+0x6800] ;  /* 0x00680000a630783b */ /* 0x000ea20000004200 */
[----:B-1----:R-:W-:-:S05]  /*103c0*/  FFMA.FTZ R0, R145, c[0x0][0x23c], -R5 ;  /* 0x00008f0091007a23 */ /* 0x002fca0000010805 */
[----:B------:R-:W-:Y:S02]  /*103d0*/  F2FP.BF16.PACK_AB R8, R232, R233 ;  /* 0x000000e9e808723e */ /* 0x000fe400000010ff */
[----:B------:R-:W-:Y:S01]  /*103e0*/  F2FP.BF16.PACK_AB R10, R235, R234 ;  /* 0x000000eaeb0a723e */ /* 0x000fe200000010ff */
[----:B------:R1:W1:Y:S02]  /*103f0*/  MUFU.EX2 R88, R0 ;  /* 0x0000000000587308 */ /* 0x0002640000000800 */
[----:B-1----:R-:W-:Y:S01]  /*10400*/  FFMA.FTZ R0, R143, c[0x0][0x23c], -R5 ;  /* 0x00008f008f007a23 */ /* 0x002fe20000010805 */
[----:B------:R-:W-:-:S05]  /*10410*/  F2FP.BF16.PACK_AB R9, R88, R86 ;  /* 0x000000565809723e */ /* 0x000fca00000010ff */
[----:B------:R1:W-:Y:S02]  /*10420*/  MUFU.EX2 R87, R0 ;  /* 0x0000000000577308 */ /* 0x0003e40000000800 */
[----:B-1----:R-:W-:-:S06]  /*10430*/  FFMA.FTZ R0, R144, c[0x0][0x23c], -R5 ;  /* 0x00008f0090007a23 */ /* 0x002fcc0000010805 */
[----:B------:R1:W1:Y:S02]  /*10440*/  MUFU.EX2 R85, R0 ;  /* 0x0000000000557308 */ /* 0x0002640000000800 */
[----:B-1----:R-:W-:Y:S01]  /*10450*/  FFMA.FTZ R0, R54, c[0x0][0x23c], -R6 ;  /* 0x00008f0036007a23 */ /* 0x002fe20000010806 */
[----:B------:R-:W-:-:S05]  /*10460*/  F2FP.BF16.PACK_AB R11, R85, R87 ;  /* 0x00000057550b723e */ /* 0x000fca00000010ff */
[----:B------:R1:W-:Y:S02]  /*10470*/  MUFU.EX2 R106, R0 ;  /* 0x00000000006a7308 */ /* 0x0003e40000000800 */
[C---:B----4-:R-:W-:Y:S08]  /*10480*/  HMMA.16816.F32.BF16 R28, R8.reuse, R32, R28 ;  /* 0x00000020081c723c */ /* 0x050ff0000004181c */
[----:B------:R-:W-:Y:S01]  /*10490*/  HMMA.16816.F32.BF16 R24, R8, R34, R24 ;  /* 0x000000220818723c */ /* 0x000fe20000041818 */
[----:B------:R-:W4:Y:S01]  /*104a0*/  LDSM.16.MT88.4 R32, [R165+0x6c00] ;  /* 0x006c0000a520783b */ /* 0x000f220000004200 */
[----:B-1----:R-:W-:-:S04]  /*104b0*/  FFMA.FTZ R0, R146, c[0x0][0x23c], -R5 ;  /* 0x00008f0092007a23 */ /* 0x002fc80000010805 */
[----:B------:R1:W-:Y:S02]  /*104c0*/  MUFU.EX2 R81, R0 ;  /* 0x0000000000517308 */ /* 0x0003e40000000800 */
[C---:B-----5:R-:W-:Y:S08]  /*104d0*/  HMMA.16816.F32.BF16 R16, R8.reuse, R36, R16 ;  /* 0x000000240810723c */ /* 0x060ff00000041810 */
[----:B------:R-:W-:Y:S01]  /*104e0*/  HMMA.16816.F32.BF16 R12, R8, R38, R12 ;  /* 0x00000026080c723c */ /* 0x000fe2000004180c */
[----:B------:R-:W5:Y:S01]  /*104f0*/  LDSM.16.MT88.4 R36, [R166+0x6c00] ;  /* 0x006c0000a624783b */ /* 0x000f620000004200 */
        /* <DEDUP_REMOVED lines=12> */
[C---:B---3--:R-:W-:Y:S08]  /*105c0*/  HMMA.16816.F32.BF16 R28, R8.reuse, R40, R28 ;  /* 0x00000028081c723c */ /* 0x048ff0000004181c */
[----:B------:R-:W-:Y:S01]  /*105d0*/  HMMA.16816.F32.BF16 R24, R8, R42, R24 ;  /* 0x0000002a0818723c */ /* 0x000fe20000041818 */
[----:B------:R-:W3:Y:S01]  /*105e0*/  LDSM.16.MT88.4 R40, [R165+0x7000] ;  /* 0x00700000a528783b */ /* 0x000ee20000004200 */
[----:B-1----:R-:W-:-:S04]  /*105f0*/  FFMA.FTZ R0, R150, c[0x0][0x23c], -R5 ;  /* 0x00008f0096007a23 */ /* 0x002fc80000010805 */
[----:B------:R1:W-:Y:S02]  /*10600*/  MUFU.EX2 R78, R0 ;  /* 0x00000000004e7308 */ /* 0x0003e40000000800 */
[C---:B--2---:R-:W-:Y:S08]  /*10610*/  HMMA.16816.F32.BF16 R16, R8.reuse, R48, R16 ;  /* 0x000000300810723c */ /* 0x044ff00000041810 */
[----:B------:R-:W-:Y:S01]  /*10620*/  HMMA.16816.F32.BF16 R12, R8, R50, R12 ;  /* 0x00000032080c723c */ /* 0x000fe2000004180c */
[----:B------:R-:W-:Y:S01]  /*10630*/  LDSM.16.MT88.4 R48, [R165+0x7800] ;  /* 0x00780000a530783b */ /* 0x000fe20000004200 */
[----:B-1----:R-:W-:-:S05]  /*10640*/  FFMA.FTZ R0, R157, c[0x0][0x23c], -R5 ;  /* 0x00008f009d007a23 */ /* 0x002fca0000010805 */
[----:B------:R-:W-:Y:S02]  /*10650*/  F2FP.BF16.PACK_AB R8, R242, R239 ;  /* 0x000000eff208723e */ /* 0x000fe400000010ff */
[----:B------:R-:W-:Y:S01]  /*10660*/  F2FP.BF16.PACK_AB R10, R244, R243 ;  /* 0x000000f3f40a723e */ /* 0x000fe200000010ff */
[----:B------:R1:W2:Y:S02]  /*10670*/  MUFU.EX2 R79, R0 ;  /* 0x00000000004f7308 */ /* 0x0002a40000000800 */
[----:B-1----:R-:W-:Y:S01]  /*10680*/  FFMA.FTZ R0, R158, c[0x0][0x23c], -R5 ;  /* 0x00008f009e007a23 */ /* 0x002fe20000010805 */
[----:B--2---:R-:W-:-:S05]  /*10690*/  F2FP.BF16.PACK_AB R9, R79, R78 ;  /* 0x0000004e4f09723e */ /* 0x004fca00000010ff */
[----:B------:R1:W-:Y:S02]  /*106a0*/  MUFU.EX2 R77, R0 ;  /* 0x00000000004d7308 */ /* 0x0003e40000000800 */
[----:B-1----:R-:W-:-:S06]  /*106b0*/  FFMA.FTZ R0, R151, c[0x0][0x23c], -R5 ;  /* 0x00008f0097007a23 */ /* 0x002fcc0000010805 */
[----:B------:R1:W2:Y:S02]  /*106c0*/  MUFU.EX2 R44, R0 ;  /* 0x00000000002c7308 */ /* 0x0002a40000000800 */
[----:B-1----:R-:W-:Y:S01]  /*106d0*/  FFMA.FTZ R0, R47, c[0x0][0x23c], -R6 ;  /* 0x00008f002f007a23 */ /* 0x002fe20000010806 */
[----:B--2---:R-:W-:-:S05]  /*106e0*/  F2FP.BF16.PACK_AB R11, R44, R77 ;  /* 0x0000004d2c0b723e */ /* 0x004fca00000010ff */
[----:B------:R1:W-:Y:S02]  /*106f0*/  MUFU.EX2 R104, R0 ;  /* 0x0000000000687308 */ /* 0x0003e40000000800 */
[C---:B----4-:R-:W-:Y:S08]  /*10700*/  HMMA.16816.F32.BF16 R28, R8.reuse, R32, R28 ;  /* 0x00000020081c723c */ /* 0x050ff0000004181c */
[----:B------:R-:W-:Y:S01]  /*10710*/  HMMA.16816.F32.BF16 R24, R8, R34, R24 ;  /* 0x000000220818723c */ /* 0x000fe20000041818 */
[----:B------:R-:W2:Y:S01]  /*10720*/  LDSM.16.MT88.4 R32, [R166+0x7000] ;  /* 0x00700000a620783b */ /* 0x000ea20000004200 */
[----:B-1----:R-:W-:-:S04]  /*10730*/  FFMA.FTZ R0, R156, c[0x0][0x23c], -R5 ;  /* 0x00008f009c007a23 */ /* 0x002fc80000010805 */
[----:B------:R1:W-:Y:S02]  /*10740*/  MUFU.EX2 R73, R0 ;  /* 0x0000000000497308 */ /* 0x0003e40000000800 */
[C---:B-----5:R-:W-:Y:S08]  /*10750*/  HMMA.16816.F32.BF16 R16, R8.reuse, R36, R16 ;  /* 0x000000240810723c */ /* 0x060ff00000041810 */
[----:B------:R-:W-:Y:S01]  /*10760*/  HMMA.16816.F32.BF16 R12, R8, R38, R12 ;  /* 0x00000026080c723c */ /* 0x000fe2000004180c */
[----:B------:R-:W4:Y:S01]  /*10770*/  LDSM.16.MT88.4 R36, [R165+0x7400] ;  /* 0x00740000a524783b */ /* 0x000f220000004200 */
[----:B-1----:R-:W-:-:S05]  /*10780*/  FFMA.FTZ R0, R159, c[0x0][0x23c], -R5 ;  /* 0x00008f009f007a23 */ /* 0x002fca0000010805 */
[----:B------:R-:W-:Y:S02]  /*10790*/  F2FP.BF16.PACK_AB R8, R246, R247 ;  /* 0x000000f7f608723e */ /* 0x000fe400000010ff */
[----:B------:R-:W-:Y:S01]  /*107a0*/  F2FP.BF16.PACK_AB R10, R249, R248 ;  /* 0x000000f8f90a723e */ /* 0x000fe200000010ff */
[----:B------:R1:W5:Y:S02]  /*107b0*/  MUFU.EX2 R76, R0 ;  /* 0x00000000004c7308 */ /* 0x0003640000000800 */
[----:B-1----:R-:W-:Y:S01]  /*107c0*/  FFMA.FTZ R0, R161, c[0x0][0x23c], -R5 ;  /* 0x00008f00a1007a23 */ /* 0x002fe20000010805 */
[----:B-----5:R-:W-:-:S05]  /*107d0*/  F2FP.BF16.PACK_AB R9, R76, R73 ;  /* 0x000000494c09723e */ /* 0x020fca00000010ff */
[----:B------:R1:W-:Y:S02]  /*107e0*/  MUFU.EX2 R75, R0 ;  /* 0x00000000004b7308 */ /* 0x0003e40000000800 */
[----:B-1----:R-:W-:-:S06]  /*107f0*/  FFMA.FTZ R0, R160, c[0x0][0x23c], -R5 ;  /* 0x00008f00a0007a23 */ /* 0x002fcc0000010805 */
[----:B------:R1:W5:Y:S02]  /*10800*/  MUFU.EX2 R74, R0 ;  /* 0x00000000004a7308 */ /* 0x0003640000000800 */
[----:B-1----:R-:W-:Y:S01]  /*10810*/  FFMA.FTZ R0, R55, c[0x0][0x23c], -R6 ;  /* 0x00008f0037007a23 */ /* 0x002fe20000010806 */
[----:B-----5:R-:W-:Y:S01]  /*10820*/  F2FP.BF16.PACK_AB R11, R74, R75 ;  /* 0x0000004b4a0b723e */ /* 0x020fe200000010ff */
[----:B------:R-:W-:Y:S04]  /*10830*/  LDSM.16.MT88.4 R52, [R166+0x7800] ;  /* 0x00780000a634783b */ /* 0x000fe80000004200 */
[----:B------:R1:W-:Y:S02]  /*10840*/  MUFU.EX2 R103, R0 ;  /* 0x0000000000677308 */ /* 0x0003e40000000800 */
[C---:B---3--:R-:W-:Y:S08]  /*10850*/  HMMA.16816.F32.BF16 R28, R8.reuse, R40, R28 ;  /* 0x00000028081c723c */ /* 0x048ff0000004181c */
[----:B------:R-:W-:Y:S01]  /*10860*/  HMMA.16816.F32.BF16 R24, R8, R42, R24 ;  /* 0x0000002a0818723c */ /* 0x000fe20000041818 */
[----:B------:R-:W3:Y:S01]  /*10870*/  LDSM.16.MT88.4 R40, [R166+0x7400] ;  /* 0x00740000a628783b */ /* 0x000ee20000004200 */
[----:B-1----:R-:W-:-:S03]  /*10880*/  FFMA.FTZ R0, R141, c[0x0][0x23c], -R5 ;  /* 0x00008f008d007a23 */ /* 0x002fc60000010805 */
[----:B------:R-:W-:Y:S01]  /*10890*/  LDSM.16.MT88.4 R140, [R165+0x8800] ;  /* 0x00880000a58c783b */ /* 0x000fe20000004200 */
[----:B------:R1:W-:Y:S02]  /*108a0*/  MUFU.EX2 R69, R0 ;  /* 0x0000000000457308 */ /* 0x0003e40000000800 */
[C---:B--2---:R-:W-:Y:S08]  /*108b0*/  HMMA.16816.F32.BF16 R16, R8.reuse, R32, R16 ;  /* 0x000000200810723c */ /* 0x044ff00000041810 */
[----:B------:R-:W-:Y:S01]  /*108c0*/  HMMA.16816.F32.BF16 R12, R8, R34, R12 ;  /* 0x00000022080c723c */ /* 0x000fe2000004180c */
[----:B-1----:R-:W-:-:S06]  /*108d0*/  FFMA.FTZ R0, R162, c[0x0][0x23c], -R5 ;  /* 0x00008f00a2007a23 */ /* 0x002fcc0000010805 */
        /* <DEDUP_REMOVED lines=9> */
[----:B--2---:R-:W-:Y:S01]  /*10970*/  F2FP.BF16.PACK_AB R11, R68, R70 ;  /* 0x00000046440b723e */ /* 0x004fe200000010ff */
[----:B------:R-:W1:Y:S04]  /*10980*/  LDSM.16.MT88.4 R56, [R165+0x7c00] ;  /* 0x007c0000a538783b */ /* 0x000e680000004200 */
[----:B------:R2:W-:Y:S02]  /*10990*/  MUFU.EX2 R93, R0 ;  /* 0x00000000005d7308 */ /* 0x0005e40000000800 */
[C---:B----4-:R-:W-:Y:S08]  /*109a0*/  HMMA.16816.F32.BF16 R32, R8.reuse, R36, R28 ;  /* 0x000000240820723c */ /* 0x050ff0000004181c */
[----:B------:R-:W-:Y:S01]  /*109b0*/  HMMA.16816.F32.BF16 R28, R8, R38, R24 ;  /* 0x00000026081c723c */ /* 0x000fe20000041818 */
[----:B--2---:R-:W-:-:S04]  /*109c0*/  FFMA.FTZ R0, R128, c[0x0][0x23c], -R5 ;  /* 0x00008f0080007a23 */ /* 0x004fc80000010805 */
[----:B------:R2:W-:Y:S03]  /*109d0*/  MUFU.EX2 R22, R0 ;  /* 0x0000000000167308 */ /* 0x0005e60000000800 */
[C---:B---3--:R-:W-:Y:S07]  /*109e0*/  HMMA.16816.F32.BF16 R36, R8.reuse, R40, R16 ;  /* 0x000000280824723c */ /* 0x048fee0000041810 */
[----:B------:R-:W-:Y:S01]  /*109f0*/  FADD.FTZ R16, R63, R21 ;  /* 0x000000153f107221 */ /* 0x000fe20000010000 */
[----:B------:R-:W-:Y:S03]  /*10a00*/  HMMA.16816.F32.BF16 R24, R8, R42, R12 ;  /* 0x0000002a0818723c */ /* 0x000fe6000004180c */
[----:B------:R-:W-:-:S02]  /*10a10*/  FADD.FTZ R16, R64, R16 ;  /* 0x0000001040107221 */ /* 0x000fc40000010000 */
[--C-:B--2---:R-:W-:Y:S02]  /*10a20*/  FFMA.FTZ R0, R116, c[0x0][0x23c], -R5.reuse ;  /* 0x00008f0074007a23 */ /* 0x104fe40000010805 */
[----:B------:R-:W-:Y:S01]  /*10a30*/  F2FP.BF16.PACK_AB R8, R126, R129 ;  /* 0x000000817e08723e */ /* 0x000fe200000010ff */
[--C-:B------:R-:W-:Y:S01]  /*10a40*/  FFMA.FTZ R12, R115, c[0x0][0x23c], -R5.reuse ;  /* 0x00008f00730c7a23 */ /* 0x100fe20000010805 */
[----:B------:R-:W-:Y:S01]  /*10a50*/  F2FP.BF16.PACK_AB R10, R122, R124 ;  /* 0x0000007c7a0a723e */ /* 0x000fe200000010ff */
[----:B------:R2:W3:Y:S08]  /*10a60*/  MUFU.EX2 R23, R0 ;  /* 0x0000000000177308 */ /* 0x0004f00000000800 */
[----:B------:R4:W-:Y:S01]  /*10a70*/  MUFU.EX2 R21, R12 ;  /* 0x0000000c00157308 */ /* 0x0009e20000000800 */
[----:B--2---:R-:W-:Y:S01]  /*10a80*/  FFMA.FTZ R0, R191, c[0x0][0x23c], -R5 ;  /* 0x00008f00bf007a23 */ /* 0x004fe20000010805 */
[----:B---3--:R-:W-:-:S06]  /*10a90*/  F2FP.BF16.PACK_AB R9, R23, R22 ;  /* 0x000000161709723e */ /* 0x008fcc00000010ff */
[----:B------:R2:W-:Y:S01]  /*10aa0*/  MUFU.EX2 R67, R0 ;  /* 0x0000000000437308 */ /* 0x0005e20000000800 */
[----:B----4-:R-:W-:-:S07]  /*10ab0*/  FFMA.FTZ R12, R195, c[0x0][0x23c], -R5 ;  /* 0x00008f00c30c7a23 */ /* 0x010fce0000010805 */
[----:B------:R3:W-:Y:S01]  /*10ac0*/  MUFU.EX2 R64, R12 ;  /* 0x0000000c00407308 */ /* 0x0007e20000000800 */
[----:B--2---:R-:W-:-:S07]  /*10ad0*/  FFMA.FTZ R0, R187, c[0x0][0x23c], -R5 ;  /* 0x00008f00bb007a23 */ /* 0x004fce0000010805 */
[----:B------:R2:W4:Y:S01]  /*10ae0*/  MUFU.EX2 R66, R0 ;  /* 0x0000000000427308 */ /* 0x0005220000000800 */
[----:B---3--:R-:W-:-:S07]  /*10af0*/  FFMA.FTZ R12, R196, c[0x0][0x23c], -R5 ;  /* 0x00008f00c40c7a23 */ /* 0x008fce0000010805 */
[----:B------:R3:W-:Y:S01]  /*10b00*/  MUFU.EX2 R63, R12 ;  /* 0x0000000c003f7308 */ /* 0x0007e20000000800 */
[----:B--2---:R-:W-:Y:S01]  /*10b10*/  FFMA.FTZ R0, R61, c[0x0][0x23c], -R6 ;  /* 0x00008f003d007a23 */ /* 0x004fe20000010806 */
[----:B----4-:R-:W-:-:S06]  /*10b20*/  F2FP.BF16.PACK_AB R11, R66, R67 ;  /* 0x00000043420b723e */ /* 0x010fcc00000010ff */
[----:B------:R2:W-:Y:S01]  /*10b30*/  MUFU.EX2 R82, R0 ;  /* 0x0000000000527308 */ /* 0x0005e20000000800 */
[----:B------:R-:W-:Y:S01]  /*10b40*/  HMMA.16816.F32.BF16 R32, R8, R48, R32 ;  /* 0x000000300820723c */ /* 0x000fe20000041820 */
[----:B---3--:R-:W-:-:S07]  /*10b50*/  FFMA.FTZ R12, R111, c[0x0][0x23c], -R6 ;  /* 0x00008f006f0c7a23 */ /* 0x008fce0000010806 */
[----:B------:R-:W-:Y:S01]  /*10b60*/  HMMA.16816.F32.BF16 R28, R8, R50, R28 ;  /* 0x00000032081c723c */ /* 0x000fe2000004181c */
[----:B------:R-:W3:Y:S01]  /*10b70*/  LDSM.16.MT88.4 R48, [R166+0x7c00] ;  /* 0x007c0000a630783b */ /* 0x000ee20000004200 */
[----:B--2---:R-:W-:-:S04]  /*10b80*/  FFMA.FTZ R0, R192, c[0x0][0x23c], -R5 ;  /* 0x00008f00c0007a23 */ /* 0x004fc80000010805 */
[----:B------:R2:W4:Y:S02]  /*10b90*/  MUFU.EX2 R65, R0 ;  /* 0x0000000000417308 */ /* 0x0005240000000800 */
[----:B------:R-:W-:Y:S01]  /*10ba0*/  HMMA.16816.F32.BF16 R24, R8, R54, R24 ;  /* 0x000000360818723c */ /* 0x000fe20000041818 */
[----:B--2---:R-:W-:-:S05]  /*10bb0*/  FADD.FTZ R0, R72, R16 ;  /* 0x0000001048007221 */ /* 0x004fca0000010000 */
[----:B------:R2:W-:Y:S02]  /*10bc0*/  MUFU.EX2 R72, R12 ;  /* 0x0000000c00487308 */ /* 0x0005e40000000800 */
[----:B------:R-:W-:Y:S01]  /*10bd0*/  HMMA.16816.F32.BF16 R16, R8, R52, R36 ;  /* 0x000000340810723c */ /* 0x000fe20000041824 */
[----:B------:R-:W-:Y:S01]  /*10be0*/  FADD.FTZ R0, R102, R0 ;  /* 0x0000000066007221 */ /* 0x000fe20000010000 */
[----:B------:R-:W5:Y:S03]  /*10bf0*/  LDSM.16.MT88.4 R52, [R165+0x8000] ;  /* 0x00800000a534783b */ /* 0x000f660000004200 */
[----:B------:R-:W-:Y:S01]  /*10c00*/  FADD.FTZ R0, R101, R0 ;  /* 0x0000000065007221 */ /* 0x000fe20000010000 */
[----:B------:R-:W5:Y:S01]  /*10c10*/  LDSM.16.MT88.4 R36, [R166+0x8000] ;  /* 0x00800000a624783b */ /* 0x000f620000004200 */
[----:B------:R-:W-:Y:S02]  /*10c20*/  F2FP.BF16.PACK_AB R8, R120, R121 ;  /* 0x000000797808723e */ /* 0x000fe400000010ff */
[----:B------:R-:W-:Y:S01]  /*10c30*/  FADD.FTZ R0, R98, R0 ;  /* 0x0000000062007221 */ /* 0x000fe20000010000 */
[----:B----4-:R-:W-:-:S02]  /*10c40*/  F2FP.BF16.PACK_AB R9, R21, R65 ;  /* 0x000000411509723e */ /* 0x010fc400000010ff */
[----:B------:R-:W-:Y:S01]  /*10c50*/  F2FP.BF16.PACK_AB R10, R123, R125 ;  /* 0x0000007d7b0a723e */ /* 0x000fe200000010ff */
[----:B------:R-:W-:Y:S01]  /*10c60*/  FADD.FTZ R0, R99, R0 ;  /* 0x0000000063007221 */ /* 0x000fe20000010000 */
[----:B------:R-:W-:Y:S01]  /*10c70*/  F2FP.BF16.PACK_AB R11, R63, R64 ;  /* 0x000000403f0b723e */ /* 0x000fe200000010ff */
[----:B--2---:R-:W-:Y:S02]  /*10c80*/  FFMA.FTZ R12, R197, c[0x0][0x23c], -R5 ;  /* 0x00008f00c50c7a23 */ /* 0x004fe40000010805 */
[----:B------:R-:W-:-:S04]  /*10c90*/  FADD.FTZ R0, R100, R0 ;  /* 0x0000000064007221 */ /* 0x000fc80000010000 */
[----:B------:R-:W-:Y:S01]  /*10ca0*/  FADD.FTZ R0, R97, R0 ;  /* 0x0000000061007221 */ /* 0x000fe20000010000 */
[C---:B-1----:R-:W-:Y:S03]  /*10cb0*/  HMMA.16816.F32.BF16 R40, R8.reuse, R56, R32 ;  /* 0x000000380828723c */ /* 0x042fe60000041820 */
[----:B------:R-:W-:Y:S02]  /*10cc0*/  FADD.FTZ R0, R62, R0 ;  /* 0x000000003e007221 */ /* 0x000fe40000010000 */
[----:B------:R1:W-:Y:S02]  /*10cd0*/  MUFU.EX2 R62, R12 ;  /* 0x0000000c003e7308 */ /* 0x0003e40000000800 */
[----:B------:R-:W-:Y:S01]  /*10ce0*/  FADD.FTZ R0, R96, R0 ;  /* 0x0000000060007221 */ /* 0x000fe20000010000 */
[----:B------:R-:W-:Y:S03]  /*10cf0*/  HMMA.16816.F32.BF16 R32, R8, R58, R28 ;  /* 0x0000003a0820723c */ /* 0x000fe6000004181c */
[----:B------:R-:W-:-:S04]  /*10d00*/  FADD.FTZ R0, R95, R0 ;  /* 0x000000005f007221 */ /* 0x000fc80000010000 */
[----:B------:R-:W-:Y:S01]  /*10d10*/  FADD.FTZ R0, R94, R0 ;  /* 0x000000005e007221 */ /* 0x000fe20000010000 */
[C---:B---3--:R-:W-:Y:S03]  /*10d20*/  HMMA.16816.F32.BF16 R28, R8.reuse, R48, R16 ;  /* 0x00000030081c723c */ /* 0x048fe60000041810 */
[----:B------:R-:W-:Y:S02]  /*10d30*/  FADD.FTZ R0, R91, R0 ;  /* 0x000000005b007221 */ /* 0x000fe40000010000 */
[----:B-1----:R-:W-:Y:S02]  /*10d40*/  FFMA.FTZ R12, R198, c[0x0][0x23c], -R5 ;  /* 0x00008f00c60c7a23 */ /* 0x002fe40000010805 */
[----:B------:R-:W-:Y:S01]  /*10d50*/  FADD.FTZ R0, R92, R0 ;  /* 0x000000005c007221 */ /* 0x000fe20000010000 */
[----:B------:R-:W-:Y:S01]  /*10d60*/  HMMA.16816.F32.BF16 R16, R8, R50, R24 ;  /* 0x000000320810723c */ /* 0x000fe20000041818 */
[----:B------:R1:W2:Y:S01]  /*10d70*/  MUFU.EX2 R61, R12 ;  /* 0x0000000c003d7308 */ /* 0x0002a20000000800 */
[----:B------:R-:W3:Y:S01]  /*10d80*/  LDSM.16.MT88.4 R24, [R166+0x8400] ;  /* 0x00840000a618783b */ /* 0x000ee20000004200 */
[----:B------:R-:W-:-:S03]  /*10d90*/  FADD.FTZ R0, R90, R0 ;  /* 0x000000005a007221 */ /* 0x000fc60000010000 */
[----:B------:R-:W4:Y:S01]  /*10da0*/  LDSM.16.MT88.4 R48, [R165+0x8400] ;  /* 0x00840000a530783b */ /* 0x000f220000004200 */
[----:B------:R-:W-:Y:S01]  /*10db0*/  FADD.FTZ R0, R89, R0 ;  /* 0x0000000059007221 */ /* 0x000fe20000010000 */
[----:B------:R-:W-:Y:S02]  /*10dc0*/  F2FP.BF16.PACK_AB R8, R118, R119 ;  /* 0x000000777608723e */ /* 0x000fe400000010ff */
[----:B------:R-:W-:Y:S01]  /*10dd0*/  F2FP.BF16.PACK_AB R10, R113, R117 ;  /* 0x00000075710a723e */ /* 0x000fe200000010ff */
[----:B------:R-:W-:-:S04]  /*10de0*/  FADD.FTZ R0, R86, R0 ;  /* 0x0000000056007221 */ /* 0x000fc80000010000 */
[----:B------:R-:W-:Y:S02]  /*10df0*/  FADD.FTZ R0, R88, R0 ;  /* 0x0000000058007221 */ /* 0x000fe40000010000 */
[----:B-1----:R-:W-:Y:S01]  /*10e00*/  FFMA.FTZ R12, R199, c[0x0][0x23c], -R5 ;  /* 0x00008f00c70c7a23 */ /* 0x002fe20000010805 */
[----:B--2---:R-:W-:Y:S01]  /*10e10*/  F2FP.BF16.PACK_AB R9, R61, R62 ;  /* 0x0000003e3d09723e */ /* 0x004fe200000010ff */
        /* <DEDUP_REMOVED lines=8> */
[----:B------:R1:W2:Y:S02]  /*10ea0*/  MUFU.EX2 R57, R12 ;  /* 0x0000000c00397308 */ /* 0x0002a40000000800 */
[----:B------:R-:W-:-:S04]  /*10eb0*/  FADD.FTZ R0, R78, R0 ;  /* 0x000000004e007221 */ /* 0x000fc80000010000 */
[----:B------:R-:W-:-:S04]  /*10ec0*/  FADD.FTZ R0, R79, R0 ;  /* 0x000000004f007221 */ /* 0x000fc80000010000 */
[----:B------:R-:W-:-:S04]  /*10ed0*/  FADD.FTZ R0, R77, R0 ;  /* 0x000000004d007221 */ /* 0x000fc80000010000 */
[----:B------:R-:W-:Y:S02]  /*10ee0*/  FADD.FTZ R0, R44, R0 ;  /* 0x000000002c007221 */ /* 0x000fe40000010000 */
[----:B-1----:R-:W-:Y:S01]  /*10ef0*/  FFMA.FTZ R12, R193, c[0x0][0x23c], -R6 ;  /* 0x00008f00c10c7a23 */ /* 0x002fe20000010806 */
[----:B--2---:R-:W-:Y:S01]  /*10f00*/  F2FP.BF16.PACK_AB R11, R57, R60 ;  /* 0x0000003c390b723e */ /* 0x004fe200000010ff */
[----:B------:R-:W-:Y:S02]  /*10f10*/  FADD.FTZ R0, R73, R0 ;  /* 0x0000000049007221 */ /* 0x000fe40000010000 */
[----:B------:R1:W-:Y:S02]  /*10f20*/  MUFU.EX2 R59, R12 ;  /* 0x0000000c003b7308 */ /* 0x0003e40000000800 */
[----:B------:R-:W-:Y:S02]  /*10f30*/  FADD.FTZ R0, R76, R0 ;  /* 0x000000004c007221 */ /* 0x000fe40000010000 */
[----:B-----5:R-:W-:Y:S02]  /*10f40*/  HMMA.16816.F32.BF16 R40, R8, R52, R40 ;  /* 0x000000340828723c */ /* 0x020fe40000041828 */
[----:B------:R-:W-:-:S04]  /*10f50*/  FADD.FTZ R0, R75, R0 ;  /* 0x000000004b007221 */ /* 0x000fc80000010000 */
[----:B------:R-:W-:Y:S02]  /*10f60*/  FADD.FTZ R0, R74, R0 ;  /* 0x000000004a007221 */ /* 0x000fe40000010000 */
[C---:B------:R-:W-:Y:S02]  /*10f70*/  HMMA.16816.F32.BF16 R32, R8.reuse, R54, R32 ;  /* 0x000000360820723c */ /* 0x040fe40000041820 */
[----:B------:R-:W-:Y:S02]  /*10f80*/  FADD.FTZ R0, R69, R0 ;  /* 0x0000000045007221 */ /* 0x000fe40000010000 */
[----:B-1----:R-:W-:Y:S02]  /*10f90*/  FFMA.FTZ R12, R194, c[0x0][0x23c], -R6 ;  /* 0x00008f00c20c7a23 */ /* 0x002fe40000010806 */
[----:B------:R-:W-:Y:S02]  /*10fa0*/  FADD.FTZ R0, R71, R0 ;  /* 0x0000000047007221 */ /* 0x000fe40000010000 */
[----:B------:R1:W-:Y:S01]  /*10fb0*/  MUFU.EX2 R58, R12 ;  /* 0x0000000c003a7308 */ /* 0x0003e20000000800 */
[----:B------:R-:W-:Y:S01]  /*10fc0*/  HMMA.16816.F32.BF16 R16, R8, R38, R16 ;  /* 0x000000260810723c */ /* 0x000fe20000041810 */
[----:B------:R-:W-:-:S04]  /*10fd0*/  FADD.FTZ R0, R70, R0 ;  /* 0x0000000046007221 */ /* 0x000fc80000010000 */
[----:B------:R-:W-:-:S03]  /*10fe0*/  FADD.FTZ R0, R68, R0 ;  /* 0x0000000044007221 */ /* 0x000fc60000010000 */
[----:B------:R-:W-:Y:S01]  /*10ff0*/  HMMA.16816.F32.BF16 R28, R8, R36, R28 ;  /* 0x00000024081c723c */ /* 0x000fe2000004181c */
[----:B------:R-:W-:-:S04]  /*11000*/  FADD.FTZ R0, R22, R0 ;  /* 0x0000000016007221 */ /* 0x000fc80000010000 */
[----:B------:R-:W-:Y:S02]  /*11010*/  FADD.FTZ R0, R23, R0 ;  /* 0x0000000017007221 */ /* 0x000fe40000010000 */
[----:B-1----:R-:W-:Y:S01]  /*11020*/  FADD.FTZ R12, R234, R7 ;  /* 0x00000007ea0c7221 */ /* 0x002fe20000010000 */
[----:B------:R-:W-:Y:S01]  /*11030*/  F2FP.BF16.PACK_AB R8, R105, R106 ;  /* 0x0000006a6908723e */ /* 0x000fe200000010ff */
[----:B------:R-:W-:Y:S01]  /*11040*/  FFMA.FTZ R7, R202, c[0x0][0x23c], -R5 ;  /* 0x00008f00ca077a23 */ /* 0x000fe20000010805 */
[----:B------:R-:W-:Y:S01]  /*11050*/  F2FP.BF16.PACK_AB R10, R103, R104 ;  /* 0x00000068670a723e */ /* 0x000fe200000010ff */
[----:B------:R-:W-:Y:S02]  /*11060*/  FADD.FTZ R0, R67, R0 ;  /* 0x0000000043007221 */ /* 0x000fe40000010000 */
[----:B------:R1:W-:Y:S02]  /*11070*/  MUFU.EX2 R56, R7 ;  /* 0x0000000700387308 */ /* 0x0003e40000000800 */
[----:B------:R-:W-:-:S04]  /*11080*/  FADD.FTZ R0, R66, R0 ;  /* 0x0000000042007221 */ /* 0x000fc80000010000 */
[----:B------:R-:W-:-:S04]  /*11090*/  FADD.FTZ R0, R65, R0 ;  /* 0x0000000041007221 */ /* 0x000fc80000010000 */
[----:B------:R-:W-:-:S04]  /*110a0*/  FADD.FTZ R0, R21, R0 ;  /* 0x0000000015007221 */ /* 0x000fc80000010000 */
[----:B------:R-:W-:Y:S02]  /*110b0*/  FADD.FTZ R0, R64, R0 ;  /* 0x0000000040007221 */ /* 0x000fe40000010000 */
[----:B-1----:R-:W-:Y:S02]  /*110c0*/  FADD.FTZ R7, R235, R12 ;  /* 0x0000000ceb077221 */ /* 0x002fe40000010000 */
[----:B------:R-:W-:Y:S02]  /*110d0*/  FFMA.FTZ R12, R203, c[0x0][0x23c], -R5 ;  /* 0x00008f00cb0c7a23 */ /* 0x000fe40000010805 */
[----:B------:R-:W-:Y:S02]  /*110e0*/  FADD.FTZ R7, R236, R7 ;  /* 0x00000007ec077221 */ /* 0x000fe40000010000 */
[----:B------:R-:W1:Y:S01]  /*110f0*/  MUFU.EX2 R53, R12 ;  /* 0x0000000c00357308 */ /* 0x000e620000000800 */
[----:B------:R-:W-:Y:S02]  /*11100*/  FADD.FTZ R0, R63, R0 ;  /* 0x000000003f007221 */ /* 0x000fe40000010000 */
[----:B------:R-:W-:-:S02]  /*11110*/  FADD.FTZ R7, R238, R7 ;  /* 0x00000007ee077221 */ /* 0x000fc40000010000 */
[----:B------:R-:W-:Y:S02]  /*11120*/  FADD.FTZ R0, R62, R0 ;  /* 0x000000003e007221 */ /* 0x000fe40000010000 */
[----:B------:R-:W-:Y:S02]  /*11130*/  FADD.FTZ R7, R237, R7 ;  /* 0x00000007ed077221 */ /* 0x000fe40000010000 */
[----:B------:R-:W-:Y:S02]  /*11140*/  FADD.FTZ R0, R61, R0 ;  /* 0x000000003d007221 */ /* 0x000fe40000010000 */
[----:B------:R-:W-:Y:S02]  /*11150*/  FADD.FTZ R7, R240, R7 ;  /* 0x00000007f0077221 */ /* 0x000fe40000010000 */
[----:B------:R-:W-:Y:S02]  /*11160*/  FADD.FTZ R0, R60, R0 ;  /* 0x000000003c007221 */ /* 0x000fe40000010000 */
[----:B------:R-:W-:Y:S01]  /*11170*/  FADD.FTZ R7, R239, R7 ;  /* 0x00000007ef077221 */ /* 0x000fe20000010000 */
[----:B-1----:R-:W-:Y:S01]  /*11180*/  F2FP.BF16.PACK_AB R9, R53, R56 ;  /* 0x000000383509723e */ /* 0x002fe200000010ff */
[----:B------:R-:W-:-:S02]  /*11190*/  FFMA.FTZ R12, R205, c[0x0][0x23c], -R5 ;  /* 0x00008f00cd0c7a23 */ /* 0x000fc40000010805 */
[----:B------:R-:W-:Y:S02]  /*111a0*/  FADD.FTZ R7, R242, R7 ;  /* 0x00000007f2077221 */ /* 0x000fe40000010000 */
[----:B------:R1:W2:Y:S01]  /*111b0*/  MUFU.EX2 R52, R12 ;  /* 0x0000000c00347308 */ /* 0x0002a20000000800 */
[----:B------:R-:W-:Y:S02]  /*111c0*/  FADD.FTZ R0, R57, R0 ;  /* 0x0000000039007221 */ /* 0x000fe40000010000 */
[----:B------:R-:W-:Y:S02]  /*111d0*/  FADD.FTZ R7, R243, R7 ;  /* 0x00000007f3077221 */ /* 0x000fe40000010000 */
[----:B------:R-:W-:Y:S02]  /*111e0*/  FADD.FTZ R0, R56, R0 ;  /* 0x0000000038007221 */ /* 0x000fe40000010000 */
[----:B------:R-:W-:Y:S02]  /*111f0*/  FADD.FTZ R7, R244, R7 ;  /* 0x00000007f4077221 */ /* 0x000fe40000010000 */
[----:B------:R-:W-:-:S02]  /*11200*/  FADD.FTZ R0, R53, R0 ;  /* 0x0000000035007221 */ /* 0x000fc40000010000 */
[----:B------:R-:W-:-:S04]  /*11210*/  FADD.FTZ R7, R247, R7 ;  /* 0x00000007f7077221 */ /* 0x000fc80000010000 */
[----:B------:R-:W-:Y:S02]  /*11220*/  FADD.FTZ R7, R246, R7 ;  /* 0x00000007f6077221 */ /* 0x000fe40000010000 */
[----:B-1----:R-:W-:Y:S02]  /*11230*/  FFMA.FTZ R12, R204, c[0x0][0x23c], -R5 ;  /* 0x00008f00cc0c7a23 */ /* 0x002fe40000010805 */
[----:B------:R-:W-:Y:S02]  /*11240*/  FADD.FTZ R7, R248, R7 ;  /* 0x00000007f8077221 */ /* 0x000fe40000010000 */
[----:B------:R-:W1:Y:S01]  /*11250*/  MUFU.EX2 R47, R12 ;  /* 0x0000000c002f7308 */ /* 0x000e620000000800 */
[----:B--2---:R-:W-:Y:S02]  /*11260*/  FADD.FTZ R0, R52, R0 ;  /* 0x0000000034007221 */ /* 0x004fe40000010000 */
[----:B------:R-:W-:-:S04]  /*11270*/  FADD.FTZ R7, R249, R7 ;  /* 0x00000007f9077221 */ /* 0x000fc80000010000 */
[----:B------:R-:W-:-:S04]  /*11280*/  FADD.FTZ R7, R250, R7 ;  /* 0x00000007fa077221 */ /* 0x000fc80000010000 */
[----:B------:R-:W-:-:S04]  /*11290*/  FADD.FTZ R7, R251, R7 ;  /* 0x00000007fb077221 */ /* 0x000fc80000010000 */
[----:B------:R-:W-:Y:S01]  /*112a0*/  FADD.FTZ R7, R252, R7 ;  /* 0x00000007fc077221 */ /* 0x000fe20000010000 */
[----:B-1----:R-:W-:Y:S01]  /*112b0*/  F2FP.BF16.PACK_AB R11, R47, R52 ;  /* 0x000000342f0b723e */ /* 0x002fe200000010ff */
[----:B------:R-:W-:Y:S02]  /*112c0*/  FFMA.FTZ R12, R201, c[0x0][0x23c], -R6 ;  /* 0x00008f00c90c7a23 */ /* 0x000fe40000010806 */
[----:B------:R-:W-:Y:S02]  /*112d0*/  FADD.FTZ R7, R130, R7 ;  /* 0x0000000782077221 */ /* 0x000fe40000010000 */
[----:B------:R1:W2:Y:S01]  /*112e0*/  MUFU.EX2 R54, R12 ;  /* 0x0000000c00367308 */ /* 0x0002a20000000800 */
[----:B------:R-:W-:Y:S01]  /*112f0*/  FADD.FTZ R0, R47, R0 ;  /* 0x000000002f007221 */ /* 0x000fe20000010000 */
[C---:B---3--:R-:W-:Y:S01]  /*11300*/  HMMA.16816.F32.BF16 R144, R8.reuse, R24, R28 ;  /* 0x000000180890723c */ /* 0x048fe2000004181c */
[----:B------:R-:W-:Y:S01]  /*11310*/  FADD.FTZ R7, R129, R7 ;  /* 0x0000000781077221 */ /* 0x000fe20000010000 */
[----:B------:R-:W3:Y:S06]  /*11320*/  LDSM.16.MT88.4 R28, [R166+0x8800] ;  /* 0x00880000a61c783b */ /* 0x000eec0000004200 */
[----:B----4-:R-:W-:Y:S01]  /*11330*/  HMMA.16816.F32.BF16 R136, R8, R48, R40 ;  /* 0x000000300888723c */ /* 0x010fe20000041828 */
[----:B-1----:R-:W-:Y:S01]  /*11340*/  FFMA.FTZ R12, R206, c[0x0][0x23c], -R5 ;  /* 0x00008f00ce0c7a23 */ /* 0x002fe20000010805 */
[----:B--2---:R-:W-:-:S06]  /*11350*/  F2FP.BF16.PACK_AB R148, R54, R58 ;  /* 0x0000003a3694723e */ /* 0x004fcc00000010ff */
[C---:B------:R-:W-:Y:S01]  /*11360*/  HMMA.16816.F32.BF16 R32, R8.reuse, R50, R32 ;  /* 0x000000320820723c */ /* 0x040fe20000041820 */
[----:B------:R1:W2:Y:S07]  /*11370*/  MUFU.EX2 R44, R12 ;  /* 0x0000000c002c7308 */ /* 0x0002ae0000000800 */
[----:B------:R-:W-:Y:S01]  /*11380*/  HMMA.16816.F32.BF16 R16, R8, R26, R16 ;  /* 0x0000001a0810723c */ /* 0x000fe20000041810 */
[----:B------:R-:W-:Y:S06]  /*11390*/  LDSM.16.MT88.4 R24, [R166+0x8c00] ;  /* 0x008c0000a618783b */ /* 0x000fec0000004200 */
[----:B------:R-:W-:-:S02]  /*113a0*/  F2FP.BF16.PACK_AB R8, R82, R93 ;  /* 0x0000005d5208723e */ /* 0x000fc400000010ff */
[----:B------:R-:W-:Y:S01]  /*113b0*/  F2FP.BF16.PACK_AB R10, R59, R72 ;  /* 0x000000483b0a723e */ /* 0x000fe200000010ff */
[--C-:B-1----:R-:W-:Y:S02]  /*113c0*/  FFMA.FTZ R12, R207, c[0x0][0x23c], -R5.reuse ;  /* 0x00008f00cf0c7a23 */ /* 0x102fe40000010805 */
[----:B--2---:R-:W-:Y:S02]  /*113d0*/  FADD.FTZ R0, R44, R0 ;  /* 0x000000002c007221 */ /* 0x004fe40000010000 */
[----:B------:R1:W2:Y:S02]  /*113e0*/  MUFU.EX2 R39, R12 ;  /* 0x0000000c00277308 */ /* 0x0002a40000000800 */
[----:B-1----:R-:W-:Y:S01]  /*113f0*/  FFMA.FTZ R12, R208, c[0x0][0x23c], -R5 ;  /* 0x00008f00d00c7a23 */ /* 0x002fe20000010805 */
[C---:B--2---:R-:W-:Y:S01]  /*11400*/  F2FP.BF16.PACK_AB R9, R39.reuse, R44 ;  /* 0x0000002c2709723e */ /* 0x044fe200000010ff */
[----:B------:R-:W-:-:S04]  /*11410*/  FADD.FTZ R0, R39, R0 ;  /* 0x0000000027007221 */ /* 0x000fc80000010000 */
[----:B------:R1:W2:Y:S02]  /*11420*/  MUFU.EX2 R38, R12 ;  /* 0x0000000c00267308 */ /* 0x0002a40000000800 */
[----:B-1----:R-:W-:Y:S02]  /*11430*/  FFMA.FTZ R12, R209, c[0x0][0x23c], -R5 ;  /* 0x00008f00d10c7a23 */ /* 0x002fe40000010805 */
[----:B--2---:R-:W-:-:S04]  /*11440*/  FADD.FTZ R0, R38, R0 ;  /* 0x0000000026007221 */ /* 0x004fc80000010000 */
[----:B------:R1:W2:Y:S02]  /*11450*/  MUFU.EX2 R37, R12 ;  /* 0x0000000c00257308 */ /* 0x0002a40000000800 */
[----:B-1----:R-:W-:Y:S01]  /*11460*/  FFMA.FTZ R12, R114, c[0x0][0x23c], -R6 ;  /* 0x00008f00720c7a23 */ /* 0x002fe20000010806 */
[C---:B--2---:R-:W-:Y:S01]  /*11470*/  F2FP.BF16.PACK_AB R11, R37.reuse, R38 ;  /* 0x00000026250b723e */ /* 0x044fe200000010ff */
[----:B------:R-:W-:-:S04]  /*11480*/  FADD.FTZ R0, R37, R0 ;  /* 0x0000000025007221 */ /* 0x000fc80000010000 */
[----:B------:R1:W-:Y:S02]  /*11490*/  MUFU.EX2 R36, R12 ;  /* 0x0000000c00247308 */ /* 0x0003e40000000800 */
[C---:B------:R-:W-:Y:S08]  /*114a0*/  HMMA.16816.F32.BF16 R136, R8.reuse, R140, R136 ;  /* 0x0000008c0888723c */ /* 0x040ff00000041888 */
[----:B------:R-:W-:Y:S01]  /*114b0*/  HMMA.16816.F32.BF16 R140, R8, R142, R32 ;  /* 0x0000008e088c723c */ /* 0x000fe20000041820 */
[----:B-1----:R-:W-:-:S02]  /*114c0*/  FFMA.FTZ R12, R127, c[0x0][0x23c], -R6 ;  /* 0x00008f007f0c7a23 */ /* 0x002fc40000010806 */
[----:B------:R-:W-:Y:S02]  /*114d0*/  FADD.FTZ R6, R126, R7 ;  /* 0x000000077e067221 */ /* 0x000fe40000010000 */
[----:B------:R-:W-:Y:S01]  /*114e0*/  FFMA.FTZ R7, R212, c[0x0][0x23c], -R5 ;  /* 0x00008f00d4077a23 */ /* 0x000fe20000010805 */
[----:B------:R1:W2:Y:S01]  /*114f0*/  MUFU.EX2 R242, R12 ;  /* 0x0000000c00f27308 */ /* 0x0002a20000000800 */
[----:B------:R-:W-:Y:S01]  /*11500*/  FADD.FTZ R6, R124, R6 ;  /* 0x000000067c067221 */ /* 0x000fe20000010000 */
[----:B---3--:R-:W-:Y:S03]  /*11510*/  HMMA.16816.F32.BF16 R144, R8, R28, R144 ;  /* 0x0000001c0890723c */ /* 0x008fe60000041890 */
[----:B------:R-:W-:-:S03]  /*11520*/  FADD.FTZ R6, R122, R6 ;  /* 0x000000067a067221 */ /* 0x000fc60000010000 */
[----:B------:R3:W4:Y:S01]  /*11530*/  MUFU.EX2 R23, R7 ;  /* 0x0000000700177308 */ /* 0x0007220000000800 */
[----:B------:R-:W-:Y:S01]  /*11540*/  FADD.FTZ R6, R121, R6 ;  /* 0x0000000679067221 */ /* 0x000fe20000010000 */
[----:B------:R-:W-:Y:S03]  /*11550*/  HMMA.16816.F32.BF16 R16, R8, R30, R16 ;  /* 0x0000001e0810723c */ /* 0x000fe60000041810 */
[----:B------:R-:W-:Y:S01]  /*11560*/  FADD.FTZ R6, R120, R6 ;  /* 0x0000000678067221 */ /* 0x000fe20000010000 */
[----:B-1----:R-:W1:Y:S03]  /*11570*/  LDSM.16.MT88.4 R12, [R165+0x8c00] ;  /* 0x008c0000a50c783b */ /* 0x002e660000004200 */
[----:B------:R-:W-:Y:S01]  /*11580*/  FADD.FTZ R6, R125, R6 ;  /* 0x000000067d067221 */ /* 0x000fe20000010000 */
[----:B--2---:R-:W-:-:S03]  /*11590*/  F2FP.BF16.PACK_AB R150, R242, R36 ;  /* 0x00000024f296723e */ /* 0x004fc600000010ff */
[----:B------:R-:W-:Y:S02]  /*115a0*/  FADD.FTZ R6, R123, R6 ;  /* 0x000000067b067221 */ /* 0x000fe40000010000 */
[--C-:B---3--:R-:W-:Y:S02]  /*115b0*/  FFMA.FTZ R7, R213, c[0x0][0x23c], -R5.reuse ;  /* 0x00008f00d5077a23 */ /* 0x108fe40000010805 */
[----:B----4-:R-:W-:Y:S02]  /*115c0*/  FADD.FTZ R0, R23, R0 ;  /* 0x0000000017007221 */ /* 0x010fe40000010000 */
[----:B------:R2:W3:Y:S02]  /*115d0*/  MUFU.EX2 R22, R7 ;  /* 0x0000000700167308 */ /* 0x0004e40000000800 */
[----:B--2---:R-:W-:Y:S01]  /*115e0*/  FFMA.FTZ R7, R214, c[0x0][0x23c], -R5 ;  /* 0x00008f00d6077a23 */ /* 0x004fe20000010805 */
[C---:B---3--:R-:W-:Y:S01]  /*115f0*/  F2FP.BF16.PACK_AB R149, R22.reuse, R23 ;  /* 0x000000171695723e */ /* 0x048fe200000010ff */
[----:B------:R-:W-:-:S04]  /*11600*/  FADD.FTZ R0, R22, R0 ;  /* 0x0000000016007221 */ /* 0x000fc80000010000 */
[----:B------:R2:W3:Y:S02]  /*11610*/  MUFU.EX2 R21, R7 ;  /* 0x0000000700157308 */ /* 0x0004e40000000800 */
[----:B--2---:R-:W-:Y:S02]  /*11620*/  FFMA.FTZ R7, R215, c[0x0][0x23c], -R5 ;  /* 0x00008f00d7077a23 */ /* 0x004fe40000010805 */
[----:B------:R-:W-:Y:S02]  /*11630*/  FADD.FTZ R5, R119, R6 ;  /* 0x0000000677057221 */ /* 0x000fe40000010000 */
[----:B---3--:R-:W-:Y:S02]  /*11640*/  FADD.FTZ R0, R21, R0 ;  /* 0x0000000015007221 */ /* 0x008fe40000010000 */
[----:B------:R-:W-:Y:S01]  /*11650*/  FADD.FTZ R5, R118, R5 ;  /* 0x0000000576057221 */ /* 0x000fe20000010000 */
[----:B------:R-:W2:Y:S03]  /*11660*/  MUFU.EX2 R7, R7 ;  /* 0x0000000700077308 */ /* 0x000ea60000000800 */
[----:B------:R-:W-:-:S04]  /*11670*/  FADD.FTZ R5, R117, R5 ;  /* 0x0000000575057221 */ /* 0x000fc80000010000 */
[----:B------:R-:W-:-:S04]  /*11680*/  FADD.FTZ R5, R113, R5 ;  /* 0x0000000571057221 */ /* 0x000fc80000010000 */
[----:B------:R-:W-:-:S04]  /*11690*/  FADD.FTZ R5, R106, R5 ;  /* 0x000000056a057221 */ /* 0x000fc80000010000 */
[----:B------:R-:W-:Y:S01]  /*116a0*/  FADD.FTZ R5, R105, R5 ;  /* 0x0000000569057221 */ /* 0x000fe20000010000 */
[C---:B--2---:R-:W-:Y:S01]  /*116b0*/  F2FP.BF16.PACK_AB R151, R7.reuse, R21 ;  /* 0x000000150797723e */ /* 0x044fe200000010ff */
[----:B------:R-:W-:Y:S02]  /*116c0*/  FADD.FTZ R243, R7, R0 ;  /* 0x0000000007f37221 */ /* 0x000fe40000010000 */
[----:B------:R-:W-:-:S04]  /*116d0*/  FADD.FTZ R5, R104, R5 ;  /* 0x0000000568057221 */ /* 0x000fc80000010000 */
[----:B------:R-:W-:Y:S01]  /*116e0*/  FADD.FTZ R5, R103, R5 ;  /* 0x0000000567057221 */ /* 0x000fe20000010000 */
[----:B-1----:R-:W-:Y:S03]  /*116f0*/  HMMA.16816.F32.BF16 R136, R148, R12, R136 ;  /* 0x0000000c9488723c */ /* 0x002fe60000041888 */
[----:B------:R-:W-:-:S04]  /*11700*/  FADD.FTZ R5, R93, R5 ;  /* 0x000000055d057221 */ /* 0x000fc80000010000 */
[----:B------:R-:W-:Y:S01]  /*11710*/  FADD.FTZ R5, R82, R5 ;  /* 0x0000000552057221 */ /* 0x000fe20000010000 */
[----:B------:R-:W-:Y:S03]  /*11720*/  HMMA.16816.F32.BF16 R140, R148, R14, R140 ;  /* 0x0000000e948c723c */ /* 0x000fe6000004188c */
        /* <DEDUP_REMOVED lines=8> */
[----:B------:R-:W-:Y:S05]  /*117b0*/  @!P5 BRA `(.L_x_1068) ;  /* 0x00006db00000d947 */ /* 0x000fea0003800000 */
        /* <DEDUP_REMOVED lines=18> */
[----:B-1----:R-:W-:Y:S01]  /*118e0*/  IMAD.MOV R0, RZ, RZ, -R7 ;  /* 0x000000ffff007224 */ /* 0x002fe200078e0a07 */
[----:B------:R-:W-:-:S03]  /*118f0*/  MOV R6, RZ ;  /* 0x000000ff00067202 */ /* 0x000fc60000000f00 */
[----:B------:R-:W-:-:S04]  /*11900*/  IMAD R0, R0, R12, RZ ;  /* 0x0000000c00007224 */ /* 0x000fc800078e02ff */
[----:B------:R-:W-:-:S04]  /*11910*/  IMAD.HI.U32 R0, R7, R0, R6 ;  /* 0x0000000007007227 */ /* 0x000fc800078e0006 */
[----:B------:R-:W-:Y:S02]  /*11920*/  IMAD.MOV.U32 R7, RZ, RZ, R5 ;  /* 0x000000ffff077224 */ /* 0x000fe400078e0005 */
[----:B------:R-:W-:Y:S02]  /*11930*/  IMAD.MOV.U32 R6, RZ, RZ, R9 ;  /* 0x000000ffff067224 */ /* 0x000fe400078e0009 */
        /* <DEDUP_REMOVED lines=23> */
[----:B------:R-:W-:Y:S02]  /*11ab0*/  IMAD.WIDE R8, R0, 0x4, R210 ;  /* 0x0000000400087825 */ /* 0x000fe400078e02d2 */
[----:B------:R-:W2:Y:S04]  /*11ac0*/  LDG.E R6, [R6.64] ;  /* 0x0000000606067981 */ /* 0x000ea8000c1e1900 */
[----:B------:R-:W2:Y:S01]  /*11ad0*/  LDG.E R8, [R8.64] ;  /* 0x0000000608087981 */ /* 0x000ea2000c1e1900 */
[----:B------:R-:W-:Y:S01]  /*11ae0*/  IADD3 R0, R5, -R0, RZ ;  /* 0x8000000005007210 */ /* 0x000fe20007ffe0ff */
[----:B------:R-:W-:-:S04]  /*11af0*/  IMAD.MOV.U32 R5, RZ, RZ, c[0x0][0x2d0] ;  /* 0x0000b400ff057624 */ /* 0x000fc800078e00ff */
[----:B------:R-:W-:-:S05]  /*11b00*/  IMAD R0, R0, R5, -0x100 ;  /* 0xffffff0000007424 */ /* 0x000fca00078e0205 */
[----:B------:R-:W-:-:S05]  /*11b10*/  SHF.R.S32.HI R5, RZ, 0x1f, R0 ;  /* 0x0000001fff057819 */ /* 0x000fca0000011400 */
[----:B------:R-:W-:Y:S02]  /*11b20*/  IMAD R5, R5, c[0x0][0x1a0], RZ ;  /* 0x0000680005057a24 */ /* 0x000fe400078e02ff */
[----:B--2---:R-:W-:Y:S02]  /*11b30*/  IMAD.IADD R8, R8, 0x1, -R6 ;  /* 0x0000000108087824 */ /* 0x004fe400078e0a06 */
[----:B------:R-:W-:-:S03]  /*11b40*/  IMAD.WIDE.U32 R6, R0, c[0x0][0x1a0], RZ ;  /* 0x0000680000067a25 */ /* 0x000fc600078e00ff */
[----:B------:R-:W-:Y:S01]  /*11b50*/  SHF.R.S32.HI R9, RZ, 0x1f, R8 ;  /* 0x0000001fff097819 */ /* 0x000fe20000011408 */
[----:B------:R-:W-:-:S04]  /*11b60*/  IMAD R0, R0, c[0x0][0x1a4], R5 ;  /* 0x0000690000007a24 */ /* 0x000fc800078e0205 */
[----:B------:R-:W-:Y:S01]  /*11b70*/  IMAD R5, R9, c[0x0][0x188], RZ ;  /* 0x0000620009057a24 */ /* 0x000fe200078e02ff */
[----:B------:R-:W-:-:S03]  /*11b80*/  IADD3 R7, R7, R0, RZ ;  /* 0x0000000007077210 */ /* 0x000fc60007ffe0ff */
[C---:B------:R-:W-:Y:S02]  /*11b90*/  IMAD R5, R8.reuse, c[0x0][0x18c], R5 ;  /* 0x0000630008057a24 */ /* 0x040fe400078e0205 */
[----:B------:R-:W-:-:S04]  /*11ba0*/  IMAD.WIDE.U32 R6, R8, c[0x0][0x188], R6 ;  /* 0x0000620008067a25 */ /* 0x000fc800078e0006 */
[----:B------:R-:W-:Y:S01]  /*11bb0*/  IMAD.IADD R5, R7, 0x1, R5 ;  /* 0x0000000107057824 */ /* 0x000fe200078e0205 */
[----:B------:R-:W-:Y:S01]  /*11bc0*/  MOV R0, R6 ;  /* 0x0000000600007202 */ /* 0x000fe20000000f00 */
[----:B------:R-:W-:Y:S05]  /*11bd0*/  BRA `(.L_x_1070) ;  /* 0x0000003000007947 */ /* 0x000fea0003800000 */
.L_x_1069:
[----:B------:R-:W-:-:S05]  /*11be0*/  IMAD.MOV.U32 R0, RZ, RZ, c[0x0][0x1a0] ;  /* 0x00006800ff007624 */ /* 0x000fca00078e00ff */
[----:B------:R-:W-:-:S04]  /*11bf0*/  LEA R0, -R0, RZ, 0x8 ;  /* 0x000000ff00007211 */ /* 0x000fc800078e41ff */
[----:B------:R-:W-:Y:S02]  /*11c00*/  SHF.R.S32.HI R5, RZ, 0x1f, R0 ;  /* 0x0000001fff057819 */ /* 0x000fe40000011400 */
.L_x_1070:
[----:B------:R-:W-:Y:S01]  /*11c10*/  ISETP.GE.AND P0, PT, R132, c[0x0][0x220], PT ;  /* 0x0000880084007a0c */ /* 0x000fe20003f06270 */
[----:B------:R-:W-:Y:S01]  /*11c20*/  IMAD.MOV.U32 R16, RZ, RZ, c[0x0][0x1a0] ;  /* 0x00006800ff107624 */ /* 0x000fe200078e00ff */
[----:B------:R-:W-:Y:S01]  /*11c30*/  LEA R46, P5, R0, R46, 0x1 ;  /* 0x0000002e002e7211 */ /* 0x000fe200078a08ff */
[----:B------:R-:W-:Y:S01]  /*11c40*/  IMAD.MOV.U32 R24, RZ, RZ, 0x5 ;  /* 0x00000005ff187424 */ /* 0x000fe200078e00ff */
[----:B------:R-:W1:Y:S01]  /*11c50*/  S2R R44, SR_TID.X ;  /* 0x00000000002c7919 */ /* 0x000e620000002100 */
[----:B------:R-:W-:Y:S01]  /*11c60*/  IMAD.SHL.U32 R16, R16, 0x20, RZ ;  /* 0x0000002010107824 */ /* 0x000fe200078e00ff */
[----:B------:R-:W-:Y:S01]  /*11c70*/  LEA.HI.X R45, R0, R45, R5, 0x1, P5 ;  /* 0x0000002d002d7211 */ /* 0x000fe200028f0c05 */
[----:B------:R-:W-:Y:S01]  /*11c80*/  IMAD.MOV.U32 R23, RZ, RZ, c[0x0][0x1a0] ;  /* 0x00006800ff177624 */ /* 0x000fe200078e00ff */
[----:B------:R-:W-:-:S04]  /*11c90*/  LOP3.LUT R188, R188, 0xfffffffe, RZ, 0xc0, !PT ;  /* 0xfffffffebcbc7812 */ /* 0x000fc800078ec0ff */
[----:B------:R-:W-:Y:S01]  /*11ca0*/  SHF.L.U64.HI R23, R23, R24, c[0x0][0x1a4] ;  /* 0x0000690017177619 */ /* 0x000fe20000010218 */
[----:B------:R-:W-:Y:S01]  /*11cb0*/  @!P0 IMAD.MOV.U32 R6, RZ, RZ, c[0x0][0x1a0] ;  /* 0x00006800ff068624 */ /* 0x000fe200078e00ff */
[----:B------:R-:W-:Y:S01]  /*11cc0*/  @P0 STS [R185+0x5000], RZ ;  /* 0x005000ffb9000388 */ /* 0x000fe20000000800 */
[----:B------:R-:W-:Y:S01]  /*11cd0*/  @!P0 IMAD.MOV.U32 R7, RZ, RZ, c[0x0][0x1a0] ;  /* 0x00006800ff078624 */ /* 0x000fe200078e00ff */
[----:B------:R-:W-:Y:S01]  /*11ce0*/  @!P0 IADD3 R16, P4, P3, R0, R152, R16 ;  /* 0x0000009800108210 */ /* 0x000fe20007b9e010 */
[--C-:B------:R-:W-:Y:S01]  /*11cf0*/  @!P0 IMAD.MOV.U32 R10, RZ, RZ, R152.reuse ;  /* 0x000000ffff0a8224 */ /* 0x100fe200078e0098 */
[----:B------:R-:W-:Y:S01]  /*11d00*/  @P0 STS [R185+0x5004], RZ ;  /* 0x005004ffb9000388 */ /* 0x000fe20000000800 */
[--C-:B------:R-:W-:Y:S02]  /*11d10*/  @!P0 IMAD.MOV.U32 R11, RZ, RZ, R155.reuse ;  /* 0x000000ffff0b8224 */ /* 0x100fe400078e009b */
[----:B------:R-:W-:Y:S01]  /*11d20*/  @!P0 IMAD.MOV.U32 R8, RZ, RZ, R152 ;  /* 0x000000ffff088224 */ /* 0x000fe200078e0098 */
[----:B------:R-:W-:Y:S01]  /*11d30*/  @P0 STS.64 [R185+0x5008], RZ ;  /* 0x005008ffb9000388 */ /* 0x000fe20000000a00 */
[----:B------:R-:W-:-:S02]  /*11d40*/  @!P0 IMAD.MOV.U32 R9, RZ, RZ, R155 ;  /* 0x000000ffff098224 */ /* 0x000fc400078e009b */
[----:B------:R-:W-:-:S04]  /*11d50*/  @!P0 IMAD.WIDE.U32 R10, R6, 0xa0, R10 ;  /* 0x000000a0060a8825 */ /* 0x000fc800078e000a */
[----:B------:R-:W-:-:S04]  /*11d60*/  @!P0 IMAD.WIDE.U32 R8, R7, 0xc0, R8 ;  /* 0x000000c007088825 */ /* 0x000fc800078e0008 */
[----:B------:R-:W-:Y:S02]  /*11d70*/  @!P0 IMAD.MOV.U32 R17, RZ, RZ, c[0x0][0x1a0] ;  /* 0x00006800ff118624 */ /* 0x000fe400078e00ff */
[----:B------:R-:W-:Y:S02]  /*11d80*/  @!P0 IMAD.MOV.U32 R6, RZ, RZ, R152 ;  /* 0x000000ffff068224 */ /* 0x000fe400078e0098 */
[----:B------:R-:W-:Y:S02]  /*11d90*/  @!P0 IMAD.MOV.U32 R7, RZ, RZ, R155 ;  /* 0x000000ffff078224 */ /* 0x000fe400078e009b */
[----:B------:R-:W-:Y:S02]  /*11da0*/  @!P0 IMAD.MOV.U32 R14, RZ, RZ, c[0x0][0x1a0] ;  /* 0x00006800ff0e8624 */ /* 0x000fe400078e00ff */
[----:B------:R-:W-:Y:S02]  /*11db0*/  @!P0 IMAD.MOV.U32 R18, RZ, RZ, R46 ;  /* 0x000000ffff128224 */ /* 0x000fe400078e002e */
[----:B------:R-:W-:Y:S01]  /*11dc0*/  @!P0 IMAD.MOV.U32 R19, RZ, RZ, R45 ;  /* 0x000000ffff138224 */ /* 0x000fe200078e002d */
[----:B------:R-:W-:Y:S01]  /*11dd0*/  @!P0 LEA R27, P1, R14, R152, 0x7 ;  /* 0x000000980e1b8211 */ /* 0x000fe200078238ff */
[----:B------:R-:W-:-:S02]  /*11de0*/  @!P0 IMAD.MOV.U32 R15, RZ, RZ, c[0x0][0x1a0] ;  /* 0x00006800ff0f8624 */ /* 0x000fc400078e00ff */
[----:B------:R-:W-:Y:S01]  /*11df0*/  @!P0 IMAD.MOV.U32 R12, RZ, RZ, c[0x0][0x1a0] ;  /* 0x00006800ff0c8624 */ /* 0x000fe200078e00ff */
[----:B------:R-:W-:Y:S01]  /*11e00*/  @!PT LDS RZ, [RZ] ;  /* 0x00000000fffff984 */ /* 0x000fe20000000800 */
[----:B------:R-:W-:Y:S01]  /*11e10*/  @!PT LDS RZ, [RZ] ;  /* 0x00000000fffff984 */ /* 0x000fe20000000800 */
[----:B------:R-:W-:Y:S01]  /*11e20*/  @!PT LDS RZ, [RZ] ;  /* 0x00000000fffff984 */ /* 0x000fe20000000800 */
[----:B------:R2:W-:Y:S01]  /*11e30*/  @!P0 LDGSTS.E.BYPASS.LTC128B.128 [R185+0x5000], [R18.64] ;  /* 0x0500000012b98fae */ /* 0x0005e2000b901d46 */
[----:B------:R-:W-:Y:S01]  /*11e40*/  @!P0 IMAD.MOV.U32 R154, RZ, RZ, R152 ;  /* 0x000000ffff9a8224 */ /* 0x000fe200078e0098 */
[----:B------:R-:W-:Y:S01]  /*11e50*/  @!P0 LEA R22, P2, R15, R152, 0x6 ;  /* 0x000000980f168211 */ /* 0x000fe200078430ff */
[----:B------:R-:W-:Y:S01]  /*11e60*/  @!P0 IMAD.WIDE.U32 R6, R17, 0xe0, R6 ;  /* 0x000000e011068825 */ /* 0x000fe200078e0006 */
[----:B------:R-:W-:Y:S03]  /*11e70*/  @P0 STS.128 [R185+0x5800], RZ ;  /* 0x005800ffb9000388 */ /* 0x000fe60000000c00 */
[----:B------:R-:W-:Y:S02]  /*11e80*/  @!P0 IMAD.MOV.U32 R17, RZ, RZ, c[0x0][0x1a4] ;  /* 0x00006900ff118624 */ /* 0x000fe400078e00ff */
[----:B------:R-:W-:-:S02]  /*11e90*/  @!P0 IMAD.MOV.U32 R21, RZ, RZ, c[0x0][0x1a4] ;  /* 0x00006900ff158624 */ /* 0x000fc400078e00ff */
[----:B------:R-:W-:Y:S01]  /*11ea0*/  @!P0 IMAD.WIDE.U32 R12, R12, 0x60, R154 ;  /* 0x000000600c0c8825 */ /* 0x000fe200078e009a */
[-C--:B------:R-:W-:Y:S02]  /*11eb0*/  @!P0 LEA.HI.X R25, R14, R155.reuse, R17, 0x7, P1 ;  /* 0x0000009b0e198211 */ /* 0x080fe400008f3c11 */
[----:B------:R-:W-:Y:S01]  /*11ec0*/  @!P0 LEA.HI.X R26, R15, R155, R21, 0x6, P2 ;  /* 0x0000009b0f1a8211 */ /* 0x000fe200010f3415 */
[----:B------:R-:W-:Y:S01]  /*11ed0*/  @!P0 IMAD.MOV.U32 R14, RZ, RZ, c[0x0][0x1a4] ;  /* 0x00006900ff0e8624 */ /* 0x000fe200078e00ff */
[----:B------:R-:W-:Y:S01]  /*11ee0*/  @!P0 IADD3 R15, P1, R0, R12, RZ ;  /* 0x0000000c000f8210 */ /* 0x000fe20007f3e0ff */
[----:B------:R-:W-:Y:S02]  /*11ef0*/  @!P0 IMAD.MOV.U32 R12, RZ, RZ, c[0x0][0x1a4] ;  /* 0x00006900ff0c8624 */ /* 0x000fe400078e00ff */
[----:B------:R-:W-:Y:S02]  /*11f00*/  @!P0 IMAD R14, R14, 0xc0, RZ ;  /* 0x000000c00e0e8824 */ /* 0x000fe400078e02ff */
[----:B-1----:R-:W-:-:S05]  /*11f10*/  IMAD.SHL.U32 R44, R44, 0x2, RZ ;  /* 0x000000022c2c7824 */ /* 0x002fca00078e00ff */
[----:B------:R-:W-:Y:S01]  /*11f20*/  LOP3.LUT R44, R44, 0x6, RZ, 0xc0, !PT ;  /* 0x000000062c2c7812 */ /* 0x000fe200078ec0ff */
[----:B--2---:R-:W-:Y:S01]  /*11f30*/  @!P0 IMAD.MOV.U32 R18, RZ, RZ, c[0x0][0x1a4] ;  /* 0x00006900ff128624 */ /* 0x004fe200078e00ff */
[----:B------:R-:W-:-:S03]  /*11f40*/  @!P0 IADD3.X R19, R5, R155, R23, P4, P3 ;  /* 0x0000009b05138210 */ /* 0x000fc600027e6417 */
[----:B------:R-:W-:Y:S01]  /*11f50*/  @!P0 IMAD R17, R18, 0x60, RZ ;  /* 0x0000006012118824 */ /* 0x000fe200078e02ff */
[----:B------:R-:W-:-:S04]  /*11f60*/  @!P0 LEA R18, P2, R16, c[0x0][0x170], 0x1 ;  /* 0x00005c0010128a11 */ /* 0x000fc800078408ff */
[----:B------:R-:W-:Y:S01]  /*11f70*/  @!P0 IADD3.X R24, R5, R13, R17, P1, !PT ;  /* 0x0000000d05188210 */ /* 0x000fe20000ffe411 */
[----:B------:R-:W-:Y:S01]  /*11f80*/  @!P0 IMAD R13, R12, 0xe0, RZ ;  /* 0x000000e00c0d8824 */ /* 0x000fe200078e02ff */
[----:B------:R-:W-:Y:S01]  /*11f90*/  @!P0 LEA.HI.X R19, R16, c[0x0][0x174], R19, 0x1, P2 ;  /* 0x00005d0010138a11 */ /* 0x000fe200010f0c13 */
[----:B------:R-:W-:Y:S01]  /*11fa0*/  @!P0 IMAD R16, R21, 0xa0, RZ ;  /* 0x000000a015108824 */ /* 0x000fe200078e02ff */
[C---:B------:R-:W-:Y:S02]  /*11fb0*/  @!P0 IADD3 R12, P5, R0.reuse, R22, RZ ;  /* 0x00000016000c8210 */ /* 0x040fe40007fbe0ff */
[C---:B------:R-:W-:Y:S01]  /*11fc0*/  @!P0 IADD3 R21, P3, R0.reuse, R10, RZ ;  /* 0x0000000a00158210 */ /* 0x040fe20007f7e0ff */
[----:B------:R-:W-:Y:S01]  /*11fd0*/  @!PT LDS RZ, [RZ] ;  /* 0x00000000fffff984 */ /* 0x000fe20000000800 */
[----:B------:R-:W-:Y:S01]  /*11fe0*/  @!PT LDS RZ, [RZ] ;  /* 0x00000000fffff984 */ /* 0x000fe20000000800 */
[----:B------:R-:W-:Y:S01]  /*11ff0*/  @!PT LDS RZ, [RZ] ;  /* 0x00000000fffff984 */ /* 0x000fe20000000800 */
[----:B------:R1:W-:Y:S01]  /*12000*/  @!P0 LDGSTS.E.BYPASS.LTC128B.128 [R185+0x5800], [R18.64] ;  /* 0x0580000012b98fae */ /* 0x0003e2000b901d46 */
[C---:B------:R-:W-:Y:S02]  /*12010*/  @!P0 IADD3 R22, P2, R0.reuse, R8, RZ ;  /* 0x0000000800168210 */ /* 0x040fe40007f5e0ff */
[C---:B------:R-:W-:Y:S01]  /*12020*/  @!P0 IADD3 R23, P1, R0.reuse, R6, RZ ;  /* 0x0000000600178210 */ /* 0x040fe20007f3e0ff */
[C---:B------:R-:W-:Y:S01]  /*12030*/  @!P0 IMAD.X R6, R5.reuse, 0x1, R26, P5 ;  /* 0x0000000105068824 */ /* 0x040fe200028e061a */
[----:B------:R-:W-:Y:S01]  /*12040*/  @!P0 IADD3 R0, P4, R0, R27, RZ ;  /* 0x0000001b00008210 */ /* 0x000fe20007f9e0ff */
[----:B------:R-:W-:Y:S01]  /*12050*/  @P0 STS.128 [R185+0x6000], RZ ;  /* 0x006000ffb9000388 */ /* 0x000fe20000000c00 */
[----:B------:R-:W-:-:S02]  /*12060*/  @!P0 IADD3.X R11, R5, R11, R16, P3, !PT ;  /* 0x0000000b050b8210 */ /* 0x000fc40001ffe410 */
[C---:B------:R-:W-:Y:S02]  /*12070*/  @!P0 IADD3.X R9, R5.reuse, R14, R9, P2, !PT ;  /* 0x0000000e05098210 */ /* 0x040fe400017fe409 */
[C---:B------:R-:W-:Y:S02]  /*12080*/  @!P0 LEA R16, P2, R12.reuse, c[0x0][0x170], 0x1 ;  /* 0x00005c000c108a11 */ /* 0x040fe400078408ff */
[C---:B------:R-:W-:Y:S01]  /*12090*/  @!P0 IADD3.X R7, R5.reuse, R7, R13, P1, !PT ;  /* 0x0000000705078210 */ /* 0x040fe20000ffe40d */
[----:B------:R-:W-:Y:S01]  /*120a0*/  @!P0 IMAD.X R5, R5, 0x1, R25, P4 ;  /* 0x0000000105058824 */ /* 0x000fe200020e0619 */
[----:B------:R-:W-:Y:S02]  /*120b0*/  @!P0 LEA R14, P1, R15, c[0x0][0x170], 0x1 ;  /* 0x00005c000f0e8a11 */ /* 0x000fe400078208ff */
[----:B------:R-:W-:Y:S02]  /*120c0*/  @!P0 LEA.HI.X R17, R12, c[0x0][0x174], R6, 0x1, P2 ;  /* 0x00005d000c118a11 */ /* 0x000fe400010f0c06 */
[----:B------:R-:W-:-:S02]  /*120d0*/  @!P0 LEA R12, P4, R0, c[0x0][0x170], 0x1 ;  /* 0x00005c00000c8a11 */ /* 0x000fc400078808ff */
        /* <DEDUP_REMOVED lines=8> */
[----:B------:R-:W-:Y:S02]  /*12160*/  @!P0 LEA.HI.X R13, R0, c[0x0][0x174], R5, 0x1, P4 ;  /* 0x00005d00000d8a11 */ /* 0x000fe400020f0c05 */
[----:B------:R-:W-:Y:S01]  /*12170*/  @!P0 LEA R6, P1, R23, c[0x0][0x170], 0x1 ;  /* 0x00005c0017068a11 */ /* 0x000fe200078208ff */
[----:B------:R-:W-:Y:S01]  /*12180*/  @!PT LDS RZ, [RZ] ;  /* 0x00000000fffff984 */ /* 0x000fe20000000800 */
[----:B------:R-:W-:Y:S01]  /*12190*/  @!PT LDS RZ, [RZ] ;  /* 0x00000000fffff984 */ /* 0x000fe20000000800 */
[----:B------:R-:W-:Y:S01]  /*121a0*/  @!PT LDS RZ, [RZ] ;  /* 0x00000000fffff984 */ /* 0x000fe20000000800 */
[----:B------:R2:W-:Y:S01]  /*121b0*/  @!P0 LDGSTS.E.BYPASS.LTC128B.128 [R185+0x6800], [R14.64] ;  /* 0x068000000eb98fae */ /* 0x0005e2000b901d46 */
[----:B------:R-:W-:-:S02]  /*121c0*/  @!P0 LEA.HI.X R11, R21, c[0x0][0x174], R11, 0x1, P3 ;  /* 0x00005d00150b8a11 */ /* 0x000fc400018f0c0b */
[----:B------:R-:W-:Y:S01]  /*121d0*/  @!P0 LEA.HI.X R9, R22, c[0x0][0x174], R9, 0x1, P2 ;  /* 0x00005d0016098a11 */ /* 0x000fe200010f0c09 */
[----:B------:R-:W-:Y:S01]  /*121e0*/  @P0 STS.128 [R185+0x7000], RZ ;  /* 0x007000ffb9000388 */ /* 0x000fe20000000c00 */
[----:B------:R-:W-:Y:S02]  /*121f0*/  @!P0 LEA.HI.X R7, R23, c[0x0][0x174], R7, 0x1, P1 ;  /* 0x00005d0017078a11 */ /* 0x000fe400008f0c07 */
[----:B------:R-:W-:Y:S01]  /*12200*/  ISETP.GE.AND P1, PT, R216, 0x3, PT ;  /* 0x00000003d800780c */ /* 0x000fe20003f26270 */
        /* <DEDUP_REMOVED lines=9> */
[----:B------:R-:W-:Y:S01]  /*122a0*/  @P0 STS.128 [R185+0x8000], RZ ;  /* 0x008000ffb9000388 */ /* 0x000fe20000000c00 */
[----:B------:R-:W-:-:S03]  /*122b0*/  @P1 LOP3.LUT R188, R188, 0x1, RZ, 0xfc, !PT ;  /* 0x00000001bcbc1812 */ /* 0x000fc600078efcff */
        /* <DEDUP_REMOVED lines=9> */
[----:B--2---:R-:W-:Y:S04]  /*12350*/  LDSM.16.M88.4 R12, [R168] ;  /* 0x00000000a80c783b */ /* 0x004fe80000000200 */
[----:B-1----:R-:W1:Y:S04]  /*12360*/  LDSM.16.M88.4 R16, [R164+0x1000] ;  /* 0x00100000a410783b */ /* 0x002e680000000200 */
[----:B------:R-:W-:Y:S04]  /*12370*/  LDSM.16.M88.4 R32, [R167] ;  /* 0x00000000a720783b */ /* 0x000fe80000000200 */
[----:B------:R-:W-:Y:S04]  /*12380*/  LDSM.16.M88.4 R40, [R164+0x1400] ;  /* 0x00140000a428783b */ /* 0x000fe80000000200 */
[----:B---3--:R-:W2:Y:S04]  /*12390*/  LDSM.16.M88.4 R8, [R169] ;  /* 0x00000000a908783b */ /* 0x008ea80000000200 */
[----:B------:R-:W3:Y:S01]  /*123a0*/  LDSM.16.M88.4 R48, [R184] ;  /* 0x00000000b830783b */ /* 0x000ee20000000200 */
[----:B----4-:R-:W-:-:S03]  /*123b0*/  IMAD.SHL.U32 R6, R241, 0x100, RZ ;  /* 0x00000100f1067824 */ /* 0x010fc600078e00ff */
[----:B------:R-:W4:Y:S04]  /*123c0*/  LDSM.16.M88.4 R52, [R164+0x1800] ;  /* 0x00180000a434783b */ /* 0x000f280000000200 */
[----:B------:R-:W-:Y:S04]  /*123d0*/  LDSM.16.M88.4 R56, [R164+0x1c00] ;  /* 0x001c0000a438783b */ /* 0x000fe80000000200 */
[----:B------:R-:W0:Y:S01]  /*123e0*/  LDGDEPBAR ;  /* 0x00000000000079af */ /* 0x000e220000000000 */
[C---:B-1----:R-:W-:Y:S08]  /*123f0*/  HMMA.16816.F32.BF16 R24, R12.reuse, R16, RZ ;  /* 0x000000100c18723c */ /* 0x042ff000000418ff */
[----:B------:R-:W-:Y:S11]  /*12400*/  HMMA.16816.F32.BF16 R16, R12, R18, RZ ;  /* 0x000000120c10723c */ /* 0x000ff600000418ff */
[----:B------:R-:W-:Y:S05]  /*12410*/  @!UPT UIADD3 URZ, URZ, URZ, URZ ;  /* 0x0000003f3f3ff290 */ /* 0x000fea000fffe03f */
[----:B--2---:R-:W-:Y:S08]  /*12420*/  HMMA.16816.F32.BF16 R28, R8, R32, R24 ;  /* 0x00000020081c723c */ /* 0x004ff00000041818 */
[----:B------:R-:W-:Y:S08]  /*12430*/  HMMA.16816.F32.BF16 R24, R12, R40, RZ ;  /* 0x000000280c18723c */ /* 0x000ff000000418ff */
[----:B------:R-:W-:Y:S08]  /*12440*/  HMMA.16816.F32.BF16 R36, R8, R34, R16 ;  /* 0x000000220824723c */ /* 0x000ff00000041810 */
[----:B------:R-:W-:Y:S01]  /*12450*/  HMMA.16816.F32.BF16 R16, R12, R42, RZ ;  /* 0x0000002a0c10723c */ /* 0x000fe200000418ff */
[----:B------:R-:W1:Y:S01]  /*12460*/  LDSM.16.M88.4 R40, [R183] ;  /* 0x00000000b728783b */ /* 0x000e620000000200 */
[----:B------:R-:W-:-:S02]  /*12470*/  FMUL.FTZ R28, R28, c[0x0][0x2ec] ;  /* 0x0000bb001c1c7a20 */ /* 0x000fc40000410000 */
[----:B------:R-:W-:Y:S02]  /*12480*/  FMUL.FTZ R29, R29, c[0x0][0x2ec] ;  /* 0x0000bb001d1d7a20 */ /* 0x000fe40000410000 */
[----:B------:R-:W-:Y:S01]  /*12490*/  FMUL.FTZ R30, R30, c[0x0][0x2ec] ;  /* 0x0000bb001e1e7a20 */ /* 0x000fe20000410000 */
[----:B------:R-:W-:Y:S01]  /*124a0*/  MUFU.TANH R201, R28 ;  /* 0x0000001c00c97308 */ /* 0x000fe20000002400 */
[----:B------:R-:W-:Y:S01]  /*124b0*/  FMUL.FTZ R31, R31, c[0x0][0x2ec] ;  /* 0x0000bb001f1f7a20 */ /* 0x000fe20000410000 */
[----:B---3--:R-:W-:Y:S06]  /*124c0*/  HMMA.16816.F32.BF16 R32, R8, R48, R24 ;  /* 0x000000300820723c */ /* 0x008fec0000041818 */
[----:B------:R-:W-:Y:S01]  /*124d0*/  MUFU.TANH R101, R29 ;  /* 0x0000001d00657308 */ /* 0x000fe20000002400 */
[----:B------:R-:W-:Y:S01]  /*124e0*/  FMUL.FTZ R36, R36, c[0x0][0x2ec] ;  /* 0x0000bb0024247a20 */ /* 0x000fe20000410000 */
[----:B----4-:R-:W-:Y:S01]  /*124f0*/  HMMA.16816.F32.BF16 R24, R12, R54, RZ ;  /* 0x000000360c18723c */ /* 0x010fe200000418ff */
[----:B------:R-:W-:-:S02]  /*12500*/  FMUL.FTZ R37, R37, c[0x0][0x2ec] ;  /* 0x0000bb0025257a20 */ /* 0x000fc40000410000 */
[----:B------:R-:W-:Y:S02]  /*12510*/  FMUL.FTZ R38, R38, c[0x0][0x2ec] ;  /* 0x0000bb0026267a20 */ /* 0x000fe40000410000 */
[----:B------:R-:W-:Y:S01]  /*12520*/  FMUL.FTZ R39, R39, c[0x0][0x2ec] ;  /* 0x0000bb0027277a20 */ /* 0x000fe20000410000 */
[----:B------:R-:W-:Y:S02]  /*12530*/  MUFU.TANH R222, R30 ;  /* 0x0000001e00de7308 */ /* 0x000fe40000002400 */
[----:B------:R-:W-:Y:S01]  /*12540*/  HMMA.16816.F32.BF16 R16, R8, R50, R16 ;  /* 0x000000320810723c */ /* 0x000fe20000041810 */
[----:B------:R-:W2:Y:S05]  /*12550*/  LDSM.16.M88.4 R48, [R182] ;  /* 0x00000000b630783b */ /* 0x000eaa0000000200 */
[----:B------:R3:W4:Y:S02]  /*12560*/  MUFU.TANH R105, R31 ;  /* 0x0000001f00697308 */ /* 0x0007240000002400 */
[----:B------:R-:W-:-:S02]  /*12570*/  FMUL.FTZ R32, R32, c[0x0][0x2ec] ;  /* 0x0000bb0020207a20 */ /* 0x000fc40000410000 */
[----:B------:R-:W-:Y:S02]  /*12580*/  FMUL.FTZ R33, R33, c[0x0][0x2ec] ;  /* 0x0000bb0021217a20 */ /* 0x000fe40000410000 */
[----:B------:R-:W-:Y:S02]  /*12590*/  FMUL.FTZ R34, R34, c[0x0][0x2ec] ;  /* 0x0000bb0022227a20 */ /* 0x000fe40000410000 */
[----:B------:R-:W-:Y:S01]  /*125a0*/  FMUL.FTZ R35, R35, c[0x0][0x2ec] ;  /* 0x0000bb0023237a20 */ /* 0x000fe20000410000 */
[----:B------:R-:W-:Y:S01]  /*125b0*/  MUFU.TANH R221, R36 ;  /* 0x0000002400dd7308 */ /* 0x000fe20000002400 */
[----:B---3--:R-:W-:Y:S07]  /*125c0*/  HMMA.16816.F32.BF16 R28, R12, R52, RZ ;  /* 0x000000340c1c723c */ /* 0x008fee00000418ff */
[----:B------:R-:W3:Y:S01]  /*125d0*/  MUFU.TANH R100, R37 ;  /* 0x0000002500647308 */ /* 0x000ee20000002400 */
[----:B------:R-:W-:Y:S01]  /*125e0*/  FMUL.FTZ R16, R16, c[0x0][0x2ec] ;  /* 0x0000bb0010107a20 */ /* 0x000fe20000410000 */
[----:B------:R-:W-:Y:S01]  /*125f0*/  LDSM.16.M88.4 R52, [R178] ;  /* 0x00000000b234783b */ /* 0x000fe20000000200 */
[----:B------:R-:W-:-:S02]  /*12600*/  FMUL.FTZ R17, R17, c[0x0][0x2ec] ;  /* 0x0000bb0011117a20 */ /* 0x000fc40000410000 */
[----:B------:R-:W-:Y:S02]  /*12610*/  FMUL.FTZ R18, R18, c[0x0][0x2ec] ;  /* 0x0000bb0012127a20 */ /* 0x000fe40000410000 */
[----:B------:R-:W-:Y:S01]  /*12620*/  FMUL.FTZ R19, R19, c[0x0][0x2ec] ;  /* 0x0000bb0013137a20 */ /* 0x000fe20000410000 */
[----:B------:R-:W-:Y:S08]  /*12630*/  MUFU.TANH R220, R38 ;  /* 0x0000002600dc7308 */ /* 0x000ff00000002400 */
[----:B------:R5:W1:Y:S08]  /*12640*/  MUFU.TANH R106, R39 ;  /* 0x00000027006a7308 */ /* 0x000a700000002400 */
[----:B------:R-:W-:Y:S01]  /*12650*/  MUFU.TANH R219, R32 ;  /* 0x0000002000db7308 */ /* 0x000fe20000002400 */
[----:B-----5:R-:W5:Y:S07]  /*12660*/  LDSM.16.M88.4 R36, [R164+0x2000] ;  /* 0x00200000a424783b */ /* 0x020f6e0000000200 */
[----:B------:R-:W-:Y:S08]  /*12670*/  MUFU.TANH R91, R33 ;  /* 0x00000021005b7308 */ /* 0x000ff00000002400 */
[----:B------:R-:W-:Y:S08]  /*12680*/  MUFU.TANH R218, R34 ;  /* 0x0000002200da7308 */ /* 0x000ff00000002400 */
[----:B------:R1:W-:Y:S08]  /*12690*/  MUFU.TANH R107, R35 ;  /* 0x00000023006b7308 */ /* 0x0003f00000002400 */
[----:B------:R-:W-:Y:S01]  /*126a0*/  MUFU.TANH R217, R16 ;  /* 0x0000001000d97308 */ /* 0x000fe20000002400 */
[C---:B-1----:R-:W-:Y:S07]  /*126b0*/  HMMA.16816.F32.BF16 R32, R8.reuse, R40, R28 ;  /* 0x000000280820723c */ /* 0x042fee000004181c */
[----:B------:R-:W1:Y:S01]  /*126c0*/  MUFU.TANH R99, R17 ;  /* 0x0000001100637308 */ /* 0x000e620000002400 */
[----:B------:R-:W-:Y:S07]  /*126d0*/  HMMA.16816.F32.BF16 R28, R8, R42, R24 ;  /* 0x0000002a081c723c */ /* 0x000fee0000041818 */
[----:B------:R-:W-:Y:S01]  /*126e0*/  MUFU.TANH R215, R18 ;  /* 0x0000001200d77308 */ /* 0x000fe20000002400 */
[----:B------:R-:W1:Y:S01]  /*126f0*/  LDSM.16.M88.4 R40, [R181] ;  /* 0x00000000b528783b */ /* 0x000e620000000200 */
[----:B------:R-:W-:Y:S06]  /*12700*/  HMMA.16816.F32.BF16 R24, R12, R56, RZ ;  /* 0x000000380c18723c */ /* 0x000fec00000418ff */
[----:B------:R2:W1:Y:S01]  /*12710*/  MUFU.TANH R109, R19 ;  /* 0x00000013006d7308 */ /* 0x0004620000002400 */
[----:B------:R-:W-:-:S02]  /*12720*/  FMUL.FTZ R32, R32, c[0x0][0x2ec] ;  /* 0x0000bb0020207a20 */ /* 0x000fc40000410000 */
[----:B------:R-:W-:Y:S02]  /*12730*/  FMUL.FTZ R33, R33, c[0x0][0x2ec] ;  /* 0x0000bb0021217a20 */ /* 0x000fe40000410000 */
[----:B------:R-:W-:-:S03]  /*12740*/  FMUL.FTZ R34, R34, c[0x0][0x2ec] ;  /* 0x0000bb0022227a20 */ /* 0x000fc60000410000 */
[----:B------:R-:W-:Y:S01]  /*12750*/  MUFU.TANH R226, R32 ;  /* 0x0000002000e27308 */ /* 0x000fe20000002400 */
[----:B------:R-:W-:Y:S02]  /*12760*/  FMUL.FTZ R35, R35, c[0x0][0x2ec] ;  /* 0x0000bb0023237a20 */ /* 0x000fe40000410000 */
[----:B------:R-:W-:Y:S01]  /*12770*/  FMUL.FTZ R0, R28, c[0x0][0x2ec] ;  /* 0x0000bb001c007a20 */ /* 0x000fe20000410000 */
[----:B--2---:R-:W-:Y:S01]  /*12780*/  HMMA.16816.F32.BF16 R16, R12, R58, RZ ;  /* 0x0000003a0c10723c */ /* 0x004fe200000418ff */
[----:B------:R-:W-:Y:S03]  /*12790*/  LDSM.16.M88.4 R56, [R164+0x3c00] ;  /* 0x003c0000a438783b */ /* 0x000fe60000000200 */
[----:B------:R2:W-:Y:S04]  /*127a0*/  MUFU.TANH R224, R0 ;  /* 0x0000000000e07308 */ /* 0x0005e80000002400 */
[----:B------:R-:W-:Y:S04]  /*127b0*/  HMMA.16816.F32.BF16 R84, R8, R48, R24 ;  /* 0x000000300854723c */ /* 0x000fe80000041818 */
[----:B------:R-:W-:Y:S04]  /*127c0*/  MUFU.TANH R95, R33 ;  /* 0x00000021005f7308 */ /* 0x000fe80000002400 */
[----:B-----5:R-:W-:Y:S01]  /*127d0*/  HMMA.16816.F32.BF16 R24, R12, R38, RZ ;  /* 0x000000260c18723c */ /* 0x020fe200000418ff */
[----:B--2---:R-:W-:-:S03]  /*127e0*/  FMUL.FTZ R0, R29, c[0x0][0x2ec] ;  /* 0x0000bb001d007a20 */ /* 0x004fc60000410000 */
[----:B------:R-:W-:Y:S08]  /*127f0*/  MUFU.TANH R225, R34 ;  /* 0x0000002200e17308 */ /* 0x000ff00000002400 */
[----:B------:R2:W5:Y:S08]  /*12800*/  MUFU.TANH R96, R0 ;  /* 0x0000000000607308 */ /* 0x0005700000002400 */
[----:B------:R1:W-:Y:S01]  /*12810*/  MUFU.TANH R111, R35 ;  /* 0x00000023006f7308 */ /* 0x0003e20000002400 */
[----:B--2---:R-:W-:-:S07]  /*12820*/  FMUL.FTZ R0, R30, c[0x0][0x2ec] ;  /* 0x0000bb001e007a20 */ /* 0x004fce0000410000 */
[----:B------:R2:W-:Y:S01]  /*12830*/  MUFU.TANH R223, R0 ;  /* 0x0000000000df7308 */ /* 0x0005e20000002400 */
[----:B-1----:R-:W-:Y:S01]  /*12840*/  HMMA.16816.F32.BF16 R32, R8, R50, R16 ;  /* 0x000000320820723c */ /* 0x002fe20000041810 */
[----:B------:R-:W-:Y:S07]  /*12850*/  LDSM.16.M88.4 R48, [R179] ;  /* 0x00000000b330783b */ /* 0x000fee0000000200 */
[----:B------:R-:W-:Y:S01]  /*12860*/  HMMA.16816.F32.BF16 R16, R12, R36, RZ ;  /* 0x000000240c10723c */ /* 0x000fe200000418ff */
[----:B------:R-:W-:Y:S01]  /*12870*/  LDSM.16.M88.4 R36, [R180] ;  /* 0x00000000b424783b */ /* 0x000fe20000000200 */
[----:B--2---:R-:W-:-:S03]  /*12880*/  FMUL.FTZ R0, R31, c[0x0][0x2ec] ;  /* 0x0000bb001f007a20 */ /* 0x004fc60000410000 */
[----:B------:R-:W1:Y:S01]  /*12890*/  LDSM.16.M88.4 R28, [R164+0x2400] ;  /* 0x00240000a41c783b */ /* 0x000e620000000200 */
[----:B------:R2:W1:Y:S02]  /*128a0*/  MUFU.TANH R113, R0 ;  /* 0x0000000000717308 */ /* 0x0004640000002400 */
[----:B--2---:R-:W-:Y:S11]  /*128b0*/  FMUL.FTZ R0, R85, c[0x0][0x2ec] ;  /* 0x0000bb0055007a20 */ /* 0x004ff60000410000 */
[----:B------:R-:W-:Y:S05]  /*128c0*/  @!UPT UIADD3 URZ, URZ, URZ, URZ ;  /* 0x0000003f3f3ff290 */ /* 0x000fea000fffe03f */
[C---:B------:R-:W-:Y:S01]  /*128d0*/  HMMA.16816.F32.BF16 R16, R8.reuse, R40, R16 ;  /* 0x000000280810723c */ /* 0x040fe20000041810 */
[----:B------:R2:W1:Y:S07]  /*128e0*/  MUFU.TANH R97, R0 ;  /* 0x0000000000617308 */ /* 0x00046e0000002400 */
[----:B------:R-:W-:Y:S01]  /*128f0*/  HMMA.16816.F32.BF16 R40, R8, R42, R24 ;  /* 0x0000002a0828723c */ /* 0x000fe20000041818 */
[----:B--2---:R-:W-:-:S07]  /*12900*/  FMUL.FTZ R0, R87, c[0x0][0x2ec] ;  /* 0x0000bb0057007a20 */ /* 0x004fce0000410000 */
[C---:B-1----:R-:W-:Y:S01]  /*12910*/  HMMA.16816.F32.BF16 R24, R12.reuse, R28, RZ ;  /* 0x0000001c0c18723c */ /* 0x042fe200000418ff */
[----:B------:R1:W2:Y:S07]  /*12920*/  MUFU.TANH R115, R0 ;  /* 0x0000000000737308 */ /* 0x0002ae0000002400 */
[----:B------:R-:W-:Y:S01]  /*12930*/  HMMA.16816.F32.BF16 R28, R12, R30, RZ ;  /* 0x0000001e0c1c723c */ /* 0x000fe200000418ff */
[----:B-1----:R-:W-:-:S04]  /*12940*/  FMUL.FTZ R0, R32, c[0x0][0x2ec] ;  /* 0x0000bb0020007a20 */ /* 0x002fc80000410000 */
[----:B------:R1:W-:Y:S02]  /*12950*/  MUFU.TANH R214, R0 ;  /* 0x0000000000d67308 */ /* 0x0003e40000002400 */
[----:B-1----:R-:W-:-:S06]  /*12960*/  FMUL.FTZ R0, R33, c[0x0][0x2ec] ;  /* 0x0000bb0021007a20 */ /* 0x002fcc0000410000 */
[----:B------:R1:W1:Y:S02]  /*12970*/  MUFU.TANH R98, R0 ;  /* 0x0000000000627308 */ /* 0x0002640000002400 */
[----:B-1----:R-:W-:-:S06]  /*12980*/  FMUL.FTZ R0, R34, c[0x0][0x2ec] ;  /* 0x0000bb0022007a20 */ /* 0x002fcc0000410000 */
[----:B------:R1:W-:Y:S02]  /*12990*/  MUFU.TANH R213, R0 ;  /* 0x0000000000d57308 */ /* 0x0003e40000002400 */
[----:B-1----:R-:W-:Y:S02]  /*129a0*/  FMUL.FTZ R0, R35, c[0x0][0x2ec] ;  /* 0x0000bb0023007a20 */ /* 0x002fe40000410000 */
[----:B------:R-:W1:Y:S04]  /*129b0*/  LDSM.16.M88.4 R32, [R164+0x2800] ;  /* 0x00280000a420783b */ /* 0x000e680000000200 */
[----:B------:R2:W1:Y:S02]  /*129c0*/  MUFU.TANH R116, R0 ;  /* 0x0000000000747308 */ /* 0x0004640000002400 */
[----:B--2---:R-:W-:-:S06]  /*129d0*/  FMUL.FTZ R0, R16, c[0x0][0x2ec] ;  /* 0x0000bb0010007a20 */ /* 0x004fcc0000410000 */
[----:B------:R2:W-:Y:S02]  /*129e0*/  MUFU.TANH R212, R0 ;  /* 0x0000000000d47308 */ /* 0x0005e40000002400 */
[----:B--2---:R-:W-:-:S06]  /*129f0*/  FMUL.FTZ R0, R17, c[0x0][0x2ec] ;  /* 0x0000bb0011007a20 */ /* 0x004fcc0000410000 */
[----:B------:R2:W1:Y:S02]  /*12a00*/  MUFU.TANH R94, R0 ;  /* 0x00000000005e7308 */ /* 0x0004640000002400 */
[----:B--2---:R-:W-:-:S06]  /*12a10*/  FMUL.FTZ R0, R18, c[0x0][0x2ec] ;  /* 0x0000bb0012007a20 */ /* 0x004fcc0000410000 */
[----:B------:R2:W-:Y:S02]  /*12a20*/  MUFU.TANH R209, R0 ;  /* 0x0000000000d17308 */ /* 0x0005e40000002400 */
[----:B--2---:R-:W-:Y:S02]  /*12a30*/  FMUL.FTZ R0, R19, c[0x0][0x2ec] ;  /* 0x0000bb0013007a20 */ /* 0x004fe40000410000 */
[C---:B------:R-:W-:Y:S04]  /*12a40*/  HMMA.16816.F32.BF16 R16, R8.reuse, R36, R24 ;  /* 0x000000240810723c */ /* 0x040fe80000041818 */
[----:B------:R2:W2:Y:S04]  /*12a50*/  MUFU.TANH R119, R0 ;  /* 0x0000000000777308 */ /* 0x0004a80000002400 */
[----:B------:R-:W-:Y:S08]  /*12a60*/  HMMA.16816.F32.BF16 R36, R8, R38, R28 ;  /* 0x000000260824723c */ /* 0x000ff0000004181c */
[----:B-1----:R-:W-:Y:S01]  /*12a70*/  HMMA.16816.F32.BF16 R28, R12, R32, RZ ;  /* 0x000000200c1c723c */ /* 0x002fe200000418ff */
[----:B--2---:R-:W-:-:S04]  /*12a80*/  FMUL.FTZ R0, R40, c[0x0][0x2ec] ;  /* 0x0000bb0028007a20 */ /* 0x004fc80000410000 */
[----:B------:R1:W-:Y:S03]  /*12a90*/  MUFU.TANH R208, R0 ;  /* 0x0000000000d07308 */ /* 0x0003e60000002400 */
[----:B------:R-:W-:Y:S01]  /*12aa0*/  HMMA.16816.F32.BF16 R24, R12, R34, RZ ;  /* 0x000000220c18723c */ /* 0x000fe200000418ff */
[----:B-1----:R-:W-:Y:S11]  /*12ab0*/  FMUL.FTZ R0, R41, c[0x0][0x2ec] ;  /* 0x0000bb0029007a20 */ /* 0x002ff60000410000 */
[----:B------:R-:W-:Y:S04]  /*12ac0*/  @!UPT UIADD3 URZ, URZ, URZ, URZ ;  /* 0x0000003f3f3ff290 */ /* 0x000fe8000fffe03f */
[C---:B------:R-:W-:Y:S01]  /*12ad0*/  HMMA.16816.F32.BF16 R32, R8.reuse, R48, R28 ;  /* 0x000000300820723c */ /* 0x040fe2000004181c */
[----:B------:R1:W2:Y:S07]  /*12ae0*/  MUFU.TANH R87, R0 ;  /* 0x0000000000577308 */ /* 0x0002ae0000002400 */
[----:B------:R-:W-:Y:S01]  /*12af0*/  HMMA.16816.F32.BF16 R28, R8, R50, R24 ;  /* 0x00000032081c723c */ /* 0x000fe20000041818 */
[----:B------:R-:W2:Y:S01]  /*12b00*/  LDSM.16.M88.4 R48, [R164+0x3000] ;  /* 0x00300000a430783b */ /* 0x000ea20000000200 */
[----:B-1----:R-:W-:-:S04]  /*12b10*/  FMUL.FTZ R0, R42, c[0x0][0x2ec] ;  /* 0x0000bb002a007a20 */ /* 0x002fc80000410000 */
[----:B------:R1:W-:Y:S02]  /*12b20*/  MUFU.TANH R207, R0 ;  /* 0x0000000000cf7308 */ /* 0x0003e40000002400 */
[----:B-1----:R-:W-:Y:S02]  /*12b30*/  FMUL.FTZ R0, R43, c[0x0][0x2ec] ;  /* 0x0000bb002b007a20 */ /* 0x002fe40000410000 */
[----:B------:R-:W1:Y:S04]  /*12b40*/  LDSM.16.M88.4 R40, [R164+0x2c00] ;  /* 0x002c0000a428783b */ /* 0x000e680000000200 */
[----:B------:R3:W1:Y:S01]  /*12b50*/  MUFU.TANH R121, R0 ;  /* 0x0000000000797308 */ /* 0x0006620000002400 */
[----:B--2---:R-:W-:Y:S01]  /*12b60*/  HMMA.16816.F32.BF16 R24, R12, R48, RZ ;  /* 0x000000300c18723c */ /* 0x004fe200000418ff */
[----:B---3--:R-:W-:-:S06]  /*12b70*/  FMUL.FTZ R0, R16, c[0x0][0x2ec] ;  /* 0x0000bb0010007a20 */ /* 0x008fcc0000410000 */
[----:B------:R2:W-:Y:S02]  /*12b80*/  MUFU.TANH R206, R0 ;  /* 0x0000000000ce7308 */ /* 0x0005e40000002400 */
[----:B--2---:R-:W-:-:S06]  /*12b90*/  FMUL.FTZ R0, R17, c[0x0][0x2ec] ;  /* 0x0000bb0011007a20 */ /* 0x004fcc0000410000 */
[----:B------:R2:W-:Y:S02]  /*12ba0*/  MUFU.TANH R81, R0 ;  /* 0x0000000000517308 */ /* 0x0005e40000002400 */
[----:B--2---:R-:W-:-:S06]  /*12bb0*/  FMUL.FTZ R0, R18, c[0x0][0x2ec] ;  /* 0x0000bb0012007a20 */ /* 0x004fcc0000410000 */
[----:B------:R2:W-:Y:S02]  /*12bc0*/  MUFU.TANH R205, R0 ;  /* 0x0000000000cd7308 */ /* 0x0005e40000002400 */
[----:B--2---:R-:W-:Y:S02]  /*12bd0*/  FMUL.FTZ R0, R19, c[0x0][0x2ec] ;  /* 0x0000bb0013007a20 */ /* 0x004fe40000410000 */
[----:B-1----:R-:W-:Y:S04]  /*12be0*/  HMMA.16816.F32.BF16 R16, R12, R40, RZ ;  /* 0x000000280c10723c */ /* 0x002fe800000418ff */
[----:B------:R1:W-:Y:S02]  /*12bf0*/  MUFU.TANH R122, R0 ;  /* 0x00000000007a7308 */ /* 0x0003e40000002400 */
[----:B-1----:R-:W-:-:S06]  /*12c00*/  FMUL.FTZ R0, R36, c[0x0][0x2ec] ;  /* 0x0000bb0024007a20 */ /* 0x002fcc0000410000 */
[----:B------:R1:W-:Y:S11]  /*12c10*/  MUFU.TANH R204, R0 ;  /* 0x0000000000cc7308 */ /* 0x0003f60000002400 */
[----:B------:R-:W-:Y:S01]  /*12c20*/  @!UPT UIADD3 URZ, URZ, URZ, URZ ;  /* 0x0000003f3f3ff290 */ /* 0x000fe2000fffe03f */
[----:B------:R-:W-:Y:S01]  /*12c30*/  HMMA.16816.F32.BF16 R16, R8, R52, R16 ;  /* 0x000000340810723c */ /* 0x000fe20000041810 */
[----:B-1----:R-:W-:-:S04]  /*12c40*/  FMUL.FTZ R0, R37, c[0x0][0x2ec] ;  /* 0x0000bb0025007a20 */ /* 0x002fc80000410000 */
[----:B------:R1:W2:Y:S02]  /*12c50*/  MUFU.TANH R85, R0 ;  /* 0x0000000000557308 */ /* 0x0002a40000002400 */
[----:B-1----:R-:W-:-:S06]  /*12c60*/  FMUL.FTZ R0, R38, c[0x0][0x2ec] ;  /* 0x0000bb0026007a20 */ /* 0x002fcc0000410000 */
[----:B------:R1:W-:Y:S02]  /*12c70*/  MUFU.TANH R203, R0 ;  /* 0x0000000000cb7308 */ /* 0x0003e40000002400 */
[----:B-1----:R-:W-:Y:S02]  /*12c80*/  FMUL.FTZ R0, R39, c[0x0][0x2ec] ;  /* 0x0000bb0027007a20 */ /* 0x002fe40000410000 */
[----:B------:R-:W-:Y:S01]  /*12c90*/  HMMA.16816.F32.BF16 R36, R12, R42, RZ ;  /* 0x0000002a0c24723c */ /* 0x000fe200000418ff */
[----:B------:R-:W-:Y:S03]  /*12ca0*/  LDSM.16.M88.4 R40, [R176] ;  /* 0x00000000b028783b */ /* 0x000fe60000000200 */
[----:B------:R1:W3:Y:S02]  /*12cb0*/  MUFU.TANH R123, R0 ;  /* 0x00000000007b7308 */ /* 0x0002e40000002400 */
[----:B-1----:R-:W-:-:S06]  /*12cc0*/  FMUL.FTZ R0, R32, c[0x0][0x2ec] ;  /* 0x0000bb0020007a20 */ /* 0x002fcc0000410000 */
[----:B------:R1:W-:Y:S11]  /*12cd0*/  MUFU.TANH R196, R0 ;  /* 0x0000000000c47308 */ /* 0x0003f60000002400 */
[----:B------:R-:W-:Y:S01]  /*12ce0*/  @!UPT UIADD3 URZ, URZ, URZ, URZ ;  /* 0x0000003f3f3ff290 */ /* 0x000fe2000fffe03f */
[----:B------:R-:W-:Y:S01]  /*12cf0*/  HMMA.16816.F32.BF16 R36, R8, R54, R36 ;  /* 0x000000360824723c */ /* 0x000fe20000041824 */
[----:B------:R-:W-:Y:S01]  /*12d00*/  LDSM.16.M88.4 R52, [R175] ;  /* 0x00000000af34783b */ /* 0x000fe20000000200 */
[----:B-1----:R-:W-:-:S04]  /*12d10*/  FMUL.FTZ R0, R33, c[0x0][0x2ec] ;  /* 0x0000bb0021007a20 */ /* 0x002fc80000410000 */
[----:B------:R1:W1:Y:S02]  /*12d20*/  MUFU.TANH R89, R0 ;  /* 0x0000000000597308 */ /* 0x0002640000002400 */
[----:B-1----:R-:W-:-:S06]  /*12d30*/  FMUL.FTZ R0, R34, c[0x0][0x2ec] ;  /* 0x0000bb0022007a20 */ /* 0x002fcc0000410000 */
[----:B------:R1:W-:Y:S02]  /*12d40*/  MUFU.TANH R195, R0 ;  /* 0x0000000000c37308 */ /* 0x0003e40000002400 */
[----:B-1----:R-:W-:Y:S02]  /*12d50*/  FMUL.FTZ R0, R35, c[0x0][0x2ec] ;  /* 0x0000bb0023007a20 */ /* 0x002fe40000410000 */
[----:B------:R-:W1:Y:S04]  /*12d60*/  LDSM.16.M88.4 R32, [R177] ;  /* 0x00000000b120783b */ /* 0x000e680000000200 */
[----:B------:R2:W1:Y:S02]  /*12d70*/  MUFU.TANH R125, R0 ;  /* 0x00000000007d7308 */ /* 0x0004640000002400 */
[----:B--2---:R-:W-:-:S06]  /*12d80*/  FMUL.FTZ R0, R28, c[0x0][0x2ec] ;  /* 0x0000bb001c007a20 */ /* 0x004fcc0000410000 */
[----:B------:R2:W-:Y:S02]  /*12d90*/  MUFU.TANH R193, R0 ;  /* 0x0000000000c17308 */ /* 0x0005e40000002400 */
[----:B--2---:R-:W-:Y:S01]  /*12da0*/  FMUL.FTZ R0, R29, c[0x0][0x2ec] ;  /* 0x0000bb001d007a20 */ /* 0x004fe20000410000 */
[----:B-1----:R-:W-:Y:S05]  /*12db0*/  HMMA.16816.F32.BF16 R24, R8, R32, R24 ;  /* 0x000000200818723c */ /* 0x002fea0000041818 */
[----:B------:R1:W-:Y:S02]  /*12dc0*/  MUFU.TANH R90, R0 ;  /* 0x00000000005a7308 */ /* 0x0003e40000002400 */
[----:B-1----:R-:W-:-:S06]  /*12dd0*/  FMUL.FTZ R0, R30, c[0x0][0x2ec] ;  /* 0x0000bb001e007a20 */ /* 0x002fcc0000410000 */
[----:B------:R1:W-:Y:S02]  /*12de0*/  MUFU.TANH R192, R0 ;  /* 0x0000000000c07308 */ /* 0x0003e40000002400 */
[----:B-1----:R-:W-:Y:S02]  /*12df0*/  FMUL.FTZ R0, R31, c[0x0][0x2ec] ;  /* 0x0000bb001f007a20 */ /* 0x002fe40000410000 */
[----:B------:R-:W1:Y:S04]  /*12e00*/  LDSM.16.M88.4 R28, [R164+0x3400] ;  /* 0x00340000a41c783b */ /* 0x000e680000000200 */
[----:B------:R2:W-:Y:S02]  /*12e10*/  MUFU.TANH R112, R0 ;  /* 0x0000000000707308 */ /* 0x0005e40000002400 */
[----:B--2---:R-:W-:-:S06]  /*12e20*/  FMUL.FTZ R0, R16, c[0x0][0x2ec] ;  /* 0x0000bb0010007a20 */ /* 0x004fcc0000410000 */
[----:B------:R2:W-:Y:S02]  /*12e30*/  MUFU.TANH R187, R0 ;  /* 0x0000000000bb7308 */ /* 0x0005e40000002400 */
[----:B--2---:R-:W-:-:S06]  /*12e40*/  FMUL.FTZ R0, R17, c[0x0][0x2ec] ;  /* 0x0000bb0011007a20 */ /* 0x004fcc0000410000 */
[----:B------:R2:W1:Y:S02]  /*12e50*/  MUFU.TANH R93, R0 ;  /* 0x00000000005d7308 */ /* 0x0004640000002400 */
[----:B--2---:R-:W-:-:S06]  /*12e60*/  FMUL.FTZ R0, R18, c[0x0][0x2ec] ;  /* 0x0000bb0012007a20 */ /* 0x004fcc0000410000 */
[----:B------:R2:W-:Y:S02]  /*12e70*/  MUFU.TANH R162, R0 ;  /* 0x0000000000a27308 */ /* 0x0005e40000002400 */
[----:B--2---:R-:W-:Y:S02]  /*12e80*/  FMUL.FTZ R0, R19, c[0x0][0x2ec] ;  /* 0x0000bb0013007a20 */ /* 0x004fe40000410000 */
[----:B------:R-:W-:Y:S01]  /*12e90*/  HMMA.16816.F32.BF16 R16, R12, R50, RZ ;  /* 0x000000320c10723c */ /* 0x000fe200000418ff */
[----:B------:R-:W2:Y:S03]  /*12ea0*/  LDSM.16.M88.4 R48, [R164+0x3800] ;  /* 0x00380000a430783b */ /* 0x000ea60000000200 */
[----:B------:R1:W1:Y:S02]  /*12eb0*/  MUFU.TANH R110, R0 ;  /* 0x00000000006e7308 */ /* 0x0002640000002400 */
[----:B-1----:R-:W-:-:S06]  /*12ec0*/  FMUL.FTZ R0, R36, c[0x0][0x2ec] ;  /* 0x0000bb0024007a20 */ /* 0x002fcc0000410000 */
[----:B------:R1:W-:Y:S02]  /*12ed0*/  MUFU.TANH R159, R0 ;  /* 0x00000000009f7308 */ /* 0x0003e40000002400 */
[----:B-1----:R-:W-:-:S06]  /*12ee0*/  FMUL.FTZ R0, R37, c[0x0][0x2ec] ;  /* 0x0000bb0025007a20 */ /* 0x002fcc0000410000 */
[----:B------:R1:W-:Y:S02]  /*12ef0*/  MUFU.TANH R82, R0 ;  /* 0x0000000000527308 */ /* 0x0003e40000002400 */
[----:B-1----:R-:W-:-:S06]  /*12f00*/  FMUL.FTZ R0, R38, c[0x0][0x2ec] ;  /* 0x0000bb0026007a20 */ /* 0x002fcc0000410000 */
[----:B------:R1:W-:Y:S02]  /*12f10*/  MUFU.TANH R158, R0 ;  /* 0x00000000009e7308 */ /* 0x0003e40000002400 */
[----:B-1----:R-:W-:Y:S02]  /*12f20*/  FMUL.FTZ R0, R39, c[0x0][0x2ec] ;  /* 0x0000bb0027007a20 */ /* 0x002fe40000410000 */
[----:B------:R-:W-:Y:S04]  /*12f30*/  HMMA.16816.F32.BF16 R36, R8, R34, R16 ;  /* 0x000000220824723c */ /* 0x000fe80000041810 */
[----:B------:R1:W-:Y:S04]  /*12f40*/  MUFU.TANH R47, R0 ;  /* 0x00000000002f7308 */ /* 0x0003e80000002400 */
[C---:B------:R-:W-:Y:S08]  /*12f50*/  HMMA.16816.F32.BF16 R16, R12.reuse, R28, RZ ;  /* 0x0000001c0c10723c */ /* 0x040ff000000418ff */
[----:B------:R-:W-:Y:S01]  /*12f60*/  HMMA.16816.F32.BF16 R28, R12, R30, RZ ;  /* 0x0000001e0c1c723c */ /* 0x000fe200000418ff */
[----:B-1----:R-:W-:-:S04]  /*12f70*/  FMUL.FTZ R0, R24, c[0x0][0x2ec] ;  /* 0x0000bb0018007a20 */ /* 0x002fc80000410000 */
[----:B------:R1:W-:Y:S03]  /*12f80*/  MUFU.TANH R155, R0 ;  /* 0x00000000009b7308 */ /* 0x0003e60000002400 */
[----:B--2---:R-:W-:Y:S08]  /*12f90*/  HMMA.16816.F32.BF16 R32, R12, R48, RZ ;  /* 0x000000300c20723c */ /* 0x004ff000000418ff */
[----:B------:R-:W-:Y:S01]  /*12fa0*/  HMMA.16816.F32.BF16 R16, R8, R40, R16 ;  /* 0x000000280810723c */ /* 0x000fe20000041810 */
[----:B-1----:R-:W-:-:S07]  /*12fb0*/  FMUL.FTZ R0, R25, c[0x0][0x2ec] ;  /* 0x0000bb0019007a20 */ /* 0x002fce0000410000 */
[C---:B------:R-:W-:Y:S01]  /*12fc0*/  HMMA.16816.F32.BF16 R60, R8.reuse, R42, R28 ;  /* 0x0000002a083c723c */ /* 0x040fe2000004181c */
[----:B------:R-:W1:Y:S01]  /*12fd0*/  LDSM.16.M88.4 R40, [R174] ;  /* 0x00000000ae28783b */ /* 0x000e620000000200 */
[----:B------:R2:W1:Y:S06]  /*12fe0*/  MUFU.TANH R92, R0 ;  /* 0x00000000005c7308 */ /* 0x00046c0000002400 */
[----:B------:R-:W-:Y:S01]  /*12ff0*/  HMMA.16816.F32.BF16 R76, R8, R52, R32 ;  /* 0x00000034084c723c */ /* 0x000fe20000041820 */
[----:B------:R-:W-:Y:S07]  /*13000*/  LDSM.16.M88.4 R32, [R172] ;  /* 0x00000000ac20783b */ /* 0x000fee0000000200 */
[----:B------:R-:W-:Y:S01]  /*13010*/  HMMA.16816.F32.BF16 R28, R12, R56, RZ ;  /* 0x000000380c1c723c */ /* 0x000fe200000418ff */
[----:B------:R-:W-:-:S02]  /*13020*/  FMUL.FTZ R5, R19, c[0x0][0x2ec] ;  /* 0x0000bb0013057a20 */ /* 0x000fc40000410000 */
[----:B--2---:R-:W-:Y:S02]  /*13030*/  FMUL.FTZ R0, R26, c[0x0][0x2ec] ;  /* 0x0000bb001a007a20 */ /* 0x004fe40000410000 */
[----:B------:R-:W-:Y:S03]  /*13040*/  MUFU.TANH R103, R5 ;  /* 0x0000000500677308 */ /* 0x000fe60000002400 */
[----:B------:R-:W-:-:S05]  /*13050*/  FMUL.FTZ R21, R61, c[0x0][0x2ec] ;  /* 0x0000bb003d157a20 */ /* 0x000fca0000410000 */
[----:B------:R2:W-:Y:S08]  /*13060*/  MUFU.TANH R152, R0 ;  /* 0x0000000000987308 */ /* 0x0005f00000002400 */
[----:B------:R3:W-:Y:S03]  /*13070*/  MUFU.TANH R23, R21 ;  /* 0x0000001500177308 */ /* 0x0007e60000002400 */
[----:B-1----:R-:W-:Y:S01]  /*13080*/  HMMA.16816.F32.BF16 R68, R8, R40, R28 ;  /* 0x000000280844723c */ /* 0x002fe2000004181c */
[----:B--2---:R-:W-:-:S04]  /*13090*/  FMUL.FTZ R0, R27, c[0x0][0x2ec] ;  /* 0x0000bb001b007a20 */ /* 0x004fc80000410000 */
[----:B------:R1:W2:Y:S03]  /*130a0*/  MUFU.TANH R108, R0 ;  /* 0x00000000006c7308 */ /* 0x0002a60000002400 */
[----:B------:R-:W-:Y:S01]  /*130b0*/  HMMA.16816.F32.BF16 R24, R12, R50, RZ ;  /* 0x000000320c18723c */ /* 0x000fe200000418ff */
[----:B------:R-:W2:Y:S01]  /*130c0*/  LDSM.16.M88.4 R48, [R164+0x4400] ;  /* 0x00440000a430783b */ /* 0x000ea20000000200 */
[----:B---3--:R-:W-:-:S04]  /*130d0*/  FMUL.FTZ R21, R63, c[0x0][0x2ec] ;  /* 0x0000bb003f157a20 */ /* 0x008fc80000410000 */
[----:B------:R-:W-:Y:S01]  /*130e0*/  MUFU.TANH R102, R21 ;  /* 0x0000001500667308 */ /* 0x000fe20000002400 */
[----:B-1----:R-:W-:-:S07]  /*130f0*/  FMUL.FTZ R0, R36, c[0x0][0x2ec] ;  /* 0x0000bb0024007a20 */ /* 0x002fce0000410000 */
[----:B------:R1:W-:Y:S10]  /*13100*/  MUFU.TANH R130, R0 ;  /* 0x0000000000827308 */ /* 0x0003f40000002400 */
[----:B------:R-:W-:Y:S01]  /*13110*/  HMMA.16816.F32.BF16 R72, R8, R54, R24 ;  /* 0x000000360848723c */ /* 0x000fe20000041818 */
[----:B------:R-:W-:Y:S07]  /*13120*/  LDSM.16.M88.4 R52, [R173] ;  /* 0x00000000ad34783b */ /* 0x000fee0000000200 */
[----:B------:R-:W-:Y:S01]  /*13130*/  HMMA.16816.F32.BF16 R24, R12, R58, RZ ;  /* 0x0000003a0c18723c */ /* 0x000fe200000418ff */
[----:B-1----:R-:W-:-:S04]  /*13140*/  FMUL.FTZ R0, R37, c[0x0][0x2ec] ;  /* 0x0000bb0025007a20 */ /* 0x002fc80000410000 */
[----:B------:R1:W-:Y:S02]  /*13150*/  MUFU.TANH R83, R0 ;  /* 0x0000000000537308 */ /* 0x0003e40000002400 */
[----:B-1----:R-:W-:Y:S11]  /*13160*/  FMUL.FTZ R0, R38, c[0x0][0x2ec] ;  /* 0x0000bb0026007a20 */ /* 0x002ff60000410000 */
[----:B------:R-:W-:Y:S06]  /*13170*/  @!UPT UIADD3 URZ, URZ, URZ, URZ ;  /* 0x0000003f3f3ff290 */ /* 0x000fec000fffe03f */
[----:B------:R-:W-:Y:S01]  /*13180*/  HMMA.16816.F32.BF16 R64, R8, R42, R24 ;  /* 0x0000002a0840723c */ /* 0x000fe20000041818 */
[----:B------:R-:W-:Y:S01]  /*13190*/  LDSM.16.M88.4 R40, [R164+0x4c00] ;  /* 0x004c0000a428783b */ /* 0x000fe20000000200 */
[----:B------:R1:W-:Y:S06]  /*131a0*/  MUFU.TANH R127, R0 ;  /* 0x00000000007f7308 */ /* 0x0003ec0000002400 */
[----:B--2---:R-:W-:Y:S01]  /*131b0*/  HMMA.16816.F32.BF16 R24, R12, R48, RZ ;  /* 0x000000300c18723c */ /* 0x004fe200000418ff */
[----:B-1----:R-:W-:Y:S02]  /*131c0*/  FMUL.FTZ R0, R39, c[0x0][0x2ec] ;  /* 0x0000bb0027007a20 */ /* 0x002fe40000410000 */
[----:B------:R-:W1:Y:S02]  /*131d0*/  LDSM.16.M88.4 R36, [R164+0x4000] ;  /* 0x00400000a424783b */ /* 0x000e640000000200 */
[----:B------:R2:W-:Y:S02]  /*131e0*/  MUFU.TANH R104, R0 ;  /* 0x0000000000687308 */ /* 0x0005e40000002400 */
[----:B--2---:R-:W-:-:S06]  /*131f0*/  FMUL.FTZ R0, R16, c[0x0][0x2ec] ;  /* 0x0000bb0010007a20 */ /* 0x004fcc0000410000 */
[----:B------:R2:W-:Y:S02]  /*13200*/  MUFU.TANH R124, R0 ;  /* 0x00000000007c7308 */ /* 0x0005e40000002400 */
[----:B--2---:R-:W-:Y:S01]  /*13210*/  FMUL.FTZ R0, R17, c[0x0][0x2ec] ;  /* 0x0000bb0011007a20 */ /* 0x004fe20000410000 */
[----:B-1----:R-:W-:Y:S05]  /*13220*/  HMMA.16816.F32.BF16 R28, R12, R38, RZ ;  /* 0x000000260c1c723c */ /* 0x002fea00000418ff */
[----:B------:R1:W2:Y:S02]  /*13230*/  MUFU.TANH R88, R0 ;  /* 0x0000000000587308 */ /* 0x0002a40000002400 */
[----:B-1----:R-:W-:-:S02]  /*13240*/  FMUL.FTZ R0, R18, c[0x0][0x2ec] ;  /* 0x0000bb0012007a20 */ /* 0x002fc40000410000 */
[----:B------:R-:W-:Y:S01]  /*13250*/  HMMA.16816.F32.BF16 R16, R12, R36, RZ ;  /* 0x000000240c10723c */ /* 0x000fe200000418ff */
[----:B------:R-:W1:Y:S03]  /*13260*/  LDSM.16.M88.4 R36, [R164+0x4800] ;  /* 0x00480000a424783b */ /* 0x000e660000000200 */
[----:B------:R3:W-:Y:S02]  /*13270*/  MUFU.TANH R120, R0 ;  /* 0x0000000000787308 */ /* 0x0007e40000002400 */
[----:B---3--:R-:W-:-:S04]  /*13280*/  LOP3.LUT R0, R6, R44, RZ, 0xfc, !PT ;  /* 0x0000002c06007212 */ /* 0x008fc800078efcff */
[C---:B------:R-:W-:Y:S02]  /*13290*/  IADD3 R7, R0.reuse, 0x1, RZ ;  /* 0x0000000100077810 */ /* 0x040fe40007ffe0ff */
[----:B------:R-:W-:Y:S02]  /*132a0*/  IADD3 R5, R0, 0x9, RZ ;  /* 0x0000000900057810 */ /* 0x000fe40007ffe0ff */
[C---:B------:R-:W-:Y:S02]  /*132b0*/  ISETP.GE.AND P2, PT, R7.reuse, R4, PT ;  /* 0x000000040700720c */ /* 0x040fe40003f46270 */
[----:B------:R-:W-:Y:S01]  /*132c0*/  ISETP.GE.AND P1, PT, R7, R2, PT ;  /* 0x000000020700720c */ /* 0x000fe20003f26270 */
[----:B------:R-:W-:Y:S01]  /*132d0*/  FMUL.FTZ R7, R60, c[0x0][0x2ec] ;  /* 0x0000bb003c077a20 */ /* 0x000fe20000410000 */
[----:B------:R-:W-:Y:S02]  /*132e0*/  ISETP.GE.AND P3, PT, R5, R4, PT ;  /* 0x000000040500720c */ /* 0x000fe40003f66270 */
[----:B----4-:R-:W-:Y:S01]  /*132f0*/  FSEL R105, R105, -INF , !P1 ;  /* 0xff80000069697808 */ /* 0x010fe20004800000 */
[----:B------:R3:W-:Y:S01]  /*13300*/  MUFU.TANH R118, R7 ;  /* 0x0000000700767308 */ /* 0x0007e20000002400 */
[----:B------:R-:W-:-:S02]  /*13310*/  ISETP.GE.AND P4, PT, R5, R2, PT ;  /* 0x000000020500720c */ /* 0x000fc40003f86270 */
[----:B------:R-:W-:Y:S02]  /*13320*/  IADD3 R5, R0, 0x19, RZ ;  /* 0x0000001900057810 */ /* 0x000fe40007ffe0ff */
[----:B------:R-:W-:Y:S02]  /*13330*/  FSEL R101, R101, -INF , !P2 ;  /* 0xff80000065657808 */ /* 0x000fe40005000000 */
[----:B------:R-:W-:Y:S02]  /*13340*/  FSEL R100, R100, -INF , !P3 ;  /* 0xff80000064647808 */ /* 0x000fe40005800000 */
[----:B------:R-:W-:Y:S02]  /*13350*/  FSEL R106, R106, -INF , !P4 ;  /* 0xff8000006a6a7808 */ /* 0x000fe40006000000 */
[C---:B------:R-:W-:Y:S02]  /*13360*/  ISETP.GE.AND P3, PT, R5.reuse, R4, PT ;  /* 0x000000040500720c */ /* 0x040fe40003f66270 */
[----:B------:R-:W-:-:S02]  /*13370*/  ISETP.GE.AND P2, PT, R5, R2, PT ;  /* 0x000000020500720c */ /* 0x000fc40003f46270 */
[C---:B------:R-:W-:Y:S02]  /*13380*/  IADD3 R5, R0.reuse, 0x29, RZ ;  /* 0x0000002900057810 */ /* 0x040fe40007ffe0ff */
[----:B---3--:R-:W-:Y:S02]  /*13390*/  IADD3 R7, R0, 0x11, RZ ;  /* 0x0000001100077810 */ /* 0x008fe40007ffe0ff */
[----:B------:R-:W-:Y:S02]  /*133a0*/  FSEL R99, R99, -INF , !P3 ;  /* 0xff80000063637808 */ /* 0x000fe40005800000 */
[C---:B------:R-:W-:Y:S02]  /*133b0*/  ISETP.GE.AND P5, PT, R7.reuse, R4, PT ;  /* 0x000000040700720c */ /* 0x040fe40003fa6270 */
[----:B------:R-:W-:Y:S01]  /*133c0*/  ISETP.GE.AND P1, PT, R7, R2, PT ;  /* 0x000000020700720c */ /* 0x000fe20003f26270 */
[----:B------:R-:W-:Y:S01]  /*133d0*/  FMUL.FTZ R7, R62, c[0x0][0x2ec] ;  /* 0x0000bb003e077a20 */ /* 0x000fe20000410000 */
[----:B------:R-:W-:Y:S01]  /*133e0*/  FSEL R109, R109, -INF , !P2 ;  /* 0xff8000006d6d7808 */ /* 0x000fe20005000000 */
[----:B------:R-:W-:Y:S01]  /*133f0*/  HMMA.16816.F32.BF16 R60, R8, R52, R16 ;  /* 0x00000034083c723c */ /* 0x000fe20000041810 */
[----:B------:R-:W-:Y:S01]  /*13400*/  FSEL R107, R107, -INF , !P1 ;  /* 0xff8000006b6b7808 */ /* 0x000fe20004800000 */
[----:B------:R3:W-:Y:S01]  /*13410*/  MUFU.TANH R114, R7 ;  /* 0x0000000700727308 */ /* 0x0007e20000002400 */
[----:B------:R-:W-:-:S02]  /*13420*/  ISETP.GE.AND P3, PT, R5, R4, PT ;  /* 0x000000040500720c */ /* 0x000fc40003f66270 */
[----:B------:R-:W-:Y:S02]  /*13430*/  ISETP.GE.AND P2, PT, R5, R2, PT ;  /* 0x000000020500720c */ /* 0x000fe40003f46270 */
[----:B------:R-:W-:Y:S01]  /*13440*/  IADD3 R5, R0, 0x31, RZ ;  /* 0x0000003100057810 */ /* 0x000fe20007ffe0ff */
[----:B------:R-:W-:Y:S01]  /*13450*/  HMMA.16816.F32.BF16 R16, R12, R50, RZ ;  /* 0x000000320c10723c */ /* 0x000fe200000418ff */
[----:B-----5:R-:W-:Y:S02]  /*13460*/  FSEL R96, R96, -INF , !P3 ;  /* 0xff80000060607808 */ /* 0x020fe40005800000 */
[----:B------:R-:W-:Y:S02]  /*13470*/  FSEL R113, R113, -INF , !P2 ;  /* 0xff80000071717808 */ /* 0x000fe40005000000 */
[----:B------:R-:W-:-:S03]  /*13480*/  FSEL R91, R91, -INF , !P5 ;  /* 0xff8000005b5b7808 */ /* 0x000fc60006800000 */
[----:B------:R-:W-:Y:S01]  /*13490*/  HMMA.16816.F32.BF16 R52, R8, R54, R28 ;  /* 0x000000360834723c */ /* 0x000fe2000004181c */
[----:B------:R-:W4:Y:S01]  /*134a0*/  LDSM.16.M88.4 R28, [R171] ;  /* 0x00000000ab1c783b */ /* 0x000f220000000200 */
[----:B---3--:R-:W-:-:S04]  /*134b0*/  IADD3 R7, R0, 0x21, RZ ;  /* 0x0000002100077810 */ /* 0x008fc80007ffe0ff */
[C---:B------:R-:W-:Y:S02]  /*134c0*/  ISETP.GE.AND P4, PT, R7.reuse, R4, PT ;  /* 0x000000040700720c */ /* 0x040fe40003f86270 */
[----:B------:R-:W-:Y:S01]  /*134d0*/  ISETP.GE.AND P1, PT, R7, R2, PT ;  /* 0x000000020700720c */ /* 0x000fe20003f26270 */
[----:B------:R-:W-:Y:S01]  /*134e0*/  FMUL.FTZ R7, R77, c[0x0][0x2ec] ;  /* 0x0000bb004d077a20 */ /* 0x000fe20000410000 */
[----:B------:R-:W-:Y:S01]  /*134f0*/  FSEL R95, R95, -INF , !P4 ;  /* 0xff8000005f5f7808 */ /* 0x000fe20006000000 */
[----:B------:R-:W-:Y:S01]  /*13500*/  HMMA.16816.F32.BF16 R48, R8, R32, R24 ;  /* 0x000000200830723c */ /* 0x000fe20000041818 */
[----:B------:R-:W-:Y:S01]  /*13510*/  FSEL R111, R111, -INF , !P1 ;  /* 0xff8000006f6f7808 */ /* 0x000fe20004800000 */
[----:B------:R3:W-:Y:S01]  /*13520*/  MUFU.TANH R80, R7 ;  /* 0x0000000700507308 */ /* 0x0007e20000002400 */
[----:B------:R-:W-:Y:S01]  /*13530*/  ISETP.GE.AND P4, PT, R5, R4, PT ;  /* 0x000000040500720c */ /* 0x000fe20003f86270 */
[----:B------:R-:W-:Y:S01]  /*13540*/  FMUL.FTZ R21, R61, c[0x0][0x2ec] ;  /* 0x0000bb003d157a20 */ /* 0x000fe20000410000 */
[----:B------:R-:W-:-:S02]  /*13550*/  ISETP.GE.AND P1, PT, R5, R2, PT ;  /* 0x000000020500720c */ /* 0x000fc40003f26270 */
[C---:B------:R-:W-:Y:S01]  /*13560*/  IADD3 R5, R0.reuse, 0x39, RZ ;  /* 0x0000003900057810 */ /* 0x040fe20007ffe0ff */
[----:B------:R-:W-:Y:S01]  /*13570*/  HMMA.16816.F32.BF16 R56, R8, R34, R16 ;  /* 0x000000220838723c */ /* 0x000fe20000041810 */
[----:B------:R-:W-:Y:S02]  /*13580*/  FSEL R97, R97, -INF , !P4 ;  /* 0xff80000061617808 */ /* 0x000fe40006000000 */
[C---:B------:R-:W-:Y:S02]  /*13590*/  ISETP.GE.AND P3, PT, R5.reuse, R4, PT ;  /* 0x000000040500720c */ /* 0x040fe40003f66270 */
[----:B------:R-:W-:Y:S02]  /*135a0*/  ISETP.GE.AND P2, PT, R5, R2, PT ;  /* 0x000000020500720c */ /* 0x000fe40003f46270 */
[----:B------:R-:W-:Y:S01]  /*135b0*/  FMUL.FTZ R16, R67, c[0x0][0x2ec] ;  /* 0x0000bb0043107a20 */ /* 0x000fe20000410000 */
[----:B------:R-:W-:Y:S01]  /*135c0*/  IADD3 R5, R0, 0x41, RZ ;  /* 0x0000004100057810 */ /* 0x000fe20007ffe0ff */
[----:B-1----:R-:W-:Y:S01]  /*135d0*/  HMMA.16816.F32.BF16 R24, R12, R38, RZ ;  /* 0x000000260c18723c */ /* 0x002fe200000418ff */
[----:B---3--:R-:W-:Y:S01]  /*135e0*/  FMUL.FTZ R7, R79, c[0x0][0x2ec] ;  /* 0x0000bb004f077a20 */ /* 0x008fe20000410000 */
[----:B------:R1:W-:Y:S01]  /*135f0*/  MUFU.TANH R67, R16 ;  /* 0x0000001000437308 */ /* 0x0003e20000002400 */
[----:B------:R-:W-:-:S02]  /*13600*/  FSEL R115, R115, -INF , !P1 ;  /* 0xff80000073737808 */ /* 0x000fc40004800000 */
[C---:B------:R-:W-:Y:S02]  /*13610*/  ISETP.GE.AND P4, PT, R5.reuse, R4, PT ;  /* 0x000000040500720c */ /* 0x040fe40003f86270 */
[----:B------:R-:W-:Y:S01]  /*13620*/  ISETP.GE.AND P1, PT, R5, R2, PT ;  /* 0x000000020500720c */ /* 0x000fe20003f26270 */
[----:B------:R-:W-:Y:S01]  /*13630*/  HMMA.16816.F32.BF16 R32, R12, R42, RZ ;  /* 0x0000002a0c20723c */ /* 0x000fe200000418ff */
[----:B------:R-:W-:Y:S01]  /*13640*/  IADD3 R5, R0, 0x49, RZ ;  /* 0x0000004900057810 */ /* 0x000fe20007ffe0ff */
[----:B------:R3:W5:Y:S01]  /*13650*/  MUFU.TANH R22, R7 ;  /* 0x0000000700167308 */ /* 0x0007620000002400 */
[----:B------:R-:W-:Y:S02]  /*13660*/  FSEL R98, R98, -INF , !P3 ;  /* 0xff80000062627808 */ /* 0x000fe40005800000 */
[----:B------:R-:W-:Y:S02]  /*13670*/  FSEL R116, R116, -INF , !P2 ;  /* 0xff80000074747808 */ /* 0x000fe40005000000 */
[----:B------:R-:W-:-:S02]  /*13680*/  ISETP.GE.AND P3, PT, R5, R4, PT ;  /* 0x000000040500720c */ /* 0x000fc40003f66270 */
[----:B------:R-:W-:Y:S01]  /*13690*/  ISETP.GE.AND P2, PT, R5, R2, PT ;  /* 0x000000020500720c */ /* 0x000fe20003f46270 */
[C---:B-1----:R-:W-:Y:S01]  /*136a0*/  HMMA.16816.F32.BF16 R16, R12.reuse, R36, RZ ;  /* 0x000000240c10723c */ /* 0x042fe200000418ff */
[----:B------:R-:W-:Y:S02]  /*136b0*/  IADD3 R5, R0, 0x51, RZ ;  /* 0x0000005100057810 */ /* 0x000fe40007ffe0ff */
[----:B------:R-:W-:Y:S02]  /*136c0*/  FSEL R94, R94, -INF , !P4 ;  /* 0xff8000005e5e7808 */ /* 0x000fe40006000000 */
[----:B------:R-:W-:Y:S02]  /*136d0*/  FSEL R119, R119, -INF , !P1 ;  /* 0xff80000077777808 */ /* 0x000fe40004800000 */
[----:B------:R-:W-:Y:S01]  /*136e0*/  ISETP.GE.AND P4, PT, R5, R4, PT ;  /* 0x000000040500720c */ /* 0x000fe20003f86270 */
[----:B---3--:R-:W-:Y:S01]  /*136f0*/  FMUL.FTZ R7, R73, c[0x0][0x2ec] ;  /* 0x0000bb0049077a20 */ /* 0x008fe20000410000 */
[----:B------:R-:W-:Y:S01]  /*13700*/  HMMA.16816.F32.BF16 R36, R12, R40, RZ ;  /* 0x000000280c24723c */ /* 0x000fe200000418ff */
[----:B------:R-:W1:Y:S01]  /*13710*/  LDSM.16.M88.4 R12, [R170] ;  /* 0x00000000aa0c783b */ /* 0x000e620000000200 */
[----:B------:R-:W-:Y:S01]  /*13720*/  ISETP.GE.AND P1, PT, R5, R2, PT ;  /* 0x000000020500720c */ /* 0x000fe20003f26270 */
[----:B------:R3:W-:Y:S01]  /*13730*/  MUFU.TANH R77, R7 ;  /* 0x00000007004d7308 */ /* 0x0007e20000002400 */
[----:B------:R-:W-:Y:S01]  /*13740*/  IADD3 R5, R0, 0x59, RZ ;  /* 0x0000005900057810 */ /* 0x000fe20007ffe0ff */
[----:B------:R-:W-:-:S04]  /*13750*/  DEPBAR.LE SB0, 0x0 ;  /* 0x000080000000791a */ /* 0x000fc80000000000 */
[----:B------:R-:W-:Y:S01]  /*13760*/  FSEL R87, R87, -INF , !P3 ;  /* 0xff80000057577808 */ /* 0x000fe20005800000 */
[C---:B----4-:R-:W-:Y:S01]  /*13770*/  HMMA.16816.F32.BF16 R24, R8.reuse, R30, R24 ;  /* 0x0000001e0818723c */ /* 0x050fe20000041818 */
[----:B------:R-:W-:Y:S01]  /*13780*/  FSEL R121, R121, -INF , !P2 ;  /* 0xff80000079797808 */ /* 0x000fe20005000000 */
[----:B------:R-:W-:Y:S01]  /*13790*/  BAR.SYNC.DEFER_BLOCKING 0x0 ;  /* 0x0000000000007b1d */ /* 0x000fe20000010000 */
[C---:B------:R-:W-:Y:S02]  /*137a0*/  ISETP.GE.AND P3, PT, R5.reuse, R4, PT ;  /* 0x000000040500720c */ /* 0x040fe40003f66270 */
[----:B------:R-:W-:Y:S02]  /*137b0*/  ISETP.GE.AND P2, PT, R5, R2, PT ;  /* 0x000000020500720c */ /* 0x000fe40003f46270 */
[----:B------:R-:W-:Y:S01]  /*137c0*/  FSEL R85, R85, -INF , !P3 ;  /* 0xff80000055557808 */ /* 0x000fe20005800000 */
[----:B------:R-:W-:Y:S01]  /*137d0*/  HMMA.16816.F32.BF16 R40, R8, R28, R16 ;  /* 0x0000001c0828723c */ /* 0x000fe20000041810 */
[----:B---3--:R-:W-:Y:S01]  /*137e0*/  FMUL.FTZ R7, R75, c[0x0][0x2ec] ;  /* 0x0000bb004b077a20 */ /* 0x008fe20000410000 */
[----:B------:R-:W-:-:S02]  /*137f0*/  FSEL R123, R123, -INF , !P2 ;  /* 0xff8000007b7b7808 */ /* 0x000fc40005000000 */
[----:B------:R-:W-:Y:S01]  /*13800*/  IADD3 R5, R0, 0x61, RZ ;  /* 0x0000006100057810 */ /* 0x000fe20007ffe0ff */
[----:B------:R3:W-:Y:S01]  /*13810*/  MUFU.TANH R75, R7 ;  /* 0x00000007004b7308 */ /* 0x0007e20000002400 */
[----:B------:R-:W-:Y:S01]  /*13820*/  FSEL R81, R81, -INF , !P4 ;  /* 0xff80000051517808 */ /* 0x000fe20006000000 */
[----:B------:R-:W-:Y:S01]  /*13830*/  FMUL.FTZ R16, R57, c[0x0][0x2ec] ;  /* 0x0000bb0039107a20 */ /* 0x000fe20000410000 */
[----:B------:R-:W-:Y:S02]  /*13840*/  FSEL R122, R122, -INF , !P1 ;  /* 0xff8000007a7a7808 */ /* 0x000fe40004800000 */
[C---:B------:R-:W-:Y:S02]  /*13850*/  ISETP.GE.AND P4, PT, R5.reuse, R4, PT ;  /* 0x000000040500720c */ /* 0x040fe40003f86270 */
[----:B------:R-:W-:Y:S01]  /*13860*/  ISETP.GE.AND P1, PT, R5, R2, PT ;  /* 0x000000020500720c */ /* 0x000fe20003f26270 */
[----:B------:R4:W-:Y:S01]  /*13870*/  MUFU.TANH R29, R16 ;  /* 0x00000010001d7308 */ /* 0x0009e20000002400 */
[----:B------:R-:W-:-:S02]  /*13880*/  IADD3 R5, R0, 0x71, RZ ;  /* 0x0000007100057810 */ /* 0x000fc40007ffe0ff */
[----:B------:R-:W-:Y:S02]  /*13890*/  FSEL R89, R89, -INF , !P4 ;  /* 0xff80000059597808 */ /* 0x000fe40006000000 */
[----:B------:R-:W-:Y:S02]  /*138a0*/  FSEL R125, R125, -INF , !P1 ;  /* 0xff8000007d7d7808 */ /* 0x000fe40004800000 */
[----:B------:R-:W-:Y:S01]  /*138b0*/  ISETP.GE.AND P4, PT, R5, R4, PT ;  /* 0x000000040500720c */ /* 0x000fe20003f86270 */
[----:B---3--:R-:W-:Y:S01]  /*138c0*/  FMUL.FTZ R7, R69, c[0x0][0x2ec] ;  /* 0x0000bb0045077a20 */ /* 0x008fe20000410000 */
[----:B------:R-:W-:Y:S01]  /*138d0*/  ISETP.GE.AND P1, PT, R5, R2, PT ;  /* 0x000000020500720c */ /* 0x000fe20003f26270 */
[----:B-1----:R-:W-:Y:S01]  /*138e0*/  HMMA.16816.F32.BF16 R32, R8, R14, R32 ;  /* 0x0000000e0820723c */ /* 0x002fe20000041820 */
[----:B------:R-:W-:Y:S01]  /*138f0*/  IADD3 R5, R0, 0x81, RZ ;  /* 0x0000008100057810 */ /* 0x000fe20007ffe0ff */
[----:B------:R1:W3:Y:S01]  /*13900*/  MUFU.TANH R73, R7 ;  /* 0x0000000700497308 */ /* 0x0002e20000002400 */
[----:B------:R-:W-:-:S02]  /*13910*/  FSEL R93, R93, -INF , !P4 ;  /* 0xff8000005d5d7808 */ /* 0x000fc40006000000 */
[----:B------:R-:W-:Y:S01]  /*13920*/  FSEL R129, R110, -INF , !P1 ;  /* 0xff8000006e817808 */ /* 0x000fe20004800000 */
[----:B----4-:R-:W-:Y:S01]  /*13930*/  FMUL.FTZ R16, R59, c[0x0][0x2ec] ;  /* 0x0000bb003b107a20 */ /* 0x010fe20000410000 */
[C---:B------:R-:W-:Y:S02]  /*13940*/  ISETP.GE.AND P4, PT, R5.reuse, R4, PT ;  /* 0x000000040500720c */ /* 0x040fe40003f86270 */
[----:B------:R-:W-:Y:S02]  /*13950*/  ISETP.GE.AND P1, PT, R5, R2, PT ;  /* 0x000000020500720c */ /* 0x000fe40003f26270 */
[----:B------:R-:W-:Y:S02]  /*13960*/  IADD3 R5, R0, 0x91, RZ ;  /* 0x0000009100057810 */ /* 0x000fe40007ffe0ff */
[----:B------:R-:W-:Y:S02]  /*13970*/  FSEL R92, R92, -INF , !P4 ;  /* 0xff8000005c5c7808 */ /* 0x000fe40006000000 */
[----:B------:R-:W-:-:S02]  /*13980*/  FSEL R131, R108, -INF , !P1 ;  /* 0xff8000006c837808 */ /* 0x000fc40004800000 */
[----:B------:R-:W-:Y:S01]  /*13990*/  ISETP.GE.AND P4, PT, R5, R4, PT ;  /* 0x000000040500720c */ /* 0x000fe20003f86270 */
[----:B-1----:R-:W-:Y:S01]  /*139a0*/  FMUL.FTZ R7, R71, c[0x0][0x2ec] ;  /* 0x0000bb0047077a20 */ /* 0x002fe20000410000 */
[-C--:B------:R-:W-:Y:S02]  /*139b0*/  ISETP.GE.AND P1, PT, R5, R2.reuse, PT ;  /* 0x000000020500720c */ /* 0x080fe40003f26270 */
[----:B------:R-:W-:Y:S01]  /*139c0*/  IADD3 R5, R0, 0xa1, RZ ;  /* 0x000000a100057810 */ /* 0x000fe20007ffe0ff */
[----:B------:R1:W4:Y:S01]  /*139d0*/  MUFU.TANH R71, R7 ;  /* 0x0000000700477308 */ /* 0x0003220000002400 */
[----:B------:R-:W-:Y:S02]  /*139e0*/  FSEL R153, R103, -INF , !P1 ;  /* 0xff80000067997808 */ /* 0x000fe40004800000 */
[----:B------:R-:W-:Y:S02]  /*139f0*/  ISETP.GE.AND P1, PT, R5, R2, PT ;  /* 0x000000020500720c */ /* 0x000fe40003f26270 */
[----:B--2---:R-:W-:-:S02]  /*13a00*/  FSEL R88, R88, -INF , !P4 ;  /* 0xff80000058587808 */ /* 0x004fc40006000000 */
[----:B-----5:R-:W-:Y:S02]  /*13a10*/  FSEL R156, R22, -INF , !P1 ;  /* 0xff800000169c7808 */ /* 0x020fe40004800000 */
[-C--:B------:R-:W-:Y:S02]  /*13a20*/  ISETP.GE.AND P4, PT, R5, R4.reuse, PT ;  /* 0x000000040500720c */ /* 0x080fe40003f86270 */
[----:B------:R-:W-:Y:S02]  /*13a30*/  IADD3 R5, R0, 0xb1, RZ ;  /* 0x000000b100057810 */ /* 0x000fe40007ffe0ff */
[----:B------:R-:W-:Y:S02]  /*13a40*/  FSEL R80, R80, -INF , !P4 ;  /* 0xff80000050507808 */ /* 0x000fe40006000000 */
[----:B------:R-:W-:Y:S01]  /*13a50*/  ISETP.GE.AND P4, PT, R5, R4, PT ;  /* 0x000000040500720c */ /* 0x000fe20003f86270 */
[----:B-1----:R-:W-:Y:S01]  /*13a60*/  FMUL.FTZ R7, R65, c[0x0][0x2ec] ;  /* 0x0000bb0041077a20 */ /* 0x002fe20000410000 */
[----:B------:R-:W-:Y:S01]  /*13a70*/  ISETP.GE.AND P1, PT, R5, R2, PT ;  /* 0x000000020500720c */ /* 0x000fe20003f26270 */
[----:B------:R1:W-:Y:S01]  /*13a80*/  MUFU.TANH R65, R21 ;  /* 0x0000001500417308 */ /* 0x0003e20000002400 */
[----:B------:R-:W-:-:S02]  /*13a90*/  IADD3 R5, R0, 0xc1, RZ ;  /* 0x000000c100057810 */ /* 0x000fc40007ffe0ff */
[----:B---3--:R-:W-:Y:S02]  /*13aa0*/  FSEL R73, R73, -INF , !P4 ;  /* 0xff80000049497808 */ /* 0x008fe40006000000 */
[----:B----4-:R-:W-:Y:S02]  /*13ab0*/  FSEL R160, R71, -INF , !P1 ;  /* 0xff80000047a07808 */ /* 0x010fe40004800000 */
[C---:B------:R-:W-:Y:S01]  /*13ac0*/  ISETP.GE.AND P4, PT, R5.reuse, R4, PT ;  /* 0x000000040500720c */ /* 0x040fe20003f86270 */
[----:B------:R2:W-:Y:S01]  /*13ad0*/  MUFU.TANH R69, R7 ;  /* 0x0000000700457308 */ /* 0x0005e20000002400 */
[----:B------:R-:W-:Y:S02]  /*13ae0*/  ISETP.GE.AND P1, PT, R5, R2, PT ;  /* 0x000000020500720c */ /* 0x000fe40003f26270 */
[C---:B------:R-:W-:Y:S02]  /*13af0*/  IADD3 R5, R0.reuse, 0xd1, RZ ;  /* 0x000000d100057810 */ /* 0x040fe40007ffe0ff */
[----:B------:R-:W-:Y:S01]  /*13b00*/  IADD3 R15, R0, 0xf9, RZ ;  /* 0x000000f9000f7810 */ /* 0x000fe20007ffe0ff */
[----:B-1----:R-:W-:-:S04]  /*13b10*/  FMUL.FTZ R21, R63, c[0x0][0x2ec] ;  /* 0x0000bb003f157a20 */ /* 0x002fc80000410000 */
[----:B------:R1:W3:Y:S01]  /*13b20*/  MUFU.TANH R63, R21 ;  /* 0x00000015003f7308 */ /* 0x0002e20000002400 */
[----:B--2---:R-:W-:-:S04]  /*13b30*/  IADD3 R7, R0, 0x69, RZ ;  /* 0x0000006900077810 */ /* 0x004fc80007ffe0ff */
[C---:B------:R-:W-:Y:S02]  /*13b40*/  ISETP.GE.AND P3, PT, R7.reuse, R4, PT ;  /* 0x000000040700720c */ /* 0x040fe40003f66270 */
[----:B------:R-:W-:Y:S02]  /*13b50*/  ISETP.GE.AND P2, PT, R7, R2, PT ;  /* 0x000000020700720c */ /* 0x000fe40003f46270 */
[----:B------:R-:W-:Y:S02]  /*13b60*/  IADD3 R7, R0, 0x79, RZ ;  /* 0x0000007900077810 */ /* 0x000fe40007ffe0ff */
[----:B------:R-:W-:Y:S02]  /*13b70*/  FSEL R90, R90, -INF , !P3 ;  /* 0xff8000005a5a7808 */ /* 0x000fe40005800000 */
[----:B------:R-:W-:Y:S01]  /*13b80*/  FSEL R126, R112, -INF , !P2 ;  /* 0xff800000707e7808 */ /* 0x000fe20005000000 */
[----:B-1----:R-:W-:Y:S01]  /*13b90*/  FMUL.FTZ R21, R53, c[0x0][0x2ec] ;  /* 0x0000bb0035157a20 */ /* 0x002fe20000410000 */
[----:B------:R-:W-:-:S02]  /*13ba0*/  ISETP.GE.AND P3, PT, R7, R4, PT ;  /* 0x000000040700720c */ /* 0x000fc40003f66270 */
[----:B------:R-:W-:Y:S01]  /*13bb0*/  ISETP.GE.AND P2, PT, R7, R2, PT ;  /* 0x000000020700720c */ /* 0x000fe20003f46270 */
[----:B------:R1:W2:Y:S01]  /*13bc0*/  MUFU.TANH R61, R21 ;  /* 0x00000015003d7308 */ /* 0x0002a20000002400 */
[----:B------:R-:W-:Y:S02]  /*13bd0*/  IADD3 R7, R0, 0x89, RZ ;  /* 0x0000008900077810 */ /* 0x000fe40007ffe0ff */
[----:B------:R-:W-:Y:S02]  /*13be0*/  FSEL R82, R82, -INF , !P3 ;  /* 0xff80000052527808 */ /* 0x000fe40005800000 */
[----:B------:R-:W-:Y:S02]  /*13bf0*/  FSEL R128, R47, -INF , !P2 ;  /* 0xff8000002f807808 */ /* 0x000fe40005000000 */
[C---:B------:R-:W-:Y:S02]  /*13c00*/  ISETP.GE.AND P3, PT, R7.reuse, R4, PT ;  /* 0x000000040700720c */ /* 0x040fe40003f66270 */
[----:B------:R-:W-:-:S02]  /*13c10*/  ISETP.GE.AND P2, PT, R7, R2, PT ;  /* 0x000000020700720c */ /* 0x000fc40003f46270 */
[----:B------:R-:W-:Y:S02]  /*13c20*/  IADD3 R7, R0, 0x99, RZ ;  /* 0x0000009900077810 */ /* 0x000fe40007ffe0ff */
[----:B------:R-:W-:Y:S02]  /*13c30*/  FSEL R83, R83, -INF , !P3 ;  /* 0xff80000053537808 */ /* 0x000fe40005800000 */
[----:B------:R-:W-:Y:S01]  /*13c40*/  ISETP.GE.AND P3, PT, R7, R4, PT ;  /* 0x000000040700720c */ /* 0x000fe20003f66270 */
[----:B-1----:R-:W-:Y:S01]  /*13c50*/  FMUL.FTZ R21, R55, c[0x0][0x2ec] ;  /* 0x0000bb0037157a20 */ /* 0x002fe20000410000 */
[----:B------:R-:W-:Y:S02]  /*13c60*/  FSEL R134, R104, -INF , !P2 ;  /* 0xff80000068867808 */ /* 0x000fe40005000000 */
[----:B------:R-:W-:Y:S01]  /*13c70*/  FSEL R79, R23, -INF , !P3 ;  /* 0xff800000174f7808 */ /* 0x000fe20005800000 */
[----:B------:R1:W4:Y:S01]  /*13c80*/  MUFU.TANH R53, R21 ;  /* 0x0000001500357308 */ /* 0x0003220000002400 */
[----:B------:R-:W-:-:S02]  /*13c90*/  ISETP.GE.AND P2, PT, R7, R2, PT ;  /* 0x000000020700720c */ /* 0x000fc40003f46270 */
[----:B------:R-:W-:Y:S02]  /*13ca0*/  IADD3 R7, R0, 0xa9, RZ ;  /* 0x000000a900077810 */ /* 0x000fe40007ffe0ff */
[----:B------:R-:W-:Y:S02]  /*13cb0*/  FSEL R154, R102, -INF , !P2 ;  /* 0xff800000669a7808 */ /* 0x000fe40005000000 */
[C---:B------:R-:W-:Y:S01]  /*13cc0*/  ISETP.GE.AND P3, PT, R7.reuse, R4, PT ;  /* 0x000000040700720c */ /* 0x040fe20003f66270 */
[----:B------:R5:W-:Y:S01]  /*13cd0*/  MUFU.TANH R23, R16 ;  /* 0x0000001000177308 */ /* 0x000be20000002400 */
[----:B------:R-:W-:Y:S01]  /*13ce0*/  ISETP.GE.AND P2, PT, R7, R2, PT ;  /* 0x000000020700720c */ /* 0x000fe20003f46270 */
[----:B------:R-:W-:Y:S01]  /*13cf0*/  FMUL.FTZ R7, R41, c[0x0][0x2ec] ;  /* 0x0000bb0029077a20 */ /* 0x000fe20000410000 */
[----:B------:R-:W-:Y:S02]  /*13d00*/  FSEL R77, R77, -INF , !P3 ;  /* 0xff8000004d4d7808 */ /* 0x000fe40005800000 */
[----:B------:R-:W-:-:S02]  /*13d10*/  FSEL R157, R75, -INF , !P2 ;  /* 0xff8000004b9d7808 */ /* 0x000fc40005000000 */
[----:B---3--:R-:W-:Y:S01]  /*13d20*/  FSEL R163, R63, -INF , !P1 ;  /* 0xff8000003fa37808 */ /* 0x008fe20004800000 */
[----:B-1----:R-:W-:Y:S01]  /*13d30*/  FMUL.FTZ R21, R49, c[0x0][0x2ec] ;  /* 0x0000bb0031157a20 */ /* 0x002fe20000410000 */
[----:B------:R1:W-:Y:S01]  /*13d40*/  MUFU.TANH R22, R7 ;  /* 0x0000000700167308 */ /* 0x0003e20000002400 */
[----:B------:R-:W-:Y:S01]  /*13d50*/  ISETP.GE.AND P1, PT, R5, R2, PT ;  /* 0x000000020500720c */ /* 0x000fe20003f26270 */
[----:B-----5:R-:W-:Y:S06]  /*13d60*/  HMMA.16816.F32.BF16 R16, R8, R12, R36 ;  /* 0x0000000c0810723c */ /* 0x020fec0000041824 */
[----:B------:R3:W5:Y:S01]  /*13d70*/  MUFU.TANH R47, R21 ;  /* 0x00000015002f7308 */ /* 0x0007620000002400 */
[----:B------:R-:W-:Y:S01]  /*13d80*/  FMUL.FTZ R12, R43, c[0x0][0x2ec] ;  /* 0x0000bb002b0c7a20 */ /* 0x000fe20000410000 */
[----:B-1----:R-:W-:Y:S01]  /*13d90*/  IADD3 R7, R0, 0xb9, RZ ;  /* 0x000000b900077810 */ /* 0x002fe20007ffe0ff */
[----:B------:R-:W-:-:S02]  /*13da0*/  FMUL.FTZ R8, R27, c[0x0][0x2ec] ;  /* 0x0000bb001b087a20 */ /* 0x000fc40000410000 */
[----:B------:R-:W-:Y:S01]  /*13db0*/  FMUL.FTZ R11, R76, c[0x0][0x2ec] ;  /* 0x0000bb004c0b7a20 */ /* 0x000fe20000410000 */
[C---:B------:R-:W-:Y:S02]  /*13dc0*/  ISETP.GE.AND P3, PT, R7.reuse, R4, PT ;  /* 0x000000040700720c */ /* 0x040fe40003f66270 */
[----:B------:R1:W-:Y:S01]  /*13dd0*/  MUFU.TANH R13, R8 ;  /* 0x00000008000d7308 */ /* 0x0003e20000002400 */
[----:B------:R-:W-:Y:S01]  /*13de0*/  ISETP.GE.AND P2, PT, R7, R2, PT ;  /* 0x000000020700720c */ /* 0x000fe20003f46270 */
[----:B------:R-:W-:Y:S01]  /*13df0*/  FMUL.FTZ R9, R78, c[0x0][0x2ec] ;  /* 0x0000bb004e097a20 */ /* 0x000fe20000410000 */
[----:B------:R-:W-:Y:S01]  /*13e00*/  IADD3 R7, R0, 0xc9, RZ ;  /* 0x000000c900077810 */ /* 0x000fe20007ffe0ff */
[----:B---3--:R-:W-:Y:S01]  /*13e10*/  FMUL.FTZ R21, R51, c[0x0][0x2ec] ;  /* 0x0000bb0033157a20 */ /* 0x008fe20000410000 */
[----:B------:R-:W-:Y:S02]  /*13e20*/  FSEL R69, R69, -INF , !P3 ;  /* 0xff80000045457808 */ /* 0x000fe40005800000 */
[----:B------:R-:W-:Y:S01]  /*13e30*/  FSEL R161, R67, -INF , !P2 ;  /* 0xff80000043a17808 */ /* 0x000fe20005000000 */
[----:B------:R-:W3:Y:S01]  /*13e40*/  MUFU.TANH R28, R21 ;  /* 0x00000015001c7308 */ /* 0x000ee20000002400 */
[----:B------:R-:W-:-:S02]  /*13e50*/  ISETP.GE.AND P3, PT, R7, R4, PT ;  /* 0x000000040700720c */ /* 0x000fc40003f66270 */
[----:B------:R-:W-:Y:S02]  /*13e60*/  ISETP.GE.AND P2, PT, R7, R2, PT ;  /* 0x000000020700720c */ /* 0x000fe40003f46270 */
[----:B------:R-:W-:Y:S02]  /*13e70*/  IADD3 R7, R0, 0xd9, RZ ;  /* 0x000000d900077810 */ /* 0x000fe40007ffe0ff */
[----:B--2---:R-:W-:Y:S01]  /*13e80*/  FSEL R75, R61, -INF , !P3 ;  /* 0xff8000003d4b7808 */ /* 0x004fe20005800000 */
[----:B------:R2:W2:Y:S01]  /*13e90*/  MUFU.TANH R21, R12 ;  /* 0x0000000c00157308 */ /* 0x0004a20000002400 */
[----:B-1----:R-:W-:Y:S01]  /*13ea0*/  FMUL.FTZ R8, R17, c[0x0][0x2ec] ;  /* 0x0000bb0011087a20 */ /* 0x002fe20000410000 */
[----:B----4-:R-:W-:Y:S02]  /*13eb0*/  FSEL R191, R53, -INF , !P2 ;  /* 0xff80000035bf7808 */ /* 0x010fe40005000000 */
[C---:B------:R-:W-:Y:S02]  /*13ec0*/  ISETP.GE.AND P3, PT, R7.reuse, R4, PT ;  /* 0x000000040700720c */ /* 0x040fe40003f66270 */
[----:B------:R-:W-:Y:S01]  /*13ed0*/  ISETP.GE.AND P2, PT, R7, R2, PT ;  /* 0x000000020700720c */ /* 0x000fe20003f46270 */
[----:B------:R-:W-:Y:S01]  /*13ee0*/  FMUL.FTZ R7, R19, c[0x0][0x2ec] ;  /* 0x0000bb0013077a20 */ /* 0x000fe20000410000 */
[----:B------:R-:W-:Y:S01]  /*13ef0*/  FSEL R67, R65, -INF , !P4 ;  /* 0xff80000041437808 */ /* 0x000fe20006000000 */
[----:B------:R-:W-:Y:S01]  /*13f00*/  MUFU.TANH R36, R11 ;  /* 0x0000000b00247308 */ /* 0x000fe20000002400 */
[----:B------:R-:W-:-:S02]  /*13f10*/  ISETP.GE.AND P4, PT, R5, R4, PT ;  /* 0x000000040500720c */ /* 0x000fc40003f86270 */
[----:B------:R-:W-:Y:S02]  /*13f20*/  IADD3 R5, R0, 0xe1, RZ ;  /* 0x000000e100057810 */ /* 0x000fe40007ffe0ff */
[----:B-----5:R-:W-:Y:S01]  /*13f30*/  FSEL R104, R47, -INF , !P4 ;  /* 0xff8000002f687808 */ /* 0x020fe20006000000 */
[----:B--2---:R-:W-:Y:S02]  /*13f40*/  FMUL.FTZ R12, R25, c[0x0][0x2ec] ;  /* 0x0000bb00190c7a20 */ /* 0x004fe40000410000 */
[----:B------:R1:W2:Y:S01]  /*13f50*/  MUFU.TANH R10, R7 ;  /* 0x00000007000a7308 */ /* 0x0002a20000002400 */
[----:B---3--:R-:W-:Y:S02]  /*13f60*/  FSEL R194, R28, -INF , !P1 ;  /* 0xff8000001cc27808 */ /* 0x008fe40004800000 */
[C---:B------:R-:W-:Y:S02]  /*13f70*/  ISETP.GE.AND P4, PT, R5.reuse, R4, PT ;  /* 0x000000040500720c */ /* 0x040fe40003f86270 */
[----:B------:R-:W-:-:S02]  /*13f80*/  ISETP.GE.AND P1, PT, R5, R2, PT ;  /* 0x000000020500720c */ /* 0x000fc40003f26270 */
[C---:B------:R-:W-:Y:S01]  /*13f90*/  IADD3 R5, R0.reuse, 0xf1, RZ ;  /* 0x000000f100057810 */ /* 0x040fe20007ffe0ff */
[----:B------:R-:W3:Y:S01]  /*13fa0*/  MUFU.TANH R14, R12 ;  /* 0x0000000c000e7308 */ /* 0x000ee20000002400 */
[----:B------:R-:W-:Y:S02]  /*13fb0*/  FSEL R117, R29, -INF , !P3 ;  /* 0xff8000001d757808 */ /* 0x000fe40005800000 */
[----:B------:R-:W-:Y:S02]  /*13fc0*/  FSEL R199, R21, -INF , !P1 ;  /* 0xff80000015c77808 */ /* 0x000fe40004800000 */
[----:B------:R-:W-:Y:S02]  /*13fd0*/  ISETP.GE.AND P1, PT, R5, R2, PT ;  /* 0x000000020500720c */ /* 0x000fe40003f26270 */
[----:B------:R-:W-:Y:S01]  /*13fe0*/  FSEL R198, R23, -INF , !P2 ;  /* 0xff80000017c67808 */ /* 0x000fe20005000000 */
[----:B------:R4:W5:Y:S01]  /*13ff0*/  MUFU.TANH R12, R8 ;  /* 0x00000008000c7308 */ /* 0x0009620000002400 */
[----:B-1----:R-:W-:-:S02]  /*14000*/  IADD3 R7, R0, 0xe9, RZ ;  /* 0x000000e900077810 */ /* 0x002fc40007ffe0ff */
[----:B--2---:R-:W-:Y:S02]  /*14010*/  FSEL R202, R10, -INF , !P1 ;  /* 0xff8000000aca7808 */ /* 0x004fe40004800000 */
[C---:B------:R-:W-:Y:S02]  /*14020*/  ISETP.GE.AND P3, PT, R7.reuse, R4, PT ;  /* 0x000000040700720c */ /* 0x040fe40003f66270 */
[----:B------:R-:W-:Y:S02]  /*14030*/  ISETP.GE.AND P2, PT, R7, R2, PT ;  /* 0x000000020700720c */ /* 0x000fe40003f46270 */
[----:B---3--:R-:W-:Y:S02]  /*14040*/  FSEL R186, R14, -INF , !P3 ;  /* 0xff8000000eba7808 */ /* 0x008fe40005800000 */
[-C--:B------:R-:W-:Y:S01]  /*14050*/  ISETP.GE.AND P3, PT, R0, R4.reuse, PT ;  /* 0x000000040000720c */ /* 0x080fe20003f66270 */
[----:B------:R-:W-:Y:S01]  /*14060*/  MUFU.TANH R14, R9 ;  /* 0x00000009000e7308 */ /* 0x000fe20000002400 */
[----:B------:R-:W-:-:S02]  /*14070*/  ISETP.GE.AND P5, PT, R5, R4, PT ;  /* 0x000000040500720c */ /* 0x000fc40003fa6270 */
[----:B------:R-:W-:Y:S01]  /*14080*/  ISETP.GE.AND P1, PT, R15, R4, PT ;  /* 0x000000040f00720c */ /* 0x000fe20003f26270 */
[----:B----4-:R-:W-:Y:S01]  /*14090*/  FMUL.FTZ R8, R33, c[0x0][0x2ec] ;  /* 0x0000bb0021087a20 */ /* 0x010fe20000410000 */
[C-C-:B------:R-:W-:Y:S02]  /*140a0*/  LOP3.LUT R7, R6.reuse, 0x8, R44.reuse, 0xfe, !PT ;  /* 0x0000000806077812 */ /* 0x140fe400078efe2c */
[----:B------:R-:W-:Y:S02]  /*140b0*/  LOP3.LUT R5, R6, 0x10, R44, 0xfe, !PT ;  /* 0x0000001006057812 */ /* 0x000fe400078efe2c */
[----:B------:R-:W-:Y:S01]  /*140c0*/  FSEL R29, R201, -INF , !P3 ;  /* 0xff800000c91d7808 */ /* 0x000fe20005800000 */
[----:B------:R-:W1:Y:S01]  /*140d0*/  MUFU.TANH R8, R8 ;  /* 0x0000000800087308 */ /* 0x000e620000002400 */
[----:B------:R-:W-:Y:S02]  /*140e0*/  FSEL R135, R22, -INF , !P4 ;  /* 0xff80000016877808 */ /* 0x000fe40006000000 */
[----:B------:R-:W-:-:S02]  /*140f0*/  FSEL R200, R13, -INF , !P2 ;  /* 0xff8000000dc87808 */ /* 0x000fc40005000000 */
[-C--:B------:R-:W-:Y:S01]  /*14100*/  ISETP.GE.AND P4, PT, R0, R2.reuse, PT ;  /* 0x000000020000720c */ /* 0x080fe20003f86270 */
[----:B------:R-:W-:Y:S01]  /*14110*/  FMUL.FTZ R0, R72, c[0x0][0x2ec] ;  /* 0x0000bb0048007a20 */ /* 0x000fe20000410000 */
[----:B------:R-:W-:Y:S02]  /*14120*/  ISETP.GE.AND P2, PT, R7, R2, PT ;  /* 0x000000020700720c */ /* 0x000fe40003f46270 */
[-C--:B------:R-:W-:Y:S01]  /*14130*/  ISETP.GE.AND P3, PT, R5, R4.reuse, PT ;  /* 0x000000040500720c */ /* 0x080fe20003f66270 */
[----:B------:R2:W3:Y:S01]  /*14140*/  MUFU.TANH R28, R0 ;  /* 0x00000000001c7308 */ /* 0x0004e20000002400 */
[----:B-----5:R-:W-:Y:S02]  /*14150*/  FSEL R197, R12, -INF , !P5 ;  /* 0xff8000000cc57808 */ /* 0x020fe40006800000 */
[----:B------:R-:W-:Y:S01]  /*14160*/  ISETP.GE.AND P5, PT, R7, R4, PT ;  /* 0x000000040700720c */ /* 0x000fe20003fa6270 */
[----:B------:R-:W-:Y:S01]  /*14170*/  FMUL.FTZ R7, R74, c[0x0][0x2ec] ;  /* 0x0000bb004a077a20 */ /* 0x000fe20000410000 */
[----:B------:R-:W-:-:S02]  /*14180*/  FSEL R59, R222, -INF , !P4 ;  /* 0xff800000de3b7808 */ /* 0x000fc40006000000 */
[----:B-1----:R-:W-:Y:S01]  /*14190*/  FSEL R201, R8, -INF , !P1 ;  /* 0xff80000008c97808 */ /* 0x002fe20004800000 */
[----:B------:R1:W4:Y:S01]  /*141a0*/  MUFU.TANH R11, R7 ;  /* 0x00000007000b7308 */ /* 0x0003220000002400 */
[----:B------:R-:W-:Y:S02]  /*141b0*/  ISETP.GE.AND P1, PT, R5, R2, PT ;  /* 0x000000020500720c */ /* 0x000fe40003f26270 */
[--C-:B------:R-:W-:Y:S02]  /*141c0*/  LOP3.LUT R5, R6, 0x18, R44.reuse, 0xfe, !PT ;  /* 0x0000001806057812 */ /* 0x100fe400078efe2c */
[----:B------:R-:W-:Y:S02]  /*141d0*/  FSEL R61, R220, -INF , !P2 ;  /* 0xff800000dc3d7808 */ /* 0x000fe40005000000 */
[C---:B------:R-:W-:Y:S02]  /*141e0*/  ISETP.GE.AND P4, PT, R5.reuse, R4, PT ;  /* 0x000000040500720c */ /* 0x040fe40003f86270 */
[----:B------:R-:W-:Y:S01]  /*141f0*/  ISETP.GE.AND P2, PT, R5, R2, PT ;  /* 0x000000020500720c */ /* 0x000fe20003f46270 */
[----:B------:R-:W-:Y:S01]  /*14200*/  FMUL.FTZ R5, R68, c[0x0][0x2ec] ;  /* 0x0000bb0044057a20 */ /* 0x000fe20000410000 */
[----:B--2---:R-:W-:-:S02]  /*14210*/  LOP3.LUT R0, R6, 0x38, R44, 0xfe, !PT ;  /* 0x0000003806007812 */ /* 0x004fc400078efe2c */
[----:B------:R-:W-:Y:S01]  /*14220*/  FSEL R31, R219, -INF , !P3 ;  /* 0xff800000db1f7808 */ /* 0x000fe20005800000 */
[----:B------:R2:W5:Y:S01]  /*14230*/  MUFU.TANH R8, R5 ;  /* 0x0000000500087308 */ /* 0x0005620000002400 */
[----:B------:R-:W-:Y:S01]  /*14240*/  FSEL R63, R218, -INF , !P1 ;  /* 0xff800000da3f7808 */ /* 0x000fe20004800000 */
[----:B-1----:R-:W-:Y:S01]  /*14250*/  FMUL.FTZ R7, R70, c[0x0][0x2ec] ;  /* 0x0000bb0046077a20 */ /* 0x002fe20000410000 */
[C---:B------:R-:W-:Y:S02]  /*14260*/  ISETP.GE.AND P3, PT, R0.reuse, R4, PT ;  /* 0x000000040000720c */ /* 0x040fe40003f66270 */
[----:B------:R-:W-:Y:S02]  /*14270*/  ISETP.GE.AND P1, PT, R0, R2, PT ;  /* 0x000000020000720c */ /* 0x000fe40003f26270 */
[----:B------:R-:W-:Y:S01]  /*14280*/  LOP3.LUT R0, R6, 0x40, R44, 0xfe, !PT ;  /* 0x0000004006007812 */ /* 0x000fe200078efe2c */
[----:B------:R1:W1:Y:S01]  /*14290*/  MUFU.TANH R13, R7 ;  /* 0x00000007000d7308 */ /* 0x0002620000002400 */
[----:B------:R-:W-:-:S02]  /*142a0*/  FSEL R33, R217, -INF , !P4 ;  /* 0xff800000d9217808 */ /* 0x000fc40006000000 */
[----:B------:R-:W-:Y:S02]  /*142b0*/  FSEL R65, R215, -INF , !P2 ;  /* 0xff800000d7417808 */ /* 0x000fe40005000000 */
[----:B------:R-:W-:Y:S02]  /*142c0*/  FSEL R37, R214, -INF , !P3 ;  /* 0xff800000d6257808 */ /* 0x000fe40005800000 */
[----:B------:R-:W-:Y:S02]  /*142d0*/  ISETP.GE.AND P4, PT, R0, R4, PT ;  /* 0x000000040000720c */ /* 0x000fe40003f86270 */
[----:B--2---:R-:W-:Y:S02]  /*142e0*/  LOP3.LUT R5, R6, 0x48, R44, 0xfe, !PT ;  /* 0x0000004806057812 */ /* 0x004fe400078efe2c */
[----:B------:R-:W-:Y:S02]  /*142f0*/  ISETP.GE.AND P2, PT, R0, R2, PT ;  /* 0x000000020000720c */ /* 0x000fe40003f46270 */
[----:B------:R-:W-:-:S02]  /*14300*/  ISETP.GE.AND P3, PT, R5, R4, PT ;  /* 0x000000040500720c */ /* 0x000fc40003f66270 */
[--C-:B------:R-:W-:Y:S01]  /*14310*/  LOP3.LUT R0, R6, 0x50, R44.reuse, 0xfe, !PT ;  /* 0x0000005006007812 */ /* 0x100fe200078efe2c */
[----:B-1----:R-:W-:Y:S01]  /*14320*/  FMUL.FTZ R7, R64, c[0x0][0x2ec] ;  /* 0x0000bb0040077a20 */ /* 0x002fe20000410000 */
[----:B------:R-:W-:Y:S02]  /*14330*/  FSEL R64, R213, -INF , !P1 ;  /* 0xff800000d5407808 */ /* 0x000fe40004800000 */
[----:B------:R-:W-:Y:S01]  /*14340*/  ISETP.GE.AND P1, PT, R5, R2, PT ;  /* 0x000000020500720c */ /* 0x000fe20003f26270 */
[----:B------:R1:W-:Y:S01]  /*14350*/  MUFU.TANH R27, R7 ;  /* 0x00000007001b7308 */ /* 0x0003e20000002400 */
[----:B------:R-:W-:Y:S02]  /*14360*/  LOP3.LUT R5, R6, 0x58, R44, 0xfe, !PT ;  /* 0x0000005806057812 */ /* 0x000fe400078efe2c */
[----:B------:R-:W-:Y:S02]  /*14370*/  FSEL R38, R212, -INF , !P4 ;  /* 0xff800000d4267808 */ /* 0x000fe40006000000 */
[----:B------:R-:W-:-:S02]  /*14380*/  FSEL R68, R209, -INF , !P2 ;  /* 0xff800000d1447808 */ /* 0x000fc40005000000 */
[----:B------:R-:W-:Y:S02]  /*14390*/  FSEL R39, R208, -INF , !P3 ;  /* 0xff800000d0277808 */ /* 0x000fe40005800000 */
[C---:B------:R-:W-:Y:S02]  /*143a0*/  ISETP.GE.AND P4, PT, R0.reuse, R4, PT ;  /* 0x000000040000720c */ /* 0x040fe40003f86270 */
[----:B------:R-:W-:Y:S02]  /*143b0*/  ISETP.GE.AND P2, PT, R0, R2, PT ;  /* 0x000000020000720c */ /* 0x000fe40003f46270 */
[----:B------:R-:W-:Y:S02]  /*143c0*/  ISETP.GE.AND P3, PT, R5, R4, PT ;  /* 0x000000040500720c */ /* 0x000fe40003f66270 */
[----:B------:R-:W-:Y:S01]  /*143d0*/  LOP3.LUT R0, R6, 0x60, R44, 0xfe, !PT ;  /* 0x0000006006007812 */ /* 0x000fe200078efe2c */
[----:B-1----:R-:W-:Y:S01]  /*143e0*/  FMUL.FTZ R7, R66, c[0x0][0x2ec] ;  /* 0x0000bb0042077a20 */ /* 0x002fe20000410000 */
[----:B------:R-:W-:-:S02]  /*143f0*/  FSEL R66, R207, -INF , !P1 ;  /* 0xff800000cf427808 */ /* 0x000fc40004800000 */
[----:B------:R-:W-:Y:S01]  /*14400*/  ISETP.GE.AND P1, PT, R5, R2, PT ;  /* 0x000000020500720c */ /* 0x000fe20003f26270 */
[----:B------:R-:W-:Y:S01]  /*14410*/  FMUL.FTZ R5, R60, c[0x0][0x2ec] ;  /* 0x0000bb003c057a20 */ /* 0x000fe20000410000 */
[----:B------:R-:W-:Y:S01]  /*14420*/  FSEL R41, R206, -INF , !P4 ;  /* 0xff800000ce297808 */ /* 0x000fe20006000000 */
[----:B------:R1:W-:Y:S01]  /*14430*/  MUFU.TANH R25, R7 ;  /* 0x0000000700197308 */ /* 0x0003e20000002400 */
[----:B------:R-:W-:Y:S02]  /*14440*/  FSEL R70, R205, -INF , !P2 ;  /* 0xff800000cd467808 */ /* 0x000fe40005000000 */
[C---:B------:R-:W-:Y:S02]  /*14450*/  ISETP.GE.AND P4, PT, R0.reuse, R4, PT ;  /* 0x000000040000720c */ /* 0x040fe40003f86270 */
[----:B------:R-:W-:Y:S02]  /*14460*/  ISETP.GE.AND P2, PT, R0, R2, PT ;  /* 0x000000020000720c */ /* 0x000fe40003f46270 */
[----:B------:R-:W-:Y:S01]  /*14470*/  LOP3.LUT R0, R6, 0x68, R44, 0xfe, !PT ;  /* 0x0000006806007812 */ /* 0x000fe200078efe2c */
[----:B------:R2:W-:Y:S01]  /*14480*/  MUFU.TANH R23, R5 ;  /* 0x0000000500177308 */ /* 0x0005e20000002400 */
[----:B------:R-:W-:-:S02]  /*14490*/  FSEL R43, R204, -INF , !P3 ;  /* 0xff800000cc2b7808 */ /* 0x000fc40005800000 */
[----:B------:R-:W-:Y:S02]  /*144a0*/  FSEL R72, R203, -INF , !P1 ;  /* 0xff800000cb487808 */ /* 0x000fe40004800000 */
[----:B------:R-:W-:Y:S02]  /*144b0*/  FSEL R47, R196, -INF , !P4 ;  /* 0xff800000c42f7808 */ /* 0x000fe40006000000 */
[----:B------:R-:W-:Y:S01]  /*144c0*/  FSEL R74, R195, -INF , !P2 ;  /* 0xff800000c34a7808 */ /* 0x000fe20005000000 */
[----:B-1----:R-:W-:Y:S01]  /*144d0*/  FMUL.FTZ R7, R62, c[0x0][0x2ec] ;  /* 0x0000bb003e077a20 */ /* 0x002fe20000410000 */
[C---:B------:R-:W-:Y:S02]  /*144e0*/  ISETP.GE.AND P3, PT, R0.reuse, R4, PT ;  /* 0x000000040000720c */ /* 0x040fe40003f66270 */
[----:B------:R-:W-:Y:S01]  /*144f0*/  ISETP.GE.AND P1, PT, R0, R2, PT ;  /* 0x000000020000720c */ /* 0x000fe20003f26270 */
[----:B------:R1:W1:Y:S01]  /*14500*/  MUFU.TANH R22, R7 ;  /* 0x0000000700167308 */ /* 0x0002620000002400 */
[----:B------:R-:W-:-:S02]  /*14510*/  LOP3.LUT R0, R6, 0x78, R44, 0xfe, !PT ;  /* 0x0000007806007812 */ /* 0x000fc400078efe2c */
[----:B------:R-:W-:Y:S02]  /*14520*/  FSEL R49, R193, -INF , !P3 ;  /* 0xff800000c1317808 */ /* 0x000fe40005800000 */
[--C-:B--2---:R-:W-:Y:S02]  /*14530*/  LOP3.LUT R5, R6, 0x70, R44.reuse, 0xfe, !PT ;  /* 0x0000007006057812 */ /* 0x104fe400078efe2c */
[----:B------:R-:W-:Y:S02]  /*14540*/  FSEL R76, R192, -INF , !P1 ;  /* 0xff800000c04c7808 */ /* 0x000fe40004800000 */
[C---:B------:R-:W-:Y:S02]  /*14550*/  ISETP.GE.AND P4, PT, R5.reuse, R4, PT ;  /* 0x000000040500720c */ /* 0x040fe40003f86270 */
[----:B------:R-:W-:Y:S02]  /*14560*/  ISETP.GE.AND P2, PT, R5, R2, PT ;  /* 0x000000020500720c */ /* 0x000fe40003f46270 */
[----:B------:R-:W-:-:S02]  /*14570*/  LOP3.LUT R5, R6, 0x80, R44, 0xfe, !PT ;  /* 0x0000008006057812 */ /* 0x000fc400078efe2c */
[----:B------:R-:W-:Y:S01]  /*14580*/  FSEL R51, R187, -INF , !P4 ;  /* 0xff800000bb337808 */ /* 0x000fe20006000000 */
[----:B-1----:R-:W-:Y:S01]  /*14590*/  FMUL.FTZ R7, R52, c[0x0][0x2ec] ;  /* 0x0000bb0034077a20 */ /* 0x002fe20000410000 */
[----:B------:R-:W-:Y:S02]  /*145a0*/  FSEL R78, R162, -INF , !P2 ;  /* 0xff800000a24e7808 */ /* 0x000fe40005000000 */
[C---:B------:R-:W-:Y:S01]  /*145b0*/  ISETP.GE.AND P3, PT, R0.reuse, R4, PT ;  /* 0x000000040000720c */ /* 0x040fe20003f66270 */
[----:B------:R1:W2:Y:S01]  /*145c0*/  MUFU.TANH R12, R7 ;  /* 0x00000007000c7308 */ /* 0x0002a20000002400 */
[----:B------:R-:W-:Y:S02]  /*145d0*/  ISETP.GE.AND P1, PT, R0, R2, PT ;  /* 0x000000020000720c */ /* 0x000fe40003f26270 */
[C---:B------:R-:W-:Y:S02]  /*145e0*/  ISETP.GE.AND P4, PT, R5.reuse, R4, PT ;  /* 0x000000040500720c */ /* 0x040fe40003f86270 */
[----:B------:R-:W-:Y:S01]  /*145f0*/  ISETP.GE.AND P2, PT, R5, R2, PT ;  /* 0x000000020500720c */ /* 0x000fe20003f46270 */
[----:B------:R-:W-:Y:S01]  /*14600*/  FMUL.FTZ R5, R48, c[0x0][0x2ec] ;  /* 0x0000bb0030057a20 */ /* 0x000fe20000410000 */
[----:B------:R-:W-:-:S02]  /*14610*/  LOP3.LUT R0, R6, 0x88, R44, 0xfe, !PT ;  /* 0x0000008806007812 */ /* 0x000fc400078efe2c */
[----:B------:R-:W-:Y:S01]  /*14620*/  FSEL R52, R159, -INF , !P3 ;  /* 0xff8000009f347808 */ /* 0x000fe20005800000 */
[----:B------:R2:W-:Y:S01]  /*14630*/  MUFU.TANH R19, R5 ;  /* 0x0000000500137308 */ /* 0x0005e20000002400 */
[----:B------:R-:W-:Y:S02]  /*14640*/  FSEL R103, R158, -INF , !P1 ;  /* 0xff8000009e677808 */ /* 0x000fe40004800000 */
[C---:B------:R-:W-:Y:S02]  /*14650*/  ISETP.GE.AND P3, PT, R0.reuse, R4, PT ;  /* 0x000000040000720c */ /* 0x040fe40003f66270 */
[----:B------:R-:W-:Y:S01]  /*14660*/  ISETP.GE.AND P1, PT, R0, R2, PT ;  /* 0x000000020000720c */ /* 0x000fe20003f26270 */
[----:B-1----:R-:W-:Y:S01]  /*14670*/  FMUL.FTZ R7, R54, c[0x0][0x2ec] ;  /* 0x0000bb0036077a20 */ /* 0x002fe20000410000 */
[----:B------:R-:W-:Y:S02]  /*14680*/  LOP3.LUT R0, R6, 0x90, R44, 0xfe, !PT ;  /* 0x0000009006007812 */ /* 0x000fe400078efe2c */
[----:B------:R-:W-:Y:S01]  /*14690*/  FSEL R48, R155, -INF , !P4 ;  /* 0xff8000009b307808 */ /* 0x000fe20006000000 */
[----:B------:R1:W1:Y:S01]  /*146a0*/  MUFU.TANH R21, R7 ;  /* 0x0000000700157308 */ /* 0x0002620000002400 */
[----:B------:R-:W-:-:S02]  /*146b0*/  FSEL R108, R152, -INF , !P2 ;  /* 0xff800000986c7808 */ /* 0x000fc40005000000 */
[----:B------:R-:W-:Y:S02]  /*146c0*/  FSEL R53, R130, -INF , !P3 ;  /* 0xff80000082357808 */ /* 0x000fe40005800000 */
[----:B------:R-:W-:Y:S02]  /*146d0*/  FSEL R110, R127, -INF , !P1 ;  /* 0xff8000007f6e7808 */ /* 0x000fe40004800000 */
[----:B--2---:R-:W-:Y:S02]  /*146e0*/  LOP3.LUT R5, R6, 0x98, R44, 0xfe, !PT ;  /* 0x0000009806057812 */ /* 0x004fe400078efe2c */
[C---:B------:R-:W-:Y:S02]  /*146f0*/  ISETP.GE.AND P4, PT, R0.reuse, R4, PT ;  /* 0x000000040000720c */ /* 0x040fe40003f86270 */
[----:B------:R-:W-:Y:S02]  /*14700*/  ISETP.GE.AND P2, PT, R0, R2, PT ;  /* 0x000000020000720c */ /* 0x000fe40003f46270 */
[----:B------:R-:W-:-:S02]  /*14710*/  ISETP.GE.AND P3, PT, R5, R4, PT ;  /* 0x000000040500720c */ /* 0x000fc40003f66270 */
[----:B------:R-:W-:Y:S01]  /*14720*/  ISETP.GE.AND P1, PT, R5, R2, PT ;  /* 0x000000020500720c */ /* 0x000fe20003f26270 */
[----:B-1----:R-:W-:Y:S01]  /*14730*/  FMUL.FTZ R7, R50, c[0x0][0x2ec] ;  /* 0x0000bb0032077a20 */ /* 0x002fe20000410000 */
[C-C-:B------:R-:W-:Y:S02]  /*14740*/  LOP3.LUT R0, R6.reuse, 0xa0, R44.reuse, 0xfe, !PT ;  /* 0x000000a006007812 */ /* 0x140fe400078efe2c */
[----:B------:R-:W-:Y:S01]  /*14750*/  LOP3.LUT R5, R6, 0xa8, R44, 0xfe, !PT ;  /* 0x000000a806057812 */ /* 0x000fe200078efe2c */
[----:B------:R1:W2:Y:S01]  /*14760*/  MUFU.TANH R10, R7 ;  /* 0x00000007000a7308 */ /* 0x0002a20000002400 */
[----:B------:R-:W-:Y:S02]  /*14770*/  FSEL R112, R120, -INF , !P2 ;  /* 0xff80000078707808 */ /* 0x000fe40005000000 */
[----:B------:R-:W-:Y:S02]  /*14780*/  FSEL R54, R118, -INF , !P3 ;  /* 0xff80000076367808 */ /* 0x000fe40005800000 */
[----:B------:R-:W-:-:S02]  /*14790*/  FSEL R114, R114, -INF , !P1 ;  /* 0xff80000072727808 */ /* 0x000fc40004800000 */
[----:B------:R-:W-:Y:S02]  /*147a0*/  ISETP.GE.AND P2, PT, R0, R2, PT ;  /* 0x000000020000720c */ /* 0x000fe40003f46270 */
[C---:B------:R-:W-:Y:S02]  /*147b0*/  ISETP.GE.AND P3, PT, R5.reuse, R4, PT ;  /* 0x000000040500720c */ /* 0x040fe40003f66270 */
[----:B------:R-:W-:Y:S01]  /*147c0*/  ISETP.GE.AND P1, PT, R5, R2, PT ;  /* 0x000000020500720c */ /* 0x000fe20003f26270 */
[----:B------:R-:W-:Y:S01]  /*147d0*/  FMUL.FTZ R5, R40, c[0x0][0x2ec] ;  /* 0x0000bb0028057a20 */ /* 0x000fe20000410000 */
[----:B------:R-:W-:Y:S02]  /*147e0*/  FSEL R55, R124, -INF , !P4 ;  /* 0xff8000007c377808 */ /* 0x000fe40006000000 */
[----:B------:R-:W-:Y:S01]  /*147f0*/  ISETP.GE.AND P4, PT, R0, R4, PT ;  /* 0x000000040000720c */ /* 0x000fe20003f86270 */
[----:B-1----:R-:W-:Y:S01]  /*14800*/  FMUL.FTZ R7, R56, c[0x0][0x2ec] ;  /* 0x0000bb0038077a20 */ /* 0x002fe20000410000 */
[----:B------:R-:W-:-:S02]  /*14810*/  FSEL R118, R14, -INF , !P2 ;  /* 0xff8000000e767808 */ /* 0x000fc40005000000 */
[----:B------:R-:W-:Y:S01]  /*14820*/  LOP3.LUT R0, R6, 0xb0, R44, 0xfe, !PT ;  /* 0x000000b006007812 */ /* 0x000fe200078efe2c */
[----:B------:R1:W-:Y:S01]  /*14830*/  MUFU.TANH R17, R7 ;  /* 0x0000000700117308 */ /* 0x0003e20000002400 */
[----:B------:R-:W-:Y:S02]  /*14840*/  FSEL R50, R36, -INF , !P4 ;  /* 0xff80000024327808 */ /* 0x000fe40006000000 */
[----:B------:R-:W-:Y:S02]  /*14850*/  ISETP.GE.AND P4, PT, R0, R4, PT ;  /* 0x000000040000720c */ /* 0x000fe40003f86270 */
[----:B---3--:R-:W-:Y:S02]  /*14860*/  FSEL R40, R28, -INF , !P3 ;  /* 0xff8000001c287808 */ /* 0x008fe40005800000 */
[----:B----4-:R-:W-:Y:S01]  /*14870*/  FSEL R120, R11, -INF , !P1 ;  /* 0xff8000000b787808 */ /* 0x010fe20004800000 */
[----:B------:R3:W-:Y:S01]  /*14880*/  MUFU.TANH R14, R5 ;  /* 0x00000005000e7308 */ /* 0x0007e20000002400 */
[----:B------:R-:W-:-:S02]  /*14890*/  ISETP.GE.AND P2, PT, R0, R2, PT ;  /* 0x000000020000720c */ /* 0x000fc40003f46270 */
[--C-:B------:R-:W-:Y:S02]  /*148a0*/  LOP3.LUT R0, R6, 0xc0, R44.reuse, 0xfe, !PT ;  /* 0x000000c006007812 */ /* 0x100fe400078efe2c */
[----:B-----5:R-:W-:Y:S01]  /*148b0*/  FSEL R36, R8, -INF , !P4 ;  /* 0xff80000008247808 */ /* 0x020fe20006000000 */
[----:B------:R-:W-:Y:S01]  /*148c0*/  FMUL.FTZ R8, R24, c[0x0][0x2ec] ;  /* 0x0000bb0018087a20 */ /* 0x000fe20000410000 */
[----:B------:R-:W-:Y:S01]  /*148d0*/  FSEL R124, R13, -INF , !P2 ;  /* 0xff8000000d7c7808 */ /* 0x000fe20005000000 */
[----:B-1----:R-:W-:Y:S01]  /*148e0*/  FMUL.FTZ R7, R58, c[0x0][0x2ec] ;  /* 0x0000bb003a077a20 */ /* 0x002fe20000410000 */
[C---:B------:R-:W-:Y:S01]  /*148f0*/  ISETP.GE.AND P4, PT, R0.reuse, R4, PT ;  /* 0x000000040000720c */ /* 0x040fe20003f86270 */
[----:B------:R-:W-:Y:S01]  /*14900*/  MUFU.TANH R13, R8 ;  /* 0x00000008000d7308 */ /* 0x000fe20000002400 */
[----:B------:R-:W-:Y:S02]  /*14910*/  ISETP.GE.AND P2, PT, R0, R2, PT ;  /* 0x000000020000720c */ /* 0x000fe40003f46270 */
[----:B------:R-:W-:-:S02]  /*14920*/  LOP3.LUT R0, R6, 0xd0, R44, 0xfe, !PT ;  /* 0x000000d006007812 */ /* 0x000fc400078efe2c */
[----:B------:R-:W-:Y:S02]  /*14930*/  FSEL R130, R22, -INF , !P2 ;  /* 0xff80000016827808 */ /* 0x000fe40005000000 */
[--C-:B---3--:R-:W-:Y:S01]  /*14940*/  LOP3.LUT R5, R6, 0xb8, R44.reuse, 0xfe, !PT ;  /* 0x000000b806057812 */ /* 0x108fe200078efe2c */
[----:B------:R1:W3:Y:S01]  /*14950*/  MUFU.TANH R9, R7 ;  /* 0x0000000700097308 */ /* 0x0002e20000002400 */
[----:B------:R-:W-:Y:S02]  /*14960*/  ISETP.GE.AND P2, PT, R0, R2, PT ;  /* 0x000000020000720c */ /* 0x000fe40003f46270 */
[C---:B------:R-:W-:Y:S02]  /*14970*/  ISETP.GE.AND P3, PT, R5.reuse, R4, PT ;  /* 0x000000040500720c */ /* 0x040fe40003f66270 */
[----:B------:R-:W-:Y:S02]  /*14980*/  ISETP.GE.AND P1, PT, R5, R2, PT ;  /* 0x000000020500720c */ /* 0x000fe40003f26270 */
[----:B------:R-:W-:-:S02]  /*14990*/  LOP3.LUT R5, R6, 0xc8, R44, 0xfe, !PT ;  /* 0x000000c806057812 */ /* 0x000fc400078efe2c */
[----:B------:R-:W-:Y:S02]  /*149a0*/  FSEL R27, R27, -INF , !P3 ;  /* 0xff8000001b1b7808 */ /* 0x000fe40005800000 */
[----:B------:R-:W-:Y:S02]  /*149b0*/  FSEL R127, R25, -INF , !P1 ;  /* 0xff800000197f7808 */ /* 0x000fe40004800000 */
[C---:B------:R-:W-:Y:S02]  /*149c0*/  ISETP.GE.AND P3, PT, R5.reuse, R4, PT ;  /* 0x000000040500720c */ /* 0x040fe40003f66270 */
[----:B------:R-:W-:Y:S01]  /*149d0*/  ISETP.GE.AND P1, PT, R5, R2, PT ;  /* 0x000000020500720c */ /* 0x000fe20003f26270 */
[----:B-1----:R-:W-:Y:S01]  /*149e0*/  FMUL.FTZ R7, R42, c[0x0][0x2ec] ;  /* 0x0000bb002a077a20 */ /* 0x002fe20000410000 */
[----:B------:R-:W-:Y:S02]  /*149f0*/  LOP3.LUT R5, R6, 0xd8, R44, 0xfe, !PT ;  /* 0x000000d806057812 */ /* 0x000fe400078efe2c */
[----:B------:R-:W-:Y:S01]  /*14a00*/  FSEL R58, R12, -INF , !P3 ;  /* 0xff8000000c3a7808 */ /* 0x000fe20005800000 */
[----:B------:R1:W4:Y:S01]  /*14a10*/  MUFU.TANH R11, R7 ;  /* 0x00000007000b7308 */ /* 0x0003220000002400 */
[----:B------:R-:W-:-:S02]  /*14a20*/  FSEL R152, R21, -INF , !P1 ;  /* 0xff80000015987808 */ /* 0x000fc40004800000 */
[C---:B------:R-:W-:Y:S02]  /*14a30*/  ISETP.GE.AND P3, PT, R5.reuse, R4, PT ;  /* 0x000000040500720c */ /* 0x040fe40003f66270 */
[----:B------:R-:W-:Y:S01]  /*14a40*/  ISETP.GE.AND P1, PT, R5, R2, PT ;  /* 0x000000020500720c */ /* 0x000fe20003f26270 */
[----:B------:R-:W-:Y:S01]  /*14a50*/  FMUL.FTZ R5, R18, c[0x0][0x2ec] ;  /* 0x0000bb0012057a20 */ /* 0x000fe20000410000 */
[----:B------:R-:W-:Y:S02]  /*14a60*/  FSEL R28, R23, -INF , !P4 ;  /* 0xff800000171c7808 */ /* 0x000fe40006000000 */
[----:B------:R-:W-:Y:S02]  /*14a70*/  ISETP.GE.AND P4, PT, R0, R4, PT ;  /* 0x000000040000720c */ /* 0x000fe40003f86270 */
[----:B--2---:R-:W-:Y:S02]  /*14a80*/  FSEL R158, R10, -INF , !P2 ;  /* 0xff8000000a9e7808 */ /* 0x004fe40005000000 */
[----:B------:R-:W-:Y:S01]  /*14a90*/  LOP3.LUT R0, R6, 0xe0, R44, 0xfe, !PT ;  /* 0x000000e006007812 */ /* 0x000fe200078efe2c */
[----:B------:R2:W-:Y:S01]  /*14aa0*/  MUFU.TANH R10, R5 ;  /* 0x00000005000a7308 */ /* 0x0005e20000002400 */
[----:B------:R-:W-:Y:S01]  /*14ab0*/  FSEL R30, R221, -INF , !P5 ;  /* 0xff800000dd1e7808 */ /* 0x000fe20006800000 */
[----:B-1----:R-:W-:Y:S01]  /*14ac0*/  FMUL.FTZ R7, R26, c[0x0][0x2ec] ;  /* 0x0000bb001a077a20 */ /* 0x002fe20000410000 */
[----:B------:R-:W-:-:S02]  /*14ad0*/  FSEL R62, R19, -INF , !P4 ;  /* 0xff800000133e7808 */ /* 0x000fc40006000000 */
[C---:B------:R-:W-:Y:S02]  /*14ae0*/  ISETP.GE.AND P5, PT, R0.reuse, R4, PT ;  /* 0x000000040000720c */ /* 0x040fe40003fa6270 */
[----:B------:R-:W-:Y:S01]  /*14af0*/  ISETP.GE.AND P2, PT, R0, R2, PT ;  /* 0x000000020000720c */ /* 0x000fe20003f46270 */
[----:B------:R1:W5:Y:S01]  /*14b00*/  MUFU.TANH R8, R7 ;  /* 0x0000000700087308 */ /* 0x0003620000002400 */
[----:B---3--:R-:W-:Y:S02]  /*14b10*/  FSEL R159, R9, -INF , !P1 ;  /* 0xff800000099f7808 */ /* 0x008fe40004800000 */
[----:B------:R-:W-:Y:S02]  /*14b20*/  LOP3.LUT R0, R6, 0xf0, R44, 0xfe, !PT ;  /* 0x000000f006007812 */ /* 0x000fe400078efe2c */
[----:B------:R-:W-:Y:S02]  /*14b30*/  FSEL R71, R17, -INF , !P3 ;  /* 0xff80000011477808 */ /* 0x000fe40005800000 */
[----:B----4-:R-:W-:-:S02]  /*14b40*/  FSEL R162, R11, -INF , !P2 ;  /* 0xff8000000ba27808 */ /* 0x010fc40005000000 */
[--C-:B--2---:R-:W-:Y:S02]  /*14b50*/  LOP3.LUT R5, R6, 0xe8, R44.reuse, 0xfe, !PT ;  /* 0x000000e806057812 */ /* 0x104fe400078efe2c */
[-C--:B------:R-:W-:Y:S02]  /*14b60*/  ISETP.GE.AND P3, PT, R0, R4.reuse, PT ;  /* 0x000000040000720c */ /* 0x080fe40003f66270 */
[C---:B------:R-:W-:Y:S02]  /*14b70*/  ISETP.GE.AND P4, PT, R5.reuse, R4, PT ;  /* 0x000000040500720c */ /* 0x040fe40003f86270 */
[-C--:B------:R-:W-:Y:S01]  /*14b80*/  ISETP.GE.AND P1, PT, R5, R2.reuse, PT ;  /* 0x000000020500720c */ /* 0x080fe20003f26270 */
[----:B-1----:R-:W-:Y:S01]  /*14b90*/  FMUL.FTZ R7, R16, c[0x0][0x2ec] ;  /* 0x0000bb0010077a20 */ /* 0x002fe20000410000 */
[--C-:B------:R-:W-:Y:S02]  /*14ba0*/  LOP3.LUT R5, R6, 0x20, R44.reuse, 0xfe, !PT ;  /* 0x0000002006057812 */ /* 0x100fe400078efe2c */
[----:B------:R-:W-:Y:S01]  /*14bb0*/  ISETP.GE.AND P2, PT, R0, R2, PT ;  /* 0x000000020000720c */ /* 0x000fe20003f46270 */
[----:B------:R1:W2:Y:S01]  /*14bc0*/  MUFU.TANH R12, R7 ;  /* 0x00000007000c7308 */ /* 0x0002a20000002400 */
[----:B------:R-:W-:-:S02]  /*14bd0*/  LOP3.LUT R0, R6, 0x28, R44, 0xfe, !PT ;  /* 0x0000002806007812 */ /* 0x000fc400078efe2c */
[----:B------:R-:W-:Y:S02]  /*14be0*/  FSEL R102, R14, -INF , !P5 ;  /* 0xff8000000e667808 */ /* 0x000fe40006800000 */
[----:B-----5:R-:W-:Y:S02]  /*14bf0*/  FSEL R187, R8, -INF , !P1 ;  /* 0xff80000008bb7808 */ /* 0x020fe40004800000 */
[-C--:B------:R-:W-:Y:S02]  /*14c00*/  ISETP.GE.AND P6, PT, R0, R4.reuse, PT ;  /* 0x000000040000720c */ /* 0x080fe40003fc6270 */
[----:B------:R-:W-:Y:S02]  /*14c10*/  LOP3.LUT R0, R6, 0xf8, R44, 0xfe, !PT ;  /* 0x000000f806007812 */ /* 0x000fe400078efe2c */
[----:B------:R-:W-:Y:S02]  /*14c20*/  FSEL R25, R224, -INF , !P6 ;  /* 0xff800000e0197808 */ /* 0x000fe40007000000 */
[----:B------:R-:W-:-:S02]  /*14c30*/  ISETP.GE.AND P1, PT, R0, R4, PT ;  /* 0x000000040000720c */ /* 0x000fc40003f26270 */
[----:B------:R-:W-:Y:S01]  /*14c40*/  LOP3.LUT P6, RZ, R188, 0x1, RZ, 0xc0, !PT ;  /* 0x00000001bcff7812 */ /* 0x000fe200078cc0ff */
[----:B-1----:R-:W-:Y:S01]  /*14c50*/  FMUL.FTZ R7, R32, c[0x0][0x2ec] ;  /* 0x0000bb0020077a20 */ /* 0x002fe20000410000 */
[----:B--2---:R-:W-:Y:S02]  /*14c60*/  FSEL R155, R12, -INF , !P3 ;  /* 0xff8000000c9b7808 */ /* 0x004fe40005800000 */
[----:B------:R-:W-:Y:S01]  /*14c70*/  FSEL R193, R10, -INF , !P2 ;  /* 0xff8000000ac17808 */ /* 0x000fe20005000000 */
[----:B------:R1:W2:Y:S02]  /*14c80*/  MUFU.TANH R9, R7 ;  /* 0x0000000700097308 */ /* 0x0002a40000002400 */
[----:B-1----:R-:W-:Y:S01]  /*14c90*/  FMUL.FTZ R7, R84, c[0x0][0x2ec] ;  /* 0x0000bb0054077a20 */ /* 0x002fe20000410000 */
[----:B------:R-:W-:Y:S02]  /*14ca0*/  FSEL R84, R13, -INF , !P4 ;  /* 0xff8000000d547808 */ /* 0x000fe40006000000 */
[----:B------:R-:W-:-:S03]  /*14cb0*/  ISETP.GE.AND P4, PT, R5, R4, PT ;  /* 0x000000040500720c */ /* 0x000fc60003f86270 */
[----:B------:R1:W3:Y:S01]  /*14cc0*/  MUFU.TANH R11, R7 ;  /* 0x00000007000b7308 */ /* 0x0002e20000002400 */
[--C-:B------:R-:W-:Y:S02]  /*14cd0*/  LOP3.LUT R5, R6, 0x30, R44.reuse, 0xfe, !PT ;  /* 0x0000003006057812 */ /* 0x100fe400078efe2c */
[----:B--2---:R-:W-:Y:S02]  /*14ce0*/  FSEL R192, R9, -INF , !P1 ;  /* 0xff80000009c07808 */ /* 0x004fe40004800000 */
[----:B------:R-:W-:Y:S01]  /*14cf0*/  ISETP.GE.AND P5, PT, R5, R4, PT ;  /* 0x000000040500720c */ /* 0x000fe20003fa6270 */
[----:B------:R-:W-:Y:S01]  /*14d00*/  FMUL.FTZ R5, R35, c[0x0][0x2ec] ;  /* 0x0000bb0023057a20 */ /* 0x000fe20000410000 */
[-C--:B------:R-:W-:Y:S02]  /*14d10*/  ISETP.GE.AND P1, PT, R0, R2.reuse, PT ;  /* 0x000000020000720c */ /* 0x080fe40003f26270 */
[C-C-:B------:R-:W-:Y:S02]  /*14d20*/  LOP3.LUT R0, R6.reuse, 0x28, R44.reuse, 0xfe, !PT ;  /* 0x0000002806007812 */ /* 0x140fe400078efe2c */
[----:B------:R-:W-:Y:S01]  /*14d30*/  LOP3.LUT R4, R6, 0x20, R44, 0xfe, !PT ;  /* 0x0000002006047812 */ /* 0x000fe200078efe2c */
[----:B------:R-:W-:Y:S01]  /*14d40*/  MUFU.TANH R5, R5 ;  /* 0x0000000500057308 */ /* 0x000fe20000002400 */
[----:B------:R-:W-:-:S02]  /*14d50*/  ISETP.GE.AND P3, PT, R0, R2, PT ;  /* 0x000000020000720c */ /* 0x000fc40003f66270 */
[----:B------:R-:W-:Y:S01]  /*14d60*/  LOP3.LUT R0, R6, 0x30, R44, 0xfe, !PT ;  /* 0x0000003006007812 */ /* 0x000fe200078efe2c */
[----:B-1----:R-:W-:Y:S01]  /*14d70*/  FMUL.FTZ R7, R34, c[0x0][0x2ec] ;  /* 0x0000bb0022077a20 */ /* 0x002fe20000410000 */
[----:B------:R-:W-:Y:S02]  /*14d80*/  FSEL R24, R226, -INF , !P4 ;  /* 0xff800000e2187808 */ /* 0x000fe40006000000 */
[-C--:B------:R-:W-:Y:S01]  /*14d90*/  ISETP.GE.AND P4, PT, R4, R2.reuse, PT ;  /* 0x000000020400720c */ /* 0x080fe20003f86270 */
[----:B------:R1:W2:Y:S01]  /*14da0*/  MUFU.TANH R8, R7 ;  /* 0x0000000700087308 */ /* 0x0002a20000002400 */
[----:B------:R-:W-:Y:S02]  /*14db0*/  ISETP.GE.AND P2, PT, R0, R2, PT ;  /* 0x000000020000720c */ /* 0x000fe40003f46270 */
[----:B---3--:R-:W-:Y:S02]  /*14dc0*/  FSEL R26, R11, -INF , !P5 ;  /* 0xff8000000b1a7808 */ /* 0x008fe40006800000 */
[----:B------:R-:W-:-:S02]  /*14dd0*/  FSEL R56, R223, -INF , !P3 ;  /* 0xff800000df387808 */ /* 0x000fc40005800000 */
[----:B------:R-:W-:Y:S01]  /*14de0*/  FSEL R42, R225, -INF , !P4 ;  /* 0xff800000e12a7808 */ /* 0x000fe20006000000 */
[----:B-1----:R-:W-:Y:S01]  /*14df0*/  FMUL.FTZ R7, R86, c[0x0][0x2ec] ;  /* 0x0000bb0056077a20 */ /* 0x002fe20000410000 */
[----:B--2---:R-:W-:Y:S02]  /*14e00*/  FSEL R195, R8, -INF , !P1 ;  /* 0xff80000008c37808 */ /* 0x004fe40004800000 */
[----:B------:R-:W-:-:S03]  /*14e10*/  ISETP.GE.AND P1, PT, R15, R2, PT ;  /* 0x000000020f00720c */ /* 0x000fc60003f26270 */
[----:B------:R-:W1:Y:S01]  /*14e20*/  MUFU.TANH R7, R7 ;  /* 0x0000000700077308 */ /* 0x000e620000002400 */
[----:B------:R-:W-:Y:S02]  /*14e30*/  FSEL R196, R5, -INF , !P1 ;  /* 0xff80000005c47808 */ /* 0x000fe40004800000 */
[----:B-1----:R-:W-:Y:S01]  /*14e40*/  FSEL R57, R7, -INF , !P2 ;  /* 0xff80000007397808 */ /* 0x002fe20005000000 */
        /* <DEDUP_REMOVED lines=9> */
[----:B------:R-:W-:-:S04]  /*14ee0*/  LOP3.LUT R6, R6, c[0x0][0x2d0], RZ, 0x3c, !PT ;  /* 0x0000b40006067a12 */ /* 0x000fc800078e3cff */
        /* <DEDUP_REMOVED lines=22> */
[----:B------:R-:W-:Y:S02]  /*15050*/  LOP3.LUT R4, R9, c[0x0][0x2d0], RZ, 0x3c, !PT ;  /* 0x0000b40009047a12 */ /* 0x000fe400078e3cff */
[----:B------:R-:W-:-:S02]  /*15060*/  ISETP.NE.AND P2, PT, RZ, c[0x0][0x2d0], PT ;  /* 0x0000b400ff007a0c */ /* 0x000fc40003f45270 */
[----:B------:R-:W-:Y:S02]  /*15070*/  ISETP.GE.AND P1, PT, R4, RZ, PT ;  /* 0x000000ff0400720c */ /* 0x000fe40003f26270 */
[----:B------:R-:W-:-:S03]  /*15080*/  LOP3.LUT R4, RZ, c[0x0][0x2d0], RZ, 0x33, !PT ;  /* 0x0000b400ff047a12 */ /* 0x000fc600078e33ff */
[----:B------:R-:W-:Y:S02]  /*15090*/  @P5 IADD3 R2, R2, 0x1, RZ ;  /* 0x0000000102025810 */ /* 0x000fe40007ffe0ff */
[----:B------:R-:W-:Y:S02]  /*150a0*/  @P4 IADD3 R0, R0, 0x1, RZ ;  /* 0x0000000100004810 */ /* 0x000fe40007ffe0ff */
[----:B------:R-:W-:-:S04]  /*150b0*/  @!P3 IADD3 R2, -R2, RZ, RZ ;  /* 0x000000ff0202b210 */ /* 0x000fc80007ffe1ff */
[----:B------:R-:W-:Y:S01]  /*150c0*/  @!P1 IMAD.MOV R0, RZ, RZ, -R0 ;  /* 0x000000ffff009224 */ /* 0x000fe200078e0a00 */
[----:B------:R-:W-:-:S04]  /*150d0*/  SEL R2, R4, R2, !P2 ;  /* 0x0000000204027207 */ /* 0x000fc80005000000 */
[----:B------:R-:W-:Y:S01]  /*150e0*/  SEL R0, R4, R0, !P2 ;  /* 0x0000000004007207 */ /* 0x000fe20005000000 */
[----:B------:R-:W-:-:S04]  /*150f0*/  IMAD.WIDE R4, R2, 0x4, R210 ;  /* 0x0000000402047825 */ /* 0x000fc800078e02d2 */
[----:B------:R-:W-:Y:S02]  /*15100*/  IMAD.WIDE R6, R0, 0x4, R210 ;  /* 0x0000000400067825 */ /* 0x000fe400078e02d2 */
[----:B------:R-:W2:Y:S04]  /*15110*/  LDG.E R4, [R4.64] ;  /* 0x0000000804047981 */ /* 0x000ea8000c1e1900 */
[----:B------:R-:W2:Y:S01]  /*15120*/  LDG.E R6, [R6.64] ;  /* 0x0000000806067981 */ /* 0x000ea2000c1e1900 */
[----:B------:R-:W-:Y:S01]  /*15130*/  IMAD.IADD R0, R2, 0x1, -R0 ;  /* 0x0000000102007824 */ /* 0x000fe200078e0a00 */
[----:B------:R-:W-:-:S05]  /*15140*/  MOV R2, c[0x0][0x2d0] ;  /* 0x0000b40000027a02 */ /* 0x000fca0000000f00 */
[----:B------:R-:W-:-:S05]  /*15150*/  IMAD R0, R0, R2, -0x100 ;  /* 0xffffff0000007424 */ /* 0x000fca00078e0202 */
[----:B------:R-:W-:-:S05]  /*15160*/  SHF.R.S32.HI R2, RZ, 0x1f, R0 ;  /* 0x0000001fff027819 */ /* 0x000fca0000011400 */
[----:B------:R-:W-:Y:S02]  /*15170*/  IMAD R2, R2, c[0x0][0x198], RZ ;  /* 0x0000660002027a24 */ /* 0x000fe400078e02ff */
[----:B--2---:R-:W-:Y:S02]  /*15180*/  IMAD.IADD R6, R6, 0x1, -R4 ;  /* 0x0000000106067824 */ /* 0x004fe400078e0a04 */
[----:B------:R-:W-:-:S03]  /*15190*/  IMAD.WIDE.U32 R4, R0, c[0x0][0x198], RZ ;  /* 0x0000660000047a25 */ /* 0x000fc600078e00ff */
[----:B------:R-:W-:Y:S01]  /*151a0*/  SHF.R.S32.HI R7, RZ, 0x1f, R6 ;  /* 0x0000001fff077819 */ /* 0x000fe20000011406 */
[----:B------:R-:W-:-:S04]  /*151b0*/  IMAD R0, R0, c[0x0][0x19c], R2 ;  /* 0x0000670000007a24 */ /* 0x000fc800078e0202 */
[----:B------:R-:W-:Y:S02]  /*151c0*/  IMAD R2, R7, c[0x0][0x180], RZ ;  /* 0x0000600007027a24 */ /* 0x000fe400078e02ff */
[----:B------:R-:W-:Y:S02]  /*151d0*/  IMAD.IADD R5, R5, 0x1, R0 ;  /* 0x0000000105057824 */ /* 0x000fe400078e0200 */
[C---:B------:R-:W-:Y:S02]  /*151e0*/  IMAD R2, R6.reuse, c[0x0][0x184], R2 ;  /* 0x0000610006027a24 */ /* 0x040fe400078e0202 */
[----:B------:R-:W-:-:S04]  /*151f0*/  IMAD.WIDE.U32 R4, R6, c[0x0][0x180], R4 ;  /* 0x0000600006047a25 */ /* 0x000fc800078e0004 */
[----:B------:R-:W-:Y:S01]  /*15200*/  IMAD.MOV.U32 R0, RZ, RZ, R4 ;  /* 0x000000ffff007224 */ /* 0x000fe200078e0004 */
[----:B------:R-:W-:Y:S01]  /*15210*/  IADD3 R2, R5, R2, RZ ;  /* 0x0000000205027210 */ /* 0x000fe20007ffe0ff */
[----:B------:R-:W-:Y:S05]  /*15220*/  BRA `(.L_x_1073) ;  /* 0x0000003000007947 */ /* 0x000fea0003800000 */
.L_x_1072:
[----:B------:R-:W-:-:S05]  /*15230*/  IMAD.MOV.U32 R0, RZ, RZ, c[0x0][0x198] ;  /* 0x00006600ff007624 */ /* 0x000fca00078e00ff */
[----:B------:R-:W-:-:S04]  /*15240*/  LEA R0, -R0, RZ, 0x8 ;  /* 0x000000ff00007211 */ /* 0x000fc800078e41ff */
[----:B------:R-:W-:Y:S02]  /*15250*/  SHF.R.S32.HI R2, RZ, 0x1f, R0 ;  /* 0x0000001fff027819 */ /* 0x000fe40000011400 */
.L_x_1073:
[----:B------:R-:W-:Y:S01]  /*15260*/  @!P0 IMAD.MOV.U32 R10, RZ, RZ, c[0x0][0x198] ;  /* 0x00006600ff0a8624 */ /* 0x000fe200078e00ff */
[----:B------:R-:W-:Y:S01]  /*15270*/  UMOV UR6, 0x5 ;  /* 0x0000000500067882 */ /* 0x000fe20000000000 */
[----:B------:R-:W-:Y:S01]  /*15280*/  @!P0 IMAD.MOV.U32 R8, RZ, RZ, c[0x0][0x198] ;  /* 0x00006600ff088624 */ /* 0x000fe200078e00ff */
[----:B------:R-:W-:Y:S01]  /*15290*/  ULDC.64 UR4, c[0x0][0x198] ;  /* 0x0000660000047ab9 */ /* 0x000fe20000000a00 */
[----:B------:R-:W-:Y:S01]  /*152a0*/  @!P0 IMAD.MOV.U32 R6, RZ, RZ, c[0x0][0x198] ;  /* 0x00006600ff068624 */ /* 0x000fe200078e00ff */
[-C--:B------:R-:W-:Y:S01]  /*152b0*/  @!P0 LEA R19, P1, R10, R0.reuse, 0x7 ;  /* 0x000000000a138211 */ /* 0x080fe200078238ff */
[----:B------:R-:W-:Y:S01]  /*152c0*/  @!P0 IMAD.MOV.U32 R4, RZ, RZ, R0 ;  /* 0x000000ffff048224 */ /* 0x000fe200078e0000 */
[----:B------:R-:W-:Y:S01]  /*152d0*/  USHF.L.U64.HI UR5, UR4, UR6, UR5 ;  /* 0x0000000604057299 */ /* 0x000fe20008010205 */
[----:B------:R-:W-:Y:S01]  /*152e0*/  @!P0 IMAD.MOV.U32 R5, RZ, RZ, R2 ;  /* 0x000000ffff058224 */ /* 0x000fe200078e0002 */
[----:B------:R-:W-:Y:S01]  /*152f0*/  USHF.L.U32 UR4, UR4, 0x5, URZ ;  /* 0x0000000504047899 */ /* 0x000fe2000800063f */
[----:B------:R-:W-:Y:S01]  /*15300*/  @!P0 IMAD.MOV.U32 R11, RZ, RZ, c[0x0][0x198] ;  /* 0x00006600ff0b8624 */ /* 0x000fe200078e00ff */
[----:B------:R1:W-:Y:S01]  /*15310*/  @P0 STS [R185+0x1000], RZ ;  /* 0x001000ffb9000388 */ /* 0x0003e20000000800 */
[----:B------:R-:W-:Y:S01]  /*15320*/  @!P0 IMAD.MOV.U32 R12, RZ, RZ, c[0x0][0x19c] ;  /* 0x00006700ff0c8624 */ /* 0x000fe200078e00ff */
[----:B------:R-:W-:Y:S01]  /*15330*/  BSSY B0, `(.L_x_1074) ;  /* 0x0000052000007945 */ /* 0x000fe20003800000 */
[----:B------:R-:W-:Y:S01]  /*15340*/  @!P0 IMAD.WIDE.U32 R8, R8, 0x60, R4 ;  /* 0x0000006008088825 */ /* 0x000fe200078e0004 */
[----:B------:R-:W-:Y:S01]  /*15350*/  @!P0 LEA R18, P2, R11, R0, 0x6 ;  /* 0x000000000b128211 */ /* 0x000fe200078430ff */
[----:B------:R1:W-:Y:S01]  /*15360*/  @P0 STS [R185+0x1004], RZ ;  /* 0x001004ffb9000388 */ /* 0x0003e20000000800 */
[----:B------:R-:W-:Y:S01]  /*15370*/  @!P0 LEA.HI.X R22, R10, R2, R12, 0x7, P1 ;  /* 0x000000020a168211 */ /* 0x000fe200008f3c0c */
[----:B------:R-:W-:-:S02]  /*15380*/  @!P0 IMAD.WIDE.U32 R6, R6, 0xa0, R4 ;  /* 0x000000a006068825 */ /* 0x000fc400078e0004 */
[----:B------:R1:W-:Y:S02]  /*15390*/  @P0 STS.64 [R185+0x1008], RZ ;  /* 0x001008ffb9000388 */ /* 0x0003e40000000a00 */
[----:B------:R-:W-:Y:S02]  /*153a0*/  @!P0 IMAD.MOV.U32 R13, RZ, RZ, c[0x0][0x19c] ;  /* 0x00006700ff0d8624 */ /* 0x000fe400078e00ff */
[----:B------:R-:W-:Y:S01]  /*153b0*/  @!P0 IMAD.WIDE.U32 R4, R10, 0xc0, R4 ;  /* 0x000000c00a048825 */ /* 0x000fe200078e0004 */
[CC--:B------:R-:W-:Y:S02]  /*153c0*/  @!P0 LEA R10, P1, R0.reuse, R189.reuse, 0x1 ;  /* 0x000000bd000a8211 */ /* 0x0c0fe400078208ff */
[----:B------:R-:W-:Y:S01]  /*153d0*/  @!P0 LEA.HI.X R23, R11, R2, R13, 0x6, P2 ;  /* 0x000000020b178211 */ /* 0x000fe200010f340d */
[----:B------:R-:W-:Y:S01]  /*153e0*/  @!P0 IMAD.MOV.U32 R14, RZ, RZ, c[0x0][0x19c] ;  /* 0x00006700ff0e8624 */ /* 0x000fe200078e00ff */
[----:B------:R-:W-:Y:S01]  /*153f0*/  @!P0 LEA.HI.X R11, R0, R190, R2, 0x1, P1 ;  /* 0x000000be000b8211 */ /* 0x000fe200008f0c02 */
[----:B------:R-:W-:Y:S01]  /*15400*/  @!P0 IMAD R12, R12, 0xa0, RZ ;  /* 0x000000a00c0c8824 */ /* 0x000fe200078e02ff */
[----:B------:R-:W-:Y:S01]  /*15410*/  @!P0 LEA R16, P2, R8, R189, 0x1 ;  /* 0x000000bd08108211 */ /* 0x000fe200078408ff */
[----:B------:R-:W-:-:S02]  /*15420*/  @!P0 IMAD R13, R13, 0x60, RZ ;  /* 0x000000600d0d8824 */ /* 0x000fc400078e02ff */
[----:B------:R-:W-:Y:S01]  /*15430*/  @!P0 IMAD R21, R14, 0xc0, RZ ;  /* 0x000000c00e158824 */ /* 0x000fe200078e02ff */
[-C--:B------:R-:W-:Y:S01]  /*15440*/  @!P0 LEA R14, P1, R6, R189.reuse, 0x1 ;  /* 0x000000bd060e8211 */ /* 0x080fe200078208ff */
[----:B------:R-:W-:Y:S01]  /*15450*/  @!P0 IMAD.IADD R12, R12, 0x1, R7 ;  /* 0x000000010c0c8824 */ /* 0x000fe200078e0207 */
[----:B------:R-:W-:Y:S01]  /*15460*/  @!P0 IADD3 R7, P3, R0, UR4, RZ ;  /* 0x0000000400078c10 */ /* 0x000fe2000ff7e0ff */
[----:B------:R-:W-:Y:S01]  /*15470*/  @!P0 IMAD.IADD R13, R13, 0x1, R9 ;  /* 0x000000010d0d8824 */ /* 0x000fe200078e0209 */
[----:B------:R-:W-:Y:S01]  /*15480*/  @!PT LDS RZ, [RZ] ;  /* 0x00000000fffff984 */ /* 0x000fe20000000800 */
[----:B------:R-:W-:Y:S01]  /*15490*/  @!PT LDS RZ, [RZ] ;  /* 0x00000000fffff984 */ /* 0x000fe20000000800 */
[----:B------:R-:W-:Y:S01]  /*154a0*/  @!PT LDS RZ, [RZ] ;  /* 0x00000000fffff984 */ /* 0x000fe20000000800 */
[----:B------:R2:W-:Y:S01]  /*154b0*/  @!P0 LDGSTS.E.BYPASS.LTC128B.128 [R185+0x1000], [R10.64] ;  /* 0x010000000ab98fae */ /* 0x0005e2000b901d48 */
[----:B------:R-:W-:Y:S01]  /*154c0*/  @!P0 IMAD.IADD R9, R21, 0x1, R5 ;  /* 0x0000000115098824 */ /* 0x000fe200078e0205 */
[----:B------:R-:W-:Y:S02]  /*154d0*/  @!P0 LEA.HI.X R15, R6, R190, R12, 0x1, P1 ;  /* 0x000000be060f8211 */ /* 0x000fe400008f0c0c */
[----:B------:R-:W-:Y:S01]  /*154e0*/  @!P0 IADD3.X R5, R2, UR5, RZ, P3, !PT ;  /* 0x0000000502058c10 */ /* 0x000fe20009ffe4ff */
[----:B------:R1:W-:Y:S01]  /*154f0*/  @P0 STS.128 [R185+0x1800], RZ ;  /* 0x001800ffb9000388 */ /* 0x0003e20000000c00 */
[----:B------:R-:W-:-:S02]  /*15500*/  @!P0 LEA R12, P4, R7, R189, 0x1 ;  /* 0x000000bd070c8211 */ /* 0x000fc400078808ff */
[-C--:B------:R-:W-:Y:S02]  /*15510*/  @!P0 LEA.HI.X R17, R8, R190.reuse, R13, 0x1, P2 ;  /* 0x000000be08118211 */ /* 0x080fe400010f0c0d */
[-C--:B------:R-:W-:Y:S02]  /*15520*/  @!P0 LEA.HI.X R13, R7, R190.reuse, R5, 0x1, P4 ;  /* 0x000000be070d8211 */ /* 0x080fe400020f0c05 */
[CC--:B------:R-:W-:Y:S02]  /*15530*/  @!P0 LEA R6, P1, R4.reuse, R189.reuse, 0x1 ;  /* 0x000000bd04068211 */ /* 0x0c0fe400078208ff */
[CC--:B------:R-:W-:Y:S01]  /*15540*/  @!P0 LEA R8, P2, R19.reuse, R189.reuse, 0x1 ;  /* 0x000000bd13088211 */ /* 0x0c0fe200078408ff */
[----:B------:R-:W-:Y:S01]  /*15550*/  @!PT LDS RZ, [RZ] ;  /* 0x00000000fffff984 */ /* 0x000fe20000000800 */
[----:B------:R-:W-:Y:S01]  /*15560*/  @!PT LDS RZ, [RZ] ;  /* 0x00000000fffff984 */ /* 0x000fe20000000800 */
[----:B------:R-:W-:Y:S01]  /*15570*/  @!PT LDS RZ, [RZ] ;  /* 0x00000000fffff984 */ /* 0x000fe20000000800 */
[----:B------:R1:W-:Y:S01]  /*15580*/  @!P0 LDGSTS.E.BYPASS.LTC128B.128 [R185+0x1800], [R12.64] ;  /* 0x018000000cb98fae */ /* 0x0003e2000b901d48 */
[-C--:B------:R-:W-:Y:S02]  /*15590*/  @!P0 LEA.HI.X R7, R4, R190.reuse, R9, 0x1, P1 ;  /* 0x000000be04078211 */ /* 0x080fe400008f0c09 */
[----:B------:R-:W-:Y:S01]  /*155a0*/  @!P0 LEA.HI.X R9, R19, R190, R22, 0x1, P2 ;  /* 0x000000be13098211 */ /* 0x000fe200010f0c16 */
[----:B------:R1:W-:Y:S01]  /*155b0*/  @P0 STS.128 [R185+0x2000], RZ ;  /* 0x002000ffb9000388 */ /* 0x0003e20000000c00 */
        /* <DEDUP_REMOVED lines=28> */
[----:B------:R-:W-:Y:S01]  /*15780*/  MOV R4, R0 ;  /* 0x0000000000047202 */ /* 0x000fe20000000f00 */
[----:B-1----:R-:W-:Y:S01]  /*15790*/  IMAD.MOV.U32 R6, RZ, RZ, c[0x0][0x198] ;  /* 0x00006600ff067624 */ /* 0x002fe200078e00ff */
[----:B------:R-:W-:Y:S01]  /*157a0*/  ULDC UR4, c[0x0][0x19c] ;  /* 0x0000670000047ab9 */ /* 0x000fe20000000800 */
[----:B------:R-:W-:Y:S01]  /*157b0*/  IMAD.MOV.U32 R5, RZ, RZ, R2 ;  /* 0x000000ffff057224 */ /* 0x000fe200078e0002 */
[----:B------:R-:W-:-:S03]  /*157c0*/  UIMAD UR4, UR4, 0xe0, URZ ;  /* 0x000000e0040478a4 */ /* 0x000fc6000f8e023f */
[----:B------:R-:W-:-:S05]  /*157d0*/  IMAD.WIDE.U32 R4, R6, 0xe0, R4 ;  /* 0x000000e006047825 */ /* 0x000fca00078e0004 */
[----:B------:R-:W-:Y:S02]  /*157e0*/  IADD3 R5, R5, UR4, RZ ;  /* 0x0000000405057c10 */ /* 0x000fe4000fffe0ff */
[----:B------:R-:W-:-:S04]  /*157f0*/  LEA R6, P0, R4, R189, 0x1 ;  /* 0x000000bd04067211 */ /* 0x000fc800078008ff */
[----:B------:R-:W-:-:S05]  /*15800*/  LEA.HI.X R7, R4, R190, R5, 0x1, P0 ;  /* 0x000000be04077211 */ /* 0x000fca00000f0c05 */
[----:B------:R-:W-:Y:S01]  /*15810*/  @!PT LDS RZ, [RZ] ;  /* 0x00000000fffff984 */ /* 0x000fe20000000800 */
[----:B------:R-:W-:Y:S01]  /*15820*/  @!PT LDS RZ, [RZ] ;  /* 0x00000000fffff984 */ /* 0x000fe20000000800 */
[----:B------:R-:W-:Y:S01]  /*15830*/  @!PT LDS RZ, [RZ] ;  /* 0x00000000fffff984 */ /* 0x000fe20000000800 */
[----:B------:R1:W-:Y:S04]  /*15840*/  LDGSTS.E.BYPASS.LTC128B.128 [R185+0x4800], [R6.64] ;  /* 0x0480000006b97fae */ /* 0x0003e8000b901d48 */
.L_x_1075:
[----:B------:R-:W-:Y:S05]  /*15850*/  BSYNC B0 ;  /* 0x0000000000007941 */ /* 0x000fea0003800000 */
.L_x_1074:
[----:B------:R-:W0:Y:S01]  /*15860*/  LDGDEPBAR ;  /* 0x00000000000079af */ /* 0x000e220000000000 */
[----:B------:R-:W-:-:S04]  /*15870*/  LEA R189, P0, R0, R189, 0x1 ;  /* 0x000000bd00bd7211 */ /* 0x000fc800078008ff */
[----:B------:R-:W-:Y:S02]  /*15880*/  LEA.HI.X R190, R0, R190, R2, 0x1, P0 ;  /* 0x000000be00be7211 */ /* 0x000fe400000f0c02 */
.L_x_1071:
[----:B------:R-:W-:Y:S01]  /*15890*/  FMNMX.FTZ R0, R20, R29, !PT ;  /* 0x0000001d14007209 */ /* 0x000fe20007810000 */
[----:B-1----:R-:W-:Y:S01]  /*158a0*/  LDSM.16.MT88.4 R8, [R165+0x5000] ;  /* 0x00500000a508783b */ /* 0x002fe20000004200 */
[----:B------:R-:W-:Y:S02]  /*158b0*/  FMNMX.FTZ R4, R3, R59, !PT ;  /* 0x0000003b03047209 */ /* 0x000fe40007810000 */
[----:B------:R-:W-:Y:S01]  /*158c0*/  FMNMX.FTZ R0, R101, R0, !PT ;  /* 0x0000000065007209 */ /* 0x000fe20007810000 */
[----:B------:R-:W-:Y:S03]  /*158d0*/  LDSM.16.MT88.4 R12, [R166+0x5000] ;  /* 0x00500000a60c783b */ /* 0x000fe60000004200 */
        /* <DEDUP_REMOVED lines=71> */
[----:B------:R1:W-:Y:S08]  /*15d50*/  MUFU.EX2 R203, R0 ;  /* 0x0000000000cb7308 */ /* 0x0003f00000000800 */
[----:B------:R-:W-:Y:S01]  /*15d60*/  MUFU.EX2 R249, R5 ;  /* 0x0000000500f97308 */ /* 0x000fe20000000800 */
[----:B-1----:R-:W-:-:S07]  /*15d70*/  FFMA.FTZ R0, R101, c[0x0][0x23c], -R2 ;  /* 0x00008f0065007a23 */ /* 0x002fce0000010802 */
[----:B------:R1:W-:Y:S02]  /*15d80*/  MUFU.EX2 R204, R0 ;  /* 0x0000000000cc7308 */ /* 0x0003e40000000800 */
[----:B-1----:R-:W-:-:S06]  /*15d90*/  FFMA.FTZ R0, R30, c[0x0][0x23c], -R2 ;  /* 0x00008f001e007a23 */ /* 0x002fcc0000010802 */
[----:B------:R1:W-:Y:S02]  /*15da0*/  MUFU.EX2 R205, R0 ;  /* 0x0000000000cd7308 */ /* 0x0003e40000000800 */
[----:B-1----:R-:W-:-:S06]  /*15db0*/  FFMA.FTZ R0, R100, c[0x0][0x23c], -R2 ;  /* 0x00008f0064007a23 */ /* 0x002fcc0000010802 */
[----:B------:R1:W2:Y:S02]  /*15dc0*/  MUFU.EX2 R206, R0 ;  /* 0x0000000000ce7308 */ /* 0x0002a40000000800 */
[----:B-1----:R-:W-:Y:S01]  /*15dd0*/  FMNMX.FTZ R0, R105, R4, !PT ;  /* 0x0000000469007209 */ /* 0x002fe20007810000 */
[----:B------:R-:W-:-:S03]  /*15de0*/  FFMA.FTZ R4, R31, c[0x0][0x23c], -R2 ;  /* 0x00008f001f047a23 */ /* 0x000fc60000010802 */
[----:B------:R-:W-:Y:S02]  /*15df0*/  FMNMX.FTZ R0, R61, R0, !PT ;  /* 0x000000003d007209 */ /* 0x000fe40007810000 */
[----:B------:R1:W-:Y:S02]  /*15e00*/  MUFU.EX2 R208, R4 ;  /* 0x0000000400d07308 */ /* 0x0003e40000000800 */
[----:B------:R-:W-:-:S04]  /*15e10*/  FMNMX.FTZ R0, R106, R0, !PT ;  /* 0x000000006a007209 */ /* 0x000fc80007810000 */
[----:B------:R-:W-:-:S04]  /*15e20*/  FMNMX.FTZ R0, R63, R0, !PT ;  /* 0x000000003f007209 */ /* 0x000fc80007810000 */
[----:B------:R-:W-:-:S04]  /*15e30*/  FMNMX.FTZ R0, R107, R0, !PT ;  /* 0x000000006b007209 */ /* 0x000fc80007810000 */
[----:B------:R-:W-:Y:S01]  /*15e40*/  FMNMX.FTZ R0, R65, R0, !PT ;  /* 0x0000000041007209 */ /* 0x000fe20007810000 */
[----:B-1----:R-:W-:-:S03]  /*15e50*/  FFMA.FTZ R4, R91, c[0x0][0x23c], -R2 ;  /* 0x00008f005b047a23 */ /* 0x002fc60000010802 */
[----:B------:R-:W-:Y:S01]  /*15e60*/  FMNMX.FTZ R0, R109, R0, !PT ;  /* 0x000000006d007209 */ /* 0x000fe20007810000 */
[----:B------:R1:W-:Y:S03]  /*15e70*/  MUFU.EX2 R207, R4 ;  /* 0x0000000400cf7308 */ /* 0x0003e60000000800 */
        /* <DEDUP_REMOVED lines=77> */
[----:B------:R-:W-:-:S05]  /*16350*/  FMNMX.FTZ R0, R196, R0, !PT ;  /* 0x00000000c4007209 */ /* 0x000fca0007810000 */
[----:B------:R-:W3:Y:S01]  /*16360*/  SHFL.BFLY PT, R6, R0, 0x2, 0x1f ;  /* 0x0c401f0000067f89 */ /* 0x000ee200000e0000 */
[----:B-1----:R-:W-:-:S04]  /*16370*/  FFMA.FTZ R4, R94, c[0x0][0x23c], -R2 ;  /* 0x00008f005e047a23 */ /* 0x002fc80000010802 */
[----:B------:R1:W-:Y:S01]  /*16380*/  MUFU.EX2 R222, R4 ;  /* 0x0000000400de7308 */ /* 0x0003e20000000800 */
[----:B---3--:R-:W-:Y:S02]  /*16390*/  FMNMX.FTZ R0, R0, R6, !PT ;  /* 0x0000000600007209 */ /* 0x008fe40007810000 */
[----:B------:R-:W-:Y:S01]  /*163a0*/  FSEL R6, R60, RZ, P1 ;  /* 0x000000ff3c067208 */ /* 0x000fe20000800000 */
[----:B-1----:R-:W-:Y:S02]  /*163b0*/  FFMA.FTZ R4, R39, c[0x0][0x23c], -R2 ;  /* 0x00008f0027047a23 */ /* 0x002fe40000010802 */
[----:B------:R-:W1:Y:S02]  /*163c0*/  SHFL.BFLY PT, R5, R0, 0x1, 0x1f ;  /* 0x0c201f0000057f89 */ /* 0x000e6400000e0000 */
[----:B------:R-:W-:Y:S01]  /*163d0*/  FADD.FTZ R6, R20, -R6 ;  /* 0x8000000614067221 */ /* 0x000fe20000010000 */
[----:B------:R3:W-:Y:S03]  /*163e0*/  MUFU.EX2 R224, R4 ;  /* 0x0000000400e07308 */ /* 0x0007e60000000800 */
[----:B------:R-:W-:-:S02]  /*163f0*/  FMUL.FTZ R6, R6, c[0x0][0x23c] ;  /* 0x00008f0006067a20 */ /* 0x000fc40000410000 */
[----:B---3--:R-:W-:-:S04]  /*16400*/  FFMA.FTZ R4, R87, c[0x0][0x23c], -R2 ;  /* 0x00008f0057047a23 */ /* 0x008fc80000010802 */
[----:B------:R3:W-:Y:S02]  /*16410*/  MUFU.EX2 R223, R4 ;  /* 0x0000000400df7308 */ /* 0x0007e40000000800 */
[----:B---3--:R-:W-:-:S06]  /*16420*/  FFMA.FTZ R4, R41, c[0x0][0x23c], -R2 ;  /* 0x00008f0029047a23 */ /* 0x008fcc0000010802 */
        /* <DEDUP_REMOVED lines=8> */
[----:B------:R2:W3:Y:S08]  /*164b0*/  MUFU.EX2 R47, R6 ;  /* 0x00000006002f7308 */ /* 0x0004f00000000800 */
[----:B------:R4:W-:Y:S01]  /*164c0*/  MUFU.EX2 R229, R4 ;  /* 0x0000000400e57308 */ /* 0x0009e20000000800 */
[----:B--2---:R-:W-:Y:S01]  /*164d0*/  F2FP.BF16.PACK_AB R6, R206, R205 ;  /* 0x000000cdce06723e */ /* 0x004fe200000010ff */
[----:B---3--:R-:W-:-:S02]  /*164e0*/  FMUL.FTZ R136, R136, R47 ;  /* 0x0000002f88887220 */ /* 0x008fc40000410000 */
[-C--:B------:R-:W-:Y:S02]  /*164f0*/  FMUL.FTZ R137, R137, R47.reuse ;  /* 0x0000002f89897220 */ /* 0x080fe40000410000 */
[-C--:B------:R-:W-:Y:S02]  /*16500*/  FMUL.FTZ R140, R140, R47.reuse ;  /* 0x0000002f8c8c7220 */ /* 0x080fe40000410000 */
[-C--:B------:R-:W-:Y:S02]  /*16510*/  FMUL.FTZ R141, R141, R47.reuse ;  /* 0x0000002f8d8d7220 */ /* 0x080fe40000410000 */
[----:B----4-:R-:W-:Y:S02]  /*16520*/  FFMA.FTZ R4, R89, c[0x0][0x23c], -R2 ;  /* 0x00008f0059047a23 */ /* 0x010fe40000010802 */
[-C--:B------:R-:W-:Y:S02]  /*16530*/  FMUL.FTZ R148, R148, R47.reuse ;  /* 0x0000002f94947220 */ /* 0x080fe40000410000 */
[----:B------:R2:W-:Y:S01]  /*16540*/  MUFU.EX2 R230, R4 ;  /* 0x0000000400e67308 */ /* 0x0005e20000000800 */
[----:B------:R-:W-:-:S02]  /*16550*/  FMUL.FTZ R149, R149, R47 ;  /* 0x0000002f95957220 */ /* 0x000fc40000410000 */
[-C--:B------:R-:W-:Y:S02]  /*16560*/  FMUL.FTZ R144, R144, R47.reuse ;  /* 0x0000002f90907220 */ /* 0x080fe40000410000 */
[----:B------:R-:W-:Y:S02]  /*16570*/  FMUL.FTZ R145, R145, R47 ;  /* 0x0000002f91917220 */ /* 0x000fe40000410000 */
[----:B--2---:R-:W-:-:S04]  /*16580*/  FFMA.FTZ R4, R49, c[0x0][0x23c], -R2 ;  /* 0x00008f0031047a23 */ /* 0x004fc80000010802 */
[----:B------:R2:W-:Y:S02]  /*16590*/  MUFU.EX2 R232, R4 ;  /* 0x0000000400e87308 */ /* 0x0005e40000000800 */
[----:B--2---:R-:W-:-:S06]  /*165a0*/  FFMA.FTZ R4, R90, c[0x0][0x23c], -R2 ;  /* 0x00008f005a047a23 */ /* 0x004fcc0000010802 */
[----:B------:R2:W-:Y:S02]  /*165b0*/  MUFU.EX2 R231, R4 ;  /* 0x0000000400e77308 */ /* 0x0005e40000000800 */
[----:B--2---:R-:W-:-:S06]  /*165c0*/  FFMA.FTZ R4, R51, c[0x0][0x23c], -R2 ;  /* 0x00008f0033047a23 */ /* 0x004fcc0000010802 */
[----:B------:R2:W-:Y:S02]  /*165d0*/  MUFU.EX2 R234, R4 ;  /* 0x0000000400ea7308 */ /* 0x0005e40000000800 */
[----:B--2---:R-:W-:-:S06]  /*165e0*/  FFMA.FTZ R4, R93, c[0x0][0x23c], -R2 ;  /* 0x00008f005d047a23 */ /* 0x004fcc0000010802 */
[----:B------:R2:W-:Y:S02]  /*165f0*/  MUFU.EX2 R233, R4 ;  /* 0x0000000400e97308 */ /* 0x0005e40000000800 */
[--C-:B--2---:R-:W-:Y:S01]  /*16600*/  FFMA.FTZ R4, R52, c[0x0][0x23c], -R2.reuse ;  /* 0x00008f0034047a23 */ /* 0x104fe20000010802 */
[----:B-1----:R-:W-:Y:S01]  /*16610*/  FMNMX.FTZ R52, R0, R5, !PT ;  /* 0x0000000500347209 */ /* 0x002fe20007810000 */
[----:B------:R-:W-:-:S04]  /*16620*/  FFMA.FTZ R0, R27, c[0x0][0x23c], -R2 ;  /* 0x00008f001b007a23 */ /* 0x000fc80000010802 */
[----:B------:R1:W-:Y:S01]  /*16630*/  MUFU.EX2 R235, R4 ;  /* 0x0000000400eb7308 */ /* 0x0003e20000000800 */
[C---:B------:R-:W-:Y:S01]  /*16640*/  FSETP.NEU.FTZ.AND P0, PT, R52.reuse, -INF , PT ;  /* 0xff8000003400780b */ /* 0x040fe20003f1d000 */
[----:B------:R-:W2:Y:S03]  /*16650*/  LDSM.16.MT88.4 R24, [R165+0x5400] ;  /* 0x00540000a518783b */ /* 0x000ea60000004200 */
[----:B------:R-:W-:-:S03]  /*16660*/  FSEL R5, R52, RZ, P0 ;  /* 0x000000ff34057208 */ /* 0x000fc60000000000 */
[----:B------:R3:W-:Y:S02]  /*16670*/  MUFU.EX2 R30, R0 ;  /* 0x00000000001e7308 */ /* 0x0007e40000000800 */
[----:B------:R-:W-:-:S04]  /*16680*/  FADD.FTZ R3, R3, -R5 ;  /* 0x8000000503037221 */ /* 0x000fc80000010000 */
[----:B------:R-:W-:Y:S02]  /*16690*/  FMUL.FTZ R3, R3, c[0x0][0x23c] ;  /* 0x00008f0003037a20 */ /* 0x000fe40000410000 */
[----:B-1----:R-:W-:Y:S02]  /*166a0*/  FFMA.FTZ R4, R82, c[0x0][0x23c], -R2 ;  /* 0x00008f0052047a23 */ /* 0x002fe40000010802 */
[----:B------:R1:W4:Y:S01]  /*166b0*/  MUFU.EX2 R44, R3 ;  /* 0x00000003002c7308 */ /* 0x0003220000000800 */
[----:B---3--:R-:W-:-:S07]  /*166c0*/  FMUL.FTZ R0, R52, c[0x0][0x23c] ;  /* 0x00008f0034007a20 */ /* 0x008fce0000410000 */
[----:B------:R3:W-:Y:S01]  /*166d0*/  MUFU.EX2 R236, R4 ;  /* 0x0000000400ec7308 */ /* 0x0007e20000000800 */
[----:B------:R-:W-:Y:S01]  /*166e0*/  FSEL R0, R0, RZ, P0 ;  /* 0x000000ff00007208 */ /* 0x000fe20000000000 */
[----:B-1----:R-:W-:Y:S02]  /*166f0*/  FFMA.FTZ R3, R67, c[0x0][0x23c], -R2 ;  /* 0x00008f0043037a23 */ /* 0x002fe40000010802 */
[----:B----4-:R-:W-:-:S04]  /*16700*/  FMUL.FTZ R138, R138, R44 ;  /* 0x0000002c8a8a7220 */ /* 0x010fc80000410000 */
[----:B------:R1:W-:Y:S01]  /*16710*/  MUFU.EX2 R252, R3 ;  /* 0x0000000300fc7308 */ /* 0x0003e20000000800 */
[-C--:B------:R-:W-:Y:S02]  /*16720*/  FMUL.FTZ R139, R139, R44.reuse ;  /* 0x0000002c8b8b7220 */ /* 0x080fe40000410000 */
[-C--:B------:R-:W-:Y:S02]  /*16730*/  FMUL.FTZ R142, R142, R44.reuse ;  /* 0x0000002c8e8e7220 */ /* 0x080fe40000410000 */
[----:B---3--:R-:W-:Y:S02]  /*16740*/  FFMA.FTZ R4, R48, c[0x0][0x23c], -R2 ;  /* 0x00008f0030047a23 */ /* 0x008fe40000010802 */
[-C--:B------:R-:W-:Y:S02]  /*16750*/  FMUL.FTZ R143, R143, R44.reuse ;  /* 0x0000002c8f8f7220 */ /* 0x080fe40000410000 */
[----:B------:R3:W-:Y:S01]  /*16760*/  MUFU.EX2 R237, R4 ;  /* 0x0000000400ed7308 */ /* 0x0007e20000000800 */
[----:B------:R-:W-:-:S02]  /*16770*/  FMUL.FTZ R150, R150, R44 ;  /* 0x0000002c96967220 */ /* 0x000fc40000410000 */
[-C--:B------:R-:W-:Y:S02]  /*16780*/  FMUL.FTZ R151, R151, R44.reuse ;  /* 0x0000002c97977220 */ /* 0x080fe40000410000 */
[-C--:B------:R-:W-:Y:S02]  /*16790*/  FMUL.FTZ R146, R146, R44.reuse ;  /* 0x0000002c92927220 */ /* 0x080fe40000410000 */
[----:B-1----:R-:W-:Y:S02]  /*167a0*/  FFMA.FTZ R3, R63, c[0x0][0x23c], -R0 ;  /* 0x00008f003f037a23 */ /* 0x002fe40000010800 */
[----:B------:R-:W-:Y:S02]  /*167b0*/  FMUL.FTZ R147, R147, R44 ;  /* 0x0000002c93937220 */ /* 0x000fe40000410000 */
[----:B------:R1:W-:Y:S01]  /*167c0*/  MUFU.EX2 R97, R3 ;  /* 0x0000000300617308 */ /* 0x0003e20000000800 */
[----:B---3--:R-:W-:-:S07]  /*167d0*/  FFMA.FTZ R4, R92, c[0x0][0x23c], -R2 ;  /* 0x00008f005c047a23 */ /* 0x008fce0000010802 */
[----:B------:R3:W-:Y:S01]  /*167e0*/  MUFU.EX2 R239, R4 ;  /* 0x0000000400ef7308 */ /* 0x0007e20000000800 */
[----:B-1----:R-:W-:-:S07]  /*167f0*/  FFMA.FTZ R3, R107, c[0x0][0x23c], -R0 ;  /* 0x00008f006b037a23 */ /* 0x002fce0000010800 */
[----:B------:R1:W-:Y:S01]  /*16800*/  MUFU.EX2 R96, R3 ;  /* 0x0000000300607308 */ /* 0x0003e20000000800 */
[----:B---3--:R-:W-:-:S07]  /*16810*/  FFMA.FTZ R4, R53, c[0x0][0x23c], -R2 ;  /* 0x00008f0035047a23 */ /* 0x008fce0000010802 */
[----:B------:R3:W-:Y:S01]  /*16820*/  MUFU.EX2 R238, R4 ;  /* 0x0000000400ee7308 */ /* 0x0007e20000000800 */
[----:B-1----:R-:W-:-:S07]  /*16830*/  FFMA.FTZ R3, R65, c[0x0][0x23c], -R0 ;  /* 0x00008f0041037a23 */ /* 0x002fce0000010800 */
[----:B------:R1:W-:Y:S01]  /*16840*/  MUFU.EX2 R95, R3 ;  /* 0x00000003005f7308 */ /* 0x0003e20000000800 */
[----:B---3--:R-:W-:-:S07]  /*16850*/  FFMA.FTZ R4, R83, c[0x0][0x23c], -R2 ;  /* 0x00008f0053047a23 */ /* 0x008fce0000010802 */
[----:B------:R3:W-:Y:S01]  /*16860*/  MUFU.EX2 R240, R4 ;  /* 0x0000000400f07308 */ /* 0x0007e20000000800 */
[----:B-1----:R-:W-:Y:S02]  /*16870*/  FFMA.FTZ R3, R109, c[0x0][0x23c], -R0 ;  /* 0x00008f006d037a23 */ /* 0x002fe40000010800 */
[----:B---3--:R-:W-:-:S05]  /*16880*/  FFMA.FTZ R4, R55, c[0x0][0x23c], -R2 ;  /* 0x00008f0037047a23 */ /* 0x008fca0000010802 */
[----:B------:R1:W-:Y:S08]  /*16890*/  MUFU.EX2 R55, R3 ;  /* 0x0000000300377308 */ /* 0x0003f00000000800 */
[----:B------:R3:W-:Y:S01]  /*168a0*/  MUFU.EX2 R244, R4 ;  /* 0x0000000400f47308 */ /* 0x0007e20000000800 */
[----:B-1----:R-:W-:Y:S02]  /*168b0*/  FFMA.FTZ R3, R42, c[0x0][0x23c], -R0 ;  /* 0x00008f002a037a23 */ /* 0x002fe40000010800 */
[----:B---3--:R-:W-:-:S05]  /*168c0*/  FFMA.FTZ R4, R88, c[0x0][0x23c], -R2 ;  /* 0x00008f0058047a23 */ /* 0x008fca0000010802 */
[----:B------:R1:W-:Y:S02]  /*168d0*/  MUFU.EX2 R246, R4 ;  /* 0x0000000400f67308 */ /* 0x0003e40000000800 */
[----:B-1----:R-:W-:-:S06]  /*168e0*/  FFMA.FTZ R4, R54, c[0x0][0x23c], -R2 ;  /* 0x00008f0036047a23 */ /* 0x002fcc0000010802 */
[----:B------:R1:W-:Y:S08]  /*168f0*/  MUFU.EX2 R54, R3 ;  /* 0x0000000300367308 */ /* 0x0003f00000000800 */
        /* <DEDUP_REMOVED lines=11> */
[--C-:B---3--:R-:W-:Y:S02]  /*169b0*/  FFMA.FTZ R4, R40, c[0x0][0x23c], -R2.reuse ;  /* 0x00008f0028047a23 */ /* 0x108fe40000010802 */
[----:B------:R-:W-:Y:S05]  /*169c0*/  LDSM.16.MT88.4 R40, [R165+0x7800] ;  /* 0x00780000a528783b */ /* 0x000fea0000004200 */
[----:B------:R3:W-:Y:S01]  /*169d0*/  MUFU.EX2 R251, R4 ;  /* 0x0000000400fb7308 */ /* 0x0007e20000000800 */
[----:B-1----:R-:W-:-:S07]  /*169e0*/  FFMA.FTZ R3, R58, c[0x0][0x23c], -R2 ;  /* 0x00008f003a037a23 */ /* 0x002fce0000010802 */
[----:B------:R1:W-:Y:S01]  /*169f0*/  MUFU.EX2 R107, R3 ;  /* 0x00000003006b7308 */ /* 0x0003e20000000800 */
[----:B---3--:R-:W-:-:S07]  /*16a00*/  FFMA.FTZ R4, R77, c[0x0][0x23c], -R2 ;  /* 0x00008f004d047a23 */ /* 0x008fce0000010802 */
[----:B------:R3:W4:Y:S01]  /*16a10*/  MUFU.EX2 R86, R4 ;  /* 0x0000000400567308 */ /* 0x0007220000000800 */
[----:B-1----:R-:W-:-:S07]  /*16a20*/  FFMA.FTZ R3, R57, c[0x0][0x23c], -R0 ;  /* 0x00008f0039037a23 */ /* 0x002fce0000010800 */
[----:B------:R1:W-:Y:S01]  /*16a30*/  MUFU.EX2 R88, R3 ;  /* 0x0000000300587308 */ /* 0x0003e20000000800 */
[----:B---3--:R-:W-:Y:S01]  /*16a40*/  FFMA.FTZ R4, R36, c[0x0][0x23c], -R2 ;  /* 0x00008f0024047a23 */ /* 0x008fe20000010802 */
[----:B----4-:R-:W-:Y:S01]  /*16a50*/  MOV R111, R86 ;  /* 0x00000056006f7202 */ /* 0x010fe20000000f00 */
[----:B------:R-:W-:Y:S05]  /*16a60*/  LDSM.16.MT88.4 R36, [R166+0x5c00] ;  /* 0x005c0000a624783b */ /* 0x000fea0000004200 */
        /* <DEDUP_REMOVED lines=12> */
[----:B------:R3:W4:Y:S01]  /*16b30*/  MUFU.EX2 R32, R4 ;  /* 0x0000000400207308 */ /* 0x0007220000000800 */
[----:B-1----:R-:W-:Y:S02]  /*16b40*/  FFMA.FTZ R3, R75, c[0x0][0x23c], -R2 ;  /* 0x00008f004b037a23 */ /* 0x002fe40000010802 */
[--C-:B---3--:R-:W-:Y:S01]  /*16b50*/  FFMA.FTZ R4, R59, c[0x0][0x23c], -R0.reuse ;  /* 0x00008f003b047a23 */ /* 0x108fe20000010800 */
[----:B----4-:R-:W-:Y:S02]  /*16b60*/  MOV R109, R32 ;  /* 0x00000020006d7202 */ /* 0x010fe40000000f00 */
[----:B------:R-:W1:Y:S02]  /*16b70*/  LDSM.16.MT88.4 R32, [R166+0x5400] ;  /* 0x00540000a620783b */ /* 0x000e640000004200 */
[----:B------:R3:W-:Y:S02]  /*16b80*/  MUFU.EX2 R48, R4 ;  /* 0x0000000400307308 */ /* 0x0007e40000000800 */
[----:B---3--:R-:W-:-:S06]  /*16b90*/  FFMA.FTZ R4, R105, c[0x0][0x23c], -R0 ;  /* 0x00008f0069047a23 */ /* 0x008fcc0000010800 */
[----:B------:R3:W4:Y:S02]  /*16ba0*/  MUFU.EX2 R49, R4 ;  /* 0x0000000400317308 */ /* 0x0007240000000800 */
[----:B---3--:R-:W-:Y:S01]  /*16bb0*/  FFMA.FTZ R4, R61, c[0x0][0x23c], -R0 ;  /* 0x00008f003d047a23 */ /* 0x008fe20000010800 */
[----:B----4-:R-:W-:-:S05]  /*16bc0*/  F2FP.BF16.PACK_AB R5, R49, R48 ;  /* 0x000000303105723e */ /* 0x010fca00000010ff */
[----:B------:R3:W-:Y:S02]  /*16bd0*/  MUFU.EX2 R98, R4 ;  /* 0x0000000400627308 */ /* 0x0007e40000000800 */
[----:B---3--:R-:W-:-:S06]  /*16be0*/  FFMA.FTZ R4, R106, c[0x0][0x23c], -R0 ;  /* 0x00008f006a047a23 */ /* 0x008fcc0000010800 */
[----:B------:R3:W-:Y:S08]  /*16bf0*/  MUFU.EX2 R106, R3 ;  /* 0x00000003006a7308 */ /* 0x0007f00000000800 */
[----:B------:R4:W5:Y:S01]  /*16c00*/  MUFU.EX2 R99, R4 ;  /* 0x0000000400637308 */ /* 0x0009620000000800 */
[----:B---3--:R-:W-:-:S07]  /*16c10*/  FFMA.FTZ R3, R68, c[0x0][0x23c], -R0 ;  /* 0x00008f0044037a23 */ /* 0x008fce0000010800 */
[----:B------:R3:W-:Y:S01]  /*16c20*/  MUFU.EX2 R86, R3 ;  /* 0x0000000300567308 */ /* 0x0007e20000000800 */
[----:B----4-:R-:W-:Y:S02]  /*16c30*/  F2FP.BF16.PACK_AB R4, R204, R203 ;  /* 0x000000cbcc04723e */ /* 0x010fe400000010ff */
[----:B-----5:R-:W-:-:S07]  /*16c40*/  F2FP.BF16.PACK_AB R7, R99, R98 ;  /* 0x000000626307723e */ /* 0x020fce00000010ff */
[----:B------:R-:W-:Y:S01]  /*16c50*/  HMMA.16816.F32.BF16 R16, R4, R8, R136 ;  /* 0x000000080410723c */ /* 0x000fe20000041888 */
[----:B---3--:R-:W-:-:S04]  /*16c60*/  FFMA.FTZ R3, R119, c[0x0][0x23c], -R0 ;  /* 0x00008f0077037a23 */ /* 0x008fc80000010800 */
[----:B------:R3:W4:Y:S03]  /*16c70*/  MUFU.EX2 R87, R3 ;  /* 0x0000000300577308 */ /* 0x0007260000000800 */
[C---:B------:R-:W-:Y:S01]  /*16c80*/  HMMA.16816.F32.BF16 R20, R4.reuse, R10, R140 ;  /* 0x0000000a0414723c */ /* 0x040fe2000004188c */
[----:B------:R-:W-:Y:S07]  /*16c90*/  LDSM.16.MT88.4 R140, [R165+0x8800] ;  /* 0x00880000a58c783b */ /* 0x000fee0000004200 */
[C---:B------:R-:W-:Y:S07]  /*16ca0*/  HMMA.16816.F32.BF16 R8, R4.reuse, R14, R148 ;  /* 0x0000000e0408723c */ /* 0x040fee0000041894 */
[----:B------:R-:W-:Y:S01]  /*16cb0*/  MOV R150, R30 ;  /* 0x0000001e00967202 */ /* 0x000fe20000000f00 */
[----:B------:R-:W-:Y:S01]  /*16cc0*/  HMMA.16816.F32.BF16 R144, R4, R12, R144 ;  /* 0x0000000c0490723c */ /* 0x000fe20000041890 */
[----:B------:R-:W-:Y:S01]  /*16cd0*/  MOV R148, R29 ;  /* 0x0000001d00947202 */ /* 0x000fe20000000f00 */
[----:B------:R-:W5:Y:S01]  /*16ce0*/  LDSM.16.MT88.4 R12, [R165+0x5800] ;  /* 0x00580000a50c783b */ /* 0x000f620000004200 */
[----:B---3--:R-:W-:Y:S01]  /*16cf0*/  FFMA.FTZ R3, R66, c[0x0][0x23c], -R0 ;  /* 0x00008f0042037a23 */ /* 0x008fe20000010800 */
[----:B------:R-:W-:-:S02]  /*16d00*/  MOV R149, R101 ;  /* 0x0000006500957202 */ /* 0x000fc40000000f00 */
[----:B------:R-:W3:Y:S01]  /*16d10*/  LDSM.16.MT88.4 R28, [R166+0x5800] ;  /* 0x00580000a61c783b */ /* 0x000ee20000004200 */
[----:B------:R-:W-:Y:S01]  /*16d20*/  F2FP.BF16.PACK_AB R4, R207, R208 ;  /* 0x000000d0cf04723e */ /* 0x000fe200000010ff */
[----:B------:R1:W-:Y:S01]  /*16d30*/  MUFU.EX2 R85, R3 ;  /* 0x0000000300557308 */ /* 0x0003e20000000800 */
[----:B------:R-:W-:Y:S02]  /*16d40*/  F2FP.BF16.PACK_AB R5, R96, R97 ;  /* 0x000000616005723e */ /* 0x000fe400000010ff */
[----:B------:R-:W-:Y:S02]  /*16d50*/  F2FP.BF16.PACK_AB R6, R213, R209 ;  /* 0x000000d1d506723e */ /* 0x000fe400000010ff */
[----:B------:R-:W-:Y:S02]  /*16d60*/  F2FP.BF16.PACK_AB R7, R55, R95 ;  /* 0x0000005f3707723e */ /* 0x000fe400000010ff */
[----:B------:R-:W-:-:S05]  /*16d70*/  MOV R151, R100 ;  /* 0x0000006400977202 */ /* 0x000fca0000000f00 */
[----:B--2---:R-:W-:Y:S01]  /*16d80*/  HMMA.16816.F32.BF16 R16, R4, R24, R16 ;  /* 0x000000180410723c */ /* 0x004fe20000041810 */
[----:B-1----:R-:W-:-:S07]  /*16d90*/  FFMA.FTZ R3, R121, c[0x0][0x23c], -R0 ;  /* 0x00008f0079037a23 */ /* 0x002fce0000010800 */
[C---:B------:R-:W-:Y:S01]  /*16da0*/  HMMA.16816.F32.BF16 R20, R4.reuse, R26, R20 ;  /* 0x0000001a0414723c */ /* 0x040fe20000041814 */
[----:B------:R1:W2:Y:S07]  /*16db0*/  MUFU.EX2 R83, R3 ;  /* 0x0000000300537308 */ /* 0x0002ae0000000800 */
[C---:B------:R-:W-:Y:S08]  /*16dc0*/  HMMA.16816.F32.BF16 R8, R4.reuse, R34, R8 ;  /* 0x000000220408723c */ /* 0x040ff00000041808 */
[----:B------:R-:W-:Y:S01]  /*16dd0*/  HMMA.16816.F32.BF16 R24, R4, R32, R144 ;  /* 0x000000200418723c */ /* 0x000fe20000041890 */
[----:B------:R-:W2:Y:S01]  /*16de0*/  LDSM.16.MT88.4 R32, [R165+0x5c00] ;  /* 0x005c0000a520783b */ /* 0x000ea20000004200 */
[----:B-1----:R-:W-:-:S04]  /*16df0*/  FFMA.FTZ R3, R62, c[0x0][0x23c], -R2 ;  /* 0x00008f003e037a23 */ /* 0x002fc80000010802 */
[----:B------:R1:W-:Y:S01]  /*16e00*/  MUFU.EX2 R105, R3 ;  /* 0x0000000300697308 */ /* 0x0003e20000000800 */
[----:B------:R-:W-:Y:S02]  /*16e10*/  F2FP.BF16.PACK_AB R4, R215, R212 ;  /* 0x000000d4d704723e */ /* 0x000fe400000010ff */
[----:B------:R-:W-:Y:S02]  /*16e20*/  F2FP.BF16.PACK_AB R5, R94, R54 ;  /* 0x000000365e05723e */ /* 0x000fe400000010ff */
[----:B------:R-:W-:Y:S02]  /*16e30*/  F2FP.BF16.PACK_AB R6, R216, R214 ;  /* 0x000000d6d806723e */ /* 0x000fe400000010ff */
[----:B------:R-:W-:-:S07]  /*16e40*/  F2FP.BF16.PACK_AB R7, R93, R92 ;  /* 0x0000005c5d07723e */ /* 0x000fce00000010ff */
[----:B-----5:R-:W-:Y:S01]  /*16e50*/  HMMA.16816.F32.BF16 R16, R4, R12, R16 ;  /* 0x0000000c0410723c */ /* 0x020fe20000041810 */
[----:B-1----:R-:W-:-:S04]  /*16e60*/  FFMA.FTZ R3, R70, c[0x0][0x23c], -R0 ;  /* 0x00008f0046037a23 */ /* 0x002fc80000010800 */
[----:B------:R1:W-:Y:S03]  /*16e70*/  MUFU.EX2 R53, R3 ;  /* 0x0000000300357308 */ /* 0x0003e60000000800 */
[C---:B------:R-:W-:Y:S01]  /*16e80*/  HMMA.16816.F32.BF16 R20, R4.reuse, R14, R20 ;  /* 0x0000000e0414723c */ /* 0x040fe20000041814 */
[----:B------:R-:W5:Y:S07]  /*16e90*/  LDSM.16.MT88.4 R12, [R165+0x6000] ;  /* 0x00600000a50c783b */ /* 0x000f6e0000004200 */
[----:B---3--:R-:W-:Y:S01]  /*16ea0*/  HMMA.16816.F32.BF16 R8, R4, R30, R8 ;  /* 0x0000001e0408723c */ /* 0x008fe20000041808 */
[----:B-1----:R-:W-:-:S07]  /*16eb0*/  FFMA.FTZ R3, R122, c[0x0][0x23c], -R0 ;  /* 0x00008f007a037a23 */ /* 0x002fce0000010800 */
[----:B------:R-:W-:Y:S01]  /*16ec0*/  HMMA.16816.F32.BF16 R24, R4, R28, R24 ;  /* 0x0000001c0418723c */ /* 0x000fe20000041818 */
[----:B------:R-:W1:Y:S01]  /*16ed0*/  LDSM.16.MT88.4 R28, [R166+0x6000] ;  /* 0x00600000a61c783b */ /* 0x000e620000004200 */
[----:B------:R3:W1:Y:S05]  /*16ee0*/  MUFU.EX2 R82, R3 ;  /* 0x0000000300527308 */ /* 0x00066a0000000800 */
[----:B------:R-:W-:Y:S02]  /*16ef0*/  F2FP.BF16.PACK_AB R4, R218, R217 ;  /* 0x000000d9da04723e */ /* 0x000fe400000010ff */
[----:B------:R-:W-:Y:S02]  /*16f00*/  F2FP.BF16.PACK_AB R5, R91, R88 ;  /* 0x000000585b05723e */ /* 0x000fe400000010ff */
[----:B------:R-:W-:-:S02]  /*16f10*/  F2FP.BF16.PACK_AB R6, R219, R220 ;  /* 0x000000dcdb06723e */ /* 0x000fc400000010ff */
[----:B------:R-:W-:Y:S01]  /*16f20*/  F2FP.BF16.PACK_AB R7, R89, R90 ;  /* 0x0000005a5907723e */ /* 0x000fe200000010ff */
[----:B---3--:R-:W-:-:S06]  /*16f30*/  FFMA.FTZ R3, R72, c[0x0][0x23c], -R0 ;  /* 0x00008f0048037a23 */ /* 0x008fcc0000010800 */
[C---:B--2---:R-:W-:Y:S01]  /*16f40*/  HMMA.16816.F32.BF16 R16, R4.reuse, R32, R16 ;  /* 0x000000200410723c */ /* 0x044fe20000041810 */
[----:B------:R2:W-:Y:S07]  /*16f50*/  MUFU.EX2 R81, R3 ;  /* 0x0000000300517308 */ /* 0x0005ee0000000800 */
[C---:B------:R-:W-:Y:S01]  /*16f60*/  HMMA.16816.F32.BF16 R20, R4.reuse, R34, R20 ;  /* 0x000000220414723c */ /* 0x040fe20000041814 */
[----:B------:R-:W3:Y:S07]  /*16f70*/  LDSM.16.MT88.4 R32, [R165+0x6400] ;  /* 0x00640000a520783b */ /* 0x000eee0000004200 */
[----:B------:R-:W-:Y:S01]  /*16f80*/  HMMA.16816.F32.BF16 R8, R4, R38, R8 ;  /* 0x000000260408723c */ /* 0x000fe20000041808 */
[----:B--2---:R-:W-:-:S04]  /*16f90*/  FFMA.FTZ R3, R123, c[0x0][0x23c], -R0 ;  /* 0x00008f007b037a23 */ /* 0x004fc80000010800 */
[----:B------:R2:W1:Y:S03]  /*16fa0*/  MUFU.EX2 R80, R3 ;  /* 0x0000000300507308 */ /* 0x0004660000000800 */
[----:B------:R-:W-:Y:S01]  /*16fb0*/  HMMA.16816.F32.BF16 R24, R4, R36, R24 ;  /* 0x000000240418723c */ /* 0x000fe20000041818 */
[----:B------:R-:W3:Y:S06]  /*16fc0*/  LDSM.16.MT88.4 R36, [R166+0x6400] ;  /* 0x00640000a624783b */ /* 0x000eec0000004200 */
[----:B------:R-:W-:-:S02]  /*16fd0*/  F2FP.BF16.PACK_AB R4, R222, R221 ;  /* 0x000000ddde04723e */ /* 0x000fc400000010ff */
[----:B----4-:R-:W-:Y:S02]  /*16fe0*/  F2FP.BF16.PACK_AB R5, R87, R86 ;  /* 0x000000565705723e */ /* 0x010fe400000010ff */
[----:B------:R-:W-:Y:S02]  /*16ff0*/  F2FP.BF16.PACK_AB R6, R223, R224 ;  /* 0x000000e0df06723e */ /* 0x000fe400000010ff */
[----:B------:R-:W-:Y:S01]  /*17000*/  F2FP.BF16.PACK_AB R7, R83, R85 ;  /* 0x000000555307723e */ /* 0x000fe200000010ff */
[----:B--2---:R-:W-:-:S04]  /*17010*/  FFMA.FTZ R3, R104, c[0x0][0x23c], -R2 ;  /* 0x00008f0068037a23 */ /* 0x004fc80000010802 */
[----:B------:R2:W-:Y:S02]  /*17020*/  MUFU.EX2 R104, R3 ;  /* 0x0000000300687308 */ /* 0x0005e40000000800 */
[C---:B-----5:R-:W-:Y:S08]  /*17030*/  HMMA.16816.F32.BF16 R16, R4.reuse, R12, R16 ;  /* 0x0000000c0410723c */ /* 0x060ff00000041810 */
[----:B------:R-:W-:Y:S01]  /*17040*/  HMMA.16816.F32.BF16 R20, R4, R14, R20 ;  /* 0x0000000e0414723c */ /* 0x000fe20000041814 */
[----:B------:R-:W4:Y:S01]  /*17050*/  LDSM.16.MT88.4 R12, [R165+0x6800] ;  /* 0x00680000a50c783b */ /* 0x000f220000004200 */
[----:B--2---:R-:W-:-:S06]  /*17060*/  FFMA.FTZ R3, R74, c[0x0][0x23c], -R0 ;  /* 0x00008f004a037a23 */ /* 0x004fcc0000010800 */
[C---:B-1----:R-:W-:Y:S01]  /*17070*/  HMMA.16816.F32.BF16 R8, R4.reuse, R30, R8 ;  /* 0x0000001e0408723c */ /* 0x042fe20000041808 */
[----:B------:R1:W-:Y:S07]  /*17080*/  MUFU.EX2 R74, R3 ;  /* 0x00000003004a7308 */ /* 0x0003ee0000000800 */
[----:B------:R-:W-:Y:S01]  /*17090*/  HMMA.16816.F32.BF16 R24, R4, R28, R24 ;  /* 0x0000001c0418723c */ /* 0x000fe20000041818 */
[----:B------:R-:W2:Y:S06]  /*170a0*/  LDSM.16.MT88.4 R28, [R166+0x6800] ;  /* 0x00680000a61c783b */ /* 0x000eac0000004200 */
[----:B------:R-:W-:-:S02]  /*170b0*/  F2FP.BF16.PACK_AB R4, R227, R225 ;  /* 0x000000e1e304723e */ /* 0x000fc400000010ff */
[----:B------:R-:W-:Y:S01]  /*170c0*/  F2FP.BF16.PACK_AB R5, R82, R53 ;  /* 0x000000355205723e */ /* 0x000fe200000010ff */
[--C-:B-1----:R-:W-:Y:S01]  /*170d0*/  FFMA.FTZ R3, R125, c[0x0][0x23c], -R0.reuse ;  /* 0x00008f007d037a23 */ /* 0x102fe20000010800 */
[----:B------:R-:W-:Y:S02]  /*170e0*/  F2FP.BF16.PACK_AB R6, R228, R226 ;  /* 0x000000e2e406723e */ /* 0x000fe400000010ff */
[----:B------:R-:W-:Y:S01]  /*170f0*/  F2FP.BF16.PACK_AB R7, R80, R81 ;  /* 0x000000515007723e */ /* 0x000fe200000010ff */
[----:B------:R1:W5:Y:S06]  /*17100*/  MUFU.EX2 R79, R3 ;  /* 0x00000003004f7308 */ /* 0x00036c0000000800 */
[C---:B---3--:R-:W-:Y:S08]  /*17110*/  HMMA.16816.F32.BF16 R16, R4.reuse, R32, R16 ;  /* 0x000000200410723c */ /* 0x048ff00000041810 */
[----:B------:R-:W-:Y:S01]  /*17120*/  HMMA.16816.F32.BF16 R20, R4, R34, R20 ;  /* 0x000000220414723c */ /* 0x000fe20000041814 */
[----:B------:R-:W3:Y:S01]  /*17130*/  LDSM.16.MT88.4 R32, [R165+0x6c00] ;  /* 0x006c0000a520783b */ /* 0x000ee20000004200 */
[----:B-1----:R-:W-:-:S04]  /*17140*/  FFMA.FTZ R3, R76, c[0x0][0x23c], -R0 ;  /* 0x00008f004c037a23 */ /* 0x002fc80000010800 */
[----:B------:R1:W-:Y:S02]  /*17150*/  MUFU.EX2 R77, R3 ;  /* 0x00000003004d7308 */ /* 0x0003e40000000800 */
[C---:B------:R-:W-:Y:S08]  /*17160*/  HMMA.16816.F32.BF16 R8, R4.reuse, R38, R8 ;  /* 0x000000260408723c */ /* 0x040ff00000041808 */
[----:B------:R-:W-:Y:S01]  /*17170*/  HMMA.16816.F32.BF16 R24, R4, R36, R24 ;  /* 0x000000240418723c */ /* 0x000fe20000041818 */
[----:B------:R-:W2:Y:S01]  /*17180*/  LDSM.16.MT88.4 R36, [R166+0x6c00] ;  /* 0x006c0000a624783b */ /* 0x000ea20000004200 */
[----:B-1----:R-:W-:-:S05]  /*17190*/  FFMA.FTZ R3, R126, c[0x0][0x23c], -R0 ;  /* 0x00008f007e037a23 */ /* 0x002fca0000010800 */
[----:B------:R-:W-:Y:S02]  /*171a0*/  F2FP.BF16.PACK_AB R4, R230, R229 ;  /* 0x000000e5e604723e */ /* 0x000fe400000010ff */
[----:B-----5:R-:W-:Y:S01]  /*171b0*/  F2FP.BF16.PACK_AB R5, R79, R74 ;  /* 0x0000004a4f05723e */ /* 0x020fe200000010ff */
[----:B------:R1:W5:Y:S01]  /*171c0*/  MUFU.EX2 R76, R3 ;  /* 0x00000003004c7308 */ /* 0x0003620000000800 */
[----:B------:R-:W-:Y:S01]  /*171d0*/  F2FP.BF16.PACK_AB R6, R231, R232 ;  /* 0x000000e8e706723e */ /* 0x000fe200000010ff */
[----:B-1----:R-:W-:Y:S01]  /*171e0*/  FFMA.FTZ R3, R71, c[0x0][0x23c], -R2 ;  /* 0x00008f0047037a23 */ /* 0x002fe20000010802 */
[----:B-----5:R-:W-:-:S05]  /*171f0*/  F2FP.BF16.PACK_AB R7, R76, R77 ;  /* 0x0000004d4c07723e */ /* 0x020fca00000010ff */
[----:B------:R1:W-:Y:S02]  /*17200*/  MUFU.EX2 R101, R3 ;  /* 0x0000000300657308 */ /* 0x0003e40000000800 */
[C---:B----4-:R-:W-:Y:S08]  /*17210*/  HMMA.16816.F32.BF16 R16, R4.reuse, R12, R16 ;  /* 0x0000000c0410723c */ /* 0x050ff00000041810 */
[----:B------:R-:W-:Y:S01]  /*17220*/  HMMA.16816.F32.BF16 R20, R4, R14, R20 ;  /* 0x0000000e0414723c */ /* 0x000fe20000041814 */
[----:B------:R-:W4:Y:S01]  /*17230*/  LDSM.16.MT88.4 R12, [R165+0x7000] ;  /* 0x00700000a50c783b */ /* 0x000f220000004200 */
        /* <DEDUP_REMOVED lines=15> */
[----:B-----5:R-:W-:-:S05]  /*17330*/  F2FP.BF16.PACK_AB R7, R71, R72 ;  /* 0x000000484707723e */ /* 0x020fca00000010ff */
[----:B------:R1:W-:Y:S02]  /*17340*/  MUFU.EX2 R100, R3 ;  /* 0x0000000300647308 */ /* 0x0003e40000000800 */
[C---:B---3--:R-:W-:Y:S08]  /*17350*/  HMMA.16816.F32.BF16 R16, R4.reuse, R32, R16 ;  /* 0x000000200410723c */ /* 0x048ff00000041810 */
[----:B------:R-:W-:Y:S01]  /*17360*/  HMMA.16816.F32.BF16 R20, R4, R34, R20 ;  /* 0x000000220414723c */ /* 0x000fe20000041814 */
[----:B------:R-:W3:Y:S01]  /*17370*/  LDSM.16.MT88.4 R32, [R165+0x7400] ;  /* 0x00740000a520783b */ /* 0x000ee20000004200 */
[----:B-1----:R-:W-:-:S04]  /*17380*/  FFMA.FTZ R3, R108, c[0x0][0x23c], -R0 ;  /* 0x00008f006c037a23 */ /* 0x002fc80000010800 */
[----:B------:R1:W-:Y:S02]  /*17390*/  MUFU.EX2 R66, R3 ;  /* 0x0000000300427308 */ /* 0x0003e40000000800 */
[C---:B------:R-:W-:Y:S08]  /*173a0*/  HMMA.16816.F32.BF16 R8, R4.reuse, R38, R8 ;  /* 0x000000260408723c */ /* 0x040ff00000041808 */
        /* <DEDUP_REMOVED lines=16> */
[----:B-1----:R-:W-:-:S04]  /*174b0*/  FFMA.FTZ R3, R112, c[0x0][0x23c], -R0 ;  /* 0x00008f0070037a23 */ /* 0x002fc80000010800 */
[----:B------:R1:W-:Y:S03]  /*174c0*/  MUFU.EX2 R61, R3 ;  /* 0x00000003003d7308 */ /* 0x0003e60000000800 */
[C---:B--2---:R-:W-:Y:S07]  /*174d0*/  HMMA.16816.F32.BF16 R12, R4.reuse, R30, R8 ;  /* 0x0000001e040c723c */ /* 0x044fee0000041808 */
[----:B------:R-:W-:Y:S01]  /*174e0*/  FFMA.FTZ R8, R242, R47, R203 ;  /* 0x0000002ff2087223 */ /* 0x000fe200000100cb */
[----:B------:R-:W-:Y:S01]  /*174f0*/  HMMA.16816.F32.BF16 R24, R4, R28, R24 ;  /* 0x0000001c0418723c */ /* 0x000fe20000041818 */
[----:B------:R-:W-:-:S02]  /*17500*/  FFMA.FTZ R9, R157, c[0x0][0x23c], -R0 ;  /* 0x00008f009d097a23 */ /* 0x000fc40000010800 */
[----:B------:R-:W-:Y:S02]  /*17510*/  FADD.FTZ R8, R204, R8 ;  /* 0x00000008cc087221 */ /* 0x000fe40000010000 */
[----:B------:R-:W-:Y:S01]  /*17520*/  MUFU.EX2 R57, R9 ;  /* 0x0000000900397308 */ /* 0x000fe20000000800 */
[----:B-1----:R-:W-:Y:S01]  /*17530*/  FFMA.FTZ R3, R153, c[0x0][0x23c], -R0 ;  /* 0x00008f0099037a23 */ /* 0x002fe20000010800 */
[----:B------:R-:W-:Y:S01]  /*17540*/  F2FP.BF16.PACK_AB R4, R246, R244 ;  /* 0x000000f4f604723e */ /* 0x000fe200000010ff */
[----:B------:R-:W-:Y:S01]  /*17550*/  FADD.FTZ R8, R205, R8 ;  /* 0x00000008cd087221 */ /* 0x000fe20000010000 */
[----:B------:R-:W-:-:S04]  /*17560*/  F2FP.BF16.PACK_AB R6, R248, R247 ;  /* 0x000000f7f806723e */ /* 0x000fc800000010ff */
[----:B------:R1:W2:Y:S01]  /*17570*/  MUFU.EX2 R65, R3 ;  /* 0x0000000300417308 */ /* 0x0002a20000000800 */
        /* <DEDUP_REMOVED lines=24> */
[----:B---3--:R-:W-:Y:S02]  /*17700*/  HMMA.16816.F32.BF16 R16, R4, R32, R16 ;  /* 0x000000200410723c */ /* 0x008fe40000041810 */
[----:B------:R-:W-:-:S04]  /*17710*/  FADD.FTZ R8, R223, R8 ;  /* 0x00000008df087221 */ /* 0x000fc80000010000 */
[----:B------:R-:W-:Y:S02]  /*17720*/  FADD.FTZ R8, R225, R8 ;  /* 0x00000008e1087221 */ /* 0x000fe40000010000 */
[C---:B-----5:R-:W-:Y:S02]  /*17730*/  HMMA.16816.F32.BF16 R24, R4.reuse, R36, R24 ;  /* 0x000000240418723c */ /* 0x060fe40000041818 */
[----:B------:R-:W-:Y:S02]  /*17740*/  FADD.FTZ R8, R227, R8 ;  /* 0x00000008e3087221 */ /* 0x000fe40000010000 */
[----:B-1----:R-:W-:Y:S02]  /*17750*/  FFMA.FTZ R3, R156, c[0x0][0x23c], -R0 ;  /* 0x00008f009c037a23 */ /* 0x002fe40000010800 */
[----:B------:R-:W-:Y:S02]  /*17760*/  FADD.FTZ R8, R226, R8 ;  /* 0x00000008e2087221 */ /* 0x000fe40000010000 */
[----:B------:R1:W2:Y:S01]  /*17770*/  MUFU.EX2 R11, R3 ;  /* 0x00000003000b7308 */ /* 0x0002a20000000800 */
[C---:B------:R-:W-:Y:S01]  /*17780*/  HMMA.16816.F32.BF16 R12, R4.reuse, R38, R12 ;  /* 0x00000026040c723c */ /* 0x040fe2000004180c */
[----:B------:R-:W-:Y:S07]  /*17790*/  LDSM.16.MT88.4 R36, [R166+0x7c00] ;  /* 0x007c0000a624783b */ /* 0x000fee0000004200 */
[----:B------:R-:W-:Y:S01]  /*177a0*/  HMMA.16816.F32.BF16 R20, R4, R34, R20 ;  /* 0x000000220414723c */ /* 0x000fe20000041814 */
[----:B------:R-:W-:Y:S01]  /*177b0*/  LDSM.16.MT88.4 R32, [R165+0x7c00] ;  /* 0x007c0000a520783b */ /* 0x000fe20000004200 */
[----:B-1----:R-:W-:-:S05]  /*177c0*/  FFMA.FTZ R3, R120, c[0x0][0x23c], -R0 ;  /* 0x00008f0078037a23 */ /* 0x002fca0000010800 */
[----:B------:R-:W-:Y:S02]  /*177d0*/  F2FP.BF16.PACK_AB R4, R250, R249 ;  /* 0x000000f9fa04723e */ /* 0x000fe400000010ff */
[----:B--2---:R-:W-:Y:S01]  /*177e0*/  F2FP.BF16.PACK_AB R5, R11, R58 ;  /* 0x0000003a0b05723e */ /* 0x004fe200000010ff */
[----:B------:R1:W2:Y:S01]  /*177f0*/  MUFU.EX2 R59, R3 ;  /* 0x00000003003b7308 */ /* 0x0002a20000000800 */
[----:B------:R-:W-:Y:S01]  /*17800*/  F2FP.BF16.PACK_AB R6, R111, R251 ;  /* 0x000000fb6f06723e */ /* 0x000fe200000010ff */
[----:B-1----:R-:W-:Y:S01]  /*17810*/  FFMA.FTZ R3, R243, R44, R48 ;  /* 0x0000002cf3037223 */ /* 0x002fe20000010030 */
[----:B--2---:R-:W-:-:S03]  /*17820*/  F2FP.BF16.PACK_AB R7, R57, R59 ;  /* 0x0000003b3907723e */ /* 0x004fc600000010ff */
[----:B------:R-:W-:Y:S02]  /*17830*/  FADD.FTZ R9, R49, R3 ;  /* 0x0000000331097221 */ /* 0x000fe40000010000 */
[----:B------:R-:W-:Y:S01]  /*17840*/  FFMA.FTZ R3, R135, c[0x0][0x23c], -R2 ;  /* 0x00008f0087037a23 */ /* 0x000fe20000010802 */
[----:B------:R-:W1:Y:S01]  /*17850*/  LDSM.16.MT88.4 R48, [R166+0x7800] ;  /* 0x00780000a630783b */ /* 0x000e620000004200 */
[----:B------:R-:W-:Y:S01]  /*17860*/  FADD.FTZ R9, R98, R9 ;  /* 0x0000000962097221 */ /* 0x000fe20000010000 */
[----:B------:R-:W-:Y:S01]  /*17870*/  HMMA.16816.F32.BF16 R28, R4, R40, R16 ;  /* 0x00000028041c723c */ /* 0x000fe20000041810 */
[----:B------:R2:W-:Y:S02]  /*17880*/  MUFU.EX2 R75, R3 ;  /* 0x00000003004b7308 */ /* 0x0005e40000000800 */
[----:B------:R-:W-:-:S04]  /*17890*/  FADD.FTZ R9, R99, R9 ;  /* 0x0000000963097221 */ /* 0x000fc80000010000 */
[----:B------:R-:W-:Y:S01]  /*178a0*/  FADD.FTZ R9, R97, R9 ;  /* 0x0000000961097221 */ /* 0x000fe20000010000 */
[----:B------:R-:W-:Y:S01]  /*178b0*/  HMMA.16816.F32.BF16 R20, R4, R42, R20 ;  /* 0x0000002a0414723c */ /* 0x000fe20000041814 */
[----:B------:R-:W3:Y:S01]  /*178c0*/  LDSM.16.MT88.4 R40, [R165+0x8000] ;  /* 0x00800000a528783b */ /* 0x000ee20000004200 */
[----:B--2---:R-:W-:-:S04]  /*178d0*/  FFMA.FTZ R3, R124, c[0x0][0x23c], -R0 ;  /* 0x00008f007c037a23 */ /* 0x004fc80000010800 */
[----:B------:R2:W-:Y:S02]  /*178e0*/  MUFU.EX2 R10, R3 ;  /* 0x00000003000a7308 */ /* 0x0005e40000000800 */
[----:B--2---:R-:W-:Y:S01]  /*178f0*/  FADD.FTZ R3, R96, R9 ;  /* 0x0000000960037221 */ /* 0x004fe20000010000 */
[C---:B-1----:R-:W-:Y:S01]  /*17900*/  HMMA.16816.F32.BF16 R16, R4.reuse, R48, R24 ;  /* 0x000000300410723c */ /* 0x042fe20000041818 */
[----:B------:R-:W-:Y:S02]  /*17910*/  FFMA.FTZ R9, R160, c[0x0][0x23c], -R0 ;  /* 0x00008f00a0097a23 */ /* 0x000fe40000010800 */
[----:B------:R-:W-:Y:S02]  /*17920*/  FADD.FTZ R3, R95, R3 ;  /* 0x000000035f037221 */ /* 0x000fe40000010000 */
[----:B------:R1:W2:Y:S02]  /*17930*/  MUFU.EX2 R56, R9 ;  /* 0x0000000900387308 */ /* 0x0002a40000000800 */
[----:B------:R-:W-:Y:S01]  /*17940*/  FADD.FTZ R3, R55, R3 ;  /* 0x0000000337037221 */ /* 0x000fe20000010000 */
[----:B------:R-:W-:Y:S03]  /*17950*/  HMMA.16816.F32.BF16 R12, R4, R50, R12 ;  /* 0x00000032040c723c */ /* 0x000fe6000004180c */
[----:B------:R-:W-:-:S04]  /*17960*/  FADD.FTZ R3, R54, R3 ;  /* 0x0000000336037221 */ /* 0x000fc80000010000 */
[----:B------:R-:W-:Y:S01]  /*17970*/  FADD.FTZ R3, R94, R3 ;  /* 0x000000035e037221 */ /* 0x000fe20000010000 */
[----:B------:R-:W-:Y:S02]  /*17980*/  F2FP.BF16.PACK_AB R4, R149, R148 ;  /* 0x000000949504723e */ /* 0x000fe400000010ff */
[----:B------:R-:W-:Y:S01]  /*17990*/  F2FP.BF16.PACK_AB R6, R151, R150 ;  /* 0x000000969706723e */ /* 0x000fe200000010ff */
        /* <DEDUP_REMOVED lines=21> */
[----:B------:R-:W-:Y:S02]  /*17af0*/  HMMA.16816.F32.BF16 R28, R4, R32, R28 ;  /* 0x00000020041c723c */ /* 0x000fe4000004181c */
[----:B------:R-:W-:-:S04]  /*17b00*/  FADD.FTZ R3, R80, R3 ;  /* 0x0000000350037221 */ /* 0x000fc80000010000 */
[----:B------:R-:W-:Y:S02]  /*17b10*/  FADD.FTZ R3, R74, R3 ;  /* 0x000000034a037221 */ /* 0x000fe40000010000 */
[C---:B------:R-:W-:Y:S01]  /*17b20*/  HMMA.16816.F32.BF16 R24, R4.reuse, R34, R20 ;  /* 0x000000220418723c */ /* 0x040fe20000041814 */
[----:B------:R-:W2:Y:S01]  /*17b30*/  LDSM.16.MT88.4 R20, [R166+0x8000] ;  /* 0x00800000a614783b */ /* 0x000ea20000004200 */
[----:B------:R-:W-:Y:S02]  /*17b40*/  FADD.FTZ R3, R79, R3 ;  /* 0x000000034f037221 */ /* 0x000fe40000010000 */
[----:B-1----:R-:W-:Y:S01]  /*17b50*/  FFMA.FTZ R9, R130, c[0x0][0x23c], -R0 ;  /* 0x00008f0082097a23 */ /* 0x002fe20000010800 */
[----:B------:R-:W-:Y:S01]  /*17b60*/  LDSM.16.MT88.4 R32, [R166+0x8400] ;  /* 0x00840000a620783b */ /* 0x000fe20000004200 */
        /* <DEDUP_REMOVED lines=8> */
[----:B-1----:R-:W-:Y:S01]  /*17bf0*/  FFMA.FTZ R9, R163, c[0x0][0x23c], -R0 ;  /* 0x00008f00a3097a23 */ /* 0x002fe20000010800 */
[----:B------:R-:W-:Y:S01]  /*17c00*/  F2FP.BF16.PACK_AB R4, R252, R109 ;  /* 0x0000006dfc04723e */ /* 0x000fe200000010ff */
[----:B------:R-:W-:Y:S01]  /*17c10*/  FADD.FTZ R3, R71, R3 ;  /* 0x0000000347037221 */ /* 0x000fe20000010000 */
[----:B------:R-:W-:Y:S01]  /*17c20*/  F2FP.BF16.PACK_AB R6, R106, R107 ;  /* 0x0000006b6a06723e */ /* 0x000fe200000010ff */
[----:B------:R1:W4:Y:S02]  /*17c30*/  MUFU.EX2 R51, R9 ;  /* 0x0000000900337308 */ /* 0x0003240000000800 */
[----:B------:R-:W-:-:S04]  /*17c40*/  FADD.FTZ R3, R66, R3 ;  /* 0x0000000342037221 */ /* 0x000fc80000010000 */
[----:B------:R-:W-:-:S04]  /*17c50*/  FADD.FTZ R3, R69, R3 ;  /* 0x0000000345037221 */ /* 0x000fc80000010000 */
[----:B------:R-:W-:-:S04]  /*17c60*/  FADD.FTZ R3, R68, R3 ;  /* 0x0000000344037221 */ /* 0x000fc80000010000 */
[----:B------:R-:W-:Y:S02]  /*17c70*/  FADD.FTZ R3, R67, R3 ;  /* 0x0000000343037221 */ /* 0x000fe40000010000 */
[----:B-1----:R-:W-:Y:S01]  /*17c80*/  FFMA.FTZ R9, R152, c[0x0][0x23c], -R0 ;  /* 0x00008f0098097a23 */ /* 0x002fe20000010800 */
[----:B----4-:R-:W-:Y:S01]  /*17c90*/  F2FP.BF16.PACK_AB R5, R51, R49 ;  /* 0x000000313305723e */ /* 0x010fe200000010ff */
[----:B------:R-:W-:Y:S02]  /*17ca0*/  FADD.FTZ R3, R61, R3 ;  /* 0x000000033d037221 */ /* 0x000fe40000010000 */
[----:B------:R1:W-:Y:S02]  /*17cb0*/  MUFU.EX2 R48, R9 ;  /* 0x0000000900307308 */ /* 0x0003e40000000800 */
[----:B------:R-:W-:-:S04]  /*17cc0*/  FADD.FTZ R3, R65, R3 ;  /* 0x0000000341037221 */ /* 0x000fc80000010000 */
[----:B------:R-:W-:-:S04]  /*17cd0*/  FADD.FTZ R3, R63, R3 ;  /* 0x000000033f037221 */ /* 0x000fc80000010000 */
[----:B------:R-:W-:-:S04]  /*17ce0*/  FADD.FTZ R3, R62, R3 ;  /* 0x000000033e037221 */ /* 0x000fc80000010000 */
[----:B------:R-:W-:Y:S02]  /*17cf0*/  FADD.FTZ R3, R58, R3 ;  /* 0x000000033a037221 */ /* 0x000fe40000010000 */
[----:B-1----:R-:W-:-:S04]  /*17d00*/  FFMA.FTZ R9, R191, c[0x0][0x23c], -R0 ;  /* 0x00008f00bf097a23 */ /* 0x002fc80000010800 */
[----:B------:R1:W4:Y:S02]  /*17d10*/  MUFU.EX2 R47, R9 ;  /* 0x00000009002f7308 */ /* 0x0003240000000800 */
[----:B-1----:R-:W-:Y:S01]  /*17d20*/  FFMA.FTZ R9, R186, c[0x0][0x23c], -R2 ;  /* 0x00008f00ba097a23 */ /* 0x002fe20000010802 */
[----:B----4-:R-:W-:-:S05]  /*17d30*/  F2FP.BF16.PACK_AB R7, R47, R48 ;  /* 0x000000302f07723e */ /* 0x010fca00000010ff */
[----:B------:R1:W-:Y:S02]  /*17d40*/  MUFU.EX2 R53, R9 ;  /* 0x0000000900357308 */ /* 0x0003e40000000800 */
[C---:B---3--:R-:W-:Y:S01]  /*17d50*/  HMMA.16816.F32.BF16 R136, R4.reuse, R40, R28 ;  /* 0x000000280488723c */ /* 0x048fe2000004181c */
[----:B------:R-:W3:Y:S07]  /*17d60*/  LDSM.16.MT88.4 R28, [R165+0x8400] ;  /* 0x00840000a51c783b */ /* 0x000eee0000004200 */
[----:B------:R-:W-:Y:S01]  /*17d70*/  HMMA.16816.F32.BF16 R24, R4, R42, R24 ;  /* 0x0000002a0418723c */ /* 0x000fe20000041818 */
[----:B-1----:R-:W-:-:S04]  /*17d80*/  FFMA.FTZ R9, R155, c[0x0][0x23c], -R2 ;  /* 0x00008f009b097a23 */ /* 0x002fc80000010802 */
[----:B------:R1:W-:Y:S03]  /*17d90*/  MUFU.EX2 R50, R9 ;  /* 0x0000000900327308 */ /* 0x0003e60000000800 */
[C---:B--2---:R-:W-:Y:S08]  /*17da0*/  HMMA.16816.F32.BF16 R16, R4.reuse, R20, R16 ;  /* 0x000000140410723c */ /* 0x044ff00000041810 */
[----:B------:R-:W-:Y:S01]  /*17db0*/  HMMA.16816.F32.BF16 R12, R4, R22, R12 ;  /* 0x00000016040c723c */ /* 0x000fe2000004180c */
[----:B-1----:R-:W-:-:S06]  /*17dc0*/  FADD.FTZ R9, R228, R8 ;  /* 0x00000008e4097221 */ /* 0x002fcc0000010000 */
[----:B------:R-:W-:Y:S01]  /*17dd0*/  F2FP.BF16.PACK_AB R4, R104, R105 ;  /* 0x000000696804723e */ /* 0x000fe200000010ff */
[----:B------:R-:W-:Y:S01]  /*17de0*/  FFMA.FTZ R8, R158, c[0x0][0x23c], -R0 ;  /* 0x00008f009e087a23 */ /* 0x000fe20000010800 */
[----:B------:R-:W-:-:S03]  /*17df0*/  F2FP.BF16.PACK_AB R6, R100, R101 ;  /* 0x000000656406723e */ /* 0x000fc600000010ff */
[----:B------:R1:W-:Y:S02]  /*17e00*/  MUFU.EX2 R44, R8 ;  /* 0x00000008002c7308 */ /* 0x0003e40000000800 */
[----:B-1----:R-:W-:Y:S02]  /*17e10*/  FADD.FTZ R8, R229, R9 ;  /* 0x00000009e5087221 */ /* 0x002fe40000010000 */
[----:B------:R-:W-:Y:S02]  /*17e20*/  FFMA.FTZ R9, R194, c[0x0][0x23c], -R0 ;  /* 0x00008f00c2097a23 */ /* 0x000fe40000010800 */
        /* <DEDUP_REMOVED lines=26> */
[C---:B---3--:R-:W-:Y:S08]  /*17fd0*/  HMMA.16816.F32.BF16 R136, R4.reuse, R28, R136 ;  /* 0x0000001c0488723c */ /* 0x048ff00000041888 */
[----:B------:R-:W-:Y:S01]  /*17fe0*/  HMMA.16816.F32.BF16 R20, R4, R30, R24 ;  /* 0x0000001e0414723c */ /* 0x000fe20000041818 */
[----:B------:R-:W2:Y:S01]  /*17ff0*/  LDSM.16.MT88.4 R24, [R166+0x8800] ;  /* 0x00880000a618783b */ /* 0x000ea20000004200 */
[----:B-1----:R-:W-:-:S04]  /*18000*/  FFMA.FTZ R9, R162, c[0x0][0x23c], -R0 ;  /* 0x00008f00a2097a23 */ /* 0x002fc80000010800 */
[----:B------:R1:W-:Y:S02]  /*18010*/  MUFU.EX2 R38, R9 ;  /* 0x0000000900267308 */ /* 0x0003e40000000800 */
[C---:B------:R-:W-:Y:S01]  /*18020*/  HMMA.16816.F32.BF16 R144, R4.reuse, R32, R16 ;  /* 0x000000200490723c */ /* 0x040fe20000041810 */
[----:B------:R-:W3:Y:S07]  /*18030*/  LDSM.16.MT88.4 R16, [R165+0x8c00] ;  /* 0x008c0000a510783b */ /* 0x000eee0000004200 */
[----:B------:R-:W-:Y:S01]  /*18040*/  HMMA.16816.F32.BF16 R12, R4, R34, R12 ;  /* 0x00000022040c723c */ /* 0x000fe2000004180c */
[----:B-1----:R-:W-:-:S06]  /*18050*/  FFMA.FTZ R9, R199, c[0x0][0x23c], -R0 ;  /* 0x00008f00c7097a23 */ /* 0x002fcc0000010800 */
[----:B------:R-:W-:Y:S02]  /*18060*/  F2FP.BF16.PACK_AB R4, R75, R78 ;  /* 0x0000004e4b04723e */ /* 0x000fe400000010ff */
[----:B------:R-:W-:Y:S01]  /*18070*/  F2FP.BF16.PACK_AB R6, R53, R64 ;  /* 0x000000403506723e */ /* 0x000fe200000010ff */
[----:B------:R1:W4:Y:S02]  /*18080*/  MUFU.EX2 R36, R9 ;  /* 0x0000000900247308 */ /* 0x0003240000000800 */
[----:B-1----:R-:W-:Y:S01]  /*18090*/  FFMA.FTZ R9, R187, c[0x0][0x23c], -R0 ;  /* 0x00008f00bb097a23 */ /* 0x002fe20000010800 */
[----:B----4-:R-:W-:-:S05]  /*180a0*/  F2FP.BF16.PACK_AB R5, R36, R38 ;  /* 0x000000262405723e */ /* 0x010fca00000010ff */
[----:B------:R1:W-:Y:S02]  /*180b0*/  MUFU.EX2 R37, R9 ;  /* 0x0000000900257308 */ /* 0x0003e40000000800 */
[----:B-1----:R-:W-:-:S06]  /*180c0*/  FFMA.FTZ R9, R200, c[0x0][0x23c], -R0 ;  /* 0x00008f00c8097a23 */ /* 0x002fcc0000010800 */
[----:B------:R1:W4:Y:S02]  /*180d0*/  MUFU.EX2 R29, R9 ;  /* 0x00000009001d7308 */ /* 0x0003240000000800 */
[----:B-1----:R-:W-:Y:S01]  /*180e0*/  FFMA.FTZ R9, R192, c[0x0][0x23c], -R2 ;  /* 0x00008f00c0097a23 */ /* 0x002fe20000010802 */
[----:B----4-:R-:W-:-:S05]  /*180f0*/  F2FP.BF16.PACK_AB R7, R29, R37 ;  /* 0x000000251d07723e */ /* 0x010fca00000010ff */
[----:B------:R1:W-:Y:S02]  /*18100*/  MUFU.EX2 R28, R9 ;  /* 0x00000009001c7308 */ /* 0x0003e40000000800 */
[C---:B------:R-:W-:Y:S08]  /*18110*/  HMMA.16816.F32.BF16 R136, R4.reuse, R140, R136 ;  /* 0x0000008c0488723c */ /* 0x040ff00000041888 */
[----:B------:R-:W-:Y:S01]  /*18120*/  HMMA.16816.F32.BF16 R140, R4, R142, R20 ;  /* 0x0000008e048c723c */ /* 0x000fe20000041814 */
[----:B------:R-:W4:Y:S01]  /*18130*/  LDSM.16.MT88.4 R20, [R166+0x8c00] ;  /* 0x008c0000a614783b */ /* 0x000f220000004200 */
[----:B-1----:R-:W-:-:S02]  /*18140*/  FFMA.FTZ R9, R201, c[0x0][0x23c], -R2 ;  /* 0x00008f00c9097a23 */ /* 0x002fc40000010802 */
[----:B------:R-:W-:Y:S02]  /*18150*/  FADD.FTZ R2, R11, R3 ;  /* 0x000000030b027221 */ /* 0x000fe40000010000 */
[----:B------:R-:W-:Y:S01]  /*18160*/  FADD.FTZ R3, R251, R8 ;  /* 0x00000008fb037221 */ /* 0x000fe20000010000 */
[----:B------:R-:W1:Y:S01]  /*18170*/  MUFU.EX2 R242, R9 ;  /* 0x0000000900f27308 */ /* 0x000e620000000800 */
[----:B------:R-:W-:Y:S01]  /*18180*/  FADD.FTZ R2, R59, R2 ;  /* 0x000000023b027221 */ /* 0x000fe20000010000 */
[----:B--2---:R-:W-:Y:S01]  /*18190*/  HMMA.16816.F32.BF16 R144, R4, R24, R144 ;  /* 0x000000180490723c */ /* 0x004fe20000041890 */
[----:B------:R-:W-:Y:S02]  /*181a0*/  FADD.FTZ R3, R111, R3 ;  /* 0x000000036f037221 */ /* 0x000fe40000010000 */
[----:B------:R-:W-:Y:S02]  /*181b0*/  FADD.FTZ R2, R57, R2 ;  /* 0x0000000239027221 */ /* 0x000fe40000010000 */
[----:B------:R-:W-:-:S02]  /*181c0*/  FFMA.FTZ R8, R193, c[0x0][0x23c], -R0 ;  /* 0x00008f00c1087a23 */ /* 0x000fc40000010800 */
[----:B------:R-:W-:Y:S01]  /*181d0*/  FADD.FTZ R3, R148, R3 ;  /* 0x0000000394037221 */ /* 0x000fe20000010000 */
[----:B------:R-:W-:Y:S01]  /*181e0*/  HMMA.16816.F32.BF16 R12, R4, R26, R12 ;  /* 0x0000001a040c723c */ /* 0x000fe2000004180c */
[----:B------:R-:W-:Y:S01]  /*181f0*/  FADD.FTZ R2, R10, R2 ;  /* 0x000000020a027221 */ /* 0x000fe20000010000 */
[----:B------:R2:W-:Y:S01]  /*18200*/  MUFU.EX2 R11, R8 ;  /* 0x00000008000b7308 */ /* 0x0005e20000000800 */
[----:B------:R-:W-:Y:S01]  /*18210*/  FADD.FTZ R3, R149, R3 ;  /* 0x0000000395037221 */ /* 0x000fe20000010000 */
[----:B------:R-:W-:Y:S01]  /*18220*/  F2FP.BF16.PACK_AB R148, R42, R50 ;  /* 0x000000322a94723e */ /* 0x000fe200000010ff */
[----:B------:R-:W-:Y:S02]  /*18230*/  FADD.FTZ R2, R56, R2 ;  /* 0x0000000238027221 */ /* 0x000fe40000010000 */
[----:B------:R-:W-:Y:S01]  /*18240*/  FADD.FTZ R3, R150, R3 ;  /* 0x0000000396037221 */ /* 0x000fe20000010000 */
[----:B-1----:R-:W-:Y:S01]  /*18250*/  F2FP.BF16.PACK_AB R150, R242, R28 ;  /* 0x0000001cf296723e */ /* 0x002fe200000010ff */
[----:B------:R-:W-:-:S02]  /*18260*/  FADD.FTZ R2, R55, R2 ;  /* 0x0000000237027221 */ /* 0x000fc40000010000 */
[----:B------:R-:W-:Y:S02]  /*18270*/  FADD.FTZ R3, R151, R3 ;  /* 0x0000000397037221 */ /* 0x000fe40000010000 */
[----:B------:R-:W-:Y:S02]  /*18280*/  FADD.FTZ R2, R54, R2 ;  /* 0x0000000236027221 */ /* 0x000fe40000010000 */
[----:B------:R-:W-:Y:S02]  /*18290*/  FADD.FTZ R3, R109, R3 ;  /* 0x000000036d037221 */ /* 0x000fe40000010000 */
[----:B--2---:R-:W-:-:S04]  /*182a0*/  FFMA.FTZ R8, R202, c[0x0][0x23c], -R0 ;  /* 0x00008f00ca087a23 */ /* 0x004fc80000010800 */
[----:B------:R1:W2:Y:S02]  /*182b0*/  MUFU.EX2 R10, R8 ;  /* 0x00000008000a7308 */ /* 0x0002a40000000800 */
[----:B-1----:R-:W-:Y:S01]  /*182c0*/  FFMA.FTZ R8, R195, c[0x0][0x23c], -R0 ;  /* 0x00008f00c3087a23 */ /* 0x002fe20000010800 */
[----:B--2---:R-:W-:-:S05]  /*182d0*/  F2FP.BF16.PACK_AB R149, R10, R11 ;  /* 0x0000000b0a95723e */ /* 0x004fca00000010ff */
[----:B------:R1:W-:Y:S02]  /*182e0*/  MUFU.EX2 R9, R8 ;  /* 0x0000000800097308 */ /* 0x0003e40000000800 */
[----:B-1----:R-:W-:Y:S02]  /*182f0*/  FFMA.FTZ R8, R196, c[0x0][0x23c], -R0 ;  /* 0x00008f00c4087a23 */ /* 0x002fe40000010800 */
[----:B------:R-:W-:Y:S02]  /*18300*/  FADD.FTZ R0, R49, R2 ;  /* 0x0000000231007221 */ /* 0x000fe40000010000 */
[----:B------:R-:W-:Y:S01]  /*18310*/  FADD.FTZ R2, R252, R3 ;  /* 0x00000003fc027221 */ /* 0x000fe20000010000 */
[----:B------:R-:W-:Y:S01]  /*18320*/  MOV R3, R52 ;  /* 0x0000003400037202 */ /* 0x000fe20000000f00 */
[----:B------:R-:W-:Y:S01]  /*18330*/  FADD.FTZ R0, R51, R0 ;  /* 0x0000000033007221 */ /* 0x000fe20000010000 */
[----:B------:R-:W1:Y:S01]  /*18340*/  MUFU.EX2 R8, R8 ;  /* 0x0000000800087308 */ /* 0x000e620000000800 */
[----:B------:R-:W-:-:S02]  /*18350*/  FADD.FTZ R2, R107, R2 ;  /* 0x000000026b027221 */ /* 0x000fc40000010000 */
[----:B------:R-:W-:Y:S02]  /*18360*/  FADD.FTZ R0, R48, R0 ;  /* 0x0000000030007221 */ /* 0x000fe40000010000 */
[----:B------:R-:W-:Y:S02]  /*18370*/  FADD.FTZ R2, R106, R2 ;  /* 0x000000026a027221 */ /* 0x000fe40000010000 */
[----:B------:R-:W-:Y:S02]  /*18380*/  FADD.FTZ R0, R47, R0 ;  /* 0x000000002f007221 */ /* 0x000fe40000010000 */
[----:B------:R-:W-:Y:S02]  /*18390*/  FADD.FTZ R2, R105, R2 ;  /* 0x0000000269027221 */ /* 0x000fe40000010000 */
[----:B------:R-:W-:Y:S02]  /*183a0*/  FADD.FTZ R0, R44, R0 ;  /* 0x000000002c007221 */ /* 0x000fe40000010000 */
[----:B------:R-:W-:-:S02]  /*183b0*/  FADD.FTZ R2, R104, R2 ;  /* 0x0000000268027221 */ /* 0x000fc40000010000 */
[----:B------:R-:W-:Y:S01]  /*183c0*/  FADD.FTZ R0, R40, R0 ;  /* 0x0000000028007221 */ /* 0x000fe20000010000 */
[----:B-1----:R-:W-:Y:S01]  /*183d0*/  F2FP.BF16.PACK_AB R151, R8, R9 ;  /* 0x000000090897723e */ /* 0x002fe200000010ff */
[----:B------:R-:W-:Y:S02]  /*183e0*/  FADD.FTZ R2, R101, R2 ;  /* 0x0000000265027221 */ /* 0x000fe40000010000 */
[----:B------:R-:W-:Y:S02]  /*183f0*/  FADD.FTZ R0, R41, R0 ;  /* 0x0000000029007221 */ /* 0x000fe40000010000 */
[----:B------:R-:W-:Y:S02]  /*18400*/  FADD.FTZ R2, R100, R2 ;  /* 0x0000000264027221 */ /* 0x000fe40000010000 */
[----:B------:R-:W-:Y:S01]  /*18410*/  FADD.FTZ R0, R39, R0 ;  /* 0x0000000027007221 */ /* 0x000fe20000010000 */
[----:B---3--:R-:W-:Y:S01]  /*18420*/  HMMA.16816.F32.BF16 R136, R148, R16, R136 ;  /* 0x000000109488723c */ /* 0x008fe20000041888 */
[----:B------:R-:W-:-:S02]  /*18430*/  FADD.FTZ R2, R78, R2 ;  /* 0x000000024e027221 */ /* 0x000fc40000010000 */
[----:B------:R-:W-:Y:S02]  /*18440*/  FADD.FTZ R0, R38, R0 ;  /* 0x0000000026007221 */ /* 0x000fe40000010000 */
[----:B------:R-:W-:Y:S02]  /*18450*/  FADD.FTZ R2, R75, R2 ;  /* 0x000000024b027221 */ /* 0x000fe40000010000 */
[----:B------:R-:W-:Y:S01]  /*18460*/  FADD.FTZ R0, R36, R0 ;  /* 0x0000000024007221 */ /* 0x000fe20000010000 */
[----:B------:R-:W-:Y:S01]  /*18470*/  HMMA.16816.F32.BF16 R140, R148, R18, R140 ;  /* 0x00000012948c723c */ /* 0x000fe2000004188c */
[----:B------:R-:W-:Y:S02]  /*18480*/  FADD.FTZ R2, R64, R2 ;  /* 0x0000000240027221 */ /* 0x000fe40000010000 */
[----:B------:R-:W-:Y:S02]  /*18490*/  FADD.FTZ R0, R37, R0 ;  /* 0x0000000025007221 */ /* 0x000fe40000010000 */
[----:B------:R-:W-:-:S02]  /*184a0*/  FADD.FTZ R2, R53, R2 ;  /* 0x0000000235027221 */ /* 0x000fc40000010000 */
[----:B------:R-:W-:Y:S01]  /*184b0*/  FADD.FTZ R0, R29, R0 ;  /* 0x000000001d007221 */ /* 0x000fe20000010000 */
[C---:B----4-:R-:W-:Y:S01]  /*184c0*/  HMMA.16816.F32.BF16 R144, R148.reuse, R20, R144 ;  /* 0x000000149490723c */ /* 0x050fe20000041890 */
[----:B------:R-:W-:Y:S02]  /*184d0*/  FADD.FTZ R2, R50, R2 ;  /* 0x0000000232027221 */ /* 0x000fe40000010000 */
[----:B------:R-:W-:Y:S02]  /*184e0*/  FADD.FTZ R0, R11, R0 ;  /* 0x000000000b007221 */ /* 0x000fe40000010000 */
[----:B------:R-:W-:Y:S02]  /*184f0*/  FADD.FTZ R2, R42, R2 ;  /* 0x000000022a027221 */ /* 0x000fe40000010000 */
[----:B------:R-:W-:Y:S01]  /*18500*/  FADD.FTZ R0, R10, R0 ;  /* 0x000000000a007221 */ /* 0x000fe20000010000 */
[----:B------:R-:W-:Y:S01]  /*18510*/  HMMA.16816.F32.BF16 R148, R148, R22, R12 ;  /* 0x000000169494723c */ /* 0x000fe2000004180c */
[----:B------:R-:W-:Y:S01]  /*18520*/  FADD.FTZ R2, R28, R2 ;  /* 0x000000021c027221 */ /* 0x000fe20000010000 */
[----:B------:R-:W-:Y:S01]  /*18530*/  MOV R20, R60 ;  /* 0x0000003c00147202 */ /* 0x000fe20000000f00 */
[----:B------:R-:W-:-:S02]  /*18540*/  FADD.FTZ R0, R9, R0 ;  /* 0x0000000009007221 */ /* 0x000fc40000010000 */
[----:B------:R-:W-:Y:S02]  /*18550*/  FADD.FTZ R242, R242, R2 ;  /* 0x00000002f2f27221 */ /* 0x000fe40000010000 */
[----:B------:R-:W-:Y:S02]  /*18560*/  FADD.FTZ R243, R8, R0 ;  /* 0x0000000008f37221 */ /* 0x000fe40000010000 */
.L_x_1068:
        /* <DEDUP_REMOVED lines=9> */
.L_x_1080:
        /* <DEDUP_REMOVED lines=32> */
[--C-:B------:R-:W-:Y:S01]  /*18800*/  @!P0 IMAD.IADD R3, R3, 0x1, -R9.reuse ;  /* 0x0000000103038824 */ /* 0x100fe200078e0a09 */
[----:B------:R-:W-:Y:S01]  /*18810*/  ISETP.NE.AND P0, PT, RZ, c[0x0][0x2d0], PT ;  /* 0x0000b400ff007a0c */ /* 0x000fe20003f05270 */
[----:B------:R-:W-:Y:S01]  /*18820*/  @!P1 IMAD.IADD R4, R4, 0x1, -R9 ;  /* 0x0000000104049824 */ /* 0x000fe200078e0a09 */
[----:B------:R-:W-:Y:S02]  /*18830*/  @!P1 IADD3 R2, R2, 0x1, RZ ;  /* 0x0000000102029810 */ /* 0x000fe40007ffe0ff */
[-C--:B------:R-:W-:Y:S02]  /*18840*/  ISETP.GE.U32.AND P4, PT, R3, R9.reuse, PT ;  /* 0x000000090300720c */ /* 0x080fe40003f86070 */
[----:B------:R-:W-:Y:S02]  /*18850*/  LOP3.LUT R3, RZ, c[0x0][0x2d0], RZ, 0x33, !PT ;  /* 0x0000b400ff037a12 */ /* 0x000fe400078e33ff */
[----:B------:R-:W-:Y:S09]  /*18860*/  ISETP.GE.U32.AND P5, PT, R4, R9, PT ;  /* 0x000000090400720c */ /* 0x000ff20003fa6070 */
[----:B------:R-:W-:Y:S04]  /*18870*/  @P4 IADD3 R0, R0, 0x1, RZ ;  /* 0x0000000100004810 */ /* 0x000fe80007ffe0ff */
[----:B------:R-:W-:Y:S02]  /*18880*/  @!P2 IADD3 R0, -R0, RZ, RZ ;  /* 0x000000ff0000a210 */ /* 0x000fe40007ffe1ff */
[----:B------:R-:W-:Y:S02]  /*18890*/  @P5 IADD3 R2, R2, 0x1, RZ ;  /* 0x0000000102025810 */ /* 0x000fe40007ffe0ff */
[C---:B------:R-:W-:Y:S03]  /*188a0*/  SEL R6, R3.reuse, R0, !P0 ;  /* 0x0000000003067207 */ /* 0x040fe60004000000 */
[----:B------:R-:W-:Y:S01]  /*188b0*/  @!P3 IMAD.MOV R2, RZ, RZ, -R2 ;  /* 0x000000ffff02b224 */ /* 0x000fe200078e0a02 */
[C---:B------:R-:W-:Y:S04]  /*188c0*/  LEA R4, P1, R6.reuse, R210, 0x2 ;  /* 0x000000d206047211 */ /* 0x040fe800078210ff */
[-C--:B------:R-:W-:Y:S02]  /*188d0*/  LEA.HI.X.SX32 R5, R6, R211.reuse, 0x2, P1 ;  /* 0x000000d306057211 */ /* 0x080fe400008f16ff */
[----:B------:R-:W-:Y:S03]  /*188e0*/  SEL R0, R3, R2, !P0 ;  /* 0x0000000203007207 */ /* 0x000fe60004000000 */
[----:B------:R1:W2:Y:S01]  /*188f0*/  LDG.E R7, [R4.64] ;  /* 0x0000000804077981 */ /* 0x0002a2000c1e1900 */
[C---:B------:R-:W-:Y:S04]  /*18900*/  LEA R2, P0, R0.reuse, R210, 0x2 ;  /* 0x000000d200027211 */ /* 0x040fe800078010ff */
[C---:B------:R-:W-:Y:S01]  /*18910*/  LEA.HI.X.SX32 R3, R0.reuse, R211, 0x2, P0 ;  /* 0x000000d300037211 */ /* 0x040fe200000f16ff */
[----:B------:R-:W-:Y:S04]  /*18920*/  IMAD.IADD R0, R0, 0x1, -R6 ;  /* 0x0000000100007824 */ /* 0x000fe800078e0a06 */
[----:B-1----:R1:W2:Y:S02]  /*18930*/  LDG.E R5, [R2.64] ;  /* 0x0000000802057981 */ /* 0x0022a4000c1e1900 */
[----:B-1----:R-:W-:Y:S04]  /*18940*/  IMAD.MOV.U32 R2, RZ, RZ, c[0x0][0x2d0] ;  /* 0x0000b400ff027624 */ /* 0x002fe800078e00ff */
[----:B------:R-:W-:Y:S05]  /*18950*/  IMAD R0, R0, R2, -0x100 ;  /* 0xffffff0000007424 */ /* 0x000fea00078e0202 */
[----:B------:R-:W-:Y:S05]  /*18960*/  SHF.R.S32.HI R2, RZ, 0x1f, R0 ;  /* 0x0000001fff027819 */ /* 0x000fea0000011400 */
[----:B------:R-:W-:Y:S02]  /*18970*/  IMAD R4, R2, c[0x0][0x1a0], RZ ;  /* 0x0000680002047a24 */ /* 0x000fe400078e02ff */
[C---:B------:R-:W-:Y:S04]  /*18980*/  IMAD.WIDE.U32 R2, R0.reuse, c[0x0][0x1a0], RZ ;  /* 0x0000680000027a25 */ /* 0x040fe800078e00ff */
[----:B------:R-:W-:Y:S05]  /*18990*/  IMAD R0, R0, c[0x0][0x1a4], R4 ;  /* 0x0000690000007a24 */ /* 0x000fea00078e0204 */
[----:B------:R-:W-:Y:S01]  /*189a0*/  IADD3 R3, R3, R0, RZ ;  /* 0x0000000003037210 */ /* 0x000fe20007ffe0ff */
[----:B--2---:R-:W-:Y:S05]  /*189b0*/  IMAD.IADD R7, R7, 0x1, -R5 ;  /* 0x0000000107077824 */ /* 0x004fea00078e0a05 */
[----:B------:R-:W-:Y:S05]  /*189c0*/  SHF.R.S32.HI R4, RZ, 0x1f, R7 ;  /* 0x0000001fff047819 */ /* 0x000fea0000011407 */
[----:B------:R-:W-:Y:S02]  /*189d0*/  IMAD R0, R4, c[0x0][0x188], RZ ;  /* 0x0000620004007a24 */ /* 0x000fe400078e02ff */
[C---:B------:R-:W-:Y:S04]  /*189e0*/  IMAD.WIDE.U32 R4, R7.reuse, c[0x0][0x188], R2 ;  /* 0x0000620007047a25 */ /* 0x040fe800078e0002 */
[----:B------:R-:W-:Y:S02]  /*189f0*/  IMAD R2, R7, c[0x0][0x18c], R0 ;  /* 0x0000630007027a24 */ /* 0x000fe400078e0200 */
[----:B------:R-:W-:Y:S02]  /*18a00*/  IMAD.MOV.U32 R0, RZ, RZ, R4 ;  /* 0x000000ffff007224 */ /* 0x000fe400078e0004 */
[----:B------:R-:W-:Y:S02]  /*18a10*/  IMAD.IADD R2, R5, 0x1, R2 ;  /* 0x0000000105027824 */ /* 0x000fe400078e0202 */
.L_x_1077:
[----:B------:R-:W-:Y:S01]  /*18a20*/  ULDC.64 UR4, c[0x0][0x1a0] ;  /* 0x0000680000047ab9 */ /* 0x000fe20000000a00 */
[----:B------:R-:W-:Y:S02]  /*18a30*/  ISETP.GE.AND P0, PT, R132, c[0x0][0x220], PT ;  /* 0x0000880084007a0c */ /* 0x000fe40003f06270 */
[C---:B------:R-:W-:Y:S03]  /*18a40*/  LEA R186, P3, R0.reuse, R46, 0x1 ;  /* 0x0000002e00ba7211 */ /* 0x040fe600078608ff */
[----:B------:R-:W-:Y:S01]  /*18a50*/  USHF.L.U32 UR7, UR4, 0x5, URZ ;  /* 0x0000000504077899 */ /* 0x000fe2000800063f */
[-C--:B------:R-:W-:Y:S01]  /*18a60*/  LEA.HI.X R187, R0, R45.reuse, R2, 0x1, P3 ;  /* 0x0000002d00bb7211 */ /* 0x080fe200018f0c02 */
[----:B------:R-:W-:Y:S06]  /*18a70*/  USHF.L.U64.HI UR5, UR4, UR6, UR5 ;  /* 0x0000000604057299 */ /* 0x000fec0008010205 */
[----:B------:R-:W-:Y:S01]  /*18a80*/  @P0 STS.64 [R185+0x5008], RZ ;  /* 0x005008ffb9000388 */ /* 0x000fe20000000a00 */
[-C--:B------:R-:W-:Y:S02]  /*18a90*/  @!P0 MOV R10, R0.reuse ;  /* 0x00000000000a8202 */ /* 0x080fe40000000f00 */
[CC--:B------:R-:W-:Y:S02]  /*18aa0*/  @!P0 LEA R3, P2, R244.reuse, R0.reuse, 0x6 ;  /* 0x00000000f4038211 */ /* 0x0c0fe400078430ff */
[C---:B------:R-:W-:Y:S01]  /*18ab0*/  @!P0 LEA R4, P1, R244.reuse, R0, 0x7 ;  /* 0x00000000f4048211 */ /* 0x040fe200078238ff */
[----:B------:R-:W-:Y:S01]  /*18ac0*/  @P0 STS [R185+0x5000], RZ ;  /* 0x005000ffb9000388 */ /* 0x000fe20000000800 */
[----:B------:R-:W-:Y:S02]  /*18ad0*/  @!P0 MOV R8, c[0x0][0x1a4] ;  /* 0x0000690000088a02 */ /* 0x000fe40000000f00 */
[-C--:B------:R-:W-:Y:S01]  /*18ae0*/  @!P0 MOV R15, R2.reuse ;  /* 0x00000002000f8202 */ /* 0x080fe20000000f00 */
[----:B------:R-:W-:Y:S01]  /*18af0*/  @P0 STS [R185+0x5004], RZ ;  /* 0x005004ffb9000388 */ /* 0x000fe20000000800 */
[-C--:B------:R-:W-:Y:S02]  /*18b00*/  @!P0 MOV R13, R2.reuse ;  /* 0x00000002000d8202 */ /* 0x080fe40000000f00 */
[-C--:B------:R-:W-:Y:S01]  /*18b10*/  @!P0 MOV R11, R2.reuse ;  /* 0x00000002000b8202 */ /* 0x080fe20000000f00 */
[----:B------:R-:W-:Y:S01]  /*18b20*/  @!PT LDS RZ, [RZ] ;  /* 0x00000000fffff984 */ /* 0x000fe20000000800 */
[----:B------:R-:W-:Y:S01]  /*18b30*/  @!PT LDS RZ, [RZ] ;  /* 0x00000000fffff984 */ /* 0x000fe20000000800 */
[----:B------:R-:W-:Y:S01]  /*18b40*/  @!PT LDS RZ, [RZ] ;  /* 0x00000000fffff984 */ /* 0x000fe20000000800 */
[----:B------:R1:W-:Y:S01]  /*18b50*/  @!P0 LDGSTS.E.BYPASS.LTC128B.128 [R185+0x5000], [R186.64] ;  /* 0x05000000bab98fae */ /* 0x0003e2000b901d48 */
[----:B------:R-:W-:Y:S02]  /*18b60*/  @!P0 MOV R6, c[0x0][0x1a4] ;  /* 0x0000690000068a02 */ /* 0x000fe40000000f00 */
[----:B------:R-:W-:Y:S01]  /*18b70*/  @!P0 MOV R5, c[0x0][0x1a4] ;  /* 0x0000690000058a02 */ /* 0x000fe20000000f00 */
[C---:B------:R-:W-:Y:S01]  /*18b80*/  @!P0 IMAD.WIDE.U32 R10, R244.reuse, 0xe0, R10 ;  /* 0x000000e0f40a8825 */ /* 0x040fe200078e000a */
[C---:B------:R-:W-:Y:S02]  /*18b90*/  @!P0 LEA.HI.X R6, R244.reuse, R2, R6, 0x6, P2 ;  /* 0x00000002f4068211 */ /* 0x040fe400010f3406 */
[C---:B------:R-:W-:Y:S01]  /*18ba0*/  @!P0 LEA R20, P2, R3.reuse, R46, 0x1 ;  /* 0x0000002e03148211 */ /* 0x040fe200078408ff */
[----:B------:R-:W-:Y:S01]  /*18bb0*/  @P0 STS.128 [R185+0x5800], RZ ;  /* 0x005800ffb9000388 */ /* 0x000fe20000000c00 */
[----:B------:R-:W-:Y:S02]  /*18bc0*/  @!P0 LEA.HI.X R5, R244, R2, R5, 0x7, P1 ;  /* 0x00000002f4058211 */ /* 0x000fe400008f3c05 */
[C---:B------:R-:W-:Y:S02]  /*18bd0*/  @!P0 LEA R18, P1, R4.reuse, R46, 0x1 ;  /* 0x0000002e04128211 */ /* 0x040fe400078208ff */
[-C--:B------:R-:W-:Y:S02]  /*18be0*/  @!P0 LEA.HI.X R21, R3, R45.reuse, R6, 0x1, P2 ;  /* 0x0000002d03158211 */ /* 0x080fe400010f0c06 */
[----:B------:R-:W-:Y:S02]  /*18bf0*/  @!P0 LEA.HI.X R19, R4, R45, R5, 0x1, P1 ;  /* 0x0000002d04138211 */ /* 0x000fe400008f0c05 */
[----:B------:R-:W-:Y:S02]  /*18c00*/  @!P0 MOV R5, R2 ;  /* 0x0000000200058202 */ /* 0x000fe40000000f00 */
[-C--:B------:R-:W-:Y:S02]  /*18c10*/  @!P0 MOV R4, R0.reuse ;  /* 0x0000000000048202 */ /* 0x080fe40000000f00 */
[----:B------:R-:W-:Y:S02]  /*18c20*/  @!P0 MOV R6, c[0x0][0x1a4] ;  /* 0x0000690000068a02 */ /* 0x000fe40000000f00 */
[----:B------:R-:W-:Y:S01]  /*18c30*/  @!P0 MOV R9, c[0x0][0x1a4] ;  /* 0x0000690000098a02 */ /* 0x000fe20000000f00 */
[----:B------:R-:W-:Y:S01]  /*18c40*/  @!P0 IMAD.WIDE.U32 R4, R244, 0x60, R4 ;  /* 0x00000060f4048825 */ /* 0x000fe200078e0004 */
[-C--:B------:R-:W-:Y:S02]  /*18c50*/  @!P0 MOV R14, R0.reuse ;  /* 0x00000000000e8202 */ /* 0x080fe40000000f00 */
[----:B------:R-:W-:Y:S01]  /*18c60*/  @!P0 MOV R12, R0 ;  /* 0x00000000000c8202 */ /* 0x000fe20000000f00 */
[----:B------:R-:W-:Y:S01]  /*18c70*/  @!P0 IMAD R7, R6, 0xa0, RZ ;  /* 0x000000a006078824 */ /* 0x000fe200078e02ff */
[-C--:B------:R-:W-:Y:S01]  /*18c80*/  @!P0 LEA R16, P1, R4, R46.reuse, 0x1 ;  /* 0x0000002e04108211 */ /* 0x080fe200078208ff */
[----:B------:R-:W-:Y:S01]  /*18c90*/  @!P0 IMAD.WIDE.U32 R14, R244, 0xa0, R14 ;  /* 0x000000a0f40e8825 */ /* 0x000fe200078e000e */
[----:B------:R-:W-:Y:S02]  /*18ca0*/  @!P0 IADD3 R0, P2, R0, UR7, RZ ;  /* 0x0000000700008c10 */ /* 0x000fe4000ff5e0ff */
[----:B------:R-:W-:Y:S01]  /*18cb0*/  @!P0 MOV R3, c[0x0][0x1a4] ;  /* 0x0000690000038a02 */ /* 0x000fe20000000f00 */
[----:B------:R-:W-:Y:S01]  /*18cc0*/  @!P0 IMAD.WIDE.U32 R12, R244, 0xc0, R12 ;  /* 0x000000c0f40c8825 */ /* 0x000fe200078e000c */
[----:B------:R-:W-:Y:S03]  /*18cd0*/  @!P0 IADD3 R7, R7, R15, RZ ;  /* 0x0000000f07078210 */ /* 0x000fe60007ffe0ff */
[----:B------:R-:W-:Y:S05]  /*18ce0*/  @!P0 IMAD R3, R3, 0x60, RZ ;  /* 0x0000006003038824 */ /* 0x000fea00078e02ff */
[----:B------:R-:W-:Y:S01]  /*18cf0*/  @!P0 IADD3 R6, R3, R5, RZ ;  /* 0x0000000503068210 */ /* 0x000fe20007ffe0ff */
[----:B------:R-:W-:Y:S01]  /*18d00*/  @!P0 IMAD R3, R9, 0xe0, RZ ;  /* 0x000000e009038824 */ /* 0x000fe200078e02ff */
[----:B------:R-:W-:Y:S01]  /*18d10*/  @!P0 IADD3.X R9, R2, UR5, RZ, P2, !PT ;  /* 0x0000000502098c10 */ /* 0x000fe200097fe4ff */
[----:B------:R-:W-:Y:S01]  /*18d20*/  @!P0 IMAD R5, R8, 0xc0, RZ ;  /* 0x000000c008058824 */ /* 0x000fe200078e02ff */
[CC--:B------:R-:W-:Y:S02]  /*18d30*/  @!P0 LEA R8, P4, R0.reuse, R46.reuse, 0x1 ;  /* 0x0000002e00088211 */ /* 0x0c0fe400078808ff */
[----:B------:R-:W-:Y:S02]  /*18d40*/  @!P0 IADD3 R3, R3, R11, RZ ;  /* 0x0000000b03038210 */ /* 0x000fe40007ffe0ff */
[-C--:B------:R-:W-:Y:S02]  /*18d50*/  @!P0 LEA.HI.X R9, R0, R45.reuse, R9, 0x1, P4 ;  /* 0x0000002d00098211 */ /* 0x080fe400020f0c09 */
[-C--:B------:R-:W-:Y:S02]  /*18d60*/  @!P0 LEA.HI.X R17, R4, R45.reuse, R6, 0x1, P1 ;  /* 0x0000002d04118211 */ /* 0x080fe400008f0c06 */
[-C--:B------:R-:W-:Y:S01]  /*18d70*/  @!P0 LEA R6, P3, R14, R46.reuse, 0x1 ;  /* 0x0000002e0e068211 */ /* 0x080fe200078608ff */
[----:B------:R-:W-:Y:S01]  /*18d80*/  @!PT LDS RZ, [RZ] ;  /* 0x00000000fffff984 */ /* 0x000fe20000000800 */
[----:B------:R-:W-:Y:S01]  /*18d90*/  @!PT LDS RZ, [RZ] ;  /* 0x00000000fffff984 */ /* 0x000fe20000000800 */
[----:B------:R-:W-:Y:S01]  /*18da0*/  @!PT LDS RZ, [RZ] ;  /* 0x00000000fffff984 */ /* 0x000fe20000000800 */
[----:B------:R2:W-:Y:S01]  /*18db0*/  @!P0 LDGSTS.E.BYPASS.LTC128B.128 [R185+0x5800], [R8.64] ;  /* 0x0580000008b98fae */ /* 0x0005e2000b901d48 */
[-C--:B------:R-:W-:Y:S02]  /*18dc0*/  @!P0 LEA R4, P2, R12, R46.reuse, 0x1 ;  /* 0x0000002e0c048211 */ /* 0x080fe400078408ff */
[----:B------:R-:W-:Y:S02]  /*18dd0*/  @!P0 LEA.HI.X R7, R14, R45, R7, 0x1, P3 ;  /* 0x0000002d0e078211 */ /* 0x000fe400018f0c07 */
[C---:B------:R-:W-:Y:S02]  /*18de0*/  @!P0 LEA R2, P1, R10.reuse, R46, 0x1 ;  /* 0x0000002e0a028211 */ /* 0x040fe400078208ff */
[----:B------:R-:W-:Y:S01]  /*18df0*/  @!P0 IADD3 R5, R5, R13, RZ ;  /* 0x0000000d05058210 */ /* 0x000fe20007ffe0ff */
[----:B------:R-:W-:Y:S01]  /*18e00*/  @P0 STS.128 [R185+0x6000], RZ ;  /* 0x006000ffb9000388 */ /* 0x000fe20000000c00 */
[-C--:B------:R-:W-:Y:S02]  /*18e10*/  @!P0 LEA.HI.X R3, R10, R45.reuse, R3, 0x1, P1 ;  /* 0x0000002d0a038211 */ /* 0x080fe400008f0c03 */
[----:B------:R-:W-:Y:S02]  /*18e20*/  @!P0 LEA.HI.X R5, R12, R45, R5, 0x1, P2 ;  /* 0x0000002d0c058211 */ /* 0x000fe400010f0c05 */
[----:B------:R-:W-:Y:S03]  /*18e30*/  ISETP.GE.AND P1, PT, R241, 0x2, PT ;  /* 0x00000002f100780c */ /* 0x000fe60003f26270 */
        /* <DEDUP_REMOVED lines=31> */
[----:B--2---:R-:W5:Y:S08]  /*19030*/  LDSM.16.M88.4 R8, [R164+0x1000] ;  /* 0x00100000a408783b */ /* 0x004f700000000200 */
[----:B----4-:R-:W2:Y:S08]  /*19040*/  LDSM.16.M88.4 R16, [R164+0x1400] ;  /* 0x00140000a410783b */ /* 0x010eb00000000200 */
        /* <DEDUP_REMOVED lines=14> */
[----:B------:R-:W-:Y:S08]  /*19130*/  LDSM.16.M88.4 R156, [R169] ;  /* 0x00000000a99c783b */ /* 0x000ff00000000200 */
[----:B------:R-:W1:Y:S01]  /*19140*/  LDSM.16.M88.4 R160, [R167] ;  /* 0x00000000a7a0783b */ /* 0x000e620000000200 */
[C---:B-----5:R-:W-:Y:S08]  /*19150*/  HMMA.16816.F32.BF16 R4, R128.reuse, R8, RZ ;  /* 0x000000088004723c */ /* 0x060ff000000418ff */
[C---:B------:R-:W-:Y:S08]  /*19160*/  HMMA.16816.F32.BF16 R8, R128.reuse, R10, RZ ;  /* 0x0000000a8008723c */ /* 0x040ff000000418ff */
[C---:B--2---:R-:W-:Y:S08]  /*19170*/  HMMA.16816.F32.BF16 R12, R128.reuse, R16, RZ ;  /* 0x00000010800c723c */ /* 0x044ff000000418ff */
[C---:B------:R-:W-:Y:S08]  /*19180*/  HMMA.16816.F32.BF16 R16, R128.reuse, R18, RZ ;  /* 0x000000128010723c */ /* 0x040ff000000418ff */
[C---:B---3--:R-:W-:Y:S08]  /*19190*/  HMMA.16816.F32.BF16 R20, R128.reuse, R24, RZ ;  /* 0x000000188014723c */ /* 0x048ff000000418ff */
[C---:B------:R-:W-:Y:S08]  /*191a0*/  HMMA.16816.F32.BF16 R24, R128.reuse, R26, RZ ;  /* 0x0000001a8018723c */ /* 0x040ff000000418ff */
[C---:B----4-:R-:W-:Y:S08]  /*191b0*/  HMMA.16816.F32.BF16 R28, R128.reuse, R32, RZ ;  /* 0x00000020801c723c */ /* 0x050ff000000418ff */
        /* <DEDUP_REMOVED lines=25> */
[----:B------:R-:W1:Y:S07]  /*19350*/  LDSM.16.M88.4 R152, [R184] ;  /* 0x00000000b898783b */ /* 0x000e6e0000000200 */
        /* <DEDUP_REMOVED lines=19> */
[----:B------:R-:W-:Y:S02]  /*19490*/  FMUL.FTZ R14, R14, c[0x0][0x2ec] ;  /* 0x0000bb000e0e7a20 */ /* 0x000fe40000410000 */
[----:B------:R-:W-:Y:S02]  /*194a0*/  FMUL.FTZ R15, R15, c[0x0][0x2ec] ;  /* 0x0000bb000f0f7a20 */ /* 0x000fe40000410000 */
[----:B------:R-:W-:Y:S01]  /*194b0*/  FMUL.FTZ R16, R16, c[0x0][0x2ec] ;  /* 0x0000bb0010107a20 */ /* 0x000fe20000410000 */
[----:B------:R-:W1:Y:S01]  /*194c0*/  MUFU.TANH R207, R8 ;  /* 0x0000000800cf7308 */ /* 0x000e620000002400 */
[----:B------:R-:W-:Y:S02]  /*194d0*/  FMUL.FTZ R17, R17, c[0x0][0x2ec] ;  /* 0x0000bb0011117a20 */ /* 0x000fe40000410000 */
[----:B------:R-:W-:Y:S02]  /*194e0*/  FMUL.FTZ R18, R18, c[0x0][0x2ec] ;  /* 0x0000bb0012127a20 */ /* 0x000fe40000410000 */
[----:B------:R-:W-:Y:S05]  /*194f0*/  FMUL.FTZ R19, R19, c[0x0][0x2ec] ;  /* 0x0000bb0013137a20 */ /* 0x000fea0000410000 */
[----:B------:R-:W1:Y:S01]  /*19500*/  MUFU.TANH R206, R9 ;  /* 0x0000000900ce7308 */ /* 0x000e620000002400 */
[----:B----4-:R-:W4:Y:S09]  /*19510*/  LDSM.16.M88.4 R4, [R183] ;  /* 0x00000000b704783b */ /* 0x010f320000000200 */
[----:B------:R-:W1:Y:S10]  /*19520*/  MUFU.TANH R205, R10 ;  /* 0x0000000a00cd7308 */ /* 0x000e740000002400 */
[----:B------:R5:W1:Y:S10]  /*19530*/  MUFU.TANH R204, R11 ;  /* 0x0000000b00cc7308 */ /* 0x000a740000002400 */
[----:B------:R-:W1:Y:S10]  /*19540*/  MUFU.TANH R203, R12 ;  /* 0x0000000c00cb7308 */ /* 0x000e740000002400 */
[----:B------:R-:W1:Y:S01]  /*19550*/  MUFU.TANH R200, R13 ;  /* 0x0000000d00c87308 */ /* 0x000e620000002400 */
[----:B-----5:R-:W5:Y:S01]  /*19560*/  LDSM.16.M88.4 R8, [R182] ;  /* 0x00000000b608783b */ /* 0x020f620000000200 */
[C---:B----4-:R-:W-:Y:S08]  /*19570*/  HMMA.16816.F32.BF16 R20, R156.reuse, R4, R20 ;  /* 0x000000049c14723c */ /* 0x050ff00000041814 */
[----:B------:R-:W4:Y:S01]  /*19580*/  MUFU.TANH R199, R14 ;  /* 0x0000000e00c77308 */ /* 0x000f220000002400 */
[C---:B------:R-:W-:Y:S01]  /*19590*/  HMMA.16816.F32.BF16 R24, R156.reuse, R6, R24 ;  /* 0x000000069c18723c */ /* 0x040fe20000041818 */
[----:B------:R-:W1:Y:S08]  /*195a0*/  LDSM.16.M88.4 R4, [R181] ;  /* 0x00000000b504783b */ /* 0x000e700000000200 */
[----:B------:R-:W1:Y:S06]  /*195b0*/  MUFU.TANH R198, R15 ;  /* 0x0000000f00c67308 */ /* 0x000e6c0000002400 */
[----:B------:R-:W-:Y:S04]  /*195c0*/  FMUL.FTZ R21, R21, c[0x0][0x2ec] ;  /* 0x0000bb0015157a20 */ /* 0x000fe80000410000 */
[----:B------:R-:W1:Y:S01]  /*195d0*/  MUFU.TANH R197, R16 ;  /* 0x0000001000c57308 */ /* 0x000e620000002400 */
[----:B------:R-:W-:Y:S02]  /*195e0*/  FMUL.FTZ R22, R22, c[0x0][0x2ec] ;  /* 0x0000bb0016167a20 */ /* 0x000fe40000410000 */
[----:B------:R-:W-:Y:S02]  /*195f0*/  FMUL.FTZ R20, R20, c[0x0][0x2ec] ;  /* 0x0000bb0014147a20 */ /* 0x000fe40000410000 */
[----:B------:R-:W-:Y:S02]  /*19600*/  FMUL.FTZ R23, R23, c[0x0][0x2ec] ;  /* 0x0000bb0017177a20 */ /* 0x000fe40000410000 */
[----:B------:R-:W-:Y:S02]  /*19610*/  FMUL.FTZ R24, R24, c[0x0][0x2ec] ;  /* 0x0000bb0018187a20 */ /* 0x000fe40000410000 */
[----:B------:R-:W-:Y:S01]  /*19620*/  FMUL.FTZ R25, R25, c[0x0][0x2ec] ;  /* 0x0000bb0019197a20 */ /* 0x000fe20000410000 */
[----:B------:R-:W2:Y:S01]  /*19630*/  MUFU.TANH R192, R21 ;  /* 0x0000001500c07308 */ /* 0x000ea20000002400 */
[----:B------:R-:W-:Y:S02]  /*19640*/  FMUL.FTZ R26, R26, c[0x0][0x2ec] ;  /* 0x0000bb001a1a7a20 */ /* 0x000fe40000410000 */
[----:B------:R-:W-:Y:S01]  /*19650*/  FMUL.FTZ R27, R27, c[0x0][0x2ec] ;  /* 0x0000bb001b1b7a20 */ /* 0x000fe20000410000 */
[C---:B-----5:R-:W-:Y:S06]  /*19660*/  HMMA.16816.F32.BF16 R28, R156.reuse, R8, R28 ;  /* 0x000000089c1c723c */ /* 0x060fec000004181c */
[----:B------:R-:W2:Y:S02]  /*19670*/  MUFU.TANH R196, R17 ;  /* 0x0000001100c47308 */ /* 0x000ea40000002400 */
[C---:B------:R-:W-:Y:S01]  /*19680*/  HMMA.16816.F32.BF16 R32, R156.reuse, R10, R32 ;  /* 0x0000000a9c20723c */ /* 0x040fe20000041820 */
[----:B------:R-:W5:Y:S07]  /*19690*/  LDSM.16.M88.4 R8, [R180] ;  /* 0x00000000b408783b */ /* 0x000f6e0000000200 */
[----:B------:R-:W2:Y:S01]  /*196a0*/  MUFU.TANH R195, R18 ;  /* 0x0000001200c37308 */ /* 0x000ea20000002400 */
[C---:B-1----:R-:W-:Y:S07]  /*196b0*/  HMMA.16816.F32.BF16 R36, R156.reuse, R4, R36 ;  /* 0x000000049c24723c */ /* 0x042fee0000041824 */
[----:B------:R-:W-:Y:S01]  /*196c0*/  FMUL.FTZ R28, R28, c[0x0][0x2ec] ;  /* 0x0000bb001c1c7a20 */ /* 0x000fe20000410000 */
[C---:B------:R-:W-:Y:S01]  /*196d0*/  HMMA.16816.F32.BF16 R40, R156.reuse, R6, R40 ;  /* 0x000000069c28723c */ /* 0x040fe20000041828 */
[----:B------:R-:W1:Y:S01]  /*196e0*/  MUFU.TANH R194, R19 ;  /* 0x0000001300c27308 */ /* 0x000e620000002400 */
[----:B------:R-:W1:Y:S02]  /*196f0*/  LDSM.16.M88.4 R4, [R179] ;  /* 0x00000000b304783b */ /* 0x000e640000000200 */
[----:B------:R-:W-:Y:S02]  /*19700*/  FMUL.FTZ R29, R29, c[0x0][0x2ec] ;  /* 0x0000bb001d1d7a20 */ /* 0x000fe40000410000 */
[----:B------:R-:W-:Y:S02]  /*19710*/  FMUL.FTZ R30, R30, c[0x0][0x2ec] ;  /* 0x0000bb001e1e7a20 */ /* 0x000fe40000410000 */
[----:B------:R-:W-:Y:S03]  /*19720*/  FMUL.FTZ R31, R31, c[0x0][0x2ec] ;  /* 0x0000bb001f1f7a20 */ /* 0x000fe60000410000 */
[----:B------:R-:W1:Y:S01]  /*19730*/  MUFU.TANH R154, R28 ;  /* 0x0000001c009a7308 */ /* 0x000e620000002400 */
[----:B------:R-:W-:Y:S02]  /*19740*/  FMUL.FTZ R32, R32, c[0x0][0x2ec] ;  /* 0x0000bb0020207a20 */ /* 0x000fe40000410000 */
[----:B------:R-:W-:Y:S02]  /*19750*/  FMUL.FTZ R33, R33, c[0x0][0x2ec] ;  /* 0x0000bb0021217a20 */ /* 0x000fe40000410000 */
[----:B------:R-:W-:Y:S02]  /*19760*/  FMUL.FTZ R34, R34, c[0x0][0x2ec] ;  /* 0x0000bb0022227a20 */ /* 0x000fe40000410000 */
[----:B------:R-:W-:Y:S02]  /*19770*/  FMUL.FTZ R35, R35, c[0x0][0x2ec] ;  /* 0x0000bb0023237a20 */ /* 0x000fe40000410000 */
[----:B------:R-:W-:Y:S01]  /*19780*/  FMUL.FTZ R36, R36, c[0x0][0x2ec] ;  /* 0x0000bb0024247a20 */ /* 0x000fe20000410000 */
[----:B------:R-:W2:Y:S01]  /*19790*/  MUFU.TANH R153, R29 ;  /* 0x0000001d00997308 */ /* 0x000ea20000002400 */
[----:B------:R-:W-:Y:S01]  /*197a0*/  FMUL.FTZ R37, R37, c[0x0][0x2ec] ;  /* 0x0000bb0025257a20 */ /* 0x000fe20000410000 */
[C---:B-----5:R-:W-:Y:S03]  /*197b0*/  HMMA.16816.F32.BF16 R44, R156.reuse, R8, R44 ;  /* 0x000000089c2c723c */ /* 0x060fe6000004182c */
[----:B------:R-:W-:Y:S02]  /*197c0*/  FMUL.FTZ R38, R38, c[0x0][0x2ec] ;  /* 0x0000bb0026267a20 */ /* 0x000fe40000410000 */
[----:B------:R-:W-:Y:S03]  /*197d0*/  FMUL.FTZ R39, R39, c[0x0][0x2ec] ;  /* 0x0000bb0027277a20 */ /* 0x000fe60000410000 */
[----:B------:R-:W2:Y:S01]  /*197e0*/  MUFU.TANH R193, R20 ;  /* 0x0000001400c17308 */ /* 0x000ea20000002400 */
[C---:B------:R-:W-:Y:S01]  /*197f0*/  HMMA.16816.F32.BF16 R48, R156.reuse, R10, R48 ;  /* 0x0000000a9c30723c */ /* 0x040fe20000041830 */
[----:B------:R-:W5:Y:S02]  /*19800*/  LDSM.16.M88.4 R8, [R178] ;  /* 0x00000000b208783b */ /* 0x000f640000000200 */
[----:B------:R-:W-:Y:S02]  /*19810*/  FMUL.FTZ R40, R40, c[0x0][0x2ec] ;  /* 0x0000bb0028287a20 */ /* 0x000fe40000410000 */
[----:B------:R-:W-:Y:S02]  /*19820*/  FMUL.FTZ R41, R41, c[0x0][0x2ec] ;  /* 0x0000bb0029297a20 */ /* 0x000fe40000410000 */
[----:B------:R-:W-:Y:S02]  /*19830*/  FMUL.FTZ R42, R42, c[0x0][0x2ec] ;  /* 0x0000bb002a2a7a20 */ /* 0x000fe40000410000 */
[----:B------:R-:W2:Y:S01]  /*19840*/  MUFU.TANH R191, R22 ;  /* 0x0000001600bf7308 */ /* 0x000ea20000002400 */
[C---:B-1----:R-:W-:Y:S03]  /*19850*/  HMMA.16816.F32.BF16 R52, R156.reuse, R4, R52 ;  /* 0x000000049c34723c */ /* 0x042fe60000041834 */
[----:B------:R-:W-:Y:S02]  /*19860*/  FMUL.FTZ R43, R43, c[0x0][0x2ec] ;  /* 0x0000bb002b2b7a20 */ /* 0x000fe40000410000 */
[----:B------:R-:W-:Y:S03]  /*19870*/  FMUL.FTZ R45, R45, c[0x0][0x2ec] ;  /* 0x0000bb002d2d7a20 */ /* 0x000fe60000410000 */
[C---:B------:R-:W-:Y:S01]  /*19880*/  HMMA.16816.F32.BF16 R56, R156.reuse, R6, R56 ;  /* 0x000000069c38723c */ /* 0x040fe20000041838 */
[----:B------:R-:W1:Y:S01]  /*19890*/  MUFU.TANH R163, R23 ;  /* 0x0000001700a37308 */ /* 0x000e620000002400 */
[----:B------:R-:W1:Y:S02]  /*198a0*/  LDSM.16.M88.4 R4, [R177] ;  /* 0x00000000b104783b */ /* 0x000e640000000200 */
[----:B------:R-:W-:Y:S02]  /*198b0*/  FMUL.FTZ R46, R46, c[0x0][0x2ec] ;  /* 0x0000bb002e2e7a20 */ /* 0x000fe40000410000 */
[----:B------:R-:W-:Y:S02]  /*198c0*/  FMUL.FTZ R47, R47, c[0x0][0x2ec] ;  /* 0x0000bb002f2f7a20 */ /* 0x000fe40000410000 */
[----:B------:R-:W-:Y:S03]  /*198d0*/  FMUL.FTZ R48, R48, c[0x0][0x2ec] ;  /* 0x0000bb0030307a20 */ /* 0x000fe60000410000 */
[----:B------:R2:W1:Y:S01]  /*198e0*/  MUFU.TANH R29, R45 ;  /* 0x0000002d001d7308 */ /* 0x0004620000002400 */
[----:B------:R-:W-:Y:S02]  /*198f0*/  FMUL.FTZ R49, R49, c[0x0][0x2ec] ;  /* 0x0000bb0031317a20 */ /* 0x000fe40000410000 */
[----:B------:R-:W-:Y:S02]  /*19900*/  FMUL.FTZ R50, R50, c[0x0][0x2ec] ;  /* 0x0000bb0032327a20 */ /* 0x000fe40000410000 */
[----:B------:R-:W-:Y:S02]  /*19910*/  FMUL.FTZ R51, R51, c[0x0][0x2ec] ;  /* 0x0000bb0033337a20 */ /* 0x000fe40000410000 */
[----:B------:R-:W-:Y:S02]  /*19920*/  FMUL.FTZ R52, R52, c[0x0][0x2ec] ;  /* 0x0000bb0034347a20 */ /* 0x000fe40000410000 */
[----:B------:R-:W-:Y:S01]  /*19930*/  FMUL.FTZ R53, R53, c[0x0][0x2ec] ;  /* 0x0000bb0035357a20 */ /* 0x000fe20000410000 */
[----:B------:R3:W3:Y:S01]  /*19940*/  MUFU.TANH R28, R46 ;  /* 0x0000002e001c7308 */ /* 0x0006e20000002400 */
[----:B------:R-:W-:Y:S01]  /*19950*/  FMUL.FTZ R54, R54, c[0x0][0x2ec] ;  /* 0x0000bb0036367a20 */ /* 0x000fe20000410000 */
[C---:B-----5:R-:W-:Y:S03]  /*19960*/  HMMA.16816.F32.BF16 R60, R156.reuse, R8, R60 ;  /* 0x000000089c3c723c */ /* 0x060fe6000004183c */
[----:B------:R-:W-:Y:S02]  /*19970*/  FMUL.FTZ R55, R55, c[0x0][0x2ec] ;  /* 0x0000bb0037377a20 */ /* 0x000fe40000410000 */
[----:B------:R-:W-:Y:S02]  /*19980*/  FMUL.FTZ R56, R56, c[0x0][0x2ec] ;  /* 0x0000bb0038387a20 */ /* 0x000fe40000410000 */
[----:B------:R-:W-:Y:S01]  /*19990*/  FMUL.FTZ R57, R57, c[0x0][0x2ec] ;  /* 0x0000bb0039397a20 */ /* 0x000fe20000410000 */
[----:B------:R4:W4:Y:S01]  /*199a0*/  MUFU.TANH R162, R24 ;  /* 0x0000001800a27308 */ /* 0x0009220000002400 */
[C---:B------:R-:W-:Y:S01]  /*199b0*/  HMMA.16816.F32.BF16 R64, R156.reuse, R10, R64 ;  /* 0x0000000a9c40723c */ /* 0x040fe20000041840 */
[----:B------:R-:W5:Y:S02]  /*199c0*/  LDSM.16.M88.4 R8, [R176] ;  /* 0x00000000b008783b */ /* 0x000f640000000200 */
[----:B------:R-:W-:Y:S01]  /*199d0*/  FMUL.FTZ R58, R58, c[0x0][0x2ec] ;  /* 0x0000bb003a3a7a20 */ /* 0x000fe20000410000 */
[----:B--2---:R-:W-:Y:S01]  /*199e0*/  MOV R45, R187 ;  /* 0x000000bb002d7202 */ /* 0x004fe20000000f00 */
[----:B------:R-:W-:Y:S02]  /*199f0*/  FMUL.FTZ R59, R59, c[0x0][0x2ec] ;  /* 0x0000bb003b3b7a20 */ /* 0x000fe40000410000 */
[----:B------:R-:W-:Y:S02]  /*19a00*/  FMUL.FTZ R44, R44, c[0x0][0x2ec] ;  /* 0x0000bb002c2c7a20 */ /* 0x000fe40000410000 */
[----:B------:R2:W2:Y:S01]  /*19a10*/  MUFU.TANH R161, R25 ;  /* 0x0000001900a17308 */ /* 0x0004a20000002400 */
[C---:B-1----:R-:W-:Y:S03]  /*19a20*/  HMMA.16816.F32.BF16 R68, R156.reuse, R4, R68 ;  /* 0x000000049c44723c */ /* 0x042fe60000041844 */
[----:B---3--:R-:W-:Y:S02]  /*19a30*/  MOV R46, R186 ;  /* 0x000000ba002e7202 */ /* 0x008fe40000000f00 */
[----:B------:R-:W-:Y:S02]  /*19a40*/  FMUL.FTZ R60, R60, c[0x0][0x2ec] ;  /* 0x0000bb003c3c7a20 */ /* 0x000fe40000410000 */
[----:B------:R-:W-:Y:S01]  /*19a50*/  FMUL.FTZ R61, R61, c[0x0][0x2ec] ;  /* 0x0000bb003d3d7a20 */ /* 0x000fe20000410000 */
[C---:B------:R-:W-:Y:S01]  /*19a60*/  HMMA.16816.F32.BF16 R72, R156.reuse, R6, R72 ;  /* 0x000000069c48723c */ /* 0x040fe20000041848 */
[----:B------:R1:W3:Y:S01]  /*19a70*/  MUFU.TANH R160, R26 ;  /* 0x0000001a00a07308 */ /* 0x0002e20000002400 */
        /* <DEDUP_REMOVED lines=10> */
[----:B------:R2:W2:Y:S01]  /*19b20*/  MUFU.TANH R152, R30 ;  /* 0x0000001e00987308 */ /* 0x0004a20000002400 */
[----:B------:R-:W-:Y:S01]  /*19b30*/  FMUL.FTZ R70, R70, c[0x0][0x2ec] ;  /* 0x0000bb0046467a20 */ /* 0x000fe20000410000 */
[C---:B-----5:R-:W-:Y:S03]  /*19b40*/  HMMA.16816.F32.BF16 R76, R156.reuse, R8, R76 ;  /* 0x000000089c4c723c */ /* 0x060fe6000004184c */
[----:B------:R-:W-:Y:S02]  /*19b50*/  FMUL.FTZ R71, R71, c[0x0][0x2ec] ;  /* 0x0000bb0047477a20 */ /* 0x000fe40000410000 */
[----:B------:R-:W-:Y:S02]  /*19b60*/  FMUL.FTZ R72, R72, c[0x0][0x2ec] ;  /* 0x0000bb0048487a20 */ /* 0x000fe40000410000 */
[----:B------:R-:W-:Y:S01]  /*19b70*/  FMUL.FTZ R73, R73, c[0x0][0x2ec] ;  /* 0x0000bb0049497a20 */ /* 0x000fe20000410000 */
[----:B------:R-:W2:Y:S01]  /*19b80*/  MUFU.TANH R31, R31 ;  /* 0x0000001f001f7308 */ /* 0x000ea20000002400 */
[C---:B------:R-:W-:Y:S01]  /*19b90*/  HMMA.16816.F32.BF16 R80, R156.reuse, R10, R80 ;  /* 0x0000000a9c50723c */ /* 0x040fe20000041850 */
[----:B------:R-:W5:Y:S02]  /*19ba0*/  LDSM.16.M88.4 R8, [R174] ;  /* 0x00000000ae08783b */ /* 0x000f640000000200 */
[----:B------:R-:W-:Y:S02]  /*19bb0*/  FMUL.FTZ R74, R74, c[0x0][0x2ec] ;  /* 0x0000bb004a4a7a20 */ /* 0x000fe40000410000 */
[----:B------:R-:W-:Y:S04]  /*19bc0*/  FMUL.FTZ R75, R75, c[0x0][0x2ec] ;  /* 0x0000bb004b4b7a20 */ /* 0x000fe80000410000 */
[----:B------:R-:W2:Y:S01]  /*19bd0*/  MUFU.TANH R32, R32 ;  /* 0x0000002000207308 */ /* 0x000ea20000002400 */
[C---:B-1----:R-:W-:Y:S05]  /*19be0*/  HMMA.16816.F32.BF16 R84, R156.reuse, R4, R84 ;  /* 0x000000049c54723c */ /* 0x042fea0000041854 */
[----:B------:R-:W-:Y:S02]  /*19bf0*/  FMUL.FTZ R76, R76, c[0x0][0x2ec] ;  /* 0x0000bb004c4c7a20 */ /* 0x000fe40000410000 */
        /* <DEDUP_REMOVED lines=48> */
[----:B------:R-:W5:Y:S01]  /*19f00*/  LDSM.16.M88.4 R8, [R170] ;  /* 0x00000000aa08783b */ /* 0x000f620000000200 */
[----:B------:R-:W-:Y:S04]  /*19f10*/  DEPBAR.LE SB0, 0x0 ;  /* 0x000080000000791a */ /* 0x000fe80000000000 */
[----:B------:R-:W-:Y:S02]  /*19f20*/  FMUL.FTZ R106, R106, c[0x0][0x2ec] ;  /* 0x0000bb006a6a7a20 */ /* 0x000fe40000410000 */
[----:B------:R-:W-:Y:S01]  /*19f30*/  FMUL.FTZ R107, R107, c[0x0][0x2ec] ;  /* 0x0000bb006b6b7a20 */ /* 0x000fe20000410000 */
[----:B------:R-:W2:Y:S01]  /*19f40*/  MUFU.TANH R42, R42 ;  /* 0x0000002a002a7308 */ /* 0x000ea20000002400 */
[----:B------:R-:W-:Y:S01]  /*19f50*/  BAR.SYNC.DEFER_BLOCKING 0x0 ;  /* 0x0000000000007b1d */ /* 0x000fe20000010000 */
[C---:B-1----:R-:W-:Y:S05]  /*19f60*/  HMMA.16816.F32.BF16 R116, R156.reuse, R4, R116 ;  /* 0x000000049c74723c */ /* 0x042fea0000041874 */
[----:B------:R-:W-:Y:S02]  /*19f70*/  FMUL.FTZ R108, R108, c[0x0][0x2ec] ;  /* 0x0000bb006c6c7a20 */ /* 0x000fe40000410000 */
[----:B------:R-:W-:Y:S01]  /*19f80*/  FMUL.FTZ R109, R109, c[0x0][0x2ec] ;  /* 0x0000bb006d6d7a20 */ /* 0x000fe20000410000 */
[----:B------:R-:W1:Y:S01]  /*19f90*/  MUFU.TANH R43, R43 ;  /* 0x0000002b002b7308 */ /* 0x000e620000002400 */
[C---:B------:R-:W-:Y:S03]  /*19fa0*/  HMMA.16816.F32.BF16 R120, R156.reuse, R6, R120 ;  /* 0x000000069c78723c */ /* 0x040fe60000041878 */
[----:B------:R-:W-:Y:S02]  /*19fb0*/  FMUL.FTZ R110, R110, c[0x0][0x2ec] ;  /* 0x0000bb006e6e7a20 */ /* 0x000fe40000410000 */
[----:B------:R-:W-:Y:S02]  /*19fc0*/  FMUL.FTZ R111, R111, c[0x0][0x2ec] ;  /* 0x0000bb006f6f7a20 */ /* 0x000fe40000410000 */
[----:B------:R-:W-:Y:S02]  /*19fd0*/  FMUL.FTZ R112, R112, c[0x0][0x2ec] ;  /* 0x0000bb0070707a20 */ /* 0x000fe40000410000 */
[----:B------:R1:W1:Y:S03]  /*19fe0*/  MUFU.TANH R30, R44 ;  /* 0x0000002c001e7308 */ /* 0x0002660000002400 */
        /* <DEDUP_REMOVED lines=10> */
[----:B------:R-:W1:Y:S01]  /*1a090*/  MUFU.TANH R48, R48 ;  /* 0x0000003000307308 */ /* 0x000e620000002400 */
[----:B------:R-:W-:Y:S03]  /*1a0a0*/  HMMA.16816.F32.BF16 R128, R156, R10, R128 ;  /* 0x0000000a9c80723c */ /* 0x000fe60000041880 */
[----:B------:R-:W-:Y:S02]  /*1a0b0*/  FMUL.FTZ R121, R121, c[0x0][0x2ec] ;  /* 0x0000bb0079797a20 */ /* 0x000fe40000410000 */
[----:B------:R-:W-:Y:S02]  /*1a0c0*/  FMUL.FTZ R122, R122, c[0x0][0x2ec] ;  /* 0x0000bb007a7a7a20 */ /* 0x000fe40000410000 */
[----:B------:R-:W-:Y:S02]  /*1a0d0*/  FMUL.FTZ R123, R123, c[0x0][0x2ec] ;  /* 0x0000bb007b7b7a20 */ /* 0x000fe40000410000 */
[----:B------:R-:W1:Y:S06]  /*1a0e0*/  MUFU.TANH R49, R49 ;  /* 0x0000003100317308 */ /* 0x000e6c0000002400 */
[----:B------:R-:W-:Y:S02]  /*1a0f0*/  FMUL.FTZ R124, R124, c[0x0][0x2ec] ;  /* 0x0000bb007c7c7a20 */ /* 0x000fe40000410000 */
[----:B------:R-:W-:Y:S02]  /*1a100*/  FMUL.FTZ R125, R125, c[0x0][0x2ec] ;  /* 0x0000bb007d7d7a20 */ /* 0x000fe40000410000 */
[----:B------:R-:W1:Y:S01]  /*1a110*/  MUFU.TANH R50, R50 ;  /* 0x0000003200327308 */ /* 0x000e620000002400 */
[----:B------:R-:W-:Y:S02]  /*1a120*/  FMUL.FTZ R126, R126, c[0x0][0x2ec] ;  /* 0x0000bb007e7e7a20 */ /* 0x000fe40000410000 */
[----:B------:R-:W-:Y:S02]  /*1a130*/  FMUL.FTZ R127, R127, c[0x0][0x2ec] ;  /* 0x0000bb007f7f7a20 */ /* 0x000fe40000410000 */
[----:B------:R-:W-:Y:S02]  /*1a140*/  FMUL.FTZ R128, R128, c[0x0][0x2ec] ;  /* 0x0000bb0080807a20 */ /* 0x000fe40000410000 */
[----:B------:R-:W-:Y:S02]  /*1a150*/  FMUL.FTZ R129, R129, c[0x0][0x2ec] ;  /* 0x0000bb0081817a20 */ /* 0x000fe40000410000 */
[----:B------:R-:W-:Y:S01]  /*1a160*/  FMUL.FTZ R21, R130, c[0x0][0x2ec] ;  /* 0x0000bb0082157a20 */ /* 0x000fe20000410000 */
[----:B------:R-:W1:Y:S01]  /*1a170*/  MUFU.TANH R51, R51 ;  /* 0x0000003300337308 */ /* 0x000e620000002400 */
[----:B------:R-:W-:Y:S09]  /*1a180*/  FMUL.FTZ R0, R131, c[0x0][0x2ec] ;  /* 0x0000bb0083007a20 */ /* 0x000ff20000410000 */
        /* <DEDUP_REMOVED lines=79> */
[----:B------:R1:W1:Y:S01]  /*1a680*/  MUFU.TANH R22, R0 ;  /* 0x0000000000167308 */ /* 0x0002620000002400 */
[----:B------:R-:W-:-:S05]  /*1a690*/  @!P1 BRA `(.L_x_1078) ;  /* 0x00000a1000009947 */ /* 0x000fca0003800000 */
[----:B--234-:R-:W-:Y:S05]  /*1a6a0*/  IMAD.MOV.U32 R16, RZ, RZ, c[0x0][0x198] ;  /* 0x00006600ff107624 */ /* 0x01cfea00078e00ff */
[----:B-1----:R-:W-:Y:S04]  /*1a6b0*/  LEA R0, -R16, RZ, 0x8 ;  /* 0x000000ff10007211 */ /* 0x002fe800078e41ff */
[----:B------:R-:W-:Y:S01]  /*1a6c0*/  SHF.R.S32.HI R2, RZ, 0x1f, R0 ;  /* 0x0000001fff027819 */ /* 0x000fe20000011400 */
[----:B------:R-:W-:-:S05]  /*1a6d0*/  @!P6 BRA `(.L_x_1079) ;  /* 0x000003d00000e947 */ /* 0x000fca0003800000 */
        /* <DEDUP_REMOVED lines=13> */
[--C-:B-1----:R-:W-:Y:S04]  /*1a7b0*/  IMAD.MOV R2, RZ, RZ, -R3.reuse ;  /* 0x000000ffff027224 */ /* 0x102fe800078e0a03 */
[----:B------:R-:W-:Y:S02]  /*1a7c0*/  IMAD R0, R2, R9, RZ ;  /* 0x0000000902007224 */ /* 0x000fe400078e02ff */
[----:B------:R-:W-:Y:S04]  /*1a7d0*/  IMAD.MOV.U32 R2, RZ, RZ, RZ ;  /* 0x000000ffff027224 */ /* 0x000fe800078e00ff */
        /* <DEDUP_REMOVED lines=29> */
[----:B------:R1:W2:Y:S04]  /*1a9b0*/  LDG.E R7, [R4.64] ;  /* 0x0000000804077981 */ /* 0x0002a8000c1e1900 */
[----:B-1----:R1:W2:Y:S02]  /*1a9c0*/  LDG.E R5, [R2.64] ;  /* 0x0000000802057981 */ /* 0x0022a4000c1e1900 */
[----:B-1----:R-:W-:Y:S04]  /*1a9d0*/  IMAD.MOV.U32 R2, RZ, RZ, c[0x0][0x2d0] ;  /* 0x0000b400ff027624 */ /* 0x002fe800078e00ff */
[----:B------:R-:W-:Y:S05]  /*1a9e0*/  IMAD R0, R0, R2, -0x100 ;  /* 0xffffff0000007424 */ /* 0x000fea00078e0202 */
[----:B------:R-:W-:Y:S05]  /*1a9f0*/  SHF.R.S32.HI R2, RZ, 0x1f, R0 ;  /* 0x0000001fff027819 */ /* 0x000fea0000011400 */
[----:B------:R-:W-:Y:S02]  /*1aa00*/  IMAD R4, R2, c[0x0][0x198], RZ ;  /* 0x0000660002047a24 */ /* 0x000fe400078e02ff */
[C---:B------:R-:W-:Y:S04]  /*1aa10*/  IMAD.WIDE.U32 R2, R0.reuse, c[0x0][0x198], RZ ;  /* 0x0000660000027a25 */ /* 0x040fe800078e00ff */
[----:B------:R-:W-:Y:S04]  /*1aa20*/  IMAD R0, R0, c[0x0][0x19c], R4 ;  /* 0x0000670000007a24 */ /* 0x000fe800078e0204 */
[----:B------:R-:W-:Y:S02]  /*1aa30*/  IMAD.IADD R3, R3, 0x1, R0 ;  /* 0x0000000103037824 */ /* 0x000fe400078e0200 */
[----:B--2---:R-:W-:Y:S05]  /*1aa40*/  IMAD.IADD R7, R7, 0x1, -R5 ;  /* 0x0000000107077824 */ /* 0x004fea00078e0a05 */
[----:B------:R-:W-:Y:S05]  /*1aa50*/  SHF.R.S32.HI R4, RZ, 0x1f, R7 ;  /* 0x0000001fff047819 */ /* 0x000fea0000011407 */
[----:B------:R-:W-:Y:S02]  /*1aa60*/  IMAD R0, R4, c[0x0][0x180], RZ ;  /* 0x0000600004007a24 */ /* 0x000fe400078e02ff */
[C---:B------:R-:W-:Y:S04]  /*1aa70*/  IMAD.WIDE.U32 R4, R7.reuse, c[0x0][0x180], R2 ;  /* 0x0000600007047a25 */ /* 0x040fe800078e0002 */
[----:B------:R-:W-:Y:S02]  /*1aa80*/  IMAD R2, R7, c[0x0][0x184], R0 ;  /* 0x0000610007027a24 */ /* 0x000fe400078e0200 */
[----:B------:R-:W-:Y:S02]  /*1aa90*/  IMAD.MOV.U32 R0, RZ, RZ, R4 ;  /* 0x000000ffff007224 */ /* 0x000fe400078e0004 */
[----:B------:R-:W-:Y:S02]  /*1aaa0*/  IMAD.IADD R2, R5, 0x1, R2 ;  /* 0x0000000105027824 */ /* 0x000fe400078e0202 */
.L_x_1079:
[----:B------:R1:W-:Y:S01]  /*1aab0*/  @P0 STS [R185+0x1000], RZ ;  /* 0x001000ffb9000388 */ /* 0x0003e20000000800 */
[----:B------:R-:W-:Y:S01]  /*1aac0*/  @!P0 IMAD.MOV.U32 R14, RZ, RZ, c[0x0][0x19c] ;  /* 0x00006700ff0e8624 */ /* 0x000fe200078e00ff */
[CC--:B------:R-:W-:Y:S01]  /*1aad0*/  @!P0 LEA R3, P2, R16.reuse, R0.reuse, 0x6 ;  /* 0x0000000010038211 */ /* 0x0c0fe200078430ff */
[----:B------:R-:W-:Y:S01]  /*1aae0*/  @!P0 IMAD.MOV.U32 R5, RZ, RZ, R2 ;  /* 0x000000ffff058224 */ /* 0x000fe200078e0002 */
[----:B------:R1:W-:Y:S01]  /*1aaf0*/  @P0 STS [R185+0x1004], RZ ;  /* 0x001004ffb9000388 */ /* 0x0003e20000000800 */
[----:B------:R-:W-:Y:S01]  /*1ab00*/  @!P0 IMAD.MOV.U32 R13, RZ, RZ, c[0x0][0x19c] ;  /* 0x00006700ff0d8624 */ /* 0x000fe200078e00ff */
[C---:B------:R-:W-:Y:S01]  /*1ab10*/  @!P0 LEA R12, P1, R16.reuse, R0, 0x7 ;  /* 0x00000000100c8211 */ /* 0x040fe200078238ff */
[----:B------:R-:W-:Y:S01]  /*1ab20*/  @!P0 IMAD.MOV.U32 R15, RZ, RZ, c[0x0][0x19c] ;  /* 0x00006700ff0f8624 */ /* 0x000fe200078e00ff */
[----:B------:R1:W-:Y:S01]  /*1ab30*/  @P0 STS.64 [R185+0x1008], RZ ;  /* 0x001008ffb9000388 */ /* 0x0003e20000000a00 */
[----:B------:R-:W-:Y:S01]  /*1ab40*/  @!P0 IMAD.MOV.U32 R4, RZ, RZ, R0 ;  /* 0x000000ffff048224 */ /* 0x000fe200078e0000 */
[CC--:B------:R-:W-:Y:S01]  /*1ab50*/  @!P0 LEA.HI.X R14, R16.reuse, R2.reuse, R14, 0x6, P2 ;  /* 0x00000002100e8211 */ /* 0x0c0fe200010f340e */
[----:B------:R-:W-:Y:S01]  /*1ab60*/  @!P0 IMAD R15, R15, 0x60, RZ ;  /* 0x000000600f0f8824 */ /* 0x000fe200078e02ff */
[CC--:B------:R-:W-:Y:S01]  /*1ab70*/  @!P0 LEA R26, P2, R3.reuse, R189.reuse, 0x1 ;  /* 0x000000bd031a8211 */ /* 0x0c0fe200078408ff */
[C---:B------:R-:W-:Y:S01]  /*1ab80*/  @!P0 IMAD.WIDE.U32 R4, R16.reuse, 0x60, R4 ;  /* 0x0000006010048825 */ /* 0x040fe200078e0004 */
[----:B------:R-:W-:Y:S01]  /*1ab90*/  @!P0 LEA.HI.X R13, R16, R2, R13, 0x7, P1 ;  /* 0x00000002100d8211 */ /* 0x000fe200008f3c0d */
[----:B------:R-:W-:Y:S01]  /*1aba0*/  ULDC.64 UR4, c[0x0][0x198] ;  /* 0x0000660000047ab9 */ /* 0x000fe20000000a00 */
[CC--:B------:R-:W-:Y:S01]  /*1abb0*/  @!P0 LEA R18, P1, R12.reuse, R189.reuse, 0x1 ;  /* 0x000000bd0c128211 */ /* 0x0c0fe200078208ff */
[----:B------:R-:W-:Y:S01]  /*1abc0*/  USHF.L.U32 UR7, UR4, 0x5, URZ ;  /* 0x0000000504077899 */ /* 0x000fe2000800063f */
[-C--:B------:R-:W-:Y:S01]  /*1abd0*/  @!P0 LEA.HI.X R27, R3, R190.reuse, R14, 0x1, P2 ;  /* 0x000000be031b8211 */ /* 0x080fe200010f0c0e */
[----:B------:R-:W-:Y:S01]  /*1abe0*/  @!P0 IMAD.IADD R3, R15, 0x1, R5 ;  /* 0x000000010f038824 */ /* 0x000fe200078e0205 */
[----:B------:R-:W-:Y:S01]  /*1abf0*/  @!P0 LEA.HI.X R19, R12, R190, R13, 0x1, P1 ;  /* 0x000000be0c138211 */ /* 0x000fe200008f0c0d */
[----:B------:R-:W-:Y:S01]  /*1ac00*/  @!P0 IMAD.MOV.U32 R7, RZ, RZ, R2 ;  /* 0x000000ffff078224 */ /* 0x000fe200078e0002 */
[CC--:B------:R-:W-:Y:S01]  /*1ac10*/  @!P0 LEA R24, P1, R4.reuse, R189.reuse, 0x1 ;  /* 0x000000bd04188211 */ /* 0x0c0fe200078208ff */
[----:B------:R-:W-:Y:S01]  /*1ac20*/  @!P0 IMAD.MOV.U32 R5, RZ, RZ, c[0x0][0x19c] ;  /* 0x00006700ff058624 */ /* 0x000fe200078e00ff */
[----:B------:R-:W-:Y:S01]  /*1ac30*/  @!P0 MOV R6, R0 ;  /* 0x0000000000068202 */ /* 0x000fe20000000f00 */
[----:B------:R-:W-:Y:S01]  /*1ac40*/  USHF.L.U64.HI UR5, UR4, UR6, UR5 ;  /* 0x0000000604057299 */ /* 0x000fe20008010205 */
[----:B------:R-:W-:Y:S01]  /*1ac50*/  @!P0 LEA.HI.X R25, R4, R190, R3, 0x1, P1 ;  /* 0x000000be04198211 */ /* 0x000fe200008f0c03 */
[----:B------:R-:W-:Y:S01]  /*1ac60*/  @!P0 IMAD R3, R5, 0xe0, RZ ;  /* 0x000000e005038824 */ /* 0x000fe200078e02ff */
[----:B------:R-:W-:Y:S01]  /*1ac70*/  LEA R4, P1, R0, R189, 0x1 ;  /* 0x000000bd00047211 */ /* 0x000fe200078208ff */
[----:B------:R-:W-:Y:S01]  /*1ac80*/  @!P0 IMAD.WIDE.U32 R6, R16, 0xe0, R6 ;  /* 0x000000e010068825 */ /* 0x000fe200078e0006 */
[----:B------:R-:W-:Y:S02]  /*1ac90*/  @!P0 MOV R10, R0 ;  /* 0x00000000000a8202 */ /* 0x000fe40000000f00 */
[CC--:B------:R-:W-:Y:S01]  /*1aca0*/  LEA.HI.X R5, R0.reuse, R190.reuse, R2, 0x1, P1 ;  /* 0x000000be00057211 */ /* 0x0c0fe200008f0c02 */
[----:B------:R-:W-:Y:S01]  /*1acb0*/  @!P0 IMAD.MOV.U32 R8, RZ, RZ, R0 ;  /* 0x000000ffff088224 */ /* 0x000fe200078e0000 */
[----:B------:R-:W-:Y:S01]  /*1acc0*/  @!P0 IADD3 R0, P1, R0, UR7, RZ ;  /* 0x0000000700008c10 */ /* 0x000fe2000ff3e0ff */
[--C-:B------:R-:W-:Y:S01]  /*1acd0*/  @!P0 IMAD.MOV.U32 R11, RZ, RZ, R2.reuse ;  /* 0x000000ffff0b8224 */ /* 0x100fe200078e0002 */
[----:B------:R-:W-:Y:S01]  /*1ace0*/  @!P0 IADD3 R7, R3, R7, RZ ;  /* 0x0000000703078210 */ /* 0x000fe20007ffe0ff */
[----:B------:R-:W-:Y:S01]  /*1acf0*/  @!PT LDS RZ, [RZ] ;  /* 0x00000000fffff984 */ /* 0x000fe20000000800 */
[----:B------:R-:W-:Y:S01]  /*1ad00*/  @!PT LDS RZ, [RZ] ;  /* 0x00000000fffff984 */ /* 0x000fe20000000800 */
[----:B------:R-:W-:Y:S01]  /*1ad10*/  @!PT LDS RZ, [RZ] ;  /* 0x00000000fffff984 */ /* 0x000fe20000000800 */
[----:B------:R1:W-:Y:S01]  /*1ad20*/  @!P0 LDGSTS.E.BYPASS.LTC128B.128 [R185+0x1000], [R4.64] ;  /* 0x0100000004b98fae */ /* 0x0003e2000b901d48 */
[----:B------:R-:W-:Y:S01]  /*1ad30*/  @!P0 IMAD.MOV.U32 R9, RZ, RZ, R2 ;  /* 0x000000ffff098224 */ /* 0x000fe200078e0002 */
[----:B------:R-:W-:Y:S01]  /*1ad40*/  @!P0 IADD3.X R3, R2, UR5, RZ, P1, !PT ;  /* 0x0000000502038c10 */ /* 0x000fe20008ffe4ff */
[----:B------:R-:W-:Y:S01]  /*1ad50*/  @!P0 IMAD.WIDE.U32 R10, R16, 0xa0, R10 ;  /* 0x000000a0100a8825 */ /* 0x000fe200078e000a */
[----:B------:R1:W-:Y:S01]  /*1ad60*/  @P0 STS.128 [R185+0x1800], RZ ;  /* 0x001800ffb9000388 */ /* 0x0003e20000000c00 */
[-C--:B------:R-:W-:Y:S02]  /*1ad70*/  @!P0 LEA R2, P1, R0, R189.reuse, 0x1 ;  /* 0x000000bd00028211 */ /* 0x080fe400078208ff */
[----:B------:R-:W-:Y:S01]  /*1ad80*/  @!P0 IMAD.MOV.U32 R13, RZ, RZ, c[0x0][0x19c] ;  /* 0x00006700ff0d8624 */ /* 0x000fe200078e00ff */
[----:B------:R-:W-:Y:S01]  /*1ad90*/  @!P0 MOV R12, c[0x0][0x19c] ;  /* 0x00006700000c8a02 */ /* 0x000fe20000000f00 */
[----:B------:R-:W-:Y:S01]  /*1ada0*/  @!P0 IMAD.WIDE.U32 R8, R16, 0xc0, R8 ;  /* 0x000000c010088825 */ /* 0x000fe200078e0008 */
[-C--:B------:R-:W-:Y:S02]  /*1adb0*/  @!P0 LEA.HI.X R3, R0, R190.reuse, R3, 0x1, P1 ;  /* 0x000000be00038211 */ /* 0x080fe400008f0c03 */
[-C--:B------:R-:W-:Y:S01]  /*1adc0*/  @!P0 LEA R16, P4, R10, R189.reuse, 0x1 ;  /* 0x000000bd0a108211 */ /* 0x080fe200078808ff */
[----:B------:R-:W-:Y:S01]  /*1add0*/  @!P0 IMAD R12, R12, 0xc0, RZ ;  /* 0x000000c00c0c8824 */ /* 0x000fe200078e02ff */
[-C--:B------:R-:W-:Y:S01]  /*1ade0*/  @!P0 LEA R14, P3, R8, R189.reuse, 0x1 ;  /* 0x000000bd080e8211 */ /* 0x080fe200078608ff */
[----:B------:R-:W-:Y:S01]  /*1adf0*/  @!PT LDS RZ, [RZ] ;  /* 0x00000000fffff984 */ /* 0x000fe20000000800 */
[----:B------:R-:W-:Y:S01]  /*1ae00*/  @!PT LDS RZ, [RZ] ;  /* 0x00000000fffff984 */ /* 0x000fe20000000800 */
[----:B------:R-:W-:Y:S01]  /*1ae10*/  @!PT LDS RZ, [RZ] ;  /* 0x00000000fffff984 */ /* 0x000fe20000000800 */
[----:B------:R1:W-:Y:S01]  /*1ae20*/  @!P0 LDGSTS.E.BYPASS.LTC128B.128 [R185+0x1800], [R2.64] ;  /* 0x0180000002b98fae */ /* 0x0003e2000b901d48 */
[----:B------:R-:W-:Y:S02]  /*1ae30*/  @!P0 IMAD R13, R13, 0xa0, RZ ;  /* 0x000000a00d0d8824 */ /* 0x000fe400078e02ff */
[----:B------:R-:W-:Y:S01]  /*1ae40*/  @!P0 IMAD.IADD R9, R12, 0x1, R9 ;  /* 0x000000010c098824 */ /* 0x000fe200078e0209 */
[----:B------:R1:W-:Y:S01]  /*1ae50*/  @P0 STS.128 [R185+0x2000], RZ ;  /* 0x002000ffb9000388 */ /* 0x0003e20000000c00 */
[----:B------:R-:W-:Y:S01]  /*1ae60*/  @!P0 LEA R12, P2, R6, R189, 0x1 ;  /* 0x000000bd060c8211 */ /* 0x000fe200078408ff */
[----:B------:R-:W-:Y:S02]  /*1ae70*/  @!P0 IMAD.IADD R13, R13, 0x1, R11 ;  /* 0x000000010d0d8824 */ /* 0x000fe400078e020b */
[----:B------:R-:W-:Y:S01]  /*1ae80*/  @!PT LDS RZ, [RZ] ;  /* 0x00000000fffff984 */ /* 0x000fe20000000800 */
[----:B------:R-:W-:Y:S01]  /*1ae90*/  @!PT LDS RZ, [RZ] ;  /* 0x00000000fffff984 */ /* 0x000fe20000000800 */
[----:B------:R-:W-:Y:S01]  /*1aea0*/  @!PT LDS RZ, [RZ] ;  /* 0x00000000fffff984 */ /* 0x000fe20000000800 */
[----:B------:R1:W-:Y:S01]  /*1aeb0*/  @!P0 LDGSTS.E.BYPASS.LTC128B.128 [R185+0x2000], [R26.64] ;  /* 0x020000001ab98fae */ /* 0x0003e2000b901d48 */
[-C--:B------:R-:W-:Y:S01]  /*1aec0*/  @!P0 LEA.HI.X R15, R8, R190.reuse, R9, 0x1, P3 ;  /* 0x000000be080f8211 */ /* 0x080fe200018f0c09 */
[----:B------:R-:W-:Y:S01]  /*1aed0*/  IMAD.MOV.U32 R189, RZ, RZ, R4 ;  /* 0x000000ffffbd7224 */ /* 0x000fe200078e0004 */
[-C--:B------:R-:W-:Y:S01]  /*1aee0*/  @!P0 LEA.HI.X R17, R10, R190.reuse, R13, 0x1, P4 ;  /* 0x000000be0a118211 */ /* 0x080fe200020f0c0d */
[----:B------:R1:W-:Y:S01]  /*1aef0*/  @P0 STS.128 [R185+0x2800], RZ ;  /* 0x002800ffb9000388 */ /* 0x0003e20000000c00 */
        /* <DEDUP_REMOVED lines=27> */
.L_x_1078:
[----:B-1234-:R-:W-:Y:S01]  /*1b0b0*/  FMNMX.FTZ R0, R202, R134, !PT ;  /* 0x00000086ca007209 */ /* 0x01efe20007810000 */
[----:B------:R-:W-:Y:S03]  /*1b0c0*/  LDSM.16.MT88.4 R12, [R165+0x5000] ;  /* 0x00500000a50c783b */ /* 0x000fe60000004200 */
        /* <DEDUP_REMOVED lines=126> */
[----:B------:R-:W-:Y:S01]  /*1b8b0*/  SHFL.BFLY PT, R3, R20, 0x2, 0x1f ;  /* 0x0c401f0014037f89 */ /* 0x000fe200000e0000 */
[----:B------:R-:W-:Y:S07]  /*1b8c0*/  FMNMX.FTZ R0, R22, R0, !PT ;  /* 0x0000000016007209 */ /* 0x000fee0007810000 */
[----:B------:R-:W1:Y:S02]  /*1b8d0*/  SHFL.BFLY PT, R2, R0, 0x2, 0x1f ;  /* 0x0c401f0000027f89 */ /* 0x000e6400000e0000 */
[----:B-1----:R-:W-:Y:S02]  /*1b8e0*/  FMNMX.FTZ R0, R0, R2, !PT ;  /* 0x0000000200007209 */ /* 0x002fe40007810000 */
[----:B------:R-:W-:Y:S04]  /*1b8f0*/  FMNMX.FTZ R20, R20, R3, !PT ;  /* 0x0000000314147209 */ /* 0x000fe80007810000 */
[----:B------:R-:W1:Y:S08]  /*1b900*/  SHFL.BFLY PT, R3, R0, 0x1, 0x1f ;  /* 0x0c201f0000037f89 */ /* 0x000e7000000e0000 */
[----:B------:R-:W2:Y:S01]  /*1b910*/  SHFL.BFLY PT, R4, R20, 0x1, 0x1f ;  /* 0x0c201f0014047f89 */ /* 0x000ea200000e0000 */
[----:B-1----:R-:W-:Y:S05]  /*1b920*/  FMNMX.FTZ R3, R0, R3, !PT ;  /* 0x0000000300037209 */ /* 0x002fea0007810000 */
[----:B------:R-:W-:Y:S01]  /*1b930*/  FMUL.FTZ R44, R3, c[0x0][0x23c] ;  /* 0x00008f00032c7a20 */ /* 0x000fe20000410000 */
[----:B--2---:R-:W-:Y:S04]  /*1b940*/  FMNMX.FTZ R20, R20, R4, !PT ;  /* 0x0000000414147209 */ /* 0x004fe80007810000 */
[C---:B------:R-:W-:Y:S01]  /*1b950*/  FSETP.NEU.FTZ.AND P0, PT, R20.reuse, -INF , PT ;  /* 0xff8000001400780b */ /* 0x040fe20003f1d000 */
[C---:B------:R-:W-:Y:S02]  /*1b960*/  FMUL.FTZ R23, R20.reuse, c[0x0][0x23c] ;  /* 0x00008f0014177a20 */ /* 0x040fe40000410000 */
[----:B------:R-:W-:Y:S03]  /*1b970*/  FADD.FTZ R2, -R20, R134 ;  /* 0x0000008614027221 */ /* 0x000fe60000010100 */
[----:B------:R-:W-:Y:S01]  /*1b980*/  FSEL R23, R23, RZ, P0 ;  /* 0x000000ff17177208 */ /* 0x000fe20000000000 */
[----:B------:R-:W-:Y:S01]  /*1b990*/  FMUL.FTZ R0, R2, c[0x0][0x23c] ;  /* 0x00008f0002007a20 */ /* 0x000fe20000410000 */
[----:B------:R-:W-:Y:S03]  /*1b9a0*/  FSETP.NEU.FTZ.AND P0, PT, R3, -INF , PT ;  /* 0xff8000000300780b */ /* 0x000fe60003f1d000 */
[----:B------:R-:W1:Y:S01]  /*1b9b0*/  MUFU.EX2 R2, R0 ;  /* 0x0000000000027308 */ /* 0x000e620000000800 */
[--C-:B------:R-:W-:Y:S01]  /*1b9c0*/  FFMA.FTZ R4, R202, c[0x0][0x23c], -R23.reuse ;  /* 0x00008f00ca047a23 */ /* 0x100fe20000010817 */
[----:B------:R-:W-:Y:S01]  /*1b9d0*/  FSEL R44, R44, RZ, P0 ;  /* 0x000000ff2c2c7208 */ /* 0x000fe20000000000 */
[--C-:B------:R-:W-:Y:S01]  /*1b9e0*/  FFMA.FTZ R7, R203, c[0x0][0x23c], -R23.reuse ;  /* 0x00008f00cb077a23 */ /* 0x100fe20000010817 */
[----:B------:R-:W-:Y:S01]  /*1b9f0*/  ISETP.GT.AND P0, PT, R241, 0x1, PT ;  /* 0x00000001f100780c */ /* 0x000fe20003f04270 */
[--C-:B------:R-:W-:Y:S02]  /*1ba00*/  FFMA.FTZ R5, R207, c[0x0][0x23c], -R23.reuse ;  /* 0x00008f00cf057a23 */ /* 0x100fe40000010817 */
[--C-:B------:R-:W-:Y:S02]  /*1ba10*/  FFMA.FTZ R8, R69, c[0x0][0x23c], -R23.reuse ;  /* 0x00008f0045087a23 */ /* 0x100fe40000010817 */
[--C-:B------:R-:W-:Y:S01]  /*1ba20*/  FFMA.FTZ R16, R75, c[0x0][0x23c], -R44.reuse ;  /* 0x00008f004b107a23 */ /* 0x100fe2000001082c */
[----:B------:R2:W-:Y:S01]  /*1ba30*/  MUFU.EX2 R131, R4 ;  /* 0x0000000400837308 */ /* 0x0005e20000000800 */
[--C-:B------:R-:W-:Y:S02]  /*1ba40*/  FFMA.FTZ R6, R200, c[0x0][0x23c], -R23.reuse ;  /* 0x00008f00c8067a23 */ /* 0x100fe40000010817 */
[----:B------:R-:W-:Y:S02]  /*1ba50*/  FFMA.FTZ R19, R76, c[0x0][0x23c], -R23 ;  /* 0x00008f004c137a23 */ /* 0x000fe40000010817 */
[--C-:B------:R-:W-:Y:S05]  /*1ba60*/  FFMA.FTZ R21, R21, c[0x0][0x23c], -R44.reuse ;  /* 0x00008f0015157a23 */ /* 0x100fea000001082c */
[----:B------:R3:W-:Y:S01]  /*1ba70*/  MUFU.EX2 R200, R6 ;  /* 0x0000000600c87308 */ /* 0x0007e20000000800 */
[C---:B-1----:R-:W-:Y:S02]  /*1ba80*/  FMUL.FTZ R9, R2.reuse, R141 ;  /* 0x0000008d02097220 */ /* 0x042fe40000410000 */
[----:B------:R-:W-:Y:S02]  /*1ba90*/  FMUL.FTZ R17, R2, R149 ;  /* 0x0000009502117220 */ /* 0x000fe40000410000 */
[----:B------:R-:W-:Y:S05]  /*1baa0*/  FADD.FTZ R0, -R3, R135 ;  /* 0x0000008703007221 */ /* 0x000fea0000010100 */
[----:B------:R1:W-:Y:S01]  /*1bab0*/  MUFU.EX2 R159, R7 ;  /* 0x00000007009f7308 */ /* 0x0003e20000000800 */
[----:B------:R-:W-:Y:S02]  /*1bac0*/  FMUL.FTZ R0, R0, c[0x0][0x23c] ;  /* 0x00008f0000007a20 */ /* 0x000fe40000410000 */
[--C-:B--2---:R-:W-:Y:S07]  /*1bad0*/  FFMA.FTZ R4, R209, c[0x0][0x23c], -R23.reuse ;  /* 0x00008f00d1047a23 */ /* 0x104fee0000010817 */
[----:B------:R2:W4:Y:S01]  /*1bae0*/  MUFU.EX2 R156, R4 ;  /* 0x00000004009c7308 */ /* 0x0005220000000800 */
[--C-:B---3--:R-:W-:Y:S09]  /*1baf0*/  FFMA.FTZ R6, R192, c[0x0][0x23c], -R23.reuse ;  /* 0x00008f00c0067a23 */ /* 0x108ff20000010817 */
[----:B------:R3:W-:Y:S01]  /*1bb00*/  MUFU.EX2 R192, R6 ;  /* 0x0000000600c07308 */ /* 0x0007e20000000800 */
[--C-:B-1----:R-:W-:Y:S09]  /*1bb10*/  FFMA.FTZ R7, R193, c[0x0][0x23c], -R23.reuse ;  /* 0x00008f00c1077a23 */ /* 0x102ff20000010817 */
[----:B------:R1:W-:Y:S01]  /*1bb20*/  MUFU.EX2 R193, R7 ;  /* 0x0000000700c17308 */ /* 0x0003e20000000800 */
[--C-:B--2---:R-:W-:Y:S01]  /*1bb30*/  FFMA.FTZ R4, R201, c[0x0][0x23c], -R44.reuse ;  /* 0x00008f00c9047a23 */ /* 0x104fe2000001082c */
[----:B----4-:R-:W-:Y:S08]  /*1bb40*/  F2FP.BF16.PACK_AB R24, R156, R131 ;  /* 0x000000839c18723e */ /* 0x010ff000000010ff */
[----:B------:R2:W-:Y:S01]  /*1bb50*/  MUFU.EX2 R130, R4 ;  /* 0x0000000400827308 */ /* 0x0005e20000000800 */
[--C-:B---3--:R-:W-:Y:S09]  /*1bb60*/  FFMA.FTZ R6, R153, c[0x0][0x23c], -R23.reuse ;  /* 0x00008f0099067a23 */ /* 0x108ff20000010817 */
[----:B------:R3:W-:Y:S01]  /*1bb70*/  MUFU.EX2 R135, R5 ;  /* 0x0000000500877308 */ /* 0x0007e20000000800 */
[--C-:B-1----:R-:W-:Y:S09]  /*1bb80*/  FFMA.FTZ R7, R154, c[0x0][0x23c], -R23.reuse ;  /* 0x00008f009a077a23 */ /* 0x102ff20000010817 */
[----:B------:R1:W-:Y:S01]  /*1bb90*/  MUFU.EX2 R201, R6 ;  /* 0x0000000600c97308 */ /* 0x0003e20000000800 */
[--C-:B--2---:R-:W-:Y:S09]  /*1bba0*/  FFMA.FTZ R4, R208, c[0x0][0x23c], -R44.reuse ;  /* 0x00008f00d0047a23 */ /* 0x104ff2000001082c */
[----:B------:R2:W4:Y:S01]  /*1bbb0*/  MUFU.EX2 R134, R4 ;  /* 0x0000000400867308 */ /* 0x0005220000000800 */
[--C-:B---3--:R-:W-:Y:S09]  /*1bbc0*/  FFMA.FTZ R5, R197, c[0x0][0x23c], -R23.reuse ;  /* 0x00008f00c5057a23 */ /* 0x108ff20000010817 */
[----:B------:R3:W-:Y:S01]  /*1bbd0*/  MUFU.EX2 R197, R5 ;  /* 0x0000000500c57308 */ /* 0x0007e20000000800 */
[--C-:B-1----:R-:W-:Y:S09]  /*1bbe0*/  FFMA.FTZ R6, R37, c[0x0][0x23c], -R23.reuse ;  /* 0x00008f0025067a23 */ /* 0x102ff20000010817 */
[----:B------:R1:W-:Y:S01]  /*1bbf0*/  MUFU.EX2 R208, R6 ;  /* 0x0000000600d07308 */ /* 0x0003e20000000800 */
[--C-:B--2---:R-:W-:Y:S01]  /*1bc00*/  FFMA.FTZ R4, R206, c[0x0][0x23c], -R23.reuse ;  /* 0x00008f00ce047a23 */ /* 0x104fe20000010817 */
[----:B----4-:R-:W-:Y:S08]  /*1bc10*/  F2FP.BF16.PACK_AB R25, R134, R130 ;  /* 0x000000828619723e */ /* 0x010ff000000010ff */
        /* <DEDUP_REMOVED lines=14> */
[--C-:B---3--:R-:W-:Y:S02]  /*1bd00*/  FFMA.FTZ R5, R40, c[0x0][0x23c], -R23.reuse ;  /* 0x00008f0028057a23 */ /* 0x108fe40000010817 */
[--C-:B------:R-:W-:Y:S07]  /*1bd10*/  FFMA.FTZ R40, R77, c[0x0][0x23c], -R23.reuse ;  /* 0x00008f004d287a23 */ /* 0x100fee0000010817 */
        /* <DEDUP_REMOVED lines=25> */
[----:B------:R-:W3:Y:S01]  /*1beb0*/  MUFU.EX2 R0, R0 ;  /* 0x0000000000007308 */ /* 0x000ee20000000800 */
[--C-:B-1----:R-:W-:Y:S09]  /*1bec0*/  FFMA.FTZ R8, R72, c[0x0][0x23c], -R23.reuse ;  /* 0x00008f0048087a23 */ /* 0x102ff20000010817 */
[----:B------:R1:W-:Y:S01]  /*1bed0*/  MUFU.EX2 R230, R5 ;  /* 0x0000000500e67308 */ /* 0x0003e20000000800 */
[--C-:B--2---:R-:W-:Y:S09]  /*1bee0*/  FFMA.FTZ R4, R194, c[0x0][0x23c], -R44.reuse ;  /* 0x00008f00c2047a23 */ /* 0x104ff2000001082c */
[----:B------:R2:W4:Y:S01]  /*1bef0*/  MUFU.EX2 R194, R4 ;  /* 0x0000000400c27308 */ /* 0x0005220000000800 */
[C---:B---3--:R-:W-:Y:S02]  /*1bf00*/  FMUL.FTZ R10, R0.reuse, R142 ;  /* 0x0000008e000a7220 */ /* 0x048fe40000410000 */
[C---:B------:R-:W-:Y:S02]  /*1bf10*/  FMUL.FTZ R11, R0.reuse, R143 ;  /* 0x0000008f000b7220 */ /* 0x040fe40000410000 */
[----:B------:R-:W-:Y:S05]  /*1bf20*/  FMUL.FTZ R18, R0, R150 ;  /* 0x0000009600127220 */ /* 0x000fea0000410000 */
[----:B------:R3:W-:Y:S01]  /*1bf30*/  MUFU.EX2 R233, R6 ;  /* 0x0000000600e97308 */ /* 0x0007e20000000800 */
[----:B-1----:R-:W-:Y:S09]  /*1bf40*/  FMUL.FTZ R5, R2, R137 ;  /* 0x0000008902057220 */ /* 0x002ff20000410000 */
[----:B------:R1:W-:Y:S01]  /*1bf50*/  MUFU.EX2 R239, R8 ;  /* 0x0000000800ef7308 */ /* 0x0003e20000000800 */
[--C-:B--2---:R-:W-:Y:S09]  /*1bf60*/  FFMA.FTZ R4, R191, c[0x0][0x23c], -R44.reuse ;  /* 0x00008f00bf047a23 */ /* 0x104ff2000001082c */
[----:B------:R2:W-:Y:S01]  /*1bf70*/  MUFU.EX2 R191, R4 ;  /* 0x0000000400bf7308 */ /* 0x0005e20000000800 */
[----:B---3--:R-:W-:Y:S09]  /*1bf80*/  FMUL.FTZ R6, R0, R138 ;  /* 0x0000008a00067220 */ /* 0x008ff20000410000 */
[----:B------:R3:W-:Y:S01]  /*1bf90*/  MUFU.EX2 R143, R40 ;  /* 0x00000028008f7308 */ /* 0x0007e20000000800 */
[--C-:B-1----:R-:W-:Y:S09]  /*1bfa0*/  FFMA.FTZ R8, R73, c[0x0][0x23c], -R23.reuse ;  /* 0x00008f0049087a23 */ /* 0x102ff20000010817 */
[----:B------:R1:W-:Y:S01]  /*1bfb0*/  MUFU.EX2 R237, R8 ;  /* 0x0000000800ed7308 */ /* 0x0003e20000000800 */
[--C-:B--2---:R-:W-:Y:S09]  /*1bfc0*/  FFMA.FTZ R4, R163, c[0x0][0x23c], -R44.reuse ;  /* 0x00008f00a3047a23 */ /* 0x104ff2000001082c */
[----:B------:R2:W5:Y:S01]  /*1bfd0*/  MUFU.EX2 R163, R4 ;  /* 0x0000000400a37308 */ /* 0x0005620000000800 */
[--C-:B---3--:R-:W-:Y:S02]  /*1bfe0*/  FFMA.FTZ R40, R78, c[0x0][0x23c], -R44.reuse ;  /* 0x00008f004e287a23 */ /* 0x108fe4000001082c */
[----:B-1----:R-:W-:Y:S02]  /*1bff0*/  FMUL.FTZ R8, R2, R140 ;  /* 0x0000008c02087220 */ /* 0x002fe40000410000 */
[--C-:B--2---:R-:W-:Y:S05]  /*1c000*/  FFMA.FTZ R4, R161, c[0x0][0x23c], -R23.reuse ;  /* 0x00008f00a1047a23 */ /* 0x104fea0000010817 */
[----:B------:R1:W2:Y:S02]  /*1c010*/  MUFU.EX2 R161, R4 ;  /* 0x0000000400a17308 */ /* 0x0002a40000000800 */
[--C-:B-1----:R-:W-:Y:S08]  /*1c020*/  FFMA.FTZ R4, R160, c[0x0][0x23c], -R44.reuse ;  /* 0x00008f00a0047a23 */ /* 0x102ff0000001082c */
[----:B------:R1:W-:Y:S02]  /*1c030*/  MUFU.EX2 R160, R4 ;  /* 0x0000000400a07308 */ /* 0x0003e40000000800 */
[--C-:B-1----:R-:W-:Y:S08]  /*1c040*/  FFMA.FTZ R4, R155, c[0x0][0x23c], -R44.reuse ;  /* 0x00008f009b047a23 */ /* 0x102ff0000001082c */
[----:B------:R1:W3:Y:S02]  /*1c050*/  MUFU.EX2 R155, R4 ;  /* 0x00000004009b7308 */ /* 0x0002e40000000800 */
[--C-:B-1----:R-:W-:Y:S08]  /*1c060*/  FFMA.FTZ R4, R152, c[0x0][0x23c], -R44.reuse ;  /* 0x00008f0098047a23 */ /* 0x102ff0000001082c */
[----:B------:R1:W-:Y:S02]  /*1c070*/  MUFU.EX2 R152, R4 ;  /* 0x0000000400987308 */ /* 0x0003e40000000800 */
[--C-:B-1----:R-:W-:Y:S08]  /*1c080*/  FFMA.FTZ R4, R31, c[0x0][0x23c], -R44.reuse ;  /* 0x00008f001f047a23 */ /* 0x102ff0000001082c */
[----:B------:R1:W1:Y:S02]  /*1c090*/  MUFU.EX2 R153, R4 ;  /* 0x0000000400997308 */ /* 0x0002640000000800 */
[--C-:B-1----:R-:W-:Y:S08]  /*1c0a0*/  FFMA.FTZ R4, R33, c[0x0][0x23c], -R23.reuse ;  /* 0x00008f0021047a23 */ /* 0x102ff00000010817 */
[----:B------:R1:W1:Y:S02]  /*1c0b0*/  MUFU.EX2 R207, R4 ;  /* 0x0000000400cf7308 */ /* 0x0002640000000800 */
[--C-:B-1----:R-:W-:Y:S08]  /*1c0c0*/  FFMA.FTZ R4, R34, c[0x0][0x23c], -R44.reuse ;  /* 0x00008f0022047a23 */ /* 0x102ff0000001082c */
[----:B------:R1:W-:Y:S02]  /*1c0d0*/  MUFU.EX2 R154, R4 ;  /* 0x00000004009a7308 */ /* 0x0003e40000000800 */
[--C-:B-1----:R-:W-:Y:S02]  /*1c0e0*/  FFMA.FTZ R4, R35, c[0x0][0x23c], -R44.reuse ;  /* 0x00008f0023047a23 */ /* 0x102fe4000001082c */
[----:B------:R-:W-:Y:S06]  /*1c0f0*/  LDSM.16.MT88.4 R32, [R165+0x5400] ;  /* 0x00540000a520783b */ /* 0x000fec0000004200 */
[----:B------:R1:W1:Y:S02]  /*1c100*/  MUFU.EX2 R203, R4 ;  /* 0x0000000400cb7308 */ /* 0x0002640000000800 */
[--C-:B-1----:R-:W-:Y:S08]  /*1c110*/  FFMA.FTZ R4, R38, c[0x0][0x23c], -R44.reuse ;  /* 0x00008f0026047a23 */ /* 0x102ff0000001082c */
[----:B------:R1:W-:Y:S02]  /*1c120*/  MUFU.EX2 R204, R4 ;  /* 0x0000000400cc7308 */ /* 0x0003e40000000800 */
[--C-:B-1----:R-:W-:Y:S02]  /*1c130*/  FFMA.FTZ R4, R39, c[0x0][0x23c], -R44.reuse ;  /* 0x00008f0027047a23 */ /* 0x102fe4000001082c */
[----:B------:R-:W-:Y:S06]  /*1c140*/  LDSM.16.MT88.4 R36, [R166+0x5400] ;  /* 0x00540000a624783b */ /* 0x000fec0000004200 */
[----:B------:R1:W1:Y:S02]  /*1c150*/  MUFU.EX2 R205, R4 ;  /* 0x0000000400cd7308 */ /* 0x0002640000000800 */
[--C-:B-1----:R-:W-:Y:S08]  /*1c160*/  FFMA.FTZ R4, R41, c[0x0][0x23c], -R23.reuse ;  /* 0x00008f0029047a23 */ /* 0x102ff00000010817 */
[----:B------:R1:W1:Y:S02]  /*1c170*/  MUFU.EX2 R214, R4 ;  /* 0x0000000400d67308 */ /* 0x0002640000000800 */
[--C-:B-1----:R-:W-:Y:S08]  /*1c180*/  FFMA.FTZ R4, R42, c[0x0][0x23c], -R44.reuse ;  /* 0x00008f002a047a23 */ /* 0x102ff0000001082c */
[----:B------:R1:W-:Y:S02]  /*1c190*/  MUFU.EX2 R212, R4 ;  /* 0x0000000400d47308 */ /* 0x0003e40000000800 */
[--C-:B-1----:R-:W-:Y:S08]  /*1c1a0*/  FFMA.FTZ R4, R43, c[0x0][0x23c], -R44.reuse ;  /* 0x00008f002b047a23 */ /* 0x102ff0000001082c */
[----:B------:R1:W1:Y:S02]  /*1c1b0*/  MUFU.EX2 R215, R4 ;  /* 0x0000000400d77308 */ /* 0x0002640000000800 */
[--C-:B-1----:R-:W-:Y:S02]  /*1c1c0*/  FFMA.FTZ R4, R28, c[0x0][0x23c], -R44.reuse ;  /* 0x00008f001c047a23 */ /* 0x102fe4000001082c */
[----:B------:R-:W1:Y:S06]  /*1c1d0*/  LDSM.16.MT88.4 R28, [R166+0x5000] ;  /* 0x00500000a61c783b */ /* 0x000e6c0000004200 */
[----:B------:R2:W-:Y:S02]  /*1c1e0*/  MUFU.EX2 R213, R4 ;  /* 0x0000000400d57308 */ /* 0x0005e40000000800 */
[--C-:B--2---:R-:W-:Y:S08]  /*1c1f0*/  FFMA.FTZ R4, R47, c[0x0][0x23c], -R44.reuse ;  /* 0x00008f002f047a23 */ /* 0x104ff0000001082c */
[----:B------:R2:W-:Y:S10]  /*1c200*/  MUFU.EX2 R47, R40 ;  /* 0x00000028002f7308 */ /* 0x0005f40000000800 */
[----:B------:R1:W1:Y:S01]  /*1c210*/  MUFU.EX2 R218, R4 ;  /* 0x0000000400da7308 */ /* 0x0002620000000800 */
[----:B--2---:R-:W-:Y:S01]  /*1c220*/  LDSM.16.MT88.4 R40, [R166+0x5800] ;  /* 0x00580000a628783b */ /* 0x004fe20000004200 */
[--C-:B-1----:R-:W-:Y:S08]  /*1c230*/  FFMA.FTZ R4, R49, c[0x0][0x23c], -R23.reuse ;  /* 0x00008f0031047a23 */ /* 0x102ff00000010817 */
[----:B------:R1:W2:Y:S02]  /*1c240*/  MUFU.EX2 R220, R4 ;  /* 0x0000000400dc7308 */ /* 0x0002a40000000800 */
[--C-:B-1----:R-:W-:Y:S08]  /*1c250*/  FFMA.FTZ R4, R50, c[0x0][0x23c], -R44.reuse ;  /* 0x00008f0032047a23 */ /* 0x102ff0000001082c */
[----:B------:R1:W-:Y:S02]  /*1c260*/  MUFU.EX2 R48, R4 ;  /* 0x0000000400307308 */ /* 0x0003e40000000800 */
[--C-:B-1----:R-:W-:Y:S08]  /*1c270*/  FFMA.FTZ R4, R51, c[0x0][0x23c], -R44.reuse ;  /* 0x00008f0033047a23 */ /* 0x102ff0000001082c */
[----:B------:R1:W-:Y:S10]  /*1c280*/  MUFU.EX2 R51, R7 ;  /* 0x0000000700337308 */ /* 0x0003f40000000800 */
[----:B------:R2:W2:Y:S01]  /*1c290*/  MUFU.EX2 R50, R4 ;  /* 0x0000000400327308 */ /* 0x0004a20000000800 */
[--C-:B-1----:R-:W-:Y:S09]  /*1c2a0*/  FFMA.FTZ R7, R60, c[0x0][0x23c], -R23.reuse ;  /* 0x00008f003c077a23 */ /* 0x102ff20000010817 */
[----:B------:R1:W-:Y:S01]  /*1c2b0*/  MUFU.EX2 R224, R7 ;  /* 0x0000000700e07308 */ /* 0x0003e20000000800 */
[--C-:B--2---:R-:W-:Y:S09]  /*1c2c0*/  FFMA.FTZ R4, R54, c[0x0][0x23c], -R44.reuse ;  /* 0x00008f0036047a23 */ /* 0x104ff2000001082c */
[----:B------:R2:W-:Y:S01]  /*1c2d0*/  MUFU.EX2 R49, R4 ;  /* 0x0000000400317308 */ /* 0x0005e20000000800 */
[----:B-1----:R-:W-:Y:S02]  /*1c2e0*/  FMUL.FTZ R7, R0, R139 ;  /* 0x0000008b00077220 */ /* 0x002fe40000410000 */
[--C-:B--2---:R-:W-:Y:S07]  /*1c2f0*/  FFMA.FTZ R4, R55, c[0x0][0x23c], -R44.reuse ;  /* 0x00008f0037047a23 */ /* 0x104fee000001082c */
[----:B------:R1:W2:Y:S02]  /*1c300*/  MUFU.EX2 R52, R4 ;  /* 0x0000000400347308 */ /* 0x0002a40000000800 */
[--C-:B-1----:R-:W-:Y:S08]  /*1c310*/  FFMA.FTZ R4, R57, c[0x0][0x23c], -R23.reuse ;  /* 0x00008f0039047a23 */ /* 0x102ff00000010817 */
[----:B------:R1:W1:Y:S02]  /*1c320*/  MUFU.EX2 R227, R4 ;  /* 0x0000000400e37308 */ /* 0x0002640000000800 */
[--C-:B-1----:R-:W-:Y:S08]  /*1c330*/  FFMA.FTZ R4, R58, c[0x0][0x23c], -R44.reuse ;  /* 0x00008f003a047a23 */ /* 0x102ff0000001082c */
[----:B------:R1:W-:Y:S02]  /*1c340*/  MUFU.EX2 R221, R4 ;  /* 0x0000000400dd7308 */ /* 0x0003e40000000800 */
[--C-:B-1----:R-:W-:Y:S08]  /*1c350*/  FFMA.FTZ R4, R59, c[0x0][0x23c], -R44.reuse ;  /* 0x00008f003b047a23 */ /* 0x102ff0000001082c */
[----:B------:R1:W1:Y:S02]  /*1c360*/  MUFU.EX2 R225, R4 ;  /* 0x0000000400e17308 */ /* 0x0002640000000800 */
        /* <DEDUP_REMOVED lines=14> */
[----:B-1----:R-:W-:Y:S07]  /*1c450*/  FMUL.FTZ R4, R2, R136 ;  /* 0x0000008802047220 */ /* 0x002fee0000410000 */
[C---:B------:R-:W-:Y:S07]  /*1c460*/  HMMA.16816.F32.BF16 R4, R24.reuse, R12, R4 ;  /* 0x0000000c1804723c */ /* 0x040fee0000041804 */
[----:B------:R-:W-:Y:S01]  /*1c470*/  FFMA.FTZ R12, R74, c[0x0][0x23c], -R44 ;  /* 0x00008f004a0c7a23 */ /* 0x000fe2000001082c */
[C---:B------:R-:W-:Y:S03]  /*1c480*/  HMMA.16816.F32.BF16 R8, R24.reuse, R14, R8 ;  /* 0x0000000e1808723c */ /* 0x040fe60000041808 */
[----:B------:R1:W-:Y:S01]  /*1c490*/  MUFU.EX2 R229, R12 ;  /* 0x0000000c00e57308 */ /* 0x0003e20000000800 */
[----:B------:R-:W-:Y:S03]  /*1c4a0*/  FMUL.FTZ R13, R2, R145 ;  /* 0x00000091020d7220 */ /* 0x000fe60000410000 */
[C---:B------:R-:W-:Y:S02]  /*1c4b0*/  FMUL.FTZ R14, R0.reuse, R146 ;  /* 0x00000092000e7220 */ /* 0x040fe40000410000 */
[----:B------:R-:W-:Y:S04]  /*1c4c0*/  FMUL.FTZ R15, R0, R147 ;  /* 0x00000093000f7220 */ /* 0x000fe80000410000 */
[----:B------:R2:W2:Y:S01]  /*1c4d0*/  MUFU.EX2 R145, R16 ;  /* 0x0000001000917308 */ /* 0x0004a20000000800 */
[C---:B-1----:R-:W-:Y:S09]  /*1c4e0*/  FMUL.FTZ R12, R2.reuse, R144 ;  /* 0x00000090020c7220 */ /* 0x042ff20000410000 */
[----:B------:R1:W1:Y:S01]  /*1c4f0*/  MUFU.EX2 R144, R19 ;  /* 0x0000001300907308 */ /* 0x0002620000000800 */
[C---:B------:R-:W-:Y:S03]  /*1c500*/  HMMA.16816.F32.BF16 R12, R24.reuse, R28, R12 ;  /* 0x0000001c180c723c */ /* 0x040fe6000004180c */
[----:B--2---:R-:W-:Y:S02]  /*1c510*/  FMUL.FTZ R16, R2, R148 ;  /* 0x0000009402107220 */ /* 0x004fe40000410000 */
[C---:B-1----:R-:W-:Y:S02]  /*1c520*/  FMUL.FTZ R19, R0.reuse, R151 ;  /* 0x0000009700137220 */ /* 0x042fe40000410000 */
[----:B------:R-:W-:Y:S05]  /*1c530*/  FFMA.FTZ R0, R0, R243, R130 ;  /* 0x000000f300007223 */ /* 0x000fea0000010082 */
[----:B------:R-:W-:Y:S01]  /*1c540*/  HMMA.16816.F32.BF16 R16, R24, R30, R16 ;  /* 0x0000001e1810723c */ /* 0x000fe20000041810 */
[----:B------:R-:W1:Y:S06]  /*1c550*/  LDSM.16.MT88.4 R28, [R165+0x5800] ;  /* 0x00580000a51c783b */ /* 0x000e6c0000004200 */
[----:B------:R-:W-:Y:S02]  /*1c560*/  F2FP.BF16.PACK_AB R24, R200, R159 ;  /* 0x0000009fc818723e */ /* 0x000fe400000010ff */
[----:B------:R-:W-:Y:S03]  /*1c570*/  F2FP.BF16.PACK_AB R25, R198, R187 ;  /* 0x000000bbc619723e */ /* 0x000fe600000010ff */
[----:B------:R-:W-:Y:S02]  /*1c580*/  F2FP.BF16.PACK_AB R26, R196, R197 ;  /* 0x000000c5c41a723e */ /* 0x000fe400000010ff */
[----:B----4-:R-:W-:Y:S07]  /*1c590*/  F2FP.BF16.PACK_AB R27, R194, R195 ;  /* 0x000000c3c21b723e */ /* 0x010fee00000010ff */
[C---:B------:R-:W-:Y:S07]  /*1c5a0*/  HMMA.16816.F32.BF16 R4, R24.reuse, R32, R4 ;  /* 0x000000201804723c */ /* 0x040fee0000041804 */
[--C-:B------:R-:W-:Y:S01]  /*1c5b0*/  FFMA.FTZ R32, R79, c[0x0][0x23c], -R44.reuse ;  /* 0x00008f004f207a23 */ /* 0x100fe2000001082c */
[C---:B------:R-:W-:Y:S03]  /*1c5c0*/  HMMA.16816.F32.BF16 R8, R24.reuse, R34, R8 ;  /* 0x000000221808723c */ /* 0x040fe60000041808 */
[----:B------:R2:W4:Y:S05]  /*1c5d0*/  MUFU.EX2 R142, R32 ;  /* 0x00000020008e7308 */ /* 0x00052a0000000800 */
[C---:B------:R-:W-:Y:S07]  /*1c5e0*/  HMMA.16816.F32.BF16 R12, R24.reuse, R36, R12 ;  /* 0x00000024180c723c */ /* 0x040fee000004180c */
[--C-:B------:R-:W-:Y:S01]  /*1c5f0*/  FFMA.FTZ R36, R82, c[0x0][0x23c], -R44.reuse ;  /* 0x00008f0052247a23 */ /* 0x100fe2000001082c */
[----:B------:R-:W-:Y:S03]  /*1c600*/  HMMA.16816.F32.BF16 R16, R24, R38, R16 ;  /* 0x000000261810723c */ /* 0x000fe60000041810 */
[----:B------:R4:W-:Y:S04]  /*1c610*/  MUFU.EX2 R136, R36 ;  /* 0x0000002400887308 */ /* 0x0009e80000000800 */
[----:B------:R-:W-:Y:S02]  /*1c620*/  F2FP.BF16.PACK_AB R24, R192, R193 ;  /* 0x000000c1c018723e */ /* 0x000fe400000010ff */
[----:B-----5:R-:W-:Y:S03]  /*1c630*/  F2FP.BF16.PACK_AB R25, R163, R191 ;  /* 0x000000bfa319723e */ /* 0x020fe600000010ff */
[--C-:B--2---:R-:W-:Y:S01]  /*1c640*/  FFMA.FTZ R32, R80, c[0x0][0x23c], -R23.reuse ;  /* 0x00008f0050207a23 */ /* 0x104fe20000010817 */
[----:B------:R-:W-:Y:S02]  /*1c650*/  F2FP.BF16.PACK_AB R26, R161, R162 ;  /* 0x000000a2a11a723e */ /* 0x000fe400000010ff */
[----:B---3--:R-:W-:Y:S01]  /*1c660*/  F2FP.BF16.PACK_AB R27, R155, R160 ;  /* 0x000000a09b1b723e */ /* 0x008fe200000010ff */
[----:B------:R2:W-:Y:S06]  /*1c670*/  MUFU.EX2 R141, R32 ;  /* 0x00000020008d7308 */ /* 0x0005ec0000000800 */
[C---:B-1----:R-:W-:Y:S03]  /*1c680*/  HMMA.16816.F32.BF16 R4, R24.reuse, R28, R4 ;  /* 0x0000001c1804723c */ /* 0x042fe60000041804 */
[--C-:B----4-:R-:W-:Y:S04]  /*1c690*/  FFMA.FTZ R36, R84, c[0x0][0x23c], -R23.reuse ;  /* 0x00008f0054247a23 */ /* 0x110fe80000010817 */
[--C-:B------:R-:W-:Y:S01]  /*1c6a0*/  FFMA.FTZ R28, R83, c[0x0][0x23c], -R44.reuse ;  /* 0x00008f00531c7a23 */ /* 0x100fe2000001082c */
[C---:B------:R-:W-:Y:S01]  /*1c6b0*/  HMMA.16816.F32.BF16 R8, R24.reuse, R30, R8 ;  /* 0x0000001e1808723c */ /* 0x040fe20000041808 */
[----:B------:R1:W-:Y:S07]  /*1c6c0*/  MUFU.EX2 R138, R36 ;  /* 0x00000024008a7308 */ /* 0x0003ee0000000800 */
[C---:B------:R-:W-:Y:S03]  /*1c6d0*/  HMMA.16816.F32.BF16 R12, R24.reuse, R40, R12 ;  /* 0x00000028180c723c */ /* 0x040fe6000004180c */
[----:B------:R3:W-:Y:S01]  /*1c6e0*/  MUFU.EX2 R140, R28 ;  /* 0x0000001c008c7308 */ /* 0x0007e20000000800 */
[--C-:B--2---:R-:W-:Y:S03]  /*1c6f0*/  FFMA.FTZ R32, R81, c[0x0][0x23c], -R23.reuse ;  /* 0x00008f0051207a23 */ /* 0x104fe60000010817 */
[--C-:B------:R-:W-:Y:S01]  /*1c700*/  FFMA.FTZ R40, R86, c[0x0][0x23c], -R44.reuse ;  /* 0x00008f0056287a23 */ /* 0x100fe2000001082c */
[----:B------:R-:W-:Y:S05]  /*1c710*/  HMMA.16816.F32.BF16 R16, R24, R42, R16 ;  /* 0x0000002a1810723c */ /* 0x000fea0000041810 */
[----:B------:R2:W4:Y:S02]  /*1c720*/  MUFU.EX2 R139, R32 ;  /* 0x00000020008b7308 */ /* 0x0005240000000800 */
[----:B------:R-:W-:Y:S02]  /*1c730*/  F2FP.BF16.PACK_AB R24, R201, R199 ;  /* 0x000000c7c918723e */ /* 0x000fe400000010ff */
[----:B------:R-:W-:Y:S03]  /*1c740*/  F2FP.BF16.PACK_AB R25, R153, R152 ;  /* 0x000000989919723e */ /* 0x000fe600000010ff */
[----:B------:R-:W-:Y:S01]  /*1c750*/  F2FP.BF16.PACK_AB R26, R207, R202 ;  /* 0x000000cacf1a723e */ /* 0x000fe200000010ff */
[--C-:B-1----:R-:W-:Y:S01]  /*1c760*/  FFMA.FTZ R36, R85, c[0x0][0x23c], -R23.reuse ;  /* 0x00008f0055247a23 */ /* 0x102fe20000010817 */
[----:B------:R-:W-:Y:S01]  /*1c770*/  F2FP.BF16.PACK_AB R27, R203, R154 ;  /* 0x0000009acb1b723e */ /* 0x000fe200000010ff */
[----:B------:R1:W-:Y:S01]  /*1c780*/  MUFU.EX2 R85, R40 ;  /* 0x0000002800557308 */ /* 0x0003e20000000800 */
[----:B---3--:R-:W-:Y:S09]  /*1c790*/  LDSM.16.MT88.4 R28, [R166+0x5c00] ;  /* 0x005c0000a61c783b */ /* 0x008ff20000004200 */
[----:B------:R3:W5:Y:S01]  /*1c7a0*/  MUFU.EX2 R137, R36 ;  /* 0x0000002400897308 */ /* 0x0007620000000800 */
[----:B--2---:R-:W2:Y:S01]  /*1c7b0*/  LDSM.16.MT88.4 R32, [R165+0x5c00] ;  /* 0x005c0000a520783b */ /* 0x004ea20000004200 */
[--C-:B-1----:R-:W-:Y:S08]  /*1c7c0*/  FFMA.FTZ R40, R87, c[0x0][0x23c], -R44.reuse ;  /* 0x00008f0057287a23 */ /* 0x102ff0000001082c */
[----:B------:R1:W1:Y:S01]  /*1c7d0*/  MUFU.EX2 R86, R40 ;  /* 0x0000002800567308 */ /* 0x0002620000000800 */
[----:B---3--:R-:W3:Y:S01]  /*1c7e0*/  LDSM.16.MT88.4 R36, [R165+0x6000] ;  /* 0x00600000a524783b */ /* 0x008ee20000004200 */
[--C-:B-1----:R-:W-:Y:S01]  /*1c7f0*/  FFMA.FTZ R40, R89, c[0x0][0x23c], -R23.reuse ;  /* 0x00008f0059287a23 */ /* 0x102fe20000010817 */
[C---:B--2---:R-:W-:Y:S07]  /*1c800*/  HMMA.16816.F32.BF16 R4, R24.reuse, R32, R4 ;  /* 0x000000201804723c */ /* 0x044fee0000041804 */
[----:B------:R1:W-:Y:S01]  /*1c810*/  MUFU.EX2 R83, R40 ;  /* 0x0000002800537308 */ /* 0x0003e20000000800 */
[--C-:B------:R-:W-:Y:S01]  /*1c820*/  FFMA.FTZ R32, R88, c[0x0][0x23c], -R23.reuse ;  /* 0x00008f0058207a23 */ /* 0x100fe20000010817 */
[C---:B------:R-:W-:Y:S08]  /*1c830*/  HMMA.16816.F32.BF16 R8, R24.reuse, R34, R8 ;  /* 0x000000221808723c */ /* 0x040ff00000041808 */
[----:B------:R2:W2:Y:S01]  /*1c840*/  MUFU.EX2 R84, R32 ;  /* 0x0000002000547308 */ /* 0x0004a20000000800 */
[C---:B------:R-:W-:Y:S07]  /*1c850*/  HMMA.16816.F32.BF16 R12, R24.reuse, R28, R12 ;  /* 0x0000001c180c723c */ /* 0x040fee000004180c */
[--C-:B------:R-:W-:Y:S01]  /*1c860*/  FFMA.FTZ R28, R90, c[0x0][0x23c], -R44.reuse ;  /* 0x00008f005a1c7a23 */ /* 0x100fe2000001082c */
[----:B------:R-:W-:Y:S01]  /*1c870*/  HMMA.16816.F32.BF16 R16, R24, R30, R16 ;  /* 0x0000001e1810723c */ /* 0x000fe20000041810 */
[----:B-1----:R-:W-:Y:S02]  /*1c880*/  LDSM.16.MT88.4 R40, [R166+0x6400] ;  /* 0x00640000a628783b */ /* 0x002fe40000004200 */
[----:B------:R1:W-:Y:S04]  /*1c890*/  MUFU.EX2 R82, R28 ;  /* 0x0000001c00527308 */ /* 0x0003e80000000800 */
[----:B------:R-:W-:Y:S02]  /*1c8a0*/  F2FP.BF16.PACK_AB R24, R208, R206 ;  /* 0x000000ced018723e */ /* 0x000fe400000010ff */
[----:B------:R-:W-:Y:S01]  /*1c8b0*/  F2FP.BF16.PACK_AB R25, R205, R204 ;  /* 0x000000cccd19723e */ /* 0x000fe200000010ff */
[----:B--2---:R-:W2:Y:S02]  /*1c8c0*/  LDSM.16.MT88.4 R32, [R166+0x6000] ;  /* 0x00600000a620783b */ /* 0x004ea40000004200 */
[----:B------:R-:W-:Y:S02]  /*1c8d0*/  F2FP.BF16.PACK_AB R26, R214, R209 ;  /* 0x000000d1d61a723e */ /* 0x000fe400000010ff */
[----:B------:R-:W-:Y:S07]  /*1c8e0*/  F2FP.BF16.PACK_AB R27, R215, R212 ;  /* 0x000000d4d71b723e */ /* 0x000fee00000010ff */
[C---:B---3--:R-:W-:Y:S03]  /*1c8f0*/  HMMA.16816.F32.BF16 R4, R24.reuse, R36, R4 ;  /* 0x000000241804723c */ /* 0x048fe60000041804 */
[--C-:B-1----:R-:W-:Y:S04]  /*1c900*/  FFMA.FTZ R28, R91, c[0x0][0x23c], -R44.reuse ;  /* 0x00008f005b1c7a23 */ /* 0x102fe8000001082c */
[--C-:B------:R-:W-:Y:S01]  /*1c910*/  FFMA.FTZ R36, R92, c[0x0][0x23c], -R23.reuse ;  /* 0x00008f005c247a23 */ /* 0x100fe20000010817 */
[C---:B------:R-:W-:Y:S01]  /*1c920*/  HMMA.16816.F32.BF16 R8, R24.reuse, R38, R8 ;  /* 0x000000261808723c */ /* 0x040fe20000041808 */
[----:B------:R1:W3:Y:S10]  /*1c930*/  MUFU.EX2 R81, R28 ;  /* 0x0000001c00517308 */ /* 0x0002f40000000800 */
[----:B------:R3:W-:Y:S01]  /*1c940*/  MUFU.EX2 R80, R36 ;  /* 0x0000002400507308 */ /* 0x0007e20000000800 */
[C---:B--2---:R-:W-:Y:S01]  /*1c950*/  HMMA.16816.F32.BF16 R12, R24.reuse, R32, R12 ;  /* 0x00000020180c723c */ /* 0x044fe2000004180c */
[----:B-1----:R-:W1:Y:S06]  /*1c960*/  LDSM.16.MT88.4 R28, [R165+0x6400] ;  /* 0x00640000a51c783b */ /* 0x002e6c0000004200 */
[--C-:B------:R-:W-:Y:S01]  /*1c970*/  FFMA.FTZ R32, R94, c[0x0][0x23c], -R44.reuse ;  /* 0x00008f005e207a23 */ /* 0x100fe2000001082c */
[----:B------:R-:W-:Y:S03]  /*1c980*/  HMMA.16816.F32.BF16 R16, R24, R34, R16 ;  /* 0x000000221810723c */ /* 0x000fe60000041810 */
[----:B------:R2:W-:Y:S01]  /*1c990*/  MUFU.EX2 R78, R32 ;  /* 0x00000020004e7308 */ /* 0x0005e20000000800 */
[--C-:B---3--:R-:W-:Y:S03]  /*1c9a0*/  FFMA.FTZ R36, R93, c[0x0][0x23c], -R23.reuse ;  /* 0x00008f005d247a23 */ /* 0x108fe60000010817 */
[----:B------:R-:W-:Y:S02]  /*1c9b0*/  F2FP.BF16.PACK_AB R24, R217, R216 ;  /* 0x000000d8d918723e */ /* 0x000fe400000010ff */
[----:B------:R-:W-:Y:S03]  /*1c9c0*/  F2FP.BF16.PACK_AB R25, R218, R213 ;  /* 0x000000d5da19723e */ /* 0x000fe600000010ff */
[----:B------:R-:W-:Y:S01]  /*1c9d0*/  F2FP.BF16.PACK_AB R26, R220, R219 ;  /* 0x000000dbdc1a723e */ /* 0x000fe200000010ff */
[----:B------:R3:W3:Y:S01]  /*1c9e0*/  MUFU.EX2 R79, R36 ;  /* 0x00000024004f7308 */ /* 0x0006e20000000800 */
[----:B------:R-:W-:Y:S01]  /*1c9f0*/  F2FP.BF16.PACK_AB R27, R50, R48 ;  /* 0x00000030321b723e */ /* 0x000fe200000010ff */
[----:B--2---:R-:W2:Y:S06]  /*1ca00*/  LDSM.16.MT88.4 R32, [R165+0x6800] ;  /* 0x00680000a520783b */ /* 0x004eac0000004200 */
[C---:B-1----:R-:W-:Y:S03]  /*1ca10*/  HMMA.16816.F32.BF16 R4, R24.reuse, R28, R4 ;  /* 0x0000001c1804723c */ /* 0x042fe60000041804 */
[--C-:B---3--:R-:W-:Y:S04]  /*1ca20*/  FFMA.FTZ R36, R95, c[0x0][0x23c], -R44.reuse ;  /* 0x00008f005f247a23 */ /* 0x108fe8000001082c */
[----:B------:R1:W3:Y:S01]  /*1ca30*/  MUFU.EX2 R76, R36 ;  /* 0x00000024004c7308 */ /* 0x0002e20000000800 */
[C---:B------:R-:W-:Y:S04]  /*1ca40*/  HMMA.16816.F32.BF16 R8, R24.reuse, R30, R8 ;  /* 0x0000001e1808723c */ /* 0x040fe80000041808 */
[--C-:B------:R-:W-:Y:S04]  /*1ca50*/  FFMA.FTZ R28, R97, c[0x0][0x23c], -R23.reuse ;  /* 0x00008f00611c7a23 */ /* 0x100fe80000010817 */
[C---:B------:R-:W-:Y:S01]  /*1ca60*/  HMMA.16816.F32.BF16 R12, R24.reuse, R40, R12 ;  /* 0x00000028180c723c */ /* 0x040fe2000004180c */
[----:B------:R2:W-:Y:S06]  /*1ca70*/  MUFU.EX2 R77, R28 ;  /* 0x0000001c004d7308 */ /* 0x0005ec0000000800 */
[--C-:B------:R-:W-:Y:S01]  /*1ca80*/  FFMA.FTZ R40, R99, c[0x0][0x23c], -R44.reuse ;  /* 0x00008f0063287a23 */ /* 0x100fe2000001082c */
[----:B------:R-:W-:Y:S03]  /*1ca90*/  HMMA.16816.F32.BF16 R16, R24, R42, R16 ;  /* 0x0000002a1810723c */ /* 0x000fe60000041810 */
[----:B------:R3:W-:Y:S04]  /*1caa0*/  MUFU.EX2 R73, R40 ;  /* 0x0000002800497308 */ /* 0x0007e80000000800 */
[----:B------:R-:W-:Y:S01]  /*1cab0*/  F2FP.BF16.PACK_AB R24, R222, R51 ;  /* 0x00000033de18723e */ /* 0x000fe200000010ff */
[--C-:B-1----:R-:W-:Y:S01]  /*1cac0*/  FFMA.FTZ R36, R96, c[0x0][0x23c], -R23.reuse ;  /* 0x00008f0060247a23 */ /* 0x102fe20000010817 */
[----:B------:R-:W-:Y:S03]  /*1cad0*/  F2FP.BF16.PACK_AB R25, R52, R49 ;  /* 0x000000313419723e */ /* 0x000fe600000010ff */
[----:B------:R-:W-:Y:S01]  /*1cae0*/  F2FP.BF16.PACK_AB R26, R227, R223 ;  /* 0x000000dfe31a723e */ /* 0x000fe200000010ff */
[----:B------:R1:W1:Y:S01]  /*1caf0*/  MUFU.EX2 R75, R36 ;  /* 0x00000024004b7308 */ /* 0x0002620000000800 */
[----:B------:R-:W-:Y:S01]  /*1cb00*/  F2FP.BF16.PACK_AB R27, R225, R221 ;  /* 0x000000dde11b723e */ /* 0x000fe200000010ff */
[----:B--2---:R-:W2:Y:S06]  /*1cb10*/  LDSM.16.MT88.4 R28, [R166+0x6800] ;  /* 0x00680000a61c783b */ /* 0x004eac0000004200 */
[C---:B------:R-:W-:Y:S03]  /*1cb20*/  HMMA.16816.F32.BF16 R4, R24.reuse, R32, R4 ;  /* 0x000000201804723c */ /* 0x040fe60000041804 */
[--C-:B---3--:R-:W-:Y:S04]  /*1cb30*/  FFMA.FTZ R40, R100, c[0x0][0x23c], -R23.reuse ;  /* 0x00008f0064287a23 */ /* 0x108fe80000010817 */
[--C-:B------:R-:W-:Y:S01]  /*1cb40*/  FFMA.FTZ R32, R101, c[0x0][0x23c], -R23.reuse ;  /* 0x00008f0065207a23 */ /* 0x100fe20000010817 */
[C---:B------:R-:W-:Y:S01]  /*1cb50*/  HMMA.16816.F32.BF16 R8, R24.reuse, R34, R8 ;  /* 0x000000221808723c */ /* 0x040fe20000041808 */
[----:B------:R3:W-:Y:S03]  /*1cb60*/  MUFU.EX2 R72, R40 ;  /* 0x0000002800487308 */ /* 0x0007e60000000800 */
[--C-:B-1----:R-:W-:Y:S07]  /*1cb70*/  FFMA.FTZ R36, R98, c[0x0][0x23c], -R44.reuse ;  /* 0x00008f0062247a23 */ /* 0x102fee000001082c */
[----:B------:R1:W-:Y:S10]  /*1cb80*/  MUFU.EX2 R71, R32 ;  /* 0x0000002000477308 */ /* 0x0003f40000000800 */
[----:B------:R4:W4:Y:S01]  /*1cb90*/  MUFU.EX2 R74, R36 ;  /* 0x00000024004a7308 */ /* 0x0009220000000800 */
[----:B---3--:R-:W-:Y:S01]  /*1cba0*/  LDSM.16.MT88.4 R40, [R166+0x6c00] ;  /* 0x006c0000a628783b */ /* 0x008fe20000004200 */
[C---:B--2---:R-:W-:Y:S07]  /*1cbb0*/  HMMA.16816.F32.BF16 R12, R24.reuse, R28, R12 ;  /* 0x0000001c180c723c */ /* 0x044fee000004180c */
[--C-:B------:R-:W-:Y:S01]  /*1cbc0*/  FFMA.FTZ R28, R103, c[0x0][0x23c], -R44.reuse ;  /* 0x00008f00671c7a23 */ /* 0x100fe2000001082c */
[----:B------:R-:W-:Y:S03]  /*1cbd0*/  HMMA.16816.F32.BF16 R16, R24, R30, R16 ;  /* 0x0000001e1810723c */ /* 0x000fe60000041810 */
[----:B------:R2:W-:Y:S01]  /*1cbe0*/  MUFU.EX2 R67, R28 ;  /* 0x0000001c00437308 */ /* 0x0005e20000000800 */
[--C-:B-1----:R-:W-:Y:S03]  /*1cbf0*/  FFMA.FTZ R32, R102, c[0x0][0x23c], -R44.reuse ;  /* 0x00008f0066207a23 */ /* 0x102fe6000001082c */
[----:B------:R-:W-:Y:S02]  /*1cc00*/  F2FP.BF16.PACK_AB R24, R228, R224 ;  /* 0x000000e0e418723e */ /* 0x000fe400000010ff */
[----:B------:R-:W-:Y:S01]  /*1cc10*/  F2FP.BF16.PACK_AB R25, R231, R226 ;  /* 0x000000e2e719723e */ /* 0x000fe200000010ff */
[----:B----4-:R-:W1:Y:S02]  /*1cc20*/  LDSM.16.MT88.4 R36, [R165+0x6c00] ;  /* 0x006c0000a524783b */ /* 0x010e640000004200 */
[----:B------:R-:W-:Y:S01]  /*1cc30*/  F2FP.BF16.PACK_AB R26, R235, R230 ;  /* 0x000000e6eb1a723e */ /* 0x000fe200000010ff */
[----:B------:R3:W4:Y:S01]  /*1cc40*/  MUFU.EX2 R70, R32 ;  /* 0x0000002000467308 */ /* 0x0007220000000800 */
[----:B------:R-:W-:Y:S04]  /*1cc50*/  F2FP.BF16.PACK_AB R27, R234, R232 ;  /* 0x000000e8ea1b723e */ /* 0x000fe800000010ff */
[----:B--2---:R-:W2:Y:S01]  /*1cc60*/  LDSM.16.MT88.4 R28, [R165+0x7000] ;  /* 0x00700000a51c783b */ /* 0x004ea20000004200 */
[----:B---3--:R-:W-:Y:S04]  /*1cc70*/  FFMA.FTZ R32, R104, c[0x0][0x23c], -R23 ;  /* 0x00008f0068207a23 */ /* 0x008fe80000010817 */
[----:B------:R3:W-:Y:S01]  /*1cc80*/  MUFU.EX2 R69, R32 ;  /* 0x0000002000457308 */ /* 0x0007e20000000800 */
[C---:B-1----:R-:W-:Y:S07]  /*1cc90*/  HMMA.16816.F32.BF16 R4, R24.reuse, R36, R4 ;  /* 0x000000241804723c */ /* 0x042fee0000041804 */
[----:B------:R-:W-:Y:S01]  /*1cca0*/  FFMA.FTZ R36, R2, R242, R131 ;  /* 0x000000f202247223 */ /* 0x000fe20000010083 */
[C---:B------:R-:W-:Y:S04]  /*1ccb0*/  HMMA.16816.F32.BF16 R8, R24.reuse, R38, R8 ;  /* 0x000000261808723c */ /* 0x040fe80000041808 */
[----:B------:R-:W-:Y:S02]  /*1ccc0*/  FFMA.FTZ R2, R107, c[0x0][0x23c], -R44 ;  /* 0x00008f006b027a23 */ /* 0x000fe4000001082c */
[--C-:B---3--:R-:W-:Y:S02]  /*1ccd0*/  FFMA.FTZ R32, R105, c[0x0][0x23c], -R23.reuse ;  /* 0x00008f0069207a23 */ /* 0x108fe40000010817 */
[C---:B------:R-:W-:Y:S01]  /*1cce0*/  HMMA.16816.F32.BF16 R12, R24.reuse, R40, R12 ;  /* 0x00000028180c723c */ /* 0x040fe2000004180c */
[----:B------:R1:W-:Y:S06]  /*1ccf0*/  MUFU.EX2 R65, R2 ;  /* 0x0000000200417308 */ /* 0x0003ec0000000800 */
[----:B------:R-:W-:Y:S01]  /*1cd00*/  FADD.FTZ R40, R156, R36 ;  /* 0x000000249c287221 */ /* 0x000fe20000010000 */
[----:B------:R-:W-:Y:S03]  /*1cd10*/  HMMA.16816.F32.BF16 R16, R24, R42, R16 ;  /* 0x0000002a1810723c */ /* 0x000fe60000041810 */
[----:B------:R3:W3:Y:S01]  /*1cd20*/  MUFU.EX2 R68, R32 ;  /* 0x0000002000447308 */ /* 0x0006e20000000800 */
[----:B------:R-:W-:Y:S01]  /*1cd30*/  FADD.FTZ R36, R134, R0 ;  /* 0x0000000086247221 */ /* 0x000fe20000010000 */
[----:B------:R-:W-:Y:S01]  /*1cd40*/  MOV R134, R20 ;  /* 0x0000001400867202 */ /* 0x000fe20000000f00 */
[--C-:B------:R-:W-:Y:S01]  /*1cd50*/  FFMA.FTZ R0, R108, c[0x0][0x23c], -R23.reuse ;  /* 0x00008f006c007a23 */ /* 0x100fe20000010817 */
[----:B------:R-:W-:Y:S01]  /*1cd60*/  F2FP.BF16.PACK_AB R24, R240, R233 ;  /* 0x000000e9f018723e */ /* 0x000fe200000010ff */
[----:B------:R-:W-:Y:S01]  /*1cd70*/  FADD.FTZ R40, R135, R40 ;  /* 0x0000002887287221 */ /* 0x000fe20000010000 */
[----:B------:R-:W-:Y:S03]  /*1cd80*/  F2FP.BF16.PACK_AB R25, R238, R236 ;  /* 0x000000ecee19723e */ /* 0x000fe600000010ff */
[----:B------:R-:W-:Y:S01]  /*1cd90*/  FADD.FTZ R40, R158, R40 ;  /* 0x000000289e287221 */ /* 0x000fe20000010000 */
[----:B------:R-:W-:Y:S01]  /*1cda0*/  F2FP.BF16.PACK_AB R26, R237, R239 ;  /* 0x000000efed1a723e */ /* 0x000fe200000010ff */
[--C-:B------:R-:W-:Y:S01]  /*1cdb0*/  FFMA.FTZ R41, R120, c[0x0][0x23c], -R23.reuse ;  /* 0x00008f0078297a23 */ /* 0x100fe20000010817 */
[----:B------:R-:W-:Y:S01]  /*1cdc0*/  F2FP.BF16.PACK_AB R27, R145, R229 ;  /* 0x000000e5911b723e */ /* 0x000fe200000010ff */
[----:B------:R4:W-:Y:S01]  /*1cdd0*/  MUFU.EX2 R64, R0 ;  /* 0x0000000000407308 */ /* 0x0009e20000000800 */
[----:B-1----:R-:W-:Y:S01]  /*1cde0*/  FADD.FTZ R2, R157, R36 ;  /* 0x000000249d027221 */ /* 0x002fe20000010000 */
[----:B------:R-:W-:Y:S01]  /*1cdf0*/  MOV R135, R3 ;  /* 0x0000000300877202 */ /* 0x000fe20000000f00 */
[----:B------:R-:W-:Y:S03]  /*1ce00*/  LDSM.16.MT88.4 R36, [R165+0x7400] ;  /* 0x00740000a524783b */ /* 0x000fe60000004200 */
[C---:B--2---:R-:W-:Y:S03]  /*1ce10*/  HMMA.16816.F32.BF16 R4, R24.reuse, R28, R4 ;  /* 0x0000001c1804723c */ /* 0x044fe60000041804 */
[----:B---3--:R-:W-:Y:S04]  /*1ce20*/  FFMA.FTZ R32, R106, c[0x0][0x23c], -R44 ;  /* 0x00008f006a207a23 */ /* 0x008fe8000001082c */
[----:B------:R-:W-:Y:S01]  /*1ce30*/  FFMA.FTZ R28, R109, c[0x0][0x23c], -R23 ;  /* 0x00008f006d1c7a23 */ /* 0x000fe20000010817 */
[C---:B------:R-:W-:Y:S01]  /*1ce40*/  HMMA.16816.F32.BF16 R8, R24.reuse, R30, R8 ;  /* 0x0000001e1808723c */ /* 0x040fe20000041808 */
[----:B------:R1:W2:Y:S10]  /*1ce50*/  MUFU.EX2 R66, R32 ;  /* 0x0000002000427308 */ /* 0x0002b40000000800 */
[----:B------:R3:W2:Y:S01]  /*1ce60*/  MUFU.EX2 R63, R28 ;  /* 0x0000001c003f7308 */ /* 0x0006a20000000800 */
[----:B----4-:R-:W-:Y:S02]  /*1ce70*/  FADD.FTZ R0, R186, R2 ;  /* 0x00000002ba007221 */ /* 0x010fe40000010000 */
[----:B------:R-:W-:Y:S02]  /*1ce80*/  FADD.FTZ R2, R159, R40 ;  /* 0x000000289f027221 */ /* 0x000fe40000010000 */
[----:B------:R-:W-:Y:S02]  /*1ce90*/  FADD.FTZ R0, R187, R0 ;  /* 0x00000000bb007221 */ /* 0x000fe40000010000 */
[----:B------:R-:W-:Y:S04]  /*1cea0*/  FADD.FTZ R2, R200, R2 ;  /* 0x00000002c8027221 */ /* 0x000fe80000010000 */
[----:B------:R-:W-:Y:S01]  /*1ceb0*/  FADD.FTZ R29, R197, R2 ;  /* 0x00000002c51d7221 */ /* 0x000fe20000010000 */
[----:B-1----:R-:W1:Y:S03]  /*1cec0*/  LDSM.16.MT88.4 R32, [R166+0x7000] ;  /* 0x00700000a620783b */ /* 0x002e660000004200 */
[----:B------:R-:W-:Y:S02]  /*1ced0*/  FADD.FTZ R40, R196, R29 ;  /* 0x0000001dc4287221 */ /* 0x000fe40000010000 */
[----:B---3--:R-:W-:Y:S02]  /*1cee0*/  FADD.FTZ R28, R198, R0 ;  /* 0x00000000c61c7221 */ /* 0x008fe40000010000 */
[----:B------:R-:W-:Y:S02]  /*1cef0*/  FFMA.FTZ R0, R110, c[0x0][0x23c], -R44 ;  /* 0x00008f006e007a23 */ /* 0x000fe4000001082c */
[----:B------:R-:W-:Y:S02]  /*1cf00*/  FADD.FTZ R2, R195, R28 ;  /* 0x0000001cc3027221 */ /* 0x000fe40000010000 */
[----:B------:R3:W-:Y:S01]  /*1cf10*/  MUFU.EX2 R62, R0 ;  /* 0x00000000003e7308 */ /* 0x0007e20000000800 */
[----:B------:R-:W4:Y:S01]  /*1cf20*/  LDSM.16.MT88.4 R28, [R166+0x7400] ;  /* 0x00740000a61c783b */ /* 0x000f220000004200 */
[----:B---3--:R-:W-:Y:S01]  /*1cf30*/  FADD.FTZ R0, R194, R2 ;  /* 0x00000002c2007221 */ /* 0x008fe20000010000 */
[C---:B-1----:R-:W-:Y:S03]  /*1cf40*/  HMMA.16816.F32.BF16 R12, R24.reuse, R32, R12 ;  /* 0x00000020180c723c */ /* 0x042fe6000004180c */
[----:B------:R-:W-:Y:S02]  /*1cf50*/  FADD.FTZ R2, R193, R40 ;  /* 0x00000028c1027221 */ /* 0x000fe40000010000 */
[----:B------:R-:W-:Y:S02]  /*1cf60*/  FADD.FTZ R0, R191, R0 ;  /* 0x00000000bf007221 */ /* 0x000fe40000010000 */
[----:B------:R-:W-:Y:S01]  /*1cf70*/  FFMA.FTZ R32, R111, c[0x0][0x23c], -R44 ;  /* 0x00008f006f207a23 */ /* 0x000fe2000001082c */
[----:B------:R-:W-:Y:S03]  /*1cf80*/  HMMA.16816.F32.BF16 R16, R24, R34, R16 ;  /* 0x000000221810723c */ /* 0x000fe60000041810 */
[----:B------:R1:W3:Y:S01]  /*1cf90*/  MUFU.EX2 R61, R32 ;  /* 0x00000020003d7308 */ /* 0x0002e20000000800 */
[----:B------:R-:W-:Y:S02]  /*1cfa0*/  FADD.FTZ R40, R192, R2 ;  /* 0x00000002c0287221 */ /* 0x000fe40000010000 */
[----:B------:R-:W-:Y:S01]  /*1cfb0*/  FADD.FTZ R2, R163, R0 ;  /* 0x00000000a3027221 */ /* 0x000fe20000010000 */
[----:B------:R-:W-:Y:S01]  /*1cfc0*/  F2FP.BF16.PACK_AB R24, R143, R144 ;  /* 0x000000908f18723e */ /* 0x000fe200000010ff */
[--C-:B------:R-:W-:Y:S01]  /*1cfd0*/  FFMA.FTZ R0, R112, c[0x0][0x23c], -R23.reuse ;  /* 0x00008f0070007a23 */ /* 0x100fe20000010817 */
[----:B------:R-:W-:Y:S03]  /*1cfe0*/  F2FP.BF16.PACK_AB R25, R142, R47 ;  /* 0x0000002f8e19723e */ /* 0x000fe600000010ff */
[----:B------:R-:W-:Y:S01]  /*1cff0*/  FADD.FTZ R40, R162, R40 ;  /* 0x00000028a2287221 */ /* 0x000fe20000010000 */
[----:B------:R-:W-:Y:S01]  /*1d000*/  F2FP.BF16.PACK_AB R26, R139, R141 ;  /* 0x0000008d8b1a723e */ /* 0x000fe200000010ff */
[----:B------:R-:W-:Y:S01]  /*1d010*/  FADD.FTZ R2, R160, R2 ;  /* 0x00000002a0027221 */ /* 0x000fe20000010000 */
[----:B------:R-:W-:Y:S01]  /*1d020*/  F2FP.BF16.PACK_AB R27, R140, R136 ;  /* 0x000000888c1b723e */ /* 0x000fe200000010ff */
[----:B------:R-:W-:Y:S01]  /*1d030*/  FADD.FTZ R40, R161, R40 ;  /* 0x00000028a1287221 */ /* 0x000fe20000010000 */
[----:B------:R2:W-:Y:S05]  /*1d040*/  MUFU.EX2 R60, R0 ;  /* 0x00000000003c7308 */ /* 0x0005ea0000000800 */
[C---:B------:R-:W-:Y:S01]  /*1d050*/  HMMA.16816.F32.BF16 R4, R24.reuse, R36, R4 ;  /* 0x000000241804723c */ /* 0x040fe20000041804 */
[----:B-1----:R-:W1:Y:S06]  /*1d060*/  LDSM.16.MT88.4 R32, [R165+0x7800] ;  /* 0x00780000a520783b */ /* 0x002e6c0000004200 */
[--C-:B------:R-:W-:Y:S01]  /*1d070*/  FFMA.FTZ R36, R113, c[0x0][0x23c], -R23.reuse ;  /* 0x00008f0071247a23 */ /* 0x100fe20000010817 */
[C---:B------:R-:W-:Y:S03]  /*1d080*/  HMMA.16816.F32.BF16 R8, R24.reuse, R38, R8 ;  /* 0x000000261808723c */ /* 0x040fe60000041808 */
[----:B------:R3:W1:Y:S05]  /*1d090*/  MUFU.EX2 R59, R36 ;  /* 0x00000024003b7308 */ /* 0x00066a0000000800 */
[C---:B----4-:R-:W-:Y:S04]  /*1d0a0*/  HMMA.16816.F32.BF16 R12, R24.reuse, R28, R12 ;  /* 0x0000001c180c723c */ /* 0x050fe8000004180c */
[----:B--2---:R-:W-:Y:S02]  /*1d0b0*/  FADD.FTZ R0, R155, R2 ;  /* 0x000000029b007221 */ /* 0x004fe40000010000 */
[----:B------:R-:W-:Y:S02]  /*1d0c0*/  FADD.FTZ R2, R199, R40 ;  /* 0x00000028c7027221 */ /* 0x000fe40000010000 */
[--C-:B------:R-:W-:Y:S01]  /*1d0d0*/  FFMA.FTZ R40, R114, c[0x0][0x23c], -R44.reuse ;  /* 0x00008f0072287a23 */ /* 0x100fe2000001082c */
[----:B------:R-:W-:Y:S03]  /*1d0e0*/  HMMA.16816.F32.BF16 R16, R24, R30, R16 ;  /* 0x0000001e1810723c */ /* 0x000fe60000041810 */
[----:B------:R-:W-:Y:S01]  /*1d0f0*/  FFMA.FTZ R28, R115, c[0x0][0x23c], -R44 ;  /* 0x00008f00731c7a23 */ /* 0x000fe2000001082c */
[----:B------:R2:W-:Y:S01]  /*1d100*/  MUFU.EX2 R58, R40 ;  /* 0x00000028003a7308 */ /* 0x0005e20000000800 */
[----:B------:R-:W-:Y:S02]  /*1d110*/  FADD.FTZ R0, R152, R0 ;  /* 0x0000000098007221 */ /* 0x000fe40000010000 */
[----:B------:R-:W-:Y:S01]  /*1d120*/  FADD.FTZ R2, R201, R2 ;  /* 0x00000002c9027221 */ /* 0x000fe20000010000 */
[----:B-----5:R-:W-:Y:S01]  /*1d130*/  F2FP.BF16.PACK_AB R24, R137, R138 ;  /* 0x0000008a8918723e */ /* 0x020fe200000010ff */
[----:B------:R-:W-:Y:S01]  /*1d140*/  FADD.FTZ R0, R153, R0 ;  /* 0x0000000099007221 */ /* 0x000fe20000010000 */
[----:B---3--:R-:W3:Y:S02]  /*1d150*/  LDSM.16.MT88.4 R36, [R166+0x7800] ;  /* 0x00780000a624783b */ /* 0x008ee40000004200 */
[----:B------:R-:W-:Y:S01]  /*1d160*/  FADD.FTZ R2, R202, R2 ;  /* 0x00000002ca027221 */ /* 0x000fe20000010000 */
[----:B------:R-:W-:Y:S01]  /*1d170*/  F2FP.BF16.PACK_AB R25, R86, R85 ;  /* 0x000000555619723e */ /* 0x000fe200000010ff */
[----:B------:R-:W-:Y:S01]  /*1d180*/  FADD.FTZ R0, R154, R0 ;  /* 0x000000009a007221 */ /* 0x000fe20000010000 */
[----:B------:R-:W-:Y:S01]  /*1d190*/  F2FP.BF16.PACK_AB R26, R83, R84 ;  /* 0x00000054531a723e */ /* 0x000fe200000010ff */
[----:B------:R-:W-:Y:S01]  /*1d1a0*/  FADD.FTZ R2, R207, R2 ;  /* 0x00000002cf027221 */ /* 0x000fe20000010000 */
[----:B------:R-:W-:Y:S01]  /*1d1b0*/  F2FP.BF16.PACK_AB R27, R81, R82 ;  /* 0x00000052511b723e */ /* 0x000fe200000010ff */
[----:B------:R-:W-:Y:S01]  /*1d1c0*/  FADD.FTZ R0, R203, R0 ;  /* 0x00000000cb007221 */ /* 0x000fe20000010000 */
[----:B------:R4:W5:Y:S01]  /*1d1d0*/  MUFU.EX2 R57, R28 ;  /* 0x0000001c00397308 */ /* 0x0009620000000800 */
[----:B------:R-:W-:Y:S02]  /*1d1e0*/  FADD.FTZ R2, R206, R2 ;  /* 0x00000002ce027221 */ /* 0x000fe40000010000 */
[----:B------:R-:W-:Y:S02]  /*1d1f0*/  FADD.FTZ R0, R204, R0 ;  /* 0x00000000cc007221 */ /* 0x000fe40000010000 */
[----:B------:R-:W-:Y:S01]  /*1d200*/  FADD.FTZ R29, R208, R2 ;  /* 0x00000002d01d7221 */ /* 0x000fe20000010000 */
[C---:B-1----:R-:W-:Y:S03]  /*1d210*/  HMMA.16816.F32.BF16 R4, R24.reuse, R32, R4 ;  /* 0x000000201804723c */ /* 0x042fe60000041804 */
[--C-:B------:R-:W-:Y:S02]  /*1d220*/  FFMA.FTZ R2, R116, c[0x0][0x23c], -R23.reuse ;  /* 0x00008f0074027a23 */ /* 0x100fe40000010817 */
[----:B--2---:R-:W-:Y:S02]  /*1d230*/  FADD.FTZ R40, R205, R0 ;  /* 0x00000000cd287221 */ /* 0x004fe40000010000 */
[----:B------:R-:W-:Y:S01]  /*1d240*/  FFMA.FTZ R32, R117, c[0x0][0x23c], -R23 ;  /* 0x00008f0075207a23 */ /* 0x000fe20000010817 */
[C---:B------:R-:W-:Y:S01]  /*1d250*/  HMMA.16816.F32.BF16 R8, R24.reuse, R34, R8 ;  /* 0x000000221808723c */ /* 0x040fe20000041808 */
[----:B------:R1:W-:Y:S03]  /*1d260*/  MUFU.EX2 R56, R2 ;  /* 0x0000000200387308 */ /* 0x0003e60000000800 */
[----:B------:R-:W-:Y:S02]  /*1d270*/  FADD.FTZ R0, R209, R29 ;  /* 0x0000001dd1007221 */ /* 0x000fe40000010000 */
[----:B----4-:R-:W2:Y:S05]  /*1d280*/  LDSM.16.MT88.4 R28, [R165+0x7c00] ;  /* 0x007c0000a51c783b */ /* 0x010eaa0000004200 */
[----:B------:R4:W-:Y:S01]  /*1d290*/  MUFU.EX2 R55, R32 ;  /* 0x0000002000377308 */ /* 0x0009e20000000800 */
[C---:B---3--:R-:W-:Y:S07]  /*1d2a0*/  HMMA.16816.F32.BF16 R12, R24.reuse, R36, R12 ;  /* 0x00000024180c723c */ /* 0x048fee000004180c */
[----:B------:R-:W-:Y:S01]  /*1d2b0*/  FFMA.FTZ R36, R119, c[0x0][0x23c], -R44 ;  /* 0x00008f0077247a23 */ /* 0x000fe2000001082c */
[----:B------:R-:W-:Y:S03]  /*1d2c0*/  HMMA.16816.F32.BF16 R16, R24, R38, R16 ;  /* 0x000000261810723c */ /* 0x000fe60000041810 */
[----:B------:R3:W-:Y:S01]  /*1d2d0*/  MUFU.EX2 R53, R36 ;  /* 0x0000002400357308 */ /* 0x0007e20000000800 */
[----:B-1----:R-:W-:Y:S02]  /*1d2e0*/  FADD.FTZ R2, R212, R40 ;  /* 0x00000028d4027221 */ /* 0x002fe40000010000 */
[----:B------:R-:W-:Y:S01]  /*1d2f0*/  FADD.FTZ R40, R214, R0 ;  /* 0x00000000d6287221 */ /* 0x000fe20000010000 */
[----:B------:R-:W-:Y:S01]  /*1d300*/  F2FP.BF16.PACK_AB R24, R79, R80 ;  /* 0x000000504f18723e */ /* 0x000fe200000010ff */
[----:B------:R-:W-:Y:S01]  /*1d310*/  FADD.FTZ R0, R215, R2 ;  /* 0x00000002d7007221 */ /* 0x000fe20000010000 */
[----:B------:R-:W-:Y:S01]  /*1d320*/  F2FP.BF16.PACK_AB R25, R76, R78 ;  /* 0x0000004e4c19723e */ /* 0x000fe200000010ff */
[----:B----4-:R-:W1:Y:S02]  /*1d330*/  LDSM.16.MT88.4 R32, [R166+0x7c00] ;  /* 0x007c0000a620783b */ /* 0x010e640000004200 */
[----:B------:R-:W-:Y:S01]  /*1d340*/  FADD.FTZ R2, R216, R40 ;  /* 0x00000028d8027221 */ /* 0x000fe20000010000 */
[----:B------:R-:W-:Y:S01]  /*1d350*/  F2FP.BF16.PACK_AB R26, R77, R75 ;  /* 0x0000004b4d1a723e */ /* 0x000fe200000010ff */
[----:B------:R-:W-:Y:S01]  /*1d360*/  FADD.FTZ R0, R213, R0 ;  /* 0x00000000d5007221 */ /* 0x000fe20000010000 */
[----:B------:R-:W-:Y:S01]  /*1d370*/  F2FP.BF16.PACK_AB R27, R73, R74 ;  /* 0x0000004a491b723e */ /* 0x000fe200000010ff */
[----:B------:R-:W-:Y:S02]  /*1d380*/  FADD.FTZ R40, R217, R2 ;  /* 0x00000002d9287221 */ /* 0x000fe40000010000 */
[----:B------:R-:W-:Y:S02]  /*1d390*/  FFMA.FTZ R2, R118, c[0x0][0x23c], -R44 ;  /* 0x00008f0076027a23 */ /* 0x000fe4000001082c */
[----:B------:R-:W-:Y:S02]  /*1d3a0*/  FADD.FTZ R0, R218, R0 ;  /* 0x00000000da007221 */ /* 0x000fe40000010000 */
[----:B------:R-:W-:Y:S01]  /*1d3b0*/  FADD.FTZ R40, R219, R40 ;  /* 0x00000028db287221 */ /* 0x000fe20000010000 */
[----:B------:R4:W-:Y:S01]  /*1d3c0*/  MUFU.EX2 R54, R2 ;  /* 0x0000000200367308 */ /* 0x0009e20000000800 */
[----:B------:R-:W-:Y:S01]  /*1d3d0*/  FADD.FTZ R0, R48, R0 ;  /* 0x0000000030007221 */ /* 0x000fe20000010000 */
[C---:B--2---:R-:W-:Y:S01]  /*1d3e0*/  HMMA.16816.F32.BF16 R4, R24.reuse, R28, R4 ;  /* 0x0000001c1804723c */ /* 0x044fe20000041804 */
[----:B---3--:R-:W2:Y:S02]  /*1d3f0*/  LDSM.16.MT88.4 R36, [R165+0x8000] ;  /* 0x00800000a524783b */ /* 0x008ea40000004200 */
[----:B------:R-:W-:Y:S04]  /*1d400*/  FADD.FTZ R0, R50, R0 ;  /* 0x0000000032007221 */ /* 0x000fe80000010000 */
[----:B------:R-:W-:Y:S01]  /*1d410*/  FADD.FTZ R0, R49, R0 ;  /* 0x0000000031007221 */ /* 0x000fe20000010000 */
[C---:B------:R-:W-:Y:S04]  /*1d420*/  HMMA.16816.F32.BF16 R8, R24.reuse, R30, R8 ;  /* 0x0000001e1808723c */ /* 0x040fe80000041808 */
[----:B------:R-:W-:Y:S02]  /*1d430*/  FADD.FTZ R0, R52, R0 ;  /* 0x0000000034007221 */ /* 0x000fe40000010000 */
[--C-:B------:R-:W-:Y:S01]  /*1d440*/  FFMA.FTZ R29, R121, c[0x0][0x23c], -R23.reuse ;  /* 0x00008f00791d7a23 */ /* 0x100fe20000010817 */
[----:B------:R-:W-:Y:S01]  /*1d450*/  MUFU.EX2 R52, R41 ;  /* 0x0000002900347308 */ /* 0x000fe20000000800 */
[----:B----4-:R-:W-:Y:S01]  /*1d460*/  FADD.FTZ R2, R220, R40 ;  /* 0x00000028dc027221 */ /* 0x010fe20000010000 */
[C---:B-1----:R-:W-:Y:S03]  /*1d470*/  HMMA.16816.F32.BF16 R12, R24.reuse, R32, R12 ;  /* 0x00000020180c723c */ /* 0x042fe6000004180c */
[----:B------:R-:W-:Y:S05]  /*1d480*/  FADD.FTZ R2, R51, R2 ;  /* 0x0000000233027221 */ /* 0x000fea0000010000 */
[----:B------:R1:W-:Y:S01]  /*1d490*/  MUFU.EX2 R51, R29 ;  /* 0x0000001d00337308 */ /* 0x0003e20000000800 */
[----:B------:R-:W-:Y:S01]  /*1d4a0*/  FFMA.FTZ R32, R122, c[0x0][0x23c], -R44 ;  /* 0x00008f007a207a23 */ /* 0x000fe2000001082c */
[----:B------:R-:W-:Y:S03]  /*1d4b0*/  HMMA.16816.F32.BF16 R16, R24, R34, R16 ;  /* 0x000000221810723c */ /* 0x000fe60000041810 */
[----:B------:R-:W-:Y:S05]  /*1d4c0*/  FADD.FTZ R2, R222, R2 ;  /* 0x00000002de027221 */ /* 0x000fea0000010000 */
[----:B------:R3:W-:Y:S01]  /*1d4d0*/  MUFU.EX2 R50, R32 ;  /* 0x0000002000327308 */ /* 0x0007e20000000800 */
[----:B------:R-:W-:Y:S03]  /*1d4e0*/  FADD.FTZ R40, R223, R2 ;  /* 0x00000002df287221 */ /* 0x000fe60000010000 */
[----:B------:R-:W-:Y:S01]  /*1d4f0*/  F2FP.BF16.PACK_AB R24, R71, R72 ;  /* 0x000000484718723e */ /* 0x000fe200000010ff */
[----:B------:R-:W-:Y:S01]  /*1d500*/  FADD.FTZ R2, R221, R0 ;  /* 0x00000000dd027221 */ /* 0x000fe20000010000 */
[----:B------:R-:W-:Y:S01]  /*1d510*/  F2FP.BF16.PACK_AB R25, R67, R70 ;  /* 0x000000464319723e */ /* 0x000fe200000010ff */
[----:B------:R-:W-:Y:S01]  /*1d520*/  FADD.FTZ R0, R227, R40 ;  /* 0x00000028e3007221 */ /* 0x000fe20000010000 */
[----:B------:R-:W-:Y:S01]  /*1d530*/  F2FP.BF16.PACK_AB R26, R68, R69 ;  /* 0x00000045441a723e */ /* 0x000fe200000010ff */
[----:B------:R-:W-:Y:S01]  /*1d540*/  FADD.FTZ R2, R225, R2 ;  /* 0x00000002e1027221 */ /* 0x000fe20000010000 */
[----:B------:R-:W-:Y:S01]  /*1d550*/  F2FP.BF16.PACK_AB R27, R65, R66 ;  /* 0x00000042411b723e */ /* 0x000fe200000010ff */
[----:B------:R-:W-:Y:S02]  /*1d560*/  FADD.FTZ R28, R224, R0 ;  /* 0x00000000e01c7221 */ /* 0x000fe40000010000 */
[----:B------:R-:W-:Y:S02]  /*1d570*/  FADD.FTZ R0, R226, R2 ;  /* 0x00000002e2007221 */ /* 0x000fe40000010000 */
[----:B------:R-:W-:Y:S02]  /*1d580*/  FADD.FTZ R2, R228, R28 ;  /* 0x0000001ce4027221 */ /* 0x000fe40000010000 */
[----:B------:R-:W-:Y:S01]  /*1d590*/  FADD.FTZ R0, R231, R0 ;  /* 0x00000000e7007221 */ /* 0x000fe20000010000 */
[----:B-1----:R-:W1:Y:S01]  /*1d5a0*/  LDSM.16.MT88.4 R28, [R166+0x8000] ;  /* 0x00800000a61c783b */ /* 0x002e620000004200 */
[----:B------:R-:W-:Y:S01]  /*1d5b0*/  FADD.FTZ R2, R230, R2 ;  /* 0x00000002e6027221 */ /* 0x000fe20000010000 */
[C---:B--2---:R-:W-:Y:S03]  /*1d5c0*/  HMMA.16816.F32.BF16 R4, R24.reuse, R36, R4 ;  /* 0x000000241804723c */ /* 0x044fe60000041804 */
[----:B------:R-:W-:Y:S02]  /*1d5d0*/  FADD.FTZ R0, R232, R0 ;  /* 0x00000000e8007221 */ /* 0x000fe40000010000 */
[----:B------:R-:W-:Y:S02]  /*1d5e0*/  FADD.FTZ R2, R235, R2 ;  /* 0x00000002eb027221 */ /* 0x000fe40000010000 */
[----:B---3--:R-:W-:Y:S01]  /*1d5f0*/  FADD.FTZ R32, R234, R0 ;  /* 0x00000000ea207221 */ /* 0x008fe20000010000 */
[C---:B------:R-:W-:Y:S04]  /*1d600*/  HMMA.16816.F32.BF16 R8, R24.reuse, R38, R8 ;  /* 0x000000261808723c */ /* 0x040fe80000041808 */
[----:B------:R-:W-:Y:S02]  /*1d610*/  FFMA.FTZ R0, R123, c[0x0][0x23c], -R44 ;  /* 0x00008f007b007a23 */ /* 0x000fe4000001082c */
[--C-:B------:R-:W-:Y:S02]  /*1d620*/  FFMA.FTZ R36, R124, c[0x0][0x23c], -R23.reuse ;  /* 0x00008f007c247a23 */ /* 0x100fe40000010817 */
[----:B------:R-:W-:Y:S01]  /*1d630*/  FADD.FTZ R40, R233, R2 ;  /* 0x00000002e9287221 */ /* 0x000fe20000010000 */
[----:B------:R2:W-:Y:S03]  /*1d640*/  MUFU.EX2 R49, R0 ;  /* 0x0000000000317308 */ /* 0x0005e60000000800 */
[----:B------:R-:W-:Y:S02]  /*1d650*/  FADD.FTZ R2, R236, R32 ;  /* 0x00000020ec027221 */ /* 0x000fe40000010000 */
[----:B------:R-:W-:Y:S01]  /*1d660*/  FADD.FTZ R40, R240, R40 ;  /* 0x00000028f0287221 */ /* 0x000fe20000010000 */
[----:B------:R-:W3:Y:S04]  /*1d670*/  LDSM.16.MT88.4 R32, [R165+0x8400] ;  /* 0x00840000a520783b */ /* 0x000ee80000004200 */
[----:B------:R4:W-:Y:S01]  /*1d680*/  MUFU.EX2 R48, R36 ;  /* 0x0000002400307308 */ /* 0x0009e20000000800 */
[C---:B-1----:R-:W-:Y:S03]  /*1d690*/  HMMA.16816.F32.BF16 R12, R24.reuse, R28, R12 ;  /* 0x0000001c180c723c */ /* 0x042fe6000004180c */
[----:B--2---:R-:W-:Y:S02]  /*1d6a0*/  FADD.FTZ R0, R238, R2 ;  /* 0x00000002ee007221 */ /* 0x004fe40000010000 */
[----:B------:R-:W-:Y:S02]  /*1d6b0*/  FADD.FTZ R2, R239, R40 ;  /* 0x00000028ef027221 */ /* 0x000fe40000010000 */
[----:B------:R-:W-:Y:S01]  /*1d6c0*/  FADD.FTZ R0, R229, R0 ;  /* 0x00000000e5007221 */ /* 0x000fe20000010000 */
[----:B------:R-:W-:Y:S04]  /*1d6d0*/  HMMA.16816.F32.BF16 R16, R24, R30, R16 ;  /* 0x0000001e1810723c */ /* 0x000fe80000041810 */
[----:B------:R-:W-:Y:S02]  /*1d6e0*/  FADD.FTZ R37, R237, R2 ;  /* 0x00000002ed257221 */ /* 0x000fe40000010000 */
[----:B----4-:R-:W-:Y:S01]  /*1d6f0*/  FADD.FTZ R36, R145, R0 ;  /* 0x0000000091247221 */ /* 0x010fe20000010000 */
[----:B------:R-:W-:Y:S01]  /*1d700*/  F2FP.BF16.PACK_AB R24, R63, R64 ;  /* 0x000000403f18723e */ /* 0x000fe200000010ff */
[----:B------:R-:W-:Y:S01]  /*1d710*/  FFMA.FTZ R2, R125, c[0x0][0x23c], -R23 ;  /* 0x00008f007d027a23 */ /* 0x000fe20000010817 */
[----:B------:R-:W-:Y:S03]  /*1d720*/  F2FP.BF16.PACK_AB R25, R61, R62 ;  /* 0x0000003e3d19723e */ /* 0x000fe600000010ff */
[----:B------:R-:W-:Y:S01]  /*1d730*/  FADD.FTZ R40, R47, R36 ;  /* 0x000000242f287221 */ /* 0x000fe20000010000 */
[----:B------:R-:W-:Y:S01]  /*1d740*/  F2FP.BF16.PACK_AB R26, R59, R60 ;  /* 0x0000003c3b1a723e */ /* 0x000fe200000010ff */
[----:B------:R-:W-:Y:S01]  /*1d750*/  FADD.FTZ R0, R144, R37 ;  /* 0x0000002590007221 */ /* 0x000fe20000010000 */
[----:B------:R1:W2:Y:S01]  /*1d760*/  MUFU.EX2 R47, R2 ;  /* 0x00000002002f7308 */ /* 0x0002a20000000800 */
[----:B------:R-:W-:Y:S01]  /*1d770*/  FFMA.FTZ R28, R126, c[0x0][0x23c], -R44 ;  /* 0x00008f007e1c7a23 */ /* 0x000fe2000001082c */
[----:B------:R-:W4:Y:S01]  /*1d780*/  LDSM.16.MT88.4 R36, [R166+0x8400] ;  /* 0x00840000a624783b */ /* 0x000f220000004200 */
[----:B-----5:R-:W-:Y:S07]  /*1d790*/  F2FP.BF16.PACK_AB R27, R57, R58 ;  /* 0x0000003a391b723e */ /* 0x020fee00000010ff */
[----:B------:R5:W-:Y:S01]  /*1d7a0*/  MUFU.EX2 R43, R28 ;  /* 0x0000001c002b7308 */ /* 0x000be20000000800 */
[C---:B---3--:R-:W-:Y:S08]  /*1d7b0*/  HMMA.16816.F32.BF16 R4, R24.reuse, R32, R4 ;  /* 0x000000201804723c */ /* 0x048ff00000041804 */
[C---:B------:R-:W-:Y:S04]  /*1d7c0*/  HMMA.16816.F32.BF16 R8, R24.reuse, R34, R8 ;  /* 0x000000221808723c */ /* 0x040fe80000041808 */
[----:B-1----:R-:W-:Y:S01]  /*1d7d0*/  FADD.FTZ R2, R143, R0 ;  /* 0x000000008f027221 */ /* 0x002fe20000010000 */
[----:B--2---:R-:W-:Y:S01]  /*1d7e0*/  F2FP.BF16.PACK_AB R148, R47, R48 ;  /* 0x000000302f94723e */ /* 0x004fe200000010ff */
[----:B------:R-:W-:Y:S02]  /*1d7f0*/  FADD.FTZ R0, R142, R40 ;  /* 0x000000288e007221 */ /* 0x000fe40000010000 */
[----:B------:R-:W-:Y:S04]  /*1d800*/  FADD.FTZ R2, R141, R2 ;  /* 0x000000028d027221 */ /* 0x000fe80000010000 */
[----:B------:R-:W-:Y:S02]  /*1d810*/  FADD.FTZ R0, R136, R0 ;  /* 0x0000000088007221 */ /* 0x000fe40000010000 */
[----:B------:R-:W-:Y:S01]  /*1d820*/  FADD.FTZ R41, R139, R2 ;  /* 0x000000028b297221 */ /* 0x000fe20000010000 */
[----:B-----5:R-:W1:Y:S01]  /*1d830*/  LDSM.16.MT88.4 R28, [R165+0x8800] ;  /* 0x00880000a51c783b */ /* 0x020e620000004200 */
[----:B------:R-:W-:Y:S02]  /*1d840*/  FFMA.FTZ R2, R127, c[0x0][0x23c], -R44 ;  /* 0x00008f007f027a23 */ /* 0x000fe4000001082c */
[----:B------:R-:W-:Y:S02]  /*1d850*/  FADD.FTZ R0, R140, R0 ;  /* 0x000000008c007221 */ /* 0x000fe40000010000 */
[----:B------:R-:W-:Y:S01]  /*1d860*/  FADD.FTZ R41, R138, R41 ;  /* 0x000000298a297221 */ /* 0x000fe20000010000 */
[----:B------:R2:W3:Y:S01]  /*1d870*/  MUFU.EX2 R42, R2 ;  /* 0x00000002002a7308 */ /* 0x0004e20000000800 */
[----:B------:R-:W-:Y:S01]  /*1d880*/  FADD.FTZ R40, R85, R0 ;  /* 0x0000000055287221 */ /* 0x000fe20000010000 */
[----:B------:R-:W-:Y:S01]  /*1d890*/  LDSM.16.MT88.4 R140, [R165+0x8c00] ;  /* 0x008c0000a58c783b */ /* 0x000fe20000004200 */
[----:B------:R-:W-:Y:S01]  /*1d8a0*/  FADD.FTZ R0, R137, R41 ;  /* 0x0000002989007221 */ /* 0x000fe20000010000 */
[C---:B----4-:R-:W-:Y:S03]  /*1d8b0*/  HMMA.16816.F32.BF16 R12, R24.reuse, R36, R12 ;  /* 0x00000024180c723c */ /* 0x050fe6000004180c */
[----:B------:R-:W-:Y:S02]  /*1d8c0*/  FADD.FTZ R32, R86, R40 ;  /* 0x0000002856207221 */ /* 0x000fe40000010000 */
[----:B------:R-:W-:Y:S03]  /*1d8d0*/  FFMA.FTZ R44, R22, c[0x0][0x23c], -R44 ;  /* 0x00008f00162c7a23 */ /* 0x000fe6000001082c */
[----:B------:R-:W-:Y:S03]  /*1d8e0*/  HMMA.16816.F32.BF16 R16, R24, R38, R16 ;  /* 0x000000261810723c */ /* 0x000fe60000041810 */
[----:B------:R-:W-:Y:S04]  /*1d8f0*/  MUFU.EX2 R44, R44 ;  /* 0x0000002c002c7308 */ /* 0x000fe80000000800 */
[----:B------:R-:W-:Y:S02]  /*1d900*/  F2FP.BF16.PACK_AB R24, R55, R56 ;  /* 0x000000383718723e */ /* 0x000fe400000010ff */
[----:B------:R-:W-:Y:S03]  /*1d910*/  F2FP.BF16.PACK_AB R25, R53, R54 ;  /* 0x000000363519723e */ /* 0x000fe600000010ff */
[--C-:B--2---:R-:W-:Y:S01]  /*1d920*/  FFMA.FTZ R2, R128, c[0x0][0x23c], -R23.reuse ;  /* 0x00008f0080027a23 */ /* 0x104fe20000010817 */
[----:B------:R-:W-:Y:S01]  /*1d930*/  F2FP.BF16.PACK_AB R26, R51, R52 ;  /* 0x00000034331a723e */ /* 0x000fe200000010ff */
[----:B------:R-:W-:Y:S01]  /*1d940*/  FFMA.FTZ R23, R129, c[0x0][0x23c], -R23 ;  /* 0x00008f0081177a23 */ /* 0x000fe20000010817 */
[----:B------:R-:W-:Y:S01]  /*1d950*/  F2FP.BF16.PACK_AB R27, R49, R50 ;  /* 0x00000032311b723e */ /* 0x000fe200000010ff */
[----:B------:R2:W-:Y:S01]  /*1d960*/  MUFU.EX2 R41, R2 ;  /* 0x0000000200297308 */ /* 0x0005e20000000800 */
[----:B---3--:R-:W-:Y:S05]  /*1d970*/  F2FP.BF16.PACK_AB R149, R42, R43 ;  /* 0x0000002b2a95723e */ /* 0x008fea00000010ff */
[C---:B-1----:R-:W-:Y:S04]  /*1d980*/  HMMA.16816.F32.BF16 R4, R24.reuse, R28, R4 ;  /* 0x0000001c1804723c */ /* 0x042fe80000041804 */
[----:B------:R-:W1:Y:S04]  /*1d990*/  MUFU.EX2 R40, R23 ;  /* 0x0000001700287308 */ /* 0x000e680000000800 */
[C---:B------:R-:W-:Y:S01]  /*1d9a0*/  HMMA.16816.F32.BF16 R8, R24.reuse, R30, R8 ;  /* 0x0000001e1808723c */ /* 0x040fe20000041808 */
[----:B------:R-:W-:Y:S05]  /*1d9b0*/  LDSM.16.MT88.4 R28, [R166+0x8c00] ;  /* 0x008c0000a61c783b */ /* 0x000fea0000004200 */
[----:B------:R-:W3:Y:S01]  /*1d9c0*/  MUFU.EX2 R23, R21 ;  /* 0x0000001500177308 */ /* 0x000ee20000000800 */
[----:B--2---:R-:W-:Y:S02]  /*1d9d0*/  FADD.FTZ R2, R84, R0 ;  /* 0x0000000054027221 */ /* 0x004fe40000010000 */
[----:B------:R-:W-:Y:S03]  /*1d9e0*/  FADD.FTZ R0, R82, R32 ;  /* 0x0000002052007221 */ /* 0x000fe60000010000 */
[----:B------:R-:W-:Y:S01]  /*1d9f0*/  FADD.FTZ R2, R83, R2 ;  /* 0x0000000253027221 */ /* 0x000fe20000010000 */
[----:B------:R-:W2:Y:S01]  /*1da00*/  LDSM.16.MT88.4 R32, [R166+0x8800] ;  /* 0x00880000a620783b */ /* 0x000ea20000004200 */
[----:B------:R-:W-:Y:S02]  /*1da10*/  FADD.FTZ R0, R81, R0 ;  /* 0x0000000051007221 */ /* 0x000fe40000010000 */
[----:B------:R-:W-:Y:S01]  /*1da20*/  FADD.FTZ R2, R80, R2 ;  /* 0x0000000250027221 */ /* 0x000fe20000010000 */
[----:B-1----:R-:W-:Y:S01]  /*1da30*/  F2FP.BF16.PACK_AB R150, R40, R41 ;  /* 0x000000292896723e */ /* 0x002fe200000010ff */
[----:B------:R-:W-:Y:S02]  /*1da40*/  FADD.FTZ R0, R78, R0 ;  /* 0x000000004e007221 */ /* 0x000fe40000010000 */
[----:B------:R-:W-:Y:S02]  /*1da50*/  FADD.FTZ R2, R79, R2 ;  /* 0x000000024f027221 */ /* 0x000fe40000010000 */
[----:B------:R-:W-:Y:S02]  /*1da60*/  FADD.FTZ R0, R76, R0 ;  /* 0x000000004c007221 */ /* 0x000fe40000010000 */
[----:B------:R-:W-:Y:S02]  /*1da70*/  FADD.FTZ R2, R75, R2 ;  /* 0x000000024b027221 */ /* 0x000fe40000010000 */
[----:B------:R-:W-:Y:S01]  /*1da80*/  FADD.FTZ R0, R74, R0 ;  /* 0x000000004a007221 */ /* 0x000fe20000010000 */
[----:B---3--:R-:W-:Y:S01]  /*1da90*/  F2FP.BF16.PACK_AB R151, R44, R23 ;  /* 0x000000172c97723e */ /* 0x008fe200000010ff */
[----:B------:R-:W-:Y:S02]  /*1daa0*/  FADD.FTZ R2, R77, R2 ;  /* 0x000000024d027221 */ /* 0x000fe40000010000 */
        /* <DEDUP_REMOVED lines=11> */
[----:B------:R-:W-:Y:S01]  /*1db60*/  FADD.FTZ R0, R63, R21 ;  /* 0x000000153f007221 */ /* 0x000fe20000010000 */
[C---:B--2---:R-:W-:Y:S03]  /*1db70*/  HMMA.16816.F32.BF16 R12, R24.reuse, R32, R12 ;  /* 0x00000020180c723c */ /* 0x044fe6000004180c */
[----:B------:R-:W-:Y:S02]  /*1db80*/  FADD.FTZ R2, R61, R2 ;  /* 0x000000023d027221 */ /* 0x000fe40000010000 */
[----:B------:R-:W-:Y:S02]  /*1db90*/  FADD.FTZ R21, R60, R0 ;  /* 0x000000003c157221 */ /* 0x000fe40000010000 */
[----:B------:R-:W-:Y:S01]  /*1dba0*/  FADD.FTZ R0, R58, R2 ;  /* 0x000000023a007221 */ /* 0x000fe20000010000 */
[----:B------:R-:W-:Y:S04]  /*1dbb0*/  HMMA.16816.F32.BF16 R16, R24, R34, R16 ;  /* 0x000000221810723c */ /* 0x000fe80000041810 */
[----:B------:R-:W-:Y:S02]  /*1dbc0*/  FADD.FTZ R2, R59, R21 ;  /* 0x000000153b027221 */ /* 0x000fe40000010000 */
[----:B------:R-:W-:Y:S02]  /*1dbd0*/  FADD.FTZ R0, R57, R0 ;  /* 0x0000000039007221 */ /* 0x000fe40000010000 */
[C---:B------:R-:W-:Y:S05]  /*1dbe0*/  HMMA.16816.F32.BF16 R136, R148.reuse, R140, R4 ;  /* 0x0000008c9488723c */ /* 0x040fea0000041804 */
[----:B------:R-:W-:Y:S02]  /*1dbf0*/  FADD.FTZ R2, R56, R2 ;  /* 0x0000000238027221 */ /* 0x000fe40000010000 */
[----:B------:R-:W-:Y:S01]  /*1dc00*/  FADD.FTZ R0, R54, R0 ;  /* 0x0000000036007221 */ /* 0x000fe20000010000 */
[C---:B------:R-:W-:Y:S04]  /*1dc10*/  HMMA.16816.F32.BF16 R140, R148.reuse, R142, R8 ;  /* 0x0000008e948c723c */ /* 0x040fe80000041808 */
[----:B------:R-:W-:Y:S02]  /*1dc20*/  FADD.FTZ R2, R55, R2 ;  /* 0x0000000237027221 */ /* 0x000fe40000010000 */
[----:B------:R-:W-:Y:S02]  /*1dc30*/  FADD.FTZ R0, R53, R0 ;  /* 0x0000000035007221 */ /* 0x000fe40000010000 */
[----:B------:R-:W-:Y:S01]  /*1dc40*/  FADD.FTZ R2, R52, R2 ;  /* 0x0000000234027221 */ /* 0x000fe20000010000 */
[C---:B------:R-:W-:Y:S03]  /*1dc50*/  HMMA.16816.F32.BF16 R144, R148.reuse, R28, R12 ;  /* 0x0000001c9490723c */ /* 0x040fe6000004180c */
[----:B------:R-:W-:Y:S02]  /*1dc60*/  FADD.FTZ R0, R50, R0 ;  /* 0x0000000032007221 */ /* 0x000fe40000010000 */
[----:B------:R-:W-:Y:S02]  /*1dc70*/  FADD.FTZ R2, R51, R2 ;  /* 0x0000000233027221 */ /* 0x000fe40000010000 */
[----:B------:R-:W-:Y:S01]  /*1dc80*/  FADD.FTZ R0, R49, R0 ;  /* 0x0000000031007221 */ /* 0x000fe20000010000 */
[----:B------:R-:W-:Y:S04]  /*1dc90*/  HMMA.16816.F32.BF16 R148, R148, R30, R16 ;  /* 0x0000001e9494723c */ /* 0x000fe80000041810 */
[----:B------:R-:W-:Y:S02]  /*1dca0*/  FADD.FTZ R2, R48, R2 ;  /* 0x0000000230027221 */ /* 0x000fe40000010000 */
[----:B------:R-:W-:Y:S02]  /*1dcb0*/  FADD.FTZ R0, R43, R0 ;  /* 0x000000002b007221 */ /* 0x000fe40000010000 */
[----:B------:R-:W-:Y:S04]  /*1dcc0*/  FADD.FTZ R2, R47, R2 ;  /* 0x000000022f027221 */ /* 0x000fe80000010000 */
[----:B------:R-:W-:Y:S02]  /*1dcd0*/  FADD.FTZ R0, R42, R0 ;  /* 0x000000002a007221 */ /* 0x000fe40000010000 */
[----:B------:R-:W-:Y:S02]  /*1dce0*/  FADD.FTZ R4, R41, R2 ;  /* 0x0000000229047221 */ /* 0x000fe40000010000 */
[----:B------:R-:W-:Y:S01]  /*1dcf0*/  FADD.FTZ R2, R23, R0 ;  /* 0x0000000017027221 */ /* 0x000fe20000010000 */
[----:B------:R-:W-:Y:S01]  /*1dd00*/  IADD3 R0, R241, -0x1, RZ ;  /* 0xfffffffff1007810 */ /* 0x000fe20007ffe0ff */
[----:B------:R-:W-:Y:S02]  /*1dd10*/  FADD.FTZ R242, R40, R4 ;  /* 0x0000000428f27221 */ /* 0x000fe40000010000 */
[----:B------:R-:W-:Y:S01]  /*1dd20*/  FADD.FTZ R243, R44, R2 ;  /* 0x000000022cf37221 */ /* 0x000fe20000010000 */
[----:B------:R-:W-:Y:S01]  /*1dd30*/  MOV R241, R0 ;  /* 0x0000000000f17202 */ /* 0x000fe20000000f00 */
[----:B------:R-:W-:-:S05]  /*1dd40*/  @P0 BRA `(.L_x_1080) ;  /* 0xffffa8b000000947 */ /* 0x000fca000383ffff */
.L_x_1076:
[----:B------:R-:W1:Y:S01]  /*1dd50*/  SHFL.BFLY PT, R2, R242, 0x2, 0x1f ;  /* 0x0c401f00f2027f89 */ /* 0x000e6200000e0000 */
[----:B------:R-:W-:-:S03]  /*1dd60*/  ULDC.U8 UR4, c[0x0][0x328] ;  /* 0x0000ca0000047ab9 */ /* 0x000fc60000000000 */
[----:B------:R-:W2:Y:S04]  /*1dd70*/  SHFL.BFLY PT, R0, R243, 0x2, 0x1f ;  /* 0x0c401f00f3007f89 */ /* 0x000ea800000e0000 */
[----:B------:R-:W3:Y:S04]  /*1dd80*/  S2R R27, SR_TID.X ;  /* 0x00000000001b7919 */ /* 0x000ee80000002100 */
[----:B------:R-:W4:Y:S01]  /*1dd90*/  S2R R26, SR_TID.X ;  /* 0x00000000001a7919 */ /* 0x000f220000002100 */
[----:B-1----:R-:W-:Y:S02]  /*1dda0*/  FADD.FTZ R2, R2, R242 ;  /* 0x000000f202027221 */ /* 0x002fe40000010000 */
[----:B--2---:R-:W-:-:S03]  /*1ddb0*/  FADD.FTZ R0, R0, R243 ;  /* 0x000000f300007221 */ /* 0x004fc60000010000 */
[----:B------:R-:W1:Y:S01]  /*1ddc0*/  SHFL.BFLY PT, R5, R2, 0x1, 0x1f ;  /* 0x0c201f0002057f89 */ /* 0x000e6200000e0000 */
[----:B---3--:R-:W-:-:S03]  /*1ddd0*/  SHF.R.S32.HI R15, RZ, 0x1f, R27 ;  /* 0x0000001fff0f7819 */ /* 0x008fc6000001141b */
[----:B------:R-:W2:Y:S01]  /*1dde0*/  SHFL.BFLY PT, R4, R0, 0x1, 0x1f ;  /* 0x0c201f0000047f89 */ /* 0x000ea200000e0000 */
[----:B------:R-:W-:-:S04]  /*1ddf0*/  LEA.HI R15, R15, R27, RZ, 0x2 ;  /* 0x0000001b0f0f7211 */ /* 0x000fc800078f10ff */
[----:B------:R-:W-:Y:S01]  /*1de00*/  SHF.R.S32.HI R15, RZ, 0x2, R15 ;  /* 0x00000002ff0f7819 */ /* 0x000fe2000001140f */
[----:B-1----:R-:W-:-:S03]  /*1de10*/  FADD.FTZ R13, R2, R5 ;  /* 0x00000005020d7221 */ /* 0x002fc60000010000 */
[----:B------:R-:W-:Y:S01]  /*1de20*/  SHF.R.S32.HI R5, RZ, 0x1f, R15 ;  /* 0x0000001fff057819 */ /* 0x000fe2000001140f */
[----:B------:R-:W-:Y:S02]  /*1de30*/  IMAD.MOV.U32 R2, RZ, RZ, 0x3f800000 ;  /* 0x3f800000ff027424 */ /* 0x000fe400078e00ff */
[----:B--2---:R-:W-:Y:S01]  /*1de40*/  FADD.FTZ R16, R0, R4 ;  /* 0x0000000400107221 */ /* 0x004fe20000010000 */
[----:B------:R-:W-:Y:S01]  /*1de50*/  FSETP.NE.FTZ.AND P1, PT, R13, RZ, PT ;  /* 0x000000ff0d00720b */ /* 0x000fe20003f35000 */
[----:B------:R-:W-:Y:S01]  /*1de60*/  IMAD.MOV.U32 R0, RZ, RZ, 0x3f800000 ;  /* 0x3f800000ff007424 */ /* 0x000fe200078e00ff */
[----:B------:R-:W-:Y:S02]  /*1de70*/  LEA.HI R5, R5, R15, RZ, 0x3 ;  /* 0x0000000f05057211 */ /* 0x000fe400078f18ff */
[----:B------:R-:W-:Y:S02]  /*1de80*/  FSETP.NE.FTZ.AND P0, PT, R16, RZ, PT ;  /* 0x000000ff1000720b */ /* 0x000fe40003f15000 */
[----:B------:R-:W-:-:S05]  /*1de90*/  LOP3.LUT R5, R5, 0xfffffff8, RZ, 0xc0, !PT ;  /* 0xfffffff805057812 */ /* 0x000fca00078ec0ff */
[----:B------:R-:W-:Y:S02]  /*1dea0*/  IMAD.IADD R5, R15, 0x1, -R5 ;  /* 0x000000010f057824 */ /* 0x000fe400078e0a05 */
[----:B------:R-:W1:Y:S03]  /*1deb0*/  @P1 MUFU.RCP R0, R13 ;  /* 0x0000000d00001308 */ /* 0x000e660000001000 */
[----:B------:R-:W-:-:S05]  /*1dec0*/  LEA.HI R4, R5, R5, RZ, 0x1 ;  /* 0x0000000505047211 */ /* 0x000fca00078f08ff */
[----:B------:R-:W2:Y:S01]  /*1ded0*/  @P0 MUFU.RCP R2, R16 ;  /* 0x0000001000020308 */ /* 0x000ea20000001000 */
[----:B-1----:R-:W-:-:S07]  /*1dee0*/  FMUL.FTZ R136, R0, R136 ;  /* 0x0000008800887220 */ /* 0x002fce0000410000 */
[----:B------:R-:W1:Y:S01]  /*1def0*/  @P1 MUFU.LG2 R13, R13 ;  /* 0x0000000d000d1308 */ /* 0x000e620000000c00 */
[C---:B------:R-:W-:Y:S02]  /*1df00*/  FMUL.FTZ R14, R0.reuse, R137 ;  /* 0x00000089000e7220 */ /* 0x040fe40000410000 */
[C---:B------:R-:W-:Y:S02]  /*1df10*/  FMUL.FTZ R140, R0.reuse, R140 ;  /* 0x0000008c008c7220 */ /* 0x040fe40000410000 */
[----:B------:R-:W-:Y:S01]  /*1df20*/  FMUL.FTZ R11, R0, R141 ;  /* 0x0000008d000b7220 */ /* 0x000fe20000410000 */
[----:B------:R-:W-:Y:S01]  /*1df30*/  F2FP.BF16.PACK_AB R14, R14, R136 ;  /* 0x000000880e0e723e */ /* 0x000fe200000010ff */
[C---:B------:R-:W-:Y:S02]  /*1df40*/  FMUL.FTZ R144, R0.reuse, R144 ;  /* 0x0000009000907220 */ /* 0x040fe40000410000 */
[C---:B------:R-:W-:Y:S01]  /*1df50*/  FMUL.FTZ R9, R0.reuse, R145 ;  /* 0x0000009100097220 */ /* 0x040fe20000410000 */
[----:B------:R-:W-:Y:S01]  /*1df60*/  F2FP.BF16.PACK_AB R11, R11, R140 ;  /* 0x0000008c0b0b723e */ /* 0x000fe200000010ff */
[----:B------:R-:W-:-:S02]  /*1df70*/  FMUL.FTZ R148, R0, R148 ;  /* 0x0000009400947220 */ /* 0x000fc40000410000 */
[----:B------:R-:W-:Y:S01]  /*1df80*/  FMUL.FTZ R7, R0, R149 ;  /* 0x0000009500077220 */ /* 0x000fe20000410000 */
[----:B----4-:R-:W-:Y:S01]  /*1df90*/  SHF.R.S32.HI R0, RZ, 0x1f, R26 ;  /* 0x0000001fff007819 */ /* 0x010fe2000001141a */
[C---:B--2---:R-:W-:Y:S01]  /*1dfa0*/  FMUL.FTZ R139, R2.reuse, R139 ;  /* 0x0000008b028b7220 */ /* 0x044fe20000410000 */
[----:B------:R-:W-:Y:S01]  /*1dfb0*/  F2FP.BF16.PACK_AB R9, R9, R144 ;  /* 0x000000900909723e */ /* 0x000fe200000010ff */
[----:B------:R-:W-:Y:S01]  /*1dfc0*/  FMUL.FTZ R12, R2, R138 ;  /* 0x0000008a020c7220 */ /* 0x000fe20000410000 */
[-C--:B------:R-:W-:Y:S01]  /*1dfd0*/  LEA.HI R25, R0, R26.reuse, RZ, 0x5 ;  /* 0x0000001a00197211 */ /* 0x080fe200078f28ff */
[----:B------:R-:W-:Y:S01]  /*1dfe0*/  FMUL.FTZ R143, R2, R143 ;  /* 0x0000008f028f7220 */ /* 0x000fe20000410000 */
[----:B------:R-:W-:Y:S01]  /*1dff0*/  LEA.HI R0, R0, R26, RZ, 0x2 ;  /* 0x0000001a00007211 */ /* 0x000fe200078f10ff */
[C---:B------:R-:W-:Y:S01]  /*1e000*/  FMUL.FTZ R10, R2.reuse, R142 ;  /* 0x0000008e020a7220 */ /* 0x040fe20000410000 */
[----:B------:R-:W-:Y:S01]  /*1e010*/  SHF.R.S32.HI R24, RZ, 0x5, R25 ;  /* 0x00000005ff187819 */ /* 0x000fe20000011419 */
[C---:B------:R-:W-:Y:S01]  /*1e020*/  FMUL.FTZ R147, R2.reuse, R147 ;  /* 0x0000009302937220 */ /* 0x040fe20000410000 */
[----:B------:R-:W-:Y:S01]  /*1e030*/  F2FP.BF16.PACK_AB R12, R139, R12 ;  /* 0x0000000c8b0c723e */ /* 0x000fe200000010ff */
[C---:B------:R-:W-:Y:S01]  /*1e040*/  FMUL.FTZ R8, R2.reuse, R146 ;  /* 0x0000009202087220 */ /* 0x040fe20000410000 */
[----:B------:R-:W-:Y:S01]  /*1e050*/  F2FP.BF16.PACK_AB R10, R143, R10 ;  /* 0x0000000a8f0a723e */ /* 0x000fe200000010ff */
[C---:B------:R-:W-:Y:S01]  /*1e060*/  FMUL.FTZ R151, R2.reuse, R151 ;  /* 0x0000009702977220 */ /* 0x040fe20000410000 */
[----:B------:R-:W-:Y:S01]  /*1e070*/  F2FP.BF16.PACK_AB R7, R7, R148 ;  /* 0x000000940707723e */ /* 0x000fe200000010ff */
[----:B------:R-:W-:Y:S01]  /*1e080*/  FMUL.FTZ R150, R2, R150 ;  /* 0x0000009602967220 */ /* 0x000fe20000410000 */
[----:B------:R-:W-:-:S02]  /*1e090*/  LOP3.LUT R2, R0, 0xfffffffc, RZ, 0xc0, !PT ;  /* 0xfffffffc00027812 */ /* 0x000fc400078ec0ff */
[----:B------:R-:W-:Y:S02]  /*1e0a0*/  SHF.R.S32.HI R0, RZ, 0x1, R4 ;  /* 0x00000001ff007819 */ /* 0x000fe40000011404 */
[----:B------:R-:W-:Y:S02]  /*1e0b0*/  LOP3.LUT R4, R4, 0x3fffffe, RZ, 0xc0, !PT ;  /* 0x03fffffe04047812 */ /* 0x000fe400078ec0ff */
[----:B------:R-:W-:Y:S01]  /*1e0c0*/  IADD3 R2, -R2, R26, RZ ;  /* 0x0000001a02027210 */ /* 0x000fe20007ffe1ff */
[C---:B------:R-:W-:Y:S01]  /*1e0d0*/  IMAD.SHL.U32 R6, R0.reuse, 0x40, RZ ;  /* 0x0000004000067824 */ /* 0x040fe200078e00ff */
[----:B------:R-:W-:Y:S01]  /*1e0e0*/  LOP3.LUT P2, RZ, R0, 0x2, RZ, 0xc0, !PT ;  /* 0x0000000200ff7812 */ /* 0x000fe2000784c0ff */
[----:B------:R-:W-:Y:S01]  /*1e0f0*/  IMAD.IADD R4, R5, 0x1, -R4 ;  /* 0x0000000105047824 */ /* 0x000fe200078e0a04 */
[----:B------:R-:W-:Y:S01]  /*1e100*/  F2FP.BF16.PACK_AB R8, R147, R8 ;  /* 0x000000089308723e */ /* 0x000fe200000010ff */
[----:B------:R-:W-:Y:S01]  /*1e110*/  IMAD R2, R24, 0x100, R2 ;  /* 0x0000010018027824 */ /* 0x000fe200078e0202 */
[----:B------:R-:W-:-:S02]  /*1e120*/  LOP3.LUT R5, R6, 0xc0, RZ, 0xc0, !PT ;  /* 0x000000c006057812 */ /* 0x000fc400078ec0ff */
[----:B------:R-:W-:Y:S02]  /*1e130*/  F2FP.BF16.PACK_AB R6, R151, R150 ;  /* 0x000000969706723e */ /* 0x000fe400000010ff */
[----:B------:R-:W-:Y:S02]  /*1e140*/  LEA R2, R4, R2, 0x4 ;  /* 0x0000000204027211 */ /* 0x000fe400078e20ff */
[----:B------:R-:W-:Y:S02]  /*1e150*/  LEA.HI R4, R5, R5, RZ, 0x1d ;  /* 0x0000000505047211 */ /* 0x000fe400078fe8ff */
[----:B------:R-:W-:-:S03]  /*1e160*/  LOP3.LUT R5, R0, 0x1, RZ, 0xc0, !PT ;  /* 0x0000000100057812 */ /* 0x000fc600078ec0ff */
[----:B------:R-:W-:Y:S01]  /*1e170*/  IMAD.U32 R0, R2, 0x2, R4 ;  /* 0x0000000202007824 */ /* 0x000fe200078e0004 */
[----:B------:R-:W-:Y:S01]  /*1e180*/  ISETP.NE.U32.AND P3, PT, R5, 0x1, PT ;  /* 0x000000010500780c */ /* 0x000fe20003f65070 */
[----:B------:R-:W-:-:S03]  /*1e190*/  IMAD.MOV.U32 R4, RZ, RZ, -0x10 ;  /* 0xfffffff0ff047424 */ /* 0x000fc600078e00ff */
[----:B------:R-:W-:Y:S02]  /*1e1a0*/  SHF.L.U32 R0, R0, 0x1, RZ ;  /* 0x0000000100007819 */ /* 0x000fe400000006ff */
[----:B------:R-:W-:Y:S02]  /*1e1b0*/  SEL R4, R4, 0x10, !P3 ;  /* 0x0000001004047807 */ /* 0x000fe40005800000 */
[C---:B------:R-:W-:Y:S01]  /*1e1c0*/  IADD3 R2, R0.reuse, 0x20, RZ ;  /* 0x0000002000027810 */ /* 0x040fe20007ffe0ff */
[----:B------:R2:W-:Y:S01]  /*1e1d0*/  STS [R0], R14 ;  /* 0x0000000e00007388 */ /* 0x0005e20000000800 */
[C---:B------:R-:W-:Y:S01]  /*1e1e0*/  @P2 IADD3 R2, R0.reuse, -0x20, RZ ;  /* 0xffffffe000022810 */ /* 0x040fe20007ffe0ff */
[----:B------:R-:W-:Y:S01]  /*1e1f0*/  IMAD.IADD R5, R0, 0x1, R4 ;  /* 0x0000000100057824 */ /* 0x000fe200078e0204 */
[----:B------:R-:W-:Y:S01]  /*1e200*/  ISETP.NE.AND P2, PT, RZ, UR4, PT ;  /* 0x00000004ff007c0c */ /* 0x000fe2000bf45270 */
[----:B------:R3:W-:Y:S04]  /*1e210*/  STS [R0+0x200], R12 ;  /* 0x0002000c00007388 */ /* 0x0007e80000000800 */
[----:B------:R-:W-:Y:S04]  /*1e220*/  STS [R5], R11 ;  /* 0x0000000b05007388 */ /* 0x000fe80000000800 */
[----:B------:R-:W-:Y:S04]  /*1e230*/  STS [R5+0x200], R10 ;  /* 0x0002000a05007388 */ /* 0x000fe80000000800 */
[----:B------:R-:W-:Y:S04]  /*1e240*/  STS [R2], R9 ;  /* 0x0000000902007388 */ /* 0x000fe80000000800 */
[----:B------:R1:W-:Y:S01]  /*1e250*/  STS [R2+0x200], R8 ;  /* 0x0002000802007388 */ /* 0x0003e20000000800 */
[----:B--2---:R-:W-:-:S02]  /*1e260*/  IMAD.MOV.U32 R14, RZ, RZ, 0x7f800000 ;  /* 0x7f800000ff0e7424 */ /* 0x004fc400078e00ff */
[----:B---3--:R-:W-:Y:S01]  /*1e270*/  IMAD.IADD R0, R4, 0x1, R2 ;  /* 0x0000000104007824 */ /* 0x008fe200078e0202 */
[----:B------:R-:W-:Y:S01]  /*1e280*/  MOV R12, 0x7f800000 ;  /* 0x7f800000000c7802 */ /* 0x000fe20000000f00 */
[----:B------:R-:W2:Y:S03]  /*1e290*/  @P0 MUFU.LG2 R4, R16 ;  /* 0x0000001000040308 */ /* 0x000ea60000000c00 */
[----:B------:R-:W-:Y:S04]  /*1e2a0*/  STS [R0], R7 ;  /* 0x0000000700007388 */ /* 0x000fe80000000800 */
[----:B------:R2:W-:Y:S01]  /*1e2b0*/  STS [R0+0x200], R6 ;  /* 0x0002000600007388 */ /* 0x0005e20000000800 */
[----:B-1----:R-:W-:-:S04]  /*1e2c0*/  @P1 FMUL.FTZ R2, R13, 0.69314718246459960938 ;  /* 0x3f3172180d021820 */ /* 0x002fc80000410000 */
[----:B------:R-:W-:Y:S02]  /*1e2d0*/  @P1 FFMA.FTZ R12, R20, c[0x0][0x238], R2 ;  /* 0x00008e00140c1a23 */ /* 0x000fe40000010002 */
[----:B--2---:R-:W-:-:S04]  /*1e2e0*/  @P0 FMUL.FTZ R0, R4, 0.69314718246459960938 ;  /* 0x3f31721804000820 */ /* 0x004fc80000410000 */
[----:B------:R-:W-:Y:S01]  /*1e2f0*/  @P0 FFMA.FTZ R14, R3, c[0x0][0x238], R0 ;  /* 0x00008e00030e0a23 */ /* 0x000fe20000010000 */
[----:B------:R-:W-:Y:S05]  /*1e300*/  @!P2 BRA `(.L_x_1081) ;  /* 0x000000700000a947 */ /* 0x000fea0003800000 */
[----:B------:R-:W1:Y:S01]  /*1e310*/  S2R R0, SR_CTAID.Y ;  /* 0x0000000000007919 */ /* 0x000e620000002600 */
[----:B------:R-:W-:-:S03]  /*1e320*/  ISETP.NE.AND P0, PT, R245, -0x1, PT ;  /* 0xfffffffff500780c */ /* 0x000fc60003f05270 */
[----:B------:R-:W2:Y:S01]  /*1e330*/  S2R R7, SR_CTAID.Z ;  /* 0x0000000000077919 */ /* 0x000ea20000002700 */
[----:B-1----:R-:W-:-:S05]  /*1e340*/  IMAD R2, R0, c[0x0][0x214], RZ ;  /* 0x0000850000027a24 */ /* 0x002fca00078e02ff */
[----:B------:R-:W-:-:S05]  /*1e350*/  SEL R2, R2, R245, !P0 ;  /* 0x000000f502027207 */ /* 0x000fca0004000000 */
[----:B--2---:R-:W-:Y:S01]  /*1e360*/  IMAD R10, R7, c[0x0][0x234], R2 ;  /* 0x00008d00070a7a24 */ /* 0x004fe200078e0202 */
[----:B------:R-:W-:Y:S05]  /*1e370*/  BRA `(.L_x_1082) ;  /* 0x0000004000007947 */ /* 0x000fea0003800000 */
.L_x_1081:
[----:B------:R-:W1:Y:S04]  /*1e380*/  S2R R7, SR_CTAID.Z ;  /* 0x0000000000077919 */ /* 0x000e680000002700 */
[----:B------:R-:W1:Y:S02]  /*1e390*/  S2R R0, SR_CTAID.Y ;  /* 0x0000000000007919 */ /* 0x000e640000002600 */
[----:B-1----:R-:W-:-:S04]  /*1e3a0*/  IMAD R2, R0, c[0x0][0x1c0], R7 ;  /* 0x0000700000027a24 */ /* 0x002fc800078e0207 */
[----:B------:R-:W-:Y:S02]  /*1e3b0*/  IMAD R10, R2, c[0x0][0x214], RZ ;  /* 0x00008500020a7a24 */ /* 0x000fe400078e02ff */
.L_x_1082:
[----:B------:R1:W5:Y:S01]  /*1e3c0*/  LDL R13, [R1] ;  /* 0x00000000010d7983 */ /* 0x0003620000100800 */
[----:B------:R-:W-:Y:S01]  /*1e3d0*/  SHF.R.S32.HI R2, RZ, 0x1f, R27 ;  /* 0x0000001fff027819 */ /* 0x000fe2000001141b */
[----:B------:R-:W-:Y:S01]  /*1e3e0*/  ULDC.64 UR4, c[0x0][0x118] ;  /* 0x0000460000047ab9 */ /* 0x000fe20000000a00 */
[----:B------:R-:W-:Y:S01]  /*1e3f0*/  LOP3.LUT R3, R25, 0xffffffe0, RZ, 0xc0, !PT ;  /* 0xffffffe019037812 */ /* 0x000fe200078ec0ff */
[----:B------:R-:W-:Y:S01]  /*1e400*/  BAR.SYNC.DEFER_BLOCKING 0x0 ;  /* 0x0000000000007b1d */ /* 0x000fe20000010000 */
[----:B------:R-:W-:Y:S02]  /*1e410*/  LEA.HI R2, R2, R27, RZ, 0x5 ;  /* 0x0000001b02027211 */ /* 0x000fe400078f28ff */
[----:B------:R-:W-:Y:S01]  /*1e420*/  SHF.R.S32.HI R6, RZ, 0x1f, R24 ;  /* 0x0000001fff067819 */ /* 0x000fe20000011418 */
[----:B------:R-:W-:Y:S01]  /*1e430*/  IMAD.IADD R4, R26, 0x1, -R3 ;  /* 0x000000011a047824 */ /* 0x000fe200078e0a03 */
[----:B------:R-:W-:Y:S01]  /*1e440*/  LOP3.LUT R2, R2, 0xffffffe0, RZ, 0xc0, !PT ;  /* 0xffffffe002027812 */ /* 0x000fe200078ec0ff */
[----:B------:R-:W-:Y:S01]  /*1e450*/  BSSY B0, `(.L_x_1083) ;  /* 0x0000023000007945 */ /* 0x000fe20003800000 */
[----:B------:R-:W-:-:S02]  /*1e460*/  SHF.R.S32.HI R3, RZ, 0x1f, R0 ;  /* 0x0000001fff037819 */ /* 0x000fc40000011400 */
[----:B------:R-:W-:Y:S01]  /*1e470*/  LOP3.LUT P1, RZ, R4, 0x3, RZ, 0xc0, !PT ;  /* 0x0000000304ff7812 */ /* 0x000fe2000782c0ff */
[----:B------:R-:W-:Y:S01]  /*1e480*/  IMAD.IADD R2, R27, 0x1, -R2 ;  /* 0x000000011b027824 */ /* 0x000fe200078e0a02 */
[----:B------:R-:W-:Y:S01]  /*1e490*/  ISETP.NE.AND P0, PT, R245, -0x1, PT ;  /* 0xfffffffff500780c */ /* 0x000fe20003f05270 */
[----:B------:R-:W-:Y:S01]  /*1e4a0*/  IMAD R3, R3, c[0x0][0x1e0], RZ ;  /* 0x0000780003037a24 */ /* 0x000fe200078e02ff */
[----:B------:R-:W-:Y:S02]  /*1e4b0*/  LEA.HI R6, R6, R24, RZ, 0x2 ;  /* 0x0000001806067211 */ /* 0x000fe400078f10ff */
[----:B------:R-:W-:Y:S01]  /*1e4c0*/  SHF.R.S32.HI R4, RZ, 0x1f, R2 ;  /* 0x0000001fff047819 */ /* 0x000fe20000011402 */
[----:B------:R-:W-:Y:S01]  /*1e4d0*/  IMAD R8, R0, c[0x0][0x1e4], R3 ;  /* 0x0000790000087a24 */ /* 0x000fe200078e0203 */
[----:B------:R-:W-:Y:S02]  /*1e4e0*/  LOP3.LUT R6, R6, 0xffffffc, RZ, 0xc0, !PT ;  /* 0x0ffffffc06067812 */ /* 0x000fe400078ec0ff */
[----:B------:R-:W-:Y:S01]  /*1e4f0*/  LEA.HI R9, R4, R2, RZ, 0x2 ;  /* 0x0000000204097211 */ /* 0x000fe200078f10ff */
[C---:B------:R-:W-:Y:S01]  /*1e500*/  IMAD.WIDE.U32 R4, R245.reuse, c[0x0][0x1e8], RZ ;  /* 0x00007a00f5047a25 */ /* 0x040fe200078e00ff */
[----:B------:R1:W2:Y:S03]  /*1e510*/  LDS.128 R16, [R185] ;  /* 0x00000000b9107984 */ /* 0x0002a60000000c00 */
[----:B------:R-:W-:Y:S01]  /*1e520*/  IMAD.WIDE.U32 R2, R0, c[0x0][0x1e0], RZ ;  /* 0x0000780000027a25 */ /* 0x000fe200078e00ff */
[----:B------:R-:W-:Y:S01]  /*1e530*/  SHF.R.S32.HI R0, RZ, 0x2, R9 ;  /* 0x00000002ff007819 */ /* 0x000fe20000011409 */
[----:B------:R1:W3:Y:S02]  /*1e540*/  LDS.128 R20, [R185+0x800] ;  /* 0x00080000b9147984 */ /* 0x0002e40000000c00 */
[----:B------:R-:W-:-:S02]  /*1e550*/  IMAD R11, R245, c[0x0][0x1ec], R5 ;  /* 0x00007b00f50b7a24 */ /* 0x000fc400078e0205 */
[----:B------:R-:W-:Y:S01]  /*1e560*/  IMAD.IADD R5, R24, 0x1, -R6 ;  /* 0x0000000118057824 */ /* 0x000fe200078e0a06 */
[----:B------:R-:W-:Y:S01]  /*1e570*/  SEL R6, R2, R4, !P0 ;  /* 0x0000000402067207 */ /* 0x000fe20004000000 */
[----:B------:R-:W-:Y:S02]  /*1e580*/  @!P0 IMAD.IADD R11, R3, 0x1, R8 ;  /* 0x00000001030b8824 */ /* 0x000fe400078e0208 */
[----:B------:R-:W-:Y:S01]  /*1e590*/  IMAD R0, R5, 0x10, R0 ;  /* 0x0000001005007824 */ /* 0x000fe200078e0200 */
[----:B------:R-:W-:Y:S05]  /*1e5a0*/  @P1 BRA `(.L_x_1084) ;  /* 0x000000d000001947 */ /* 0x000fea0003800000 */
[----:B------:R-:W4:Y:S01]  /*1e5b0*/  S2R R2, SR_CTAID.X ;  /* 0x0000000000027919 */ /* 0x000f220000002500 */
[----:B------:R-:W-:Y:S01]  /*1e5c0*/  IADD3 R4, R0, 0x8, RZ ;  /* 0x0000000800047810 */ /* 0x000fe20007ffe0ff */
[C---:B----4-:R-:W-:Y:S02]  /*1e5d0*/  IMAD R3, R2.reuse, 0x40, R10 ;  /* 0x0000004002037824 */ /* 0x050fe400078e020a */
[----:B-----5:R-:W-:-:S03]  /*1e5e0*/  IMAD R2, R2, -0x40, R13 ;  /* 0xffffffc002027824 */ /* 0x020fc600078e020d */
        /* <DEDUP_REMOVED lines=9> */
.L_x_1084:
[----:B------:R-:W-:Y:S05]  /*1e680*/  BSYNC B0 ;  /* 0x0000000000007941 */ /* 0x000fea0003800000 */
.L_x_1083:
[----:B------:R-:W1:Y:S01]  /*1e690*/  S2R R10, SR_CTAID.X ;  /* 0x00000000000a7919 */ /* 0x000e620000002500 */
[--C-:B----4-:R-:W-:Y:S01]  /*1e6a0*/  SHF.R.S32.HI R3, RZ, 0x1f, R132.reuse ;  /* 0x0000001fff037819 */ /* 0x110fe20000011484 */
[----:B------:R-:W-:Y:S01]  /*1e6b0*/  IMAD.MOV.U32 R2, RZ, RZ, R132 ;  /* 0x000000ffff027224 */ /* 0x000fe200078e0084 */
[----:B------:R-:W-:Y:S01]  /*1e6c0*/  ISETP.GE.AND P1, PT, R132, c[0x0][0x220], PT ;  /* 0x0000880084007a0c */ /* 0x000fe20003f26270 */
[----:B------:R-:W-:Y:S01]  /*1e6d0*/  BSSY B0, `(.L_x_1085) ;  /* 0x0000019000007945 */ /* 0x000fe20003800000 */
[----:B------:R-:W-:Y:S01]  /*1e6e0*/  SHF.R.S32.HI R5, RZ, 0x1f, R7 ;  /* 0x0000001fff057819 */ /* 0x000fe20000011407 */
[----:B-1----:R-:W-:-:S04]  /*1e6f0*/  IMAD.SHL.U32 R10, R10, 0x40, RZ ;  /* 0x000000400a0a7824 */ /* 0x002fc800078e00ff */
[----:B------:R-:W-:Y:S01]  /*1e700*/  IMAD.WIDE.U32 R2, R10, c[0x0][0x1e8], R2 ;  /* 0x00007a000a027a25 */ /* 0x000fe200078e0002 */
[----:B------:R-:W-:-:S04]  /*1e710*/  SHF.R.S32.HI R0, RZ, 0x1f, R10 ;  /* 0x0000001fff007819 */ /* 0x000fc8000001140a */
[----:B------:R-:W-:Y:S01]  /*1e720*/  IADD3 R2, P0, R6, R2, RZ ;  /* 0x0000000206027210 */ /* 0x000fe20007f1e0ff */
[----:B------:R-:W-:-:S04]  /*1e730*/  IMAD R0, R0, c[0x0][0x1e8], RZ ;  /* 0x00007a0000007a24 */ /* 0x000fc800078e02ff */
[C---:B------:R-:W-:Y:S01]  /*1e740*/  IMAD R4, R10.reuse, c[0x0][0x1ec], R0 ;  /* 0x00007b000a047a24 */ /* 0x040fe200078e0200 */
[----:B-----5:R-:W-:Y:S01]  /*1e750*/  IADD3 R10, -R10, R13, RZ ;  /* 0x0000000d0a0a7210 */ /* 0x020fe20007ffe1ff */
[----:B------:R-:W-:-:S03]  /*1e760*/  IMAD R0, R5, c[0x0][0x1f0], RZ ;  /* 0x00007c0005007a24 */ /* 0x000fc600078e02ff */
[----:B------:R-:W-:Y:S01]  /*1e770*/  IADD3.X R3, R11, R3, R4, P0, !PT ;  /* 0x000000030b037210 */ /* 0x000fe200007fe404 */
[----:B------:R-:W-:Y:S01]  /*1e780*/  IMAD R0, R7, c[0x0][0x1f4], R0 ;  /* 0x00007d0007007a24 */ /* 0x000fe200078e0200 */
[----:B------:R-:W-:Y:S02]  /*1e790*/  ISETP.GE.OR P0, PT, R15, R10, P1 ;  /* 0x0000000a0f00720c */ /* 0x000fe40000f06670 */
[----:B------:R-:W-:Y:S01]  /*1e7a0*/  SHF.R.S32.HI R11, RZ, 0x1f, R15 ;  /* 0x0000001fff0b7819 */ /* 0x000fe2000001140f */
        /* <DEDUP_REMOVED lines=11> */
.L_x_1086:
[----:B------:R-:W-:Y:S05]  /*1e860*/  BSYNC B0 ;  /* 0x0000000000007941 */ /* 0x000fea0003800000 */
.L_x_1085:
[----:B------:R-:W-:-:S04]  /*1e870*/  IADD3 R0, R15, 0x20, RZ ;  /* 0x000000200f007810 */ /* 0x000fc80007ffe0ff */
[----:B------:R-:W-:-:S13]  /*1e880*/  ISETP.GE.OR P0, PT, R0, R10, P1 ;  /* 0x0000000a0000720c */ /* 0x000fda0000f06670 */
[----:B------:R-:W-:Y:S05]  /*1e890*/  @P0 EXIT ;  /* 0x000000000000094d */ /* 0x000fea0003800000 */
        /* <DEDUP_REMOVED lines=11> */
.L_x_1087:
        /* <DEDUP_REMOVED lines=11> */
.L_x_5193:


//--------------------- .text._ZN5flash24flash_fwd_splitkv_kernelI23Flash_fwd_kernel_traitsILi32ELi64ELi256ELi4ELb0ELb0EN7cutlass10bfloat16_tE19Flash_kernel_traitsILi32ELi64ELi256ELi4ES3_EELb1ELb0ELb0ELb0ELb0ELb0ELb1ELb0EEEvNS_16Flash_fwd_paramsE --------------------------
	.section	.text._ZN5flash24flash_fwd_splitkv_kernelI23Flash_fwd_kernel_traitsILi32ELi64ELi256ELi4ELb0ELb0EN7cutlass10bfloat16_tE19Flash_kernel_traitsILi32ELi64ELi256ELi4ES3_EELb1ELb0ELb0ELb0ELb0ELb0ELb1ELb0EEEvNS_16Flash_fwd_paramsE,"ax",@progbits
	.sectioninfo	@"SHI_REGISTERS=255"
	.align	128
        .global         _ZN5flash24flash_fwd_splitkv_kernelI23Flash_fwd_kernel_traitsILi32ELi64ELi256ELi4ELb0ELb0EN7cutlass10bfloat16_tE19Flash_kernel_traitsILi32ELi64ELi256ELi4ES3_EELb1ELb0ELb0ELb0ELb0ELb0ELb1ELb0EEEvNS_16Flash_fwd_paramsE
        .type           _ZN5flash24flash_fwd_splitkv_kernelI23Flash_fwd_kernel_traitsILi32ELi64ELi256ELi4ELb0ELb0EN7cutlass10bfloat16_tE19Flash_kernel_traitsILi32ELi64ELi256ELi4ES3_EELb1ELb0ELb0ELb0ELb0ELb0ELb1ELb0EEEvNS_16Flash_fwd_paramsE,@function
        .size           _ZN5flash24flash_fwd_splitkv_kernelI23Flash_fwd_kernel_traitsILi32ELi64ELi256ELi4ELb0ELb0EN7cutlass10bfloat16_tE19Flash_kernel_traitsILi32ELi64ELi256ELi4ES3_EELb1ELb0ELb0ELb0ELb0ELb0ELb1ELb0EEEvNS_16Flash_fwd_paramsE,(.L_x_5194 - _ZN5flash24flash_fwd_splitkv_kernelI23Flash_fwd_kernel_traitsILi32ELi64ELi256ELi4ELb0ELb0EN7cutlass10bfloat16_tE19Flash_kernel_traitsILi32ELi64ELi256ELi4ES3_EELb1ELb0ELb0ELb0ELb0ELb0ELb1ELb0EEEvNS_16Flash_fwd_paramsE)
        .other          _ZN5flash24flash_fwd_splitkv_kernelI23Flash_fwd_kernel_traitsILi32ELi64ELi256ELi4ELb0ELb0EN7cutlass10bfloat16_tE19Flash_kernel_traitsILi32ELi64ELi256ELi4ES3_EELb1ELb0ELb0ELb0ELb0ELb0ELb1ELb0EEEvNS_16Flash_fwd_paramsE,@"STO_CUDA_ENTRY STV_DEFAULT"
_ZN5flash24flash_fwd_splitkv_kernelI23Flash_fwd_kernel_traitsILi32ELi64ELi256ELi4ELb0ELb0EN7cutlass10bfloat16_tE19Flash_kernel_traitsILi32ELi64ELi256ELi4ES3_EELb1ELb0ELb0ELb0ELb0ELb0ELb1ELb0EEEvNS_16Flash_fwd_paramsE:
.text._ZN5flash24flash_fwd_splitkv_kernelI23Flash_fwd_kernel_traitsILi32ELi64ELi256ELi4ELb0ELb0EN7cutlass10bfloat16_tE19Flash_kernel_traitsILi32ELi64ELi256ELi4ES3_EELb1ELb0ELb0ELb0ELb0ELb0ELb1ELb0EEEvNS_16Flash_fwd_paramsE:
[----:B------:R-:W-:Y:S02]  /*0000*/  MOV R1, c[0x0][0x28] ;  /* 0x00000a0000017a02 */ /* 0x000fe40000000f00 */
[----:B------:R-:W1:Y:S01]  /*0010*/  I2F.U32.RP R4, c[0x0][0x1c0] ;  /* 0x0000700000047b06 */ /* 0x000e620000209000 */
[----:B------:R-:W2:Y:S01]  /*0020*/  S2R R9, SR_CTAID.Z ;  /* 0x0000000000097919 */ /* 0x000ea20000002700 */
[----:B------:R-:W-:Y:S01]  /*0030*/  IMAD.MOV.U32 R2, RZ, RZ, RZ ;  /* 0x000000ffff027224 */ /* 0x000fe200078e00ff */
[----:B------:R-:W-:Y:S01]  /*0040*/  ISETP.NE.U32.AND P1, PT, RZ, c[0x0][0x1c0], PT ;  /* 0x00007000ff007a0c */ /* 0x000fe20003f25070 */
[----:B------:R-:W-:Y:S01]  /*0050*/  IMAD.MOV.U32 R8, RZ, RZ, -0x1 ;  /* 0xffffffffff087424 */ /* 0x000fe200078e00ff */
[----:B------:R-:W-:-:S03]  /*0060*/  ULDC.64 UR6, c[0x0][0x118] ;  /* 0x0000460000067ab9 */ /* 0x000fc60000000a00 */
[----:B-1----:R-:W1:Y:S02]  /*0070*/  MUFU.RCP R3, R4 ;  /* 0x0000000400037308 */ /* 0x002e640000001000 */
[----:B-1----:R-:W-:-:S06]  /*0080*/  IADD3 R3, R3, 0xffffffe, RZ ;  /* 0x0ffffffe03037810 */ /* 0x002fcc0007ffe0ff */
[----:B------:R-:W1:Y:S02]  /*0090*/  F2I.FTZ.U32.TRUNC.NTZ R3, R3 ;  /* 0x0000000300037305 */ /* 0x000e64000021f000 */
[----:B-1----:R-:W-:-:S04]  /*00a0*/  IMAD.MOV R0, RZ, RZ, -R3 ;  /* 0x000000ffff007224 */ /* 0x002fc800078e0a03 */
[----:B------:R-:W-:Y:S02]  /*00b0*/  IMAD R5, R0, c[0x0][0x1c0], RZ ;  /* 0x0000700000057a24 */ /* 0x000fe400078e02ff */
[----:B------:R-:W1:Y:S02]  /*00c0*/  LDC.U8 R0, c[0x0][0x312] ;  /* 0x0000c480ff007b82 */ /* 0x000e640000000000 */
[----:B------:R-:W-:-:S04]  /*00d0*/  IMAD.HI.U32 R2, R3, R5, R2 ;  /* 0x0000000503027227 */ /* 0x000fc800078e0002 */
[----:B------:R-:W-:Y:S02]  /*00e0*/  IMAD.MOV.U32 R3, RZ, RZ, 0x4 ;  /* 0x00000004ff037424 */ /* 0x000fe400078e00ff */
[----:B--2---:R-:W-:-:S04]  /*00f0*/  IMAD.HI.U32 R234, R2, R9, RZ ;  /* 0x0000000902ea7227 */ /* 0x004fc800078e00ff */
[----:B------:R-:W-:-:S04]  /*0100*/  IMAD.MOV R2, RZ, RZ, -R234 ;  /* 0x000000ffff027224 */ /* 0x000fc800078e0aea */
[----:B------:R-:W-:-:S05]  /*0110*/  IMAD R2, R2, c[0x0][0x1c0], R9 ;  /* 0x0000700002027a24 */ /* 0x000fca00078e0209 */
[----:B------:R-:W-:Y:S02]  /*0120*/  ISETP.GE.U32.AND P2, PT, R2, c[0x0][0x1c0], PT ;  /* 0x0000700002007a0c */ /* 0x000fe40003f46070 */
[----:B-1----:R-:W-:-:S11]  /*0130*/  ISETP.NE.AND P3, PT, R0, RZ, PT ;  /* 0x000000ff0000720c */ /* 0x002fd60003f65270 */
[----:B------:R-:W-:Y:S02]  /*0140*/  @P2 IADD3 R2, R2, -c[0x0][0x1c0], RZ ;  /* 0x8000700002022a10 */ /* 0x000fe40007ffe0ff */
[----:B------:R-:W-:Y:S02]  /*0150*/  @P2 IADD3 R234, R234, 0x1, RZ ;  /* 0x00000001eaea2810 */ /* 0x000fe40007ffe0ff */
[----:B------:R-:W-:Y:S02]  /*0160*/  ISETP.GE.U32.AND P0, PT, R2, c[0x0][0x1c0], PT ;  /* 0x0000700002007a0c */ /* 0x000fe40003f06070 */
[----:B------:R-:W-:-:S04]  /*0170*/  ISETP.NE.U32.AND P2, PT, RZ, c[0x0][0x240], PT ;  /* 0x00009000ff007a0c */ /* 0x000fc80003f45070 */
[----:B------:R-:W-:-:S07]  /*0180*/  ISETP.NE.AND.EX P2, PT, RZ, c[0x0][0x244], PT, P2 ;  /* 0x00009100ff007a0c */ /* 0x000fce0003f45320 */
[----:B------:R-:W-:Y:S02]  /*0190*/  @P0 IADD3 R234, R234, 0x1, RZ ;  /* 0x00000001eaea0810 */ /* 0x000fe40007ffe0ff */
[----:B------:R-:W-:Y:S02]  /*01a0*/  @!P1 LOP3.LUT R234, RZ, c[0x0][0x1c0], RZ, 0x33, !PT ;  /* 0x00007000ffea9a12 */ /* 0x000fe400078e33ff */
[----:B------:R-:W-:Y:S01]  /*01b0*/  ISETP.EQ.U32.AND P1, PT, RZ, c[0x0][0x248], PT ;  /* 0x00009200ff007a0c */ /* 0x000fe20003f22070 */
[----:B------:R-:W-:Y:S01]  /*01c0*/  IMAD.MOV.U32 R6, RZ, RZ, -0x1 ;  /* 0xffffffffff067424 */ /* 0x000fe200078e00ff */
[----:B------:R-:W-:Y:S01]  /*01d0*/  ISETP.NE.U32.AND P0, PT, RZ, c[0x0][0x250], PT ;  /* 0x00009400ff007a0c */ /* 0x000fe20003f05070 */
[CC--:B------:R-:W-:Y:S01]  /*01e0*/  IMAD.WIDE R16, R234.reuse, R3.reuse, c[0x0][0x240] ;  /* 0x00009000ea107625 */ /* 0x0c0fe200078e0203 */
[----:B------:R-:W-:Y:S02]  /*01f0*/  ISETP.EQ.OR.EX P1, PT, RZ, c[0x0][0x24c], !P3, P1 ;  /* 0x00009300ff007a0c */ /* 0x000fe40005f22710 */
[----:B------:R-:W-:Y:S01]  /*0200*/  ISETP.NE.AND.EX P0, PT, RZ, c[0x0][0x254], PT, P0 ;  /* 0x00009500ff007a0c */ /* 0x000fe20003f05300 */
[----:B------:R-:W-:Y:S01]  /*0210*/  IMAD.WIDE R10, R234, R3, c[0x0][0x248] ;  /* 0x00009200ea0a7625 */ /* 0x000fe200078e0203 */
[----:B------:R-:W2:Y:S04]  /*0220*/  @P2 LDG.E R8, [R16.64] ;  /* 0x0000000610082981 */ /* 0x000ea8000c1e1900 */
[----:B------:R-:W2:Y:S01]  /*0230*/  @P2 LDG.E R13, [R16.64+0x4] ;  /* 0x00000406100d2981 */ /* 0x000ea2000c1e1900 */
[----:B------:R-:W-:-:S04]  /*0240*/  MOV R5, RZ ;  /* 0x000000ff00057202 */ /* 0x000fc80000000f00 */
[----:B------:R1:W5:Y:S02]  /*0250*/  @!P1 LDG.E R6, [R10.64] ;  /* 0x000000060a069981 */ /* 0x000364000c1e1900 */
[----:B------:R-:W-:Y:S02]  /*0260*/  @P0 IMAD.WIDE R14, R234, R3, c[0x0][0x250] ;  /* 0x00009400ea0e0625 */ /* 0x000fe400078e0203 */
[----:B------:R-:W3:Y:S04]  /*0270*/  S2R R21, SR_CTAID.X ;  /* 0x0000000000157919 */ /* 0x000ee80000002500 */
[----:B------:R1:W5:Y:S01]  /*0280*/  @P0 LDG.E R5, [R14.64] ;  /* 0x000000060e050981 */ /* 0x000362000c1e1900 */
[----:B------:R-:W-:-:S03]  /*0290*/  ISETP.NE.U32.AND P0, PT, RZ, c[0x0][0x248], PT ;  /* 0x00009200ff007a0c */ /* 0x000fc60003f05070 */
[----:B------:R-:W4:Y:S04]  /*02a0*/  S2R R7, SR_CTAID.Y ;  /* 0x0000000000077919 */ /* 0x000f280000002600 */
[----:B------:R-:W1:Y:S01]  /*02b0*/  S2R R25, SR_TID.X ;  /* 0x0000000000197919 */ /* 0x000e620000002100 */
[----:B------:R-:W-:Y:S01]  /*02c0*/  ISETP.NE.AND.EX P0, PT, RZ, c[0x0][0x24c], PT, P0 ;  /* 0x00009300ff007a0c */ /* 0x000fe20003f05300 */
[----:B------:R-:W-:-:S04]  /*02d0*/  IMAD.MOV R12, RZ, RZ, -R234 ;  /* 0x000000ffff0c7224 */ /* 0x000fc800078e0aea */
[----:B------:R-:W-:Y:S01]  /*02e0*/  IMAD R12, R12, c[0x0][0x1c0], R9 ;  /* 0x000070000c0c7a24 */ /* 0x000fe200078e0209 */
[----:B--2---:R-:W-:Y:S01]  /*02f0*/  @P2 IADD3 R2, R13, -R8, RZ ;  /* 0x800000080d022210 */ /* 0x004fe20007ffe0ff */
[----:B------:R-:W-:-:S06]  /*0300*/  @!P2 IMAD.MOV.U32 R2, RZ, RZ, c[0x0][0x214] ;  /* 0x00008500ff02a624 */ /* 0x000fcc00078e00ff */
[----:B------:R-:W-:Y:S05]  /*0310*/  @!P0 BRA `(.L_x_1088) ;  /* 0x0000004000008947 */ /* 0x000fea0003800000 */
[----:B-1-34-:R-:W2:Y:S02]  /*0320*/  @P3 LDG.E R9, [R10.64+0x4] ;  /* 0x000004060a093981 */ /* 0x01aea4000c1e1900 */
[----:B--2--5:R-:W-:-:S06]  /*0330*/  @P3 IADD3 R4, R9, -R6, RZ ;  /* 0x8000000609043210 */ /* 0x024fcc0007ffe0ff */
[----:B------:R1:W5:Y:S01]  /*0340*/  @!P3 LDG.E R4, [R10.64] ;  /* 0x000000060a04b981 */ /* 0x000362000c1e1900 */
[----:B------:R-:W-:Y:S05]  /*0350*/  BRA `(.L_x_1089) ;  /* 0x0000001000007947 */ /* 0x000fea0003800000 */
.L_x_1088:
[----:B-1-34-:R-:W-:Y:S02]  /*0360*/  MOV R4, c[0x0][0x218] ;  /* 0x0000860000047a02 */ /* 0x01afe40000000f00 */
.L_x_1089:
[----:B------:R-:W-:-:S04]  /*0370*/  ISETP.NE.U32.AND P2, PT, RZ, c[0x0][0x258], PT ;  /* 0x00009600ff007a0c */ /* 0x000fc80003f45070 */
[----:B------:R-:W-:-:S13]  /*0380*/  ISETP.NE.AND.EX P2, PT, RZ, c[0x0][0x25c], PT, P2 ;  /* 0x00009700ff007a0c */ /* 0x000fda0003f45320 */
[----:B-1----:R-:W-:-:S06]  /*0390*/  @P2 IMAD.WIDE R10, R234, R3, c[0x0][0x258] ;  /* 0x00009600ea0a2625 */ /* 0x002fcc00078e0203 */
        /* <DEDUP_REMOVED lines=9> */
[----:B------:R-:W-:Y:S01]  /*0430*/  IABS R9, c[0x0][0x10] ;  /* 0x0000040000097a13 */ /* 0x000fe20000000000 */
[----:B------:R-:W-:-:S03]  /*0440*/  IMAD.MOV.U32 R11, RZ, RZ, c[0x0][0x218] ;  /* 0x00008600ff0b7624 */ /* 0x000fc600078e00ff */
[----:B------:R-:W1:Y:S02]  /*0450*/  I2F.RP R0, R9 ;  /* 0x0000000900007306 */ /* 0x000e640000209400 */
[----:B------:R-:W-:-:S04]  /*0460*/  IADD3 R11, R11, 0xff, RZ ;  /* 0x000000ff0b0b7810 */ /* 0x000fc80007ffe0ff */
[----:B------:R-:W-:-:S04]  /*0470*/  SHF.R.S32.HI R10, RZ, 0x1f, R11 ;  /* 0x0000001fff0a7819 */ /* 0x000fc8000001140b */
[----:B------:R-:W-:-:S04]  /*0480*/  LEA.HI R10, R10, R11, RZ, 0x8 ;  /* 0x0000000b0a0a7211 */ /* 0x000fc800078f40ff */
[----:B------:R-:W-:Y:S01]  /*0490*/  LEA.HI.SX32 R10, R10, c[0x0][0x10], 0x18 ;  /* 0x000004000a0a7a11 */ /* 0x000fe200078fc2ff */
[----:B-1----:R-:W1:Y:S03]  /*04a0*/  MUFU.RCP R14, R0 ;  /* 0x00000000000e7308 */ /* 0x002e660000001000 */
[----:B------:R-:W-:Y:S02]  /*04b0*/  IADD3 R10, R10, -0x1, RZ ;  /* 0xffffffff0a0a7810 */ /* 0x000fe40007ffe0ff */
[----:B-1----:R-:W-:Y:S02]  /*04c0*/  IADD3 R14, R14, 0xffffffe, RZ ;  /* 0x0ffffffe0e0e7810 */ /* 0x002fe40007ffe0ff */
[----:B------:R-:W-:Y:S02]  /*04d0*/  IABS R0, R10 ;  /* 0x0000000a00007213 */ /* 0x000fe40000000000 */
[----:B------:R-:W1:Y:S01]  /*04e0*/  F2I.FTZ.U32.TRUNC.NTZ R15, R14 ;  /* 0x0000000e000f7305 */ /* 0x000e62000021f000 */
[----:B------:R-:W-:-:S04]  /*04f0*/  LOP3.LUT R10, R10, c[0x0][0x10], RZ, 0x3c, !PT ;  /* 0x000004000a0a7a12 */ /* 0x000fc800078e3cff */
[----:B------:R-:W-:Y:S01]  /*0500*/  ISETP.GE.AND P0, PT, R10, RZ, PT ;  /* 0x000000ff0a00720c */ /* 0x000fe20003f06270 */
[----:B-1----:R-:W-:Y:S02]  /*0510*/  IMAD.MOV R4, RZ, RZ, -R15 ;  /* 0x000000ffff047224 */ /* 0x002fe400078e0a0f */
        /* <DEDUP_REMOVED lines=12> */
[----:B------:R-:W-:-:S04]  /*05e0*/  IADD3 R0, -R2, 0x13f, R141 ;  /* 0x0000013f02007810 */ /* 0x000fc80007ffe18d */
[----:B------:R-:W-:-:S04]  /*05f0*/  IADD3 R9, R0, c[0x0][0x2e8], R137 ;  /* 0x0000ba0000097a10 */ /* 0x000fc80007ffe089 */
[----:B------:R-:W-:-:S03]  /*0600*/  SHF.R.S32.HI R0, RZ, 0x1f, R9 ;  /* 0x0000001fff007819 */ /* 0x000fc60000011409 */
[----:B------:R-:W-:Y:S02]  /*0610*/  @P2 IADD3 R11, R11, 0x1, RZ ;  /* 0x000000010b0b2810 */ /* 0x000fe40007ffe0ff */
[----:B------:R-:W-:-:S03]  /*0620*/  LEA.HI R0, R0, R9, RZ, 0x8 ;  /* 0x0000000900007211 */ /* 0x000fc600078f40ff */
[----:B------:R-:W-:Y:S01]  /*0630*/  IMAD.MOV.U32 R10, RZ, RZ, R11 ;  /* 0x000000ffff0a7224 */ /* 0x000fe200078e000b */
[----:B------:R-:W-:Y:S02]  /*0640*/  IADD3 R11, R137, 0xff, RZ ;  /* 0x000000ff890b7810 */ /* 0x000fe40007ffe0ff */
[----:B------:R-:W-:Y:S01]  /*0650*/  SHF.R.S32.HI R0, RZ, 0x8, R0 ;  /* 0x00000008ff007819 */ /* 0x000fe20000011400 */
[----:B------:R-:W-:Y:S01]  /*0660*/  @!P0 IMAD.MOV R10, RZ, RZ, -R10 ;  /* 0x000000ffff0a8224 */ /* 0x000fe200078e0a0a */
[----:B------:R-:W-:Y:S02]  /*0670*/  @!P1 LOP3.LUT R10, RZ, c[0x0][0x10], RZ, 0x33, !PT ;  /* 0x00000400ff0a9a12 */ /* 0x000fe400078e33ff */
[----:B------:R-:W-:-:S03]  /*0680*/  SHF.R.S32.HI R4, RZ, 0x1f, R11 ;  /* 0x0000001fff047819 */ /* 0x000fc6000001140b */
[----:B------:R-:W-:Y:S01]  /*0690*/  IMAD R230, R10, R7, RZ ;  /* 0x000000070ae67224 */ /* 0x000fe200078e02ff */
[----:B------:R-:W-:-:S03]  /*06a0*/  LEA.HI R4, R4, R11, RZ, 0x8 ;  /* 0x0000000b04047211 */ /* 0x000fc600078f40ff */
[----:B------:R-:W-:Y:S01]  /*06b0*/  IMAD.IADD R9, R10, 0x1, R230 ;  /* 0x000000010a097824 */ /* 0x000fe200078e02e6 */
[----:B------:R-:W-:-:S04]  /*06c0*/  SHF.R.S32.HI R4, RZ, 0x8, R4 ;  /* 0x00000008ff047819 */ /* 0x000fc80000011404 */
[----:B------:R-:W-:-:S04]  /*06d0*/  IMNMX R9, R4, R9, PT ;  /* 0x0000000904097217 */ /* 0x000fc80003800200 */
[----:B------:R-:W-:-:S04]  /*06e0*/  IMNMX R153, R9, R0, PT ;  /* 0x0000000009997217 */ /* 0x000fc80003800200 */
[----:B------:R-:W-:-:S13]  /*06f0*/  ISETP.GE.AND P0, PT, R230, R153, PT ;  /* 0x00000099e600720c */ /* 0x000fda0003f06270 */
[----:B------:R-:W-:Y:S05]  /*0700*/  @!P0 BRA `(.L_x_1090) ;  /* 0x0000034000008947 */ /* 0x000fea0003800000 */
[----:B------:R-:W-:Y:S01]  /*0710*/  SHF.R.S32.HI R0, RZ, 0x1f, R25 ;  /* 0x0000001fff007819 */ /* 0x000fe20000011419 */
[----:B------:R-:W-:-:S03]  /*0720*/  IMAD R7, R7, c[0x0][0x210], R234 ;  /* 0x0000840007077a24 */ /* 0x000fc600078e02ea */
[----:B------:R-:W-:Y:S01]  /*0730*/  LEA.HI R0, R0, R25, RZ, 0x3 ;  /* 0x0000001900007211 */ /* 0x000fe200078f18ff */
[----:B------:R-:W-:-:S03]  /*0740*/  IMAD R12, R7, c[0x0][0x1c0], R12 ;  /* 0x00007000070c7a24 */ /* 0x000fc600078e020c */
[----:B------:R-:W-:Y:S01]  /*0750*/  LOP3.LUT R4, R0, 0xfffffff8, RZ, 0xc0, !PT ;  /* 0xfffffff800047812 */ /* 0x000fe200078ec0ff */
[--C-:B------:R-:W-:Y:S01]  /*0760*/  IMAD R5, R12, c[0x0][0x214], R141.reuse ;  /* 0x000085000c057a24 */ /* 0x100fe200078e028d */
[----:B------:R-:W-:Y:S01]  /*0770*/  SHF.R.S32.HI R0, RZ, 0x3, R0 ;  /* 0x00000003ff007819 */ /* 0x000fe20000011400 */
[----:B------:R-:W-:Y:S02]  /*0780*/  IMAD.IADD R141, R2, 0x1, -R141 ;  /* 0x00000001028d7824 */ /* 0x000fe400078e0a8d */
[----:B------:R-:W-:Y:S01]  /*0790*/  IMAD.IADD R25, R25, 0x1, -R4 ;  /* 0x0000000119197824 */ /* 0x000fe200078e0a04 */
[----:B------:R-:W-:Y:S01]  /*07a0*/  IADD3 R4, R0, 0x10, RZ ;  /* 0x0000001000047810 */ /* 0x000fe20007ffe0ff */
[----:B------:R-:W-:Y:S02]  /*07b0*/  IMAD R3, R5, c[0x0][0x22c], RZ ;  /* 0x00008b0005037a24 */ /* 0x000fe400078e02ff */
[----:B------:R-:W-:Y:S01]  /*07c0*/  IMAD.SHL.U32 R8, R25, 0x4, RZ ;  /* 0x0000000419087824 */ /* 0x000fe200078e00ff */
[----:B------:R-:W-:-:S02]  /*07d0*/  ISETP.GE.AND P1, PT, R4, R141, PT ;  /* 0x0000008d0400720c */ /* 0x000fc40003f26270 */
[----:B------:R-:W-:Y:S02]  /*07e0*/  ISETP.NE.AND P3, PT, R25, RZ, PT ;  /* 0x000000ff1900720c */ /* 0x000fe40003f65270 */
[--C-:B------:R-:W-:Y:S02]  /*07f0*/  SHF.R.S32.HI R9, RZ, 0x1f, R8.reuse ;  /* 0x0000001fff097819 */ /* 0x100fe40000011408 */
[----:B------:R-:W-:Y:S02]  /*0800*/  ISETP.GE.AND P6, PT, R8, c[0x0][0x220], PT ;  /* 0x0000880008007a0c */ /* 0x000fe40003fc6270 */
[CC--:B------:R-:W-:Y:S01]  /*0810*/  ISETP.GE.OR P3, PT, R0.reuse, R141.reuse, P3 ;  /* 0x0000008d0000720c */ /* 0x0c0fe20001f66670 */
[C---:B------:R-:W-:Y:S01]  /*0820*/  IMAD.WIDE R6, R0.reuse, 0x20, R8 ;  /* 0x0000002000067825 */ /* 0x040fe200078e0208 */
[-C--:B------:R-:W-:Y:S02]  /*0830*/  ISETP.GE.OR P5, PT, R0, R141.reuse, P6 ;  /* 0x0000008d0000720c */ /* 0x080fe400037a6670 */
[----:B------:R-:W-:-:S02]  /*0840*/  ISETP.GE.OR P4, PT, R4, R141, P6 ;  /* 0x0000008d0400720c */ /* 0x000fc40003786670 */
[C---:B------:R-:W-:Y:S02]  /*0850*/  IADD3 R2, P0, R3.reuse, R6, RZ ;  /* 0x0000000603027210 */ /* 0x040fe40007f1e0ff */
[----:B------:R-:W-:Y:S02]  /*0860*/  IADD3 R4, R0, 0x20, RZ ;  /* 0x0000002000047810 */ /* 0x000fe40007ffe0ff */
[----:B------:R-:W-:Y:S02]  /*0870*/  LEA.HI.X.SX32 R3, R3, R7, 0x1, P0 ;  /* 0x0000000703037211 */ /* 0x000fe400000f0eff */
[C---:B------:R-:W-:Y:S02]  /*0880*/  LEA R6, P0, R2.reuse, c[0x0][0x1d8], 0x2 ;  /* 0x0000760002067a11 */ /* 0x040fe400078010ff */
[----:B------:R-:W-:Y:S02]  /*0890*/  ISETP.NE.OR P1, PT, R25, RZ, P1 ;  /* 0x000000ff1900720c */ /* 0x000fe40000f25670 */
[----:B------:R-:W-:-:S02]  /*08a0*/  LEA.HI.X R7, R2, c[0x0][0x1dc], R3, 0x2, P0 ;  /* 0x0000770002077a11 */ /* 0x000fc400000f1403 */
[-C--:B------:R-:W-:Y:S02]  /*08b0*/  ISETP.GE.AND P0, PT, R4, R141.reuse, PT ;  /* 0x0000008d0400720c */ /* 0x080fe40003f06270 */
[----:B------:R-:W-:Y:S01]  /*08c0*/  IADD3 R2, R0, 0x30, RZ ;  /* 0x0000003000027810 */ /* 0x000fe20007ffe0ff */
[----:B------:R1:W-:Y:S01]  /*08d0*/  @!P5 STG.E.128 [R6.64], RZ ;  /* 0x000000ff0600d986 */ /* 0x0003e2000c101d06 */
[----:B------:R-:W-:Y:S02]  /*08e0*/  ISETP.NE.OR P0, PT, R25, RZ, P0 ;  /* 0x000000ff1900720c */ /* 0x000fe40000705670 */
[----:B------:R-:W-:Y:S01]  /*08f0*/  SHF.R.S32.HI R3, RZ, 0x1f, R5 ;  /* 0x0000001fff037819 */ /* 0x000fe20000011405 */
[----:B------:R1:W-:Y:S01]  /*0900*/  @!P4 STG.E.128 [R6.64+0x800], RZ ;  /* 0x000800ff0600c986 */ /* 0x0003e2000c101d06 */
[----:B------:R-:W-:Y:S02]  /*0910*/  IADD3 R5, P2, R5, R0, RZ ;  /* 0x0000000005057210 */ /* 0x000fe40007f5e0ff */
[-C--:B------:R-:W-:Y:S01]  /*0920*/  ISETP.GE.OR P5, PT, R4, R141.reuse, P6 ;  /* 0x0000008d0400720c */ /* 0x080fe200037a6670 */
[----:B------:R-:W-:Y:S01]  /*0930*/  @!P3 IMAD.MOV.U32 R4, RZ, RZ, -0x800000 ;  /* 0xff800000ff04b424 */ /* 0x000fe200078e00ff */
[----:B------:R-:W-:-:S02]  /*0940*/  ISETP.GE.OR P6, PT, R2, R141, P6 ;  /* 0x0000008d0200720c */ /* 0x000fc400037c6670 */
[----:B------:R-:W-:Y:S01]  /*0950*/  LEA.HI.X.SX32 R0, R0, R3, 0x1, P2 ;  /* 0x0000000300007211 */ /* 0x000fe200010f0eff */
[----:B------:R-:W-:Y:S01]  /*0960*/  @!P1 IMAD.MOV.U32 R3, RZ, RZ, -0x800000 ;  /* 0xff800000ff039424 */ /* 0x000fe200078e00ff */
[----:B------:R-:W-:-:S04]  /*0970*/  LEA R8, P2, R5, c[0x0][0x208], 0x2 ;  /* 0x0000820005087a11 */ /* 0x000fc800078410ff */
[----:B------:R-:W-:Y:S01]  /*0980*/  LEA.HI.X R9, R5, c[0x0][0x20c], R0, 0x2, P2 ;  /* 0x0000830005097a11 */ /* 0x000fe200010f1400 */
[----:B------:R-:W-:Y:S02]  /*0990*/  @!P0 IMAD.MOV.U32 R0, RZ, RZ, -0x800000 ;  /* 0xff800000ff008424 */ /* 0x000fe400078e00ff */
[----:B------:R1:W-:Y:S04]  /*09a0*/  @!P5 STG.E.128 [R6.64+0x1000], RZ ;  /* 0x001000ff0600d986 */ /* 0x0003e8000c101d06 */
[----:B------:R1:W-:Y:S04]  /*09b0*/  @!P6 STG.E.128 [R6.64+0x1800], RZ ;  /* 0x001800ff0600e986 */ /* 0x0003e8000c101d06 */
[----:B------:R1:W-:Y:S01]  /*09c0*/  @!P0 STG.E [R8.64+0x80], R0 ;  /* 0x0000800008008986 */ /* 0x0003e2000c101906 */
[----:B------:R-:W-:-:S03]  /*09d0*/  ISETP.GE.AND P0, PT, R2, R141, PT ;  /* 0x0000008d0200720c */ /* 0x000fc60003f06270 */
[----:B------:R1:W-:Y:S01]  /*09e0*/  @!P1 STG.E [R8.64+0x40], R3 ;  /* 0x0000400308009986 */ /* 0x0003e2000c101906 */
[----:B------:R-:W-:-:S03]  /*09f0*/  ISETP.NE.OR P0, PT, R25, RZ, P0 ;  /* 0x000000ff1900720c */ /* 0x000fc60000705670 */
[----:B------:R1:W-:Y:S10]  /*0a00*/  @!P3 STG.E [R8.64], R4 ;  /* 0x000000040800b986 */ /* 0x0003f4000c101906 */
[----:B------:R-:W-:Y:S05]  /*0a10*/  @P0 EXIT ;  /* 0x000000000000094d */ /* 0x000fea0003800000 */
[----:B-1----:R-:W-:-:S05]  /*0a20*/  MOV R3, 0xff800000 ;  /* 0xff80000000037802 */ /* 0x002fca0000000f00 */
[----:B------:R-:W-:Y:S01]  /*0a30*/  STG.E [R8.64+0xc0], R3 ;  /* 0x0000c00308007986 */ /* 0x000fe2000c101906 */
[----:B------:R-:W-:Y:S05]  /*0a40*/  EXIT ;  /* 0x000000000000794d */ /* 0x000fea0003800000 */
.L_x_1090:
[----:B------:R-:W-:Y:S01]  /*0a50*/  ISETP.NE.U32.AND P0, PT, RZ, c[0x0][0x2b8], PT ;  /* 0x0000ae00ff007a0c */ /* 0x000fe20003f05070 */
[----:B------:R-:W-:Y:S01]  /*0a60*/  IMAD.MOV.U32 R0, RZ, RZ, R234 ;  /* 0x000000ffff007224 */ /* 0x000fe200078e00ea */
[----:B------:R-:W-:Y:S02]  /*0a70*/  ISETP.NE.U32.AND P1, PT, RZ, c[0x0][0x2c0], PT ;  /* 0x0000b000ff007a0c */ /* 0x000fe40003f25070 */
[----:B------:R-:W-:Y:S02]  /*0a80*/  ISETP.NE.AND.EX P0, PT, RZ, c[0x0][0x2bc], PT, P0 ;  /* 0x0000af00ff007a0c */ /* 0x000fe40003f05300 */
[----:B------:R-:W-:-:S11]  /*0a90*/  ISETP.NE.AND.EX P1, PT, RZ, c[0x0][0x2c4], PT, P1 ;  /* 0x0000b100ff007a0c */ /* 0x000fd60003f25310 */
[C---:B------:R-:W-:Y:S02]  /*0aa0*/  @P0 IMAD.WIDE R14, R234.reuse, R3, c[0x0][0x2b8] ;  /* 0x0000ae00ea0e0625 */ /* 0x040fe400078e0203 */
[----:B------:R-:W-:Y:S02]  /*0ab0*/  @P1 SHF.R.S32.HI R3, RZ, 0x1f, R234 ;  /* 0x0000001fff031819 */ /* 0x000fe400000114ea */
[----:B------:R-:W-:Y:S01]  /*0ac0*/  @P1 IMAD.WIDE.U32 R10, R234, c[0x0][0x2c8], RZ ;  /* 0x0000b200ea0a1a25 */ /* 0x000fe200078e00ff */
[----:B------:R-:W-:Y:S01]  /*0ad0*/  CS2R R236, SRZ ;  /* 0x0000000000ec7805 */ /* 0x000fe2000001ff00 */
[----:B------:R1:W5:Y:S01]  /*0ae0*/  @P0 LDG.E R0, [R14.64] ;  /* 0x000000060e000981 */ /* 0x000362000c1e1900 */
[----:B------:R-:W-:Y:S01]  /*0af0*/  PLOP3.LUT P6, PT, PT, PT, PT, 0x8, 0x0 ;  /* 0x000000000000781c */ /* 0x000fe20003fce170 */
[----:B------:R-:W-:Y:S01]  /*0b00*/  @P1 IMAD R3, R3, c[0x0][0x2c8], RZ ;  /* 0x0000b20003031a24 */ /* 0x000fe200078e02ff */
[----:B------:R-:W-:Y:S02]  /*0b10*/  @P1 LEA R236, P0, R10, c[0x0][0x2c0], 0x2 ;  /* 0x0000b0000aec1a11 */ /* 0x000fe400078010ff */
[----:B------:R-:W-:Y:S01]  /*0b20*/  IABS R152, c[0x0][0x2d0] ;  /* 0x0000b40000987a13 */ /* 0x000fe20000000000 */
[----:B------:R-:W-:-:S04]  /*0b30*/  @P1 IMAD R3, R234, c[0x0][0x2cc], R3 ;  /* 0x0000b300ea031a24 */ /* 0x000fc800078e0203 */
[----:B------:R-:W-:-:S05]  /*0b40*/  @P1 IMAD.IADD R3, R11, 0x1, R3 ;  /* 0x000000010b031824 */ /* 0x000fca00078e0203 */
[----:B------:R-:W-:-:S04]  /*0b50*/  @P1 SHF.L.U64.HI R3, R10, 0x2, R3 ;  /* 0x000000020a031819 */ /* 0x000fc80000010203 */
[----:B------:R-:W-:Y:S02]  /*0b60*/  @P1 IADD3.X R237, R3, c[0x0][0x2c4], RZ, P0, !PT ;  /* 0x0000b10003ed1a10 */ /* 0x000fe400007fe4ff */
[----:B------:R-:W-:-:S04]  /*0b70*/  @P1 ISETP.NE.U32.AND P0, PT, R236, RZ, PT ;  /* 0x000000ffec00120c */ /* 0x000fc80003f05070 */
[----:B------:R-:W-:-:S13]  /*0b80*/  @P1 ISETP.NE.AND.EX P6, PT, R237, RZ, PT, P0 ;  /* 0x000000ffed00120c */ /* 0x000fda0003fc5300 */
[----:B------:R-:W-:Y:S05]  /*0b90*/  @!P6 BRA `(.L_x_1091) ;  /* 0x000004700000e947 */ /* 0x000fea0003800000 */
[----:B-1----:R-:W1:Y:S01]  /*0ba0*/  I2F.RP R6, R152 ;  /* 0x0000009800067306 */ /* 0x002e620000209400 */
[----:B------:R-:W-:Y:S01]  /*0bb0*/  IMAD.MOV.U32 R4, RZ, RZ, RZ ;  /* 0x000000ffff047224 */ /* 0x000fe200078e00ff */
[----:B------:R-:W-:-:S04]  /*0bc0*/  LEA R9, R153, 0xffffff00, 0x8 ;  /* 0xffffff0099097811 */ /* 0x000fc800078e40ff */
[----:B-----5:R-:W-:Y:S02]  /*0bd0*/  IABS R0, R9 ;  /* 0x0000000900007213 */ /* 0x020fe40000000000 */
[----:B-1----:R-:W1:Y:S02]  /*0be0*/  MUFU.RCP R5, R6 ;  /* 0x0000000600057308 */ /* 0x002e640000001000 */
[----:B-1----:R-:W-:-:S06]  /*0bf0*/  IADD3 R5, R5, 0xffffffe, RZ ;  /* 0x0ffffffe05057810 */ /* 0x002fcc0007ffe0ff */
[----:B------:R-:W1:Y:S02]  /*0c00*/  F2I.FTZ.U32.TRUNC.NTZ R5, R5 ;  /* 0x0000000500057305 */ /* 0x000e64000021f000 */
[----:B-1----:R-:W-:-:S04]  /*0c10*/  IMAD.MOV R3, RZ, RZ, -R5 ;  /* 0x000000ffff037224 */ /* 0x002fc800078e0a05 */
[----:B------:R-:W-:-:S04]  /*0c20*/  IMAD R3, R3, R152, RZ ;  /* 0x0000009803037224 */ /* 0x000fc800078e02ff */
        /* <DEDUP_REMOVED lines=11> */
[----:B------:R-:W-:-:S04]  /*0ce0*/  @P2 IADD3 R4, R4, 0x1, RZ ;  /* 0x0000000104042810 */ /* 0x000fc80007ffe0ff */
[----:B------:R-:W-:-:S05]  /*0cf0*/  MOV R3, R4 ;  /* 0x0000000400037202 */ /* 0x000fca0000000f00 */
[----:B------:R-:W-:Y:S01]  /*0d00*/  @!P0 IMAD.MOV R3, RZ, RZ, -R3 ;  /* 0x000000ffff038224 */ /* 0x000fe200078e0a03 */
[----:B------:R-:W-:-:S05]  /*0d10*/  @!P1 LOP3.LUT R3, RZ, c[0x0][0x2d0], RZ, 0x33, !PT ;  /* 0x0000b400ff039a12 */ /* 0x000fca00078e33ff */
[----:B------:R-:W-:-:S06]  /*0d20*/  IMAD.WIDE R32, R3, 0x4, R236 ;  /* 0x0000000403207825 */ /* 0x000fcc00078e02ec */
[----:B------:R-:W2:Y:S01]  /*0d30*/  LDG.E R32, [R32.64] ;  /* 0x0000000620207981 */ /* 0x000ea2000c1e1900 */
[----:B------:R-:W-:-:S04]  /*0d40*/  IABS R0, c[0x0][0x1c8] ;  /* 0x0000720000007a13 */ /* 0x000fc80000000000 */
[----:B------:R-:W1:Y:S08]  /*0d50*/  I2F.RP R10, R0 ;  /* 0x00000000000a7306 */ /* 0x000e700000209400 */
[----:B-1----:R-:W1:Y:S02]  /*0d60*/  MUFU.RCP R6, R10 ;  /* 0x0000000a00067308 */ /* 0x002e640000001000 */
[----:B-1----:R-:W-:-:S06]  /*0d70*/  IADD3 R6, R6, 0xffffffe, RZ ;  /* 0x0ffffffe06067810 */ /* 0x002fcc0007ffe0ff */
[----:B------:R-:W1:Y:S02]  /*0d80*/  F2I.FTZ.U32.TRUNC.NTZ R7, R6 ;  /* 0x0000000600077305 */ /* 0x000e64000021f000 */
[----:B-1----:R-:W-:Y:S01]  /*0d90*/  IADD3 R4, RZ, -R7, RZ ;  /* 0x80000007ff047210 */ /* 0x002fe20007ffe0ff */
[----:B------:R-:W-:-:S04]  /*0da0*/  IMAD.MOV.U32 R6, RZ, RZ, RZ ;  /* 0x000000ffff067224 */ /* 0x000fc800078e00ff */
[----:B------:R-:W-:Y:S01]  /*0db0*/  IMAD R5, R4, R0, RZ ;  /* 0x0000000004057224 */ /* 0x000fe200078e02ff */
[----:B------:R-:W-:-:S03]  /*0dc0*/  IABS R4, R12 ;  /* 0x0000000c00047213 */ /* 0x000fc60000000000 */
[----:B------:R-:W-:-:S06]  /*0dd0*/  IMAD.HI.U32 R5, R7, R5, R6 ;  /* 0x0000000507057227 */ /* 0x000fcc00078e0006 */
[----:B------:R-:W-:-:S05]  /*0de0*/  IMAD.HI.U32 R16, R5, R4, RZ ;  /* 0x0000000405107227 */ /* 0x000fca00078e00ff */
[----:B------:R-:W-:-:S05]  /*0df0*/  IADD3 R5, -R16, RZ, RZ ;  /* 0x000000ff10057210 */ /* 0x000fca0007ffe1ff */
[----:B------:R-:W-:Y:S01]  /*0e00*/  IMAD R5, R0, R5, R4 ;  /* 0x0000000500057224 */ /* 0x000fe200078e0204 */
[----:B------:R-:W-:-:S04]  /*0e10*/  LOP3.LUT R4, R12, c[0x0][0x1c8], RZ, 0x3c, !PT ;  /* 0x000072000c047a12 */ /* 0x000fc800078e3cff */
[----:B------:R-:W-:-:S13]  /*0e20*/  ISETP.GT.U32.AND P0, PT, R0, R5, PT ;  /* 0x000000050000720c */ /* 0x000fda0003f04070 */
[----:B------:R-:W-:Y:S01]  /*0e30*/  @!P0 IMAD.IADD R5, R5, 0x1, -R0 ;  /* 0x0000000105058824 */ /* 0x000fe200078e0a00 */
[----:B------:R-:W-:Y:S02]  /*0e40*/  @!P0 IADD3 R16, R16, 0x1, RZ ;  /* 0x0000000110108810 */ /* 0x000fe40007ffe0ff */
[----:B------:R-:W-:Y:S02]  /*0e50*/  ISETP.GE.AND P0, PT, R4, RZ, PT ;  /* 0x000000ff0400720c */ /* 0x000fe40003f06270 */
[----:B------:R-:W-:Y:S02]  /*0e60*/  ISETP.GE.U32.AND P1, PT, R5, R0, PT ;  /* 0x000000000500720c */ /* 0x000fe40003f26070 */
[----:B------:R-:W-:-:S05]  /*0e70*/  IADD3 R0, -R3, RZ, RZ ;  /* 0x000000ff03007210 */ /* 0x000fca0007ffe1ff */
[----:B------:R-:W-:-:S05]  /*0e80*/  IMAD R9, R0, c[0x0][0x2d0], R9 ;  /* 0x0000b40000097a24 */ /* 0x000fca00078e0209 */
[----:B------:R-:W-:Y:S02]  /*0e90*/  SHF.R.S32.HI R3, RZ, 0x1f, R9 ;  /* 0x0000001fff037819 */ /* 0x000fe40000011409 */
[----:B------:R-:W-:Y:S02]  /*0ea0*/  @P1 IADD3 R16, R16, 0x1, RZ ;  /* 0x0000000110101810 */ /* 0x000fe40007ffe0ff */
[----:B------:R-:W-:Y:S01]  /*0eb0*/  ISETP.NE.AND P1, PT, RZ, c[0x0][0x1c8], PT ;  /* 0x00007200ff007a0c */ /* 0x000fe20003f25270 */
[----:B------:R-:W-:Y:S02]  /*0ec0*/  IMAD R0, R3, c[0x0][0x198], RZ ;  /* 0x0000660003007a24 */ /* 0x000fe400078e02ff */
[----:B------:R-:W-:-:S10]  /*0ed0*/  @!P0 IMAD.MOV R16, RZ, RZ, -R16 ;  /* 0x000000ffff108224 */ /* 0x000fd400078e0a10 */
[----:B------:R-:W-:Y:S02]  /*0ee0*/  @!P1 LOP3.LUT R16, RZ, c[0x0][0x1c8], RZ, 0x33, !PT ;  /* 0x00007200ff109a12 */ /* 0x000fe400078e33ff */
[----:B--2---:R-:W-:Y:S01]  /*0ef0*/  SHF.R.S32.HI R11, RZ, 0x1f, R32 ;  /* 0x0000001fff0b7819 */ /* 0x004fe20000011420 */
[----:B------:R-:W-:-:S04]  /*0f00*/  IMAD.WIDE.U32 R6, R32, c[0x0][0x180], RZ ;  /* 0x0000600020067a25 */ /* 0x000fc800078e00ff */
[C---:B------:R-:W-:Y:S02]  /*0f10*/  IMAD R5, R11.reuse, c[0x0][0x180], RZ ;  /* 0x000060000b057a24 */ /* 0x040fe400078e02ff */
[----:B------:R-:W-:Y:S02]  /*0f20*/  IMAD R11, R11, c[0x0][0x188], RZ ;  /* 0x000062000b0b7a24 */ /* 0x000fe400078e02ff */
[----:B------:R-:W-:Y:S02]  /*0f30*/  IMAD R4, R32, c[0x0][0x184], R5 ;  /* 0x0000610020047a24 */ /* 0x000fe400078e0205 */
[----:B------:R-:W-:-:S03]  /*0f40*/  IMAD R5, R9, c[0x0][0x19c], R0 ;  /* 0x0000670009057a24 */ /* 0x000fc600078e0200 */
[----:B------:R-:W-:-:S05]  /*0f50*/  IADD3 R7, R7, R4, RZ ;  /* 0x0000000407077210 */ /* 0x000fca0007ffe0ff */
[----:B------:R-:W-:Y:S01]  /*0f60*/  IMAD.WIDE.U32 R30, R9, c[0x0][0x198], R6 ;  /* 0x00006600091e7a25 */ /* 0x000fe200078e0006 */
[----:B------:R-:W-:-:S03]  /*0f70*/  SHF.R.S32.HI R7, RZ, 0x1f, R16 ;  /* 0x0000001fff077819 */ /* 0x000fc60000011410 */
[----:B------:R-:W-:Y:S02]  /*0f80*/  IMAD.IADD R31, R31, 0x1, R5 ;  /* 0x000000011f1f7824 */ /* 0x000fe400078e0205 */
[----:B------:R-:W-:Y:S02]  /*0f90*/  IMAD R5, R7, c[0x0][0x1b0], RZ ;  /* 0x00006c0007057a24 */ /* 0x000fe400078e02ff */
[C---:B------:R-:W-:Y:S02]  /*0fa0*/  IMAD R6, R32.reuse, c[0x0][0x18c], R11 ;  /* 0x0000630020067a24 */ /* 0x040fe400078e020b */
[----:B------:R-:W-:-:S04]  /*0fb0*/  IMAD.WIDE.U32 R32, R32, c[0x0][0x188], RZ ;  /* 0x0000620020207a25 */ /* 0x000fc800078e00ff */
[C---:B------:R-:W-:Y:S01]  /*0fc0*/  IMAD R4, R16.reuse, c[0x0][0x1b4], R5 ;  /* 0x00006d0010047a24 */ /* 0x040fe200078e0205 */
[----:B------:R-:W-:Y:S01]  /*0fd0*/  IADD3 R6, R33, R6, RZ ;  /* 0x0000000621067210 */ /* 0x000fe20007ffe0ff */
[----:B------:R-:W-:-:S04]  /*0fe0*/  IMAD.WIDE.U32 R30, R16, c[0x0][0x1b0], R30 ;  /* 0x00006c00101e7a25 */ /* 0x000fc800078e001e */
[----:B------:R-:W-:Y:S01]  /*0ff0*/  IMAD.IADD R4, R31, 0x1, R4 ;  /* 0x000000011f047824 */ /* 0x000fe200078e0204 */
[----:B------:R-:W-:Y:S05]  /*1000*/  BRA `(.L_x_1092) ;  /* 0x0000041000007947 */ /* 0x000fea0003800000 */
.L_x_1091:
[----:B-1----:R-:W-:-:S13]  /*1010*/  ISETP.NE.AND P3, PT, R6, -0x1, PT ;  /* 0xffffffff0600780c */ /* 0x002fda0003f65270 */
        /* <DEDUP_REMOVED lines=14> */
.L_x_1093:
[----:B------:R-:W-:Y:S02]  /*1100*/  IABS R9, c[0x0][0x1c8] ;  /* 0x0000720000097a13 */ /* 0x000fe40000000000 */
[----:B------:R-:W-:Y:S02]  /*1110*/  @P3 IADD3 R6, R5, R6, RZ ;  /* 0x0000000605063210 */ /* 0x000fe40007ffe0ff */
[----:B------:R-:W1:Y:S03]  /*1120*/  I2F.RP R11, R9 ;  /* 0x00000009000b7306 */ /* 0x000e660000209400 */
[----:B------:R-:W-:-:S04]  /*1130*/  @P3 IMAD.WIDE.U32 R32, R6, c[0x0][0x1a0], RZ ;  /* 0x0000680006203a25 */ /* 0x000fc800078e00ff */
[----:B------:R-:W-:Y:S01]  /*1140*/  @P3 IMAD R6, R6, c[0x0][0x1a4], R33 ;  /* 0x0000690006063a24 */ /* 0x000fe200078e0221 */
[----:B-1----:R-:W1:Y:S02]  /*1150*/  MUFU.RCP R14, R11 ;  /* 0x0000000b000e7308 */ /* 0x002e640000001000 */
[----:B-1----:R-:W-:Y:S01]  /*1160*/  IADD3 R14, R14, 0xffffffe, RZ ;  /* 0x0ffffffe0e0e7810 */ /* 0x002fe20007ffe0ff */
[----:B------:R-:W-:-:S05]  /*1170*/  IMAD.MOV.U32 R11, RZ, RZ, R7 ;  /* 0x000000ffff0b7224 */ /* 0x000fca00078e0007 */
        /* <DEDUP_REMOVED lines=15> */
[----:B------:R-:W-:Y:S02]  /*1270*/  ISETP.GE.U32.AND P2, PT, R4, R9, PT ;  /* 0x000000090400720c */ /* 0x000fe40003f46070 */
[----:B------:R-:W-:-:S04]  /*1280*/  LEA R9, R153, 0xffffff00, 0x8 ;  /* 0xffffff0099097811 */ /* 0x000fc800078e40ff */
[----:B------:R-:W-:Y:S01]  /*1290*/  SHF.R.S32.HI R3, RZ, 0x1f, R9 ;  /* 0x0000001fff037819 */ /* 0x000fe20000011409 */
[----:B------:R-:W-:-:S04]  /*12a0*/  IMAD.WIDE.U32 R10, R9, c[0x0][0x198], R10 ;  /* 0x00006600090a7a25 */ /* 0x000fc800078e000a */
[----:B------:R-:W-:Y:S01]  /*12b0*/  IMAD R4, R3, c[0x0][0x198], RZ ;  /* 0x0000660003047a24 */ /* 0x000fe200078e02ff */
[----:B------:R-:W-:Y:S02]  /*12c0*/  MOV R30, R10 ;  /* 0x0000000a001e7202 */ /* 0x000fe40000000f00 */
[----:B------:R-:W-:Y:S01]  /*12d0*/  @P2 IADD3 R16, R16, 0x1, RZ ;  /* 0x0000000110102810 */ /* 0x000fe20007ffe0ff */
[----:B------:R-:W-:-:S03]  /*12e0*/  IMAD R13, R9, c[0x0][0x19c], R4 ;  /* 0x00006700090d7a24 */ /* 0x000fc600078e0204 */
[----:B------:R-:W-:Y:S01]  /*12f0*/  @!P1 IADD3 R16, -R16, RZ, RZ ;  /* 0x000000ff10109210 */ /* 0x000fe20007ffe1ff */
[----:B------:R-:W-:Y:S01]  /*1300*/  IMAD.IADD R31, R11, 0x1, R13 ;  /* 0x000000010b1f7824 */ /* 0x000fe200078e020d */
[----:B------:R-:W-:-:S04]  /*1310*/  @!P0 LOP3.LUT R16, RZ, c[0x0][0x1c8], RZ, 0x33, !PT ;  /* 0x00007200ff108a12 */ /* 0x000fc800078e33ff */
[----:B------:R-:W-:Y:S01]  /*1320*/  SHF.R.S32.HI R7, RZ, 0x1f, R16 ;  /* 0x0000001fff077819 */ /* 0x000fe20000011410 */
[----:B------:R-:W-:-:S04]  /*1330*/  IMAD.WIDE.U32 R30, R16, c[0x0][0x1b0], R30 ;  /* 0x00006c00101e7a25 */ /* 0x000fc800078e001e */
[----:B------:R-:W-:-:S04]  /*1340*/  IMAD R11, R7, c[0x0][0x1b0], RZ ;  /* 0x00006c00070b7a24 */ /* 0x000fc800078e02ff */
[----:B------:R-:W-:-:S04]  /*1350*/  IMAD R4, R16, c[0x0][0x1b4], R11 ;  /* 0x00006d0010047a24 */ /* 0x000fc800078e020b */
[----:B------:R-:W-:Y:S01]  /*1360*/  IMAD.IADD R4, R31, 0x1, R4 ;  /* 0x000000011f047824 */ /* 0x000fe200078e0204 */
[----:B------:R-:W-:Y:S05]  /*1370*/  @P3 BRA `(.L_x_1092) ;  /* 0x000000a000003947 */ /* 0x000fea0003800000 */
[----:B------:R-:W-:Y:S01]  /*1380*/  SHF.R.S32.HI R10, RZ, 0x1f, R5 ;  /* 0x0000001fff0a7819 */ /* 0x000fe20000011405 */
[----:B------:R-:W-:Y:S01]  /*1390*/  IMAD.WIDE.U32 R14, R5, c[0x0][0x1a0], RZ ;  /* 0x00006800050e7a25 */ /* 0x000fe200078e00ff */
[----:B-----5:R-:W-:-:S03]  /*13a0*/  SHF.R.S32.HI R6, RZ, 0x1f, R0 ;  /* 0x0000001fff067819 */ /* 0x020fc60000011400 */
[----:B------:R-:W-:-:S04]  /*13b0*/  IMAD R10, R10, c[0x0][0x1a0], RZ ;  /* 0x000068000a0a7a24 */ /* 0x000fc800078e02ff */
[----:B------:R-:W-:Y:S02]  /*13c0*/  IMAD R10, R5, c[0x0][0x1a4], R10 ;  /* 0x00006900050a7a24 */ /* 0x000fe400078e020a */
[----:B------:R-:W-:-:S03]  /*13d0*/  IMAD R5, R6, c[0x0][0x188], RZ ;  /* 0x0000620006057a24 */ /* 0x000fc600078e02ff */
[----:B------:R-:W-:Y:S01]  /*13e0*/  IADD3 R15, R15, R10, RZ ;  /* 0x0000000a0f0f7210 */ /* 0x000fe20007ffe0ff */
[----:B------:R-:W-:-:S04]  /*13f0*/  IMAD R5, R0, c[0x0][0x18c], R5 ;  /* 0x0000630000057a24 */ /* 0x000fc800078e0205 */
[----:B------:R-:W-:-:S05]  /*1400*/  IMAD.WIDE.U32 R32, R0, c[0x0][0x188], R14 ;  /* 0x0000620000207a25 */ /* 0x000fca00078e000e */
[----:B------:R-:W-:Y:S02]  /*1410*/  IADD3 R6, R33, R5, RZ ;  /* 0x0000000521067210 */ /* 0x000fe40007ffe0ff */
.L_x_1092:
[----:B------:R-:W-:Y:S01]  /*1420*/  ISETP.NE.AND P0, PT, R8, -0x1, PT ;  /* 0xffffffff0800780c */ /* 0x000fe20003f05270 */
[----:B------:R-:W-:Y:S01]  /*1430*/  IMAD.IADD R229, R2, 0x1, -R141 ;  /* 0x0000000102e57824 */ /* 0x000fe200078e0a8d */
[----:B------:R-:W-:Y:S01]  /*1440*/  SHF.R.S32.HI R14, RZ, 0x1f, R25 ;  /* 0x0000001fff0e7819 */ /* 0x000fe20000011419 */
[----:B------:R-:W-:Y:S01]  /*1450*/  IMAD R7, R7, c[0x0][0x1b8], RZ ;  /* 0x00006e0007077a24 */ /* 0x000fe200078e02ff */
[----:B------:R-:W-:Y:S02]  /*1460*/  BSSY B0, `(.L_x_1094) ;  /* 0x0000062000007945 */ /* 0x000fe40003800000 */
[----:B------:R-:W-:Y:S01]  /*1470*/  LEA.HI R11, R14, R25, RZ, 0x2 ;  /* 0x000000190e0b7211 */ /* 0x000fe200078f10ff */
[----:B------:R-:W-:-:S03]  /*1480*/  IMAD R7, R16, c[0x0][0x1bc], R7 ;  /* 0x00006f0010077a24 */ /* 0x000fc600078e0207 */
[----:B------:R-:W-:Y:S02]  /*1490*/  LOP3.LUT R10, R11, 0xfffffffc, RZ, 0xc0, !PT ;  /* 0xfffffffc0b0a7812 */ /* 0x000fe400078ec0ff */
[----:B------:R-:W-:Y:S01]  /*14a0*/  SHF.R.S32.HI R28, RZ, 0x2, R11 ;  /* 0x00000002ff1c7819 */ /* 0x000fe2000001140b */
[----:B------:R-:W-:Y:S01]  /*14b0*/  @!P0 IMAD.WIDE.U32 R18, R234, c[0x0][0x178], RZ ;  /* 0x00005e00ea128a25 */ /* 0x000fe200078e00ff */
[----:B------:R-:W-:Y:S02]  /*14c0*/  @!P0 SHF.R.S32.HI R5, RZ, 0x1f, R234 ;  /* 0x0000001fff058819 */ /* 0x000fe400000114ea */
[----:B------:R-:W-:Y:S01]  /*14d0*/  SHF.R.S32.HI R29, RZ, 0x1f, R28 ;  /* 0x0000001fff1d7819 */ /* 0x000fe2000001141c */
[----:B------:R-:W-:Y:S02]  /*14e0*/  IMAD.IADD R233, R25, 0x1, -R10 ;  /* 0x0000000119e97824 */ /* 0x000fe400078e0a0a */
[----:B------:R-:W-:Y:S02]  /*14f0*/  @!P0 IMAD R5, R5, c[0x0][0x178], RZ ;  /* 0x00005e0005058a24 */ /* 0x000fe400078e02ff */
[----:B------:R-:W-:-:S02]  /*1500*/  IMAD.SHL.U32 R233, R233, 0x8, RZ ;  /* 0x00000008e9e97824 */ /* 0x000fc400078e00ff */
[----:B------:R-:W-:-:S03]  /*1510*/  @P0 IMAD.WIDE.U32 R22, R8, c[0x0][0x190], RZ ;  /* 0x0000640008160a25 */ /* 0x000fc600078e00ff */
[----:B------:R-:W-:Y:S01]  /*1520*/  SHF.R.S32.HI R13, RZ, 0x1f, R233 ;  /* 0x0000001fff0d7819 */ /* 0x000fe200000114e9 */
[----:B-----5:R-:W-:Y:S01]  /*1530*/  @!P0 IMAD R0, R234, c[0x0][0x17c], R5 ;  /* 0x00005f00ea008a24 */ /* 0x020fe200078e0205 */
[C---:B------:R-:W-:Y:S01]  /*1540*/  IADD3 R30, P2, R233.reuse, R30, RZ ;  /* 0x0000001ee91e7210 */ /* 0x040fe20007f5e0ff */
[----:B------:R-:W-:Y:S01]  /*1550*/  @!P0 IMAD.MOV.U32 R22, RZ, RZ, R18 ;  /* 0x000000ffff168224 */ /* 0x000fe200078e0012 */
[----:B------:R-:W-:Y:S01]  /*1560*/  LEA.HI R5, R14, R25, RZ, 0x3 ;  /* 0x000000190e057211 */ /* 0x000fe200078f18ff */
[----:B------:R-:W-:Y:S01]  /*1570*/  @P0 IMAD R8, R8, c[0x0][0x194], R23 ;  /* 0x0000650008080a24 */ /* 0x000fe200078e0217 */
[----:B------:R-:W-:Y:S01]  /*1580*/  IADD3 R32, P1, R233, R32, RZ ;  /* 0x00000020e9207210 */ /* 0x000fe20007f3e0ff */
[----:B------:R-:W-:Y:S01]  /*1590*/  @!P0 IMAD.IADD R8, R19, 0x1, R0 ;  /* 0x0000000113088824 */ /* 0x000fe200078e0200 */
[----:B------:R-:W-:Y:S01]  /*15a0*/  IADD3 R22, P0, R233, R22, RZ ;  /* 0x00000016e9167210 */ /* 0x000fe20007f1e0ff */
[C---:B------:R-:W-:Y:S01]  /*15b0*/  IMAD.X R31, R13.reuse, 0x1, R4, P2 ;  /* 0x000000010d1f7824 */ /* 0x040fe200010e0604 */
[----:B------:R-:W-:Y:S01]  /*15c0*/  SHF.R.S32.HI R0, RZ, 0x3, R5 ;  /* 0x00000003ff007819 */ /* 0x000fe20000011405 */
[----:B------:R-:W-:Y:S01]  /*15d0*/  IMAD.X R33, R13, 0x1, R6, P1 ;  /* 0x000000010d217824 */ /* 0x000fe200008e0606 */
[----:B------:R-:W-:Y:S01]  /*15e0*/  LOP3.LUT R4, R5, 0xfffffff8, RZ, 0xc0, !PT ;  /* 0xfffffff805047812 */ /* 0x000fe200078ec0ff */
[----:B------:R-:W-:Y:S01]  /*15f0*/  IMAD.X R23, R13, 0x1, R8, P0 ;  /* 0x000000010d177824 */ /* 0x000fe200000e0608 */
[----:B------:R-:W-:Y:S01]  /*1600*/  LEA.HI R15, R5, R0, RZ, 0x1 ;  /* 0x00000000050f7211 */ /* 0x000fe200078f08ff */
[----:B------:R-:W-:Y:S01]  /*1610*/  IMAD.WIDE.U32 R16, R16, c[0x0][0x1b8], R32 ;  /* 0x00006e0010107a25 */ /* 0x000fe200078e0020 */
[----:B------:R-:W-:-:S02]  /*1620*/  SHF.L.U32 R8, R0, 0x6, RZ ;  /* 0x0000000600087819 */ /* 0x000fc400000006ff */
[----:B------:R-:W-:Y:S01]  /*1630*/  LOP3.LUT R15, R15, 0xfffffffe, RZ, 0xc0, !PT ;  /* 0xfffffffe0f0f7812 */ /* 0x000fe200078ec0ff */
[----:B------:R-:W-:Y:S01]  /*1640*/  IMAD.IADD R5, R25, 0x1, -R4 ;  /* 0x0000000119057824 */ /* 0x000fe200078e0a04 */
[----:B------:R-:W-:Y:S01]  /*1650*/  LOP3.LUT R8, R8, 0xc0, RZ, 0xc0, !PT ;  /* 0x000000c008087812 */ /* 0x000fe200078ec0ff */
[----:B------:R-:W-:Y:S01]  /*1660*/  IMAD.IADD R17, R17, 0x1, R7 ;  /* 0x0000000111117824 */ /* 0x000fe200078e0207 */
[----:B------:R-:W-:Y:S01]  /*1670*/  LEA.HI R13, R11, R28, RZ, 0x1 ;  /* 0x0000001c0b0d7211 */ /* 0x000fe200078f08ff */
[----:B------:R-:W-:Y:S01]  /*1680*/  IMAD.IADD R6, R0, 0x1, -R15 ;  /* 0x0000000100067824 */ /* 0x000fe200078e0a0f */
[----:B------:R-:W-:Y:S01]  /*1690*/  LEA.HI R4, R5, R5, RZ, 0x1 ;  /* 0x0000000505047211 */ /* 0x000fe200078f08ff */
[----:B------:R-:W-:Y:S01]  /*16a0*/  IMAD R165, R29, c[0x0][0x198], RZ ;  /* 0x000066001da57a24 */ /* 0x000fe200078e02ff */
[----:B------:R-:W-:Y:S01]  /*16b0*/  LOP3.LUT R10, R8, 0x18, R233, 0xf8, !PT ;  /* 0x00000018080a7812 */ /* 0x000fe200078ef8e9 */
[----:B------:R-:W-:Y:S01]  /*16c0*/  IMAD.WIDE.U32 R30, R28, c[0x0][0x198], R30 ;  /* 0x000066001c1e7a25 */ /* 0x000fe200078e001e */
[----:B------:R-:W-:-:S02]  /*16d0*/  SHF.R.U32.HI R11, RZ, 0x3, R8 ;  /* 0x00000003ff0b7819 */ /* 0x000fc40000011608 */
[----:B------:R-:W-:Y:S01]  /*16e0*/  LOP3.LUT R8, R4, 0xfffffffe, RZ, 0xc0, !PT ;  /* 0xfffffffe04087812 */ /* 0x000fe200078ec0ff */
[----:B------:R-:W-:Y:S01]  /*16f0*/  IMAD R165, R28, c[0x0][0x19c], R165 ;  /* 0x000067001ca57a24 */ /* 0x000fe200078e02a5 */
[CC--:B------:R-:W-:Y:S01]  /*1700*/  LEA.HI R0, R14.reuse, R25.reuse, RZ, 0x5 ;  /* 0x000000190e007211 */ /* 0x0c0fe200078f28ff */
[----:B------:R-:W-:Y:S01]  /*1710*/  IMAD.WIDE R20, R21, 0x40, R28 ;  /* 0x0000004015147825 */ /* 0x000fe200078e021c */
[----:B------:R-:W-:Y:S02]  /*1720*/  LEA.HI R14, R14, R25, RZ, 0x4 ;  /* 0x000000190e0e7211 */ /* 0x000fe400078f20ff */
[----:B------:R-:W-:Y:S01]  /*1730*/  LOP3.LUT R13, R13, 0x7fffffe, RZ, 0xc0, !PT ;  /* 0x07fffffe0d0d7812 */ /* 0x000fe200078ec0ff */
[----:B------:R-:W-:Y:S01]  /*1740*/  IMAD.IADD R5, R5, 0x1, -R8 ;  /* 0x0000000105057824 */ /* 0x000fe200078e0a08 */
[----:B------:R-:W-:Y:S01]  /*1750*/  LOP3.LUT R8, R14, 0xfffffff0, RZ, 0xc0, !PT ;  /* 0xfffffff00e087812 */ /* 0x000fe200078ec0ff */
[----:B------:R-:W-:Y:S01]  /*1760*/  IMAD.IADD R165, R31, 0x1, R165 ;  /* 0x000000011fa57824 */ /* 0x000fe200078e02a5 */
[----:B------:R-:W-:Y:S01]  /*1770*/  SHF.R.S32.HI R27, RZ, 0x5, R0 ;  /* 0x00000005ff1b7819 */ /* 0x000fe20000011400 */
[----:B------:R-:W-:Y:S01]  /*1780*/  IMAD.IADD R232, R28, 0x1, -R13 ;  /* 0x000000011ce87824 */ /* 0x000fe200078e0a0d */
[----:B------:R-:W-:Y:S01]  /*1790*/  LOP3.LUT R11, R10, R11, RZ, 0x3c, !PT ;  /* 0x0000000b0a0b7212 */ /* 0x000fe200078e3cff */
[----:B------:R-:W-:Y:S01]  /*17a0*/  IMAD.IADD R8, R25, 0x1, -R8 ;  /* 0x0000000119087824 */ /* 0x000fe200078e0a08 */
[----:B------:R-:W-:Y:S01]  /*17b0*/  IADD3 R154, P0, R28, R9, RZ ;  /* 0x000000091c9a7210 */ /* 0x000fe20007f1e0ff */
[----:B------:R-:W-:Y:S01]  /*17c0*/  IMAD R232, R27, 0x8, R232 ;  /* 0x000000081be87824 */ /* 0x000fe200078e02e8 */
[----:B------:R-:W-:Y:S01]  /*17d0*/  SHF.R.S32.HI R19, RZ, 0x1f, R12 ;  /* 0x0000001fff137819 */ /* 0x000fe2000001140c */
[----:B------:R-:W-:Y:S01]  /*17e0*/  IMAD.MOV.U32 R164, RZ, RZ, R30 ;  /* 0x000000ffffa47224 */ /* 0x000fe200078e001e */
[----:B------:R-:W-:Y:S01]  /*17f0*/  LEA.HI R9, R8, R8, RZ, 0x1 ;  /* 0x0000000808097211 */ /* 0x000fe200078f08ff */
[----:B------:R-:W-:Y:S01]  /*1800*/  IMAD.U32 R232, R232, 0x20, R11 ;  /* 0x00000020e8e87824 */ /* 0x000fe200078e000b */
[----:B------:R-:W-:Y:S01]  /*1810*/  IADD3.X R3, R29, R3, RZ, P0, !PT ;  /* 0x000000031d037210 */ /* 0x000fe200007fe4ff */
[----:B------:R-:W-:Y:S01]  /*1820*/  IMAD R19, R19, c[0x0][0x1a8], RZ ;  /* 0x00006a0013137a24 */ /* 0x000fe200078e02ff */
[--C-:B------:R-:W-:Y:S01]  /*1830*/  SHF.R.S32.HI R11, RZ, 0x1, R9.reuse ;  /* 0x00000001ff0b7819 */ /* 0x100fe20000011409 */
[----:B------:R-:W-:Y:S01]  /*1840*/  IMAD.SHL.U32 R232, R232, 0x2, RZ ;  /* 0x00000002e8e87824 */ /* 0x000fe200078e00ff */
[----:B------:R-:W-:Y:S01]  /*1850*/  SHF.R.S32.HI R10, RZ, 0x1f, R9 ;  /* 0x0000001fff0a7819 */ /* 0x000fe20000011409 */
[----:B------:R-:W-:Y:S01]  /*1860*/  IMAD R3, R3, c[0x0][0x1a0], RZ ;  /* 0x0000680003037a24 */ /* 0x000fe200078e02ff */
[----:B------:R-:W-:Y:S01]  /*1870*/  ISETP.GE.AND P0, PT, R28, R229, PT ;  /* 0x000000e51c00720c */ /* 0x000fe20003f06270 */
[----:B------:R-:W-:Y:S01]  /*1880*/  IMAD R19, R12, c[0x0][0x1ac], R19 ;  /* 0x00006b000c137a24 */ /* 0x000fe200078e0213 */
[----:B------:R-:W-:Y:S01]  /*1890*/  LEA.HI R10, R10, R11, RZ, 0x2 ;  /* 0x0000000b0a0a7211 */ /* 0x000fe200078f10ff */
[C---:B------:R-:W-:Y:S01]  /*18a0*/  IMAD R157, R154.reuse, c[0x0][0x1a4], R3 ;  /* 0x000069009a9d7a24 */ /* 0x040fe200078e0203 */
[----:B------:R-:W-:Y:S01]  /*18b0*/  MOV R3, 0x10 ;  /* 0x0000001000037802 */ /* 0x000fe20000000f00 */
[----:B------:R-:W-:Y:S01]  /*18c0*/  IMAD.WIDE.U32 R154, R154, c[0x0][0x1a0], R16 ;  /* 0x000068009a9a7a25 */ /* 0x000fe200078e0010 */
[----:B------:R-:W-:-:S02]  /*18d0*/  LOP3.LUT R10, R10, 0xfffffffc, RZ, 0xc0, !PT ;  /* 0xfffffffc0a0a7812 */ /* 0x000fc400078ec0ff */
[----:B------:R-:W-:Y:S01]  /*18e0*/  LOP3.LUT R16, R0, 0xffffffe0, RZ, 0xc0, !PT ;  /* 0xffffffe000107812 */ /* 0x000fe200078ec0ff */
[----:B------:R-:W-:Y:S01]  /*18f0*/  IMAD.WIDE.U32 R12, R12, c[0x0][0x1a8], R22 ;  /* 0x00006a000c0c7a25 */ /* 0x000fe200078e0016 */
[----:B------:R-:W-:-:S03]  /*1900*/  SHF.R.S32.HI R4, RZ, 0x1, R4 ;  /* 0x00000001ff047819 */ /* 0x000fc60000011404 */
[----:B------:R-:W-:Y:S02]  /*1910*/  IMAD.IADD R7, R11, 0x1, -R10 ;  /* 0x000000010b077824 */ /* 0x000fe400078e0a0a */
[----:B------:R-:W-:Y:S02]  /*1920*/  IMAD.IADD R16, R25, 0x1, -R16 ;  /* 0x0000000119107824 */ /* 0x000fe400078e0a10 */
[----:B------:R-:W-:Y:S01]  /*1930*/  IMAD.IADD R19, R13, 0x1, R19 ;  /* 0x000000010d137824 */ /* 0x000fe200078e0213 */
[----:B------:R-:W-:Y:S01]  /*1940*/  LOP3.LUT P1, RZ, R7, 0x2, RZ, 0xc0, !PT ;  /* 0x0000000207ff7812 */ /* 0x000fe2000782c0ff */
[----:B------:R-:W-:-:S03]  /*1950*/  IMAD.IADD R157, R155, 0x1, R157 ;  /* 0x000000019b9d7824 */ /* 0x000fc600078e029d */
[----:B------:R-:W-:Y:S01]  /*1960*/  SEL R3, R3, 0xfffffff0, !P1 ;  /* 0xfffffff003037807 */ /* 0x000fe20004800000 */
        /* <DEDUP_REMOVED lines=17> */
.L_x_1095:
[----:B------:R-:W-:Y:S05]  /*1a80*/  BSYNC B0 ;  /* 0x0000000000007941 */ /* 0x000fea0003800000 */
.L_x_1094:
        /* <DEDUP_REMOVED lines=20> */
.L_x_1097:
[----:B------:R-:W-:Y:S05]  /*1bd0*/  BSYNC B0 ;  /* 0x0000000000007941 */ /* 0x000fea0003800000 */
.L_x_1096:
        /* <DEDUP_REMOVED lines=17> */
.L_x_1099:
[----:B------:R-:W-:Y:S05]  /*1cf0*/  BSYNC B0 ;  /* 0x0000000000007941 */ /* 0x000fea0003800000 */
.L_x_1098:
[----:B------:R-:W-:Y:S01]  /*1d00*/  ISETP.GE.AND P0, PT, R11, R10, PT ;  /* 0x0000000a0b00720c */ /* 0x000fe20003f06270 */
[----:B------:R-:W-:-:S12]  /*1d10*/  BSSY B0, `(.L_x_1100) ;  /* 0x000000f000007945 */ /* 0x000fd80003800000 */
[----:B------:R-:W-:Y:S05]  /*1d20*/  @P0 BRA `(.L_x_1101) ;  /* 0x000000d000000947 */ /* 0x000fea0003800000 */
[----:B------:R-:W-:-:S13]  /*1d30*/  ISETP.GE.AND P0, PT, R233, c[0x0][0x220], PT ;  /* 0x00008800e9007a0c */ /* 0x000fda0003f06270 */
[----:B------:R1:W-:Y:S01]  /*1d40*/  @P0 STS.128 [R232+0x1800], RZ ;  /* 0x001800ffe8000388 */ /* 0x0003e20000000c00 */
[----:B------:R-:W-:Y:S05]  /*1d50*/  @P0 BRA `(.L_x_1101) ;  /* 0x000000a000000947 */ /* 0x000fea0003800000 */
[----:B----4-:R-:W-:Y:S02]  /*1d60*/  IMAD.MOV.U32 R13, RZ, RZ, c[0x0][0x198] ;  /* 0x00006600ff0d7624 */ /* 0x010fe400078e00ff */
[----:B------:R-:W-:-:S03]  /*1d70*/  IMAD.MOV.U32 R12, RZ, RZ, c[0x0][0x19c] ;  /* 0x00006700ff0c7624 */ /* 0x000fc600078e00ff */
        /* <DEDUP_REMOVED lines=8> */
.L_x_1101:
[----:B------:R-:W-:Y:S05]  /*1e00*/  BSYNC B0 ;  /* 0x0000000000007941 */ /* 0x000fea0003800000 */
.L_x_1100:
[----:B--2---:R-:W-:Y:S01]  /*1e10*/  IADD3 R23, R28, 0x40, RZ ;  /* 0x000000401c177810 */ /* 0x004fe20007ffe0ff */
[----:B------:R-:W-:Y:S03]  /*1e20*/  BSSY B0, `(.L_x_1102) ;  /* 0x0000010000007945 */ /* 0x000fe60003800000 */
[----:B------:R-:W-:-:S13]  /*1e30*/  ISETP.GE.AND P0, PT, R23, R10, PT ;  /* 0x0000000a1700720c */ /* 0x000fda0003f06270 */
        /* <DEDUP_REMOVED lines=14> */
.L_x_1103:
[----:B------:R-:W-:Y:S05]  /*1f20*/  BSYNC B0 ;  /* 0x0000000000007941 */ /* 0x000fea0003800000 */
.L_x_1102:
[----:B------:R-:W-:Y:S01]  /*1f30*/  IADD3 R21, R28, 0x60, RZ ;  /* 0x000000601c157810 */ /* 0x000fe20007ffe0ff */
[----:B------:R-:W-:Y:S03]  /*1f40*/  BSSY B0, `(.L_x_1104) ;  /* 0x0000011000007945 */ /* 0x000fe60003800000 */
[----:B------:R-:W-:-:S13]  /*1f50*/  ISETP.GE.AND P0, PT, R21, R10, PT ;  /* 0x0000000a1500720c */ /* 0x000fda0003f06270 */
[----:B------:R-:W-:Y:S05]  /*1f60*/  @P0 BRA `(.L_x_1105) ;  /* 0x000000e000000947 */ /* 0x000fea0003800000 */
[----:B------:R-:W-:-:S13]  /*1f70*/  ISETP.GE.AND P0, PT, R233, c[0x0][0x220], PT ;  /* 0x00008800e9007a0c */ /* 0x000fda0003f06270 */
[----:B------:R1:W-:Y:S01]  /*1f80*/  @P0 STS.128 [R232+0x2800], RZ ;  /* 0x002800ffe8000388 */ /* 0x0003e20000000c00 */
[----:B------:R-:W-:Y:S05]  /*1f90*/  @P0 BRA `(.L_x_1105) ;  /* 0x000000b000000947 */ /* 0x000fea0003800000 */
[----:B----4-:R-:W-:Y:S01]  /*1fa0*/  IMAD.MOV.U32 R12, RZ, RZ, c[0x0][0x198] ;  /* 0x00006600ff0c7624 */ /* 0x010fe200078e00ff */
[----:B------:R-:W-:Y:S02]  /*1fb0*/  ULDC UR4, c[0x0][0x19c] ;  /* 0x0000670000047ab9 */ /* 0x000fe40000000800 */
[----:B------:R-:W-:Y:S01]  /*1fc0*/  UIMAD UR4, UR4, 0x60, URZ ;  /* 0x00000060040478a4 */ /* 0x000fe2000f8e023f */
        /* <DEDUP_REMOVED lines=8> */
.L_x_1105:
[----:B------:R-:W-:Y:S05]  /*2050*/  BSYNC B0 ;  /* 0x0000000000007941 */ /* 0x000fea0003800000 */
.L_x_1104:
[----:B----4-:R-:W-:Y:S01]  /*2060*/  IADD3 R19, R28, 0x80, RZ ;  /* 0x000000801c137810 */ /* 0x010fe20007ffe0ff */
[----:B------:R-:W-:Y:S03]  /*2070*/  BSSY B0, `(.L_x_1106) ;  /* 0x0000010000007945 */ /* 0x000fe60003800000 */
[----:B------:R-:W-:-:S13]  /*2080*/  ISETP.GE.AND P0, PT, R19, R10, PT ;  /* 0x0000000a1300720c */ /* 0x000fda0003f06270 */
[----:B------:R-:W-:Y:S05]  /*2090*/  @P0 BRA `(.L_x_1107) ;  /* 0x000000d000000947 */ /* 0x000fea0003800000 */
[----:B------:R-:W-:-:S13]  /*20a0*/  ISETP.GE.AND P0, PT, R233, c[0x0][0x220], PT ;  /* 0x00008800e9007a0c */ /* 0x000fda0003f06270 */
[----:B------:R4:W-:Y:S01]  /*20b0*/  @P0 STS.128 [R232+0x3000], RZ ;  /* 0x003000ffe8000388 */ /* 0x0009e20000000c00 */
[----:B------:R-:W-:Y:S05]  /*20c0*/  @P0 BRA `(.L_x_1107) ;  /* 0x000000a000000947 */ /* 0x000fea0003800000 */
[----:B------:R-:W-:Y:S02]  /*20d0*/  IMAD.MOV.U32 R13, RZ, RZ, c[0x0][0x198] ;  /* 0x00006600ff0d7624 */ /* 0x000fe400078e00ff */
        /* <DEDUP_REMOVED lines=9> */
.L_x_1107:
[----:B------:R-:W-:Y:S05]  /*2170*/  BSYNC B0 ;  /* 0x0000000000007941 */ /* 0x000fea0003800000 */
.L_x_1106:
[----:B------:R-:W-:Y:S01]  /*2180*/  IADD3 R17, R28, 0xa0, RZ ;  /* 0x000000a01c117810 */ /* 0x000fe20007ffe0ff */
[----:B------:R-:W-:Y:S03]  /*2190*/  BSSY B0, `(.L_x_1108) ;  /* 0x0000011000007945 */ /* 0x000fe60003800000 */
[----:B------:R-:W-:-:S13]  /*21a0*/  ISETP.GE.AND P0, PT, R17, R10, PT ;  /* 0x0000000a1100720c */ /* 0x000fda0003f06270 */
[----:B------:R-:W-:Y:S05]  /*21b0*/  @P0 BRA `(.L_x_1109) ;  /* 0x000000e000000947 */ /* 0x000fea0003800000 */
[----:B------:R-:W-:-:S13]  /*21c0*/  ISETP.GE.AND P0, PT, R233, c[0x0][0x220], PT ;  /* 0x00008800e9007a0c */ /* 0x000fda0003f06270 */
[----:B------:R1:W-:Y:S01]  /*21d0*/  @P0 STS.128 [R232+0x3800], RZ ;  /* 0x003800ffe8000388 */ /* 0x0003e20000000c00 */
[----:B------:R-:W-:Y:S05]  /*21e0*/  @P0 BRA `(.L_x_1109) ;  /* 0x000000b000000947 */ /* 0x000fea0003800000 */
[----:B------:R-:W-:Y:S01]  /*21f0*/  IMAD.MOV.U32 R12, RZ, RZ, c[0x0][0x198] ;  /* 0x00006600ff0c7624 */ /* 0x000fe200078e00ff */
[----:B------:R-:W-:Y:S02]  /*2200*/  ULDC UR4, c[0x0][0x19c] ;  /* 0x0000670000047ab9 */ /* 0x000fe40000000800 */
[----:B------:R-:W-:Y:S01]  /*2210*/  UIMAD UR4, UR4, 0xa0, URZ ;  /* 0x000000a0040478a4 */ /* 0x000fe2000f8e023f */
[----:B------:R-:W-:-:S05]  /*2220*/  IMAD.WIDE.U32 R32, R12, 0xa0, R164 ;  /* 0x000000a00c207825 */ /* 0x000fca00078e00a4 */
[----:B------:R-:W-:Y:S02]  /*2230*/  IADD3 R12, R33, UR4, RZ ;  /* 0x00000004210c7c10 */ /* 0x000fe4000fffe0ff */
[----:B-1----:R-:W-:-:S04]  /*2240*/  LEA R30, P0, R32, c[0x0][0x168], 0x1 ;  /* 0x00005a00201e7a11 */ /* 0x002fc800078008ff */
[----:B------:R-:W-:-:S05]  /*2250*/  LEA.HI.X R31, R32, c[0x0][0x16c], R12, 0x1, P0 ;  /* 0x00005b00201f7a11 */ /* 0x000fca00000f0c0c */
[----:B------:R-:W-:Y:S01]  /*2260*/  @!PT LDS RZ, [RZ] ;  /* 0x00000000fffff984 */ /* 0x000fe20000000800 */
[----:B------:R-:W-:Y:S01]  /*2270*/  @!PT LDS RZ, [RZ] ;  /* 0x00000000fffff984 */ /* 0x000fe20000000800 */
[----:B------:R-:W-:Y:S01]  /*2280*/  @!PT LDS RZ, [RZ] ;  /* 0x00000000fffff984 */ /* 0x000fe20000000800 */
[----:B------:R1:W-:Y:S04]  /*2290*/  LDGSTS.E.BYPASS.LTC128B.128 [R232+0x3800], [R30.64] ;  /* 0x038000001ee87fae */ /* 0x0003e8000b901d46 */
.L_x_1109:
[----:B------:R-:W-:Y:S05]  /*22a0*/  BSYNC B0 ;  /* 0x0000000000007941 */ /* 0x000fea0003800000 */
.L_x_1108:
        /* <DEDUP_REMOVED lines=18> */
.L_x_1111:
[----:B------:R-:W-:Y:S05]  /*23d0*/  BSYNC B0 ;  /* 0x0000000000007941 */ /* 0x000fea0003800000 */
.L_x_1110:
        /* <DEDUP_REMOVED lines=18> */
.L_x_1113:
[----:B------:R-:W-:Y:S05]  /*2500*/  BSYNC B0 ;  /* 0x0000000000007941 */ /* 0x000fea0003800000 */
.L_x_1112:
[----:B------:R-:W0:Y:S01]  /*2510*/  LDGDEPBAR ;  /* 0x00000000000079af */ /* 0x000e220000000000 */
[----:B------:R-:W-:Y:S01]  /*2520*/  ISETP.GE.AND P1, PT, R28, R10, PT ;  /* 0x0000000a1c00720c */ /* 0x000fe20003f26270 */
[----:B------:R-:W-:Y:S01]  /*2530*/  BSSY B0, `(.L_x_1114) ;  /* 0x0000012000007945 */ /* 0x000fe20003800000 */
[----:B------:R-:W-:-:S04]  /*2540*/  LEA R242, P0, R154, c[0x0][0x170], 0x1 ;  /* 0x00005c009af27a11 */ /* 0x000fc800078008ff */
[----:B------:R-:W-:Y:S01]  /*2550*/  LEA.HI.X R243, R154, c[0x0][0x174], R157, 0x1, P0 ;  /* 0x00005d009af37a11 */ /* 0x000fe200000f0c9d */
        /* <DEDUP_REMOVED lines=15> */
.L_x_1115:
[----:B------:R-:W-:Y:S05]  /*2650*/  BSYNC B0 ;  /* 0x0000000000007941 */ /* 0x000fea0003800000 */
.L_x_1114:
        /* <DEDUP_REMOVED lines=9> */
[----:B------:R-:W-:-:S04]  /*26f0*/  LEA R28, P0, R11, R242, 0x6 ;  /* 0x000000f20b1c7211 */ /* 0x000fc800078030ff */
[----:B------:R-:W-:-:S05]  /*2700*/  LEA.HI.X R29, R11, R243, R12, 0x6, P0 ;  /* 0x000000f30b1d7211 */ /* 0x000fca00000f340c */
[----:B------:R-:W-:Y:S01]  /*2710*/  @!PT LDS RZ, [RZ] ;  /* 0x00000000fffff984 */ /* 0x000fe20000000800 */
[----:B------:R-:W-:Y:S01]  /*2720*/  @!PT LDS RZ, [RZ] ;  /* 0x00000000fffff984 */ /* 0x000fe20000000800 */
[----:B------:R-:W-:Y:S01]  /*2730*/  @!PT LDS RZ, [RZ] ;  /* 0x00000000fffff984 */ /* 0x000fe20000000800 */
[----:B------:R1:W-:Y:S04]  /*2740*/  LDGSTS.E.BYPASS.LTC128B.128 [R232+0x5800], [R28.64] ;  /* 0x058000001ce87fae */ /* 0x0003e8000b901d46 */
.L_x_1117:
[----:B------:R-:W-:Y:S05]  /*2750*/  BSYNC B0 ;  /* 0x0000000000007941 */ /* 0x000fea0003800000 */
.L_x_1116:
        /* <DEDUP_REMOVED lines=15> */
.L_x_1119:
[----:B------:R-:W-:Y:S05]  /*2850*/  BSYNC B0 ;  /* 0x0000000000007941 */ /* 0x000fea0003800000 */
.L_x_1118:
        /* <DEDUP_REMOVED lines=16> */
.L_x_1121:
[----:B------:R-:W-:Y:S05]  /*2960*/  BSYNC B0 ;  /* 0x0000000000007941 */ /* 0x000fea0003800000 */
.L_x_1120:
        /* <DEDUP_REMOVED lines=15> */
.L_x_1123:
[----:B------:R-:W-:Y:S05]  /*2a60*/  BSYNC B0 ;  /* 0x0000000000007941 */ /* 0x000fea0003800000 */
.L_x_1122:
        /* <DEDUP_REMOVED lines=16> */
.L_x_1125:
[----:B------:R-:W-:Y:S05]  /*2b70*/  BSYNC B0 ;  /* 0x0000000000007941 */ /* 0x000fea0003800000 */
.L_x_1124:
        /* <DEDUP_REMOVED lines=16> */
.L_x_1127:
[----:B------:R-:W-:Y:S05]  /*2c80*/  BSYNC B0 ;  /* 0x0000000000007941 */ /* 0x000fea0003800000 */
.L_x_1126:
[----:B------:R-:W-:Y:S01]  /*2c90*/  ISETP.GE.AND P0, PT, R13, R10, PT ;  /* 0x0000000a0d00720c */ /* 0x000fe20003f06270 */
[----:B------:R-:W-:Y:S01]  /*2ca0*/  BSSY B0, `(.L_x_1128) ;  /* 0x0000013000007945 */ /* 0x000fe20003800000 */
[----:B------:R-:W-:Y:S02]  /*2cb0*/  SHF.R.S32.HI R11, RZ, 0x1f, R16 ;  /* 0x0000001fff0b7819 */ /* 0x000fe40000011410 */
[----:B------:R-:W-:Y:S02]  /*2cc0*/  SHF.R.S32.HI R14, RZ, 0x4, R14 ;  /* 0x00000004ff0e7819 */ /* 0x000fe4000001140e */
[----:B------:R-:W-:-:S04]  /*2cd0*/  LEA.HI R24, R11, R16, RZ, 0x2 ;  /* 0x000000100b187211 */ /* 0x000fc800078f10ff */
[----:B------:R-:W-:-:S03]  /*2ce0*/  SHF.R.S32.HI R24, RZ, 0x2, R24 ;  /* 0x00000002ff187819 */ /* 0x000fc60000011418 */
        /* <DEDUP_REMOVED lines=14> */
.L_x_1129:
[----:B------:R-:W-:Y:S05]  /*2dd0*/  BSYNC B0 ;  /* 0x0000000000007941 */ /* 0x000fea0003800000 */
.L_x_1128:
[----:B-1----:R-:W-:Y:S01]  /*2de0*/  LEA.HI R11, R14, R14, RZ, 0x1 ;  /* 0x0000000e0e0b7211 */ /* 0x002fe200078f08ff */
[----:B------:R-:W-:Y:S01]  /*2df0*/  IMAD.SHL.U32 R136, R7, 0x40, RZ ;  /* 0x0000004007887824 */ /* 0x000fe200078e00ff */
[----:B------:R-:W-:Y:S01]  /*2e00*/  LOP3.LUT R139, R9, 0x7fffffe, RZ, 0xc0, !PT ;  /* 0x07fffffe098b7812 */ /* 0x000fe200078ec0ff */
[----:B------:R-:W-:Y:S01]  /*2e10*/  IMAD.SHL.U32 R6, R6, 0x8, RZ ;  /* 0x0000000806067824 */ /* 0x000fe200078e00ff */
[----:B------:R-:W-:Y:S01]  /*2e20*/  SHF.R.S32.HI R9, RZ, 0x1f, R8 ;  /* 0x0000001fff097819 */ /* 0x000fe20000011408 */
[----:B------:R-:W-:Y:S01]  /*2e30*/  IMAD.SHL.U32 R158, R25, 0x2, RZ ;  /* 0x00000002199e7824 */ /* 0x000fe200078e00ff */
[----:B------:R-:W-:Y:S01]  /*2e40*/  LOP3.LUT R11, R11, 0xfffffffe, RZ, 0xc0, !PT ;  /* 0xfffffffe0b0b7812 */ /* 0x000fe200078ec0ff */
[----:B------:R-:W-:Y:S01]  /*2e50*/  IMAD.IADD R139, R8, 0x1, -R139 ;  /* 0x00000001088b7824 */ /* 0x000fe200078e0a8b */
[----:B------:R-:W-:Y:S01]  /*2e60*/  LEA.HI R138, R9, R8, RZ, 0x3 ;  /* 0x00000008098a7211 */ /* 0x000fe200078f18ff */
[----:B------:R-:W-:Y:S01]  /*2e70*/  IMAD.SHL.U32 R9, R4, 0x40, RZ ;  /* 0x0000004004097824 */ /* 0x000fe200078e00ff */
[----:B------:R-:W-:Y:S01]  /*2e80*/  LOP3.LUT R136, R136, 0xc0, RZ, 0xc0, !PT ;  /* 0x000000c088887812 */ /* 0x000fe200078ec0ff */
[----:B------:R-:W-:Y:S01]  /*2e90*/  IMAD.IADD R8, R14, 0x1, -R11 ;  /* 0x000000010e087824 */ /* 0x000fe200078e0a0b */
[----:B------:R-:W-:Y:S01]  /*2ea0*/  LOP3.LUT P0, RZ, R4, 0x2, RZ, 0xc0, !PT ;  /* 0x0000000204ff7812 */ /* 0x000fe2000780c0ff */
[----:B------:R-:W-:Y:S01]  /*2eb0*/  IMAD.SHL.U32 R138, R138, 0x20, RZ ;  /* 0x000000208a8a7824 */ /* 0x000fe200078e00ff */
[----:B------:R-:W-:Y:S01]  /*2ec0*/  LOP3.LUT R7, R9, 0xc0, RZ, 0xc0, !PT ;  /* 0x000000c009077812 */ /* 0x000fe200078ec0ff */
[C---:B------:R-:W-:Y:S01]  /*2ed0*/  IMAD.SHL.U32 R9, R8.reuse, 0x8, RZ ;  /* 0x0000000808097824 */ /* 0x040fe200078e00ff */
[----:B------:R-:W0:Y:S01]  /*2ee0*/  LDGDEPBAR ;  /* 0x00000000000079af */ /* 0x000e220000000000 */
[----:B------:R-:W-:Y:S01]  /*2ef0*/  IMAD R5, R8, 0x8, R5 ;  /* 0x0000000808057824 */ /* 0x000fe200078e0205 */
[----:B------:R-:W-:-:S02]  /*2f00*/  LOP3.LUT R138, R138, 0xffffff00, RZ, 0xc0, !PT ;  /* 0xffffff008a8a7812 */ /* 0x000fc400078ec0ff */
[----:B------:R-:W-:Y:S02]  /*2f10*/  LOP3.LUT R10, R7, 0x8, R6, 0xf8, !PT ;  /* 0x00000008070a7812 */ /* 0x000fe400078ef806 */
[----:B------:R-:W-:Y:S01]  /*2f20*/  LOP3.LUT R9, R136, 0x8, R9, 0xf8, !PT ;  /* 0x0000000888097812 */ /* 0x000fe200078ef809 */
[C---:B------:R-:W-:Y:S01]  /*2f30*/  IMAD R6, R27.reuse, 0x200, R138 ;  /* 0x000002001b067824 */ /* 0x040fe200078e028a */
[----:B------:R-:W-:Y:S01]  /*2f40*/  SHF.R.U32.HI R7, RZ, 0x3, R7 ;  /* 0x00000003ff077819 */ /* 0x000fe20000011607 */
[----:B------:R-:W-:Y:S01]  /*2f50*/  IMAD R27, R27, 0x10, R141 ;  /* 0x000000101b1b7824 */ /* 0x000fe200078e028d */
[----:B------:R-:W-:Y:S02]  /*2f60*/  SHF.R.U32.HI R136, RZ, 0x3, R136 ;  /* 0x00000003ff887819 */ /* 0x000fe40000011688 */
[----:B------:R-:W-:Y:S01]  /*2f70*/  LOP3.LUT R10, R10, R7, RZ, 0x3c, !PT ;  /* 0x000000070a0a7212 */ /* 0x000fe200078e3cff */
[----:B------:R-:W-:Y:S01]  /*2f80*/  IMAD R7, R139, 0x20, R6 ;  /* 0x000000208b077824 */ /* 0x000fe200078e0206 */
[----:B------:R-:W-:Y:S01]  /*2f90*/  LOP3.LUT R136, R9, R136, RZ, 0x3c, !PT ;  /* 0x0000008809887212 */ /* 0x000fe200078e3cff */
[----:B------:R-:W-:Y:S01]  /*2fa0*/  IMAD R139, R139, 0x20, R138 ;  /* 0x000000208b8b7824 */ /* 0x000fe200078e028a */
[----:B------:R-:W-:Y:S01]  /*2fb0*/  IADD3 R24, R27, 0x1, R24 ;  /* 0x000000011b187810 */ /* 0x000fe20007ffe018 */
[----:B------:R-:W-:-:S02]  /*2fc0*/  IMAD.U32 R226, R5, 0x20, R10 ;  /* 0x0000002005e27824 */ /* 0x000fc400078e000a */
[----:B------:R-:W-:Y:S01]  /*2fd0*/  IMAD.IADD R228, R136, 0x1, R7 ;  /* 0x0000000188e47824 */ /* 0x000fe200078e0207 */
[----:B------:R-:W-:Y:S01]  /*2fe0*/  IADD3 R2, R137, R24, -R2 ;  /* 0x0000001889027210 */ /* 0x000fe20007ffe802 */
[----:B------:R-:W-:Y:S02]  /*2ff0*/  IMAD.SHL.U32 R226, R226, 0x2, RZ ;  /* 0x00000002e2e27824 */ /* 0x000fe400078e00ff */
[----:B------:R-:W-:-:S03]  /*3000*/  IMAD.SHL.U32 R228, R228, 0x2, RZ ;  /* 0x00000002e4e47824 */ /* 0x000fc600078e00ff */
[----:B------:R-:W-:Y:S01]  /*3010*/  LDSM.16.M88.4 R12, [R226+0x1000] ;  /* 0x00100000e20c783b */ /* 0x000fe20000000200 */
[C---:B------:R-:W-:Y:S01]  /*3020*/  IADD3 R4, R226.reuse, 0x1000, RZ ;  /* 0x00001000e2047810 */ /* 0x040fe20007ffe0ff */
[----:B------:R-:W-:Y:S01]  /*3030*/  IMAD R227, R3, 0x2, R228 ;  /* 0x0000000203e37824 */ /* 0x000fe200078e02e4 */
[----:B------:R-:W-:Y:S01]  /*3040*/  IADD3 R225, R226, 0x1020, RZ ;  /* 0x00001020e2e17810 */ /* 0x000fe20007ffe0ff */
[----:B------:R-:W1:Y:S01]  /*3050*/  LDSM.16.M88.4 R20, [R228] ;  /* 0x00000000e414783b */ /* 0x000e620000000200 */
[----:B------:R-:W-:-:S03]  /*3060*/  @P0 IADD3 R225, R4, -0x20, RZ ;  /* 0xffffffe004e10810 */ /* 0x000fc60007ffe0ff */
[----:B------:R-:W-:Y:S01]  /*3070*/  LDSM.16.M88.4 R144, [R227] ;  /* 0x00000000e390783b */ /* 0x000fe20000000200 */
[C---:B------:R-:W-:Y:S02]  /*3080*/  IADD3 R222, R225.reuse, 0x400, RZ ;  /* 0x00000400e1de7810 */ /* 0x040fe40007ffe0ff */
[C---:B------:R-:W-:Y:S01]  /*3090*/  IADD3 R221, R225.reuse, 0x800, RZ ;  /* 0x00000800e1dd7810 */ /* 0x040fe20007ffe0ff */
[----:B------:R-:W-:Y:S01]  /*30a0*/  LDSM.16.M88.4 R4, [R225] ;  /* 0x00000000e104783b */ /* 0x000fe20000000200 */
[C---:B------:R-:W-:Y:S02]  /*30b0*/  IADD3 R220, R225.reuse, 0xc00, RZ ;  /* 0x00000c00e1dc7810 */ /* 0x040fe40007ffe0ff */
[C---:B------:R-:W-:Y:S01]  /*30c0*/  IADD3 R219, R225.reuse, 0x1000, RZ ;  /* 0x00001000e1db7810 */ /* 0x040fe20007ffe0ff */
[----:B------:R-:W5:Y:S01]  /*30d0*/  LDSM.16.M88.4 R132, [R226+0x1400] ;  /* 0x00140000e284783b */ /* 0x000f620000000200 */
[C---:B------:R-:W-:Y:S02]  /*30e0*/  IADD3 R218, R225.reuse, 0x1400, RZ ;  /* 0x00001400e1da7810 */ /* 0x040fe40007ffe0ff */
[C---:B------:R-:W-:Y:S01]  /*30f0*/  IADD3 R217, R225.reuse, 0x1800, RZ ;  /* 0x00001800e1d97810 */ /* 0x040fe20007ffe0ff */
[----:B------:R-:W2:Y:S01]  /*3100*/  LDSM.16.M88.4 R148, [R225+0x400] ;  /* 0x00040000e194783b */ /* 0x000ea20000000200 */
[----:B------:R-:W-:-:S02]  /*3110*/  IADD3 R216, R225, 0x1c00, RZ ;  /* 0x00001c00e1d87810 */ /* 0x000fc40007ffe0ff */
[C---:B------:R-:W-:Y:S01]  /*3120*/  IADD3 R215, R225.reuse, 0x2000, RZ ;  /* 0x00002000e1d77810 */ /* 0x040fe20007ffe0ff */
[----:B------:R-:W3:Y:S01]  /*3130*/  LDSM.16.M88.4 R124, [R226+0x1800] ;  /* 0x00180000e27c783b */ /* 0x000ee20000000200 */
[C---:B------:R-:W-:Y:S02]  /*3140*/  IADD3 R214, R225.reuse, 0x2400, RZ ;  /* 0x00002400e1d67810 */ /* 0x040fe40007ffe0ff */
[C---:B------:R-:W-:Y:S01]  /*3150*/  IADD3 R213, R225.reuse, 0x2800, RZ ;  /* 0x00002800e1d57810 */ /* 0x040fe20007ffe0ff */
[----:B------:R-:W4:Y:S01]  /*3160*/  LDSM.16.M88.4 R116, [R226+0x1c00] ;  /* 0x001c0000e274783b */ /* 0x000f220000000200 */
[C---:B------:R-:W-:Y:S02]  /*3170*/  IADD3 R212, R225.reuse, 0x2c00, RZ ;  /* 0x00002c00e1d47810 */ /* 0x040fe40007ffe0ff */
[C---:B------:R-:W-:Y:S01]  /*3180*/  IADD3 R211, R225.reuse, 0x3000, RZ ;  /* 0x00003000e1d37810 */ /* 0x040fe20007ffe0ff */
[----:B------:R-:W2:Y:S01]  /*3190*/  LDSM.16.M88.4 R108, [R226+0x2000] ;  /* 0x00200000e26c783b */ /* 0x000ea20000000200 */
[----:B------:R-:W-:-:S02]  /*31a0*/  IADD3 R210, R225, 0x3400, RZ ;  /* 0x00003400e1d27810 */ /* 0x000fc40007ffe0ff */
[C---:B------:R-:W-:Y:S01]  /*31b0*/  IADD3 R209, R225.reuse, 0x3800, RZ ;  /* 0x00003800e1d17810 */ /* 0x040fe20007ffe0ff */
[----:B------:R-:W-:Y:S01]  /*31c0*/  LDSM.16.M88.4 R100, [R226+0x2400] ;  /* 0x00240000e264783b */ /* 0x000fe20000000200 */
[----:B------:R-:W-:-:S03]  /*31d0*/  IADD3 R208, R225, 0x3c00, RZ ;  /* 0x00003c00e1d07810 */ /* 0x000fc60007ffe0ff */
[----:B------:R-:W-:Y:S01]  /*31e0*/  LDSM.16.M88.4 R92, [R226+0x2800] ;  /* 0x00280000e25c783b */ /* 0x000fe20000000200 */
[C---:B-1----:R-:W-:Y:S03]  /*31f0*/  HMMA.16816.F32.BF16 R16, R20.reuse, R12, RZ ;  /* 0x0000000c1410723c */ /* 0x042fe600000418ff */
[----:B------:R-:W-:Y:S04]  /*3200*/  LDSM.16.M88.4 R84, [R226+0x2c00] ;  /* 0x002c0000e254783b */ /* 0x000fe80000000200 */
[----:B------:R-:W-:Y:S01]  /*3210*/  LDSM.16.M88.4 R76, [R226+0x3000] ;  /* 0x00300000e24c783b */ /* 0x000fe20000000200 */
[C---:B------:R-:W-:Y:S03]  /*3220*/  HMMA.16816.F32.BF16 R12, R20.reuse, R14, RZ ;  /* 0x0000000e140c723c */ /* 0x040fe600000418ff */
[----:B------:R-:W-:Y:S04]  /*3230*/  LDSM.16.M88.4 R68, [R226+0x3400] ;  /* 0x00340000e244783b */ /* 0x000fe80000000200 */
[----:B------:R-:W-:Y:S01]  /*3240*/  LDSM.16.M88.4 R60, [R226+0x3800] ;  /* 0x00380000e23c783b */ /* 0x000fe20000000200 */
[----:B-----5:R-:W-:Y:S03]  /*3250*/  HMMA.16816.F32.BF16 R8, R20, R132, RZ ;  /* 0x000000841408723c */ /* 0x020fe600000418ff */
[----:B------:R-:W-:Y:S04]  /*3260*/  LDSM.16.M88.4 R52, [R226+0x3c00] ;  /* 0x003c0000e234783b */ /* 0x000fe80000000200 */
[----:B------:R-:W-:Y:S01]  /*3270*/  LDSM.16.M88.4 R44, [R226+0x4000] ;  /* 0x00400000e22c783b */ /* 0x000fe20000000200 */
[C---:B------:R-:W-:Y:S03]  /*3280*/  HMMA.16816.F32.BF16 R16, R144.reuse, R4, R16 ;  /* 0x000000049010723c */ /* 0x040fe60000041810 */
[----:B------:R-:W-:Y:S04]  /*3290*/  LDSM.16.M88.4 R36, [R226+0x4400] ;  /* 0x00440000e224783b */ /* 0x000fe80000000200 */
[----:B------:R-:W-:Y:S01]  /*32a0*/  LDSM.16.M88.4 R28, [R226+0x4800] ;  /* 0x00480000e21c783b */ /* 0x000fe20000000200 */
[C---:B------:R-:W-:Y:S03]  /*32b0*/  HMMA.16816.F32.BF16 R12, R144.reuse, R6, R12 ;  /* 0x00000006900c723c */ /* 0x040fe6000004180c */
[----:B------:R-:W1:Y:S04]  /*32c0*/  LDSM.16.M88.4 R4, [R226+0x4c00] ;  /* 0x004c0000e204783b */ /* 0x000e680000000200 */
[----:B------:R-:W5:Y:S01]  /*32d0*/  LDSM.16.M88.4 R140, [R225+0x800] ;  /* 0x00080000e18c783b */ /* 0x000f620000000200 */
[----:B--2---:R-:W-:Y:S08]  /*32e0*/  HMMA.16816.F32.BF16 R8, R144, R148, R8 ;  /* 0x000000949008723c */ /* 0x004ff00000041808 */
[C---:B------:R-:W-:Y:S08]  /*32f0*/  HMMA.16816.F32.BF16 R132, R20.reuse, R134, RZ ;  /* 0x000000861484723c */ /* 0x040ff000000418ff */
[C---:B---3--:R-:W-:Y:S08]  /*3300*/  HMMA.16816.F32.BF16 R128, R20.reuse, R124, RZ ;  /* 0x0000007c1480723c */ /* 0x048ff000000418ff */
[C---:B----4-:R-:W-:Y:S08]  /*3310*/  HMMA.16816.F32.BF16 R120, R20.reuse, R116, RZ ;  /* 0x000000741478723c */ /* 0x050ff000000418ff */
[C---:B------:R-:W-:Y:S08]  /*3320*/  HMMA.16816.F32.BF16 R112, R20.reuse, R108, RZ ;  /* 0x0000006c1470723c */ /* 0x040ff000000418ff */
[C---:B-1----:R-:W-:Y:S07]  /*3330*/  HMMA.16816.F32.BF16 R24, R20.reuse, R4, RZ ;  /* 0x000000041418723c */ /* 0x042fee00000418ff */
[----:B------:R-:W-:Y:S01]  /*3340*/  IADD3 R4, R2, c[0x0][0x2e8], RZ ;  /* 0x0000ba0002047a10 */ /* 0x000fe20007ffe0ff */
[----:B------:R-:W-:Y:S01]  /*3350*/  HMMA.16816.F32.BF16 R104, R20, R100, RZ ;  /* 0x000000641468723c */ /* 0x000fe200000418ff */
[----:B------:R-:W-:-:S02]  /*3360*/  LOP3.LUT R5, R158, 0x6, RZ, 0xc0, !PT ;  /* 0x000000069e057812 */ /* 0x000fc400078ec0ff */
[C---:B------:R-:W-:Y:S02]  /*3370*/  IADD3 R166, R4.reuse, 0x8, RZ ;  /* 0x0000000804a67810 */ /* 0x040fe40007ffe0ff */
[-C--:B------:R-:W-:Y:S01]  /*3380*/  IMNMX R167, R4, R137.reuse, PT ;  /* 0x0000008904a77217 */ /* 0x080fe20003800200 */
[----:B------:R-:W-:Y:S01]  /*3390*/  IMAD.IADD R2, R0, 0x1, R5 ;  /* 0x0000000100027824 */ /* 0x000fe200078e0205 */
[----:B------:R-:W-:Y:S01]  /*33a0*/  IMNMX R166, R166, R137, PT ;  /* 0x00000089a6a67217 */ /* 0x000fe20003800200 */
[----:B------:R-:W-:Y:S01]  /*33b0*/  HMMA.16816.F32.BF16 R96, R20, R92, RZ ;  /* 0x0000005c1460723c */ /* 0x000fe200000418ff */
[----:B------:R-:W-:Y:S02]  /*33c0*/  IMAD.IADD R4, R136, 0x1, R139 ;  /* 0x0000000188047824 */ /* 0x000fe400078e028b */
[C---:B------:R-:W-:Y:S01]  /*33d0*/  ISETP.GE.AND P0, PT, R2.reuse, R166, PT ;  /* 0x000000a60200720c */ /* 0x040fe20003f06270 */
[----:B------:R-:W1:Y:S01]  /*33e0*/  LDSM.16.M88.4 R136, [R225+0xc00] ;  /* 0x000c0000e188783b */ /* 0x000e620000000200 */
[----:B------:R-:W-:-:S02]  /*33f0*/  IADD3 R5, R2, 0x8, RZ ;  /* 0x0000000802057810 */ /* 0x000fc40007ffe0ff */
[----:B------:R-:W-:Y:S01]  /*3400*/  IADD3 R148, R2, 0x11, RZ ;  /* 0x0000001102947810 */ /* 0x000fe20007ffe0ff */
[C---:B------:R-:W-:Y:S01]  /*3410*/  HMMA.16816.F32.BF16 R88, R20.reuse, R84, RZ ;  /* 0x000000541458723c */ /* 0x040fe200000418ff */
[C---:B------:R-:W-:Y:S02]  /*3420*/  ISETP.GE.AND P4, PT, R5.reuse, R167, PT ;  /* 0x000000a70500720c */ /* 0x040fe40003f86270 */
[----:B------:R-:W-:Y:S02]  /*3430*/  ISETP.GE.AND P1, PT, R5, R166, PT ;  /* 0x000000a60500720c */ /* 0x000fe40003f26270 */
[----:B------:R-:W-:Y:S02]  /*3440*/  FSEL R5, R12, -INF , !P4 ;  /* 0xff8000000c057808 */ /* 0x000fe40006000000 */
[C---:B------:R-:W-:Y:S01]  /*3450*/  IADD3 R12, R2.reuse, 0x18, RZ ;  /* 0x00000018020c7810 */ /* 0x040fe20007ffe0ff */
        /* <DEDUP_REMOVED lines=20> */
[----:B------:R-:W-:Y:S07]  /*35a0*/  HMMA.16816.F32.BF16 R20, R20, R6, RZ ;  /* 0x000000061414723c */ /* 0x000fee00000418ff */
[C---:B------:R-:W-:Y:S01]  /*35b0*/  IADD3 R6, R2.reuse, 0x1, RZ ;  /* 0x0000000102067810 */ /* 0x040fe20007ffe0ff */
[----:B------:R-:W-:Y:S01]  /*35c0*/  HMMA.16816.F32.BF16 R132, R144, R150, R132 ;  /* 0x000000969084723c */ /* 0x000fe20000041884 */
[----:B------:R-:W-:-:S02]  /*35d0*/  IADD3 R7, R2, 0x9, RZ ;  /* 0x0000000902077810 */ /* 0x000fc40007ffe0ff */
[CC--:B------:R-:W-:Y:S02]  /*35e0*/  ISETP.GE.AND P2, PT, R6.reuse, R167.reuse, PT ;  /* 0x000000a70600720c */ /* 0x0c0fe40003f46270 */
[-C--:B------:R-:W-:Y:S02]  /*35f0*/  ISETP.GE.AND P5, PT, R6, R166.reuse, PT ;  /* 0x000000a60600720c */ /* 0x080fe40003fa6270 */
[----:B------:R-:W-:Y:S01]  /*3600*/  FSEL R6, R18, -INF , !P0 ;  /* 0xff80000012067808 */ /* 0x000fe20004000000 */
[----:B-----5:R-:W-:Y:S01]  /*3610*/  HMMA.16816.F32.BF16 R128, R144, R140, R128 ;  /* 0x0000008c9080723c */ /* 0x020fe20000041880 */
[C---:B------:R-:W-:Y:S02]  /*3620*/  ISETP.GE.AND P3, PT, R7.reuse, R167, PT ;  /* 0x000000a70700720c */ /* 0x040fe40003f66270 */
[----:B------:R-:W-:Y:S02]  /*3630*/  ISETP.GE.AND P0, PT, R7, R166, PT ;  /* 0x000000a60700720c */ /* 0x000fe40003f06270 */
[----:B------:R-:W-:-:S02]  /*3640*/  IADD3 R7, R2, 0x10, RZ ;  /* 0x0000001002077810 */ /* 0x000fc40007ffe0ff */
[----:B------:R-:W-:Y:S01]  /*3650*/  FSEL R17, R17, -INF , !P2 ;  /* 0xff80000011117808 */ /* 0x000fe20005000000 */
[C---:B------:R-:W-:Y:S01]  /*3660*/  HMMA.16816.F32.BF16 R124, R144.reuse, R142, R124 ;  /* 0x0000008e907c723c */ /* 0x040fe2000004187c */
[C---:B------:R-:W-:Y:S02]  /*3670*/  ISETP.GE.AND P2, PT, R7.reuse, R167, PT ;  /* 0x000000a70700720c */ /* 0x040fe40003f46270 */
[----:B------:R-:W-:Y:S02]  /*3680*/  ISETP.GE.AND P4, PT, R7, R166, PT ;  /* 0x000000a60700720c */ /* 0x000fe40003f86270 */
[----:B------:R-:W-:Y:S02]  /*3690*/  FSEL R198, R15, -INF , !P0 ;  /* 0xff8000000fc67808 */ /* 0x000fe40004000000 */
[----:B------:R-:W-:Y:S01]  /*36a0*/  FSEL R149, R8, -INF , !P2 ;  /* 0xff80000008957808 */ /* 0x000fe20005000000 */
[----:B-1----:R-:W-:Y:S01]  /*36b0*/  HMMA.16816.F32.BF16 R120, R144, R136, R120 ;  /* 0x000000889078723c */ /* 0x002fe20000041878 */
[----:B------:R-:W-:-:S02]  /*36c0*/  FSEL R18, R14, -INF , !P1 ;  /* 0xff8000000e127808 */ /* 0x000fc40004800000 */
[----:B------:R-:W-:Y:S02]  /*36d0*/  FSEL R7, R13, -INF , !P3 ;  /* 0xff8000000d077808 */ /* 0x000fe40005800000 */
[CC--:B------:R-:W-:Y:S02]  /*36e0*/  ISETP.GE.AND P0, PT, R12.reuse, R167.reuse, PT ;  /* 0x000000a70c00720c */ /* 0x0c0fe40003f06270 */
[-C--:B------:R-:W-:Y:S01]  /*36f0*/  ISETP.GE.AND P2, PT, R12, R166.reuse, PT ;  /* 0x000000a60c00720c */ /* 0x080fe20003f46270 */
[----:B------:R-:W-:Y:S01]  /*3700*/  HMMA.16816.F32.BF16 R116, R144, R138, R116 ;  /* 0x0000008a9074723c */ /* 0x000fe20000041874 */
[----:B------:R-:W1:Y:S01]  /*3710*/  LDSM.16.M88.4 R12, [R225+0x1000] ;  /* 0x00100000e10c783b */ /* 0x000e620000000200 */
[C---:B------:R-:W-:Y:S02]  /*3720*/  ISETP.GE.AND P1, PT, R148.reuse, R167, PT ;  /* 0x000000a79400720c */ /* 0x040fe40003f26270 */
[----:B------:R-:W-:Y:S02]  /*3730*/  ISETP.GE.AND P3, PT, R148, R166, PT ;  /* 0x000000a69400720c */ /* 0x000fe40003f66270 */
[----:B------:R-:W-:-:S02]  /*3740*/  IADD3 R140, R2, 0x19, RZ ;  /* 0x00000019028c7810 */ /* 0x000fc40007ffe0ff */
[----:B------:R-:W-:Y:S02]  /*3750*/  IADD3 R8, R2, 0x20, RZ ;  /* 0x0000002002087810 */ /* 0x000fe40007ffe0ff */
[----:B------:R-:W-:Y:S02]  /*3760*/  FSEL R151, R9, -INF , !P1 ;  /* 0xff80000009977808 */ /* 0x000fe40004800000 */
[----:B------:R-:W-:Y:S02]  /*3770*/  FSEL R238, R11, -INF , !P3 ;  /* 0xff8000000bee7808 */ /* 0x000fe40005800000 */
[----:B------:R-:W-:Y:S02]  /*3780*/  FSEL R143, R132, -INF , !P0 ;  /* 0xff800000848f7808 */ /* 0x000fe40004000000 */
[----:B------:R-:W-:Y:S02]  /*3790*/  FSEL R200, R10, -INF , !P4 ;  /* 0xff8000000ac87808 */ /* 0x000fe40006000000 */
[----:B------:R-:W-:-:S02]  /*37a0*/  ISETP.GE.AND P1, PT, R140, R166, PT ;  /* 0x000000a68c00720c */ /* 0x000fc40003f26270 */
[CC--:B------:R-:W-:Y:S02]  /*37b0*/  ISETP.GE.AND P3, PT, R8.reuse, R167.reuse, PT ;  /* 0x000000a70800720c */ /* 0x0c0fe40003f66270 */
[----:B------:R-:W-:Y:S02]  /*37c0*/  ISETP.GE.AND P0, PT, R8, R166, PT ;  /* 0x000000a60800720c */ /* 0x000fe40003f06270 */
        /* <DEDUP_REMOVED lines=8> */
[----:B------:R-:W-:Y:S01]  /*3850*/  ISETP.GE.AND P4, PT, R9, R166, PT ;  /* 0x000000a60900720c */ /* 0x000fe20003f86270 */
[----:B-1----:R-:W-:Y:S01]  /*3860*/  HMMA.16816.F32.BF16 R112, R144, R12, R112 ;  /* 0x0000000c9070723c */ /* 0x002fe20000041870 */
[----:B------:R-:W-:-:S02]  /*3870*/  ISETP.GE.AND P1, PT, R8, R167, PT ;  /* 0x000000a70800720c */ /* 0x000fc40003f26270 */
[----:B------:R-:W-:Y:S02]  /*3880*/  ISETP.GE.AND P3, PT, R8, R166, PT ;  /* 0x000000a60800720c */ /* 0x000fe40003f66270 */
[----:B------:R-:W1:Y:S01]  /*3890*/  LDSM.16.M88.4 R8, [R225+0x1400] ;  /* 0x00140000e108783b */ /* 0x000e620000000200 */
[----:B------:R-:W-:Y:S02]  /*38a0*/  IADD3 R132, R2, 0x29, RZ ;  /* 0x0000002902847810 */ /* 0x000fe40007ffe0ff */
[----:B------:R-:W-:Y:S01]  /*38b0*/  FSEL R196, R130, -INF , !P0 ;  /* 0xff80000082c47808 */ /* 0x000fe20004000000 */
[----:B------:R-:W-:Y:S01]  /*38c0*/  HMMA.16816.F32.BF16 R108, R144, R14, R108 ;  /* 0x0000000e906c723c */ /* 0x000fe2000004186c */
[C---:B------:R-:W-:Y:S02]  /*38d0*/  IADD3 R128, R2.reuse, 0x30, RZ ;  /* 0x0000003002807810 */ /* 0x040fe40007ffe0ff */
[----:B------:R-:W-:Y:S02]  /*38e0*/  IADD3 R130, R2, 0x31, RZ ;  /* 0x0000003102827810 */ /* 0x000fe40007ffe0ff */
[----:B------:R-:W-:-:S02]  /*38f0*/  FSEL R194, R131, -INF , !P4 ;  /* 0xff80000083c27808 */ /* 0x000fc40006000000 */
[----:B------:R-:W-:Y:S02]  /*3900*/  FSEL R129, R129, -INF , !P2 ;  /* 0xff80000081817808 */ /* 0x000fe40005000000 */
[----:B------:R-:W-:Y:S02]  /*3910*/  FSEL R131, R124, -INF , !P1 ;  /* 0xff8000007c837808 */ /* 0x000fe40004800000 */
[CC--:B------:R-:W-:Y:S02]  /*3920*/  ISETP.GE.AND P0, PT, R132.reuse, R167.reuse, PT ;  /* 0x000000a78400720c */ /* 0x0c0fe40003f06270 */
[----:B------:R-:W-:Y:S02]  /*3930*/  ISETP.GE.AND P2, PT, R132, R166, PT ;  /* 0x000000a68400720c */ /* 0x000fe40003f46270 */
[----:B------:R-:W-:Y:S02]  /*3940*/  ISETP.GE.AND P4, PT, R128, R167, PT ;  /* 0x000000a78000720c */ /* 0x000fe40003f86270 */
[----:B------:R-:W-:-:S02]  /*3950*/  FSEL R192, R126, -INF , !P3 ;  /* 0xff8000007ec07808 */ /* 0x000fc40005800000 */
[----:B------:R-:W-:Y:S02]  /*3960*/  IADD3 R124, R2, 0x38, RZ ;  /* 0x00000038027c7810 */ /* 0x000fe40007ffe0ff */
[----:B------:R-:W-:Y:S02]  /*3970*/  ISETP.GE.AND P1, PT, R128, R166, PT ;  /* 0x000000a68000720c */ /* 0x000fe40003f26270 */
[----:B------:R-:W-:Y:S02]  /*3980*/  ISETP.GE.AND P3, PT, R130, R167, PT ;  /* 0x000000a78200720c */ /* 0x000fe40003f66270 */
[----:B------:R-:W-:Y:S02]  /*3990*/  IADD3 R12, R2, 0x39, RZ ;  /* 0x00000039020c7810 */ /* 0x000fe40007ffe0ff */
[----:B------:R-:W-:Y:S02]  /*39a0*/  FSEL R139, R125, -INF , !P0 ;  /* 0xff8000007d8b7808 */ /* 0x000fe40004000000 */
[----:B------:R-:W-:-:S02]  /*39b0*/  FSEL R190, R127, -INF , !P2 ;  /* 0xff8000007fbe7808 */ /* 0x000fc40005000000 */
[----:B------:R-:W-:Y:S02]  /*39c0*/  FSEL R161, R120, -INF , !P4 ;  /* 0xff80000078a17808 */ /* 0x000fe40006000000 */
[-C--:B------:R-:W-:Y:S02]  /*39d0*/  ISETP.GE.AND P0, PT, R130, R166.reuse, PT ;  /* 0x000000a68200720c */ /* 0x080fe40003f06270 */
[C---:B------:R-:W-:Y:S01]  /*39e0*/  ISETP.GE.AND P2, PT, R124.reuse, R167, PT ;  /* 0x000000a77c00720c */ /* 0x040fe20003f46270 */
[----:B-1----:R-:W-:Y:S01]  /*39f0*/  HMMA.16816.F32.BF16 R104, R144, R8, R104 ;  /* 0x000000089068723c */ /* 0x002fe20000041868 */
[----:B------:R-:W-:Y:S02]  /*3a00*/  ISETP.GE.AND P4, PT, R124, R166, PT ;  /* 0x000000a67c00720c */ /* 0x000fe40003f86270 */
[----:B------:R-:W-:Y:S01]  /*3a10*/  FSEL R188, R122, -INF , !P1 ;  /* 0xff8000007abc7808 */ /* 0x000fe20004800000 */
[----:B------:R-:W1:Y:S01]  /*3a20*/  LDSM.16.M88.4 R124, [R225+0x1800] ;  /* 0x00180000e17c783b */ /* 0x000e620000000200 */
[----:B------:R-:W-:-:S02]  /*3a30*/  FSEL R163, R121, -INF , !P3 ;  /* 0xff80000079a37808 */ /* 0x000fc40005800000 */
[CC--:B------:R-:W-:Y:S01]  /*3a40*/  ISETP.GE.AND P1, PT, R12.reuse, R167.reuse, PT ;  /* 0x000000a70c00720c */ /* 0x0c0fe20003f26270 */
[----:B------:R-:W-:Y:S01]  /*3a50*/  HMMA.16816.F32.BF16 R100, R144, R10, R100 ;  /* 0x0000000a9064723c */ /* 0x000fe20000041864 */
[----:B------:R-:W-:Y:S02]  /*3a60*/  ISETP.GE.AND P3, PT, R12, R166, PT ;  /* 0x000000a60c00720c */ /* 0x000fe40003f66270 */
[----:B------:R-:W-:Y:S02]  /*3a70*/  IADD3 R12, R2, 0x40, RZ ;  /* 0x00000040020c7810 */ /* 0x000fe40007ffe0ff */
[----:B------:R-:W-:Y:S02]  /*3a80*/  FSEL R184, R123, -INF , !P0 ;  /* 0xff8000007bb87808 */ /* 0x000fe40004000000 */
[----:B------:R-:W-:Y:S02]  /*3a90*/  FSEL R123, R116, -INF , !P2 ;  /* 0xff800000747b7808 */ /* 0x000fe40005000000 */
        /* <DEDUP_REMOVED lines=12> */
[----:B------:R-:W2:Y:S01]  /*3b60*/  LDSM.16.M88.4 R12, [R225+0x1c00] ;  /* 0x001c0000e10c783b */ /* 0x000ea20000000200 */
[----:B------:R-:W-:-:S02]  /*3b70*/  IADD3 R8, R2, 0x49, RZ ;  /* 0x0000004902087810 */ /* 0x000fc40007ffe0ff */
[----:B------:R-:W-:Y:S01]  /*3b80*/  FSEL R180, R114, -INF , !P2 ;  /* 0xff80000072b47808 */ /* 0x000fe20005000000 */
[C---:B-1----:R-:W-:Y:S01]  /*3b90*/  HMMA.16816.F32.BF16 R96, R144.reuse, R124, R96 ;  /* 0x0000007c9060723c */ /* 0x042fe20000041860 */
[----:B------:R-:W-:Y:S02]  /*3ba0*/  FSEL R171, R113, -INF , !P4 ;  /* 0xff80000071ab7808 */ /* 0x000fe40006000000 */
[C---:B------:R-:W-:Y:S02]  /*3bb0*/  ISETP.GE.AND P2, PT, R8.reuse, R167, PT ;  /* 0x000000a70800720c */ /* 0x040fe40003f46270 */
[----:B------:R-:W-:Y:S02]  /*3bc0*/  ISETP.GE.AND P4, PT, R8, R166, PT ;  /* 0x000000a60800720c */ /* 0x000fe40003f86270 */
[----:B------:R-:W-:Y:S01]  /*3bd0*/  IADD3 R8, R2, 0x50, RZ ;  /* 0x0000005002087810 */ /* 0x000fe20007ffe0ff */
[----:B------:R-:W-:Y:S01]  /*3be0*/  HMMA.16816.F32.BF16 R92, R144, R126, R92 ;  /* 0x0000007e905c723c */ /* 0x000fe2000004185c */
[----:B------:R-:W-:-:S02]  /*3bf0*/  FSEL R178, R115, -INF , !P1 ;  /* 0xff80000073b27808 */ /* 0x000fc40004800000 */
[----:B------:R-:W-:Y:S02]  /*3c00*/  FSEL R173, R108, -INF , !P3 ;  /* 0xff8000006cad7808 */ /* 0x000fe40005800000 */
        /* <DEDUP_REMOVED lines=11> */
[----:B------:R-:W-:Y:S01]  /*3cc0*/  ISETP.GE.AND P1, PT, R8, R166, PT ;  /* 0x000000a60800720c */ /* 0x000fe20003f26270 */
[C---:B--2---:R-:W-:Y:S01]  /*3cd0*/  HMMA.16816.F32.BF16 R88, R144.reuse, R12, R88 ;  /* 0x0000000c9058723c */ /* 0x044fe20000041858 */
[----:B------:R-:W1:Y:S01]  /*3ce0*/  LDSM.16.M88.4 R8, [R225+0x2000] ;  /* 0x00200000e108783b */ /* 0x000e620000000200 */
[----:B------:R-:W-:Y:S02]  /*3cf0*/  IADD3 R108, R2, 0x59, RZ ;  /* 0x00000059026c7810 */ /* 0x000fe40007ffe0ff */
[----:B------:R-:W-:Y:S02]  /*3d00*/  FSEL R172, R106, -INF , !P3 ;  /* 0xff8000006aac7808 */ /* 0x000fe40005800000 */
[C---:B------:R-:W-:Y:S02]  /*3d10*/  IADD3 R104, R2.reuse, 0x60, RZ ;  /* 0x0000006002687810 */ /* 0x040fe40007ffe0ff */
[----:B------:R-:W-:Y:S01]  /*3d20*/  IADD3 R106, R2, 0x61, RZ ;  /* 0x00000061026a7810 */ /* 0x000fe20007ffe0ff */
[----:B------:R-:W-:Y:S01]  /*3d30*/  HMMA.16816.F32.BF16 R84, R144, R14, R84 ;  /* 0x0000000e9054723c */ /* 0x000fe20000041854 */
[----:B------:R-:W-:-:S02]  /*3d40*/  FSEL R105, R105, -INF , !P0 ;  /* 0xff80000069697808 */ /* 0x000fc40004000000 */
[----:B------:R-:W-:Y:S02]  /*3d50*/  FSEL R168, R107, -INF , !P2 ;  /* 0xff8000006ba87808 */ /* 0x000fe40005000000 */
[----:B------:R-:W-:Y:S02]  /*3d60*/  FSEL R125, R100, -INF , !P4 ;  /* 0xff800000647d7808 */ /* 0x000fe40006000000 */
[----:B------:R-:W-:Y:S02]  /*3d70*/  ISETP.GE.AND P0, PT, R108, R166, PT ;  /* 0x000000a66c00720c */ /* 0x000fe40003f06270 */
[----:B------:R-:W-:Y:S02]  /*3d80*/  ISETP.GE.AND P2, PT, R104, R167, PT ;  /* 0x000000a76800720c */ /* 0x000fe40003f46270 */
[----:B------:R-:W-:Y:S02]  /*3d90*/  FSEL R162, R102, -INF , !P1 ;  /* 0xff80000066a27808 */ /* 0x000fe40004800000 */
[----:B------:R-:W-:-:S02]  /*3da0*/  IADD3 R100, R2, 0x68, RZ ;  /* 0x0000006802647810 */ /* 0x000fc40007ffe0ff */
[-C--:B------:R-:W-:Y:S02]  /*3db0*/  ISETP.GE.AND P3, PT, R108, R167.reuse, PT ;  /* 0x000000a76c00720c */ /* 0x080fe40003f66270 */
[----:B------:R-:W-:Y:S02]  /*3dc0*/  ISETP.GE.AND P4, PT, R104, R166, PT ;  /* 0x000000a66800720c */ /* 0x000fe40003f86270 */
[----:B------:R-:W-:Y:S02]  /*3dd0*/  ISETP.GE.AND P1, PT, R106, R167, PT ;  /* 0x000000a76a00720c */ /* 0x000fe40003f26270 */
[----:B------:R-:W-:Y:S02]  /*3de0*/  IADD3 R12, R2, 0x69, RZ ;  /* 0x00000069020c7810 */ /* 0x000fe40007ffe0ff */
[----:B------:R-:W-:Y:S02]  /*3df0*/  FSEL R170, R103, -INF , !P0 ;  /* 0xff80000067aa7808 */ /* 0x000fe40004000000 */
[----:B------:R-:W-:-:S02]  /*3e00*/  FSEL R179, R96, -INF , !P2 ;  /* 0xff80000060b37808 */ /* 0x000fc40005000000 */
[----:B------:R-:W-:Y:S02]  /*3e10*/  FSEL R175, R101, -INF , !P3 ;  /* 0xff80000065af7808 */ /* 0x000fe40005800000 */
[C---:B------:R-:W-:Y:S02]  /*3e20*/  ISETP.GE.AND P0, PT, R100.reuse, R167, PT ;  /* 0x000000a76400720c */ /* 0x040fe40003f06270 */
[-C--:B------:R-:W-:Y:S01]  /*3e30*/  ISETP.GE.AND P2, PT, R100, R166.reuse, PT ;  /* 0x000000a66400720c */ /* 0x080fe20003f46270 */
[----:B-1----:R-:W-:Y:S01]  /*3e40*/  HMMA.16816.F32.BF16 R80, R144, R8, R80 ;  /* 0x000000089050723c */ /* 0x002fe20000041850 */
[----:B------:R-:W-:Y:S01]  /*3e50*/  FSEL R160, R98, -INF , !P4 ;  /* 0xff80000062a07808 */ /* 0x000fe20006000000 */
[----:B------:R-:W1:Y:S01]  /*3e60*/  LDSM.16.M88.4 R100, [R225+0x2400] ;  /* 0x00240000e164783b */ /* 0x000e620000000200 */
[----:B------:R-:W-:Y:S02]  /*3e70*/  FSEL R181, R97, -INF , !P1 ;  /* 0xff80000061b57808 */ /* 0x000fe40004800000 */
[----:B------:R-:W-:-:S02]  /*3e80*/  ISETP.GE.AND P3, PT, R106, R166, PT ;  /* 0x000000a66a00720c */ /* 0x000fc40003f66270 */
        /* <DEDUP_REMOVED lines=19> */
[----:B------:R-:W-:Y:S01]  /*3fc0*/  IADD3 R8, R2, 0x79, RZ ;  /* 0x0000007902087810 */ /* 0x000fe20007ffe0ff */
[----:B-1----:R-:W-:Y:S01]  /*3fd0*/  HMMA.16816.F32.BF16 R72, R144, R100, R72 ;  /* 0x000000649048723c */ /* 0x002fe20000041848 */
[----:B------:R-:W-:-:S02]  /*3fe0*/  FSEL R142, R90, -INF , !P0 ;  /* 0xff8000005a8e7808 */ /* 0x000fc40004000000 */
[----:B------:R-:W-:Y:S02]  /*3ff0*/  FSEL R189, R89, -INF , !P2 ;  /* 0xff80000059bd7808 */ /* 0x000fe40005000000 */
[C---:B------:R-:W-:Y:S02]  /*4000*/  ISETP.GE.AND P0, PT, R8.reuse, R167, PT ;  /* 0x000000a70800720c */ /* 0x040fe40003f06270 */
[----:B------:R-:W-:Y:S01]  /*4010*/  ISETP.GE.AND P2, PT, R8, R166, PT ;  /* 0x000000a60800720c */ /* 0x000fe20003f46270 */
[----:B------:R-:W-:Y:S01]  /*4020*/  HMMA.16816.F32.BF16 R68, R144, R102, R68 ;  /* 0x000000669044723c */ /* 0x000fe20000041844 */
[----:B------:R-:W-:Y:S02]  /*4030*/  IADD3 R8, R2, 0x80, RZ ;  /* 0x0000008002087810 */ /* 0x000fe40007ffe0ff */
        /* <DEDUP_REMOVED lines=8> */
[----:B------:R-:W-:Y:S02]  /*40c0*/  FSEL R140, R87, -INF , !P2 ;  /* 0xff800000578c7808 */ /* 0x000fe40005000000 */
[----:B------:R-:W-:Y:S02]  /*40d0*/  FSEL R101, R80, -INF , !P4 ;  /* 0xff80000050657808 */ /* 0x000fe40006000000 */
[CC--:B------:R-:W-:Y:S02]  /*40e0*/  ISETP.GE.AND P3, PT, R9.reuse, R167.reuse, PT ;  /* 0x000000a70900720c */ /* 0x0c0fe40003f66270 */
[-C--:B------:R-:W-:Y:S02]  /*40f0*/  ISETP.GE.AND P0, PT, R9, R166.reuse, PT ;  /* 0x000000a60900720c */ /* 0x080fe40003f06270 */
[----:B------:R-:W-:Y:S02]  /*4100*/  IADD3 R84, R2, 0x89, RZ ;  /* 0x0000008902547810 */ /* 0x000fe40007ffe0ff */
[C---:B------:R-:W-:Y:S01]  /*4110*/  ISETP.GE.AND P2, PT, R8.reuse, R167, PT ;  /* 0x000000a70800720c */ /* 0x040fe20003f46270 */
[----:B--2---:R-:W-:Y:S01]  /*4120*/  HMMA.16816.F32.BF16 R60, R144, R14, R60 ;  /* 0x0000000e903c723c */ /* 0x004fe2000004183c */
[----:B------:R-:W-:-:S02]  /*4130*/  ISETP.GE.AND P4, PT, R8, R166, PT ;  /* 0x000000a60800720c */ /* 0x000fc40003f86270 */
[----:B------:R-:W1:Y:S01]  /*4140*/  LDSM.16.M88.4 R8, [R225+0x2c00] ;  /* 0x002c0000e108783b */ /* 0x000e620000000200 */
[----:B------:R-:W-:Y:S02]  /*4150*/  FSEL R134, R82, -INF , !P1 ;  /* 0xff80000052867808 */ /* 0x000fe40004800000 */
[----:B------:R-:W-:Y:S02]  /*4160*/  ISETP.GE.AND P1, PT, R84, R167, PT ;  /* 0x000000a75400720c */ /* 0x000fe40003f26270 */
[----:B------:R-:W-:Y:S02]  /*4170*/  FSEL R197, R81, -INF , !P3 ;  /* 0xff80000051c57808 */ /* 0x000fe40005800000 */
        /* <DEDUP_REMOVED lines=9> */
[-C--:B------:R-:W-:Y:S02]  /*4210*/  ISETP.GE.AND P1, PT, R81, R166.reuse, PT ;  /* 0x000000a65100720c */ /* 0x080fe40003f26270 */
[----:B------:R-:W-:Y:S01]  /*4220*/  HMMA.16816.F32.BF16 R80, R144, R12, R64 ;  /* 0x0000000c9050723c */ /* 0x000fe20000041840 */
[----:B------:R-:W-:Y:S01]  /*4230*/  ISETP.GE.AND P3, PT, R84, R166, PT ;  /* 0x000000a65400720c */ /* 0x000fe20003f66270 */
[----:B------:R-:W2:Y:S01]  /*4240*/  LDSM.16.M88.4 R64, [R225+0x3000] ;  /* 0x00300000e140783b */ /* 0x000ea20000000200 */
[C---:B------:R-:W-:Y:S02]  /*4250*/  IADD3 R76, R2.reuse, 0x98, RZ ;  /* 0x00000098024c7810 */ /* 0x040fe40007ffe0ff */
[----:B------:R-:W-:Y:S02]  /*4260*/  FSEL R128, R79, -INF , !P3 ;  /* 0xff8000004f807808 */ /* 0x000fe40005800000 */
[----:B------:R-:W-:Y:S02]  /*4270*/  IADD3 R12, R2, 0x99, RZ ;  /* 0x00000099020c7810 */ /* 0x000fe40007ffe0ff */
[----:B------:R-:W-:-:S02]  /*4280*/  FSEL R126, R74, -INF , !P2 ;  /* 0xff8000004a7e7808 */ /* 0x000fc40005000000 */
[----:B------:R-:W-:Y:S02]  /*4290*/  FSEL R205, R73, -INF , !P4 ;  /* 0xff80000049cd7808 */ /* 0x000fe40006000000 */
[-C--:B------:R-:W-:Y:S01]  /*42a0*/  ISETP.GE.AND P3, PT, R76, R167.reuse, PT ;  /* 0x000000a74c00720c */ /* 0x080fe20003f66270 */
[C---:B-1----:R-:W-:Y:S01]  /*42b0*/  HMMA.16816.F32.BF16 R56, R144.reuse, R8, R56 ;  /* 0x000000089038723c */ /* 0x042fe20000041838 */
[C---:B------:R-:W-:Y:S02]  /*42c0*/  ISETP.GE.AND P2, PT, R12.reuse, R167, PT ;  /* 0x000000a70c00720c */ /* 0x040fe40003f46270 */
[----:B------:R-:W-:Y:S02]  /*42d0*/  ISETP.GE.AND P4, PT, R12, R166, PT ;  /* 0x000000a60c00720c */ /* 0x000fe40003f86270 */
[----:B------:R-:W-:Y:S02]  /*42e0*/  IADD3 R12, R2, 0xa0, RZ ;  /* 0x000000a0020c7810 */ /* 0x000fe40007ffe0ff */
[----:B------:R-:W-:Y:S01]  /*42f0*/  FSEL R124, R75, -INF , !P1 ;  /* 0xff8000004b7c7808 */ /* 0x000fe20004800000 */
[----:B------:R-:W-:Y:S01]  /*4300*/  HMMA.16816.F32.BF16 R52, R144, R10, R52 ;  /* 0x0000000a9034723c */ /* 0x000fe20000041834 */
[----:B------:R-:W-:-:S02]  /*4310*/  FSEL R223, R68, -INF , !P3 ;  /* 0xff80000044df7808 */ /* 0x000fc40005800000 */
[----:B------:R-:W-:Y:S02]  /*4320*/  FSEL R203, R72, -INF , !P0 ;  /* 0xff80000048cb7808 */ /* 0x000fe40004000000 */
[C---:B------:R-:W-:Y:S02]  /*4330*/  ISETP.GE.AND P1, PT, R12.reuse, R167, PT ;  /* 0x000000a70c00720c */ /* 0x040fe40003f26270 */
[-C--:B------:R-:W-:Y:S02]  /*4340*/  ISETP.GE.AND P3, PT, R12, R166.reuse, PT ;  /* 0x000000a60c00720c */ /* 0x080fe40003f66270 */
[----:B------:R-:W-:Y:S02]  /*4350*/  ISETP.GE.AND P0, PT, R76, R166, PT ;  /* 0x000000a64c00720c */ /* 0x000fe40003f06270 */
[C---:B------:R-:W-:Y:S02]  /*4360*/  IADD3 R13, R2.reuse, 0xa1, RZ ;  /* 0x000000a1020d7810 */ /* 0x040fe40007ffe0ff */
[----:B------:R-:W-:-:S02]  /*4370*/  IADD3 R12, R2, 0xa8, RZ ;  /* 0x000000a8020c7810 */ /* 0x000fc40007ffe0ff */
[----:B------:R-:W-:Y:S02]  /*4380*/  FSEL R120, R70, -INF , !P0 ;  /* 0xff80000046787808 */ /* 0x000fe40004000000 */
[----:B------:R-:W-:Y:S02]  /*4390*/  FSEL R235, R69, -INF , !P2 ;  /* 0xff80000045eb7808 */ /* 0x000fe40005000000 */
[----:B------:R-:W-:Y:S01]  /*43a0*/  FSEL R122, R71, -INF , !P4 ;  /* 0xff800000477a7808 */ /* 0x000fe20006000000 */
[----:B--2---:R-:W-:Y:S01]  /*43b0*/  HMMA.16816.F32.BF16 R48, R144, R64, R48 ;  /* 0x000000409030723c */ /* 0x004fe20000041830 */
[----:B------:R-:W-:Y:S02]  /*43c0*/  FSEL R239, R80, -INF , !P1 ;  /* 0xff80000050ef7808 */ /* 0x000fe40004800000 */
[C---:B------:R-:W-:Y:S02]  /*43d0*/  ISETP.GE.AND P0, PT, R13.reuse, R167, PT ;  /* 0x000000a70d00720c */ /* 0x040fe40003f06270 */
[----:B------:R-:W-:-:S02]  /*43e0*/  ISETP.GE.AND P2, PT, R13, R166, PT ;  /* 0x000000a60d00720c */ /* 0x000fc40003f46270 */
[CC--:B------:R-:W-:Y:S01]  /*43f0*/  ISETP.GE.AND P4, PT, R12.reuse, R167.reuse, PT ;  /* 0x000000a70c00720c */ /* 0x0c0fe20003f86270 */
[----:B------:R-:W-:Y:S01]  /*4400*/  HMMA.16816.F32.BF16 R44, R144, R66, R44 ;  /* 0x00000042902c723c */ /* 0x000fe2000004182c */
[----:B------:R-:W-:Y:S02]  /*4410*/  ISETP.GE.AND P1, PT, R12, R166, PT ;  /* 0x000000a60c00720c */ /* 0x000fe40003f26270 */
[----:B------:R-:W1:Y:S01]  /*4420*/  LDSM.16.M88.4 R12, [R225+0x3400] ;  /* 0x00340000e10c783b */ /* 0x000e620000000200 */
[----:B------:R-:W-:Y:S02]  /*4430*/  IADD3 R8, R2, 0xa9, RZ ;  /* 0x000000a902087810 */ /* 0x000fe40007ffe0ff */
[----:B------:R-:W-:Y:S02]  /*4440*/  FSEL R116, R82, -INF , !P3 ;  /* 0xff80000052747808 */ /* 0x000fe40005800000 */
[----:B------:R-:W-:Y:S02]  /*4450*/  FSEL R241, R81, -INF , !P0 ;  /* 0xff80000051f17808 */ /* 0x000fe40004000000 */
[----:B------:R-:W-:-:S02]  /*4460*/  ISETP.GE.AND P3, PT, R8, R167, PT ;  /* 0x000000a70800720c */ /* 0x000fc40003f66270 */
[-C--:B------:R-:W-:Y:S02]  /*4470*/  ISETP.GE.AND P0, PT, R8, R166.reuse, PT ;  /* 0x000000a60800720c */ /* 0x080fe40003f06270 */
[----:B------:R-:W-:Y:S02]  /*4480*/  IADD3 R8, R2, 0xb0, RZ ;  /* 0x000000b002087810 */ /* 0x000fe40007ffe0ff */
[----:B------:R-:W-:Y:S02]  /*4490*/  FSEL R114, R83, -INF , !P2 ;  /* 0xff80000053727808 */ /* 0x000fe40005000000 */
[----:B------:R-:W-:Y:S02]  /*44a0*/  FSEL R245, R60, -INF , !P4 ;  /* 0xff8000003cf57808 */ /* 0x000fe40006000000 */
[C---:B------:R-:W-:Y:S02]  /*44b0*/  ISETP.GE.AND P2, PT, R8.reuse, R167, PT ;  /* 0x000000a70800720c */ /* 0x040fe40003f46270 */
[----:B------:R-:W-:-:S02]  /*44c0*/  ISETP.GE.AND P4, PT, R8, R166, PT ;  /* 0x000000a60800720c */ /* 0x000fc40003f86270 */
        /* <DEDUP_REMOVED lines=8> */
[----:B------:R-:W-:Y:S02]  /*4550*/  IADD3 R60, R2, 0xb9, RZ ;  /* 0x000000b9023c7810 */ /* 0x000fe40007ffe0ff */
[C---:B------:R-:W-:Y:S02]  /*4560*/  ISETP.GE.AND P0, PT, R8.reuse, R167, PT ;  /* 0x000000a70800720c */ /* 0x040fe40003f06270 */
[----:B------:R-:W-:Y:S02]  /*4570*/  ISETP.GE.AND P2, PT, R8, R166, PT ;  /* 0x000000a60800720c */ /* 0x000fe40003f46270 */
[----:B------:R-:W2:Y:S01]  /*4580*/  LDSM.16.M88.4 R8, [R225+0x3800] ;  /* 0x00380000e108783b */ /* 0x000ea20000000200 */
[----:B------:R-:W-:-:S02]  /*4590*/  FSEL R104, R58, -INF , !P4 ;  /* 0xff8000003a687808 */ /* 0x000fc40006000000 */
[----:B------:R-:W-:Y:S02]  /*45a0*/  ISETP.GE.AND P4, PT, R60, R167, PT ;  /* 0x000000a73c00720c */ /* 0x000fe40003f86270 */
[----:B------:R-:W-:Y:S02]  /*45b0*/  FSEL R251, R57, -INF , !P1 ;  /* 0xff80000039fb7808 */ /* 0x000fe40004800000 */
        /* <DEDUP_REMOVED lines=8> */
[C---:B------:R-:W-:Y:S02]  /*4640*/  ISETP.GE.AND P2, PT, R57.reuse, R167, PT ;  /* 0x000000a73900720c */ /* 0x040fe40003f46270 */
[----:B------:R-:W-:-:S02]  /*4650*/  ISETP.GE.AND P4, PT, R57, R166, PT ;  /* 0x000000a63900720c */ /* 0x000fc40003f86270 */
[----:B-1----:R-:W-:Y:S01]  /*4660*/  HMMA.16816.F32.BF16 R56, R144, R12, R40 ;  /* 0x0000000c9038723c */ /* 0x002fe20000041828 */
[----:B------:R-:W1:Y:S01]  /*4670*/  LDSM.16.M88.4 R40, [R225+0x3c00] ;  /* 0x003c0000e128783b */ /* 0x000e620000000200 */
[----:B------:R-:W-:Y:S01]  /*4680*/  FSEL R86, R50, -INF , !P0 ;  /* 0xff80000032567808 */ /* 0x000fe20004000000 */
[----:B------:R-:W-:-:S04]  /*4690*/  DEPBAR.LE SB0, 0x0 ;  /* 0x000080000000791a */ /* 0x000fc80000000000 */
[----:B------:R-:W-:Y:S02]  /*46a0*/  IADD3 R12, R2, 0xc9, RZ ;  /* 0x000000c9020c7810 */ /* 0x000fe40007ffe0ff */
[----:B------:R-:W-:Y:S02]  /*46b0*/  FSEL R191, R49, -INF , !P2 ;  /* 0xff80000031bf7808 */ /* 0x000fe40005000000 */
[C---:B------:R-:W-:Y:S02]  /*46c0*/  ISETP.GE.AND P0, PT, R12.reuse, R167, PT ;  /* 0x000000a70c00720c */ /* 0x040fe40003f06270 */
[-C--:B------:R-:W-:Y:S01]  /*46d0*/  ISETP.GE.AND P2, PT, R12, R166.reuse, PT ;  /* 0x000000a60c00720c */ /* 0x080fe20003f46270 */
[----:B--2---:R-:W-:Y:S01]  /*46e0*/  HMMA.16816.F32.BF16 R32, R144, R8, R32 ;  /* 0x000000089020723c */ /* 0x004fe20000041820 */
[----:B------:R-:W-:Y:S02]  /*46f0*/  IADD3 R53, R2, 0xc8, RZ ;  /* 0x000000c802357810 */ /* 0x000fe40007ffe0ff */
[----:B------:R-:W-:-:S02]  /*4700*/  ISETP.GE.AND P1, PT, R60, R166, PT ;  /* 0x000000a63c00720c */ /* 0x000fc40003f26270 */
[----:B------:R-:W-:Y:S02]  /*4710*/  FSEL R207, R48, -INF , !P3 ;  /* 0xff80000030cf7808 */ /* 0x000fe40005800000 */
[----:B------:R-:W-:Y:S01]  /*4720*/  ISETP.GE.AND P3, PT, R53, R166, PT ;  /* 0x000000a63500720c */ /* 0x000fe20003f66270 */
[C---:B------:R-:W-:Y:S01]  /*4730*/  HMMA.16816.F32.BF16 R12, R144.reuse, R14, R36 ;  /* 0x0000000e900c723c */ /* 0x040fe20000041824 */
[----:B------:R-:W-:Y:S02]  /*4740*/  FSEL R92, R55, -INF , !P1 ;  /* 0xff800000375c7808 */ /* 0x000fe40004800000 */
[C---:B------:R-:W-:Y:S02]  /*4750*/  IADD3 R48, R2.reuse, 0xd0, RZ ;  /* 0x000000d002307810 */ /* 0x040fe40007ffe0ff */
[----:B------:R-:W-:Y:S02]  /*4760*/  ISETP.GE.AND P1, PT, R53, R167, PT ;  /* 0x000000a73500720c */ /* 0x000fe40003f26270 */
[----:B------:R-:W-:Y:S01]  /*4770*/  IADD3 R36, R2, 0xd1, RZ ;  /* 0x000000d102247810 */ /* 0x000fe20007ffe0ff */
[----:B------:R-:W-:Y:S01]  /*4780*/  HMMA.16816.F32.BF16 R28, R144, R10, R28 ;  /* 0x0000000a901c723c */ /* 0x000fe2000004181c */
[----:B------:R-:W-:-:S02]  /*4790*/  FSEL R84, R51, -INF , !P4 ;  /* 0xff80000033547808 */ /* 0x000fc40006000000 */
[----:B------:R-:W-:Y:S02]  /*47a0*/  FSEL R80, R46, -INF , !P3 ;  /* 0xff8000002e507808 */ /* 0x000fe40005800000 */
[----:B------:R-:W-:Y:S02]  /*47b0*/  FSEL R169, R45, -INF , !P0 ;  /* 0xff8000002da97808 */ /* 0x000fe40004000000 */
[-C--:B------:R-:W-:Y:S02]  /*47c0*/  ISETP.GE.AND P4, PT, R48, R167.reuse, PT ;  /* 0x000000a73000720c */ /* 0x080fe40003f86270 */
[C---:B------:R-:W-:Y:S02]  /*47d0*/  ISETP.GE.AND P3, PT, R36.reuse, R167, PT ;  /* 0x000000a72400720c */ /* 0x040fe40003f66270 */
[----:B------:R-:W-:Y:S01]  /*47e0*/  ISETP.GE.AND P0, PT, R36, R166, PT ;  /* 0x000000a62400720c */ /* 0x000fe20003f06270 */
[----:B-1----:R-:W-:Y:S01]  /*47f0*/  HMMA.16816.F32.BF16 R24, R144, R40, R24 ;  /* 0x000000289018723c */ /* 0x002fe20000041818 */
[----:B------:R-:W-:-:S02]  /*4800*/  FSEL R177, R44, -INF , !P1 ;  /* 0xff8000002cb17808 */ /* 0x000fc40004800000 */
[----:B------:R-:W-:Y:S02]  /*4810*/  IADD3 R36, R2, 0xd8, RZ ;  /* 0x000000d802247810 */ /* 0x000fe40007ffe0ff */
[----:B------:R-:W-:Y:S02]  /*4820*/  ISETP.GE.AND P1, PT, R48, R166, PT ;  /* 0x000000a63000720c */ /* 0x000fe40003f26270 */
[----:B------:R-:W-:Y:S01]  /*4830*/  IADD3 R8, R2, 0xd9, RZ ;  /* 0x000000d902087810 */ /* 0x000fe20007ffe0ff */
[----:B------:R-:W-:Y:S01]  /*4840*/  HMMA.16816.F32.BF16 R20, R144, R42, R20 ;  /* 0x0000002a9014723c */ /* 0x000fe20000041814 */
[----:B------:R-:W-:Y:S02]  /*4850*/  FSEL R76, R47, -INF , !P2 ;  /* 0xff8000002f4c7808 */ /* 0x000fe40005000000 */
[----:B------:R-:W-:Y:S01]  /*4860*/  FSEL R137, R56, -INF , !P4 ;  /* 0xff80000038897808 */ /* 0x000fe20006000000 */
[----:B------:R-:W-:Y:S01]  /*4870*/  BAR.SYNC.DEFER_BLOCKING 0x0 ;  /* 0x0000000000007b1d */ /* 0x000fe20000010000 */
[----:B------:R-:W-:-:S02]  /*4880*/  ISETP.GE.AND P2, PT, R36, R167, PT ;  /* 0x000000a72400720c */ /* 0x000fc40003f46270 */
[-C--:B------:R-:W-:Y:S02]  /*4890*/  ISETP.GE.AND P4, PT, R36, R166.reuse, PT ;  /* 0x000000a62400720c */ /* 0x080fe40003f86270 */
[----:B------:R-:W-:Y:S02]  /*48a0*/  FSEL R36, R58, -INF , !P1 ;  /* 0xff8000003a247808 */ /* 0x000fe40004800000 */
[----:B------:R-:W-:Y:S02]  /*48b0*/  FSEL R141, R57, -INF , !P3 ;  /* 0xff800000398d7808 */ /* 0x000fe40005800000 */
        /* <DEDUP_REMOVED lines=27> */
[-C--:B------:R-:W-:Y:S02]  /*4a70*/  ISETP.GE.AND P1, PT, R9, R167.reuse, PT ;  /* 0x000000a70900720c */ /* 0x080fe40003f26270 */
[C---:B------:R-:W-:Y:S02]  /*4a80*/  ISETP.GE.AND P0, PT, R8.reuse, R167, PT ;  /* 0x000000a70800720c */ /* 0x040fe40003f06270 */
[-C--:B------:R-:W-:Y:S02]  /*4a90*/  ISETP.GE.AND P2, PT, R8, R166.reuse, PT ;  /* 0x000000a60800720c */ /* 0x080fe40003f46270 */
[----:B------:R-:W-:Y:S02]  /*4aa0*/  IADD3 R8, R2, 0xf8, RZ ;  /* 0x000000f802087810 */ /* 0x000fe40007ffe0ff */
[----:B------:R-:W-:Y:S02]  /*4ab0*/  FSEL R79, R24, -INF , !P1 ;  /* 0xff800000184f7808 */ /* 0x000fe40004800000 */
[----:B------:R-:W-:-:S02]  /*4ac0*/  ISETP.GE.AND P1, PT, R8, R166, PT ;  /* 0x000000a60800720c */ /* 0x000fc40003f26270 */
[----:B------:R-:W-:Y:S02]  /*4ad0*/  FSEL R95, R28, -INF , !P3 ;  /* 0xff8000001c5f7808 */ /* 0x000fe40005800000 */
[----:B------:R-:W-:Y:S02]  /*4ae0*/  FSEL R47, R22, -INF , !P1 ;  /* 0xff800000162f7808 */ /* 0x000fe40004800000 */
[----:B------:R-:W-:Y:S02]  /*4af0*/  ISETP.GT.AND P1, PT, R231, R230, PT ;  /* 0x000000e6e700720c */ /* 0x000fe40003f24270 */
[----:B------:R-:W-:Y:S02]  /*4b00*/  FSEL R19, R19, -INF , !P5 ;  /* 0xff80000013137808 */ /* 0x000fe40006800000 */
[----:B------:R-:W-:Y:S02]  /*4b10*/  ISETP.GE.AND P3, PT, R9, R166, PT ;  /* 0x000000a60900720c */ /* 0x000fe40003f66270 */
[----:B------:R-:W-:-:S02]  /*4b20*/  ISETP.GE.AND P5, PT, R2, R167, PT ;  /* 0x000000a70200720c */ /* 0x000fc40003fa6270 */
[----:B------:R-:W-:Y:S02]  /*4b30*/  IADD3 R2, R2, 0xf9, RZ ;  /* 0x000000f902027810 */ /* 0x000fe40007ffe0ff */
[----:B------:R-:W-:Y:S02]  /*4b40*/  FSEL R41, R31, -INF , !P4 ;  /* 0xff8000001f297808 */ /* 0x000fe40006000000 */
[----:B------:R-:W-:Y:S02]  /*4b50*/  FSEL R44, R26, -INF , !P3 ;  /* 0xff8000001a2c7808 */ /* 0x000fe40005800000 */
[----:B------:R-:W-:Y:S02]  /*4b60*/  FSEL R45, R25, -INF , !P0 ;  /* 0xff800000192d7808 */ /* 0x000fe40004000000 */
[-C--:B------:R-:W-:Y:S02]  /*4b70*/  ISETP.GE.AND P4, PT, R8, R167.reuse, PT ;  /* 0x000000a70800720c */ /* 0x080fe40003f86270 */
[----:B------:R-:W-:-:S02]  /*4b80*/  ISETP.GE.AND P3, PT, R2, R167, PT ;  /* 0x000000a70200720c */ /* 0x000fc40003f66270 */
[----:B------:R-:W-:Y:S02]  /*4b90*/  ISETP.GE.AND P0, PT, R2, R166, PT ;  /* 0x000000a60200720c */ /* 0x000fe40003f06270 */
[----:B------:R-:W-:Y:S02]  /*4ba0*/  FSEL R16, R16, -INF , !P5 ;  /* 0xff80000010107808 */ /* 0x000fe40006800000 */
[----:B------:R-:W-:Y:S02]  /*4bb0*/  FSEL R48, R27, -INF , !P2 ;  /* 0xff8000001b307808 */ /* 0x000fe40005000000 */
[----:B------:R-:W-:Y:S02]  /*4bc0*/  FSEL R50, R20, -INF , !P4 ;  /* 0xff80000014327808 */ /* 0x000fe40006000000 */
[----:B------:R-:W-:Y:S02]  /*4bd0*/  FSEL R49, R21, -INF , !P3 ;  /* 0xff80000015317808 */ /* 0x000fe40005800000 */
[----:B------:R-:W-:Y:S01]  /*4be0*/  FSEL R46, R23, -INF , !P0 ;  /* 0xff800000172e7808 */ /* 0x000fe20004000000 */
[----:B------:R-:W-:Y:S05]  /*4bf0*/  @!P1 BRA `(.L_x_1130) ;  /* 0x00000a8000009947 */ /* 0x000fea0003800000 */
[----:B------:R-:W-:Y:S05]  /*4c00*/  @!P6 BRA `(.L_x_1131) ;  /* 0x000003900000e947 */ /* 0x000fea0003800000 */
[----:B------:R-:W1:Y:S01]  /*4c10*/  I2F.RP R13, R152 ;  /* 0x00000098000d7306 */ /* 0x000e620000209400 */
[----:B------:R-:W-:-:S02]  /*4c20*/  IADD3 R12, R0, -0x100, RZ ;  /* 0xffffff00000c7810 */ /* 0x000fc40007ffe0ff */
[----:B------:R-:W-:Y:S02]  /*4c30*/  IABS R8, R0 ;  /* 0x0000000000087213 */ /* 0x000fe40000000000 */
[----:B------:R-:W-:Y:S02]  /*4c40*/  IABS R2, R12 ;  /* 0x0000000c00027213 */ /* 0x000fe40000000000 */
[----:B------:R-:W-:Y:S02]  /*4c50*/  LOP3.LUT R0, R0, c[0x0][0x2d0], RZ, 0x3c, !PT ;  /* 0x0000b40000007a12 */ /* 0x000fe400078e3cff */
[----:B------:R-:W-:Y:S02]  /*4c60*/  LOP3.LUT R12, R12, c[0x0][0x2d0], RZ, 0x3c, !PT ;  /* 0x0000b4000c0c7a12 */ /* 0x000fe400078e3cff */
        /* <DEDUP_REMOVED lines=22> */
[----:B------:R-:W-:Y:S02]  /*4dd0*/  ISETP.GE.AND P0, PT, R12, RZ, PT ;  /* 0x000000ff0c00720c */ /* 0x000fe40003f06270 */
[----:B------:R-:W-:-:S02]  /*4de0*/  @!P2 IADD3 R10, R10, 0x1, RZ ;  /* 0x000000010a0aa810 */ /* 0x000fc40007ffe0ff */
[----:B------:R-:W-:-:S05]  /*4df0*/  ISETP.NE.AND P2, PT, RZ, c[0x0][0x2d0], PT ;  /* 0x0000b400ff007a0c */ /* 0x000fca0003f45270 */
        /* <DEDUP_REMOVED lines=12> */
[----:B------:R-:W-:-:S05]  /*4ec0*/  IMAD R9, R0, R9, -0x100 ;  /* 0xffffff0000097424 */ /* 0x000fca00078e0209 */
[----:B------:R-:W-:-:S05]  /*4ed0*/  SHF.R.S32.HI R0, RZ, 0x1f, R9 ;  /* 0x0000001fff007819 */ /* 0x000fca0000011409 */
[----:B------:R-:W-:-:S04]  /*4ee0*/  IMAD R0, R0, c[0x0][0x198], RZ ;  /* 0x0000660000007a24 */ /* 0x000fc800078e02ff */
[C---:B------:R-:W-:Y:S02]  /*4ef0*/  IMAD R0, R9.reuse, c[0x0][0x19c], R0 ;  /* 0x0000670009007a24 */ /* 0x040fe400078e0200 */
[----:B--2---:R-:W-:Y:S02]  /*4f00*/  IMAD.IADD R8, R8, 0x1, -R11 ;  /* 0x0000000108087824 */ /* 0x004fe400078e0a0b */
[----:B------:R-:W-:-:S03]  /*4f10*/  IMAD.WIDE.U32 R10, R9, c[0x0][0x198], RZ ;  /* 0x00006600090a7a25 */ /* 0x000fc600078e00ff */
[----:B------:R-:W-:Y:S02]  /*4f20*/  SHF.R.S32.HI R2, RZ, 0x1f, R8 ;  /* 0x0000001fff027819 */ /* 0x000fe40000011408 */
[----:B------:R-:W-:-:S03]  /*4f30*/  IADD3 R11, R11, R0, RZ ;  /* 0x000000000b0b7210 */ /* 0x000fc60007ffe0ff */
[----:B------:R-:W-:Y:S02]  /*4f40*/  IMAD R9, R2, c[0x0][0x180], RZ ;  /* 0x0000600002097a24 */ /* 0x000fe400078e02ff */
[----:B------:R-:W-:-:S04]  /*4f50*/  IMAD.WIDE.U32 R10, R8, c[0x0][0x180], R10 ;  /* 0x00006000080a7a25 */ /* 0x000fc800078e000a */
[----:B------:R-:W-:Y:S01]  /*4f60*/  IMAD R9, R8, c[0x0][0x184], R9 ;  /* 0x0000610008097a24 */ /* 0x000fe200078e0209 */
[----:B------:R-:W-:-:S03]  /*4f70*/  MOV R15, R10 ;  /* 0x0000000a000f7202 */ /* 0x000fc60000000f00 */
[----:B------:R-:W-:Y:S01]  /*4f80*/  IMAD.IADD R20, R11, 0x1, R9 ;  /* 0x000000010b147824 */ /* 0x000fe200078e0209 */
[----:B------:R-:W-:Y:S05]  /*4f90*/  BRA `(.L_x_1132) ;  /* 0x0000003000007947 */ /* 0x000fea0003800000 */
.L_x_1131:
[----:B------:R-:W-:-:S05]  /*4fa0*/  IMAD.MOV.U32 R15, RZ, RZ, c[0x0][0x198] ;  /* 0x00006600ff0f7624 */ /* 0x000fca00078e00ff */
[----:B------:R-:W-:-:S04]  /*4fb0*/  LEA R15, -R15, RZ, 0x8 ;  /* 0x000000ff0f0f7211 */ /* 0x000fc800078e41ff */
[----:B------:R-:W-:Y:S02]  /*4fc0*/  SHF.R.S32.HI R20, RZ, 0x1f, R15 ;  /* 0x0000001fff147819 */ /* 0x000fe4000001140f */
.L_x_1132:
[----:B------:R-:W-:Y:S01]  /*4fd0*/  ISETP.GE.AND P0, PT, R233, c[0x0][0x220], PT ;  /* 0x00008800e9007a0c */ /* 0x000fe20003f06270 */
[----:B------:R-:W-:-:S12]  /*4fe0*/  BSSY B0, `(.L_x_1133) ;  /* 0x0000066000007945 */ /* 0x000fd80003800000 */
[-C--:B------:R-:W-:Y:S01]  /*4ff0*/  @!P0 IADD3 R9, P2, R15, R164.reuse, RZ ;  /* 0x000000a40f098210 */ /* 0x080fe20007f5e0ff */
[----:B------:R-:W-:Y:S01]  /*5000*/  @!P0 IMAD.MOV.U32 R13, RZ, RZ, c[0x0][0x198] ;  /* 0x00006600ff0d8624 */ /* 0x000fe200078e00ff */
[----:B------:R1:W-:Y:S01]  /*5010*/  @P0 STS [R232+0x1000], RZ ;  /* 0x001000ffe8000388 */ /* 0x0003e20000000800 */
[----:B------:R-:W-:Y:S01]  /*5020*/  @!P0 IMAD.MOV.U32 R0, RZ, RZ, c[0x0][0x19c] ;  /* 0x00006700ff008624 */ /* 0x000fe200078e00ff */
[----:B------:R-:W-:Y:S01]  /*5030*/  @!P0 LEA R28, P3, R9, c[0x0][0x168], 0x1 ;  /* 0x00005a00091c8a11 */ /* 0x000fe200078608ff */
[--C-:B------:R-:W-:Y:S01]  /*5040*/  @!P0 IMAD.X R2, R20, 0x1, R165.reuse, P2 ;  /* 0x0000000114028824 */ /* 0x100fe200010e06a5 */
[CC--:B------:R-:W-:Y:S01]  /*5050*/  @!P0 LEA R14, P2, R13.reuse, R164.reuse, 0x5 ;  /* 0x000000a40d0e8211 */ /* 0x0c0fe200078428ff */
[----:B------:R-:W-:Y:S01]  /*5060*/  @!P0 IMAD.MOV.U32 R11, RZ, RZ, c[0x0][0x198] ;  /* 0x00006600ff0b8624 */ /* 0x000fe200078e00ff */
[----:B------:R1:W-:Y:S01]  /*5070*/  @P0 STS [R232+0x1004], RZ ;  /* 0x001004ffe8000388 */ /* 0x0003e20000000800 */
[----:B------:R-:W-:Y:S01]  /*5080*/  @!P0 IMAD.MOV.U32 R30, RZ, RZ, c[0x0][0x198] ;  /* 0x00006600ff1e8624 */ /* 0x000fe200078e00ff */
[-C--:B------:R-:W-:Y:S01]  /*5090*/  @!P0 LEA.HI.X R13, R13, R165.reuse, R0, 0x5, P2 ;  /* 0x000000a50d0d8211 */ /* 0x080fe200010f2c00 */
[----:B------:R-:W-:Y:S01]  /*50a0*/  @!P0 IMAD.MOV.U32 R26, RZ, RZ, c[0x0][0x198] ;  /* 0x00006600ff1a8624 */ /* 0x000fe200078e00ff */
[----:B------:R-:W-:Y:S01]  /*50b0*/  @!P0 LEA.HI.X R29, R9, c[0x0][0x16c], R2, 0x1, P3 ;  /* 0x00005b00091d8a11 */ /* 0x000fe200018f0c02 */
[----:B------:R-:W-:Y:S01]  /*50c0*/  @!P0 IMAD.WIDE.U32 R30, R30, 0x60, R164 ;  /* 0x000000601e1e8825 */ /* 0x000fe200078e00a4 */
[C---:B------:R-:W-:Y:S01]  /*50d0*/  @!P0 LEA R12, P2, R11.reuse, R164, 0x6 ;  /* 0x000000a40b0c8211 */ /* 0x040fe200078430ff */
[----:B------:R1:W-:Y:S02]  /*50e0*/  @P0 STS.64 [R232+0x1008], RZ ;  /* 0x001008ffe8000388 */ /* 0x0003e40000000a00 */
[----:B------:R-:W-:Y:S01]  /*50f0*/  @!P0 IMAD.MOV.U32 R10, RZ, RZ, c[0x0][0x19c] ;  /* 0x00006700ff0a8624 */ /* 0x000fe200078e00ff */
[----:B------:R-:W-:Y:S01]  /*5100*/  @!P0 LEA.HI.X R11, R11, R165, R0, 0x6, P2 ;  /* 0x000000a50b0b8211 */ /* 0x000fe200010f3400 */
[----:B------:R-:W-:Y:S01]  /*5110*/  @!P0 IMAD.MOV.U32 R23, RZ, RZ, c[0x0][0x198] ;  /* 0x00006600ff178624 */ /* 0x000fe200078e00ff */
[----:B------:R-:W-:Y:S01]  /*5120*/  @!P0 IADD3 R21, P4, R15, R30, RZ ;  /* 0x0000001e0f158210 */ /* 0x000fe20007f9e0ff */
[----:B------:R-:W-:Y:S01]  /*5130*/  @!P0 IMAD.WIDE.U32 R26, R26, 0xa0, R164 ;  /* 0x000000a01a1a8825 */ /* 0x000fe200078e00a4 */
[----:B------:R-:W-:Y:S01]  /*5140*/  @!PT LDS RZ, [RZ] ;  /* 0x00000000fffff984 */ /* 0x000fe20000000800 */
[----:B------:R-:W-:Y:S01]  /*5150*/  @!PT LDS RZ, [RZ] ;  /* 0x00000000fffff984 */ /* 0x000fe20000000800 */
[----:B------:R-:W-:Y:S01]  /*5160*/  @!PT LDS RZ, [RZ] ;  /* 0x00000000fffff984 */ /* 0x000fe20000000800 */
[----:B------:R1:W-:Y:S02]  /*5170*/  @!P0 LDGSTS.E.BYPASS.LTC128B.128 [R232+0x1000], [R28.64] ;  /* 0x010000001ce88fae */ /* 0x0003e4000b901d46 */
[----:B------:R-:W-:Y:S01]  /*5180*/  @!P0 LEA R9, P2, R23, R164, 0x7 ;  /* 0x000000a417098211 */ /* 0x000fe200078438ff */
[----:B------:R-:W-:Y:S01]  /*5190*/  @!P0 IMAD.MOV.U32 R2, RZ, RZ, c[0x0][0x19c] ;  /* 0x00006700ff028624 */ /* 0x000fe200078e00ff */
[----:B------:R-:W-:Y:S01]  /*51a0*/  @!P0 IADD3 R22, P3, R15, R26, RZ ;  /* 0x0000001a0f168210 */ /* 0x000fe20007f7e0ff */
[----:B------:R-:W-:Y:S01]  /*51b0*/  @!P0 IMAD.MOV.U32 R24, RZ, RZ, c[0x0][0x198] ;  /* 0x00006600ff188624 */ /* 0x000fe200078e00ff */
[----:B------:R1:W-:Y:S01]  /*51c0*/  @P0 STS.128 [R232+0x1800], RZ ;  /* 0x001800ffe8000388 */ /* 0x0003e20000000c00 */
[----:B------:R-:W-:-:S02]  /*51d0*/  @!P0 IMAD.MOV.U32 R8, RZ, RZ, c[0x0][0x19c] ;  /* 0x00006700ff088624 */ /* 0x000fc400078e00ff */
[----:B------:R-:W-:Y:S02]  /*51e0*/  @!P0 IMAD R10, R10, 0x60, RZ ;  /* 0x000000600a0a8824 */ /* 0x000fe400078e02ff */
[----:B------:R-:W-:Y:S01]  /*51f0*/  @!P0 IMAD R2, R2, 0xa0, RZ ;  /* 0x000000a002028824 */ /* 0x000fe200078e02ff */
[----:B------:R-:W-:Y:S01]  /*5200*/  @!P0 LEA.HI.X R8, R23, R165, R8, 0x7, P2 ;  /* 0x000000a517088211 */ /* 0x000fe200010f3c08 */
[----:B------:R-:W-:Y:S01]  /*5210*/  @!P0 IMAD.WIDE.U32 R24, R24, 0xc0, R164 ;  /* 0x000000c018188825 */ /* 0x000fe200078e00a4 */
[C---:B------:R-:W-:Y:S02]  /*5220*/  @!P0 IADD3.X R10, R20.reuse, R31, R10, P4, !PT ;  /* 0x0000001f140a8210 */ /* 0x040fe400027fe40a */
[----:B------:R-:W-:Y:S01]  /*5230*/  @!P0 IADD3.X R27, R20, R27, R2, P3, !PT ;  /* 0x0000001b141b8210 */ /* 0x000fe20001ffe402 */
[----:B------:R-:W-:Y:S01]  /*5240*/  @!P0 IMAD R23, R0, 0xc0, RZ ;  /* 0x000000c000178824 */ /* 0x000fe200078e02ff */
[C---:B------:R-:W-:Y:S02]  /*5250*/  @!P0 IADD3 R14, P4, R15.reuse, R14, RZ ;  /* 0x0000000e0f0e8210 */ /* 0x040fe40007f9e0ff */
[----:B------:R-:W-:-:S02]  /*5260*/  @!P0 IADD3 R12, P3, R15, R12, RZ ;  /* 0x0000000c0f0c8210 */ /* 0x000fc40007f7e0ff */
[C---:B------:R-:W-:Y:S01]  /*5270*/  @!P0 IADD3 R0, P2, R15.reuse, R24, RZ ;  /* 0x000000180f008210 */ /* 0x040fe20007f5e0ff */
[----:B------:R-:W-:Y:S01]  /*5280*/  @!P0 IMAD.X R13, R20, 0x1, R13, P4 ;  /* 0x00000001140d8824 */ /* 0x000fe200020e060d */
[----:B------:R-:W-:Y:S01]  /*5290*/  @!P0 LEA R32, P5, R14, c[0x0][0x168], 0x1 ;  /* 0x00005a000e208a11 */ /* 0x000fe200078a08ff */
[C---:B------:R-:W-:Y:S01]  /*52a0*/  @!P0 IMAD.X R11, R20.reuse, 0x1, R11, P3 ;  /* 0x00000001140b8824 */ /* 0x040fe200018e060b */
[----:B------:R-:W-:Y:S02]  /*52b0*/  @!P0 IADD3.X R23, R20, R25, R23, P2, !PT ;  /* 0x0000001914178210 */ /* 0x000fe400017fe417 */
[----:B------:R-:W-:Y:S02]  /*52c0*/  @!P0 IADD3 R9, P2, R15, R9, RZ ;  /* 0x000000090f098210 */ /* 0x000fe40007f5e0ff */
[----:B------:R-:W-:Y:S02]  /*52d0*/  @!P0 LEA R30, P4, R12, c[0x0][0x168], 0x1 ;  /* 0x00005a000c1e8a11 */ /* 0x000fe400078808ff */
[----:B------:R-:W-:Y:S01]  /*52e0*/  @!P0 LEA R24, P3, R21, c[0x0][0x168], 0x1 ;  /* 0x00005a0015188a11 */ /* 0x000fe200078608ff */
[----:B------:R-:W-:Y:S01]  /*52f0*/  @!P0 IMAD.X R8, R20, 0x1, R8, P2 ;  /* 0x0000000114088824 */ /* 0x000fe200010e0608 */
[----:B------:R-:W-:-:S02]  /*5300*/  @!P0 LEA.HI.X R33, R14, c[0x0][0x16c], R13, 0x1, P5 ;  /* 0x00005b000e218a11 */ /* 0x000fc400028f0c0d */
[----:B------:R-:W-:Y:S02]  /*5310*/  @!P0 LEA.HI.X R31, R12, c[0x0][0x16c], R11, 0x1, P4 ;  /* 0x00005b000c1f8a11 */ /* 0x000fe400020f0c0b */
[----:B------:R-:W-:Y:S01]  /*5320*/  @!P0 LEA R34, P4, R9, c[0x0][0x168], 0x1 ;  /* 0x00005a0009228a11 */ /* 0x000fe200078808ff */
[----:B------:R-:W-:Y:S01]  /*5330*/  @!PT LDS RZ, [RZ] ;  /* 0x00000000fffff984 */ /* 0x000fe20000000800 */
[----:B------:R-:W-:Y:S01]  /*5340*/  @!PT LDS RZ, [RZ] ;  /* 0x00000000fffff984 */ /* 0x000fe20000000800 */
[----:B------:R-:W-:Y:S01]  /*5350*/  @!PT LDS RZ, [RZ] ;  /* 0x00000000fffff984 */ /* 0x000fe20000000800 */
[----:B------:R1:W-:Y:S01]  /*5360*/  @!P0 LDGSTS.E.BYPASS.LTC128B.128 [R232+0x1800], [R32.64] ;  /* 0x0180000020e88fae */ /* 0x0003e2000b901d46 */
[----:B------:R-:W-:Y:S02]  /*5370*/  @!P0 LEA.HI.X R25, R21, c[0x0][0x16c], R10, 0x1, P3 ;  /* 0x00005b0015198a11 */ /* 0x000fe400018f0c0a */
[----:B------:R-:W-:Y:S01]  /*5380*/  @!P0 LEA R12, P3, R22, c[0x0][0x168], 0x1 ;  /* 0x00005a00160c8a11 */ /* 0x000fe200078608ff */
[----:B------:R1:W-:Y:S01]  /*5390*/  @P0 STS.128 [R232+0x2000], RZ ;  /* 0x002000ffe8000388 */ /* 0x0003e20000000c00 */
[----:B------:R-:W-:Y:S02]  /*53a0*/  @!P0 LEA R10, P2, R0, c[0x0][0x168], 0x1 ;  /* 0x00005a00000a8a11 */ /* 0x000fe400078408ff */
[----:B------:R-:W-:Y:S01]  /*53b0*/  @!P0 LEA.HI.X R35, R9, c[0x0][0x16c], R8, 0x1, P4 ;  /* 0x00005b0009238a11 */ /* 0x000fe200020f0c08 */
        /* <DEDUP_REMOVED lines=40> */
.L_x_1134:
[----:B------:R-:W-:Y:S05]  /*5640*/  BSYNC B0 ;  /* 0x0000000000007941 */ /* 0x000fea0003800000 */
.L_x_1133:
[----:B------:R-:W0:Y:S01]  /*5650*/  LDGDEPBAR ;  /* 0x00000000000079af */ /* 0x000e220000000000 */
[----:B------:R-:W-:-:S04]  /*5660*/  IADD3 R164, P0, R15, R164, RZ ;  /* 0x000000a40fa47210 */ /* 0x000fc80007f1e0ff */
[----:B------:R-:W-:Y:S02]  /*5670*/  IADD3.X R165, R20, R165, RZ, P0, !PT ;  /* 0x000000a514a57210 */ /* 0x000fe400007fe4ff */
.L_x_1130:
[----:B------:R-:W-:Y:S02]  /*5680*/  FMNMX.FTZ R0, R16, R17, !PT ;  /* 0x0000001110007209 */ /* 0x000fe40007810000 */
[----:B------:R-:W-:Y:S02]  /*5690*/  SHF.L.U32 R224, R4, 0x1, RZ ;  /* 0x0000000104e07819 */ /* 0x000fe400000006ff */
[----:B------:R-:W-:-:S03]  /*56a0*/  FMNMX.FTZ R0, R5, R0, !PT ;  /* 0x0000000005007209 */ /* 0x000fc60007810000 */
[----:B-1----:R-:W-:Y:S01]  /*56b0*/  LDSM.16.MT88.4 R32, [R224+0x5400] ;  /* 0x00540000e020783b */ /* 0x002fe20000004200 */
        /* <DEDUP_REMOVED lines=236> */
[C---:B------:R-:W-:Y:S01]  /*6580*/  FSETP.NEU.FTZ.AND P0, PT, R0.reuse, -INF , PT ;  /* 0xff8000000000780b */ /* 0x040fe20003f1d000 */
[----:B------:R-:W-:-:S06]  /*6590*/  FMUL.FTZ R51, R0, c[0x0][0x23c] ;  /* 0x00008f0000337a20 */ /* 0x000fcc0000410000 */
[----:B------:R-:W-:Y:S01]  /*65a0*/  MUFU.EX2 R61, R61 ;  /* 0x0000003d003d7308 */ /* 0x000fe20000000800 */
[----:B------:R-:W-:-:S05]  /*65b0*/  FSEL R51, R51, RZ, P0 ;  /* 0x000000ff33337208 */ /* 0x000fca0000000000 */
[--C-:B------:R-:W-:Y:S02]  /*65c0*/  FFMA.FTZ R246, R6, c[0x0][0x23c], -R51.reuse ;  /* 0x00008f0006f67a23 */ /* 0x100fe40000010833 */
[----:B------:R-:W1:Y:S01]  /*65d0*/  LDSM.16.MT88.4 R4, [R224+0x5000] ;  /* 0x00500000e004783b */ /* 0x000e620000004200 */
[--C-:B------:R-:W-:Y:S01]  /*65e0*/  FFMA.FTZ R123, R19, c[0x0][0x23c], -R51.reuse ;  /* 0x00008f00137b7a23 */ /* 0x100fe20000010833 */
[----:B------:R-:W-:Y:S01]  /*65f0*/  MUFU.EX2 R60, R60 ;  /* 0x0000003c003c7308 */ /* 0x000fe20000000800 */
[--C-:B------:R-:W-:Y:S02]  /*6600*/  FFMA.FTZ R240, R18, c[0x0][0x23c], -R51.reuse ;  /* 0x00008f0012f07a23 */ /* 0x100fe40000010833 */
[--C-:B------:R-:W-:Y:S01]  /*6610*/  FFMA.FTZ R117, R198, c[0x0][0x23c], -R51.reuse ;  /* 0x00008f00c6757a23 */ /* 0x100fe20000010833 */
[----:B------:R-:W2:Y:S01]  /*6620*/  LDSM.16.MT88.4 R16, [R223+0x5400] ;  /* 0x00540000df10783b */ /* 0x000ea20000004200 */
[--C-:B------:R-:W-:Y:S02]  /*6630*/  FFMA.FTZ R200, R200, c[0x0][0x23c], -R51.reuse ;  /* 0x00008f00c8c87a23 */ /* 0x100fe40000010833 */
[--C-:B------:R-:W-:Y:S01]  /*6640*/  FFMA.FTZ R105, R238, c[0x0][0x23c], -R51.reuse ;  /* 0x00008f00ee697a23 */ /* 0x100fe20000010833 */
[----:B------:R-:W-:Y:S01]  /*6650*/  MUFU.EX2 R246, R246 ;  /* 0x000000f600f67308 */ /* 0x000fe20000000800 */
[--C-:B------:R-:W-:Y:S01]  /*6660*/  FFMA.FTZ R198, R202, c[0x0][0x23c], -R51.reuse ;  /* 0x00008f00cac67a23 */ /* 0x100fe20000010833 */
[----:B------:R-:W-:Y:S01]  /*6670*/  LEA R238, P0, R164, c[0x0][0x168], 0x1 ;  /* 0x00005a00a4ee7a11 */ /* 0x000fe200078008ff */
[----:B------:R-:W-:-:S02]  /*6680*/  FFMA.FTZ R101, R204, c[0x0][0x23c], -R51 ;  /* 0x00008f00cc657a23 */ /* 0x000fc40000010833 */
[----:B------:R-:W-:Y:S01]  /*6690*/  FFMA.FTZ R196, R196, c[0x0][0x23c], -R51 ;  /* 0x00008f00c4c47a23 */ /* 0x000fe20000010833 */
[----:B------:R-:W-:Y:S01]  /*66a0*/  LEA.HI.X R239, R164, c[0x0][0x16c], R165, 0x1, P0 ;  /* 0x00005b00a4ef7a11 */ /* 0x000fe200000f0ca5 */
[--C-:B------:R-:W-:Y:S01]  /*66b0*/  FFMA.FTZ R109, R194, c[0x0][0x23c], -R51.reuse ;  /* 0x00008f00c26d7a23 */ /* 0x100fe20000010833 */
[----:B------:R-:W3:Y:S01]  /*66c0*/  MUFU.EX2 R123, R123 ;  /* 0x0000007b007b7308 */ /* 0x000ee20000000800 */
[--C-:B------:R-:W-:Y:S02]  /*66d0*/  FFMA.FTZ R192, R192, c[0x0][0x23c], -R51.reuse ;  /* 0x00008f00c0c07a23 */ /* 0x100fe40000010833 */
[--C-:B------:R-:W-:Y:S02]  /*66e0*/  FFMA.FTZ R119, R190, c[0x0][0x23c], -R51.reuse ;  /* 0x00008f00be777a23 */ /* 0x100fe40000010833 */
[--C-:B------:R-:W-:Y:S02]  /*66f0*/  FFMA.FTZ R129, R182, c[0x0][0x23c], -R51.reuse ;  /* 0x00008f00b6817a23 */ /* 0x100fe40000010833 */
[--C-:B------:R-:W-:Y:S01]  /*6700*/  FFMA.FTZ R188, R188, c[0x0][0x23c], -R51.reuse ;  /* 0x00008f00bcbc7a23 */ /* 0x100fe20000010833 */
[----:B------:R-:W-:Y:S01]  /*6710*/  MUFU.EX2 R240, R240 ;  /* 0x000000f000f07308 */ /* 0x000fe20000000800 */
[----:B------:R-:W-:-:S02]  /*6720*/  FFMA.FTZ R125, R184, c[0x0][0x23c], -R51 ;  /* 0x00008f00b87d7a23 */ /* 0x000fc40000010833 */
[--C-:B------:R-:W-:Y:S02]  /*6730*/  FFMA.FTZ R182, R186, c[0x0][0x23c], -R51.reuse ;  /* 0x00008f00bab67a23 */ /* 0x100fe40000010833 */
[--C-:B------:R-:W-:Y:S02]  /*6740*/  FFMA.FTZ R135, R176, c[0x0][0x23c], -R51.reuse ;  /* 0x00008f00b0877a23 */ /* 0x100fe40000010833 */
[--C-:B------:R-:W-:Y:S01]  /*6750*/  FFMA.FTZ R180, R180, c[0x0][0x23c], -R51.reuse ;  /* 0x00008f00b4b47a23 */ /* 0x100fe20000010833 */
[----:B------:R-:W4:Y:S01]  /*6760*/  MUFU.EX2 R117, R117 ;  /* 0x0000007500757308 */ /* 0x000f220000000800 */
        /* <DEDUP_REMOVED lines=15> */
[----:B------:R-:W-:Y:S01]  /*6860*/  FFMA.FTZ R148, R141, c[0x0][0x23c], -R74 ;  /* 0x00008f008d947a23 */ /* 0x000fe2000001084a */
        /* <DEDUP_REMOVED lines=13> */
[----:B------:R-:W-:Y:S02]  /*6940*/  FFMA.FTZ R128, R127, c[0x0][0x23c], -R74 ;  /* 0x00008f007f807a23 */ /* 0x000fe4000001084a */
        /* <DEDUP_REMOVED lines=8> */
[----:B------:R-:W-:Y:S01]  /*69d0*/  FFMA.FTZ R161, R122, c[0x0][0x23c], -R51 ;  /* 0x00008f007aa17a23 */ /* 0x000fe20000010833 */
[----:B-1----:R-:W-:Y:S01]  /*69e0*/  F2FP.BF16.PACK_AB R15, R101, R198 ;  /* 0x000000c6650f723e */ /* 0x002fe200000010ff */
[----:B------:R-:W-:Y:S01]  /*69f0*/  MUFU.EX2 R192, R192 ;  /* 0x000000c000c07308 */ /* 0x000fe20000000800 */
[----:B------:R-:W-:Y:S02]  /*6a00*/  FADD.FTZ R123, R246, R123 ;  /* 0x0000007bf67b7221 */ /* 0x000fe40000010000 */
[--C-:B------:R-:W-:Y:S02]  /*6a10*/  FFMA.FTZ R163, R116, c[0x0][0x23c], -R51.reuse ;  /* 0x00008f0074a37a23 */ /* 0x100fe40000010833 */
[--C-:B------:R-:W-:Y:S01]  /*6a20*/  FFMA.FTZ R114, R114, c[0x0][0x23c], -R51.reuse ;  /* 0x00008f0072727a23 */ /* 0x100fe20000010833 */
[----:B------:R-:W-:Y:S01]  /*6a30*/  HMMA.16816.F32.BF16 R8, R12, R32, R8 ;  /* 0x000000200c08723c */ /* 0x000fe20000041808 */
[--C-:B------:R-:W-:Y:S01]  /*6a40*/  FFMA.FTZ R116, R108, c[0x0][0x23c], -R51.reuse ;  /* 0x00008f006c747a23 */ /* 0x100fe20000010833 */
[----:B------:R-:W1:Y:S01]  /*6a50*/  MUFU.EX2 R119, R119 ;  /* 0x0000007700777308 */ /* 0x000e620000000800 */
[----:B------:R-:W-:-:S02]  /*6a60*/  FFMA.FTZ R110, R110, c[0x0][0x23c], -R51 ;  /* 0x00008f006e6e7a23 */ /* 0x000fc40000010833 */
[----:B------:R-:W-:Y:S02]  /*6a70*/  FADD.FTZ R240, R240, R123 ;  /* 0x0000007bf0f07221 */ /* 0x000fe40000010000 */
[----:B------:R-:W-:Y:S01]  /*6a80*/  FFMA.FTZ R108, R103, c[0x0][0x23c], -R74 ;  /* 0x00008f00676c7a23 */ /* 0x000fe2000001084a */
[C---:B------:R-:W-:Y:S01]  /*6a90*/  HMMA.16816.F32.BF16 R4, R12.reuse, R34, R4 ;  /* 0x000000220c04723c */ /* 0x040fe20000041804 */
[----:B------:R-:W4:Y:S01]  /*6aa0*/  LDSM.16.MT88.4 R32, [R223+0x5800] ;  /* 0x00580000df20783b */ /* 0x000f220000004200 */
[----:B------:R-:W-:Y:S01]  /*6ab0*/  MUFU.EX2 R188, R188 ;  /* 0x000000bc00bc7308 */ /* 0x000fe20000000800 */
[----:B------:R-:W-:Y:S02]  /*6ac0*/  FADD.FTZ R117, R117, R240 ;  /* 0x000000f075757221 */ /* 0x000fe40000010000 */
[----:B------:R-:W-:Y:S02]  /*6ad0*/  FFMA.FTZ R103, R104, c[0x0][0x23c], -R51 ;  /* 0x00008f0068677a23 */ /* 0x000fe40000010833 */
[----:B------:R-:W-:Y:S01]  /*6ae0*/  FADD.FTZ R200, R200, R117 ;  /* 0x00000075c8c87221 */ /* 0x000fe20000010000 */
[----:B--2---:R-:W-:Y:S01]  /*6af0*/  HMMA.16816.F32.BF16 R24, R12, R16, R24 ;  /* 0x000000100c18723c */ /* 0x004fe20000041818 */
[----:B------:R-:W-:Y:S01]  /*6b00*/  FFMA.FTZ R102, R102, c[0x0][0x23c], -R51 ;  /* 0x00008f0066667a23 */ /* 0x000fe20000010833 */
[----:B------:R-:W2:Y:S01]  /*6b10*/  MUFU.EX2 R125, R125 ;  /* 0x0000007d007d7308 */ /* 0x000ea20000000800 */
[----:B------:R-:W-:-:S02]  /*6b20*/  FADD.FTZ R105, R105, R200 ;  /* 0x000000c869697221 */ /* 0x000fc40000010000 */
[----:B------:R-:W-:Y:S02]  /*6b30*/  FFMA.FTZ R94, R94, c[0x0][0x23c], -R51 ;  /* 0x00008f005e5e7a23 */ /* 0x000fe40000010833 */
[----:B------:R-:W-:Y:S01]  /*6b40*/  FADD.FTZ R198, R198, R105 ;  /* 0x00000069c6c67221 */ /* 0x000fe20000010000 */
[----:B------:R-:W-:Y:S01]  /*6b50*/  HMMA.16816.F32.BF16 R20, R12, R18, R20 ;  /* 0x000000120c14723c */ /* 0x000fe20000041814 */
[----:B------:R-:W5:Y:S01]  /*6b60*/  LDSM.16.MT88.4 R16, [R224+0x5c00] ;  /* 0x005c0000e010783b */ /* 0x000f620000004200 */
[----:B------:R-:W-:Y:S01]  /*6b70*/  MUFU.EX2 R129, R129 ;  /* 0x0000008100817308 */ /* 0x000fe20000000800 */
[----:B------:R-:W-:Y:S02]  /*6b80*/  FADD.FTZ R101, R101, R198 ;  /* 0x000000c665657221 */ /* 0x000fe40000010000 */
[----:B------:R-:W-:Y:S02]  /*6b90*/  FFMA.FTZ R174, R169, c[0x0][0x23c], -R74 ;  /* 0x00008f00a9ae7a23 */ /* 0x000fe4000001084a */
[----:B------:R-:W-:Y:S01]  /*6ba0*/  F2FP.BF16.PACK_AB R12, R97, R118 ;  /* 0x00000076610c723e */ /* 0x000fe200000010ff */
[----:B------:R-:W-:Y:S01]  /*6bb0*/  FFMA.FTZ R84, R84, c[0x0][0x23c], -R51 ;  /* 0x00008f0054547a23 */ /* 0x000fe20000010833 */
[----:B---3--:R-:W-:Y:S01]  /*6bc0*/  F2FP.BF16.PACK_AB R13, R109, R196 ;  /* 0x000000c46d0d723e */ /* 0x008fe200000010ff */
[----:B------:R-:W3:Y:S01]  /*6bd0*/  MUFU.EX2 R182, R182 ;  /* 0x000000b600b67308 */ /* 0x000ee20000000800 */
[----:B------:R-:W-:Y:S01]  /*6be0*/  F2FP.BF16.PACK_AB R14, R93, R112 ;  /* 0x000000705d0e723e */ /* 0x000fe200000010ff */
[----:B------:R-:W-:Y:S01]  /*6bf0*/  FADD.FTZ R196, R196, R101 ;  /* 0x00000065c4c47221 */ /* 0x000fe20000010000 */
[----:B-1----:R-:W-:Y:S01]  /*6c00*/  F2FP.BF16.PACK_AB R15, R119, R192 ;  /* 0x000000c0770f723e */ /* 0x002fe200000010ff */
[----:B------:R-:W-:-:S02]  /*6c10*/  FFMA.FTZ R80, R80, c[0x0][0x23c], -R51 ;  /* 0x00008f0050507a23 */ /* 0x000fc40000010833 */
[----:B------:R-:W-:Y:S02]  /*6c20*/  FADD.FTZ R109, R109, R196 ;  /* 0x000000c46d6d7221 */ /* 0x000fe40000010000 */
[----:B------:R-:W-:Y:S01]  /*6c30*/  MUFU.EX2 R180, R180 ;  /* 0x000000b400b47308 */ /* 0x000fe20000000800 */
[----:B------:R-:W-:Y:S01]  /*6c40*/  FFMA.FTZ R86, R86, c[0x0][0x23c], -R51 ;  /* 0x00008f0056567a23 */ /* 0x000fe20000010833 */
[C---:B------:R-:W-:Y:S01]  /*6c50*/  HMMA.16816.F32.BF16 R8, R12.reuse, R28, R8 ;  /* 0x0000001c0c08723c */ /* 0x040fe20000041808 */
[----:B------:R-:W-:Y:S02]  /*6c60*/  FADD.FTZ R192, R192, R109 ;  /* 0x0000006dc0c07221 */ /* 0x000fe40000010000 */
[--C-:B------:R-:W-:Y:S02]  /*6c70*/  FFMA.FTZ R76, R76, c[0x0][0x23c], -R51.reuse ;  /* 0x00008f004c4c7a23 */ /* 0x100fe40000010833 */
[----:B------:R-:W-:Y:S01]  /*6c80*/  FADD.FTZ R119, R119, R192 ;  /* 0x000000c077777221 */ /* 0x000fe20000010000 */
[----:B------:R-:W1:Y:S01]  /*6c90*/  MUFU.EX2 R131, R131 ;  /* 0x0000008300837308 */ /* 0x000e620000000800 */
[--C-:B------:R-:W-:Y:S01]  /*6ca0*/  FFMA.FTZ R36, R36, c[0x0][0x23c], -R51.reuse ;  /* 0x00008f0024247a23 */ /* 0x100fe20000010833 */
[----:B------:R-:W-:Y:S01]  /*6cb0*/  HMMA.16816.F32.BF16 R4, R12, R30, R4 ;  /* 0x0000001e0c04723c */ /* 0x000fe20000041804 */
[----:B------:R-:W1:Y:S01]  /*6cc0*/  LDSM.16.MT88.4 R28, [R223+0x5c00] ;  /* 0x005c0000df1c783b */ /* 0x000e620000004200 */
[----:B------:R-:W-:-:S02]  /*6cd0*/  FFMA.FTZ R37, R37, c[0x0][0x23c], -R51 ;  /* 0x00008f0025257a23 */ /* 0x000fc40000010833 */
[--C-:B------:R-:W-:Y:S02]  /*6ce0*/  FFMA.FTZ R39, R39, c[0x0][0x23c], -R51.reuse ;  /* 0x00008f0027277a23 */ /* 0x100fe40000010833 */
[----:B------:R-:W-:Y:S01]  /*6cf0*/  MUFU.EX2 R135, R135 ;  /* 0x0000008700877308 */ /* 0x000fe20000000800 */
[--C-:B------:R-:W-:Y:S01]  /*6d00*/  FFMA.FTZ R42, R42, c[0x0][0x23c], -R51.reuse ;  /* 0x00008f002a2a7a23 */ /* 0x100fe20000010833 */
[C---:B----4-:R-:W-:Y:S01]  /*6d10*/  HMMA.16816.F32.BF16 R24, R12.reuse, R32, R24 ;  /* 0x000000200c18723c */ /* 0x050fe20000041818 */
[--C-:B------:R-:W-:Y:S02]  /*6d20*/  FFMA.FTZ R41, R41, c[0x0][0x23c], -R51.reuse ;  /* 0x00008f0029297a23 */ /* 0x100fe40000010833 */
[--C-:B------:R-:W-:Y:S02]  /*6d30*/  FFMA.FTZ R48, R48, c[0x0][0x23c], -R51.reuse ;  /* 0x00008f0030307a23 */ /* 0x100fe40000010833 */
[----:B------:R-:W-:Y:S01]  /*6d40*/  FFMA.FTZ R240, R46, c[0x0][0x23c], -R51 ;  /* 0x00008f002ef07a23 */ /* 0x000fe20000010833 */
[----:B------:R-:W4:Y:S02]  /*6d50*/  MUFU.EX2 R176, R176 ;  /* 0x000000b000b07308 */ /* 0x000f240000000800 */
[----:B------:R-:W-:Y:S01]  /*6d60*/  HMMA.16816.F32.BF16 R20, R12, R34, R20 ;  /* 0x000000220c14723c */ /* 0x000fe20000041814 */
[----:B------:R-:W4:Y:S05]  /*6d70*/  LDSM.16.MT88.4 R32, [R224+0x6000] ;  /* 0x00600000e020783b */ /* 0x000f2a0000004200 */
[----:B------:R-:W-:Y:S01]  /*6d80*/  MUFU.EX2 R139, R139 ;  /* 0x0000008b008b7308 */ /* 0x000fe20000000800 */
[----:B------:R-:W-:-:S02]  /*6d90*/  F2FP.BF16.PACK_AB R12, R91, R106 ;  /* 0x0000006a5b0c723e */ /* 0x000fc400000010ff */
[----:B--2---:R-:W-:Y:S01]  /*6da0*/  F2FP.BF16.PACK_AB R13, R125, R188 ;  /* 0x000000bc7d0d723e */ /* 0x004fe200000010ff */
[----:B------:R-:W-:Y:S01]  /*6db0*/  FADD.FTZ R188, R188, R119 ;  /* 0x00000077bcbc7221 */ /* 0x000fe20000010000 */
[----:B------:R-:W-:Y:S02]  /*6dc0*/  F2FP.BF16.PACK_AB R14, R89, R100 ;  /* 0x00000064590e723e */ /* 0x000fe400000010ff */
[----:B---3--:R-:W-:Y:S01]  /*6dd0*/  F2FP.BF16.PACK_AB R15, R182, R129 ;  /* 0x00000081b60f723e */ /* 0x008fe200000010ff */
[----:B------:R-:W2:Y:S01]  /*6de0*/  MUFU.EX2 R168, R168 ;  /* 0x000000a800a87308 */ /* 0x000ea20000000800 */
[----:B------:R-:W-:-:S04]  /*6df0*/  FADD.FTZ R188, R125, R188 ;  /* 0x000000bc7dbc7221 */ /* 0x000fc80000010000 */
[----:B------:R-:W-:Y:S01]  /*6e00*/  FADD.FTZ R129, R129, R188 ;  /* 0x000000bc81817221 */ /* 0x000fe20000010000 */
[----:B-----5:R-:W-:Y:S02]  /*6e10*/  HMMA.16816.F32.BF16 R8, R12, R16, R8 ;  /* 0x000000100c08723c */ /* 0x020fe40000041808 */
[----:B------:R-:W-:Y:S01]  /*6e20*/  MUFU.EX2 R143, R143 ;  /* 0x0000008f008f7308 */ /* 0x000fe20000000800 */
[----:B------:R-:W-:-:S05]  /*6e30*/  FADD.FTZ R129, R182, R129 ;  /* 0x00000081b6817221 */ /* 0x000fca0000010000 */
[C---:B------:R-:W-:Y:S01]  /*6e40*/  HMMA.16816.F32.BF16 R4, R12.reuse, R18, R4 ;  /* 0x000000120c04723c */ /* 0x040fe20000041804 */
[----:B------:R-:W3:Y:S01]  /*6e50*/  LDSM.16.MT88.4 R16, [R223+0x6000] ;  /* 0x00600000df10783b */ /* 0x000ee20000004200 */
        /* <DEDUP_REMOVED lines=9> */
[----:B------:R-:W-:Y:S01]  /*6ef0*/  F2FP.BF16.PACK_AB R14, R85, R90 ;  /* 0x0000005a550e723e */ /* 0x000fe200000010ff */
[----:B------:R-:W-:Y:S01]  /*6f00*/  FADD.FTZ R180, R180, R129 ;  /* 0x00000081b4b47221 */ /* 0x000fe20000010000 */
[----:B----4-:R-:W-:-:S03]  /*6f10*/  F2FP.BF16.PACK_AB R15, R176, R135 ;  /* 0x00000087b00f723e */ /* 0x010fc600000010ff */
[----:B------:R-:W-:Y:S02]  /*6f20*/  FADD.FTZ R180, R131, R180 ;  /* 0x000000b483b47221 */ /* 0x000fe40000010000 */
[----:B------:R-:W4:Y:S02]  /*6f30*/  MUFU.EX2 R150, R150 ;  /* 0x0000009600967308 */ /* 0x000f240000000800 */
[----:B------:R-:W-:Y:S01]  /*6f40*/  HMMA.16816.F32.BF16 R8, R12, R32, R8 ;  /* 0x000000200c08723c */ /* 0x000fe20000041808 */
[----:B------:R-:W-:-:S04]  /*6f50*/  FADD.FTZ R135, R135, R180 ;  /* 0x000000b487877221 */ /* 0x000fc80000010000 */
[----:B------:R-:W-:Y:S01]  /*6f60*/  FADD.FTZ R176, R176, R135 ;  /* 0x00000087b0b07221 */ /* 0x000fe20000010000 */
[----:B------:R-:W-:Y:S02]  /*6f70*/  MUFU.EX2 R141, R141 ;  /* 0x0000008d008d7308 */ /* 0x000fe40000000800 */
[C---:B------:R-:W-:Y:S01]  /*6f80*/  HMMA.16816.F32.BF16 R4, R12.reuse, R34, R4 ;  /* 0x000000220c04723c */ /* 0x040fe20000041804 */
[----:B------:R-:W4:Y:S05]  /*6f90*/  LDSM.16.MT88.4 R32, [R223+0x6400] ;  /* 0x00640000df20783b */ /* 0x000f2a0000004200 */
[----:B------:R-:W1:Y:S02]  /*6fa0*/  MUFU.EX2 R138, R138 ;  /* 0x0000008a008a7308 */ /* 0x000e640000000800 */
[C---:B---3--:R-:W-:Y:S06]  /*6fb0*/  HMMA.16816.F32.BF16 R24, R12.reuse, R16, R24 ;  /* 0x000000100c18723c */ /* 0x048fec0000041818 */
[----:B------:R-:W-:Y:S02]  /*6fc0*/  MUFU.EX2 R136, R136 ;  /* 0x0000008800887308 */ /* 0x000fe40000000800 */
[----:B------:R-:W-:Y:S01]  /*6fd0*/  HMMA.16816.F32.BF16 R20, R12, R18, R20 ;  /* 0x000000120c14723c */ /* 0x000fe20000041814 */
[----:B------:R-:W3:Y:S05]  /*6fe0*/  LDSM.16.MT88.4 R16, [R224+0x6800] ;  /* 0x00680000e010783b */ /* 0x000eea0000004200 */
[----:B------:R-:W3:Y:S01]  /*6ff0*/  MUFU.EX2 R149, R149 ;  /* 0x0000009500957308 */ /* 0x000ee20000000800 */
[----:B------:R-:W-:-:S02]  /*7000*/  F2FP.BF16.PACK_AB R12, R81, R88 ;  /* 0x00000058510c723e */ /* 0x000fc400000010ff */
[----:B--2---:R-:W-:Y:S01]  /*7010*/  F2FP.BF16.PACK_AB R13, R168, R139 ;  /* 0x0000008ba80d723e */ /* 0x004fe200000010ff */
[----:B------:R-:W-:Y:S01]  /*7020*/  FADD.FTZ R139, R139, R176 ;  /* 0x000000b08b8b7221 */ /* 0x000fe20000010000 */
[----:B------:R-:W-:Y:S02]  /*7030*/  F2FP.BF16.PACK_AB R14, R77, R82 ;  /* 0x000000524d0e723e */ /* 0x000fe400000010ff */
[----:B-----5:R-:W-:Y:S01]  /*7040*/  F2FP.BF16.PACK_AB R15, R162, R143 ;  /* 0x0000008fa20f723e */ /* 0x020fe200000010ff */
[----:B------:R-:W-:Y:S01]  /*7050*/  MUFU.EX2 R134, R134 ;  /* 0x0000008600867308 */ /* 0x000fe20000000800 */
[----:B------:R-:W-:-:S05]  /*7060*/  FADD.FTZ R168, R168, R139 ;  /* 0x0000008ba8a87221 */ /* 0x000fca0000010000 */
[C---:B-1----:R-:W-:Y:S02]  /*7070*/  HMMA.16816.F32.BF16 R8, R12.reuse, R28, R8 ;  /* 0x0000001c0c08723c */ /* 0x042fe40000041808 */
[----:B------:R-:W1:Y:S06]  /*7080*/  MUFU.EX2 R151, R151 ;  /* 0x0000009700977308 */ /* 0x000e6c0000000800 */
[C---:B------:R-:W-:Y:S01]  /*7090*/  HMMA.16816.F32.BF16 R4, R12.reuse, R30, R4 ;  /* 0x0000001e0c04723c */ /* 0x040fe20000041804 */
[----:B------:R-:W2:Y:S01]  /*70a0*/  LDSM.16.MT88.4 R28, [R223+0x6800] ;  /* 0x00680000df1c783b */ /* 0x000ea20000004200 */
[----:B------:R-:W-:Y:S06]  /*70b0*/  MUFU.EX2 R130, R130 ;  /* 0x0000008200827308 */ /* 0x000fec0000000800 */
[C---:B----4-:R-:W-:Y:S02]  /*70c0*/  HMMA.16816.F32.BF16 R24, R12.reuse, R32, R24 ;  /* 0x000000200c18723c */ /* 0x050fe40000041818 */
[----:B------:R-:W4:Y:S06]  /*70d0*/  MUFU.EX2 R159, R159 ;  /* 0x0000009f009f7308 */ /* 0x000f2c0000000800 */
[----:B------:R-:W-:Y:S01]  /*70e0*/  HMMA.16816.F32.BF16 R20, R12, R34, R20 ;  /* 0x000000220c14723c */ /* 0x000fe20000041814 */
[----:B------:R-:W5:Y:S01]  /*70f0*/  LDSM.16.MT88.4 R32, [R224+0x6c00] ;  /* 0x006c0000e020783b */ /* 0x000f620000004200 */
[----:B------:R-:W-:Y:S05]  /*7100*/  MUFU.EX2 R127, R127 ;  /* 0x0000007f007f7308 */ /* 0x000fea0000000800 */
[----:B------:R-:W-:-:S02]  /*7110*/  F2FP.BF16.PACK_AB R12, R75, R78 ;  /* 0x0000004e4b0c723e */ /* 0x000fc400000010ff */
[----:B------:R-:W-:Y:S01]  /*7120*/  F2FP.BF16.PACK_AB R13, R145, R160 ;  /* 0x000000a0910d723e */ /* 0x000fe200000010ff */
[----:B------:R-:W1:Y:S01]  /*7130*/  MUFU.EX2 R124, R124 ;  /* 0x0000007c007c7308 */ /* 0x000e620000000800 */
[----:B------:R-:W-:Y:S02]  /*7140*/  F2FP.BF16.PACK_AB R14, R72, R73 ;  /* 0x00000049480e723e */ /* 0x000fe400000010ff */
[----:B------:R-:W-:-:S05]  /*7150*/  F2FP.BF16.PACK_AB R15, R150, R147 ;  /* 0x00000093960f723e */ /* 0x000fca00000010ff */
[----:B------:R-:W-:Y:S02]  /*7160*/  MUFU.EX2 R120, R120 ;  /* 0x0000007800787308 */ /* 0x000fe40000000800 */
[C---:B---3--:R-:W-:Y:S06]  /*7170*/  HMMA.16816.F32.BF16 R8, R12.reuse, R16, R8 ;  /* 0x000000100c08723c */ /* 0x048fec0000041808 */
[----:B------:R-:W3:Y:S02]  /*7180*/  MUFU.EX2 R161, R161 ;  /* 0x000000a100a17308 */ /* 0x000ee40000000800 */
[C---:B------:R-:W-:Y:S01]  /*7190*/  HMMA.16816.F32.BF16 R4, R12.reuse, R18, R4 ;  /* 0x000000120c04723c */ /* 0x040fe20000041804 */
[----:B------:R-:W1:Y:S05]  /*71a0*/  LDSM.16.MT88.4 R16, [R223+0x6c00] ;  /* 0x006c0000df10783b */ /* 0x000e6a0000004200 */
[----:B------:R-:W-:Y:S02]  /*71b0*/  MUFU.EX2 R59, R59 ;  /* 0x0000003b003b7308 */ /* 0x000fe40000000800 */
[C---:B--2---:R-:W-:Y:S06]  /*71c0*/  HMMA.16816.F32.BF16 R24, R12.reuse, R28, R24 ;  /* 0x0000001c0c18723c */ /* 0x044fec0000041818 */
[----:B------:R-:W2:Y:S02]  /*71d0*/  MUFU.EX2 R58, R58 ;  /* 0x0000003a003a7308 */ /* 0x000ea40000000800 */
[----:B------:R-:W-:Y:S01]  /*71e0*/  HMMA.16816.F32.BF16 R20, R12, R30, R20 ;  /* 0x0000001e0c14723c */ /* 0x000fe20000041814 */
[----:B------:R-:W2:Y:S05]  /*71f0*/  LDSM.16.MT88.4 R28, [R224+0x7000] ;  /* 0x00700000e01c783b */ /* 0x000eaa0000004200 */
[----:B------:R-:W-:Y:S01]  /*7200*/  MUFU.EX2 R57, R57 ;  /* 0x0000003900397308 */ /* 0x000fe20000000800 */
        /* <DEDUP_REMOVED lines=9> */
[----:B------:R-:W2:Y:S06]  /*72a0*/  MUFU.EX2 R114, R114 ;  /* 0x0000007200727308 */ /* 0x000eac0000000800 */
[C---:B-1----:R-:W-:Y:S02]  /*72b0*/  HMMA.16816.F32.BF16 R24, R12.reuse, R16, R24 ;  /* 0x000000100c18723c */ /* 0x042fe40000041818 */
[----:B------:R-:W-:Y:S05]  /*72c0*/  MUFU.EX2 R116, R116 ;  /* 0x0000007400747308 */ /* 0x000fea0000000800 */
[----:B------:R-:W-:Y:S01]  /*72d0*/  F2FP.BF16.PACK_AB R16, R66, R67 ;  /* 0x000000434210723e */ /* 0x000fe200000010ff */
[----:B------:R-:W-:Y:S01]  /*72e0*/  HMMA.16816.F32.BF16 R20, R12, R18, R20 ;  /* 0x000000120c14723c */ /* 0x000fe20000041814 */
[----:B------:R-:W1:Y:S01]  /*72f0*/  LDSM.16.MT88.4 R12, [R224+0x7400] ;  /* 0x00740000e00c783b */ /* 0x000e620000004200 */
[----:B------:R-:W-:Y:S01]  /*7300*/  F2FP.BF16.PACK_AB R17, R151, R134 ;  /* 0x000000869711723e */ /* 0x000fe200000010ff */
[----:B------:R-:W-:Y:S04]  /*7310*/  MUFU.EX2 R55, R55 ;  /* 0x0000003700377308 */ /* 0x000fe80000000800 */
[----:B------:R-:W-:-:S02]  /*7320*/  F2FP.BF16.PACK_AB R18, R64, R65 ;  /* 0x000000414012723e */ /* 0x000fc400000010ff */
[----:B----4-:R-:W-:Y:S02]  /*7330*/  F2FP.BF16.PACK_AB R19, R159, R130 ;  /* 0x000000829f13723e */ /* 0x010fe400000010ff */
[----:B------:R-:W-:Y:S05]  /*7340*/  MUFU.EX2 R54, R54 ;  /* 0x0000003600367308 */ /* 0x000fea0000000800 */
[C---:B--2---:R-:W-:Y:S03]  /*7350*/  HMMA.16816.F32.BF16 R8, R16.reuse, R28, R8 ;  /* 0x0000001c1008723c */ /* 0x044fe60000041808 */
[----:B------:R-:W-:Y:S05]  /*7360*/  MUFU.EX2 R53, R53 ;  /* 0x0000003500357308 */ /* 0x000fea0000000800 */
[C---:B------:R-:W-:Y:S01]  /*7370*/  HMMA.16816.F32.BF16 R4, R16.reuse, R30, R4 ;  /* 0x0000001e1004723c */ /* 0x040fe20000041804 */
[----:B------:R-:W2:Y:S02]  /*7380*/  LDSM.16.MT88.4 R28, [R223+0x7400] ;  /* 0x00740000df1c783b */ /* 0x000ea40000004200 */
[----:B------:R-:W-:Y:S05]  /*7390*/  MUFU.EX2 R52, R52 ;  /* 0x0000003400347308 */ /* 0x000fea0000000800 */
[C---:B-----5:R-:W-:Y:S03]  /*73a0*/  HMMA.16816.F32.BF16 R24, R16.reuse, R32, R24 ;  /* 0x000000201018723c */ /* 0x060fe60000041818 */
[----:B------:R-:W-:Y:S04]  /*73b0*/  MUFU.EX2 R103, R103 ;  /* 0x0000006700677308 */ /* 0x000fe80000000800 */
[----:B------:R-:W-:Y:S01]  /*73c0*/  F2FP.BF16.PACK_AB R32, R62, R63 ;  /* 0x0000003f3e20723e */ /* 0x000fe200000010ff */
[----:B------:R-:W-:Y:S01]  /*73d0*/  HMMA.16816.F32.BF16 R20, R16, R34, R20 ;  /* 0x000000221014723c */ /* 0x000fe20000041814 */
[----:B------:R-:W4:Y:S01]  /*73e0*/  LDSM.16.MT88.4 R16, [R224+0x7800] ;  /* 0x00780000e010783b */ /* 0x000f220000004200 */
[----:B------:R-:W-:Y:S01]  /*73f0*/  F2FP.BF16.PACK_AB R33, R124, R127 ;  /* 0x0000007f7c21723e */ /* 0x000fe200000010ff */
[----:B------:R-:W-:Y:S04]  /*7400*/  MUFU.EX2 R102, R102 ;  /* 0x0000006600667308 */ /* 0x000fe80000000800 */
[----:B------:R-:W-:-:S02]  /*7410*/  F2FP.BF16.PACK_AB R34, R60, R61 ;  /* 0x0000003d3c22723e */ /* 0x000fc400000010ff */
[----:B---3--:R-:W-:Y:S02]  /*7420*/  F2FP.BF16.PACK_AB R35, R161, R120 ;  /* 0x00000078a123723e */ /* 0x008fe400000010ff */
[----:B------:R-:W-:Y:S05]  /*7430*/  MUFU.EX2 R94, R94 ;  /* 0x0000005e005e7308 */ /* 0x000fea0000000800 */
[C---:B-1----:R-:W-:Y:S03]  /*7440*/  HMMA.16816.F32.BF16 R8, R32.reuse, R12, R8 ;  /* 0x0000000c2008723c */ /* 0x042fe60000041808 */
[----:B------:R-:W-:Y:S04]  /*7450*/  MUFU.EX2 R3, R3 ;  /* 0x0000000300037308 */ /* 0x000fe80000000800 */
[----:B------:R-:W-:Y:S01]  /*7460*/  FADD.FTZ R13, R244, R121 ;  /* 0x00000079f40d7221 */ /* 0x000fe20000010000 */
[C---:B------:R-:W-:Y:S03]  /*7470*/  HMMA.16816.F32.BF16 R4, R32.reuse, R14, R4 ;  /* 0x0000000e2004723c */ /* 0x040fe60000041804 */
[----:B------:R-:W-:Y:S01]  /*7480*/  FADD.FTZ R206, R206, R13 ;  /* 0x0000000dcece7221 */ /* 0x000fe20000010000 */
[----:B------:R-:W1:Y:S01]  /*7490*/  MUFU.EX2 R121, R110 ;  /* 0x0000006e00797308 */ /* 0x000e620000000800 */
[----:B------:R-:W3:Y:S02]  /*74a0*/  LDSM.16.MT88.4 R12, [R223+0x7800] ;  /* 0x00780000df0c783b */ /* 0x000ee40000004200 */
[----:B------:R-:W-:Y:S01]  /*74b0*/  FADD.FTZ R115, R115, R206 ;  /* 0x000000ce73737221 */ /* 0x000fe20000010000 */
[C---:B--2---:R-:W-:Y:S03]  /*74c0*/  HMMA.16816.F32.BF16 R24, R32.reuse, R28, R24 ;  /* 0x0000001c2018723c */ /* 0x044fe60000041818 */
[----:B------:R-:W-:Y:S01]  /*74d0*/  FADD.FTZ R146, R146, R115 ;  /* 0x0000007392927221 */ /* 0x000fe20000010000 */
[----:B------:R-:W-:Y:S03]  /*74e0*/  MUFU.EX2 R98, R98 ;  /* 0x0000006200627308 */ /* 0x000fe60000000800 */
[----:B------:R-:W-:Y:S01]  /*74f0*/  FADD.FTZ R107, R107, R146 ;  /* 0x000000926b6b7221 */ /* 0x000fe20000010000 */
[----:B------:R-:W-:Y:S01]  /*7500*/  HMMA.16816.F32.BF16 R28, R32, R30, R20 ;  /* 0x0000001e201c723c */ /* 0x000fe20000041814 */
[----:B------:R-:W2:Y:S02]  /*7510*/  LDSM.16.MT88.4 R20, [R224+0x7c00] ;  /* 0x007c0000e014783b */ /* 0x000ea40000004200 */
[----:B------:R-:W-:Y:S01]  /*7520*/  FADD.FTZ R144, R144, R107 ;  /* 0x0000006b90907221 */ /* 0x000fe20000010000 */
[----:B------:R-:W-:Y:S03]  /*7530*/  MUFU.EX2 R111, R111 ;  /* 0x0000006f006f7308 */ /* 0x000fe60000000800 */
[----:B------:R-:W-:Y:S01]  /*7540*/  F2FP.BF16.PACK_AB R32, R58, R59 ;  /* 0x0000003b3a20723e */ /* 0x000fe200000010ff */
[----:B------:R-:W-:Y:S01]  /*7550*/  FADD.FTZ R99, R99, R144 ;  /* 0x0000009063637221 */ /* 0x000fe20000010000 */
[----:B------:R-:W-:-:S02]  /*7560*/  F2FP.BF16.PACK_AB R33, R114, R163 ;  /* 0x000000a37221723e */ /* 0x000fc400000010ff */
[----:B------:R-:W-:Y:S01]  /*7570*/  F2FP.BF16.PACK_AB R34, R56, R57 ;  /* 0x000000393822723e */ /* 0x000fe200000010ff */
[----:B------:R-:W-:Y:S01]  /*7580*/  FADD.FTZ R118, R118, R99 ;  /* 0x0000006376767221 */ /* 0x000fe20000010000 */
[----:B-1----:R-:W-:Y:S01]  /*7590*/  F2FP.BF16.PACK_AB R35, R121, R116 ;  /* 0x000000747923723e */ /* 0x002fe200000010ff */
[----:B------:R-:W-:Y:S01]  /*75a0*/  FFMA.FTZ R99, R92, c[0x0][0x23c], -R51 ;  /* 0x00008f005c637a23 */ /* 0x000fe20000010833 */
[----:B------:R-:W-:Y:S01]  /*75b0*/  MUFU.EX2 R174, R174 ;  /* 0x000000ae00ae7308 */ /* 0x000fe20000000800 */
[----:B------:R-:W-:-:S04]  /*75c0*/  FFMA.FTZ R92, R95, c[0x0][0x23c], -R74 ;  /* 0x00008f005f5c7a23 */ /* 0x000fc8000001084a */
[C---:B----4-:R-:W-:Y:S03]  /*75d0*/  HMMA.16816.F32.BF16 R8, R32.reuse, R16, R8 ;  /* 0x000000102008723c */ /* 0x050fe60000041808 */
[----:B------:R-:W-:Y:S04]  /*75e0*/  MUFU.EX2 R84, R84 ;  /* 0x0000005400547308 */ /* 0x000fe80000000800 */
[----:B------:R-:W-:Y:S01]  /*75f0*/  FADD.FTZ R17, R97, R118 ;  /* 0x0000007661117221 */ /* 0x000fe20000010000 */
[C---:B------:R-:W-:Y:S03]  /*7600*/  HMMA.16816.F32.BF16 R4, R32.reuse, R18, R4 ;  /* 0x000000122004723c */ /* 0x040fe60000041804 */
[----:B------:R-:W-:Y:S01]  /*7610*/  FADD.FTZ R112, R112, R17 ;  /* 0x0000001170707221 */ /* 0x000fe20000010000 */
[----:B------:R-:W1:Y:S01]  /*7620*/  MUFU.EX2 R97, R99 ;  /* 0x0000006300617308 */ /* 0x000e620000000800 */
[----:B------:R-:W4:Y:S02]  /*7630*/  LDSM.16.MT88.4 R16, [R223+0x7c00] ;  /* 0x007c0000df10783b */ /* 0x000f240000004200 */
[----:B------:R-:W-:Y:S01]  /*7640*/  FADD.FTZ R93, R93, R112 ;  /* 0x000000705d5d7221 */ /* 0x000fe20000010000 */
[C---:B---3--:R-:W-:Y:S03]  /*7650*/  HMMA.16816.F32.BF16 R24, R32.reuse, R12, R24 ;  /* 0x0000000c2018723c */ /* 0x048fe60000041818 */
[----:B------:R-:W-:Y:S01]  /*7660*/  FADD.FTZ R106, R106, R93 ;  /* 0x0000005d6a6a7221 */ /* 0x000fe20000010000 */
[----:B------:R-:W-:Y:S03]  /*7670*/  MUFU.EX2 R80, R80 ;  /* 0x0000005000507308 */ /* 0x000fe60000000800 */
[----:B------:R-:W-:Y:S01]  /*7680*/  F2FP.BF16.PACK_AB R12, R54, R55 ;  /* 0x00000037360c723e */ /* 0x000fe200000010ff */
[----:B------:R-:W-:Y:S01]  /*7690*/  HMMA.16816.F32.BF16 R28, R32, R14, R28 ;  /* 0x0000000e201c723c */ /* 0x000fe2000004181c */
[----:B------:R-:W-:-:S03]  /*76a0*/  F2FP.BF16.PACK_AB R13, R102, R103 ;  /* 0x00000067660d723e */ /* 0x000fc600000010ff */
[----:B------:R-:W-:Y:S03]  /*76b0*/  MUFU.EX2 R137, R137 ;  /* 0x0000008900897308 */ /* 0x000fe60000000800 */
[----:B------:R-:W-:Y:S01]  /*76c0*/  FADD.FTZ R33, R91, R106 ;  /* 0x0000006a5b217221 */ /* 0x000fe20000010000 */
[----:B------:R-:W-:Y:S02]  /*76d0*/  F2FP.BF16.PACK_AB R14, R52, R53 ;  /* 0x00000035340e723e */ /* 0x000fe400000010ff */
[----:B-1----:R-:W-:Y:S01]  /*76e0*/  F2FP.BF16.PACK_AB R15, R97, R94 ;  /* 0x0000005e610f723e */ /* 0x002fe200000010ff */
[----:B------:R-:W-:Y:S01]  /*76f0*/  FADD.FTZ R100, R100, R33 ;  /* 0x0000002164647221 */ /* 0x000fe20000010000 */
[----:B------:R-:W1:Y:S01]  /*7700*/  MUFU.EX2 R91, R86 ;  /* 0x00000056005b7308 */ /* 0x000e620000000800 */
[----:B------:R-:W3:Y:S02]  /*7710*/  LDSM.16.MT88.4 R32, [R224+0x8000] ;  /* 0x00800000e020783b */ /* 0x000ee40000004200 */
[----:B------:R-:W-:-:S02]  /*7720*/  FADD.FTZ R89, R89, R100 ;  /* 0x0000006459597221 */ /* 0x000fc40000010000 */
[C---:B--2---:R-:W-:Y:S02]  /*7730*/  HMMA.16816.F32.BF16 R8, R12.reuse, R20, R8 ;  /* 0x000000140c08723c */ /* 0x044fe40000041808 */
[----:B------:R-:W-:Y:S01]  /*7740*/  FADD.FTZ R96, R96, R89 ;  /* 0x0000005960607221 */ /* 0x000fe20000010000 */
[----:B------:R-:W-:Y:S03]  /*7750*/  MUFU.EX2 R148, R148 ;  /* 0x0000009400947308 */ /* 0x000fe60000000800 */
[----:B------:R-:W-:Y:S02]  /*7760*/  FADD.FTZ R87, R87, R96 ;  /* 0x0000006057577221 */ /* 0x000fe40000010000 */
[----:B------:R-:W-:Y:S01]  /*7770*/  HMMA.16816.F32.BF16 R4, R12, R22, R4 ;  /* 0x000000160c04723c */ /* 0x000fe20000041804 */
[----:B------:R-:W2:Y:S01]  /*7780*/  LDSM.16.MT88.4 R20, [R223+0x8000] ;  /* 0x00800000df14783b */ /* 0x000ea20000004200 */
[----:B------:R-:W-:Y:S01]  /*7790*/  FADD.FTZ R90, R90, R87 ;  /* 0x000000575a5a7221 */ /* 0x000fe20000010000 */
[----:B------:R-:W-:Y:S03]  /*77a0*/  MUFU.EX2 R133, R133 ;  /* 0x0000008500857308 */ /* 0x000fe60000000800 */
[----:B------:R-:W-:-:S02]  /*77b0*/  FADD.FTZ R85, R85, R90 ;  /* 0x0000005a55557221 */ /* 0x000fc40000010000 */
[C---:B----4-:R-:W-:Y:S02]  /*77c0*/  HMMA.16816.F32.BF16 R24, R12.reuse, R16, R24 ;  /* 0x000000100c18723c */ /* 0x050fe40000041818 */
[----:B------:R-:W-:Y:S01]  /*77d0*/  FADD.FTZ R88, R88, R85 ;  /* 0x0000005558587221 */ /* 0x000fe20000010000 */
[----:B------:R-:W4:Y:S03]  /*77e0*/  MUFU.EX2 R87, R76 ;  /* 0x0000004c00577308 */ /* 0x000f260000000800 */
[----:B------:R-:W-:Y:S02]  /*77f0*/  FADD.FTZ R81, R81, R88 ;  /* 0x0000005851517221 */ /* 0x000fe40000010000 */
[----:B------:R-:W-:Y:S01]  /*7800*/  FADD.FTZ R17, R143, R168 ;  /* 0x000000a88f117221 */ /* 0x000fe20000010000 */
[----:B------:R-:W-:Y:S01]  /*7810*/  HMMA.16816.F32.BF16 R28, R12, R18, R28 ;  /* 0x000000120c1c723c */ /* 0x000fe2000004181c */
[----:B------:R-:W-:Y:S01]  /*7820*/  FADD.FTZ R82, R82, R81 ;  /* 0x0000005152527221 */ /* 0x000fe20000010000 */
[----:B------:R-:W5:Y:S01]  /*7830*/  MUFU.EX2 R128, R128 ;  /* 0x0000008000807308 */ /* 0x000f620000000800 */
[----:B------:R-:W-:-:S04]  /*7840*/  FADD.FTZ R17, R162, R17 ;  /* 0x00000011a2117221 */ /* 0x000fc80000010000 */
[----:B------:R-:W-:Y:S01]  /*7850*/  FADD.FTZ R19, R77, R82 ;  /* 0x000000524d137221 */ /* 0x000fe20000010000 */
[----:B------:R-:W-:Y:S01]  /*7860*/  F2FP.BF16.PACK_AB R12, R98, R3 ;  /* 0x00000003620c723e */ /* 0x000fe200000010ff */
[----:B------:R-:W-:Y:S01]  /*7870*/  FADD.FTZ R160, R160, R17 ;  /* 0x00000011a0a07221 */ /* 0x000fe20000010000 */
[----:B-1----:R-:W-:Y:S01]  /*7880*/  F2FP.BF16.PACK_AB R13, R84, R91 ;  /* 0x0000005b540d723e */ /* 0x002fe200000010ff */
[----:B------:R-:W-:Y:S01]  /*7890*/  FADD.FTZ R78, R78, R19 ;  /* 0x000000134e4e7221 */ /* 0x000fe20000010000 */
[----:B------:R-:W-:Y:S01]  /*78a0*/  F2FP.BF16.PACK_AB R14, R174, R111 ;  /* 0x0000006fae0e723e */ /* 0x000fe200000010ff */
[----:B------:R-:W-:Y:S01]  /*78b0*/  FADD.FTZ R160, R145, R160 ;  /* 0x000000a091a07221 */ /* 0x000fe20000010000 */
[----:B----4-:R-:W-:Y:S01]  /*78c0*/  F2FP.BF16.PACK_AB R15, R87, R80 ;  /* 0x00000050570f723e */ /* 0x010fe200000010ff */
[----:B------:R-:W-:Y:S01]  /*78d0*/  FADD.FTZ R78, R75, R78 ;  /* 0x0000004e4b4e7221 */ /* 0x000fe20000010000 */
[----:B------:R-:W-:Y:S01]  /*78e0*/  LDSM.16.MT88.4 R16, [R224+0x8400] ;  /* 0x00840000e010783b */ /* 0x000fe20000004200 */
[----:B------:R-:W-:Y:S01]  /*78f0*/  FADD.FTZ R147, R147, R160 ;  /* 0x000000a093937221 */ /* 0x000fe20000010000 */
[----:B------:R-:W-:Y:S01]  /*7900*/  MUFU.EX2 R36, R36 ;  /* 0x0000002400247308 */ /* 0x000fe20000000800 */
[----:B------:R-:W-:-:S02]  /*7910*/  FADD.FTZ R73, R73, R78 ;  /* 0x0000004e49497221 */ /* 0x000fc40000010000 */
[----:B------:R-:W-:Y:S01]  /*7920*/  FADD.FTZ R150, R150, R147 ;  /* 0x0000009396967221 */ /* 0x000fe20000010000 */
[C---:B---3--:R-:W-:Y:S01]  /*7930*/  HMMA.16816.F32.BF16 R8, R12.reuse, R32, R8 ;  /* 0x000000200c08723c */ /* 0x048fe20000041808 */
[----:B------:R-:W-:Y:S02]  /*7940*/  FADD.FTZ R72, R72, R73 ;  /* 0x0000004948487221 */ /* 0x000fe40000010000 */
[----:B------:R-:W-:Y:S01]  /*7950*/  FADD.FTZ R141, R141, R150 ;  /* 0x000000968d8d7221 */ /* 0x000fe20000010000 */
[----:B------:R-:W-:Y:S01]  /*7960*/  MUFU.EX2 R37, R37 ;  /* 0x0000002500257308 */ /* 0x000fe20000000800 */
[----:B------:R-:W-:Y:S02]  /*7970*/  FADD.FTZ R71, R71, R72 ;  /* 0x0000004847477221 */ /* 0x000fe40000010000 */
[----:B------:R-:W-:Y:S01]  /*7980*/  FADD.FTZ R141, R138, R141 ;  /* 0x0000008d8a8d7221 */ /* 0x000fe20000010000 */
[C---:B------:R-:W-:Y:S01]  /*7990*/  HMMA.16816.F32.BF16 R4, R12.reuse, R34, R4 ;  /* 0x000000220c04723c */ /* 0x040fe20000041804 */
[----:B------:R-:W-:Y:S01]  /*79a0*/  FADD.FTZ R70, R70, R71 ;  /* 0x0000004746467221 */ /* 0x000fe20000010000 */
[----:B------:R-:W1:Y:S01]  /*79b0*/  LDSM.16.MT88.4 R32, [R223+0x8400] ;  /* 0x00840000df20783b */ /* 0x000e620000004200 */
[----:B------:R-:W-:Y:S01]  /*79c0*/  FADD.FTZ R136, R136, R141 ;  /* 0x0000008d88887221 */ /* 0x000fe20000010000 */
[----:B------:R-:W-:Y:S01]  /*79d0*/  MUFU.EX2 R113, R113 ;  /* 0x0000007100717308 */ /* 0x000fe20000000800 */
[----:B------:R-:W-:Y:S01]  /*79e0*/  FADD.FTZ R69, R69, R70 ;  /* 0x0000004645457221 */ /* 0x000fe20000010000 */
[----:B------:R-:W-:Y:S01]  /*79f0*/  LDSM.16.MT88.4 R140, [R224+0x8c00] ;  /* 0x008c0000e08c783b */ /* 0x000fe20000004200 */
[----:B------:R-:W-:Y:S01]  /*7a00*/  FADD.FTZ R149, R149, R136 ;  /* 0x0000008895957221 */ /* 0x000fe20000010000 */
[----:B--2---:R-:W-:Y:S01]  /*7a10*/  HMMA.16816.F32.BF16 R28, R12, R22, R28 ;  /* 0x000000160c1c723c */ /* 0x004fe2000004181c */
[----:B------:R-:W-:-:S02]  /*7a20*/  FADD.FTZ R68, R68, R69 ;  /* 0x0000004544447221 */ /* 0x000fc40000010000 */
[----:B------:R-:W-:Y:S01]  /*7a30*/  FADD.FTZ R134, R134, R149 ;  /* 0x0000009586867221 */ /* 0x000fe20000010000 */
[----:B------:R-:W-:Y:S01]  /*7a40*/  MUFU.EX2 R108, R108 ;  /* 0x0000006c006c7308 */ /* 0x000fe20000000800 */
[----:B------:R-:W-:Y:S02]  /*7a50*/  FADD.FTZ R67, R67, R68 ;  /* 0x0000004443437221 */ /* 0x000fe40000010000 */
[----:B------:R-:W-:Y:S01]  /*7a60*/  FADD.FTZ R151, R151, R134 ;  /* 0x0000008697977221 */ /* 0x000fe20000010000 */
[----:B------:R-:W-:Y:S01]  /*7a70*/  HMMA.16816.F32.BF16 R24, R12, R20, R24 ;  /* 0x000000140c18723c */ /* 0x000fe20000041818 */
[----:B------:R-:W-:Y:S01]  /*7a80*/  FADD.FTZ R66, R66, R67 ;  /* 0x0000004342427221 */ /* 0x000fe20000010000 */
[----:B------:R-:W2:Y:S01]  /*7a90*/  LDSM.16.MT88.4 R20, [R224+0x8800] ;  /* 0x00880000e014783b */ /* 0x000ea20000004200 */
[----:B------:R-:W-:Y:S01]  /*7aa0*/  FADD.FTZ R130, R130, R151 ;  /* 0x0000009782827221 */ /* 0x000fe20000010000 */
[----:B------:R-:W-:Y:S01]  /*7ab0*/  MUFU.EX2 R92, R92 ;  /* 0x0000005c005c7308 */ /* 0x000fe20000000800 */
[----:B------:R-:W-:-:S02]  /*7ac0*/  FADD.FTZ R65, R65, R66 ;  /* 0x0000004241417221 */ /* 0x000fc40000010000 */
[--C-:B------:R-:W-:Y:S01]  /*7ad0*/  FFMA.FTZ R77, R38, c[0x0][0x23c], -R51.reuse ;  /* 0x00008f00264d7a23 */ /* 0x100fe20000010833 */
[----:B------:R-:W-:Y:S01]  /*7ae0*/  F2FP.BF16.PACK_AB R12, R148, R137 ;  /* 0x00000089940c723e */ /* 0x000fe200000010ff */
[----:B------:R-:W-:Y:S01]  /*7af0*/  FFMA.FTZ R38, R40, c[0x0][0x23c], -R51 ;  /* 0x00008f0028267a23 */ /* 0x000fe20000010833 */
[----:B-----5:R-:W-:Y:S01]  /*7b00*/  F2FP.BF16.PACK_AB R14, R128, R133 ;  /* 0x00000085800e723e */ /* 0x020fe200000010ff */
[----:B------:R-:W-:Y:S01]  /*7b10*/  FADD.FTZ R64, R64, R65 ;  /* 0x0000004140407221 */ /* 0x000fe20000010000 */
[----:B------:R-:W-:Y:S01]  /*7b20*/  MUFU.EX2 R83, R83 ;  /* 0x0000005300537308 */ /* 0x000fe20000000800 */
[----:B------:R-:W-:Y:S02]  /*7b30*/  FADD.FTZ R130, R159, R130 ;  /* 0x000000829f827221 */ /* 0x000fe40000010000 */
[----:B------:R-:W-:Y:S02]  /*7b40*/  FADD.FTZ R63, R63, R64 ;  /* 0x000000403f3f7221 */ /* 0x000fe40000010000 */
[----:B------:R-:W-:-:S02]  /*7b50*/  FADD.FTZ R127, R127, R130 ;  /* 0x000000827f7f7221 */ /* 0x000fc40000010000 */
[----:B------:R-:W-:Y:S01]  /*7b60*/  FADD.FTZ R62, R62, R63 ;  /* 0x0000003f3e3e7221 */ /* 0x000fe20000010000 */
[----:B------:R-:W3:Y:S01]  /*7b70*/  MUFU.EX2 R77, R77 ;  /* 0x0000004d004d7308 */ /* 0x000ee20000000800 */
[----:B------:R-:W-:Y:S02]  /*7b80*/  FADD.FTZ R127, R124, R127 ;  /* 0x0000007f7c7f7221 */ /* 0x000fe40000010000 */
[----:B------:R-:W-:Y:S02]  /*7b90*/  FADD.FTZ R61, R61, R62 ;  /* 0x0000003e3d3d7221 */ /* 0x000fe40000010000 */
[----:B------:R-:W-:Y:S02]  /*7ba0*/  FADD.FTZ R120, R120, R127 ;  /* 0x0000007f78787221 */ /* 0x000fe40000010000 */
[----:B------:R-:W-:Y:S01]  /*7bb0*/  FADD.FTZ R60, R60, R61 ;  /* 0x0000003d3c3c7221 */ /* 0x000fe20000010000 */
[----:B------:R-:W4:Y:S01]  /*7bc0*/  MUFU.EX2 R38, R38 ;  /* 0x0000002600267308 */ /* 0x000f220000000800 */
[----:B------:R-:W-:-:S02]  /*7bd0*/  FADD.FTZ R120, R161, R120 ;  /* 0x00000078a1787221 */ /* 0x000fc40000010000 */
[----:B------:R-:W-:Y:S02]  /*7be0*/  FADD.FTZ R59, R59, R60 ;  /* 0x0000003c3b3b7221 */ /* 0x000fe40000010000 */
[----:B------:R-:W-:Y:S02]  /*7bf0*/  FADD.FTZ R163, R163, R120 ;  /* 0x00000078a3a37221 */ /* 0x000fe40000010000 */
[----:B------:R-:W-:Y:S01]  /*7c00*/  FADD.FTZ R58, R58, R59 ;  /* 0x0000003b3a3a7221 */ /* 0x000fe20000010000 */
[----:B---3--:R-:W-:Y:S01]  /*7c10*/  F2FP.BF16.PACK_AB R13, R77, R36 ;  /* 0x000000244d0d723e */ /* 0x008fe200000010ff */
[----:B------:R-:W-:Y:S01]  /*7c20*/  FADD.FTZ R163, R114, R163 ;  /* 0x000000a372a37221 */ /* 0x000fe20000010000 */
[----:B------:R-:W-:Y:S01]  /*7c30*/  MUFU.EX2 R39, R39 ;  /* 0x0000002700277308 */ /* 0x000fe20000000800 */
[----:B------:R-:W-:Y:S02]  /*7c40*/  FADD.FTZ R57, R57, R58 ;  /* 0x0000003a39397221 */ /* 0x000fe40000010000 */
[----:B------:R-:W-:-:S02]  /*7c50*/  FFMA.FTZ R40, R43, c[0x0][0x23c], -R51 ;  /* 0x00008f002b287a23 */ /* 0x000fc40000010833 */
[----:B------:R-:W-:Y:S01]  /*7c60*/  FADD.FTZ R56, R56, R57 ;  /* 0x0000003938387221 */ /* 0x000fe20000010000 */
[----:B----4-:R-:W-:Y:S02]  /*7c70*/  F2FP.BF16.PACK_AB R15, R38, R37 ;  /* 0x00000025260f723e */ /* 0x010fe400000010ff */
[----:B------:R-:W-:Y:S01]  /*7c80*/  MUFU.EX2 R42, R42 ;  /* 0x0000002a002a7308 */ /* 0x000fe20000000800 */
[----:B------:R-:W-:-:S04]  /*7c90*/  FADD.FTZ R55, R55, R56 ;  /* 0x0000003837377221 */ /* 0x000fc80000010000 */
[C---:B-1----:R-:W-:Y:S01]  /*7ca0*/  HMMA.16816.F32.BF16 R28, R12.reuse, R34, R28 ;  /* 0x000000220c1c723c */ /* 0x042fe2000004181c */
[----:B------:R-:W-:Y:S02]  /*7cb0*/  FADD.FTZ R54, R54, R55 ;  /* 0x0000003736367221 */ /* 0x000fe40000010000 */
[----:B------:R-:W1:Y:S02]  /*7cc0*/  MUFU.EX2 R40, R40 ;  /* 0x0000002800287308 */ /* 0x000e640000000800 */
[----:B------:R-:W-:Y:S02]  /*7cd0*/  FADD.FTZ R53, R53, R54 ;  /* 0x0000003635357221 */ /* 0x000fe40000010000 */
[----:B------:R-:W-:Y:S01]  /*7ce0*/  FADD.FTZ R34, R116, R163 ;  /* 0x000000a374227221 */ /* 0x000fe20000010000 */
[----:B------:R-:W-:Y:S01]  /*7cf0*/  HMMA.16816.F32.BF16 R8, R12, R16, R8 ;  /* 0x000000100c08723c */ /* 0x000fe20000041808 */
[----:B------:R-:W-:Y:S02]  /*7d00*/  FADD.FTZ R52, R52, R53 ;  /* 0x0000003534347221 */ /* 0x000fe40000010000 */
[----:B------:R-:W-:Y:S01]  /*7d10*/  FADD.FTZ R34, R121, R34 ;  /* 0x0000002279227221 */ /* 0x000fe20000010000 */
[----:B------:R-:W3:Y:S01]  /*7d20*/  MUFU.EX2 R41, R41 ;  /* 0x0000002900297308 */ /* 0x000ee20000000800 */
[----:B------:R-:W-:-:S02]  /*7d30*/  FADD.FTZ R3, R3, R52 ;  /* 0x0000003403037221 */ /* 0x000fc40000010000 */
[----:B------:R-:W-:Y:S01]  /*7d40*/  FADD.FTZ R103, R103, R34 ;  /* 0x0000002267677221 */ /* 0x000fe20000010000 */
[C---:B------:R-:W-:Y:S01]  /*7d50*/  HMMA.16816.F32.BF16 R4, R12.reuse, R18, R4 ;  /* 0x000000120c04723c */ /* 0x040fe20000041804 */
[----:B------:R-:W4:Y:S01]  /*7d60*/  LDSM.16.MT88.4 R16, [R223+0x8800] ;  /* 0x00880000df10783b */ /* 0x000f220000004200 */
[----:B------:R-:W-:Y:S02]  /*7d70*/  FADD.FTZ R98, R98, R3 ;  /* 0x0000000362627221 */ /* 0x000fe40000010000 */
[----:B------:R-:W-:Y:S01]  /*7d80*/  FADD.FTZ R103, R102, R103 ;  /* 0x0000006766677221 */ /* 0x000fe20000010000 */
[----:B------:R-:W-:Y:S01]  /*7d90*/  MUFU.EX2 R76, R79 ;  /* 0x0000004f004c7308 */ /* 0x000fe20000000800 */
[----:B------:R-:W-:Y:S02]  /*7da0*/  FADD.FTZ R111, R111, R98 ;  /* 0x000000626f6f7221 */ /* 0x000fe40000010000 */
[----:B------:R-:W-:Y:S01]  /*7db0*/  FADD.FTZ R94, R94, R103 ;  /* 0x000000675e5e7221 */ /* 0x000fe20000010000 */
[----:B------:R-:W-:Y:S01]  /*7dc0*/  HMMA.16816.F32.BF16 R24, R12, R32, R24 ;  /* 0x000000200c18723c */ /* 0x000fe20000041818 */
[----:B------:R-:W-:-:S02]  /*7dd0*/  FADD.FTZ R174, R174, R111 ;  /* 0x0000006faeae7221 */ /* 0x000fc40000010000 */
[----:B------:R-:W-:Y:S01]  /*7de0*/  FADD.FTZ R94, R97, R94 ;  /* 0x0000005e615e7221 */ /* 0x000fe20000010000 */
[----:B------:R-:W5:Y:S01]  /*7df0*/  MUFU.EX2 R45, R45 ;  /* 0x0000002d002d7308 */ /* 0x000f620000000800 */
[----:B------:R-:W-:Y:S02]  /*7e00*/  FADD.FTZ R137, R137, R174 ;  /* 0x000000ae89897221 */ /* 0x000fe40000010000 */
        /* <DEDUP_REMOVED lines=9> */
[----:B------:R-:W-:Y:S01]  /*7ea0*/  MUFU.EX2 R34, R48 ;  /* 0x0000003000227308 */ /* 0x000fe20000000800 */
[----:B------:R-:W-:-:S02]  /*7eb0*/  FFMA.FTZ R33, R44, c[0x0][0x23c], -R51 ;  /* 0x00008f002c217a23 */ /* 0x000fc40000010833 */
[----:B------:R-:W-:Y:S02]  /*7ec0*/  FADD.FTZ R87, R87, R80 ;  /* 0x0000005057577221 */ /* 0x000fe40000010000 */
[C---:B--2---:R-:W-:Y:S01]  /*7ed0*/  HMMA.16816.F32.BF16 R8, R12.reuse, R20, R8 ;  /* 0x000000140c08723c */ /* 0x044fe20000041808 */
[----:B------:R-:W-:Y:S02]  /*7ee0*/  FFMA.FTZ R32, R50, c[0x0][0x23c], -R74 ;  /* 0x00008f0032207a23 */ /* 0x000fe4000001084a */
[----:B------:R-:W-:Y:S01]  /*7ef0*/  FADD.FTZ R36, R36, R87 ;  /* 0x0000005724247221 */ /* 0x000fe20000010000 */
[----:B------:R-:W1:Y:S01]  /*7f00*/  MUFU.EX2 R33, R33 ;  /* 0x0000002100217308 */ /* 0x000e620000000800 */
[----:B------:R-:W-:Y:S02]  /*7f10*/  FFMA.FTZ R35, R47, c[0x0][0x23c], -R51 ;  /* 0x00008f002f237a23 */ /* 0x000fe40000010833 */
[----:B------:R-:W-:Y:S01]  /*7f20*/  FADD.FTZ R36, R77, R36 ;  /* 0x000000244d247221 */ /* 0x000fe20000010000 */
[----:B------:R-:W-:Y:S01]  /*7f30*/  HMMA.16816.F32.BF16 R20, R12, R22, R4 ;  /* 0x000000160c14723c */ /* 0x000fe20000041804 */
[----:B------:R-:W2:Y:S01]  /*7f40*/  LDSM.16.MT88.4 R4, [R223+0x8c00] ;  /* 0x008c0000df04783b */ /* 0x000ea20000004200 */
[----:B------:R-:W-:-:S02]  /*7f50*/  FADD.FTZ R128, R128, R133 ;  /* 0x0000008580807221 */ /* 0x000fc40000010000 */
[----:B------:R-:W-:Y:S01]  /*7f60*/  FADD.FTZ R37, R37, R36 ;  /* 0x0000002425257221 */ /* 0x000fe20000010000 */
[----:B------:R-:W-:Y:S01]  /*7f70*/  MUFU.EX2 R32, R32 ;  /* 0x0000002000207308 */ /* 0x000fe20000000800 */
[----:B------:R-:W-:Y:S02]  /*7f80*/  FADD.FTZ R3, R113, R128 ;  /* 0x0000008071037221 */ /* 0x000fe40000010000 */
[----:B------:R-:W-:Y:S01]  /*7f90*/  FADD.FTZ R38, R38, R37 ;  /* 0x0000002526267221 */ /* 0x000fe20000010000 */
[----:B----4-:R-:W-:Y:S01]  /*7fa0*/  HMMA.16816.F32.BF16 R24, R12, R16, R24 ;  /* 0x000000100c18723c */ /* 0x010fe20000041818 */
[----:B------:R-:W-:Y:S02]  /*7fb0*/  FADD.FTZ R3, R108, R3 ;  /* 0x000000036c037221 */ /* 0x000fe40000010000 */
[----:B------:R-:W-:Y:S01]  /*7fc0*/  FADD.FTZ R39, R39, R38 ;  /* 0x0000002627277221 */ /* 0x000fe20000010000 */
[----:B------:R-:W3:Y:S01]  /*7fd0*/  MUFU.EX2 R241, R241 ;  /* 0x000000f100f17308 */ /* 0x000ee20000000800 */
[----:B------:R-:W-:-:S02]  /*7fe0*/  FADD.FTZ R92, R92, R3 ;  /* 0x000000035c5c7221 */ /* 0x000fc40000010000 */
[----:B------:R-:W-:Y:S01]  /*7ff0*/  FADD.FTZ R39, R40, R39 ;  /* 0x0000002728277221 */ /* 0x000fe20000010000 */
[----:B------:R-:W-:Y:S01]  /*8000*/  HMMA.16816.F32.BF16 R28, R12, R18, R28 ;  /* 0x000000120c1c723c */ /* 0x000fe2000004181c */
[----:B------:R-:W-:Y:S02]  /*8010*/  FADD.FTZ R83, R83, R92 ;  /* 0x0000005c53537221 */ /* 0x000fe40000010000 */
[----:B------:R-:W-:Y:S01]  /*8020*/  FADD.FTZ R42, R42, R39 ;  /* 0x000000272a2a7221 */ /* 0x000fe20000010000 */
[----:B------:R-:W-:Y:S03]  /*8030*/  MUFU.EX2 R35, R35 ;  /* 0x0000002300237308 */ /* 0x000fe60000000800 */
[----:B------:R-:W-:Y:S01]  /*8040*/  FADD.FTZ R42, R41, R42 ;  /* 0x0000002a292a7221 */ /* 0x000fe20000010000 */
[----:B-----5:R-:W-:Y:S01]  /*8050*/  F2FP.BF16.PACK_AB R12, R45, R76 ;  /* 0x0000004c2d0c723e */ /* 0x020fe200000010ff */
[----:B------:R-:W-:Y:S01]  /*8060*/  FADD.FTZ R76, R76, R83 ;  /* 0x000000534c4c7221 */ /* 0x000fe20000010000 */
[----:B-1----:R-:W-:Y:S01]  /*8070*/  F2FP.BF16.PACK_AB R13, R34, R33 ;  /* 0x00000021220d723e */ /* 0x002fe200000010ff */
[----:B------:R-:W-:Y:S01]  /*8080*/  FADD.FTZ R33, R33, R42 ;  /* 0x0000002a21217221 */ /* 0x000fe20000010000 */
[----:B------:R-:W1:Y:S01]  /*8090*/  MUFU.EX2 R240, R240 ;  /* 0x000000f000f07308 */ /* 0x000e620000000800 */
[----:B---3--:R-:W-:Y:S01]  /*80a0*/  F2FP.BF16.PACK_AB R14, R241, R32 ;  /* 0x00000020f10e723e */ /* 0x008fe200000010ff */
[----:B------:R-:W-:-:S02]  /*80b0*/  FADD.FTZ R45, R45, R76 ;  /* 0x0000004c2d2d7221 */ /* 0x000fc40000010000 */
[----:B------:R-:W-:Y:S02]  /*80c0*/  FADD.FTZ R34, R34, R33 ;  /* 0x0000002122227221 */ /* 0x000fe40000010000 */
[----:B------:R-:W-:-:S04]  /*80d0*/  FADD.FTZ R32, R32, R45 ;  /* 0x0000002d20207221 */ /* 0x000fc80000010000 */
[----:B------:R-:W-:Y:S01]  /*80e0*/  FADD.FTZ R241, R241, R32 ;  /* 0x00000020f1f17221 */ /* 0x000fe20000010000 */
[----:B-1----:R-:W-:Y:S01]  /*80f0*/  F2FP.BF16.PACK_AB R15, R240, R35 ;  /* 0x00000023f00f723e */ /* 0x002fe200000010ff */
[----:B------:R-:W-:-:S04]  /*8100*/  FADD.FTZ R35, R35, R34 ;  /* 0x0000002223237221 */ /* 0x000fc80000010000 */
[----:B------:R-:W-:Y:S02]  /*8110*/  FADD.FTZ R240, R240, R35 ;  /* 0x00000023f0f07221 */ /* 0x000fe40000010000 */
[C---:B------:R-:W-:Y:S08]  /*8120*/  HMMA.16816.F32.BF16 R144, R12.reuse, R140, R8 ;  /* 0x0000008c0c90723c */ /* 0x040ff00000041808 */
[C---:B------:R-:W-:Y:S08]  /*8130*/  HMMA.16816.F32.BF16 R140, R12.reuse, R142, R20 ;  /* 0x0000008e0c8c723c */ /* 0x040ff00000041814 */
[C---:B--2---:R-:W-:Y:S08]  /*8140*/  HMMA.16816.F32.BF16 R136, R12.reuse, R4, R24 ;  /* 0x000000040c88723c */ /* 0x044ff00000041818 */
[----:B------:R-:W-:Y:S01]  /*8150*/  HMMA.16816.F32.BF16 R132, R12, R6, R28 ;  /* 0x000000060c84723c */ /* 0x000fe2000004181c */
[----:B------:R-:W-:Y:S07]  /*8160*/  @!UPT UIADD3 URZ, URZ, URZ, URZ ;  /* 0x0000003f3f3ff290 */ /* 0x000fee000fffe03f */
[----:B------:R-:W-:Y:S11]  /*8170*/  @!P1 BRA `(.L_x_1135) ;  /* 0x00005c2000009947 */ /* 0x000ff60003800000 */
        /* <DEDUP_REMOVED lines=24> */
[C---:B------:R-:W-:Y:S01]  /*8300*/  IMAD R7, R152.reuse, R7, R6 ;  /* 0x0000000798077224 */ /* 0x040fe200078e0206 */
[----:B------:R-:W-:Y:S01]  /*8310*/  LOP3.LUT R6, RZ, c[0x0][0x2d0], RZ, 0x33, !PT ;  /* 0x0000b400ff067a12 */ /* 0x000fe200078e33ff */
        /* <DEDUP_REMOVED lines=9> */
[----:B------:R-:W-:-:S07]  /*83b0*/  ISETP.NE.AND P1, PT, RZ, c[0x0][0x2d0], PT ;  /* 0x0000b400ff007a0c */ /* 0x000fce0003f25270 */
        /* <DEDUP_REMOVED lines=26> */
.L_x_1136:
[----:B------:R-:W-:-:S05]  /*8560*/  IMAD.MOV.U32 R5, RZ, RZ, c[0x0][0x1a0] ;  /* 0x00006800ff057624 */ /* 0x000fca00078e00ff */
[----:B------:R-:W-:-:S04]  /*8570*/  LEA R5, -R5, RZ, 0x8 ;  /* 0x000000ff05057211 */ /* 0x000fc800078e41ff */
[----:B------:R-:W-:Y:S02]  /*8580*/  SHF.R.S32.HI R4, RZ, 0x1f, R5 ;  /* 0x0000001fff047819 */ /* 0x000fe40000011405 */
.L_x_1137:
[----:B------:R-:W-:Y:S01]  /*8590*/  ISETP.GE.AND P0, PT, R233, c[0x0][0x220], PT ;  /* 0x00008800e9007a0c */ /* 0x000fe20003f06270 */
[----:B------:R-:W-:Y:S01]  /*85a0*/  IMAD.SHL.U32 R168, R231, 0x100, RZ ;  /* 0x00000100e7a87824 */ /* 0x000fe200078e00ff */
[----:B------:R-:W-:-:S04]  /*85b0*/  LEA R242, P4, R5, R242, 0x1 ;  /* 0x000000f205f27211 */ /* 0x000fc800078808ff */
[----:B------:R-:W-:-:S07]  /*85c0*/  LEA.HI.X R243, R5, R243, R4, 0x1, P4 ;  /* 0x000000f305f37211 */ /* 0x000fce00020f0c04 */
[----:B------:R-:W-:Y:S01]  /*85d0*/  @!P0 IMAD.MOV.U32 R23, RZ, RZ, c[0x0][0x1a0] ;  /* 0x00006800ff178624 */ /* 0x000fe200078e00ff */
[----:B------:R-:W-:Y:S01]  /*85e0*/  @P0 STS [R232+0x5000], RZ ;  /* 0x005000ffe8000388 */ /* 0x000fe20000000800 */
[--C-:B------:R-:W-:Y:S02]  /*85f0*/  @!P0 IMAD.MOV.U32 R156, RZ, RZ, R154.reuse ;  /* 0x000000ffff9c8224 */ /* 0x100fe400078e009a */
[----:B------:R-:W-:Y:S01]  /*8600*/  @!P0 IMAD.MOV.U32 R17, RZ, RZ, c[0x0][0x1a0] ;  /* 0x00006800ff118624 */ /* 0x000fe200078e00ff */
[----:B------:R-:W-:Y:S01]  /*8610*/  @P0 STS [R232+0x5004], RZ ;  /* 0x005004ffe8000388 */ /* 0x000fe20000000800 */
[----:B------:R-:W-:Y:S02]  /*8620*/  @!P0 IMAD.MOV.U32 R20, RZ, RZ, c[0x0][0x1a0] ;  /* 0x00006800ff148624 */ /* 0x000fe400078e00ff */
[----:B------:R-:W-:Y:S01]  /*8630*/  @!P0 IMAD.MOV.U32 R6, RZ, RZ, R154 ;  /* 0x000000ffff068224 */ /* 0x000fe200078e009a */
[----:B------:R-:W-:Y:S01]  /*8640*/  @!P0 LEA R8, P2, R17, R154, 0x6 ;  /* 0x0000009a11088211 */ /* 0x000fe200078430ff */
[--C-:B------:R-:W-:Y:S01]  /*8650*/  @!P0 IMAD.MOV.U32 R7, RZ, RZ, R157.reuse ;  /* 0x000000ffff078224 */ /* 0x100fe200078e009d */
[----:B------:R-:W-:Y:S01]  /*8660*/  @P0 STS.64 [R232+0x5008], RZ ;  /* 0x005008ffe8000388 */ /* 0x000fe20000000a00 */
[----:B------:R-:W-:Y:S01]  /*8670*/  @!P0 IMAD.MOV.U32 R18, RZ, RZ, c[0x0][0x1a0] ;  /* 0x00006800ff128624 */ /* 0x000fe200078e00ff */
[----:B------:R-:W-:Y:S01]  /*8680*/  @!P0 IADD3 R8, P4, R5, R8, RZ ;  /* 0x0000000805088210 */ /* 0x000fe20007f9e0ff */
[----:B------:R-:W-:Y:S01]  /*8690*/  @!P0 IMAD.WIDE.U32 R22, R23, 0x60, R156 ;  /* 0x0000006017168825 */ /* 0x000fe200078e009c */
[----:B------:R-:W-:Y:S01]  /*86a0*/  @!PT LDS RZ, [RZ] ;  /* 0x00000000fffff984 */ /* 0x000fe20000000800 */
[----:B------:R-:W-:Y:S01]  /*86b0*/  @!PT LDS RZ, [RZ] ;  /* 0x00000000fffff984 */ /* 0x000fe20000000800 */
[----:B------:R-:W-:Y:S01]  /*86c0*/  @!PT LDS RZ, [RZ] ;  /* 0x00000000fffff984 */ /* 0x000fe20000000800 */
[----:B------:R1:W-:Y:S03]  /*86d0*/  @!P0 LDGSTS.E.BYPASS.LTC128B.128 [R232+0x5000], [R242.64] ;  /* 0x05000000f2e88fae */ /* 0x0003e6000b901d46 */
[----:B------:R-:W-:Y:S01]  /*86e0*/  @!P0 IMAD.MOV.U32 R15, RZ, RZ, c[0x0][0x1a0] ;  /* 0x00006800ff0f8624 */ /* 0x000fe200078e00ff */
[----:B------:R-:W-:Y:S01]  /*86f0*/  @P0 STS.128 [R232+0x5800], RZ ;  /* 0x005800ffe8000388 */ /* 0x000fe20000000c00 */
[----:B------:R-:W-:-:S02]  /*8700*/  @!P0 IMAD.MOV.U32 R156, RZ, RZ, c[0x0][0x1a4] ;  /* 0x00006900ff9c8624 */ /* 0x000fc400078e00ff */
[----:B------:R-:W-:-:S03]  /*8710*/  @!P0 IMAD.WIDE.U32 R20, R20, 0xa0, R6 ;  /* 0x000000a014148825 */ /* 0x000fc600078e0006 */
[----:B------:R-:W-:Y:S01]  /*8720*/  @!P0 LEA.HI.X R17, R17, R157, R156, 0x6, P2 ;  /* 0x0000009d11118211 */ /* 0x000fe200010f349c */
[----:B------:R-:W-:Y:S01]  /*8730*/  @!P0 IMAD.MOV.U32 R11, RZ, RZ, c[0x0][0x1a4] ;  /* 0x00006900ff0b8624 */ /* 0x000fe200078e00ff */
[----:B------:R-:W-:Y:S01]  /*8740*/  @!P0 IADD3 R14, P2, R5, R20, RZ ;  /* 0x00000014050e8210 */ /* 0x000fe20007f5e0ff */
[----:B------:R-:W-:Y:S01]  /*8750*/  @!P0 IMAD.WIDE.U32 R18, R18, 0xc0, R6 ;  /* 0x000000c012128825 */ /* 0x000fe200078e0006 */
[----:B------:R-:W-:-:S03]  /*8760*/  @!P0 LEA R6, P3, R15, R154, 0x5 ;  /* 0x0000009a0f068211 */ /* 0x000fc600078628ff */
[----:B------:R-:W-:Y:S01]  /*8770*/  @!P0 IMAD.MOV.U32 R3, RZ, RZ, c[0x0][0x1a0] ;  /* 0x00006800ff038624 */ /* 0x000fe200078e00ff */
[----:B------:R-:W-:Y:S01]  /*8780*/  @!P0 IADD3 R6, P5, R5, R6, RZ ;  /* 0x0000000605068210 */ /* 0x000fe20007fbe0ff */
[----:B------:R-:W-:Y:S02]  /*8790*/  @!P0 IMAD.MOV.U32 R7, RZ, RZ, c[0x0][0x1a4] ;  /* 0x00006900ff078624 */ /* 0x000fe400078e00ff */
[----:B------:R-:W-:Y:S01]  /*87a0*/  @!P0 IMAD.MOV.U32 R24, RZ, RZ, c[0x0][0x1a0] ;  /* 0x00006800ff188624 */ /* 0x000fe200078e00ff */
[----:B------:R-:W-:Y:S01]  /*87b0*/  @!P0 LEA R10, P1, R3, R154, 0x7 ;  /* 0x0000009a030a8211 */ /* 0x000fe200078238ff */
[----:B------:R-:W-:Y:S01]  /*87c0*/  @!P0 IMAD.MOV.U32 R155, RZ, RZ, R157 ;  /* 0x000000ffff9b8224 */ /* 0x000fe200078e009d */
[-C--:B------:R-:W-:Y:S01]  /*87d0*/  @!P0 LEA.HI.X R15, R15, R157.reuse, R7, 0x5, P3 ;  /* 0x0000009d0f0f8211 */ /* 0x080fe200018f2c07 */
[----:B------:R-:W-:Y:S01]  /*87e0*/  @!P0 IMAD.MOV.U32 R13, RZ, RZ, c[0x0][0x1a4] ;  /* 0x00006900ff0d8624 */ /* 0x000fe200078e00ff */
[----:B------:R-:W-:Y:S01]  /*87f0*/  @!P0 IADD3 R12, P3, R5, R22, RZ ;  /* 0x00000016050c8210 */ /* 0x000fe20007f7e0ff */
[----:B------:R-:W-:Y:S01]  /*8800*/  @!P0 IMAD R11, R11, 0xa0, RZ ;  /* 0x000000a00b0b8824 */ /* 0x000fe200078e02ff */
[----:B------:R-:W-:Y:S01]  /*8810*/  @!P0 LEA.HI.X R3, R3, R157, R156, 0x7, P1 ;  /* 0x0000009d03038211 */ /* 0x000fe200008f3c9c */
[----:B------:R-:W-:-:S02]  /*8820*/  @!P0 IMAD.MOV.U32 R9, RZ, RZ, c[0x0][0x1a4] ;  /* 0x00006900ff098624 */ /* 0x000fc400078e00ff */
[----:B------:R-:W-:Y:S01]  /*8830*/  @!P0 IMAD.WIDE.U32 R24, R24, 0xe0, R154 ;  /* 0x000000e018188825 */ /* 0x000fe200078e009a */
[C---:B------:R-:W-:Y:S02]  /*8840*/  @!P0 IADD3.X R11, R4.reuse, R21, R11, P2, !PT ;  /* 0x00000015040b8210 */ /* 0x040fe400017fe40b */
[----:B------:R-:W-:Y:S01]  /*8850*/  @!P0 IADD3 R16, P2, R5, R18, RZ ;  /* 0x0000001205108210 */ /* 0x000fe20007f5e0ff */
[----:B------:R-:W-:Y:S01]  /*8860*/  @!P0 IMAD R13, R13, 0x60, RZ ;  /* 0x000000600d0d8824 */ /* 0x000fe200078e02ff */
[----:B------:R-:W-:Y:S01]  /*8870*/  @!P0 IADD3 R18, P1, R5, R24, RZ ;  /* 0x0000001805128210 */ /* 0x000fe20007f3e0ff */
[----:B------:R-:W-:Y:S02]  /*8880*/  @!P0 IMAD R9, R9, 0xc0, RZ ;  /* 0x000000c009098824 */ /* 0x000fe400078e02ff */
[----:B------:R-:W-:Y:S01]  /*8890*/  @!P0 IMAD R7, R7, 0xe0, RZ ;  /* 0x000000e007078824 */ /* 0x000fe200078e02ff */
[C---:B------:R-:W-:Y:S01]  /*88a0*/  @!P0 IADD3.X R13, R4.reuse, R23, R13, P3, !PT ;  /* 0x00000017040d8210 */ /* 0x040fe20001ffe40d */
[C---:B------:R-:W-:Y:S01]  /*88b0*/  @!P0 IMAD.X R15, R4.reuse, 0x1, R15, P5 ;  /* 0x00000001040f8824 */ /* 0x040fe200028e060f */
[----:B------:R-:W-:Y:S01]  /*88c0*/  @!P0 IADD3 R10, P3, R5, R10, RZ ;  /* 0x0000000a050a8210 */ /* 0x000fe20007f7e0ff */
[----:B------:R-:W-:Y:S01]  /*88d0*/  @!P0 IMAD.X R17, R4, 0x1, R17, P4 ;  /* 0x0000000104118824 */ /* 0x000fe200020e0611 */
[----:B------:R-:W-:-:S02]  /*88e0*/  @!P0 LEA R24, P4, R6, c[0x0][0x170], 0x1 ;  /* 0x00005c0006188a11 */ /* 0x000fc400078808ff */
[C---:B------:R-:W-:Y:S01]  /*88f0*/  @!P0 IADD3.X R9, R4.reuse, R9, R19, P2, !PT ;  /* 0x0000000904098210 */ /* 0x040fe200017fe413 */
[----:B------:R-:W-:Y:S01]  /*8900*/  @!P0 IMAD.X R3, R4, 0x1, R3, P3 ;  /* 0x0000000104038824 */ /* 0x000fe200018e0603 */
[----:B------:R-:W-:Y:S02]  /*8910*/  @!P0 LEA R22, P2, R8, c[0x0][0x170], 0x1 ;  /* 0x00005c0008168a11 */ /* 0x000fe400078408ff */
[----:B------:R-:W-:Y:S02]  /*8920*/  @!P0 IADD3.X R7, R4, R25, R7, P1, !PT ;  /* 0x0000001904078210 */ /* 0x000fe40000ffe407 */
[----:B------:R-:W-:Y:S02]  /*8930*/  @!P0 LEA R20, P1, R12, c[0x0][0x170], 0x1 ;  /* 0x00005c000c148a11 */ /* 0x000fe400078208ff */
[----:B------:R-:W-:Y:S02]  /*8940*/  @!P0 LEA.HI.X R25, R6, c[0x0][0x174], R15, 0x1, P4 ;  /* 0x00005d0006198a11 */ /* 0x000fe400020f0c0f */
[----:B------:R-:W-:-:S02]  /*8950*/  @!P0 LEA.HI.X R23, R8, c[0x0][0x174], R17, 0x1, P2 ;  /* 0x00005d0008178a11 */ /* 0x000fc400010f0c11 */
[----:B------:R-:W-:Y:S01]  /*8960*/  @!P0 LEA R32, P4, R10, c[0x0][0x170], 0x1 ;  /* 0x00005c000a208a11 */ /* 0x000fe200078808ff */
[----:B------:R-:W-:Y:S01]  /*8970*/  @!PT LDS RZ, [RZ] ;  /* 0x00000000fffff984 */ /* 0x000fe20000000800 */
[----:B------:R-:W-:Y:S01]  /*8980*/  @!PT LDS RZ, [RZ] ;  /* 0x00000000fffff984 */ /* 0x000fe20000000800 */
[----:B------:R-:W-:Y:S01]  /*8990*/  @!PT LDS RZ, [RZ] ;  /* 0x00000000fffff984 */ /* 0x000fe20000000800 */
[----:B------:R2:W-:Y:S01]  /*89a0*/  @!P0 LDGSTS.E.BYPASS.LTC128B.128 [R232+0x5800], [R24.64] ;  /* 0x0580000018e88fae */ /* 0x0005e2000b901d46 */
[----:B------:R-:W-:Y:S02]  /*89b0*/  @!P0 LEA.HI.X R21, R12, c[0x0][0x174], R13, 0x1, P1 ;  /* 0x00005d000c158a11 */ /* 0x000fe400008f0c0d */
[----:B------:R-:W-:Y:S01]  /*89c0*/  @!P0 LEA R30, P3, R14, c[0x0][0x170], 0x1 ;  /* 0x00005c000e1e8a11 */ /* 0x000fe200078608ff */
[----:B------:R-:W-:Y:S01]  /*89d0*/  @P0 STS.128 [R232+0x6000], RZ ;  /* 0x006000ffe8000388 */ /* 0x000fe20000000c00 */
        /* <DEDUP_REMOVED lines=8> */
[----:B------:R-:W-:Y:S01]  /*8a60*/  @P0 STS.128 [R232+0x6800], RZ ;  /* 0x006800ffe8000388 */ /* 0x000fe20000000c00 */
[----:B------:R-:W-:Y:S02]  /*8a70*/  @!P0 LEA.HI.X R29, R16, c[0x0][0x174], R9, 0x1, P2 ;  /* 0x00005d00101d8a11 */ /* 0x000fe400010f0c09 */
[----:B------:R-:W-:Y:S01]  /*8a80*/  @!P0 LEA.HI.X R27, R18, c[0x0][0x174], R7, 0x1, P1 ;  /* 0x00005d00121b8a11 */ /* 0x000fe200008f0c07 */
        /* <DEDUP_REMOVED lines=26> */
[----:B------:R-:W2:Y:S04]  /*8c30*/  LDSM.16.M88.4 R120, [R226+0x1400] ;  /* 0x00140000e278783b */ /* 0x000ea80000000200 */
[----:B------:R-:W-:Y:S04]  /*8c40*/  LDSM.16.M88.4 R152, [R227] ;  /* 0x00000000e398783b */ /* 0x000fe80000000200 */
[----:B------:R-:W2:Y:S04]  /*8c50*/  LDSM.16.M88.4 R12, [R225] ;  /* 0x00000000e10c783b */ /* 0x000ea80000000200 */
[----:B------:R-:W2:Y:S04]  /*8c60*/  LDSM.16.M88.4 R160, [R226+0x4c00] ;  /* 0x004c0000e2a0783b */ /* 0x000ea80000000200 */
[----:B------:R-:W3:Y:S04]  /*8c70*/  LDSM.16.M88.4 R112, [R226+0x1800] ;  /* 0x00180000e270783b */ /* 0x000ee80000000200 */
[----:B------:R-:W3:Y:S04]  /*8c80*/  LDSM.16.M88.4 R104, [R226+0x1c00] ;  /* 0x001c0000e268783b */ /* 0x000ee80000000200 */
[----:B------:R-:W3:Y:S04]  /*8c90*/  LDSM.16.M88.4 R96, [R226+0x2000] ;  /* 0x00200000e260783b */ /* 0x000ee80000000200 */
        /* <DEDUP_REMOVED lines=8> */
[----:B--2---:R-:W-:Y:S03]  /*8d20*/  HMMA.16816.F32.BF16 R124, R156, R120, RZ ;  /* 0x000000789c7c723c */ /* 0x004fe600000418ff */
[----:B------:R-:W2:Y:S04]  /*8d30*/  LDSM.16.M88.4 R40, [R226+0x3c00] ;  /* 0x003c0000e228783b */ /* 0x000ea80000000200 */
[----:B----4-:R-:W4:Y:S01]  /*8d40*/  LDSM.16.M88.4 R32, [R226+0x4000] ;  /* 0x00400000e220783b */ /* 0x010f220000000200 */
[----:B------:R-:W-:Y:S03]  /*8d50*/  HMMA.16816.F32.BF16 R8, R152, R12, R8 ;  /* 0x0000000c9808723c */ /* 0x000fe60000041808 */
[----:B------:R-:W5:Y:S04]  /*8d60*/  LDSM.16.M88.4 R24, [R226+0x4400] ;  /* 0x00440000e218783b */ /* 0x000f680000000200 */
[----:B------:R-:W1:Y:S01]  /*8d70*/  LDSM.16.M88.4 R16, [R226+0x4800] ;  /* 0x00480000e210783b */ /* 0x000e620000000200 */
[----:B------:R-:W-:Y:S03]  /*8d80*/  HMMA.16816.F32.BF16 R120, R156, R122, RZ ;  /* 0x0000007a9c78723c */ /* 0x000fe600000418ff */
[----:B------:R-:W2:Y:S04]  /*8d90*/  S2R R3, SR_TID.X ;  /* 0x0000000000037919 */ /* 0x000ea80000002100 */
[----:B------:R-:W1:Y:S01]  /*8da0*/  LDSM.16.M88.4 R148, [R222] ;  /* 0x00000000de94783b */ /* 0x000e620000000200 */
[----:B------:R-:W-:Y:S03]  /*8db0*/  HMMA.16816.F32.BF16 R4, R152, R14, R4 ;  /* 0x0000000e9804723c */ /* 0x000fe60000041804 */
[----:B------:R-:W1:Y:S04]  /*8dc0*/  LDSM.16.M88.4 R128, [R221] ;  /* 0x00000000dd80783b */ /* 0x000e680000000200 */
[----:B------:R-:W0:Y:S01]  /*8dd0*/  LDGDEPBAR ;  /* 0x00000000000079af */ /* 0x000e220000000000 */
[C---:B------:R-:W-:Y:S08]  /*8de0*/  HMMA.16816.F32.BF16 R12, R156.reuse, R160, RZ ;  /* 0x000000a09c0c723c */ /* 0x040ff000000418ff */
[----:B---3--:R-:W-:Y:S01]  /*8df0*/  HMMA.16816.F32.BF16 R116, R156, R112, RZ ;  /* 0x000000709c74723c */ /* 0x008fe200000418ff */
[----:B--2---:R-:W-:-:S05]  /*8e00*/  IMAD.SHL.U32 R3, R3, 0x2, RZ ;  /* 0x0000000203037824 */ /* 0x004fca00078e00ff */
[----:B------:R-:W-:Y:S02]  /*8e10*/  LOP3.LUT R191, R3, 0x6, RZ, 0xc0, !PT ;  /* 0x0000000603bf7812 */ /* 0x000fe400078ec0ff */
[C---:B------:R-:W-:Y:S02]  /*8e20*/  HMMA.16816.F32.BF16 R108, R156.reuse, R104, RZ ;  /* 0x000000689c6c723c */ /* 0x040fe400000418ff */
[C---:B------:R-:W-:Y:S02]  /*8e30*/  LOP3.LUT R3, R168.reuse, R191, RZ, 0xfc, !PT ;  /* 0x000000bfa8037212 */ /* 0x040fe400078efcff */
[C-C-:B------:R-:W-:Y:S02]  /*8e40*/  LOP3.LUT R161, R168.reuse, 0x1, R191.reuse, 0xfe, !PT ;  /* 0x00000001a8a17812 */ /* 0x140fe400078efebf */
[-C--:B------:R-:W-:Y:S02]  /*8e50*/  ISETP.GE.AND P5, PT, R3, R167.reuse, PT ;  /* 0x000000a70300720c */ /* 0x080fe40003fa6270 */
[----:B------:R-:W-:Y:S01]  /*8e60*/  LOP3.LUT R160, R168, 0x8, R191, 0xfe, !PT ;  /* 0x00000008a8a07812 */ /* 0x000fe200078efebf */
[----:B------:R-:W-:Y:S01]  /*8e70*/  HMMA.16816.F32.BF16 R100, R156, R96, RZ ;  /* 0x000000609c64723c */ /* 0x000fe200000418ff */
[----:B------:R-:W-:-:S02]  /*8e80*/  ISETP.GE.AND P2, PT, R161, R167, PT ;  /* 0x000000a7a100720c */ /* 0x000fc40003f46270 */
[-C--:B------:R-:W-:Y:S02]  /*8e90*/  ISETP.GE.AND P1, PT, R161, R166.reuse, PT ;  /* 0x000000a6a100720c */ /* 0x080fe40003f26270 */
[----:B------:R-:W-:Y:S02]  /*8ea0*/  ISETP.GE.AND P4, PT, R160, R167, PT ;  /* 0x000000a7a000720c */ /* 0x000fe40003f86270 */
[----:B------:R-:W-:Y:S01]  /*8eb0*/  ISETP.GE.AND P3, PT, R3, R166, PT ;  /* 0x000000a60300720c */ /* 0x000fe20003f66270 */
[----:B------:R-:W-:Y:S01]  /*8ec0*/  HMMA.16816.F32.BF16 R92, R156, R88, RZ ;  /* 0x000000589c5c723c */ /* 0x000fe200000418ff */
[----:B------:R-:W-:Y:S02]  /*8ed0*/  LOP3.LUT R3, R168, 0x9, R191, 0xfe, !PT ;  /* 0x00000009a8037812 */ /* 0x000fe400078efebf */
[----:B------:R-:W-:Y:S02]  /*8ee0*/  FSEL R175, R10, -INF , !P3 ;  /* 0xff8000000aaf7808 */ /* 0x000fe40005800000 */
[----:B------:R-:W-:-:S02]  /*8ef0*/  FSEL R172, R9, -INF , !P2 ;  /* 0xff80000009ac7808 */ /* 0x000fc40005000000 */
[C---:B------:R-:W-:Y:S01]  /*8f00*/  ISETP.GE.AND P3, PT, R3.reuse, R167, PT ;  /* 0x000000a70300720c */ /* 0x040fe20003f66270 */
[C---:B------:R-:W-:Y:S01]  /*8f10*/  HMMA.16816.F32.BF16 R84, R156.reuse, R80, RZ ;  /* 0x000000509c54723c */ /* 0x040fe200000418ff */
[----:B------:R-:W-:Y:S02]  /*8f20*/  ISETP.GE.AND P2, PT, R3, R166, PT ;  /* 0x000000a60300720c */ /* 0x000fe40003f46270 */
[----:B------:R-:W-:Y:S02]  /*8f30*/  FSEL R174, R5, -INF , !P3 ;  /* 0xff80000005ae7808 */ /* 0x000fe40005800000 */
[----:B------:R-:W-:Y:S02]  /*8f40*/  FSEL R189, R7, -INF , !P2 ;  /* 0xff80000007bd7808 */ /* 0x000fe40005000000 */
[----:B------:R-:W-:Y:S01]  /*8f50*/  LOP3.LUT R3, R168, 0x10, R191, 0xfe, !PT ;  /* 0x00000010a8037812 */ /* 0x000fe200078efebf */
[----:B-1----:R-:W-:Y:S01]  /*8f60*/  HMMA.16816.F32.BF16 R76, R156, R72, RZ ;  /* 0x000000489c4c723c */ /* 0x002fe200000418ff */
[----:B------:R-:W-:-:S02]  /*8f70*/  FSEL R181, R11, -INF , !P1 ;  /* 0xff8000000bb57808 */ /* 0x000fc40004800000 */
[----:B------:R-:W-:-:S05]  /*8f80*/  ISETP.GE.AND P1, PT, R3, R167, PT ;  /* 0x000000a70300720c */ /* 0x000fca0003f26270 */
[C---:B------:R-:W-:Y:S08]  /*8f90*/  HMMA.16816.F32.BF16 R68, R156.reuse, R64, RZ ;  /* 0x000000409c44723c */ /* 0x040ff000000418ff */
[C---:B------:R-:W-:Y:S08]  /*8fa0*/  HMMA.16816.F32.BF16 R60, R156.reuse, R56, RZ ;  /* 0x000000389c3c723c */ /* 0x040ff000000418ff */
[C---:B------:R-:W-:Y:S08]  /*8fb0*/  HMMA.16816.F32.BF16 R52, R156.reuse, R48, RZ ;  /* 0x000000309c34723c */ /* 0x040ff000000418ff */
[C---:B------:R-:W-:Y:S08]  /*8fc0*/  HMMA.16816.F32.BF16 R44, R156.reuse, R40, RZ ;  /* 0x000000289c2c723c */ /* 0x040ff000000418ff */
[C---:B----4-:R-:W-:Y:S08]  /*8fd0*/  HMMA.16816.F32.BF16 R36, R156.reuse, R32, RZ ;  /* 0x000000209c24723c */ /* 0x050ff000000418ff */
[C---:B-----5:R-:W-:Y:S08]  /*8fe0*/  HMMA.16816.F32.BF16 R28, R156.reuse, R24, RZ ;  /* 0x000000189c1c723c */ /* 0x060ff000000418ff */
[----:B------:R-:W-:Y:S08]  /*8ff0*/  HMMA.16816.F32.BF16 R20, R156, R16, RZ ;  /* 0x000000109c14723c */ /* 0x000ff000000418ff */
[----:B------:R-:W-:Y:S07]  /*9000*/  HMMA.16816.F32.BF16 R124, R152, R148, R124 ;  /* 0x00000094987c723c */ /* 0x000fee000004187c */
[----:B------:R-:W-:Y:S01]  /*9010*/  FSEL R148, R8, -INF , !P5 ;  /* 0xff80000008947808 */ /* 0x000fe20006800000 */
[----:B------:R-:W-:Y:S01]  /*9020*/  HMMA.16816.F32.BF16 R112, R156, R114, RZ ;  /* 0x000000729c70723c */ /* 0x000fe200000418ff */
[----:B------:R-:W-:-:S02]  /*9030*/  ISETP.GE.AND P5, PT, R160, R166, PT ;  /* 0x000000a6a000720c */ /* 0x000fc40003fa6270 */
[--C-:B------:R-:W-:Y:S02]  /*9040*/  LOP3.LUT R8, R168, 0x11, R191.reuse, 0xfe, !PT ;  /* 0x00000011a8087812 */ /* 0x100fe400078efebf */
[----:B------:R-:W-:Y:S02]  /*9050*/  FSEL R183, R6, -INF , !P5 ;  /* 0xff80000006b77808 */ /* 0x000fe40006800000 */
[C---:B------:R-:W-:Y:S01]  /*9060*/  ISETP.GE.AND P5, PT, R8.reuse, R167, PT ;  /* 0x000000a70800720c */ /* 0x040fe20003fa6270 */
[----:B------:R-:W-:Y:S01]  /*9070*/  HMMA.16816.F32.BF16 R104, R156, R106, RZ ;  /* 0x0000006a9c68723c */ /* 0x000fe200000418ff */
[----:B------:R-:W-:Y:S02]  /*9080*/  ISETP.GE.AND P3, PT, R8, R166, PT ;  /* 0x000000a60800720c */ /* 0x000fe40003f66270 */
[----:B------:R-:W-:-:S05]  /*9090*/  LOP3.LUT R8, R168, 0x19, R191, 0xfe, !PT ;  /* 0x00000019a8087812 */ /* 0x000fca00078efebf */
[----:B------:R-:W-:Y:S01]  /*90a0*/  HMMA.16816.F32.BF16 R96, R156, R98, RZ ;  /* 0x000000629c60723c */ /* 0x000fe200000418ff */
[----:B------:R-:W-:-:S07]  /*90b0*/  FSEL R185, R127, -INF , !P3 ;  /* 0xff8000007fb97808 */ /* 0x000fce0005800000 */
        /* <DEDUP_REMOVED lines=12> */
[C---:B------:R-:W-:Y:S07]  /*9180*/  HMMA.16816.F32.BF16 R120, R152.reuse, R150, R120 ;  /* 0x000000969878723c */ /* 0x040fee0000041878 */
[----:B------:R-:W-:Y:S01]  /*9190*/  FSEL R150, R4, -INF , !P4 ;  /* 0xff80000004967808 */ /* 0x000fe20006000000 */
[----:B------:R-:W-:Y:S01]  /*91a0*/  HMMA.16816.F32.BF16 R116, R152, R128, R116 ;  /* 0x000000809874723c */ /* 0x000fe20000041874 */
[----:B------:R-:W2:Y:S01]  /*91b0*/  LDSM.16.M88.4 R4, [R219] ;  /* 0x00000000db04783b */ /* 0x000ea20000000200 */
[----:B------:R-:W-:-:S02]  /*91c0*/  ISETP.GE.AND P4, PT, R3, R166, PT ;  /* 0x000000a60300720c */ /* 0x000fc40003f86270 */
[----:B------:R-:W-:Y:S02]  /*91d0*/  LOP3.LUT R3, R168, 0x18, R191, 0xfe, !PT ;  /* 0x00000018a8037812 */ /* 0x000fe400078efebf */
[----:B------:R-:W-:Y:S02]  /*91e0*/  FSEL R187, R126, -INF , !P4 ;  /* 0xff8000007ebb7808 */ /* 0x000fe40006000000 */
[----:B------:R-:W-:Y:S01]  /*91f0*/  HMMA.16816.F32.BF16 R112, R152, R130, R112 ;  /* 0x000000829870723c */ /* 0x000fe20000041870 */
[----:B------:R-:W-:Y:S02]  /*9200*/  FSEL R128, R124, -INF , !P1 ;  /* 0xff8000007c807808 */ /* 0x000fe40004800000 */
[----:B------:R-:W-:Y:S02]  /*9210*/  FSEL R126, R125, -INF , !P5 ;  /* 0xff8000007d7e7808 */ /* 0x000fe40006800000 */
[----:B------:R-:W-:Y:S02]  /*9220*/  ISETP.GE.AND P1, PT, R3, R166, PT ;  /* 0x000000a60300720c */ /* 0x000fe40003f26270 */
[----:B------:R-:W-:-:S02]  /*9230*/  ISETP.GE.AND P4, PT, R8, R167, PT ;  /* 0x000000a70800720c */ /* 0x000fc40003f86270 */
[----:B------:R-:W-:Y:S02]  /*9240*/  ISETP.GE.AND P5, PT, R8, R166, PT ;  /* 0x000000a60800720c */ /* 0x000fe40003fa6270 */
[----:B------:R-:W-:Y:S02]  /*9250*/  ISETP.GE.AND P2, PT, R3, R167, PT ;  /* 0x000000a70300720c */ /* 0x000fe40003f46270 */
[C-C-:B------:R-:W-:Y:S02]  /*9260*/  LOP3.LUT R8, R168.reuse, 0x21, R191.reuse, 0xfe, !PT ;  /* 0x00000021a8087812 */ /* 0x140fe400078efebf */
[----:B------:R-:W-:Y:S02]  /*9270*/  LOP3.LUT R3, R168, 0x20, R191, 0xfe, !PT ;  /* 0x00000020a8037812 */ /* 0x000fe400078efebf */
[----:B------:R-:W-:Y:S01]  /*9280*/  FSEL R179, R122, -INF , !P1 ;  /* 0xff8000007ab37808 */ /* 0x000fe20004800000 */
[----:B-1----:R-:W-:Y:S01]  /*9290*/  HMMA.16816.F32.BF16 R108, R152, R160, R108 ;  /* 0x000000a0986c723c */ /* 0x002fe2000004186c */
[----:B------:R-:W-:-:S02]  /*92a0*/  FSEL R120, R120, -INF , !P2 ;  /* 0xff80000078787808 */ /* 0x000fc40005000000 */
[----:B------:R-:W-:Y:S02]  /*92b0*/  FSEL R122, R121, -INF , !P4 ;  /* 0xff800000797a7808 */ /* 0x000fe40006000000 */
[CC--:B------:R-:W-:Y:S02]  /*92c0*/  ISETP.GE.AND P3, PT, R3.reuse, R167.reuse, PT ;  /* 0x000000a70300720c */ /* 0x0c0fe40003f66270 */
[-C--:B------:R-:W-:Y:S01]  /*92d0*/  ISETP.GE.AND P2, PT, R3, R166.reuse, PT ;  /* 0x000000a60300720c */ /* 0x080fe20003f46270 */
[C---:B------:R-:W-:Y:S01]  /*92e0*/  HMMA.16816.F32.BF16 R104, R152.reuse, R162, R104 ;  /* 0x000000a29868723c */ /* 0x040fe20000041868 */
[C---:B------:R-:W-:Y:S02]  /*92f0*/  ISETP.GE.AND P1, PT, R8.reuse, R167, PT ;  /* 0x000000a70800720c */ /* 0x040fe40003f26270 */
[----:B------:R-:W-:Y:S02]  /*9300*/  ISETP.GE.AND P4, PT, R8, R166, PT ;  /* 0x000000a60800720c */ /* 0x000fe40003f86270 */
[C-C-:B------:R-:W-:Y:S01]  /*9310*/  LOP3.LUT R3, R168.reuse, 0x28, R191.reuse, 0xfe, !PT ;  /* 0x00000028a8037812 */ /* 0x140fe200078efebf */
[----:B------:R-:W1:Y:S01]  /*9320*/  LDSM.16.M88.4 R8, [R218] ;  /* 0x00000000da08783b */ /* 0x000e620000000200 */
[----:B------:R-:W-:Y:S01]  /*9330*/  LOP3.LUT R121, R168, 0x29, R191, 0xfe, !PT ;  /* 0x00000029a8797812 */ /* 0x000fe200078efebf */
[----:B--2---:R-:W-:Y:S01]  /*9340*/  HMMA.16816.F32.BF16 R100, R152, R4, R100 ;  /* 0x000000049864723c */ /* 0x004fe20000041864 */
[----:B------:R-:W-:-:S02]  /*9350*/  FSEL R177, R123, -INF , !P5 ;  /* 0xff8000007bb17808 */ /* 0x000fc40006800000 */
[----:B------:R-:W-:Y:S02]  /*9360*/  FSEL R116, R116, -INF , !P3 ;  /* 0xff80000074747808 */ /* 0x000fe40005800000 */
[----:B------:R-:W-:Y:S02]  /*9370*/  FSEL R173, R118, -INF , !P2 ;  /* 0xff80000076ad7808 */ /* 0x000fe40005000000 */
[----:B------:R-:W-:Y:S01]  /*9380*/  FSEL R160, R117, -INF , !P1 ;  /* 0xff80000075a07808 */ /* 0x000fe20004800000 */
[----:B------:R-:W-:Y:S01]  /*9390*/  HMMA.16816.F32.BF16 R96, R152, R6, R96 ;  /* 0x000000069860723c */ /* 0x000fe20000041860 */
[CC--:B------:R-:W-:Y:S02]  /*93a0*/  ISETP.GE.AND P5, PT, R3.reuse, R167.reuse, PT ;  /* 0x000000a70300720c */ /* 0x0c0fe40003fa6270 */
[----:B------:R-:W-:Y:S02]  /*93b0*/  ISETP.GE.AND P3, PT, R3, R166, PT ;  /* 0x000000a60300720c */ /* 0x000fe40003f66270 */
[----:B------:R-:W-:-:S02]  /*93c0*/  ISETP.GE.AND P2, PT, R121, R167, PT ;  /* 0x000000a77900720c */ /* 0x000fc40003f46270 */
[----:B------:R-:W-:Y:S02]  /*93d0*/  ISETP.GE.AND P1, PT, R121, R166, PT ;  /* 0x000000a67900720c */ /* 0x000fe40003f26270 */
[----:B------:R-:W-:Y:S02]  /*93e0*/  FSEL R180, R112, -INF , !P5 ;  /* 0xff80000070b47808 */ /* 0x000fe40006800000 */
[----:B------:R-:W-:Y:S02]  /*93f0*/  FSEL R169, R114, -INF , !P3 ;  /* 0xff80000072a97808 */ /* 0x000fe40005800000 */
[----:B------:R-:W-:Y:S02]  /*9400*/  FSEL R182, R113, -INF , !P2 ;  /* 0xff80000071b67808 */ /* 0x000fe40005000000 */
[----:B------:R-:W-:Y:S02]  /*9410*/  FSEL R163, R115, -INF , !P1 ;  /* 0xff80000073a37808 */ /* 0x000fe40004800000 */
[----:B------:R-:W2:Y:S01]  /*9420*/  LDSM.16.M88.4 R112, [R217] ;  /* 0x00000000d970783b */ /* 0x000ea20000000200 */
[----:B------:R-:W-:-:S02]  /*9430*/  LOP3.LUT R3, R168, 0x30, R191, 0xfe, !PT ;  /* 0x00000030a8037812 */ /* 0x000fc400078efebf */
[C-C-:B------:R-:W-:Y:S02]  /*9440*/  LOP3.LUT R117, R168.reuse, 0x31, R191.reuse, 0xfe, !PT ;  /* 0x00000031a8757812 */ /* 0x140fe400078efebf */
[----:B------:R-:W-:Y:S02]  /*9450*/  FSEL R171, R119, -INF , !P4 ;  /* 0xff80000077ab7808 */ /* 0x000fe40006000000 */
[C---:B------:R-:W-:Y:S02]  /*9460*/  ISETP.GE.AND P5, PT, R3.reuse, R166, PT ;  /* 0x000000a60300720c */ /* 0x040fe40003fa6270 */
[-C--:B------:R-:W-:Y:S02]  /*9470*/  ISETP.GE.AND P4, PT, R3, R167.reuse, PT ;  /* 0x000000a70300720c */ /* 0x080fe40003f86270 */
[----:B------:R-:W-:Y:S02]  /*9480*/  ISETP.GE.AND P3, PT, R117, R167, PT ;  /* 0x000000a77500720c */ /* 0x000fe40003f66270 */
[C-C-:B------:R-:W-:Y:S01]  /*9490*/  LOP3.LUT R3, R168.reuse, 0x38, R191.reuse, 0xfe, !PT ;  /* 0x00000038a8037812 */ /* 0x140fe200078efebf */
[----:B-1----:R-:W-:Y:S01]  /*94a0*/  HMMA.16816.F32.BF16 R92, R152, R8, R92 ;  /* 0x00000008985c723c */ /* 0x002fe2000004185c */
[----:B------:R-:W-:-:S02]  /*94b0*/  LOP3.LUT R4, R168, 0x39, R191, 0xfe, !PT ;  /* 0x00000039a8047812 */ /* 0x000fc400078efebf */
[----:B------:R-:W-:Y:S02]  /*94c0*/  FSEL R161, R110, -INF , !P5 ;  /* 0xff8000006ea17808 */ /* 0x000fe40006800000 */
[----:B------:R-:W-:Y:S02]  /*94d0*/  FSEL R108, R108, -INF , !P4 ;  /* 0xff8000006c6c7808 */ /* 0x000fe40006000000 */
[----:B------:R-:W-:Y:S01]  /*94e0*/  FSEL R110, R109, -INF , !P3 ;  /* 0xff8000006d6e7808 */ /* 0x000fe20005800000 */
[----:B------:R-:W-:Y:S01]  /*94f0*/  HMMA.16816.F32.BF16 R88, R152, R10, R88 ;  /* 0x0000000a9858723c */ /* 0x000fe20000041858 */
[-C--:B------:R-:W-:Y:S02]  /*9500*/  ISETP.GE.AND P4, PT, R3, R166.reuse, PT ;  /* 0x000000a60300720c */ /* 0x080fe40003f86270 */
[C---:B------:R-:W-:Y:S02]  /*9510*/  ISETP.GE.AND P5, PT, R4.reuse, R167, PT ;  /* 0x000000a70400720c */ /* 0x040fe40003fa6270 */
[----:B------:R-:W-:-:S02]  /*9520*/  ISETP.GE.AND P3, PT, R4, R166, PT ;  /* 0x000000a60400720c */ /* 0x000fc40003f66270 */
[----:B------:R-:W-:Y:S02]  /*9530*/  LOP3.LUT R4, R168, 0x41, R191, 0xfe, !PT ;  /* 0x00000041a8047812 */ /* 0x000fe400078efebf */
[----:B------:R-:W-:Y:S02]  /*9540*/  FSEL R129, R106, -INF , !P4 ;  /* 0xff8000006a817808 */ /* 0x000fe40006000000 */
[----:B------:R-:W-:Y:S02]  /*9550*/  FSEL R106, R105, -INF , !P5 ;  /* 0xff800000696a7808 */ /* 0x000fe40006800000 */
[CC--:B------:R-:W-:Y:S02]  /*9560*/  ISETP.GE.AND P4, PT, R4.reuse, R167.reuse, PT ;  /* 0x000000a70400720c */ /* 0x0c0fe40003f86270 */
[-C--:B------:R-:W-:Y:S02]  /*9570*/  ISETP.GE.AND P5, PT, R4, R166.reuse, PT ;  /* 0x000000a60400720c */ /* 0x080fe40003fa6270 */
[----:B------:R-:W1:Y:S01]  /*9580*/  LDSM.16.M88.4 R4, [R216] ;  /* 0x00000000d804783b */ /* 0x000e620000000200 */
[----:B------:R-:W-:Y:S01]  /*9590*/  ISETP.GE.AND P1, PT, R3, R167, PT ;  /* 0x000000a70300720c */ /* 0x000fe20003f26270 */
[----:B--2---:R-:W-:Y:S01]  /*95a0*/  HMMA.16816.F32.BF16 R84, R152, R112, R84 ;  /* 0x000000709854723c */ /* 0x004fe20000041854 */
[----:B------:R-:W-:-:S02]  /*95b0*/  ISETP.GE.AND P2, PT, R117, R166, PT ;  /* 0x000000a67500720c */ /* 0x000fc40003f46270 */
[--C-:B------:R-:W-:Y:S02]  /*95c0*/  LOP3.LUT R3, R168, 0x40, R191.reuse, 0xfe, !PT ;  /* 0x00000040a8037812 */ /* 0x100fe400078efebf */
[----:B------:R-:W-:Y:S02]  /*95d0*/  FSEL R104, R104, -INF , !P1 ;  /* 0xff80000068687808 */ /* 0x000fe40004800000 */
[----:B------:R-:W-:Y:S01]  /*95e0*/  FSEL R131, R111, -INF , !P2 ;  /* 0xff8000006f837808 */ /* 0x000fe20005000000 */
[----:B------:R-:W-:Y:S01]  /*95f0*/  HMMA.16816.F32.BF16 R80, R152, R114, R80 ;  /* 0x000000729850723c */ /* 0x000fe20000041850 */
        /* <DEDUP_REMOVED lines=18> */
[----:B------:R-:W-:Y:S02]  /*9720*/  FSEL R98, R97, -INF , !P1 ;  /* 0xff80000061627808 */ /* 0x000fe40004800000 */
[CC--:B------:R-:W-:Y:S01]  /*9730*/  ISETP.GE.AND P5, PT, R3.reuse, R167.reuse, PT ;  /* 0x000000a70300720c */ /* 0x0c0fe20003fa6270 */
[----:B------:R-:W-:Y:S01]  /*9740*/  HMMA.16816.F32.BF16 R72, R152, R6, R72 ;  /* 0x000000069848723c */ /* 0x000fe20000041848 */
[-C--:B------:R-:W-:Y:S02]  /*9750*/  ISETP.GE.AND P3, PT, R3, R166.reuse, PT ;  /* 0x000000a60300720c */ /* 0x080fe40003f66270 */
[C---:B------:R-:W-:Y:S02]  /*9760*/  ISETP.GE.AND P2, PT, R8.reuse, R167, PT ;  /* 0x000000a70800720c */ /* 0x040fe40003f46270 */
[----:B------:R-:W-:-:S02]  /*9770*/  ISETP.GE.AND P1, PT, R8, R166, PT ;  /* 0x000000a60800720c */ /* 0x000fc40003f26270 */
[C-C-:B------:R-:W-:Y:S01]  /*9780*/  LOP3.LUT R3, R168.reuse, 0x58, R191.reuse, 0xfe, !PT ;  /* 0x00000058a8037812 */ /* 0x140fe200078efebf */
[----:B------:R-:W1:Y:S01]  /*9790*/  LDSM.16.M88.4 R8, [R215] ;  /* 0x00000000d708783b */ /* 0x000e620000000200 */
[----:B------:R-:W-:Y:S02]  /*97a0*/  FSEL R121, R99, -INF , !P4 ;  /* 0xff80000063797808 */ /* 0x000fe40006000000 */
[----:B------:R-:W-:Y:S02]  /*97b0*/  LOP3.LUT R97, R168, 0x59, R191, 0xfe, !PT ;  /* 0x00000059a8617812 */ /* 0x000fe400078efebf */
[C---:B------:R-:W-:Y:S02]  /*97c0*/  ISETP.GE.AND P4, PT, R3.reuse, R167, PT ;  /* 0x000000a70300720c */ /* 0x040fe40003f86270 */
[----:B------:R-:W-:Y:S02]  /*97d0*/  FSEL R188, R92, -INF , !P5 ;  /* 0xff8000005cbc7808 */ /* 0x000fe40006800000 */
[----:B------:R-:W-:-:S02]  /*97e0*/  ISETP.GE.AND P5, PT, R3, R166, PT ;  /* 0x000000a60300720c */ /* 0x000fc40003fa6270 */
[--C-:B------:R-:W-:Y:S02]  /*97f0*/  LOP3.LUT R92, R168, 0x60, R191.reuse, 0xfe, !PT ;  /* 0x00000060a85c7812 */ /* 0x100fe400078efebf */
[----:B------:R-:W-:Y:S02]  /*9800*/  FSEL R3, R94, -INF , !P3 ;  /* 0xff8000005e037808 */ /* 0x000fe40005800000 */
[----:B------:R-:W-:Y:S02]  /*9810*/  ISETP.GE.AND P3, PT, R97, R167, PT ;  /* 0x000000a76100720c */ /* 0x000fe40003f66270 */
[----:B------:R-:W-:Y:S02]  /*9820*/  FSEL R94, R93, -INF , !P2 ;  /* 0xff8000005d5e7808 */ /* 0x000fe40005000000 */
[----:B------:R-:W-:Y:S02]  /*9830*/  FSEL R95, R95, -INF , !P1 ;  /* 0xff8000005f5f7808 */ /* 0x000fe40004800000 */
[----:B------:R-:W-:-:S02]  /*9840*/  LOP3.LUT R93, R168, 0x61, R191, 0xfe, !PT ;  /* 0x00000061a85d7812 */ /* 0x000fc400078efebf */
[----:B------:R-:W-:Y:S02]  /*9850*/  FSEL R190, R88, -INF , !P4 ;  /* 0xff80000058be7808 */ /* 0x000fe40006000000 */
[-C--:B------:R-:W-:Y:S02]  /*9860*/  ISETP.GE.AND P2, PT, R97, R166.reuse, PT ;  /* 0x000000a66100720c */ /* 0x080fe40003f46270 */
[----:B------:R-:W-:Y:S02]  /*9870*/  ISETP.GE.AND P1, PT, R92, R167, PT ;  /* 0x000000a75c00720c */ /* 0x000fe40003f26270 */
[----:B------:R-:W-:Y:S02]  /*9880*/  LOP3.LUT R88, R168, 0x68, R191, 0xfe, !PT ;  /* 0x00000068a8587812 */ /* 0x000fe400078efebf */
[----:B------:R-:W-:Y:S02]  /*9890*/  ISETP.GE.AND P4, PT, R92, R166, PT ;  /* 0x000000a65c00720c */ /* 0x000fe40003f86270 */
[----:B------:R-:W-:-:S02]  /*98a0*/  FSEL R92, R90, -INF , !P5 ;  /* 0xff8000005a5c7808 */ /* 0x000fc40006800000 */
[----:B------:R-:W-:Y:S02]  /*98b0*/  FSEL R192, R89, -INF , !P3 ;  /* 0xff80000059c07808 */ /* 0x000fe40005800000 */
[CC--:B------:R-:W-:Y:S02]  /*98c0*/  ISETP.GE.AND P5, PT, R93.reuse, R167.reuse, PT ;  /* 0x000000a75d00720c */ /* 0x0c0fe40003fa6270 */
[----:B------:R-:W-:Y:S01]  /*98d0*/  ISETP.GE.AND P3, PT, R93, R166, PT ;  /* 0x000000a65d00720c */ /* 0x000fe20003f66270 */
[----:B-1----:R-:W-:Y:S01]  /*98e0*/  HMMA.16816.F32.BF16 R68, R152, R8, R68 ;  /* 0x000000089844723c */ /* 0x002fe20000041844 */
[----:B------:R-:W-:Y:S02]  /*98f0*/  FSEL R93, R91, -INF , !P2 ;  /* 0xff8000005b5d7808 */ /* 0x000fe40005000000 */
[----:B------:R-:W-:Y:S02]  /*9900*/  FSEL R84, R84, -INF , !P1 ;  /* 0xff80000054547808 */ /* 0x000fe40004800000 */
[----:B------:R-:W-:-:S02]  /*9910*/  ISETP.GE.AND P2, PT, R88, R167, PT ;  /* 0x000000a75800720c */ /* 0x000fc40003f46270 */
[-C--:B------:R-:W-:Y:S01]  /*9920*/  ISETP.GE.AND P1, PT, R88, R166.reuse, PT ;  /* 0x000000a65800720c */ /* 0x080fe20003f26270 */
[----:B------:R-:W-:Y:S01]  /*9930*/  HMMA.16816.F32.BF16 R64, R152, R10, R64 ;  /* 0x0000000a9840723c */ /* 0x000fe20000041840 */
[----:B------:R-:W1:Y:S01]  /*9940*/  LDSM.16.M88.4 R88, [R214] ;  /* 0x00000000d658783b */ /* 0x000e620000000200 */
[----:B------:R-:W-:Y:S02]  /*9950*/  LOP3.LUT R4, R168, 0x69, R191, 0xfe, !PT ;  /* 0x00000069a8047812 */ /* 0x000fe400078efebf */
[----:B------:R-:W-:Y:S02]  /*9960*/  FSEL R86, R86, -INF , !P4 ;  /* 0xff80000056567808 */ /* 0x000fe40006000000 */
[----:B------:R-:W-:Y:S02]  /*9970*/  FSEL R194, R85, -INF , !P5 ;  /* 0xff80000055c27808 */ /* 0x000fe40006800000 */
[C---:B------:R-:W-:Y:S02]  /*9980*/  ISETP.GE.AND P4, PT, R4.reuse, R167, PT ;  /* 0x000000a70400720c */ /* 0x040fe40003f86270 */
[----:B------:R-:W-:-:S02]  /*9990*/  ISETP.GE.AND P5, PT, R4, R166, PT ;  /* 0x000000a60400720c */ /* 0x000fc40003fa6270 */
[--C-:B------:R-:W-:Y:S02]  /*99a0*/  LOP3.LUT R4, R168, 0x70, R191.reuse, 0xfe, !PT ;  /* 0x00000070a8047812 */ /* 0x100fe400078efebf */
[----:B------:R-:W-:Y:S02]  /*99b0*/  FSEL R87, R87, -INF , !P3 ;  /* 0xff80000057577808 */ /* 0x000fe40005800000 */
[----:B------:R-:W-:Y:S02]  /*99c0*/  FSEL R80, R80, -INF , !P2 ;  /* 0xff80000050507808 */ /* 0x000fe40005000000 */
        /* <DEDUP_REMOVED lines=9> */
[-C--:B------:R-:W-:Y:S02]  /*9a60*/  ISETP.GE.AND P4, PT, R5, R166.reuse, PT ;  /* 0x000000a60500720c */ /* 0x080fe40003f86270 */
[C---:B------:R-:W-:Y:S02]  /*9a70*/  ISETP.GE.AND P5, PT, R4.reuse, R167, PT ;  /* 0x000000a70400720c */ /* 0x040fe40003fa6270 */
[----:B------:R-:W-:Y:S01]  /*9a80*/  ISETP.GE.AND P3, PT, R4, R166, PT ;  /* 0x000000a60400720c */ /* 0x000fe20003f66270 */
[----:B-1----:R-:W-:Y:S01]  /*9a90*/  HMMA.16816.F32.BF16 R60, R152, R88, R60 ;  /* 0x00000058983c723c */ /* 0x002fe2000004183c */
[----:B------:R-:W1:Y:S01]  /*9aa0*/  LDSM.16.M88.4 R4, [R213] ;  /* 0x00000000d504783b */ /* 0x000e620000000200 */
[----:B------:R-:W-:Y:S02]  /*9ab0*/  LOP3.LUT R8, R168, 0x79, R191, 0xfe, !PT ;  /* 0x00000079a8087812 */ /* 0x000fe400078efebf */
[----:B------:R-:W-:Y:S02]  /*9ac0*/  FSEL R78, R78, -INF , !P2 ;  /* 0xff8000004e4e7808 */ /* 0x000fe40005000000 */
[----:B------:R-:W-:-:S02]  /*9ad0*/  FSEL R200, R77, -INF , !P1 ;  /* 0xff8000004dc87808 */ /* 0x000fc40004800000 */
[CC--:B------:R-:W-:Y:S01]  /*9ae0*/  ISETP.GE.AND P2, PT, R8.reuse, R167.reuse, PT ;  /* 0x000000a70800720c */ /* 0x0c0fe20003f46270 */
[----:B------:R-:W-:Y:S01]  /*9af0*/  HMMA.16816.F32.BF16 R56, R152, R90, R56 ;  /* 0x0000005a9838723c */ /* 0x000fe20000041838 */
        /* <DEDUP_REMOVED lines=15> */
[----:B------:R-:W-:Y:S01]  /*9bf0*/  ISETP.GE.AND P4, PT, R8, R166, PT ;  /* 0x000000a60800720c */ /* 0x000fe20003f86270 */
[----:B-1----:R-:W-:Y:S01]  /*9c00*/  HMMA.16816.F32.BF16 R52, R152, R4, R52 ;  /* 0x000000049834723c */ /* 0x002fe20000041834 */
[----:B------:R-:W1:Y:S01]  /*9c10*/  LDSM.16.M88.4 R8, [R212] ;  /* 0x00000000d408783b */ /* 0x000e620000000200 */
[----:B------:R-:W-:-:S02]  /*9c20*/  LOP3.LUT R73, R168, 0x89, R191, 0xfe, !PT ;  /* 0x00000089a8497812 */ /* 0x000fc400078efebf */
[--C-:B------:R-:W-:Y:S02]  /*9c30*/  LOP3.LUT R68, R168, 0x90, R191.reuse, 0xfe, !PT ;  /* 0x00000090a8447812 */ /* 0x100fe400078efebf */
[----:B------:R-:W-:Y:S02]  /*9c40*/  FSEL R70, R70, -INF , !P5 ;  /* 0xff80000046467808 */ /* 0x000fe40006800000 */
[----:B------:R-:W-:Y:S01]  /*9c50*/  ISETP.GE.AND P5, PT, R73, R167, PT ;  /* 0x000000a74900720c */ /* 0x000fe20003fa6270 */
[----:B------:R-:W-:Y:S01]  /*9c60*/  HMMA.16816.F32.BF16 R48, R152, R6, R48 ;  /* 0x000000069830723c */ /* 0x000fe20000041830 */
        /* <DEDUP_REMOVED lines=11> */
[----:B------:R-:W-:Y:S02]  /*9d20*/  ISETP.GE.AND P5, PT, R69, R166, PT ;  /* 0x000000a64500720c */ /* 0x000fe40003fa6270 */
[----:B------:R-:W-:Y:S02]  /*9d30*/  FSEL R69, R67, -INF , !P3 ;  /* 0xff80000043457808 */ /* 0x000fe40005800000 */
[----:B------:R-:W-:Y:S02]  /*9d40*/  FSEL R244, R60, -INF , !P2 ;  /* 0xff8000003cf47808 */ /* 0x000fe40005000000 */
[----:B------:R-:W-:-:S02]  /*9d50*/  ISETP.GE.AND P3, PT, R64, R167, PT ;  /* 0x000000a74000720c */ /* 0x000fc40003f66270 */
[-C--:B------:R-:W-:Y:S01]  /*9d60*/  ISETP.GE.AND P2, PT, R64, R166.reuse, PT ;  /* 0x000000a64000720c */ /* 0x080fe20003f46270 */
[C---:B-1----:R-:W-:Y:S01]  /*9d70*/  HMMA.16816.F32.BF16 R44, R152.reuse, R8, R44 ;  /* 0x00000008982c723c */ /* 0x042fe2000004182c */
[----:B------:R-:W1:Y:S01]  /*9d80*/  LDSM.16.M88.4 R64, [R211] ;  /* 0x00000000d340783b */ /* 0x000e620000000200 */
[----:B------:R-:W-:Y:S02]  /*9d90*/  LOP3.LUT R4, R168, 0x99, R191, 0xfe, !PT ;  /* 0x00000099a8047812 */ /* 0x000fe400078efebf */
[----:B------:R-:W-:Y:S02]  /*9da0*/  FSEL R62, R62, -INF , !P1 ;  /* 0xff8000003e3e7808 */ /* 0x000fe40004800000 */
[----:B------:R-:W-:Y:S02]  /*9db0*/  FSEL R246, R61, -INF , !P4 ;  /* 0xff8000003df67808 */ /* 0x000fe40006000000 */
[C---:B------:R-:W-:Y:S01]  /*9dc0*/  ISETP.GE.AND P1, PT, R4.reuse, R167, PT ;  /* 0x000000a70400720c */ /* 0x040fe20003f26270 */
[----:B------:R-:W-:Y:S01]  /*9dd0*/  HMMA.16816.F32.BF16 R40, R152, R10, R40 ;  /* 0x0000000a9828723c */ /* 0x000fe20000041828 */
        /* <DEDUP_REMOVED lines=61> */
[----:B------:R-:W-:Y:S01]  /*a1b0*/  ISETP.GE.AND P3, PT, R40, R166, PT ;  /* 0x000000a62800720c */ /* 0x000fe20003f66270 */
[----:B-1----:R-:W-:Y:S01]  /*a1c0*/  HMMA.16816.F32.BF16 R20, R152, R8, R20 ;  /* 0x000000089814723c */ /* 0x002fe20000041814 */
[----:B------:R-:W1:Y:S01]  /*a1d0*/  LDSM.16.M88.4 R40, [R208] ;  /* 0x00000000d028783b */ /* 0x000e620000000200 */
[----:B------:R-:W-:Y:S01]  /*a1e0*/  LOP3.LUT R5, R168, 0xc9, R191, 0xfe, !PT ;  /* 0x000000c9a8057812 */ /* 0x000fe200078efebf */
[----:B------:R-:W-:-:S04]  /*a1f0*/  DEPBAR.LE SB0, 0x0 ;  /* 0x000080000000791a */ /* 0x000fc80000000000 */
[----:B------:R-:W-:Y:S01]  /*a200*/  FSEL R38, R38, -INF , !P2 ;  /* 0xff80000026267808 */ /* 0x000fe20005000000 */
[----:B------:R-:W-:Y:S01]  /*a210*/  HMMA.16816.F32.BF16 R16, R152, R10, R16 ;  /* 0x0000000a9810723c */ /* 0x000fe20000041810 */
[----:B------:R-:W-:Y:S02]  /*a220*/  FSEL R199, R37, -INF , !P1 ;  /* 0xff80000025c77808 */ /* 0x000fe40004800000 */
[C---:B------:R-:W-:Y:S02]  /*a230*/  ISETP.GE.AND P2, PT, R5.reuse, R167, PT ;  /* 0x000000a70500720c */ /* 0x040fe40003f46270 */
[----:B------:R-:W-:Y:S02]  /*a240*/  ISETP.GE.AND P1, PT, R5, R166, PT ;  /* 0x000000a60500720c */ /* 0x000fe40003f26270 */
[----:B------:R-:W-:Y:S02]  /*a250*/  LOP3.LUT R5, R168, 0xd0, R191, 0xfe, !PT ;  /* 0x000000d0a8057812 */ /* 0x000fe400078efebf */
[----:B------:R-:W-:-:S02]  /*a260*/  FSEL R39, R39, -INF , !P4 ;  /* 0xff80000027277808 */ /* 0x000fc40006000000 */
[----:B------:R-:W-:Y:S02]  /*a270*/  FSEL R198, R32, -INF , !P5 ;  /* 0xff80000020c67808 */ /* 0x000fe40006800000 */
[C---:B------:R-:W-:Y:S02]  /*a280*/  ISETP.GE.AND P4, PT, R5.reuse, R167, PT ;  /* 0x000000a70500720c */ /* 0x040fe40003f86270 */
[----:B------:R-:W-:Y:S02]  /*a290*/  ISETP.GE.AND P5, PT, R5, R166, PT ;  /* 0x000000a60500720c */ /* 0x000fe40003fa6270 */
[C-C-:B------:R-:W-:Y:S02]  /*a2a0*/  LOP3.LUT R6, R168.reuse, 0xd1, R191.reuse, 0xfe, !PT ;  /* 0x000000d1a8067812 */ /* 0x140fe400078efebf */
[----:B------:R-:W-:Y:S02]  /*a2b0*/  LOP3.LUT R5, R168, 0xd8, R191, 0xfe, !PT ;  /* 0x000000d8a8057812 */ /* 0x000fe400078efebf */
[----:B------:R-:W-:-:S02]  /*a2c0*/  FSEL R34, R34, -INF , !P3 ;  /* 0xff80000022227808 */ /* 0x000fc40005800000 */
[----:B------:R-:W-:Y:S02]  /*a2d0*/  FSEL R186, R33, -INF , !P2 ;  /* 0xff80000021ba7808 */ /* 0x000fe40005000000 */
[----:B------:R-:W-:Y:S02]  /*a2e0*/  FSEL R35, R35, -INF , !P1 ;  /* 0xff80000023237808 */ /* 0x000fe40004800000 */
[----:B------:R-:W-:Y:S01]  /*a2f0*/  FSEL R184, R28, -INF , !P4 ;  /* 0xff8000001cb87808 */ /* 0x000fe20006000000 */
[----:B------:R-:W-:Y:S01]  /*a300*/  BAR.SYNC.DEFER_BLOCKING 0x0 ;  /* 0x0000000000007b1d */ /* 0x000fe20000010000 */
[CC--:B------:R-:W-:Y:S02]  /*a310*/  ISETP.GE.AND P3, PT, R6.reuse, R167.reuse, PT ;  /* 0x000000a70600720c */ /* 0x0c0fe40003f66270 */
[-C--:B------:R-:W-:Y:S02]  /*a320*/  ISETP.GE.AND P2, PT, R6, R166.reuse, PT ;  /* 0x000000a60600720c */ /* 0x080fe40003f46270 */
[C---:B------:R-:W-:Y:S01]  /*a330*/  ISETP.GE.AND P1, PT, R5.reuse, R167, PT ;  /* 0x000000a70500720c */ /* 0x040fe20003f26270 */
[----:B-1----:R-:W-:Y:S01]  /*a340*/  HMMA.16816.F32.BF16 R12, R152, R40, R12 ;  /* 0x00000028980c723c */ /* 0x002fe2000004180c */
[----:B------:R-:W-:-:S02]  /*a350*/  ISETP.GE.AND P4, PT, R5, R166, PT ;  /* 0x000000a60500720c */ /* 0x000fc40003f86270 */
[C-C-:B------:R-:W-:Y:S02]  /*a360*/  LOP3.LUT R6, R168.reuse, 0xd9, R191.reuse, 0xfe, !PT ;  /* 0x000000d9a8067812 */ /* 0x140fe400078efebf */
[----:B------:R-:W-:Y:S02]  /*a370*/  LOP3.LUT R5, R168, 0xe0, R191, 0xfe, !PT ;  /* 0x000000e0a8057812 */ /* 0x000fe400078efebf */
[----:B------:R-:W-:Y:S01]  /*a380*/  FSEL R32, R30, -INF , !P5 ;  /* 0xff8000001e207808 */ /* 0x000fe20006800000 */
[----:B------:R-:W-:Y:S01]  /*a390*/  HMMA.16816.F32.BF16 R156, R152, R42, R156 ;  /* 0x0000002a989c723c */ /* 0x000fe2000004189c */
[----:B------:R-:W-:Y:S02]  /*a3a0*/  FSEL R178, R29, -INF , !P3 ;  /* 0xff8000001db27808 */ /* 0x000fe40005800000 */
[----:B------:R-:W-:Y:S02]  /*a3b0*/  FSEL R33, R31, -INF , !P2 ;  /* 0xff8000001f217808 */ /* 0x000fe40005000000 */
[----:B------:R-:W-:-:S02]  /*a3c0*/  FSEL R176, R24, -INF , !P1 ;  /* 0xff80000018b07808 */ /* 0x000fc40004800000 */
[CC--:B------:R-:W-:Y:S02]  /*a3d0*/  ISETP.GE.AND P5, PT, R6.reuse, R167.reuse, PT ;  /* 0x000000a70600720c */ /* 0x0c0fe40003fa6270 */
[-C--:B------:R-:W-:Y:S02]  /*a3e0*/  ISETP.GE.AND P3, PT, R6, R166.reuse, PT ;  /* 0x000000a60600720c */ /* 0x080fe40003f66270 */
[C---:B------:R-:W-:Y:S02]  /*a3f0*/  ISETP.GE.AND P2, PT, R5.reuse, R167, PT ;  /* 0x000000a70500720c */ /* 0x040fe40003f46270 */
[----:B------:R-:W-:Y:S02]  /*a400*/  ISETP.GE.AND P1, PT, R5, R166, PT ;  /* 0x000000a60500720c */ /* 0x000fe40003f26270 */
[C-C-:B------:R-:W-:Y:S02]  /*a410*/  LOP3.LUT R6, R168.reuse, 0xe1, R191.reuse, 0xfe, !PT ;  /* 0x000000e1a8067812 */ /* 0x140fe400078efebf */
[----:B------:R-:W-:-:S02]  /*a420*/  LOP3.LUT R5, R168, 0xe8, R191, 0xfe, !PT ;  /* 0x000000e8a8057812 */ /* 0x000fc400078efebf */
[----:B------:R-:W-:Y:S02]  /*a430*/  FSEL R36, R26, -INF , !P4 ;  /* 0xff8000001a247808 */ /* 0x000fe40006000000 */
[----:B------:R-:W-:Y:S02]  /*a440*/  FSEL R37, R27, -INF , !P3 ;  /* 0xff8000001b257808 */ /* 0x000fe40005800000 */
[----:B------:R-:W-:Y:S02]  /*a450*/  FSEL R162, R20, -INF , !P2 ;  /* 0xff80000014a27808 */ /* 0x000fe40005000000 */
[-C--:B------:R-:W-:Y:S02]  /*a460*/  ISETP.GE.AND P4, PT, R6, R167.reuse, PT ;  /* 0x000000a70600720c */ /* 0x080fe40003f86270 */
        /* <DEDUP_REMOVED lines=8> */
[----:B------:R-:W-:Y:S02]  /*a4f0*/  FSEL R43, R17, -INF , !P1 ;  /* 0xff800000112b7808 */ /* 0x000fe40004800000 */
[----:B------:R-:W-:Y:S02]  /*a500*/  ISETP.GE.AND P1, PT, R5, R166, PT ;  /* 0x000000a60500720c */ /* 0x000fe40003f26270 */
[----:B------:R-:W-:Y:S02]  /*a510*/  FSEL R170, R25, -INF , !P5 ;  /* 0xff80000019aa7808 */ /* 0x000fe40006800000 */
[----:B------:R-:W-:Y:S02]  /*a520*/  FSEL R61, R15, -INF , !P1 ;  /* 0xff8000000f3d7808 */ /* 0x000fe40004800000 */
[----:B------:R-:W-:Y:S02]  /*a530*/  ISETP.GT.AND P1, PT, R231, R230, PT ;  /* 0x000000e6e700720c */ /* 0x000fe40003f24270 */
[----:B------:R-:W-:-:S02]  /*a540*/  ISETP.GE.AND P5, PT, R6, R166, PT ;  /* 0x000000a60600720c */ /* 0x000fc40003fa6270 */
[----:B------:R-:W-:Y:S02]  /*a550*/  LOP3.LUT R6, R168, 0xf0, R191, 0xfe, !PT ;  /* 0x000000f0a8067812 */ /* 0x000fe400078efebf */
[----:B------:R-:W-:Y:S02]  /*a560*/  FSEL R42, R18, -INF , !P2 ;  /* 0xff800000122a7808 */ /* 0x000fe40005000000 */
[----:B------:R-:W-:Y:S02]  /*a570*/  FSEL R41, R23, -INF , !P5 ;  /* 0xff80000017297808 */ /* 0x000fe40006800000 */
[----:B------:R-:W-:Y:S02]  /*a580*/  FSEL R48, R16, -INF , !P3 ;  /* 0xff80000010307808 */ /* 0x000fe40005800000 */
[-C--:B------:R-:W-:Y:S02]  /*a590*/  ISETP.GE.AND P2, PT, R5, R167.reuse, PT ;  /* 0x000000a70500720c */ /* 0x080fe40003f46270 */
        /* <DEDUP_REMOVED lines=8> */
[-C--:B------:R-:W-:Y:S02]  /*a620*/  ISETP.GE.AND P4, PT, R5, R167.reuse, PT ;  /* 0x000000a70500720c */ /* 0x080fe40003f86270 */
        /* <DEDUP_REMOVED lines=10> */
[----:B------:R-:W-:Y:S02]  /*a6d0*/  IABS R9, R168 ;  /* 0x000000a800097213 */ /* 0x000fe40000000000 */
[----:B------:R-:W1:Y:S01]  /*a6e0*/  I2F.RP R7, R5 ;  /* 0x0000000500077306 */ /* 0x000e620000209400 */
[----:B------:R-:W-:-:S02]  /*a6f0*/  IADD3 R10, R168, -0x100, RZ ;  /* 0xffffff00a80a7810 */ /* 0x000fc40007ffe0ff */
[----:B------:R-:W-:-:S05]  /*a700*/  LOP3.LUT R168, R168, c[0x0][0x2d0], RZ, 0x3c, !PT ;  /* 0x0000b400a8a87a12 */ /* 0x000fca00078e3cff */
[----:B-1----:R-:W1:Y:S02]  /*a710*/  MUFU.RCP R12, R7 ;  /* 0x00000007000c7308 */ /* 0x002e640000001000 */
[----:B-1----:R-:W-:Y:S02]  /*a720*/  IADD3 R12, R12, 0xffffffe, RZ ;  /* 0x0ffffffe0c0c7810 */ /* 0x002fe40007ffe0ff */
[----:B------:R-:W-:-:S04]  /*a730*/  IABS R7, R10 ;  /* 0x0000000a00077213 */ /* 0x000fc80000000000 */
[----:B------:R-:W1:Y:S01]  /*a740*/  F2I.FTZ.U32.TRUNC.NTZ R13, R12 ;  /* 0x0000000c000d7305 */ /* 0x000e62000021f000 */
[----:B------:R-:W-:Y:S01]  /*a750*/  LOP3.LUT R10, R10, c[0x0][0x2d0], RZ, 0x3c, !PT ;  /* 0x0000b4000a0a7a12 */ /* 0x000fe200078e3cff */
[----:B-1----:R-:W-:Y:S02]  /*a760*/  IMAD.MOV R6, RZ, RZ, -R13 ;  /* 0x000000ffff067224 */ /* 0x002fe400078e0a0d */
[----:B------:R-:W-:Y:S02]  /*a770*/  IMAD.MOV.U32 R12, RZ, RZ, RZ ;  /* 0x000000ffff0c7224 */ /* 0x000fe400078e00ff */
[----:B------:R-:W-:-:S04]  /*a780*/  IMAD R6, R6, R5, RZ ;  /* 0x0000000506067224 */ /* 0x000fc800078e02ff */
[----:B------:R-:W-:-:S06]  /*a790*/  IMAD.HI.U32 R6, R13, R6, R12 ;  /* 0x000000060d067227 */ /* 0x000fcc00078e000c */
[----:B------:R-:W-:-:S04]  /*a7a0*/  IMAD.HI.U32 R11, R6, R9, RZ ;  /* 0x00000009060b7227 */ /* 0x000fc800078e00ff */
[----:B------:R-:W-:Y:S02]  /*a7b0*/  IMAD.MOV R8, RZ, RZ, -R11 ;  /* 0x000000ffff087224 */ /* 0x000fe400078e0a0b */
[----:B------:R-:W-:-:S04]  /*a7c0*/  IMAD.HI.U32 R6, R6, R7, RZ ;  /* 0x0000000706067227 */ /* 0x000fc800078e00ff */
[----:B------:R-:W-:Y:S01]  /*a7d0*/  IMAD R12, R5, R8, R9 ;  /* 0x00000008050c7224 */ /* 0x000fe200078e0209 */
[----:B------:R-:W-:-:S04]  /*a7e0*/  IADD3 R8, -R6, RZ, RZ ;  /* 0x000000ff06087210 */ /* 0x000fc80007ffe1ff */
[C---:B------:R-:W-:Y:S01]  /*a7f0*/  ISETP.GT.U32.AND P4, PT, R5.reuse, R12, PT ;  /* 0x0000000c0500720c */ /* 0x040fe20003f84070 */
[----:B------:R-:W-:-:S05]  /*a800*/  IMAD R8, R5, R8, R7 ;  /* 0x0000000805087224 */ /* 0x000fca00078e0207 */
[----:B------:R-:W-:-:S07]  /*a810*/  ISETP.GT.U32.AND P3, PT, R5, R8, PT ;  /* 0x000000080500720c */ /* 0x000fce0003f64070 */
[--C-:B------:R-:W-:Y:S01]  /*a820*/  @!P4 IMAD.IADD R12, R12, 0x1, -R5.reuse ;  /* 0x000000010c0cc824 */ /* 0x100fe200078e0a05 */
[----:B------:R-:W-:Y:S02]  /*a830*/  @!P4 IADD3 R11, R11, 0x1, RZ ;  /* 0x000000010b0bc810 */ /* 0x000fe40007ffe0ff */
[----:B------:R-:W-:Y:S02]  /*a840*/  ISETP.GE.AND P4, PT, R168, RZ, PT ;  /* 0x000000ffa800720c */ /* 0x000fe40003f86270 */
[-C--:B------:R-:W-:Y:S01]  /*a850*/  ISETP.GE.U32.AND P2, PT, R12, R5.reuse, PT ;  /* 0x000000050c00720c */ /* 0x080fe20003f46070 */
[----:B------:R-:W-:Y:S01]  /*a860*/  @!P3 IMAD.IADD R8, R8, 0x1, -R5 ;  /* 0x000000010808b824 */ /* 0x000fe200078e0a05 */
[----:B------:R-:W-:Y:S02]  /*a870*/  @!P3 IADD3 R6, R6, 0x1, RZ ;  /* 0x000000010606b810 */ /* 0x000fe40007ffe0ff */
[----:B------:R-:W-:Y:S02]  /*a880*/  ISETP.NE.AND P3, PT, RZ, c[0x0][0x2d0], PT ;  /* 0x0000b400ff007a0c */ /* 0x000fe40003f65270 */
[----:B------:R-:W-:-:S02]  /*a890*/  ISETP.GE.U32.AND P5, PT, R8, R5, PT ;  /* 0x000000050800720c */ /* 0x000fc40003fa6070 */
[----:B------:R-:W-:-:S05]  /*a8a0*/  LOP3.LUT R8, RZ, c[0x0][0x2d0], RZ, 0x33, !PT ;  /* 0x0000b400ff087a12 */ /* 0x000fca00078e33ff */
[----:B------:R-:W-:Y:S02]  /*a8b0*/  @P2 IADD3 R11, R11, 0x1, RZ ;  /* 0x000000010b0b2810 */ /* 0x000fe40007ffe0ff */
[----:B------:R-:W-:Y:S02]  /*a8c0*/  ISETP.GE.AND P2, PT, R10, RZ, PT ;  /* 0x000000ff0a00720c */ /* 0x000fe40003f46270 */
[----:B------:R-:W-:Y:S02]  /*a8d0*/  @!P4 IADD3 R11, -R11, RZ, RZ ;  /* 0x000000ff0b0bc210 */ /* 0x000fe40007ffe1ff */
[----:B------:R-:W-:Y:S02]  /*a8e0*/  @P5 IADD3 R6, R6, 0x1, RZ ;  /* 0x0000000106065810 */ /* 0x000fe40007ffe0ff */
[----:B------:R-:W-:-:S05]  /*a8f0*/  SEL R5, R8, R11, !P3 ;  /* 0x0000000b08057207 */ /* 0x000fca0005800000 */
[----:B------:R-:W-:-:S04]  /*a900*/  IMAD.WIDE R14, R5, 0x4, R236 ;  /* 0x00000004050e7825 */ /* 0x000fc800078e02ec */
[----:B------:R-:W-:-:S05]  /*a910*/  @!P2 IMAD.MOV R6, RZ, RZ, -R6 ;  /* 0x000000ffff06a224 */ /* 0x000fca00078e0a06 */
[----:B------:R-:W-:Y:S02]  /*a920*/  SEL R8, R8, R6, !P3 ;  /* 0x0000000608087207 */ /* 0x000fe40005800000 */
[----:B------:R-:W2:Y:S03]  /*a930*/  LDG.E R6, [R14.64] ;  /* 0x000000060e067981 */ /* 0x000ea6000c1e1900 */
[----:B------:R-:W-:-:S05]  /*a940*/  IMAD.WIDE R12, R8, 0x4, R236 ;  /* 0x00000004080c7825 */ /* 0x000fca00078e02ec */
[----:B------:R-:W2:Y:S01]  /*a950*/  LDG.E R7, [R12.64] ;  /* 0x000000060c077981 */ /* 0x000ea2000c1e1900 */
[----:B------:R-:W-:Y:S01]  /*a960*/  IMAD.IADD R5, R5, 0x1, -R8 ;  /* 0x0000000105057824 */ /* 0x000fe200078e0a08 */
[----:B------:R-:W-:-:S05]  /*a970*/  MOV R8, c[0x0][0x2d0] ;  /* 0x0000b40000087a02 */ /* 0x000fca0000000f00 */
[----:B------:R-:W-:-:S05]  /*a980*/  IMAD R8, R5, R8, -0x100 ;  /* 0xffffff0005087424 */ /* 0x000fca00078e0208 */
[----:B------:R-:W-:Y:S01]  /*a990*/  SHF.R.S32.HI R5, RZ, 0x1f, R8 ;  /* 0x0000001fff057819 */ /* 0x000fe20000011408 */
[----:B------:R-:W-:-:S04]  /*a9a0*/  IMAD.WIDE.U32 R10, R8, c[0x0][0x198], RZ ;  /* 0x00006600080a7a25 */ /* 0x000fc800078e00ff */
[----:B------:R-:W-:-:S04]  /*a9b0*/  IMAD R5, R5, c[0x0][0x198], RZ ;  /* 0x0000660005057a24 */ /* 0x000fc800078e02ff */
[----:B------:R-:W-:-:S04]  /*a9c0*/  IMAD R5, R8, c[0x0][0x19c], R5 ;  /* 0x0000670008057a24 */ /* 0x000fc800078e0205 */
[----:B------:R-:W-:Y:S02]  /*a9d0*/  IMAD.IADD R11, R11, 0x1, R5 ;  /* 0x000000010b0b7824 */ /* 0x000fe400078e0205 */
[----:B--2---:R-:W-:-:S05]  /*a9e0*/  IMAD.IADD R7, R7, 0x1, -R6 ;  /* 0x0000000107077824 */ /* 0x004fca00078e0a06 */
[----:B------:R-:W-:Y:S01]  /*a9f0*/  SHF.R.S32.HI R6, RZ, 0x1f, R7 ;  /* 0x0000001fff067819 */ /* 0x000fe20000011407 */
[----:B------:R-:W-:-:S04]  /*aa00*/  IMAD.WIDE.U32 R10, R7, c[0x0][0x180], R10 ;  /* 0x00006000070a7a25 */ /* 0x000fc800078e000a */
[----:B------:R-:W-:-:S04]  /*aa10*/  IMAD R6, R6, c[0x0][0x180], RZ ;  /* 0x0000600006067a24 */ /* 0x000fc800078e02ff */
[----:B------:R-:W-:Y:S02]  /*aa20*/  IMAD R6, R7, c[0x0][0x184], R6 ;  /* 0x0000610007067a24 */ /* 0x000fe400078e0206 */
[----:B------:R-:W-:-:S03]  /*aa30*/  IMAD.MOV.U32 R9, RZ, RZ, R10 ;  /* 0x000000ffff097224 */ /* 0x000fc600078e000a */
[----:B------:R-:W-:Y:S01]  /*aa40*/  IADD3 R8, R11, R6, RZ ;  /* 0x000000060b087210 */ /* 0x000fe20007ffe0ff */
[----:B------:R-:W-:Y:S05]  /*aa50*/  BRA `(.L_x_1140) ;  /* 0x0000003000007947 */ /* 0x000fea0003800000 */
.L_x_1139:
[----:B------:R-:W-:-:S05]  /*aa60*/  IMAD.MOV.U32 R9, RZ, RZ, c[0x0][0x198] ;  /* 0x00006600ff097624 */ /* 0x000fca00078e00ff */
[----:B------:R-:W-:-:S04]  /*aa70*/  LEA R9, -R9, RZ, 0x8 ;  /* 0x000000ff09097211 */ /* 0x000fc800078e41ff */
[----:B------:R-:W-:Y:S02]  /*aa80*/  SHF.R.S32.HI R8, RZ, 0x1f, R9 ;  /* 0x0000001fff087819 */ /* 0x000fe40000011409 */
.L_x_1140:
[----:B------:R-:W-:Y:S01]  /*aa90*/  @!P0 IMAD.MOV.U32 R11, RZ, RZ, c[0x0][0x198] ;  /* 0x00006600ff0b8624 */ /* 0x000fe200078e00ff */
[----:B------:R-:W-:Y:S01]  /*aaa0*/  @!P0 LEA R24, P5, R9, R238, 0x1 ;  /* 0x000000ee09188211 */ /* 0x000fe200078a08ff */
[----:B------:R-:W-:Y:S01]  /*aab0*/  @!P0 IMAD.MOV.U32 R6, RZ, RZ, c[0x0][0x19c] ;  /* 0x00006700ff068624 */ /* 0x000fe200078e00ff */
[----:B------:R1:W-:Y:S01]  /*aac0*/  @P0 STS [R232+0x1004], RZ ;  /* 0x001004ffe8000388 */ /* 0x0003e20000000800 */
[----:B------:R-:W-:Y:S01]  /*aad0*/  @!P0 IMAD.MOV.U32 R13, RZ, RZ, c[0x0][0x198] ;  /* 0x00006600ff0d8624 */ /* 0x000fe200078e00ff */
[-C--:B------:R-:W-:Y:S01]  /*aae0*/  @!P0 LEA R10, P2, R11, R164.reuse, 0x5 ;  /* 0x000000a40b0a8211 */ /* 0x080fe200078428ff */
[----:B------:R-:W-:Y:S01]  /*aaf0*/  @!P0 IMAD.MOV.U32 R15, RZ, RZ, c[0x0][0x198] ;  /* 0x00006600ff0f8624 */ /* 0x000fe200078e00ff */
[----:B------:R-:W-:Y:S01]  /*ab00*/  @!P0 LEA.HI.X R25, R9, R239, R8, 0x1, P5 ;  /* 0x000000ef09198211 */ /* 0x000fe200028f0c08 */
[----:B------:R-:W-:Y:S01]  /*ab10*/  @!P0 IMAD.MOV.U32 R20, RZ, RZ, c[0x0][0x198] ;  /* 0x00006600ff148624 */ /* 0x000fe200078e00ff */
[-C--:B------:R-:W-:Y:S01]  /*ab20*/  @!P0 LEA.HI.X R11, R11, R165.reuse, R6, 0x5, P2 ;  /* 0x000000a50b0b8211 */ /* 0x080fe200010f2c06 */
[----:B------:R-:W-:Y:S01]  /*ab30*/  @!P0 IMAD.MOV.U32 R22, RZ, RZ, c[0x0][0x198] ;  /* 0x00006600ff168624 */ /* 0x000fe200078e00ff */
[-C--:B------:R-:W-:Y:S01]  /*ab40*/  @!P0 LEA R12, P3, R13, R164.reuse, 0x6 ;  /* 0x000000a40d0c8211 */ /* 0x080fe200078630ff */
[----:B------:R-:W-:Y:S01]  /*ab50*/  @!P0 IMAD.MOV.U32 R14, RZ, RZ, c[0x0][0x19c] ;  /* 0x00006700ff0e8624 */ /* 0x000fe200078e00ff */
[----:B------:R-:W-:Y:S01]  /*ab60*/  @!P0 LEA R16, P2, R15, R164, 0x7 ;  /* 0x000000a40f108211 */ /* 0x000fe200078438ff */
[----:B------:R-:W-:Y:S01]  /*ab70*/  @!P0 IMAD.WIDE.U32 R20, R20, 0xa0, R164 ;  /* 0x000000a014148825 */ /* 0x000fe200078e00a4 */
[----:B------:R-:W-:Y:S01]  /*ab80*/  @!P0 IADD3 R10, P4, R9, R10, RZ ;  /* 0x0000000a090a8210 */ /* 0x000fe20007f9e0ff */
[----:B------:R1:W-:Y:S01]  /*ab90*/  @P0 STS.64 [R232+0x1008], RZ ;  /* 0x001008ffe8000388 */ /* 0x0003e20000000a00 */
[-C--:B------:R-:W-:Y:S01]  /*aba0*/  @!P0 LEA.HI.X R13, R13, R165.reuse, R6, 0x6, P3 ;  /* 0x000000a50d0d8211 */ /* 0x080fe200018f3406 */
[----:B------:R-:W-:Y:S01]  /*abb0*/  @!P0 IMAD.WIDE.U32 R22, R22, 0x60, R164 ;  /* 0x0000006016168825 */ /* 0x000fe200078e00a4 */
[----:B------:R-:W-:Y:S01]  /*abc0*/  @!P0 LEA.HI.X R15, R15, R165, R14, 0x7, P2 ;  /* 0x000000a50f0f8211 */ /* 0x000fe200010f3c0e */
[----:B------:R1:W-:Y:S01]  /*abd0*/  @P0 STS [R232+0x1000], RZ ;  /* 0x001000ffe8000388 */ /* 0x0003e20000000800 */
[C---:B------:R-:W-:Y:S01]  /*abe0*/  @!P0 IADD3 R17, P2, R9.reuse, R20, RZ ;  /* 0x0000001409118210 */ /* 0x040fe20007f5e0ff */
[----:B------:R-:W-:Y:S01]  /*abf0*/  @!P0 IMAD.MOV.U32 R7, RZ, RZ, c[0x0][0x19c] ;  /* 0x00006700ff078624 */ /* 0x000fe200078e00ff */
[----:B------:R-:W-:Y:S01]  /*ac00*/  @!P0 IADD3 R14, P3, R9, R22, RZ ;  /* 0x00000016090e8210 */ /* 0x000fe20007f7e0ff */
[----:B------:R-:W-:Y:S01]  /*ac10*/  @!P0 IMAD.MOV.U32 R18, RZ, RZ, c[0x0][0x198] ;  /* 0x00006600ff128624 */ /* 0x000fe200078e00ff */
[----:B------:R-:W-:Y:S01]  /*ac20*/  @!PT LDS RZ, [RZ] ;  /* 0x00000000fffff984 */ /* 0x000fe20000000800 */
[----:B------:R-:W-:Y:S01]  /*ac30*/  @!PT LDS RZ, [RZ] ;  /* 0x00000000fffff984 */ /* 0x000fe20000000800 */
[----:B------:R-:W-:Y:S01]  /*ac40*/  @!PT LDS RZ, [RZ] ;  /* 0x00000000fffff984 */ /* 0x000fe20000000800 */
[----:B------:R1:W-:Y:S01]  /*ac50*/  @!P0 LDGSTS.E.BYPASS.LTC128B.128 [R232+0x1000], [R24.64] ;  /* 0x0100000018e88fae */ /* 0x0003e2000b901d46 */
[----:B------:R-:W-:Y:S01]  /*ac60*/  @!P0 IMAD R6, R6, 0xa0, RZ ;  /* 0x000000a006068824 */ /* 0x000fe200078e02ff */
[----:B------:R-:W-:Y:S01]  /*ac70*/  BSSY B0, `(.L_x_1141) ;  /* 0x0000046000007945 */ /* 0x000fe20003800000 */
[----:B------:R-:W-:Y:S01]  /*ac80*/  @!P0 IMAD R7, R7, 0x60, RZ ;  /* 0x0000006007078824 */ /* 0x000fe200078e02ff */
[----:B------:R1:W-:Y:S01]  /*ac90*/  @P0 STS.128 [R232+0x1800], RZ ;  /* 0x001800ffe8000388 */ /* 0x0003e20000000c00 */
[----:B------:R-:W-:Y:S01]  /*aca0*/  @!P0 IMAD.X R11, R8, 0x1, R11, P4 ;  /* 0x00000001080b8824 */ /* 0x000fe200020e060b */
[----:B------:R-:W-:Y:S01]  /*acb0*/  @!P0 LEA R20, P4, R10, c[0x0][0x168], 0x1 ;  /* 0x00005a000a148a11 */ /* 0x000fe200078808ff */
[----:B------:R-:W-:Y:S01]  /*acc0*/  @!P0 IMAD.WIDE.U32 R18, R18, 0xc0, R164 ;  /* 0x000000c012128825 */ /* 0x000fe200078e00a4 */
[----:B------:R-:W-:-:S02]  /*acd0*/  @!P0 IADD3.X R6, R8, R6, R21, P2, !PT ;  /* 0x0000000608068210 */ /* 0x000fc400017fe415 */
[----:B------:R-:W-:Y:S01]  /*ace0*/  @!P0 IADD3.X R7, R8, R7, R23, P3, !PT ;  /* 0x0000000708078210 */ /* 0x000fe20001ffe417 */
[----:B------:R-:W-:Y:S01]  /*acf0*/  @!P0 IMAD.MOV.U32 R5, RZ, RZ, c[0x0][0x19c] ;  /* 0x00006700ff058624 */ /* 0x000fe200078e00ff */
[----:B------:R-:W-:Y:S02]  /*ad00*/  @!P0 LEA.HI.X R21, R10, c[0x0][0x16c], R11, 0x1, P4 ;  /* 0x00005b000a158a11 */ /* 0x000fe400020f0c0b */
[----:B------:R-:W-:Y:S01]  /*ad10*/  @!P0 IADD3 R12, P3, R9, R12, RZ ;  /* 0x0000000c090c8210 */ /* 0x000fe20007f7e0ff */
[----:B------:R-:W-:Y:S01]  /*ad20*/  @!P0 IMAD R5, R5, 0xc0, RZ ;  /* 0x000000c005058824 */ /* 0x000fe200078e02ff */
[C---:B------:R-:W-:Y:S01]  /*ad30*/  @!P0 IADD3 R10, P2, R9.reuse, R18, RZ ;  /* 0x00000012090a8210 */ /* 0x040fe20007f5e0ff */
[----:B------:R-:W-:Y:S01]  /*ad40*/  @!PT LDS RZ, [RZ] ;  /* 0x00000000fffff984 */ /* 0x000fe20000000800 */
[----:B------:R-:W-:Y:S01]  /*ad50*/  @!PT LDS RZ, [RZ] ;  /* 0x00000000fffff984 */ /* 0x000fe20000000800 */
[----:B------:R-:W-:Y:S01]  /*ad60*/  @!PT LDS RZ, [RZ] ;  /* 0x00000000fffff984 */ /* 0x000fe20000000800 */
[----:B------:R1:W-:Y:S01]  /*ad70*/  @!P0 LDGSTS.E.BYPASS.LTC128B.128 [R232+0x1800], [R20.64] ;  /* 0x0180000014e88fae */ /* 0x0003e2000b901d46 */
[----:B------:R-:W-:Y:S01]  /*ad80*/  @!P0 LEA R22, P4, R12, c[0x0][0x168], 0x1 ;  /* 0x00005a000c168a11 */ /* 0x000fe200078808ff */
[C---:B------:R-:W-:Y:S01]  /*ad90*/  @!P0 IMAD.X R13, R8.reuse, 0x1, R13, P3 ;  /* 0x00000001080d8824 */ /* 0x040fe200018e060d */
[----:B------:R-:W-:Y:S01]  /*ada0*/  @!P0 IADD3.X R5, R8, R5, R19, P2, !PT ;  /* 0x0000000508058210 */ /* 0x000fe200017fe413 */
[----:B------:R1:W-:Y:S01]  /*adb0*/  @P0 STS.128 [R232+0x2000], RZ ;  /* 0x002000ffe8000388 */ /* 0x0003e20000000c00 */
[----:B------:R-:W-:-:S02]  /*adc0*/  @!P0 IADD3 R16, P2, R9, R16, RZ ;  /* 0x0000001009108210 */ /* 0x000fc40007f5e0ff */
[----:B------:R-:W-:Y:S02]  /*add0*/  @!P0 LEA R18, P3, R14, c[0x0][0x168], 0x1 ;  /* 0x00005a000e128a11 */ /* 0x000fe400078608ff */
[----:B------:R-:W-:Y:S01]  /*ade0*/  @!P0 LEA.HI.X R23, R12, c[0x0][0x16c], R13, 0x1, P4 ;  /* 0x00005b000c178a11 */ /* 0x000fe200020f0c0d */
[----:B------:R-:W-:Y:S01]  /*adf0*/  @!P0 IMAD.X R15, R8, 0x1, R15, P2 ;  /* 0x00000001080f8824 */ /* 0x000fe200010e060f */
        /* <DEDUP_REMOVED lines=45> */
.L_x_1142:
[----:B------:R-:W-:Y:S05]  /*b0d0*/  BSYNC B0 ;  /* 0x0000000000007941 */ /* 0x000fea0003800000 */
.L_x_1141:
[----:B------:R-:W0:Y:S01]  /*b0e0*/  LDGDEPBAR ;  /* 0x00000000000079af */ /* 0x000e220000000000 */
[----:B------:R-:W-:-:S04]  /*b0f0*/  LEA R238, P0, R9, R238, 0x1 ;  /* 0x000000ee09ee7211 */ /* 0x000fc800078008ff */
[----:B------:R-:W-:Y:S02]  /*b100*/  LEA.HI.X R239, R9, R239, R8, 0x1, P0 ;  /* 0x000000ef09ef7211 */ /* 0x000fe400000f0c08 */
.L_x_1138:
[----:B------:R-:W-:Y:S01]  /*b110*/  FMNMX.FTZ R5, R2, R148, !PT ;  /* 0x0000009402057209 */ /* 0x000fe20007810000 */
[----:B-1----:R-:W-:Y:S03]  /*b120*/  LDSM.16.MT88.4 R20, [R224+0x5400] ;  /* 0x00540000e014783b */ /* 0x002fe60000004200 */
        /* <DEDUP_REMOVED lines=65> */
[----:B-1----:R-:W-:Y:S02]  /*b540*/  FMNMX.FTZ R5, R6, R5, !PT ;  /* 0x0000000506057209 */ /* 0x002fe40007810000 */
[----:B------:R-:W-:-:S03]  /*b550*/  FMNMX.FTZ R6, R0, R175, !PT ;  /* 0x000000af00067209 */ /* 0x000fc60007810000 */
[----:B------:R-:W1:Y:S01]  /*b560*/  SHFL.BFLY PT, R118, R5, 0x1, 0x1f ;  /* 0x0c201f0005767f89 */ /* 0x000e6200000e0000 */
[----:B------:R-:W-:-:S04]  /*b570*/  FMNMX.FTZ R6, R181, R6, !PT ;  /* 0x00000006b5067209 */ /* 0x000fc80007810000 */
[----:B------:R-:W-:-:S04]  /*b580*/  FMNMX.FTZ R6, R183, R6, !PT ;  /* 0x00000006b7067209 */ /* 0x000fc80007810000 */
[----:B------:R-:W-:-:S04]  /*b590*/  FMNMX.FTZ R6, R189, R6, !PT ;  /* 0x00000006bd067209 */ /* 0x000fc80007810000 */
[----:B------:R-:W-:-:S04]  /*b5a0*/  FMNMX.FTZ R6, R187, R6, !PT ;  /* 0x00000006bb067209 */ /* 0x000fc80007810000 */
[----:B------:R-:W-:-:S04]  /*b5b0*/  FMNMX.FTZ R6, R185, R6, !PT ;  /* 0x00000006b9067209 */ /* 0x000fc80007810000 */
[----:B------:R-:W-:Y:S02]  /*b5c0*/  FMNMX.FTZ R6, R179, R6, !PT ;  /* 0x00000006b3067209 */ /* 0x000fe40007810000 */
        /* <DEDUP_REMOVED lines=49> */
[----:B------:R-:W3:Y:S01]  /*b8e0*/  MUFU.EX2 R148, R148 ;  /* 0x0000009400947308 */ /* 0x000ee20000000800 */
[----:B-1----:R-:W-:Y:S01]  /*b8f0*/  F2FP.BF16.PACK_AB R12, R154, R156 ;  /* 0x0000009c9a0c723e */ /* 0x002fe200000010ff */
[--C-:B------:R-:W-:Y:S01]  /*b900*/  FFMA.FTZ R113, R96, c[0x0][0x23c], -R119.reuse ;  /* 0x00008f0060717a23 */ /* 0x100fe20000010877 */
        /* <DEDUP_REMOVED lines=10> */
[----:B------:R-:W1:Y:S01]  /*b9b0*/  MUFU.EX2 R130, R130 ;  /* 0x0000008200827308 */ /* 0x000e620000000800 */
[----:B---3--:R-:W-:Y:S01]  /*b9c0*/  F2FP.BF16.PACK_AB R14, R148, R167 ;  /* 0x000000a7940e723e */ /* 0x008fe200000010ff */
        /* <DEDUP_REMOVED lines=88> */
[----:B------:R-:W-:Y:S02]  /*bf50*/  FSEL R5, R118, RZ, P2 ;  /* 0x000000ff76057208 */ /* 0x000fe40001000000 */
[C---:B------:R-:W-:Y:S01]  /*bf60*/  FSETP.NEU.FTZ.AND P0, PT, R116.reuse, -INF , PT ;  /* 0xff8000007400780b */ /* 0x040fe20003f1d000 */
[----:B------:R-:W-:Y:S02]  /*bf70*/  FMUL.FTZ R66, R116, c[0x0][0x23c] ;  /* 0x00008f0074427a20 */ /* 0x000fe40000410000 */
[----:B------:R-:W-:Y:S01]  /*bf80*/  MUFU.EX2 R96, R96 ;  /* 0x0000006000607308 */ /* 0x000fe20000000800 */
[----:B------:R-:W-:Y:S01]  /*bf90*/  FADD.FTZ R8, R2, -R5 ;  /* 0x8000000502087221 */ /* 0x000fe20000010000 */
[----:B------:R-:W-:Y:S01]  /*bfa0*/  FSEL R9, R116, RZ, P0 ;  /* 0x000000ff74097208 */ /* 0x000fe20000000000 */
[----:B------:R-:W1:Y:S01]  /*bfb0*/  LDSM.16.MT88.4 R4, [R224+0x5000] ;  /* 0x00500000e004783b */ /* 0x000e620000004200 */
[----:B------:R-:W-:Y:S01]  /*bfc0*/  FSEL R66, R66, RZ, P0 ;  /* 0x000000ff42427208 */ /* 0x000fe20000000000 */
[----:B------:R-:W-:-:S02]  /*bfd0*/  FMUL.FTZ R160, R8, c[0x0][0x23c] ;  /* 0x00008f0008a07a20 */ /* 0x000fc40000410000 */
[----:B------:R-:W-:Y:S01]  /*bfe0*/  FADD.FTZ R9, R0, -R9 ;  /* 0x8000000900097221 */ /* 0x000fe20000010000 */
[----:B------:R-:W-:Y:S01]  /*bff0*/  MUFU.EX2 R97, R97 ;  /* 0x0000006100617308 */ /* 0x000fe20000000800 */
[--C-:B------:R-:W-:Y:S02]  /*c000*/  FFMA.FTZ R175, R175, c[0x0][0x23c], -R66.reuse ;  /* 0x00008f00afaf7a23 */ /* 0x100fe40000010842 */
[--C-:B------:R-:W-:Y:S02]  /*c010*/  FFMA.FTZ R152, R181, c[0x0][0x23c], -R66.reuse ;  /* 0x00008f00b5987a23 */ /* 0x100fe40000010842 */
[--C-:B------:R-:W-:Y:S02]  /*c020*/  FFMA.FTZ R165, R183, c[0x0][0x23c], -R66.reuse ;  /* 0x00008f00b7a57a23 */ /* 0x100fe40000010842 */
[----:B------:R-:W-:Y:S01]  /*c030*/  FFMA.FTZ R2, R189, c[0x0][0x23c], -R66 ;  /* 0x00008f00bd027a23 */ /* 0x000fe20000010842 */
[----:B------:R-:W-:Y:S01]  /*c040*/  MUFU.EX2 R175, R175 ;  /* 0x000000af00af7308 */ /* 0x000fe20000000800 */
[----:B------:R-:W-:-:S02]  /*c050*/  FMUL.FTZ R158, R9, c[0x0][0x23c] ;  /* 0x00008f00099e7a20 */ /* 0x000fc40000410000 */
[----:B--2---:R-:W2:Y:S01]  /*c060*/  LDSM.16.MT88.4 R8, [R223+0x5000] ;  /* 0x00500000df08783b */ /* 0x004ea20000004200 */
        /* <DEDUP_REMOVED lines=64> */
[----:B------:R-:W-:Y:S01]  /*c470*/  MUFU.EX2 R134, R173 ;  /* 0x000000ad00867308 */ /* 0x000fe20000000800 */
[----:B------:R-:W-:Y:S02]  /*c480*/  FFMA.FTZ R75, R170, c[0x0][0x23c], -R119 ;  /* 0x00008f00aa4b7a23 */ /* 0x000fe40000010877 */
[--C-:B------:R-:W-:Y:S02]  /*c490*/  FFMA.FTZ R70, R71, c[0x0][0x23c], -R66.reuse ;  /* 0x00008f0047467a23 */ /* 0x100fe40000010842 */
[--C-:B------:R-:W-:Y:S01]  /*c4a0*/  FFMA.FTZ R71, R68, c[0x0][0x23c], -R66.reuse ;  /* 0x00008f0044477a23 */ /* 0x100fe20000010842 */
[----:B---3--:R-:W-:Y:S02]  /*c4b0*/  F2FP.BF16.PACK_AB R31, R141, R140 ;  /* 0x0000008c8d1f723e */ /* 0x008fe400000010ff */
[----:B------:R-:W1:Y:S01]  /*c4c0*/  MUFU.EX2 R133, R133 ;  /* 0x0000008500857308 */ /* 0x000e620000000800 */
[----:B------:R-:W-:-:S02]  /*c4d0*/  FFMA.FTZ R170, R69, c[0x0][0x23c], -R66 ;  /* 0x00008f0045aa7a23 */ /* 0x000fc40000010842 */
[--C-:B------:R-:W-:Y:S02]  /*c4e0*/  FFMA.FTZ R69, R62, c[0x0][0x23c], -R66.reuse ;  /* 0x00008f003e457a23 */ /* 0x100fe40000010842 */
[--C-:B------:R-:W-:Y:S01]  /*c4f0*/  FFMA.FTZ R62, R63, c[0x0][0x23c], -R66.reuse ;  /* 0x00008f003f3e7a23 */ /* 0x100fe20000010842 */
[C---:B------:R-:W-:Y:S01]  /*c500*/  HMMA.16816.F32.BF16 R16, R28.reuse, R20, R16 ;  /* 0x000000141c10723c */ /* 0x040fe20000041810 */
[--C-:B------:R-:W-:Y:S01]  /*c510*/  FFMA.FTZ R58, R58, c[0x0][0x23c], -R66.reuse ;  /* 0x00008f003a3a7a23 */ /* 0x100fe20000010842 */
[----:B------:R-:W-:Y:S01]  /*c520*/  MUFU.EX2 R142, R142 ;  /* 0x0000008e008e7308 */ /* 0x000fe20000000800 */
[----:B------:R-:W-:Y:S02]  /*c530*/  FFMA.FTZ R59, R59, c[0x0][0x23c], -R66 ;  /* 0x00008f003b3b7a23 */ /* 0x000fe40000010842 */
[----:B------:R-:W-:Y:S02]  /*c540*/  FFMA.FTZ R175, R240, R158, R175 ;  /* 0x0000009ef0af7223 */ /* 0x000fe400000100af */
[----:B------:R-:W-:Y:S01]  /*c550*/  FFMA.FTZ R241, R241, R160, R156 ;  /* 0x000000a0f1f17223 */ /* 0x000fe2000001009c */
[----:B------:R-:W-:Y:S01]  /*c560*/  HMMA.16816.F32.BF16 R4, R28, R22, R4 ;  /* 0x000000161c04723c */ /* 0x000fe20000041804 */
[----:B------:R-:W3:Y:S01]  /*c570*/  LDSM.16.MT88.4 R20, [R223+0x5800] ;  /* 0x00580000df14783b */ /* 0x000ee20000004200 */
[----:B------:R-:W4:Y:S01]  /*c580*/  MUFU.EX2 R135, R135 ;  /* 0x0000008700877308 */ /* 0x000f220000000800 */
[----:B------:R-:W-:-:S02]  /*c590*/  FADD.FTZ R152, R152, R175 ;  /* 0x000000af98987221 */ /* 0x000fc40000010000 */
[----:B------:R-:W-:Y:S02]  /*c5a0*/  FADD.FTZ R154, R154, R241 ;  /* 0x000000f19a9a7221 */ /* 0x000fe40000010000 */
[----:B------:R-:W-:Y:S01]  /*c5b0*/  FADD.FTZ R165, R165, R152 ;  /* 0x00000098a5a57221 */ /* 0x000fe20000010000 */
[C---:B------:R-:W-:Y:S01]  /*c5c0*/  HMMA.16816.F32.BF16 R136, R28.reuse, R24, R136 ;  /* 0x000000181c88723c */ /* 0x040fe20000041888 */
[--C-:B------:R-:W-:Y:S01]  /*c5d0*/  FFMA.FTZ R54, R54, c[0x0][0x23c], -R66.reuse ;  /* 0x00008f0036367a23 */ /* 0x100fe20000010842 */
[----:B------:R-:W5:Y:S01]  /*c5e0*/  MUFU.EX2 R144, R144 ;  /* 0x0000009000907308 */ /* 0x000f620000000800 */
[--C-:B------:R-:W-:Y:S02]  /*c5f0*/  FFMA.FTZ R55, R55, c[0x0][0x23c], -R66.reuse ;  /* 0x00008f0037377a23 */ /* 0x100fe40000010842 */
[--C-:B------:R-:W-:Y:S02]  /*c600*/  FFMA.FTZ R50, R50, c[0x0][0x23c], -R66.reuse ;  /* 0x00008f0032327a23 */ /* 0x100fe40000010842 */
[----:B------:R-:W-:Y:S01]  /*c610*/  FFMA.FTZ R63, R51, c[0x0][0x23c], -R66 ;  /* 0x00008f00333f7a23 */ /* 0x000fe20000010842 */
[----:B------:R-:W-:Y:S01]  /*c620*/  HMMA.16816.F32.BF16 R24, R28, R26, R12 ;  /* 0x0000001a1c18723c */ /* 0x000fe2000004180c */
[----:B------:R-:W5:Y:S01]  /*c630*/  LDSM.16.MT88.4 R12, [R224+0x5c00] ;  /* 0x005c0000e00c783b */ /* 0x000f620000004200 */
[----:B------:R-:W-:Y:S01]  /*c640*/  MUFU.EX2 R143, R143 ;  /* 0x0000008f008f7308 */ /* 0x000fe20000000800 */
[----:B------:R-:W-:-:S02]  /*c650*/  FADD.FTZ R167, R167, R154 ;  /* 0x0000009aa7a77221 */ /* 0x000fc40000010000 */
[----:B------:R-:W-:Y:S02]  /*c660*/  FADD.FTZ R165, R2, R165 ;  /* 0x000000a502a57221 */ /* 0x000fe40000010000 */
[----:B------:R-:W-:Y:S01]  /*c670*/  F2FP.BF16.PACK_AB R28, R126, R155 ;  /* 0x0000009b7e1c723e */ /* 0x000fe200000010ff */
[----:B------:R-:W-:Y:S01]  /*c680*/  FADD.FTZ R148, R148, R167 ;  /* 0x000000a794947221 */ /* 0x000fe20000010000 */
[----:B-1----:R-:W-:Y:S01]  /*c690*/  F2FP.BF16.PACK_AB R29, R133, R134 ;  /* 0x00000086851d723e */ /* 0x002fe200000010ff */
[----:B------:R-:W1:Y:S01]  /*c6a0*/  MUFU.EX2 R146, R146 ;  /* 0x0000009200927308 */ /* 0x000e620000000800 */
[----:B------:R-:W-:Y:S01]  /*c6b0*/  F2FP.BF16.PACK_AB R30, R122, R153 ;  /* 0x000000997a1e723e */ /* 0x000fe200000010ff */
[----:B------:R-:W-:Y:S01]  /*c6c0*/  FADD.FTZ R150, R150, R165 ;  /* 0x000000a596967221 */ /* 0x000fe20000010000 */
[----:B----4-:R-:W-:Y:S01]  /*c6d0*/  F2FP.BF16.PACK_AB R31, R135, R142 ;  /* 0x0000008e871f723e */ /* 0x010fe200000010ff */
[----:B------:R-:W-:Y:S02]  /*c6e0*/  FADD.FTZ R159, R159, R148 ;  /* 0x000000949f9f7221 */ /* 0x000fe40000010000 */
[----:B------:R-:W-:-:S02]  /*c6f0*/  FADD.FTZ R145, R145, R150 ;  /* 0x0000009691917221 */ /* 0x000fc40000010000 */
[----:B------:R-:W4:Y:S01]  /*c700*/  MUFU.EX2 R164, R164 ;  /* 0x000000a400a47308 */ /* 0x000f220000000800 */
[----:B------:R-:W-:Y:S01]  /*c710*/  FADD.FTZ R130, R130, R159 ;  /* 0x0000009f82827221 */ /* 0x000fe20000010000 */
[C---:B--2---:R-:W-:Y:S01]  /*c720*/  HMMA.16816.F32.BF16 R16, R28.reuse, R8, R16 ;  /* 0x000000081c10723c */ /* 0x044fe20000041810 */
[----:B------:R-:W-:Y:S02]  /*c730*/  FADD.FTZ R140, R140, R145 ;  /* 0x000000918c8c7221 */ /* 0x000fe40000010000 */
[----:B------:R-:W-:Y:S02]  /*c740*/  FADD.FTZ R157, R157, R130 ;  /* 0x000000829d9d7221 */ /* 0x000fe40000010000 */
[----:B------:R-:W-:Y:S01]  /*c750*/  FADD.FTZ R141, R141, R140 ;  /* 0x0000008c8d8d7221 */ /* 0x000fe20000010000 */
[----:B------:R-:W-:Y:S01]  /*c760*/  MUFU.EX2 R123, R123 ;  /* 0x0000007b007b7308 */ /* 0x000fe20000000800 */
[----:B------:R-:W-:Y:S01]  /*c770*/  FADD.FTZ R128, R128, R157 ;  /* 0x0000009d80807221 */ /* 0x000fe20000010000 */
[----:B------:R-:W-:Y:S01]  /*c780*/  HMMA.16816.F32.BF16 R4, R28, R10, R4 ;  /* 0x0000000a1c04723c */ /* 0x000fe20000041804 */
[----:B------:R-:W2:Y:S01]  /*c790*/  LDSM.16.MT88.4 R8, [R223+0x5c00] ;  /* 0x005c0000df08783b */ /* 0x000ea20000004200 */
[----:B------:R-:W-:-:S02]  /*c7a0*/  FADD.FTZ R134, R134, R141 ;  /* 0x0000008d86867221 */ /* 0x000fc40000010000 */
[----:B------:R-:W-:Y:S02]  /*c7b0*/  FADD.FTZ R155, R155, R128 ;  /* 0x000000809b9b7221 */ /* 0x000fe40000010000 */
[----:B------:R-:W1:Y:S01]  /*c7c0*/  MUFU.EX2 R166, R166 ;  /* 0x000000a600a67308 */ /* 0x000e620000000800 */
[----:B------:R-:W-:Y:S01]  /*c7d0*/  FADD.FTZ R133, R133, R134 ;  /* 0x0000008685857221 */ /* 0x000fe20000010000 */
[C---:B---3--:R-:W-:Y:S01]  /*c7e0*/  HMMA.16816.F32.BF16 R136, R28.reuse, R20, R136 ;  /* 0x000000141c88723c */ /* 0x048fe20000041888 */
[----:B------:R-:W-:Y:S02]  /*c7f0*/  FADD.FTZ R126, R126, R155 ;  /* 0x0000009b7e7e7221 */ /* 0x000fe40000010000 */
[----:B------:R-:W-:Y:S02]  /*c800*/  FADD.FTZ R142, R142, R133 ;  /* 0x000000858e8e7221 */ /* 0x000fe40000010000 */
[--C-:B------:R-:W-:Y:S01]  /*c810*/  FFMA.FTZ R147, R46, c[0x0][0x23c], -R66.reuse ;  /* 0x00008f002e937a23 */ /* 0x100fe20000010842 */
[----:B------:R-:W-:Y:S01]  /*c820*/  MUFU.EX2 R168, R168 ;  /* 0x000000a800a87308 */ /* 0x000fe20000000800 */
[--C-:B------:R-:W-:Y:S01]  /*c830*/  FFMA.FTZ R46, R47, c[0x0][0x23c], -R66.reuse ;  /* 0x00008f002f2e7a23 */ /* 0x100fe20000010842 */
[----:B------:R-:W-:Y:S01]  /*c840*/  HMMA.16816.F32.BF16 R24, R28, R22, R24 ;  /* 0x000000161c18723c */ /* 0x000fe20000041818 */
[----:B------:R-:W3:Y:S01]  /*c850*/  LDSM.16.MT88.4 R20, [R224+0x6000] ;  /* 0x00600000e014783b */ /* 0x000ee20000004200 */
[----:B------:R-:W-:-:S02]  /*c860*/  FFMA.FTZ R44, R44, c[0x0][0x23c], -R66 ;  /* 0x00008f002c2c7a23 */ /* 0x000fc40000010842 */
[----:B------:R-:W-:Y:S02]  /*c870*/  FFMA.FTZ R45, R45, c[0x0][0x23c], -R66 ;  /* 0x00008f002d2d7a23 */ /* 0x000fe40000010842 */
[----:B------:R-:W2:Y:S01]  /*c880*/  MUFU.EX2 R3, R3 ;  /* 0x0000000300037308 */ /* 0x000ea20000000800 */
[----:B------:R-:W-:Y:S01]  /*c890*/  F2FP.BF16.PACK_AB R28, R120, R149 ;  /* 0x00000095781c723e */ /* 0x000fe200000010ff */
[----:B------:R-:W-:Y:S01]  /*c8a0*/  FADD.FTZ R153, R153, R126 ;  /* 0x0000007e99997221 */ /* 0x000fe20000010000 */
[----:B-----5:R-:W-:Y:S01]  /*c8b0*/  F2FP.BF16.PACK_AB R29, R131, R144 ;  /* 0x00000090831d723e */ /* 0x020fe200000010ff */
[----:B------:R-:W-:Y:S01]  /*c8c0*/  FADD.FTZ R135, R135, R142 ;  /* 0x0000008e87877221 */ /* 0x000fe20000010000 */
[----:B------:R-:W-:Y:S01]  /*c8d0*/  F2FP.BF16.PACK_AB R30, R114, R117 ;  /* 0x00000075721e723e */ /* 0x000fe200000010ff */
[----:B------:R-:W-:Y:S01]  /*c8e0*/  FADD.FTZ R122, R122, R153 ;  /* 0x000000997a7a7221 */ /* 0x000fe20000010000 */
[----:B-1----:R-:W-:Y:S01]  /*c8f0*/  F2FP.BF16.PACK_AB R31, R146, R143 ;  /* 0x0000008f921f723e */ /* 0x002fe200000010ff */
[----:B------:R-:W-:Y:S01]  /*c900*/  MUFU.EX2 R95, R95 ;  /* 0x0000005f005f7308 */ /* 0x000fe20000000800 */
[----:B------:R-:W-:-:S02]  /*c910*/  FADD.FTZ R144, R144, R135 ;  /* 0x0000008790907221 */ /* 0x000fc40000010000 */
[----:B------:R-:W-:Y:S02]  /*c920*/  FADD.FTZ R149, R149, R122 ;  /* 0x0000007a95957221 */ /* 0x000fe40000010000 */
[----:B------:R-:W-:Y:S01]  /*c930*/  FADD.FTZ R144, R131, R144 ;  /* 0x0000009083907221 */ /* 0x000fe20000010000 */
[C---:B------:R-:W-:Y:S01]  /*c940*/  HMMA.16816.F32.BF16 R16, R28.reuse, R12, R16 ;  /* 0x0000000c1c10723c */ /* 0x040fe20000041810 */
[----:B------:R-:W-:Y:S01]  /*c950*/  FADD.FTZ R120, R120, R149 ;  /* 0x0000009578787221 */ /* 0x000fe20000010000 */
[----:B------:R-:W1:Y:S01]  /*c960*/  MUFU.EX2 R172, R172 ;  /* 0x000000ac00ac7308 */ /* 0x000e620000000800 */
[----:B------:R-:W-:Y:S02]  /*c970*/  FADD.FTZ R143, R143, R144 ;  /* 0x000000908f8f7221 */ /* 0x000fe40000010000 */
[----:B------:R-:W-:Y:S02]  /*c980*/  FADD.FTZ R117, R117, R120 ;  /* 0x0000007875757221 */ /* 0x000fe40000010000 */
[----:B------:R-:W-:Y:S01]  /*c990*/  FADD.FTZ R146, R146, R143 ;  /* 0x0000008f92927221 */ /* 0x000fe20000010000 */
[----:B------:R-:W-:Y:S01]  /*c9a0*/  HMMA.16816.F32.BF16 R4, R28, R14, R4 ;  /* 0x0000000e1c04723c */ /* 0x000fe20000041804 */
[----:B------:R-:W5:Y:S01]  /*c9b0*/  LDSM.16.MT88.4 R12, [R223+0x6000] ;  /* 0x00600000df0c783b */ /* 0x000f620000004200 */
[----:B------:R-:W-:Y:S01]  /*c9c0*/  MUFU.EX2 R93, R93 ;  /* 0x0000005d005d7308 */ /* 0x000fe20000000800 */
[----:B------:R-:W-:-:S02]  /*c9d0*/  FADD.FTZ R114, R114, R117 ;  /* 0x0000007572727221 */ /* 0x000fc40000010000 */
[--C-:B------:R-:W-:Y:S01]  /*c9e0*/  FFMA.FTZ R47, R38, c[0x0][0x23c], -R66.reuse ;  /* 0x00008f00262f7a23 */ /* 0x100fe20000010842 */
[----:B------:R-:W-:Y:S01]  /*c9f0*/  LDSM.16.MT88.4 R140, [R224+0x8c00] ;  /* 0x008c0000e08c783b */ /* 0x000fe20000004200 */
[--C-:B------:R-:W-:Y:S01]  /*ca00*/  FFMA.FTZ R38, R39, c[0x0][0x23c], -R66.reuse ;  /* 0x00008f0027267a23 */ /* 0x100fe20000010842 */
[C---:B--2---:R-:W-:Y:S01]  /*ca10*/  HMMA.16816.F32.BF16 R136, R28.reuse, R8, R136 ;  /* 0x000000081c88723c */ /* 0x044fe20000041888 */
[--C-:B------:R-:W-:Y:S01]  /*ca20*/  FFMA.FTZ R0, R199, c[0x0][0x23c], -R119.reuse ;  /* 0x00008f00c7007a23 */ /* 0x100fe20000010877 */
[----:B------:R-:W2:Y:S01]  /*ca30*/  MUFU.EX2 R86, R86 ;  /* 0x0000005600567308 */ /* 0x000ea20000000800 */
[--C-:B------:R-:W-:Y:S02]  /*ca40*/  FFMA.FTZ R132, R198, c[0x0][0x23c], -R119.reuse ;  /* 0x00008f00c6847a23 */ /* 0x100fe40000010877 */
[----:B------:R-:W-:Y:S02]  /*ca50*/  FFMA.FTZ R129, R186, c[0x0][0x23c], -R119 ;  /* 0x00008f00ba817a23 */ /* 0x000fe40000010877 */
[--C-:B------:R-:W-:Y:S01]  /*ca60*/  FFMA.FTZ R34, R34, c[0x0][0x23c], -R66.reuse ;  /* 0x00008f0022227a23 */ /* 0x100fe20000010842 */
[----:B------:R-:W-:Y:S01]  /*ca70*/  HMMA.16816.F32.BF16 R24, R28, R10, R24 ;  /* 0x0000000a1c18723c */ /* 0x000fe20000041818 */
[----:B------:R-:W1:Y:S01]  /*ca80*/  LDSM.16.MT88.4 R8, [R224+0x6400] ;  /* 0x00640000e008783b */ /* 0x000e620000004200 */
[----:B------:R-:W-:Y:S01]  /*ca90*/  MUFU.EX2 R87, R87 ;  /* 0x0000005700577308 */ /* 0x000fe20000000800 */
[----:B------:R-:W-:-:S02]  /*caa0*/  FFMA.FTZ R39, R35, c[0x0][0x23c], -R66 ;  /* 0x00008f0023277a23 */ /* 0x000fc40000010842 */
[----:B------:R-:W-:Y:S02]  /*cab0*/  FFMA.FTZ R121, R184, c[0x0][0x23c], -R119 ;  /* 0x00008f00b8797a23 */ /* 0x000fe40000010877 */
[----:B------:R-:W-:Y:S01]  /*cac0*/  F2FP.BF16.PACK_AB R28, R112, R115 ;  /* 0x00000073701c723e */ /* 0x000fe200000010ff */
[----:B------:R-:W-:Y:S01]  /*cad0*/  FADD.FTZ R115, R115, R114 ;  /* 0x0000007273737221 */ /* 0x000fe20000010000 */
[----:B----4-:R-:W-:Y:S01]  /*cae0*/  F2FP.BF16.PACK_AB R29, R164, R127 ;  /* 0x0000007fa41d723e */ /* 0x010fe200000010ff */
[----:B------:R-:W4:Y:S01]  /*caf0*/  MUFU.EX2 R174, R174 ;  /* 0x000000ae00ae7308 */ /* 0x000f220000000800 */
[----:B------:R-:W-:Y:S01]  /*cb00*/  F2FP.BF16.PACK_AB R30, R110, R113 ;  /* 0x000000716e1e723e */ /* 0x000fe200000010ff */
[----:B------:R-:W-:Y:S01]  /*cb10*/  FADD.FTZ R127, R127, R146 ;  /* 0x000000927f7f7221 */ /* 0x000fe20000010000 */
[----:B------:R-:W-:Y:S01]  /*cb20*/  F2FP.BF16.PACK_AB R31, R166, R123 ;  /* 0x0000007ba61f723e */ /* 0x000fe200000010ff */
[----:B------:R-:W-:Y:S02]  /*cb30*/  FADD.FTZ R112, R112, R115 ;  /* 0x0000007370707221 */ /* 0x000fe40000010000 */
[----:B------:R-:W-:-:S02]  /*cb40*/  FADD.FTZ R164, R164, R127 ;  /* 0x0000007fa4a47221 */ /* 0x000fc40000010000 */
[----:B------:R-:W-:Y:S01]  /*cb50*/  MUFU.EX2 R83, R83 ;  /* 0x0000005300537308 */ /* 0x000fe20000000800 */
[----:B------:R-:W-:Y:S01]  /*cb60*/  FADD.FTZ R113, R113, R112 ;  /* 0x0000007071717221 */ /* 0x000fe20000010000 */
[C---:B---3--:R-:W-:Y:S01]  /*cb70*/  HMMA.16816.F32.BF16 R16, R28.reuse, R20, R16 ;  /* 0x000000141c10723c */ /* 0x048fe20000041810 */
[----:B------:R-:W-:Y:S02]  /*cb80*/  FFMA.FTZ R92, R178, c[0x0][0x23c], -R119 ;  /* 0x00008f00b25c7a23 */ /* 0x000fe40000010877 */
[----:B------:R-:W-:Y:S02]  /*cb90*/  FADD.FTZ R110, R110, R113 ;  /* 0x000000716e6e7221 */ /* 0x000fe40000010000 */
[----:B------:R-:W-:Y:S01]  /*cba0*/  FFMA.FTZ R82, R176, c[0x0][0x23c], -R119 ;  /* 0x00008f00b0527a23 */ /* 0x000fe20000010877 */
[----:B------:R-:W3:Y:S01]  /*cbb0*/  MUFU.EX2 R78, R78 ;  /* 0x0000004e004e7308 */ /* 0x000ee20000000800 */
[--C-:B------:R-:W-:Y:S01]  /*cbc0*/  FFMA.FTZ R32, R32, c[0x0][0x23c], -R66.reuse ;  /* 0x00008f0020207a23 */ /* 0x100fe20000010842 */
[----:B------:R-:W-:Y:S01]  /*cbd0*/  HMMA.16816.F32.BF16 R4, R28, R22, R4 ;  /* 0x000000161c04723c */ /* 0x000fe20000041804 */
[----:B------:R-:W2:Y:S01]  /*cbe0*/  LDSM.16.MT88.4 R20, [R223+0x6400] ;  /* 0x00640000df14783b */ /* 0x000ea20000004200 */
[----:B------:R-:W-:-:S02]  /*cbf0*/  FFMA.FTZ R33, R33, c[0x0][0x23c], -R66 ;  /* 0x00008f0021217a23 */ /* 0x000fc40000010842 */
[--C-:B------:R-:W-:Y:S02]  /*cc00*/  FFMA.FTZ R36, R36, c[0x0][0x23c], -R66.reuse ;  /* 0x00008f0024247a23 */ /* 0x100fe40000010842 */
[----:B------:R-:W-:Y:S01]  /*cc10*/  MUFU.EX2 R74, R74 ;  /* 0x0000004a004a7308 */ /* 0x000fe20000000800 */
[--C-:B------:R-:W-:Y:S01]  /*cc20*/  FFMA.FTZ R37, R37, c[0x0][0x23c], -R66.reuse ;  /* 0x00008f0025257a23 */ /* 0x100fe20000010842 */
[C---:B-----5:R-:W-:Y:S01]  /*cc30*/  HMMA.16816.F32.BF16 R136, R28.reuse, R12, R136 ;  /* 0x0000000c1c88723c */ /* 0x060fe20000041888 */
[--C-:B------:R-:W-:Y:S02]  /*cc40*/  FFMA.FTZ R35, R43, c[0x0][0x23c], -R119.reuse ;  /* 0x00008f002b237a23 */ /* 0x100fe40000010877 */
[--C-:B------:R-:W-:Y:S02]  /*cc50*/  FFMA.FTZ R68, R162, c[0x0][0x23c], -R119.reuse ;  /* 0x00008f00a2447a23 */ /* 0x100fe40000010877 */
[--C-:B------:R-:W-:Y:S01]  /*cc60*/  FFMA.FTZ R51, R124, c[0x0][0x23c], -R119.reuse ;  /* 0x00008f007c337a23 */ /* 0x100fe20000010877 */
[----:B------:R-:W5:Y:S01]  /*cc70*/  MUFU.EX2 R79, R79 ;  /* 0x0000004f004f7308 */ /* 0x000f620000000800 */
[----:B------:R-:W-:Y:S01]  /*cc80*/  FFMA.FTZ R2, R48, c[0x0][0x23c], -R119 ;  /* 0x00008f0030027a23 */ /* 0x000fe20000010877 */
[----:B------:R-:W-:Y:S01]  /*cc90*/  HMMA.16816.F32.BF16 R24, R28, R14, R24 ;  /* 0x0000000e1c18723c */ /* 0x000fe20000041818 */
[----:B------:R-:W3:Y:S01]  /*cca0*/  LDSM.16.MT88.4 R12, [R224+0x6800] ;  /* 0x00680000e00c783b */ /* 0x000ee20000004200 */
[----:B------:R-:W-:-:S02]  /*ccb0*/  FFMA.FTZ R40, R40, c[0x0][0x23c], -R66 ;  /* 0x00008f0028287a23 */ /* 0x000fc40000010842 */
[----:B------:R-:W-:Y:S02]  /*ccc0*/  FFMA.FTZ R41, R41, c[0x0][0x23c], -R66 ;  /* 0x00008f0029297a23 */ /* 0x000fe40000010842 */
[----:B------:R-:W-:Y:S01]  /*ccd0*/  MUFU.EX2 R94, R94 ;  /* 0x0000005e005e7308 */ /* 0x000fe20000000800 */
[----:B------:R-:W-:Y:S01]  /*cce0*/  F2FP.BF16.PACK_AB R28, R108, R111 ;  /* 0x0000006f6c1c723e */ /* 0x000fe200000010ff */
[----:B------:R-:W-:Y:S01]  /*ccf0*/  FADD.FTZ R111, R111, R110 ;  /* 0x0000006e6f6f7221 */ /* 0x000fe20000010000 */
[----:B------:R-:W-:Y:S01]  /*cd00*/  F2FP.BF16.PACK_AB R29, R3, R168 ;  /* 0x000000a8031d723e */ /* 0x000fe200000010ff */
[--C-:B------:R-:W-:Y:S01]  /*cd10*/  FFMA.FTZ R42, R42, c[0x0][0x23c], -R66.reuse ;  /* 0x00008f002a2a7a23 */ /* 0x100fe20000010842 */
[----:B------:R-:W-:Y:S01]  /*cd20*/  F2FP.BF16.PACK_AB R30, R106, R109 ;  /* 0x0000006d6a1e723e */ /* 0x000fe200000010ff */
[----:B------:R-:W-:Y:S01]  /*cd30*/  FADD.FTZ R108, R108, R111 ;  /* 0x0000006f6c6c7221 */ /* 0x000fe20000010000 */
[----:B-1----:R-:W-:Y:S01]  /*cd40*/  F2FP.BF16.PACK_AB R31, R172, R95 ;  /* 0x0000005fac1f723e */ /* 0x002fe200000010ff */
[----:B------:R-:W-:Y:S01]  /*cd50*/  MUFU.EX2 R125, R125 ;  /* 0x0000007d007d7308 */ /* 0x000fe20000000800 */
[----:B------:R-:W-:-:S02]  /*cd60*/  FFMA.FTZ R43, R49, c[0x0][0x23c], -R66 ;  /* 0x00008f00312b7a23 */ /* 0x000fc40000010842 */
[----:B------:R-:W-:Y:S02]  /*cd70*/  FADD.FTZ R109, R109, R108 ;  /* 0x0000006c6d6d7221 */ /* 0x000fe40000010000 */
[----:B------:R-:W-:Y:S01]  /*cd80*/  FFMA.FTZ R48, R56, c[0x0][0x23c], -R119 ;  /* 0x00008f0038307a23 */ /* 0x000fe20000010877 */
[C---:B------:R-:W-:Y:S01]  /*cd90*/  HMMA.16816.F32.BF16 R16, R28.reuse, R8, R16 ;  /* 0x000000081c10723c */ /* 0x040fe20000041810 */
[----:B------:R-:W-:Y:S01]  /*cda0*/  FADD.FTZ R106, R106, R109 ;  /* 0x0000006d6a6a7221 */ /* 0x000fe20000010000 */
[----:B------:R-:W1:Y:S01]  /*cdb0*/  MUFU.EX2 R70, R70 ;  /* 0x0000004600467308 */ /* 0x000e620000000800 */
[----:B------:R-:W-:Y:S02]  /*cdc0*/  FFMA.FTZ R241, R64, c[0x0][0x23c], -R119 ;  /* 0x00008f0040f17a23 */ /* 0x000fe40000010877 */
[--C-:B------:R-:W-:Y:S02]  /*cdd0*/  FFMA.FTZ R240, R57, c[0x0][0x23c], -R66.reuse ;  /* 0x00008f0039f07a23 */ /* 0x100fe40000010842 */
[----:B------:R-:W-:Y:S01]  /*cde0*/  FFMA.FTZ R61, R61, c[0x0][0x23c], -R66 ;  /* 0x00008f003d3d7a23 */ /* 0x000fe20000010842 */
[C---:B------:R-:W-:Y:S01]  /*cdf0*/  HMMA.16816.F32.BF16 R4, R28.reuse, R10, R4 ;  /* 0x0000000a1c04723c */ /* 0x040fe20000041804 */
[----:B------:R-:W1:Y:S01]  /*ce00*/  LDSM.16.MT88.4 R8, [R223+0x6800] ;  /* 0x00680000df08783b */ /* 0x000e620000004200 */
[----:B------:R-:W-:Y:S06]  /*ce10*/  MUFU.EX2 R71, R71 ;  /* 0x0000004700477308 */ /* 0x000fec0000000800 */
        /* <DEDUP_REMOVED lines=8> */
[----:B------:R-:W1:Y:S01]  /*cea0*/  MUFU.EX2 R90, R90 ;  /* 0x0000005a005a7308 */ /* 0x000e620000000800 */
[----:B------:R-:W-:Y:S01]  /*ceb0*/  F2FP.BF16.PACK_AB R30, R102, R105 ;  /* 0x00000069661e723e */ /* 0x000fe200000010ff */
[----:B------:R-:W-:Y:S01]  /*cec0*/  FADD.FTZ R104, R104, R107 ;  /* 0x0000006b68687221 */ /* 0x000fe20000010000 */
[----:B----4-:R-:W-:-:S03]  /*ced0*/  F2FP.BF16.PACK_AB R31, R174, R87 ;  /* 0x00000057ae1f723e */ /* 0x010fc600000010ff */
[----:B------:R-:W-:Y:S02]  /*cee0*/  FADD.FTZ R105, R105, R104 ;  /* 0x0000006869697221 */ /* 0x000fe40000010000 */
[----:B------:R-:W-:Y:S02]  /*cef0*/  MUFU.EX2 R89, R89 ;  /* 0x0000005900597308 */ /* 0x000fe40000000800 */
[----:B---3--:R-:W-:Y:S01]  /*cf00*/  HMMA.16816.F32.BF16 R16, R28, R12, R16 ;  /* 0x0000000c1c10723c */ /* 0x008fe20000041810 */
[----:B------:R-:W-:-:S05]  /*cf10*/  FADD.FTZ R102, R102, R105 ;  /* 0x0000006966667221 */ /* 0x000fca0000010000 */
[----:B------:R-:W-:Y:S02]  /*cf20*/  MUFU.EX2 R88, R88 ;  /* 0x0000005800587308 */ /* 0x000fe40000000800 */
[C---:B------:R-:W-:Y:S01]  /*cf30*/  HMMA.16816.F32.BF16 R4, R28.reuse, R14, R4 ;  /* 0x0000000e1c04723c */ /* 0x040fe20000041804 */
[----:B------:R-:W3:Y:S05]  /*cf40*/  LDSM.16.MT88.4 R12, [R223+0x6c00] ;  /* 0x006c0000df0c783b */ /* 0x000eea0000004200 */
[----:B------:R-:W-:Y:S02]  /*cf50*/  MUFU.EX2 R69, R69 ;  /* 0x0000004500457308 */ /* 0x000fe40000000800 */
[C---:B-1----:R-:W-:Y:S06]  /*cf60*/  HMMA.16816.F32.BF16 R136, R28.reuse, R8, R136 ;  /* 0x000000081c88723c */ /* 0x042fec0000041888 */
[----:B------:R-:W1:Y:S02]  /*cf70*/  MUFU.EX2 R62, R62 ;  /* 0x0000003e003e7308 */ /* 0x000e640000000800 */
[----:B------:R-:W-:Y:S01]  /*cf80*/  HMMA.16816.F32.BF16 R24, R28, R10, R24 ;  /* 0x0000000a1c18723c */ /* 0x000fe20000041818 */
[----:B------:R-:W4:Y:S05]  /*cf90*/  LDSM.16.MT88.4 R8, [R224+0x7000] ;  /* 0x00700000e008783b */ /* 0x000f2a0000004200 */
[----:B------:R-:W-:Y:S01]  /*cfa0*/  MUFU.EX2 R58, R58 ;  /* 0x0000003a003a7308 */ /* 0x000fe20000000800 */
[----:B------:R-:W-:Y:S01]  /*cfb0*/  F2FP.BF16.PACK_AB R28, R100, R103 ;  /* 0x00000067641c723e */ /* 0x000fe200000010ff */
[----:B------:R-:W-:Y:S01]  /*cfc0*/  FADD.FTZ R103, R103, R102 ;  /* 0x0000006667677221 */ /* 0x000fe20000010000 */
[----:B------:R-:W-:-:S02]  /*cfd0*/  F2FP.BF16.PACK_AB R29, R78, R83 ;  /* 0x000000534e1d723e */ /* 0x000fc400000010ff */
[----:B------:R-:W-:Y:S01]  /*cfe0*/  F2FP.BF16.PACK_AB R30, R98, R101 ;  /* 0x00000065621e723e */ /* 0x000fe200000010ff */
[----:B------:R-:W-:Y:S01]  /*cff0*/  FADD.FTZ R100, R100, R103 ;  /* 0x0000006764647221 */ /* 0x000fe20000010000 */
[----:B-----5:R-:W-:Y:S01]  /*d000*/  F2FP.BF16.PACK_AB R31, R79, R74 ;  /* 0x0000004a4f1f723e */ /* 0x020fe200000010ff */
[----:B------:R-:W5:Y:S02]  /*d010*/  MUFU.EX2 R59, R59 ;  /* 0x0000003b003b7308 */ /* 0x000f640000000800 */
[----:B------:R-:W-:-:S04]  /*d020*/  FADD.FTZ R101, R101, R100 ;  /* 0x0000006465657221 */ /* 0x000fc80000010000 */
[C---:B--2---:R-:W-:Y:S01]  /*d030*/  HMMA.16816.F32.BF16 R16, R28.reuse, R20, R16 ;  /* 0x000000141c10723c */ /* 0x044fe20000041810 */
[----:B------:R-:W-:Y:S01]  /*d040*/  FADD.FTZ R98, R98, R101 ;  /* 0x0000006562627221 */ /* 0x000fe20000010000 */
        /* <DEDUP_REMOVED lines=8> */
[----:B------:R-:W-:Y:S05]  /*d0d0*/  MUFU.EX2 R80, R80 ;  /* 0x0000005000507308 */ /* 0x000fea0000000800 */
[----:B------:R-:W-:Y:S01]  /*d0e0*/  F2FP.BF16.PACK_AB R28, R96, R99 ;  /* 0x00000063601c723e */ /* 0x000fe200000010ff */
[----:B------:R-:W-:Y:S01]  /*d0f0*/  FADD.FTZ R99, R99, R98 ;  /* 0x0000006263637221 */ /* 0x000fe20000010000 */
[----:B------:R-:W-:Y:S01]  /*d100*/  F2FP.BF16.PACK_AB R29, R70, R125 ;  /* 0x0000007d461d723e */ /* 0x000fe200000010ff */
[----:B------:R-:W-:Y:S01]  /*d110*/  MUFU.EX2 R54, R54 ;  /* 0x0000003600367308 */ /* 0x000fe20000000800 */
[----:B------:R-:W-:Y:S01]  /*d120*/  F2FP.BF16.PACK_AB R30, R94, R97 ;  /* 0x000000615e1e723e */ /* 0x000fe200000010ff */
[----:B------:R-:W-:Y:S01]  /*d130*/  FADD.FTZ R96, R96, R99 ;  /* 0x0000006360607221 */ /* 0x000fe20000010000 */
[----:B------:R-:W-:-:S03]  /*d140*/  F2FP.BF16.PACK_AB R31, R170, R71 ;  /* 0x00000047aa1f723e */ /* 0x000fc600000010ff */
[----:B------:R-:W-:Y:S02]  /*d150*/  FADD.FTZ R97, R97, R96 ;  /* 0x0000006061617221 */ /* 0x000fe40000010000 */
[----:B------:R-:W1:Y:S02]  /*d160*/  MUFU.EX2 R55, R55 ;  /* 0x0000003700377308 */ /* 0x000e640000000800 */
[----:B----4-:R-:W-:Y:S01]  /*d170*/  HMMA.16816.F32.BF16 R16, R28, R8, R16 ;  /* 0x000000081c10723c */ /* 0x010fe20000041810 */
[----:B------:R-:W-:-:S05]  /*d180*/  FADD.FTZ R94, R94, R97 ;  /* 0x000000615e5e7221 */ /* 0x000fca0000010000 */
        /* <DEDUP_REMOVED lines=8> */
[----:B------:R-:W2:Y:S01]  /*d210*/  MUFU.EX2 R76, R76 ;  /* 0x0000004c004c7308 */ /* 0x000ea20000000800 */
[----:B------:R-:W-:Y:S01]  /*d220*/  F2FP.BF16.PACK_AB R28, R90, R91 ;  /* 0x0000005b5a1c723e */ /* 0x000fe200000010ff */
[----:B------:R-:W-:Y:S01]  /*d230*/  FADD.FTZ R91, R91, R94 ;  /* 0x0000005e5b5b7221 */ /* 0x000fe20000010000 */
[----:B-1----:R-:W-:-:S02]  /*d240*/  F2FP.BF16.PACK_AB R29, R62, R69 ;  /* 0x000000453e1d723e */ /* 0x002fc400000010ff */
[----:B------:R-:W-:Y:S01]  /*d250*/  F2FP.BF16.PACK_AB R30, R88, R89 ;  /* 0x00000059581e723e */ /* 0x000fe200000010ff */
[----:B------:R-:W-:Y:S01]  /*d260*/  FADD.FTZ R90, R90, R91 ;  /* 0x0000005b5a5a7221 */ /* 0x000fe20000010000 */
[----:B-----5:R-:W-:Y:S01]  /*d270*/  F2FP.BF16.PACK_AB R31, R59, R58 ;  /* 0x0000003a3b1f723e */ /* 0x020fe200000010ff */
[----:B------:R-:W-:Y:S02]  /*d280*/  MUFU.EX2 R73, R73 ;  /* 0x0000004900497308 */ /* 0x000fe40000000800 */
[----:B------:R-:W-:-:S04]  /*d290*/  FADD.FTZ R89, R89, R90 ;  /* 0x0000005a59597221 */ /* 0x000fc80000010000 */
[C---:B---3--:R-:W-:Y:S01]  /*d2a0*/  HMMA.16816.F32.BF16 R16, R28.reuse, R12, R16 ;  /* 0x0000000c1c10723c */ /* 0x048fe20000041810 */
[----:B------:R-:W-:Y:S01]  /*d2b0*/  FADD.FTZ R88, R88, R89 ;  /* 0x0000005958587221 */ /* 0x000fe20000010000 */
[----:B------:R-:W-:Y:S06]  /*d2c0*/  MUFU.EX2 R72, R72 ;  /* 0x0000004800487308 */ /* 0x000fec0000000800 */
[C---:B------:R-:W-:Y:S01]  /*d2d0*/  HMMA.16816.F32.BF16 R4, R28.reuse, R14, R4 ;  /* 0x0000000e1c04723c */ /* 0x040fe20000041804 */
[----:B------:R-:W1:Y:S01]  /*d2e0*/  LDSM.16.MT88.4 R12, [R223+0x7800] ;  /* 0x00780000df0c783b */ /* 0x000e620000004200 */
[----:B------:R-:W-:Y:S06]  /*d2f0*/  MUFU.EX2 R147, R147 ;  /* 0x0000009300937308 */ /* 0x000fec0000000800 */
[C---:B----4-:R-:W-:Y:S02]  /*d300*/  HMMA.16816.F32.BF16 R136, R28.reuse, R8, R136 ;  /* 0x000000081c88723c */ /* 0x050fe40000041888 */
[----:B------:R-:W3:Y:S05]  /*d310*/  MUFU.EX2 R46, R46 ;  /* 0x0000002e002e7308 */ /* 0x000eea0000000800 */
[----:B------:R-:W-:Y:S01]  /*d320*/  F2FP.BF16.PACK_AB R8, R84, R85 ;  /* 0x000000555408723e */ /* 0x000fe200000010ff */
[----:B------:R-:W-:Y:S01]  /*d330*/  HMMA.16816.F32.BF16 R24, R28, R10, R24 ;  /* 0x0000000a1c18723c */ /* 0x000fe20000041818 */
[----:B------:R-:W4:Y:S01]  /*d340*/  LDSM.16.MT88.4 R28, [R224+0x7c00] ;  /* 0x007c0000e01c783b */ /* 0x000f220000004200 */
[----:B------:R-:W-:Y:S01]  /*d350*/  F2FP.BF16.PACK_AB R9, R55, R54 ;  /* 0x000000363709723e */ /* 0x000fe200000010ff */
[----:B------:R-:W-:Y:S01]  /*d360*/  MUFU.EX2 R44, R44 ;  /* 0x0000002c002c7308 */ /* 0x000fe20000000800 */
[----:B------:R-:W-:-:S03]  /*d370*/  FADD.FTZ R85, R85, R88 ;  /* 0x0000005855557221 */ /* 0x000fc60000010000 */
[----:B------:R-:W-:Y:S01]  /*d380*/  F2FP.BF16.PACK_AB R10, R80, R81 ;  /* 0x00000051500a723e */ /* 0x000fe200000010ff */
[----:B------:R-:W-:Y:S01]  /*d390*/  FADD.FTZ R84, R84, R85 ;  /* 0x0000005554547221 */ /* 0x000fe20000010000 */
[----:B------:R-:W-:Y:S02]  /*d3a0*/  F2FP.BF16.PACK_AB R11, R63, R50 ;  /* 0x000000323f0b723e */ /* 0x000fe400000010ff */
[----:B------:R-:W5:Y:S01]  /*d3b0*/  MUFU.EX2 R45, R45 ;  /* 0x0000002d002d7308 */ /* 0x000f620000000800 */
[----:B------:R-:W-:-:S04]  /*d3c0*/  FADD.FTZ R81, R81, R84 ;  /* 0x0000005451517221 */ /* 0x000fc80000010000 */
[C---:B--2---:R-:W-:Y:S01]  /*d3d0*/  HMMA.16816.F32.BF16 R16, R8.reuse, R20, R16 ;  /* 0x000000140810723c */ /* 0x044fe20000041810 */
[----:B------:R-:W-:Y:S02]  /*d3e0*/  FADD.FTZ R80, R80, R81 ;  /* 0x0000005150507221 */ /* 0x000fe40000010000 */
[----:B------:R-:W-:Y:S05]  /*d3f0*/  MUFU.EX2 R67, R67 ;  /* 0x0000004300437308 */ /* 0x000fea0000000800 */
[C---:B------:R-:W-:Y:S01]  /*d400*/  HMMA.16816.F32.BF16 R4, R8.reuse, R22, R4 ;  /* 0x000000160804723c */ /* 0x040fe20000041804 */
[----:B------:R-:W2:Y:S02]  /*d410*/  LDSM.16.MT88.4 R20, [R223+0x7c00] ;  /* 0x007c0000df14783b */ /* 0x000ea40000004200 */
[----:B------:R-:W2:Y:S05]  /*d420*/  MUFU.EX2 R0, R0 ;  /* 0x0000000000007308 */ /* 0x000eaa0000000800 */
[C---:B-1----:R-:W-:Y:S03]  /*d430*/  HMMA.16816.F32.BF16 R136, R8.reuse, R12, R136 ;  /* 0x0000000c0888723c */ /* 0x042fe60000041888 */
[----:B------:R-:W-:Y:S05]  /*d440*/  MUFU.EX2 R132, R132 ;  /* 0x0000008400847308 */ /* 0x000fea0000000800 */
[----:B------:R-:W-:Y:S01]  /*d450*/  HMMA.16816.F32.BF16 R24, R8, R14, R24 ;  /* 0x0000000e0818723c */ /* 0x000fe20000041818 */
[----:B------:R-:W1:Y:S02]  /*d460*/  LDSM.16.MT88.4 R12, [R224+0x8000] ;  /* 0x00800000e00c783b */ /* 0x000e640000004200 */
[----:B------:R-:W-:Y:S04]  /*d470*/  MUFU.EX2 R129, R129 ;  /* 0x0000008100817308 */ /* 0x000fe80000000800 */
[----:B------:R-:W-:Y:S01]  /*d480*/  F2FP.BF16.PACK_AB R8, R76, R77 ;  /* 0x0000004d4c08723e */ /* 0x000fe200000010ff */
[----:B------:R-:W-:Y:S01]  /*d490*/  FADD.FTZ R77, R77, R80 ;  /* 0x000000504d4d7221 */ /* 0x000fe20000010000 */
[----:B---3--:R-:W-:-:S02]  /*d4a0*/  F2FP.BF16.PACK_AB R9, R46, R147 ;  /* 0x000000932e09723e */ /* 0x008fc400000010ff */
[----:B------:R-:W-:Y:S01]  /*d4b0*/  F2FP.BF16.PACK_AB R10, R72, R73 ;  /* 0x00000049480a723e */ /* 0x000fe200000010ff */
[----:B------:R-:W-:Y:S01]  /*d4c0*/  MUFU.EX2 R47, R47 ;  /* 0x0000002f002f7308 */ /* 0x000fe20000000800 */
[----:B-----5:R-:W-:Y:S01]  /*d4d0*/  F2FP.BF16.PACK_AB R11, R45, R44 ;  /* 0x0000002c2d0b723e */ /* 0x020fe200000010ff */
[----:B------:R-:W-:-:S04]  /*d4e0*/  FADD.FTZ R76, R76, R77 ;  /* 0x0000004d4c4c7221 */ /* 0x000fc80000010000 */
[----:B------:R-:W-:Y:S02]  /*d4f0*/  FADD.FTZ R73, R73, R76 ;  /* 0x0000004c49497221 */ /* 0x000fe40000010000 */
[----:B----4-:R-:W-:Y:S01]  /*d500*/  HMMA.16816.F32.BF16 R16, R8, R28, R16 ;  /* 0x0000001c0810723c */ /* 0x010fe20000041810 */
[----:B------:R-:W3:Y:S01]  /*d510*/  MUFU.EX2 R38, R38 ;  /* 0x0000002600267308 */ /* 0x000ee20000000800 */
[----:B------:R-:W-:-:S05]  /*d520*/  FADD.FTZ R72, R72, R73 ;  /* 0x0000004948487221 */ /* 0x000fca0000010000 */
[----:B------:R-:W-:Y:S01]  /*d530*/  FADD.FTZ R29, R123, R164 ;  /* 0x000000a47b1d7221 */ /* 0x000fe20000010000 */
[----:B--2---:R-:W-:Y:S01]  /*d540*/  HMMA.16816.F32.BF16 R136, R8, R20, R136 ;  /* 0x000000140888723c */ /* 0x004fe20000041888 */
[----:B------:R-:W-:Y:S02]  /*d550*/  MUFU.EX2 R34, R34 ;  /* 0x0000002200227308 */ /* 0x000fe40000000800 */
[----:B------:R-:W-:-:S04]  /*d560*/  FADD.FTZ R29, R166, R29 ;  /* 0x0000001da61d7221 */ /* 0x000fc80000010000 */
[----:B------:R-:W-:Y:S01]  /*d570*/  FADD.FTZ R20, R168, R29 ;  /* 0x0000001da8147221 */ /* 0x000fe20000010000 */
[----:B------:R-:W-:Y:S01]  /*d580*/  HMMA.16816.F32.BF16 R4, R8, R30, R4 ;  /* 0x0000001e0804723c */ /* 0x000fe20000041804 */
[----:B------:R-:W2:Y:S01]  /*d590*/  LDSM.16.MT88.4 R28, [R223+0x8000] ;  /* 0x00800000df1c783b */ /* 0x000ea20000004200 */
[----:B------:R-:W4:Y:S01]  /*d5a0*/  MUFU.EX2 R39, R39 ;  /* 0x0000002700277308 */ /* 0x000f220000000800 */
[----:B------:R-:W-:-:S04]  /*d5b0*/  FADD.FTZ R20, R3, R20 ;  /* 0x0000001403147221 */ /* 0x000fc80000010000 */
[----:B------:R-:W-:Y:S01]  /*d5c0*/  FADD.FTZ R95, R95, R20 ;  /* 0x000000145f5f7221 */ /* 0x000fe20000010000 */
[----:B------:R-:W-:Y:S01]  /*d5d0*/  HMMA.16816.F32.BF16 R24, R8, R22, R24 ;  /* 0x000000160818723c */ /* 0x000fe20000041818 */
[----:B------:R-:W5:Y:S01]  /*d5e0*/  LDSM.16.MT88.4 R20, [R224+0x8400] ;  /* 0x00840000e014783b */ /* 0x000f620000004200 */
[----:B------:R-:W-:Y:S01]  /*d5f0*/  MUFU.EX2 R121, R121 ;  /* 0x0000007900797308 */ /* 0x000fe20000000800 */
[----:B------:R-:W-:-:S04]  /*d600*/  FADD.FTZ R172, R172, R95 ;  /* 0x0000005facac7221 */ /* 0x000fc80000010000 */
[----:B------:R-:W-:Y:S01]  /*d610*/  FADD.FTZ R93, R93, R172 ;  /* 0x000000ac5d5d7221 */ /* 0x000fe20000010000 */
[----:B------:R-:W-:Y:S02]  /*d620*/  F2FP.BF16.PACK_AB R8, R0, R67 ;  /* 0x000000430008723e */ /* 0x000fe400000010ff */
[----:B---3--:R-:W-:Y:S01]  /*d630*/  F2FP.BF16.PACK_AB R9, R38, R47 ;  /* 0x0000002f2609723e */ /* 0x008fe200000010ff */
[----:B------:R-:W-:Y:S01]  /*d640*/  FADD.FTZ R86, R86, R93 ;  /* 0x0000005d56567221 */ /* 0x000fe20000010000 */
[----:B------:R-:W-:Y:S01]  /*d650*/  F2FP.BF16.PACK_AB R10, R129, R132 ;  /* 0x00000084810a723e */ /* 0x000fe200000010ff */
[----:B------:R-:W3:Y:S01]  /*d660*/  MUFU.EX2 R92, R92 ;  /* 0x0000005c005c7308 */ /* 0x000ee20000000800 */
[----:B----4-:R-:W-:Y:S01]  /*d670*/  F2FP.BF16.PACK_AB R11, R39, R34 ;  /* 0x00000022270b723e */ /* 0x010fe200000010ff */
[----:B------:R-:W-:-:S04]  /*d680*/  FADD.FTZ R87, R87, R86 ;  /* 0x0000005657577221 */ /* 0x000fc80000010000 */
[----:B------:R-:W-:Y:S02]  /*d690*/  FADD.FTZ R174, R174, R87 ;  /* 0x00000057aeae7221 */ /* 0x000fe40000010000 */
[----:B-1----:R-:W-:Y:S01]  /*d6a0*/  HMMA.16816.F32.BF16 R16, R8, R12, R16 ;  /* 0x0000000c0810723c */ /* 0x002fe20000041810 */
[----:B------:R-:W-:Y:S01]  /*d6b0*/  MUFU.EX2 R82, R82 ;  /* 0x0000005200527308 */ /* 0x000fe20000000800 */
[----:B------:R-:W-:-:S04]  /*d6c0*/  FADD.FTZ R83, R83, R174 ;  /* 0x000000ae53537221 */ /* 0x000fc80000010000 */
[----:B------:R-:W-:Y:S02]  /*d6d0*/  FADD.FTZ R83, R78, R83 ;  /* 0x000000534e537221 */ /* 0x000fe40000010000 */
[C---:B------:R-:W-:Y:S01]  /*d6e0*/  HMMA.16816.F32.BF16 R4, R8.reuse, R14, R4 ;  /* 0x0000000e0804723c */ /* 0x040fe20000041804 */
[----:B------:R-:W1:Y:S01]  /*d6f0*/  LDSM.16.MT88.4 R12, [R223+0x8400] ;  /* 0x00840000df0c783b */ /* 0x000e620000004200 */
[----:B------:R-:W4:Y:S06]  /*d700*/  MUFU.EX2 R75, R75 ;  /* 0x0000004b004b7308 */ /* 0x000f2c0000000800 */
[C---:B--2---:R-:W-:Y:S02]  /*d710*/  HMMA.16816.F32.BF16 R136, R8.reuse, R28, R136 ;  /* 0x0000001c0888723c */ /* 0x044fe40000041888 */
[----:B------:R-:W-:Y:S05]  /*d720*/  MUFU.EX2 R32, R32 ;  /* 0x0000002000207308 */ /* 0x000fea0000000800 */
[----:B------:R-:W-:Y:S01]  /*d730*/  FADD.FTZ R28, R74, R83 ;  /* 0x000000534a1c7221 */ /* 0x000fe20000010000 */
[----:B------:R-:W-:Y:S02]  /*d740*/  HMMA.16816.F32.BF16 R24, R8, R30, R24 ;  /* 0x0000001e0818723c */ /* 0x000fe40000041818 */
[----:B------:R-:W2:Y:S01]  /*d750*/  MUFU.EX2 R33, R33 ;  /* 0x0000002100217308 */ /* 0x000ea20000000800 */
[----:B------:R-:W-:-:S04]  /*d760*/  FADD.FTZ R28, R79, R28 ;  /* 0x0000001c4f1c7221 */ /* 0x000fc80000010000 */
[----:B------:R-:W-:Y:S01]  /*d770*/  FADD.FTZ R125, R125, R28 ;  /* 0x0000001c7d7d7221 */ /* 0x000fe20000010000 */
[----:B---3--:R-:W-:Y:S01]  /*d780*/  F2FP.BF16.PACK_AB R8, R92, R121 ;  /* 0x000000795c08723e */ /* 0x008fe200000010ff */
[----:B------:R-:W3:Y:S01]  /*d790*/  LDSM.16.MT88.4 R28, [R224+0x8800] ;  /* 0x00880000e01c783b */ /* 0x000ee20000004200 */
[----:B------:R-:W-:Y:S01]  /*d7a0*/  MUFU.EX2 R36, R36 ;  /* 0x0000002400247308 */ /* 0x000fe20000000800 */
[----:B------:R-:W-:Y:S01]  /*d7b0*/  FADD.FTZ R70, R70, R125 ;  /* 0x0000007d46467221 */ /* 0x000fe20000010000 */
[----:B----4-:R-:W-:-:S03]  /*d7c0*/  F2FP.BF16.PACK_AB R10, R75, R82 ;  /* 0x000000524b0a723e */ /* 0x010fc600000010ff */
[----:B------:R-:W-:-:S03]  /*d7d0*/  FADD.FTZ R71, R71, R70 ;  /* 0x0000004647477221 */ /* 0x000fc60000010000 */
[----:B------:R-:W4:Y:S01]  /*d7e0*/  MUFU.EX2 R37, R37 ;  /* 0x0000002500257308 */ /* 0x000f220000000800 */
[----:B------:R-:W-:Y:S01]  /*d7f0*/  FADD.FTZ R170, R170, R71 ;  /* 0x00000047aaaa7221 */ /* 0x000fe20000010000 */
[----:B--2---:R-:W-:-:S03]  /*d800*/  F2FP.BF16.PACK_AB R9, R33, R32 ;  /* 0x000000202109723e */ /* 0x004fc600000010ff */
[----:B------:R-:W-:-:S03]  /*d810*/  FADD.FTZ R69, R69, R170 ;  /* 0x000000aa45457221 */ /* 0x000fc60000010000 */
[----:B------:R-:W-:Y:S01]  /*d820*/  MUFU.EX2 R68, R68 ;  /* 0x0000004400447308 */ /* 0x000fe20000000800 */
[----:B------:R-:W-:-:S04]  /*d830*/  FADD.FTZ R69, R62, R69 ;  /* 0x000000453e457221 */ /* 0x000fc80000010000 */
[----:B------:R-:W-:Y:S01]  /*d840*/  FADD.FTZ R58, R58, R69 ;  /* 0x000000453a3a7221 */ /* 0x000fe20000010000 */
[----:B----4-:R-:W-:-:S03]  /*d850*/  F2FP.BF16.PACK_AB R11, R37, R36 ;  /* 0x00000024250b723e */ /* 0x010fc600000010ff */
[----:B------:R-:W-:Y:S01]  /*d860*/  FADD.FTZ R59, R59, R58 ;  /* 0x0000003a3b3b7221 */ /* 0x000fe20000010000 */
[----:B------:R-:W2:Y:S03]  /*d870*/  MUFU.EX2 R51, R51 ;  /* 0x0000003300337308 */ /* 0x000ea60000000800 */
[----:B------:R-:W-:Y:S01]  /*d880*/  FADD.FTZ R54, R54, R59 ;  /* 0x0000003b36367221 */ /* 0x000fe20000010000 */
[C---:B-----5:R-:W-:Y:S03]  /*d890*/  HMMA.16816.F32.BF16 R16, R8.reuse, R20, R16 ;  /* 0x000000140810723c */ /* 0x060fe60000041810 */
[----:B------:R-:W-:Y:S01]  /*d8a0*/  FADD.FTZ R55, R55, R54 ;  /* 0x0000003637377221 */ /* 0x000fe20000010000 */
[----:B------:R-:W-:Y:S04]  /*d8b0*/  MUFU.EX2 R2, R2 ;  /* 0x0000000200027308 */ /* 0x000fe80000000800 */
[C---:B------:R-:W-:Y:S01]  /*d8c0*/  HMMA.16816.F32.BF16 R4, R8.reuse, R22, R4 ;  /* 0x000000160804723c */ /* 0x040fe20000041804 */
[----:B------:R-:W4:Y:S03]  /*d8d0*/  LDSM.16.MT88.4 R20, [R223+0x8800] ;  /* 0x00880000df14783b */ /* 0x000f260000004200 */
[----:B------:R-:W5:Y:S04]  /*d8e0*/  MUFU.EX2 R35, R35 ;  /* 0x0000002300237308 */ /* 0x000f680000000800 */
[C---:B-1----:R-:W-:Y:S04]  /*d8f0*/  HMMA.16816.F32.BF16 R24, R8.reuse, R14, R24 ;  /* 0x0000000e0818723c */ /* 0x042fe80000041818 */
[----:B------:R-:W-:Y:S03]  /*d900*/  MUFU.EX2 R40, R40 ;  /* 0x0000002800287308 */ /* 0x000fe60000000800 */
[----:B------:R-:W-:Y:S01]  /*d910*/  FADD.FTZ R14, R50, R55 ;  /* 0x00000037320e7221 */ /* 0x000fe20000010000 */
[----:B------:R-:W-:Y:S01]  /*d920*/  HMMA.16816.F32.BF16 R136, R8, R12, R136 ;  /* 0x0000000c0888723c */ /* 0x000fe20000041888 */
[----:B------:R-:W-:-:S03]  /*d930*/  FFMA.FTZ R15, R60, c[0x0][0x23c], -R66 ;  /* 0x00008f003c0f7a23 */ /* 0x000fc60000010842 */
[----:B------:R-:W1:Y:S01]  /*d940*/  MUFU.EX2 R41, R41 ;  /* 0x0000002900297308 */ /* 0x000e620000000800 */
[----:B------:R-:W-:Y:S02]  /*d950*/  FADD.FTZ R14, R63, R14 ;  /* 0x0000000e3f0e7221 */ /* 0x000fe40000010000 */
[----:B--2---:R-:W-:Y:S02]  /*d960*/  F2FP.BF16.PACK_AB R8, R51, R68 ;  /* 0x000000443308723e */ /* 0x004fe400000010ff */
[----:B------:R-:W-:Y:S01]  /*d970*/  FADD.FTZ R147, R147, R14 ;  /* 0x0000000e93937221 */ /* 0x000fe20000010000 */
[----:B-----5:R-:W-:Y:S01]  /*d980*/  F2FP.BF16.PACK_AB R10, R35, R2 ;  /* 0x00000002230a723e */ /* 0x020fe200000010ff */
[----:B------:R-:W-:Y:S01]  /*d990*/  FFMA.FTZ R12, R65, c[0x0][0x23c], -R119 ;  /* 0x00008f00410c7a23 */ /* 0x000fe20000010877 */
[----:B------:R-:W-:Y:S01]  /*d9a0*/  MUFU.EX2 R42, R42 ;  /* 0x0000002a002a7308 */ /* 0x000fe20000000800 */
[----:B------:R-:W-:Y:S02]  /*d9b0*/  FADD.FTZ R147, R46, R147 ;  /* 0x000000932e937221 */ /* 0x000fe40000010000 */
[----:B------:R-:W-:-:S02]  /*d9c0*/  FFMA.FTZ R13, R53, c[0x0][0x23c], -R66 ;  /* 0x00008f00350d7a23 */ /* 0x000fc40000010842 */
[----:B------:R-:W-:-:S03]  /*d9d0*/  FADD.FTZ R44, R44, R147 ;  /* 0x000000932c2c7221 */ /* 0x000fc60000010000 */
[----:B------:R-:W2:Y:S01]  /*d9e0*/  MUFU.EX2 R43, R43 ;  /* 0x0000002b002b7308 */ /* 0x000ea20000000800 */
[----:B-1----:R-:W-:Y:S01]  /*d9f0*/  F2FP.BF16.PACK_AB R9, R41, R40 ;  /* 0x000000282909723e */ /* 0x002fe200000010ff */
[----:B------:R-:W-:Y:S02]  /*da00*/  FADD.FTZ R44, R45, R44 ;  /* 0x0000002c2d2c7221 */ /* 0x000fe40000010000 */
[----:B------:R-:W-:Y:S02]  /*da10*/  FADD.FTZ R45, R67, R72 ;  /* 0x00000048432d7221 */ /* 0x000fe40000010000 */
[----:B------:R-:W-:Y:S02]  /*da20*/  FADD.FTZ R47, R47, R44 ;  /* 0x0000002c2f2f7221 */ /* 0x000fe40000010000 */
[----:B------:R-:W-:Y:S01]  /*da30*/  FADD.FTZ R45, R0, R45 ;  /* 0x0000002d002d7221 */ /* 0x000fe20000010000 */
[----:B------:R-:W-:Y:S01]  /*da40*/  MUFU.EX2 R3, R52 ;  /* 0x0000003400037308 */ /* 0x000fe20000000800 */
[----:B------:R-:W-:-:S02]  /*da50*/  FADD.FTZ R47, R38, R47 ;  /* 0x0000002f262f7221 */ /* 0x000fc40000010000 */
[----:B------:R-:W-:Y:S02]  /*da60*/  FADD.FTZ R0, R132, R45 ;  /* 0x0000002d84007221 */ /* 0x000fe40000010000 */
[----:B------:R-:W-:Y:S01]  /*da70*/  FADD.FTZ R34, R34, R47 ;  /* 0x0000002f22227221 */ /* 0x000fe20000010000 */
[----:B--2---:R-:W-:Y:S01]  /*da80*/  F2FP.BF16.PACK_AB R11, R43, R42 ;  /* 0x0000002a2b0b723e */ /* 0x004fe200000010ff */
[----:B------:R-:W-:Y:S01]  /*da90*/  FADD.FTZ R0, R129, R0 ;  /* 0x0000000081007221 */ /* 0x000fe20000010000 */
[----:B------:R-:W1:Y:S01]  /*daa0*/  MUFU.EX2 R48, R48 ;  /* 0x0000003000307308 */ /* 0x000e620000000800 */
[----:B------:R-:W-:-:S04]  /*dab0*/  FADD.FTZ R39, R39, R34 ;  /* 0x0000002227277221 */ /* 0x000fc80000010000 */
[----:B---3--:R-:W-:Y:S01]  /*dac0*/  HMMA.16816.F32.BF16 R16, R8, R28, R16 ;  /* 0x0000001c0810723c */ /* 0x008fe20000041810 */
[----:B------:R-:W-:Y:S02]  /*dad0*/  FADD.FTZ R32, R32, R39 ;  /* 0x0000002720207221 */ /* 0x000fe40000010000 */
[----:B------:R-:W-:Y:S02]  /*dae0*/  MUFU.EX2 R12, R12 ;  /* 0x0000000c000c7308 */ /* 0x000fe40000000800 */
[----:B------:R-:W-:-:S03]  /*daf0*/  FADD.FTZ R33, R33, R32 ;  /* 0x0000002021217221 */ /* 0x000fc60000010000 */
[C---:B------:R-:W-:Y:S01]  /*db00*/  HMMA.16816.F32.BF16 R28, R8.reuse, R30, R4 ;  /* 0x0000001e081c723c */ /* 0x040fe20000041804 */
[----:B------:R-:W2:Y:S01]  /*db10*/  LDSM.16.MT88.4 R4, [R223+0x8c00] ;  /* 0x008c0000df04783b */ /* 0x000ea20000004200 */
[----:B------:R-:W-:Y:S01]  /*db20*/  FADD.FTZ R36, R36, R33 ;  /* 0x0000002124247221 */ /* 0x000fe20000010000 */
[----:B------:R-:W3:Y:S01]  /*db30*/  MUFU.EX2 R241, R241 ;  /* 0x000000f100f17308 */ /* 0x000ee20000000800 */
[----:B-1----:R-:W-:Y:S02]  /*db40*/  F2FP.BF16.PACK_AB R132, R48, R3 ;  /* 0x000000033084723e */ /* 0x002fe400000010ff */
[----:B------:R-:W-:Y:S02]  /*db50*/  FADD.FTZ R37, R37, R36 ;  /* 0x0000002425257221 */ /* 0x000fe40000010000 */
[----:B----4-:R-:W-:Y:S02]  /*db60*/  HMMA.16816.F32.BF16 R136, R8, R20, R136 ;  /* 0x000000140888723c */ /* 0x010fe40000041888 */
[----:B------:R-:W-:Y:S01]  /*db70*/  FADD.FTZ R40, R40, R37 ;  /* 0x0000002528287221 */ /* 0x000fe20000010000 */
[----:B------:R-:W-:Y:S03]  /*db80*/  MUFU.EX2 R13, R13 ;  /* 0x0000000d000d7308 */ /* 0x000fe60000000800 */
[----:B------:R-:W-:-:S02]  /*db90*/  FADD.FTZ R41, R41, R40 ;  /* 0x0000002829297221 */ /* 0x000fc40000010000 */
[----:B------:R-:W-:Y:S03]  /*dba0*/  HMMA.16816.F32.BF16 R24, R8, R22, R24 ;  /* 0x000000160818723c */ /* 0x000fe60000041818 */
[----:B------:R-:W1:Y:S01]  /*dbb0*/  MUFU.EX2 R14, R61 ;  /* 0x0000003d000e7308 */ /* 0x000e620000000800 */
[----:B---3--:R-:W-:-:S03]  /*dbc0*/  F2FP.BF16.PACK_AB R134, R241, R12 ;  /* 0x0000000cf186723e */ /* 0x008fc600000010ff */
[----:B------:R-:W-:-:S04]  /*dbd0*/  FADD.FTZ R9, R121, R0 ;  /* 0x0000000079097221 */ /* 0x000fc80000010000 */
[----:B------:R-:W-:Y:S01]  /*dbe0*/  MUFU.EX2 R15, R15 ;  /* 0x0000000f000f7308 */ /* 0x000fe20000000800 */
[----:B------:R-:W-:-:S04]  /*dbf0*/  FADD.FTZ R9, R92, R9 ;  /* 0x000000095c097221 */ /* 0x000fc80000010000 */
[----:B------:R-:W-:-:S03]  /*dc00*/  FADD.FTZ R82, R82, R9 ;  /* 0x0000000952527221 */ /* 0x000fc60000010000 */
[----:B------:R-:W3:Y:S01]  /*dc10*/  MUFU.EX2 R240, R240 ;  /* 0x000000f000f07308 */ /* 0x000ee20000000800 */
[----:B------:R-:W-:Y:S01]  /*dc20*/  FADD.FTZ R75, R75, R82 ;  /* 0x000000524b4b7221 */ /* 0x000fe20000010000 */
[----:B-1----:R-:W-:-:S03]  /*dc30*/  F2FP.BF16.PACK_AB R133, R14, R13 ;  /* 0x0000000d0e85723e */ /* 0x002fc600000010ff */
[----:B------:R-:W-:-:S04]  /*dc40*/  FADD.FTZ R68, R68, R75 ;  /* 0x0000004b44447221 */ /* 0x000fc80000010000 */
[----:B------:R-:W-:-:S04]  /*dc50*/  FADD.FTZ R51, R51, R68 ;  /* 0x0000004433337221 */ /* 0x000fc80000010000 */
[----:B------:R-:W-:Y:S02]  /*dc60*/  FADD.FTZ R0, R2, R51 ;  /* 0x0000003302007221 */ /* 0x000fe40000010000 */
[----:B------:R-:W-:Y:S01]  /*dc70*/  FADD.FTZ R2, R42, R41 ;  /* 0x000000292a027221 */ /* 0x000fe20000010000 */
[----:B---3--:R-:W-:Y:S01]  /*dc80*/  F2FP.BF16.PACK_AB R135, R240, R15 ;  /* 0x0000000ff087723e */ /* 0x008fe200000010ff */
[----:B------:R-:W-:Y:S02]  /*dc90*/  FADD.FTZ R0, R35, R0 ;  /* 0x0000000023007221 */ /* 0x000fe40000010000 */
[----:B------:R-:W-:Y:S02]  /*dca0*/  FADD.FTZ R2, R43, R2 ;  /* 0x000000022b027221 */ /* 0x000fe40000010000 */
[----:B------:R-:W-:Y:S01]  /*dcb0*/  FADD.FTZ R3, R3, R0 ;  /* 0x0000000003037221 */ /* 0x000fe20000010000 */
[----:B------:R-:W-:Y:S01]  /*dcc0*/  MOV R0, R116 ;  /* 0x0000007400007202 */ /* 0x000fe20000000f00 */
[----:B------:R-:W-:Y:S01]  /*dcd0*/  HMMA.16816.F32.BF16 R144, R132, R140, R16 ;  /* 0x0000008c8490723c */ /* 0x000fe20000041810 */
[----:B------:R-:W-:Y:S01]  /*dce0*/  FADD.FTZ R13, R13, R2 ;  /* 0x000000020d0d7221 */ /* 0x000fe20000010000 */
[----:B------:R-:W-:Y:S01]  /*dcf0*/  MOV R2, R118 ;  /* 0x0000007600027202 */ /* 0x000fe20000000f00 */
[----:B------:R-:W-:-:S02]  /*dd00*/  FADD.FTZ R3, R48, R3 ;  /* 0x0000000330037221 */ /* 0x000fc40000010000 */
[----:B------:R-:W-:Y:S02]  /*dd10*/  FADD.FTZ R14, R14, R13 ;  /* 0x0000000d0e0e7221 */ /* 0x000fe40000010000 */
[----:B------:R-:W-:Y:S01]  /*dd20*/  FADD.FTZ R12, R12, R3 ;  /* 0x000000030c0c7221 */ /* 0x000fe20000010000 */
[----:B------:R-:W-:Y:S01]  /*dd30*/  HMMA.16816.F32.BF16 R140, R132, R142, R28 ;  /* 0x0000008e848c723c */ /* 0x000fe2000004181c */
[----:B------:R-:W-:Y:S02]  /*dd40*/  FADD.FTZ R15, R15, R14 ;  /* 0x0000000e0f0f7221 */ /* 0x000fe40000010000 */
[----:B------:R-:W-:Y:S02]  /*dd50*/  FADD.FTZ R241, R241, R12 ;  /* 0x0000000cf1f17221 */ /* 0x000fe40000010000 */
[----:B------:R-:W-:-:S03]  /*dd60*/  FADD.FTZ R240, R240, R15 ;  /* 0x0000000ff0f07221 */ /* 0x000fc60000010000 */
[C---:B--2---:R-:W-:Y:S08]  /*dd70*/  HMMA.16816.F32.BF16 R136, R132.reuse, R4, R136 ;  /* 0x000000048488723c */ /* 0x044ff00000041888 */
[----:B------:R-:W-:Y:S11]  /*dd80*/  HMMA.16816.F32.BF16 R132, R132, R6, R24 ;  /* 0x000000068484723c */ /* 0x000ff60000041818 */
[----:B------:R-:W-:Y:S08]  /*dd90*/  @!UPT UIADD3 URZ, URZ, URZ, URZ ;  /* 0x0000003f3f3ff290 */ /* 0x000ff0000fffe03f */
.L_x_1135:
[----:B------:R-:W-:Y:S05]  /*dda0*/  @!P1 BRA `(.L_x_1143) ;  /* 0x000046a000009947 */ /* 0x000fea0003800000 */
[----:B------:R-:W-:Y:S02]  /*ddb0*/  MOV R3, R0 ;  /* 0x0000000000037202 */ /* 0x000fe40000000f00 */
[----:B------:R-:W-:-:S02]  /*ddc0*/  MOV R149, R2 ;  /* 0x0000000200957202 */ /* 0x000fc40000000f00 */
[----:B------:R-:W-:Y:S02]  /*ddd0*/  MOV R235, c[0x0][0x1a0] ;  /* 0x0000680000eb7a02 */ /* 0x000fe40000000f00 */
.L_x_1147:
[----:B------:R-:W-:Y:S01]  /*dde0*/  IADD3 R231, R231, -0x1, RZ ;  /* 0xffffffffe7e77810 */ /* 0x000fe20007ffe0ff */
[----:B------:R-:W-:Y:S04]  /*ddf0*/  DEPBAR.LE SB0, 0x0 ;  /* 0x000080000000791a */ /* 0x000fe80000000000 */
[----:B------:R-:W-:Y:S01]  /*de00*/  BAR.SYNC.DEFER_BLOCKING 0x0 ;  /* 0x0000000000007b1d */ /* 0x000fe20000010000 */
[----:B------:R-:W-:Y:S05]  /*de10*/  IMAD.U32 R108, R235, -0x100, RZ ;  /* 0xffffff00eb6c7824 */ /* 0x000fea00078e00ff */
[----:B------:R-:W-:Y:S01]  /*de20*/  SHF.R.S32.HI R109, RZ, 0x1f, R108 ;  /* 0x0000001fff6d7819 */ /* 0x000fe2000001146c */
[----:B------:R-:W-:-:S05]  /*de30*/  @!P6 BRA `(.L_x_1144) ;  /* 0x000003b00000e947 */ /* 0x000fca0003800000 */
[----:B------:R-:W-:Y:S04]  /*de40*/  IABS R0, c[0x0][0x2d0] ;  /* 0x0000b40000007a13 */ /* 0x000fe80000000000 */
[----:B------:R-:W1:Y:S10]  /*de50*/  I2F.RP R7, R0 ;  /* 0x0000000000077306 */ /* 0x000e740000209400 */
[----:B-1----:R-:W1:Y:S02]  /*de60*/  MUFU.RCP R2, R7 ;  /* 0x0000000700027308 */ /* 0x002e640000001000 */
[----:B-1----:R-:W-:Y:S01]  /*de70*/  IADD3 R8, R2, 0xffffffe, RZ ;  /* 0x0ffffffe02087810 */ /* 0x002fe20007ffe0ff */
[----:B------:R-:W-:Y:S07]  /*de80*/  IMAD.SHL.U32 R2, R231, 0x100, RZ ;  /* 0x00000100e7027824 */ /* 0x000fee00078e00ff */
[----:B------:R-:W1:Y:S01]  /*de90*/  F2I.FTZ.U32.TRUNC.NTZ R9, R8 ;  /* 0x0000000800097305 */ /* 0x000e62000021f000 */
[C---:B------:R-:W-:Y:S02]  /*dea0*/  IADD3 R10, R2.reuse, 0x100, RZ ;  /* 0x00000100020a7810 */ /* 0x040fe40007ffe0ff */
[----:B------:R-:W-:Y:S02]  /*deb0*/  IABS R4, R2 ;  /* 0x0000000200047213 */ /* 0x000fe40000000000 */
[----:B------:R-:W-:Y:S02]  /*dec0*/  LOP3.LUT R2, R2, c[0x0][0x2d0], RZ, 0x3c, !PT ;  /* 0x0000b40002027a12 */ /* 0x000fe400078e3cff */
[----:B------:R-:W-:Y:S02]  /*ded0*/  IABS R6, R10 ;  /* 0x0000000a00067213 */ /* 0x000fe40000000000 */
[----:B------:R-:W-:Y:S02]  /*dee0*/  ISETP.GE.AND P0, PT, R2, RZ, PT ;  /* 0x000000ff0200720c */ /* 0x000fe40003f06270 */
        /* <DEDUP_REMOVED lines=48> */
.L_x_1144:
[----:B------:R-:W-:Y:S02]  /*e1f0*/  ISETP.GE.AND P0, PT, R233, c[0x0][0x220], PT ;  /* 0x00008800e9007a0c */ /* 0x000fe40003f06270 */
[C---:B------:R-:W-:Y:S04]  /*e200*/  LEA R150, P3, R108.reuse, R242, 0x1 ;  /* 0x000000f26c967211 */ /* 0x040fe800078608ff */
[--C-:B------:R-:W-:Y:S07]  /*e210*/  LEA.HI.X R151, R108, R243, R109.reuse, 0x1, P3 ;  /* 0x000000f36c977211 */ /* 0x100fee00018f0c6d */
[----:B------:R-:W-:Y:S01]  /*e220*/  @!P0 IMAD.MOV.U32 R0, RZ, RZ, c[0x0][0x1a4] ;  /* 0x00006900ff008624 */ /* 0x000fe200078e00ff */
[CC--:B------:R-:W-:Y:S01]  /*e230*/  @!P0 LEA R105, P2, R235.reuse, R108.reuse, 0x5 ;  /* 0x0000006ceb698211 */ /* 0x0c0fe200078428ff */
[----:B------:R-:W-:Y:S01]  /*e240*/  @P0 STS [R232+0x5000], RZ ;  /* 0x005000ffe8000388 */ /* 0x000fe20000000800 */
[----:B------:R-:W-:Y:S01]  /*e250*/  @!P0 IMAD.MOV.U32 R2, RZ, RZ, c[0x0][0x1a4] ;  /* 0x00006900ff028624 */ /* 0x000fe200078e00ff */
[C---:B------:R-:W-:Y:S01]  /*e260*/  @!P0 LEA R107, P1, R235.reuse, R108, 0x6 ;  /* 0x0000006ceb6b8211 */ /* 0x040fe200078230ff */
[----:B------:R-:W-:Y:S01]  /*e270*/  @!P0 IMAD.MOV.U32 R106, RZ, RZ, c[0x0][0x1a4] ;  /* 0x00006900ff6a8624 */ /* 0x000fe200078e00ff */
[----:B------:R-:W-:Y:S01]  /*e280*/  @P0 STS [R232+0x5004], RZ ;  /* 0x005004ffe8000388 */ /* 0x000fe20000000800 */
[-C--:B------:R-:W-:Y:S01]  /*e290*/  @!P0 LEA.HI.X R0, R235, R109.reuse, R0, 0x5, P2 ;  /* 0x0000006deb008211 */ /* 0x080fe200010f2c00 */
[----:B------:R-:W-:Y:S01]  /*e2a0*/  @!P0 IMAD.MOV.U32 R114, RZ, RZ, R108 ;  /* 0x000000ffff728224 */ /* 0x000fe200078e006c */
[-C--:B------:R-:W-:Y:S01]  /*e2b0*/  @!P0 LEA R118, P2, R105, R242.reuse, 0x1 ;  /* 0x000000f269768211 */ /* 0x080fe200078408ff */
[----:B------:R-:W-:Y:S01]  /*e2c0*/  @P0 STS.64 [R232+0x5008], RZ ;  /* 0x005008ffe8000388 */ /* 0x000fe20000000a00 */
[----:B------:R-:W-:Y:S01]  /*e2d0*/  @!P0 LEA.HI.X R2, R235, R109, R2, 0x6, P1 ;  /* 0x0000006deb028211 */ /* 0x000fe200008f3402 */
[----:B------:R-:W-:Y:S01]  /*e2e0*/  @!P0 IMAD.MOV.U32 R115, RZ, RZ, R109 ;  /* 0x000000ffff738224 */ /* 0x000fe200078e006d */
[----:B------:R-:W-:Y:S01]  /*e2f0*/  @!P0 LEA R116, P1, R107, R242, 0x1 ;  /* 0x000000f26b748211 */ /* 0x000fe200078208ff */
[----:B------:R-:W-:Y:S01]  /*e300*/  @!PT LDS RZ, [RZ] ;  /* 0x00000000fffff984 */ /* 0x000fe20000000800 */
[----:B------:R-:W-:Y:S01]  /*e310*/  @!PT LDS RZ, [RZ] ;  /* 0x00000000fffff984 */ /* 0x000fe20000000800 */
[----:B------:R-:W-:Y:S01]  /*e320*/  @!PT LDS RZ, [RZ] ;  /* 0x00000000fffff984 */ /* 0x000fe20000000800 */
[----:B------:R1:W-:Y:S01]  /*e330*/  @!P0 LDGSTS.E.BYPASS.LTC128B.128 [R232+0x5000], [R150.64] ;  /* 0x0500000096e88fae */ /* 0x0003e2000b901d46 */
[-C--:B------:R-:W-:Y:S01]  /*e340*/  @!P0 LEA.HI.X R119, R105, R243.reuse, R0, 0x1, P2 ;  /* 0x000000f369778211 */ /* 0x080fe200010f0c00 */
[----:B------:R-:W-:Y:S01]  /*e350*/  @!P0 IMAD.MOV.U32 R105, RZ, RZ, c[0x0][0x1a4] ;  /* 0x00006900ff698624 */ /* 0x000fe200078e00ff */
[----:B------:R-:W-:Y:S01]  /*e360*/  @!P0 LEA.HI.X R117, R107, R243, R2, 0x1, P1 ;  /* 0x000000f36b758211 */ /* 0x000fe200008f0c02 */
[----:B------:R-:W-:Y:S01]  /*e370*/  @P0 STS.128 [R232+0x5800], RZ ;  /* 0x005800ffe8000388 */ /* 0x000fe20000000c00 */
[C---:B------:R-:W-:Y:S01]  /*e380*/  @!P0 LEA R107, P1, R235.reuse, R108, 0x7 ;  /* 0x0000006ceb6b8211 */ /* 0x040fe200078238ff */
[C---:B------:R-:W-:Y:S01]  /*e390*/  @!P0 IMAD.WIDE.U32 R114, R235.reuse, 0x60, R114 ;  /* 0x00000060eb728825 */ /* 0x040fe200078e0072 */
[-C--:B------:R-:W-:Y:S01]  /*e3a0*/  @!P0 MOV R111, R109.reuse ;  /* 0x0000006d006f8202 */ /* 0x080fe20000000f00 */
[----:B------:R-:W-:Y:S01]  /*e3b0*/  @!PT LDS RZ, [RZ] ;  /* 0x00000000fffff984 */ /* 0x000fe20000000800 */
[----:B------:R-:W-:Y:S01]  /*e3c0*/  @!PT LDS RZ, [RZ] ;  /* 0x00000000fffff984 */ /* 0x000fe20000000800 */
[----:B------:R-:W-:Y:S01]  /*e3d0*/  @!PT LDS RZ, [RZ] ;  /* 0x00000000fffff984 */ /* 0x000fe20000000800 */
[----:B------:R2:W-:Y:S01]  /*e3e0*/  @!P0 LDGSTS.E.BYPASS.LTC128B.128 [R232+0x5800], [R118.64] ;  /* 0x0580000076e88fae */ /* 0x0005e2000b901d46 */
[----:B------:R-:W-:Y:S01]  /*e3f0*/  @!P0 LEA.HI.X R106, R235, R109, R106, 0x7, P1 ;  /* 0x0000006deb6a8211 */ /* 0x000fe200008f3c6a */
[----:B------:R-:W-:Y:S01]  /*e400*/  @!P0 IMAD R105, R105, 0x60, RZ ;  /* 0x0000006069698824 */ /* 0x000fe200078e02ff */
[CC--:B------:R-:W-:Y:S01]  /*e410*/  @!P0 LEA R112, P1, R107.reuse, R242.reuse, 0x1 ;  /* 0x000000f26b708211 */ /* 0x0c0fe200078208ff */
[----:B------:R-:W-:Y:S01]  /*e420*/  @P0 STS.128 [R232+0x6000], RZ ;  /* 0x006000ffe8000388 */ /* 0x000fe20000000c00 */
[CC--:B------:R-:W-:Y:S01]  /*e430*/  @!P0 LEA R126, P4, R114.reuse, R242.reuse, 0x1 ;  /* 0x000000f2727e8211 */ /* 0x0c0fe200078808ff */
[----:B------:R-:W-:Y:S01]  /*e440*/  @!P0 IMAD.MOV.U32 R110, RZ, RZ, R108 ;  /* 0x000000ffff6e8224 */ /* 0x000fe200078e006c */
[-C--:B------:R-:W-:Y:S01]  /*e450*/  @!P0 LEA.HI.X R113, R107, R243.reuse, R106, 0x1, P1 ;  /* 0x000000f36b718211 */ /* 0x080fe200008f0c6a */
[----:B------:R-:W-:Y:S01]  /*e460*/  @!P0 IMAD.IADD R106, R105, 0x1, R115 ;  /* 0x00000001696a8824 */ /* 0x000fe200078e0273 */
[----:B------:R-:W-:Y:S01]  /*e470*/  @!PT LDS RZ, [RZ] ;  /* 0x00000000fffff984 */ /* 0x000fe20000000800 */
[----:B------:R-:W-:Y:S01]  /*e480*/  @!PT LDS RZ, [RZ] ;  /* 0x00000000fffff984 */ /* 0x000fe20000000800 */
[----:B------:R-:W-:Y:S01]  /*e490*/  @!PT LDS RZ, [RZ] ;  /* 0x00000000fffff984 */ /* 0x000fe20000000800 */
[----:B------:R2:W-:Y:S01]  /*e4a0*/  @!P0 LDGSTS.E.BYPASS.LTC128B.128 [R232+0x6000], [R116.64] ;  /* 0x0600000074e88fae */ /* 0x0005e2000b901d46 */
[----:B------:R-:W-:Y:S01]  /*e4b0*/  @!P0 IMAD.MOV.U32 R104, RZ, RZ, c[0x0][0x1a4] ;  /* 0x00006900ff688624 */ /* 0x000fe200078e00ff */
[----:B------:R-:W-:Y:S01]  /*e4c0*/  @!P0 MOV R2, c[0x0][0x1a4] ;  /* 0x0000690000028a02 */ /* 0x000fe20000000f00 */
[C---:B------:R-:W-:Y:S01]  /*e4d0*/  @!P0 IMAD.WIDE.U32 R110, R235.reuse, 0xa0, R110 ;  /* 0x000000a0eb6e8825 */ /* 0x040fe200078e006e */
[-C--:B------:R-:W-:Y:S01]  /*e4e0*/  @!P0 LEA.HI.X R127, R114, R243.reuse, R106, 0x1, P4 ;  /* 0x000000f3727f8211 */ /* 0x080fe200020f0c6a */
[----:B------:R-:W-:Y:S02]  /*e4f0*/  @P0 STS.128 [R232+0x6800], RZ ;  /* 0x006800ffe8000388 */ /* 0x000fe40000000c00 */
[----:B------:R-:W-:Y:S01]  /*e500*/  @!P0 IMAD R104, R104, 0xa0, RZ ;  /* 0x000000a068688824 */ /* 0x000fe200078e02ff */
[-C--:B------:R-:W-:Y:S01]  /*e510*/  @!P0 LEA R124, P3, R110, R242.reuse, 0x1 ;  /* 0x000000f26e7c8211 */ /* 0x080fe200078608ff */
[----:B------:R-:W-:Y:S01]  /*e520*/  @!PT LDS RZ, [RZ] ;  /* 0x00000000fffff984 */ /* 0x000fe20000000800 */
[----:B------:R-:W-:Y:S01]  /*e530*/  @!PT LDS RZ, [RZ] ;  /* 0x00000000fffff984 */ /* 0x000fe20000000800 */
[----:B------:R-:W-:Y:S01]  /*e540*/  @!PT LDS RZ, [RZ] ;  /* 0x00000000fffff984 */ /* 0x000fe20000000800 */
[----:B------:R3:W-:Y:S01]  /*e550*/  @!P0 LDGSTS.E.BYPASS.LTC128B.128 [R232+0x6800], [R126.64] ;  /* 0x068000007ee88fae */ /* 0x0007e2000b901d46 */
[--C-:B------:R-:W-:Y:S02]  /*e560*/  @!P0 IMAD.MOV.U32 R120, RZ, RZ, R108.reuse ;  /* 0x000000ffff788224 */ /* 0x100fe400078e006c */
[----:B------:R-:W-:Y:S01]  /*e570*/  @!P0 IMAD.IADD R104, R104, 0x1, R111 ;  /* 0x0000000168688824 */ /* 0x000fe200078e026f */
[----:B------:R-:W-:Y:S01]  /*e580*/  @P0 STS.128 [R232+0x7000], RZ ;  /* 0x007000ffe8000388 */ /* 0x000fe20000000c00 */
[--C-:B------:R-:W-:Y:S02]  /*e590*/  @!P0 IMAD.MOV.U32 R121, RZ, RZ, R109.reuse ;  /* 0x000000ffff798224 */ /* 0x100fe400078e006d */
[C---:B------:R-:W-:Y:S01]  /*e5a0*/  @!P0 IMAD.WIDE.U32 R108, R235.reuse, 0xc0, R108 ;  /* 0x000000c0eb6c8825 */ /* 0x040fe200078e006c */
[----:B------:R-:W-:Y:S01]  /*e5b0*/  @!PT LDS RZ, [RZ] ;  /* 0x00000000fffff984 */ /* 0x000fe20000000800 */
[----:B------:R-:W-:Y:S01]  /*e5c0*/  @!PT LDS RZ, [RZ] ;  /* 0x00000000fffff984 */ /* 0x000fe20000000800 */
[----:B------:R-:W-:Y:S01]  /*e5d0*/  @!PT LDS RZ, [RZ] ;  /* 0x00000000fffff984 */ /* 0x000fe20000000800 */
[----:B------:R4:W-:Y:S01]  /*e5e0*/  @!P0 LDGSTS.E.BYPASS.LTC128B.128 [R232+0x7000], [R112.64] ;  /* 0x0700000070e88fae */ /* 0x0009e2000b901d46 */
[-C--:B------:R-:W-:Y:S02]  /*e5f0*/  @!P0 LEA.HI.X R125, R110, R243.reuse, R104, 0x1, P3 ;  /* 0x000000f36e7d8211 */ /* 0x080fe400018f0c68 */
[----:B------:R-:W-:Y:S01]  /*e600*/  @!P0 IMAD R2, R2, 0xc0, RZ ;  /* 0x000000c002028824 */ /* 0x000fe200078e02ff */
[----:B------:R-:W-:Y:S01]  /*e610*/  @P0 STS.128 [R232+0x7800], RZ ;  /* 0x007800ffe8000388 */ /* 0x000fe20000000c00 */
[----:B------:R-:W-:Y:S01]  /*e620*/  @!P0 IMAD.MOV.U32 R0, RZ, RZ, c[0x0][0x1a4] ;  /* 0x00006900ff008624 */ /* 0x000fe200078e00ff */
[-C--:B------:R-:W-:Y:S01]  /*e630*/  @!P0 LEA R122, P2, R108, R242.reuse, 0x1 ;  /* 0x000000f26c7a8211 */ /* 0x080fe200078408ff */
[----:B------:R-:W-:Y:S01]  /*e640*/  @!P0 IMAD.IADD R2, R2, 0x1, R109 ;  /* 0x0000000102028824 */ /* 0x000fe200078e026d */
[----:B------:R-:W-:Y:S01]  /*e650*/  @!PT LDS RZ, [RZ] ;  /* 0x00000000fffff984 */ /* 0x000fe20000000800 */
[----:B------:R-:W-:Y:S01]  /*e660*/  @!PT LDS RZ, [RZ] ;  /* 0x00000000fffff984 */ /* 0x000fe20000000800 */
[----:B------:R-:W-:Y:S01]  /*e670*/  @!PT LDS RZ, [RZ] ;  /* 0x00000000fffff984 */ /* 0x000fe20000000800 */
[----:B------:R3:W-:Y:S01]  /*e680*/  @!P0 LDGSTS.E.BYPASS.LTC128B.128 [R232+0x7800], [R124.64] ;  /* 0x078000007ce88fae */ /* 0x0007e2000b901d46 */
[----:B------:R-:W-:Y:S03]  /*e690*/  @!P0 IMAD.WIDE.U32 R120, R235, 0xe0, R120 ;  /* 0x000000e0eb788825 */ /* 0x000fe600078e0078 */
[----:B------:R-:W-:Y:S01]  /*e6a0*/  @!P0 LEA.HI.X R123, R108, R243, R2, 0x1, P2 ;  /* 0x000000f36c7b8211 */ /* 0x000fe200010f0c02 */
[----:B------:R-:W-:Y:S01]  /*e6b0*/  @!P0 IMAD R0, R0, 0xe0, RZ ;  /* 0x000000e000008824 */ /* 0x000fe200078e02ff */
[----:B------:R-:W-:Y:S01]  /*e6c0*/  @P0 STS.128 [R232+0x8000], RZ ;  /* 0x008000ffe8000388 */ /* 0x000fe20000000c00 */
[----:B------:R-:W-:Y:S01]  /*e6d0*/  @!P0 LEA R128, P1, R120, R242, 0x1 ;  /* 0x000000f278808211 */ /* 0x000fe200078208ff */
[----:B------:R-:W-:Y:S02]  /*e6e0*/  IMAD.MOV.U32 R242, RZ, RZ, R150 ;  /* 0x000000fffff27224 */ /* 0x000fe400078e0096 */
[----:B------:R-:W-:Y:S01]  /*e6f0*/  @!P0 IADD3 R0, R0, R121, RZ ;  /* 0x0000007900008210 */ /* 0x000fe20007ffe0ff */
[----:B------:R-:W-:Y:S01]  /*e700*/  @!PT LDS RZ, [RZ] ;  /* 0x00000000fffff984 */ /* 0x000fe20000000800 */
[----:B------:R-:W-:Y:S01]  /*e710*/  @!PT LDS RZ, [RZ] ;  /* 0x00000000fffff984 */ /* 0x000fe20000000800 */
[----:B------:R-:W-:Y:S01]  /*e720*/  @!PT LDS RZ, [RZ] ;  /* 0x00000000fffff984 */ /* 0x000fe20000000800 */
[----:B------:R5:W-:Y:S03]  /*e730*/  @!P0 LDGSTS.E.BYPASS.LTC128B.128 [R232+0x8000], [R122.64] ;  /* 0x080000007ae88fae */ /* 0x000be6000b901d46 */
[----:B------:R-:W-:Y:S01]  /*e740*/  @!P0 LEA.HI.X R129, R120, R243, R0, 0x1, P1 ;  /* 0x000000f378818211 */ /* 0x000fe200008f0c00 */
[----:B------:R-:W-:Y:S01]  /*e750*/  @P0 STS.128 [R232+0x8800], RZ ;  /* 0x008800ffe8000388 */ /* 0x000fe20000000c00 */
[----:B------:R-:W-:Y:S01]  /*e760*/  ISETP.GT.AND P1, PT, R231, R230, PT ;  /* 0x000000e6e700720c */ /* 0x000fe20003f24270 */
[----:B------:R-:W-:Y:S02]  /*e770*/  IMAD.MOV.U32 R243, RZ, RZ, R151 ;  /* 0x000000fffff37224 */ /* 0x000fe400078e0097 */
[----:B------:R-:W-:Y:S01]  /*e780*/  @!PT LDS RZ, [RZ] ;  /* 0x00000000fffff984 */ /* 0x000fe20000000800 */
[----:B------:R-:W-:Y:S01]  /*e790*/  @!PT LDS RZ, [RZ] ;  /* 0x00000000fffff984 */ /* 0x000fe20000000800 */
[----:B------:R-:W-:Y:S01]  /*e7a0*/  @!PT LDS RZ, [RZ] ;  /* 0x00000000fffff984 */ /* 0x000fe20000000800 */
[----:B------:R1:W-:Y:S04]  /*e7b0*/  @!P0 LDGSTS.E.BYPASS.LTC128B.128 [R232+0x8800], [R128.64] ;  /* 0x0880000080e88fae */ /* 0x0003e8000b901d46 */
[----:B------:R-:W-:Y:S04]  /*e7c0*/  LDSM.16.M88.4 R152, [R228] ;  /* 0x00000000e498783b */ /* 0x000fe80000000200 */
[----:B------:R-:W1:Y:S04]  /*e7d0*/  LDSM.16.M88.4 R156, [R226+0x1000] ;  /* 0x00100000e29c783b */ /* 0x000e680000000200 */
[----:B------:R-:W2:Y:S04]  /*e7e0*/  LDSM.16.M88.4 R160, [R226+0x1400] ;  /* 0x00140000e2a0783b */ /* 0x000ea80000000200 */
[----:B------:R-:W2:Y:S04]  /*e7f0*/  LDSM.16.M88.4 R164, [R226+0x1800] ;  /* 0x00180000e2a4783b */ /* 0x000ea80000000200 */
[----:B------:R-:W0:Y:S04]  /*e800*/  LDGDEPBAR ;  /* 0x00000000000079af */ /* 0x000e280000000000 */
[----:B------:R-:W2:Y:S04]  /*e810*/  LDSM.16.M88.4 R168, [R226+0x1c00] ;  /* 0x001c0000e2a8783b */ /* 0x000ea80000000200 */
[----:B------:R-:W3:Y:S04]  /*e820*/  LDSM.16.M88.4 R172, [R226+0x2000] ;  /* 0x00200000e2ac783b */ /* 0x000ee80000000200 */
[----:B------:R-:W3:Y:S04]  /*e830*/  LDSM.16.M88.4 R176, [R226+0x2400] ;  /* 0x00240000e2b0783b */ /* 0x000ee80000000200 */
[----:B------:R-:W-:Y:S04]  /*e840*/  LDSM.16.M88.4 R180, [R226+0x2c00] ;  /* 0x002c0000e2b4783b */ /* 0x000fe80000000200 */
[----:B------:R-:W-:Y:S04]  /*e850*/  LDSM.16.M88.4 R184, [R226+0x3000] ;  /* 0x00300000e2b8783b */ /* 0x000fe80000000200 */
[----:B------:R-:W-:Y:S01]  /*e860*/  LDSM.16.M88.4 R188, [R226+0x3400] ;  /* 0x00340000e2bc783b */ /* 0x000fe20000000200 */
[C---:B-1----:R-:W-:Y:S03]  /*e870*/  HMMA.16816.F32.BF16 R4, R152.reuse, R156, RZ ;  /* 0x0000009c9804723c */ /* 0x042fe600000418ff */
[----:B------:R-:W-:Y:S04]  /*e880*/  LDSM.16.M88.4 R192, [R226+0x3800] ;  /* 0x00380000e2c0783b */ /* 0x000fe80000000200 */
[----:B------:R-:W-:Y:S01]  /*e890*/  LDSM.16.M88.4 R196, [R226+0x4c00] ;  /* 0x004c0000e2c4783b */ /* 0x000fe20000000200 */
[C---:B------:R-:W-:Y:S03]  /*e8a0*/  HMMA.16816.F32.BF16 R8, R152.reuse, R158, RZ ;  /* 0x0000009e9808723c */ /* 0x040fe600000418ff */
[----:B------:R-:W1:Y:S04]  /*e8b0*/  LDSM.16.M88.4 R156, [R226+0x2800] ;  /* 0x00280000e29c783b */ /* 0x000e680000000200 */
[----:B------:R-:W-:Y:S01]  /*e8c0*/  LDSM.16.M88.4 R200, [R227] ;  /* 0x00000000e3c8783b */ /* 0x000fe20000000200 */
[C---:B--2---:R-:W-:Y:S03]  /*e8d0*/  HMMA.16816.F32.BF16 R12, R152.reuse, R160, RZ ;  /* 0x000000a0980c723c */ /* 0x044fe600000418ff */
[----:B------:R-:W-:Y:S05]  /*e8e0*/  LDSM.16.M88.4 R204, [R225] ;  /* 0x00000000e1cc783b */ /* 0x000fea0000000200 */
[C---:B------:R-:W-:Y:S01]  /*e8f0*/  HMMA.16816.F32.BF16 R16, R152.reuse, R162, RZ ;  /* 0x000000a29810723c */ /* 0x040fe200000418ff */
[----:B------:R-:W2:Y:S07]  /*e900*/  LDSM.16.M88.4 R160, [R226+0x3c00] ;  /* 0x003c0000e2a0783b */ /* 0x000eae0000000200 */
[C---:B------:R-:W-:Y:S08]  /*e910*/  HMMA.16816.F32.BF16 R20, R152.reuse, R164, RZ ;  /* 0x000000a49814723c */ /* 0x040ff000000418ff */
[C---:B------:R-:W-:Y:S01]  /*e920*/  HMMA.16816.F32.BF16 R24, R152.reuse, R166, RZ ;  /* 0x000000a69818723c */ /* 0x040fe200000418ff */
[----:B------:R-:W1:Y:S07]  /*e930*/  LDSM.16.M88.4 R164, [R226+0x4000] ;  /* 0x00400000e2a4783b */ /* 0x000e6e0000000200 */
[C---:B------:R-:W-:Y:S08]  /*e940*/  HMMA.16816.F32.BF16 R28, R152.reuse, R168, RZ ;  /* 0x000000a8981c723c */ /* 0x040ff000000418ff */
[C---:B------:R-:W-:Y:S01]  /*e950*/  HMMA.16816.F32.BF16 R32, R152.reuse, R170, RZ ;  /* 0x000000aa9820723c */ /* 0x040fe200000418ff */
[----:B------:R-:W2:Y:S07]  /*e960*/  LDSM.16.M88.4 R168, [R226+0x4400] ;  /* 0x00440000e2a8783b */ /* 0x000eae0000000200 */
[C---:B---3--:R-:W-:Y:S08]  /*e970*/  HMMA.16816.F32.BF16 R36, R152.reuse, R172, RZ ;  /* 0x000000ac9824723c */ /* 0x048ff000000418ff */
[C---:B------:R-:W-:Y:S01]  /*e980*/  HMMA.16816.F32.BF16 R40, R152.reuse, R174, RZ ;  /* 0x000000ae9828723c */ /* 0x040fe200000418ff */
[----:B------:R-:W3:Y:S07]  /*e990*/  LDSM.16.M88.4 R172, [R226+0x4800] ;  /* 0x00480000e2ac783b */ /* 0x000eee0000000200 */
[C---:B------:R-:W-:Y:S08]  /*e9a0*/  HMMA.16816.F32.BF16 R44, R152.reuse, R176, RZ ;  /* 0x000000b0982c723c */ /* 0x040ff000000418ff */
        /* <DEDUP_REMOVED lines=21> */
[C---:B------:R-:W-:Y:S01]  /*eb00*/  HMMA.16816.F32.BF16 R104, R152.reuse, R166, RZ ;  /* 0x000000a69868723c */ /* 0x040fe200000418ff */
[----:B------:R-:W-:Y:S07]  /*eb10*/  LDSM.16.M88.4 R164, [R218] ;  /* 0x00000000daa4783b */ /* 0x000fee0000000200 */
[C---:B------:R-:W-:Y:S08]  /*eb20*/  HMMA.16816.F32.BF16 R108, R152.reuse, R168, RZ ;  /* 0x000000a8986c723c */ /* 0x040ff000000418ff */
[C---:B----4-:R-:W-:Y:S01]  /*eb30*/  HMMA.16816.F32.BF16 R112, R152.reuse, R170, RZ ;  /* 0x000000aa9870723c */ /* 0x050fe200000418ff */
[----:B------:R-:W-:Y:S07]  /*eb40*/  LDSM.16.M88.4 R168, [R217] ;  /* 0x00000000d9a8783b */ /* 0x000fee0000000200 */
[C---:B---3--:R-:W-:Y:S08]  /*eb50*/  HMMA.16816.F32.BF16 R116, R152.reuse, R172, RZ ;  /* 0x000000ac9874723c */ /* 0x048ff000000418ff */
[C---:B-----5:R-:W-:Y:S01]  /*eb60*/  HMMA.16816.F32.BF16 R120, R152.reuse, R174, RZ ;  /* 0x000000ae9878723c */ /* 0x060fe200000418ff */
[----:B------:R-:W-:Y:S07]  /*eb70*/  LDSM.16.M88.4 R172, [R216] ;  /* 0x00000000d8ac783b */ /* 0x000fee0000000200 */
[C---:B------:R-:W-:Y:S08]  /*eb80*/  HMMA.16816.F32.BF16 R124, R152.reuse, R196, RZ ;  /* 0x000000c4987c723c */ /* 0x040ff000000418ff */
[----:B------:R-:W-:Y:S01]  /*eb90*/  HMMA.16816.F32.BF16 R128, R152, R198, RZ ;  /* 0x000000c69880723c */ /* 0x000fe200000418ff */
[----:B------:R-:W2:Y:S04]  /*eba0*/  LDSM.16.M88.4 R152, [R220] ;  /* 0x00000000dc98783b */ /* 0x000ea80000000200 */
[----:B------:R-:W-:Y:S03]  /*ebb0*/  LDSM.16.M88.4 R196, [R210] ;  /* 0x00000000d2c4783b */ /* 0x000fe60000000200 */
[C---:B------:R-:W-:Y:S08]  /*ebc0*/  HMMA.16816.F32.BF16 R4, R200.reuse, R204, R4 ;  /* 0x000000ccc804723c */ /* 0x040ff00000041804 */
[C---:B------:R-:W-:Y:S01]  /*ebd0*/  HMMA.16816.F32.BF16 R8, R200.reuse, R206, R8 ;  /* 0x000000cec808723c */ /* 0x040fe20000041808 */
[----:B------:R-:W-:Y:S07]  /*ebe0*/  LDSM.16.M88.4 R204, [R209] ;  /* 0x00000000d1cc783b */ /* 0x000fee0000000200 */
[C---:B-1----:R-:W-:Y:S08]  /*ebf0*/  HMMA.16816.F32.BF16 R12, R200.reuse, R156, R12 ;  /* 0x0000009cc80c723c */ /* 0x042ff0000004180c */
[C---:B------:R-:W-:Y:S01]  /*ec00*/  HMMA.16816.F32.BF16 R16, R200.reuse, R158, R16 ;  /* 0x0000009ec810723c */ /* 0x040fe20000041810 */
[----:B------:R-:W1:Y:S07]  /*ec10*/  LDSM.16.M88.4 R156, [R214] ;  /* 0x00000000d69c783b */ /* 0x000e6e0000000200 */
[C---:B------:R-:W-:Y:S08]  /*ec20*/  HMMA.16816.F32.BF16 R20, R200.reuse, R176, R20 ;  /* 0x000000b0c814723c */ /* 0x040ff00000041814 */
[C---:B------:R-:W-:Y:S01]  /*ec30*/  HMMA.16816.F32.BF16 R24, R200.reuse, R178, R24 ;  /* 0x000000b2c818723c */ /* 0x040fe20000041818 */
[----:B------:R-:W3:Y:S01]  /*ec40*/  LDSM.16.M88.4 R176, [R208] ;  /* 0x00000000d0b0783b */ /* 0x000ee20000000200 */
        /* <DEDUP_REMOVED lines=14> */
[C---:B-1----:R-:W-:Y:S08]  /*ed30*/  HMMA.16816.F32.BF16 R76, R200.reuse, R156, R76 ;  /* 0x0000009cc84c723c */ /* 0x042ff0000004184c */
        /* <DEDUP_REMOVED lines=12> */
[----:B------:R-:W-:Y:S01]  /*ee00*/  HMMA.16816.F32.BF16 R128, R200, R178, R128 ;  /* 0x000000b2c880723c */ /* 0x000fe20000041880 */
[----:B------:R-:W-:-:S07]  /*ee10*/  @!P1 BRA `(.L_x_1145) ;  /* 0x000009b000009947 */ /* 0x000fce0003800000 */
[----:B------:R-:W-:Y:S05]  /*ee20*/  IMAD.MOV.U32 R167, RZ, RZ, c[0x0][0x198] ;  /* 0x00006600ffa77624 */ /* 0x000fea00078e00ff */
[----:B------:R-:W-:Y:S04]  /*ee30*/  LEA R150, -R167, RZ, 0x8 ;  /* 0x000000ffa7967211 */ /* 0x000fe800078e41ff */
[----:B------:R-:W-:Y:S01]  /*ee40*/  SHF.R.S32.HI R151, RZ, 0x1f, R150 ;  /* 0x0000001fff977819 */ /* 0x000fe20000011496 */
[----:B------:R-:W-:-:S06]  /*ee50*/  @!P6 BRA `(.L_x_1146) ;  /* 0x000003b00000e947 */ /* 0x000fcc0003800000 */
[----:B------:R-:W-:Y:S04]  /*ee60*/  IABS R0, c[0x0][0x2d0] ;  /* 0x0000b40000007a13 */ /* 0x000fe80000000000 */
[----:B------:R-:W1:Y:S10]  /*ee70*/  I2F.RP R151, R0 ;  /* 0x0000000000977306 */ /* 0x000e740000209400 */
[----:B-1----:R-:W1:Y:S02]  /*ee80*/  MUFU.RCP R2, R151 ;  /* 0x0000009700027308 */ /* 0x002e640000001000 */
[----:B-1----:R-:W-:Y:S01]  /*ee90*/  IADD3 R152, R2, 0xffffffe, RZ ;  /* 0x0ffffffe02987810 */ /* 0x002fe20007ffe0ff */
[----:B------:R-:W-:Y:S07]  /*eea0*/  IMAD.SHL.U32 R2, R231, 0x100, RZ ;  /* 0x00000100e7027824 */ /* 0x000fee00078e00ff */
[----:B------:R-:W1:Y:S01]  /*eeb0*/  F2I.FTZ.U32.TRUNC.NTZ R153, R152 ;  /* 0x0000009800997305 */ /* 0x000e62000021f000 */
[C---:B------:R-:W-:Y:S02]  /*eec0*/  IADD3 R154, R2.reuse, -0x100, RZ ;  /* 0xffffff00029a7810 */ /* 0x040fe40007ffe0ff */
[----:B------:R-:W-:Y:S02]  /*eed0*/  IABS R150, R2 ;  /* 0x0000000200967213 */ /* 0x000fe40000000000 */
[----:B------:R-:W-:Y:S02]  /*eee0*/  LOP3.LUT R2, R2, c[0x0][0x2d0], RZ, 0x3c, !PT ;  /* 0x0000b40002027a12 */ /* 0x000fe400078e3cff */
[----:B------:R-:W-:Y:S02]  /*eef0*/  IABS R148, R154 ;  /* 0x0000009a00947213 */ /* 0x000fe40000000000 */
        /* <DEDUP_REMOVED lines=49> */
.L_x_1146:
[----:B------:R1:W-:Y:S01]  /*f210*/  @P0 STS [R232+0x1004], RZ ;  /* 0x001004ffe8000388 */ /* 0x0003e20000000800 */
[C---:B------:R-:W-:Y:S01]  /*f220*/  LEA R168, P4, R150.reuse, R238, 0x1 ;  /* 0x000000ee96a87211 */ /* 0x040fe200078808ff */
[----:B------:R-:W-:Y:S01]  /*f230*/  @!P0 IMAD.MOV.U32 R0, RZ, RZ, c[0x0][0x19c] ;  /* 0x00006700ff008624 */ /* 0x000fe200078e00ff */
[CC--:B------:R-:W-:Y:S01]  /*f240*/  @!P0 LEA R153, P3, R167.reuse, R150.reuse, 0x5 ;  /* 0x00000096a7998211 */ /* 0x0c0fe200078628ff */
[----:B------:R1:W-:Y:S01]  /*f250*/  @P0 STS.64 [R232+0x1008], RZ ;  /* 0x001008ffe8000388 */ /* 0x0003e20000000a00 */
[----:B------:R-:W-:Y:S01]  /*f260*/  @!P0 IMAD.MOV.U32 R2, RZ, RZ, c[0x0][0x19c] ;  /* 0x00006700ff028624 */ /* 0x000fe200078e00ff */
[--C-:B------:R-:W-:Y:S01]  /*f270*/  LEA.HI.X R169, R150, R239, R151.reuse, 0x1, P4 ;  /* 0x000000ef96a97211 */ /* 0x100fe200020f0c97 */
[C-C-:B------:R-:W-:Y:S01]  /*f280*/  @!P0 IMAD.WIDE.U32 R164, R167.reuse, 0x60, R150.reuse ;  /* 0x00000060a7a48825 */ /* 0x140fe200078e0096 */
[----:B------:R1:W-:Y:S01]  /*f290*/  @P0 STS [R232+0x1000], RZ ;  /* 0x001000ffe8000388 */ /* 0x0003e20000000800 */
[CC--:B------:R-:W-:Y:S02]  /*f2a0*/  @!P0 LEA R155, P2, R167.reuse, R150.reuse, 0x6 ;  /* 0x00000096a79b8211 */ /* 0x0c0fe400078430ff */
[----:B------:R-:W-:Y:S01]  /*f2b0*/  @!P0 IMAD.MOV.U32 R148, RZ, RZ, c[0x0][0x19c] ;  /* 0x00006700ff948624 */ /* 0x000fe200078e00ff */
[----:B------:R-:W-:Y:S01]  /*f2c0*/  @!PT LDS RZ, [RZ] ;  /* 0x00000000fffff984 */ /* 0x000fe20000000800 */
[----:B------:R-:W-:Y:S01]  /*f2d0*/  @!PT LDS RZ, [RZ] ;  /* 0x00000000fffff984 */ /* 0x000fe20000000800 */
[----:B------:R-:W-:Y:S01]  /*f2e0*/  @!PT LDS RZ, [RZ] ;  /* 0x00000000fffff984 */ /* 0x000fe20000000800 */
[----:B------:R1:W-:Y:S01]  /*f2f0*/  @!P0 LDGSTS.E.BYPASS.LTC128B.128 [R232+0x1000], [R168.64] ;  /* 0x01000000a8e88fae */ /* 0x0003e2000b901d46 */
[-C--:B------:R-:W-:Y:S01]  /*f300*/  @!P0 MOV R163, R151.reuse ;  /* 0x0000009700a38202 */ /* 0x080fe20000000f00 */
[--C-:B------:R-:W-:Y:S01]  /*f310*/  @!P0 IMAD.MOV.U32 R162, RZ, RZ, R150.reuse ;  /* 0x000000ffffa28224 */ /* 0x100fe200078e0096 */
[-C--:B------:R-:W-:Y:S01]  /*f320*/  @!P0 MOV R159, R151.reuse ;  /* 0x00000097009f8202 */ /* 0x080fe20000000f00 */
[----:B------:R1:W-:Y:S01]  /*f330*/  @P0 STS.128 [R232+0x1800], RZ ;  /* 0x001800ffe8000388 */ /* 0x0003e20000000c00 */
[C---:B------:R-:W-:Y:S01]  /*f340*/  @!P0 LEA R157, P1, R167.reuse, R150, 0x7 ;  /* 0x00000096a79d8211 */ /* 0x040fe200078238ff */
[----:B------:R-:W-:Y:S01]  /*f350*/  @!P0 IMAD.MOV.U32 R160, RZ, RZ, R150 ;  /* 0x000000ffffa08224 */ /* 0x000fe200078e0096 */
[CC--:B------:R-:W-:Y:S01]  /*f360*/  @!P0 LEA.HI.X R0, R167.reuse, R151.reuse, R0, 0x5, P3 ;  /* 0x00000097a7008211 */ /* 0x0c0fe200018f2c00 */
[----:B------:R-:W-:Y:S01]  /*f370*/  @!P0 IMAD.MOV.U32 R161, RZ, RZ, R151 ;  /* 0x000000ffffa18224 */ /* 0x000fe200078e0097 */
[-C--:B------:R-:W-:Y:S01]  /*f380*/  @!P0 LEA.HI.X R2, R167, R151.reuse, R2, 0x6, P2 ;  /* 0x00000097a7028211 */ /* 0x080fe200010f3402 */
[----:B------:R-:W-:Y:S01]  /*f390*/  @!P0 IMAD.MOV.U32 R158, RZ, RZ, R150 ;  /* 0x000000ffff9e8224 */ /* 0x000fe200078e0096 */
[-C--:B------:R-:W-:Y:S01]  /*f3a0*/  @!P0 LEA R166, P2, R153, R238.reuse, 0x1 ;  /* 0x000000ee99a68211 */ /* 0x080fe200078408ff */
[C---:B------:R-:W-:Y:S01]  /*f3b0*/  @!P0 IMAD.WIDE.U32 R162, R167.reuse, 0xa0, R162 ;  /* 0x000000a0a7a28825 */ /* 0x040fe200078e00a2 */
[----:B------:R-:W-:Y:S02]  /*f3c0*/  @!P0 LEA.HI.X R148, R167, R151, R148, 0x7, P1 ;  /* 0x00000097a7948211 */ /* 0x000fe400008f3c94 */
[-C--:B------:R-:W-:Y:S01]  /*f3d0*/  @!P0 LEA R152, P1, R155, R238.reuse, 0x1 ;  /* 0x000000ee9b988211 */ /* 0x080fe200078208ff */
[C---:B------:R-:W-:Y:S01]  /*f3e0*/  @!P0 IMAD.WIDE.U32 R160, R167.reuse, 0xc0, R160 ;  /* 0x000000c0a7a08825 */ /* 0x040fe200078e00a0 */
[-C--:B------:R-:W-:Y:S02]  /*f3f0*/  @!P0 LEA R174, P4, R164, R238.reuse, 0x1 ;  /* 0x000000eea4ae8211 */ /* 0x080fe400078808ff */
[-C--:B------:R-:W-:Y:S01]  /*f400*/  @!P0 LEA R154, P3, R162, R238.reuse, 0x1 ;  /* 0x000000eea29a8211 */ /* 0x080fe200078608ff */
[----:B------:R-:W-:Y:S01]  /*f410*/  @!P0 IMAD.WIDE.U32 R158, R167, 0xe0, R158 ;  /* 0x000000e0a79e8825 */ /* 0x000fe200078e009e */
[-C--:B------:R-:W-:Y:S02]  /*f420*/  @!P0 LEA.HI.X R167, R153, R239.reuse, R0, 0x1, P2 ;  /* 0x000000ef99a78211 */ /* 0x080fe400010f0c00 */
[-C--:B------:R-:W-:Y:S01]  /*f430*/  @!P0 LEA.HI.X R153, R155, R239.reuse, R2, 0x1, P1 ;  /* 0x000000ef9b998211 */ /* 0x080fe200008f0c02 */
[----:B------:R-:W-:Y:S01]  /*f440*/  @!P0 IMAD.MOV.U32 R0, RZ, RZ, c[0x0][0x19c] ;  /* 0x00006700ff008624 */ /* 0x000fe200078e00ff */
[CC--:B------:R-:W-:Y:S01]  /*f450*/  @!P0 LEA R156, P1, R157.reuse, R238.reuse, 0x1 ;  /* 0x000000ee9d9c8211 */ /* 0x0c0fe200078208ff */
[----:B------:R-:W-:Y:S01]  /*f460*/  @!PT LDS RZ, [RZ] ;  /* 0x00000000fffff984 */ /* 0x000fe20000000800 */
[----:B------:R-:W-:Y:S01]  /*f470*/  @!PT LDS RZ, [RZ] ;  /* 0x00000000fffff984 */ /* 0x000fe20000000800 */
[----:B------:R-:W-:Y:S01]  /*f480*/  @!PT LDS RZ, [RZ] ;  /* 0x00000000fffff984 */ /* 0x000fe20000000800 */
[----:B------:R1:W-:Y:S01]  /*f490*/  @!P0 LDGSTS.E.BYPASS.LTC128B.128 [R232+0x1800], [R166.64] ;  /* 0x01800000a6e88fae */ /* 0x0003e2000b901d46 */
[----:B------:R-:W-:Y:S01]  /*f4a0*/  @!P0 IMAD.MOV.U32 R150, RZ, RZ, c[0x0][0x19c] ;  /* 0x00006700ff968624 */ /* 0x000fe200078e00ff */
[----:B------:R-:W-:Y:S01]  /*f4b0*/  @!P0 MOV R2, c[0x0][0x19c] ;  /* 0x0000670000028a02 */ /* 0x000fe20000000f00 */
[----:B------:R-:W-:Y:S01]  /*f4c0*/  @!P0 IMAD R155, R0, 0x60, RZ ;  /* 0x00000060009b8824 */ /* 0x000fe200078e02ff */
[----:B------:R1:W-:Y:S01]  /*f4d0*/  @P0 STS.128 [R232+0x2000], RZ ;  /* 0x002000ffe8000388 */ /* 0x0003e20000000c00 */
[-C--:B------:R-:W-:Y:S01]  /*f4e0*/  @!P0 LEA.HI.X R157, R157, R239.reuse, R148, 0x1, P1 ;  /* 0x000000ef9d9d8211 */ /* 0x080fe200008f0c94 */
[----:B------:R-:W-:Y:S01]  /*f4f0*/  @!P0 IMAD R171, R150, 0xc0, RZ ;  /* 0x000000c096ab8824 */ /* 0x000fe200078e02ff */
[-C--:B------:R-:W-:Y:S01]  /*f500*/  @!P0 LEA R150, P2, R160, R238.reuse, 0x1 ;  /* 0x000000eea0968211 */ /* 0x080fe200078408ff */
[----:B------:R-:W-:Y:S01]  /*f510*/  @!PT LDS RZ, [RZ] ;  /* 0x00000000fffff984 */ /* 0x000fe20000000800 */
[----:B------:R-:W-:Y:S01]  /*f520*/  @!PT LDS RZ, [RZ] ;  /* 0x00000000fffff984 */ /* 0x000fe20000000800 */
[----:B------:R-:W-:Y:S01]  /*f530*/  @!PT LDS RZ, [RZ] ;  /* 0x00000000fffff984 */ /* 0x000fe20000000800 */
[----:B------:R1:W-:Y:S01]  /*f540*/  @!P0 LDGSTS.E.BYPASS.LTC128B.128 [R232+0x2000], [R152.64] ;  /* 0x0200000098e88fae */ /* 0x0003e2000b901d46 */
[----:B------:R-:W-:Y:S01]  /*f550*/  @!P0 IMAD.IADD R155, R155, 0x1, R165 ;  /* 0x000000019b9b8824 */ /* 0x000fe200078e02a5 */
[----:B------:R-:W-:Y:S01]  /*f560*/  @!P0 LEA R170, P1, R158, R238, 0x1 ;  /* 0x000000ee9eaa8211 */ /* 0x000fe200078208ff */
[----:B------:R-:W-:Y:S01]  /*f570*/  @!P0 IMAD.IADD R171, R171, 0x1, R161 ;  /* 0x00000001abab8824 */ /* 0x000fe200078e02a1 */
[----:B------:R1:W-:Y:S01]  /*f580*/  @P0 STS.128 [R232+0x2800], RZ ;  /* 0x002800ffe8000388 */ /* 0x0003e20000000c00 */
[----:B------:R-:W-:Y:S01]  /*f590*/  @!P0 IMAD.MOV.U32 R151, RZ, RZ, c[0x0][0x19c] ;  /* 0x00006700ff978624 */ /* 0x000fe200078e00ff */
[----:B------:R-:W-:Y:S01]  /*f5a0*/  @!P0 LEA.HI.X R175, R164, R239, R155, 0x1, P4 ;  /* 0x000000efa4af8211 */ /* 0x000fe200020f0c9b */
[----:B------:R-:W-:Y:S02]  /*f5b0*/  @!P0 IMAD R173, R2, 0xe0, RZ ;  /* 0x000000e002ad8824 */ /* 0x000fe400078e02ff */
[----:B------:R-:W-:Y:S02]  /*f5c0*/  @!P0 IMAD R151, R151, 0xa0, RZ ;  /* 0x000000a097978824 */ /* 0x000fe400078e02ff */
[----:B------:R-:W-:Y:S01]  /*f5d0*/  @!PT LDS RZ, [RZ] ;  /* 0x00000000fffff984 */ /* 0x000fe20000000800 */
[----:B------:R-:W-:Y:S01]  /*f5e0*/  @!PT LDS RZ, [RZ] ;  /* 0x00000000fffff984 */ /* 0x000fe20000000800 */
[----:B------:R-:W-:Y:S01]  /*f5f0*/  @!PT LDS RZ, [RZ] ;  /* 0x00000000fffff984 */ /* 0x000fe20000000800 */
[----:B------:R1:W-:Y:S01]  /*f600*/  @!P0 LDGSTS.E.BYPASS.LTC128B.128 [R232+0x2800], [R174.64] ;  /* 0x02800000aee88fae */ /* 0x0003e2000b901d46 */
[----:B------:R-:W-:Y:S01]  /*f610*/  @!P0 IADD3 R173, R173, R159, RZ ;  /* 0x0000009fadad8210 */ /* 0x000fe20007ffe0ff */
[----:B------:R-:W-:Y:S02]  /*f620*/  @!P0 IMAD.IADD R151, R151, 0x1, R163 ;  /* 0x0000000197978824 */ /* 0x000fe400078e02a3 */
[----:B------:R1:W-:Y:S01]  /*f630*/  @P0 STS.128 [R232+0x3000], RZ ;  /* 0x003000ffe8000388 */ /* 0x0003e20000000c00 */
[----:B------:R-:W-:Y:S02]  /*f640*/  IMAD.MOV.U32 R238, RZ, RZ, R168 ;  /* 0x000000ffffee7224 */ /* 0x000fe400078e00a8 */
[-C--:B------:R-:W-:Y:S01]  /*f650*/  @!P0 LEA.HI.X R155, R162, R239.reuse, R151, 0x1, P3 ;  /* 0x000000efa29b8211 */ /* 0x080fe200018f0c97 */
[----:B------:R-:W-:Y:S01]  /*f660*/  @!PT LDS RZ, [RZ] ;  /* 0x00000000fffff984 */ /* 0x000fe20000000800 */
[----:B------:R-:W-:Y:S01]  /*f670*/  @!PT LDS RZ, [RZ] ;  /* 0x00000000fffff984 */ /* 0x000fe20000000800 */
[----:B------:R-:W-:Y:S01]  /*f680*/  @!PT LDS RZ, [RZ] ;  /* 0x00000000fffff984 */ /* 0x000fe20000000800 */
[----:B------:R1:W-:Y:S01]  /*f690*/  @!P0 LDGSTS.E.BYPASS.LTC128B.128 [R232+0x3000], [R156.64] ;  /* 0x030000009ce88fae */ /* 0x0003e2000b901d46 */
[-C--:B------:R-:W-:Y:S02]  /*f6a0*/  @!P0 LEA.HI.X R151, R160, R239.reuse, R171, 0x1, P2 ;  /* 0x000000efa0978211 */ /* 0x080fe400010f0cab */
[----:B------:R-:W-:Y:S01]  /*f6b0*/  @!P0 LEA.HI.X R171, R158, R239, R173, 0x1, P1 ;  /* 0x000000ef9eab8211 */ /* 0x000fe200008f0cad */
[----:B------:R1:W-:Y:S01]  /*f6c0*/  @P0 STS.128 [R232+0x3800], RZ ;  /* 0x003800ffe8000388 */ /* 0x0003e20000000c00 */
[----:B------:R-:W-:Y:S03]  /*f6d0*/  IMAD.MOV.U32 R239, RZ, RZ, R169 ;  /* 0x000000ffffef7224 */ /* 0x000fe600078e00a9 */
        /* <DEDUP_REMOVED lines=15> */
.L_x_1145:
        /* <DEDUP_REMOVED lines=134> */
[----:B-1----:R-:W-:Y:S02]  /*10030*/  FMNMX.FTZ R0, R151, R0, !PT ;  /* 0x0000000097007209 */ /* 0x002fe40007810000 */
[----:B--2---:R-:W-:Y:S04]  /*10040*/  FMNMX.FTZ R2, R157, R2, !PT ;  /* 0x000000029d027209 */ /* 0x004fe80007810000 */
        /* <DEDUP_REMOVED lines=11> */
[----:B------:R-:W1:Y:S01]  /*10100*/  MUFU.EX2 R3, R3 ;  /* 0x0000000300037308 */ /* 0x000e620000000800 */
        /* <DEDUP_REMOVED lines=15> */
[----:B------:R-:W-:Y:S01]  /*10200*/  ISETP.GT.AND P0, PT, R231, R230, PT ;  /* 0x000000e6e700720c */ /* 0x000fe20003f04270 */
[----:B------:R-:W-:Y:S02]  /*10210*/  FFMA.FTZ R183, R24, c[0x0][0x23c], -R151 ;  /* 0x00008f0018b77a23 */ /* 0x000fe40000010897 */
[--C-:B------:R-:W-:Y:S02]  /*10220*/  FFMA.FTZ R193, R18, c[0x0][0x23c], -R5.reuse ;  /* 0x00008f0012c17a23 */ /* 0x100fe40000010805 */
[--C-:B------:R-:W-:Y:S01]  /*10230*/  FFMA.FTZ R186, R19, c[0x0][0x23c], -R5.reuse ;  /* 0x00008f0013ba7a23 */ /* 0x100fe20000010805 */
[----:B------:R-:W2:Y:S01]  /*10240*/  MUFU.EX2 R148, R150 ;  /* 0x0000009600947308 */ /* 0x000ea20000000800 */
        /* <DEDUP_REMOVED lines=14> */
[----:B-1----:R-:W-:Y:S02]  /*10330*/  FMUL.FTZ R14, R3, R142 ;  /* 0x0000008e030e7220 */ /* 0x002fe40000410000 */
[----:B------:R-:W1:Y:S01]  /*10340*/  LDSM.16.MT88.4 R36, [R223+0x5400] ;  /* 0x00540000df24783b */ /* 0x000e620000004200 */
[C---:B--2---:R-:W-:Y:S02]  /*10350*/  FMUL.FTZ R12, R148.reuse, R140 ;  /* 0x0000008c940c7220 */ /* 0x044fe40000410000 */
        /* <DEDUP_REMOVED lines=17> */
[----:B------:R-:W-:Y:S02]  /*10470*/  FFMA.FTZ R184, R23, c[0x0][0x23c], -R5 ;  /* 0x00008f0017b87a23 */ /* 0x000fe40000010805 */
[----:B------:R-:W-:Y:S01]  /*10480*/  FMUL.FTZ R23, R3, R135 ;  /* 0x0000008703177220 */ /* 0x000fe20000410000 */
[----:B------:R-:W-:Y:S01]  /*10490*/  MUFU.EX2 R193, R193 ;  /* 0x000000c100c17308 */ /* 0x000fe20000000800 */
[--C-:B------:R-:W-:Y:S02]  /*104a0*/  FFMA.FTZ R160, R49, c[0x0][0x23c], -R151.reuse ;  /* 0x00008f0031a07a23 */ /* 0x100fe40000010897 */
[--C-:B------:R-:W-:Y:S02]  /*104b0*/  FFMA.FTZ R156, R52, c[0x0][0x23c], -R151.reuse ;  /* 0x00008f00349c7a23 */ /* 0x100fe40000010897 */
[--C-:B------:R-:W-:Y:S02]  /*104c0*/  FFMA.FTZ R49, R64, c[0x0][0x23c], -R151.reuse ;  /* 0x00008f0040317a23 */ /* 0x100fe40000010897 */
[--C-:B------:R-:W-:Y:S02]  /*104d0*/  FFMA.FTZ R52, R65, c[0x0][0x23c], -R151.reuse ;  /* 0x00008f0041347a23 */ /* 0x100fe40000010897 */
[----:B------:R-:W-:Y:S01]  /*104e0*/  FFMA.FTZ R202, R4, c[0x0][0x23c], -R151 ;  /* 0x00008f0004ca7a23 */ /* 0x000fe20000010897 */
[----:B------:R-:W-:Y:S01]  /*104f0*/  MUFU.EX2 R186, R186 ;  /* 0x000000ba00ba7308 */ /* 0x000fe20000000800 */
[----:B------:R-:W-:Y:S02]  /*10500*/  FFMA.FTZ R205, R6, c[0x0][0x23c], -R5 ;  /* 0x00008f0006cd7a23 */ /* 0x000fe40000010805 */
[----:B------:R-:W-:Y:S02]  /*10510*/  FFMA.FTZ R6, R69, c[0x0][0x23c], -R151 ;  /* 0x00008f0045067a23 */ /* 0x000fe40000010897 */
[----:B------:R-:W-:Y:S02]  /*10520*/  FFMA.FTZ R198, R7, c[0x0][0x23c], -R5 ;  /* 0x00008f0007c67a23 */ /* 0x000fe40000010805 */
[--C-:B------:R-:W-:Y:S02]  /*10530*/  FFMA.FTZ R200, R8, c[0x0][0x23c], -R151.reuse ;  /* 0x00008f0008c87a23 */ /* 0x100fe40000010897 */
[C---:B------:R-:W-:Y:S01]  /*10540*/  FMUL.FTZ R8, R148.reuse, R144 ;  /* 0x0000009094087220 */ /* 0x040fe20000410000 */
[----:B------:R-:W2:Y:S01]  /*10550*/  MUFU.EX2 R202, R202 ;  /* 0x000000ca00ca7308 */ /* 0x000ea20000000800 */
        /* <DEDUP_REMOVED lines=9> */
[--C-:B------:R-:W-:Y:S02]  /*105f0*/  FFMA.FTZ R165, R46, c[0x0][0x23c], -R5.reuse ;  /* 0x00008f002ea57a23 */ /* 0x100fe40000010805 */
[----:B------:R-:W-:Y:S01]  /*10600*/  FFMA.FTZ R158, R47, c[0x0][0x23c], -R5 ;  /* 0x00008f002f9e7a23 */ /* 0x000fe20000010805 */
[----:B------:R-:W1:Y:S01]  /*10610*/  MUFU.EX2 R198, R198 ;  /* 0x000000c600c67308 */ /* 0x000e620000000800 */
[--C-:B------:R-:W-:Y:S02]  /*10620*/  FFMA.FTZ R47, R72, c[0x0][0x23c], -R151.reuse ;  /* 0x00008f00482f7a23 */ /* 0x100fe40000010897 */
[----:B------:R-:W-:Y:S01]  /*10630*/  FFMA.FTZ R159, R48, c[0x0][0x23c], -R151 ;  /* 0x00008f00309f7a23 */ /* 0x000fe20000010897 */
[----:B--2---:R-:W-:Y:S01]  /*10640*/  F2FP.BF16.PACK_AB R24, R203, R202 ;  /* 0x000000cacb18723e */ /* 0x004fe200000010ff */
[--C-:B------:R-:W-:Y:S02]  /*10650*/  FFMA.FTZ R48, R63, c[0x0][0x23c], -R5.reuse ;  /* 0x00008f003f307a23 */ /* 0x100fe40000010805 */
[--C-:B------:R-:W-:Y:S02]  /*10660*/  FFMA.FTZ R163, R50, c[0x0][0x23c], -R5.reuse ;  /* 0x00008f0032a37a23 */ /* 0x100fe40000010805 */
[----:B------:R-:W-:Y:S01]  /*10670*/  FFMA.FTZ R154, R51, c[0x0][0x23c], -R5 ;  /* 0x00008f00339a7a23 */ /* 0x000fe20000010805 */
[----:B------:R-:W-:Y:S01]  /*10680*/  MUFU.EX2 R200, R200 ;  /* 0x000000c800c87308 */ /* 0x000fe20000000800 */
[----:B------:R-:W-:Y:S02]  /*10690*/  FFMA.FTZ R153, R53, c[0x0][0x23c], -R151 ;  /* 0x00008f0035997a23 */ /* 0x000fe40000010897 */
[--C-:B------:R-:W-:Y:S02]  /*106a0*/  FFMA.FTZ R53, R66, c[0x0][0x23c], -R5.reuse ;  /* 0x00008f0042357a23 */ /* 0x100fe40000010805 */
[--C-:B------:R-:W-:Y:S02]  /*106b0*/  FFMA.FTZ R157, R54, c[0x0][0x23c], -R5.reuse ;  /* 0x00008f00369d7a23 */ /* 0x100fe40000010805 */
[----:B------:R-:W-:Y:S02]  /*106c0*/  FFMA.FTZ R150, R55, c[0x0][0x23c], -R5 ;  /* 0x00008f0037967a23 */ /* 0x000fe40000010805 */
[--C-:B------:R-:W-:Y:S01]  /*106d0*/  FFMA.FTZ R152, R56, c[0x0][0x23c], -R151.reuse ;  /* 0x00008f0038987a23 */ /* 0x100fe20000010897 */
[----:B------:R-:W2:Y:S01]  /*106e0*/  MUFU.EX2 R197, R197 ;  /* 0x000000c500c57308 */ /* 0x000ea20000000800 */
[----:B------:R-:W-:Y:S02]  /*106f0*/  FFMA.FTZ R57, R57, c[0x0][0x23c], -R151 ;  /* 0x00008f0039397a23 */ /* 0x000fe40000010897 */
[--C-:B------:R-:W-:Y:S01]  /*10700*/  FFMA.FTZ R155, R58, c[0x0][0x23c], -R5.reuse ;  /* 0x00008f003a9b7a23 */ /* 0x100fe20000010805 */
[----:B-1----:R-:W-:Y:S01]  /*10710*/  F2FP.BF16.PACK_AB R25, R198, R205 ;  /* 0x000000cdc619723e */ /* 0x002fe200000010ff */
[----:B------:R-:W-:Y:S02]  /*10720*/  FFMA.FTZ R54, R59, c[0x0][0x23c], -R5 ;  /* 0x00008f003b367a23 */ /* 0x000fe40000010805 */
[--C-:B------:R-:W-:Y:S02]  /*10730*/  FFMA.FTZ R56, R60, c[0x0][0x23c], -R151.reuse ;  /* 0x00008f003c387a23 */ /* 0x100fe40000010897 */
[--C-:B------:R-:W-:Y:S01]  /*10740*/  FFMA.FTZ R60, R76, c[0x0][0x23c], -R151.reuse ;  /* 0x00008f004c3c7a23 */ /* 0x100fe20000010897 */
[----:B------:R-:W-:Y:S01]  /*10750*/  MUFU.EX2 R201, R201 ;  /* 0x000000c900c97308 */ /* 0x000fe20000000800 */
[--C-:B------:R-:W-:Y:S02]  /*10760*/  FFMA.FTZ R76, R92, c[0x0][0x23c], -R151.reuse ;  /* 0x00008f005c4c7a23 */ /* 0x100fe40000010897 */
[----:B------:R-:W-:Y:S02]  /*10770*/  FFMA.FTZ R51, R61, c[0x0][0x23c], -R151 ;  /* 0x00008f003d337a23 */ /* 0x000fe40000010897 */
[--C-:B------:R-:W-:Y:S02]  /*10780*/  FFMA.FTZ R55, R62, c[0x0][0x23c], -R5.reuse ;  /* 0x00008f003e377a23 */ /* 0x100fe40000010805 */
[----:B------:R-:W-:Y:S02]  /*10790*/  FFMA.FTZ R46, R67, c[0x0][0x23c], -R5 ;  /* 0x00008f00432e7a23 */ /* 0x000fe40000010805 */
[----:B------:R-:W-:Y:S01]  /*107a0*/  FFMA.FTZ R45, R68, c[0x0][0x23c], -R151 ;  /* 0x00008f00442d7a23 */ /* 0x000fe20000010897 */
[----:B------:R-:W1:Y:S01]  /*107b0*/  MUFU.EX2 R192, R192 ;  /* 0x000000c000c07308 */ /* 0x000e620000000800 */
[--C-:B------:R-:W-:Y:S02]  /*107c0*/  FFMA.FTZ R44, R70, c[0x0][0x23c], -R5.reuse ;  /* 0x00008f00462c7a23 */ /* 0x100fe40000010805 */
[--C-:B------:R-:W-:Y:S01]  /*107d0*/  FFMA.FTZ R7, R71, c[0x0][0x23c], -R5.reuse ;  /* 0x00008f0047077a23 */ /* 0x100fe20000010805 */
[----:B--2---:R-:W-:Y:S01]  /*107e0*/  F2FP.BF16.PACK_AB R26, R197, R200 ;  /* 0x000000c8c51a723e */ /* 0x004fe200000010ff */
[----:B------:R-:W-:Y:S02]  /*107f0*/  FFMA.FTZ R71, R87, c[0x0][0x23c], -R5 ;  /* 0x00008f0057477a23 */ /* 0x000fe40000010805 */
[----:B------:R-:W-:Y:S02]  /*10800*/  FFMA.FTZ R50, R73, c[0x0][0x23c], -R151 ;  /* 0x00008f0049327a23 */ /* 0x000fe40000010897 */
[--C-:B------:R-:W-:Y:S01]  /*10810*/  FFMA.FTZ R58, R74, c[0x0][0x23c], -R5.reuse ;  /* 0x00008f004a3a7a23 */ /* 0x100fe20000010805 */
[----:B------:R-:W-:Y:S01]  /*10820*/  MUFU.EX2 R187, R187 ;  /* 0x000000bb00bb7308 */ /* 0x000fe20000000800 */
[--C-:B------:R-:W-:Y:S02]  /*10830*/  FFMA.FTZ R59, R75, c[0x0][0x23c], -R5.reuse ;  /* 0x00008f004b3b7a23 */ /* 0x100fe40000010805 */
[----:B------:R-:W-:Y:S02]  /*10840*/  FFMA.FTZ R75, R90, c[0x0][0x23c], -R5 ;  /* 0x00008f005a4b7a23 */ /* 0x000fe40000010805 */
[----:B------:R-:W-:Y:S02]  /*10850*/  FFMA.FTZ R61, R77, c[0x0][0x23c], -R151 ;  /* 0x00008f004d3d7a23 */ /* 0x000fe40000010897 */
[--C-:B------:R-:W-:Y:S02]  /*10860*/  FFMA.FTZ R62, R78, c[0x0][0x23c], -R5.reuse ;  /* 0x00008f004e3e7a23 */ /* 0x100fe40000010805 */
[----:B------:R-:W-:Y:S01]  /*10870*/  FFMA.FTZ R63, R79, c[0x0][0x23c], -R5 ;  /* 0x00008f004f3f7a23 */ /* 0x000fe20000010805 */
[----:B------:R-:W2:Y:S01]  /*10880*/  MUFU.EX2 R188, R188 ;  /* 0x000000bc00bc7308 */ /* 0x000ea20000000800 */
[--C-:B------:R-:W-:Y:S02]  /*10890*/  FFMA.FTZ R64, R80, c[0x0][0x23c], -R151.reuse ;  /* 0x00008f0050407a23 */ /* 0x100fe40000010897 */
[----:B------:R-:W-:Y:S01]  /*108a0*/  FFMA.FTZ R65, R81, c[0x0][0x23c], -R151 ;  /* 0x00008f0051417a23 */ /* 0x000fe20000010897 */
[----:B-1----:R-:W-:Y:S01]  /*108b0*/  F2FP.BF16.PACK_AB R27, R192, R201 ;  /* 0x000000c9c01b723e */ /* 0x002fe200000010ff */
[--C-:B------:R-:W-:Y:S02]  /*108c0*/  FFMA.FTZ R67, R82, c[0x0][0x23c], -R5.reuse ;  /* 0x00008f0052437a23 */ /* 0x100fe40000010805 */
[----:B------:R-:W-:Y:S02]  /*108d0*/  FFMA.FTZ R66, R83, c[0x0][0x23c], -R5 ;  /* 0x00008f0053427a23 */ /* 0x000fe40000010805 */
[----:B------:R-:W-:Y:S01]  /*108e0*/  FFMA.FTZ R205, R3, R240, R205 ;  /* 0x000000f003cd7223 */ /* 0x000fe200000100cd */
[----:B------:R-:W-:Y:S01]  /*108f0*/  MUFU.EX2 R191, R191 ;  /* 0x000000bf00bf7308 */ /* 0x000fe20000000800 */
[C---:B---3--:R-:W-:Y:S05]  /*10900*/  HMMA.16816.F32.BF16 R8, R24.reuse, R16, R8 ;  /* 0x000000101808723c */ /* 0x048fea0000041808 */
[--C-:B------:R-:W-:Y:S02]  /*10910*/  FFMA.FTZ R68, R84, c[0x0][0x23c], -R151.reuse ;  /* 0x00008f0054447a23 */ /* 0x100fe40000010897 */
[C---:B------:R-:W-:Y:S01]  /*10920*/  FMUL.FTZ R16, R148.reuse, R136 ;  /* 0x0000008894107220 */ /* 0x040fe20000410000 */
[C---:B------:R-:W-:Y:S01]  /*10930*/  HMMA.16816.F32.BF16 R12, R24.reuse, R18, R12 ;  /* 0x00000012180c723c */ /* 0x040fe2000004180c */
[----:B------:R-:W1:Y:S03]  /*10940*/  MUFU.EX2 R184, R184 ;  /* 0x000000b800b87308 */ /* 0x000e660000000800 */
[----:B------:R-:W-:Y:S02]  /*10950*/  FMUL.FTZ R17, R148, R137 ;  /* 0x0000008994117220 */ /* 0x000fe40000410000 */
[----:B------:R-:W-:Y:S02]  /*10960*/  FFMA.FTZ R69, R85, c[0x0][0x23c], -R151 ;  /* 0x00008f0055457a23 */ /* 0x000fe40000010897 */
[C---:B------:R-:W-:Y:S03]  /*10970*/  FMUL.FTZ R18, R3.reuse, R138 ;  /* 0x0000008a03127220 */ /* 0x040fe60000410000 */
[----:B------:R-:W-:Y:S01]  /*10980*/  MUFU.EX2 R183, R183 ;  /* 0x000000b700b77308 */ /* 0x000fe20000000800 */
[----:B------:R-:W-:Y:S02]  /*10990*/  FMUL.FTZ R19, R3, R139 ;  /* 0x0000008b03137220 */ /* 0x000fe40000410000 */
[----:B------:R-:W-:Y:S02]  /*109a0*/  FFMA.FTZ R70, R86, c[0x0][0x23c], -R5 ;  /* 0x00008f0056467a23 */ /* 0x000fe40000010805 */
[--C-:B------:R-:W-:Y:S02]  /*109b0*/  FFMA.FTZ R72, R88, c[0x0][0x23c], -R151.reuse ;  /* 0x00008f0058487a23 */ /* 0x100fe40000010897 */
[----:B------:R-:W-:Y:S01]  /*109c0*/  FFMA.FTZ R73, R89, c[0x0][0x23c], -R151 ;  /* 0x00008f0059497a23 */ /* 0x000fe20000010897 */
[C---:B----4-:R-:W-:Y:S02]  /*109d0*/  HMMA.16816.F32.BF16 R16, R24.reuse, R28, R16 ;  /* 0x0000001c1810723c */ /* 0x050fe40000041810 */
[----:B------:R-:W3:Y:S01]  /*109e0*/  MUFU.EX2 R178, R178 ;  /* 0x000000b200b27308 */ /* 0x000ee20000000800 */
[----:B------:R-:W-:Y:S02]  /*109f0*/  FFMA.FTZ R74, R91, c[0x0][0x23c], -R5 ;  /* 0x00008f005b4a7a23 */ /* 0x000fe40000010805 */
[----:B------:R-:W-:Y:S02]  /*10a00*/  FFMA.FTZ R77, R93, c[0x0][0x23c], -R151 ;  /* 0x00008f005d4d7a23 */ /* 0x000fe40000010897 */
[--C-:B------:R-:W-:Y:S01]  /*10a10*/  FFMA.FTZ R78, R94, c[0x0][0x23c], -R5.reuse ;  /* 0x00008f005e4e7a23 */ /* 0x100fe20000010805 */
[----:B------:R-:W-:Y:S01]  /*10a20*/  HMMA.16816.F32.BF16 R20, R24, R30, R20 ;  /* 0x0000001e1814723c */ /* 0x000fe20000041814 */
[----:B------:R-:W4:Y:S03]  /*10a30*/  LDSM.16.MT88.4 R28, [R224+0x5800] ;  /* 0x00580000e01c783b */ /* 0x000f260000004200 */
[----:B------:R-:W-:Y:S01]  /*10a40*/  MUFU.EX2 R185, R185 ;  /* 0x000000b900b97308 */ /* 0x000fe20000000800 */
[----:B------:R-:W-:Y:S02]  /*10a50*/  FFMA.FTZ R81, R95, c[0x0][0x23c], -R5 ;  /* 0x00008f005f517a23 */ /* 0x000fe40000010805 */
[----:B------:R-:W-:Y:S01]  /*10a60*/  F2FP.BF16.PACK_AB R24, R196, R195 ;  /* 0x000000c3c418723e */ /* 0x000fe200000010ff */
[--C-:B------:R-:W-:Y:S01]  /*10a70*/  FFMA.FTZ R79, R96, c[0x0][0x23c], -R151.reuse ;  /* 0x00008f00604f7a23 */ /* 0x100fe20000010897 */
[----:B------:R-:W-:Y:S03]  /*10a80*/  F2FP.BF16.PACK_AB R25, R190, R199 ;  /* 0x000000c7be19723e */ /* 0x000fe600000010ff */
[----:B------:R-:W-:Y:S01]  /*10a90*/  F2FP.BF16.PACK_AB R26, R189, R194 ;  /* 0x000000c2bd1a723e */ /* 0x000fe200000010ff */
[----:B------:R-:W-:Y:S01]  /*10aa0*/  FFMA.FTZ R80, R97, c[0x0][0x23c], -R151 ;  /* 0x00008f0061507a23 */ /* 0x000fe20000010897 */
[----:B------:R-:W1:Y:S01]  /*10ab0*/  MUFU.EX2 R180, R180 ;  /* 0x000000b400b47308 */ /* 0x000e620000000800 */
[----:B------:R-:W-:Y:S01]  /*10ac0*/  F2FP.BF16.PACK_AB R27, R186, R193 ;  /* 0x000000c1ba1b723e */ /* 0x000fe200000010ff */
[--C-:B------:R-:W-:Y:S02]  /*10ad0*/  FFMA.FTZ R82, R98, c[0x0][0x23c], -R5.reuse ;  /* 0x00008f0062527a23 */ /* 0x100fe40000010805 */
[----:B------:R-:W-:Y:S02]  /*10ae0*/  FFMA.FTZ R83, R99, c[0x0][0x23c], -R5 ;  /* 0x00008f0063537a23 */ /* 0x000fe40000010805 */
[--C-:B------:R-:W-:Y:S02]  /*10af0*/  FFMA.FTZ R84, R100, c[0x0][0x23c], -R151.reuse ;  /* 0x00008f0064547a23 */ /* 0x100fe40000010897 */
[C---:B-----5:R-:W-:Y:S02]  /*10b00*/  HMMA.16816.F32.BF16 R8, R24.reuse, R32, R8 ;  /* 0x000000201808723c */ /* 0x060fe40000041808 */
[----:B------:R-:W-:Y:S01]  /*10b10*/  MUFU.EX2 R181, R181 ;  /* 0x000000b500b57308 */ /* 0x000fe20000000800 */
[----:B------:R-:W-:Y:S02]  /*10b20*/  FFMA.FTZ R85, R101, c[0x0][0x23c], -R151 ;  /* 0x00008f0065557a23 */ /* 0x000fe40000010897 */
[--C-:B------:R-:W-:Y:S02]  /*10b30*/  FFMA.FTZ R87, R102, c[0x0][0x23c], -R5.reuse ;  /* 0x00008f0066577a23 */ /* 0x100fe40000010805 */
[----:B------:R-:W-:Y:S01]  /*10b40*/  FFMA.FTZ R86, R103, c[0x0][0x23c], -R5 ;  /* 0x00008f0067567a23 */ /* 0x000fe20000010805 */
[C---:B------:R-:W-:Y:S01]  /*10b50*/  HMMA.16816.F32.BF16 R12, R24.reuse, R34, R12 ;  /* 0x00000022180c723c */ /* 0x040fe2000004180c */
[----:B------:R-:W5:Y:S03]  /*10b60*/  LDSM.16.MT88.4 R32, [R224+0x5c00] ;  /* 0x005c0000e020783b */ /* 0x000f660000004200 */
[----:B------:R-:W3:Y:S01]  /*10b70*/  MUFU.EX2 R176, R176 ;  /* 0x000000b000b07308 */ /* 0x000ee20000000800 */
[--C-:B------:R-:W-:Y:S02]  /*10b80*/  FFMA.FTZ R89, R104, c[0x0][0x23c], -R151.reuse ;  /* 0x00008f0068597a23 */ /* 0x100fe40000010897 */
[----:B------:R-:W-:Y:S01]  /*10b90*/  FFMA.FTZ R88, R105, c[0x0][0x23c], -R151 ;  /* 0x00008f0069587a23 */ /* 0x000fe20000010897 */
[C---:B------:R-:W-:Y:S04]  /*10ba0*/  HMMA.16816.F32.BF16 R16, R24.reuse, R36, R16 ;  /* 0x000000241810723c */ /* 0x040fe80000041810 */
[--C-:B------:R-:W-:Y:S02]  /*10bb0*/  FFMA.FTZ R90, R106, c[0x0][0x23c], -R5.reuse ;  /* 0x00008f006a5a7a23 */ /* 0x100fe40000010805 */
[----:B------:R-:W-:Y:S01]  /*10bc0*/  MUFU.EX2 R182, R182 ;  /* 0x000000b600b67308 */ /* 0x000fe20000000800 */
[----:B------:R-:W-:Y:S01]  /*10bd0*/  FFMA.FTZ R107, R107, c[0x0][0x23c], -R5 ;  /* 0x00008f006b6b7a23 */ /* 0x000fe20000010805 */
[----:B------:R-:W-:Y:S01]  /*10be0*/  HMMA.16816.F32.BF16 R20, R24, R38, R20 ;  /* 0x000000261814723c */ /* 0x000fe20000041814 */
[----:B------:R-:W-:Y:S03]  /*10bf0*/  LDSM.16.MT88.4 R36, [R224+0x6000] ;  /* 0x00600000e024783b */ /* 0x000fe60000004200 */
[----:B------:R-:W-:Y:S02]  /*10c00*/  FFMA.FTZ R91, R112, c[0x0][0x23c], -R151 ;  /* 0x00008f00705b7a23 */ /* 0x000fe40000010897 */
[--C-:B------:R-:W-:Y:S01]  /*10c10*/  FFMA.FTZ R93, R114, c[0x0][0x23c], -R5.reuse ;  /* 0x00008f00725d7a23 */ /* 0x100fe20000010805 */
[----:B--2---:R-:W-:Y:S01]  /*10c20*/  F2FP.BF16.PACK_AB R24, R188, R187 ;  /* 0x000000bbbc18723e */ /* 0x004fe200000010ff */
[----:B------:R-:W2:Y:S01]  /*10c30*/  MUFU.EX2 R175, R175 ;  /* 0x000000af00af7308 */ /* 0x000ea20000000800 */
[----:B-1----:R-:W-:Y:S03]  /*10c40*/  F2FP.BF16.PACK_AB R25, R184, R191 ;  /* 0x000000bfb819723e */ /* 0x002fe600000010ff */
        /* <DEDUP_REMOVED lines=8> */
[--C-:B------:R-:W-:Y:S02]  /*10cd0*/  FFMA.FTZ R99, R120, c[0x0][0x23c], -R151.reuse ;  /* 0x00008f0078637a23 */ /* 0x100fe40000010897 */
[----:B------:R-:W-:Y:S02]  /*10ce0*/  FFMA.FTZ R121, R121, c[0x0][0x23c], -R151 ;  /* 0x00008f0079797a23 */ /* 0x000fe40000010897 */
[----:B------:R-:W1:Y:S01]  /*10cf0*/  MUFU.EX2 R172, R172 ;  /* 0x000000ac00ac7308 */ /* 0x000e620000000800 */
[C---:B------:R-:W-:Y:S01]  /*10d00*/  HMMA.16816.F32.BF16 R12, R24.reuse, R30, R12 ;  /* 0x0000001e180c723c */ /* 0x040fe2000004180c */
[----:B------:R-:W3:Y:S03]  /*10d10*/  LDSM.16.MT88.4 R28, [R223+0x5c00] ;  /* 0x005c0000df1c783b */ /* 0x000ee60000004200 */
[----:B------:R-:W-:Y:S02]  /*10d20*/  FFMA.FTZ R122, R122, c[0x0][0x23c], -R5 ;  /* 0x00008f007a7a7a23 */ /* 0x000fe40000010805 */
[----:B------:R-:W-:Y:S02]  /*10d30*/  FFMA.FTZ R202, R148, R241, R202 ;  /* 0x000000f194ca7223 */ /* 0x000fe400000100ca */
[C---:B------:R-:W-:Y:S01]  /*10d40*/  HMMA.16816.F32.BF16 R16, R24.reuse, R40, R16 ;  /* 0x000000281810723c */ /* 0x040fe20000041810 */
[----:B------:R-:W-:Y:S03]  /*10d50*/  MUFU.EX2 R173, R173 ;  /* 0x000000ad00ad7308 */ /* 0x000fe60000000800 */
[----:B------:R-:W-:Y:S02]  /*10d60*/  FADD.FTZ R203, R203, R202 ;  /* 0x000000cacbcb7221 */ /* 0x000fe40000010000 */
[----:B------:R-:W-:Y:S02]  /*10d70*/  FADD.FTZ R198, R198, R205 ;  /* 0x000000cdc6c67221 */ /* 0x000fe40000010000 */
[----:B------:R-:W-:Y:S01]  /*10d80*/  HMMA.16816.F32.BF16 R20, R24, R42, R20 ;  /* 0x0000002a1814723c */ /* 0x000fe20000041814 */
[----:B------:R-:W4:Y:S02]  /*10d90*/  LDSM.16.MT88.4 R40, [R223+0x6000] ;  /* 0x00600000df28783b */ /* 0x000f240000004200 */
[----:B------:R-:W3:Y:S01]  /*10da0*/  MUFU.EX2 R174, R174 ;  /* 0x000000ae00ae7308 */ /* 0x000ee20000000800 */
[----:B------:R-:W-:Y:S02]  /*10db0*/  FADD.FTZ R201, R201, R198 ;  /* 0x000000c6c9c97221 */ /* 0x000fe40000010000 */
[----:B------:R-:W-:Y:S01]  /*10dc0*/  FFMA.FTZ R124, R124, c[0x0][0x23c], -R151 ;  /* 0x00008f007c7c7a23 */ /* 0x000fe20000010897 */
[----:B------:R-:W-:Y:S01]  /*10dd0*/  F2FP.BF16.PACK_AB R24, R176, R181 ;  /* 0x000000b5b018723e */ /* 0x000fe200000010ff */
[----:B------:R-:W-:Y:S01]  /*10de0*/  FADD.FTZ R192, R192, R201 ;  /* 0x000000c9c0c07221 */ /* 0x000fe20000010000 */
[----:B--2---:R-:W-:Y:S03]  /*10df0*/  F2FP.BF16.PACK_AB R25, R175, R182 ;  /* 0x000000b6af19723e */ /* 0x004fe600000010ff */
[----:B-1----:R-:W-:Y:S01]  /*10e00*/  F2FP.BF16.PACK_AB R26, R172, R179 ;  /* 0x000000b3ac1a723e */ /* 0x002fe200000010ff */
[----:B------:R-:W-:Y:S01]  /*10e10*/  MUFU.EX2 R177, R177 ;  /* 0x000000b100b17308 */ /* 0x000fe20000000800 */
[----:B------:R-:W-:Y:S02]  /*10e20*/  FADD.FTZ R199, R199, R192 ;  /* 0x000000c0c7c77221 */ /* 0x000fe40000010000 */
[----:B------:R-:W-:Y:S02]  /*10e30*/  FFMA.FTZ R125, R125, c[0x0][0x23c], -R151 ;  /* 0x00008f007d7d7a23 */ /* 0x000fe40000010897 */
[----:B------:R-:W-:Y:S04]  /*10e40*/  FADD.FTZ R190, R190, R199 ;  /* 0x000000c7bebe7221 */ /* 0x000fe80000010000 */
[----:B------:R-:W-:Y:S01]  /*10e50*/  FADD.FTZ R193, R193, R190 ;  /* 0x000000bec1c17221 */ /* 0x000fe20000010000 */
[----:B------:R-:W1:Y:S03]  /*10e60*/  MUFU.EX2 R168, R168 ;  /* 0x000000a800a87308 */ /* 0x000e660000000800 */
[----:B------:R-:W-:Y:S01]  /*10e70*/  FADD.FTZ R186, R186, R193 ;  /* 0x000000c1baba7221 */ /* 0x000fe20000010000 */
[----:B---3--:R-:W-:Y:S03]  /*10e80*/  F2FP.BF16.PACK_AB R27, R174, R173 ;  /* 0x000000adae1b723e */ /* 0x008fe600000010ff */
[----:B------:R-:W-:Y:S03]  /*10e90*/  FADD.FTZ R191, R191, R186 ;  /* 0x000000babfbf7221 */ /* 0x000fe60000010000 */
[----:B------:R-:W-:Y:S01]  /*10ea0*/  MUFU.EX2 R171, R171 ;  /* 0x000000ab00ab7308 */ /* 0x000fe20000000800 */
[C---:B-----5:R-:W-:Y:S03]  /*10eb0*/  HMMA.16816.F32.BF16 R8, R24.reuse, R32, R8 ;  /* 0x000000201808723c */ /* 0x060fe60000041808 */
[----:B------:R-:W-:Y:S04]  /*10ec0*/  FADD.FTZ R184, R184, R191 ;  /* 0x000000bfb8b87221 */ /* 0x000fe80000010000 */
[----:B------:R-:W-:Y:S01]  /*10ed0*/  FADD.FTZ R185, R185, R184 ;  /* 0x000000b8b9b97221 */ /* 0x000fe20000010000 */
[C---:B------:R-:W-:Y:S01]  /*10ee0*/  HMMA.16816.F32.BF16 R12, R24.reuse, R34, R12 ;  /* 0x00000022180c723c */ /* 0x040fe2000004180c */
[----:B------:R-:W2:Y:S01]  /*10ef0*/  MUFU.EX2 R170, R170 ;  /* 0x000000aa00aa7308 */ /* 0x000ea20000000800 */
[----:B------:R-:W-:Y:S02]  /*10f00*/  LDSM.16.MT88.4 R32, [R223+0x6400] ;  /* 0x00640000df20783b */ /* 0x000fe40000004200 */
[----:B------:R-:W-:Y:S04]  /*10f10*/  FADD.FTZ R185, R180, R185 ;  /* 0x000000b9b4b97221 */ /* 0x000fe80000010000 */
[C---:B------:R-:W-:Y:S03]  /*10f20*/  HMMA.16816.F32.BF16 R16, R24.reuse, R28, R16 ;  /* 0x0000001c1810723c */ /* 0x040fe60000041810 */
[----:B------:R-:W-:Y:S01]  /*10f30*/  MUFU.EX2 R166, R166 ;  /* 0x000000a600a67308 */ /* 0x000fe20000000800 */
[----:B------:R-:W-:Y:S04]  /*10f40*/  FADD.FTZ R182, R182, R185 ;  /* 0x000000b9b6b67221 */ /* 0x000fe80000010000 */
[----:B------:R-:W-:Y:S01]  /*10f50*/  HMMA.16816.F32.BF16 R20, R24, R30, R20 ;  /* 0x0000001e1814723c */ /* 0x000fe20000041814 */
[----:B------:R-:W3:Y:S03]  /*10f60*/  LDSM.16.MT88.4 R28, [R224+0x6400] ;  /* 0x00640000e01c783b */ /* 0x000ee60000004200 */
[----:B------:R-:W-:Y:S01]  /*10f70*/  FADD.FTZ R182, R175, R182 ;  /* 0x000000b6afb67221 */ /* 0x000fe20000010000 */
[----:B------:R-:W5:Y:S02]  /*10f80*/  MUFU.EX2 R167, R167 ;  /* 0x000000a700a77308 */ /* 0x000f640000000800 */
[----:B-1----:R-:W-:Y:S01]  /*10f90*/  F2FP.BF16.PACK_AB R24, R168, R177 ;  /* 0x000000b1a818723e */ /* 0x002fe200000010ff */
[----:B------:R-:W-:Y:S01]  /*10fa0*/  FADD.FTZ R173, R173, R182 ;  /* 0x000000b6adad7221 */ /* 0x000fe20000010000 */
[----:B--2---:R-:W-:Y:S03]  /*10fb0*/  F2FP.BF16.PACK_AB R25, R170, R171 ;  /* 0x000000abaa19723e */ /* 0x004fe600000010ff */
[----:B------:R-:W-:Y:S03]  /*10fc0*/  FADD.FTZ R174, R174, R173 ;  /* 0x000000adaeae7221 */ /* 0x000fe60000010000 */
[----:B------:R-:W-:Y:S01]  /*10fd0*/  MUFU.EX2 R169, R169 ;  /* 0x000000a900a97308 */ /* 0x000fe20000000800 */
[----:B------:R-:W-:Y:S04]  /*10fe0*/  FADD.FTZ R171, R171, R174 ;  /* 0x000000aeabab7221 */ /* 0x000fe80000010000 */
[----:B------:R-:W-:Y:S05]  /*10ff0*/  FADD.FTZ R170, R170, R171 ;  /* 0x000000abaaaa7221 */ /* 0x000fea0000010000 */
[----:B------:R-:W1:Y:S01]  /*11000*/  MUFU.EX2 R162, R162 ;  /* 0x000000a200a27308 */ /* 0x000e620000000800 */
[----:B-----5:R-:W-:Y:S09]  /*11010*/  F2FP.BF16.PACK_AB R26, R167, R166 ;  /* 0x000000a6a71a723e */ /* 0x020ff200000010ff */
[----:B------:R-:W-:Y:S10]  /*11020*/  MUFU.EX2 R164, R164 ;  /* 0x000000a400a47308 */ /* 0x000ff40000000800 */
[----:B------:R-:W2:Y:S01]  /*11030*/  MUFU.EX2 R161, R161 ;  /* 0x000000a100a17308 */ /* 0x000ea20000000800 */
[C---:B-1----:R-:W-:Y:S01]  /*11040*/  F2FP.BF16.PACK_AB R27, R162.reuse, R169 ;  /* 0x000000a9a21b723e */ /* 0x042fe200000010ff */
[----:B------:R-:W-:Y:S04]  /*11050*/  FADD.FTZ R169, R169, R170 ;  /* 0x000000aaa9a97221 */ /* 0x000fe80000010000 */
[----:B------:R-:W-:Y:S04]  /*11060*/  FADD.FTZ R162, R162, R169 ;  /* 0x000000a9a2a27221 */ /* 0x000fe80000010000 */
[----:B------:R-:W-:Y:S01]  /*11070*/  MUFU.EX2 R165, R165 ;  /* 0x000000a500a57308 */ /* 0x000fe20000000800 */
[C---:B------:R-:W-:Y:S08]  /*11080*/  HMMA.16816.F32.BF16 R8, R24.reuse, R36, R8 ;  /* 0x000000241808723c */ /* 0x040ff00000041808 */
[C---:B------:R-:W-:Y:S01]  /*11090*/  HMMA.16816.F32.BF16 R12, R24.reuse, R38, R12 ;  /* 0x00000026180c723c */ /* 0x040fe2000004180c */
[----:B------:R-:W1:Y:S01]  /*110a0*/  MUFU.EX2 R158, R158 ;  /* 0x0000009e009e7308 */ /* 0x000e620000000800 */
[----:B------:R-:W5:Y:S06]  /*110b0*/  LDSM.16.MT88.4 R36, [R224+0x6800] ;  /* 0x00680000e024783b */ /* 0x000f6c0000004200 */
[C---:B----4-:R-:W-:Y:S03]  /*110c0*/  HMMA.16816.F32.BF16 R16, R24.reuse, R40, R16 ;  /* 0x000000281810723c */ /* 0x050fe60000041810 */
[----:B------:R-:W-:Y:S05]  /*110d0*/  MUFU.EX2 R159, R159 ;  /* 0x0000009f009f7308 */ /* 0x000fea0000000800 */
[----:B------:R-:W-:Y:S01]  /*110e0*/  HMMA.16816.F32.BF16 R20, R24, R42, R20 ;  /* 0x0000002a1814723c */ /* 0x000fe20000041814 */
[----:B------:R-:W-:Y:S04]  /*110f0*/  LDSM.16.MT88.4 R40, [R223+0x6c00] ;  /* 0x006c0000df28783b */ /* 0x000fe80000004200 */
[----:B------:R-:W4:Y:S02]  /*11100*/  MUFU.EX2 R160, R160 ;  /* 0x000000a000a07308 */ /* 0x000f240000000800 */
[----:B--2---:R-:W-:Y:S02]  /*11110*/  F2FP.BF16.PACK_AB R24, R161, R164 ;  /* 0x000000a4a118723e */ /* 0x004fe400000010ff */
[C---:B-1----:R-:W-:Y:S03]  /*11120*/  F2FP.BF16.PACK_AB R25, R158.reuse, R165 ;  /* 0x000000a59e19723e */ /* 0x042fe600000010ff */
[----:B------:R-:W-:Y:S03]  /*11130*/  FADD.FTZ R165, R165, R162 ;  /* 0x000000a2a5a57221 */ /* 0x000fe60000010000 */
[----:B------:R-:W-:Y:S01]  /*11140*/  MUFU.EX2 R163, R163 ;  /* 0x000000a300a37308 */ /* 0x000fe20000000800 */
[----:B------:R-:W-:Y:S09]  /*11150*/  FADD.FTZ R158, R158, R165 ;  /* 0x000000a59e9e7221 */ /* 0x000ff20000010000 */
[----:B------:R-:W1:Y:S01]  /*11160*/  MUFU.EX2 R154, R154 ;  /* 0x0000009a009a7308 */ /* 0x000e620000000800 */
[----:B----4-:R-:W-:Y:S09]  /*11170*/  F2FP.BF16.PACK_AB R26, R160, R159 ;  /* 0x0000009fa01a723e */ /* 0x010ff200000010ff */
[----:B------:R-:W-:Y:S10]  /*11180*/  MUFU.EX2 R156, R156 ;  /* 0x0000009c009c7308 */ /* 0x000ff40000000800 */
[----:B------:R-:W2:Y:S01]  /*11190*/  MUFU.EX2 R153, R153 ;  /* 0x0000009900997308 */ /* 0x000ea20000000800 */
[C---:B-1----:R-:W-:Y:S01]  /*111a0*/  F2FP.BF16.PACK_AB R27, R154.reuse, R163 ;  /* 0x000000a39a1b723e */ /* 0x042fe200000010ff */
[----:B------:R-:W-:Y:S04]  /*111b0*/  FADD.FTZ R163, R163, R158 ;  /* 0x0000009ea3a37221 */ /* 0x000fe80000010000 */
[----:B------:R-:W-:Y:S04]  /*111c0*/  FADD.FTZ R154, R154, R163 ;  /* 0x000000a39a9a7221 */ /* 0x000fe80000010000 */
        /* <DEDUP_REMOVED lines=10> */
[----:B--2---:R-:W-:Y:S02]  /*11270*/  F2FP.BF16.PACK_AB R24, R153, R156 ;  /* 0x0000009c9918723e */ /* 0x004fe400000010ff */
[C---:B-1----:R-:W-:Y:S03]  /*11280*/  F2FP.BF16.PACK_AB R25, R150.reuse, R157 ;  /* 0x0000009d9619723e */ /* 0x042fe600000010ff */
[----:B------:R-:W-:Y:S03]  /*11290*/  FADD.FTZ R157, R157, R154 ;  /* 0x0000009a9d9d7221 */ /* 0x000fe60000010000 */
[----:B------:R-:W-:Y:S01]  /*112a0*/  MUFU.EX2 R155, R155 ;  /* 0x0000009b009b7308 */ /* 0x000fe20000000800 */
[----:B------:R-:W-:Y:S09]  /*112b0*/  FADD.FTZ R150, R150, R157 ;  /* 0x0000009d96967221 */ /* 0x000ff20000010000 */
[----:B------:R-:W1:Y:S01]  /*112c0*/  MUFU.EX2 R54, R54 ;  /* 0x0000003600367308 */ /* 0x000e620000000800 */
[----:B---3--:R-:W-:Y:S09]  /*112d0*/  F2FP.BF16.PACK_AB R26, R57, R152 ;  /* 0x00000098391a723e */ /* 0x008ff200000010ff */
[----:B------:R-:W-:Y:S10]  /*112e0*/  MUFU.EX2 R56, R56 ;  /* 0x0000003800387308 */ /* 0x000ff40000000800 */
[----:B------:R-:W2:Y:S01]  /*112f0*/  MUFU.EX2 R51, R51 ;  /* 0x0000003300337308 */ /* 0x000ea20000000800 */
[C---:B-1----:R-:W-:Y:S01]  /*11300*/  F2FP.BF16.PACK_AB R27, R54.reuse, R155 ;  /* 0x0000009b361b723e */ /* 0x042fe200000010ff */
[----:B------:R-:W-:Y:S04]  /*11310*/  FADD.FTZ R155, R155, R150 ;  /* 0x000000969b9b7221 */ /* 0x000fe80000010000 */
[----:B------:R-:W-:Y:S04]  /*11320*/  FADD.FTZ R100, R54, R155 ;  /* 0x0000009b36647221 */ /* 0x000fe80000010000 */
[----:B------:R-:W-:Y:S01]  /*11330*/  MUFU.EX2 R55, R55 ;  /* 0x0000003700377308 */ /* 0x000fe20000000800 */
[C---:B-----5:R-:W-:Y:S08]  /*11340*/  HMMA.16816.F32.BF16 R8, R24.reuse, R36, R8 ;  /* 0x000000241808723c */ /* 0x060ff00000041808 */
[C---:B------:R-:W-:Y:S01]  /*11350*/  HMMA.16816.F32.BF16 R12, R24.reuse, R38, R12 ;  /* 0x00000026180c723c */ /* 0x040fe2000004180c */
[----:B------:R-:W1:Y:S01]  /*11360*/  MUFU.EX2 R48, R48 ;  /* 0x0000003000307308 */ /* 0x000e620000000800 */
[----:B------:R-:W-:Y:S06]  /*11370*/  LDSM.16.MT88.4 R36, [R224+0x7400] ;  /* 0x00740000e024783b */ /* 0x000fec0000004200 */
[C---:B------:R-:W-:Y:S03]  /*11380*/  HMMA.16816.F32.BF16 R16, R24.reuse, R28, R16 ;  /* 0x0000001c1810723c */ /* 0x040fe60000041810 */
[----:B------:R-:W-:Y:S05]  /*11390*/  MUFU.EX2 R49, R49 ;  /* 0x0000003100317308 */ /* 0x000fea0000000800 */
[----:B------:R-:W-:Y:S01]  /*113a0*/  HMMA.16816.F32.BF16 R20, R24, R30, R20 ;  /* 0x0000001e1814723c */ /* 0x000fe20000041814 */
[----:B------:R-:W3:Y:S04]  /*113b0*/  LDSM.16.MT88.4 R28, [R224+0x7000] ;  /* 0x00700000e01c783b */ /* 0x000ee80000004200 */
[----:B------:R-:W5:Y:S02]  /*113c0*/  MUFU.EX2 R52, R52 ;  /* 0x0000003400347308 */ /* 0x000f640000000800 */
[----:B--2---:R-:W-:Y:S02]  /*113d0*/  F2FP.BF16.PACK_AB R24, R51, R56 ;  /* 0x000000383318723e */ /* 0x004fe400000010ff */
[----:B-1----:R-:W-:Y:S03]  /*113e0*/  F2FP.BF16.PACK_AB R25, R48, R55 ;  /* 0x000000373019723e */ /* 0x002fe600000010ff */
[----:B------:R-:W-:Y:S03]  /*113f0*/  FADD.FTZ R55, R55, R100 ;  /* 0x0000006437377221 */ /* 0x000fe60000010000 */
[----:B------:R-:W-:Y:S10]  /*11400*/  MUFU.EX2 R53, R53 ;  /* 0x0000003500357308 */ /* 0x000ff40000000800 */
[----:B------:R-:W1:Y:S01]  /*11410*/  MUFU.EX2 R46, R46 ;  /* 0x0000002e002e7308 */ /* 0x000e620000000800 */
[----:B-----5:R-:W-:Y:S09]  /*11420*/  F2FP.BF16.PACK_AB R26, R52, R49 ;  /* 0x00000031341a723e */ /* 0x020ff200000010ff */
[----:B------:R-:W-:Y:S10]  /*11430*/  MUFU.EX2 R45, R45 ;  /* 0x0000002d002d7308 */ /* 0x000ff40000000800 */
[----:B------:R-:W2:Y:S01]  /*11440*/  MUFU.EX2 R6, R6 ;  /* 0x0000000600067308 */ /* 0x000ea20000000800 */
[----:B-1----:R-:W-:Y:S09]  /*11450*/  F2FP.BF16.PACK_AB R27, R46, R53 ;  /* 0x000000352e1b723e */ /* 0x002ff200000010ff */
[----:B------:R-:W-:Y:S01]  /*11460*/  MUFU.EX2 R44, R44 ;  /* 0x0000002c002c7308 */ /* 0x000fe20000000800 */
[C---:B----4-:R-:W-:Y:S08]  /*11470*/  HMMA.16816.F32.BF16 R8, R24.reuse, R32, R8 ;  /* 0x000000201808723c */ /* 0x050ff00000041808 */
[C---:B------:R-:W-:Y:S01]  /*11480*/  HMMA.16816.F32.BF16 R12, R24.reuse, R34, R12 ;  /* 0x00000022180c723c */ /* 0x040fe2000004180c */
[----:B------:R-:W1:Y:S01]  /*11490*/  MUFU.EX2 R7, R7 ;  /* 0x0000000700077308 */ /* 0x000e620000000800 */
[----:B------:R-:W4:Y:S06]  /*114a0*/  LDSM.16.MT88.4 R32, [R223+0x7000] ;  /* 0x00700000df20783b */ /* 0x000f2c0000004200 */
[C---:B------:R-:W-:Y:S03]  /*114b0*/  HMMA.16816.F32.BF16 R16, R24.reuse, R40, R16 ;  /* 0x000000281810723c */ /* 0x040fe60000041810 */
[----:B------:R-:W-:Y:S04]  /*114c0*/  MUFU.EX2 R47, R47 ;  /* 0x0000002f002f7308 */ /* 0x000fe80000000800 */
[--C-:B------:R-:W-:Y:S01]  /*114d0*/  FFMA.FTZ R40, R108, c[0x0][0x23c], -R151.reuse ;  /* 0x00008f006c287a23 */ /* 0x100fe20000010897 */
[----:B------:R-:W-:Y:S04]  /*114e0*/  HMMA.16816.F32.BF16 R20, R24, R42, R20 ;  /* 0x0000002a1814723c */ /* 0x000fe80000041814 */
[----:B------:R-:W-:Y:S01]  /*114f0*/  FFMA.FTZ R41, R109, c[0x0][0x23c], -R151 ;  /* 0x00008f006d297a23 */ /* 0x000fe20000010897 */
[----:B------:R-:W5:Y:S02]  /*11500*/  MUFU.EX2 R50, R50 ;  /* 0x0000003200327308 */ /* 0x000f640000000800 */
[----:B--2---:R-:W-:Y:S01]  /*11510*/  F2FP.BF16.PACK_AB R24, R6, R45 ;  /* 0x0000002d0618723e */ /* 0x004fe200000010ff */
[----:B------:R-:W-:Y:S01]  /*11520*/  FADD.FTZ R42, R200, R203 ;  /* 0x000000cbc82a7221 */ /* 0x000fe20000010000 */
[----:B-1----:R-:W-:Y:S03]  /*11530*/  F2FP.BF16.PACK_AB R25, R7, R44 ;  /* 0x0000002c0719723e */ /* 0x002fe600000010ff */
[----:B------:R-:W-:Y:S02]  /*11540*/  FADD.FTZ R42, R197, R42 ;  /* 0x0000002ac52a7221 */ /* 0x000fe40000010000 */
[----:B------:R-:W-:Y:S01]  /*11550*/  FFMA.FTZ R43, R111, c[0x0][0x23c], -R5 ;  /* 0x00008f006f2b7a23 */ /* 0x000fe20000010805 */
[----:B------:R-:W-:Y:S10]  /*11560*/  MUFU.EX2 R58, R58 ;  /* 0x0000003a003a7308 */ /* 0x000ff40000000800 */
[----:B------:R-:W1:Y:S01]  /*11570*/  MUFU.EX2 R59, R59 ;  /* 0x0000003b003b7308 */ /* 0x000e620000000800 */
[----:B-----5:R-:W-:Y:S09]  /*11580*/  F2FP.BF16.PACK_AB R26, R50, R47 ;  /* 0x0000002f321a723e */ /* 0x020ff200000010ff */
[----:B------:R-:W-:Y:S10]  /*11590*/  MUFU.EX2 R60, R60 ;  /* 0x0000003c003c7308 */ /* 0x000ff40000000800 */
[----:B------:R-:W2:Y:S01]  /*115a0*/  MUFU.EX2 R61, R61 ;  /* 0x0000003d003d7308 */ /* 0x000ea20000000800 */
[----:B-1----:R-:W-:Y:S09]  /*115b0*/  F2FP.BF16.PACK_AB R27, R59, R58 ;  /* 0x0000003a3b1b723e */ /* 0x002ff200000010ff */
[----:B------:R-:W-:Y:S01]  /*115c0*/  MUFU.EX2 R62, R62 ;  /* 0x0000003e003e7308 */ /* 0x000fe20000000800 */
[C---:B---3--:R-:W-:Y:S07]  /*115d0*/  HMMA.16816.F32.BF16 R8, R24.reuse, R28, R8 ;  /* 0x0000001c1808723c */ /* 0x048fee0000041808 */
[----:B------:R-:W-:Y:S01]  /*115e0*/  FADD.FTZ R29, R195, R42 ;  /* 0x0000002ac31d7221 */ /* 0x000fe20000010000 */
[C---:B------:R-:W-:Y:S01]  /*115f0*/  HMMA.16816.F32.BF16 R12, R24.reuse, R30, R12 ;  /* 0x0000001e180c723c */ /* 0x040fe2000004180c */
[----:B------:R-:W1:Y:S03]  /*11600*/  MUFU.EX2 R63, R63 ;  /* 0x0000003f003f7308 */ /* 0x000e660000000800 */
[----:B------:R-:W-:Y:S02]  /*11610*/  FADD.FTZ R29, R196, R29 ;  /* 0x0000001dc41d7221 */ /* 0x000fe40000010000 */
[----:B------:R-:W-:Y:S02]  /*11620*/  FFMA.FTZ R42, R110, c[0x0][0x23c], -R5 ;  /* 0x00008f006e2a7a23 */ /* 0x000fe40000010805 */
[----:B------:R-:W-:Y:S01]  /*11630*/  FADD.FTZ R92, R194, R29 ;  /* 0x0000001dc25c7221 */ /* 0x000fe20000010000 */
[C---:B----4-:R-:W-:Y:S01]  /*11640*/  HMMA.16816.F32.BF16 R16, R24.reuse, R32, R16 ;  /* 0x000000201810723c */ /* 0x050fe20000041810 */
[----:B------:R-:W3:Y:S01]  /*11650*/  LDSM.16.MT88.4 R28, [R223+0x7400] ;  /* 0x00740000df1c783b */ /* 0x000ee20000004200 */
[----:B------:R-:W-:Y:S01]  /*11660*/  MUFU.EX2 R64, R64 ;  /* 0x0000004000407308 */ /* 0x000fe20000000800 */
[----:B------:R-:W-:Y:S04]  /*11670*/  FADD.FTZ R92, R189, R92 ;  /* 0x0000005cbd5c7221 */ /* 0x000fe80000010000 */
[----:B------:R-:W-:Y:S01]  /*11680*/  FADD.FTZ R187, R187, R92 ;  /* 0x0000005cbbbb7221 */ /* 0x000fe20000010000 */
[----:B------:R-:W-:Y:S01]  /*11690*/  HMMA.16816.F32.BF16 R20, R24, R34, R20 ;  /* 0x000000221814723c */ /* 0x000fe20000041814 */
[----:B------:R-:W4:Y:S03]  /*116a0*/  LDSM.16.MT88.4 R32, [R224+0x7800] ;  /* 0x00780000e020783b */ /* 0x000f260000004200 */
[----:B------:R-:W5:Y:S01]  /*116b0*/  MUFU.EX2 R65, R65 ;  /* 0x0000004100417308 */ /* 0x000f620000000800 */
[----:B------:R-:W-:Y:S02]  /*116c0*/  FFMA.FTZ R92, R113, c[0x0][0x23c], -R151 ;  /* 0x00008f00715c7a23 */ /* 0x000fe40000010897 */
        /* <DEDUP_REMOVED lines=9> */
[----:B-----5:R-:W-:Y:S03]  /*11760*/  F2FP.BF16.PACK_AB R26, R65, R64 ;  /* 0x00000040411a723e */ /* 0x020fe600000010ff */
        /* <DEDUP_REMOVED lines=15> */
[----:B------:R-:W5:Y:S06]  /*11860*/  LDSM.16.MT88.4 R36, [R223+0x7800] ;  /* 0x00780000df24783b */ /* 0x000f6c0000004200 */
        /* <DEDUP_REMOVED lines=27> */
[----:B-1----:R-:W-:Y:S01]  /*11a20*/  F2FP.BF16.PACK_AB R25, R81, R78 ;  /* 0x0000004e5119723e */ /* 0x002fe200000010ff */
[----:B------:R-:W1:Y:S02]  /*11a30*/  LDSM.16.MT88.4 R36, [R224+0x8000] ;  /* 0x00800000e024783b */ /* 0x000e640000004200 */
[----:B------:R-:W-:Y:S03]  /*11a40*/  FADD.FTZ R153, R153, R156 ;  /* 0x0000009c99997221 */ /* 0x000fe60000010000 */
[----:B------:R-:W-:Y:S01]  /*11a50*/  MUFU.EX2 R82, R82 ;  /* 0x0000005200527308 */ /* 0x000fe20000000800 */
[----:B------:R-:W-:Y:S04]  /*11a60*/  FADD.FTZ R152, R152, R153 ;  /* 0x0000009998987221 */ /* 0x000fe80000010000 */
[----:B------:R-:W-:Y:S04]  /*11a70*/  FADD.FTZ R57, R57, R152 ;  /* 0x0000009839397221 */ /* 0x000fe80000010000 */
[----:B------:R-:W-:Y:S01]  /*11a80*/  FADD.FTZ R56, R56, R57 ;  /* 0x0000003938387221 */ /* 0x000fe20000010000 */
[----:B------:R-:W2:Y:S03]  /*11a90*/  MUFU.EX2 R83, R83 ;  /* 0x0000005300537308 */ /* 0x000ea60000000800 */
[----:B------:R-:W-:Y:S01]  /*11aa0*/  FADD.FTZ R56, R51, R56 ;  /* 0x0000003833387221 */ /* 0x000fe20000010000 */
[----:B-----5:R-:W-:Y:S06]  /*11ab0*/  F2FP.BF16.PACK_AB R26, R80, R79 ;  /* 0x0000004f501a723e */ /* 0x020fec00000010ff */
[----:B------:R-:W-:Y:S10]  /*11ac0*/  MUFU.EX2 R84, R84 ;  /* 0x0000005400547308 */ /* 0x000ff40000000800 */
[----:B------:R-:W5:Y:S01]  /*11ad0*/  MUFU.EX2 R85, R85 ;  /* 0x0000005500557308 */ /* 0x000f620000000800 */
[----:B--2---:R-:W-:Y:S09]  /*11ae0*/  F2FP.BF16.PACK_AB R27, R83, R82 ;  /* 0x00000052531b723e */ /* 0x004ff200000010ff */
[----:B------:R-:W-:Y:S01]  /*11af0*/  MUFU.EX2 R87, R87 ;  /* 0x0000005700577308 */ /* 0x000fe20000000800 */
[C---:B---3--:R-:W-:Y:S08]  /*11b00*/  HMMA.16816.F32.BF16 R8, R24.reuse, R28, R8 ;  /* 0x0000001c1808723c */ /* 0x048ff00000041808 */
[C---:B------:R-:W-:Y:S01]  /*11b10*/  HMMA.16816.F32.BF16 R12, R24.reuse, R30, R12 ;  /* 0x0000001e180c723c */ /* 0x040fe2000004180c */
[----:B------:R-:W2:Y:S01]  /*11b20*/  MUFU.EX2 R86, R86 ;  /* 0x0000005600567308 */ /* 0x000ea20000000800 */
[----:B------:R-:W3:Y:S06]  /*11b30*/  LDSM.16.MT88.4 R28, [R223+0x8000] ;  /* 0x00800000df1c783b */ /* 0x000eec0000004200 */
[C---:B----4-:R-:W-:Y:S03]  /*11b40*/  HMMA.16816.F32.BF16 R16, R24.reuse, R32, R16 ;  /* 0x000000201810723c */ /* 0x050fe60000041810 */
[----:B------:R-:W-:Y:S04]  /*11b50*/  MUFU.EX2 R89, R89 ;  /* 0x0000005900597308 */ /* 0x000fe80000000800 */
[----:B------:R-:W-:Y:S01]  /*11b60*/  FADD.FTZ R32, R48, R55 ;  /* 0x0000003730207221 */ /* 0x000fe20000010000 */
[----:B------:R-:W-:Y:S04]  /*11b70*/  HMMA.16816.F32.BF16 R20, R24, R34, R20 ;  /* 0x000000221814723c */ /* 0x000fe80000041814 */
[----:B------:R-:W-:Y:S01]  /*11b80*/  FADD.FTZ R33, R49, R56 ;  /* 0x0000003831217221 */ /* 0x000fe20000010000 */
[----:B------:R-:W4:Y:S01]  /*11b90*/  MUFU.EX2 R88, R88 ;  /* 0x0000005800587308 */ /* 0x000f220000000800 */
[----:B------:R-:W-:Y:S01]  /*11ba0*/  FADD.FTZ R53, R53, R32 ;  /* 0x0000002035357221 */ /* 0x000fe20000010000 */
[----:B-----5:R-:W-:Y:S01]  /*11bb0*/  F2FP.BF16.PACK_AB R24, R85, R84 ;  /* 0x000000545518723e */ /* 0x020fe200000010ff */
[----:B------:R-:W-:Y:S01]  /*11bc0*/  FADD.FTZ R52, R52, R33 ;  /* 0x0000002134347221 */ /* 0x000fe20000010000 */
[----:B--2---:R-:W-:Y:S01]  /*11bd0*/  F2FP.BF16.PACK_AB R25, R86, R87 ;  /* 0x000000575619723e */ /* 0x004fe200000010ff */
[----:B------:R-:W2:Y:S02]  /*11be0*/  LDSM.16.MT88.4 R32, [R224+0x8400] ;  /* 0x00840000e020783b */ /* 0x000ea40000004200 */
[----:B------:R-:W-:Y:S02]  /*11bf0*/  FADD.FTZ R45, R45, R52 ;  /* 0x000000342d2d7221 */ /* 0x000fe40000010000 */
[----:B------:R-:W-:Y:S01]  /*11c00*/  FFMA.FTZ R49, R123, c[0x0][0x23c], -R5 ;  /* 0x00008f007b317a23 */ /* 0x000fe20000010805 */
[----:B------:R-:W-:Y:S01]  /*11c10*/  MUFU.EX2 R90, R90 ;  /* 0x0000005a005a7308 */ /* 0x000fe20000000800 */
[----:B------:R-:W-:Y:S02]  /*11c20*/  FADD.FTZ R53, R46, R53 ;  /* 0x000000352e357221 */ /* 0x000fe40000010000 */
[----:B------:R-:W-:Y:S02]  /*11c30*/  FFMA.FTZ R46, R128, c[0x0][0x23c], -R151 ;  /* 0x00008f00802e7a23 */ /* 0x000fe40000010897 */
[----:B------:R-:W-:Y:S02]  /*11c40*/  FADD.FTZ R44, R44, R53 ;  /* 0x000000352c2c7221 */ /* 0x000fe40000010000 */
[----:B------:R-:W-:Y:S02]  /*11c50*/  FFMA.FTZ R151, R129, c[0x0][0x23c], -R151 ;  /* 0x00008f0081977a23 */ /* 0x000fe40000010897 */
[----:B------:R-:W-:Y:S01]  /*11c60*/  FADD.FTZ R7, R7, R44 ;  /* 0x0000002c07077221 */ /* 0x000fe20000010000 */
[----:B------:R-:W5:Y:S01]  /*11c70*/  MUFU.EX2 R3, R107 ;  /* 0x0000006b00037308 */ /* 0x000f620000000800 */
[----:B------:R-:W-:Y:S02]  /*11c80*/  FFMA.FTZ R44, R126, c[0x0][0x23c], -R5 ;  /* 0x00008f007e2c7a23 */ /* 0x000fe40000010805 */
[----:B------:R-:W-:Y:S01]  /*11c90*/  FADD.FTZ R58, R58, R7 ;  /* 0x000000073a3a7221 */ /* 0x000fe20000010000 */
[----:B----4-:R-:W-:Y:S03]  /*11ca0*/  F2FP.BF16.PACK_AB R26, R88, R89 ;  /* 0x00000059581a723e */ /* 0x010fe600000010ff */
[----:B------:R-:W-:Y:S03]  /*11cb0*/  FADD.FTZ R59, R59, R58 ;  /* 0x0000003a3b3b7221 */ /* 0x000fe60000010000 */
[----:B------:R-:W-:Y:S01]  /*11cc0*/  MUFU.EX2 R40, R40 ;  /* 0x0000002800287308 */ /* 0x000fe20000000800 */
[----:B------:R-:W-:Y:S04]  /*11cd0*/  FADD.FTZ R62, R62, R59 ;  /* 0x0000003b3e3e7221 */ /* 0x000fe80000010000 */
[----:B------:R-:W-:Y:S04]  /*11ce0*/  FADD.FTZ R62, R63, R62 ;  /* 0x0000003e3f3e7221 */ /* 0x000fe80000010000 */
[----:B------:R-:W-:Y:S01]  /*11cf0*/  FADD.FTZ R67, R67, R62 ;  /* 0x0000003e43437221 */ /* 0x000fe20000010000 */
[----:B------:R-:W4:Y:S03]  /*11d00*/  MUFU.EX2 R41, R41 ;  /* 0x0000002900297308 */ /* 0x000f260000000800 */
[----:B------:R-:W-:Y:S01]  /*11d10*/  FADD.FTZ R67, R66, R67 ;  /* 0x0000004342437221 */ /* 0x000fe20000010000 */
[----:B-----5:R-:W-:Y:S06]  /*11d20*/  F2FP.BF16.PACK_AB R27, R3, R90 ;  /* 0x0000005a031b723e */ /* 0x020fec00000010ff */
[----:B------:R-:W-:Y:S01]  /*11d30*/  MUFU.EX2 R42, R42 ;  /* 0x0000002a002a7308 */ /* 0x000fe20000000800 */
[C---:B-1----:R-:W-:Y:S07]  /*11d40*/  HMMA.16816.F32.BF16 R8, R24.reuse, R36, R8 ;  /* 0x000000241808723c */ /* 0x042fee0000041808 */
[----:B------:R-:W-:Y:S01]  /*11d50*/  FADD.FTZ R36, R6, R45 ;  /* 0x0000002d06247221 */ /* 0x000fe20000010000 */
[C---:B------:R-:W-:Y:S01]  /*11d60*/  HMMA.16816.F32.BF16 R12, R24.reuse, R38, R12 ;  /* 0x00000026180c723c */ /* 0x040fe2000004180c */
[----:B------:R-:W1:Y:S03]  /*11d70*/  MUFU.EX2 R43, R43 ;  /* 0x0000002b002b7308 */ /* 0x000e660000000800 */
[----:B------:R-:W-:Y:S02]  /*11d80*/  FADD.FTZ R47, R47, R36 ;  /* 0x000000242f2f7221 */ /* 0x000fe40000010000 */
[----:B------:R-:W5:Y:S01]  /*11d90*/  LDSM.16.MT88.4 R36, [R223+0x8400] ;  /* 0x00840000df24783b */ /* 0x000f620000004200 */
[----:B------:R-:W-:Y:S01]  /*11da0*/  FFMA.FTZ R45, R127, c[0x0][0x23c], -R5 ;  /* 0x00008f007f2d7a23 */ /* 0x000fe20000010805 */
[C---:B---3--:R-:W-:Y:S03]  /*11db0*/  HMMA.16816.F32.BF16 R16, R24.reuse, R28, R16 ;  /* 0x0000001c1810723c */ /* 0x048fe60000041810 */
[----:B------:R-:W-:Y:S01]  /*11dc0*/  MUFU.EX2 R91, R91 ;  /* 0x0000005b005b7308 */ /* 0x000fe20000000800 */
[----:B------:R-:W-:Y:S04]  /*11dd0*/  FADD.FTZ R47, R50, R47 ;  /* 0x0000002f322f7221 */ /* 0x000fe80000010000 */
[----:B------:R-:W-:Y:S01]  /*11de0*/  HMMA.16816.F32.BF16 R20, R24, R30, R20 ;  /* 0x0000001e1814723c */ /* 0x000fe20000041814 */
[----:B------:R-:W3:Y:S03]  /*11df0*/  LDSM.16.MT88.4 R28, [R224+0x8800] ;  /* 0x00880000e01c783b */ /* 0x000ee60000004200 */
[----:B------:R-:W-:Y:S01]  /*11e00*/  FADD.FTZ R60, R60, R47 ;  /* 0x0000002f3c3c7221 */ /* 0x000fe20000010000 */
[----:B------:R-:W2:Y:S02]  /*11e10*/  MUFU.EX2 R92, R92 ;  /* 0x0000005c005c7308 */ /* 0x000ea40000000800 */
[----:B----4-:R-:W-:Y:S01]  /*11e20*/  F2FP.BF16.PACK_AB R24, R41, R40 ;  /* 0x000000282918723e */ /* 0x010fe200000010ff */
        /* <DEDUP_REMOVED lines=9> */
[----:B--2---:R-:W-:Y:S03]  /*11ec0*/  F2FP.BF16.PACK_AB R26, R92, R91 ;  /* 0x0000005b5c1a723e */ /* 0x004fe600000010ff */
        /* <DEDUP_REMOVED lines=14> */
[----:B------:R-:W1:Y:S03]  /*11fb0*/  MUFU.EX2 R98, R98 ;  /* 0x0000006200627308 */ /* 0x000e660000000800 */
[----:B------:R-:W-:Y:S02]  /*11fc0*/  FADD.FTZ R32, R71, R32 ;  /* 0x0000002047207221 */ /* 0x000fe40000010000 */
[----:B------:R-:W-:Y:S02]  /*11fd0*/  FADD.FTZ R89, R89, R84 ;  /* 0x0000005459597221 */ /* 0x000fe40000010000 */
[----:B------:R-:W-:Y:S01]  /*11fe0*/  FADD.FTZ R47, R75, R32 ;  /* 0x000000204b2f7221 */ /* 0x000fe20000010000 */
[C---:B-----5:R-:W-:Y:S01]  /*11ff0*/  HMMA.16816.F32.BF16 R16, R24.reuse, R36, R16 ;  /* 0x000000241810723c */ /* 0x060fe20000041810 */
[----:B------:R-:W4:Y:S01]  /*12000*/  LDSM.16.MT88.4 R32, [R223+0x8800] ;  /* 0x00880000df20783b */ /* 0x000f220000004200 */
[----:B------:R-:W-:Y:S01]  /*12010*/  MUFU.EX2 R99, R99 ;  /* 0x0000006300637308 */ /* 0x000fe20000000800 */
[----:B------:R-:W-:Y:S02]  /*12020*/  FADD.FTZ R47, R74, R47 ;  /* 0x0000002f4a2f7221 */ /* 0x000fe40000010000 */
[----:B------:R-:W-:Y:S02]  /*12030*/  FADD.FTZ R89, R88, R89 ;  /* 0x0000005958597221 */ /* 0x000fe40000010000 */
[--C-:B------:R-:W-:Y:S01]  /*12040*/  FFMA.FTZ R36, R130, c[0x0][0x23c], -R5.reuse ;  /* 0x00008f0082247a23 */ /* 0x100fe20000010805 */
[----:B------:R-:W-:Y:S04]  /*12050*/  HMMA.16816.F32.BF16 R20, R24, R38, R20 ;  /* 0x000000261814723c */ /* 0x000fe80000041814 */
[----:B------:R-:W5:Y:S01]  /*12060*/  MUFU.EX2 R54, R121 ;  /* 0x0000007900367308 */ /* 0x000f620000000800 */
[----:B------:R-:W-:Y:S02]  /*12070*/  FFMA.FTZ R5, R131, c[0x0][0x23c], -R5 ;  /* 0x00008f0083057a23 */ /* 0x000fe40000010805 */
[----:B--2---:R-:W-:Y:S01]  /*12080*/  F2FP.BF16.PACK_AB R24, R96, R95 ;  /* 0x0000005f6018723e */ /* 0x004fe200000010ff */
[----:B------:R-:W-:Y:S01]  /*12090*/  FADD.FTZ R78, R78, R47 ;  /* 0x0000002f4e4e7221 */ /* 0x000fe20000010000 */
[----:B-1----:R-:W-:Y:S03]  /*120a0*/  F2FP.BF16.PACK_AB R25, R98, R97 ;  /* 0x000000616219723e */ /* 0x002fe600000010ff */
[----:B------:R-:W-:Y:S02]  /*120b0*/  FADD.FTZ R81, R81, R78 ;  /* 0x0000004e51517221 */ /* 0x000fe40000010000 */
[----:B------:R-:W-:Y:S01]  /*120c0*/  MUFU.EX2 R48, R122 ;  /* 0x0000007a00307308 */ /* 0x000fe20000000800 */
[----:B------:R-:W-:Y:S02]  /*120d0*/  FADD.FTZ R40, R40, R89 ;  /* 0x0000005928287221 */ /* 0x000fe40000010000 */
[----:B------:R-:W-:Y:S02]  /*120e0*/  FADD.FTZ R82, R82, R81 ;  /* 0x0000005152527221 */ /* 0x000fe40000010000 */
[----:B------:R-:W-:Y:S02]  /*120f0*/  FADD.FTZ R40, R41, R40 ;  /* 0x0000002829287221 */ /* 0x000fe40000010000 */
[----:B------:R-:W-:Y:S02]  /*12100*/  FADD.FTZ R82, R83, R82 ;  /* 0x0000005253527221 */ /* 0x000fe40000010000 */
[----:B------:R-:W-:Y:S01]  /*12110*/  FADD.FTZ R91, R91, R40 ;  /* 0x000000285b5b7221 */ /* 0x000fe20000010000 */
[----:B------:R-:W1:Y:S01]  /*12120*/  MUFU.EX2 R49, R49 ;  /* 0x0000003100317308 */ /* 0x000e620000000800 */
[----:B------:R-:W-:Y:S02]  /*12130*/  FADD.FTZ R87, R87, R82 ;  /* 0x0000005257577221 */ /* 0x000fe40000010000 */
[----:B------:R-:W-:Y:S01]  /*12140*/  FADD.FTZ R92, R92, R91 ;  /* 0x0000005b5c5c7221 */ /* 0x000fe20000010000 */
[----:B-----5:R-:W-:Y:S01]  /*12150*/  F2FP.BF16.PACK_AB R26, R54, R99 ;  /* 0x00000063361a723e */ /* 0x020fe200000010ff */
[----:B------:R-:W-:Y:S02]  /*12160*/  FADD.FTZ R87, R86, R87 ;  /* 0x0000005756577221 */ /* 0x000fe40000010000 */
[----:B------:R-:W-:Y:S02]  /*12170*/  FADD.FTZ R95, R95, R92 ;  /* 0x0000005c5f5f7221 */ /* 0x000fe40000010000 */
[----:B------:R-:W-:Y:S01]  /*12180*/  FADD.FTZ R90, R90, R87 ;  /* 0x000000575a5a7221 */ /* 0x000fe20000010000 */
[----:B------:R-:W-:Y:S01]  /*12190*/  MUFU.EX2 R6, R124 ;  /* 0x0000007c00067308 */ /* 0x000fe20000000800 */
[----:B------:R-:W-:Y:S02]  /*121a0*/  FADD.FTZ R96, R96, R95 ;  /* 0x0000005f60607221 */ /* 0x000fe40000010000 */
[----:B------:R-:W-:Y:S02]  /*121b0*/  FADD.FTZ R3, R3, R90 ;  /* 0x0000005a03037221 */ /* 0x000fe40000010000 */
[----:B------:R-:W-:Y:S05]  /*121c0*/  FADD.FTZ R99, R99, R96 ;  /* 0x0000006063637221 */ /* 0x000fea0000010000 */
[----:B------:R-:W2:Y:S01]  /*121d0*/  MUFU.EX2 R7, R125 ;  /* 0x0000007d00077308 */ /* 0x000ea20000000800 */
[----:B-1----:R-:W-:Y:S09]  /*121e0*/  F2FP.BF16.PACK_AB R27, R49, R48 ;  /* 0x00000030311b723e */ /* 0x002ff200000010ff */
[----:B------:R-:W-:Y:S01]  /*121f0*/  MUFU.EX2 R44, R44 ;  /* 0x0000002c002c7308 */ /* 0x000fe20000000800 */
[C---:B---3--:R-:W-:Y:S08]  /*12200*/  HMMA.16816.F32.BF16 R8, R24.reuse, R28, R8 ;  /* 0x0000001c1808723c */ /* 0x048ff00000041808 */
[C---:B------:R-:W-:Y:S01]  /*12210*/  HMMA.16816.F32.BF16 R12, R24.reuse, R30, R12 ;  /* 0x0000001e180c723c */ /* 0x040fe2000004180c */
[----:B------:R-:W1:Y:S01]  /*12220*/  MUFU.EX2 R45, R45 ;  /* 0x0000002d002d7308 */ /* 0x000e620000000800 */
[----:B------:R-:W3:Y:S02]  /*12230*/  LDSM.16.MT88.4 R28, [R223+0x8c00] ;  /* 0x008c0000df1c783b */ /* 0x000ee40000004200 */
[----:B--2---:R-:W-:Y:S04]  /*12240*/  F2FP.BF16.PACK_AB R132, R7, R6 ;  /* 0x000000060784723e */ /* 0x004fe800000010ff */
[C---:B----4-:R-:W-:Y:S03]  /*12250*/  HMMA.16816.F32.BF16 R16, R24.reuse, R32, R16 ;  /* 0x000000201810723c */ /* 0x050fe60000041810 */
[----:B------:R-:W-:Y:S05]  /*12260*/  MUFU.EX2 R46, R46 ;  /* 0x0000002e002e7308 */ /* 0x000fea0000000800 */
[----:B------:R-:W-:Y:S05]  /*12270*/  HMMA.16816.F32.BF16 R20, R24, R34, R20 ;  /* 0x000000221814723c */ /* 0x000fea0000041814 */
[----:B------:R-:W2:Y:S02]  /*12280*/  MUFU.EX2 R151, R151 ;  /* 0x0000009700977308 */ /* 0x000ea40000000800 */
[----:B------:R-:W-:Y:S01]  /*12290*/  FADD.FTZ R24, R42, R3 ;  /* 0x000000032a187221 */ /* 0x000fe20000010000 */
[----:B-1----:R-:W-:Y:S04]  /*122a0*/  F2FP.BF16.PACK_AB R133, R45, R44 ;  /* 0x0000002c2d85723e */ /* 0x002fe800000010ff */
        /* <DEDUP_REMOVED lines=8> */
[----:B------:R-:W-:Y:S02]  /*12330*/  FADD.FTZ R48, R48, R3 ;  /* 0x0000000330307221 */ /* 0x000fe40000010000 */
[----:B------:R-:W-:Y:S02]  /*12340*/  FADD.FTZ R3, R54, R99 ;  /* 0x0000006336037221 */ /* 0x000fe40000010000 */
[----:B------:R-:W-:Y:S02]  /*12350*/  FADD.FTZ R49, R49, R48 ;  /* 0x0000003031317221 */ /* 0x000fe40000010000 */
[----:B------:R-:W-:Y:S01]  /*12360*/  FADD.FTZ R6, R6, R3 ;  /* 0x0000000306067221 */ /* 0x000fe20000010000 */
[----:B------:R-:W-:Y:S01]  /*12370*/  MOV R3, R0 ;  /* 0x0000000000037202 */ /* 0x000fe20000000f00 */
[----:B------:R-:W-:Y:S02]  /*12380*/  FADD.FTZ R44, R44, R49 ;  /* 0x000000312c2c7221 */ /* 0x000fe40000010000 */
[----:B------:R-:W-:Y:S02]  /*12390*/  FADD.FTZ R7, R7, R6 ;  /* 0x0000000607077221 */ /* 0x000fe40000010000 */
[----:B------:R-:W-:Y:S02]  /*123a0*/  FADD.FTZ R45, R45, R44 ;  /* 0x0000002c2d2d7221 */ /* 0x000fe40000010000 */
[----:B------:R-:W-:Y:S01]  /*123b0*/  FADD.FTZ R46, R46, R7 ;  /* 0x000000072e2e7221 */ /* 0x000fe20000010000 */
[----:B-1----:R-:W-:Y:S01]  /*123c0*/  F2FP.BF16.PACK_AB R135, R5, R36 ;  /* 0x000000240587723e */ /* 0x002fe200000010ff */
[----:B------:R-:W-:Y:S02]  /*123d0*/  FADD.FTZ R36, R36, R45 ;  /* 0x0000002d24247221 */ /* 0x000fe40000010000 */
[----:B------:R-:W-:Y:S02]  /*123e0*/  FADD.FTZ R241, R151, R46 ;  /* 0x0000002e97f17221 */ /* 0x000fe40000010000 */
[----:B------:R-:W-:Y:S02]  /*123f0*/  FADD.FTZ R240, R5, R36 ;  /* 0x0000002405f07221 */ /* 0x000fe40000010000 */
[C---:B------:R-:W-:Y:S08]  /*12400*/  HMMA.16816.F32.BF16 R144, R132.reuse, R140, R8 ;  /* 0x0000008c8490723c */ /* 0x040ff00000041808 */
[C---:B------:R-:W-:Y:S08]  /*12410*/  HMMA.16816.F32.BF16 R140, R132.reuse, R142, R12 ;  /* 0x0000008e848c723c */ /* 0x040ff0000004180c */
[C---:B---3--:R-:W-:Y:S08]  /*12420*/  HMMA.16816.F32.BF16 R136, R132.reuse, R28, R16 ;  /* 0x0000001c8488723c */ /* 0x048ff00000041810 */
[----:B------:R-:W-:Y:S01]  /*12430*/  HMMA.16816.F32.BF16 R132, R132, R30, R20 ;  /* 0x0000001e8484723c */ /* 0x000fe20000041814 */
[----:B------:R-:W-:-:S07]  /*12440*/  @P0 BRA `(.L_x_1147) ;  /* 0xffffb99000000947 */ /* 0x000fce000383ffff */
.L_x_1143:
[----:B------:R-:W1:Y:S01]  /*12450*/  SHFL.BFLY PT, R4, R241, 0x2, 0x1f ;  /* 0x0c401f00f1047f89 */ /* 0x000e6200000e0000 */
[----:B------:R-:W-:Y:S01]  /*12460*/  IMAD.MOV.U32 R8, RZ, RZ, 0x3f800000 ;  /* 0x3f800000ff087424 */ /* 0x000fe200078e00ff */
[----:B------:R-:W-:Y:S01]  /*12470*/  BSSY B0, `(.L_x_1148) ;  /* 0x0000092000007945 */ /* 0x000fe20003800000 */
[----:B------:R-:W-:Y:S01]  /*12480*/  IMAD.MOV.U32 R7, RZ, RZ, 0x3f800000 ;  /* 0x3f800000ff077424 */ /* 0x000fe200078e00ff */
[----:B------:R-:W2:Y:S04]  /*12490*/  SHFL.BFLY PT, R5, R240, 0x2, 0x1f ;  /* 0x0c401f00f0057f89 */ /* 0x000ea800000e0000 */
[----:B------:R-:W-:Y:S01]  /*124a0*/  BAR.SYNC.DEFER_BLOCKING 0x0 ;  /* 0x0000000000007b1d */ /* 0x000fe20000010000 */
[----:B-1----:R-:W-:-:S05]  /*124b0*/  FADD.FTZ R3, R4, R241 ;  /* 0x000000f104037221 */ /* 0x002fca0000010000 */
[----:B------:R-:W1:Y:S01]  /*124c0*/  S2R R4, SR_TID.X ;  /* 0x0000000000047919 */ /* 0x000e620000002100 */
[----:B--2---:R-:W-:-:S03]  /*124d0*/  FADD.FTZ R10, R5, R240 ;  /* 0x000000f0050a7221 */ /* 0x004fc60000010000 */
[----:B------:R-:W2:Y:S04]  /*124e0*/  SHFL.BFLY PT, R6, R3, 0x1, 0x1f ;  /* 0x0c201f0003067f89 */ /* 0x000ea800000e0000 */
[----:B------:R-:W3:Y:S01]  /*124f0*/  SHFL.BFLY PT, R5, R10, 0x1, 0x1f ;  /* 0x0c201f000a057f89 */ /* 0x000ee200000e0000 */
[----:B-1----:R-:W-:-:S04]  /*12500*/  SHF.R.S32.HI R9, RZ, 0x1f, R4 ;  /* 0x0000001fff097819 */ /* 0x002fc80000011404 */
[-C--:B------:R-:W-:Y:S01]  /*12510*/  LEA.HI R11, R9, R4.reuse, RZ, 0x2 ;  /* 0x00000004090b7211 */ /* 0x080fe200078f10ff */
[----:B--2---:R-:W-:Y:S01]  /*12520*/  FADD.FTZ R6, R3, R6 ;  /* 0x0000000603067221 */ /* 0x004fe20000010000 */
[----:B------:R-:W-:Y:S02]  /*12530*/  LEA.HI R3, R9, R4, RZ, 0x5 ;  /* 0x0000000409037211 */ /* 0x000fe400078f28ff */
[----:B------:R-:W-:Y:S01]  /*12540*/  LOP3.LUT R13, R11, 0xfffffffc, RZ, 0xc0, !PT ;  /* 0xfffffffc0b0d7812 */ /* 0x000fe200078ec0ff */
[----:B---3--:R-:W-:Y:S01]  /*12550*/  FADD.FTZ R5, R10, R5 ;  /* 0x000000050a057221 */ /* 0x008fe20000010000 */
[----:B------:R-:W-:Y:S02]  /*12560*/  SHF.R.S32.HI R11, RZ, 0x2, R11 ;  /* 0x00000002ff0b7819 */ /* 0x000fe4000001140b */
[----:B------:R-:W-:Y:S01]  /*12570*/  SHF.R.S32.HI R10, RZ, 0x5, R3 ;  /* 0x00000005ff0a7819 */ /* 0x000fe20000011403 */
[----:B------:R-:W-:Y:S01]  /*12580*/  IMAD.IADD R13, R4, 0x1, -R13 ;  /* 0x00000001040d7824 */ /* 0x000fe200078e0a0d */
[----:B------:R-:W-:-:S02]  /*12590*/  SHF.R.S32.HI R16, RZ, 0x1f, R11 ;  /* 0x0000001fff107819 */ /* 0x000fc4000001140b */
[----:B------:R-:W-:Y:S01]  /*125a0*/  FSETP.NE.FTZ.AND P3, PT, R6, RZ, PT ;  /* 0x000000ff0600720b */ /* 0x000fe20003f75000 */
[----:B------:R-:W-:Y:S01]  /*125b0*/  IMAD R10, R10, 0x100, R13 ;  /* 0x000001000a0a7824 */ /* 0x000fe200078e020d */
[----:B------:R-:W-:Y:S02]  /*125c0*/  LEA.HI R16, R16, R11, RZ, 0x3 ;  /* 0x0000000b10107211 */ /* 0x000fe400078f18ff */
[CC--:B------:R-:W-:Y:S02]  /*125d0*/  LEA.HI R13, R9.reuse, R4.reuse, RZ, 0x3 ;  /* 0x00000004090d7211 */ /* 0x0c0fe400078f18ff */
[----:B------:R-:W-:Y:S02]  /*125e0*/  LOP3.LUT R16, R16, 0xfffffff8, RZ, 0xc0, !PT ;  /* 0xfffffff810107812 */ /* 0x000fe400078ec0ff */
[----:B------:R-:W-:Y:S02]  /*125f0*/  SHF.R.S32.HI R12, RZ, 0x3, R13 ;  /* 0x00000003ff0c7819 */ /* 0x000fe4000001140d */
[----:B------:R-:W-:Y:S01]  /*12600*/  LEA.HI R17, R9, R4, RZ, 0x6 ;  /* 0x0000000409117211 */ /* 0x000fe200078f30ff */
[----:B------:R-:W-:Y:S01]  /*12610*/  IMAD.IADD R19, R11, 0x1, -R16 ;  /* 0x000000010b137824 */ /* 0x000fe200078e0a10 */
[----:B------:R-:W-:Y:S01]  /*12620*/  LEA.HI R15, R13, R12, RZ, 0x1 ;  /* 0x0000000c0d0f7211 */ /* 0x000fe200078f08ff */
[----:B------:R-:W1:Y:S01]  /*12630*/  @P3 MUFU.RCP R8, R6 ;  /* 0x0000000600083308 */ /* 0x000e620000001000 */
[----:B------:R-:W-:-:S02]  /*12640*/  LEA.HI R14, R9, R4, RZ, 0x4 ;  /* 0x00000004090e7211 */ /* 0x000fc400078f20ff */
[----:B------:R-:W-:Y:S02]  /*12650*/  LEA.HI R16, R19, R19, RZ, 0x1 ;  /* 0x0000001313107211 */ /* 0x000fe400078f08ff */
[----:B------:R-:W-:Y:S01]  /*12660*/  LOP3.LUT R9, R13, 0xfffffff8, RZ, 0xc0, !PT ;  /* 0xfffffff80d097812 */ /* 0x000fe200078ec0ff */
[----:B------:R-:W-:Y:S01]  /*12670*/  IMAD.SHL.U32 R13, R17, 0x4, RZ ;  /* 0x00000004110d7824 */ /* 0x000fe200078e00ff */
[----:B------:R-:W-:Y:S01]  /*12680*/  SHF.R.S32.HI R11, RZ, 0x1, R16 ;  /* 0x00000001ff0b7819 */ /* 0x000fe20000011410 */
[----:B------:R-:W-:Y:S01]  /*12690*/  @P3 MUFU.LG2 R6, R6 ;  /* 0x0000000600063308 */ /* 0x000fe20000000c00 */
[----:B------:R-:W-:Y:S02]  /*126a0*/  LOP3.LUT R16, R16, 0x1fffffe, RZ, 0xc0, !PT ;  /* 0x01fffffe10107812 */ /* 0x000fe400078ec0ff */
[----:B------:R-:W-:Y:S01]  /*126b0*/  LOP3.LUT R15, R15, 0xfffffffe, RZ, 0xc0, !PT ;  /* 0xfffffffe0f0f7812 */ /* 0x000fe200078ec0ff */
[----:B------:R-:W-:Y:S01]  /*126c0*/  IMAD.SHL.U32 R17, R11, 0x40, RZ ;  /* 0x000000400b117824 */ /* 0x000fe200078e00ff */
[----:B------:R-:W-:Y:S01]  /*126d0*/  IADD3 R9, -R9, R4, RZ ;  /* 0x0000000409097210 */ /* 0x000fe20007ffe1ff */
[----:B------:R-:W-:Y:S01]  /*126e0*/  IMAD.IADD R19, R19, 0x1, -R16 ;  /* 0x0000000113137824 */ /* 0x000fe200078e0a10 */
[----:B------:R-:W-:Y:S01]  /*126f0*/  FSETP.NE.FTZ.AND P2, PT, R5, RZ, PT ;  /* 0x000000ff0500720b */ /* 0x000fe20003f55000 */
[----:B------:R-:W-:Y:S01]  /*12700*/  IMAD.IADD R18, R12, 0x1, -R15 ;  /* 0x000000010c127824 */ /* 0x000fe200078e0a0f */
[----:B------:R-:W-:Y:S01]  /*12710*/  LOP3.LUT R17, R17, 0xc0, RZ, 0xc0, !PT ;  /* 0x000000c011117812 */ /* 0x000fe200078ec0ff */
[C---:B-1----:R-:W-:Y:S01]  /*12720*/  FMUL.FTZ R144, R8.reuse, R144 ;  /* 0x0000009008907220 */ /* 0x042fe20000410000 */
[----:B------:R-:W-:Y:S01]  /*12730*/  LEA.HI R15, R9, R9, RZ, 0x1 ;  /* 0x00000009090f7211 */ /* 0x000fe200078f08ff */
[C---:B------:R-:W-:Y:S01]  /*12740*/  FMUL.FTZ R145, R8.reuse, R145 ;  /* 0x0000009108917220 */ /* 0x040fe20000410000 */
[----:B------:R-:W-:Y:S01]  /*12750*/  SHF.R.S32.HI R14, RZ, 0x4, R14 ;  /* 0x00000004ff0e7819 */ /* 0x000fe2000001140e */
[C---:B------:R-:W-:Y:S01]  /*12760*/  FMUL.FTZ R140, R8.reuse, R140 ;  /* 0x0000008c088c7220 */ /* 0x040fe20000410000 */
[----:B------:R-:W-:Y:S01]  /*12770*/  LEA R10, R19, R10, 0x4 ;  /* 0x0000000a130a7211 */ /* 0x000fe200078e20ff */
[----:B------:R-:W-:Y:S01]  /*12780*/  FMUL.FTZ R141, R8, R141 ;  /* 0x0000008d088d7220 */ /* 0x000fe20000410000 */
[----:B------:R-:W-:Y:S01]  /*12790*/  LEA.HI R17, R17, R17, RZ, 0x1d ;  /* 0x0000001111117211 */ /* 0x000fe200078fe8ff */
[----:B------:R-:W-:Y:S01]  /*127a0*/  IMAD.SHL.U32 R14, R14, 0x40, RZ ;  /* 0x000000400e0e7824 */ /* 0x000fe200078e00ff */
[----:B------:R-:W-:Y:S01]  /*127b0*/  LOP3.LUT R20, R15, 0xfffffffe, RZ, 0xc0, !PT ;  /* 0xfffffffe0f147812 */ /* 0x000fe200078ec0ff */
[C---:B------:R-:W-:Y:S01]  /*127c0*/  FMUL.FTZ R136, R8.reuse, R136 ;  /* 0x0000008808887220 */ /* 0x040fe20000410000 */
[----:B------:R-:W-:Y:S01]  /*127d0*/  SHF.R.S32.HI R15, RZ, 0x1, R15 ;  /* 0x00000001ff0f7819 */ /* 0x000fe2000001140f */
[C---:B------:R-:W-:Y:S01]  /*127e0*/  FMUL.FTZ R137, R8.reuse, R137 ;  /* 0x0000008908897220 */ /* 0x040fe20000410000 */
[C---:B------:R-:W-:Y:S01]  /*127f0*/  LOP3.LUT R16, R11.reuse, 0x1, RZ, 0xc0, !PT ;  /* 0x000000010b107812 */ /* 0x040fe200078ec0ff */
[----:B------:R-:W-:Y:S01]  /*12800*/  FMUL.FTZ R132, R8, R132 ;  /* 0x0000008408847220 */ /* 0x000fe20000410000 */
[----:B------:R-:W-:Y:S01]  /*12810*/  LOP3.LUT P0, RZ, R11, 0x2, RZ, 0xc0, !PT ;  /* 0x000000020bff7812 */ /* 0x000fe2000780c0ff */
[----:B------:R-:W-:Y:S01]  /*12820*/  IMAD.U32 R11, R10, 0x2, R17 ;  /* 0x000000020a0b7824 */ /* 0x000fe200078e0011 */
[----:B------:R-:W1:Y:S01]  /*12830*/  @P2 MUFU.RCP R7, R5 ;  /* 0x0000000500072308 */ /* 0x000e620000001000 */
[----:B------:R-:W2:Y:S01]  /*12840*/  S2R R10, SR_TID.X ;  /* 0x00000000000a7919 */ /* 0x000ea20000002100 */
[----:B------:R-:W-:Y:S01]  /*12850*/  FMUL.FTZ R133, R8, R133 ;  /* 0x0000008508857220 */ /* 0x000fe20000410000 */
[----:B------:R-:W-:Y:S01]  /*12860*/  LOP3.LUT R14, R14, 0xc0, RZ, 0xc0, !PT ;  /* 0x000000c00e0e7812 */ /* 0x000fe200078ec0ff */
[----:B------:R-:W-:Y:S01]  /*12870*/  IMAD.SHL.U32 R15, R15, 0x8, RZ ;  /* 0x000000080f0f7824 */ /* 0x000fe200078e00ff */
[----:B------:R-:W-:Y:S01]  /*12880*/  ISETP.NE.U32.AND P1, PT, R16, 0x1, PT ;  /* 0x000000011000780c */ /* 0x000fe20003f25070 */
[----:B------:R-:W-:Y:S01]  /*12890*/  IMAD.MOV.U32 R8, RZ, RZ, -0x20 ;  /* 0xffffffe0ff087424 */ /* 0x000fe200078e00ff */
[----:B------:R-:W-:Y:S01]  /*128a0*/  LOP3.LUT R13, R13, 0x3fffff00, RZ, 0xc0, !PT ;  /* 0x3fffff000d0d7812 */ /* 0x000fe200078ec0ff */
[----:B------:R-:W-:Y:S01]  /*128b0*/  STS.64 [R11.X4], R144 ;  /* 0x000000900b007388 */ /* 0x000fe20000004a00 */
[----:B------:R-:W-:Y:S01]  /*128c0*/  LOP3.LUT R15, R14, 0x18, R15, 0xf8, !PT ;  /* 0x000000180e0f7812 */ /* 0x000fe200078ef80f */
[----:B------:R-:W3:Y:S01]  /*128d0*/  @P2 MUFU.LG2 R5, R5 ;  /* 0x0000000500052308 */ /* 0x000ee20000000c00 */
[----:B------:R-:W-:Y:S01]  /*128e0*/  SEL R16, R8, 0x20, !P1 ;  /* 0x0000002008107807 */ /* 0x000fe20004800000 */
[----:B------:R-:W-:Y:S01]  /*128f0*/  IMAD R18, R18, 0x20, R13 ;  /* 0x0000002012127824 */ /* 0x000fe200078e020d */
[----:B------:R-:W-:Y:S01]  /*12900*/  SHF.R.U32.HI R14, RZ, 0x3, R14 ;  /* 0x00000003ff0e7819 */ /* 0x000fe2000001160e */
[----:B------:R-:W4:Y:S01]  /*12910*/  S2R R8, SR_CTAID.Z ;  /* 0x0000000000087919 */ /* 0x000f220000002700 */
[----:B------:R-:W-:Y:S01]  /*12920*/  IADD3 R13, R9, -R20, RZ ;  /* 0x80000014090d7210 */ /* 0x000fe20007ffe0ff */
[----:B-1----:R-:W-:Y:S01]  /*12930*/  FMUL.FTZ R147, R7, R147 ;  /* 0x0000009307937220 */ /* 0x002fe20000410000 */
[----:B------:R-:W-:Y:S01]  /*12940*/  LOP3.LUT R14, R15, R14, RZ, 0x3c, !PT ;  /* 0x0000000e0f0e7212 */ /* 0x000fe200078e3cff */
[----:B------:R-:W-:Y:S01]  /*12950*/  IMAD.SHL.U32 R15, R11, 0x4, RZ ;  /* 0x000000040b0f7824 */ /* 0x000fe200078e00ff */
[----:B------:R-:W-:Y:S01]  /*12960*/  LOP3.LUT R3, R3, 0xffffffe0, RZ, 0xc0, !PT ;  /* 0xffffffe003037812 */ /* 0x000fe200078ec0ff */
[----:B------:R-:W-:-:S02]  /*12970*/  IMAD R13, R13, 0x4, R18 ;  /* 0x000000040d0d7824 */ /* 0x000fc400078e0212 */
[----:B------:R-:W-:Y:S01]  /*12980*/  FMUL.FTZ R146, R7, R146 ;  /* 0x0000009207927220 */ /* 0x000fe20000410000 */
[----:B------:R-:W-:Y:S01]  /*12990*/  IADD3 R33, R15, 0x40, RZ ;  /* 0x000000400f217810 */ /* 0x000fe20007ffe0ff */
[----:B------:R-:W-:Y:S01]  /*129a0*/  FMUL.FTZ R143, R7, R143 ;  /* 0x0000008f078f7220 */ /* 0x000fe20000410000 */
[----:B------:R-:W-:Y:S01]  /*129b0*/  @P0 IADD3 R33, R15, -0x40, RZ ;  /* 0xffffffc00f210810 */ /* 0x000fe20007ffe0ff */
[C---:B------:R-:W-:Y:S01]  /*129c0*/  FMUL.FTZ R142, R7.reuse, R142 ;  /* 0x0000008e078e7220 */ /* 0x040fe20000410000 */
[----:B------:R1:W-:Y:S01]  /*129d0*/  STS.64 [R11.X4+0x400], R146 ;  /* 0x000400920b007388 */ /* 0x0003e20000004a00 */
[C---:B------:R-:W-:Y:S01]  /*129e0*/  FMUL.FTZ R139, R7.reuse, R139 ;  /* 0x0000008b078b7220 */ /* 0x040fe20000410000 */
[----:B--2---:R-:W-:Y:S01]  /*129f0*/  SHF.R.S32.HI R35, RZ, 0x1f, R10 ;  /* 0x0000001fff237819 */ /* 0x004fe2000001140a */
[----:B------:R-:W-:Y:S01]  /*12a00*/  FMUL.FTZ R138, R7, R138 ;  /* 0x0000008a078a7220 */ /* 0x000fe20000410000 */
[----:B------:R-:W-:Y:S01]  /*12a10*/  IADD3 R3, -R3, R4, RZ ;  /* 0x0000000403037210 */ /* 0x000fe20007ffe1ff */
[----:B------:R-:W-:-:S02]  /*12a20*/  FMUL.FTZ R135, R7, R135 ;  /* 0x0000008707877220 */ /* 0x000fc40000410000 */
[----:B------:R-:W-:Y:S01]  /*12a30*/  FMUL.FTZ R134, R7, R134 ;  /* 0x0000008607867220 */ /* 0x000fe20000410000 */
[----:B------:R-:W-:Y:S01]  /*12a40*/  LOP3.LUT P0, RZ, R3, 0x3, RZ, 0xc0, !PT ;  /* 0x0000000303ff7812 */ /* 0x000fe2000780c0ff */
[----:B------:R-:W-:Y:S01]  /*12a50*/  IMAD.IADD R7, R13, 0x1, R14 ;  /* 0x000000010d077824 */ /* 0x000fe200078e020e */
[----:B------:R-:W-:Y:S01]  /*12a60*/  IADD3 R14, R15, R16, RZ ;  /* 0x000000100f0e7210 */ /* 0x000fe20007ffe0ff */
[----:B------:R-:W2:Y:S01]  /*12a70*/  S2R R13, SR_CTAID.Y ;  /* 0x00000000000d7919 */ /* 0x000ea20000002600 */
[----:B------:R-:W-:Y:S02]  /*12a80*/  IMAD.IADD R32, R16, 0x1, R33 ;  /* 0x0000000110207824 */ /* 0x000fe400078e0221 */
[----:B---3--:R-:W-:Y:S01]  /*12a90*/  @P2 FMUL.FTZ R5, R5, 0.69314718246459960938 ;  /* 0x3f31721805052820 */ /* 0x008fe20000410000 */
[----:B------:R-:W-:Y:S01]  /*12aa0*/  STS.64 [R14], R140 ;  /* 0x0000008c0e007388 */ /* 0x000fe20000000a00 */
[----:B------:R-:W-:-:S03]  /*12ab0*/  IMAD.MOV.U32 R3, RZ, RZ, -0x800000 ;  /* 0xff800000ff037424 */ /* 0x000fc600078e00ff */
[----:B------:R3:W-:Y:S04]  /*12ac0*/  STS.64 [R14+0x400], R142 ;  /* 0x0004008e0e007388 */ /* 0x0007e80000000a00 */
[----:B------:R-:W-:Y:S04]  /*12ad0*/  STS.64 [R33], R136 ;  /* 0x0000008821007388 */ /* 0x000fe80000000a00 */
[----:B------:R5:W-:Y:S01]  /*12ae0*/  STS.64 [R33+0x400], R138 ;  /* 0x0004008a21007388 */ /* 0x000be20000000a00 */
[----:B-1----:R-:W-:-:S03]  /*12af0*/  LEA.HI R11, R35, R10, RZ, 0x5 ;  /* 0x0000000a230b7211 */ /* 0x002fc600078f28ff */
[----:B------:R-:W1:Y:S04]  /*12b00*/  S2R R15, SR_CTAID.X ;  /* 0x00000000000f7919 */ /* 0x000e680000002500 */
[----:B------:R-:W-:Y:S01]  /*12b10*/  STS.64 [R32], R132 ;  /* 0x0000008420007388 */ /* 0x000fe20000000a00 */
[----:B--2---:R-:W-:-:S03]  /*12b20*/  IMAD R13, R13, c[0x0][0x210], R234 ;  /* 0x000084000d0d7a24 */ /* 0x004fc600078e02ea */
[----:B------:R-:W-:Y:S04]  /*12b30*/  STS.64 [R32+0x400], R134 ;  /* 0x0004008620007388 */ /* 0x000fe80000000a00 */
[----:B------:R-:W-:Y:S01]  /*12b40*/  BAR.SYNC.DEFER_BLOCKING 0x0 ;  /* 0x0000000000007b1d */ /* 0x000fe20000010000 */
[----:B---3--:R-:W-:Y:S01]  /*12b50*/  SHF.R.S32.HI R14, RZ, 0x5, R11 ;  /* 0x00000005ff0e7819 */ /* 0x008fe2000001140b */
[----:B-----5:R-:W-:Y:S02]  /*12b60*/  IMAD.MOV R33, RZ, RZ, -R234 ;  /* 0x000000ffff217224 */ /* 0x020fe400078e0aea */
[----:B-1----:R-:W-:Y:S02]  /*12b70*/  IMAD.SHL.U32 R15, R15, 0x40, RZ ;  /* 0x000000400f0f7824 */ /* 0x002fe400078e00ff */
[----:B----4-:R-:W-:Y:S01]  /*12b80*/  IMAD R8, R33, c[0x0][0x1c0], R8 ;  /* 0x0000700021087a24 */ /* 0x010fe200078e0208 */
[----:B------:R-:W-:-:S02]  /*12b90*/  LOP3.LUT R33, R11, 0xffffffe0, RZ, 0xc0, !PT ;  /* 0xffffffe00b217812 */ /* 0x000fc400078ec0ff */
[----:B------:R-:W-:Y:S01]  /*12ba0*/  SHF.R.S32.HI R11, RZ, 0x1f, R14 ;  /* 0x0000001fff0b7819 */ /* 0x000fe2000001140e */
[----:B------:R-:W-:Y:S02]  /*12bb0*/  IMAD R8, R13, c[0x0][0x1c0], R8 ;  /* 0x000070000d087a24 */ /* 0x000fe400078e0208 */
[----:B------:R-:W-:Y:S01]  /*12bc0*/  IMAD.IADD R33, R10, 0x1, -R33 ;  /* 0x000000010a217824 */ /* 0x000fe200078e0a21 */
[----:B------:R-:W-:Y:S01]  /*12bd0*/  LEA.HI R11, R11, R14, RZ, 0x2 ;  /* 0x0000000e0b0b7211 */ /* 0x000fe200078f10ff */
[----:B------:R-:W-:Y:S01]  /*12be0*/  @P3 FMUL.FTZ R13, R6, 0.69314718246459960938 ;  /* 0x3f317218060d3820 */ /* 0x000fe20000410000 */
[----:B------:R-:W1:Y:S01]  /*12bf0*/  LDS.128 R24, [R7.X4] ;  /* 0x0000000007187984 */ /* 0x000e620000004c00 */
[----:B------:R-:W-:Y:S01]  /*12c00*/  IMAD R8, R8, c[0x0][0x214], R15 ;  /* 0x0000850008087a24 */ /* 0x000fe200078e020f */
[----:B------:R-:W-:Y:S01]  /*12c10*/  SHF.R.S32.HI R4, RZ, 0x1f, R33 ;  /* 0x0000001fff047819 */ /* 0x000fe20000011421 */
[----:B------:R-:W-:Y:S01]  /*12c20*/  @P3 FFMA.FTZ R3, R2, c[0x0][0x238], R13 ;  /* 0x00008e0002033a23 */ /* 0x000fe2000001000d */
[----:B------:R-:W-:Y:S01]  /*12c30*/  LOP3.LUT R11, R11, 0xfffffffc, RZ, 0xc0, !PT ;  /* 0xfffffffc0b0b7812 */ /* 0x000fe200078ec0ff */
[----:B------:R-:W2:Y:S01]  /*12c40*/  LDS.128 R20, [R7.X4+0x800] ;  /* 0x0008000007147984 */ /* 0x000ea20000004c00 */
[----:B------:R-:W-:Y:S01]  /*12c50*/  LEA.HI R4, R4, R33, RZ, 0x2 ;  /* 0x0000002104047211 */ /* 0x000fe200078f10ff */
[----:B------:R-:W-:-:S02]  /*12c60*/  IMAD.SHL.U32 R6, R9, 0x4, RZ ;  /* 0x0000000409067824 */ /* 0x000fc400078e00ff */
[----:B------:R-:W-:Y:S01]  /*12c70*/  IMAD.IADD R11, R14, 0x1, -R11 ;  /* 0x000000010e0b7824 */ /* 0x000fe200078e0a0b */
[----:B------:R-:W-:Y:S01]  /*12c80*/  SHF.R.S32.HI R4, RZ, 0x2, R4 ;  /* 0x00000002ff047819 */ /* 0x000fe20000011404 */
[----:B------:R-:W3:Y:S04]  /*12c90*/  LDS.128 R16, [R7.X4+0x1000] ;  /* 0x0010000007107984 */ /* 0x000ee80000004c00 */
[----:B------:R4:W1:Y:S01]  /*12ca0*/  LDS.128 R28, [R7.X4+0x1800] ;  /* 0x00180000071c7984 */ /* 0x0008620000004c00 */
[----:B------:R-:W-:Y:S01]  /*12cb0*/  IMAD R4, R11, 0x10, R4 ;  /* 0x000000100b047824 */ /* 0x000fe200078e0204 */
[----:B----4-:R-:W-:Y:S01]  /*12cc0*/  MOV R7, 0xff800000 ;  /* 0xff80000000077802 */ /* 0x010fe20000000f00 */
[----:B------:R-:W-:Y:S01]  /*12cd0*/  @P2 FFMA.FTZ R7, R0, c[0x0][0x238], R5 ;  /* 0x00008e0000072a23 */ /* 0x000fe20000010005 */
[----:B------:R-:W-:Y:S05]  /*12ce0*/  @P0 BRA `(.L_x_1149) ;  /* 0x000000a000000947 */ /* 0x000fea0003800000 */
[----:B------:R-:W-:Y:S02]  /*12cf0*/  IADD3 R2, R4, 0x8, RZ ;  /* 0x0000000804027810 */ /* 0x000fe40007ffe0ff */
[----:B------:R-:W-:-:S02]  /*12d00*/  SHF.R.S32.HI R5, RZ, 0x1f, R4 ;  /* 0x0000001fff057819 */ /* 0x000fc40000011404 */
[----:B------:R-:W-:Y:S02]  /*12d10*/  IADD3 R0, P0, R8, R4, RZ ;  /* 0x0000000408007210 */ /* 0x000fe40007f1e0ff */
[-C--:B------:R-:W-:Y:S02]  /*12d20*/  ISETP.GE.AND P2, PT, R4, R229.reuse, PT ;  /* 0x000000e50400720c */ /* 0x080fe40003f46270 */
[----:B------:R-:W-:Y:S02]  /*12d30*/  ISETP.GE.AND P1, PT, R2, R229, PT ;  /* 0x000000e50200720c */ /* 0x000fe40003f26270 */
[----:B------:R-:W-:Y:S02]  /*12d40*/  LEA.HI.X.SX32 R5, R8, R5, 0x1, P0 ;  /* 0x0000000508057211 */ /* 0x000fe400000f0eff */
[----:B------:R-:W-:-:S04]  /*12d50*/  LEA R4, P0, R0, c[0x0][0x208], 0x2 ;  /* 0x0000820000047a11 */ /* 0x000fc800078010ff */
[----:B------:R-:W-:-:S05]  /*12d60*/  LEA.HI.X R5, R0, c[0x0][0x20c], R5, 0x2, P0 ;  /* 0x0000830000057a11 */ /* 0x000fca00000f1405 */
[----:B------:R4:W-:Y:S04]  /*12d70*/  @!P2 STG.E [R4.64], R3 ;  /* 0x000000030400a986 */ /* 0x0009e8000c101906 */
[----:B------:R4:W-:Y:S02]  /*12d80*/  @!P1 STG.E [R4.64+0x20], R7 ;  /* 0x0000200704009986 */ /* 0x0009e4000c101906 */
.L_x_1149:
[----:B------:R-:W-:Y:S05]  /*12d90*/  BSYNC B0 ;  /* 0x0000000000007941 */ /* 0x000fea0003800000 */
.L_x_1148:
[--C-:B----4-:R-:W-:Y:S01]  /*12da0*/  SHF.R.S32.HI R7, RZ, 0x1f, R6.reuse ;  /* 0x0000001fff077819 */ /* 0x110fe20000011406 */
[----:B------:R-:W-:Y:S01]  /*12db0*/  IMAD R8, R8, c[0x0][0x22c], RZ ;  /* 0x00008b0008087a24 */ /* 0x000fe200078e02ff */
[----:B------:R-:W-:Y:S02]  /*12dc0*/  ISETP.GE.AND P1, PT, R6, c[0x0][0x220], PT ;  /* 0x0000880006007a0c */ /* 0x000fe40003f26270 */
[C---:B------:R-:W-:Y:S01]  /*12dd0*/  IADD3 R2, R12.reuse, 0x10, RZ ;  /* 0x000000100c027810 */ /* 0x040fe20007ffe0ff */
[C---:B------:R-:W-:Y:S01]  /*12de0*/  IMAD.WIDE R4, R12.reuse, 0x20, R6 ;  /* 0x000000200c047825 */ /* 0x040fe200078e0206 */
[----:B------:R-:W-:-:S02]  /*12df0*/  IADD3 R0, R12, 0x20, RZ ;  /* 0x000000200c007810 */ /* 0x000fc40007ffe0ff */
[CC--:B------:R-:W-:Y:S02]  /*12e00*/  ISETP.GE.OR P4, PT, R12.reuse, R229.reuse, P1 ;  /* 0x000000e50c00720c */ /* 0x0c0fe40000f86670 */
[----:B------:R-:W-:Y:S02]  /*12e10*/  IADD3 R12, R12, 0x30, RZ ;  /* 0x000000300c0c7810 */ /* 0x000fe40007ffe0ff */
[----:B------:R-:W-:Y:S02]  /*12e20*/  IADD3 R3, P0, R8, R4, RZ ;  /* 0x0000000408037210 */ /* 0x000fe40007f1e0ff */
[-C--:B------:R-:W-:Y:S02]  /*12e30*/  ISETP.GE.OR P3, PT, R2, R229.reuse, P1 ;  /* 0x000000e50200720c */ /* 0x080fe40000f66670 */
[-C--:B------:R-:W-:Y:S02]  /*12e40*/  ISETP.GE.OR P2, PT, R0, R229.reuse, P1 ;  /* 0x000000e50000720c */ /* 0x080fe40000f46670 */
[----:B------:R-:W-:-:S02]  /*12e50*/  ISETP.GE.OR P1, PT, R12, R229, P1 ;  /* 0x000000e50c00720c */ /* 0x000fc40000f26670 */
[----:B------:R-:W-:Y:S02]  /*12e60*/  LEA.HI.X.SX32 R8, R8, R5, 0x1, P0 ;  /* 0x0000000508087211 */ /* 0x000fe400000f0eff */
[----:B------:R-:W-:-:S04]  /*12e70*/  LEA R2, P0, R3, c[0x0][0x1d8], 0x2 ;  /* 0x0000760003027a11 */ /* 0x000fc800078010ff */
[----:B------:R-:W-:-:S05]  /*12e80*/  LEA.HI.X R3, R3, c[0x0][0x1dc], R8, 0x2, P0 ;  /* 0x0000770003037a11 */ /* 0x000fca00000f1408 */
[----:B--2---:R2:W-:Y:S04]  /*12e90*/  @!P3 STG.E.128 [R2.64+0x800], R20 ;  /* 0x000800140200b986 */ /* 0x0045e8000c101d06 */
[----:B---3--:R2:W-:Y:S04]  /*12ea0*/  @!P2 STG.E.128 [R2.64+0x1000], R16 ;  /* 0x001000100200a986 */ /* 0x0085e8000c101d06 */
[----:B-1----:R2:W-:Y:S04]  /*12eb0*/  @!P4 STG.E.64 [R2.64], R24 ;  /* 0x000000180200c986 */ /* 0x0025e8000c101b06 */
[----:B------:R2:W-:Y:S01]  /*12ec0*/  @!P4 STG.E.64 [R2.64+0x8], R26 ;  /* 0x0000081a0200c986 */ /* 0x0005e2000c101b06 */
[----:B------:R-:W-:Y:S05]  /*12ed0*/  @P1 EXIT ;  /* 0x000000000000194d */ /* 0x000fea0003800000 */
[----:B------:R-:W-:Y:S01]  /*12ee0*/  STG.E.128 [R2.64+0x1800], R28 ;  /* 0x0018001c02007986 */ /* 0x000fe2000c101d06 */
[----:B------:R-:W-:Y:S05]  /*12ef0*/  EXIT ;  /* 0x000000000000794d */ /* 0x000fea0003800000 */
.L_x_1150:
        /* <DEDUP_REMOVED lines=16> */
.L_x_5194:


//--------------------- .text._ZN5flash24flash_fwd_splitkv_kernelI23Flash_fwd_kernel_traitsILi32ELi64ELi256ELi4ELb0ELb0EN7cutlass10bfloat16_tE19Flash_kernel_traitsILi32ELi64ELi256ELi4ES3_EELb1ELb0ELb0ELb0ELb0ELb1ELb1ELb0EEEvNS_16Flash_fwd_paramsE --------------------------
	.section	.text._ZN5flash24flash_fwd_splitkv_kernelI23Flash_fwd_kernel_traitsILi32ELi64ELi256ELi4ELb0ELb0EN7cutlass10bfloat16_tE19Flash_kernel_traitsILi32ELi64ELi256ELi4ES3_EELb1ELb0ELb0ELb0ELb0ELb1ELb1ELb0EEEvNS_16Flash_fwd_paramsE,"ax",@progbits
	.sectioninfo	@"SHI_REGISTERS=255"
	.align	128
        .global         _ZN5flash24flash_fwd_splitkv_kernelI23Flash_fwd_kernel_traitsILi32ELi64ELi256ELi4ELb0ELb0EN7cutlass10bfloat16_tE19Flash_kernel_traitsILi32ELi64ELi256ELi4ES3_EELb1ELb0ELb0ELb0ELb0ELb1ELb1ELb0EEEvNS_16Flash_fwd_paramsE
        .type           _ZN5flash24flash_fwd_splitkv_kernelI23Flash_fwd_kernel_traitsILi32ELi64ELi256ELi4ELb0ELb0EN7cutlass10bfloat16_tE19Flash_kernel_traitsILi32ELi64ELi256ELi4ES3_EELb1ELb0ELb0ELb0ELb0ELb1ELb1ELb0EEEvNS_16Flash_fwd_paramsE,@function
        .size           _ZN5flash24flash_fwd_splitkv_kernelI23Flash_fwd_kernel_traitsILi32ELi64ELi256ELi4ELb0ELb0EN7cutlass10bfloat16_tE19Flash_kernel_traitsILi32ELi64ELi256ELi4ES3_EELb1ELb0ELb0ELb0ELb0ELb1ELb1ELb0EEEvNS_16Flash_fwd_paramsE,(.L_x_5195 - _ZN5flash24flash_fwd_splitkv_kernelI23Flash_fwd_kernel_traitsILi32ELi64ELi256ELi4ELb0ELb0EN7cutlass10bfloat16_tE19Flash_kernel_traitsILi32ELi64ELi256ELi4ES3_EELb1ELb0ELb0ELb0ELb0ELb1ELb1ELb0EEEvNS_16Flash_fwd_paramsE)
        .other          _ZN5flash24flash_fwd_splitkv_kernelI23Flash_fwd_kernel_traitsILi32ELi64ELi256ELi4ELb0ELb0EN7cutlass10bfloat16_tE19Flash_kernel_traitsILi32ELi64ELi256ELi4ES3_EELb1ELb0ELb0ELb0ELb0ELb1ELb1ELb0EEEvNS_16Flash_fwd_paramsE,@"STO_CUDA_ENTRY STV_DEFAULT"
_ZN5flash24flash_fwd_splitkv_kernelI23Flash_fwd_kernel_traitsILi32ELi64ELi256ELi4ELb0ELb0EN7cutlass10bfloat16_tE19Flash_kernel_traitsILi32ELi64ELi256ELi4ES3_EELb1ELb0ELb0ELb0ELb0ELb1ELb1ELb0EEEvNS_16Flash_fwd_paramsE:
.text._ZN5flash24flash_fwd_splitkv_kernelI23Flash_fwd_kernel_traitsILi32ELi64ELi256ELi4ELb0ELb0EN7cutlass10bfloat16_tE19Flash_kernel_traitsILi32ELi64ELi256ELi4ES3_EELb1ELb0ELb0ELb0ELb0ELb1ELb1ELb0EEEvNS_16Flash_fwd_paramsE:
[----:B------:R-:W-:Y:S02]  /*0000*/  MOV R1, c[0x0][0x28] ;  /* 0x00000a0000017a02 */ /* 0x000fe40000000f00 */
[----:B------:R-:W1:Y:S01]  /*0010*/  I2F.U32.RP R2, c[0x0][0x1c0] ;  /* 0x0000700000027b06 */ /* 0x000e620000209000 */
[----:B------:R-:W2:Y:S01]  /*0020*/  S2R R25, SR_CTAID.Z ;  /* 0x0000000000197919 */ /* 0x000ea20000002700 */
[----:B------:R-:W-:Y:S01]  /*0030*/  ISETP.NE.U32.AND P1, PT, RZ, c[0x0][0x1c0], PT ;  /* 0x00007000ff007a0c */ /* 0x000fe20003f25070 */
[----:B------:R-:W-:Y:S01]  /*0040*/  IMAD.MOV.U32 R9, RZ, RZ, 0x4 ;  /* 0x00000004ff097424 */ /* 0x000fe200078e00ff */
[----:B------:R-:W-:Y:S01]  /*0050*/  ULDC.64 UR6, c[0x0][0x118] ;  /* 0x0000460000067ab9 */ /* 0x000fe20000000a00 */
[----:B------:R-:W-:Y:S01]  /*0060*/  IMAD.MOV.U32 R14, RZ, RZ, -0x1 ;  /* 0xffffffffff0e7424 */ /* 0x000fe200078e00ff */
[----:B------:R-:W-:Y:S02]  /*0070*/  IADD3 R1, R1, -0x8, RZ ;  /* 0xfffffff801017810 */ /* 0x000fe40007ffe0ff */
[----:B-1----:R-:W1:Y:S02]  /*0080*/  MUFU.RCP R2, R2 ;  /* 0x0000000200027308 */ /* 0x002e640000001000 */
[----:B-1----:R-:W-:-:S06]  /*0090*/  IADD3 R2, R2, 0xffffffe, RZ ;  /* 0x0ffffffe02027810 */ /* 0x002fcc0007ffe0ff */
[----:B------:R-:W1:Y:S02]  /*00a0*/  F2I.FTZ.U32.TRUNC.NTZ R3, R2 ;  /* 0x0000000200037305 */ /* 0x000e64000021f000 */
[----:B-1----:R-:W-:Y:S02]  /*00b0*/  IMAD.MOV R0, RZ, RZ, -R3 ;  /* 0x000000ffff007224 */ /* 0x002fe400078e0a03 */
[----:B------:R-:W-:Y:S02]  /*00c0*/  IMAD.MOV.U32 R2, RZ, RZ, RZ ;  /* 0x000000ffff027224 */ /* 0x000fe400078e00ff */
[----:B------:R-:W-:-:S04]  /*00d0*/  IMAD R0, R0, c[0x0][0x1c0], RZ ;  /* 0x0000700000007a24 */ /* 0x000fc800078e02ff */
[----:B------:R-:W-:-:S06]  /*00e0*/  IMAD.HI.U32 R2, R3, R0, R2 ;  /* 0x0000000003027227 */ /* 0x000fcc00078e0002 */
[----:B--2---:R-:W-:Y:S02]  /*00f0*/  IMAD.HI.U32 R242, R2, R25, RZ ;  /* 0x0000001902f27227 */ /* 0x004fe400078e00ff */
[----:B------:R-:W1:Y:S02]  /*0100*/  LDC.U8 R2, c[0x0][0x312] ;  /* 0x0000c480ff027b82 */ /* 0x000e640000000000 */
[----:B------:R-:W-:-:S04]  /*0110*/  IMAD.MOV R0, RZ, RZ, -R242 ;  /* 0x000000ffff007224 */ /* 0x000fc800078e0af2 */
[----:B------:R-:W-:-:S05]  /*0120*/  IMAD R0, R0, c[0x0][0x1c0], R25 ;  /* 0x0000700000007a24 */ /* 0x000fca00078e0219 */
[----:B------:R-:W-:-:S13]  /*0130*/  ISETP.GE.U32.AND P2, PT, R0, c[0x0][0x1c0], PT ;  /* 0x0000700000007a0c */ /* 0x000fda0003f46070 */
[----:B------:R-:W-:Y:S02]  /*0140*/  @P2 IADD3 R0, R0, -c[0x0][0x1c0], RZ ;  /* 0x8000700000002a10 */ /* 0x000fe40007ffe0ff */
[----:B------:R-:W-:Y:S02]  /*0150*/  @P2 IADD3 R242, R242, 0x1, RZ ;  /* 0x00000001f2f22810 */ /* 0x000fe40007ffe0ff */
[----:B------:R-:W-:Y:S02]  /*0160*/  ISETP.GE.U32.AND P0, PT, R0, c[0x0][0x1c0], PT ;  /* 0x0000700000007a0c */ /* 0x000fe40003f06070 */
[----:B------:R-:W-:Y:S02]  /*0170*/  ISETP.NE.U32.AND P2, PT, RZ, c[0x0][0x240], PT ;  /* 0x00009000ff007a0c */ /* 0x000fe40003f45070 */
[----:B-1----:R-:W-:Y:S02]  /*0180*/  ISETP.NE.AND P3, PT, R2, RZ, PT ;  /* 0x000000ff0200720c */ /* 0x002fe40003f65270 */
        /* <DEDUP_REMOVED lines=10> */
[----:B------:R1:W2:Y:S04]  /*0230*/  @P2 LDG.E R14, [R2.64] ;  /* 0x00000006020e2981 */ /* 0x0002a8000c1e1900 */
[----:B------:R1:W2:Y:S01]  /*0240*/  @P2 LDG.E R4, [R2.64+0x4] ;  /* 0x0000040602042981 */ /* 0x0002a2000c1e1900 */
[----:B------:R-:W-:-:S04]  /*0250*/  IMAD.MOV.U32 R10, RZ, RZ, RZ ;  /* 0x000000ffff0a7224 */ /* 0x000fc800078e00ff */
[----:B------:R3:W5:Y:S04]  /*0260*/  @!P1 LDG.E R8, [R6.64] ;  /* 0x0000000606089981 */ /* 0x000768000c1e1900 */
[----:B------:R-:W4:Y:S04]  /*0270*/  S2R R15, SR_CTAID.X ;  /* 0x00000000000f7919 */ /* 0x000f280000002500 */
[----:B------:R-:W2:Y:S04]  /*0280*/  S2R R11, SR_CTAID.Y ;  /* 0x00000000000b7919 */ /* 0x000ea80000002600 */
[----:B------:R-:W2:Y:S01]  /*0290*/  S2R R68, SR_TID.X ;  /* 0x0000000000447919 */ /* 0x000ea20000002100 */
[----:B-1----:R-:W-:-:S05]  /*02a0*/  @P0 IMAD.WIDE R2, R242, R9, c[0x0][0x250] ;  /* 0x00009400f2020625 */ /* 0x002fca00078e0209 */
[----:B------:R3:W5:Y:S01]  /*02b0*/  @P0 LDG.E R10, [R2.64] ;  /* 0x00000006020a0981 */ /* 0x000762000c1e1900 */
[----:B------:R-:W-:-:S04]  /*02c0*/  ISETP.NE.U32.AND P0, PT, RZ, c[0x0][0x248], PT ;  /* 0x00009200ff007a0c */ /* 0x000fc80003f05070 */
[----:B------:R-:W-:Y:S01]  /*02d0*/  ISETP.NE.AND.EX P0, PT, RZ, c[0x0][0x24c], PT, P0 ;  /* 0x00009300ff007a0c */ /* 0x000fe20003f05300 */
[----:B------:R-:W-:-:S04]  /*02e0*/  IMAD.MOV R0, RZ, RZ, -R242 ;  /* 0x000000ffff007224 */ /* 0x000fc800078e0af2 */
[----:B------:R-:W-:Y:S02]  /*02f0*/  IMAD R25, R0, c[0x0][0x1c0], R25 ;  /* 0x0000700000197a24 */ /* 0x000fe400078e0219 */
[----:B--2---:R-:W-:Y:S02]  /*0300*/  @P2 IMAD.IADD R60, R4, 0x1, -R14 ;  /* 0x00000001043c2824 */ /* 0x004fe400078e0a0e */
[----:B------:R-:W-:-:S04]  /*0310*/  @!P2 IMAD.MOV.U32 R60, RZ, RZ, c[0x0][0x214] ;  /* 0x00008500ff3ca624 */ /* 0x000fc800078e00ff */
[----:B------:R-:W-:Y:S05]  /*0320*/  @!P0 BRA `(.L_x_1151) ;  /* 0x0000004000008947 */ /* 0x000fea0003800000 */
[----:B---34-:R-:W2:Y:S02]  /*0330*/  @P3 LDG.E R0, [R6.64+0x4] ;  /* 0x0000040606003981 */ /* 0x018ea4000c1e1900 */
[----:B--2--5:R-:W-:-:S06]  /*0340*/  @P3 IADD3 R4, R0, -R8, RZ ;  /* 0x8000000800043210 */ /* 0x024fcc0007ffe0ff */
[----:B------:R1:W5:Y:S01]  /*0350*/  @!P3 LDG.E R4, [R6.64] ;  /* 0x000000060604b981 */ /* 0x000362000c1e1900 */
[----:B------:R-:W-:Y:S05]  /*0360*/  BRA `(.L_x_1152) ;  /* 0x0000001000007947 */ /* 0x000fea0003800000 */
.L_x_1151:
[----:B---34-:R-:W-:Y:S02]  /*0370*/  MOV R4, c[0x0][0x218] ;  /* 0x0000860000047a02 */ /* 0x018fe40000000f00 */
.L_x_1152:
        /* <DEDUP_REMOVED lines=12> */
[----:B-1----:R-:W-:Y:S01]  /*0440*/  IABS R6, c[0x0][0x10] ;  /* 0x0000040000067a13 */ /* 0x002fe20000000000 */
[----:B------:R-:W-:-:S03]  /*0450*/  IMAD.MOV.U32 R0, RZ, RZ, c[0x0][0x218] ;  /* 0x00008600ff007624 */ /* 0x000fc600078e00ff */
[----:B------:R-:W1:Y:S02]  /*0460*/  I2F.RP R2, R6 ;  /* 0x0000000600027306 */ /* 0x000e640000209400 */
[----:B------:R-:W-:-:S06]  /*0470*/  IADD3 R0, R0, 0xff, RZ ;  /* 0x000000ff00007810 */ /* 0x000fcc0007ffe0ff */
[----:B-1----:R-:W1:Y:S02]  /*0480*/  MUFU.RCP R2, R2 ;  /* 0x0000000200027308 */ /* 0x002e640000001000 */
[----:B-1----:R-:W-:-:S06]  /*0490*/  IADD3 R2, R2, 0xffffffe, RZ ;  /* 0x0ffffffe02027810 */ /* 0x002fcc0007ffe0ff */
[----:B------:R1:W2:Y:S02]  /*04a0*/  F2I.FTZ.U32.TRUNC.NTZ R3, R2 ;  /* 0x0000000200037305 */ /* 0x0002a4000021f000 */
[----:B-1----:R-:W-:-:S04]  /*04b0*/  SHF.R.S32.HI R2, RZ, 0x1f, R0 ;  /* 0x0000001fff027819 */ /* 0x002fc80000011400 */
[----:B------:R-:W-:Y:S01]  /*04c0*/  LEA.HI R0, R2, R0, RZ, 0x8 ;  /* 0x0000000002007211 */ /* 0x000fe200078f40ff */
[----:B--2---:R-:W-:-:S03]  /*04d0*/  IMAD.MOV R2, RZ, RZ, -R3 ;  /* 0x000000ffff027224 */ /* 0x004fc600078e0a03 */
[----:B------:R-:W-:-:S04]  /*04e0*/  LEA.HI.SX32 R0, R0, c[0x0][0x10], 0x18 ;  /* 0x0000040000007a11 */ /* 0x000fc800078fc2ff */
[----:B------:R-:W-:Y:S01]  /*04f0*/  IADD3 R4, R0, -0x1, RZ ;  /* 0xffffffff00047810 */ /* 0x000fe20007ffe0ff */
[----:B------:R-:W-:Y:S02]  /*0500*/  IMAD R0, R2, R6, RZ ;  /* 0x0000000602007224 */ /* 0x000fe400078e02ff */
[----:B------:R-:W-:Y:S01]  /*0510*/  IMAD.MOV.U32 R2, RZ, RZ, RZ ;  /* 0x000000ffff027224 */ /* 0x000fe200078e00ff */
[----:B------:R-:W-:-:S03]  /*0520*/  IABS R5, R4 ;  /* 0x0000000400057213 */ /* 0x000fc60000000000 */
[----:B------:R-:W-:-:S04]  /*0530*/  IMAD.HI.U32 R0, R3, R0, R2 ;  /* 0x0000000003007227 */ /* 0x000fc800078e0002 */
[----:B------:R-:W-:-:S04]  /*0540*/  IMAD.MOV.U32 R2, RZ, RZ, R5 ;  /* 0x000000ffff027224 */ /* 0x000fc800078e0005 */
[----:B------:R-:W-:-:S04]  /*0550*/  IMAD.HI.U32 R0, R0, R2, RZ ;  /* 0x0000000200007227 */ /* 0x000fc800078e00ff */
[----:B------:R-:W-:-:S04]  /*0560*/  IMAD.MOV R3, RZ, RZ, -R0 ;  /* 0x000000ffff037224 */ /* 0x000fc800078e0a00 */
[----:B------:R-:W-:Y:S01]  /*0570*/  IMAD R2, R6, R3, R2 ;  /* 0x0000000306027224 */ /* 0x000fe200078e0202 */
[----:B------:R-:W-:-:S04]  /*0580*/  IADD3 R3, R47, 0xff, RZ ;  /* 0x000000ff2f037810 */ /* 0x000fc80007ffe0ff */
[----:B------:R-:W-:-:S13]  /*0590*/  ISETP.GT.U32.AND P1, PT, R6, R2, PT ;  /* 0x000000020600720c */ /* 0x000fda0003f24070 */
[----:B------:R-:W-:Y:S01]  /*05a0*/  @!P1 IMAD.IADD R2, R2, 0x1, -R6 ;  /* 0x0000000102029824 */ /* 0x000fe200078e0a06 */
[----:B------:R-:W-:Y:S02]  /*05b0*/  @!P1 IADD3 R0, R0, 0x1, RZ ;  /* 0x0000000100009810 */ /* 0x000fe40007ffe0ff */
[----:B------:R-:W-:Y:S02]  /*05c0*/  ISETP.NE.AND P1, PT, RZ, c[0x0][0x10], PT ;  /* 0x00000400ff007a0c */ /* 0x000fe40003f25270 */
[----:B------:R-:W-:Y:S02]  /*05d0*/  ISETP.GE.U32.AND P2, PT, R2, R6, PT ;  /* 0x000000060200720c */ /* 0x000fe40003f46070 */
[----:B------:R-:W-:Y:S02]  /*05e0*/  LOP3.LUT R2, R4, c[0x0][0x10], RZ, 0x3c, !PT ;  /* 0x0000040004027a12 */ /* 0x000fe400078e3cff */
[----:B------:R-:W-:Y:S02]  /*05f0*/  SHF.R.S32.HI R4, RZ, 0x1f, R3 ;  /* 0x0000001fff047819 */ /* 0x000fe40000011403 */
[----:B------:R-:W-:-:S02]  /*0600*/  ISETP.GE.AND P0, PT, R2, RZ, PT ;  /* 0x000000ff0200720c */ /* 0x000fc40003f06270 */
[----:B------:R-:W-:Y:S02]  /*0610*/  IADD3 R2, -R60, 0x13f, R69 ;  /* 0x0000013f3c027810 */ /* 0x000fe40007ffe145 */
[----:B------:R-:W-:Y:S02]  /*0620*/  LEA.HI R4, R4, R3, RZ, 0x8 ;  /* 0x0000000304047211 */ /* 0x000fe400078f40ff */
[----:B------:R-:W-:Y:S02]  /*0630*/  IADD3 R2, R2, c[0x0][0x2e8], R47 ;  /* 0x0000ba0002027a10 */ /* 0x000fe40007ffe02f */
[----:B------:R-:W-:Y:S02]  /*0640*/  @P2 IADD3 R0, R0, 0x1, RZ ;  /* 0x0000000100002810 */ /* 0x000fe40007ffe0ff */
[----:B------:R-:W-:Y:S02]  /*0650*/  SHF.R.S32.HI R3, RZ, 0x1f, R2 ;  /* 0x0000001fff037819 */ /* 0x000fe40000011402 */
[----:B------:R-:W-:Y:S01]  /*0660*/  SHF.R.S32.HI R4, RZ, 0x8, R4 ;  /* 0x00000008ff047819 */ /* 0x000fe20000011404 */
[----:B------:R-:W-:Y:S01]  /*0670*/  @!P0 IMAD.MOV R0, RZ, RZ, -R0 ;  /* 0x000000ffff008224 */ /* 0x000fe200078e0a00 */
[----:B------:R-:W-:-:S02]  /*0680*/  @!P1 LOP3.LUT R0, RZ, c[0x0][0x10], RZ, 0x33, !PT ;  /* 0x00000400ff009a12 */ /* 0x000fc400078e33ff */
[----:B------:R-:W-:-:S03]  /*0690*/  LEA.HI R2, R3, R2, RZ, 0x8 ;  /* 0x0000000203027211 */ /* 0x000fc600078f40ff */
[----:B------:R-:W-:-:S04]  /*06a0*/  IMAD R241, R0, R11, RZ ;  /* 0x0000000b00f17224 */ /* 0x000fc800078e02ff */
[----:B------:R-:W-:Y:S01]  /*06b0*/  IMAD.IADD R3, R0, 0x1, R241 ;  /* 0x0000000100037824 */ /* 0x000fe200078e02f1 */
[----:B------:R-:W-:-:S04]  /*06c0*/  SHF.R.S32.HI R0, RZ, 0x8, R2 ;  /* 0x00000008ff007819 */ /* 0x000fc80000011402 */
[----:B------:R-:W-:-:S04]  /*06d0*/  IMNMX R2, R4, R3, PT ;  /* 0x0000000304027217 */ /* 0x000fc80003800200 */
[----:B------:R-:W-:-:S04]  /*06e0*/  IMNMX R78, R2, R0, PT ;  /* 0x00000000024e7217 */ /* 0x000fc80003800200 */
[----:B------:R-:W-:-:S13]  /*06f0*/  ISETP.GE.AND P0, PT, R241, R78, PT ;  /* 0x0000004ef100720c */ /* 0x000fda0003f06270 */
[----:B------:R-:W-:Y:S05]  /*0700*/  @!P0 BRA `(.L_x_1153) ;  /* 0x0000034000008947 */ /* 0x000fea0003800000 */
[----:B------:R-:W-:Y:S01]  /*0710*/  SHF.R.S32.HI R4, RZ, 0x1f, R68 ;  /* 0x0000001fff047819 */ /* 0x000fe20000011444 */
[----:B------:R-:W-:Y:S02]  /*0720*/  IMAD R0, R11, c[0x0][0x210], R242 ;  /* 0x000084000b007a24 */ /* 0x000fe400078e02f2 */
[----:B------:R-:W-:Y:S01]  /*0730*/  IMAD.IADD R9, R60, 0x1, -R69 ;  /* 0x000000013c097824 */ /* 0x000fe200078e0a45 */
[----:B------:R-:W-:Y:S01]  /*0740*/  LEA.HI R4, R4, R68, RZ, 0x3 ;  /* 0x0000004404047211 */ /* 0x000fe200078f18ff */
[----:B------:R-:W-:-:S03]  /*0750*/  IMAD R0, R0, c[0x0][0x1c0], R25 ;  /* 0x0000700000007a24 */ /* 0x000fc600078e0219 */
[----:B------:R-:W-:Y:S01]  /*0760*/  LOP3.LUT R6, R4, 0xfffffff8, RZ, 0xc0, !PT ;  /* 0xfffffff804067812 */ /* 0x000fe200078ec0ff */
[----:B------:R-:W-:Y:S01]  /*0770*/  IMAD R8, R0, c[0x0][0x214], R69 ;  /* 0x0000850000087a24 */ /* 0x000fe200078e0245 */
[----:B------:R-:W-:-:S03]  /*0780*/  SHF.R.S32.HI R0, RZ, 0x3, R4 ;  /* 0x00000003ff007819 */ /* 0x000fc60000011404 */
[----:B------:R-:W-:Y:S01]  /*0790*/  IMAD.IADD R6, R68, 0x1, -R6 ;  /* 0x0000000144067824 */ /* 0x000fe200078e0a06 */
[----:B------:R-:W-:Y:S01]  /*07a0*/  IADD3 R10, R0, 0x10, RZ ;  /* 0x00000010000a7810 */ /* 0x000fe20007ffe0ff */
[----:B------:R-:W-:Y:S02]  /*07b0*/  IMAD R7, R8, c[0x0][0x22c], RZ ;  /* 0x00008b0008077a24 */ /* 0x000fe400078e02ff */
[----:B------:R-:W-:Y:S01]  /*07c0*/  IMAD.SHL.U32 R2, R6, 0x4, RZ ;  /* 0x0000000406027824 */ /* 0x000fe200078e00ff */
[----:B------:R-:W-:Y:S02]  /*07d0*/  ISETP.GE.AND P1, PT, R10, R9, PT ;  /* 0x000000090a00720c */ /* 0x000fe40003f26270 */
[----:B------:R-:W-:Y:S02]  /*07e0*/  ISETP.NE.AND P3, PT, R6, RZ, PT ;  /* 0x000000ff0600720c */ /* 0x000fe40003f65270 */
[----:B------:R-:W-:Y:S02]  /*07f0*/  SHF.R.S32.HI R3, RZ, 0x1f, R2 ;  /* 0x0000001fff037819 */ /* 0x000fe40000011402 */
[----:B------:R-:W-:-:S02]  /*0800*/  ISETP.GE.AND P6, PT, R2, c[0x0][0x220], PT ;  /* 0x0000880002007a0c */ /* 0x000fc40003fc6270 */
[CC--:B------:R-:W-:Y:S01]  /*0810*/  ISETP.GE.OR P3, PT, R0.reuse, R9.reuse, P3 ;  /* 0x000000090000720c */ /* 0x0c0fe20001f66670 */
[C---:B------:R-:W-:Y:S01]  /*0820*/  IMAD.WIDE R4, R0.reuse, 0x20, R2 ;  /* 0x0000002000047825 */ /* 0x040fe200078e0202 */
[-C--:B------:R-:W-:Y:S02]  /*0830*/  ISETP.GE.OR P5, PT, R0, R9.reuse, P6 ;  /* 0x000000090000720c */ /* 0x080fe400037a6670 */
[----:B------:R-:W-:Y:S02]  /*0840*/  ISETP.GE.OR P4, PT, R10, R9, P6 ;  /* 0x000000090a00720c */ /* 0x000fe40003786670 */
[C---:B------:R-:W-:Y:S02]  /*0850*/  IADD3 R3, P0, R7.reuse, R4, RZ ;  /* 0x0000000407037210 */ /* 0x040fe40007f1e0ff */
[----:B------:R-:W-:Y:S02]  /*0860*/  IADD3 R10, R0, 0x30, RZ ;  /* 0x00000030000a7810 */ /* 0x000fe40007ffe0ff */
[----:B------:R-:W-:-:S02]  /*0870*/  LEA.HI.X.SX32 R5, R7, R5, 0x1, P0 ;  /* 0x0000000507057211 */ /* 0x000fc400000f0eff */
[C---:B------:R-:W-:Y:S02]  /*0880*/  LEA R4, P0, R3.reuse, c[0x0][0x1d8], 0x2 ;  /* 0x0000760003047a11 */ /* 0x040fe400078010ff */
[----:B------:R-:W-:Y:S02]  /*0890*/  IADD3 R7, R0, 0x20, RZ ;  /* 0x0000002000077810 */ /* 0x000fe40007ffe0ff */
[----:B------:R-:W-:Y:S02]  /*08a0*/  LEA.HI.X R5, R3, c[0x0][0x1dc], R5, 0x2, P0 ;  /* 0x0000770003057a11 */ /* 0x000fe400000f1405 */
[----:B------:R-:W-:Y:S02]  /*08b0*/  ISETP.GE.AND P0, PT, R7, R9, PT ;  /* 0x000000090700720c */ /* 0x000fe40003f06270 */
[----:B------:R-:W-:Y:S01]  /*08c0*/  SHF.R.S32.HI R2, RZ, 0x1f, R8 ;  /* 0x0000001fff027819 */ /* 0x000fe20000011408 */
[----:B------:R1:W-:Y:S01]  /*08d0*/  @!P5 STG.E.128 [R4.64], RZ ;  /* 0x000000ff0400d986 */ /* 0x0003e2000c101d06 */
[----:B------:R-:W-:-:S02]  /*08e0*/  ISETP.NE.OR P0, PT, R6, RZ, P0 ;  /* 0x000000ff0600720c */ /* 0x000fc40000705670 */
[----:B------:R-:W-:Y:S01]  /*08f0*/  IADD3 R3, P2, R8, R0, RZ ;  /* 0x0000000008037210 */ /* 0x000fe20007f5e0ff */
[----:B------:R1:W-:Y:S01]  /*0900*/  @!P4 STG.E.128 [R4.64+0x800], RZ ;  /* 0x000800ff0400c986 */ /* 0x0003e2000c101d06 */
[-C--:B------:R-:W-:Y:S01]  /*0910*/  ISETP.GE.OR P5, PT, R7, R9.reuse, P6 ;  /* 0x000000090700720c */ /* 0x080fe200037a6670 */
[----:B------:R-:W-:Y:S01]  /*0920*/  @!P3 IMAD.MOV.U32 R8, RZ, RZ, -0x800000 ;  /* 0xff800000ff08b424 */ /* 0x000fe200078e00ff */
[----:B------:R-:W-:Y:S02]  /*0930*/  ISETP.GE.OR P6, PT, R10, R9, P6 ;  /* 0x000000090a00720c */ /* 0x000fe400037c6670 */
[----:B------:R-:W-:Y:S02]  /*0940*/  LEA.HI.X.SX32 R0, R0, R2, 0x1, P2 ;  /* 0x0000000200007211 */ /* 0x000fe400010f0eff */
[----:B------:R-:W-:Y:S02]  /*0950*/  LEA R2, P2, R3, c[0x0][0x208], 0x2 ;  /* 0x0000820003027a11 */ /* 0x000fe400078410ff */
[----:B------:R-:W-:-:S02]  /*0960*/  ISETP.NE.OR P1, PT, R6, RZ, P1 ;  /* 0x000000ff0600720c */ /* 0x000fc40000f25670 */
[----:B------:R-:W-:Y:S01]  /*0970*/  LEA.HI.X R3, R3, c[0x0][0x20c], R0, 0x2, P2 ;  /* 0x0000830003037a11 */ /* 0x000fe200010f1400 */
[----:B------:R-:W-:Y:S02]  /*0980*/  @!P0 IMAD.MOV.U32 R0, RZ, RZ, -0x800000 ;  /* 0xff800000ff008424 */ /* 0x000fe400078e00ff */
[----:B------:R1:W-:Y:S04]  /*0990*/  @!P5 STG.E.128 [R4.64+0x1000], RZ ;  /* 0x001000ff0400d986 */ /* 0x0003e8000c101d06 */
[----:B------:R1:W-:Y:S04]  /*09a0*/  @!P6 STG.E.128 [R4.64+0x1800], RZ ;  /* 0x001800ff0400e986 */ /* 0x0003e8000c101d06 */
[----:B------:R1:W-:Y:S01]  /*09b0*/  @!P0 STG.E [R2.64+0x80], R0 ;  /* 0x0000800002008986 */ /* 0x0003e2000c101906 */
[----:B------:R-:W-:Y:S01]  /*09c0*/  ISETP.GE.AND P0, PT, R10, R9, PT ;  /* 0x000000090a00720c */ /* 0x000fe20003f06270 */
[----:B------:R-:W-:-:S02]  /*09d0*/  @!P1 IMAD.MOV.U32 R7, RZ, RZ, -0x800000 ;  /* 0xff800000ff079424 */ /* 0x000fc400078e00ff */
[----:B------:R1:W-:Y:S01]  /*09e0*/  @!P3 STG.E [R2.64], R8 ;  /* 0x000000080200b986 */ /* 0x0003e2000c101906 */
[----:B------:R-:W-:-:S03]  /*09f0*/  ISETP.NE.OR P0, PT, R6, RZ, P0 ;  /* 0x000000ff0600720c */ /* 0x000fc60000705670 */
[----:B------:R1:W-:Y:S10]  /*0a00*/  @!P1 STG.E [R2.64+0x40], R7 ;  /* 0x0000400702009986 */ /* 0x0003f4000c101906 */
[----:B------:R-:W-:Y:S05]  /*0a10*/  @P0 EXIT ;  /* 0x000000000000094d */ /* 0x000fea0003800000 */
[----:B-1----:R-:W-:-:S05]  /*0a20*/  MOV R0, 0xff800000 ;  /* 0xff80000000007802 */ /* 0x002fca0000000f00 */
[----:B------:R-:W-:Y:S01]  /*0a30*/  STG.E [R2.64+0xc0], R0 ;  /* 0x0000c00002007986 */ /* 0x000fe2000c101906 */
[----:B------:R-:W-:Y:S05]  /*0a40*/  EXIT ;  /* 0x000000000000794d */ /* 0x000fea0003800000 */
.L_x_1153:
[----:B------:R-:W-:Y:S01]  /*0a50*/  ISETP.NE.U32.AND P1, PT, RZ, c[0x0][0x2c0], PT ;  /* 0x0000b000ff007a0c */ /* 0x000fe20003f25070 */
[----:B------:R-:W-:Y:S01]  /*0a60*/  IMAD.MOV.U32 R11, RZ, RZ, R242 ;  /* 0x000000ffff0b7224 */ /* 0x000fe200078e00f2 */
[----:B------:R-:W-:Y:S02]  /*0a70*/  ISETP.NE.U32.AND P0, PT, RZ, c[0x0][0x2b8], PT ;  /* 0x0000ae00ff007a0c */ /* 0x000fe40003f05070 */
[----:B------:R-:W-:Y:S02]  /*0a80*/  ISETP.NE.AND.EX P1, PT, RZ, c[0x0][0x2c4], PT, P1 ;  /* 0x0000b100ff007a0c */ /* 0x000fe40003f25310 */
[----:B------:R-:W-:-:S11]  /*0a90*/  ISETP.NE.AND.EX P0, PT, RZ, c[0x0][0x2bc], PT, P0 ;  /* 0x0000af00ff007a0c */ /* 0x000fd60003f05300 */
[----:B------:R-:W-:Y:S02]  /*0aa0*/  @P1 SHF.R.S32.HI R0, RZ, 0x1f, R242 ;  /* 0x0000001fff001819 */ /* 0x000fe400000114f2 */
[----:B------:R-:W-:-:S04]  /*0ab0*/  @P0 IMAD.WIDE R2, R242, R9, c[0x0][0x2b8] ;  /* 0x0000ae00f2020625 */ /* 0x000fc800078e0209 */
[----:B------:R-:W-:Y:S01]  /*0ac0*/  @P1 IMAD R0, R0, c[0x0][0x2c8], RZ ;  /* 0x0000b20000001a24 */ /* 0x000fe200078e02ff */
[----:B------:R1:W5:Y:S01]  /*0ad0*/  @P0 LDG.E R11, [R2.64] ;  /* 0x00000006020b0981 */ /* 0x000362000c1e1900 */
[----:B------:R-:W-:Y:S01]  /*0ae0*/  IMAD.MOV.U32 R4, RZ, RZ, RZ ;  /* 0x000000ffff047224 */ /* 0x000fe200078e00ff */
[----:B------:R-:W-:Y:S01]  /*0af0*/  PLOP3.LUT P6, PT, PT, PT, PT, 0x8, 0x0 ;  /* 0x000000000000781c */ /* 0x000fe20003fce170 */
        /* <DEDUP_REMOVED lines=8> */
[----:B------:R-:W-:Y:S02]  /*0b80*/  @P1 ISETP.NE.U32.AND P0, PT, R4, RZ, PT ;  /* 0x000000ff0400120c */ /* 0x000fe40003f05070 */
[----:B------:R-:W-:Y:S01]  /*0b90*/  IABS R2, c[0x0][0x2d0] ;  /* 0x0000b40000027a13 */ /* 0x000fe20000000000 */
[----:B------:R-:W-:Y:S01]  /*0ba0*/  IMAD.MOV.U32 R211, RZ, RZ, R0 ;  /* 0x000000ffffd37224 */ /* 0x000fe200078e0000 */
[----:B------:R-:W-:-:S03]  /*0bb0*/  @P1 ISETP.NE.AND.EX P6, PT, R0, RZ, PT, P0 ;  /* 0x000000ff0000120c */ /* 0x000fc60003fc5300 */
[----:B------:R-:W-:-:S10]  /*0bc0*/  IMAD.MOV.U32 R164, RZ, RZ, R2 ;  /* 0x000000ffffa47224 */ /* 0x000fd400078e0002 */
[----:B------:R-:W-:Y:S05]  /*0bd0*/  @!P6 BRA `(.L_x_1154) ;  /* 0x000004d00000e947 */ /* 0x000fea0003800000 */
[----:B------:R-:W1:Y:S01]  /*0be0*/  I2F.RP R2, R164 ;  /* 0x000000a400027306 */ /* 0x000e620000209400 */
[----:B------:R-:W-:-:S04]  /*0bf0*/  LEA R12, R78, 0xffffff00, 0x8 ;  /* 0xffffff004e0c7811 */ /* 0x000fc800078e40ff */
[----:B------:R-:W-:-:S03]  /*0c00*/  IABS R4, R12 ;  /* 0x0000000c00047213 */ /* 0x000fc60000000000 */
        /* <DEDUP_REMOVED lines=50> */
[----:B------:R-:W-:Y:S02]  /*0f30*/  @!P0 IMAD.MOV R0, RZ, RZ, -R0 ;  /* 0x000000ffff008224 */ /* 0x000fe400078e0a00 */
[----:B------:R-:W-:-:S08]  /*0f40*/  IMAD R4, R12, c[0x0][0x19c], R4 ;  /* 0x000067000c047a24 */ /* 0x000fd000078e0204 */
[----:B------:R-:W-:-:S04]  /*0f50*/  @!P1 LOP3.LUT R0, RZ, c[0x0][0x1c8], RZ, 0x33, !PT ;  /* 0x00007200ff009a12 */ /* 0x000fc800078e33ff */
[--C-:B------:R-:W-:Y:S01]  /*0f60*/  SHF.R.S32.HI R21, RZ, 0x1f, R0.reuse ;  /* 0x0000001fff157819 */ /* 0x100fe20000011400 */
[----:B------:R-:W-:Y:S01]  /*0f70*/  IMAD.MOV.U32 R23, RZ, RZ, R0 ;  /* 0x000000ffff177224 */ /* 0x000fe200078e0000 */
[----:B--2---:R-:W-:Y:S01]  /*0f80*/  SHF.R.S32.HI R5, RZ, 0x1f, R6 ;  /* 0x0000001fff057819 */ /* 0x004fe20000011406 */
[----:B------:R-:W-:-:S04]  /*0f90*/  IMAD.WIDE.U32 R8, R6, c[0x0][0x180], RZ ;  /* 0x0000600006087a25 */ /* 0x000fc800078e00ff */
[C---:B------:R-:W-:Y:S02]  /*0fa0*/  IMAD R2, R5.reuse, c[0x0][0x180], RZ ;  /* 0x0000600005027a24 */ /* 0x040fe400078e02ff */
[----:B------:R-:W-:Y:S02]  /*0fb0*/  IMAD R5, R5, c[0x0][0x188], RZ ;  /* 0x0000620005057a24 */ /* 0x000fe400078e02ff */
[C---:B------:R-:W-:Y:S02]  /*0fc0*/  IMAD R2, R6.reuse, c[0x0][0x184], R2 ;  /* 0x0000610006027a24 */ /* 0x040fe400078e0202 */
[C---:B------:R-:W-:Y:S02]  /*0fd0*/  IMAD R5, R6.reuse, c[0x0][0x18c], R5 ;  /* 0x0000630006057a24 */ /* 0x040fe400078e0205 */
[----:B------:R-:W-:Y:S01]  /*0fe0*/  IMAD.WIDE.U32 R6, R6, c[0x0][0x188], RZ ;  /* 0x0000620006067a25 */ /* 0x000fe200078e00ff */
[----:B------:R-:W-:-:S03]  /*0ff0*/  IADD3 R3, R9, R2, RZ ;  /* 0x0000000209037210 */ /* 0x000fc60007ffe0ff */
[----:B------:R-:W-:Y:S01]  /*1000*/  IMAD.MOV.U32 R2, RZ, RZ, R8 ;  /* 0x000000ffff027224 */ /* 0x000fe200078e0008 */
[----:B------:R-:W-:Y:S01]  /*1010*/  IADD3 R9, R7, R5, RZ ;  /* 0x0000000507097210 */ /* 0x000fe20007ffe0ff */
[----:B------:R-:W-:Y:S02]  /*1020*/  IMAD.MOV.U32 R8, RZ, RZ, R6 ;  /* 0x000000ffff087224 */ /* 0x000fe400078e0006 */
[----:B------:R-:W-:-:S05]  /*1030*/  IMAD.WIDE.U32 R2, R12, c[0x0][0x198], R2 ;  /* 0x000066000c027a25 */ /* 0x000fca00078e0002 */
[----:B------:R-:W-:Y:S01]  /*1040*/  IADD3 R3, R3, R4, RZ ;  /* 0x0000000403037210 */ /* 0x000fe20007ffe0ff */
[----:B------:R-:W-:-:S04]  /*1050*/  IMAD R4, R21, c[0x0][0x1b0], RZ ;  /* 0x00006c0015047a24 */ /* 0x000fc800078e02ff */
[----:B------:R-:W-:-:S04]  /*1060*/  IMAD.WIDE.U32 R2, R0, c[0x0][0x1b0], R2 ;  /* 0x00006c0000027a25 */ /* 0x000fc800078e0002 */
[----:B------:R-:W-:Y:S01]  /*1070*/  IMAD R4, R0, c[0x0][0x1b4], R4 ;  /* 0x00006d0000047a24 */ /* 0x000fe200078e0204 */
[----:B------:R-:W-:-:S03]  /*1080*/  MOV R18, R2 ;  /* 0x0000000200127202 */ /* 0x000fc60000000f00 */
[----:B------:R-:W-:Y:S01]  /*1090*/  IMAD.IADD R13, R3, 0x1, R4 ;  /* 0x00000001030d7824 */ /* 0x000fe200078e0204 */
[----:B------:R-:W-:Y:S05]  /*10a0*/  BRA `(.L_x_1155) ;  /* 0x0000048000007947 */ /* 0x000fea0003800000 */
.L_x_1154:
        /* <DEDUP_REMOVED lines=17> */
.L_x_1156:
[----:B------:R-:W-:Y:S02]  /*11c0*/  IABS R7, c[0x0][0x1c8] ;  /* 0x0000720000077a13 */ /* 0x000fe40000000000 */
[----:B------:R-:W-:Y:S02]  /*11d0*/  IABS R4, R25 ;  /* 0x0000001900047213 */ /* 0x000fe40000000000 */
[----:B------:R-:W1:Y:S01]  /*11e0*/  I2F.RP R2, R7 ;  /* 0x0000000700027306 */ /* 0x000e620000209400 */
[----:B------:R-:W-:-:S04]  /*11f0*/  LEA R12, R78, 0xffffff00, 0x8 ;  /* 0xffffff004e0c7811 */ /* 0x000fc800078e40ff */
[----:B------:R-:W-:-:S03]  /*1200*/  SHF.R.S32.HI R24, RZ, 0x1f, R12 ;  /* 0x0000001fff187819 */ /* 0x000fc6000001140c */
        /* <DEDUP_REMOVED lines=8> */
[----:B------:R-:W-:Y:S02]  /*1290*/  IMAD R4, R24, c[0x0][0x198], RZ ;  /* 0x0000660018047a24 */ /* 0x000fe400078e02ff */
[----:B------:R-:W-:-:S04]  /*12a0*/  IMAD.HI.U32 R0, R0, R2, RZ ;  /* 0x0000000200007227 */ /* 0x000fc800078e00ff */
[----:B------:R-:W-:Y:S02]  /*12b0*/  IMAD.MOV R3, RZ, RZ, -R0 ;  /* 0x000000ffff037224 */ /* 0x000fe400078e0a00 */
[----:B------:R-:W-:Y:S02]  /*12c0*/  IMAD R4, R12, c[0x0][0x19c], R4 ;  /* 0x000067000c047a24 */ /* 0x000fe400078e0204 */
[----:B------:R-:W-:Y:S02]  /*12d0*/  IMAD R2, R7, R3, R2 ;  /* 0x0000000307027224 */ /* 0x000fe400078e0202 */
[----:B------:R-:W-:-:S03]  /*12e0*/  IMAD.MOV.U32 R3, RZ, RZ, R6 ;  /* 0x000000ffff037224 */ /* 0x000fc600078e0006 */
[----:B------:R-:W-:-:S13]  /*12f0*/  ISETP.GT.U32.AND P0, PT, R7, R2, PT ;  /* 0x000000020700720c */ /* 0x000fda0003f04070 */
[-C--:B------:R-:W-:Y:S02]  /*1300*/  @!P0 IADD3 R2, R2, -R7.reuse, RZ ;  /* 0x8000000702028210 */ /* 0x080fe40007ffe0ff */
[----:B------:R-:W-:Y:S02]  /*1310*/  @!P0 IADD3 R0, R0, 0x1, RZ ;  /* 0x0000000100008810 */ /* 0x000fe40007ffe0ff */
[----:B------:R-:W-:Y:S02]  /*1320*/  ISETP.GE.U32.AND P2, PT, R2, R7, PT ;  /* 0x000000070200720c */ /* 0x000fe40003f46070 */
[----:B------:R-:W-:Y:S02]  /*1330*/  LOP3.LUT R2, R25, c[0x0][0x1c8], RZ, 0x3c, !PT ;  /* 0x0000720019027a12 */ /* 0x000fe400078e3cff */
[----:B------:R-:W-:Y:S02]  /*1340*/  ISETP.NE.AND P0, PT, RZ, c[0x0][0x1c8], PT ;  /* 0x00007200ff007a0c */ /* 0x000fe40003f05270 */
[----:B------:R-:W-:-:S02]  /*1350*/  ISETP.GE.AND P1, PT, R2, RZ, PT ;  /* 0x000000ff0200720c */ /* 0x000fc40003f26270 */
[----:B------:R-:W-:Y:S02]  /*1360*/  MOV R2, R5 ;  /* 0x0000000500027202 */ /* 0x000fe40000000f00 */
[----:B------:R-:W-:-:S03]  /*1370*/  @P3 IADD3 R7, R10, R8, RZ ;  /* 0x000000080a073210 */ /* 0x000fc60007ffe0ff */
[----:B------:R-:W-:Y:S01]  /*1380*/  @P2 IADD3 R0, R0, 0x1, RZ ;  /* 0x0000000100002810 */ /* 0x000fe20007ffe0ff */
[----:B------:R-:W-:-:S04]  /*1390*/  IMAD.WIDE.U32 R2, R12, c[0x0][0x198], R2 ;  /* 0x000066000c027a25 */ /* 0x000fc800078e0002 */
[----:B------:R-:W-:Y:S02]  /*13a0*/  IMAD.IADD R3, R3, 0x1, R4 ;  /* 0x0000000103037824 */ /* 0x000fe400078e0204 */
[----:B------:R-:W-:Y:S01]  /*13b0*/  @!P1 IMAD.MOV R0, RZ, RZ, -R0 ;  /* 0x000000ffff009224 */ /* 0x000fe200078e0a00 */
[----:B------:R-:W-:Y:S01]  /*13c0*/  @!P0 LOP3.LUT R0, RZ, c[0x0][0x1c8], RZ, 0x33, !PT ;  /* 0x00007200ff008a12 */ /* 0x000fe200078e33ff */
[----:B------:R-:W-:-:S03]  /*13d0*/  @P3 IMAD.WIDE.U32 R4, R7, c[0x0][0x1a0], RZ ;  /* 0x0000680007043a25 */ /* 0x000fc600078e00ff */
[----:B------:R-:W-:Y:S01]  /*13e0*/  SHF.R.S32.HI R21, RZ, 0x1f, R0 ;  /* 0x0000001fff157819 */ /* 0x000fe20000011400 */
[----:B------:R-:W-:Y:S01]  /*13f0*/  IMAD.WIDE.U32 R2, R0, c[0x0][0x1b0], R2 ;  /* 0x00006c0000027a25 */ /* 0x000fe200078e0002 */
[----:B------:R-:W-:-:S03]  /*1400*/  @P3 MOV R8, R4 ;  /* 0x0000000400083202 */ /* 0x000fc60000000f00 */
[----:B------:R-:W-:Y:S02]  /*1410*/  IMAD R6, R21, c[0x0][0x1b0], RZ ;  /* 0x00006c0015067a24 */ /* 0x000fe400078e02ff */
[----:B------:R-:W-:Y:S02]  /*1420*/  @P3 IMAD R9, R7, c[0x0][0x1a4], R5 ;  /* 0x0000690007093a24 */ /* 0x000fe400078e0205 */
[----:B------:R-:W-:Y:S02]  /*1430*/  IMAD R6, R0, c[0x0][0x1b4], R6 ;  /* 0x00006d0000067a24 */ /* 0x000fe400078e0206 */
[----:B------:R-:W-:Y:S02]  /*1440*/  IMAD.MOV.U32 R18, RZ, RZ, R2 ;  /* 0x000000ffff127224 */ /* 0x000fe400078e0002 */
[----:B------:R-:W-:Y:S01]  /*1450*/  IMAD.MOV.U32 R23, RZ, RZ, R0 ;  /* 0x000000ffff177224 */ /* 0x000fe200078e0000 */
        /* <DEDUP_REMOVED lines=13> */
.L_x_1155:
[----:B------:R-:W-:Y:S01]  /*1530*/  ISETP.NE.AND P0, PT, R14, -0x1, PT ;  /* 0xffffffff0e00780c */ /* 0x000fe20003f05270 */
[----:B------:R-:W-:Y:S01]  /*1540*/  IMAD.IADD R32, R60, 0x1, -R69 ;  /* 0x000000013c207824 */ /* 0x000fe200078e0a45 */
[----:B------:R-:W-:Y:S01]  /*1550*/  SHF.R.S32.HI R26, RZ, 0x1f, R68 ;  /* 0x0000001fff1a7819 */ /* 0x000fe20000011444 */
[----:B------:R-:W-:Y:S03]  /*1560*/  BSSY B0, `(.L_x_1157) ;  /* 0x0000065000007945 */ /* 0x000fe60003800000 */
[CC--:B------:R-:W-:Y:S01]  /*1570*/  LEA.HI R22, R26.reuse, R68.reuse, RZ, 0x2 ;  /* 0x000000441a167211 */ /* 0x0c0fe200078f10ff */
[----:B------:R1:W-:Y:S01]  /*1580*/  STL [R1], R32 ;  /* 0x0000002001007387 */ /* 0x0003e20000100800 */
[----:B------:R-:W-:-:S02]  /*1590*/  LEA.HI R20, R26, R68, RZ, 0x3 ;  /* 0x000000441a147211 */ /* 0x000fc400078f18ff */
[----:B------:R-:W-:Y:S02]  /*15a0*/  LOP3.LUT R183, R22, 0xfffffffc, RZ, 0xc0, !PT ;  /* 0xfffffffc16b77812 */ /* 0x000fe400078ec0ff */
[-C--:B------:R-:W-:Y:S01]  /*15b0*/  LEA.HI R31, R26, R68.reuse, RZ, 0x4 ;  /* 0x000000441a1f7211 */ /* 0x080fe200078f20ff */
[----:B------:R-:W-:Y:S01]  /*15c0*/  @P0 IMAD.WIDE.U32 R2, R14, c[0x0][0x190], RZ ;  /* 0x000064000e020a25 */ /* 0x000fe200078e00ff */
[----:B------:R-:W-:Y:S02]  /*15d0*/  @!P0 SHF.R.S32.HI R0, RZ, 0x1f, R242 ;  /* 0x0000001fff008819 */ /* 0x000fe400000114f2 */
[----:B------:R-:W-:Y:S01]  /*15e0*/  LEA.HI R28, R26, R68, RZ, 0x5 ;  /* 0x000000441a1c7211 */ /* 0x000fe200078f28ff */
[----:B------:R-:W-:-:S03]  /*15f0*/  @!P0 IMAD.WIDE.U32 R4, R242, c[0x0][0x178], RZ ;  /* 0x00005e00f2048a25 */ /* 0x000fc600078e00ff */
[----:B------:R-:W-:Y:S01]  /*1600*/  SHF.R.S32.HI R66, RZ, 0x5, R28 ;  /* 0x00000005ff427819 */ /* 0x000fe2000001141c */
[----:B------:R-:W-:Y:S02]  /*1610*/  @!P0 IMAD R0, R0, c[0x0][0x178], RZ ;  /* 0x00005e0000008a24 */ /* 0x000fe400078e02ff */
[----:B------:R-:W-:Y:S02]  /*1620*/  IMAD.IADD R183, R68, 0x1, -R183 ;  /* 0x0000000144b77824 */ /* 0x000fe400078e0ab7 */
[----:B------:R-:W-:Y:S02]  /*1630*/  @!P0 IMAD R0, R242, c[0x0][0x17c], R0 ;  /* 0x00005f00f2008a24 */ /* 0x000fe400078e0200 */
[----:B------:R-:W-:Y:S01]  /*1640*/  @P0 IMAD.MOV.U32 R6, RZ, RZ, R2 ;  /* 0x000000ffff060224 */ /* 0x000fe200078e0002 */
[----:B------:R-:W-:Y:S01]  /*1650*/  SHF.R.S32.HI R2, RZ, 0x2, R22 ;  /* 0x00000002ff027819 */ /* 0x000fe20000011416 */
[----:B------:R-:W-:Y:S02]  /*1660*/  @P0 IMAD R7, R14, c[0x0][0x194], R3 ;  /* 0x000065000e070a24 */ /* 0x000fe400078e0203 */
[----:B------:R-:W-:Y:S01]  /*1670*/  @!P0 IMAD.MOV.U32 R6, RZ, RZ, R4 ;  /* 0x000000ffff068224 */ /* 0x000fe200078e0004 */
[----:B------:R-:W-:Y:S01]  /*1680*/  SHF.R.S32.HI R3, RZ, 0x1f, R2 ;  /* 0x0000001fff037819 */ /* 0x000fe20000011402 */
[----:B------:R-:W-:-:S02]  /*1690*/  IMAD.SHL.U32 R183, R183, 0x8, RZ ;  /* 0x00000008b7b77824 */ /* 0x000fc400078e00ff */
[----:B------:R-:W-:Y:S01]  /*16a0*/  @!P0 IMAD.IADD R7, R5, 0x1, R0 ;  /* 0x0000000105078824 */ /* 0x000fe200078e0200 */
[----:B------:R-:W-:Y:S01]  /*16b0*/  SHF.R.S32.HI R0, RZ, 0x3, R20 ;  /* 0x00000003ff007819 */ /* 0x000fe20000011414 */
[----:B------:R-:W-:Y:S01]  /*16c0*/  IMAD.WIDE R14, R15, 0x40, R2 ;  /* 0x000000400f0e7825 */ /* 0x000fe200078e0202 */
[C---:B------:R-:W-:Y:S02]  /*16d0*/  IADD3 R10, P1, R183.reuse, R8, RZ ;  /* 0x00000008b70a7210 */ /* 0x040fe40007f3e0ff */
[----:B------:R-:W-:Y:S02]  /*16e0*/  SHF.R.S32.HI R4, RZ, 0x1f, R183 ;  /* 0x0000001fff047819 */ /* 0x000fe400000114b7 */
[C---:B------:R-:W-:Y:S01]  /*16f0*/  IADD3 R16, P0, R183.reuse, R6, RZ ;  /* 0x00000006b7107210 */ /* 0x040fe20007f1e0ff */
[----:B------:R-:W-:Y:S01]  /*1700*/  IMAD.SHL.U32 R6, R0, 0x40, RZ ;  /* 0x0000004000067824 */ /* 0x000fe200078e00ff */
[----:B------:R-:W-:Y:S01]  /*1710*/  LEA.HI R5, R20, R0, RZ, 0x1 ;  /* 0x0000000014057211 */ /* 0x000fe200078f08ff */
[C---:B-----5:R-:W-:Y:S01]  /*1720*/  IMAD.X R11, R4.reuse, 0x1, R9, P1 ;  /* 0x00000001040b7824 */ /* 0x060fe200008e0609 */
[----:B------:R-:W-:Y:S01]  /*1730*/  IADD3 R18, P2, R183, R18, RZ ;  /* 0x00000012b7127210 */ /* 0x000fe20007f5e0ff */
[----:B------:R-:W-:Y:S01]  /*1740*/  IMAD.X R17, R4, 0x1, R7, P0 ;  /* 0x0000000104117824 */ /* 0x000fe200000e0607 */
[----:B------:R-:W-:-:S02]  /*1750*/  LOP3.LUT R5, R5, 0xfffffffe, RZ, 0xc0, !PT ;  /* 0xfffffffe05057812 */ /* 0x000fc400078ec0ff */
[----:B------:R-:W-:Y:S02]  /*1760*/  IADD3.X R19, R4, R13, RZ, P2, !PT ;  /* 0x0000000d04137210 */ /* 0x000fe400017fe4ff */
[----:B------:R-:W-:Y:S01]  /*1770*/  LOP3.LUT R4, R20, 0xfffffff8, RZ, 0xc0, !PT ;  /* 0xfffffff814047812 */ /* 0x000fe200078ec0ff */
[----:B------:R-:W-:Y:S01]  /*1780*/  IMAD.IADD R30, R0, 0x1, -R5 ;  /* 0x00000001001e7824 */ /* 0x000fe200078e0a05 */
[----:B------:R-:W-:Y:S02]  /*1790*/  LEA.HI R5, R22, R2, RZ, 0x1 ;  /* 0x0000000216057211 */ /* 0x000fe400078f08ff */
[----:B------:R-:W-:Y:S01]  /*17a0*/  IADD3 R9, P0, R2, R12, RZ ;  /* 0x0000000c02097210 */ /* 0x000fe20007f1e0ff */
[----:B------:R-:W-:Y:S01]  /*17b0*/  IMAD.IADD R0, R68, 0x1, -R4 ;  /* 0x0000000144007824 */ /* 0x000fe200078e0a04 */
[----:B------:R-:W-:Y:S01]  /*17c0*/  LOP3.LUT R4, R6, 0xc0, RZ, 0xc0, !PT ;  /* 0x000000c006047812 */ /* 0x000fe200078ec0ff */
[----:B------:R-:W-:Y:S01]  /*17d0*/  IMAD.WIDE.U32 R12, R25, c[0x0][0x1a8], R16 ;  /* 0x00006a00190c7a25 */ /* 0x000fe200078e0010 */
[----:B------:R-:W-:-:S02]  /*17e0*/  LOP3.LUT R7, R5, 0x7fffffe, RZ, 0xc0, !PT ;  /* 0x07fffffe05077812 */ /* 0x000fc400078ec0ff */
[----:B------:R-:W-:Y:S02]  /*17f0*/  LOP3.LUT R6, R4, 0x18, R183, 0xf8, !PT ;  /* 0x0000001804067812 */ /* 0x000fe400078ef8b7 */
[----:B------:R-:W-:Y:S01]  /*1800*/  SHF.R.U32.HI R5, RZ, 0x3, R4 ;  /* 0x00000003ff057819 */ /* 0x000fe20000011604 */
[----:B------:R-:W-:Y:S01]  /*1810*/  IMAD.IADD R7, R2, 0x1, -R7 ;  /* 0x0000000102077824 */ /* 0x000fe200078e0a07 */
[----:B------:R-:W-:Y:S02]  /*1820*/  LEA.HI R22, R0, R0, RZ, 0x1 ;  /* 0x0000000000167211 */ /* 0x000fe400078f08ff */
[----:B------:R-:W-:Y:S01]  /*1830*/  LOP3.LUT R6, R6, R5, RZ, 0x3c, !PT ;  /* 0x0000000506067212 */ /* 0x000fe200078e3cff */
[----:B------:R-:W-:Y:S01]  /*1840*/  IMAD R7, R66, 0x8, R7 ;  /* 0x0000000842077824 */ /* 0x000fe200078e0207 */
[----:B------:R-:W-:Y:S02]  /*1850*/  LOP3.LUT R5, R31, 0xfffffff0, RZ, 0xc0, !PT ;  /* 0xfffffff01f057812 */ /* 0x000fe400078ec0ff */
[----:B------:R-:W-:Y:S01]  /*1860*/  LOP3.LUT R4, R22, 0xfffffffe, RZ, 0xc0, !PT ;  /* 0xfffffffe16047812 */ /* 0x000fe200078ec0ff */
[----:B------:R-:W-:Y:S01]  /*1870*/  IMAD.U32 R184, R7, 0x20, R6 ;  /* 0x0000002007b87824 */ /* 0x000fe200078e0006 */
[----:B------:R-:W-:Y:S01]  /*1880*/  SHF.R.S32.HI R22, RZ, 0x1, R22 ;  /* 0x00000001ff167819 */ /* 0x000fe20000011416 */
[----:B------:R-:W-:Y:S01]  /*1890*/  IMAD.IADD R26, R68, 0x1, -R5 ;  /* 0x00000001441a7824 */ /* 0x000fe200078e0a05 */
[----:B------:R-:W-:Y:S01]  /*18a0*/  IADD3 R29, R0, -R4, RZ ;  /* 0x80000004001d7210 */ /* 0x000fe20007ffe0ff */
[----:B------:R-:W-:Y:S01]  /*18b0*/  IMAD R0, R21, c[0x0][0x1b8], RZ ;  /* 0x00006e0015007a24 */ /* 0x000fe200078e02ff */
[----:B------:R-:W-:Y:S01]  /*18c0*/  SHF.R.S32.HI R4, RZ, 0x1f, R25 ;  /* 0x0000001fff047819 */ /* 0x000fe20000011419 */
[----:B------:R-:W-:Y:S01]  /*18d0*/  IMAD.X R21, R3, 0x1, R24, P0 ;  /* 0x0000000103157824 */ /* 0x000fe200000e0618 */
[----:B------:R-:W-:Y:S01]  /*18e0*/  LEA.HI R27, R26, R26, RZ, 0x1 ;  /* 0x0000001a1a1b7211 */ /* 0x000fe200078f08ff */
[C---:B------:R-:W-:Y:S01]  /*18f0*/  IMAD R20, R23.reuse, c[0x0][0x1bc], R0 ;  /* 0x00006f0017147a24 */ /* 0x040fe200078e0200 */
[----:B------:R-:W-:Y:S01]  /*1900*/  ISETP.GE.AND P0, PT, R2, R32, PT ;  /* 0x000000200200720c */ /* 0x000fe20003f06270 */
[----:B------:R-:W-:Y:S01]  /*1910*/  IMAD R0, R4, c[0x0][0x1a8], RZ ;  /* 0x00006a0004007a24 */ /* 0x000fe200078e02ff */
[----:B------:R-:W-:Y:S01]  /*1920*/  SHF.R.S32.HI R8, RZ, 0x1, R27 ;  /* 0x00000001ff087819 */ /* 0x000fe2000001141b */
[----:B------:R-:W-:Y:S01]  /*1930*/  IMAD.WIDE.U32 R4, R23, c[0x0][0x1b8], R10 ;  /* 0x00006e0017047a25 */ /* 0x000fe200078e000a */
[----:B------:R-:W-:-:S03]  /*1940*/  SHF.R.S32.HI R6, RZ, 0x1f, R27 ;  /* 0x0000001fff067819 */ /* 0x000fc6000001141b */
[----:B------:R-:W-:Y:S01]  /*1950*/  IMAD R11, R25, c[0x0][0x1ac], R0 ;  /* 0x00006b00190b7a24 */ /* 0x000fe200078e0200 */
[----:B------:R-:W-:Y:S01]  /*1960*/  LEA.HI R0, R6, R8, RZ, 0x2 ;  /* 0x0000000806007211 */ /* 0x000fe200078f10ff */
[----:B------:R-:W-:Y:S02]  /*1970*/  IMAD R7, R3, c[0x0][0x198], RZ ;  /* 0x0000660003077a24 */ /* 0x000fe400078e02ff */
[----:B------:R-:W-:Y:S01]  /*1980*/  IMAD.IADD R5, R5, 0x1, R20 ;  /* 0x0000000105057824 */ /* 0x000fe200078e0214 */
[----:B------:R-:W-:Y:S01]  /*1990*/  LOP3.LUT R0, R0, 0xfffffffc, RZ, 0xc0, !PT ;  /* 0xfffffffc00007812 */ /* 0x000fe200078ec0ff */
[C---:B------:R-:W-:Y:S02]  /*19a0*/  IMAD R10, R2.reuse, c[0x0][0x19c], R7 ;  /* 0x00006700020a7a24 */ /* 0x040fe400078e0207 */
[----:B------:R-:W-:Y:S01]  /*19b0*/  IMAD.WIDE.U32 R6, R2, c[0x0][0x198], R18 ;  /* 0x0000660002067a25 */ /* 0x000fe200078e0012 */
[----:B------:R-:W-:-:S03]  /*19c0*/  IADD3 R18, R8, -R0, RZ ;  /* 0x8000000008127210 */ /* 0x000fc60007ffe0ff */
[----:B------:R-:W-:Y:S01]  /*19d0*/  IMAD R0, R21, c[0x0][0x1a0], RZ ;  /* 0x0000680015007a24 */ /* 0x000fe200078e02ff */
[----:B------:R-:W-:Y:S01]  /*19e0*/  LOP3.LUT P1, RZ, R18, 0x2, RZ, 0xc0, !PT ;  /* 0x0000000212ff7812 */ /* 0x000fe2000782c0ff */
[----:B------:R-:W-:Y:S02]  /*19f0*/  IMAD.MOV.U32 R44, RZ, RZ, R6 ;  /* 0x000000ffff2c7224 */ /* 0x000fe400078e0006 */
[----:B------:R-:W-:-:S04]  /*1a00*/  IMAD.WIDE.U32 R76, R9, c[0x0][0x1a0], R4 ;  /* 0x00006800094c7a25 */ /* 0x000fc800078e0004 */
[----:B------:R-:W-:Y:S01]  /*1a10*/  IMAD R6, R9, c[0x0][0x1a4], R0 ;  /* 0x0000690009067a24 */ /* 0x000fe200078e0200 */
[----:B------:R-:W-:Y:S01]  /*1a20*/  LOP3.LUT R0, R28, 0xffffffe0, RZ, 0xc0, !PT ;  /* 0xffffffe01c007812 */ /* 0x000fe200078ec0ff */
[----:B------:R-:W-:Y:S02]  /*1a30*/  IMAD.MOV.U32 R4, RZ, RZ, 0x10 ;  /* 0x00000010ff047424 */ /* 0x000fe400078e00ff */
[----:B------:R-:W-:Y:S01]  /*1a40*/  IMAD.IADD R65, R7, 0x1, R10 ;  /* 0x0000000107417824 */ /* 0x000fe200078e020a */
[----:B------:R-:W-:Y:S01]  /*1a50*/  IADD3 R17, -R0, R68, RZ ;  /* 0x0000004400117210 */ /* 0x000fe20007ffe1ff */
[----:B------:R-:W-:Y:S01]  /*1a60*/  IMAD.SHL.U32 R184, R184, 0x2, RZ ;  /* 0x00000002b8b87824 */ /* 0x000fe200078e00ff */
[----:B------:R-:W-:Y:S01]  /*1a70*/  SEL R4, R4, 0xfffffff0, !P1 ;  /* 0xfffffff004047807 */ /* 0x000fe20004800000 */
[----:B------:R-:W-:Y:S02]  /*1a80*/  IMAD.IADD R7, R13, 0x1, R11 ;  /* 0x000000010d077824 */ /* 0x000fe400078e020b */
[----:B------:R-:W-:Y:S01]  /*1a90*/  IMAD.IADD R79, R77, 0x1, R6 ;  /* 0x000000014d4f7824 */ /* 0x000fe200078e0206 */
[----:B------:R-:W-:Y:S05]  /*1aa0*/  @P0 BRA `(.L_x_1158) ;  /* 0x0000010000000947 */ /* 0x000fea0003800000 */
[----:B-1----:R-:W-:-:S13]  /*1ab0*/  ISETP.GE.AND P0, PT, R183, c[0x0][0x220], PT ;  /* 0x00008800b7007a0c */ /* 0x002fda0003f06270 */
        /* <DEDUP_REMOVED lines=15> */
.L_x_1158:
[----:B-1----:R-:W-:Y:S05]  /*1bb0*/  BSYNC B0 ;  /* 0x0000000000007941 */ /* 0x002fea0003800000 */
.L_x_1157:
        /* <DEDUP_REMOVED lines=20> */
.L_x_1160:
[----:B------:R-:W-:Y:S05]  /*1d00*/  BSYNC B0 ;  /* 0x0000000000007941 */ /* 0x000fea0003800000 */
.L_x_1159:
        /* <DEDUP_REMOVED lines=11> */
[----:B---3--:R-:W-:-:S04]  /*1dc0*/  LEA R6, P0, R44, c[0x0][0x168], 0x1 ;  /* 0x00005a002c067a11 */ /* 0x008fc800078008ff */
[----:B------:R-:W-:-:S05]  /*1dd0*/  LEA.HI.X R7, R44, c[0x0][0x16c], R65, 0x1, P0 ;  /* 0x00005b002c077a11 */ /* 0x000fca00000f0c41 */
[----:B------:R-:W-:Y:S01]  /*1de0*/  @!PT LDS RZ, [RZ] ;  /* 0x00000000fffff984 */ /* 0x000fe20000000800 */
[----:B------:R-:W-:Y:S01]  /*1df0*/  @!PT LDS RZ, [RZ] ;  /* 0x00000000fffff984 */ /* 0x000fe20000000800 */
[----:B------:R-:W-:Y:S01]  /*1e00*/  @!PT LDS RZ, [RZ] ;  /* 0x00000000fffff984 */ /* 0x000fe20000000800 */
[----:B------:R3:W-:Y:S04]  /*1e10*/  LDGSTS.E.BYPASS.LTC128B.128 [R184+0x1000], [R6.64] ;  /* 0x0100000006b87fae */ /* 0x0007e8000b901d46 */
.L_x_1162:
[----:B------:R-:W-:Y:S05]  /*1e20*/  BSYNC B0 ;  /* 0x0000000000007941 */ /* 0x000fea0003800000 */
.L_x_1161:
[----:B------:R-:W-:Y:S01]  /*1e30*/  ISETP.GE.AND P0, PT, R16, R5, PT ;  /* 0x000000051000720c */ /* 0x000fe20003f06270 */
[----:B------:R-:W-:-:S12]  /*1e40*/  BSSY B0, `(.L_x_1163) ;  /* 0x000000f000007945 */ /* 0x000fd80003800000 */
[----:B------:R-:W-:Y:S05]  /*1e50*/  @P0 BRA `(.L_x_1164) ;  /* 0x000000d000000947 */ /* 0x000fea0003800000 */
[----:B------:R-:W-:-:S13]  /*1e60*/  ISETP.GE.AND P0, PT, R183, c[0x0][0x220], PT ;  /* 0x00008800b7007a0c */ /* 0x000fda0003f06270 */
[----:B------:R1:W-:Y:S01]  /*1e70*/  @P0 STS.128 [R184+0x1800], RZ ;  /* 0x001800ffb8000388 */ /* 0x0003e20000000c00 */
[----:B------:R-:W-:Y:S05]  /*1e80*/  @P0 BRA `(.L_x_1164) ;  /* 0x000000a000000947 */ /* 0x000fea0003800000 */
[----:B---3--:R-:W-:Y:S02]  /*1e90*/  IMAD.MOV.U32 R7, RZ, RZ, c[0x0][0x198] ;  /* 0x00006600ff077624 */ /* 0x008fe400078e00ff */
        /* <DEDUP_REMOVED lines=9> */
.L_x_1164:
[----:B------:R-:W-:Y:S05]  /*1f30*/  BSYNC B0 ;  /* 0x0000000000007941 */ /* 0x000fea0003800000 */
.L_x_1163:
[----:B------:R-:W-:Y:S01]  /*1f40*/  IADD3 R15, R2, 0x40, RZ ;  /* 0x00000040020f7810 */ /* 0x000fe20007ffe0ff */
[----:B------:R-:W-:Y:S03]  /*1f50*/  BSSY B0, `(.L_x_1165) ;  /* 0x0000010000007945 */ /* 0x000fe60003800000 */
[----:B------:R-:W-:-:S13]  /*1f60*/  ISETP.GE.AND P0, PT, R15, R5, PT ;  /* 0x000000050f00720c */ /* 0x000fda0003f06270 */
        /* <DEDUP_REMOVED lines=14> */
.L_x_1166:
[----:B------:R-:W-:Y:S05]  /*2050*/  BSYNC B0 ;  /* 0x0000000000007941 */ /* 0x000fea0003800000 */
.L_x_1165:
[----:B------:R-:W-:Y:S01]  /*2060*/  IADD3 R14, R2, 0x60, RZ ;  /* 0x00000060020e7810 */ /* 0x000fe20007ffe0ff */
[----:B------:R-:W-:Y:S03]  /*2070*/  BSSY B0, `(.L_x_1167) ;  /* 0x0000013000007945 */ /* 0x000fe60003800000 */
[----:B------:R-:W-:-:S13]  /*2080*/  ISETP.GE.AND P0, PT, R14, R5, PT ;  /* 0x000000050e00720c */ /* 0x000fda0003f06270 */
[----:B------:R-:W-:Y:S05]  /*2090*/  @P0 BRA `(.L_x_1168) ;  /* 0x0000010000000947 */ /* 0x000fea0003800000 */
[----:B------:R-:W-:-:S13]  /*20a0*/  ISETP.GE.AND P0, PT, R183, c[0x0][0x220], PT ;  /* 0x00008800b7007a0c */ /* 0x000fda0003f06270 */
[----:B------:R1:W-:Y:S01]  /*20b0*/  @P0 STS.128 [R184+0x2800], RZ ;  /* 0x002800ffb8000388 */ /* 0x0003e20000000c00 */
[----:B------:R-:W-:Y:S05]  /*20c0*/  @P0 BRA `(.L_x_1168) ;  /* 0x000000d000000947 */ /* 0x000fea0003800000 */
[----:B---3--:R-:W-:Y:S01]  /*20d0*/  MOV R6, R44 ;  /* 0x0000002c00067202 */ /* 0x008fe20000000f00 */
[----:B------:R-:W-:Y:S01]  /*20e0*/  IMAD.MOV.U32 R0, RZ, RZ, c[0x0][0x198] ;  /* 0x00006600ff007624 */ /* 0x000fe200078e00ff */
        /* <DEDUP_REMOVED lines=11> */
.L_x_1168:
[----:B------:R-:W-:Y:S05]  /*21a0*/  BSYNC B0 ;  /* 0x0000000000007941 */ /* 0x000fea0003800000 */
.L_x_1167:
        /* <DEDUP_REMOVED lines=17> */
.L_x_1170:
[----:B------:R-:W-:Y:S05]  /*22c0*/  BSYNC B0 ;  /* 0x0000000000007941 */ /* 0x000fea0003800000 */
.L_x_1169:
        /* <DEDUP_REMOVED lines=20> */
.L_x_1172:
[----:B------:R-:W-:Y:S05]  /*2410*/  BSYNC B0 ;  /* 0x0000000000007941 */ /* 0x000fea0003800000 */
.L_x_1171:
[----:B--2---:R-:W-:Y:S01]  /*2420*/  IADD3 R11, R2, 0xc0, RZ ;  /* 0x000000c0020b7810 */ /* 0x004fe20007ffe0ff */
        /* <DEDUP_REMOVED lines=19> */
.L_x_1174:
[----:B------:R-:W-:Y:S05]  /*2560*/  BSYNC B0 ;  /* 0x0000000000007941 */ /* 0x000fea0003800000 */
.L_x_1173:
        /* <DEDUP_REMOVED lines=20> */
.L_x_1176:
[----:B------:R-:W-:Y:S05]  /*26b0*/  BSYNC B0 ;  /* 0x0000000000007941 */ /* 0x000fea0003800000 */
.L_x_1175:
        /* <DEDUP_REMOVED lines=22> */
.L_x_1178:
[----:B------:R-:W-:Y:S05]  /*2820*/  BSYNC B0 ;  /* 0x0000000000007941 */ /* 0x000fea0003800000 */
.L_x_1177:
        /* <DEDUP_REMOVED lines=15> */
.L_x_1180:
[----:B------:R-:W-:Y:S05]  /*2920*/  BSYNC B0 ;  /* 0x0000000000007941 */ /* 0x000fea0003800000 */
.L_x_1179:
        /* <DEDUP_REMOVED lines=15> */
.L_x_1182:
[----:B------:R-:W-:Y:S05]  /*2a20*/  BSYNC B0 ;  /* 0x0000000000007941 */ /* 0x000fea0003800000 */
.L_x_1181:
        /* <DEDUP_REMOVED lines=18> */
.L_x_1184:
[----:B------:R-:W-:Y:S05]  /*2b50*/  BSYNC B0 ;  /* 0x0000000000007941 */ /* 0x000fea0003800000 */
.L_x_1183:
        /* <DEDUP_REMOVED lines=15> */
.L_x_1186:
[----:B------:R-:W-:Y:S05]  /*2c50*/  BSYNC B0 ;  /* 0x0000000000007941 */ /* 0x000fea0003800000 */
.L_x_1185:
        /* <DEDUP_REMOVED lines=18> */
.L_x_1188:
[----:B------:R-:W-:Y:S05]  /*2d80*/  BSYNC B0 ;  /* 0x0000000000007941 */ /* 0x000fea0003800000 */
.L_x_1187:
        /* <DEDUP_REMOVED lines=18> */
.L_x_1190:
[----:B------:R-:W-:Y:S05]  /*2eb0*/  BSYNC B0 ;  /* 0x0000000000007941 */ /* 0x000fea0003800000 */
.L_x_1189:
        /* <DEDUP_REMOVED lines=22> */
.L_x_1192:
[----:B------:R-:W-:Y:S05]  /*3020*/  BSYNC B0 ;  /* 0x0000000000007941 */ /* 0x000fea0003800000 */
.L_x_1191:
[----:B-1----:R-:W-:Y:S01]  /*3030*/  LEA.HI R3, R5, R5, RZ, 0x1 ;  /* 0x0000000505037211 */ /* 0x002fe200078f08ff */
[----:B------:R-:W-:Y:S01]  /*3040*/  IMAD.SHL.U32 R2, R18, 0x40, RZ ;  /* 0x0000004012027824 */ /* 0x000fe200078e00ff */
[----:B---3--:R-:W-:Y:S01]  /*3050*/  SHF.R.S32.HI R6, RZ, 0x1f, R26 ;  /* 0x0000001fff067819 */ /* 0x008fe2000001141a */
[----:B------:R-:W-:Y:S01]  /*3060*/  IMAD.SHL.U32 R7, R30, 0x8, RZ ;  /* 0x000000081e077824 */ /* 0x000fe200078e00ff */
[----:B------:R-:W-:Y:S01]  /*3070*/  LOP3.LUT R0, R27, 0x7fffffe, RZ, 0xc0, !PT ;  /* 0x07fffffe1b007812 */ /* 0x000fe200078ec0ff */
[----:B------:R-:W0:Y:S01]  /*3080*/  LDGDEPBAR ;  /* 0x00000000000079af */ /* 0x000e220000000000 */
[----:B------:R-:W-:Y:S02]  /*3090*/  LOP3.LUT R3, R3, 0xfffffffe, RZ, 0xc0, !PT ;  /* 0xfffffffe03037812 */ /* 0x000fe400078ec0ff */
[----:B------:R-:W-:Y:S01]  /*30a0*/  LEA.HI R6, R6, R26, RZ, 0x3 ;  /* 0x0000001a06067211 */ /* 0x000fe200078f18ff */
[----:B------:R-:W-:Y:S01]  /*30b0*/  IMAD.IADD R63, R26, 0x1, -R0 ;  /* 0x000000011a3f7824 */ /* 0x000fe200078e0a00 */
[----:B------:R-:W-:Y:S01]  /*30c0*/  LOP3.LUT R2, R2, 0xc0, RZ, 0xc0, !PT ;  /* 0x000000c002027812 */ /* 0x000fe200078ec0ff */
[C---:B------:R-:W-:Y:S01]  /*30d0*/  IMAD.SHL.U32 R0, R22.reuse, 0x40, RZ ;  /* 0x0000004016007824 */ /* 0x040fe200078e00ff */
[----:B------:R-:W-:Y:S01]  /*30e0*/  LOP3.LUT P0, RZ, R22, 0x2, RZ, 0xc0, !PT ;  /* 0x0000000216ff7812 */ /* 0x000fe2000780c0ff */
[----:B------:R-:W-:-:S02]  /*30f0*/  IMAD.IADD R3, R5, 0x1, -R3 ;  /* 0x0000000105037824 */ /* 0x000fc400078e0a03 */
[----:B------:R-:W-:Y:S01]  /*3100*/  IMAD.SHL.U32 R6, R6, 0x20, RZ ;  /* 0x0000002006067824 */ /* 0x000fe200078e00ff */
[----:B------:R-:W-:Y:S01]  /*3110*/  LOP3.LUT R0, R0, 0xc0, RZ, 0xc0, !PT ;  /* 0x000000c000007812 */ /* 0x000fe200078ec0ff */
[----:B------:R-:W-:-:S03]  /*3120*/  IMAD.SHL.U32 R5, R3, 0x8, RZ ;  /* 0x0000000803057824 */ /* 0x000fc600078e00ff */
[----:B------:R-:W-:Y:S02]  /*3130*/  LOP3.LUT R61, R6, 0xffffff00, RZ, 0xc0, !PT ;  /* 0xffffff00063d7812 */ /* 0x000fe400078ec0ff */
[----:B------:R-:W-:Y:S02]  /*3140*/  LOP3.LUT R9, R0, 0x8, R7, 0xf8, !PT ;  /* 0x0000000800097812 */ /* 0x000fe400078ef807 */
[----:B------:R-:W-:Y:S01]  /*3150*/  SHF.R.U32.HI R7, RZ, 0x3, R0 ;  /* 0x00000003ff077819 */ /* 0x000fe20000011600 */
[----:B------:R-:W-:Y:S01]  /*3160*/  IMAD R0, R3, 0x8, R29 ;  /* 0x0000000803007824 */ /* 0x000fe200078e021d */
[----:B------:R-:W-:Y:S01]  /*3170*/  LOP3.LUT R8, R2, 0x8, R5, 0xf8, !PT ;  /* 0x0000000802087812 */ /* 0x000fe200078ef805 */
[----:B------:R-:W-:Y:S01]  /*3180*/  IMAD R5, R66, 0x200, R61 ;  /* 0x0000020042057824 */ /* 0x000fe200078e023d */
[----:B------:R-:W-:Y:S02]  /*3190*/  SHF.R.U32.HI R6, RZ, 0x3, R2 ;  /* 0x00000003ff067819 */ /* 0x000fe40000011602 */
[----:B------:R-:W-:Y:S01]  /*31a0*/  LOP3.LUT R2, R9, R7, RZ, 0x3c, !PT ;  /* 0x0000000709027212 */ /* 0x000fe200078e3cff */
[----:B------:R-:W-:Y:S01]  /*31b0*/  IMAD R3, R63, 0x20, R5 ;  /* 0x000000203f037824 */ /* 0x000fe200078e0205 */
[----:B------:R-:W-:-:S03]  /*31c0*/  LOP3.LUT R62, R8, R6, RZ, 0x3c, !PT ;  /* 0x00000006083e7212 */ /* 0x000fc600078e3cff */
[----:B------:R-:W-:Y:S02]  /*31d0*/  IMAD.U32 R0, R0, 0x20, R2 ;  /* 0x0000002000007824 */ /* 0x000fe400078e0002 */
[----:B------:R-:W-:Y:S02]  /*31e0*/  IMAD.IADD R2, R62, 0x1, R3 ;  /* 0x000000013e027824 */ /* 0x000fe400078e0203 */
[----:B------:R-:W-:Y:S02]  /*31f0*/  IMAD.SHL.U32 R134, R0, 0x2, RZ ;  /* 0x0000000200867824 */ /* 0x000fe400078e00ff */
[----:B------:R-:W-:Y:S02]  /*3200*/  IMAD.SHL.U32 R166, R2, 0x2, RZ ;  /* 0x0000000202a67824 */ /* 0x000fe400078e00ff */
[----:B------:R-:W-:Y:S01]  /*3210*/  IMAD R2, R66, 0x10, R69 ;  /* 0x0000001042027824 */ /* 0x000fe200078e0245 */
[----:B------:R-:W-:Y:S01]  /*3220*/  LDSM.16.M88.4 R16, [R134+0x1000] ;  /* 0x001000008610783b */ /* 0x000fe20000000200 */
[----:B------:R-:W-:Y:S01]  /*3230*/  IADD3 R0, R134, 0x1000, RZ ;  /* 0x0000100086007810 */ /* 0x000fe20007ffe0ff */
[----:B------:R-:W-:Y:S01]  /*3240*/  IMAD R167, R4, 0x2, R166 ;  /* 0x0000000204a77824 */ /* 0x000fe200078e02a6 */
[----:B------:R-:W-:Y:S01]  /*3250*/  IADD3 R165, R134, 0x1020, RZ ;  /* 0x0000102086a57810 */ /* 0x000fe20007ffe0ff */
[----:B------:R-:W1:Y:S01]  /*3260*/  LDSM.16.M88.4 R12, [R166] ;  /* 0x00000000a60c783b */ /* 0x000e620000000200 */
[----:B------:R-:W-:Y:S01]  /*3270*/  @P0 IADD3 R165, R0, -0x20, RZ ;  /* 0xffffffe000a50810 */ /* 0x000fe20007ffe0ff */
[----:B------:R-:W-:-:S02]  /*3280*/  IMAD.SHL.U32 R3, R68, 0x2, RZ ;  /* 0x0000000244037824 */ /* 0x000fc400078e00ff */
[----:B------:R-:W-:Y:S01]  /*3290*/  LDSM.16.M88.4 R8, [R167] ;  /* 0x00000000a708783b */ /* 0x000fe20000000200 */
[----:B------:R-:W-:Y:S02]  /*32a0*/  IADD3 R182, R165, 0x400, RZ ;  /* 0x00000400a5b67810 */ /* 0x000fe40007ffe0ff */
[----:B------:R-:W-:Y:S01]  /*32b0*/  LOP3.LUT R3, R3, 0x6, RZ, 0xc0, !PT ;  /* 0x0000000603037812 */ /* 0x000fe200078ec0ff */
[----:B------:R-:W-:Y:S01]  /*32c0*/  LDSM.16.M88.4 R28, [R165] ;  /* 0x00000000a51c783b */ /* 0x000fe20000000200 */
[C---:B------:R-:W-:Y:S02]  /*32d0*/  IADD3 R181, R165.reuse, 0x800, RZ ;  /* 0x00000800a5b57810 */ /* 0x040fe40007ffe0ff */
[C---:B------:R-:W-:Y:S01]  /*32e0*/  IADD3 R180, R165.reuse, 0xc00, RZ ;  /* 0x00000c00a5b47810 */ /* 0x040fe20007ffe0ff */
[----:B------:R-:W3:Y:S01]  /*32f0*/  LDSM.16.M88.4 R32, [R134+0x1400] ;  /* 0x001400008620783b */ /* 0x000ee20000000200 */
[----:B------:R-:W-:Y:S01]  /*3300*/  IMAD.IADD R3, R64, 0x1, R3 ;  /* 0x0000000140037824 */ /* 0x000fe200078e0203 */
[----:B------:R-:W-:-:S02]  /*3310*/  IADD3 R179, R165, 0x1000, RZ ;  /* 0x00001000a5b37810 */ /* 0x000fc40007ffe0ff */
[----:B------:R-:W5:Y:S01]  /*3320*/  LDSM.16.M88.4 R36, [R165+0x400] ;  /* 0x00040000a524783b */ /* 0x000f620000000200 */
[C---:B------:R-:W-:Y:S02]  /*3330*/  IADD3 R178, R165.reuse, 0x1400, RZ ;  /* 0x00001400a5b27810 */ /* 0x040fe40007ffe0ff */
[C---:B------:R-:W-:Y:S01]  /*3340*/  IADD3 R177, R165.reuse, 0x1800, RZ ;  /* 0x00001800a5b17810 */ /* 0x040fe20007ffe0ff */
[----:B------:R-:W-:Y:S01]  /*3350*/  LDSM.16.M88.4 R40, [R165+0x800] ;  /* 0x00080000a528783b */ /* 0x000fe20000000200 */
[C---:B------:R-:W-:Y:S02]  /*3360*/  IADD3 R176, R165.reuse, 0x1c00, RZ ;  /* 0x00001c00a5b07810 */ /* 0x040fe40007ffe0ff */
[C---:B------:R-:W-:Y:S01]  /*3370*/  IADD3 R175, R165.reuse, 0x2000, RZ ;  /* 0x00002000a5af7810 */ /* 0x040fe20007ffe0ff */
[----:B------:R-:W-:Y:S01]  /*3380*/  LDSM.16.M88.4 R48, [R134+0x1c00] ;  /* 0x001c00008630783b */ /* 0x000fe20000000200 */
[C---:B------:R-:W-:Y:S02]  /*3390*/  IADD3 R174, R165.reuse, 0x2400, RZ ;  /* 0x00002400a5ae7810 */ /* 0x040fe40007ffe0ff */
[C---:B------:R-:W-:Y:S01]  /*33a0*/  IADD3 R173, R165.reuse, 0x2800, RZ ;  /* 0x00002800a5ad7810 */ /* 0x040fe20007ffe0ff */
[----:B------:R-:W-:Y:S01]  /*33b0*/  LDSM.16.M88.4 R52, [R134+0x2c00] ;  /* 0x002c00008634783b */ /* 0x000fe20000000200 */
[----:B------:R-:W-:-:S02]  /*33c0*/  IADD3 R172, R165, 0x2c00, RZ ;  /* 0x00002c00a5ac7810 */ /* 0x000fc40007ffe0ff */
[C---:B------:R-:W-:Y:S02]  /*33d0*/  IADD3 R171, R165.reuse, 0x3000, RZ ;  /* 0x00003000a5ab7810 */ /* 0x040fe40007ffe0ff */
[C---:B------:R-:W-:Y:S02]  /*33e0*/  IADD3 R170, R165.reuse, 0x3400, RZ ;  /* 0x00003400a5aa7810 */ /* 0x040fe40007ffe0ff */
[C---:B------:R-:W-:Y:S02]  /*33f0*/  IADD3 R169, R165.reuse, 0x3800, RZ ;  /* 0x00003800a5a97810 */ /* 0x040fe40007ffe0ff */
[----:B------:R-:W-:Y:S01]  /*3400*/  IADD3 R168, R165, 0x3c00, RZ ;  /* 0x00003c00a5a87810 */ /* 0x000fe20007ffe0ff */
[C---:B-1----:R-:W-:Y:S08]  /*3410*/  HMMA.16816.F32.BF16 R20, R12.reuse, R16, RZ ;  /* 0x000000100c14723c */ /* 0x042ff000000418ff */
[C---:B------:R-:W-:Y:S08]  /*3420*/  HMMA.16816.F32.BF16 R16, R12.reuse, R18, RZ ;  /* 0x000000120c10723c */ /* 0x040ff000000418ff */
[----:B---3--:R-:W-:Y:S08]  /*3430*/  HMMA.16816.F32.BF16 R24, R12, R32, RZ ;  /* 0x000000200c18723c */ /* 0x008ff000000418ff */
[C---:B------:R-:W-:Y:S08]  /*3440*/  HMMA.16816.F32.BF16 R56, R8.reuse, R28, R20 ;  /* 0x0000001c0838723c */ /* 0x040ff00000041814 */
[----:B------:R-:W-:Y:S01]  /*3450*/  HMMA.16816.F32.BF16 R16, R8, R30, R16 ;  /* 0x0000001e0810723c */ /* 0x000fe20000041810 */
[----:B------:R-:W1:Y:S07]  /*3460*/  LDSM.16.M88.4 R28, [R134+0x1800] ;  /* 0x00180000861c783b */ /* 0x000e6e0000000200 */
[----:B------:R-:W-:Y:S08]  /*3470*/  HMMA.16816.F32.BF16 R20, R12, R34, RZ ;  /* 0x000000220c14723c */ /* 0x000ff000000418ff */
[----:B------:R-:W-:Y:S01]  /*3480*/  FMUL.FTZ R0, R58, c[0x0][0x2ec] ;  /* 0x0000bb003a007a20 */ /* 0x000fe20000410000 */
[C---:B-----5:R-:W-:Y:S03]  /*3490*/  HMMA.16816.F32.BF16 R24, R8.reuse, R36, R24 ;  /* 0x000000240818723c */ /* 0x060fe60000041818 */
[----:B------:R3:W5:Y:S11]  /*34a0*/  MUFU.TANH R123, R0 ;  /* 0x00000000007b7308 */ /* 0x0007760000002400 */
[----:B------:R-:W-:Y:S01]  /*34b0*/  @!UPT UIADD3 URZ, URZ, URZ, URZ ;  /* 0x0000003f3f3ff290 */ /* 0x000fe2000fffe03f */
[----:B------:R-:W-:Y:S01]  /*34c0*/  HMMA.16816.F32.BF16 R32, R8, R38, R20 ;  /* 0x000000260820723c */ /* 0x000fe20000041814 */
[----:B------:R-:W2:Y:S01]  /*34d0*/  LDSM.16.M88.4 R36, [R165+0xc00] ;  /* 0x000c0000a524783b */ /* 0x000ea20000000200 */
[----:B---3--:R-:W-:-:S04]  /*34e0*/  FMUL.FTZ R0, R57, c[0x0][0x2ec] ;  /* 0x0000bb0039007a20 */ /* 0x008fc80000410000 */
[----:B------:R3:W-:Y:S02]  /*34f0*/  MUFU.TANH R109, R0 ;  /* 0x00000000006d7308 */ /* 0x0007e40000002400 */
[----:B-1----:R-:W-:Y:S01]  /*3500*/  HMMA.16816.F32.BF16 R20, R12, R30, RZ ;  /* 0x0000001e0c14723c */ /* 0x002fe200000418ff */
[----:B---3--:R-:W-:-:S05]  /*3510*/  FMUL.FTZ R0, R59, c[0x0][0x2ec] ;  /* 0x0000bb003b007a20 */ /* 0x008fca0000410000 */
[----:B------:R1:W-:Y:S02]  /*3520*/  MUFU.TANH R124, R0 ;  /* 0x00000000007c7308 */ /* 0x0003e40000002400 */
[----:B-1----:R-:W-:-:S06]  /*3530*/  FMUL.FTZ R0, R16, c[0x0][0x2ec] ;  /* 0x0000bb0010007a20 */ /* 0x002fcc0000410000 */
[----:B------:R1:W3:Y:S02]  /*3540*/  MUFU.TANH R114, R0 ;  /* 0x0000000000727308 */ /* 0x0002e40000002400 */
[----:B-1----:R-:W-:-:S06]  /*3550*/  FMUL.FTZ R0, R17, c[0x0][0x2ec] ;  /* 0x0000bb0011007a20 */ /* 0x002fcc0000410000 */
[----:B------:R1:W-:Y:S02]  /*3560*/  MUFU.TANH R113, R0 ;  /* 0x0000000000717308 */ /* 0x0003e40000002400 */
[----:B-1----:R-:W-:-:S06]  /*3570*/  FMUL.FTZ R0, R18, c[0x0][0x2ec] ;  /* 0x0000bb0012007a20 */ /* 0x002fcc0000410000 */
[----:B------:R1:W4:Y:S02]  /*3580*/  MUFU.TANH R129, R0 ;  /* 0x0000000000817308 */ /* 0x0003240000002400 */
[----:B-1----:R-:W-:Y:S02]  /*3590*/  FMUL.FTZ R0, R19, c[0x0][0x2ec] ;  /* 0x0000bb0013007a20 */ /* 0x002fe40000410000 */
[----:B------:R-:W-:Y:S04]  /*35a0*/  HMMA.16816.F32.BF16 R16, R12, R28, RZ ;  /* 0x0000001c0c10723c */ /* 0x000fe800000418ff */
[----:B------:R1:W-:Y:S04]  /*35b0*/  MUFU.TANH R130, R0 ;  /* 0x0000000000827308 */ /* 0x0003e80000002400 */
[----:B------:R-:W-:Y:S08]  /*35c0*/  HMMA.16816.F32.BF16 R28, R8, R42, R20 ;  /* 0x0000002a081c723c */ /* 0x000ff00000041814 */
[----:B------:R-:W-:Y:S01]  /*35d0*/  HMMA.16816.F32.BF16 R20, R12, R48, RZ ;  /* 0x000000300c14723c */ /* 0x000fe200000418ff */
[----:B-1----:R-:W-:-:S04]  /*35e0*/  FMUL.FTZ R0, R24, c[0x0][0x2ec] ;  /* 0x0000bb0018007a20 */ /* 0x002fc80000410000 */
[----:B------:R1:W1:Y:S03]  /*35f0*/  MUFU.TANH R112, R0 ;  /* 0x0000000000707308 */ /* 0x0002660000002400 */
[----:B------:R-:W-:Y:S01]  /*3600*/  HMMA.16816.F32.BF16 R16, R8, R40, R16 ;  /* 0x000000280810723c */ /* 0x000fe20000041810 */
[----:B------:R-:W2:Y:S01]  /*3610*/  LDSM.16.M88.4 R40, [R134+0x2000] ;  /* 0x002000008628783b */ /* 0x000ea20000000200 */
        /* <DEDUP_REMOVED lines=27> */
[----:B------:R1:W1:Y:S04]  /*37d0*/  MUFU.TANH R132, R0 ;  /* 0x0000000000847308 */ /* 0x0002680000002400 */
[----:B------:R-:W-:Y:S01]  /*37e0*/  HMMA.16816.F32.BF16 R20, R12, R40, RZ ;  /* 0x000000280c14723c */ /* 0x000fe200000418ff */
[----:B------:R-:W2:Y:S01]  /*37f0*/  LDSM.16.M88.4 R40, [R165+0x1400] ;  /* 0x00140000a528783b */ /* 0x000ea20000000200 */
[----:B-1----:R-:W-:-:S04]  /*3800*/  FMUL.FTZ R0, R28, c[0x0][0x2ec] ;  /* 0x0000bb001c007a20 */ /* 0x002fc80000410000 */
[----:B------:R1:W-:Y:S02]  /*3810*/  MUFU.TANH R105, R0 ;  /* 0x0000000000697308 */ /* 0x0003e40000002400 */
[----:B-1----:R-:W-:-:S06]  /*3820*/  FMUL.FTZ R0, R29, c[0x0][0x2ec] ;  /* 0x0000bb001d007a20 */ /* 0x002fcc0000410000 */
[----:B------:R1:W1:Y:S02]  /*3830*/  MUFU.TANH R104, R0 ;  /* 0x0000000000687308 */ /* 0x0002640000002400 */
[----:B-1----:R-:W-:-:S06]  /*3840*/  FMUL.FTZ R0, R30, c[0x0][0x2ec] ;  /* 0x0000bb001e007a20 */ /* 0x002fcc0000410000 */
[----:B------:R1:W-:Y:S02]  /*3850*/  MUFU.TANH R133, R0 ;  /* 0x0000000000857308 */ /* 0x0003e40000002400 */
[----:B-1----:R-:W-:Y:S02]  /*3860*/  FMUL.FTZ R0, R31, c[0x0][0x2ec] ;  /* 0x0000bb001f007a20 */ /* 0x002fe40000410000 */
[----:B------:R-:W-:Y:S04]  /*3870*/  HMMA.16816.F32.BF16 R28, R8, R50, R24 ;  /* 0x00000032081c723c */ /* 0x000fe80000041818 */
[----:B------:R1:W1:Y:S04]  /*3880*/  MUFU.TANH R136, R0 ;  /* 0x0000000000887308 */ /* 0x0002680000002400 */
[----:B--2---:R-:W-:Y:S01]  /*3890*/  HMMA.16816.F32.BF16 R24, R12, R38, RZ ;  /* 0x000000260c18723c */ /* 0x004fe200000418ff */
[----:B-1----:R-:W-:-:S04]  /*38a0*/  FMUL.FTZ R0, R16, c[0x0][0x2ec] ;  /* 0x0000bb0010007a20 */ /* 0x002fc80000410000 */
[----:B------:R1:W-:Y:S02]  /*38b0*/  MUFU.TANH R106, R0 ;  /* 0x00000000006a7308 */ /* 0x0003e40000002400 */
[----:B-1----:R-:W-:-:S06]  /*38c0*/  FMUL.FTZ R0, R17, c[0x0][0x2ec] ;  /* 0x0000bb0011007a20 */ /* 0x002fcc0000410000 */
[----:B------:R1:W2:Y:S02]  /*38d0*/  MUFU.TANH R102, R0 ;  /* 0x0000000000667308 */ /* 0x0002a40000002400 */
[----:B-1----:R-:W-:-:S06]  /*38e0*/  FMUL.FTZ R0, R18, c[0x0][0x2ec] ;  /* 0x0000bb0012007a20 */ /* 0x002fcc0000410000 */
[----:B------:R1:W-:Y:S02]  /*38f0*/  MUFU.TANH R137, R0 ;  /* 0x0000000000897308 */ /* 0x0003e40000002400 */
[----:B-1----:R-:W-:Y:S02]  /*3900*/  FMUL.FTZ R0, R19, c[0x0][0x2ec] ;  /* 0x0000bb0013007a20 */ /* 0x002fe40000410000 */
[----:B------:R-:W-:Y:S01]  /*3910*/  HMMA.16816.F32.BF16 R16, R8, R48, R20 ;  /* 0x000000300810723c */ /* 0x000fe20000041814 */
[----:B------:R-:W1:Y:S03]  /*3920*/  LDSM.16.M88.4 R48, [R134+0x2800] ;  /* 0x002800008630783b */ /* 0x000e660000000200 */
[----:B------:R2:W1:Y:S04]  /*3930*/  MUFU.TANH R138, R0 ;  /* 0x00000000008a7308 */ /* 0x0004680000002400 */
[----:B------:R-:W-:Y:S01]  /*3940*/  HMMA.16816.F32.BF16 R20, R12, R36, RZ ;  /* 0x000000240c14723c */ /* 0x000fe200000418ff */
[----:B------:R-:W1:Y:S01]  /*3950*/  LDSM.16.M88.4 R36, [R165+0x1800] ;  /* 0x00180000a524783b */ /* 0x000e620000000200 */
        /* <DEDUP_REMOVED lines=8> */
[----:B------:R2:W2:Y:S04]  /*39e0*/  MUFU.TANH R140, R0 ;  /* 0x00000000008c7308 */ /* 0x0004a80000002400 */
[----:B-1----:R-:W-:Y:S01]  /*39f0*/  HMMA.16816.F32.BF16 R24, R12, R50, RZ ;  /* 0x000000320c18723c */ /* 0x002fe200000418ff */
[----:B--2---:R-:W-:-:S04]  /*3a00*/  FMUL.FTZ R0, R16, c[0x0][0x2ec] ;  /* 0x0000bb0010007a20 */ /* 0x004fc80000410000 */
        /* <DEDUP_REMOVED lines=19> */
[----:B------:R2:W-:Y:S04]  /*3b40*/  MUFU.TANH R144, R0 ;  /* 0x0000000000907308 */ /* 0x0005e80000002400 */
        /* <DEDUP_REMOVED lines=12> */
[----:B------:R1:W-:Y:S04]  /*3c10*/  MUFU.TANH R148, R0 ;  /* 0x0000000000947308 */ /* 0x0003e80000002400 */
        /* <DEDUP_REMOVED lines=18> */
[----:B------:R-:W-:Y:S03]  /*3d40*/  LDSM.16.M88.4 R40, [R134+0x3800] ;  /* 0x003800008628783b */ /* 0x000fe60000000200 */
        /* <DEDUP_REMOVED lines=19> */
[----:B------:R-:W-:Y:S04]  /*3e80*/  HMMA.16816.F32.BF16 R24, R8, R36, R20 ;  /* 0x000000240818723c */ /* 0x000fe80000041814 */
[----:B------:R2:W1:Y:S04]  /*3e90*/  MUFU.TANH R156, R0 ;  /* 0x00000000009c7308 */ /* 0x0004680000002400 */
[----:B------:R-:W-:Y:S01]  /*3ea0*/  HMMA.16816.F32.BF16 R20, R12, R48, RZ ;  /* 0x000000300c14723c */ /* 0x000fe200000418ff */
[----:B--2---:R-:W-:-:S04]  /*3eb0*/  FMUL.FTZ R0, R16, c[0x0][0x2ec] ;  /* 0x0000bb0010007a20 */ /* 0x004fc80000410000 */
[----:B------:R2:W-:Y:S02]  /*3ec0*/  MUFU.TANH R88, R0 ;  /* 0x0000000000587308 */ /* 0x0005e40000002400 */
[----:B--2---:R-:W-:-:S06]  /*3ed0*/  FMUL.FTZ R0, R17, c[0x0][0x2ec] ;  /* 0x0000bb0011007a20 */ /* 0x004fcc0000410000 */
[----:B------:R2:W1:Y:S02]  /*3ee0*/  MUFU.TANH R84, R0 ;  /* 0x0000000000547308 */ /* 0x0004640000002400 */
[----:B--2---:R-:W-:-:S06]  /*3ef0*/  FMUL.FTZ R0, R18, c[0x0][0x2ec] ;  /* 0x0000bb0012007a20 */ /* 0x004fcc0000410000 */
[----:B------:R2:W-:Y:S02]  /*3f00*/  MUFU.TANH R52, R0 ;  /* 0x0000000000347308 */ /* 0x0005e40000002400 */
[----:B--2---:R-:W-:Y:S02]  /*3f10*/  FMUL.FTZ R0, R19, c[0x0][0x2ec] ;  /* 0x0000bb0013007a20 */ /* 0x004fe40000410000 */
[C---:B------:R-:W-:Y:S01]  /*3f20*/  HMMA.16816.F32.BF16 R16, R8.reuse, R38, R28 ;  /* 0x000000260810723c */ /* 0x040fe2000004181c */
[----:B------:R-:W2:Y:S03]  /*3f30*/  LDSM.16.M88.4 R36, [R165+0x2800] ;  /* 0x00280000a524783b */ /* 0x000ea60000000200 */
[----:B------:R3:W2:Y:S04]  /*3f40*/  MUFU.TANH R154, R0 ;  /* 0x00000000009a7308 */ /* 0x0006a80000002400 */
[----:B-1----:R-:W-:Y:S08]  /*3f50*/  HMMA.16816.F32.BF16 R28, R8, R32, R20 ;  /* 0x00000020081c723c */ /* 0x002ff00000041814 */
[----:B------:R-:W-:Y:S01]  /*3f60*/  HMMA.16816.F32.BF16 R20, R12, R50, RZ ;  /* 0x000000320c14723c */ /* 0x000fe200000418ff */
[----:B---3--:R-:W-:-:S04]  /*3f70*/  FMUL.FTZ R0, R24, c[0x0][0x2ec] ;  /* 0x0000bb0018007a20 */ /* 0x008fc80000410000 */
[----:B------:R1:W3:Y:S03]  /*3f80*/  MUFU.TANH R83, R0 ;  /* 0x0000000000537308 */ /* 0x0002e60000002400 */
[----:B------:R-:W-:-:S05]  /*3f90*/  FMUL.FTZ R7, R19, c[0x0][0x2ec] ;  /* 0x0000bb0013077a20 */ /* 0x000fca0000410000 */
[----:B------:R2:W-:Y:S01]  /*3fa0*/  MUFU.TANH R135, R7 ;  /* 0x0000000700877308 */ /* 0x0005e20000002400 */
[----:B-1----:R-:W-:-:S07]  /*3fb0*/  FMUL.FTZ R0, R25, c[0x0][0x2ec] ;  /* 0x0000bb0019007a20 */ /* 0x002fce0000410000 */
[----:B------:R1:W-:Y:S01]  /*3fc0*/  MUFU.TANH R81, R0 ;  /* 0x0000000000517308 */ /* 0x0003e20000002400 */
[----:B--2---:R-:W-:Y:S01]  /*3fd0*/  IADD3 R7, R3, 0x1, RZ ;  /* 0x0000000103077810 */ /* 0x004fe20007ffe0ff */
[----:B-1----:R-:W-:-:S06]  /*3fe0*/  FMUL.FTZ R0, R26, c[0x0][0x2ec] ;  /* 0x0000bb001a007a20 */ /* 0x002fcc0000410000 */
[----:B------:R1:W2:Y:S02]  /*3ff0*/  MUFU.TANH R80, R0 ;  /* 0x0000000000507308 */ /* 0x0002a40000002400 */
[----:B-1----:R-:W-:Y:S02]  /*4000*/  FMUL.FTZ R0, R27, c[0x0][0x2ec] ;  /* 0x0000bb001b007a20 */ /* 0x002fe40000410000 */
[----:B------:R-:W-:Y:S01]  /*4010*/  HMMA.16816.F32.BF16 R24, R8, R34, R20 ;  /* 0x000000220818723c */ /* 0x000fe20000041814 */
[----:B------:R-:W-:Y:S03]  /*4020*/  LDSM.16.M88.4 R32, [R165+0x3000] ;  /* 0x00300000a520783b */ /* 0x000fe60000000200 */
[----:B------:R1:W1:Y:S03]  /*4030*/  MUFU.TANH R158, R0 ;  /* 0x00000000009e7308 */ /* 0x0002660000002400 */
[----:B------:R-:W-:-:S05]  /*4040*/  FMUL.FTZ R20, R30, c[0x0][0x2ec] ;  /* 0x0000bb001e147a20 */ /* 0x000fca0000410000 */
[----:B------:R2:W-:Y:S01]  /*4050*/  MUFU.TANH R48, R20 ;  /* 0x0000001400307308 */ /* 0x0005e20000002400 */
[----:B-1----:R-:W-:Y:S02]  /*4060*/  FMUL.FTZ R0, R16, c[0x0][0x2ec] ;  /* 0x0000bb0010007a20 */ /* 0x002fe40000410000 */
[----:B------:R-:W-:-:S05]  /*4070*/  FMUL.FTZ R16, R28, c[0x0][0x2ec] ;  /* 0x0000bb001c107a20 */ /* 0x000fca0000410000 */
[----:B------:R1:W-:Y:S04]  /*4080*/  MUFU.TANH R82, R0 ;  /* 0x0000000000527308 */ /* 0x0003e80000002400 */
[----:B------:R-:W-:Y:S02]  /*4090*/  FMUL.FTZ R25, R25, c[0x0][0x2ec] ;  /* 0x0000bb0019197a20 */ /* 0x000fe40000410000 */
[----:B--2---:R-:W-:Y:S02]  /*40a0*/  FMUL.FTZ R20, R31, c[0x0][0x2ec] ;  /* 0x0000bb001f147a20 */ /* 0x004fe40000410000 */
[----:B------:R-:W-:Y:S01]  /*40b0*/  MUFU.TANH R75, R16 ;  /* 0x00000010004b7308 */ /* 0x000fe20000002400 */
[----:B-1----:R-:W-:-:S07]  /*40c0*/  FMUL.FTZ R0, R17, c[0x0][0x2ec] ;  /* 0x0000bb0011007a20 */ /* 0x002fce0000410000 */
[----:B------:R-:W-:Y:S08]  /*40d0*/  MUFU.TANH R72, R25 ;  /* 0x0000001900487308 */ /* 0x000ff00000002400 */
[----:B------:R1:W-:Y:S02]  /*40e0*/  MUFU.TANH R159, R0 ;  /* 0x00000000009f7308 */ /* 0x0003e40000002400 */
[----:B-1----:R-:W-:Y:S01]  /*40f0*/  IADD3 R0, R2, 0x1, R67 ;  /* 0x0000000102007810 */ /* 0x002fe20007ffe043 */
[----:B------:R-:W-:-:S02]  /*4100*/  FMUL.FTZ R2, R18, c[0x0][0x2ec] ;  /* 0x0000bb0012027a20 */ /* 0x000fc40000410000 */
[----:B------:R-:W-:Y:S01]  /*4110*/  HMMA.16816.F32.BF16 R16, R12, R40, RZ ;  /* 0x000000280c10723c */ /* 0x000fe200000418ff */
[----:B------:R-:W-:Y:S02]  /*4120*/  IADD3 R0, R47, R0, -R60 ;  /* 0x000000002f007210 */ /* 0x000fe40007ffe83c */
[----:B------:R1:W2:Y:S02]  /*4130*/  MUFU.TANH R49, R2 ;  /* 0x0000000200317308 */ /* 0x0002a40000002400 */
[----:B-1----:R-:W-:Y:S01]  /*4140*/  IADD3 R2, R0, c[0x0][0x2e8], RZ ;  /* 0x0000ba0000027a10 */ /* 0x002fe20007ffe0ff */
[----:B------:R-:W-:-:S03]  /*4150*/  IMAD R0, R63, 0x20, R61 ;  /* 0x000000203f007824 */ /* 0x000fc600078e023d */
[----:B------:R-:W-:Y:S01]  /*4160*/  IADD3 R6, R2, 0x8, RZ ;  /* 0x0000000802067810 */ /* 0x000fe20007ffe0ff */
[----:B------:R-:W-:Y:S01]  /*4170*/  IMAD.IADD R0, R62, 0x1, R0 ;  /* 0x000000013e007824 */ /* 0x000fe200078e0200 */
[-C--:B------:R-:W-:Y:S02]  /*4180*/  IMNMX R5, R2, R47.reuse, PT ;  /* 0x0000002f02057217 */ /* 0x080fe40003800200 */
[----:B------:R-:W-:Y:S02]  /*4190*/  IMNMX R2, R6, R47, PT ;  /* 0x0000002f06027217 */ /* 0x000fe40003800200 */
[----:B------:R-:W-:Y:S01]  /*41a0*/  IADD3 R6, R3, 0x8, RZ ;  /* 0x0000000803067810 */ /* 0x000fe20007ffe0ff */
[----:B------:R1:W1:Y:S01]  /*41b0*/  MUFU.TANH R47, R20 ;  /* 0x00000014002f7308 */ /* 0x0002620000002400 */
[-C--:B------:R-:W-:Y:S02]  /*41c0*/  ISETP.GE.AND P0, PT, R7, R5.reuse, PT ;  /* 0x000000050700720c */ /* 0x080fe40003f06270 */
[----:B------:R-:W-:-:S02]  /*41d0*/  ISETP.GE.AND P5, PT, R6, R5, PT ;  /* 0x000000050600720c */ /* 0x000fc40003fa6270 */
[-C--:B------:R-:W-:Y:S01]  /*41e0*/  ISETP.GE.AND P4, PT, R6, R2.reuse, PT ;  /* 0x000000020600720c */ /* 0x080fe20003f86270 */
[----:B------:R-:W-:Y:S01]  /*41f0*/  FMUL.FTZ R6, R29, c[0x0][0x2ec] ;  /* 0x0000bb001d067a20 */ /* 0x000fe20000410000 */
[-C--:B------:R-:W-:Y:S01]  /*4200*/  ISETP.GE.AND P1, PT, R7, R2.reuse, PT ;  /* 0x000000020700720c */ /* 0x080fe20003f26270 */
[----:B------:R-:W2:Y:S01]  /*4210*/  LDSM.16.M88.4 R28, [R134+0x3c00] ;  /* 0x003c0000861c783b */ /* 0x000ea20000000200 */
[CC--:B------:R-:W-:Y:S01]  /*4220*/  ISETP.GE.AND P3, PT, R3.reuse, R2.reuse, PT ;  /* 0x000000020300720c */ /* 0x0c0fe20003f66270 */
[----:B------:R3:W-:Y:S01]  /*4230*/  MUFU.TANH R74, R6 ;  /* 0x00000006004a7308 */ /* 0x0007e20000002400 */
[----:B------:R-:W-:Y:S02]  /*4240*/  IADD3 R7, R3, 0x9, RZ ;  /* 0x0000000903077810 */ /* 0x000fe40007ffe0ff */
[----:B-----5:R-:W-:Y:S02]  /*4250*/  FSEL R123, R123, -INF , !P3 ;  /* 0xff8000007b7b7808 */ /* 0x020fe40005800000 */
[C---:B------:R-:W-:Y:S01]  /*4260*/  ISETP.GE.AND P2, PT, R7.reuse, R5, PT ;  /* 0x000000050700720c */ /* 0x040fe20003f46270 */
[----:B-1----:R-:W-:Y:S01]  /*4270*/  HMMA.16816.F32.BF16 R20, R8, R36, R16 ;  /* 0x000000240814723c */ /* 0x002fe20000041810 */
[----:B------:R-:W-:-:S02]  /*4280*/  ISETP.GE.AND P3, PT, R7, R2, PT ;  /* 0x000000020700720c */ /* 0x000fc40003f66270 */
[----:B------:R-:W-:Y:S02]  /*4290*/  IADD3 R7, R3, 0x11, RZ ;  /* 0x0000001103077810 */ /* 0x000fe40007ffe0ff */
[----:B------:R-:W-:Y:S02]  /*42a0*/  FSEL R114, R114, -INF , !P5 ;  /* 0xff80000072727808 */ /* 0x000fe40006800000 */
[----:B----4-:R-:W-:Y:S01]  /*42b0*/  FSEL R129, R129, -INF , !P4 ;  /* 0xff80000081817808 */ /* 0x010fe20006000000 */
[----:B------:R-:W-:Y:S01]  /*42c0*/  HMMA.16816.F32.BF16 R16, R12, R42, RZ ;  /* 0x0000002a0c10723c */ /* 0x000fe200000418ff */
[C---:B------:R-:W-:Y:S01]  /*42d0*/  ISETP.GE.AND P5, PT, R7.reuse, R5, PT ;  /* 0x000000050700720c */ /* 0x040fe20003fa6270 */
[----:B------:R-:W1:Y:S01]  /*42e0*/  LDSM.16.M88.4 R40, [R165+0x2c00] ;  /* 0x002c0000a528783b */ /* 0x000e620000000200 */
[----:B------:R-:W-:Y:S01]  /*42f0*/  ISETP.GE.AND P4, PT, R7, R2, PT ;  /* 0x000000020700720c */ /* 0x000fe20003f86270 */
[----:B------:R-:W-:Y:S01]  /*4300*/  FMUL.FTZ R7, R24, c[0x0][0x2ec] ;  /* 0x0000bb0018077a20 */ /* 0x000fe20000410000 */
[----:B---3--:R-:W-:-:S02]  /*4310*/  IADD3 R6, R3, 0x10, RZ ;  /* 0x0000001003067810 */ /* 0x008fc40007ffe0ff */
[----:B------:R-:W-:Y:S01]  /*4320*/  FSEL R109, R109, -INF , !P0 ;  /* 0xff8000006d6d7808 */ /* 0x000fe20004000000 */
[----:B------:R3:W4:Y:S01]  /*4330*/  MUFU.TANH R73, R7 ;  /* 0x0000000700497308 */ /* 0x0007220000002400 */
[----:B------:R-:W-:Y:S02]  /*4340*/  FSEL R124, R124, -INF , !P1 ;  /* 0xff8000007c7c7808 */ /* 0x000fe40004800000 */
[C---:B------:R-:W-:Y:S02]  /*4350*/  ISETP.GE.AND P0, PT, R6.reuse, R5, PT ;  /* 0x000000050600720c */ /* 0x040fe40003f06270 */
[----:B------:R-:W-:Y:S02]  /*4360*/  ISETP.GE.AND P1, PT, R6, R2, PT ;  /* 0x000000020600720c */ /* 0x000fe40003f26270 */
[----:B------:R-:W-:Y:S01]  /*4370*/  FSEL R112, R112, -INF , !P0 ;  /* 0xff80000070707808 */ /* 0x000fe20004000000 */
[----:B------:R-:W-:Y:S01]  /*4380*/  FMUL.FTZ R21, R21, c[0x0][0x2ec] ;  /* 0x0000bb0015157a20 */ /* 0x000fe20000410000 */
[----:B------:R-:W-:Y:S01]  /*4390*/  FSEL R126, R126, -INF , !P1 ;  /* 0xff8000007e7e7808 */ /* 0x000fe20004800000 */
[----:B------:R-:W-:Y:S01]  /*43a0*/  FMUL.FTZ R22, R22, c[0x0][0x2ec] ;  /* 0x0000bb0016167a20 */ /* 0x000fe20000410000 */
[----:B------:R-:W-:Y:S01]  /*43b0*/  IADD3 R6, R3, 0x18, RZ ;  /* 0x0000001803067810 */ /* 0x000fe20007ffe0ff */
[----:B------:R-:W-:Y:S01]  /*43c0*/  FMUL.FTZ R23, R23, c[0x0][0x2ec] ;  /* 0x0000bb0017177a20 */ /* 0x000fe20000410000 */
[----:B------:R-:W-:Y:S01]  /*43d0*/  FSEL R113, R113, -INF , !P2 ;  /* 0xff80000071717808 */ /* 0x000fe20005000000 */
[----:B------:R-:W-:Y:S01]  /*43e0*/  MUFU.TANH R122, R21 ;  /* 0x00000015007a7308 */ /* 0x000fe20000002400 */
[----:B------:R-:W-:-:S02]  /*43f0*/  FSEL R130, R130, -INF , !P3 ;  /* 0xff80000082827808 */ /* 0x000fc40005800000 */
[----:B---3--:R-:W-:Y:S02]  /*4400*/  IADD3 R7, R3, 0x19, RZ ;  /* 0x0000001903077810 */ /* 0x008fe40007ffe0ff */
[-C--:B------:R-:W-:Y:S02]  /*4410*/  ISETP.GE.AND P2, PT, R6, R5.reuse, PT ;  /* 0x000000050600720c */ /* 0x080fe40003f46270 */
[C---:B------:R-:W-:Y:S01]  /*4420*/  ISETP.GE.AND P0, PT, R7.reuse, R5, PT ;  /* 0x000000050700720c */ /* 0x040fe20003f06270 */
[----:B------:R-:W-:Y:S01]  /*4430*/  MUFU.TANH R120, R22 ;  /* 0x0000001600787308 */ /* 0x000fe20000002400 */
[-C--:B------:R-:W-:Y:S01]  /*4440*/  ISETP.GE.AND P1, PT, R7, R2.reuse, PT ;  /* 0x000000020700720c */ /* 0x080fe20003f26270 */
[----:B------:R-:W-:Y:S01]  /*4450*/  FMUL.FTZ R7, R26, c[0x0][0x2ec] ;  /* 0x0000bb001a077a20 */ /* 0x000fe20000410000 */
[----:B------:R-:W-:Y:S02]  /*4460*/  ISETP.GE.AND P3, PT, R6, R2, PT ;  /* 0x000000020600720c */ /* 0x000fe40003f66270 */
[----:B------:R-:W-:-:S02]  /*4470*/  IADD3 R6, R3, 0x20, RZ ;  /* 0x0000002003067810 */ /* 0x000fc40007ffe0ff */
[----:B------:R-:W-:Y:S01]  /*4480*/  FSEL R111, R111, -INF , !P5 ;  /* 0xff8000006f6f7808 */ /* 0x000fe20006800000 */
[----:B------:R3:W5:Y:S01]  /*4490*/  MUFU.TANH R71, R7 ;  /* 0x0000000700477308 */ /* 0x0007620000002400 */
[----:B------:R-:W-:Y:S02]  /*44a0*/  FSEL R125, R125, -INF , !P4 ;  /* 0xff8000007d7d7808 */ /* 0x000fe40006000000 */
[C---:B------:R-:W-:Y:S02]  /*44b0*/  ISETP.GE.AND P5, PT, R6.reuse, R5, PT ;  /* 0x000000050600720c */ /* 0x040fe40003fa6270 */
[----:B------:R-:W-:Y:S02]  /*44c0*/  ISETP.GE.AND P4, PT, R6, R2, PT ;  /* 0x000000020600720c */ /* 0x000fe40003f86270 */
[----:B------:R-:W-:Y:S01]  /*44d0*/  IADD3 R6, R3, 0x21, RZ ;  /* 0x0000002103067810 */ /* 0x000fe20007ffe0ff */
[----:B------:R-:W-:Y:S01]  /*44e0*/  MUFU.TANH R119, R23 ;  /* 0x0000001700777308 */ /* 0x000fe20000002400 */
[----:B------:R-:W-:-:S02]  /*44f0*/  FSEL R108, R108, -INF , !P2 ;  /* 0xff8000006c6c7808 */ /* 0x000fc40005000000 */
[----:B------:R-:W-:Y:S02]  /*4500*/  FSEL R127, R127, -INF , !P3 ;  /* 0xff8000007f7f7808 */ /* 0x000fe40005800000 */
[C---:B------:R-:W-:Y:S02]  /*4510*/  ISETP.GE.AND P2, PT, R6.reuse, R5, PT ;  /* 0x000000050600720c */ /* 0x040fe40003f46270 */
[----:B------:R-:W-:Y:S01]  /*4520*/  ISETP.GE.AND P3, PT, R6, R2, PT ;  /* 0x000000020600720c */ /* 0x000fe20003f66270 */
[----:B---3--:R-:W-:Y:S01]  /*4530*/  FMUL.FTZ R7, R27, c[0x0][0x2ec] ;  /* 0x0000bb001b077a20 */ /* 0x008fe20000410000 */
[----:B------:R-:W-:Y:S01]  /*4540*/  IADD3 R6, R3, 0x28, RZ ;  /* 0x0000002803067810 */ /* 0x000fe20007ffe0ff */
[----:B------:R-:W-:Y:S01]  /*4550*/  HMMA.16816.F32.BF16 R24, R8, R38, R16 ;  /* 0x000000260818723c */ /* 0x000fe20000041810 */
[----:B------:R-:W3:Y:S01]  /*4560*/  LDSM.16.M88.4 R36, [R134+0x4000] ;  /* 0x004000008624783b */ /* 0x000ee20000000200 */
[----:B------:R1:W-:Y:S01]  /*4570*/  MUFU.TANH R70, R7 ;  /* 0x0000000700467308 */ /* 0x0003e20000002400 */
[----:B------:R-:W-:-:S02]  /*4580*/  FSEL R110, R110, -INF , !P0 ;  /* 0xff8000006e6e7808 */ /* 0x000fc40004000000 */
[----:B------:R-:W-:Y:S02]  /*4590*/  FSEL R128, R128, -INF , !P1 ;  /* 0xff80000080807808 */ /* 0x000fe40004800000 */
[C---:B------:R-:W-:Y:S01]  /*45a0*/  ISETP.GE.AND P0, PT, R6.reuse, R5, PT ;  /* 0x000000050600720c */ /* 0x040fe20003f06270 */
[----:B--2---:R-:W-:Y:S01]  /*45b0*/  HMMA.16816.F32.BF16 R16, R12, R28, RZ ;  /* 0x0000001c0c10723c */ /* 0x004fe200000418ff */
[----:B------:R-:W-:Y:S02]  /*45c0*/  ISETP.GE.AND P1, PT, R6, R2, PT ;  /* 0x000000020600720c */ /* 0x000fe40003f26270 */
[----:B------:R-:W-:Y:S02]  /*45d0*/  IADD3 R6, R3, 0x29, RZ ;  /* 0x0000002903067810 */ /* 0x000fe40007ffe0ff */
[----:B------:R-:W-:Y:S02]  /*45e0*/  FSEL R107, R107, -INF , !P5 ;  /* 0xff8000006b6b7808 */ /* 0x000fe40006800000 */
[----:B------:R-:W-:-:S02]  /*45f0*/  FSEL R131, R131, -INF , !P4 ;  /* 0xff80000083837808 */ /* 0x000fc40006000000 */
[----:B------:R-:W-:Y:S01]  /*4600*/  FSEL R103, R103, -INF , !P2 ;  /* 0xff80000067677808 */ /* 0x000fe20005000000 */
[----:B-1----:R-:W-:Y:S01]  /*4610*/  FMUL.FTZ R7, R20, c[0x0][0x2ec] ;  /* 0x0000bb0014077a20 */ /* 0x002fe20000410000 */
[----:B------:R-:W-:Y:S02]  /*4620*/  FSEL R132, R132, -INF , !P3 ;  /* 0xff80000084847808 */ /* 0x000fe40005800000 */
[C---:B------:R-:W-:Y:S01]  /*4630*/  ISETP.GE.AND P5, PT, R6.reuse, R5, PT ;  /* 0x000000050600720c */ /* 0x040fe20003fa6270 */
[----:B------:R1:W2:Y:S01]  /*4640*/  MUFU.TANH R121, R7 ;  /* 0x0000000700797308 */ /* 0x0002a20000002400 */
[----:B------:R-:W-:Y:S01]  /*4650*/  ISETP.GE.AND P4, PT, R6, R2, PT ;  /* 0x000000020600720c */ /* 0x000fe20003f86270 */
[----:B------:R-:W-:Y:S01]  /*4660*/  FMUL.FTZ R25, R25, c[0x0][0x2ec] ;  /* 0x0000bb0019197a20 */ /* 0x000fe20000410000 */
[----:B------:R-:W-:Y:S02]  /*4670*/  FSEL R104, R104, -INF , !P5 ;  /* 0xff80000068687808 */ /* 0x000fe40006800000 */
[----:B------:R-:W-:-:S02]  /*4680*/  FSEL R136, R136, -INF , !P4 ;  /* 0xff80000088887808 */ /* 0x000fc40006000000 */
[----:B------:R-:W-:Y:S01]  /*4690*/  IADD3 R6, R3, 0x31, RZ ;  /* 0x0000003103067810 */ /* 0x000fe20007ffe0ff */
[----:B------:R-:W-:Y:S01]  /*46a0*/  MUFU.TANH R68, R25 ;  /* 0x0000001900447308 */ /* 0x000fe20000002400 */
[----:B------:R-:W-:Y:S01]  /*46b0*/  FSEL R105, R105, -INF , !P0 ;  /* 0xff80000069697808 */ /* 0x000fe20004000000 */
[----:B------:R-:W-:Y:S01]  /*46c0*/  HMMA.16816.F32.BF16 R20, R8, R40, R16 ;  /* 0x000000280814723c */ /* 0x000fe20000041810 */
[----:B------:R-:W-:Y:S02]  /*46d0*/  FSEL R133, R133, -INF , !P1 ;  /* 0xff80000085857808 */ /* 0x000fe40004800000 */
[CC--:B------:R-:W-:Y:S02]  /*46e0*/  ISETP.GE.AND P0, PT, R6.reuse, R5.reuse, PT ;  /* 0x000000050600720c */ /* 0x0c0fe40003f06270 */
[----:B------:R-:W-:Y:S02]  /*46f0*/  ISETP.GE.AND P1, PT, R6, R2, PT ;  /* 0x000000020600720c */ /* 0x000fe40003f26270 */
[----:B-1----:R-:W-:Y:S01]  /*4700*/  IADD3 R7, R3, 0x30, RZ ;  /* 0x0000003003077810 */ /* 0x002fe20007ffe0ff */
[----:B------:R-:W-:Y:S01]  /*4710*/  HMMA.16816.F32.BF16 R16, R12, R30, RZ ;  /* 0x0000001e0c10723c */ /* 0x000fe200000418ff */
[----:B------:R-:W-:Y:S01]  /*4720*/  FSEL R102, R102, -INF , !P0 ;  /* 0xff80000066667808 */ /* 0x000fe20004000000 */
[----:B------:R-:W1:Y:S01]  /*4730*/  LDSM.16.M88.4 R28, [R134+0x4400] ;  /* 0x00440000861c783b */ /* 0x000e620000000200 */
[----:B------:R-:W-:-:S02]  /*4740*/  ISETP.GE.AND P2, PT, R7, R5, PT ;  /* 0x000000050700720c */ /* 0x000fc40003f46270 */
[-C--:B------:R-:W-:Y:S02]  /*4750*/  ISETP.GE.AND P3, PT, R7, R2.reuse, PT ;  /* 0x000000020700720c */ /* 0x080fe40003f66270 */
[----:B------:R-:W-:Y:S02]  /*4760*/  IADD3 R7, R3, 0x38, RZ ;  /* 0x0000003803077810 */ /* 0x000fe40007ffe0ff */
[----:B------:R-:W-:Y:S02]  /*4770*/  FSEL R138, R138, -INF , !P1 ;  /* 0xff8000008a8a7808 */ /* 0x000fe40004800000 */
[CC--:B------:R-:W-:Y:S02]  /*4780*/  ISETP.GE.AND P5, PT, R7.reuse, R5.reuse, PT ;  /* 0x000000050700720c */ /* 0x0c0fe40003fa6270 */
[-C--:B------:R-:W-:Y:S01]  /*4790*/  ISETP.GE.AND P4, PT, R7, R2.reuse, PT ;  /* 0x000000020700720c */ /* 0x080fe20003f86270 */
[----:B------:R-:W-:Y:S01]  /*47a0*/  FMUL.FTZ R7, R24, c[0x0][0x2ec] ;  /* 0x0000bb0018077a20 */ /* 0x000fe20000410000 */
[----:B------:R-:W-:Y:S01]  /*47b0*/  IADD3 R6, R3, 0x39, RZ ;  /* 0x0000003903067810 */ /* 0x000fe20007ffe0ff */
[----:B------:R-:W-:Y:S01]  /*47c0*/  FMUL.FTZ R21, R21, c[0x0][0x2ec] ;  /* 0x0000bb0015157a20 */ /* 0x000fe20000410000 */
[----:B------:R-:W-:Y:S01]  /*47d0*/  FSEL R106, R106, -INF , !P2 ;  /* 0xff8000006a6a7808 */ /* 0x000fe20005000000 */
[----:B------:R2:W1:Y:S01]  /*47e0*/  MUFU.TANH R69, R7 ;  /* 0x0000000700457308 */ /* 0x0004620000002400 */
[----:B------:R-:W-:Y:S01]  /*47f0*/  FSEL R137, R137, -INF , !P3 ;  /* 0xff80000089897808 */ /* 0x000fe20005800000 */
[----:B------:R-:W-:Y:S01]  /*4800*/  FMUL.FTZ R22, R22, c[0x0][0x2ec] ;  /* 0x0000bb0016167a20 */ /* 0x000fe20000410000 */
[C---:B------:R-:W-:Y:S01]  /*4810*/  ISETP.GE.AND P2, PT, R6.reuse, R5, PT ;  /* 0x000000050600720c */ /* 0x040fe20003f46270 */
[----:B------:R-:W-:Y:S01]  /*4820*/  FMUL.FTZ R23, R23, c[0x0][0x2ec] ;  /* 0x0000bb0017177a20 */ /* 0x000fe20000410000 */
[----:B------:R-:W-:-:S02]  /*4830*/  ISETP.GE.AND P3, PT, R6, R2, PT ;  /* 0x000000020600720c */ /* 0x000fc40003f66270 */
[----:B------:R-:W-:Y:S01]  /*4840*/  IADD3 R6, R3, 0x41, RZ ;  /* 0x0000004103067810 */ /* 0x000fe20007ffe0ff */
[----:B------:R-:W-:Y:S01]  /*4850*/  MUFU.TANH R116, R21 ;  /* 0x0000001500747308 */ /* 0x000fe20000002400 */
[----:B------:R-:W-:Y:S02]  /*4860*/  FSEL R101, R101, -INF , !P5 ;  /* 0xff80000065657808 */ /* 0x000fe40006800000 */
[----:B------:R-:W-:Y:S02]  /*4870*/  FSEL R139, R139, -INF , !P4 ;  /* 0xff8000008b8b7808 */ /* 0x000fe40006000000 */
[C---:B------:R-:W-:Y:S02]  /*4880*/  ISETP.GE.AND P5, PT, R6.reuse, R5, PT ;  /* 0x000000050600720c */ /* 0x040fe40003fa6270 */
[----:B------:R-:W-:Y:S01]  /*4890*/  ISETP.GE.AND P4, PT, R6, R2, PT ;  /* 0x000000020600720c */ /* 0x000fe20003f86270 */
[----:B------:R-:W-:Y:S01]  /*48a0*/  MUFU.TANH R62, R22 ;  /* 0x00000016003e7308 */ /* 0x000fe20000002400 */
[----:B--2---:R-:W-:-:S02]  /*48b0*/  IADD3 R7, R3, 0x40, RZ ;  /* 0x0000004003077810 */ /* 0x004fc40007ffe0ff */
[----:B------:R-:W-:Y:S02]  /*48c0*/  IADD3 R6, R3, 0x48, RZ ;  /* 0x0000004803067810 */ /* 0x000fe40007ffe0ff */
[CC--:B------:R-:W-:Y:S02]  /*48d0*/  ISETP.GE.AND P0, PT, R7.reuse, R5.reuse, PT ;  /* 0x000000050700720c */ /* 0x0c0fe40003f06270 */
[----:B------:R-:W-:Y:S01]  /*48e0*/  ISETP.GE.AND P1, PT, R7, R2, PT ;  /* 0x000000020700720c */ /* 0x000fe20003f26270 */
[----:B------:R-:W-:Y:S01]  /*48f0*/  FMUL.FTZ R7, R26, c[0x0][0x2ec] ;  /* 0x0000bb001a077a20 */ /* 0x000fe20000410000 */
[----:B------:R-:W-:Y:S01]  /*4900*/  FSEL R99, R99, -INF , !P2 ;  /* 0xff80000063637808 */ /* 0x000fe20005000000 */
[----:B------:R-:W-:Y:S01]  /*4910*/  MUFU.TANH R115, R23 ;  /* 0x0000001700737308 */ /* 0x000fe20000002400 */
[----:B------:R-:W-:Y:S02]  /*4920*/  FSEL R140, R140, -INF , !P3 ;  /* 0xff8000008c8c7808 */ /* 0x000fe40005800000 */
[----:B------:R-:W-:-:S02]  /*4930*/  ISETP.GE.AND P2, PT, R6, R5, PT ;  /* 0x000000050600720c */ /* 0x000fc40003f46270 */
[-C--:B------:R-:W-:Y:S02]  /*4940*/  ISETP.GE.AND P3, PT, R6, R2.reuse, PT ;  /* 0x000000020600720c */ /* 0x080fe40003f66270 */
[----:B------:R-:W-:Y:S01]  /*4950*/  IADD3 R6, R3, 0x49, RZ ;  /* 0x0000004903067810 */ /* 0x000fe20007ffe0ff */
[----:B------:R2:W1:Y:S01]  /*4960*/  MUFU.TANH R63, R7 ;  /* 0x00000007003f7308 */ /* 0x0004620000002400 */
[----:B------:R-:W-:Y:S02]  /*4970*/  FSEL R100, R100, -INF , !P0 ;  /* 0xff80000064647808 */ /* 0x000fe40004000000 */
[----:B------:R-:W-:Y:S02]  /*4980*/  FSEL R141, R141, -INF , !P1 ;  /* 0xff8000008d8d7808 */ /* 0x000fe40004800000 */
[C---:B------:R-:W-:Y:S02]  /*4990*/  ISETP.GE.AND P0, PT, R6.reuse, R5, PT ;  /* 0x000000050600720c */ /* 0x040fe40003f06270 */
[----:B------:R-:W-:-:S02]  /*49a0*/  ISETP.GE.AND P1, PT, R6, R2, PT ;  /* 0x000000020600720c */ /* 0x000fc40003f26270 */
[----:B------:R-:W-:Y:S02]  /*49b0*/  IADD3 R6, R3, 0x50, RZ ;  /* 0x0000005003067810 */ /* 0x000fe40007ffe0ff */
[----:B------:R-:W-:Y:S02]  /*49c0*/  FSEL R98, R98, -INF , !P5 ;  /* 0xff80000062627808 */ /* 0x000fe40006800000 */
[----:B------:R-:W-:Y:S02]  /*49d0*/  FSEL R143, R143, -INF , !P4 ;  /* 0xff8000008f8f7808 */ /* 0x000fe40006000000 */
[----:B------:R-:W-:Y:S01]  /*49e0*/  FSEL R94, R94, -INF , !P2 ;  /* 0xff8000005e5e7808 */ /* 0x000fe20005000000 */
[----:B--2---:R-:W-:Y:S01]  /*49f0*/  FMUL.FTZ R7, R27, c[0x0][0x2ec] ;  /* 0x0000bb001b077a20 */ /* 0x004fe20000410000 */
[----:B------:R-:W-:Y:S01]  /*4a00*/  FSEL R142, R142, -INF , !P3 ;  /* 0xff8000008e8e7808 */ /* 0x000fe20005800000 */
[----:B------:R-:W-:Y:S01]  /*4a10*/  HMMA.16816.F32.BF16 R24, R8, R42, R16 ;  /* 0x0000002a0818723c */ /* 0x000fe20000041810 */
[C---:B------:R-:W-:Y:S01]  /*4a20*/  ISETP.GE.AND P5, PT, R6.reuse, R5, PT ;  /* 0x000000050600720c */ /* 0x040fe20003fa6270 */
[----:B------:R2:W1:Y:S01]  /*4a30*/  MUFU.TANH R118, R7 ;  /* 0x0000000700767308 */ /* 0x0004620000002400 */
[----:B------:R-:W-:Y:S01]  /*4a40*/  ISETP.GE.AND P4, PT, R6, R2, PT ;  /* 0x000000020600720c */ /* 0x000fe20003f86270 */
[----:B------:R-:W1:Y:S01]  /*4a50*/  LDSM.16.M88.4 R40, [R165+0x3400] ;  /* 0x00340000a528783b */ /* 0x000e620000000200 */
[----:B------:R-:W-:-:S02]  /*4a60*/  FSEL R95, R95, -INF , !P5 ;  /* 0xff8000005f5f7808 */ /* 0x000fc40006800000 */
[----:B------:R-:W-:Y:S01]  /*4a70*/  FSEL R145, R145, -INF , !P4 ;  /* 0xff80000091917808 */ /* 0x000fe20006000000 */
[----:B---3--:R-:W-:Y:S01]  /*4a80*/  HMMA.16816.F32.BF16 R16, R12, R36, RZ ;  /* 0x000000240c10723c */ /* 0x008fe200000418ff */
[----:B------:R-:W-:Y:S02]  /*4a90*/  IADD3 R6, R3, 0x58, RZ ;  /* 0x0000005803067810 */ /* 0x000fe40007ffe0ff */
[----:B------:R-:W-:Y:S02]  /*4aa0*/  FSEL R96, R96, -INF , !P0 ;  /* 0xff80000060607808 */ /* 0x000fe40004000000 */
[----:B------:R-:W-:Y:S02]  /*4ab0*/  FSEL R144, R144, -INF , !P1 ;  /* 0xff80000090907808 */ /* 0x000fe40004800000 */
[C---:B------:R-:W-:Y:S02]  /*4ac0*/  ISETP.GE.AND P0, PT, R6.reuse, R5, PT ;  /* 0x000000050600720c */ /* 0x040fe40003f06270 */
[----:B------:R-:W-:Y:S01]  /*4ad0*/  ISETP.GE.AND P1, PT, R6, R2, PT ;  /* 0x000000020600720c */ /* 0x000fe20003f26270 */
[----:B--2---:R-:W-:Y:S01]  /*4ae0*/  FMUL.FTZ R7, R20, c[0x0][0x2ec] ;  /* 0x0000bb0014077a20 */ /* 0x004fe20000410000 */
[----:B------:R-:W-:-:S02]  /*4af0*/  FSEL R93, R93, -INF , !P0 ;  /* 0xff8000005d5d7808 */ /* 0x000fc40004000000 */
[----:B------:R-:W-:Y:S01]  /*4b00*/  FSEL R146, R146, -INF , !P1 ;  /* 0xff80000092927808 */ /* 0x000fe20004800000 */
[----:B------:R2:W3:Y:S01]  /*4b10*/  MUFU.TANH R117, R7 ;  /* 0x0000000700757308 */ /* 0x0004e20000002400 */
[----:B------:R-:W-:Y:S01]  /*4b20*/  IADD3 R6, R3, 0x60, RZ ;  /* 0x0000006003067810 */ /* 0x000fe20007ffe0ff */
[----:B------:R-:W-:-:S06]  /*4b30*/  FMUL.FTZ R25, R25, c[0x0][0x2ec] ;  /* 0x0000bb0019197a20 */ /* 0x000fcc0000410000 */
[----:B------:R-:W-:Y:S02]  /*4b40*/  MUFU.TANH R67, R25 ;  /* 0x0000001900437308 */ /* 0x000fe40000002400 */
[----:B------:R-:W-:Y:S01]  /*4b50*/  HMMA.16816.F32.BF16 R20, R8, R32, R16 ;  /* 0x000000200814723c */ /* 0x000fe20000041810 */
[----:B--2---:R-:W-:-:S07]  /*4b60*/  IADD3 R7, R3, 0x51, RZ ;  /* 0x0000005103077810 */ /* 0x004fce0007ffe0ff */
[----:B------:R-:W-:Y:S01]  /*4b70*/  HMMA.16816.F32.BF16 R16, R12, R38, RZ ;  /* 0x000000260c10723c */ /* 0x000fe200000418ff */
[----:B------:R-:W2:Y:S01]  /*4b80*/  LDSM.16.M88.4 R36, [R134+0x4800] ;  /* 0x004800008624783b */ /* 0x000ea20000000200 */
[CC--:B------:R-:W-:Y:S02]  /*4b90*/  ISETP.GE.AND P2, PT, R7.reuse, R5.reuse, PT ;  /* 0x000000050700720c */ /* 0x0c0fe40003f46270 */
[----:B------:R-:W-:Y:S02]  /*4ba0*/  ISETP.GE.AND P3, PT, R7, R2, PT ;  /* 0x000000020700720c */ /* 0x000fe40003f66270 */
[----:B------:R-:W-:Y:S02]  /*4bb0*/  IADD3 R7, R3, 0x59, RZ ;  /* 0x0000005903077810 */ /* 0x000fe40007ffe0ff */
[----:B------:R-:W-:Y:S02]  /*4bc0*/  FSEL R97, R97, -INF , !P2 ;  /* 0xff80000061617808 */ /* 0x000fe40005000000 */
[----:B------:R-:W-:-:S02]  /*4bd0*/  ISETP.GE.AND P5, PT, R7, R5, PT ;  /* 0x000000050700720c */ /* 0x000fc40003fa6270 */
[-C--:B------:R-:W-:Y:S01]  /*4be0*/  ISETP.GE.AND P4, PT, R7, R2.reuse, PT ;  /* 0x000000020700720c */ /* 0x080fe20003f86270 */
[----:B------:R-:W-:Y:S01]  /*4bf0*/  FMUL.FTZ R7, R24, c[0x0][0x2ec] ;  /* 0x0000bb0018077a20 */ /* 0x000fe20000410000 */
[----:B------:R-:W-:Y:S02]  /*4c00*/  FSEL R148, R148, -INF , !P3 ;  /* 0xff80000094947808 */ /* 0x000fe40005800000 */
[CC--:B------:R-:W-:Y:S01]  /*4c10*/  ISETP.GE.AND P2, PT, R6.reuse, R5.reuse, PT ;  /* 0x000000050600720c */ /* 0x0c0fe20003f46270 */
[----:B------:R1:W1:Y:S01]  /*4c20*/  MUFU.TANH R66, R7 ;  /* 0x0000000700427308 */ /* 0x0002620000002400 */
[----:B------:R-:W-:Y:S01]  /*4c30*/  ISETP.GE.AND P3, PT, R6, R2, PT ;  /* 0x000000020600720c */ /* 0x000fe20003f66270 */
[----:B------:R-:W-:Y:S01]  /*4c40*/  FMUL.FTZ R21, R21, c[0x0][0x2ec] ;  /* 0x0000bb0015157a20 */ /* 0x000fe20000410000 */
[----:B------:R-:W-:Y:S01]  /*4c50*/  IADD3 R6, R3, 0x68, RZ ;  /* 0x0000006803067810 */ /* 0x000fe20007ffe0ff */
[----:B------:R-:W-:Y:S01]  /*4c60*/  FMUL.FTZ R22, R22, c[0x0][0x2ec] ;  /* 0x0000bb0016167a20 */ /* 0x000fe20000410000 */
[----:B------:R-:W-:Y:S01]  /*4c70*/  FSEL R92, R92, -INF , !P5 ;  /* 0xff8000005c5c7808 */ /* 0x000fe20006800000 */
[----:B------:R-:W-:Y:S01]  /*4c80*/  FMUL.FTZ R23, R23, c[0x0][0x2ec] ;  /* 0x0000bb0017177a20 */ /* 0x000fe20000410000 */
[----:B------:R-:W-:Y:S01]  /*4c90*/  FSEL R147, R147, -INF , !P4 ;  /* 0xff80000093937808 */ /* 0x000fe20006000000 */
[----:B------:R-:W-:Y:S01]  /*4ca0*/  MUFU.TANH R59, R21 ;  /* 0x00000015003b7308 */ /* 0x000fe20000002400 */
[----:B------:R-:W-:-:S02]  /*4cb0*/  ISETP.GE.AND P5, PT, R6, R5, PT ;  /* 0x000000050600720c */ /* 0x000fc40003fa6270 */
[----:B------:R-:W-:Y:S02]  /*4cc0*/  ISETP.GE.AND P4, PT, R6, R2, PT ;  /* 0x000000020600720c */ /* 0x000fe40003f86270 */
[C---:B------:R-:W-:Y:S02]  /*4cd0*/  IADD3 R6, R3.reuse, 0x69, RZ ;  /* 0x0000006903067810 */ /* 0x040fe40007ffe0ff */
[----:B------:R-:W-:Y:S01]  /*4ce0*/  FSEL R90, R90, -INF , !P2 ;  /* 0xff8000005a5a7808 */ /* 0x000fe20005000000 */
[----:B------:R-:W-:Y:S01]  /*4cf0*/  MUFU.TANH R55, R22 ;  /* 0x0000001600377308 */ /* 0x000fe20000002400 */
[----:B-1----:R-:W-:Y:S02]  /*4d00*/  IADD3 R7, R3, 0x61, RZ ;  /* 0x0000006103077810 */ /* 0x002fe40007ffe0ff */
[----:B------:R-:W-:Y:S02]  /*4d10*/  FSEL R149, R149, -INF , !P3 ;  /* 0xff80000095957808 */ /* 0x000fe40005800000 */
[----:B------:R-:W-:-:S02]  /*4d20*/  ISETP.GE.AND P0, PT, R7, R5, PT ;  /* 0x000000050700720c */ /* 0x000fc40003f06270 */
[-C--:B------:R-:W-:Y:S01]  /*4d30*/  ISETP.GE.AND P1, PT, R7, R2.reuse, PT ;  /* 0x000000020700720c */ /* 0x080fe20003f26270 */
[----:B------:R-:W-:Y:S01]  /*4d40*/  FMUL.FTZ R7, R26, c[0x0][0x2ec] ;  /* 0x0000bb001a077a20 */ /* 0x000fe20000410000 */
[CC--:B------:R-:W-:Y:S01]  /*4d50*/  ISETP.GE.AND P2, PT, R6.reuse, R5.reuse, PT ;  /* 0x000000050600720c */ /* 0x0c0fe20003f46270 */
[----:B------:R-:W-:Y:S01]  /*4d60*/  MUFU.TANH R57, R23 ;  /* 0x0000001700397308 */ /* 0x000fe20000002400 */
[----:B------:R-:W-:Y:S02]  /*4d70*/  ISETP.GE.AND P3, PT, R6, R2, PT ;  /* 0x000000020600720c */ /* 0x000fe40003f66270 */
[----:B------:R-:W-:Y:S02]  /*4d80*/  IADD3 R6, R3, 0x70, RZ ;  /* 0x0000007003067810 */ /* 0x000fe40007ffe0ff */
[----:B------:R-:W-:Y:S02]  /*4d90*/  FSEL R91, R91, -INF , !P0 ;  /* 0xff8000005b5b7808 */ /* 0x000fe40004000000 */
[----:B------:R-:W-:Y:S01]  /*4da0*/  FSEL R152, R152, -INF , !P1 ;  /* 0xff80000098987808 */ /* 0x000fe20004800000 */
[----:B------:R1:W1:Y:S01]  /*4db0*/  MUFU.TANH R60, R7 ;  /* 0x00000007003c7308 */ /* 0x0002620000002400 */
[----:B------:R-:W-:-:S02]  /*4dc0*/  ISETP.GE.AND P0, PT, R6, R5, PT ;  /* 0x000000050600720c */ /* 0x000fc40003f06270 */
[----:B------:R-:W-:Y:S02]  /*4dd0*/  ISETP.GE.AND P1, PT, R6, R2, PT ;  /* 0x000000020600720c */ /* 0x000fe40003f26270 */
[----:B------:R-:W-:Y:S02]  /*4de0*/  IADD3 R6, R3, 0x71, RZ ;  /* 0x0000007103067810 */ /* 0x000fe40007ffe0ff */
[----:B------:R-:W-:Y:S02]  /*4df0*/  FSEL R89, R89, -INF , !P5 ;  /* 0xff80000059597808 */ /* 0x000fe40006800000 */
[----:B------:R-:W-:Y:S02]  /*4e00*/  FSEL R150, R150, -INF , !P4 ;  /* 0xff80000096967808 */ /* 0x000fe40006000000 */
[----:B------:R-:W-:Y:S02]  /*4e10*/  FSEL R85, R85, -INF , !P2 ;  /* 0xff80000055557808 */ /* 0x000fe40005000000 */
[----:B------:R-:W-:-:S02]  /*4e20*/  FSEL R151, R151, -INF , !P3 ;  /* 0xff80000097977808 */ /* 0x000fc40005800000 */
[C---:B------:R-:W-:Y:S01]  /*4e30*/  ISETP.GE.AND P5, PT, R6.reuse, R5, PT ;  /* 0x000000050600720c */ /* 0x040fe20003fa6270 */
[----:B-1----:R-:W-:Y:S01]  /*4e40*/  FMUL.FTZ R7, R27, c[0x0][0x2ec] ;  /* 0x0000bb001b077a20 */ /* 0x002fe20000410000 */
[----:B------:R-:W-:Y:S01]  /*4e50*/  ISETP.GE.AND P4, PT, R6, R2, PT ;  /* 0x000000020600720c */ /* 0x000fe20003f86270 */
[----:B------:R-:W-:Y:S01]  /*4e60*/  HMMA.16816.F32.BF16 R24, R8, R34, R16 ;  /* 0x000000220818723c */ /* 0x000fe20000041810 */
[----:B------:R-:W-:Y:S01]  /*4e70*/  FSEL R86, R86, -INF , !P5 ;  /* 0xff80000056567808 */ /* 0x000fe20006800000 */
[----:B------:R1:W1:Y:S01]  /*4e80*/  MUFU.TANH R61, R7 ;  /* 0x00000007003d7308 */ /* 0x0002620000002400 */
[----:B------:R-:W-:Y:S01]  /*4e90*/  FSEL R156, R156, -INF , !P4 ;  /* 0xff8000009c9c7808 */ /* 0x000fe20006000000 */
[----:B------:R-:W2:Y:S01]  /*4ea0*/  LDSM.16.M88.4 R32, [R165+0x3800] ;  /* 0x00380000a520783b */ /* 0x000ea20000000200 */
[----:B------:R-:W-:Y:S02]  /*4eb0*/  IADD3 R6, R3, 0x79, RZ ;  /* 0x0000007903067810 */ /* 0x000fe40007ffe0ff */
[----:B------:R-:W-:Y:S01]  /*4ec0*/  FSEL R87, R87, -INF , !P0 ;  /* 0xff80000057577808 */ /* 0x000fe20004000000 */
[----:B------:R-:W-:Y:S01]  /*4ed0*/  HMMA.16816.F32.BF16 R16, R12, R28, RZ ;  /* 0x0000001c0c10723c */ /* 0x000fe200000418ff */
[----:B------:R-:W-:-:S02]  /*4ee0*/  FSEL R153, R153, -INF , !P1 ;  /* 0xff80000099997808 */ /* 0x000fc40004800000 */
[C---:B------:R-:W-:Y:S02]  /*4ef0*/  ISETP.GE.AND P0, PT, R6.reuse, R5, PT ;  /* 0x000000050600720c */ /* 0x040fe40003f06270 */
[----:B------:R-:W-:Y:S02]  /*4f00*/  ISETP.GE.AND P1, PT, R6, R2, PT ;  /* 0x000000020600720c */ /* 0x000fe40003f26270 */
[----:B------:R-:W-:Y:S02]  /*4f10*/  FSEL R84, R84, -INF , !P0 ;  /* 0xff80000054547808 */ /* 0x000fe40004000000 */
[----:B------:R-:W-:Y:S01]  /*4f20*/  FSEL R154, R154, -INF , !P1 ;  /* 0xff8000009a9a7808 */ /* 0x000fe20004800000 */
[----:B-1----:R-:W-:Y:S01]  /*4f30*/  FMUL.FTZ R7, R20, c[0x0][0x2ec] ;  /* 0x0000bb0014077a20 */ /* 0x002fe20000410000 */
[----:B------:R-:W-:-:S03]  /*4f40*/  IADD3 R6, R3, 0x81, RZ ;  /* 0x0000008103067810 */ /* 0x000fc60007ffe0ff */
[----:B------:R1:W1:Y:S02]  /*4f50*/  MUFU.TANH R58, R7 ;  /* 0x00000007003a7308 */ /* 0x0002640000002400 */
[----:B------:R-:W-:-:S06]  /*4f60*/  FMUL.FTZ R25, R25, c[0x0][0x2ec] ;  /* 0x0000bb0019197a20 */ /* 0x000fcc0000410000 */
[----:B------:R-:W-:Y:S02]  /*4f70*/  MUFU.TANH R53, R25 ;  /* 0x0000001900357308 */ /* 0x000fe40000002400 */
[----:B------:R-:W-:Y:S01]  /*4f80*/  HMMA.16816.F32.BF16 R20, R8, R40, R16 ;  /* 0x000000280814723c */ /* 0x000fe20000041810 */
[----:B-1----:R-:W-:-:S07]  /*4f90*/  IADD3 R7, R3, 0x78, RZ ;  /* 0x0000007803077810 */ /* 0x002fce0007ffe0ff */
[----:B------:R-:W-:Y:S01]  /*4fa0*/  HMMA.16816.F32.BF16 R16, R12, R30, RZ ;  /* 0x0000001e0c10723c */ /* 0x000fe200000418ff */
[----:B------:R-:W1:Y:S01]  /*4fb0*/  LDSM.16.M88.4 R28, [R134+0x4c00] ;  /* 0x004c0000861c783b */ /* 0x000e620000000200 */
        /* <DEDUP_REMOVED lines=8> */
[C---:B------:R-:W-:Y:S01]  /*5040*/  ISETP.GE.AND P2, PT, R6.reuse, R5, PT ;  /* 0x000000050600720c */ /* 0x040fe20003f46270 */
[----:B------:R2:W1:Y:S01]  /*5050*/  MUFU.TANH R54, R7 ;  /* 0x0000000700367308 */ /* 0x0004620000002400 */
[----:B------:R-:W-:Y:S01]  /*5060*/  ISETP.GE.AND P3, PT, R6, R2, PT ;  /* 0x000000020600720c */ /* 0x000fe20003f66270 */
[----:B------:R-:W-:Y:S01]  /*5070*/  FMUL.FTZ R21, R21, c[0x0][0x2ec] ;  /* 0x0000bb0015157a20 */ /* 0x000fe20000410000 */
[----:B------:R-:W-:Y:S01]  /*5080*/  IADD3 R6, R3, 0x89, RZ ;  /* 0x0000008903067810 */ /* 0x000fe20007ffe0ff */
[----:B------:R-:W-:Y:S01]  /*5090*/  FMUL.FTZ R22, R22, c[0x0][0x2ec] ;  /* 0x0000bb0016167a20 */ /* 0x000fe20000410000 */
[----:B------:R-:W-:Y:S01]  /*50a0*/  FSEL R83, R83, -INF , !P5 ;  /* 0xff80000053537808 */ /* 0x000fe20006800000 */
[----:B------:R-:W-:Y:S01]  /*50b0*/  FMUL.FTZ R23, R23, c[0x0][0x2ec] ;  /* 0x0000bb0017177a20 */ /* 0x000fe20000410000 */
[----:B------:R-:W-:-:S02]  /*50c0*/  FSEL R155, R80, -INF , !P4 ;  /* 0xff800000509b7808 */ /* 0x000fc40006000000 */
[C---:B------:R-:W-:Y:S02]  /*50d0*/  ISETP.GE.AND P5, PT, R6.reuse, R5, PT ;  /* 0x000000050600720c */ /* 0x040fe40003fa6270 */
[----:B------:R-:W-:Y:S02]  /*50e0*/  ISETP.GE.AND P4, PT, R6, R2, PT ;  /* 0x000000020600720c */ /* 0x000fe40003f86270 */
[----:B------:R-:W-:Y:S02]  /*50f0*/  IADD3 R6, R3, 0x90, RZ ;  /* 0x0000009003067810 */ /* 0x000fe40007ffe0ff */
[----:B------:R-:W-:Y:S02]  /*5100*/  FSEL R81, R81, -INF , !P2 ;  /* 0xff80000051517808 */ /* 0x000fe40005000000 */
[----:B--2---:R-:W-:Y:S02]  /*5110*/  IADD3 R7, R3, 0x88, RZ ;  /* 0x0000008803077810 */ /* 0x004fe40007ffe0ff */
[----:B------:R-:W-:-:S02]  /*5120*/  FSEL R158, R158, -INF , !P3 ;  /* 0xff8000009e9e7808 */ /* 0x000fc40005800000 */
[CC--:B------:R-:W-:Y:S02]  /*5130*/  ISETP.GE.AND P0, PT, R7.reuse, R5.reuse, PT ;  /* 0x000000050700720c */ /* 0x0c0fe40003f06270 */
[-C--:B------:R-:W-:Y:S01]  /*5140*/  ISETP.GE.AND P1, PT, R7, R2.reuse, PT ;  /* 0x000000020700720c */ /* 0x080fe20003f26270 */
[----:B------:R-:W-:Y:S01]  /*5150*/  FMUL.FTZ R7, R26, c[0x0][0x2ec] ;  /* 0x0000bb001a077a20 */ /* 0x000fe20000410000 */
[C---:B------:R-:W-:Y:S02]  /*5160*/  ISETP.GE.AND P2, PT, R6.reuse, R5, PT ;  /* 0x000000050600720c */ /* 0x040fe40003f46270 */
[----:B------:R-:W-:Y:S01]  /*5170*/  ISETP.GE.AND P3, PT, R6, R2, PT ;  /* 0x000000020600720c */ /* 0x000fe20003f66270 */
[----:B------:R2:W1:Y:S01]  /*5180*/  MUFU.TANH R52, R7 ;  /* 0x0000000700347308 */ /* 0x0004620000002400 */
[----:B------:R-:W-:Y:S02]  /*5190*/  IADD3 R6, R3, 0x91, RZ ;  /* 0x0000009103067810 */ /* 0x000fe40007ffe0ff */
[----:B------:R-:W-:-:S02]  /*51a0*/  FSEL R160, R49, -INF , !P1 ;  /* 0xff80000031a07808 */ /* 0x000fc40004800000 */
[----:B------:R-:W-:Y:S02]  /*51b0*/  ISETP.GE.AND P1, PT, R6, R2, PT ;  /* 0x000000020600720c */ /* 0x000fe40003f26270 */
[----:B------:R-:W-:Y:S01]  /*51c0*/  FSEL R80, R159, -INF , !P5 ;  /* 0xff8000009f507808 */ /* 0x000fe20006800000 */
[----:B------:R-:W-:Y:S01]  /*51d0*/  MUFU.TANH R49, R21 ;  /* 0x0000001500317308 */ /* 0x000fe20000002400 */
[----:B------:R-:W-:Y:S02]  /*51e0*/  FSEL R159, R48, -INF , !P3 ;  /* 0xff800000309f7808 */ /* 0x000fe40005800000 */
[----:B------:R-:W-:Y:S02]  /*51f0*/  FSEL R162, R47, -INF , !P1 ;  /* 0xff8000002fa27808 */ /* 0x000fe40004800000 */
[----:B------:R-:W-:Y:S02]  /*5200*/  FSEL R82, R82, -INF , !P0 ;  /* 0xff80000052527808 */ /* 0x000fe40004000000 */
[----:B------:R-:W-:Y:S01]  /*5210*/  ISETP.GE.AND P0, PT, R6, R5, PT ;  /* 0x000000050600720c */ /* 0x000fe20003f06270 */
[----:B--2---:R-:W-:Y:S01]  /*5220*/  FMUL.FTZ R7, R27, c[0x0][0x2ec] ;  /* 0x0000bb001b077a20 */ /* 0x004fe20000410000 */
[----:B------:R-:W-:Y:S01]  /*5230*/  MUFU.TANH R48, R22 ;  /* 0x0000001600307308 */ /* 0x000fe20000002400 */
[----:B------:R-:W-:Y:S01]  /*5240*/  HMMA.16816.F32.BF16 R24, R8, R42, R16 ;  /* 0x0000002a0818723c */ /* 0x000fe20000041810 */
[----:B------:R-:W-:-:S02]  /*5250*/  IADD3 R6, R3, 0x98, RZ ;  /* 0x0000009803067810 */ /* 0x000fc40007ffe0ff */
[----:B------:R-:W-:Y:S02]  /*5260*/  FSEL R161, R135, -INF , !P4 ;  /* 0xff80000087a17808 */ /* 0x000fe40006000000 */
[----:B------:R-:W-:Y:S02]  /*5270*/  FSEL R75, R75, -INF , !P2 ;  /* 0xff8000004b4b7808 */ /* 0x000fe40005000000 */
[----:B------:R2:W1:Y:S01]  /*5280*/  MUFU.TANH R51, R7 ;  /* 0x0000000700337308 */ /* 0x0004620000002400 */
[----:B------:R-:W-:Y:S01]  /*5290*/  HMMA.16816.F32.BF16 R16, R12, R36, RZ ;  /* 0x000000240c10723c */ /* 0x000fe200000418ff */
[C---:B------:R-:W-:Y:S02]  /*52a0*/  ISETP.GE.AND P5, PT, R6.reuse, R5, PT ;  /* 0x000000050600720c */ /* 0x040fe40003fa6270 */
[----:B------:R-:W-:Y:S02]  /*52b0*/  ISETP.GE.AND P4, PT, R6, R2, PT ;  /* 0x000000020600720c */ /* 0x000fe40003f86270 */
[----:B----4-:R-:W-:-:S02]  /*52c0*/  FSEL R73, R73, -INF , !P5 ;  /* 0xff80000049497808 */ /* 0x010fc40006800000 */
[----:B------:R4:W-:Y:S01]  /*52d0*/  MUFU.TANH R47, R23 ;  /* 0x00000017002f7308 */ /* 0x0009e20000002400 */
[----:B-----5:R-:W-:Y:S02]  /*52e0*/  FSEL R163, R71, -INF , !P4 ;  /* 0xff80000047a37808 */ /* 0x020fe40006000000 */
[----:B------:R-:W-:Y:S02]  /*52f0*/  IADD3 R6, R3, 0xa0, RZ ;  /* 0x000000a003067810 */ /* 0x000fe40007ffe0ff */
[----:B------:R-:W-:Y:S02]  /*5300*/  FSEL R74, R74, -INF , !P0 ;  /* 0xff8000004a4a7808 */ /* 0x000fe40004000000 */
[----:B------:R-:W-:Y:S01]  /*5310*/  ISETP.GE.AND P0, PT, R6, R5, PT ;  /* 0x000000050600720c */ /* 0x000fe20003f06270 */
[----:B--2---:R-:W-:Y:S01]  /*5320*/  FMUL.FTZ R7, R20, c[0x0][0x2ec] ;  /* 0x0000bb0014077a20 */ /* 0x004fe20000410000 */
[----:B------:R-:W-:Y:S01]  /*5330*/  ISETP.GE.AND P1, PT, R6, R2, PT ;  /* 0x000000020600720c */ /* 0x000fe20003f26270 */
[----:B------:R-:W-:Y:S01]  /*5340*/  FMUL.FTZ R25, R25, c[0x0][0x2ec] ;  /* 0x0000bb0019197a20 */ /* 0x000fe20000410000 */
[----:B------:R-:W-:Y:S01]  /*5350*/  FSEL R71, R121, -INF , !P0 ;  /* 0xff80000079477808 */ /* 0x000fe20004000000 */
[----:B------:R2:W5:Y:S01]  /*5360*/  MUFU.TANH R50, R7 ;  /* 0x0000000700327308 */ /* 0x0005620000002400 */
[----:B------:R-:W-:Y:S01]  /*5370*/  FMUL.FTZ R27, R27, c[0x0][0x2ec] ;  /* 0x0000bb001b1b7a20 */ /* 0x000fe20000410000 */
[----:B------:R-:W-:-:S02]  /*5380*/  FSEL R120, R120, -INF , !P1 ;  /* 0xff80000078787808 */ /* 0x000fc40004800000 */
[----:B------:R-:W-:Y:S01]  /*5390*/  IADD3 R6, R3, 0xa8, RZ ;  /* 0x000000a803067810 */ /* 0x000fe20007ffe0ff */
[----:B----4-:R-:W-:Y:S03]  /*53a0*/  HMMA.16816.F32.BF16 R20, R8, R32, R16 ;  /* 0x000000200814723c */ /* 0x010fe60000041810 */
[----:B------:R-:W-:Y:S05]  /*53b0*/  MUFU.TANH R42, R25 ;  /* 0x00000019002a7308 */ /* 0x000fea0000002400 */
[----:B------:R-:W-:Y:S01]  /*53c0*/  HMMA.16816.F32.BF16 R16, R12, R38, RZ ;  /* 0x000000260c10723c */ /* 0x000fe200000418ff */
[----:B------:R-:W4:Y:S01]  /*53d0*/  LDSM.16.M88.4 R36, [R165+0x3c00] ;  /* 0x003c0000a524783b */ /* 0x000f220000000200 */
[----:B------:R-:W-:-:S04]  /*53e0*/  DEPBAR.LE SB0, 0x0 ;  /* 0x000080000000791a */ /* 0x000fc80000000000 */
[----:B--2---:R-:W-:Y:S01]  /*53f0*/  IADD3 R7, R3, 0x99, RZ ;  /* 0x0000009903077810 */ /* 0x004fe20007ffe0ff */
[----:B------:R-:W-:Y:S01]  /*5400*/  MUFU.TANH R40, R27 ;  /* 0x0000001b00287308 */ /* 0x000fe20000002400 */
[----:B------:R-:W-:Y:S02]  /*5410*/  BAR.SYNC.DEFER_BLOCKING 0x0 ;  /* 0x0000000000007b1d */ /* 0x000fe40000010000 */
[CC--:B------:R-:W-:Y:S02]  /*5420*/  ISETP.GE.AND P2, PT, R7.reuse, R5.reuse, PT ;  /* 0x000000050700720c */ /* 0x0c0fe40003f46270 */
[-C--:B------:R-:W-:Y:S02]  /*5430*/  ISETP.GE.AND P3, PT, R7, R2.reuse, PT ;  /* 0x000000020700720c */ /* 0x080fe40003f66270 */
[----:B------:R-:W-:Y:S02]  /*5440*/  IADD3 R7, R3, 0xa1, RZ ;  /* 0x000000a103077810 */ /* 0x000fe40007ffe0ff */
[----:B------:R-:W-:Y:S01]  /*5450*/  FSEL R72, R72, -INF , !P2 ;  /* 0xff80000048487808 */ /* 0x000fe20005000000 */
[----:B------:R-:W-:Y:S01]  /*5460*/  FMUL.FTZ R23, R23, c[0x0][0x2ec] ;  /* 0x0000bb0017177a20 */ /* 0x000fe20000410000 */
[C---:B------:R-:W-:Y:S01]  /*5470*/  ISETP.GE.AND P5, PT, R7.reuse, R5, PT ;  /* 0x000000050700720c */ /* 0x040fe20003fa6270 */
[----:B------:R-:W-:Y:S01]  /*5480*/  FMUL.FTZ R22, R22, c[0x0][0x2ec] ;  /* 0x0000bb0016167a20 */ /* 0x000fe20000410000 */
[----:B------:R-:W-:Y:S01]  /*5490*/  ISETP.GE.AND P4, PT, R7, R2, PT ;  /* 0x000000020700720c */ /* 0x000fe20003f86270 */
[----:B------:R-:W-:Y:S01]  /*54a0*/  FMUL.FTZ R7, R24, c[0x0][0x2ec] ;  /* 0x0000bb0018077a20 */ /* 0x000fe20000410000 */
[----:B------:R-:W-:-:S02]  /*54b0*/  FSEL R185, R70, -INF , !P3 ;  /* 0xff80000046b97808 */ /* 0x000fc40005800000 */
[C---:B------:R-:W-:Y:S01]  /*54c0*/  ISETP.GE.AND P2, PT, R6.reuse, R5, PT ;  /* 0x000000050600720c */ /* 0x040fe20003f46270 */
[----:B------:R2:W1:Y:S01]  /*54d0*/  MUFU.TANH R43, R7 ;  /* 0x00000007002b7308 */ /* 0x0004620000002400 */
[----:B------:R-:W-:Y:S02]  /*54e0*/  ISETP.GE.AND P3, PT, R6, R2, PT ;  /* 0x000000020600720c */ /* 0x000fe40003f66270 */
[----:B------:R-:W-:Y:S02]  /*54f0*/  IADD3 R6, R3, 0xb0, RZ ;  /* 0x000000b003067810 */ /* 0x000fe40007ffe0ff */
[----:B------:R-:W-:Y:S02]  /*5500*/  FSEL R70, R122, -INF , !P5 ;  /* 0xff8000007a467808 */ /* 0x000fe40006800000 */
[----:B------:R-:W-:Y:S02]  /*5510*/  FSEL R119, R119, -INF , !P4 ;  /* 0xff80000077777808 */ /* 0x000fe40006000000 */
[----:B------:R-:W-:-:S02]  /*5520*/  FSEL R69, R69, -INF , !P2 ;  /* 0xff80000045457808 */ /* 0x000fc40005000000 */
[----:B------:R-:W-:Y:S02]  /*5530*/  FSEL R121, R63, -INF , !P3 ;  /* 0xff8000003f797808 */ /* 0x000fe40005800000 */
[CC--:B------:R-:W-:Y:S02]  /*5540*/  ISETP.GE.AND P5, PT, R6.reuse, R5.reuse, PT ;  /* 0x000000050600720c */ /* 0x0c0fe40003fa6270 */
[----:B------:R-:W-:Y:S02]  /*5550*/  ISETP.GE.AND P4, PT, R6, R2, PT ;  /* 0x000000020600720c */ /* 0x000fe40003f86270 */
[C---:B--2---:R-:W-:Y:S02]  /*5560*/  IADD3 R7, R3.reuse, 0xa9, RZ ;  /* 0x000000a903077810 */ /* 0x044fe40007ffe0ff */
[----:B------:R-:W-:Y:S02]  /*5570*/  IADD3 R6, R3, 0xb8, RZ ;  /* 0x000000b803067810 */ /* 0x000fe40007ffe0ff */
[----:B------:R-:W-:-:S02]  /*5580*/  ISETP.GE.AND P0, PT, R7, R5, PT ;  /* 0x000000050700720c */ /* 0x000fc40003f06270 */
[-C--:B------:R-:W-:Y:S01]  /*5590*/  ISETP.GE.AND P1, PT, R7, R2.reuse, PT ;  /* 0x000000020700720c */ /* 0x080fe20003f26270 */
[----:B------:R-:W-:Y:S01]  /*55a0*/  FMUL.FTZ R7, R26, c[0x0][0x2ec] ;  /* 0x0000bb001a077a20 */ /* 0x000fe20000410000 */
[----:B------:R-:W-:Y:S01]  /*55b0*/  FSEL R68, R68, -INF , !P0 ;  /* 0xff80000044447808 */ /* 0x000fe20004000000 */
[----:B------:R-:W-:Y:S01]  /*55c0*/  HMMA.16816.F32.BF16 R24, R8, R34, R16 ;  /* 0x000000220818723c */ /* 0x000fe20000041810 */
[----:B------:R-:W-:Y:S01]  /*55d0*/  FSEL R118, R118, -INF , !P1 ;  /* 0xff80000076767808 */ /* 0x000fe20004800000 */
[----:B------:R2:W1:Y:S01]  /*55e0*/  MUFU.TANH R41, R7 ;  /* 0x0000000700297308 */ /* 0x0004620000002400 */
[C---:B------:R-:W-:Y:S02]  /*55f0*/  ISETP.GE.AND P0, PT, R6.reuse, R5, PT ;  /* 0x000000050600720c */ /* 0x040fe40003f06270 */
[----:B------:R-:W-:Y:S02]  /*5600*/  ISETP.GE.AND P1, PT, R6, R2, PT ;  /* 0x000000020600720c */ /* 0x000fe40003f26270 */
[----:B------:R-:W-:Y:S01]  /*5610*/  FMUL.FTZ R16, R21, c[0x0][0x2ec] ;  /* 0x0000bb0015107a20 */ /* 0x000fe20000410000 */
[----:B------:R-:W-:-:S02]  /*5620*/  IADD3 R6, R3, 0xb9, RZ ;  /* 0x000000b903067810 */ /* 0x000fc40007ffe0ff */
[----:B---3--:R-:W-:Y:S01]  /*5630*/  FSEL R63, R117, -INF , !P5 ;  /* 0xff800000753f7808 */ /* 0x008fe20006800000 */
[----:B------:R1:W-:Y:S01]  /*5640*/  MUFU.TANH R32, R16 ;  /* 0x0000001000207308 */ /* 0x0003e20000002400 */
[----:B------:R-:W-:Y:S02]  /*5650*/  FSEL R117, R62, -INF , !P4 ;  /* 0xff8000003e757808 */ /* 0x000fe40006000000 */
[C---:B------:R-:W-:Y:S02]  /*5660*/  ISETP.GE.AND P5, PT, R6.reuse, R5, PT ;  /* 0x000000050600720c */ /* 0x040fe40003fa6270 */
[----:B------:R-:W-:Y:S02]  /*5670*/  ISETP.GE.AND P4, PT, R6, R2, PT ;  /* 0x000000020600720c */ /* 0x000fe40003f86270 */
[C---:B--2---:R-:W-:Y:S02]  /*5680*/  IADD3 R7, R3.reuse, 0xb1, RZ ;  /* 0x000000b103077810 */ /* 0x044fe40007ffe0ff */
[----:B------:R-:W-:-:S02]  /*5690*/  IADD3 R6, R3, 0xc1, RZ ;  /* 0x000000c103067810 */ /* 0x000fc40007ffe0ff */
[C---:B------:R-:W-:Y:S02]  /*56a0*/  ISETP.GE.AND P2, PT, R7.reuse, R5, PT ;  /* 0x000000050700720c */ /* 0x040fe40003f46270 */
[----:B------:R-:W-:Y:S01]  /*56b0*/  ISETP.GE.AND P3, PT, R7, R2, PT ;  /* 0x000000020700720c */ /* 0x000fe20003f66270 */
[----:B------:R-:W-:Y:S01]  /*56c0*/  FMUL.FTZ R7, R20, c[0x0][0x2ec] ;  /* 0x0000bb0014077a20 */ /* 0x000fe20000410000 */
[----:B------:R-:W-:Y:S01]  /*56d0*/  FSEL R62, R116, -INF , !P2 ;  /* 0xff800000743e7808 */ /* 0x000fe20005000000 */
[----:B-1----:R-:W-:Y:S01]  /*56e0*/  HMMA.16816.F32.BF16 R16, R12, R28, RZ ;  /* 0x0000001c0c10723c */ /* 0x002fe200000418ff */
[----:B------:R-:W-:Y:S01]  /*56f0*/  FSEL R116, R115, -INF , !P3 ;  /* 0xff80000073747808 */ /* 0x000fe20005800000 */
[----:B------:R1:W2:Y:S01]  /*5700*/  MUFU.TANH R33, R7 ;  /* 0x0000000700217308 */ /* 0x0002a20000002400 */
[----:B------:R-:W-:Y:S01]  /*5710*/  FSEL R35, R66, -INF , !P0 ;  /* 0xff80000042237808 */ /* 0x000fe20004000000 */
[----:B------:R-:W-:Y:S01]  /*5720*/  FMUL.FTZ R20, R27, c[0x0][0x2ec] ;  /* 0x0000bb001b147a20 */ /* 0x000fe20000410000 */
[----:B------:R-:W-:-:S02]  /*5730*/  FSEL R66, R60, -INF , !P1 ;  /* 0xff8000003c427808 */ /* 0x000fc40004800000 */
[----:B------:R-:W-:Y:S01]  /*5740*/  FSEL R34, R67, -INF , !P5 ;  /* 0xff80000043227808 */ /* 0x000fe20006800000 */
[----:B------:R-:W-:Y:S01]  /*5750*/  HMMA.16816.F32.BF16 R12, R12, R30, RZ ;  /* 0x0000001e0c0c723c */ /* 0x000fe200000418ff */
[----:B------:R-:W-:Y:S01]  /*5760*/  FSEL R187, R61, -INF , !P4 ;  /* 0xff8000003dbb7808 */ /* 0x000fe20006000000 */
[----:B------:R-:W-:Y:S01]  /*5770*/  MUFU.TANH R29, R23 ;  /* 0x00000017001d7308 */ /* 0x000fe20000002400 */
[C---:B------:R-:W-:Y:S02]  /*5780*/  ISETP.GE.AND P0, PT, R6.reuse, R5, PT ;  /* 0x000000050600720c */ /* 0x040fe40003f06270 */
[----:B------:R-:W-:Y:S02]  /*5790*/  ISETP.GE.AND P1, PT, R6, R2, PT ;  /* 0x000000020600720c */ /* 0x000fe40003f26270 */
[----:B------:R-:W-:Y:S02]  /*57a0*/  IADD3 R6, R3, 0xc9, RZ ;  /* 0x000000c903067810 */ /* 0x000fe40007ffe0ff */
[----:B------:R-:W-:Y:S01]  /*57b0*/  FSEL R59, R59, -INF , !P0 ;  /* 0xff8000003b3b7808 */ /* 0x000fe20004000000 */
[----:B------:R-:W3:Y:S01]  /*57c0*/  MUFU.TANH R28, R22 ;  /* 0x00000016001c7308 */ /* 0x000ee20000002400 */
[----:B-1----:R-:W-:-:S02]  /*57d0*/  IADD3 R7, R3, 0xc0, RZ ;  /* 0x000000c003077810 */ /* 0x002fc40007ffe0ff */
[----:B------:R-:W-:Y:S02]  /*57e0*/  FSEL R190, R57, -INF , !P1 ;  /* 0xff80000039be7808 */ /* 0x000fe40004800000 */
[CC--:B------:R-:W-:Y:S01]  /*57f0*/  ISETP.GE.AND P2, PT, R7.reuse, R5.reuse, PT ;  /* 0x000000050700720c */ /* 0x0c0fe20003f46270 */
[C---:B----4-:R-:W-:Y:S01]  /*5800*/  HMMA.16816.F32.BF16 R16, R8.reuse, R36, R16 ;  /* 0x000000240810723c */ /* 0x050fe20000041810 */
[-C--:B------:R-:W-:Y:S01]  /*5810*/  ISETP.GE.AND P3, PT, R7, R2.reuse, PT ;  /* 0x000000020700720c */ /* 0x080fe20003f66270 */
[----:B------:R-:W-:Y:S01]  /*5820*/  MUFU.TANH R20, R20 ;  /* 0x0000001400147308 */ /* 0x000fe20000002400 */
[----:B------:R-:W-:Y:S02]  /*5830*/  IADD3 R7, R3, 0xc8, RZ ;  /* 0x000000c803077810 */ /* 0x000fe40007ffe0ff */
[----:B------:R-:W-:Y:S02]  /*5840*/  FSEL R58, R58, -INF , !P2 ;  /* 0xff8000003a3a7808 */ /* 0x000fe40005000000 */
[C---:B------:R-:W-:Y:S01]  /*5850*/  ISETP.GE.AND P5, PT, R7.reuse, R5, PT ;  /* 0x000000050700720c */ /* 0x040fe20003fa6270 */
[----:B------:R-:W-:Y:S01]  /*5860*/  HMMA.16816.F32.BF16 R12, R8, R38, R12 ;  /* 0x00000026080c723c */ /* 0x000fe2000004180c */
[----:B------:R-:W-:Y:S01]  /*5870*/  ISETP.GE.AND P4, PT, R7, R2, PT ;  /* 0x000000020700720c */ /* 0x000fe20003f86270 */
[----:B------:R-:W-:Y:S01]  /*5880*/  FMUL.FTZ R7, R24, c[0x0][0x2ec] ;  /* 0x0000bb0018077a20 */ /* 0x000fe20000410000 */
[----:B------:R-:W-:-:S02]  /*5890*/  FSEL R188, R55, -INF , !P3 ;  /* 0xff80000037bc7808 */ /* 0x000fc40005800000 */
[CC--:B------:R-:W-:Y:S01]  /*58a0*/  ISETP.GE.AND P2, PT, R6.reuse, R5.reuse, PT ;  /* 0x000000050600720c */ /* 0x0c0fe20003f46270 */
[----:B------:R1:W4:Y:S01]  /*58b0*/  MUFU.TANH R23, R7 ;  /* 0x0000000700177308 */ /* 0x0003220000002400 */
        /* <DEDUP_REMOVED lines=9> */
[----:B------:R2:W-:Y:S01]  /*5950*/  MUFU.TANH R11, R8 ;  /* 0x00000008000b7308 */ /* 0x0005e20000002400 */
[C---:B------:R-:W-:Y:S01]  /*5960*/  ISETP.GE.AND P5, PT, R6.reuse, R5, PT ;  /* 0x000000050600720c */ /* 0x040fe20003fa6270 */
[----:B-1----:R-:W-:Y:S01]  /*5970*/  FMUL.FTZ R7, R25, c[0x0][0x2ec] ;  /* 0x0000bb0019077a20 */ /* 0x002fe20000410000 */
[----:B------:R-:W-:Y:S01]  /*5980*/  ISETP.GE.AND P4, PT, R6, R2, PT ;  /* 0x000000020600720c */ /* 0x000fe20003f86270 */
[----:B------:R-:W-:Y:S01]  /*5990*/  FMUL.FTZ R15, R15, c[0x0][0x2ec] ;  /* 0x0000bb000f0f7a20 */ /* 0x000fe20000410000 */
[----:B------:R-:W-:-:S02]  /*59a0*/  IADD3 R6, R3, 0xd8, RZ ;  /* 0x000000d803067810 */ /* 0x000fc40007ffe0ff */
[----:B------:R-:W-:Y:S01]  /*59b0*/  FSEL R53, R53, -INF , !P2 ;  /* 0xff80000035357808 */ /* 0x000fe20005000000 */
[----:B------:R1:W-:Y:S01]  /*59c0*/  MUFU.TANH R22, R7 ;  /* 0x0000000700167308 */ /* 0x0003e20000002400 */
[----:B------:R-:W-:Y:S02]  /*59d0*/  FSEL R191, R51, -INF , !P3 ;  /* 0xff80000033bf7808 */ /* 0x000fe40005800000 */
[----:B-----5:R-:W-:Y:S02]  /*59e0*/  FSEL R52, R50, -INF , !P0 ;  /* 0xff80000032347808 */ /* 0x020fe40004000000 */
[----:B------:R-:W-:Y:S02]  /*59f0*/  FSEL R193, R48, -INF , !P1 ;  /* 0xff80000030c17808 */ /* 0x000fe40004800000 */
[C---:B------:R-:W-:Y:S01]  /*5a00*/  ISETP.GE.AND P2, PT, R6.reuse, R5, PT ;  /* 0x000000050600720c */ /* 0x040fe20003f46270 */
[----:B--2---:R-:W-:Y:S01]  /*5a10*/  FMUL.FTZ R8, R19, c[0x0][0x2ec] ;  /* 0x0000bb0013087a20 */ /* 0x004fe20000410000 */
[----:B------:R-:W-:Y:S01]  /*5a20*/  ISETP.GE.AND P3, PT, R6, R2, PT ;  /* 0x000000020600720c */ /* 0x000fe20003f66270 */
[----:B------:R-:W-:Y:S01]  /*5a30*/  MUFU.TANH R16, R16 ;  /* 0x0000001000107308 */ /* 0x000fe20000002400 */
[----:B------:R-:W-:-:S02]  /*5a40*/  IADD3 R6, R3, 0xe0, RZ ;  /* 0x000000e003067810 */ /* 0x000fc40007ffe0ff */
[----:B------:R-:W-:Y:S02]  /*5a50*/  FSEL R195, R47, -INF , !P4 ;  /* 0xff8000002fc37808 */ /* 0x000fe40006000000 */
[----:B------:R-:W-:Y:S01]  /*5a60*/  FSEL R47, R43, -INF , !P2 ;  /* 0xff8000002b2f7808 */ /* 0x000fe20005000000 */
[----:B-1----:R-:W-:Y:S01]  /*5a70*/  FMUL.FTZ R7, R26, c[0x0][0x2ec] ;  /* 0x0000bb001a077a20 */ /* 0x002fe20000410000 */
[----:B------:R-:W-:Y:S01]  /*5a80*/  FSEL R194, R41, -INF , !P3 ;  /* 0xff80000029c27808 */ /* 0x000fe20005800000 */
[----:B------:R1:W-:Y:S01]  /*5a90*/  MUFU.TANH R9, R8 ;  /* 0x0000000800097308 */ /* 0x0003e20000002400 */
[----:B------:R-:W-:Y:S02]  /*5aa0*/  FSEL R55, R49, -INF , !P5 ;  /* 0xff80000031377808 */ /* 0x000fe40006800000 */
[C---:B------:R-:W-:Y:S02]  /*5ab0*/  ISETP.GE.AND P5, PT, R6.reuse, R5, PT ;  /* 0x000000050600720c */ /* 0x040fe40003fa6270 */
[----:B------:R-:W-:-:S02]  /*5ac0*/  ISETP.GE.AND P4, PT, R6, R2, PT ;  /* 0x000000020600720c */ /* 0x000fc40003f86270 */
[----:B------:R-:W-:Y:S01]  /*5ad0*/  IADD3 R6, R3, 0xe8, RZ ;  /* 0x000000e803067810 */ /* 0x000fe20007ffe0ff */
[----:B------:R2:W5:Y:S01]  /*5ae0*/  MUFU.TANH R21, R7 ;  /* 0x0000000700157308 */ /* 0x0005620000002400 */
[----:B------:R-:W-:Y:S02]  /*5af0*/  FSEL R60, R33, -INF , !P5 ;  /* 0xff800000213c7808 */ /* 0x000fe40006800000 */
[----:B---3--:R-:W-:Y:S01]  /*5b00*/  FSEL R197, R28, -INF , !P4 ;  /* 0xff8000001cc57808 */ /* 0x008fe20006000000 */
[----:B-1----:R-:W-:-:S04]  /*5b10*/  FMUL.FTZ R8, R12, c[0x0][0x2ec] ;  /* 0x0000bb000c087a20 */ /* 0x002fc80000410000 */
[----:B------:R-:W-:Y:S01]  /*5b20*/  MUFU.TANH R15, R15 ;  /* 0x0000000f000f7308 */ /* 0x000fe20000002400 */
[----:B--2---:R-:W-:-:S07]  /*5b30*/  IADD3 R7, R3, 0xd9, RZ ;  /* 0x000000d903077810 */ /* 0x004fce0007ffe0ff */
[----:B------:R-:W-:Y:S01]  /*5b40*/  MUFU.TANH R12, R8 ;  /* 0x00000008000c7308 */ /* 0x000fe20000002400 */
[CC--:B------:R-:W-:Y:S02]  /*5b50*/  ISETP.GE.AND P0, PT, R7.reuse, R5.reuse, PT ;  /* 0x000000050700720c */ /* 0x0c0fe40003f06270 */
[-C--:B------:R-:W-:Y:S02]  /*5b60*/  ISETP.GE.AND P1, PT, R7, R2.reuse, PT ;  /* 0x000000020700720c */ /* 0x080fe40003f26270 */
[----:B------:R-:W-:Y:S02]  /*5b70*/  IADD3 R7, R3, 0xe1, RZ ;  /* 0x000000e103077810 */ /* 0x000fe40007ffe0ff */
[----:B------:R-:W-:Y:S02]  /*5b80*/  FSEL R57, R42, -INF , !P0 ;  /* 0xff8000002a397808 */ /* 0x000fe40004000000 */
[C---:B------:R-:W-:Y:S02]  /*5b90*/  ISETP.GE.AND P2, PT, R7.reuse, R5, PT ;  /* 0x000000050700720c */ /* 0x040fe40003f46270 */
[----:B------:R-:W-:Y:S01]  /*5ba0*/  ISETP.GE.AND P3, PT, R7, R2, PT ;  /* 0x000000020700720c */ /* 0x000fe20003f66270 */
[----:B------:R-:W-:Y:S01]  /*5bb0*/  FMUL.FTZ R7, R18, c[0x0][0x2ec] ;  /* 0x0000bb0012077a20 */ /* 0x000fe20000410000 */
[----:B------:R-:W-:-:S02]  /*5bc0*/  FSEL R196, R40, -INF , !P1 ;  /* 0xff80000028c47808 */ /* 0x000fc40004800000 */
[CC--:B------:R-:W-:Y:S01]  /*5bd0*/  ISETP.GE.AND P0, PT, R6.reuse, R5.reuse, PT ;  /* 0x000000050600720c */ /* 0x0c0fe20003f06270 */
[----:B------:R1:W2:Y:S01]  /*5be0*/  MUFU.TANH R10, R7 ;  /* 0x00000007000a7308 */ /* 0x0002a20000002400 */
[-C--:B------:R-:W-:Y:S02]  /*5bf0*/  ISETP.GE.AND P1, PT, R6, R2.reuse, PT ;  /* 0x000000020600720c */ /* 0x080fe40003f26270 */
[----:B------:R-:W-:Y:S02]  /*5c00*/  IADD3 R6, R3, 0xe9, RZ ;  /* 0x000000e903067810 */ /* 0x000fe40007ffe0ff */
[----:B----4-:R-:W-:Y:S02]  /*5c10*/  FSEL R115, R23, -INF , !P0 ;  /* 0xff80000017737808 */ /* 0x010fe40004000000 */
[C---:B------:R-:W-:Y:S02]  /*5c20*/  ISETP.GE.AND P5, PT, R6.reuse, R5, PT ;  /* 0x000000050600720c */ /* 0x040fe40003fa6270 */
[----:B------:R-:W-:-:S02]  /*5c30*/  ISETP.GE.AND P4, PT, R6, R2, PT ;  /* 0x000000020600720c */ /* 0x000fc40003f86270 */
[----:B------:R-:W-:Y:S02]  /*5c40*/  IADD3 R6, R3, 0xf1, RZ ;  /* 0x000000f103067810 */ /* 0x000fe40007ffe0ff */
[----:B-----5:R-:W-:Y:S02]  /*5c50*/  FSEL R199, R21, -INF , !P1 ;  /* 0xff80000015c77808 */ /* 0x020fe40004800000 */
[----:B------:R-:W-:Y:S02]  /*5c60*/  FSEL R61, R32, -INF , !P2 ;  /* 0xff800000203d7808 */ /* 0x000fe40005000000 */
[----:B-1----:R-:W-:Y:S02]  /*5c70*/  IADD3 R7, R3, 0xf0, RZ ;  /* 0x000000f003077810 */ /* 0x002fe40007ffe0ff */
[----:B------:R-:W-:Y:S02]  /*5c80*/  FSEL R198, R29, -INF , !P3 ;  /* 0xff8000001dc67808 */ /* 0x000fe40005800000 */
[----:B------:R-:W-:-:S02]  /*5c90*/  ISETP.GE.AND P0, PT, R6, R5, PT ;  /* 0x000000050600720c */ /* 0x000fc40003f06270 */
[-C--:B------:R-:W-:Y:S02]  /*5ca0*/  ISETP.GE.AND P1, PT, R6, R2.reuse, PT ;  /* 0x000000020600720c */ /* 0x080fe40003f26270 */
[----:B------:R-:W-:Y:S02]  /*5cb0*/  FSEL R122, R22, -INF , !P5 ;  /* 0xff800000167a7808 */ /* 0x000fe40006800000 */
[CC--:B------:R-:W-:Y:S02]  /*5cc0*/  ISETP.GE.AND P2, PT, R7.reuse, R5.reuse, PT ;  /* 0x000000050700720c */ /* 0x0c0fe40003f46270 */
[----:B------:R-:W-:Y:S01]  /*5cd0*/  ISETP.GE.AND P3, PT, R7, R2, PT ;  /* 0x000000020700720c */ /* 0x000fe20003f66270 */
[----:B------:R-:W-:Y:S01]  /*5ce0*/  FMUL.FTZ R7, R13, c[0x0][0x2ec] ;  /* 0x0000bb000d077a20 */ /* 0x000fe20000410000 */
[C---:B------:R-:W-:Y:S02]  /*5cf0*/  IADD3 R6, R3.reuse, 0xf8, RZ ;  /* 0x000000f803067810 */ /* 0x040fe40007ffe0ff */
[C---:B------:R-:W-:Y:S01]  /*5d00*/  ISETP.GE.AND P5, PT, R3.reuse, R5, PT ;  /* 0x000000050300720c */ /* 0x040fe20003fa6270 */
[----:B------:R1:W3:Y:S01]  /*5d10*/  MUFU.TANH R8, R7 ;  /* 0x0000000700087308 */ /* 0x0002e20000002400 */
[----:B------:R-:W-:-:S02]  /*5d20*/  IADD3 R3, R3, 0xf9, RZ ;  /* 0x000000f903037810 */ /* 0x000fc40007ffe0ff */
[----:B--2---:R-:W-:Y:S02]  /*5d30*/  FSEL R203, R10, -INF , !P3 ;  /* 0xff8000000acb7808 */ /* 0x004fe40005800000 */
[----:B------:R-:W-:Y:S02]  /*5d40*/  FSEL R192, R11, -INF , !P0 ;  /* 0xff8000000bc07808 */ /* 0x000fe40004000000 */
[C---:B------:R-:W-:Y:S02]  /*5d50*/  ISETP.GE.AND P3, PT, R3.reuse, R5, PT ;  /* 0x000000050300720c */ /* 0x040fe40003f66270 */
[----:B------:R-:W-:Y:S01]  /*5d60*/  ISETP.GE.AND P0, PT, R3, R2, PT ;  /* 0x000000020300720c */ /* 0x000fe20003f06270 */
[----:B------:R-:W-:Y:S01]  /*5d70*/  FMUL.FTZ R3, R56, c[0x0][0x2ec] ;  /* 0x0000bb0038037a20 */ /* 0x000fe20000410000 */
[----:B------:R-:W-:Y:S02]  /*5d80*/  FSEL R204, R9, -INF , !P1 ;  /* 0xff80000009cc7808 */ /* 0x000fe40004800000 */
[----:B------:R-:W-:-:S02]  /*5d90*/  ISETP.GT.AND P1, PT, R238, R241, PT ;  /* 0x000000f1ee00720c */ /* 0x000fc40003f24270 */
[----:B------:R-:W-:Y:S01]  /*5da0*/  FSEL R201, R20, -INF , !P4 ;  /* 0xff80000014c97808 */ /* 0x000fe20006000000 */
[----:B-1----:R-:W-:Y:S01]  /*5db0*/  FMUL.FTZ R7, R14, c[0x0][0x2ec] ;  /* 0x0000bb000e077a20 */ /* 0x002fe20000410000 */
[----:B------:R-:W1:Y:S01]  /*5dc0*/  MUFU.TANH R3, R3 ;  /* 0x0000000300037308 */ /* 0x000e620000002400 */
[----:B------:R-:W-:Y:S02]  /*5dd0*/  FSEL R186, R16, -INF , !P2 ;  /* 0xff80000010ba7808 */ /* 0x000fe40005000000 */
[C---:B------:R-:W-:Y:S02]  /*5de0*/  ISETP.GE.AND P4, PT, R6.reuse, R5, PT ;  /* 0x000000050600720c */ /* 0x040fe40003f86270 */
[----:B------:R-:W-:Y:S02]  /*5df0*/  ISETP.GE.AND P2, PT, R6, R2, PT ;  /* 0x000000020600720c */ /* 0x000fe40003f46270 */
[----:B------:R-:W-:Y:S01]  /*5e00*/  FSEL R200, R12, -INF , !P4 ;  /* 0xff8000000cc87808 */ /* 0x000fe20006000000 */
[----:B------:R-:W2:Y:S01]  /*5e10*/  MUFU.TANH R7, R7 ;  /* 0x0000000700077308 */ /* 0x000ea20000002400 */
[----:B---3--:R-:W-:-:S02]  /*5e20*/  FSEL R202, R8, -INF , !P3 ;  /* 0xff80000008ca7808 */ /* 0x008fc40005800000 */
[----:B------:R-:W-:Y:S02]  /*5e30*/  FSEL R206, R15, -INF , !P0 ;  /* 0xff8000000fce7808 */ /* 0x000fe40004000000 */
[----:B-1----:R-:W-:Y:S02]  /*5e40*/  FSEL R29, R3, -INF , !P5 ;  /* 0xff800000031d7808 */ /* 0x002fe40006800000 */
[----:B--2---:R-:W-:Y:S01]  /*5e50*/  FSEL R205, R7, -INF , !P2 ;  /* 0xff80000007cd7808 */ /* 0x004fe20005000000 */
[----:B------:R-:W-:Y:S05]  /*5e60*/  @!P1 BRA `(.L_x_1193) ;  /* 0x00000ae000009947 */ /* 0x000fea0003800000 */
[----:B------:R-:W-:Y:S05]  /*5e70*/  @!P6 BRA `(.L_x_1194) ;  /* 0x000003a00000e947 */ /* 0x000fea0003800000 */
[----:B------:R-:W1:Y:S01]  /*5e80*/  I2F.RP R6, R164 ;  /* 0x000000a400067306 */ /* 0x000e620000209400 */
[----:B------:R-:W-:Y:S02]  /*5e90*/  IADD3 R9, R64, -0x100, RZ ;  /* 0xffffff0040097810 */ /* 0x000fe40007ffe0ff */
[----:B------:R-:W-:Y:S02]  /*5ea0*/  IABS R8, R64 ;  /* 0x0000004000087213 */ /* 0x000fe40000000000 */
[----:B------:R-:W-:-:S02]  /*5eb0*/  IABS R10, R9 ;  /* 0x00000009000a7213 */ /* 0x000fc40000000000 */
[----:B------:R-:W-:Y:S01]  /*5ec0*/  LOP3.LUT R9, R9, c[0x0][0x2d0], RZ, 0x3c, !PT ;  /* 0x0000b40009097a12 */ /* 0x000fe200078e3cff */
[----:B-1----:R-:W1:Y:S02]  /*5ed0*/  MUFU.RCP R6, R6 ;  /* 0x0000000600067308 */ /* 0x002e640000001000 */
[----:B-1----:R-:W-:-:S06]  /*5ee0*/  IADD3 R6, R6, 0xffffffe, RZ ;  /* 0x0ffffffe06067810 */ /* 0x002fcc0007ffe0ff */
[----:B------:R-:W1:Y:S02]  /*5ef0*/  F2I.FTZ.U32.TRUNC.NTZ R7, R6 ;  /* 0x0000000600077305 */ /* 0x000e64000021f000 */
[----:B-1----:R-:W-:Y:S02]  /*5f00*/  IMAD.MOV R3, RZ, RZ, -R7 ;  /* 0x000000ffff037224 */ /* 0x002fe400078e0a07 */
[----:B------:R-:W-:Y:S02]  /*5f10*/  IMAD.MOV.U32 R6, RZ, RZ, RZ ;  /* 0x000000ffff067224 */ /* 0x000fe400078e00ff */
[----:B------:R-:W-:-:S04]  /*5f20*/  IMAD R3, R3, R164, RZ ;  /* 0x000000a403037224 */ /* 0x000fc800078e02ff */
[----:B------:R-:W-:-:S04]  /*5f30*/  IMAD.HI.U32 R3, R7, R3, R6 ;  /* 0x0000000307037227 */ /* 0x000fc800078e0006 */
        /* <DEDUP_REMOVED lines=15> */
[----:B------:R-:W-:-:S02]  /*6030*/  ISETP.GE.AND P0, PT, R9, RZ, PT ;  /* 0x000000ff0900720c */ /* 0x000fc40003f06270 */
[----:B------:R-:W-:Y:S02]  /*6040*/  ISETP.GE.AND P3, PT, R7, RZ, PT ;  /* 0x000000ff0700720c */ /* 0x000fe40003f66270 */
[----:B------:R-:W-:Y:S02]  /*6050*/  @!P2 IADD3 R3, R3, 0x1, RZ ;  /* 0x000000010303a810 */ /* 0x000fe40007ffe0ff */
[----:B------:R-:W-:Y:S02]  /*6060*/  ISETP.NE.AND P2, PT, RZ, c[0x0][0x2d0], PT ;  /* 0x0000b400ff007a0c */ /* 0x000fe40003f45270 */
[----:B------:R-:W-:Y:S02]  /*6070*/  @P5 IADD3 R6, R6, 0x1, RZ ;  /* 0x0000000106065810 */ /* 0x000fe40007ffe0ff */
[----:B------:R-:W-:Y:S02]  /*6080*/  @P4 IADD3 R3, R3, 0x1, RZ ;  /* 0x0000000103034810 */ /* 0x000fe40007ffe0ff */
[----:B------:R-:W-:-:S03]  /*6090*/  LOP3.LUT R7, RZ, c[0x0][0x2d0], RZ, 0x33, !PT ;  /* 0x0000b400ff077a12 */ /* 0x000fc600078e33ff */
        /* <DEDUP_REMOVED lines=11> */
[----:B------:R-:W-:Y:S01]  /*6150*/  SHF.R.S32.HI R6, RZ, 0x1f, R3 ;  /* 0x0000001fff067819 */ /* 0x000fe20000011403 */
[----:B--2---:R-:W-:-:S04]  /*6160*/  IMAD.IADD R10, R10, 0x1, -R8 ;  /* 0x000000010a0a7824 */ /* 0x004fc800078e0a08 */
[----:B------:R-:W-:Y:S02]  /*6170*/  IMAD R8, R6, c[0x0][0x198], RZ ;  /* 0x0000660006087a24 */ /* 0x000fe400078e02ff */
[----:B------:R-:W-:Y:S01]  /*6180*/  IMAD.WIDE.U32 R6, R3, c[0x0][0x198], RZ ;  /* 0x0000660003067a25 */ /* 0x000fe200078e00ff */
[----:B------:R-:W-:-:S03]  /*6190*/  SHF.R.S32.HI R9, RZ, 0x1f, R10 ;  /* 0x0000001fff097819 */ /* 0x000fc6000001140a */
[----:B------:R-:W-:Y:S02]  /*61a0*/  IMAD R3, R3, c[0x0][0x19c], R8 ;  /* 0x0000670003037a24 */ /* 0x000fe400078e0208 */
[----:B------:R-:W-:-:S03]  /*61b0*/  IMAD R8, R9, c[0x0][0x180], RZ ;  /* 0x0000600009087a24 */ /* 0x000fc600078e02ff */
[----:B------:R-:W-:Y:S01]  /*61c0*/  IADD3 R7, R7, R3, RZ ;  /* 0x0000000307077210 */ /* 0x000fe20007ffe0ff */
[----:B------:R-:W-:-:S04]  /*61d0*/  IMAD R3, R10, c[0x0][0x184], R8 ;  /* 0x000061000a037a24 */ /* 0x000fc800078e0208 */
[----:B------:R-:W-:-:S04]  /*61e0*/  IMAD.WIDE.U32 R8, R10, c[0x0][0x180], R6 ;  /* 0x000060000a087a25 */ /* 0x000fc800078e0006 */
[----:B------:R-:W-:Y:S01]  /*61f0*/  IMAD.IADD R6, R9, 0x1, R3 ;  /* 0x0000000109067824 */ /* 0x000fe200078e0203 */
[----:B------:R-:W-:Y:S01]  /*6200*/  MOV R3, R8 ;  /* 0x0000000800037202 */ /* 0x000fe20000000f00 */
[----:B------:R-:W-:Y:S05]  /*6210*/  BRA `(.L_x_1195) ;  /* 0x0000003000007947 */ /* 0x000fea0003800000 */
.L_x_1194:
[----:B------:R-:W-:-:S05]  /*6220*/  IMAD.MOV.U32 R3, RZ, RZ, c[0x0][0x198] ;  /* 0x00006600ff037624 */ /* 0x000fca00078e00ff */
[----:B------:R-:W-:-:S04]  /*6230*/  LEA R3, -R3, RZ, 0x8 ;  /* 0x000000ff03037211 */ /* 0x000fc800078e41ff */
[----:B------:R-:W-:Y:S02]  /*6240*/  SHF.R.S32.HI R6, RZ, 0x1f, R3 ;  /* 0x0000001fff067819 */ /* 0x000fe40000011403 */
.L_x_1195:
[----:B------:R-:W-:Y:S01]  /*6250*/  ISETP.GE.AND P0, PT, R183, c[0x0][0x220], PT ;  /* 0x00008800b7007a0c */ /* 0x000fe20003f06270 */
[----:B------:R-:W-:-:S12]  /*6260*/  BSSY B0, `(.L_x_1196) ;  /* 0x000006b000007945 */ /* 0x000fd80003800000 */
[-C--:B------:R-:W-:Y:S01]  /*6270*/  @!P0 IADD3 R7, P2, R3, R44.reuse, RZ ;  /* 0x0000002c03078210 */ /* 0x080fe20007f5e0ff */
[----:B------:R-:W-:Y:S01]  /*6280*/  @!P0 IMAD.MOV.U32 R16, RZ, RZ, c[0x0][0x198] ;  /* 0x00006600ff108624 */ /* 0x000fe200078e00ff */
[----:B------:R1:W-:Y:S01]  /*6290*/  @P0 STS [R184+0x1000], RZ ;  /* 0x001000ffb8000388 */ /* 0x0003e20000000800 */
[----:B------:R-:W-:Y:S01]  /*62a0*/  @!P0 IMAD.MOV.U32 R12, RZ, RZ, c[0x0][0x198] ;  /* 0x00006600ff0c8624 */ /* 0x000fe200078e00ff */
[C---:B------:R-:W-:Y:S01]  /*62b0*/  @!P0 LEA R20, P3, R7.reuse, c[0x0][0x168], 0x1 ;  /* 0x00005a0007148a11 */ /* 0x040fe200078608ff */
[--C-:B------:R-:W-:Y:S01]  /*62c0*/  @!P0 IMAD.X R14, R6, 0x1, R65.reuse, P2 ;  /* 0x00000001060e8824 */ /* 0x100fe200010e0641 */
[----:B------:R-:W-:Y:S01]  /*62d0*/  @!P0 LEA R17, P2, R16, R44, 0x5 ;  /* 0x0000002c10118211 */ /* 0x000fe200078428ff */
[----:B------:R-:W-:Y:S01]  /*62e0*/  @!P0 IMAD.MOV.U32 R10, RZ, RZ, c[0x0][0x198] ;  /* 0x00006600ff0a8624 */ /* 0x000fe200078e00ff */
[----:B------:R1:W-:Y:S01]  /*62f0*/  @P0 STS [R184+0x1004], RZ ;  /* 0x001004ffb8000388 */ /* 0x0003e20000000800 */
[----:B------:R-:W-:Y:S01]  /*6300*/  @!P0 IMAD.MOV.U32 R8, RZ, RZ, R44 ;  /* 0x000000ffff088224 */ /* 0x000fe200078e002c */
[----:B------:R-:W-:Y:S01]  /*6310*/  @!P0 LEA.HI.X R21, R7, c[0x0][0x16c], R14, 0x1, P3 ;  /* 0x00005b0007158a11 */ /* 0x000fe200018f0c0e */
[----:B------:R-:W-:Y:S01]  /*6320*/  @!P0 IMAD.MOV.U32 R9, RZ, RZ, R65 ;  /* 0x000000ffff098224 */ /* 0x000fe200078e0041 */
[----:B------:R1:W-:Y:S01]  /*6330*/  @P0 STS.64 [R184+0x1008], RZ ;  /* 0x001008ffb8000388 */ /* 0x0003e20000000a00 */
[----:B------:R-:W-:-:S02]  /*6340*/  @!P0 IMAD.MOV.U32 R18, RZ, RZ, c[0x0][0x19c] ;  /* 0x00006700ff128624 */ /* 0x000fc400078e00ff */
[----:B------:R-:W-:Y:S01]  /*6350*/  @!P0 IMAD.MOV.U32 R15, RZ, RZ, c[0x0][0x198] ;  /* 0x00006600ff0f8624 */ /* 0x000fe200078e00ff */
[----:B------:R-:W-:Y:S01]  /*6360*/  @!PT LDS RZ, [RZ] ;  /* 0x00000000fffff984 */ /* 0x000fe20000000800 */
[----:B------:R-:W-:Y:S01]  /*6370*/  @!PT LDS RZ, [RZ] ;  /* 0x00000000fffff984 */ /* 0x000fe20000000800 */
[----:B------:R-:W-:Y:S01]  /*6380*/  @!PT LDS RZ, [RZ] ;  /* 0x00000000fffff984 */ /* 0x000fe20000000800 */
[----:B------:R1:W-:Y:S01]  /*6390*/  @!P0 LDGSTS.E.BYPASS.LTC128B.128 [R184+0x1000], [R20.64] ;  /* 0x0100000014b88fae */ /* 0x0003e2000b901d46 */
[----:B------:R-:W-:Y:S01]  /*63a0*/  @!P0 IMAD.MOV.U32 R19, RZ, RZ, c[0x0][0x198] ;  /* 0x00006600ff138624 */ /* 0x000fe200078e00ff */
[----:B------:R-:W-:Y:S01]  /*63b0*/  @!P0 LEA.HI.X R16, R16, R65, R18, 0x5, P2 ;  /* 0x0000004110108211 */ /* 0x000fe200010f2c12 */
[--C-:B------:R-:W-:Y:S01]  /*63c0*/  @!P0 IMAD.WIDE.U32 R12, R12, 0x60, R8.reuse ;  /* 0x000000600c0c8825 */ /* 0x100fe200078e0008 */
[----:B------:R1:W-:Y:S03]  /*63d0*/  @P0 STS.128 [R184+0x1800], RZ ;  /* 0x001800ffb8000388 */ /* 0x0003e60000000c00 */
[----:B------:R-:W-:Y:S01]  /*63e0*/  @!P0 IMAD.WIDE.U32 R10, R10, 0xa0, R8 ;  /* 0x000000a00a0a8825 */ /* 0x000fe200078e0008 */
[----:B------:R-:W-:-:S03]  /*63f0*/  @!P0 IADD3 R12, P4, R3, R12, RZ ;  /* 0x0000000c030c8210 */ /* 0x000fc60007f9e0ff */
[----:B------:R-:W-:Y:S01]  /*6400*/  @!P0 IMAD.MOV.U32 R14, RZ, RZ, c[0x0][0x19c] ;  /* 0x00006700ff0e8624 */ /* 0x000fe200078e00ff */
[----:B------:R-:W-:Y:S01]  /*6410*/  @!P0 IADD3 R23, P3, R3, R10, RZ ;  /* 0x0000000a03178210 */ /* 0x000fe20007f7e0ff */
[----:B------:R-:W-:Y:S02]  /*6420*/  @!P0 IMAD.MOV.U32 R7, RZ, RZ, c[0x0][0x19c] ;  /* 0x00006700ff078624 */ /* 0x000fe400078e00ff */
[----:B------:R-:W-:Y:S01]  /*6430*/  @!P0 IMAD.WIDE.U32 R8, R15, 0xc0, R8 ;  /* 0x000000c00f088825 */ /* 0x000fe200078e0008 */
[----:B------:R-:W-:-:S03]  /*6440*/  @!P0 LEA R15, P2, R19, R44, 0x6 ;  /* 0x0000002c130f8211 */ /* 0x000fc600078430ff */
[----:B------:R-:W-:Y:S01]  /*6450*/  @!P0 IMAD.MOV.U32 R22, RZ, RZ, c[0x0][0x198] ;  /* 0x00006600ff168624 */ /* 0x000fe200078e00ff */
[----:B------:R-:W-:Y:S01]  /*6460*/  @!P0 LEA.HI.X R18, R19, R65, R18, 0x6, P2 ;  /* 0x0000004113128211 */ /* 0x000fe200010f3412 */
[----:B------:R-:W-:Y:S02]  /*6470*/  @!P0 IMAD R14, R14, 0x60, RZ ;  /* 0x000000600e0e8824 */ /* 0x000fe400078e02ff */
[----:B------:R-:W-:Y:S01]  /*6480*/  @!P0 IMAD R7, R7, 0xa0, RZ ;  /* 0x000000a007078824 */ /* 0x000fe200078e02ff */
[----:B------:R-:W-:Y:S01]  /*6490*/  @!P0 LEA R26, P2, R22, R44, 0x7 ;  /* 0x0000002c161a8211 */ /* 0x000fe200078438ff */
[----:B------:R-:W-:Y:S01]  /*64a0*/  @!P0 IMAD.MOV.U32 R27, RZ, RZ, c[0x0][0x19c] ;  /* 0x00006700ff1b8624 */ /* 0x000fe200078e00ff */
[C---:B------:R-:W-:Y:S01]  /*64b0*/  @!P0 IADD3.X R25, R6.reuse, R13, R14, P4, !PT ;  /* 0x0000000d06198210 */ /* 0x040fe200027fe40e */
[----:B------:R-:W-:Y:S01]  /*64c0*/  @!P0 IMAD.MOV.U32 R19, RZ, RZ, c[0x0][0x19c] ;  /* 0x00006700ff138624 */ /* 0x000fe200078e00ff */
[----:B------:R-:W-:Y:S02]  /*64d0*/  @!P0 IADD3.X R28, R6, R11, R7, P3, !PT ;  /* 0x0000000b061c8210 */ /* 0x000fe40001ffe407 */
[----:B------:R-:W-:Y:S01]  /*64e0*/  @!P0 IADD3 R7, P4, R3, R17, RZ ;  /* 0x0000001103078210 */ /* 0x000fe20007f9e0ff */
[----:B------:R-:W-:Y:S01]  /*64f0*/  @!P0 IMAD R13, R19, 0xc0, RZ ;  /* 0x000000c0130d8824 */ /* 0x000fe200078e02ff */
[----:B------:R-:W-:-:S02]  /*6500*/  @!P0 IADD3 R10, P3, R3, R15, RZ ;  /* 0x0000000f030a8210 */ /* 0x000fc40007f7e0ff */
[----:B------:R-:W-:Y:S02]  /*6510*/  @!P0 LEA.HI.X R27, R22, R65, R27, 0x7, P2 ;  /* 0x00000041161b8211 */ /* 0x000fe400010f3c1b */
[----:B------:R-:W-:Y:S01]  /*6520*/  @!P0 IADD3 R22, P2, R3, R8, RZ ;  /* 0x0000000803168210 */ /* 0x000fe20007f5e0ff */
[----:B------:R-:W-:Y:S01]  /*6530*/  @!P0 IMAD.X R8, R6, 0x1, R16, P4 ;  /* 0x0000000106088824 */ /* 0x000fe200020e0610 */
[----:B------:R-:W-:Y:S01]  /*6540*/  @!P0 LEA R16, P4, R10, c[0x0][0x168], 0x1 ;  /* 0x00005a000a108a11 */ /* 0x000fe200078808ff */
[C---:B------:R-:W-:Y:S01]  /*6550*/  @!P0 IMAD.X R11, R6.reuse, 0x1, R18, P3 ;  /* 0x00000001060b8824 */ /* 0x040fe200018e0612 */
[C---:B------:R-:W-:Y:S02]  /*6560*/  @!P0 LEA R18, P5, R7.reuse, c[0x0][0x168], 0x1 ;  /* 0x00005a0007128a11 */ /* 0x040fe400078a08ff */
[----:B------:R-:W-:Y:S02]  /*6570*/  @!P0 IADD3.X R24, R6, R9, R13, P2, !PT ;  /* 0x0000000906188210 */ /* 0x000fe400017fe40d */
[----:B------:R-:W-:-:S02]  /*6580*/  @!P0 LEA.HI.X R19, R7, c[0x0][0x16c], R8, 0x1, P5 ;  /* 0x00005b0007138a11 */ /* 0x000fc400028f0c08 */
[----:B------:R-:W-:Y:S02]  /*6590*/  @!P0 IADD3 R7, P2, R3, R26, RZ ;  /* 0x0000001a03078210 */ /* 0x000fe40007f5e0ff */
[----:B------:R-:W-:Y:S01]  /*65a0*/  @!P0 LEA R14, P3, R12, c[0x0][0x168], 0x1 ;  /* 0x00005a000c0e8a11 */ /* 0x000fe200078608ff */
[----:B------:R-:W-:Y:S01]  /*65b0*/  @!PT LDS RZ, [RZ] ;  /* 0x00000000fffff984 */ /* 0x000fe20000000800 */
[----:B------:R-:W-:Y:S01]  /*65c0*/  @!PT LDS RZ, [RZ] ;  /* 0x00000000fffff984 */ /* 0x000fe20000000800 */
[----:B------:R-:W-:Y:S01]  /*65d0*/  @!PT LDS RZ, [RZ] ;  /* 0x00000000fffff984 */ /* 0x000fe20000000800 */
[----:B------:R1:W-:Y:S01]  /*65e0*/  @!P0 LDGSTS.E.BYPASS.LTC128B.128 [R184+0x1800], [R18.64] ;  /* 0x0180000012b88fae */ /* 0x0003e2000b901d46 */
[----:B------:R-:W-:Y:S01]  /*65f0*/  @!P0 LEA.HI.X R17, R10, c[0x0][0x16c], R11, 0x1, P4 ;  /* 0x00005b000a118a11 */ /* 0x000fe200020f0c0b */
[----:B------:R-:W-:Y:S01]  /*6600*/  @!P0 IMAD.X R9, R6, 0x1, R27, P2 ;  /* 0x0000000106098824 */ /* 0x000fe200010e061b */
[----:B------:R-:W-:Y:S01]  /*6610*/  @!P0 LEA.HI.X R15, R12, c[0x0][0x16c], R25, 0x1, P3 ;  /* 0x00005b000c0f8a11 */ /* 0x000fe200018f0c19 */
[----:B------:R1:W-:Y:S01]  /*6620*/  @P0 STS.128 [R184+0x2000], RZ ;  /* 0x002000ffb8000388 */ /* 0x0003e20000000c00 */
[----:B------:R-:W-:Y:S02]  /*6630*/  @!P0 LEA R12, P4, R7, c[0x0][0x168], 0x1 ;  /* 0x00005a00070c8a11 */ /* 0x000fe400078808ff */
[----:B------:R-:W-:Y:S01]  /*6640*/  @!P0 LEA R10, P3, R23, c[0x0][0x168], 0x1 ;  /* 0x00005a00170a8a11 */ /* 0x000fe200078608ff */
[----:B------:R-:W-:Y:S01]  /*6650*/  @!PT LDS RZ, [RZ] ;  /* 0x00000000fffff984 */ /* 0x000fe20000000800 */
[----:B------:R-:W-:Y:S01]  /*6660*/  @!PT LDS RZ, [RZ] ;  /* 0x00000000fffff984 */ /* 0x000fe20000000800 */
[----:B------:R-:W-:Y:S01]  /*6670*/  @!PT LDS RZ, [RZ] ;  /* 0x00000000fffff984 */ /* 0x000fe20000000800 */
[----:B------:R1:W-:Y:S01]  /*6680*/  @!P0 LDGSTS.E.BYPASS.LTC128B.128 [R184+0x2000], [R16.64] ;  /* 0x0200000010b88fae */ /* 0x0003e2000b901d46 */
[----:B------:R-:W-:-:S02]  /*6690*/  @!P0 LEA R8, P2, R22, c[0x0][0x168], 0x1 ;  /* 0x00005a0016088a11 */ /* 0x000fc400078408ff */
[----:B------:R-:W-:Y:S01]  /*66a0*/  @!P0 LEA.HI.X R13, R7, c[0x0][0x16c], R9, 0x1, P4 ;  /* 0x00005b00070d8a11 */ /* 0x000fe200020f0c09 */
[----:B------:R1:W-:Y:S01]  /*66b0*/  @P0 STS.128 [R184+0x2800], RZ ;  /* 0x002800ffb8000388 */ /* 0x0003e20000000c00 */
[----:B------:R-:W-:Y:S02]  /*66c0*/  @!P0 LEA.HI.X R11, R23, c[0x0][0x16c], R28, 0x1, P3 ;  /* 0x00005b00170b8a11 */ /* 0x000fe400018f0c1c */
[----:B------:R-:W-:Y:S01]  /*66d0*/  @!P0 LEA.HI.X R9, R22, c[0x0][0x16c], R24, 0x1, P2 ;  /* 0x00005b0016098a11 */ /* 0x000fe200010f0c18 */
        /* <DEDUP_REMOVED lines=35> */
.L_x_1197:
[----:B------:R-:W-:Y:S05]  /*6910*/  BSYNC B0 ;  /* 0x0000000000007941 */ /* 0x000fea0003800000 */
.L_x_1196:
[----:B------:R-:W0:Y:S01]  /*6920*/  LDGDEPBAR ;  /* 0x00000000000079af */ /* 0x000e220000000000 */
[----:B------:R-:W-:-:S04]  /*6930*/  IADD3 R44, P0, R3, R44, RZ ;  /* 0x0000002c032c7210 */ /* 0x000fc80007f1e0ff */
[----:B------:R-:W-:Y:S02]  /*6940*/  IADD3.X R65, R6, R65, RZ, P0, !PT ;  /* 0x0000004106417210 */ /* 0x000fe400007fe4ff */
.L_x_1193:
[----:B-1----:R-:W-:Y:S02]  /*6950*/  FMNMX.FTZ R20, R29, R109, !PT ;  /* 0x0000006d1d147209 */ /* 0x002fe40007810000 */
[----:B------:R-:W-:Y:S02]  /*6960*/  SHF.L.U32 R135, R0, 0x1, RZ ;  /* 0x0000000100877819 */ /* 0x000fe400000006ff */
[----:B------:R-:W-:Y:S02]  /*6970*/  FMNMX.FTZ R20, R114, R20, !PT ;  /* 0x0000001472147209 */ /* 0x000fe40007810000 */
[----:B------:R-:W-:Y:S01]  /*6980*/  LEA R164, R4, R135, 0x1 ;  /* 0x0000008704a47211 */ /* 0x000fe200078e08ff */
[----:B------:R-:W-:Y:S01]  /*6990*/  LDSM.16.MT88.4 R16, [R135+0x5000] ;  /* 0x005000008710783b */ /* 0x000fe20000004200 */
[----:B------:R-:W-:-:S03]  /*69a0*/  FMNMX.FTZ R20, R113, R20, !PT ;  /* 0x0000001471147209 */ /* 0x000fc60007810000 */
[----:B------:R-:W-:Y:S01]  /*69b0*/  LDSM.16.MT88.4 R12, [R164+0x5000] ;  /* 0x00500000a40c783b */ /* 0x000fe20000004200 */
        /* <DEDUP_REMOVED lines=80> */
[----:B-1----:R-:W-:Y:S02]  /*6ec0*/  FFMA.FTZ R3, R114, c[0x0][0x23c], -R7 ;  /* 0x00008f0072037a23 */ /* 0x002fe40000010807 */
[----:B--2---:R-:W-:-:S05]  /*6ed0*/  FADD.FTZ R4, R207, R109 ;  /* 0x0000006dcf047221 */ /* 0x004fca0000010000 */
[----:B------:R1:W2:Y:S01]  /*6ee0*/  MUFU.EX2 R114, R3 ;  /* 0x0000000300727308 */ /* 0x0002a20000000800 */
[----:B---3--:R-:W-:-:S07]  /*6ef0*/  FFMA.FTZ R6, R108, c[0x0][0x23c], -R7 ;  /* 0x00008f006c067a23 */ /* 0x008fce0000010807 */
[----:B------:R3:W-:Y:S01]  /*6f00*/  MUFU.EX2 R208, R6 ;  /* 0x0000000600d07308 */ /* 0x0007e20000000800 */
[----:B-1----:R-:W-:Y:S02]  /*6f10*/  FFMA.FTZ R3, R113, c[0x0][0x23c], -R7 ;  /* 0x00008f0071037a23 */ /* 0x002fe40000010807 */
[----:B--2---:R-:W-:-:S05]  /*6f20*/  FADD.FTZ R4, R114, R4 ;  /* 0x0000000472047221 */ /* 0x004fca0000010000 */
[----:B------:R1:W2:Y:S01]  /*6f30*/  MUFU.EX2 R113, R3 ;  /* 0x0000000300717308 */ /* 0x0002a20000000800 */
[----:B---3--:R-:W-:-:S07]  /*6f40*/  FFMA.FTZ R6, R110, c[0x0][0x23c], -R7 ;  /* 0x00008f006e067a23 */ /* 0x008fce0000010807 */
[----:B------:R3:W4:Y:S01]  /*6f50*/  MUFU.EX2 R212, R6 ;  /* 0x0000000600d47308 */ /* 0x0007220000000800 */
[----:B-1----:R-:W-:Y:S01]  /*6f60*/  FMNMX.FTZ R3, R123, R124, !PT ;  /* 0x0000007c7b037209 */ /* 0x002fe20007810000 */
[----:B--2---:R-:W-:-:S03]  /*6f70*/  FADD.FTZ R4, R113, R4 ;  /* 0x0000000471047221 */ /* 0x004fc60000010000 */
[----:B------:R-:W-:Y:S01]  /*6f80*/  FMNMX.FTZ R3, R129, R3, !PT ;  /* 0x0000000381037209 */ /* 0x000fe20007810000 */
[----:B------:R-:W-:-:S03]  /*6f90*/  FADD.FTZ R4, R112, R4 ;  /* 0x0000000470047221 */ /* 0x000fc60000010000 */
[----:B------:R-:W-:Y:S01]  /*6fa0*/  FMNMX.FTZ R3, R130, R3, !PT ;  /* 0x0000000382037209 */ /* 0x000fe20007810000 */
[----:B---3--:R-:W-:Y:S02]  /*6fb0*/  FFMA.FTZ R6, R107, c[0x0][0x23c], -R7 ;  /* 0x00008f006b067a23 */ /* 0x008fe40000010807 */
[----:B------:R-:W-:Y:S01]  /*6fc0*/  FADD.FTZ R4, R111, R4 ;  /* 0x000000046f047221 */ /* 0x000fe20000010000 */
[----:B------:R-:W-:Y:S01]  /*6fd0*/  FMNMX.FTZ R3, R126, R3, !PT ;  /* 0x000000037e037209 */ /* 0x000fe20007810000 */
[----:B------:R1:W2:Y:S02]  /*6fe0*/  MUFU.EX2 R209, R6 ;  /* 0x0000000600d17308 */ /* 0x0002a40000000800 */
[----:B------:R-:W-:Y:S01]  /*6ff0*/  FADD.FTZ R4, R208, R4 ;  /* 0x00000004d0047221 */ /* 0x000fe20000010000 */
[----:B------:R-:W-:-:S03]  /*7000*/  FMNMX.FTZ R3, R125, R3, !PT ;  /* 0x000000037d037209 */ /* 0x000fc60007810000 */
[----:B----4-:R-:W-:Y:S01]  /*7010*/  FADD.FTZ R4, R212, R4 ;  /* 0x00000004d4047221 */ /* 0x010fe20000010000 */
[----:B------:R-:W-:-:S04]  /*7020*/  FMNMX.FTZ R3, R127, R3, !PT ;  /* 0x000000037f037209 */ /* 0x000fc80007810000 */
[----:B------:R-:W-:-:S04]  /*7030*/  FMNMX.FTZ R3, R128, R3, !PT ;  /* 0x0000000380037209 */ /* 0x000fc80007810000 */
[----:B------:R-:W-:Y:S01]  /*7040*/  FMNMX.FTZ R3, R131, R3, !PT ;  /* 0x0000000383037209 */ /* 0x000fe20007810000 */
[----:B-1----:R-:W-:Y:S02]  /*7050*/  FFMA.FTZ R6, R103, c[0x0][0x23c], -R7 ;  /* 0x00008f0067067a23 */ /* 0x002fe40000010807 */
[----:B--2---:R-:W-:Y:S01]  /*7060*/  FADD.FTZ R4, R209, R4 ;  /* 0x00000004d1047221 */ /* 0x004fe20000010000 */
[----:B------:R-:W-:Y:S01]  /*7070*/  FMNMX.FTZ R3, R132, R3, !PT ;  /* 0x0000000384037209 */ /* 0x000fe20007810000 */
[----:B------:R1:W2:Y:S03]  /*7080*/  MUFU.EX2 R214, R6 ;  /* 0x0000000600d67308 */ /* 0x0002a60000000800 */
[----:B------:R-:W-:-:S04]  /*7090*/  FMNMX.FTZ R3, R133, R3, !PT ;  /* 0x0000000385037209 */ /* 0x000fc80007810000 */
        /* <DEDUP_REMOVED lines=83> */
[--C-:B-1----:R-:W-:Y:S02]  /*75d0*/  FFMA.FTZ R6, R95, c[0x0][0x23c], -R7.reuse ;  /* 0x00008f005f067a23 */ /* 0x102fe40000010807 */
[----:B--2---:R-:W-:Y:S02]  /*75e0*/  FADD.FTZ R4, R222, R4 ;  /* 0x00000004de047221 */ /* 0x004fe40000010000 */
[----:B------:R1:W2:Y:S01]  /*75f0*/  MUFU.EX2 R224, R6 ;  /* 0x0000000600e07308 */ /* 0x0002a20000000800 */
[----:B------:R-:W3:Y:S01]  /*7600*/  SHFL.BFLY PT, R9, R3, 0x2, 0x1f ;  /* 0x0c401f0003097f89 */ /* 0x000ee200000e0000 */
[----:B-1----:R-:W-:Y:S02]  /*7610*/  FFMA.FTZ R6, R97, c[0x0][0x23c], -R7 ;  /* 0x00008f0061067a23 */ /* 0x002fe40000010807 */
[----:B--2---:R-:W-:-:S04]  /*7620*/  FADD.FTZ R4, R224, R4 ;  /* 0x00000004e0047221 */ /* 0x004fc80000010000 */
[----:B------:R1:W2:Y:S01]  /*7630*/  MUFU.EX2 R225, R6 ;  /* 0x0000000600e17308 */ /* 0x0002a20000000800 */
[----:B---3--:R-:W-:-:S05]  /*7640*/  FMNMX.FTZ R3, R3, R9, !PT ;  /* 0x0000000903037209 */ /* 0x008fca0007810000 */
[----:B------:R-:W3:Y:S01]  /*7650*/  SHFL.BFLY PT, R8, R3, 0x1, 0x1f ;  /* 0x0c201f0003087f89 */ /* 0x000ee200000e0000 */
[--C-:B-1----:R-:W-:Y:S02]  /*7660*/  FFMA.FTZ R6, R93, c[0x0][0x23c], -R7.reuse ;  /* 0x00008f005d067a23 */ /* 0x102fe40000010807 */
[----:B--2---:R-:W-:Y:S02]  /*7670*/  FADD.FTZ R4, R225, R4 ;  /* 0x00000004e1047221 */ /* 0x004fe40000010000 */
[----:B------:R1:W-:Y:S01]  /*7680*/  MUFU.EX2 R226, R6 ;  /* 0x0000000600e27308 */ /* 0x0003e20000000800 */
[----:B---3--:R-:W-:Y:S01]  /*7690*/  FMNMX.FTZ R3, R3, R8, !PT ;  /* 0x0000000803037209 */ /* 0x008fe20007810000 */
[--C-:B------:R-:W-:Y:S02]  /*76a0*/  FFMA.FTZ R8, R35, c[0x0][0x23c], -R7.reuse ;  /* 0x00008f0023087a23 */ /* 0x100fe40000010807 */
[----:B-1----:R-:W-:Y:S01]  /*76b0*/  FFMA.FTZ R6, R92, c[0x0][0x23c], -R7 ;  /* 0x00008f005c067a23 */ /* 0x002fe20000010807 */
[----:B------:R-:W-:-:S03]  /*76c0*/  FSETP.NEU.FTZ.AND P0, PT, R3, -INF , PT ;  /* 0xff8000000300780b */ /* 0x000fc60003f1d000 */
[----:B------:R1:W-:Y:S08]  /*76d0*/  MUFU.EX2 R252, R8 ;  /* 0x0000000800fc7308 */ /* 0x0003f00000000800 */
[----:B------:R2:W-:Y:S01]  /*76e0*/  MUFU.EX2 R228, R6 ;  /* 0x0000000600e47308 */ /* 0x0005e20000000800 */
[--C-:B-1----:R-:W-:Y:S02]  /*76f0*/  FFMA.FTZ R8, R34, c[0x0][0x23c], -R7.reuse ;  /* 0x00008f0022087a23 */ /* 0x102fe40000010807 */
[----:B------:R-:W1:Y:S05]  /*7700*/  LDSM.16.MT88.4 R32, [R135+0x5400] ;  /* 0x005400008720783b */ /* 0x000e6a0000004200 */
[----:B------:R3:W4:Y:S01]  /*7710*/  MUFU.EX2 R11, R8 ;  /* 0x00000008000b7308 */ /* 0x0007220000000800 */
[----:B--2---:R-:W-:-:S07]  /*7720*/  FFMA.FTZ R6, R90, c[0x0][0x23c], -R7 ;  /* 0x00008f005a067a23 */ /* 0x004fce0000010807 */
[----:B------:R2:W-:Y:S01]  /*7730*/  MUFU.EX2 R227, R6 ;  /* 0x0000000600e37308 */ /* 0x0005e20000000800 */
[----:B---3--:R-:W-:Y:S01]  /*7740*/  F2FP.BF16.PACK_AB R8, R109, R207 ;  /* 0x000000cf6d08723e */ /* 0x008fe200000010ff */
[----:B--2---:R-:W-:-:S06]  /*7750*/  FFMA.FTZ R6, R91, c[0x0][0x23c], -R7 ;  /* 0x00008f005b067a23 */ /* 0x004fcc0000010807 */
[----:B------:R2:W-:Y:S02]  /*7760*/  MUFU.EX2 R229, R6 ;  /* 0x0000000600e57308 */ /* 0x0005e40000000800 */
        /* <DEDUP_REMOVED lines=38> */
[----:B--2---:R-:W-:-:S05]  /*79d0*/  FMUL.FTZ R6, R3, c[0x0][0x23c] ;  /* 0x00008f0003067a20 */ /* 0x004fca0000410000 */
[----:B------:R-:W-:-:S05]  /*79e0*/  FSEL R6, R6, RZ, P0 ;  /* 0x000000ff06067208 */ /* 0x000fca0000000000 */
[----:B------:R-:W-:-:S04]  /*79f0*/  FFMA.FTZ R0, R123, c[0x0][0x23c], -R6 ;  /* 0x00008f007b007a23 */ /* 0x000fc80000010806 */
[----:B------:R2:W-:Y:S02]  /*7a00*/  MUFU.EX2 R63, R0 ;  /* 0x00000000003f7308 */ /* 0x0005e40000000800 */
[----:B--2---:R-:W-:-:S06]  /*7a10*/  FFMA.FTZ R0, R124, c[0x0][0x23c], -R6 ;  /* 0x00008f007c007a23 */ /* 0x004fcc0000010806 */
[----:B------:R2:W3:Y:S02]  /*7a20*/  MUFU.EX2 R21, R0 ;  /* 0x0000000000157308 */ /* 0x0004e40000000800 */
[----:B--2---:R-:W-:Y:S01]  /*7a30*/  FFMA.FTZ R0, R129, c[0x0][0x23c], -R6 ;  /* 0x00008f0081007a23 */ /* 0x004fe20000010806 */
[----:B----4-:R-:W-:Y:S02]  /*7a40*/  MOV R129, R11 ;  /* 0x0000000b00817202 */ /* 0x010fe40000000f00 */
[----:B---3--:R-:W-:-:S03]  /*7a50*/  F2FP.BF16.PACK_AB R9, R21, R63 ;  /* 0x0000003f1509723e */ /* 0x008fc600000010ff */
[----:B------:R2:W-:Y:S02]  /*7a60*/  MUFU.EX2 R67, R0 ;  /* 0x0000000000437308 */ /* 0x0005e40000000800 */
[----:B--2---:R-:W-:Y:S01]  /*7a70*/  FFMA.FTZ R0, R130, c[0x0][0x23c], -R6 ;  /* 0x00008f0082007a23 */ /* 0x004fe20000010806 */
[----:B------:R-:W-:Y:S02]  /*7a80*/  MOV R130, R10 ;  /* 0x0000000a00827202 */ /* 0x000fe40000000f00 */
[----:B------:R-:W-:-:S03]  /*7a90*/  F2FP.BF16.PACK_AB R10, R113, R114 ;  /* 0x00000072710a723e */ /* 0x000fc600000010ff */
[----:B------:R2:W3:Y:S02]  /*7aa0*/  MUFU.EX2 R68, R0 ;  /* 0x0000000000447308 */ /* 0x0004e40000000800 */
[----:B--2---:R-:W-:Y:S01]  /*7ab0*/  FFMA.FTZ R0, R126, c[0x0][0x23c], -R6 ;  /* 0x00008f007e007a23 */ /* 0x004fe20000010806 */
[----:B---3--:R-:W-:-:S05]  /*7ac0*/  F2FP.BF16.PACK_AB R11, R68, R67 ;  /* 0x00000043440b723e */ /* 0x008fca00000010ff */
[----:B------:R2:W-:Y:S02]  /*7ad0*/  MUFU.EX2 R73, R0 ;  /* 0x0000000000497308 */ /* 0x0005e40000000800 */
[C---:B------:R-:W-:Y:S08]  /*7ae0*/  HMMA.16816.F32.BF16 R28, R8.reuse, R16, RZ ;  /* 0x00000010081c723c */ /* 0x040ff000000418ff */
[----:B------:R-:W-:Y:S01]  /*7af0*/  HMMA.16816.F32.BF16 R24, R8, R18, RZ ;  /* 0x000000120818723c */ /* 0x000fe200000418ff */
[----:B--2---:R-:W-:-:S04]  /*7b00*/  FFMA.FTZ R0, R125, c[0x0][0x23c], -R6 ;  /* 0x00008f007d007a23 */ /* 0x004fc80000010806 */
[----:B------:R2:W3:Y:S03]  /*7b10*/  MUFU.EX2 R101, R0 ;  /* 0x0000000000657308 */ /* 0x0004e60000000800 */
[C---:B------:R-:W-:Y:S08]  /*7b20*/  HMMA.16816.F32.BF16 R16, R8.reuse, R12, RZ ;  /* 0x0000000c0810723c */ /* 0x040ff000000418ff */
[----:B------:R-:W-:Y:S01]  /*7b30*/  HMMA.16816.F32.BF16 R12, R8, R14, RZ ;  /* 0x0000000e080c723c */ /* 0x000fe200000418ff */
[----:B--2---:R-:W-:-:S06]  /*7b40*/  FFMA.FTZ R0, R127, c[0x0][0x23c], -R6 ;  /* 0x00008f007f007a23 */ /* 0x004fcc0000010806 */
[----:B------:R-:W-:Y:S02]  /*7b50*/  F2FP.BF16.PACK_AB R8, R111, R112 ;  /* 0x000000706f08723e */ /* 0x000fe400000010ff */
[----:B---3--:R-:W-:Y:S01]  /*7b60*/  F2FP.BF16.PACK_AB R9, R101, R73 ;  /* 0x000000496509723e */ /* 0x008fe200000010ff */
[----:B------:R2:W-:Y:S01]  /*7b70*/  MUFU.EX2 R100, R0 ;  /* 0x0000000000647308 */ /* 0x0005e20000000800 */
[----:B------:R-:W-:Y:S01]  /*7b80*/  F2FP.BF16.PACK_AB R10, R212, R208 ;  /* 0x000000d0d40a723e */ /* 0x000fe200000010ff */
[----:B--2---:R-:W-:-:S06]  /*7b90*/  FFMA.FTZ R0, R128, c[0x0][0x23c], -R6 ;  /* 0x00008f0080007a23 */ /* 0x004fcc0000010806 */
[----:B------:R2:W3:Y:S02]  /*7ba0*/  MUFU.EX2 R104, R0 ;  /* 0x0000000000687308 */ /* 0x0004e40000000800 */
[----:B--2---:R-:W-:Y:S01]  /*7bb0*/  FFMA.FTZ R0, R58, c[0x0][0x23c], -R7 ;  /* 0x00008f003a007a23 */ /* 0x004fe20000010807 */
[----:B---3--:R-:W-:-:S05]  /*7bc0*/  F2FP.BF16.PACK_AB R11, R104, R100 ;  /* 0x00000064680b723e */ /* 0x008fca00000010ff */
[----:B------:R2:W-:Y:S02]  /*7bd0*/  MUFU.EX2 R125, R0 ;  /* 0x00000000007d7308 */ /* 0x0005e40000000800 */
[C---:B-1----:R-:W-:Y:S08]  /*7be0*/  HMMA.16816.F32.BF16 R28, R8.reuse, R32, R28 ;  /* 0x00000020081c723c */ /* 0x042ff0000004181c */
[----:B------:R-:W-:Y:S01]  /*7bf0*/  HMMA.16816.F32.BF16 R24, R8, R34, R24 ;  /* 0x000000220818723c */ /* 0x000fe20000041818 */
[----:B--2---:R-:W-:-:S04]  /*7c00*/  FFMA.FTZ R0, R131, c[0x0][0x23c], -R6 ;  /* 0x00008f0083007a23 */ /* 0x004fc80000010806 */
[----:B------:R1:W-:Y:S03]  /*7c10*/  MUFU.EX2 R99, R0 ;  /* 0x0000000000637308 */ /* 0x0003e60000000800 */
[C---:B------:R-:W-:Y:S08]  /*7c20*/  HMMA.16816.F32.BF16 R16, R8.reuse, R36, R16 ;  /* 0x000000240810723c */ /* 0x040ff00000041810 */
[----:B------:R-:W-:Y:S01]  /*7c30*/  HMMA.16816.F32.BF16 R12, R8, R38, R12 ;  /* 0x00000026080c723c */ /* 0x000fe2000004180c */
[----:B------:R-:W2:Y:S01]  /*7c40*/  LDSM.16.MT88.4 R36, [R135+0x5c00] ;  /* 0x005c00008724783b */ /* 0x000ea20000004200 */
[----:B-1----:R-:W-:-:S05]  /*7c50*/  FFMA.FTZ R0, R132, c[0x0][0x23c], -R6 ;  /* 0x00008f0084007a23 */ /* 0x002fca0000010806 */
[----:B------:R-:W-:Y:S02]  /*7c60*/  F2FP.BF16.PACK_AB R8, R214, R209 ;  /* 0x000000d1d608723e */ /* 0x000fe400000010ff */
[----:B------:R-:W-:Y:S01]  /*7c70*/  F2FP.BF16.PACK_AB R10, R216, R213 ;  /* 0x000000d5d80a723e */ /* 0x000fe200000010ff */
[----:B------:R1:W3:Y:S02]  /*7c80*/  MUFU.EX2 R103, R0 ;  /* 0x0000000000677308 */ /* 0x0002e40000000800 */
[----:B-1----:R-:W-:Y:S01]  /*7c90*/  FFMA.FTZ R0, R133, c[0x0][0x23c], -R6 ;  /* 0x00008f0085007a23 */ /* 0x002fe20000010806 */
[----:B---3--:R-:W-:-:S05]  /*7ca0*/  F2FP.BF16.PACK_AB R9, R103, R99 ;  /* 0x000000636709723e */ /* 0x008fca00000010ff */
[----:B------:R1:W-:Y:S02]  /*7cb0*/  MUFU.EX2 R98, R0 ;  /* 0x0000000000627308 */ /* 0x0003e40000000800 */
[----:B-1----:R-:W-:-:S06]  /*7cc0*/  FFMA.FTZ R0, R136, c[0x0][0x23c], -R6 ;  /* 0x00008f0088007a23 */ /* 0x002fcc0000010806 */
[----:B------:R1:W3:Y:S02]  /*7cd0*/  MUFU.EX2 R102, R0 ;  /* 0x0000000000667308 */ /* 0x0002e40000000800 */
[----:B-1----:R-:W-:Y:S01]  /*7ce0*/  FFMA.FTZ R0, R59, c[0x0][0x23c], -R7 ;  /* 0x00008f003b007a23 */ /* 0x002fe20000010807 */
[----:B---3--:R-:W-:-:S05]  /*7cf0*/  F2FP.BF16.PACK_AB R11, R102, R98 ;  /* 0x00000062660b723e */ /* 0x008fca00000010ff */
[----:B------:R1:W-:Y:S02]  /*7d00*/  MUFU.EX2 R124, R0 ;  /* 0x00000000007c7308 */ /* 0x0003e40000000800 */
[C---:B------:R-:W-:Y:S01]  /*7d10*/  HMMA.16816.F32.BF16 R32, R8.reuse, R40, R28 ;  /* 0x000000280820723c */ /* 0x040fe2000004181c */
[----:B------:R-:W3:Y:S07]  /*7d20*/  LDSM.16.MT88.4 R28, [R164+0x5c00] ;  /* 0x005c0000a41c783b */ /* 0x000eee0000004200 */
[----:B------:R-:W-:Y:S01]  /*7d30*/  HMMA.16816.F32.BF16 R24, R8, R42, R24 ;  /* 0x0000002a0818723c */ /* 0x000fe20000041818 */
[----:B------:R-:W4:Y:S01]  /*7d40*/  LDSM.16.MT88.4 R40, [R135+0x6000] ;  /* 0x006000008728783b */ /* 0x000f220000004200 */
        /* <DEDUP_REMOVED lines=17> */
[C---:B--2---:R-:W-:Y:S08]  /*7e60*/  HMMA.16816.F32.BF16 R24, R8.reuse, R38, R24 ;  /* 0x000000260818723c */ /* 0x044ff00000041818 */
[----:B---3--:R-:W-:Y:S01]  /*7e70*/  HMMA.16816.F32.BF16 R16, R8, R28, R16 ;  /* 0x0000001c0810723c */ /* 0x008fe20000041810 */
[----:B-1----:R-:W-:-:S04]  /*7e80*/  FFMA.FTZ R0, R141, c[0x0][0x23c], -R6 ;  /* 0x00008f008d007a23 */ /* 0x002fc80000010806 */
[----:B------:R1:W-:Y:S03]  /*7e90*/  MUFU.EX2 R59, R0 ;  /* 0x00000000003b7308 */ /* 0x0003e60000000800 */
[C---:B------:R-:W-:Y:S01]  /*7ea0*/  HMMA.16816.F32.BF16 R12, R8.reuse, R30, R12 ;  /* 0x0000001e080c723c */ /* 0x040fe2000004180c */
[----:B------:R-:W2:Y:S07]  /*7eb0*/  LDSM.16.MT88.4 R28, [R135+0x6400] ;  /* 0x00640000871c783b */ /* 0x000eae0000004200 */
[----:B------:R-:W-:Y:S01]  /*7ec0*/  HMMA.16816.F32.BF16 R32, R8, R36, R32 ;  /* 0x000000240820723c */ /* 0x000fe20000041820 */
[----:B------:R-:W3:Y:S01]  /*7ed0*/  LDSM.16.MT88.4 R36, [R164+0x6400] ;  /* 0x00640000a424783b */ /* 0x000ee20000004200 */
[----:B-1----:R-:W-:-:S05]  /*7ee0*/  FFMA.FTZ R0, R143, c[0x0][0x23c], -R6 ;  /* 0x00008f008f007a23 */ /* 0x002fca0000010806 */
[----:B------:R-:W-:Y:S02]  /*7ef0*/  F2FP.BF16.PACK_AB R8, R220, R221 ;  /* 0x000000dddc08723e */ /* 0x000fe400000010ff */
[----:B------:R-:W-:Y:S01]  /*7f00*/  F2FP.BF16.PACK_AB R10, R222, R223 ;  /* 0x000000dfde0a723e */ /* 0x000fe200000010ff */
[----:B------:R1:W1:Y:S02]  /*7f10*/  MUFU.EX2 R92, R0 ;  /* 0x00000000005c7308 */ /* 0x0002640000000800 */
[--C-:B-1----:R-:W-:Y:S01]  /*7f20*/  FFMA.FTZ R0, R142, c[0x0][0x23c], -R6.reuse ;  /* 0x00008f008e007a23 */ /* 0x102fe20000010806 */
[----:B------:R-:W-:Y:S01]  /*7f30*/  F2FP.BF16.PACK_AB R9, R92, R59 ;  /* 0x0000003b5c09723e */ /* 0x000fe200000010ff */
[----:B------:R-:W-:Y:S04]  /*7f40*/  LDSM.16.MT88.4 R140, [R135+0x8800] ;  /* 0x00880000878c783b */ /* 0x000fe80000004200 */
[----:B------:R1:W-:Y:S02]  /*7f50*/  MUFU.EX2 R91, R0 ;  /* 0x00000000005b7308 */ /* 0x0003e40000000800 */
[----:B-1----:R-:W-:-:S06]  /*7f60*/  FFMA.FTZ R0, R144, c[0x0][0x23c], -R6 ;  /* 0x00008f0090007a23 */ /* 0x002fcc0000010806 */
[----:B------:R1:W1:Y:S02]  /*7f70*/  MUFU.EX2 R64, R0 ;  /* 0x0000000000407308 */ /* 0x0002640000000800 */
[----:B-1----:R-:W-:Y:S01]  /*7f80*/  FFMA.FTZ R0, R53, c[0x0][0x23c], -R7 ;  /* 0x00008f0035007a23 */ /* 0x002fe20000010807 */
[----:B------:R-:W-:-:S05]  /*7f90*/  F2FP.BF16.PACK_AB R11, R64, R91 ;  /* 0x0000005b400b723e */ /* 0x000fca00000010ff */
[----:B------:R1:W-:Y:S02]  /*7fa0*/  MUFU.EX2 R110, R0 ;  /* 0x00000000006e7308 */ /* 0x0003e40000000800 */
[C---:B----4-:R-:W-:Y:S08]  /*7fb0*/  HMMA.16816.F32.BF16 R24, R8.reuse, R42, R24 ;  /* 0x0000002a0818723c */ /* 0x050ff00000041818 */
[----:B-----5:R-:W-:Y:S01]  /*7fc0*/  HMMA.16816.F32.BF16 R16, R8, R48, R16 ;  /* 0x000000300810723c */ /* 0x020fe20000041810 */
[----:B-1----:R-:W-:-:S04]  /*7fd0*/  FFMA.FTZ R0, R145, c[0x0][0x23c], -R6 ;  /* 0x00008f0091007a23 */ /* 0x002fc80000010806 */
[----:B------:R1:W-:Y:S03]  /*7fe0*/  MUFU.EX2 R62, R0 ;  /* 0x00000000003e7308 */ /* 0x0003e60000000800 */
[C---:B------:R-:W-:Y:S01]  /*7ff0*/  HMMA.16816.F32.BF16 R12, R8.reuse, R50, R12 ;  /* 0x00000032080c723c */ /* 0x040fe2000004180c */
[----:B------:R-:W-:Y:S07]  /*8000*/  LDSM.16.MT88.4 R48, [R164+0x6800] ;  /* 0x00680000a430783b */ /* 0x000fee0000004200 */
        /* <DEDUP_REMOVED lines=14> */
[C---:B--2---:R-:W-:Y:S08]  /*80f0*/  HMMA.16816.F32.BF16 R24, R8.reuse, R30, R24 ;  /* 0x0000001e0818723c */ /* 0x044ff00000041818 */
[----:B---3--:R-:W-:Y:S01]  /*8100*/  HMMA.16816.F32.BF16 R16, R8, R36, R16 ;  /* 0x000000240810723c */ /* 0x008fe20000041810 */
[----:B-1----:R-:W-:-:S04]  /*8110*/  FFMA.FTZ R0, R149, c[0x0][0x23c], -R6 ;  /* 0x00008f0095007a23 */ /* 0x002fc80000010806 */
[----:B------:R1:W-:Y:S03]  /*8120*/  MUFU.EX2 R87, R0 ;  /* 0x0000000000577308 */ /* 0x0003e60000000800 */
[C---:B------:R-:W-:Y:S01]  /*8130*/  HMMA.16816.F32.BF16 R12, R8.reuse, R38, R12 ;  /* 0x00000026080c723c */ /* 0x040fe2000004180c */
[----:B------:R-:W-:Y:S07]  /*8140*/  LDSM.16.MT88.4 R36, [R164+0x6c00] ;  /* 0x006c0000a424783b */ /* 0x000fee0000004200 */
        /* <DEDUP_REMOVED lines=12> */
[----:B---3--:R-:W-:Y:S01]  /*8210*/  F2FP.BF16.PACK_AB R11, R86, R56 ;  /* 0x00000038560b723e */ /* 0x008fe200000010ff */
[----:B------:R-:W-:Y:S04]  /*8220*/  LDSM.16.MT88.4 R52, [R135+0x7c00] ;  /* 0x007c00008734783b */ /* 0x000fe80000004200 */
[----:B------:R1:W-:Y:S02]  /*8230*/  MUFU.EX2 R107, R0 ;  /* 0x00000000006b7308 */ /* 0x0003e40000000800 */
[C---:B----4-:R-:W-:Y:S08]  /*8240*/  HMMA.16816.F32.BF16 R24, R8.reuse, R42, R24 ;  /* 0x0000002a0818723c */ /* 0x050ff00000041818 */
[----:B------:R-:W-:Y:S01]  /*8250*/  HMMA.16816.F32.BF16 R16, R8, R48, R16 ;  /* 0x000000300810723c */ /* 0x000fe20000041810 */
[----:B-1----:R-:W-:-:S04]  /*8260*/  FFMA.FTZ R0, R153, c[0x0][0x23c], -R6 ;  /* 0x00008f0099007a23 */ /* 0x002fc80000010806 */
[----:B------:R1:W-:Y:S03]  /*8270*/  MUFU.EX2 R81, R0 ;  /* 0x0000000000517308 */ /* 0x0003e60000000800 */
[C---:B------:R-:W-:Y:S01]  /*8280*/  HMMA.16816.F32.BF16 R12, R8.reuse, R50, R12 ;  /* 0x00000032080c723c */ /* 0x040fe2000004180c */
[----:B------:R-:W-:Y:S07]  /*8290*/  LDSM.16.MT88.4 R48, [R164+0x7000] ;  /* 0x00700000a430783b */ /* 0x000fee0000004200 */
[----:B------:R-:W-:Y:S01]  /*82a0*/  HMMA.16816.F32.BF16 R32, R8, R40, R32 ;  /* 0x000000280820723c */ /* 0x000fe20000041820 */
[----:B------:R-:W3:Y:S01]  /*82b0*/  LDSM.16.MT88.4 R40, [R135+0x7000] ;  /* 0x007000008728783b */ /* 0x000ee20000004200 */
[----:B-1----:R-:W-:-:S05]  /*82c0*/  FFMA.FTZ R0, R156, c[0x0][0x23c], -R6 ;  /* 0x00008f009c007a23 */ /* 0x002fca0000010806 */
        /* <DEDUP_REMOVED lines=11> */
[C---:B--2---:R-:W-:Y:S08]  /*8380*/  HMMA.16816.F32.BF16 R24, R8.reuse, R30, R24 ;  /* 0x0000001e0818723c */ /* 0x044ff00000041818 */
[----:B------:R-:W-:Y:S01]  /*8390*/  HMMA.16816.F32.BF16 R16, R8, R36, R16 ;  /* 0x000000240810723c */ /* 0x000fe20000041810 */
[----:B-1----:R-:W-:-:S04]  /*83a0*/  FFMA.FTZ R0, R155, c[0x0][0x23c], -R6 ;  /* 0x00008f009b007a23 */ /* 0x002fc80000010806 */
[----:B------:R1:W-:Y:S03]  /*83b0*/  MUFU.EX2 R47, R0 ;  /* 0x00000000002f7308 */ /* 0x0003e60000000800 */
[C---:B------:R-:W-:Y:S01]  /*83c0*/  HMMA.16816.F32.BF16 R12, R8.reuse, R38, R12 ;  /* 0x00000026080c723c */ /* 0x040fe2000004180c */
[----:B------:R-:W2:Y:S07]  /*83d0*/  LDSM.16.MT88.4 R36, [R135+0x7400] ;  /* 0x007400008724783b */ /* 0x000eae0000004200 */
        /* <DEDUP_REMOVED lines=13> */
[C---:B---3--:R-:W-:Y:S08]  /*84b0*/  HMMA.16816.F32.BF16 R28, R8.reuse, R42, R24 ;  /* 0x0000002a081c723c */ /* 0x048ff00000041818 */
[----:B------:R-:W-:Y:S01]  /*84c0*/  HMMA.16816.F32.BF16 R24, R8, R48, R16 ;  /* 0x000000300818723c */ /* 0x000fe20000041810 */
[----:B-1----:R-:W-:-:S04]  /*84d0*/  FFMA.FTZ R0, R159, c[0x0][0x23c], -R6 ;  /* 0x00008f009f007a23 */ /* 0x002fc80000010806 */
[----:B------:R1:W-:Y:S03]  /*84e0*/  MUFU.EX2 R23, R0 ;  /* 0x0000000000177308 */ /* 0x0003e60000000800 */
[C---:B------:R-:W-:Y:S01]  /*84f0*/  HMMA.16816.F32.BF16 R16, R8.reuse, R50, R12 ;  /* 0x000000320810723c */ /* 0x040fe2000004180c */
[----:B------:R-:W-:Y:S06]  /*8500*/  LDSM.16.MT88.4 R48, [R135+0x7800] ;  /* 0x007800008730783b */ /* 0x000fec0000004200 */
[----:B------:R-:W-:Y:S01]  /*8510*/  FADD.FTZ R12, R63, R21 ;  /* 0x000000153f0c7221 */ /* 0x000fe20000010000 */
[----:B------:R-:W-:Y:S01]  /*8520*/  HMMA.16816.F32.BF16 R32, R8, R40, R32 ;  /* 0x000000280820723c */ /* 0x000fe20000041820 */
[----:B------:R-:W3:Y:S02]  /*8530*/  LDSM.16.MT88.4 R40, [R164+0x7400] ;  /* 0x00740000a428783b */ /* 0x000ee40000004200 */
[----:B------:R-:W-:-:S02]  /*8540*/  FADD.FTZ R12, R67, R12 ;  /* 0x0000000c430c7221 */ /* 0x000fc40000010000 */
[----:B-1----:R-:W-:Y:S02]  /*8550*/  FFMA.FTZ R0, R162, c[0x0][0x23c], -R6 ;  /* 0x00008f00a2007a23 */ /* 0x002fe40000010806 */
[----:B------:R-:W-:Y:S01]  /*8560*/  F2FP.BF16.PACK_AB R8, R244, R243 ;  /* 0x000000f3f408723e */ /* 0x000fe200000010ff */
[----:B------:R-:W-:Y:S01]  /*8570*/  FADD.FTZ R12, R68, R12 ;  /* 0x0000000c440c7221 */ /* 0x000fe20000010000 */
[----:B------:R-:W-:Y:S01]  /*8580*/  F2FP.BF16.PACK_AB R10, R247, R245 ;  /* 0x000000f5f70a723e */ /* 0x000fe200000010ff */
[----:B------:R1:W4:Y:S02]  /*8590*/  MUFU.EX2 R72, R0 ;  /* 0x0000000000487308 */ /* 0x0003240000000800 */
[----:B------:R-:W-:Y:S02]  /*85a0*/  FADD.FTZ R13, R73, R12 ;  /* 0x0000000c490d7221 */ /* 0x000fe40000010000 */
[----:B------:R-:W-:-:S04]  /*85b0*/  FFMA.FTZ R12, R116, c[0x0][0x23c], -R6 ;  /* 0x00008f00740c7a23 */ /* 0x000fc80000010806 */
[----:B------:R5:W-:Y:S01]  /*85c0*/  MUFU.EX2 R68, R12 ;  /* 0x0000000c00447308 */ /* 0x000be20000000800 */
[----:B-1----:R-:W-:Y:S01]  /*85d0*/  FFMA.FTZ R0, R163, c[0x0][0x23c], -R6 ;  /* 0x00008f00a3007a23 */ /* 0x002fe20000010806 */
[----:B----4-:R-:W-:-:S06]  /*85e0*/  F2FP.BF16.PACK_AB R9, R72, R23 ;  /* 0x000000174809723e */ /* 0x010fcc00000010ff */
[----:B------:R1:W-:Y:S01]  /*85f0*/  MUFU.EX2 R71, R0 ;  /* 0x0000000000477308 */ /* 0x0003e20000000800 */
[----:B-----5:R-:W-:-:S07]  /*8600*/  FFMA.FTZ R12, R66, c[0x0][0x23c], -R6 ;  /* 0x00008f00420c7a23 */ /* 0x020fce0000010806 */
[----:B------:R4:W-:Y:S01]  /*8610*/  MUFU.EX2 R67, R12 ;  /* 0x0000000c00437308 */ /* 0x0009e20000000800 */
[----:B-1----:R-:W-:Y:S01]  /*8620*/  FFMA.FTZ R0, R185, c[0x0][0x23c], -R6 ;  /* 0x00008f00b9007a23 */ /* 0x002fe20000010806 */
[----:B------:R-:W-:-:S06]  /*8630*/  LEA R185, P0, R44, c[0x0][0x168], 0x1 ;  /* 0x00005a002cb97a11 */ /* 0x000fcc00078008ff */
[----:B------:R1:W5:Y:S01]  /*8640*/  MUFU.EX2 R70, R0 ;  /* 0x0000000000467308 */ /* 0x0003620000000800 */
[----:B----4-:R-:W-:-:S07]  /*8650*/  FFMA.FTZ R12, R187, c[0x0][0x23c], -R6 ;  /* 0x00008f00bb0c7a23 */ /* 0x010fce0000010806 */
[----:B------:R4:W-:Y:S01]  /*8660*/  MUFU.EX2 R66, R12 ;  /* 0x0000000c00427308 */ /* 0x0009e20000000800 */
[----:B-1----:R-:W-:Y:S01]  /*8670*/  FFMA.FTZ R0, R60, c[0x0][0x23c], -R7 ;  /* 0x00008f003c007a23 */ /* 0x002fe20000010807 */
[----:B-----5:R-:W-:-:S06]  /*8680*/  F2FP.BF16.PACK_AB R11, R70, R71 ;  /* 0x00000047460b723e */ /* 0x020fcc00000010ff */
[----:B------:R1:W-:Y:S01]  /*8690*/  MUFU.EX2 R93, R0 ;  /* 0x00000000005d7308 */ /* 0x0003e20000000800 */
[----:B----4-:R-:W-:Y:S01]  /*86a0*/  FFMA.FTZ R12, R115, c[0x0][0x23c], -R7 ;  /* 0x00008f00730c7a23 */ /* 0x010fe20000010807 */
[C---:B--2---:R-:W-:Y:S06]  /*86b0*/  HMMA.16816.F32.BF16 R32, R8.reuse, R36, R32 ;  /* 0x000000240820723c */ /* 0x044fec0000041820 */
[----:B------:R2:W-:Y:S02]  /*86c0*/  MUFU.EX2 R73, R12 ;  /* 0x0000000c00497308 */ /* 0x0005e40000000800 */
[----:B------:R-:W-:Y:S01]  /*86d0*/  HMMA.16816.F32.BF16 R28, R8, R38, R28 ;  /* 0x00000026081c723c */ /* 0x000fe2000004181c */
[----:B------:R-:W4:Y:S01]  /*86e0*/  LDSM.16.MT88.4 R36, [R164+0x7800] ;  /* 0x00780000a424783b */ /* 0x000f220000004200 */
[----:B-1----:R-:W-:-:S04]  /*86f0*/  FFMA.FTZ R0, R120, c[0x0][0x23c], -R6 ;  /* 0x00008f0078007a23 */ /* 0x002fc80000010806 */
[----:B------:R1:W-:Y:S02]  /*8700*/  MUFU.EX2 R15, R0 ;  /* 0x00000000000f7308 */ /* 0x0003e40000000800 */
[----:B---3--:R-:W-:Y:S01]  /*8710*/  HMMA.16816.F32.BF16 R24, R8, R40, R24 ;  /* 0x000000280818723c */ /* 0x008fe20000041818 */
[----:B--2---:R-:W-:Y:S01]  /*8720*/  FFMA.FTZ R12, R188, c[0x0][0x23c], -R6 ;  /* 0x00008f00bc0c7a23 */ /* 0x004fe20000010806 */
[----:B------:R-:W-:-:S06]  /*8730*/  LEA.HI.X R188, R44, c[0x0][0x16c], R65, 0x1, P0 ;  /* 0x00005b002cbc7a11 */ /* 0x000fcc00000f0c41 */
        /* <DEDUP_REMOVED lines=14> */
[C---:B------:R-:W-:Y:S06]  /*8820*/  HMMA.16816.F32.BF16 R32, R8.reuse, R48, R32 ;  /* 0x000000300820723c */ /* 0x040fec0000041820 */
[----:B------:R3:W-:Y:S02]  /*8830*/  MUFU.EX2 R85, R0 ;  /* 0x0000000000557308 */ /* 0x0007e40000000800 */
[----:B------:R-:W-:Y:S01]  /*8840*/  HMMA.16816.F32.BF16 R28, R8, R50, R28 ;  /* 0x00000032081c723c */ /* 0x000fe2000004181c */
[----:B------:R-:W5:Y:S01]  /*8850*/  LDSM.16.MT88.4 R48, [R135+0x8000] ;  /* 0x008000008730783b */ /* 0x000f620000004200 */
[----:B-1----:R-:W-:-:S04]  /*8860*/  FFMA.FTZ R12, R190, c[0x0][0x23c], -R6 ;  /* 0x00008f00be0c7a23 */ /* 0x002fc80000010806 */
[----:B------:R1:W-:Y:S02]  /*8870*/  MUFU.EX2 R63, R12 ;  /* 0x0000000c003f7308 */ /* 0x0003e40000000800 */
[----:B----4-:R-:W-:Y:S01]  /*8880*/  HMMA.16816.F32.BF16 R24, R8, R36, R24 ;  /* 0x000000240818723c */ /* 0x010fe20000041818 */
[----:B---3--:R-:W-:-:S05]  /*8890*/  FFMA.FTZ R0, R117, c[0x0][0x23c], -R6 ;  /* 0x00008f0075007a23 */ /* 0x008fca0000010806 */
[----:B------:R3:W4:Y:S02]  /*88a0*/  MUFU.EX2 R14, R0 ;  /* 0x00000000000e7308 */ /* 0x0007240000000800 */
[----:B------:R-:W-:Y:S01]  /*88b0*/  HMMA.16816.F32.BF16 R16, R8, R38, R16 ;  /* 0x000000260810723c */ /* 0x000fe20000041810 */
[----:B-1----:R-:W-:-:S06]  /*88c0*/  FFMA.FTZ R12, R189, c[0x0][0x23c], -R6 ;  /* 0x00008f00bd0c7a23 */ /* 0x002fcc0000010806 */
[----:B------:R-:W-:Y:S02]  /*88d0*/  F2FP.BF16.PACK_AB R8, R130, R251 ;  /* 0x000000fb8208723e */ /* 0x000fe400000010ff */
[----:B------:R-:W-:Y:S01]  /*88e0*/  F2FP.BF16.PACK_AB R10, R129, R252 ;  /* 0x000000fc810a723e */ /* 0x000fe200000010ff */
[----:B------:R1:W-:Y:S01]  /*88f0*/  MUFU.EX2 R60, R12 ;  /* 0x0000000c003c7308 */ /* 0x0003e20000000800 */
[----:B------:R-:W-:Y:S01]  /*8900*/  F2FP.BF16.PACK_AB R11, R66, R67 ;  /* 0x00000043420b723e */ /* 0x000fe200000010ff */
[----:B---3--:R-:W-:Y:S01]  /*8910*/  FADD.FTZ R0, R101, R13 ;  /* 0x0000000d65007221 */ /* 0x008fe20000010000 */
[----:B----4-:R-:W-:-:S03]  /*8920*/  F2FP.BF16.PACK_AB R9, R68, R14 ;  /* 0x0000000e4409723e */ /* 0x010fc600000010ff */
[----:B------:R-:W-:-:S04]  /*8930*/  FADD.FTZ R0, R100, R0 ;  /* 0x0000000064007221 */ /* 0x000fc80000010000 */
[----:B------:R-:W-:Y:S01]  /*8940*/  FADD.FTZ R0, R104, R0 ;  /* 0x0000000068007221 */ /* 0x000fe20000010000 */
[C---:B------:R-:W-:Y:S01]  /*8950*/  HMMA.16816.F32.BF16 R36, R8.reuse, R52, R32 ;  /* 0x000000340824723c */ /* 0x040fe20000041820 */
[----:B------:R-:W3:Y:S02]  /*8960*/  LDSM.16.MT88.4 R32, [R164+0x8000] ;  /* 0x00800000a420783b */ /* 0x000ee40000004200 */
[----:B------:R-:W-:Y:S02]  /*8970*/  FADD.FTZ R0, R99, R0 ;  /* 0x0000000063007221 */ /* 0x000fe40000010000 */
[----:B-1----:R-:W-:Y:S02]  /*8980*/  FFMA.FTZ R12, R191, c[0x0][0x23c], -R6 ;  /* 0x00008f00bf0c7a23 */ /* 0x002fe40000010806 */
[----:B------:R-:W-:Y:S01]  /*8990*/  FADD.FTZ R0, R103, R0 ;  /* 0x0000000067007221 */ /* 0x000fe20000010000 */
[----:B------:R-:W-:Y:S01]  /*89a0*/  HMMA.16816.F32.BF16 R28, R8, R54, R28 ;  /* 0x00000036081c723c */ /* 0x000fe2000004181c */
[----:B------:R-:W1:Y:S02]  /*89b0*/  LDSM.16.MT88.4 R52, [R135+0x8400] ;  /* 0x008400008734783b */ /* 0x000e640000004200 */
[----:B------:R-:W-:-:S04]  /*89c0*/  FADD.FTZ R0, R98, R0 ;  /* 0x0000000062007221 */ /* 0x000fc80000010000 */
[----:B------:R-:W-:Y:S01]  /*89d0*/  FADD.FTZ R0, R102, R0 ;  /* 0x0000000066007221 */ /* 0x000fe20000010000 */
[----:B--2---:R-:W-:Y:S03]  /*89e0*/  HMMA.16816.F32.BF16 R24, R8, R40, R24 ;  /* 0x000000280818723c */ /* 0x004fe60000041818 */
[----:B------:R-:W-:-:S04]  /*89f0*/  FADD.FTZ R0, R96, R0 ;  /* 0x0000000060007221 */ /* 0x000fc80000010000 */
[----:B------:R-:W-:Y:S01]  /*8a00*/  FADD.FTZ R0, R97, R0 ;  /* 0x0000000061007221 */ /* 0x000fe20000010000 */
[----:B------:R-:W-:Y:S03]  /*8a10*/  HMMA.16816.F32.BF16 R16, R8, R42, R16 ;  /* 0x0000002a0810723c */ /* 0x000fe60000041810 */
[----:B------:R-:W-:-:S04]  /*8a20*/  FADD.FTZ R0, R95, R0 ;  /* 0x000000005f007221 */ /* 0x000fc80000010000 */
[----:B------:R-:W-:Y:S01]  /*8a30*/  FADD.FTZ R0, R94, R0 ;  /* 0x000000005e007221 */ /* 0x000fe20000010000 */
[----:B------:R-:W-:Y:S02]  /*8a40*/  F2FP.BF16.PACK_AB R8, R124, R125 ;  /* 0x0000007d7c08723e */ /* 0x000fe400000010ff */
        /* <DEDUP_REMOVED lines=8> */
[----:B--2---:R-:W-:Y:S01]  /*8ad0*/  FFMA.FTZ R12, R122, c[0x0][0x23c], -R7 ;  /* 0x00008f007a0c7a23 */ /* 0x004fe20000010807 */
[----:B----4-:R-:W-:Y:S01]  /*8ae0*/  F2FP.BF16.PACK_AB R11, R59, R60 ;  /* 0x0000003c3b0b723e */ /* 0x010fe200000010ff */
[----:B------:R-:W-:Y:S02]  /*8af0*/  FADD.FTZ R0, R90, R0 ;  /* 0x000000005a007221 */ /* 0x000fe40000010000 */
[----:B------:R2:W-:Y:S02]  /*8b00*/  MUFU.EX2 R64, R12 ;  /* 0x0000000c00407308 */ /* 0x0005e40000000800 */
[----:B------:R-:W-:Y:S02]  /*8b10*/  FADD.FTZ R0, R58, R0 ;  /* 0x000000003a007221 */ /* 0x000fe40000010000 */
[----:B-----5:R-:W-:Y:S02]  /*8b20*/  HMMA.16816.F32.BF16 R36, R8, R48, R36 ;  /* 0x000000300824723c */ /* 0x020fe40000041824 */
[----:B------:R-:W-:-:S04]  /*8b30*/  FADD.FTZ R0, R89, R0 ;  /* 0x0000000059007221 */ /* 0x000fc80000010000 */
[----:B------:R-:W-:Y:S02]  /*8b40*/  FADD.FTZ R0, R87, R0 ;  /* 0x0000000057007221 */ /* 0x000fe40000010000 */
[C---:B------:R-:W-:Y:S01]  /*8b50*/  HMMA.16816.F32.BF16 R40, R8.reuse, R50, R28 ;  /* 0x000000320828723c */ /* 0x040fe2000004181c */
[----:B------:R-:W4:Y:S01]  /*8b60*/  LDSM.16.MT88.4 R28, [R164+0x8400] ;  /* 0x00840000a41c783b */ /* 0x000f220000004200 */
[----:B------:R-:W-:Y:S02]  /*8b70*/  FADD.FTZ R0, R88, R0 ;  /* 0x0000000058007221 */ /* 0x000fe40000010000 */
[----:B--2---:R-:W-:Y:S02]  /*8b80*/  FFMA.FTZ R12, R186, c[0x0][0x23c], -R7 ;  /* 0x00008f00ba0c7a23 */ /* 0x004fe40000010807 */
[----:B------:R-:W-:Y:S02]  /*8b90*/  FADD.FTZ R0, R56, R0 ;  /* 0x0000000038007221 */ /* 0x000fe40000010000 */
[----:B------:R2:W-:Y:S01]  /*8ba0*/  MUFU.EX2 R62, R12 ;  /* 0x0000000c003e7308 */ /* 0x0005e20000000800 */
[----:B---3--:R-:W-:Y:S01]  /*8bb0*/  HMMA.16816.F32.BF16 R24, R8, R32, R24 ;  /* 0x000000200818723c */ /* 0x008fe20000041818 */
[----:B------:R-:W-:-:S04]  /*8bc0*/  FADD.FTZ R0, R86, R0 ;  /* 0x0000000056007221 */ /* 0x000fc80000010000 */
[----:B------:R-:W-:-:S03]  /*8bd0*/  FADD.FTZ R0, R81, R0 ;  /* 0x0000000051007221 */ /* 0x000fc60000010000 */
[----:B------:R-:W-:Y:S01]  /*8be0*/  HMMA.16816.F32.BF16 R16, R8, R34, R16 ;  /* 0x000000220810723c */ /* 0x000fe20000041810 */
[----:B------:R-:W-:-:S04]  /*8bf0*/  FADD.FTZ R0, R84, R0 ;  /* 0x0000000054007221 */ /* 0x000fc80000010000 */
[----:B------:R-:W-:Y:S02]  /*8c00*/  FADD.FTZ R0, R83, R0 ;  /* 0x0000000053007221 */ /* 0x000fe40000010000 */
[----:B--2---:R-:W-:Y:S01]  /*8c10*/  FADD.FTZ R12, R226, R4 ;  /* 0x00000004e20c7221 */ /* 0x004fe20000010000 */
        /* <DEDUP_REMOVED lines=9> */
[----:B--2---:R-:W-:Y:S02]  /*8cb0*/  FADD.FTZ R4, R228, R12 ;  /* 0x0000000ce4047221 */ /* 0x004fe40000010000 */
[----:B------:R-:W-:Y:S02]  /*8cc0*/  FADD.FTZ R0, R23, R0 ;  /* 0x0000000017007221 */ /* 0x000fe40000010000 */
[----:B------:R-:W-:Y:S02]  /*8cd0*/  FADD.FTZ R4, R227, R4 ;  /* 0x00000004e3047221 */ /* 0x000fe40000010000 */
[----:B------:R-:W-:Y:S02]  /*8ce0*/  FFMA.FTZ R12, R195, c[0x0][0x23c], -R6 ;  /* 0x00008f00c30c7a23 */ /* 0x000fe40000010806 */
[----:B------:R-:W-:-:S02]  /*8cf0*/  FADD.FTZ R4, R229, R4 ;  /* 0x00000004e5047221 */ /* 0x000fc40000010000 */
[----:B------:R-:W-:Y:S01]  /*8d00*/  FADD.FTZ R0, R72, R0 ;  /* 0x0000000048007221 */ /* 0x000fe20000010000 */
[----:B------:R-:W2:Y:S01]  /*8d10*/  MUFU.EX2 R57, R12 ;  /* 0x0000000c00397308 */ /* 0x000ea20000000800 */
[----:B------:R-:W-:Y:S02]  /*8d20*/  FADD.FTZ R4, R230, R4 ;  /* 0x00000004e6047221 */ /* 0x000fe40000010000 */
[----:B------:R-:W-:Y:S02]  /*8d30*/  FADD.FTZ R0, R71, R0 ;  /* 0x0000000047007221 */ /* 0x000fe40000010000 */
[----:B------:R-:W-:Y:S02]  /*8d40*/  FADD.FTZ R4, R232, R4 ;  /* 0x00000004e8047221 */ /* 0x000fe40000010000 */
[----:B------:R-:W-:Y:S02]  /*8d50*/  FADD.FTZ R0, R70, R0 ;  /* 0x0000000046007221 */ /* 0x000fe40000010000 */
[----:B------:R-:W-:-:S02]  /*8d60*/  FADD.FTZ R4, R231, R4 ;  /* 0x00000004e7047221 */ /* 0x000fc40000010000 */
[----:B------:R-:W-:Y:S02]  /*8d70*/  FADD.FTZ R0, R15, R0 ;  /* 0x000000000f007221 */ /* 0x000fe40000010000 */
[----:B------:R-:W-:Y:S02]  /*8d80*/  FADD.FTZ R4, R233, R4 ;  /* 0x00000004e9047221 */ /* 0x000fe40000010000 */
[----:B------:R-:W-:Y:S01]  /*8d90*/  FADD.FTZ R0, R22, R0 ;  /* 0x0000000016007221 */ /* 0x000fe20000010000 */
[----:B--2---:R-:W-:Y:S01]  /*8da0*/  F2FP.BF16.PACK_AB R9, R57, R58 ;  /* 0x0000003a3909723e */ /* 0x004fe200000010ff */
[----:B------:R-:W-:Y:S02]  /*8db0*/  FADD.FTZ R4, R235, R4 ;  /* 0x00000004eb047221 */ /* 0x000fe40000010000 */
[----:B------:R-:W-:Y:S02]  /*8dc0*/  FFMA.FTZ R12, R194, c[0x0][0x23c], -R6 ;  /* 0x00008f00c20c7a23 */ /* 0x000fe40000010806 */
[----:B------:R-:W-:-:S02]  /*8dd0*/  FADD.FTZ R4, R234, R4 ;  /* 0x00000004ea047221 */ /* 0x000fc40000010000 */
[----:B------:R2:W-:Y:S01]  /*8de0*/  MUFU.EX2 R56, R12 ;  /* 0x0000000c00387308 */ /* 0x0005e20000000800 */
[----:B------:R-:W-:Y:S02]  /*8df0*/  FADD.FTZ R0, R69, R0 ;  /* 0x0000000045007221 */ /* 0x000fe40000010000 */
[----:B------:R-:W-:Y:S02]  /*8e00*/  FADD.FTZ R4, R236, R4 ;  /* 0x00000004ec047221 */ /* 0x000fe40000010000 */
[----:B------:R-:W-:Y:S02]  /*8e10*/  FADD.FTZ R0, R21, R0 ;  /* 0x0000000015007221 */ /* 0x000fe40000010000 */
[----:B------:R-:W-:Y:S02]  /*8e20*/  FADD.FTZ R4, R239, R4 ;  /* 0x00000004ef047221 */ /* 0x000fe40000010000 */
[----:B------:R-:W-:Y:S02]  /*8e30*/  FADD.FTZ R0, R14, R0 ;  /* 0x000000000e007221 */ /* 0x000fe40000010000 */
[----:B------:R-:W-:-:S02]  /*8e40*/  FADD.FTZ R4, R237, R4 ;  /* 0x00000004ed047221 */ /* 0x000fc40000010000 */
[----:B------:R-:W-:Y:S02]  /*8e50*/  FADD.FTZ R0, R68, R0 ;  /* 0x0000000044007221 */ /* 0x000fe40000010000 */
[----:B------:R-:W-:Y:S02]  /*8e60*/  FADD.FTZ R4, R240, R4 ;  /* 0x00000004f0047221 */ /* 0x000fe40000010000 */
[----:B--2---:R-:W-:Y:S02]  /*8e70*/  FFMA.FTZ R12, R196, c[0x0][0x23c], -R6 ;  /* 0x00008f00c40c7a23 */ /* 0x004fe40000010806 */
[----:B------:R-:W-:Y:S02]  /*8e80*/  FADD.FTZ R4, R243, R4 ;  /* 0x00000004f3047221 */ /* 0x000fe40000010000 */
[----:B------:R-:W2:Y:S01]  /*8e90*/  MUFU.EX2 R50, R12 ;  /* 0x0000000c00327308 */ /* 0x000ea20000000800 */
        /* <DEDUP_REMOVED lines=8> */
[----:B--2---:R-:W-:Y:S01]  /*8f20*/  F2FP.BF16.PACK_AB R11, R50, R56 ;  /* 0x00000038320b723e */ /* 0x004fe200000010ff */
[----:B------:R-:W-:-:S02]  /*8f30*/  FFMA.FTZ R12, R192, c[0x0][0x23c], -R7 ;  /* 0x00008f00c00c7a23 */ /* 0x000fc40000010807 */
[----:B------:R-:W-:Y:S02]  /*8f40*/  FADD.FTZ R4, R248, R4 ;  /* 0x00000004f8047221 */ /* 0x000fe40000010000 */
[----:B------:R-:W2:Y:S01]  /*8f50*/  MUFU.EX2 R51, R12 ;  /* 0x0000000c00337308 */ /* 0x000ea20000000800 */
[----:B------:R-:W-:Y:S01]  /*8f60*/  FADD.FTZ R0, R60, R0 ;  /* 0x000000003c007221 */ /* 0x000fe20000010000 */
[C---:B-1----:R-:W-:Y:S01]  /*8f70*/  HMMA.16816.F32.BF16 R136, R8.reuse, R52, R36 ;  /* 0x000000340888723c */ /* 0x042fe20000041824 */
[----:B------:R-:W-:Y:S01]  /*8f80*/  FADD.FTZ R4, R249, R4 ;  /* 0x00000004f9047221 */ /* 0x000fe20000010000 */
[----:B------:R-:W1:Y:S01]  /*8f90*/  LDSM.16.MT88.4 R36, [R164+0x8800] ;  /* 0x00880000a424783b */ /* 0x000e620000004200 */
[----:B------:R-:W-:Y:S02]  /*8fa0*/  FADD.FTZ R0, R59, R0 ;  /* 0x000000003b007221 */ /* 0x000fe40000010000 */
[----:B------:R-:W-:Y:S02]  /*8fb0*/  FADD.FTZ R4, R250, R4 ;  /* 0x00000004fa047221 */ /* 0x000fe40000010000 */
[----:B------:R-:W-:Y:S01]  /*8fc0*/  FADD.FTZ R0, R58, R0 ;  /* 0x000000003a007221 */ /* 0x000fe20000010000 */
[----:B------:R-:W-:Y:S01]  /*8fd0*/  HMMA.16816.F32.BF16 R32, R8, R54, R40 ;  /* 0x000000360820723c */ /* 0x000fe20000041828 */
[----:B------:R-:W-:-:S02]  /*8fe0*/  FADD.FTZ R4, R251, R4 ;  /* 0x00000004fb047221 */ /* 0x000fc40000010000 */
[----:B------:R-:W-:Y:S02]  /*8ff0*/  FADD.FTZ R0, R57, R0 ;  /* 0x0000000039007221 */ /* 0x000fe40000010000 */
[----:B------:R-:W-:Y:S01]  /*9000*/  FADD.FTZ R4, R130, R4 ;  /* 0x0000000482047221 */ /* 0x000fe20000010000 */
[----:B--2---:R-:W-:Y:S01]  /*9010*/  F2FP.BF16.PACK_AB R148, R51, R62 ;  /* 0x0000003e3394723e */ /* 0x004fe200000010ff */
[----:B------:R-:W-:Y:S01]  /*9020*/  FFMA.FTZ R12, R197, c[0x0][0x23c], -R6 ;  /* 0x00008f00c50c7a23 */ /* 0x000fe20000010806 */
[----:B----4-:R-:W-:Y:S01]  /*9030*/  HMMA.16816.F32.BF16 R144, R8, R28, R24 ;  /* 0x0000001c0890723c */ /* 0x010fe20000041818 */
[----:B------:R-:W-:Y:S01]  /*9040*/  FADD.FTZ R4, R252, R4 ;  /* 0x00000004fc047221 */ /* 0x000fe20000010000 */
[----:B------:R-:W-:Y:S01]  /*9050*/  LDSM.16.MT88.4 R24, [R164+0x8c00] ;  /* 0x008c0000a418783b */ /* 0x000fe20000004200 */
[----:B------:R2:W3:Y:S01]  /*9060*/  MUFU.EX2 R49, R12 ;  /* 0x0000000c00317308 */ /* 0x0004e20000000800 */
[----:B------:R-:W-:Y:S02]  /*9070*/  FADD.FTZ R0, R56, R0 ;  /* 0x0000000038007221 */ /* 0x000fe40000010000 */
[----:B------:R-:W-:-:S02]  /*9080*/  FADD.FTZ R4, R129, R4 ;  /* 0x0000000481047221 */ /* 0x000fc40000010000 */
[----:B------:R-:W-:Y:S01]  /*9090*/  HMMA.16816.F32.BF16 R16, R8, R30, R16 ;  /* 0x0000001e0810723c */ /* 0x000fe20000041810 */
[----:B------:R-:W-:Y:S02]  /*90a0*/  FADD.FTZ R0, R50, R0 ;  /* 0x0000000032007221 */ /* 0x000fe40000010000 */
[----:B------:R-:W-:-:S04]  /*90b0*/  FADD.FTZ R4, R125, R4 ;  /* 0x000000047d047221 */ /* 0x000fc80000010000 */
[----:B------:R-:W-:Y:S01]  /*90c0*/  FADD.FTZ R4, R124, R4 ;  /* 0x000000047c047221 */ /* 0x000fe20000010000 */
[----:B------:R-:W-:Y:S02]  /*90d0*/  F2FP.BF16.PACK_AB R8, R85, R93 ;  /* 0x0000005d5508723e */ /* 0x000fe400000010ff */
[----:B------:R-:W-:Y:S01]  /*90e0*/  F2FP.BF16.PACK_AB R10, R64, R73 ;  /* 0x00000049400a723e */ /* 0x000fe200000010ff */
[----:B--2---:R-:W-:Y:S02]  /*90f0*/  FFMA.FTZ R12, R198, c[0x0][0x23c], -R6 ;  /* 0x00008f00c60c7a23 */ /* 0x004fe40000010806 */
[----:B------:R-:W-:Y:S02]  /*9100*/  FADD.FTZ R4, R123, R4 ;  /* 0x000000047b047221 */ /* 0x000fe40000010000 */
[----:B------:R-:W2:Y:S01]  /*9110*/  MUFU.EX2 R48, R12 ;  /* 0x0000000c00307308 */ /* 0x000ea20000000800 */
[----:B---3--:R-:W-:Y:S02]  /*9120*/  FADD.FTZ R0, R49, R0 ;  /* 0x0000000031007221 */ /* 0x008fe40000010000 */
[----:B------:R-:W-:-:S04]  /*9130*/  FADD.FTZ R4, R110, R4 ;  /* 0x000000046e047221 */ /* 0x000fc80000010000 */
[----:B------:R-:W-:-:S04]  /*9140*/  FADD.FTZ R4, R108, R4 ;  /* 0x000000046c047221 */ /* 0x000fc80000010000 */
[----:B------:R-:W-:-:S04]  /*9150*/  FADD.FTZ R4, R107, R4 ;  /* 0x000000046b047221 */ /* 0x000fc80000010000 */
[----:B------:R-:W-:Y:S01]  /*9160*/  FADD.FTZ R4, R106, R4 ;  /* 0x000000046a047221 */ /* 0x000fe20000010000 */
[C---:B--2---:R-:W-:Y:S01]  /*9170*/  F2FP.BF16.PACK_AB R9, R48.reuse, R49 ;  /* 0x000000313009723e */ /* 0x044fe200000010ff */
[----:B------:R-:W-:Y:S02]  /*9180*/  FFMA.FTZ R12, R199, c[0x0][0x23c], -R6 ;  /* 0x00008f00c70c7a23 */ /* 0x000fe40000010806 */
[----:B------:R-:W-:Y:S02]  /*9190*/  FADD.FTZ R4, R105, R4 ;  /* 0x0000000469047221 */ /* 0x000fe40000010000 */
[----:B------:R2:W3:Y:S01]  /*91a0*/  MUFU.EX2 R47, R12 ;  /* 0x0000000c002f7308 */ /* 0x0004e20000000800 */
[----:B------:R-:W-:Y:S02]  /*91b0*/  FADD.FTZ R0, R48, R0 ;  /* 0x0000000030007221 */ /* 0x000fe40000010000 */
[----:B------:R-:W-:-:S04]  /*91c0*/  FADD.FTZ R4, R93, R4 ;  /* 0x000000045d047221 */ /* 0x000fc80000010000 */
[----:B------:R-:W-:-:S04]  /*91d0*/  FADD.FTZ R4, R85, R4 ;  /* 0x0000000455047221 */ /* 0x000fc80000010000 */
[----:B------:R-:W-:-:S04]  /*91e0*/  FADD.FTZ R4, R73, R4 ;  /* 0x0000000449047221 */ /* 0x000fc80000010000 */
[----:B------:R-:W-:Y:S02]  /*91f0*/  FADD.FTZ R4, R64, R4 ;  /* 0x0000000440047221 */ /* 0x000fe40000010000 */
[----:B--2---:R-:W-:Y:S02]  /*9200*/  FFMA.FTZ R12, R201, c[0x0][0x23c], -R6 ;  /* 0x00008f00c90c7a23 */ /* 0x004fe40000010806 */
[----:B---3--:R-:W-:Y:S02]  /*9210*/  FADD.FTZ R0, R47, R0 ;  /* 0x000000002f007221 */ /* 0x008fe40000010000 */
[----:B------:R2:W3:Y:S01]  /*9220*/  MUFU.EX2 R40, R12 ;  /* 0x0000000c00287308 */ /* 0x0004e20000000800 */
[----:B------:R-:W-:-:S04]  /*9230*/  FADD.FTZ R4, R62, R4 ;  /* 0x000000043e047221 */ /* 0x000fc80000010000 */
[----:B------:R-:W-:Y:S02]  /*9240*/  FADD.FTZ R4, R51, R4 ;  /* 0x0000000433047221 */ /* 0x000fe40000010000 */
[--C-:B--2---:R-:W-:Y:S01]  /*9250*/  FFMA.FTZ R12, R200, c[0x0][0x23c], -R7.reuse ;  /* 0x00008f00c80c7a23 */ /* 0x104fe20000010807 */
[C---:B---3--:R-:W-:Y:S01]  /*9260*/  F2FP.BF16.PACK_AB R11, R40.reuse, R47 ;  /* 0x0000002f280b723e */ /* 0x048fe200000010ff */
[----:B------:R-:W-:Y:S02]  /*9270*/  FADD.FTZ R0, R40, R0 ;  /* 0x0000000028007221 */ /* 0x000fe40000010000 */
[----:B------:R2:W3:Y:S04]  /*9280*/  MUFU.EX2 R23, R12 ;  /* 0x0000000c00177308 */ /* 0x0004e80000000800 */
[C---:B------:R-:W-:Y:S08]  /*9290*/  HMMA.16816.F32.BF16 R136, R8.reuse, R140, R136 ;  /* 0x0000008c0888723c */ /* 0x040ff00000041888 */
[----:B------:R-:W-:Y:S01]  /*92a0*/  HMMA.16816.F32.BF16 R140, R8, R142, R32 ;  /* 0x0000008e088c723c */ /* 0x000fe20000041820 */
[----:B--2---:R-:W-:-:S02]  /*92b0*/  FFMA.FTZ R12, R202, c[0x0][0x23c], -R7 ;  /* 0x00008f00ca0c7a23 */ /* 0x004fc40000010807 */
[----:B------:R-:W-:Y:S02]  /*92c0*/  FFMA.FTZ R7, R203, c[0x0][0x23c], -R6 ;  /* 0x00008f00cb077a23 */ /* 0x000fe40000010806 */
[----:B------:R2:W4:Y:S03]  /*92d0*/  MUFU.EX2 R239, R12 ;  /* 0x0000000c00ef7308 */ /* 0x0005260000000800 */
[----:B-1----:R-:W-:Y:S01]  /*92e0*/  HMMA.16816.F32.BF16 R144, R8, R36, R144 ;  /* 0x000000240890723c */ /* 0x002fe20000041890 */
[----:B---3--:R-:W-:-:S04]  /*92f0*/  FADD.FTZ R4, R23, R4 ;  /* 0x0000000417047221 */ /* 0x008fc80000010000 */
[----:B------:R1:W3:Y:S03]  /*9300*/  MUFU.EX2 R22, R7 ;  /* 0x0000000700167308 */ /* 0x0002e60000000800 */
[----:B------:R-:W-:Y:S01]  /*9310*/  HMMA.16816.F32.BF16 R16, R8, R38, R16 ;  /* 0x000000260810723c */ /* 0x000fe20000041810 */
[----:B--2---:R-:W2:Y:S01]  /*9320*/  LDSM.16.MT88.4 R12, [R135+0x8c00] ;  /* 0x008c0000870c783b */ /* 0x004ea20000004200 */
[C---:B----4-:R-:W-:Y:S01]  /*9330*/  F2FP.BF16.PACK_AB R150, R239.reuse, R23 ;  /* 0x00000017ef96723e */ /* 0x050fe200000010ff */
[----:B------:R-:W-:Y:S02]  /*9340*/  FADD.FTZ R239, R239, R4 ;  /* 0x00000004efef7221 */ /* 0x000fe40000010000 */
[----:B-1----:R-:W-:Y:S02]  /*9350*/  FFMA.FTZ R7, R204, c[0x0][0x23c], -R6 ;  /* 0x00008f00cc077a23 */ /* 0x002fe40000010806 */
[----:B---3--:R-:W-:-:S02]  /*9360*/  FADD.FTZ R0, R22, R0 ;  /* 0x0000000016007221 */ /* 0x008fc40000010000 */
[----:B------:R1:W3:Y:S02]  /*9370*/  MUFU.EX2 R21, R7 ;  /* 0x0000000700157308 */ /* 0x0002e40000000800 */
[--C-:B-1----:R-:W-:Y:S01]  /*9380*/  FFMA.FTZ R7, R205, c[0x0][0x23c], -R6.reuse ;  /* 0x00008f00cd077a23 */ /* 0x102fe20000010806 */
[C---:B---3--:R-:W-:Y:S01]  /*9390*/  F2FP.BF16.PACK_AB R149, R21.reuse, R22 ;  /* 0x000000161595723e */ /* 0x048fe200000010ff */
[----:B------:R-:W-:Y:S02]  /*93a0*/  FFMA.FTZ R6, R206, c[0x0][0x23c], -R6 ;  /* 0x00008f00ce067a23 */ /* 0x000fe40000010806 */
[----:B------:R-:W-:Y:S02]  /*93b0*/  FADD.FTZ R0, R21, R0 ;  /* 0x0000000015007221 */ /* 0x000fe40000010000 */
[----:B------:R-:W1:Y:S08]  /*93c0*/  MUFU.EX2 R7, R7 ;  /* 0x0000000700077308 */ /* 0x000e700000000800 */
[----:B------:R-:W3:Y:S01]  /*93d0*/  MUFU.EX2 R6, R6 ;  /* 0x0000000600067308 */ /* 0x000ee20000000800 */
[----:B-1----:R-:W-:Y:S01]  /*93e0*/  FADD.FTZ R0, R7, R0 ;  /* 0x0000000007007221 */ /* 0x002fe20000010000 */
[----:B---3--:R-:W-:-:S03]  /*93f0*/  F2FP.BF16.PACK_AB R151, R6, R7 ;  /* 0x000000070697723e */ /* 0x008fc600000010ff */
[----:B------:R-:W-:-:S04]  /*9400*/  FADD.FTZ R240, R6, R0 ;  /* 0x0000000006f07221 */ /* 0x000fc80000010000 */
[C---:B--2---:R-:W-:Y:S08]  /*9410*/  HMMA.16816.F32.BF16 R136, R148.reuse, R12, R136 ;  /* 0x0000000c9488723c */ /* 0x044ff00000041888 */
[C---:B------:R-:W-:Y:S08]  /*9420*/  HMMA.16816.F32.BF16 R140, R148.reuse, R14, R140 ;  /* 0x0000000e948c723c */ /* 0x040ff0000004188c */
[C---:B------:R-:W-:Y:S08]  /*9430*/  HMMA.16816.F32.BF16 R144, R148.reuse, R24, R144 ;  /* 0x000000189490723c */ /* 0x040ff00000041890 */
[----:B------:R-:W-:Y:S01]  /*9440*/  HMMA.16816.F32.BF16 R148, R148, R26, R16 ;  /* 0x0000001a9494723c */ /* 0x000fe20000041810 */
[----:B------:R-:W-:Y:S07]  /*9450*/  @!UPT UIADD3 URZ, URZ, URZ, URZ ;  /* 0x0000003f3f3ff290 */ /* 0x000fee000fffe03f */
[----:B------:R-:W-:Y:S11]  /*9460*/  @!P1 BRA `(.L_x_1198) ;  /* 0x00006df000009947 */ /* 0x000ff60003800000 */
[----:B------:R-:W-:-:S04]  /*9470*/  DEPBAR.LE SB0, 0x0 ;  /* 0x000080000000791a */ /* 0x000fc80000000000 */
[----:B------:R-:W-:Y:S01]  /*9480*/  IADD3 R238, R78, -0x2, RZ ;  /* 0xfffffffe4eee7810 */ /* 0x000fe20007ffe0ff */
[----:B------:R-:W-:Y:S06]  /*9490*/  BAR.SYNC.DEFER_BLOCKING 0x0 ;  /* 0x0000000000007b1d */ /* 0x000fec0000010000 */
        /* <DEDUP_REMOVED lines=62> */
.L_x_1199:
[----:B------:R-:W-:-:S05]  /*9880*/  IMAD.MOV.U32 R0, RZ, RZ, c[0x0][0x1a0] ;  /* 0x00006800ff007624 */ /* 0x000fca00078e00ff */
[----:B------:R-:W-:-:S04]  /*9890*/  LEA R0, -R0, RZ, 0x8 ;  /* 0x000000ff00007211 */ /* 0x000fc800078e41ff */
[----:B------:R-:W-:Y:S02]  /*98a0*/  SHF.R.S32.HI R4, RZ, 0x1f, R0 ;  /* 0x0000001fff047819 */ /* 0x000fe40000011400 */
.L_x_1200:
[----:B------:R-:W-:Y:S02]  /*98b0*/  ISETP.GE.AND P0, PT, R183, c[0x0][0x220], PT ;  /* 0x00008800b7007a0c */ /* 0x000fe40003f06270 */
[----:B------:R-:W-:-:S04]  /*98c0*/  LEA R45, P4, R0, R45, 0x1 ;  /* 0x0000002d002d7211 */ /* 0x000fc800078808ff */
[----:B------:R-:W-:-:S07]  /*98d0*/  LEA.HI.X R46, R0, R46, R4, 0x1, P4 ;  /* 0x0000002e002e7211 */ /* 0x000fce00020f0c04 */
[----:B------:R-:W-:Y:S01]  /*98e0*/  @!P0 IMAD.MOV.U32 R6, RZ, RZ, c[0x0][0x1a0] ;  /* 0x00006800ff068624 */ /* 0x000fe200078e00ff */
[----:B------:R-:W-:Y:S01]  /*98f0*/  @P0 STS [R184+0x5000], RZ ;  /* 0x005000ffb8000388 */ /* 0x000fe20000000800 */
[----:B------:R-:W-:Y:S02]  /*9900*/  @!P0 IMAD.MOV.U32 R7, RZ, RZ, c[0x0][0x1a0] ;  /* 0x00006800ff078624 */ /* 0x000fe400078e00ff */
        /* <DEDUP_REMOVED lines=12> */
[----:B------:R-:W-:-:S03]  /*99d0*/  @!P0 IMAD.WIDE.U32 R6, R14, 0xe0, R6 ;  /* 0x000000e00e068825 */ /* 0x000fc600078e0006 */
[-C--:B------:R-:W-:Y:S01]  /*99e0*/  @!P0 LEA R16, P3, R18, R76.reuse, 0x5 ;  /* 0x0000004c12108211 */ /* 0x080fe200078628ff */
[----:B------:R-:W-:Y:S02]  /*99f0*/  @!P0 IMAD.MOV.U32 R14, RZ, RZ, R45 ;  /* 0x000000ffff0e8224 */ /* 0x000fe400078e002d */
[----:B------:R-:W-:Y:S02]  /*9a00*/  @!P0 IMAD.MOV.U32 R15, RZ, RZ, R46 ;  /* 0x000000ffff0f8224 */ /* 0x000fe400078e002e */
[----:B------:R-:W-:Y:S02]  /*9a10*/  @!P0 IMAD.MOV.U32 R22, RZ, RZ, c[0x0][0x1a0] ;  /* 0x00006800ff168624 */ /* 0x000fe400078e00ff */
[----:B------:R-:W-:Y:S01]  /*9a20*/  @!P0 IMAD.MOV.U32 R12, RZ, RZ, c[0x0][0x1a0] ;  /* 0x00006800ff0c8624 */ /* 0x000fe200078e00ff */
[----:B------:R-:W-:Y:S01]  /*9a30*/  @!PT LDS RZ, [RZ] ;  /* 0x00000000fffff984 */ /* 0x000fe20000000800 */
[----:B------:R-:W-:Y:S01]  /*9a40*/  @!PT LDS RZ, [RZ] ;  /* 0x00000000fffff984 */ /* 0x000fe20000000800 */
[----:B------:R-:W-:Y:S01]  /*9a50*/  @!PT LDS RZ, [RZ] ;  /* 0x00000000fffff984 */ /* 0x000fe20000000800 */
[----:B------:R1:W-:Y:S01]  /*9a60*/  @!P0 LDGSTS.E.BYPASS.LTC128B.128 [R184+0x5000], [R14.64] ;  /* 0x050000000eb88fae */ /* 0x0003e2000b901d46 */
[----:B------:R-:W-:Y:S01]  /*9a70*/  @!P0 IMAD.MOV.U32 R78, RZ, RZ, R76 ;  /* 0x000000ffff4e8224 */ /* 0x000fe200078e004c */
[----:B------:R-:W-:Y:S01]  /*9a80*/  @!P0 LEA R19, P2, R22, R76, 0x6 ;  /* 0x0000004c16138211 */ /* 0x000fe200078430ff */
[----:B------:R-:W-:Y:S01]  /*9a90*/  @!P0 IMAD.MOV.U32 R17, RZ, RZ, c[0x0][0x1a4] ;  /* 0x00006900ff118624 */ /* 0x000fe200078e00ff */
[----:B------:R-:W-:Y:S01]  /*9aa0*/  @P0 STS.128 [R184+0x5800], RZ ;  /* 0x005800ffb8000388 */ /* 0x000fe20000000c00 */
[----:B------:R-:W-:-:S02]  /*9ab0*/  @!P0 IMAD.MOV.U32 R21, RZ, RZ, c[0x0][0x1a4] ;  /* 0x00006900ff158624 */ /* 0x000fc400078e00ff */
[----:B------:R-:W-:Y:S01]  /*9ac0*/  @!P0 IMAD.WIDE.U32 R12, R12, 0x60, R78 ;  /* 0x000000600c0c8825 */ /* 0x000fe200078e004e */
[-C--:B------:R-:W-:Y:S02]  /*9ad0*/  @!P0 LEA.HI.X R17, R18, R79.reuse, R17, 0x5, P3 ;  /* 0x0000004f12118211 */ /* 0x080fe400018f2c11 */
[----:B------:R-:W-:Y:S01]  /*9ae0*/  @!P0 LEA.HI.X R18, R22, R79, R21, 0x6, P2 ;  /* 0x0000004f16128211 */ /* 0x000fe200010f3415 */
[----:B------:R-:W-:Y:S01]  /*9af0*/  @!P0 IMAD.MOV.U32 R26, RZ, RZ, c[0x0][0x1a0] ;  /* 0x00006800ff1a8624 */ /* 0x000fe200078e00ff */
[C---:B------:R-:W-:Y:S01]  /*9b00*/  @!P0 IADD3 R12, P3, R0.reuse, R12, RZ ;  /* 0x0000000c000c8210 */ /* 0x040fe20007f7e0ff */
[----:B------:R-:W-:Y:S01]  /*9b10*/  @!P0 IMAD.MOV.U32 R25, RZ, RZ, c[0x0][0x1a4] ;  /* 0x00006900ff198624 */ /* 0x000fe200078e00ff */
[----:B------:R-:W-:Y:S01]  /*9b20*/  @!P0 IADD3 R23, P2, R0, R10, RZ ;  /* 0x0000000a00178210 */ /* 0x000fe20007f5e0ff */
[----:B------:R-:W-:Y:S01]  /*9b30*/  @!P0 IMAD.MOV.U32 R10, RZ, RZ, c[0x0][0x1a4] ;  /* 0x00006900ff0a8624 */ /* 0x000fe200078e00ff */
[----:B------:R-:W-:-:S04]  /*9b40*/  @!P0 LEA R24, P1, R26, R76, 0x7 ;  /* 0x0000004c1a188211 */ /* 0x000fc800078238ff */
[----:B------:R-:W-:Y:S02]  /*9b50*/  @!P0 LEA.HI.X R25, R26, R79, R25, 0x7, P1 ;  /* 0x0000004f1a198211 */ /* 0x000fe400008f3c19 */
[C---:B------:R-:W-:Y:S02]  /*9b60*/  @!P0 IADD3 R22, P1, R0.reuse, R6, RZ ;  /* 0x0000000600168210 */ /* 0x040fe40007f3e0ff */
[----:B------:R-:W-:Y:S01]  /*9b70*/  @!P0 IADD3 R6, P4, R0, R19, RZ ;  /* 0x0000001300068210 */ /* 0x000fe20007f9e0ff */
[----:B-1----:R-:W-:Y:S02]  /*9b80*/  @!P0 IMAD.MOV.U32 R15, RZ, RZ, c[0x0][0x1a4] ;  /* 0x00006900ff0f8624 */ /* 0x002fe400078e00ff */
[----:B------:R-:W-:Y:S02]  /*9b90*/  @!P0 IMAD.MOV.U32 R14, RZ, RZ, c[0x0][0x1a4] ;  /* 0x00006900ff0e8624 */ /* 0x000fe400078e00ff */
[----:B------:R-:W-:Y:S02]  /*9ba0*/  @!P0 IMAD R15, R15, 0x60, RZ ;  /* 0x000000600f0f8824 */ /* 0x000fe400078e02ff */
[----:B------:R-:W-:-:S03]  /*9bb0*/  @!P0 IMAD R14, R14, 0xa0, RZ ;  /* 0x000000a00e0e8824 */ /* 0x000fc600078e02ff */
[----:B------:R-:W-:Y:S01]  /*9bc0*/  @!P0 IADD3.X R15, R4, R13, R15, P3, !PT ;  /* 0x0000000d040f8210 */ /* 0x000fe20001ffe40f */
[----:B------:R-:W-:Y:S01]  /*9bd0*/  @!P0 IMAD R13, R10, 0xe0, RZ ;  /* 0x000000e00a0d8824 */ /* 0x000fe200078e02ff */
[----:B------:R-:W-:Y:S01]  /*9be0*/  @!P0 IADD3.X R26, R4, R11, R14, P2, !PT ;  /* 0x0000000b041a8210 */ /* 0x000fe200017fe40e */
[----:B------:R-:W-:Y:S01]  /*9bf0*/  @!P0 IMAD R11, R21, 0xc0, RZ ;  /* 0x000000c0150b8824 */ /* 0x000fe200078e02ff */
[C---:B------:R-:W-:Y:S02]  /*9c00*/  @!P0 IADD3 R10, P5, R0.reuse, R16, RZ ;  /* 0x00000010000a8210 */ /* 0x040fe40007fbe0ff */
[----:B------:R-:W-:Y:S01]  /*9c10*/  @!P0 IADD3 R21, P2, R0, R8, RZ ;  /* 0x0000000800158210 */ /* 0x000fe20007f5e0ff */
[----:B------:R-:W-:Y:S01]  /*9c20*/  @!P0 IMAD.X R8, R4, 0x1, R18, P4 ;  /* 0x0000000104088824 */ /* 0x000fe200020e0612 */
[----:B------:R-:W-:Y:S02]  /*9c30*/  @!P0 IADD3 R0, P3, R0, R24, RZ ;  /* 0x0000001800008210 */ /* 0x000fe40007f7e0ff */
[C---:B------:R-:W-:Y:S01]  /*9c40*/  @!P0 IADD3.X R24, R4.reuse, R7, R13, P1, !PT ;  /* 0x0000000704188210 */ /* 0x040fe20000ffe40d */
[----:B------:R-:W-:Y:S01]  /*9c50*/  @!P0 IMAD.X R7, R4, 0x1, R17, P5 ;  /* 0x0000000104078824 */ /* 0x000fe200028e0611 */
[----:B------:R-:W-:-:S02]  /*9c60*/  @!P0 LEA R18, P4, R10, c[0x0][0x170], 0x1 ;  /* 0x00005c000a128a11 */ /* 0x000fc400078808ff */
[C---:B------:R-:W-:Y:S01]  /*9c70*/  @!P0 IADD3.X R9, R4.reuse, R11, R9, P2, !PT ;  /* 0x0000000b04098210 */ /* 0x040fe200017fe409 */
[----:B------:R-:W-:Y:S01]  /*9c80*/  @!P0 IMAD.X R4, R4, 0x1, R25, P3 ;  /* 0x0000000104048824 */ /* 0x000fe200018e0619 */
[----:B------:R-:W-:Y:S02]  /*9c90*/  @!P0 LEA R14, P1, R12, c[0x0][0x170], 0x1 ;  /* 0x00005c000c0e8a11 */ /* 0x000fe400078208ff */
[----:B------:R-:W-:Y:S02]  /*9ca0*/  @!P0 LEA R16, P2, R6, c[0x0][0x170], 0x1 ;  /* 0x00005c0006108a11 */ /* 0x000fe400078408ff */
[----:B------:R-:W-:Y:S02]  /*9cb0*/  @!P0 LEA.HI.X R19, R10, c[0x0][0x174], R7, 0x1, P4 ;  /* 0x00005d000a138a11 */ /* 0x000fe400020f0c07 */
[----:B------:R-:W-:Y:S02]  /*9cc0*/  @!P0 LEA.HI.X R15, R12, c[0x0][0x174], R15, 0x1, P1 ;  /* 0x00005d000c0f8a11 */ /* 0x000fe400008f0c0f */
[----:B------:R-:W-:Y:S01]  /*9cd0*/  @!P0 LEA.HI.X R17, R6, c[0x0][0x174], R8, 0x1, P2 ;  /* 0x00005d0006118a11 */ /* 0x000fe200010f0c08 */
[----:B------:R-:W-:Y:S01]  /*9ce0*/  @!PT LDS RZ, [RZ] ;  /* 0x00000000fffff984 */ /* 0x000fe20000000800 */
[----:B------:R-:W-:Y:S01]  /*9cf0*/  @!PT LDS RZ, [RZ] ;  /* 0x00000000fffff984 */ /* 0x000fe20000000800 */
[----:B------:R-:W-:Y:S01]  /*9d00*/  @!PT LDS RZ, [RZ] ;  /* 0x00000000fffff984 */ /* 0x000fe20000000800 */
[----:B------:R1:W-:Y:S01]  /*9d10*/  @!P0 LDGSTS.E.BYPASS.LTC128B.128 [R184+0x5800], [R18.64] ;  /* 0x0580000012b88fae */ /* 0x0003e2000b901d46 */
[----:B------:R-:W-:-:S02]  /*9d20*/  @!P0 LEA R12, P4, R0, c[0x0][0x170], 0x1 ;  /* 0x00005c00000c8a11 */ /* 0x000fc400078808ff */
        /* <DEDUP_REMOVED lines=8> */
[----:B------:R-:W-:Y:S02]  /*9db0*/  @!P0 LEA R6, P1, R22, c[0x0][0x170], 0x1 ;  /* 0x00005c0016068a11 */ /* 0x000fe400078208ff */
[----:B------:R-:W-:Y:S01]  /*9dc0*/  @!P0 LEA.HI.X R11, R23, c[0x0][0x174], R26, 0x1, P3 ;  /* 0x00005d00170b8a11 */ /* 0x000fe200018f0c1a */
[----:B------:R-:W-:Y:S01]  /*9dd0*/  @P0 STS.128 [R184+0x6800], RZ ;  /* 0x006800ffb8000388 */ /* 0x000fe20000000c00 */
[----:B------:R-:W-:-:S02]  /*9de0*/  @!P0 LEA.HI.X R9, R21, c[0x0][0x174], R9, 0x1, P2 ;  /* 0x00005d0015098a11 */ /* 0x000fc400010f0c09 */
        /* <DEDUP_REMOVED lines=26> */
[----:B------:R-:W1:Y:S04]  /*9f90*/  LDSM.16.M88.4 R24, [R134+0x1000] ;  /* 0x001000008618783b */ /* 0x000e680000000200 */
[----:B------:R-:W-:Y:S04]  /*9fa0*/  LDSM.16.M88.4 R32, [R165] ;  /* 0x00000000a520783b */ /* 0x000fe80000000200 */
[----:B------:R-:W2:Y:S04]  /*9fb0*/  LDSM.16.M88.4 R40, [R134+0x1400] ;  /* 0x001400008628783b */ /* 0x000ea80000000200 */
[----:B---3--:R-:W3:Y:S04]  /*9fc0*/  LDSM.16.M88.4 R8, [R167] ;  /* 0x00000000a708783b */ /* 0x008ee80000000200 */
[----:B------:R-:W5:Y:S04]  /*9fd0*/  LDSM.16.M88.4 R52, [R182] ;  /* 0x00000000b634783b */ /* 0x000f680000000200 */
[----:B------:R-:W3:Y:S04]  /*9fe0*/  LDSM.16.M88.4 R60, [R134+0x1800] ;  /* 0x00180000863c783b */ /* 0x000ee80000000200 */
[----:B------:R-:W3:Y:S04]  /*9ff0*/  LDSM.16.M88.4 R48, [R181] ;  /* 0x00000000b530783b */ /* 0x000ee80000000200 */
[----:B------:R-:W5:Y:S04]  /*a000*/  LDSM.16.M88.4 R56, [R134+0x1c00] ;  /* 0x001c00008638783b */ /* 0x000f680000000200 */
[----:B----4-:R-:W4:Y:S04]  /*a010*/  S2R R7, SR_TID.X ;  /* 0x0000000000077919 */ /* 0x010f280000002100 */
[----:B------:R-:W0:Y:S01]  /*a020*/  LDGDEPBAR ;  /* 0x00000000000079af */ /* 0x000e220000000000 */
[C---:B-1----:R-:W-:Y:S08]  /*a030*/  HMMA.16816.F32.BF16 R16, R12.reuse, R24, RZ ;  /* 0x000000180c10723c */ /* 0x042ff000000418ff */
[C---:B------:R-:W-:Y:S08]  /*a040*/  HMMA.16816.F32.BF16 R28, R12.reuse, R26, RZ ;  /* 0x0000001a0c1c723c */ /* 0x040ff000000418ff */
[----:B--2---:R-:W-:Y:S01]  /*a050*/  HMMA.16816.F32.BF16 R24, R12, R40, RZ ;  /* 0x000000280c18723c */ /* 0x004fe200000418ff */
[----:B----4-:R-:W-:-:S05]  /*a060*/  IMAD.SHL.U32 R7, R7, 0x2, RZ ;  /* 0x0000000207077824 */ /* 0x010fca00078e00ff */
[----:B------:R-:W-:Y:S02]  /*a070*/  LOP3.LUT R7, R7, 0x6, RZ, 0xc0, !PT ;  /* 0x0000000607077812 */ /* 0x000fe400078ec0ff */
[C---:B---3--:R-:W-:Y:S08]  /*a080*/  HMMA.16816.F32.BF16 R16, R8.reuse, R32, R16 ;  /* 0x000000200810723c */ /* 0x048ff00000041810 */
[C---:B------:R-:W-:Y:S08]  /*a090*/  HMMA.16816.F32.BF16 R28, R8.reuse, R34, R28 ;  /* 0x00000022081c723c */ /* 0x040ff0000004181c */
[----:B-----5:R-:W-:Y:S08]  /*a0a0*/  HMMA.16816.F32.BF16 R36, R8, R52, R24 ;  /* 0x000000340824723c */ /* 0x020ff00000041818 */
[----:B------:R-:W-:Y:S01]  /*a0b0*/  FMUL.FTZ R16, R16, c[0x0][0x2ec] ;  /* 0x0000bb0010107a20 */ /* 0x000fe20000410000 */
[----:B------:R-:W-:Y:S01]  /*a0c0*/  HMMA.16816.F32.BF16 R24, R12, R60, RZ ;  /* 0x0000003c0c18723c */ /* 0x000fe200000418ff */
[----:B------:R-:W-:-:S02]  /*a0d0*/  FMUL.FTZ R17, R17, c[0x0][0x2ec] ;  /* 0x0000bb0011117a20 */ /* 0x000fc40000410000 */
[----:B------:R-:W-:Y:S01]  /*a0e0*/  FMUL.FTZ R18, R18, c[0x0][0x2ec] ;  /* 0x0000bb0012127a20 */ /* 0x000fe20000410000 */
[----:B------:R-:W1:Y:S01]  /*a0f0*/  MUFU.TANH R94, R16 ;  /* 0x00000010005e7308 */ /* 0x000e620000002400 */
[----:B------:R-:W-:Y:S02]  /*a100*/  FMUL.FTZ R19, R19, c[0x0][0x2ec] ;  /* 0x0000bb0013137a20 */ /* 0x000fe40000410000 */
[----:B------:R-:W-:Y:S02]  /*a110*/  FMUL.FTZ R28, R28, c[0x0][0x2ec] ;  /* 0x0000bb001c1c7a20 */ /* 0x000fe40000410000 */
[----:B------:R-:W-:Y:S02]  /*a120*/  FMUL.FTZ R29, R29, c[0x0][0x2ec] ;  /* 0x0000bb001d1d7a20 */ /* 0x000fe40000410000 */
[----:B------:R-:W-:Y:S01]  /*a130*/  FMUL.FTZ R30, R30, c[0x0][0x2ec] ;  /* 0x0000bb001e1e7a20 */ /* 0x000fe20000410000 */
[----:B------:R-:W-:Y:S01]  /*a140*/  MUFU.TANH R96, R17 ;  /* 0x0000001100607308 */ /* 0x000fe20000002400 */
[----:B------:R-:W-:-:S02]  /*a150*/  FMUL.FTZ R31, R31, c[0x0][0x2ec] ;  /* 0x0000bb001f1f7a20 */ /* 0x000fc40000410000 */
[----:B------:R-:W-:Y:S02]  /*a160*/  FMUL.FTZ R36, R36, c[0x0][0x2ec] ;  /* 0x0000bb0024247a20 */ /* 0x000fe40000410000 */
[----:B------:R-:W-:Y:S02]  /*a170*/  FMUL.FTZ R37, R37, c[0x0][0x2ec] ;  /* 0x0000bb0025257a20 */ /* 0x000fe40000410000 */
[----:B------:R-:W-:Y:S01]  /*a180*/  FMUL.FTZ R38, R38, c[0x0][0x2ec] ;  /* 0x0000bb0026267a20 */ /* 0x000fe20000410000 */
[----:B------:R-:W2:Y:S01]  /*a190*/  MUFU.TANH R111, R18 ;  /* 0x00000012006f7308 */ /* 0x000ea20000002400 */
[----:B------:R-:W-:-:S03]  /*a1a0*/  FMUL.FTZ R39, R39, c[0x0][0x2ec] ;  /* 0x0000bb0027277a20 */ /* 0x000fc60000410000 */
[----:B------:R-:W-:Y:S04]  /*a1b0*/  HMMA.16816.F32.BF16 R32, R8, R48, R24 ;  /* 0x000000300820723c */ /* 0x000fe80000041818 */
[----:B------:R3:W4:Y:S04]  /*a1c0*/  MUFU.TANH R117, R19 ;  /* 0x0000001300757308 */ /* 0x0007280000002400 */
[C---:B------:R-:W-:Y:S01]  /*a1d0*/  HMMA.16816.F32.BF16 R24, R12.reuse, R62, RZ ;  /* 0x0000003e0c18723c */ /* 0x040fe200000418ff */
[----:B------:R-:W-:Y:S03]  /*a1e0*/  LDSM.16.M88.4 R60, [R134+0x2000] ;  /* 0x00200000863c783b */ /* 0x000fe60000000200 */
[----:B------:R-:W5:Y:S04]  /*a1f0*/  MUFU.TANH R95, R28 ;  /* 0x0000001c005f7308 */ /* 0x000f680000002400 */
[----:B---3--:R-:W-:Y:S01]  /*a200*/  HMMA.16816.F32.BF16 R16, R12, R42, RZ ;  /* 0x0000002a0c10723c */ /* 0x008fe200000418ff */
[----:B------:R-:W3:Y:S03]  /*a210*/  LDSM.16.M88.4 R40, [R180] ;  /* 0x00000000b428783b */ /* 0x000ee60000000200 */
[----:B------:R-:W-:Y:S04]  /*a220*/  MUFU.TANH R90, R29 ;  /* 0x0000001d005a7308 */ /* 0x000fe80000002400 */
[----:B------:R-:W-:-:S02]  /*a230*/  FMUL.FTZ R32, R32, c[0x0][0x2ec] ;  /* 0x0000bb0020207a20 */ /* 0x000fc40000410000 */
[----:B------:R-:W-:Y:S02]  /*a240*/  FMUL.FTZ R33, R33, c[0x0][0x2ec] ;  /* 0x0000bb0021217a20 */ /* 0x000fe40000410000 */
[----:B------:R-:W-:Y:S01]  /*a250*/  FMUL.FTZ R34, R34, c[0x0][0x2ec] ;  /* 0x0000bb0022227a20 */ /* 0x000fe20000410000 */
[----:B------:R-:W1:Y:S01]  /*a260*/  MUFU.TANH R113, R30 ;  /* 0x0000001e00717308 */ /* 0x000e620000002400 */
[----:B------:R-:W-:-:S07]  /*a270*/  FMUL.FTZ R35, R35, c[0x0][0x2ec] ;  /* 0x0000bb0023237a20 */ /* 0x000fce0000410000 */
[----:B------:R1:W1:Y:S03]  /*a280*/  MUFU.TANH R114, R31 ;  /* 0x0000001f00727308 */ /* 0x0002660000002400 */
[----:B------:R-:W-:Y:S01]  /*a290*/  HMMA.16816.F32.BF16 R16, R8, R54, R16 ;  /* 0x000000360810723c */ /* 0x000fe20000041810 */
[----:B------:R-:W-:Y:S04]  /*a2a0*/  LDSM.16.M88.4 R52, [R134+0x2400] ;  /* 0x002400008634783b */ /* 0x000fe80000000200 */
[----:B------:R-:W2:Y:S03]  /*a2b0*/  MUFU.TANH R93, R36 ;  /* 0x00000024005d7308 */ /* 0x000ea60000002400 */
[----:B-1----:R-:W-:Y:S05]  /*a2c0*/  HMMA.16816.F32.BF16 R28, R12, R56, RZ ;  /* 0x000000380c1c723c */ /* 0x002fea00000418ff */
[----:B------:R-:W-:Y:S08]  /*a2d0*/  MUFU.TANH R92, R37 ;  /* 0x00000025005c7308 */ /* 0x000ff00000002400 */
[----:B------:R-:W1:Y:S03]  /*a2e0*/  MUFU.TANH R116, R38 ;  /* 0x0000002600747308 */ /* 0x000e660000002400 */
[----:B------:R-:W-:-:S02]  /*a2f0*/  FMUL.FTZ R16, R16, c[0x0][0x2ec] ;  /* 0x0000bb0010107a20 */ /* 0x000fc40000410000 */
[----:B------:R-:W-:-:S03]  /*a300*/  FMUL.FTZ R17, R17, c[0x0][0x2ec] ;  /* 0x0000bb0011117a20 */ /* 0x000fc60000410000 */
[----:B------:R3:W1:Y:S01]  /*a310*/  MUFU.TANH R119, R39 ;  /* 0x0000002700777308 */ /* 0x0006620000002400 */
[----:B------:R-:W-:Y:S02]  /*a320*/  FMUL.FTZ R18, R18, c[0x0][0x2ec] ;  /* 0x0000bb0012127a20 */ /* 0x000fe40000410000 */
[----:B------:R-:W-:-:S05]  /*a330*/  FMUL.FTZ R19, R19, c[0x0][0x2ec] ;  /* 0x0000bb0013137a20 */ /* 0x000fca0000410000 */
[----:B------:R-:W1:Y:S08]  /*a340*/  MUFU.TANH R91, R16 ;  /* 0x00000010005b7308 */ /* 0x000e700000002400 */
[----:B------:R-:W-:Y:S01]  /*a350*/  MUFU.TANH R89, R17 ;  /* 0x0000001100597308 */ /* 0x000fe20000002400 */
[----:B---3--:R-:W-:Y:S07]  /*a360*/  HMMA.16816.F32.BF16 R36, R8, R40, R28 ;  /* 0x000000280824723c */ /* 0x008fee000004181c */
[----:B------:R-:W3:Y:S01]  /*a370*/  MUFU.TANH R120, R18 ;  /* 0x0000001200787308 */ /* 0x000ee20000002400 */
[----:B------:R-:W-:Y:S07]  /*a380*/  HMMA.16816.F32.BF16 R28, R12, R60, RZ ;  /* 0x0000003c0c1c723c */ /* 0x000fee00000418ff */
[----:B------:R1:W1:Y:S08]  /*a390*/  MUFU.TANH R122, R19 ;  /* 0x00000013007a7308 */ /* 0x0002700000002400 */
[----:B------:R-:W2:Y:S01]  /*a3a0*/  MUFU.TANH R85, R32 ;  /* 0x0000002000557308 */ /* 0x000ea20000002400 */
[----:B------:R-:W-:-:S02]  /*a3b0*/  FMUL.FTZ R36, R36, c[0x0][0x2ec] ;  /* 0x0000bb0024247a20 */ /* 0x000fc40000410000 */
[----:B------:R-:W-:Y:S02]  /*a3c0*/  FMUL.FTZ R37, R37, c[0x0][0x2ec] ;  /* 0x0000bb0025257a20 */ /* 0x000fe40000410000 */
[----:B------:R-:W-:Y:S02]  /*a3d0*/  FMUL.FTZ R38, R38, c[0x0][0x2ec] ;  /* 0x0000bb0026267a20 */ /* 0x000fe40000410000 */
[----:B------:R-:W-:Y:S01]  /*a3e0*/  FMUL.FTZ R39, R39, c[0x0][0x2ec] ;  /* 0x0000bb0027277a20 */ /* 0x000fe20000410000 */
[----:B-1----:R-:W-:Y:S01]  /*a3f0*/  HMMA.16816.F32.BF16 R16, R8, R50, R24 ;  /* 0x000000320810723c */ /* 0x002fe20000041818 */
[----:B------:R-:W1:Y:S01]  /*a400*/  LDSM.16.M88.4 R48, [R179] ;  /* 0x00000000b330783b */ /* 0x000e620000000200 */
[----:B------:R-:W-:Y:S06]  /*a410*/  MUFU.TANH R87, R33 ;  /* 0x0000002100577308 */ /* 0x000fec0000002400 */
[----:B------:R-:W-:Y:S01]  /*a420*/  HMMA.16816.F32.BF16 R24, R12, R58, RZ ;  /* 0x0000003a0c18723c */ /* 0x000fe200000418ff */
[----:B------:R-:W-:Y:S01]  /*a430*/  LDSM.16.M88.4 R56, [R134+0x2800] ;  /* 0x002800008638783b */ /* 0x000fe20000000200 */
[----:B------:R-:W1:Y:S08]  /*a440*/  MUFU.TANH R124, R34 ;  /* 0x00000022007c7308 */ /* 0x000e700000002400 */
[----:B------:R1:W1:Y:S06]  /*a450*/  MUFU.TANH R126, R35 ;  /* 0x00000023007e7308 */ /* 0x00026c0000002400 */
[----:B------:R-:W-:-:S02]  /*a460*/  FMUL.FTZ R16, R16, c[0x0][0x2ec] ;  /* 0x0000bb0010107a20 */ /* 0x000fc40000410000 */
[----:B------:R-:W-:Y:S01]  /*a470*/  FMUL.FTZ R17, R17, c[0x0][0x2ec] ;  /* 0x0000bb0011117a20 */ /* 0x000fe20000410000 */
[----:B------:R-:W-:Y:S01]  /*a480*/  MUFU.TANH R81, R36 ;  /* 0x0000002400517308 */ /* 0x000fe20000002400 */
[----:B------:R-:W-:Y:S02]  /*a490*/  FMUL.FTZ R18, R18, c[0x0][0x2ec] ;  /* 0x0000bb0012127a20 */ /* 0x000fe40000410000 */
[----:B------:R-:W-:-:S05]  /*a4a0*/  FMUL.FTZ R19, R19, c[0x0][0x2ec] ;  /* 0x0000bb0013137a20 */ /* 0x000fca0000410000 */
[----:B------:R-:W2:Y:S01]  /*a4b0*/  MUFU.TANH R86, R16 ;  /* 0x0000001000567308 */ /* 0x000ea20000002400 */
[----:B-1----:R-:W-:Y:S07]  /*a4c0*/  HMMA.16816.F32.BF16 R32, R8, R48, R28 ;  /* 0x000000300820723c */ /* 0x002fee000004181c */
[----:B------:R-:W-:Y:S01]  /*a4d0*/  MUFU.TANH R88, R17 ;  /* 0x0000001100587308 */ /* 0x000fe20000002400 */
[----:B------:R-:W-:Y:S07]  /*a4e0*/  HMMA.16816.F32.BF16 R28, R12, R52, RZ ;  /* 0x000000340c1c723c */ /* 0x000fee00000418ff */
[----:B------:R-:W1:Y:S08]  /*a4f0*/  MUFU.TANH R128, R18 ;  /* 0x0000001200807308 */ /* 0x000e700000002400 */
[----:B------:R1:W1:Y:S01]  /*a500*/  MUFU.TANH R127, R19 ;  /* 0x00000013007f7308 */ /* 0x0002620000002400 */
[----:B------:R-:W-:-:S07]  /*a510*/  FMUL.FTZ R32, R32, c[0x0][0x2ec] ;  /* 0x0000bb0020207a20 */ /* 0x000fce0000410000 */
[----:B------:R-:W-:Y:S01]  /*a520*/  MUFU.TANH R84, R37 ;  /* 0x0000002500547308 */ /* 0x000fe20000002400 */
[----:B------:R-:W-:Y:S02]  /*a530*/  FMUL.FTZ R33, R33, c[0x0][0x2ec] ;  /* 0x0000bb0021217a20 */ /* 0x000fe40000410000 */
[----:B------:R-:W-:Y:S02]  /*a540*/  FMUL.FTZ R34, R34, c[0x0][0x2ec] ;  /* 0x0000bb0022227a20 */ /* 0x000fe40000410000 */
[----:B------:R-:W-:Y:S01]  /*a550*/  FMUL.FTZ R35, R35, c[0x0][0x2ec] ;  /* 0x0000bb0023237a20 */ /* 0x000fe20000410000 */
[----:B-1----:R-:W-:Y:S01]  /*a560*/  HMMA.16816.F32.BF16 R16, R8, R42, R24 ;  /* 0x0000002a0810723c */ /* 0x002fe20000041818 */
[----:B------:R-:W1:Y:S01]  /*a570*/  LDSM.16.M88.4 R40, [R178] ;  /* 0x00000000b228783b */ /* 0x000e620000000200 */
[----:B------:R-:W1:Y:S06]  /*a580*/  MUFU.TANH R129, R38 ;  /* 0x0000002600817308 */ /* 0x000e6c0000002400 */
[----:B------:R-:W-:Y:S02]  /*a590*/  HMMA.16816.F32.BF16 R24, R12, R62, RZ ;  /* 0x0000003e0c18723c */ /* 0x000fe400000418ff */
[----:B------:R1:W1:Y:S08]  /*a5a0*/  MUFU.TANH R131, R39 ;  /* 0x0000002700837308 */ /* 0x0002700000002400 */
[----:B------:R-:W-:Y:S06]  /*a5b0*/  MUFU.TANH R80, R32 ;  /* 0x0000002000507308 */ /* 0x000fec0000002400 */
        /* <DEDUP_REMOVED lines=12> */
[----:B------:R-:W2:Y:S01]  /*a680*/  MUFU.TANH R133, R34 ;  /* 0x0000002200857308 */ /* 0x000ea20000002400 */
[----:B------:R-:W-:Y:S02]  /*a690*/  FMUL.FTZ R37, R37, c[0x0][0x2ec] ;  /* 0x0000bb0025257a20 */ /* 0x000fe40000410000 */
[----:B------:R-:W-:Y:S02]  /*a6a0*/  FMUL.FTZ R38, R38, c[0x0][0x2ec] ;  /* 0x0000bb0026267a20 */ /* 0x000fe40000410000 */
[----:B------:R-:W-:Y:S01]  /*a6b0*/  FMUL.FTZ R39, R39, c[0x0][0x2ec] ;  /* 0x0000bb0027277a20 */ /* 0x000fe20000410000 */
[----:B-1----:R-:W-:Y:S01]  /*a6c0*/  HMMA.16816.F32.BF16 R16, R8, R50, R24 ;  /* 0x000000320810723c */ /* 0x002fe20000041818 */
[----:B------:R-:W1:Y:S01]  /*a6d0*/  LDSM.16.M88.4 R48, [R177] ;  /* 0x00000000b130783b */ /* 0x000e620000000200 */
[----:B------:R1:W1:Y:S06]  /*a6e0*/  MUFU.TANH R152, R35 ;  /* 0x0000002300987308 */ /* 0x00026c0000002400 */
[----:B------:R-:W-:Y:S01]  /*a6f0*/  HMMA.16816.F32.BF16 R24, R12, R54, RZ ;  /* 0x000000360c18723c */ /* 0x000fe200000418ff */
[----:B------:R-:W2:Y:S01]  /*a700*/  LDSM.16.M88.4 R52, [R134+0x2c00] ;  /* 0x002c00008634783b */ /* 0x000ea20000000200 */
[----:B------:R-:W-:Y:S08]  /*a710*/  MUFU.TANH R79, R36 ;  /* 0x00000024004f7308 */ /* 0x000ff00000002400 */
[----:B------:R-:W-:Y:S06]  /*a720*/  MUFU.TANH R72, R37 ;  /* 0x0000002500487308 */ /* 0x000fec0000002400 */
[----:B------:R-:W-:-:S02]  /*a730*/  FMUL.FTZ R16, R16, c[0x0][0x2ec] ;  /* 0x0000bb0010107a20 */ /* 0x000fc40000410000 */
[----:B------:R-:W-:Y:S01]  /*a740*/  FMUL.FTZ R17, R17, c[0x0][0x2ec] ;  /* 0x0000bb0011117a20 */ /* 0x000fe20000410000 */
[----:B------:R-:W-:Y:S01]  /*a750*/  MUFU.TANH R154, R38 ;  /* 0x00000026009a7308 */ /* 0x000fe20000002400 */
[----:B------:R-:W-:Y:S02]  /*a760*/  FMUL.FTZ R18, R18, c[0x0][0x2ec] ;  /* 0x0000bb0012127a20 */ /* 0x000fe40000410000 */
[----:B------:R-:W-:-:S05]  /*a770*/  FMUL.FTZ R19, R19, c[0x0][0x2ec] ;  /* 0x0000bb0013137a20 */ /* 0x000fca0000410000 */
[----:B------:R-:W3:Y:S01]  /*a780*/  MUFU.TANH R78, R16 ;  /* 0x00000010004e7308 */ /* 0x000ee20000002400 */
[----:B-1----:R-:W-:Y:S07]  /*a790*/  HMMA.16816.F32.BF16 R32, R8, R48, R28 ;  /* 0x000000300820723c */ /* 0x002fee000004181c */
[----:B------:R-:W-:Y:S01]  /*a7a0*/  MUFU.TANH R77, R17 ;  /* 0x00000011004d7308 */ /* 0x000fe20000002400 */
[----:B--2---:R-:W-:Y:S07]  /*a7b0*/  HMMA.16816.F32.BF16 R28, R12, R52, RZ ;  /* 0x000000340c1c723c */ /* 0x004fee00000418ff */
[----:B------:R-:W1:Y:S08]  /*a7c0*/  MUFU.TANH R153, R18 ;  /* 0x0000001200997308 */ /* 0x000e700000002400 */
[----:B------:R2:W1:Y:S01]  /*a7d0*/  MUFU.TANH R155, R19 ;  /* 0x00000013009b7308 */ /* 0x0004620000002400 */
[----:B------:R-:W-:-:S07]  /*a7e0*/  FMUL.FTZ R32, R32, c[0x0][0x2ec] ;  /* 0x0000bb0020207a20 */ /* 0x000fce0000410000 */
[----:B------:R1:W1:Y:S01]  /*a7f0*/  MUFU.TANH R156, R39 ;  /* 0x00000027009c7308 */ /* 0x0002620000002400 */
[----:B------:R-:W-:Y:S02]  /*a800*/  FMUL.FTZ R33, R33, c[0x0][0x2ec] ;  /* 0x0000bb0021217a20 */ /* 0x000fe40000410000 */
[----:B------:R-:W-:Y:S02]  /*a810*/  FMUL.FTZ R34, R34, c[0x0][0x2ec] ;  /* 0x0000bb0022227a20 */ /* 0x000fe40000410000 */
[----:B------:R-:W-:Y:S01]  /*a820*/  FMUL.FTZ R35, R35, c[0x0][0x2ec] ;  /* 0x0000bb0023237a20 */ /* 0x000fe20000410000 */
[----:B--2---:R-:W-:Y:S01]  /*a830*/  HMMA.16816.F32.BF16 R16, R8, R42, R24 ;  /* 0x0000002a0810723c */ /* 0x004fe20000041818 */
[----:B------:R-:W1:Y:S01]  /*a840*/  LDSM.16.M88.4 R40, [R176] ;  /* 0x00000000b028783b */ /* 0x000e620000000200 */
[----:B------:R-:W-:Y:S06]  /*a850*/  MUFU.TANH R73, R32 ;  /* 0x0000002000497308 */ /* 0x000fec0000002400 */
        /* <DEDUP_REMOVED lines=15> */
[----:B------:R-:W-:-:S02]  /*a950*/  FMUL.FTZ R36, R36, c[0x0][0x2ec] ;  /* 0x0000bb0024247a20 */ /* 0x000fc40000410000 */
[----:B------:R-:W-:Y:S02]  /*a960*/  FMUL.FTZ R37, R37, c[0x0][0x2ec] ;  /* 0x0000bb0025257a20 */ /* 0x000fe40000410000 */
[----:B------:R-:W-:-:S03]  /*a970*/  FMUL.FTZ R38, R38, c[0x0][0x2ec] ;  /* 0x0000bb0026267a20 */ /* 0x000fc60000410000 */
[----:B------:R-:W-:Y:S01]  /*a980*/  MUFU.TANH R68, R36 ;  /* 0x0000002400447308 */ /* 0x000fe20000002400 */
[----:B------:R-:W-:Y:S01]  /*a990*/  FMUL.FTZ R0, R39, c[0x0][0x2ec] ;  /* 0x0000bb0027007a20 */ /* 0x000fe20000410000 */
[----:B--2---:R-:W-:Y:S01]  /*a9a0*/  HMMA.16816.F32.BF16 R16, R8, R50, R24 ;  /* 0x000000320810723c */ /* 0x004fe20000041818 */
[----:B------:R-:W2:Y:S05]  /*a9b0*/  LDSM.16.M88.4 R48, [R175] ;  /* 0x00000000af30783b */ /* 0x000eaa0000000200 */
[----:B------:R-:W-:Y:S02]  /*a9c0*/  MUFU.TANH R70, R37 ;  /* 0x0000002500467308 */ /* 0x000fe40000002400 */
[----:B------:R-:W-:Y:S01]  /*a9d0*/  HMMA.16816.F32.BF16 R24, R12, R54, RZ ;  /* 0x000000360c18723c */ /* 0x000fe200000418ff */
[----:B------:R-:W1:Y:S05]  /*a9e0*/  LDSM.16.M88.4 R52, [R134+0x3400] ;  /* 0x003400008634783b */ /* 0x000e6a0000000200 */
[----:B------:R3:W-:Y:S08]  /*a9f0*/  MUFU.TANH R187, R38 ;  /* 0x0000002600bb7308 */ /* 0x0007f00000002400 */
[----:B------:R4:W-:Y:S02]  /*aa00*/  MUFU.TANH R189, R0 ;  /* 0x0000000000bd7308 */ /* 0x0009e40000002400 */
[----:B------:R-:W-:-:S02]  /*aa10*/  FMUL.FTZ R16, R16, c[0x0][0x2ec] ;  /* 0x0000bb0010107a20 */ /* 0x000fc40000410000 */
[----:B------:R-:W-:Y:S01]  /*aa20*/  FMUL.FTZ R17, R17, c[0x0][0x2ec] ;  /* 0x0000bb0011117a20 */ /* 0x000fe20000410000 */
[----:B---3--:R-:W3:Y:S01]  /*aa30*/  LDSM.16.M88.4 R36, [R174] ;  /* 0x00000000ae24783b */ /* 0x008ee20000000200 */
[----:B------:R-:W-:Y:S02]  /*aa40*/  FMUL.FTZ R18, R18, c[0x0][0x2ec] ;  /* 0x0000bb0012127a20 */ /* 0x000fe40000410000 */
[----:B------:R-:W1:Y:S01]  /*aa50*/  MUFU.TANH R67, R16 ;  /* 0x0000001000437308 */ /* 0x000e620000002400 */
[----:B------:R-:W-:Y:S02]  /*aa60*/  FMUL.FTZ R19, R19, c[0x0][0x2ec] ;  /* 0x0000bb0013137a20 */ /* 0x000fe40000410000 */
[----:B----4-:R-:W-:-:S05]  /*aa70*/  IMAD.SHL.U32 R0, R238, 0x100, RZ ;  /* 0x00000100ee007824 */ /* 0x010fca00078e00ff */
[----:B------:R-:W-:Y:S01]  /*aa80*/  MUFU.TANH R69, R17 ;  /* 0x0000001100457308 */ /* 0x000fe20000002400 */
[C---:B------:R-:W-:Y:S01]  /*aa90*/  LOP3.LUT R4, R0.reuse, R7, RZ, 0xfc, !PT ;  /* 0x0000000700047212 */ /* 0x040fe200078efcff */
[----:B--2---:R-:W-:Y:S01]  /*aaa0*/  HMMA.16816.F32.BF16 R32, R8, R48, R28 ;  /* 0x000000300820723c */ /* 0x004fe2000004181c */
[----:B------:R-:W-:Y:S02]  /*aab0*/  LOP3.LUT R6, R0, 0x1, R7, 0xfe, !PT ;  /* 0x0000000100067812 */ /* 0x000fe400078efe07 */
[----:B------:R-:W-:-:S03]  /*aac0*/  ISETP.GE.AND P5, PT, R4, R5, PT ;  /* 0x000000050400720c */ /* 0x000fc60003fa6270 */
[----:B------:R-:W2:Y:S01]  /*aad0*/  MUFU.TANH R163, R18 ;  /* 0x0000001200a37308 */ /* 0x000ea20000002400 */
[-C--:B------:R-:W-:Y:S02]  /*aae0*/  ISETP.GE.AND P3, PT, R4, R2.reuse, PT ;  /* 0x000000020400720c */ /* 0x080fe40003f66270 */
[----:B------:R-:W-:Y:S01]  /*aaf0*/  LOP3.LUT R4, R0, 0x8, R7, 0xfe, !PT ;  /* 0x0000000800047812 */ /* 0x000fe200078efe07 */
[----:B-1----:R-:W-:Y:S01]  /*ab00*/  HMMA.16816.F32.BF16 R28, R12, R52, RZ ;  /* 0x000000340c1c723c */ /* 0x002fe200000418ff */
[----:B------:R-:W-:Y:S02]  /*ab10*/  FSEL R94, R94, -INF , !P5 ;  /* 0xff8000005e5e7808 */ /* 0x000fe40006800000 */
[CC--:B------:R-:W-:Y:S01]  /*ab20*/  ISETP.GE.AND P2, PT, R6.reuse, R5.reuse, PT ;  /* 0x000000050600720c */ /* 0x0c0fe20003f46270 */
[----:B------:R1:W4:Y:S01]  /*ab30*/  MUFU.TANH R186, R19 ;  /* 0x0000001300ba7308 */ /* 0x0003220000002400 */
[----:B------:R-:W-:Y:S02]  /*ab40*/  ISETP.GE.AND P1, PT, R6, R2, PT ;  /* 0x000000020600720c */ /* 0x000fe40003f26270 */
[----:B------:R-:W-:-:S02]  /*ab50*/  ISETP.GE.AND P4, PT, R4, R5, PT ;  /* 0x000000050400720c */ /* 0x000fc40003f86270 */
[----:B------:R-:W-:Y:S02]  /*ab60*/  ISETP.GE.AND P5, PT, R4, R2, PT ;  /* 0x000000020400720c */ /* 0x000fe40003fa6270 */
[C-C-:B------:R-:W-:Y:S02]  /*ab70*/  LOP3.LUT R6, R0.reuse, 0x9, R7.reuse, 0xfe, !PT ;  /* 0x0000000900067812 */ /* 0x140fe400078efe07 */
[----:B------:R-:W-:Y:S02]  /*ab80*/  LOP3.LUT R4, R0, 0x10, R7, 0xfe, !PT ;  /* 0x0000001000047812 */ /* 0x000fe400078efe07 */
[----:B------:R-:W-:Y:S01]  /*ab90*/  FSEL R111, R111, -INF , !P3 ;  /* 0xff8000006f6f7808 */ /* 0x000fe20005800000 */
[----:B------:R-:W-:Y:S01]  /*aba0*/  FMUL.FTZ R32, R32, c[0x0][0x2ec] ;  /* 0x0000bb0020207a20 */ /* 0x000fe20000410000 */
[----:B------:R-:W-:Y:S01]  /*abb0*/  FSEL R96, R96, -INF , !P2 ;  /* 0xff80000060607808 */ /* 0x000fe20005000000 */
[----:B------:R-:W-:Y:S01]  /*abc0*/  FMUL.FTZ R33, R33, c[0x0][0x2ec] ;  /* 0x0000bb0021217a20 */ /* 0x000fe20000410000 */
[----:B------:R-:W-:Y:S01]  /*abd0*/  FSEL R117, R117, -INF , !P1 ;  /* 0xff80000075757808 */ /* 0x000fe20004800000 */
[----:B-1----:R-:W-:Y:S01]  /*abe0*/  HMMA.16816.F32.BF16 R16, R8, R42, R24 ;  /* 0x0000002a0810723c */ /* 0x002fe20000041818 */
[----:B------:R-:W1:Y:S01]  /*abf0*/  LDSM.16.M88.4 R40, [R134+0x3800] ;  /* 0x003800008628783b */ /* 0x000e620000000200 */
[----:B------:R-:W-:Y:S01]  /*ac00*/  FMUL.FTZ R34, R34, c[0x0][0x2ec] ;  /* 0x0000bb0022227a20 */ /* 0x000fe20000410000 */
[----:B------:R-:W-:Y:S01]  /*ac10*/  MUFU.TANH R64, R32 ;  /* 0x0000002000407308 */ /* 0x000fe20000002400 */
[----:B------:R-:W-:Y:S01]  /*ac20*/  FMUL.FTZ R35, R35, c[0x0][0x2ec] ;  /* 0x0000bb0023237a20 */ /* 0x000fe20000410000 */
[----:B-----5:R-:W-:-:S02]  /*ac30*/  FSEL R95, R95, -INF , !P4 ;  /* 0xff8000005f5f7808 */ /* 0x020fc40006000000 */
[CC--:B------:R-:W-:Y:S01]  /*ac40*/  ISETP.GE.AND P3, PT, R6.reuse, R5.reuse, PT ;  /* 0x000000050600720c */ /* 0x0c0fe20003f66270 */
[----:B------:R-:W-:Y:S01]  /*ac50*/  HMMA.16816.F32.BF16 R24, R12, R58, RZ ;  /* 0x0000003a0c18723c */ /* 0x000fe200000418ff */
[-C--:B------:R-:W-:Y:S02]  /*ac60*/  ISETP.GE.AND P2, PT, R6, R2.reuse, PT ;  /* 0x000000020600720c */ /* 0x080fe40003f46270 */
[----:B------:R-:W-:Y:S01]  /*ac70*/  MUFU.TANH R63, R33 ;  /* 0x00000021003f7308 */ /* 0x000fe20000002400 */
[C---:B------:R-:W-:Y:S02]  /*ac80*/  ISETP.GE.AND P1, PT, R4.reuse, R5, PT ;  /* 0x000000050400720c */ /* 0x040fe40003f26270 */
[----:B------:R-:W-:Y:S02]  /*ac90*/  ISETP.GE.AND P4, PT, R4, R2, PT ;  /* 0x000000020400720c */ /* 0x000fe40003f86270 */
[----:B---3--:R-:W-:Y:S01]  /*aca0*/  HMMA.16816.F32.BF16 R28, R8, R36, R28 ;  /* 0x00000024081c723c */ /* 0x008fe2000004181c */
[----:B------:R-:W-:-:S02]  /*acb0*/  LOP3.LUT R6, R0, 0x11, R7, 0xfe, !PT ;  /* 0x0000001100067812 */ /* 0x000fc400078efe07 */
[----:B------:R-:W-:Y:S01]  /*acc0*/  MUFU.TANH R193, R34 ;  /* 0x0000002200c17308 */ /* 0x000fe20000002400 */
[----:B------:R-:W-:Y:S02]  /*acd0*/  LOP3.LUT R4, R0, 0x18, R7, 0xfe, !PT ;  /* 0x0000001800047812 */ /* 0x000fe400078efe07 */
[----:B------:R-:W-:Y:S02]  /*ace0*/  FSEL R113, R113, -INF , !P5 ;  /* 0xff80000071717808 */ /* 0x000fe40006800000 */
[----:B------:R-:W-:Y:S01]  /*acf0*/  FMUL.FTZ R16, R16, c[0x0][0x2ec] ;  /* 0x0000bb0010107a20 */ /* 0x000fe20000410000 */
[----:B------:R-:W-:Y:S01]  /*ad00*/  FSEL R114, R114, -INF , !P2 ;  /* 0xff80000072727808 */ /* 0x000fe20005000000 */
[----:B------:R-:W-:Y:S01]  /*ad10*/  FMUL.FTZ R17, R17, c[0x0][0x2ec] ;  /* 0x0000bb0011117a20 */ /* 0x000fe20000410000 */
[----:B------:R-:W-:Y:S01]  /*ad20*/  MUFU.TANH R194, R35 ;  /* 0x0000002300c27308 */ /* 0x000fe20000002400 */
[----:B------:R-:W-:Y:S01]  /*ad30*/  FMUL.FTZ R18, R18, c[0x0][0x2ec] ;  /* 0x0000bb0012127a20 */ /* 0x000fe20000410000 */
[----:B------:R-:W-:Y:S01]  /*ad40*/  FSEL R93, R93, -INF , !P1 ;  /* 0xff8000005d5d7808 */ /* 0x000fe20004800000 */
[----:B------:R-:W-:Y:S01]  /*ad50*/  FMUL.FTZ R19, R19, c[0x0][0x2ec] ;  /* 0x0000bb0013137a20 */ /* 0x000fe20000410000 */
[----:B------:R-:W-:-:S02]  /*ad60*/  ISETP.GE.AND P5, PT, R6, R5, PT ;  /* 0x000000050600720c */ /* 0x000fc40003fa6270 */
[C---:B------:R-:W-:Y:S02]  /*ad70*/  ISETP.GE.AND P2, PT, R4.reuse, R5, PT ;  /* 0x000000050400720c */ /* 0x040fe40003f46270 */
[----:B------:R-:W-:Y:S01]  /*ad80*/  MUFU.TANH R62, R16 ;  /* 0x00000010003e7308 */ /* 0x000fe20000002400 */
[----:B------:R-:W-:Y:S02]  /*ad90*/  ISETP.GE.AND P1, PT, R4, R2, PT ;  /* 0x000000020400720c */ /* 0x000fe40003f26270 */
[----:B------:R-:W-:Y:S02]  /*ada0*/  LOP3.LUT R4, R0, 0x19, R7, 0xfe, !PT ;  /* 0x0000001900047812 */ /* 0x000fe400078efe07 */
[----:B------:R-:W-:Y:S01]  /*adb0*/  FMUL.FTZ R28, R28, c[0x0][0x2ec] ;  /* 0x0000bb001c1c7a20 */ /* 0x000fe20000410000 */
[----:B------:R-:W-:Y:S01]  /*adc0*/  FSEL R90, R90, -INF , !P3 ;  /* 0xff8000005a5a7808 */ /* 0x000fe20005800000 */
[----:B------:R-:W-:Y:S01]  /*add0*/  FMUL.FTZ R29, R29, c[0x0][0x2ec] ;  /* 0x0000bb001d1d7a20 */ /* 0x000fe20000410000 */
[----:B------:R-:W-:Y:S01]  /*ade0*/  MUFU.TANH R66, R17 ;  /* 0x0000001100427308 */ /* 0x000fe20000002400 */
[----:B------:R-:W-:Y:S01]  /*adf0*/  FMUL.FTZ R30, R30, c[0x0][0x2ec] ;  /* 0x0000bb001e1e7a20 */ /* 0x000fe20000410000 */
[----:B------:R-:W-:Y:S01]  /*ae00*/  FSEL R116, R116, -INF , !P4 ;  /* 0xff80000074747808 */ /* 0x000fe20006000000 */
[----:B------:R-:W-:Y:S01]  /*ae10*/  FMUL.FTZ R31, R31, c[0x0][0x2ec] ;  /* 0x0000bb001f1f7a20 */ /* 0x000fe20000410000 */
[----:B------:R-:W-:-:S02]  /*ae20*/  FSEL R92, R92, -INF , !P5 ;  /* 0xff8000005c5c7808 */ /* 0x000fc40006800000 */
[-C--:B------:R-:W-:Y:S02]  /*ae30*/  ISETP.GE.AND P3, PT, R6, R2.reuse, PT ;  /* 0x000000020600720c */ /* 0x080fe40003f66270 */
[----:B------:R-:W3:Y:S01]  /*ae40*/  MUFU.TANH R190, R18 ;  /* 0x0000001200be7308 */ /* 0x000ee20000002400 */
[C---:B------:R-:W-:Y:S02]  /*ae50*/  ISETP.GE.AND P4, PT, R4.reuse, R5, PT ;  /* 0x000000050400720c */ /* 0x040fe40003f86270 */
[----:B------:R-:W-:Y:S02]  /*ae60*/  ISETP.GE.AND P5, PT, R4, R2, PT ;  /* 0x000000020400720c */ /* 0x000fe40003fa6270 */
[----:B------:R-:W-:Y:S02]  /*ae70*/  LOP3.LUT R4, R0, 0x20, R7, 0xfe, !PT ;  /* 0x0000002000047812 */ /* 0x000fe400078efe07 */
[----:B------:R-:W-:Y:S01]  /*ae80*/  FSEL R119, R119, -INF , !P3 ;  /* 0xff80000077777808 */ /* 0x000fe20005800000 */
[----:B------:R5:W1:Y:S01]  /*ae90*/  MUFU.TANH R191, R19 ;  /* 0x0000001300bf7308 */ /* 0x000a620000002400 */
[----:B------:R-:W-:-:S02]  /*aea0*/  FSEL R91, R91, -INF , !P2 ;  /* 0xff8000005b5b7808 */ /* 0x000fc40005000000 */
[CC--:B------:R-:W-:Y:S02]  /*aeb0*/  ISETP.GE.AND P3, PT, R4.reuse, R5.reuse, PT ;  /* 0x000000050400720c */ /* 0x0c0fe40003f66270 */
[----:B------:R-:W-:Y:S02]  /*aec0*/  ISETP.GE.AND P2, PT, R4, R2, PT ;  /* 0x000000020400720c */ /* 0x000fe40003f46270 */
[----:B------:R-:W-:Y:S01]  /*aed0*/  LOP3.LUT R4, R0, 0x21, R7, 0xfe, !PT ;  /* 0x0000002100047812 */ /* 0x000fe200078efe07 */
[----:B------:R-:W-:Y:S01]  /*aee0*/  MUFU.TANH R59, R28 ;  /* 0x0000001c003b7308 */ /* 0x000fe20000002400 */
[----:B------:R-:W-:Y:S02]  /*aef0*/  FSEL R120, R120, -INF , !P1 ;  /* 0xff80000078787808 */ /* 0x000fe40004800000 */
[----:B------:R-:W-:Y:S02]  /*af00*/  FSEL R89, R89, -INF , !P4 ;  /* 0xff80000059597808 */ /* 0x000fe40006000000 */
[----:B------:R-:W-:-:S02]  /*af10*/  ISETP.GE.AND P1, PT, R4, R5, PT ;  /* 0x000000050400720c */ /* 0x000fc40003f26270 */
[----:B------:R-:W-:Y:S01]  /*af20*/  ISETP.GE.AND P4, PT, R4, R2, PT ;  /* 0x000000020400720c */ /* 0x000fe20003f86270 */
[----:B-----5:R-:W-:Y:S01]  /*af30*/  HMMA.16816.F32.BF16 R16, R8, R50, R24 ;  /* 0x000000320810723c */ /* 0x020fe20000041818 */
[----:B------:R-:W5:Y:S01]  /*af40*/  LDSM.16.M88.4 R48, [R173] ;  /* 0x00000000ad30783b */ /* 0x000f620000000200 */
[----:B------:R-:W-:Y:S01]  /*af50*/  MUFU.TANH R58, R29 ;  /* 0x0000001d003a7308 */ /* 0x000fe20000002400 */
[C-C-:B------:R-:W-:Y:S02]  /*af60*/  LOP3.LUT R6, R0.reuse, 0x28, R7.reuse, 0xfe, !PT ;  /* 0x0000002800067812 */ /* 0x140fe400078efe07 */
[----:B------:R-:W-:Y:S02]  /*af70*/  LOP3.LUT R4, R0, 0x29, R7, 0xfe, !PT ;  /* 0x0000002900047812 */ /* 0x000fe400078efe07 */
[----:B------:R-:W-:Y:S01]  /*af80*/  FSEL R122, R122, -INF , !P5 ;  /* 0xff8000007a7a7808 */ /* 0x000fe20006800000 */
[----:B------:R-:W-:Y:S01]  /*af90*/  HMMA.16816.F32.BF16 R24, R12, R54, RZ ;  /* 0x000000360c18723c */ /* 0x000fe200000418ff */
[----:B------:R-:W-:Y:S01]  /*afa0*/  LDSM.16.M88.4 R52, [R172] ;  /* 0x00000000ac34783b */ /* 0x000fe20000000200 */
[----:B------:R-:W-:Y:S01]  /*afb0*/  MUFU.TANH R47, R30 ;  /* 0x0000001e002f7308 */ /* 0x000fe20000002400 */
[----:B------:R-:W-:-:S02]  /*afc0*/  FSEL R85, R85, -INF , !P3 ;  /* 0xff80000055557808 */ /* 0x000fc40005800000 */
[----:B------:R-:W-:Y:S02]  /*afd0*/  FSEL R124, R124, -INF , !P2 ;  /* 0xff8000007c7c7808 */ /* 0x000fe40005000000 */
[----:B------:R-:W-:Y:S02]  /*afe0*/  FSEL R87, R87, -INF , !P1 ;  /* 0xff80000057577808 */ /* 0x000fe40004800000 */
[CC--:B------:R-:W-:Y:S01]  /*aff0*/  ISETP.GE.AND P5, PT, R6.reuse, R5.reuse, PT ;  /* 0x000000050600720c */ /* 0x0c0fe20003fa6270 */
[----:B------:R-:W-:Y:S01]  /*b000*/  MUFU.TANH R161, R31 ;  /* 0x0000001f00a17308 */ /* 0x000fe20000002400 */
[-C--:B------:R-:W-:Y:S02]  /*b010*/  ISETP.GE.AND P3, PT, R6, R2.reuse, PT ;  /* 0x000000020600720c */ /* 0x080fe40003f66270 */
[C---:B------:R-:W-:Y:S02]  /*b020*/  ISETP.GE.AND P2, PT, R4.reuse, R5, PT ;  /* 0x000000050400720c */ /* 0x040fe40003f46270 */
[----:B------:R-:W-:Y:S01]  /*b030*/  ISETP.GE.AND P1, PT, R4, R2, PT ;  /* 0x000000020400720c */ /* 0x000fe20003f26270 */
[----:B------:R-:W-:Y:S01]  /*b040*/  FMUL.FTZ R16, R16, c[0x0][0x2ec] ;  /* 0x0000bb0010107a20 */ /* 0x000fe20000410000 */
[C-C-:B------:R-:W-:Y:S01]  /*b050*/  LOP3.LUT R6, R0.reuse, 0x30, R7.reuse, 0xfe, !PT ;  /* 0x0000003000067812 */ /* 0x140fe200078efe07 */
[----:B------:R-:W-:Y:S01]  /*b060*/  FMUL.FTZ R17, R17, c[0x0][0x2ec] ;  /* 0x0000bb0011117a20 */ /* 0x000fe20000410000 */
[----:B------:R-:W-:Y:S01]  /*b070*/  LOP3.LUT R4, R0, 0x31, R7, 0xfe, !PT ;  /* 0x0000003100047812 */ /* 0x000fe200078efe07 */
[----:B------:R-:W-:Y:S01]  /*b080*/  FMUL.FTZ R18, R18, c[0x0][0x2ec] ;  /* 0x0000bb0012127a20 */ /* 0x000fe20000410000 */
[----:B------:R-:W1:Y:S01]  /*b090*/  MUFU.TANH R61, R16 ;  /* 0x00000010003d7308 */ /* 0x000e620000002400 */
[----:B------:R-:W-:Y:S01]  /*b0a0*/  FMUL.FTZ R19, R19, c[0x0][0x2ec] ;  /* 0x0000bb0013137a20 */ /* 0x000fe20000410000 */
[----:B------:R-:W-:Y:S01]  /*b0b0*/  FSEL R126, R126, -INF , !P4 ;  /* 0xff8000007e7e7808 */ /* 0x000fe20006000000 */
[----:B------:R-:W-:Y:S01]  /*b0c0*/  HMMA.16816.F32.BF16 R32, R8, R38, R24 ;  /* 0x000000260820723c */ /* 0x000fe20000041818 */
[----:B------:R-:W2:Y:S01]  /*b0d0*/  LDSM.16.M88.4 R36, [R134+0x3c00] ;  /* 0x003c00008624783b */ /* 0x000ea20000000200 */
[----:B------:R-:W-:-:S02]  /*b0e0*/  FSEL R86, R86, -INF , !P5 ;  /* 0xff80000056567808 */ /* 0x000fc40006800000 */
[----:B------:R-:W-:Y:S01]  /*b0f0*/  FSEL R128, R128, -INF , !P3 ;  /* 0xff80000080807808 */ /* 0x000fe20005800000 */
[----:B------:R-:W-:Y:S01]  /*b100*/  MUFU.TANH R60, R17 ;  /* 0x00000011003c7308 */ /* 0x000fe20000002400 */
[----:B------:R-:W-:Y:S02]  /*b110*/  FSEL R88, R88, -INF , !P2 ;  /* 0xff80000058587808 */ /* 0x000fe40005000000 */
[CC--:B------:R-:W-:Y:S02]  /*b120*/  ISETP.GE.AND P4, PT, R6.reuse, R5.reuse, PT ;  /* 0x000000050600720c */ /* 0x0c0fe40003f86270 */
[-C--:B------:R-:W-:Y:S02]  /*b130*/  ISETP.GE.AND P5, PT, R6, R2.reuse, PT ;  /* 0x000000020600720c */ /* 0x080fe40003fa6270 */
[C---:B------:R-:W-:Y:S01]  /*b140*/  ISETP.GE.AND P3, PT, R4.reuse, R5, PT ;  /* 0x000000050400720c */ /* 0x040fe20003f66270 */
[----:B------:R-:W1:Y:S01]  /*b150*/  MUFU.TANH R195, R18 ;  /* 0x0000001200c37308 */ /* 0x000e620000002400 */
[----:B------:R-:W-:-:S02]  /*b160*/  ISETP.GE.AND P2, PT, R4, R2, PT ;  /* 0x000000020400720c */ /* 0x000fc40003f46270 */
[C-C-:B------:R-:W-:Y:S02]  /*b170*/  LOP3.LUT R6, R0.reuse, 0x38, R7.reuse, 0xfe, !PT ;  /* 0x0000003800067812 */ /* 0x140fe400078efe07 */
[----:B------:R-:W-:Y:S02]  /*b180*/  LOP3.LUT R4, R0, 0x39, R7, 0xfe, !PT ;  /* 0x0000003900047812 */ /* 0x000fe400078efe07 */
[----:B------:R-:W-:Y:S01]  /*b190*/  FSEL R127, R127, -INF , !P1 ;  /* 0xff8000007f7f7808 */ /* 0x000fe20004800000 */
[----:B------:R1:W1:Y:S01]  /*b1a0*/  MUFU.TANH R196, R19 ;  /* 0x0000001300c47308 */ /* 0x0002620000002400 */
[----:B------:R-:W-:Y:S02]  /*b1b0*/  FSEL R129, R129, -INF , !P5 ;  /* 0xff80000081817808 */ /* 0x000fe40006800000 */
[----:B------:R-:W-:Y:S01]  /*b1c0*/  FMUL.FTZ R32, R32, c[0x0][0x2ec] ;  /* 0x0000bb0020207a20 */ /* 0x000fe20000410000 */
[----:B------:R-:W-:Y:S01]  /*b1d0*/  FSEL R84, R84, -INF , !P3 ;  /* 0xff80000054547808 */ /* 0x000fe20005800000 */
[----:B------:R-:W-:Y:S01]  /*b1e0*/  FMUL.FTZ R33, R33, c[0x0][0x2ec] ;  /* 0x0000bb0021217a20 */ /* 0x000fe20000410000 */
[-C--:B------:R-:W-:Y:S01]  /*b1f0*/  ISETP.GE.AND P1, PT, R6, R5.reuse, PT ;  /* 0x000000050600720c */ /* 0x080fe20003f26270 */
[----:B------:R-:W-:Y:S01]  /*b200*/  FMUL.FTZ R34, R34, c[0x0][0x2ec] ;  /* 0x0000bb0022227a20 */ /* 0x000fe20000410000 */
[----:B------:R-:W2:Y:S01]  /*b210*/  MUFU.TANH R57, R32 ;  /* 0x0000002000397308 */ /* 0x000ea20000002400 */
[----:B------:R-:W-:Y:S01]  /*b220*/  FMUL.FTZ R35, R35, c[0x0][0x2ec] ;  /* 0x0000bb0023237a20 */ /* 0x000fe20000410000 */
[----:B------:R-:W-:-:S02]  /*b230*/  ISETP.GE.AND P5, PT, R4, R5, PT ;  /* 0x000000050400720c */ /* 0x000fc40003fa6270 */
[-C--:B------:R-:W-:Y:S02]  /*b240*/  ISETP.GE.AND P3, PT, R4, R2.reuse, PT ;  /* 0x000000020400720c */ /* 0x080fe40003f66270 */
[----:B------:R-:W-:Y:S01]  /*b250*/  LOP3.LUT R4, R0, 0x40, R7, 0xfe, !PT ;  /* 0x0000004000047812 */ /* 0x000fe200078efe07 */
[----:B-1----:R-:W-:Y:S01]  /*b260*/  HMMA.16816.F32.BF16 R16, R12, R40, RZ ;  /* 0x000000280c10723c */ /* 0x002fe200000418ff */
[----:B------:R-:W1:Y:S01]  /*b270*/  MUFU.TANH R192, R33 ;  /* 0x0000002100c07308 */ /* 0x000e620000002400 */
[----:B------:R-:W-:Y:S02]  /*b280*/  FSEL R81, R81, -INF , !P4 ;  /* 0xff80000051517808 */ /* 0x000fe40006000000 */
[----:B------:R-:W-:Y:S02]  /*b290*/  FSEL R131, R131, -INF , !P2 ;  /* 0xff80000083837808 */ /* 0x000fe40005000000 */
[----:B------:R-:W-:Y:S02]  /*b2a0*/  FSEL R83, R83, -INF , !P1 ;  /* 0xff80000053537808 */ /* 0x000fe40004800000 */
[----:B------:R-:W-:Y:S01]  /*b2b0*/  ISETP.GE.AND P4, PT, R6, R2, PT ;  /* 0x000000020600720c */ /* 0x000fe20003f86270 */
[----:B------:R-:W1:Y:S01]  /*b2c0*/  MUFU.TANH R23, R34 ;  /* 0x0000002200177308 */ /* 0x000e620000002400 */
[----:B------:R-:W-:-:S02]  /*b2d0*/  ISETP.GE.AND P2, PT, R4, R5, PT ;  /* 0x000000050400720c */ /* 0x000fc40003f46270 */
[-C--:B------:R-:W-:Y:S02]  /*b2e0*/  ISETP.GE.AND P1, PT, R4, R2.reuse, PT ;  /* 0x000000020400720c */ /* 0x080fe40003f26270 */
[----:B------:R-:W-:Y:S02]  /*b2f0*/  LOP3.LUT R4, R0, 0x41, R7, 0xfe, !PT ;  /* 0x0000004100047812 */ /* 0x000fe400078efe07 */
[----:B------:R-:W-:Y:S01]  /*b300*/  FSEL R132, R132, -INF , !P4 ;  /* 0xff80000084847808 */ /* 0x000fe20006000000 */
[----:B------:R1:W-:Y:S01]  /*b310*/  MUFU.TANH R160, R35 ;  /* 0x0000002300a07308 */ /* 0x0003e20000002400 */
[----:B------:R-:W-:Y:S02]  /*b320*/  FSEL R82, R82, -INF , !P5 ;  /* 0xff80000052527808 */ /* 0x000fe40006800000 */
[C---:B------:R-:W-:Y:S02]  /*b330*/  ISETP.GE.AND P4, PT, R4.reuse, R5, PT ;  /* 0x000000050400720c */ /* 0x040fe40003f86270 */
[----:B------:R-:W-:-:S02]  /*b340*/  ISETP.GE.AND P5, PT, R4, R2, PT ;  /* 0x000000020400720c */ /* 0x000fc40003fa6270 */
[----:B-----5:R-:W-:Y:S01]  /*b350*/  HMMA.16816.F32.BF16 R24, R8, R48, R16 ;  /* 0x000000300818723c */ /* 0x020fe20000041810 */
[----:B------:R-:W-:Y:S02]  /*b360*/  LOP3.LUT R4, R0, 0x48, R7, 0xfe, !PT ;  /* 0x0000004800047812 */ /* 0x000fe400078efe07 */
[----:B------:R-:W-:Y:S02]  /*b370*/  FSEL R130, R130, -INF , !P3 ;  /* 0xff80000082827808 */ /* 0x000fe40005800000 */
[----:B------:R-:W-:Y:S02]  /*b380*/  FSEL R80, R80, -INF , !P2 ;  /* 0xff80000050507808 */ /* 0x000fe40005000000 */
[C---:B------:R-:W-:Y:S01]  /*b390*/  ISETP.GE.AND P3, PT, R4.reuse, R5, PT ;  /* 0x000000050400720c */ /* 0x040fe20003f66270 */
[----:B------:R-:W-:Y:S01]  /*b3a0*/  HMMA.16816.F32.BF16 R16, R12, R42, RZ ;  /* 0x0000002a0c10723c */ /* 0x000fe200000418ff */
[----:B------:R-:W5:Y:S01]  /*b3b0*/  LDSM.16.M88.4 R40, [R134+0x4000] ;  /* 0x004000008628783b */ /* 0x000f620000000200 */
[----:B------:R-:W-:-:S02]  /*b3c0*/  ISETP.GE.AND P2, PT, R4, R2, PT ;  /* 0x000000020400720c */ /* 0x000fc40003f46270 */
[C-C-:B------:R-:W-:Y:S01]  /*b3d0*/  LOP3.LUT R6, R0.reuse, 0x49, R7.reuse, 0xfe, !PT ;  /* 0x0000004900067812 */ /* 0x140fe200078efe07 */
[----:B-1----:R-:W1:Y:S01]  /*b3e0*/  LDSM.16.M88.4 R32, [R171] ;  /* 0x00000000ab20783b */ /* 0x002e620000000200 */
[----:B------:R-:W-:Y:S02]  /*b3f0*/  LOP3.LUT R4, R0, 0x50, R7, 0xfe, !PT ;  /* 0x0000005000047812 */ /* 0x000fe400078efe07 */
[----:B------:R-:W-:Y:S02]  /*b400*/  FSEL R133, R133, -INF , !P1 ;  /* 0xff80000085857808 */ /* 0x000fe40004800000 */
[----:B------:R-:W-:Y:S02]  /*b410*/  FSEL R76, R76, -INF , !P4 ;  /* 0xff8000004c4c7808 */ /* 0x000fe40006000000 */
[----:B------:R-:W-:Y:S02]  /*b420*/  FSEL R152, R152, -INF , !P5 ;  /* 0xff80000098987808 */ /* 0x000fe40006800000 */
[----:B------:R-:W-:-:S02]  /*b430*/  FSEL R78, R78, -INF , !P3 ;  /* 0xff8000004e4e7808 */ /* 0x000fc40005800000 */
[----:B------:R-:W-:Y:S01]  /*b440*/  FMUL.FTZ R24, R24, c[0x0][0x2ec] ;  /* 0x0000bb0018187a20 */ /* 0x000fe20000410000 */
[CC--:B------:R-:W-:Y:S01]  /*b450*/  ISETP.GE.AND P1, PT, R6.reuse, R5.reuse, PT ;  /* 0x000000050600720c */ /* 0x0c0fe20003f26270 */
[----:B------:R-:W-:Y:S01]  /*b460*/  FMUL.FTZ R25, R25, c[0x0][0x2ec] ;  /* 0x0000bb0019197a20 */ /* 0x000fe20000410000 */
[-C--:B------:R-:W-:Y:S01]  /*b470*/  ISETP.GE.AND P4, PT, R6, R2.reuse, PT ;  /* 0x000000020600720c */ /* 0x080fe20003f86270 */
[----:B------:R-:W-:Y:S01]  /*b480*/  FMUL.FTZ R26, R26, c[0x0][0x2ec] ;  /* 0x0000bb001a1a7a20 */ /* 0x000fe20000410000 */
[----:B------:R-:W1:Y:S01]  /*b490*/  MUFU.TANH R22, R24 ;  /* 0x0000001800167308 */ /* 0x000e620000002400 */
[----:B------:R-:W-:Y:S01]  /*b4a0*/  FMUL.FTZ R27, R27, c[0x0][0x2ec] ;  /* 0x0000bb001b1b7a20 */ /* 0x000fe20000410000 */
[C---:B------:R-:W-:Y:S01]  /*b4b0*/  ISETP.GE.AND P5, PT, R4.reuse, R5, PT ;  /* 0x000000050400720c */ /* 0x040fe20003fa6270 */
[----:B------:R-:W-:Y:S01]  /*b4c0*/  HMMA.16816.F32.BF16 R28, R8, R50, R16 ;  /* 0x00000032081c723c */ /* 0x000fe20000041810 */
[----:B------:R-:W-:Y:S01]  /*b4d0*/  LDSM.16.M88.4 R48, [R170] ;  /* 0x00000000aa30783b */ /* 0x000fe20000000200 */
[----:B------:R-:W-:-:S02]  /*b4e0*/  ISETP.GE.AND P3, PT, R4, R2, PT ;  /* 0x000000020400720c */ /* 0x000fc40003f66270 */
[C-C-:B------:R-:W-:Y:S01]  /*b4f0*/  LOP3.LUT R6, R0.reuse, 0x51, R7.reuse, 0xfe, !PT ;  /* 0x0000005100067812 */ /* 0x140fe200078efe07 */
[----:B------:R-:W-:Y:S01]  /*b500*/  MUFU.TANH R125, R25 ;  /* 0x00000019007d7308 */ /* 0x000fe20000002400 */
[----:B------:R-:W-:Y:S02]  /*b510*/  LOP3.LUT R4, R0, 0x58, R7, 0xfe, !PT ;  /* 0x0000005800047812 */ /* 0x000fe400078efe07 */
[----:B--2---:R-:W-:Y:S01]  /*b520*/  HMMA.16816.F32.BF16 R16, R12, R36, RZ ;  /* 0x000000240c10723c */ /* 0x004fe200000418ff */
[----:B------:R-:W-:Y:S02]  /*b530*/  FSEL R153, R153, -INF , !P2 ;  /* 0xff80000099997808 */ /* 0x000fe40005000000 */
[----:B------:R-:W-:Y:S02]  /*b540*/  FSEL R77, R77, -INF , !P1 ;  /* 0xff8000004d4d7808 */ /* 0x000fe40004800000 */
[----:B------:R-:W2:Y:S01]  /*b550*/  MUFU.TANH R21, R26 ;  /* 0x0000001a00157308 */ /* 0x000ea20000002400 */
[----:B------:R-:W-:-:S02]  /*b560*/  FSEL R155, R155, -INF , !P4 ;  /* 0xff8000009b9b7808 */ /* 0x000fc40006000000 */
[----:B------:R-:W-:Y:S02]  /*b570*/  FSEL R79, R79, -INF , !P5 ;  /* 0xff8000004f4f7808 */ /* 0x000fe40006800000 */
[CC--:B------:R-:W-:Y:S02]  /*b580*/  ISETP.GE.AND P2, PT, R6.reuse, R5.reuse, PT ;  /* 0x000000050600720c */ /* 0x0c0fe40003f46270 */
[-C--:B------:R-:W-:Y:S01]  /*b590*/  ISETP.GE.AND P1, PT, R6, R2.reuse, PT ;  /* 0x000000020600720c */ /* 0x080fe20003f26270 */
[----:B------:R1:W1:Y:S01]  /*b5a0*/  MUFU.TANH R123, R27 ;  /* 0x0000001b007b7308 */ /* 0x0002620000002400 */
[----:B------:R-:W-:Y:S02]  /*b5b0*/  ISETP.GE.AND P4, PT, R4, R5, PT ;  /* 0x000000050400720c */ /* 0x000fe40003f86270 */
[----:B------:R-:W-:Y:S01]  /*b5c0*/  FMUL.FTZ R28, R28, c[0x0][0x2ec] ;  /* 0x0000bb001c1c7a20 */ /* 0x000fe20000410000 */
[----:B------:R-:W-:Y:S01]  /*b5d0*/  ISETP.GE.AND P5, PT, R4, R2, PT ;  /* 0x000000020400720c */ /* 0x000fe20003fa6270 */
[----:B------:R-:W-:Y:S01]  /*b5e0*/  FMUL.FTZ R29, R29, c[0x0][0x2ec] ;  /* 0x0000bb001d1d7a20 */ /* 0x000fe20000410000 */
[--C-:B------:R-:W-:Y:S01]  /*b5f0*/  LOP3.LUT R6, R0, 0x59, R7.reuse, 0xfe, !PT ;  /* 0x0000005900067812 */ /* 0x100fe200078efe07 */
[----:B------:R-:W-:Y:S01]  /*b600*/  FMUL.FTZ R30, R30, c[0x0][0x2ec] ;  /* 0x0000bb001e1e7a20 */ /* 0x000fe20000410000 */
[----:B------:R-:W2:Y:S01]  /*b610*/  MUFU.TANH R115, R28 ;  /* 0x0000001c00737308 */ /* 0x000ea20000002400 */
[----:B------:R-:W-:Y:S01]  /*b620*/  FMUL.FTZ R31, R31, c[0x0][0x2ec] ;  /* 0x0000bb001f1f7a20 */ /* 0x000fe20000410000 */
[----:B------:R-:W-:-:S02]  /*b630*/  LOP3.LUT R4, R0, 0x60, R7, 0xfe, !PT ;  /* 0x0000006000047812 */ /* 0x000fc400078efe07 */
[----:B------:R-:W-:Y:S02]  /*b640*/  FSEL R154, R154, -INF , !P3 ;  /* 0xff8000009a9a7808 */ /* 0x000fe40005800000 */
[----:B------:R-:W-:Y:S01]  /*b650*/  FSEL R156, R156, -INF , !P1 ;  /* 0xff8000009c9c7808 */ /* 0x000fe20004800000 */
[----:B-1----:R-:W-:Y:S01]  /*b660*/  HMMA.16816.F32.BF16 R24, R8, R52, R16 ;  /* 0x000000340818723c */ /* 0x002fe20000041810 */
[----:B------:R-:W-:Y:S01]  /*b670*/  MUFU.TANH R121, R29 ;  /* 0x0000001d00797308 */ /* 0x000fe20000002400 */
[----:B------:R-:W-:Y:S02]  /*b680*/  FSEL R75, R75, -INF , !P4 ;  /* 0xff8000004b4b7808 */ /* 0x000fe40006000000 */
[-C--:B------:R-:W-:Y:S02]  /*b690*/  ISETP.GE.AND P3, PT, R6, R5.reuse, PT ;  /* 0x000000050600720c */ /* 0x080fe40003f66270 */
[C---:B------:R-:W-:Y:S02]  /*b6a0*/  ISETP.GE.AND P1, PT, R4.reuse, R5, PT ;  /* 0x000000050400720c */ /* 0x040fe40003f26270 */
[----:B------:R-:W-:Y:S01]  /*b6b0*/  HMMA.16816.F32.BF16 R16, R12, R38, RZ ;  /* 0x000000260c10723c */ /* 0x000fe200000418ff */
[----:B------:R-:W1:Y:S01]  /*b6c0*/  MUFU.TANH R112, R30 ;  /* 0x0000001e00707308 */ /* 0x000e620000002400 */
[----:B------:R-:W1:Y:S01]  /*b6d0*/  LDSM.16.M88.4 R36, [R134+0x4400] ;  /* 0x004400008624783b */ /* 0x000e620000000200 */
[----:B------:R-:W-:-:S02]  /*b6e0*/  ISETP.GE.AND P4, PT, R4, R2, PT ;  /* 0x000000020400720c */ /* 0x000fc40003f86270 */
[--C-:B------:R-:W-:Y:S02]  /*b6f0*/  LOP3.LUT R4, R0, 0x61, R7.reuse, 0xfe, !PT ;  /* 0x0000006100047812 */ /* 0x100fe400078efe07 */
[----:B------:R-:W-:Y:S02]  /*b700*/  FSEL R72, R72, -INF , !P2 ;  /* 0xff80000048487808 */ /* 0x000fe40005000000 */
[----:B------:R2:W1:Y:S01]  /*b710*/  MUFU.TANH R118, R31 ;  /* 0x0000001f00767308 */ /* 0x0004620000002400 */
[----:B------:R-:W-:Y:S02]  /*b720*/  FSEL R157, R157, -INF , !P5 ;  /* 0xff8000009d9d7808 */ /* 0x000fe40006800000 */
[----:B------:R-:W-:Y:S02]  /*b730*/  FSEL R74, R74, -INF , !P3 ;  /* 0xff8000004a4a7808 */ /* 0x000fe40005800000 */
[-C--:B------:R-:W-:Y:S02]  /*b740*/  ISETP.GE.AND P2, PT, R6, R2.reuse, PT ;  /* 0x000000020600720c */ /* 0x080fe40003f46270 */
[----:B------:R-:W-:Y:S01]  /*b750*/  FMUL.FTZ R24, R24, c[0x0][0x2ec] ;  /* 0x0000bb0018187a20 */ /* 0x000fe20000410000 */
[C---:B------:R-:W-:Y:S01]  /*b760*/  ISETP.GE.AND P5, PT, R4.reuse, R5, PT ;  /* 0x000000050400720c */ /* 0x040fe20003fa6270 */
[----:B------:R-:W-:Y:S01]  /*b770*/  FMUL.FTZ R25, R25, c[0x0][0x2ec] ;  /* 0x0000bb0019197a20 */ /* 0x000fe20000410000 */
[----:B------:R-:W-:Y:S01]  /*b780*/  ISETP.GE.AND P3, PT, R4, R2, PT ;  /* 0x000000020400720c */ /* 0x000fe20003f66270 */
[----:B------:R-:W-:Y:S01]  /*b790*/  FMUL.FTZ R26, R26, c[0x0][0x2ec] ;  /* 0x0000bb001a1a7a20 */ /* 0x000fe20000410000 */
[----:B------:R-:W1:Y:S01]  /*b7a0*/  MUFU.TANH R110, R24 ;  /* 0x00000018006e7308 */ /* 0x000e620000002400 */
[----:B------:R-:W-:Y:S01]  /*b7b0*/  FMUL.FTZ R27, R27, c[0x0][0x2ec] ;  /* 0x0000bb001b1b7a20 */ /* 0x000fe20000410000 */
[----:B------:R-:W-:Y:S01]  /*b7c0*/  LOP3.LUT R4, R0, 0x68, R7, 0xfe, !PT ;  /* 0x0000006800047812 */ /* 0x000fe200078efe07 */
[----:B--2---:R-:W-:Y:S01]  /*b7d0*/  HMMA.16816.F32.BF16 R28, R8, R54, R16 ;  /* 0x00000036081c723c */ /* 0x004fe20000041810 */
[----:B------:R-:W-:-:S02]  /*b7e0*/  FSEL R158, R158, -INF , !P2 ;  /* 0xff8000009e9e7808 */ /* 0x000fc40005000000 */
[----:B------:R-:W-:Y:S02]  /*b7f0*/  FSEL R73, R73, -INF , !P1 ;  /* 0xff80000049497808 */ /* 0x000fe40004800000 */
[----:B------:R-:W-:Y:S01]  /*b800*/  MUFU.TANH R109, R25 ;  /* 0x00000019006d7308 */ /* 0x000fe20000002400 */
[C---:B------:R-:W-:Y:S02]  /*b810*/  ISETP.GE.AND P2, PT, R4.reuse, R5, PT ;  /* 0x000000050400720c */ /* 0x040fe40003f46270 */
[----:B------:R-:W-:Y:S01]  /*b820*/  ISETP.GE.AND P1, PT, R4, R2, PT ;  /* 0x000000020400720c */ /* 0x000fe20003f26270 */
[----:B-----5:R-:W-:Y:S01]  /*b830*/  HMMA.16816.F32.BF16 R16, R12, R40, RZ ;  /* 0x000000280c10723c */ /* 0x020fe200000418ff */
[----:B------:R-:W-:Y:S02]  /*b840*/  LOP3.LUT R4, R0, 0x69, R7, 0xfe, !PT ;  /* 0x0000006900047812 */ /* 0x000fe400078efe07 */
[----:B------:R-:W-:Y:S01]  /*b850*/  FSEL R159, R159, -INF , !P4 ;  /* 0xff8000009f9f7808 */ /* 0x000fe20006000000 */
[----:B------:R-:W2:Y:S01]  /*b860*/  MUFU.TANH R107, R26 ;  /* 0x0000001a006b7308 */ /* 0x000ea20000002400 */
[----:B------:R-:W-:-:S02]  /*b870*/  FSEL R71, R71, -INF , !P5 ;  /* 0xff80000047477808 */ /* 0x000fc40006800000 */
[C---:B------:R-:W-:Y:S02]  /*b880*/  ISETP.GE.AND P4, PT, R4.reuse, R5, PT ;  /* 0x000000050400720c */ /* 0x040fe40003f86270 */
[----:B------:R-:W-:Y:S02]  /*b890*/  ISETP.GE.AND P5, PT, R4, R2, PT ;  /* 0x000000020400720c */ /* 0x000fe40003fa6270 */
[C-C-:B------:R-:W-:Y:S01]  /*b8a0*/  LOP3.LUT R6, R0.reuse, 0x70, R7.reuse, 0xfe, !PT ;  /* 0x0000007000067812 */ /* 0x140fe200078efe07 */
[----:B------:R5:W1:Y:S01]  /*b8b0*/  MUFU.TANH R108, R27 ;  /* 0x0000001b006c7308 */ /* 0x000a620000002400 */
[----:B------:R-:W-:Y:S02]  /*b8c0*/  LOP3.LUT R4, R0, 0x71, R7, 0xfe, !PT ;  /* 0x0000007100047812 */ /* 0x000fe400078efe07 */
[----:B------:R-:W-:Y:S01]  /*b8d0*/  FSEL R162, R162, -INF , !P3 ;  /* 0xff800000a2a27808 */ /* 0x000fe20005800000 */
[----:B------:R-:W-:Y:S01]  /*b8e0*/  FMUL.FTZ R28, R28, c[0x0][0x2ec] ;  /* 0x0000bb001c1c7a20 */ /* 0x000fe20000410000 */
[----:B------:R-:W-:Y:S01]  /*b8f0*/  FSEL R67, R67, -INF , !P2 ;  /* 0xff80000043437808 */ /* 0x000fe20005000000 */
[----:B------:R-:W-:Y:S01]  /*b900*/  FMUL.FTZ R29, R29, c[0x0][0x2ec] ;  /* 0x0000bb001d1d7a20 */ /* 0x000fe20000410000 */
[----:B------:R-:W-:Y:S01]  /*b910*/  FSEL R163, R163, -INF , !P1 ;  /* 0xff800000a3a37808 */ /* 0x000fe20004800000 */
[----:B------:R-:W-:Y:S01]  /*b920*/  FMUL.FTZ R30, R30, c[0x0][0x2ec] ;  /* 0x0000bb001e1e7a20 */ /* 0x000fe20000410000 */
[----:B------:R-:W-:Y:S01]  /*b930*/  MUFU.TANH R106, R28 ;  /* 0x0000001c006a7308 */ /* 0x000fe20000002400 */
[----:B------:R-:W-:Y:S01]  /*b940*/  FMUL.FTZ R31, R31, c[0x0][0x2ec] ;  /* 0x0000bb001f1f7a20 */ /* 0x000fe20000410000 */
[----:B------:R-:W-:-:S02]  /*b950*/  FSEL R69, R69, -INF , !P4 ;  /* 0xff80000045457808 */ /* 0x000fc40006000000 */
[CC--:B------:R-:W-:Y:S02]  /*b960*/  ISETP.GE.AND P3, PT, R6.reuse, R5.reuse, PT ;  /* 0x000000050600720c */ /* 0x0c0fe40003f66270 */
[-C--:B------:R-:W-:Y:S01]  /*b970*/  ISETP.GE.AND P2, PT, R6, R2.reuse, PT ;  /* 0x000000020600720c */ /* 0x080fe20003f46270 */
[----:B-----5:R-:W-:Y:S01]  /*b980*/  HMMA.16816.F32.BF16 R24, R8, R32, R16 ;  /* 0x000000200818723c */ /* 0x020fe20000041810 */
[----:B------:R-:W-:Y:S01]  /*b990*/  MUFU.TANH R105, R29 ;  /* 0x0000001d00697308 */ /* 0x000fe20000002400 */
[C---:B------:R-:W-:Y:S02]  /*b9a0*/  ISETP.GE.AND P1, PT, R4.reuse, R5, PT ;  /* 0x000000050400720c */ /* 0x040fe40003f26270 */
[----:B------:R-:W-:Y:S02]  /*b9b0*/  ISETP.GE.AND P4, PT, R4, R2, PT ;  /* 0x000000020400720c */ /* 0x000fe40003f86270 */
[C-C-:B------:R-:W-:Y:S02]  /*b9c0*/  LOP3.LUT R6, R0.reuse, 0x78, R7.reuse, 0xfe, !PT ;  /* 0x0000007800067812 */ /* 0x140fe400078efe07 */
[----:B------:R-:W-:Y:S01]  /*b9d0*/  HMMA.16816.F32.BF16 R16, R12, R42, RZ ;  /* 0x0000002a0c10723c */ /* 0x000fe200000418ff */
[----:B------:R-:W5:Y:S01]  /*b9e0*/  MUFU.TANH R103, R30 ;  /* 0x0000001e00677308 */ /* 0x000f620000002400 */
[----:B------:R-:W-:Y:S01]  /*b9f0*/  LDSM.16.M88.4 R40, [R169] ;  /* 0x00000000a928783b */ /* 0x000fe20000000200 */
[----:B------:R-:W-:-:S02]  /*ba00*/  LOP3.LUT R4, R0, 0x79, R7, 0xfe, !PT ;  /* 0x0000007900047812 */ /* 0x000fc400078efe07 */
[----:B----4-:R-:W-:Y:S02]  /*ba10*/  FSEL R186, R186, -INF , !P5 ;  /* 0xff800000baba7808 */ /* 0x010fe40006800000 */
[----:B------:R-:W-:Y:S02]  /*ba20*/  FSEL R68, R68, -INF , !P3 ;  /* 0xff80000044447808 */ /* 0x000fe40005800000 */
[----:B------:R4:W1:Y:S01]  /*ba30*/  MUFU.TANH R104, R31 ;  /* 0x0000001f00687308 */ /* 0x0008620000002400 */
[----:B------:R-:W-:Y:S02]  /*ba40*/  FSEL R187, R187, -INF , !P2 ;  /* 0xff800000bbbb7808 */ /* 0x000fe40005000000 */
[----:B------:R-:W-:Y:S02]  /*ba50*/  FSEL R70, R70, -INF , !P1 ;  /* 0xff80000046467808 */ /* 0x000fe40004800000 */
[-C--:B------:R-:W-:Y:S02]  /*ba60*/  ISETP.GE.AND P5, PT, R6, R5.reuse, PT ;  /* 0x000000050600720c */ /* 0x080fe40003fa6270 */
[----:B------:R-:W-:Y:S01]  /*ba70*/  FMUL.FTZ R24, R24, c[0x0][0x2ec] ;  /* 0x0000bb0018187a20 */ /* 0x000fe20000410000 */
[-C--:B------:R-:W-:Y:S01]  /*ba80*/  ISETP.GE.AND P3, PT, R6, R2.reuse, PT ;  /* 0x000000020600720c */ /* 0x080fe20003f66270 */
[----:B------:R-:W-:Y:S01]  /*ba90*/  FMUL.FTZ R25, R25, c[0x0][0x2ec] ;  /* 0x0000bb0019197a20 */ /* 0x000fe20000410000 */
[----:B------:R-:W-:Y:S01]  /*baa0*/  ISETP.GE.AND P2, PT, R4, R5, PT ;  /* 0x000000050400720c */ /* 0x000fe20003f46270 */
[----:B------:R-:W-:Y:S01]  /*bab0*/  FMUL.FTZ R26, R26, c[0x0][0x2ec] ;  /* 0x0000bb001a1a7a20 */ /* 0x000fe20000410000 */
[----:B------:R-:W2:Y:S01]  /*bac0*/  MUFU.TANH R100, R24 ;  /* 0x0000001800647308 */ /* 0x000ea20000002400 */
[----:B------:R-:W-:Y:S01]  /*bad0*/  FMUL.FTZ R27, R27, c[0x0][0x2ec] ;  /* 0x0000bb001b1b7a20 */ /* 0x000fe20000410000 */
[----:B------:R-:W-:Y:S01]  /*bae0*/  ISETP.GE.AND P1, PT, R4, R2, PT ;  /* 0x000000020400720c */ /* 0x000fe20003f26270 */
[----:B----4-:R-:W-:Y:S01]  /*baf0*/  HMMA.16816.F32.BF16 R28, R8, R34, R16 ;  /* 0x00000022081c723c */ /* 0x010fe20000041810 */
[----:B------:R-:W4:Y:S01]  /*bb00*/  LDSM.16.M88.4 R32, [R134+0x4800] ;  /* 0x004800008620783b */ /* 0x000f220000000200 */
[----:B------:R-:W-:-:S03]  /*bb10*/  LOP3.LUT R6, R0, 0x80, R7, 0xfe, !PT ;  /* 0x0000008000067812 */ /* 0x000fc600078efe07 */
[----:B------:R-:W-:Y:S01]  /*bb20*/  MUFU.TANH R102, R25 ;  /* 0x0000001900667308 */ /* 0x000fe20000002400 */
[----:B------:R-:W-:Y:S02]  /*bb30*/  LOP3.LUT R4, R0, 0x81, R7, 0xfe, !PT ;  /* 0x0000008100047812 */ /* 0x000fe400078efe07 */
[----:B------:R-:W-:Y:S01]  /*bb40*/  FSEL R189, R189, -INF , !P4 ;  /* 0xff800000bdbd7808 */ /* 0x000fe20006000000 */
[----:B-1----:R-:W-:Y:S01]  /*bb50*/  HMMA.16816.F32.BF16 R16, R12, R36, RZ ;  /* 0x000000240c10723c */ /* 0x002fe200000418ff */
[----:B---3--:R-:W-:Y:S02]  /*bb60*/  FSEL R190, R190, -INF , !P3 ;  /* 0xff800000bebe7808 */ /* 0x008fe40005800000 */
[----:B------:R-:W-:Y:S01]  /*bb70*/  FSEL R66, R66, -INF , !P2 ;  /* 0xff80000042427808 */ /* 0x000fe20005000000 */
[----:B------:R-:W1:Y:S01]  /*bb80*/  MUFU.TANH R99, R26 ;  /* 0x0000001a00637308 */ /* 0x000e620000002400 */
[-C--:B------:R-:W-:Y:S02]  /*bb90*/  ISETP.GE.AND P4, PT, R6, R5.reuse, PT ;  /* 0x000000050600720c */ /* 0x080fe40003f86270 */
[----:B------:R-:W-:-:S02]  /*bba0*/  ISETP.GE.AND P3, PT, R4, R5, PT ;  /* 0x000000050400720c */ /* 0x000fc40003f66270 */
[-C--:B------:R-:W-:Y:S02]  /*bbb0*/  ISETP.GE.AND P2, PT, R4, R2.reuse, PT ;  /* 0x000000020400720c */ /* 0x080fe40003f46270 */
[----:B------:R-:W-:Y:S01]  /*bbc0*/  LOP3.LUT R4, R0, 0x88, R7, 0xfe, !PT ;  /* 0x0000008800047812 */ /* 0x000fe200078efe07 */
[----:B------:R3:W1:Y:S01]  /*bbd0*/  MUFU.TANH R101, R27 ;  /* 0x0000001b00657308 */ /* 0x0006620000002400 */
[----:B------:R-:W-:Y:S02]  /*bbe0*/  FSEL R62, R62, -INF , !P5 ;  /* 0xff8000003e3e7808 */ /* 0x000fe40006800000 */
[----:B------:R-:W-:Y:S01]  /*bbf0*/  FSEL R191, R191, -INF , !P1 ;  /* 0xff800000bfbf7808 */ /* 0x000fe20004800000 */
[----:B------:R-:W-:Y:S01]  /*bc00*/  FMUL.FTZ R28, R28, c[0x0][0x2ec] ;  /* 0x0000bb001c1c7a20 */ /* 0x000fe20000410000 */
[----:B------:R-:W-:Y:S01]  /*bc10*/  FSEL R64, R64, -INF , !P4 ;  /* 0xff80000040407808 */ /* 0x000fe20006000000 */
[----:B------:R-:W-:Y:S01]  /*bc20*/  FMUL.FTZ R29, R29, c[0x0][0x2ec] ;  /* 0x0000bb001d1d7a20 */ /* 0x000fe20000410000 */
[----:B------:R-:W-:Y:S01]  /*bc30*/  ISETP.GE.AND P5, PT, R6, R2, PT ;  /* 0x000000020600720c */ /* 0x000fe20003fa6270 */
[----:B------:R-:W-:Y:S01]  /*bc40*/  FMUL.FTZ R30, R30, c[0x0][0x2ec] ;  /* 0x0000bb001e1e7a20 */ /* 0x000fe20000410000 */
[----:B------:R-:W1:Y:S01]  /*bc50*/  MUFU.TANH R97, R28 ;  /* 0x0000001c00617308 */ /* 0x000e620000002400 */
[----:B------:R-:W-:Y:S01]  /*bc60*/  FMUL.FTZ R31, R31, c[0x0][0x2ec] ;  /* 0x0000bb001f1f7a20 */ /* 0x000fe20000410000 */
[----:B------:R-:W-:-:S02]  /*bc70*/  ISETP.GE.AND P1, PT, R4, R5, PT ;  /* 0x000000050400720c */ /* 0x000fc40003f26270 */
[-C--:B------:R-:W-:Y:S02]  /*bc80*/  ISETP.GE.AND P4, PT, R4, R2.reuse, PT ;  /* 0x000000020400720c */ /* 0x080fe40003f86270 */
[----:B------:R-:W-:Y:S01]  /*bc90*/  LOP3.LUT R4, R0, 0x89, R7, 0xfe, !PT ;  /* 0x0000008900047812 */ /* 0x000fe200078efe07 */
[----:B---3--:R-:W-:Y:S01]  /*bca0*/  HMMA.16816.F32.BF16 R24, R8, R48, R16 ;  /* 0x000000300818723c */ /* 0x008fe20000041810 */
[----:B------:R-:W-:Y:S01]  /*bcb0*/  MUFU.TANH R98, R29 ;  /* 0x0000001d00627308 */ /* 0x000fe20000002400 */
[----:B------:R-:W-:Y:S02]  /*bcc0*/  FSEL R193, R193, -INF , !P5 ;  /* 0xff800000c1c17808 */ /* 0x000fe40006800000 */
[----:B------:R-:W-:Y:S02]  /*bcd0*/  FSEL R63, R63, -INF , !P3 ;  /* 0xff8000003f3f7808 */ /* 0x000fe40005800000 */
[C---:B------:R-:W-:Y:S02]  /*bce0*/  ISETP.GE.AND P5, PT, R4.reuse, R5, PT ;  /* 0x000000050400720c */ /* 0x040fe40003fa6270 */
[----:B------:R-:W-:Y:S01]  /*bcf0*/  HMMA.16816.F32.BF16 R16, R12, R38, RZ ;  /* 0x000000260c10723c */ /* 0x000fe200000418ff */
[----:B------:R-:W3:Y:S01]  /*bd00*/  MUFU.TANH R56, R30 ;  /* 0x0000001e00387308 */ /* 0x000ee20000002400 */
[----:B------:R-:W1:Y:S01]  /*bd10*/  LDSM.16.M88.4 R36, [R134+0x4c00] ;  /* 0x004c00008624783b */ /* 0x000e620000000200 */
[----:B------:R-:W-:-:S02]  /*bd20*/  ISETP.GE.AND P3, PT, R4, R2, PT ;  /* 0x000000020400720c */ /* 0x000fc40003f66270 */
[--C-:B------:R-:W-:Y:S02]  /*bd30*/  LOP3.LUT R4, R0, 0x90, R7.reuse, 0xfe, !PT ;  /* 0x0000009000047812 */ /* 0x100fe400078efe07 */
[----:B------:R-:W-:Y:S02]  /*bd40*/  FSEL R61, R61, -INF , !P1 ;  /* 0xff8000003d3d7808 */ /* 0x000fe40004800000 */
[----:B------:R2:W1:Y:S01]  /*bd50*/  MUFU.TANH R52, R31 ;  /* 0x0000001f00347308 */ /* 0x0004620000002400 */
[----:B------:R-:W-:Y:S02]  /*bd60*/  ISETP.GE.AND P1, PT, R4, R2, PT ;  /* 0x000000020400720c */ /* 0x000fe40003f26270 */
[----:B------:R-:W-:Y:S02]  /*bd70*/  FSEL R194, R194, -INF , !P2 ;  /* 0xff800000c2c27808 */ /* 0x000fe40005000000 */
[----:B------:R-:W-:Y:S02]  /*bd80*/  FSEL R197, R47, -INF , !P1 ;  /* 0xff8000002fc57808 */ /* 0x000fe40004800000 */
[----:B------:R-:W-:Y:S01]  /*bd90*/  FMUL.FTZ R24, R24, c[0x0][0x2ec] ;  /* 0x0000bb0018187a20 */ /* 0x000fe20000410000 */
[----:B------:R-:W-:Y:S01]  /*bda0*/  ISETP.GE.AND P2, PT, R4, R5, PT ;  /* 0x000000050400720c */ /* 0x000fe20003f46270 */
[----:B------:R-:W-:Y:S01]  /*bdb0*/  FMUL.FTZ R25, R25, c[0x0][0x2ec] ;  /* 0x0000bb0019197a20 */ /* 0x000fe20000410000 */
[--C-:B------:R-:W-:Y:S01]  /*bdc0*/  LOP3.LUT R6, R0, 0x91, R7.reuse, 0xfe, !PT ;  /* 0x0000009100067812 */ /* 0x100fe200078efe07 */
        /* <DEDUP_REMOVED lines=8> */
[CC--:B------:R-:W-:Y:S02]  /*be50*/  ISETP.GE.AND P4, PT, R6.reuse, R5.reuse, PT ;  /* 0x000000050600720c */ /* 0x0c0fe40003f86270 */
[----:B------:R-:W-:Y:S01]  /*be60*/  ISETP.GE.AND P5, PT, R6, R2, PT ;  /* 0x000000020600720c */ /* 0x000fe20003fa6270 */
[----:B----4-:R-:W-:Y:S01]  /*be70*/  HMMA.16816.F32.BF16 R16, R12, R32, RZ ;  /* 0x000000200c10723c */ /* 0x010fe200000418ff */
[----:B------:R-:W-:Y:S02]  /*be80*/  FSEL R196, R196, -INF , !P3 ;  /* 0xff800000c4c47808 */ /* 0x000fe40005800000 */
[----:B------:R-:W-:Y:S01]  /*be90*/  FSEL R59, R59, -INF , !P2 ;  /* 0xff8000003b3b7808 */ /* 0x000fe20005000000 */
[----:B------:R-:W2:Y:S01]  /*bea0*/  MUFU.TANH R48, R26 ;  /* 0x0000001a00307308 */ /* 0x000ea20000002400 */
[----:B------:R-:W-:-:S02]  /*beb0*/  ISETP.GE.AND P3, PT, R4, R5, PT ;  /* 0x000000050400720c */ /* 0x000fc40003f66270 */
[-C--:B------:R-:W-:Y:S02]  /*bec0*/  ISETP.GE.AND P2, PT, R4, R2.reuse, PT ;  /* 0x000000020400720c */ /* 0x080fe40003f46270 */
[C-C-:B------:R-:W-:Y:S02]  /*bed0*/  LOP3.LUT R6, R0.reuse, 0x99, R7.reuse, 0xfe, !PT ;  /* 0x0000009900067812 */ /* 0x140fe400078efe07 */
[----:B------:R-:W-:Y:S01]  /*bee0*/  LOP3.LUT R4, R0, 0xa0, R7, 0xfe, !PT ;  /* 0x000000a000047812 */ /* 0x000fe200078efe07 */
[----:B------:R4:W1:Y:S01]  /*bef0*/  MUFU.TANH R47, R27 ;  /* 0x0000001b002f7308 */ /* 0x0008620000002400 */
[-C--:B------:R-:W-:Y:S02]  /*bf00*/  ISETP.GE.AND P1, PT, R6, R5.reuse, PT ;  /* 0x000000050600720c */ /* 0x080fe40003f26270 */
[----:B------:R-:W-:Y:S01]  /*bf10*/  FSEL R198, R161, -INF , !P5 ;  /* 0xff800000a1c67808 */ /* 0x000fe20006800000 */
[----:B------:R-:W-:Y:S01]  /*bf20*/  FMUL.FTZ R28, R28, c[0x0][0x2ec] ;  /* 0x0000bb001c1c7a20 */ /* 0x000fe20000410000 */
[----:B------:R-:W-:Y:S01]  /*bf30*/  FSEL R57, R57, -INF , !P3 ;  /* 0xff80000039397808 */ /* 0x000fe20005800000 */
[----:B------:R-:W-:Y:S01]  /*bf40*/  FMUL.FTZ R29, R29, c[0x0][0x2ec] ;  /* 0x0000bb001d1d7a20 */ /* 0x000fe20000410000 */
[----:B------:R-:W-:Y:S01]  /*bf50*/  ISETP.GE.AND P5, PT, R4, R5, PT ;  /* 0x000000050400720c */ /* 0x000fe20003fa6270 */
[----:B------:R-:W-:Y:S01]  /*bf60*/  FMUL.FTZ R30, R30, c[0x0][0x2ec] ;  /* 0x0000bb001e1e7a20 */ /* 0x000fe20000410000 */
[----:B------:R-:W-:Y:S01]  /*bf70*/  ISETP.GE.AND P3, PT, R4, R2, PT ;  /* 0x000000020400720c */ /* 0x000fe20003f66270 */
[----:B------:R-:W-:Y:S01]  /*bf80*/  FMUL.FTZ R31, R31, c[0x0][0x2ec] ;  /* 0x0000bb001f1f7a20 */ /* 0x000fe20000410000 */
[----:B------:R-:W-:-:S02]  /*bf90*/  FSEL R55, R192, -INF , !P1 ;  /* 0xff800000c0377808 */ /* 0x000fc40004800000 */
[----:B------:R-:W-:Y:S02]  /*bfa0*/  FSEL R161, R23, -INF , !P2 ;  /* 0xff80000017a17808 */ /* 0x000fe40005000000 */
[----:B------:R-:W-:Y:S01]  /*bfb0*/  FSEL R54, R22, -INF , !P5 ;  /* 0xff80000016367808 */ /* 0x000fe20006800000 */
[----:B----4-:R-:W-:Y:S01]  /*bfc0*/  HMMA.16816.F32.BF16 R24, R8, R40, R16 ;  /* 0x000000280818723c */ /* 0x010fe20000041810 */
[----:B------:R-:W-:Y:S01]  /*bfd0*/  FSEL R192, R21, -INF , !P3 ;  /* 0xff80000015c07808 */ /* 0x000fe20005800000 */
[----:B------:R-:W4:Y:S01]  /*bfe0*/  MUFU.TANH R40, R28 ;  /* 0x0000001c00287308 */ /* 0x000f220000002400 */
[----:B------:R-:W-:Y:S02]  /*bff0*/  FSEL R58, R58, -INF , !P4 ;  /* 0xff8000003a3a7808 */ /* 0x000fe40006000000 */
[----:B------:R-:W-:Y:S02]  /*c000*/  ISETP.GE.AND P4, PT, R6, R2, PT ;  /* 0x000000020600720c */ /* 0x000fe40003f86270 */
[C-C-:B------:R-:W-:Y:S01]  /*c010*/  LOP3.LUT R6, R0.reuse, 0xa1, R7.reuse, 0xfe, !PT ;  /* 0x000000a100067812 */ /* 0x140fe200078efe07 */
[----:B------:R-:W-:Y:S01]  /*c020*/  HMMA.16816.F32.BF16 R16, R12, R34, RZ ;  /* 0x000000220c10723c */ /* 0x000fe200000418ff */
[----:B------:R-:W1:Y:S01]  /*c030*/  LDSM.16.M88.4 R32, [R168] ;  /* 0x00000000a820783b */ /* 0x000e620000000200 */
[----:B------:R-:W-:Y:S01]  /*c040*/  MUFU.TANH R23, R29 ;  /* 0x0000001d00177308 */ /* 0x000fe20000002400 */
[----:B------:R-:W-:Y:S01]  /*c050*/  LOP3.LUT R4, R0, 0xa8, R7, 0xfe, !PT ;  /* 0x000000a800047812 */ /* 0x000fe200078efe07 */
[----:B------:R-:W-:-:S04]  /*c060*/  DEPBAR.LE SB0, 0x0 ;  /* 0x000080000000791a */ /* 0x000fc80000000000 */
[----:B------:R-:W-:Y:S02]  /*c070*/  FSEL R160, R160, -INF , !P4 ;  /* 0xff800000a0a07808 */ /* 0x000fe40006000000 */
[----:B------:R-:W1:Y:S01]  /*c080*/  MUFU.TANH R22, R30 ;  /* 0x0000001e00167308 */ /* 0x000e620000002400 */
[CC--:B------:R-:W-:Y:S02]  /*c090*/  ISETP.GE.AND P2, PT, R6.reuse, R5.reuse, PT ;  /* 0x000000050600720c */ /* 0x0c0fe40003f46270 */
[-C--:B------:R-:W-:Y:S02]  /*c0a0*/  ISETP.GE.AND P1, PT, R6, R2.reuse, PT ;  /* 0x000000020600720c */ /* 0x080fe40003f26270 */
[-C--:B------:R-:W-:Y:S01]  /*c0b0*/  ISETP.GE.AND P4, PT, R4, R5.reuse, PT ;  /* 0x000000050400720c */ /* 0x080fe20003f86270 */
[----:B------:R-:W-:Y:S01]  /*c0c0*/  FMUL.FTZ R24, R24, c[0x0][0x2ec] ;  /* 0x0000bb0018187a20 */ /* 0x000fe20000410000 */
[----:B------:R-:W-:Y:S01]  /*c0d0*/  ISETP.GE.AND P5, PT, R4, R2, PT ;  /* 0x000000020400720c */ /* 0x000fe20003fa6270 */
[----:B------:R2:W1:Y:S01]  /*c0e0*/  MUFU.TANH R21, R31 ;  /* 0x0000001f00157308 */ /* 0x0004620000002400 */
[C-C-:B------:R-:W-:Y:S01]  /*c0f0*/  LOP3.LUT R6, R0.reuse, 0xa9, R7.reuse, 0xfe, !PT ;  /* 0x000000a900067812 */ /* 0x140fe200078efe07 */
[----:B------:R-:W-:Y:S01]  /*c100*/  FMUL.FTZ R25, R25, c[0x0][0x2ec] ;  /* 0x0000bb0019197a20 */ /* 0x000fe20000410000 */
[----:B------:R-:W-:Y:S01]  /*c110*/  LOP3.LUT R4, R0, 0xb0, R7, 0xfe, !PT ;  /* 0x000000b000047812 */ /* 0x000fe200078efe07 */
[----:B------:R-:W-:Y:S01]  /*c120*/  FMUL.FTZ R26, R26, c[0x0][0x2ec] ;  /* 0x0000bb001a1a7a20 */ /* 0x000fe20000410000 */
[----:B------:R-:W-:Y:S01]  /*c130*/  FSEL R123, R123, -INF , !P1 ;  /* 0xff8000007b7b7808 */ /* 0x000fe20004800000 */
[----:B------:R-:W-:Y:S01]  /*c140*/  FMUL.FTZ R27, R27, c[0x0][0x2ec] ;  /* 0x0000bb001b1b7a20 */ /* 0x000fe20000410000 */
[----:B------:R-:W-:Y:S01]  /*c150*/  FSEL R51, R115, -INF , !P4 ;  /* 0xff80000073337808 */ /* 0x000fe20006000000 */
[----:B------:R-:W1:Y:S01]  /*c160*/  MUFU.TANH R24, R24 ;  /* 0x0000001800187308 */ /* 0x000e620000002400 */
[----:B------:R-:W-:-:S02]  /*c170*/  ISETP.GE.AND P3, PT, R6, R5, PT ;  /* 0x000000050600720c */ /* 0x000fc40003f66270 */
[C---:B------:R-:W-:Y:S01]  /*c180*/  ISETP.GE.AND P1, PT, R4.reuse, R5, PT ;  /* 0x000000050400720c */ /* 0x040fe20003f26270 */
[----:B------:R-:W-:Y:S01]  /*c190*/  BAR.SYNC.DEFER_BLOCKING 0x0 ;  /* 0x0000000000007b1d */ /* 0x000fe20000010000 */
[-C--:B------:R-:W-:Y:S02]  /*c1a0*/  ISETP.GE.AND P4, PT, R4, R2.reuse, PT ;  /* 0x000000020400720c */ /* 0x080fe40003f86270 */
[----:B------:R-:W-:Y:S01]  /*c1b0*/  LOP3.LUT R4, R0, 0xb1, R7, 0xfe, !PT ;  /* 0x000000b100047812 */ /* 0x000fe200078efe07 */
[----:B--2---:R-:W-:Y:S01]  /*c1c0*/  HMMA.16816.F32.BF16 R28, R8, R42, R16 ;  /* 0x0000002a081c723c */ /* 0x004fe20000041810 */
[----:B------:R-:W-:Y:S01]  /*c1d0*/  FSEL R53, R125, -INF , !P2 ;  /* 0xff8000007d357808 */ /* 0x000fe20005000000 */
[----:B------:R-:W-:Y:S01]  /*c1e0*/  MUFU.TANH R25, R25 ;  /* 0x0000001900197308 */ /* 0x000fe20000002400 */
[----:B------:R-:W-:Y:S02]  /*c1f0*/  FSEL R112, R112, -INF , !P5 ;  /* 0xff80000070707808 */ /* 0x000fe40006800000 */
[----:B------:R-:W-:-:S02]  /*c200*/  ISETP.GE.AND P2, PT, R6, R2, PT ;  /* 0x000000020600720c */ /* 0x000fc40003f46270 */
[----:B------:R-:W-:Y:S01]  /*c210*/  FSEL R43, R121, -INF , !P3 ;  /* 0xff800000792b7808 */ /* 0x000fe20005800000 */
[C---:B-1----:R-:W-:Y:S01]  /*c220*/  HMMA.16816.F32.BF16 R16, R12.reuse, R36, RZ ;  /* 0x000000240c10723c */ /* 0x042fe200000418ff */
[C---:B------:R-:W-:Y:S01]  /*c230*/  ISETP.GE.AND P5, PT, R4.reuse, R5, PT ;  /* 0x000000050400720c */ /* 0x040fe20003fa6270 */
[----:B------:R-:W1:Y:S01]  /*c240*/  MUFU.TANH R26, R26 ;  /* 0x0000001a001a7308 */ /* 0x000e620000002400 */
[----:B------:R-:W-:Y:S02]  /*c250*/  ISETP.GE.AND P3, PT, R4, R2, PT ;  /* 0x000000020400720c */ /* 0x000fe40003f66270 */
[C-C-:B------:R-:W-:Y:S02]  /*c260*/  LOP3.LUT R6, R0.reuse, 0xb8, R7.reuse, 0xfe, !PT ;  /* 0x000000b800067812 */ /* 0x140fe400078efe07 */
[----:B------:R-:W-:Y:S01]  /*c270*/  LOP3.LUT R4, R0, 0xb9, R7, 0xfe, !PT ;  /* 0x000000b900047812 */ /* 0x000fe200078efe07 */
[----:B------:R-:W-:Y:S01]  /*c280*/  HMMA.16816.F32.BF16 R12, R12, R38, RZ ;  /* 0x000000260c0c723c */ /* 0x000fe200000418ff */
[----:B------:R-:W-:Y:S01]  /*c290*/  FSEL R118, R118, -INF , !P2 ;  /* 0xff80000076767808 */ /* 0x000fe20005000000 */
[----:B------:R-:W2:Y:S01]  /*c2a0*/  MUFU.TANH R27, R27 ;  /* 0x0000001b001b7308 */ /* 0x000ea20000002400 */
[----:B------:R-:W-:-:S02]  /*c2b0*/  FSEL R42, R110, -INF , !P1 ;  /* 0xff8000006e2a7808 */ /* 0x000fc40004800000 */
[----:B------:R-:W-:Y:S02]  /*c2c0*/  FSEL R107, R107, -INF , !P4 ;  /* 0xff8000006b6b7808 */ /* 0x000fe40006000000 */
[----:B------:R-:W-:Y:S01]  /*c2d0*/  FSEL R41, R109, -INF , !P5 ;  /* 0xff8000006d297808 */ /* 0x000fe20006800000 */
[----:B------:R-:W-:Y:S01]  /*c2e0*/  FMUL.FTZ R28, R28, c[0x0][0x2ec] ;  /* 0x0000bb001c1c7a20 */ /* 0x000fe20000410000 */
[CC--:B------:R-:W-:Y:S01]  /*c2f0*/  ISETP.GE.AND P2, PT, R6.reuse, R5.reuse, PT ;  /* 0x000000050600720c */ /* 0x0c0fe20003f46270 */
[----:B------:R-:W-:Y:S01]  /*c300*/  FMUL.FTZ R29, R29, c[0x0][0x2ec] ;  /* 0x0000bb001d1d7a20 */ /* 0x000fe20000410000 */
[-C--:B------:R-:W-:Y:S01]  /*c310*/  ISETP.GE.AND P1, PT, R6, R2.reuse, PT ;  /* 0x000000020600720c */ /* 0x080fe20003f26270 */
[----:B------:R-:W-:Y:S01]  /*c320*/  FMUL.FTZ R30, R30, c[0x0][0x2ec] ;  /* 0x0000bb001e1e7a20 */ /* 0x000fe20000410000 */
[C---:B------:R-:W-:Y:S01]  /*c330*/  ISETP.GE.AND P4, PT, R4.reuse, R5, PT ;  /* 0x000000050400720c */ /* 0x040fe20003f86270 */
[----:B------:R-:W1:Y:S01]  /*c340*/  MUFU.TANH R28, R28 ;  /* 0x0000001c001c7308 */ /* 0x000e620000002400 */
[----:B------:R-:W-:Y:S01]  /*c350*/  ISETP.GE.AND P5, PT, R4, R2, PT ;  /* 0x000000020400720c */ /* 0x000fe20003fa6270 */
[----:B------:R-:W-:Y:S01]  /*c360*/  HMMA.16816.F32.BF16 R16, R8, R32, R16 ;  /* 0x000000200810723c */ /* 0x000fe20000041810 */
[C-C-:B------:R-:W-:Y:S01]  /*c370*/  LOP3.LUT R6, R0.reuse, 0xc0, R7.reuse, 0xfe, !PT ;  /* 0x000000c000067812 */ /* 0x140fe200078efe07 */
[----:B------:R-:W-:Y:S01]  /*c380*/  FMUL.FTZ R31, R31, c[0x0][0x2ec] ;  /* 0x0000bb001f1f7a20 */ /* 0x000fe20000410000 */
[----:B------:R-:W-:-:S02]  /*c390*/  LOP3.LUT R4, R0, 0xc1, R7, 0xfe, !PT ;  /* 0x000000c100047812 */ /* 0x000fc400078efe07 */
[----:B------:R-:W-:Y:S01]  /*c3a0*/  FSEL R108, R108, -INF , !P3 ;  /* 0xff8000006c6c7808 */ /* 0x000fe20005800000 */
[----:B------:R-:W1:Y:S01]  /*c3b0*/  MUFU.TANH R29, R29 ;  /* 0x0000001d001d7308 */ /* 0x000e620000002400 */
[----:B-----5:R-:W-:Y:S01]  /*c3c0*/  FSEL R103, R103, -INF , !P1 ;  /* 0xff80000067677808 */ /* 0x020fe20004800000 */
[----:B------:R-:W-:Y:S01]  /*c3d0*/  HMMA.16816.F32.BF16 R8, R8, R34, R12 ;  /* 0x000000220808723c */ /* 0x000fe2000004180c */
[----:B------:R-:W-:Y:S02]  /*c3e0*/  FSEL R36, R105, -INF , !P4 ;  /* 0xff80000069247808 */ /* 0x000fe40006000000 */
[-C--:B------:R-:W-:Y:S02]  /*c3f0*/  ISETP.GE.AND P3, PT, R6, R5.reuse, PT ;  /* 0x000000050600720c */ /* 0x080fe40003f66270 */
[C---:B------:R-:W-:Y:S01]  /*c400*/  ISETP.GE.AND P1, PT, R4.reuse, R5, PT ;  /* 0x000000050400720c */ /* 0x040fe20003f26270 */
[----:B------:R-:W5:Y:S01]  /*c410*/  MUFU.TANH R30, R30 ;  /* 0x0000001e001e7308 */ /* 0x000f620000002400 */
[----:B------:R-:W-:-:S02]  /*c420*/  ISETP.GE.AND P4, PT, R4, R2, PT ;  /* 0x000000020400720c */ /* 0x000fc40003f86270 */
[--C-:B------:R-:W-:Y:S02]  /*c430*/  LOP3.LUT R4, R0, 0xc8, R7.reuse, 0xfe, !PT ;  /* 0x000000c800047812 */ /* 0x100fe400078efe07 */
[----:B------:R-:W-:Y:S02]  /*c440*/  FSEL R37, R106, -INF , !P2 ;  /* 0xff8000006a257808 */ /* 0x000fe40005000000 */
[----:B------:R-:W-:Y:S01]  /*c450*/  FSEL R104, R104, -INF , !P5 ;  /* 0xff80000068687808 */ /* 0x000fe20006800000 */
[----:B------:R-:W-:Y:S01]  /*c460*/  MUFU.TANH R31, R31 ;  /* 0x0000001f001f7308 */ /* 0x000fe20000002400 */
[----:B------:R-:W-:Y:S01]  /*c470*/  FSEL R32, R100, -INF , !P3 ;  /* 0xff80000064207808 */ /* 0x000fe20005800000 */
[----:B------:R-:W-:Y:S01]  /*c480*/  FMUL.FTZ R19, R19, c[0x0][0x2ec] ;  /* 0x0000bb0013137a20 */ /* 0x000fe20000410000 */
[-C--:B------:R-:W-:Y:S01]  /*c490*/  ISETP.GE.AND P2, PT, R6, R2.reuse, PT ;  /* 0x000000020600720c */ /* 0x080fe20003f46270 */
[----:B------:R-:W-:Y:S01]  /*c4a0*/  FMUL.FTZ R16, R16, c[0x0][0x2ec] ;  /* 0x0000bb0010107a20 */ /* 0x000fe20000410000 */
[CC--:B------:R-:W-:Y:S01]  /*c4b0*/  ISETP.GE.AND P5, PT, R4.reuse, R5.reuse, PT ;  /* 0x000000050400720c */ /* 0x0c0fe20003fa6270 */
[----:B------:R-:W-:Y:S01]  /*c4c0*/  FMUL.FTZ R17, R17, c[0x0][0x2ec] ;  /* 0x0000bb0011117a20 */ /* 0x000fe20000410000 */
[-C--:B------:R-:W-:Y:S01]  /*c4d0*/  ISETP.GE.AND P3, PT, R4, R2.reuse, PT ;  /* 0x000000020400720c */ /* 0x080fe20003f66270 */
[----:B------:R-:W1:Y:S01]  /*c4e0*/  MUFU.TANH R19, R19 ;  /* 0x0000001300137308 */ /* 0x000e620000002400 */
[----:B------:R-:W-:Y:S01]  /*c4f0*/  LOP3.LUT R4, R0, 0xc9, R7, 0xfe, !PT ;  /* 0x000000c900047812 */ /* 0x000fe200078efe07 */
[----:B------:R-:W-:Y:S01]  /*c500*/  FMUL.FTZ R18, R18, c[0x0][0x2ec] ;  /* 0x0000bb0012127a20 */ /* 0x000fe20000410000 */
[----:B------:R-:W-:Y:S01]  /*c510*/  FSEL R105, R99, -INF , !P2 ;  /* 0xff80000063697808 */ /* 0x000fe20005000000 */
[----:B------:R-:W-:Y:S01]  /*c520*/  FMUL.FTZ R8, R8, c[0x0][0x2ec] ;  /* 0x0000bb0008087a20 */ /* 0x000fe20000410000 */
[----:B------:R-:W-:Y:S01]  /*c530*/  FSEL R33, R102, -INF , !P1 ;  /* 0xff80000066217808 */ /* 0x000fe20004800000 */
[----:B------:R-:W-:Y:S01]  /*c540*/  FMUL.FTZ R9, R9, c[0x0][0x2ec] ;  /* 0x0000bb0009097a20 */ /* 0x000fe20000410000 */
[C---:B------:R-:W-:Y:S01]  /*c550*/  ISETP.GE.AND P2, PT, R4.reuse, R5, PT ;  /* 0x000000050400720c */ /* 0x040fe20003f46270 */
[----:B------:R1:W-:Y:S01]  /*c560*/  MUFU.TANH R12, R8 ;  /* 0x00000008000c7308 */ /* 0x0003e20000002400 */
[----:B------:R-:W-:-:S02]  /*c570*/  ISETP.GE.AND P1, PT, R4, R2, PT ;  /* 0x000000020400720c */ /* 0x000fc40003f26270 */
[--C-:B------:R-:W-:Y:S02]  /*c580*/  LOP3.LUT R4, R0, 0xd0, R7.reuse, 0xfe, !PT ;  /* 0x000000d000047812 */ /* 0x100fe400078efe07 */
[----:B------:R-:W-:Y:S02]  /*c590*/  FSEL R106, R101, -INF , !P4 ;  /* 0xff800000656a7808 */ /* 0x000fe40006000000 */
[----:B------:R-:W-:Y:S01]  /*c5a0*/  FSEL R38, R97, -INF , !P5 ;  /* 0xff80000061267808 */ /* 0x000fe20006800000 */
[----:B------:R-:W2:Y:S01]  /*c5b0*/  MUFU.TANH R16, R16 ;  /* 0x0000001000107308 */ /* 0x000ea20000002400 */
[C---:B------:R-:W-:Y:S02]  /*c5c0*/  ISETP.GE.AND P4, PT, R4.reuse, R5, PT ;  /* 0x000000050400720c */ /* 0x040fe40003f86270 */
[----:B------:R-:W-:Y:S02]  /*c5d0*/  ISETP.GE.AND P5, PT, R4, R2, PT ;  /* 0x000000020400720c */ /* 0x000fe40003fa6270 */
[----:B------:R-:W-:-:S02]  /*c5e0*/  LOP3.LUT R6, R0, 0xd1, R7, 0xfe, !PT ;  /* 0x000000d100067812 */ /* 0x000fc400078efe07 */
[----:B------:R-:W-:Y:S01]  /*c5f0*/  LOP3.LUT R4, R0, 0xd8, R7, 0xfe, !PT ;  /* 0x000000d800047812 */ /* 0x000fe200078efe07 */
[----:B-1----:R-:W-:Y:S01]  /*c600*/  FMUL.FTZ R8, R10, c[0x0][0x2ec] ;  /* 0x0000bb000a087a20 */ /* 0x002fe20000410000 */
[----:B---3--:R-:W-:Y:S01]  /*c610*/  FSEL R109, R56, -INF , !P3 ;  /* 0xff800000386d7808 */ /* 0x008fe20005800000 */
[----:B------:R-:W-:Y:S01]  /*c620*/  MUFU.TANH R17, R17 ;  /* 0x0000001100117308 */ /* 0x000fe20000002400 */
[----:B------:R-:W-:Y:S02]  /*c630*/  FSEL R98, R98, -INF , !P2 ;  /* 0xff80000062627808 */ /* 0x000fe40005000000 */
[----:B------:R-:W-:Y:S02]  /*c640*/  FSEL R110, R52, -INF , !P1 ;  /* 0xff800000346e7808 */ /* 0x000fe40004800000 */
[----:B------:R-:W-:Y:S02]  /*c650*/  FSEL R49, R49, -INF , !P4 ;  /* 0xff80000031317808 */ /* 0x000fe40006000000 */
[C---:B------:R-:W-:Y:S01]  /*c660*/  ISETP.GE.AND P3, PT, R6.reuse, R5, PT ;  /* 0x000000050600720c */ /* 0x040fe20003f66270 */
[----:B------:R-:W1:Y:S01]  /*c670*/  MUFU.TANH R18, R18 ;  /* 0x0000001200127308 */ /* 0x000e620000002400 */
[----:B------:R-:W-:-:S02]  /*c680*/  ISETP.GE.AND P2, PT, R6, R2, PT ;  /* 0x000000020600720c */ /* 0x000fc40003f46270 */
[C---:B------:R-:W-:Y:S02]  /*c690*/  ISETP.GE.AND P1, PT, R4.reuse, R5, PT ;  /* 0x000000050400720c */ /* 0x040fe40003f26270 */
[----:B------:R-:W-:Y:S02]  /*c6a0*/  ISETP.GE.AND P4, PT, R4, R2, PT ;  /* 0x000000020400720c */ /* 0x000fe40003f86270 */
[C-C-:B------:R-:W-:Y:S01]  /*c6b0*/  LOP3.LUT R6, R0.reuse, 0xd9, R7.reuse, 0xfe, !PT ;  /* 0x000000d900067812 */ /* 0x140fe200078efe07 */
[----:B------:R-:W3:Y:S01]  /*c6c0*/  MUFU.TANH R9, R9 ;  /* 0x0000000900097308 */ /* 0x000ee20000002400 */
[----:B------:R-:W-:Y:S02]  /*c6d0*/  LOP3.LUT R4, R0, 0xe0, R7, 0xfe, !PT ;  /* 0x000000e000047812 */ /* 0x000fe400078efe07 */
[----:B------:R-:W-:Y:S02]  /*c6e0*/  FSEL R115, R48, -INF , !P5 ;  /* 0xff80000030737808 */ /* 0x000fe40006800000 */
[----:B------:R-:W-:-:S02]  /*c6f0*/  FSEL R125, R47, -INF , !P2 ;  /* 0xff8000002f7d7808 */ /* 0x000fc40005000000 */
[----:B----4-:R-:W-:Y:S01]  /*c700*/  FSEL R40, R40, -INF , !P1 ;  /* 0xff80000028287808 */ /* 0x010fe20004800000 */
[----:B------:R-:W4:Y:S01]  /*c710*/  MUFU.TANH R8, R8 ;  /* 0x0000000800087308 */ /* 0x000f220000002400 */
[-C--:B------:R-:W-:Y:S02]  /*c720*/  ISETP.GE.AND P5, PT, R6, R5.reuse, PT ;  /* 0x000000050600720c */ /* 0x080fe40003fa6270 */
[C---:B------:R-:W-:Y:S02]  /*c730*/  ISETP.GE.AND P2, PT, R4.reuse, R5, PT ;  /* 0x000000050400720c */ /* 0x040fe40003f46270 */
[----:B------:R-:W-:Y:S02]  /*c740*/  ISETP.GE.AND P1, PT, R4, R2, PT ;  /* 0x000000020400720c */ /* 0x000fe40003f26270 */
[----:B------:R-:W-:Y:S02]  /*c750*/  FSEL R50, R50, -INF , !P3 ;  /* 0xff80000032327808 */ /* 0x000fe40005800000 */
[----:B------:R-:W-:-:S02]  /*c760*/  LOP3.LUT R4, R0, 0xe1, R7, 0xfe, !PT ;  /* 0x000000e100047812 */ /* 0x000fc400078efe07 */
[-C--:B------:R-:W-:Y:S02]  /*c770*/  ISETP.GE.AND P3, PT, R6, R2.reuse, PT ;  /* 0x000000020600720c */ /* 0x080fe40003f66270 */
        /* <DEDUP_REMOVED lines=12> */
[----:B------:R-:W-:Y:S02]  /*c840*/  FSEL R99, R25, -INF , !P4 ;  /* 0xff80000019637808 */ /* 0x000fe40006000000 */
[C---:B------:R-:W-:Y:S02]  /*c850*/  ISETP.GE.AND P1, PT, R4.reuse, R5, PT ;  /* 0x000000050400720c */ /* 0x040fe40003f26270 */
[----:B------:R-:W-:Y:S02]  /*c860*/  ISETP.GE.AND P4, PT, R4, R2, PT ;  /* 0x000000020400720c */ /* 0x000fe40003f86270 */
[----:B------:R-:W-:Y:S02]  /*c870*/  LOP3.LUT R4, R0, 0xf1, R7, 0xfe, !PT ;  /* 0x000000f100047812 */ /* 0x000fe400078efe07 */
[----:B--2---:R-:W-:-:S02]  /*c880*/  FSEL R202, R27, -INF , !P5 ;  /* 0xff8000001bca7808 */ /* 0x004fc40006800000 */
[----:B------:R-:W-:Y:S02]  /*c890*/  FSEL R100, R28, -INF , !P3 ;  /* 0xff8000001c647808 */ /* 0x000fe40005800000 */
[C---:B------:R-:W-:Y:S02]  /*c8a0*/  ISETP.GE.AND P5, PT, R6.reuse, R5, PT ;  /* 0x000000050600720c */ /* 0x040fe40003fa6270 */
[-C--:B------:R-:W-:Y:S01]  /*c8b0*/  ISETP.GE.AND P3, PT, R6, R2.reuse, PT ;  /* 0x000000020600720c */ /* 0x080fe20003f66270 */
[----:B------:R-:W-:Y:S01]  /*c8c0*/  FMUL.FTZ R6, R11, c[0x0][0x2ec] ;  /* 0x0000bb000b067a20 */ /* 0x000fe20000410000 */
[----:B------:R-:W-:Y:S02]  /*c8d0*/  FSEL R101, R29, -INF , !P1 ;  /* 0xff8000001d657808 */ /* 0x000fe40004800000 */
[----:B------:R-:W-:Y:S02]  /*c8e0*/  ISETP.GE.AND P1, PT, R4, R2, PT ;  /* 0x000000020400720c */ /* 0x000fe40003f26270 */
[----:B-----5:R-:W-:Y:S01]  /*c8f0*/  FSEL R203, R30, -INF , !P2 ;  /* 0xff8000001ecb7808 */ /* 0x020fe20005000000 */
[----:B------:R-:W2:Y:S01]  /*c900*/  MUFU.TANH R6, R6 ;  /* 0x0000000600067308 */ /* 0x000ea20000002400 */
[----:B------:R-:W-:-:S02]  /*c910*/  FSEL R208, R19, -INF , !P1 ;  /* 0xff80000013d07808 */ /* 0x000fc40004800000 */
[----:B------:R-:W-:Y:S02]  /*c920*/  ISETP.GT.AND P1, PT, R238, R241, PT ;  /* 0x000000f1ee00720c */ /* 0x000fe40003f24270 */
[----:B------:R-:W-:Y:S02]  /*c930*/  ISETP.GE.AND P2, PT, R4, R5, PT ;  /* 0x000000050400720c */ /* 0x000fe40003f46270 */
[C-C-:B------:R-:W-:Y:S02]  /*c940*/  LOP3.LUT R4, R0.reuse, 0xf8, R7.reuse, 0xfe, !PT ;  /* 0x000000f800047812 */ /* 0x140fe400078efe07 */
[----:B------:R-:W-:Y:S02]  /*c950*/  LOP3.LUT R7, R0, 0xf9, R7, 0xfe, !PT ;  /* 0x000000f900077812 */ /* 0x000fe400078efe07 */
[----:B------:R-:W-:Y:S02]  /*c960*/  FSEL R204, R31, -INF , !P4 ;  /* 0xff8000001fcc7808 */ /* 0x000fe40006000000 */
[----:B------:R-:W-:-:S02]  /*c970*/  FSEL R102, R16, -INF , !P5 ;  /* 0xff80000010667808 */ /* 0x000fc40006800000 */
[----:B-1----:R-:W-:Y:S02]  /*c980*/  FSEL R207, R18, -INF , !P3 ;  /* 0xff80000012cf7808 */ /* 0x002fe40005800000 */
[----:B------:R-:W-:Y:S02]  /*c990*/  FSEL R121, R17, -INF , !P2 ;  /* 0xff80000011797808 */ /* 0x000fe40005000000 */
[CC--:B------:R-:W-:Y:S02]  /*c9a0*/  ISETP.GE.AND P4, PT, R7.reuse, R5.reuse, PT ;  /* 0x000000050700720c */ /* 0x0c0fe40003f86270 */
[C---:B------:R-:W-:Y:S02]  /*c9b0*/  ISETP.GE.AND P5, PT, R4.reuse, R5, PT ;  /* 0x000000050400720c */ /* 0x040fe40003fa6270 */
[-C--:B------:R-:W-:Y:S02]  /*c9c0*/  ISETP.GE.AND P3, PT, R4, R2.reuse, PT ;  /* 0x000000020400720c */ /* 0x080fe40003f66270 */
[----:B------:R-:W-:-:S02]  /*c9d0*/  ISETP.GE.AND P2, PT, R7, R2, PT ;  /* 0x000000020700720c */ /* 0x000fc40003f46270 */
[----:B---3--:R-:W-:Y:S02]  /*c9e0*/  FSEL R206, R9, -INF , !P4 ;  /* 0xff80000009ce7808 */ /* 0x008fe40006000000 */
[----:B------:R-:W-:Y:S02]  /*c9f0*/  FSEL R205, R12, -INF , !P5 ;  /* 0xff8000000ccd7808 */ /* 0x000fe40006800000 */
[----:B----4-:R-:W-:Y:S02]  /*ca00*/  FSEL R209, R8, -INF , !P3 ;  /* 0xff80000008d17808 */ /* 0x010fe40005800000 */
[----:B--2---:R-:W-:Y:S01]  /*ca10*/  FSEL R212, R6, -INF , !P2 ;  /* 0xff80000006d47808 */ /* 0x004fe20005000000 */
[----:B------:R-:W-:Y:S05]  /*ca20*/  @!P1 BRA `(.L_x_1201) ;  /* 0x00000ab000009947 */ /* 0x000fea0003800000 */
[----:B------:R-:W-:Y:S05]  /*ca30*/  @!P6 BRA `(.L_x_1202) ;  /* 0x000003b00000e947 */ /* 0x000fea0003800000 */
[----:B------:R-:W-:Y:S02]  /*ca40*/  IABS R9, c[0x0][0x2d0] ;  /* 0x0000b40000097a13 */ /* 0x000fe40000000000 */
[----:B------:R-:W-:Y:S02]  /*ca50*/  IABS R6, R0 ;  /* 0x0000000000067213 */ /* 0x000fe40000000000 */
[----:B------:R-:W1:Y:S01]  /*ca60*/  I2F.RP R4, R9 ;  /* 0x0000000900047306 */ /* 0x000e620000209400 */
[----:B------:R-:W-:-:S04]  /*ca70*/  IADD3 R8, R0, -0x100, RZ ;  /* 0xffffff0000087810 */ /* 0x000fc80007ffe0ff */
[----:B------:R-:W-:-:S03]  /*ca80*/  IABS R7, R8 ;  /* 0x0000000800077213 */ /* 0x000fc60000000000 */
[----:B-1----:R-:W1:Y:S02]  /*ca90*/  MUFU.RCP R4, R4 ;  /* 0x0000000400047308 */ /* 0x002e640000001000 */
[----:B-1----:R-:W-:-:S06]  /*caa0*/  IADD3 R4, R4, 0xffffffe, RZ ;  /* 0x0ffffffe04047810 */ /* 0x002fcc0007ffe0ff */
[----:B------:R-:W1:Y:S02]  /*cab0*/  F2I.FTZ.U32.TRUNC.NTZ R5, R4 ;  /* 0x0000000400057305 */ /* 0x000e64000021f000 */
[----:B-1----:R-:W-:Y:S02]  /*cac0*/  IMAD.MOV R2, RZ, RZ, -R5 ;  /* 0x000000ffff027224 */ /* 0x002fe400078e0a05 */
[----:B------:R-:W-:Y:S02]  /*cad0*/  IMAD.MOV.U32 R4, RZ, RZ, RZ ;  /* 0x000000ffff047224 */ /* 0x000fe400078e00ff */
[----:B------:R-:W-:-:S04]  /*cae0*/  IMAD R2, R2, R9, RZ ;  /* 0x0000000902027224 */ /* 0x000fc800078e02ff */
[----:B------:R-:W-:-:S04]  /*caf0*/  IMAD.HI.U32 R2, R5, R2, R4 ;  /* 0x0000000205027227 */ /* 0x000fc800078e0004 */
[----:B------:R-:W-:-:S04]  /*cb00*/  IMAD.MOV.U32 R5, RZ, RZ, R6 ;  /* 0x000000ffff057224 */ /* 0x000fc800078e0006 */
[----:B------:R-:W-:-:S04]  /*cb10*/  IMAD.HI.U32 R4, R2, R5, RZ ;  /* 0x0000000502047227 */ /* 0x000fc800078e00ff */
[----:B------:R-:W-:Y:S01]  /*cb20*/  IMAD.HI.U32 R2, R2, R7, RZ ;  /* 0x0000000702027227 */ /* 0x000fe200078e00ff */
[----:B------:R-:W-:-:S05]  /*cb30*/  IADD3 R6, -R4, RZ, RZ ;  /* 0x000000ff04067210 */ /* 0x000fca0007ffe1ff */
[----:B------:R-:W-:Y:S02]  /*cb40*/  IMAD R6, R9, R6, R5 ;  /* 0x0000000609067224 */ /* 0x000fe400078e0205 */
[----:B------:R-:W-:-:S03]  /*cb50*/  IMAD.MOV R5, RZ, RZ, -R2 ;  /* 0x000000ffff057224 */ /* 0x000fc600078e0a02 */
[C---:B------:R-:W-:Y:S01]  /*cb60*/  ISETP.GT.U32.AND P4, PT, R9.reuse, R6, PT ;  /* 0x000000060900720c */ /* 0x040fe20003f84070 */
[----:B------:R-:W-:-:S05]  /*cb70*/  IMAD R5, R9, R5, R7 ;  /* 0x0000000509057224 */ /* 0x000fca00078e0207 */
[----:B------:R-:W-:-:S07]  /*cb80*/  ISETP.GT.U32.AND P3, PT, R9, R5, PT ;  /* 0x000000050900720c */ /* 0x000fce0003f64070 */
[----:B------:R-:W-:Y:S01]  /*cb90*/  @!P4 IMAD.IADD R6, R6, 0x1, -R9 ;  /* 0x000000010606c824 */ /* 0x000fe200078e0a09 */
[----:B------:R-:W-:-:S04]  /*cba0*/  @!P4 IADD3 R4, R4, 0x1, RZ ;  /* 0x000000010404c810 */ /* 0x000fc80007ffe0ff */
[-C--:B------:R-:W-:Y:S02]  /*cbb0*/  ISETP.GE.U32.AND P2, PT, R6, R9.reuse, PT ;  /* 0x000000090600720c */ /* 0x080fe40003f46070 */
[-C--:B------:R-:W-:Y:S02]  /*cbc0*/  @!P3 IADD3 R5, R5, -R9.reuse, RZ ;  /* 0x800000090505b210 */ /* 0x080fe40007ffe0ff */
[----:B------:R-:W-:Y:S02]  /*cbd0*/  @!P3 IADD3 R2, R2, 0x1, RZ ;  /* 0x000000010202b810 */ /* 0x000fe40007ffe0ff */
[----:B------:R-:W-:Y:S02]  /*cbe0*/  ISETP.GE.U32.AND P5, PT, R5, R9, PT ;  /* 0x000000090500720c */ /* 0x000fe40003fa6070 */
[----:B------:R-:W-:Y:S02]  /*cbf0*/  LOP3.LUT R5, R0, c[0x0][0x2d0], RZ, 0x3c, !PT ;  /* 0x0000b40000057a12 */ /* 0x000fe400078e3cff */
[----:B------:R-:W-:-:S02]  /*cc00*/  LOP3.LUT R0, R8, c[0x0][0x2d0], RZ, 0x3c, !PT ;  /* 0x0000b40008007a12 */ /* 0x000fc400078e3cff */
[----:B------:R-:W-:Y:S02]  /*cc10*/  ISETP.GE.AND P4, PT, R5, RZ, PT ;  /* 0x000000ff0500720c */ /* 0x000fe40003f86270 */
[----:B------:R-:W-:Y:S02]  /*cc20*/  @P2 IADD3 R4, R4, 0x1, RZ ;  /* 0x0000000104042810 */ /* 0x000fe40007ffe0ff */
[----:B------:R-:W-:Y:S02]  /*cc30*/  ISETP.GE.AND P2, PT, R0, RZ, PT ;  /* 0x000000ff0000720c */ /* 0x000fe40003f46270 */
[----:B------:R-:W-:Y:S02]  /*cc40*/  ISETP.NE.AND P3, PT, RZ, c[0x0][0x2d0], PT ;  /* 0x0000b400ff007a0c */ /* 0x000fe40003f65270 */
[----:B------:R-:W-:Y:S02]  /*cc50*/  @P5 IADD3 R2, R2, 0x1, RZ ;  /* 0x0000000102025810 */ /* 0x000fe40007ffe0ff */
[----:B------:R-:W-:-:S03]  /*cc60*/  LOP3.LUT R0, RZ, c[0x0][0x2d0], RZ, 0x33, !PT ;  /* 0x0000b400ff007a12 */ /* 0x000fc600078e33ff */
[----:B------:R-:W-:-:S04]  /*cc70*/  @!P4 IMAD.MOV R4, RZ, RZ, -R4 ;  /* 0x000000ffff04c224 */ /* 0x000fc800078e0a04 */
[----:B------:R-:W-:Y:S01]  /*cc80*/  @!P2 IMAD.MOV R2, RZ, RZ, -R2 ;  /* 0x000000ffff02a224 */ /* 0x000fe200078e0a02 */
[----:B------:R-:W-:-:S04]  /*cc90*/  SEL R4, R0, R4, !P3 ;  /* 0x0000000400047207 */ /* 0x000fc80005800000 */
[----:B------:R-:W-:Y:S01]  /*cca0*/  SEL R2, R0, R2, !P3 ;  /* 0x0000000200027207 */ /* 0x000fe20005800000 */
[----:B------:R-:W-:-:S04]  /*ccb0*/  IMAD.WIDE R6, R4, 0x4, R210 ;  /* 0x0000000404067825 */ /* 0x000fc800078e02d2 */
[----:B------:R-:W-:Y:S02]  /*ccc0*/  IMAD.WIDE R8, R2, 0x4, R210 ;  /* 0x0000000402087825 */ /* 0x000fe400078e02d2 */
        /* <DEDUP_REMOVED lines=18> */
.L_x_1202:
[----:B------:R-:W-:-:S05]  /*cdf0*/  IMAD.MOV.U32 R0, RZ, RZ, c[0x0][0x198] ;  /* 0x00006600ff007624 */ /* 0x000fca00078e00ff */
[----:B------:R-:W-:-:S04]  /*ce00*/  LEA R0, -R0, RZ, 0x8 ;  /* 0x000000ff00007211 */ /* 0x000fc800078e41ff */
[----:B------:R-:W-:Y:S02]  /*ce10*/  SHF.R.S32.HI R2, RZ, 0x1f, R0 ;  /* 0x0000001fff027819 */ /* 0x000fe40000011400 */
.L_x_1203:
[----:B------:R-:W-:Y:S01]  /*ce20*/  @!P0 IMAD.MOV.U32 R13, RZ, RZ, c[0x0][0x198] ;  /* 0x00006600ff0d8624 */ /* 0x000fe200078e00ff */
[----:B------:R1:W-:Y:S01]  /*ce30*/  @P0 STS [R184+0x1004], RZ ;  /* 0x001004ffb8000388 */ /* 0x0003e20000000800 */
[----:B------:R-:W-:Y:S01]  /*ce40*/  @!P0 IMAD.MOV.U32 R8, RZ, RZ, c[0x0][0x198] ;  /* 0x00006600ff088624 */ /* 0x000fe200078e00ff */
[----:B------:R-:W-:Y:S01]  /*ce50*/  BSSY B0, `(.L_x_1204) ;  /* 0x0000065000007945 */ /* 0x000fe20003800000 */
[----:B------:R-:W-:Y:S01]  /*ce60*/  @!P0 IMAD.MOV.U32 R6, RZ, RZ, c[0x0][0x198] ;  /* 0x00006600ff068624 */ /* 0x000fe200078e00ff */
[----:B------:R-:W-:Y:S01]  /*ce70*/  @!P0 LEA R10, P2, R13, R44, 0x5 ;  /* 0x0000002c0d0a8211 */ /* 0x000fe200078428ff */
[----:B------:R-:W-:Y:S01]  /*ce80*/  @!P0 IMAD.MOV.U32 R4, RZ, RZ, R44 ;  /* 0x000000ffff048224 */ /* 0x000fe200078e002c */
[----:B------:R1:W-:Y:S01]  /*ce90*/  @P0 STS.64 [R184+0x1008], RZ ;  /* 0x001008ffb8000388 */ /* 0x0003e20000000a00 */
[----:B------:R-:W-:Y:S01]  /*cea0*/  @!P0 IMAD.MOV.U32 R5, RZ, RZ, R65 ;  /* 0x000000ffff058224 */ /* 0x000fe200078e0041 */
[----:B------:R-:W-:Y:S01]  /*ceb0*/  @!P0 IADD3 R10, P4, R0, R10, RZ ;  /* 0x0000000a000a8210 */ /* 0x000fe20007f9e0ff */
[----:B------:R-:W-:Y:S01]  /*cec0*/  @!P0 IMAD.MOV.U32 R11, RZ, RZ, c[0x0][0x198] ;  /* 0x00006600ff0b8624 */ /* 0x000fe200078e00ff */
[----:B------:R1:W-:Y:S01]  /*ced0*/  @P0 STS [R184+0x1000], RZ ;  /* 0x001000ffb8000388 */ /* 0x0003e20000000800 */
[----:B------:R-:W-:-:S02]  /*cee0*/  @!P0 IMAD.MOV.U32 R12, RZ, RZ, c[0x0][0x19c] ;  /* 0x00006700ff0c8624 */ /* 0x000fc400078e00ff */
[----:B------:R-:W-:Y:S02]  /*cef0*/  @!P0 IMAD.MOV.U32 R15, RZ, RZ, c[0x0][0x198] ;  /* 0x00006600ff0f8624 */ /* 0x000fe400078e00ff */
[----:B------:R-:W-:Y:S02]  /*cf00*/  @!P0 IMAD.MOV.U32 R24, RZ, RZ, c[0x0][0x198] ;  /* 0x00006600ff188624 */ /* 0x000fe400078e00ff */
[----:B------:R-:W-:Y:S01]  /*cf10*/  @!P0 IMAD.WIDE.U32 R8, R8, 0x60, R4 ;  /* 0x0000006008088825 */ /* 0x000fe200078e0004 */
[----:B------:R-:W-:-:S03]  /*cf20*/  @!P0 LEA R14, P3, R15, R44, 0x6 ;  /* 0x0000002c0f0e8211 */ /* 0x000fc600078630ff */
[----:B------:R-:W-:Y:S01]  /*cf30*/  @!P0 IMAD.WIDE.U32 R6, R6, 0xa0, R4 ;  /* 0x000000a006068825 */ /* 0x000fe200078e0004 */
[-C--:B------:R-:W-:Y:S02]  /*cf40*/  @!P0 LEA.HI.X R15, R15, R65.reuse, R12, 0x6, P3 ;  /* 0x000000410f0f8211 */ /* 0x080fe400018f340c */
[----:B------:R-:W-:Y:S01]  /*cf50*/  @!P0 IADD3 R8, P3, R0, R8, RZ ;  /* 0x0000000800088210 */ /* 0x000fe20007f7e0ff */
[----:B------:R-:W-:Y:S01]  /*cf60*/  @!P0 IMAD.WIDE.U32 R4, R11, 0xc0, R4 ;  /* 0x000000c00b048825 */ /* 0x000fe200078e0004 */
[----:B------:R-:W-:Y:S02]  /*cf70*/  @!P0 LEA.HI.X R11, R13, R65, R12, 0x5, P2 ;  /* 0x000000410d0b8211 */ /* 0x000fe400010f2c0c */
[----:B------:R-:W-:Y:S01]  /*cf80*/  @!P0 LEA R22, P2, R24, R44, 0x7 ;  /* 0x0000002c18168211 */ /* 0x000fe200078438ff */
[----:B------:R-:W-:Y:S02]  /*cf90*/  @!P0 IMAD.MOV.U32 R13, RZ, RZ, c[0x0][0x19c] ;  /* 0x00006700ff0d8624 */ /* 0x000fe400078e00ff */
[----:B------:R-:W-:-:S02]  /*cfa0*/  @!P0 IMAD.MOV.U32 R16, RZ, RZ, c[0x0][0x19c] ;  /* 0x00006700ff108624 */ /* 0x000fc400078e00ff */
[----:B------:R-:W-:Y:S01]  /*cfb0*/  @!P0 IMAD R12, R12, 0xa0, RZ ;  /* 0x000000a00c0c8824 */ /* 0x000fe200078e02ff */
[----:B------:R-:W-:Y:S01]  /*cfc0*/  @!P0 LEA.HI.X R24, R24, R65, R13, 0x7, P2 ;  /* 0x0000004118188211 */ /* 0x000fe200010f3c0d */
[----:B------:R-:W-:Y:S01]  /*cfd0*/  @!P0 IMAD R13, R16, 0x60, RZ ;  /* 0x00000060100d8824 */ /* 0x000fe200078e02ff */
[----:B------:R-:W-:Y:S01]  /*cfe0*/  @!P0 IADD3 R19, P2, R0, R6, RZ ;  /* 0x0000000600138210 */ /* 0x000fe20007f5e0ff */
[----:B------:R-:W-:Y:S02]  /*cff0*/  @!P0 IMAD.MOV.U32 R18, RZ, RZ, c[0x0][0x19c] ;  /* 0x00006700ff128624 */ /* 0x000fe400078e00ff */
[C---:B------:R-:W-:Y:S01]  /*d000*/  @!P0 IMAD.X R11, R2.reuse, 0x1, R11, P4 ;  /* 0x00000001020b8824 */ /* 0x040fe200020e060b */
[----:B------:R-:W-:Y:S01]  /*d010*/  @!P0 IADD3.X R23, R2, R12, R7, P2, !PT ;  /* 0x0000000c02178210 */ /* 0x000fe200017fe407 */
[----:B------:R-:W-:Y:S01]  /*d020*/  @!P0 IMAD R7, R18, 0xc0, RZ ;  /* 0x000000c012078824 */ /* 0x000fe200078e02ff */
[----:B------:R-:W-:Y:S02]  /*d030*/  @!P0 IADD3.X R9, R2, R13, R9, P3, !PT ;  /* 0x0000000d02098210 */ /* 0x000fe40001ffe409 */
[----:B------:R-:W-:-:S02]  /*d040*/  @!P0 IADD3 R6, P3, R0, R14, RZ ;  /* 0x0000000e00068210 */ /* 0x000fc40007f7e0ff */
[----:B------:R-:W-:Y:S02]  /*d050*/  @!P0 IADD3 R18, P2, R0, R4, RZ ;  /* 0x0000000400128210 */ /* 0x000fe40007f5e0ff */
[----:B------:R-:W-:Y:S01]  /*d060*/  @!P0 LEA R16, P4, R10, c[0x0][0x168], 0x1 ;  /* 0x00005a000a108a11 */ /* 0x000fe200078808ff */
[----:B------:R-:W-:Y:S01]  /*d070*/  @!P0 IMAD.X R4, R2, 0x1, R15, P3 ;  /* 0x0000000102048824 */ /* 0x000fe200018e060f */
[----:B------:R-:W-:Y:S02]  /*d080*/  @!P0 LEA R14, P5, R0, R185, 0x1 ;  /* 0x000000b9000e8211 */ /* 0x000fe400078a08ff */
[----:B------:R-:W-:Y:S02]  /*d090*/  @!P0 IADD3.X R21, R2, R7, R5, P2, !PT ;  /* 0x0000000702158210 */ /* 0x000fe400017fe405 */
[----:B------:R-:W-:Y:S02]  /*d0a0*/  @!P0 LEA.HI.X R17, R10, c[0x0][0x16c], R11, 0x1, P4 ;  /* 0x00005b000a118a11 */ /* 0x000fe400020f0c0b */
[----:B------:R-:W-:-:S02]  /*d0b0*/  @!P0 IADD3 R5, P2, R0, R22, RZ ;  /* 0x0000001600058210 */ /* 0x000fc40007f5e0ff */
[----:B------:R-:W-:Y:S02]  /*d0c0*/  @!P0 LEA R12, P4, R6, c[0x0][0x168], 0x1 ;  /* 0x00005a00060c8a11 */ /* 0x000fe400078808ff */
[----:B------:R-:W-:Y:S01]  /*d0d0*/  @!P0 LEA R10, P3, R8, c[0x0][0x168], 0x1 ;  /* 0x00005a00080a8a11 */ /* 0x000fe200078608ff */
[----:B------:R-:W-:Y:S01]  /*d0e0*/  @!P0 IMAD.X R7, R2, 0x1, R24, P2 ;  /* 0x0000000102078824 */ /* 0x000fe200010e0618 */
[----:B------:R-:W-:Y:S02]  /*d0f0*/  @!P0 LEA.HI.X R15, R0, R188, R2, 0x1, P5 ;  /* 0x000000bc000f8211 */ /* 0x000fe400028f0c02 */
        /* <DEDUP_REMOVED lines=8> */
[----:B------:R1:W-:Y:S01]  /*d180*/  @P0 STS.128 [R184+0x1800], RZ ;  /* 0x001800ffb8000388 */ /* 0x0003e20000000c00 */
[C---:B------:R-:W-:Y:S02]  /*d190*/  @!P0 LEA R4, P2, R18.reuse, c[0x0][0x168], 0x1 ;  /* 0x00005a0012048a11 */ /* 0x040fe400078408ff */
[----:B------:R-:W-:Y:S01]  /*d1a0*/  @!P0 LEA.HI.X R9, R5, c[0x0][0x16c], R7, 0x1, P4 ;  /* 0x00005b0005098a11 */ /* 0x000fe200020f0c07 */
[----:B------:R-:W-:Y:S01]  /*d1b0*/  @!PT LDS RZ, [RZ] ;  /* 0x00000000fffff984 */ /* 0x000fe20000000800 */
[----:B------:R-:W-:Y:S01]  /*d1c0*/  @!PT LDS RZ, [RZ] ;  /* 0x00000000fffff984 */ /* 0x000fe20000000800 */
[----:B------:R-:W-:Y:S01]  /*d1d0*/  @!PT LDS RZ, [RZ] ;  /* 0x00000000fffff984 */ /* 0x000fe20000000800 */
[----:B------:R1:W-:Y:S01]  /*d1e0*/  @!P0 LDGSTS.E.BYPASS.LTC128B.128 [R184+0x1800], [R16.64] ;  /* 0x0180000010b88fae */ /* 0x0003e2000b901d46 */
[----:B------:R-:W-:Y:S02]  /*d1f0*/  @!P0 LEA.HI.X R7, R19, c[0x0][0x16c], R23, 0x1, P3 ;  /* 0x00005b0013078a11 */ /* 0x000fe400018f0c17 */
        /* <DEDUP_REMOVED lines=42> */
.L_x_1205:
[----:B------:R-:W-:Y:S05]  /*d4a0*/  BSYNC B0 ;  /* 0x0000000000007941 */ /* 0x000fea0003800000 */
.L_x_1204:
[----:B------:R-:W0:Y:S01]  /*d4b0*/  LDGDEPBAR ;  /* 0x00000000000079af */ /* 0x000e220000000000 */
[----:B------:R-:W-:-:S04]  /*d4c0*/  LEA R185, P0, R0, R185, 0x1 ;  /* 0x000000b900b97211 */ /* 0x000fc800078008ff */
[----:B------:R-:W-:Y:S02]  /*d4d0*/  LEA.HI.X R188, R0, R188, R2, 0x1, P0 ;  /* 0x000000bc00bc7211 */ /* 0x000fe400000f0c02 */
.L_x_1201:
[----:B------:R-:W-:Y:S01]  /*d4e0*/  FMNMX.FTZ R0, R20, R94, !PT ;  /* 0x0000005e14007209 */ /* 0x000fe20007810000 */
[----:B-1----:R-:W-:Y:S01]  /*d4f0*/  LDSM.16.MT88.4 R8, [R135+0x5000] ;  /* 0x005000008708783b */ /* 0x002fe20000004200 */
[----:B------:R-:W-:Y:S02]  /*d500*/  FMNMX.FTZ R4, R3, R111, !PT ;  /* 0x0000006f03047209 */ /* 0x000fe40007810000 */
[----:B------:R-:W-:Y:S01]  /*d510*/  FMNMX.FTZ R0, R96, R0, !PT ;  /* 0x0000000060007209 */ /* 0x000fe20007810000 */
[----:B------:R-:W-:Y:S03]  /*d520*/  LDSM.16.MT88.4 R12, [R164+0x5000] ;  /* 0x00500000a40c783b */ /* 0x000fe60000004200 */
        /* <DEDUP_REMOVED lines=178> */
[----:B------:R-:W-:-:S05]  /*e050*/  FMUL.FTZ R6, R6, c[0x0][0x23c] ;  /* 0x00008f0006067a20 */ /* 0x000fca0000410000 */
[----:B------:R2:W4:Y:S01]  /*e060*/  MUFU.EX2 R47, R6 ;  /* 0x00000006002f7308 */ /* 0x0005220000000800 */
[----:B---3--:R-:W-:-:S07]  /*e070*/  FFMA.FTZ R4, R77, c[0x0][0x23c], -R2 ;  /* 0x00008f004d047a23 */ /* 0x008fce0000010802 */
[----:B------:R3:W-:Y:S01]  /*e080*/  MUFU.EX2 R231, R4 ;  /* 0x0000000400e77308 */ /* 0x0007e20000000800 */
[----:B-1----:R-:W-:Y:S01]  /*e090*/  FMNMX.FTZ R52, R0, R5, !PT ;  /* 0x0000000500347209 */ /* 0x002fe20007810000 */
[----:B------:R-:W-:Y:S01]  /*e0a0*/  FFMA.FTZ R0, R37, c[0x0][0x23c], -R2 ;  /* 0x00008f0025007a23 */ /* 0x000fe20000010802 */
[----:B--2---:R-:W-:Y:S01]  /*e0b0*/  F2FP.BF16.PACK_AB R6, R216, R215 ;  /* 0x000000d7d806723e */ /* 0x004fe200000010ff */
[-C--:B----4-:R-:W-:Y:S01]  /*e0c0*/  FMUL.FTZ R136, R136, R47.reuse ;  /* 0x0000002f88887220 */ /* 0x090fe20000410000 */
[----:B------:R-:W-:Y:S01]  /*e0d0*/  FSETP.NEU.FTZ.AND P0, PT, R52, -INF , PT ;  /* 0xff8000003400780b */ /* 0x000fe20003f1d000 */
[-C--:B------:R-:W-:Y:S02]  /*e0e0*/  FMUL.FTZ R137, R137, R47.reuse ;  /* 0x0000002f89897220 */ /* 0x080fe40000410000 */
[----:B------:R1:W-:Y:S01]  /*e0f0*/  MUFU.EX2 R87, R0 ;  /* 0x0000000000577308 */ /* 0x0003e20000000800 */
[-C--:B------:R-:W-:Y:S01]  /*e100*/  FMUL.FTZ R140, R140, R47.reuse ;  /* 0x0000002f8c8c7220 */ /* 0x080fe20000410000 */
[----:B------:R-:W-:Y:S01]  /*e110*/  FSEL R5, R52, RZ, P0 ;  /* 0x000000ff34057208 */ /* 0x000fe20000000000 */
[----:B------:R-:W-:-:S02]  /*e120*/  FMUL.FTZ R141, R141, R47 ;  /* 0x0000002f8d8d7220 */ /* 0x000fc40000410000 */
[-C--:B------:R-:W-:Y:S02]  /*e130*/  FMUL.FTZ R148, R148, R47.reuse ;  /* 0x0000002f94947220 */ /* 0x080fe40000410000 */
[----:B------:R-:W-:Y:S02]  /*e140*/  FADD.FTZ R3, R3, -R5 ;  /* 0x8000000503037221 */ /* 0x000fe40000010000 */
[----:B---3--:R-:W-:Y:S02]  /*e150*/  FFMA.FTZ R4, R79, c[0x0][0x23c], -R2 ;  /* 0x00008f004f047a23 */ /* 0x008fe40000010802 */
[----:B------:R-:W-:Y:S02]  /*e160*/  FMUL.FTZ R3, R3, c[0x0][0x23c] ;  /* 0x00008f0003037a20 */ /* 0x000fe40000410000 */
[----:B------:R2:W-:Y:S01]  /*e170*/  MUFU.EX2 R233, R4 ;  /* 0x0000000400e97308 */ /* 0x0005e20000000800 */
[----:B------:R-:W-:Y:S02]  /*e180*/  FMUL.FTZ R149, R149, R47 ;  /* 0x0000002f95957220 */ /* 0x000fe40000410000 */
[----:B-1----:R-:W-:-:S02]  /*e190*/  FMUL.FTZ R0, R52, c[0x0][0x23c] ;  /* 0x00008f0034007a20 */ /* 0x002fc40000410000 */
[-C--:B------:R-:W-:Y:S02]  /*e1a0*/  FMUL.FTZ R144, R144, R47.reuse ;  /* 0x0000002f90907220 */ /* 0x080fe40000410000 */
[----:B------:R-:W-:Y:S01]  /*e1b0*/  FMUL.FTZ R145, R145, R47 ;  /* 0x0000002f91917220 */ /* 0x000fe20000410000 */
[----:B------:R-:W-:Y:S01]  /*e1c0*/  FSEL R0, R0, RZ, P0 ;  /* 0x000000ff00007208 */ /* 0x000fe20000000000 */
[----:B------:R1:W3:Y:S01]  /*e1d0*/  MUFU.EX2 R44, R3 ;  /* 0x00000003002c7308 */ /* 0x0002e20000000800 */
[----:B--2---:R-:W-:-:S07]  /*e1e0*/  FFMA.FTZ R4, R72, c[0x0][0x23c], -R2 ;  /* 0x00008f0048047a23 */ /* 0x004fce0000010802 */
[----:B------:R2:W-:Y:S01]  /*e1f0*/  MUFU.EX2 R235, R4 ;  /* 0x0000000400eb7308 */ /* 0x0005e20000000800 */
[----:B-1----:R-:W-:Y:S02]  /*e200*/  FFMA.FTZ R3, R33, c[0x0][0x23c], -R2 ;  /* 0x00008f0021037a23 */ /* 0x002fe40000010802 */
[----:B---3--:R-:W-:-:S05]  /*e210*/  FMUL.FTZ R138, R138, R44 ;  /* 0x0000002c8a8a7220 */ /* 0x008fca0000410000 */
[----:B------:R1:W3:Y:S01]  /*e220*/  MUFU.EX2 R16, R3 ;  /* 0x0000000300107308 */ /* 0x0002e20000000800 */
[-C--:B------:R-:W-:Y:S02]  /*e230*/  FMUL.FTZ R139, R139, R44.reuse ;  /* 0x0000002c8b8b7220 */ /* 0x080fe40000410000 */
[-C--:B------:R-:W-:Y:S02]  /*e240*/  FMUL.FTZ R142, R142, R44.reuse ;  /* 0x0000002c8e8e7220 */ /* 0x080fe40000410000 */
[-C--:B------:R-:W-:Y:S02]  /*e250*/  FMUL.FTZ R143, R143, R44.reuse ;  /* 0x0000002c8f8f7220 */ /* 0x080fe40000410000 */
[----:B--2---:R-:W-:Y:S02]  /*e260*/  FFMA.FTZ R4, R75, c[0x0][0x23c], -R2 ;  /* 0x00008f004b047a23 */ /* 0x004fe40000010802 */
[-C--:B------:R-:W-:Y:S02]  /*e270*/  FMUL.FTZ R150, R150, R44.reuse ;  /* 0x0000002c96967220 */ /* 0x080fe40000410000 */
[----:B------:R2:W-:Y:S01]  /*e280*/  MUFU.EX2 R234, R4 ;  /* 0x0000000400ea7308 */ /* 0x0005e20000000800 */
[----:B------:R-:W-:-:S02]  /*e290*/  FMUL.FTZ R151, R151, R44 ;  /* 0x0000002c97977220 */ /* 0x000fc40000410000 */
[-C--:B------:R-:W-:Y:S02]  /*e2a0*/  FMUL.FTZ R146, R146, R44.reuse ;  /* 0x0000002c92927220 */ /* 0x080fe40000410000 */
[----:B-1----:R-:W-:Y:S02]  /*e2b0*/  FFMA.FTZ R3, R116, c[0x0][0x23c], -R0 ;  /* 0x00008f0074037a23 */ /* 0x002fe40000010800 */
[----:B------:R-:W-:Y:S02]  /*e2c0*/  FMUL.FTZ R147, R147, R44 ;  /* 0x0000002c93937220 */ /* 0x000fe40000410000 */
[----:B------:R1:W-:Y:S01]  /*e2d0*/  MUFU.EX2 R93, R3 ;  /* 0x00000003005d7308 */ /* 0x0003e20000000800 */
[----:B--2---:R-:W-:-:S07]  /*e2e0*/  FFMA.FTZ R4, R74, c[0x0][0x23c], -R2 ;  /* 0x00008f004a047a23 */ /* 0x004fce0000010802 */
[----:B------:R2:W-:Y:S01]  /*e2f0*/  MUFU.EX2 R236, R4 ;  /* 0x0000000400ec7308 */ /* 0x0005e20000000800 */
[----:B-1----:R-:W-:Y:S01]  /*e300*/  FFMA.FTZ R3, R119, c[0x0][0x23c], -R0 ;  /* 0x00008f0077037a23 */ /* 0x002fe20000010800 */
[----:B---3--:R-:W-:-:S06]  /*e310*/  MOV R119, R16 ;  /* 0x0000001000777202 */ /* 0x008fcc0000000f00 */
[----:B------:R1:W-:Y:S01]  /*e320*/  MUFU.EX2 R92, R3 ;  /* 0x00000003005c7308 */ /* 0x0003e20000000800 */
[----:B--2---:R-:W-:-:S07]  /*e330*/  FFMA.FTZ R4, R73, c[0x0][0x23c], -R2 ;  /* 0x00008f0049047a23 */ /* 0x004fce0000010802 */
[----:B------:R2:W-:Y:S01]  /*e340*/  MUFU.EX2 R237, R4 ;  /* 0x0000000400ed7308 */ /* 0x0005e20000000800 */
[----:B-1----:R-:W-:Y:S02]  /*e350*/  FFMA.FTZ R3, R120, c[0x0][0x23c], -R0 ;  /* 0x00008f0078037a23 */ /* 0x002fe40000010800 */
[----:B--2---:R-:W-:-:S05]  /*e360*/  FFMA.FTZ R4, R71, c[0x0][0x23c], -R2 ;  /* 0x00008f0047047a23 */ /* 0x004fca0000010802 */
        /* <DEDUP_REMOVED lines=26> */
[----:B------:R1:W-:Y:S08]  /*e510*/  MUFU.EX2 R57, R3 ;  /* 0x0000000300397308 */ /* 0x0003f00000000800 */
[----:B------:R2:W-:Y:S01]  /*e520*/  MUFU.EX2 R89, R4 ;  /* 0x0000000400597308 */ /* 0x0005e20000000800 */
[----:B-1----:R-:W-:Y:S02]  /*e530*/  FFMA.FTZ R3, R122, c[0x0][0x23c], -R0 ;  /* 0x00008f007a037a23 */ /* 0x002fe40000010800 */
[----:B--2---:R-:W-:-:S05]  /*e540*/  FFMA.FTZ R4, R55, c[0x0][0x23c], -R2 ;  /* 0x00008f0037047a23 */ /* 0x004fca0000010802 */
[----:B------:R1:W-:Y:S08]  /*e550*/  MUFU.EX2 R55, R3 ;  /* 0x0000000300377308 */ /* 0x0003f00000000800 */
[----:B------:R2:W-:Y:S01]  /*e560*/  MUFU.EX2 R90, R4 ;  /* 0x00000004005a7308 */ /* 0x0005e20000000800 */
[----:B-1----:R-:W-:Y:S01]  /*e570*/  FFMA.FTZ R3, R124, c[0x0][0x23c], -R0 ;  /* 0x00008f007c037a23 */ /* 0x002fe20000010800 */
[----:B------:R-:W-:-:S06]  /*e580*/  MOV R124, R87 ;  /* 0x00000057007c7202 */ /* 0x000fcc0000000f00 */
[----:B------:R1:W-:Y:S01]  /*e590*/  MUFU.EX2 R54, R3 ;  /* 0x0000000300367308 */ /* 0x0003e20000000800 */
[----:B--2---:R-:W-:-:S07]  /*e5a0*/  FFMA.FTZ R4, R53, c[0x0][0x23c], -R2 ;  /* 0x00008f0035047a23 */ /* 0x004fce0000010802 */
[----:B------:R2:W3:Y:S01]  /*e5b0*/  MUFU.EX2 R29, R4 ;  /* 0x00000004001d7308 */ /* 0x0004e20000000800 */
[----:B-1----:R-:W-:Y:S02]  /*e5c0*/  FFMA.FTZ R3, R126, c[0x0][0x23c], -R0 ;  /* 0x00008f007e037a23 */ /* 0x002fe40000010800 */
[----:B--2---:R-:W-:Y:S01]  /*e5d0*/  FFMA.FTZ R4, R51, c[0x0][0x23c], -R2 ;  /* 0x00008f0033047a23 */ /* 0x004fe20000010802 */
[----:B---3--:R-:W-:-:S04]  /*e5e0*/  MOV R126, R29 ;  /* 0x0000001d007e7202 */ /* 0x008fc80000000f00 */
        /* <DEDUP_REMOVED lines=9> */
[----:B-1----:R-:W-:Y:S01]  /*e680*/  FFMA.FTZ R4, R32, c[0x0][0x23c], -R2 ;  /* 0x00008f0020047a23 */ /* 0x002fe20000010802 */
[----:B--2---:R-:W-:Y:S02]  /*e690*/  MOV R122, R34 ;  /* 0x00000022007a7202 */ /* 0x004fe40000000f00 */
[----:B------:R-:W1:Y:S03]  /*e6a0*/  LDSM.16.MT88.4 R32, [R164+0x5400] ;  /* 0x00540000a420783b */ /* 0x000e660000004200 */
[----:B------:R2:W3:Y:S02]  /*e6b0*/  MUFU.EX2 R21, R4 ;  /* 0x0000000400157308 */ /* 0x0004e40000000800 */
[----:B--2---:R-:W-:Y:S01]  /*e6c0*/  FFMA.FTZ R4, R111, c[0x0][0x23c], -R0 ;  /* 0x00008f006f047a23 */ /* 0x004fe20000010800 */
[----:B---3--:R-:W-:-:S05]  /*e6d0*/  MOV R120, R21 ;  /* 0x0000001500787202 */ /* 0x008fca0000000f00 */
[----:B------:R2:W-:Y:S02]  /*e6e0*/  MUFU.EX2 R51, R4 ;  /* 0x0000000400337308 */ /* 0x0005e40000000800 */
[----:B--2---:R-:W-:-:S06]  /*e6f0*/  FFMA.FTZ R4, R117, c[0x0][0x23c], -R0 ;  /* 0x00008f0075047a23 */ /* 0x004fcc0000010800 */
[----:B------:R2:W3:Y:S02]  /*e700*/  MUFU.EX2 R74, R4 ;  /* 0x00000004004a7308 */ /* 0x0004e40000000800 */
[----:B--2---:R-:W-:Y:S01]  /*e710*/  FFMA.FTZ R4, R113, c[0x0][0x23c], -R0 ;  /* 0x00008f0071047a23 */ /* 0x004fe20000010800 */
[----:B---3--:R-:W-:-:S05]  /*e720*/  F2FP.BF16.PACK_AB R5, R74, R51 ;  /* 0x000000334a05723e */ /* 0x008fca00000010ff */
[----:B------:R2:W-:Y:S02]  /*e730*/  MUFU.EX2 R94, R4 ;  /* 0x00000004005e7308 */ /* 0x0005e40000000800 */
[----:B--2---:R-:W-:-:S06]  /*e740*/  FFMA.FTZ R4, R114, c[0x0][0x23c], -R0 ;  /* 0x00008f0072047a23 */ /* 0x004fcc0000010800 */
[----:B------:R2:W3:Y:S02]  /*e750*/  MUFU.EX2 R96, R4 ;  /* 0x0000000400607308 */ /* 0x0004e40000000800 */
[----:B--2---:R-:W-:Y:S02]  /*e760*/  F2FP.BF16.PACK_AB R4, R214, R213 ;  /* 0x000000d5d604723e */ /* 0x004fe400000010ff */
[----:B---3--:R-:W-:-:S07]  /*e770*/  F2FP.BF16.PACK_AB R7, R96, R94 ;  /* 0x0000005e6007723e */ /* 0x008fce00000010ff */
[C---:B------:R-:W-:Y:S08]  /*e780*/  HMMA.16816.F32.BF16 R16, R4.reuse, R8, R136 ;  /* 0x000000080410723c */ /* 0x040ff00000041888 */
[C---:B------:R-:W-:Y:S07]  /*e790*/  HMMA.16816.F32.BF16 R20, R4.reuse, R10, R140 ;  /* 0x0000000a0414723c */ /* 0x040fee000004188c */
[----:B------:R-:W-:Y:S01]  /*e7a0*/  MOV R143, R39 ;  /* 0x00000027008f7202 */ /* 0x000fe20000000f00 */
[C---:B------:R-:W-:Y:S07]  /*e7b0*/  HMMA.16816.F32.BF16 R8, R4.reuse, R14, R148 ;  /* 0x0000000e0408723c */ /* 0x040fee0000041894 */
[----:B------:R-:W-:Y:S01]  /*e7c0*/  MOV R150, R91 ;  /* 0x0000005b00967202 */ /* 0x000fe20000000f00 */
[----:B------:R-:W-:Y:S01]  /*e7d0*/  HMMA.16816.F32.BF16 R144, R4, R12, R144 ;  /* 0x0000000c0490723c */ /* 0x000fe20000041890 */
[----:B------:R2:W3:Y:S01]  /*e7e0*/  MUFU.EX2 R91, R3 ;  /* 0x00000003005b7308 */ /* 0x0004e20000000800 */
[----:B------:R-:W-:Y:S01]  /*e7f0*/  MOV R149, R31 ;  /* 0x0000001f00957202 */ /* 0x000fe20000000f00 */
[----:B------:R-:W4:Y:S01]  /*e800*/  LDSM.16.MT88.4 R12, [R135+0x5800] ;  /* 0x00580000870c783b */ /* 0x000f220000004200 */
[----:B------:R-:W-:-:S02]  /*e810*/  MOV R148, R30 ;  /* 0x0000001e00947202 */ /* 0x000fc40000000f00 */
[----:B------:R-:W-:Y:S02]  /*e820*/  MOV R151, R85 ;  /* 0x0000005500977202 */ /* 0x000fe40000000f00 */
[----:B------:R-:W-:Y:S02]  /*e830*/  F2FP.BF16.PACK_AB R4, R217, R218 ;  /* 0x000000dad904723e */ /* 0x000fe400000010ff */
[----:B------:R-:W-:Y:S02]  /*e840*/  F2FP.BF16.PACK_AB R5, R92, R93 ;  /* 0x0000005d5c05723e */ /* 0x000fe400000010ff */
[----:B------:R-:W-:Y:S02]  /*e850*/  F2FP.BF16.PACK_AB R6, R221, R219 ;  /* 0x000000dbdd06723e */ /* 0x000fe400000010ff */
[----:B------:R-:W-:Y:S01]  /*e860*/  F2FP.BF16.PACK_AB R7, R55, R57 ;  /* 0x000000393707723e */ /* 0x000fe200000010ff */
[----:B--2---:R-:W-:Y:S01]  /*e870*/  FFMA.FTZ R3, R128, c[0x0][0x23c], -R0 ;  /* 0x00008f0080037a23 */ /* 0x004fe20000010800 */
[----:B------:R-:W-:-:S02]  /*e880*/  MOV R128, R28 ;  /* 0x0000001c00807202 */ /* 0x000fc40000000f00 */
[----:B------:R-:W2:Y:S01]  /*e890*/  LDSM.16.MT88.4 R28, [R164+0x5800] ;  /* 0x00580000a41c783b */ /* 0x000ea20000004200 */
[----:B------:R5:W-:Y:S02]  /*e8a0*/  MUFU.EX2 R64, R3 ;  /* 0x0000000300407308 */ /* 0x000be40000000800 */
[C---:B------:R-:W-:Y:S08]  /*e8b0*/  HMMA.16816.F32.BF16 R16, R4.reuse, R24, R16 ;  /* 0x000000180410723c */ /* 0x040ff00000041810 */
[----:B------:R-:W-:Y:S01]  /*e8c0*/  HMMA.16816.F32.BF16 R20, R4, R26, R20 ;  /* 0x0000001a0414723c */ /* 0x000fe20000041814 */
[----:B-----5:R-:W-:Y:S01]  /*e8d0*/  FFMA.FTZ R3, R127, c[0x0][0x23c], -R0 ;  /* 0x00008f007f037a23 */ /* 0x020fe20000010800 */
[----:B------:R-:W-:-:S06]  /*e8e0*/  MOV R127, R90 ;  /* 0x0000005a007f7202 */ /* 0x000fcc0000000f00 */
[C---:B-1----:R-:W-:Y:S01]  /*e8f0*/  HMMA.16816.F32.BF16 R24, R4.reuse, R32, R144 ;  /* 0x000000200418723c */ /* 0x042fe20000041890 */
[----:B------:R1:W5:Y:S06]  /*e900*/  MUFU.EX2 R90, R3 ;  /* 0x00000003005a7308 */ /* 0x00036c0000000800 */
[----:B------:R-:W-:Y:S01]  /*e910*/  MOV R147, R89 ;  /* 0x0000005900937202 */ /* 0x000fe20000000f00 */
[----:B------:R-:W-:Y:S01]  /*e920*/  HMMA.16816.F32.BF16 R8, R4, R34, R8 ;  /* 0x000000220408723c */ /* 0x000fe20000041808 */
[----:B------:R-:W2:Y:S01]  /*e930*/  LDSM.16.MT88.4 R32, [R135+0x5c00] ;  /* 0x005c00008720783b */ /* 0x000ea20000004200 */
[----:B------:R-:W-:-:S02]  /*e940*/  MOV R146, R95 ;  /* 0x0000005f00927202 */ /* 0x000fc40000000f00 */
[----:B------:R-:W-:-:S03]  /*e950*/  MOV R145, R65 ;  /* 0x0000004100917202 */ /* 0x000fc60000000f00 */
[----:B------:R-:W-:Y:S02]  /*e960*/  F2FP.BF16.PACK_AB R4, R223, R220 ;  /* 0x000000dcdf04723e */ /* 0x000fe400000010ff */
[----:B---3--:R-:W-:Y:S01]  /*e970*/  F2FP.BF16.PACK_AB R5, R91, R54 ;  /* 0x000000365b05723e */ /* 0x008fe200000010ff */
[----:B-1----:R-:W-:Y:S01]  /*e980*/  FFMA.FTZ R3, R38, c[0x0][0x23c], -R2 ;  /* 0x00008f0026037a23 */ /* 0x002fe20000010802 */
[----:B------:R-:W-:Y:S01]  /*e990*/  F2FP.BF16.PACK_AB R6, R224, R222 ;  /* 0x000000dee006723e */ /* 0x000fe200000010ff */
[----:B------:R-:W1:Y:S01]  /*e9a0*/  LDSM.16.MT88.4 R36, [R164+0x5c00] ;  /* 0x005c0000a424783b */ /* 0x000e620000004200 */
[----:B-----5:R-:W-:Y:S01]  /*e9b0*/  F2FP.BF16.PACK_AB R7, R90, R64 ;  /* 0x000000405a07723e */ /* 0x020fe200000010ff */
[----:B------:R3:W-:Y:S06]  /*e9c0*/  MUFU.EX2 R117, R3 ;  /* 0x0000000300757308 */ /* 0x0007ec0000000800 */
[C---:B----4-:R-:W-:Y:S08]  /*e9d0*/  HMMA.16816.F32.BF16 R16, R4.reuse, R12, R16 ;  /* 0x0000000c0410723c */ /* 0x050ff00000041810 */
[----:B------:R-:W-:Y:S01]  /*e9e0*/  HMMA.16816.F32.BF16 R20, R4, R14, R20 ;  /* 0x0000000e0414723c */ /* 0x000fe20000041814 */
[----:B------:R-:W4:Y:S01]  /*e9f0*/  LDSM.16.MT88.4 R12, [R135+0x6000] ;  /* 0x00600000870c783b */ /* 0x000f220000004200 */
        /* <DEDUP_REMOVED lines=8> */
[----:B------:R3:W5:Y:S02]  /*ea80*/  MUFU.EX2 R89, R3 ;  /* 0x0000000300597308 */ /* 0x0007640000000800 */
[----:B---3--:R-:W-:Y:S01]  /*ea90*/  FFMA.FTZ R3, R132, c[0x0][0x23c], -R0 ;  /* 0x00008f0084037a23 */ /* 0x008fe20000010800 */
[----:B-----5:R-:W-:-:S05]  /*eaa0*/  F2FP.BF16.PACK_AB R5, R89, R86 ;  /* 0x000000565905723e */ /* 0x020fca00000010ff */
[----:B------:R3:W-:Y:S02]  /*eab0*/  MUFU.EX2 R88, R3 ;  /* 0x0000000300587308 */ /* 0x0007e40000000800 */
[----:B---3--:R-:W-:-:S06]  /*eac0*/  FFMA.FTZ R3, R130, c[0x0][0x23c], -R0 ;  /* 0x00008f0082037a23 */ /* 0x008fcc0000010800 */
[----:B------:R3:W5:Y:S02]  /*ead0*/  MUFU.EX2 R87, R3 ;  /* 0x0000000300577308 */ /* 0x0007640000000800 */
[----:B---3--:R-:W-:Y:S01]  /*eae0*/  FFMA.FTZ R3, R98, c[0x0][0x23c], -R2 ;  /* 0x00008f0062037a23 */ /* 0x008fe20000010802 */
[----:B-----5:R-:W-:-:S05]  /*eaf0*/  F2FP.BF16.PACK_AB R7, R87, R88 ;  /* 0x000000585707723e */ /* 0x020fca00000010ff */
[----:B------:R3:W-:Y:S02]  /*eb00*/  MUFU.EX2 R116, R3 ;  /* 0x0000000300747308 */ /* 0x0007e40000000800 */
[C---:B------:R-:W-:Y:S08]  /*eb10*/  HMMA.16816.F32.BF16 R16, R4.reuse, R32, R16 ;  /* 0x000000200410723c */ /* 0x040ff00000041810 */
[----:B------:R-:W-:Y:S01]  /*eb20*/  HMMA.16816.F32.BF16 R20, R4, R34, R20 ;  /* 0x000000220414723c */ /* 0x000fe20000041814 */
[----:B------:R-:W5:Y:S01]  /*eb30*/  LDSM.16.MT88.4 R32, [R135+0x6400] ;  /* 0x006400008720783b */ /* 0x000f620000004200 */
[----:B---3--:R-:W-:-:S04]  /*eb40*/  FFMA.FTZ R3, R133, c[0x0][0x23c], -R0 ;  /* 0x00008f0085037a23 */ /* 0x008fc80000010800 */
[----:B------:R3:W-:Y:S02]  /*eb50*/  MUFU.EX2 R84, R3 ;  /* 0x0000000300547308 */ /* 0x0007e40000000800 */
[C---:B-1----:R-:W-:Y:S08]  /*eb60*/  HMMA.16816.F32.BF16 R8, R4.reuse, R38, R8 ;  /* 0x000000260408723c */ /* 0x042ff00000041808 */
[----:B------:R-:W-:Y:S01]  /*eb70*/  HMMA.16816.F32.BF16 R24, R4, R36, R24 ;  /* 0x000000240418723c */ /* 0x000fe20000041818 */
[----:B------:R-:W1:Y:S01]  /*eb80*/  LDSM.16.MT88.4 R36, [R164+0x6400] ;  /* 0x00640000a424783b */ /* 0x000e620000004200 */
[----:B---3--:R-:W-:-:S05]  /*eb90*/  FFMA.FTZ R3, R152, c[0x0][0x23c], -R0 ;  /* 0x00008f0098037a23 */ /* 0x008fca0000010800 */
[----:B------:R-:W-:Y:S02]  /*eba0*/  F2FP.BF16.PACK_AB R4, R230, R229 ;  /* 0x000000e5e604723e */ /* 0x000fe400000010ff */
[----:B------:R-:W-:Y:S01]  /*ebb0*/  F2FP.BF16.PACK_AB R6, R231, R232 ;  /* 0x000000e8e706723e */ /* 0x000fe200000010ff */
[----:B------:R3:W2:Y:S02]  /*ebc0*/  MUFU.EX2 R85, R3 ;  /* 0x0000000300557308 */ /* 0x0006a40000000800 */
[----:B---3--:R-:W-:Y:S01]  /*ebd0*/  FFMA.FTZ R3, R153, c[0x0][0x23c], -R0 ;  /* 0x00008f0099037a23 */ /* 0x008fe20000010800 */
[----:B--2---:R-:W-:-:S05]  /*ebe0*/  F2FP.BF16.PACK_AB R5, R85, R84 ;  /* 0x000000545505723e */ /* 0x004fca00000010ff */
[----:B------:R2:W-:Y:S02]  /*ebf0*/  MUFU.EX2 R83, R3 ;  /* 0x0000000300537308 */ /* 0x0005e40000000800 */
[----:B--2---:R-:W-:-:S06]  /*ec00*/  FFMA.FTZ R3, R155, c[0x0][0x23c], -R0 ;  /* 0x00008f009b037a23 */ /* 0x004fcc0000010800 */
[----:B------:R2:W3:Y:S02]  /*ec10*/  MUFU.EX2 R82, R3 ;  /* 0x0000000300527308 */ /* 0x0004e40000000800 */
[----:B--2---:R-:W-:Y:S01]  /*ec20*/  FFMA.FTZ R3, R49, c[0x0][0x23c], -R2 ;  /* 0x00008f0031037a23 */ /* 0x004fe20000010802 */
[----:B---3--:R-:W-:-:S05]  /*ec30*/  F2FP.BF16.PACK_AB R7, R82, R83 ;  /* 0x000000535207723e */ /* 0x008fca00000010ff */
[----:B------:R2:W-:Y:S02]  /*ec40*/  MUFU.EX2 R114, R3 ;  /* 0x0000000300727308 */ /* 0x0005e40000000800 */
[C---:B----4-:R-:W-:Y:S08]  /*ec50*/  HMMA.16816.F32.BF16 R16, R4.reuse, R12, R16 ;  /* 0x0000000c0410723c */ /* 0x050ff00000041810 */
[----:B------:R-:W-:Y:S01]  /*ec60*/  HMMA.16816.F32.BF16 R20, R4, R14, R20 ;  /* 0x0000000e0414723c */ /* 0x000fe20000041814 */
[----:B------:R-:W3:Y:S01]  /*ec70*/  LDSM.16.MT88.4 R12, [R135+0x6800] ;  /* 0x00680000870c783b */ /* 0x000ee20000004200 */
[----:B--2---:R-:W-:-:S04]  /*ec80*/  FFMA.FTZ R3, R154, c[0x0][0x23c], -R0 ;  /* 0x00008f009a037a23 */ /* 0x004fc80000010800 */
[----:B------:R2:W-:Y:S02]  /*ec90*/  MUFU.EX2 R53, R3 ;  /* 0x0000000300357308 */ /* 0x0005e40000000800 */
[C---:B------:R-:W-:Y:S08]  /*eca0*/  HMMA.16816.F32.BF16 R8, R4.reuse, R30, R8 ;  /* 0x0000001e0408723c */ /* 0x040ff00000041808 */
[----:B------:R-:W-:Y:S01]  /*ecb0*/  HMMA.16816.F32.BF16 R24, R4, R28, R24 ;  /* 0x0000001c0418723c */ /* 0x000fe20000041818 */
[----:B------:R-:W4:Y:S01]  /*ecc0*/  LDSM.16.MT88.4 R28, [R164+0x6800] ;  /* 0x00680000a41c783b */ /* 0x000f220000004200 */
[----:B--2---:R-:W-:-:S05]  /*ecd0*/  FFMA.FTZ R3, R156, c[0x0][0x23c], -R0 ;  /* 0x00008f009c037a23 */ /* 0x004fca0000010800 */
[----:B------:R-:W-:Y:S02]  /*ece0*/  F2FP.BF16.PACK_AB R4, R235, R233 ;  /* 0x000000e9eb04723e */ /* 0x000fe400000010ff */
[----:B------:R-:W-:Y:S01]  /*ecf0*/  F2FP.BF16.PACK_AB R6, R236, R234 ;  /* 0x000000eaec06723e */ /* 0x000fe200000010ff */
[----:B------:R2:W1:Y:S02]  /*ed00*/  MUFU.EX2 R81, R3 ;  /* 0x0000000300517308 */ /* 0x0004640000000800 */
[----:B--2---:R-:W-:Y:S01]  /*ed10*/  FFMA.FTZ R3, R157, c[0x0][0x23c], -R0 ;  /* 0x00008f009d037a23 */ /* 0x004fe20000010800 */
[----:B-1----:R-:W-:-:S05]  /*ed20*/  F2FP.BF16.PACK_AB R5, R81, R53 ;  /* 0x000000355105723e */ /* 0x002fca00000010ff */
[----:B------:R1:W-:Y:S02]  /*ed30*/  MUFU.EX2 R80, R3 ;  /* 0x0000000300507308 */ /* 0x0003e40000000800 */
[----:B-1----:R-:W-:-:S06]  /*ed40*/  FFMA.FTZ R3, R158, c[0x0][0x23c], -R0 ;  /* 0x00008f009e037a23 */ /* 0x002fcc0000010800 */
[----:B------:R1:W2:Y:S02]  /*ed50*/  MUFU.EX2 R79, R3 ;  /* 0x00000003004f7308 */ /* 0x0002a40000000800 */
[----:B-1----:R-:W-:Y:S01]  /*ed60*/  FFMA.FTZ R3, R50, c[0x0][0x23c], -R2 ;  /* 0x00008f0032037a23 */ /* 0x002fe20000010802 */
[----:B--2---:R-:W-:-:S05]  /*ed70*/  F2FP.BF16.PACK_AB R7, R79, R80 ;  /* 0x000000504f07723e */ /* 0x004fca00000010ff */
[----:B------:R1:W-:Y:S02]  /*ed80*/  MUFU.EX2 R113, R3 ;  /* 0x0000000300717308 */ /* 0x0003e40000000800 */
[C---:B-----5:R-:W-:Y:S08]  /*ed90*/  HMMA.16816.F32.BF16 R16, R4.reuse, R32, R16 ;  /* 0x000000200410723c */ /* 0x060ff00000041810 */
[----:B------:R-:W-:Y:S01]  /*eda0*/  HMMA.16816.F32.BF16 R20, R4, R34, R20 ;  /* 0x000000220414723c */ /* 0x000fe20000041814 */
[----:B------:R-:W2:Y:S01]  /*edb0*/  LDSM.16.MT88.4 R32, [R135+0x6c00] ;  /* 0x006c00008720783b */ /* 0x000ea20000004200 */
        /* <DEDUP_REMOVED lines=15> */
[----:B------:R-:W-:Y:S01]  /*eeb0*/  F2FP.BF16.PACK_AB R7, R76, R77 ;  /* 0x0000004d4c07723e */ /* 0x000fe200000010ff */
[----:B------:R-:W-:Y:S04]  /*eec0*/  LDSM.16.MT88.4 R40, [R135+0x7800] ;  /* 0x007800008728783b */ /* 0x000fe80000004200 */
[----:B------:R1:W-:Y:S02]  /*eed0*/  MUFU.EX2 R111, R3 ;  /* 0x00000003006f7308 */ /* 0x0003e40000000800 */
[C---:B---3--:R-:W-:Y:S08]  /*eee0*/  HMMA.16816.F32.BF16 R16, R4.reuse, R12, R16 ;  /* 0x0000000c0410723c */ /* 0x048ff00000041810 */
[----:B------:R-:W-:Y:S01]  /*eef0*/  HMMA.16816.F32.BF16 R20, R4, R14, R20 ;  /* 0x0000000e0414723c */ /* 0x000fe20000041814 */
[----:B------:R-:W3:Y:S01]  /*ef00*/  LDSM.16.MT88.4 R12, [R135+0x7000] ;  /* 0x00700000870c783b */ /* 0x000ee20000004200 */
[----:B-1----:R-:W-:-:S04]  /*ef10*/  FFMA.FTZ R3, R187, c[0x0][0x23c], -R0 ;  /* 0x00008f00bb037a23 */ /* 0x002fc80000010800 */
[----:B------:R1:W-:Y:S02]  /*ef20*/  MUFU.EX2 R70, R3 ;  /* 0x0000000300467308 */ /* 0x0003e40000000800 */
[C---:B----4-:R-:W-:Y:S08]  /*ef30*/  HMMA.16816.F32.BF16 R8, R4.reuse, R30, R8 ;  /* 0x0000001e0408723c */ /* 0x050ff00000041808 */
[----:B------:R-:W-:Y:S01]  /*ef40*/  HMMA.16816.F32.BF16 R24, R4, R28, R24 ;  /* 0x0000001c0418723c */ /* 0x000fe20000041818 */
[----:B------:R-:W4:Y:S01]  /*ef50*/  LDSM.16.MT88.4 R28, [R164+0x7000] ;  /* 0x00700000a41c783b */ /* 0x000f220000004200 */
        /* <DEDUP_REMOVED lines=13> */
[----:B------:R-:W-:Y:S01]  /*f030*/  HMMA.16816.F32.BF16 R20, R4, R34, R20 ;  /* 0x000000220414723c */ /* 0x000fe20000041814 */
[----:B------:R-:W2:Y:S01]  /*f040*/  LDSM.16.MT88.4 R32, [R135+0x7400] ;  /* 0x007400008720783b */ /* 0x000ea20000004200 */
        /* <DEDUP_REMOVED lines=19> */
[----:B-1----:R-:W-:-:S04]  /*f180*/  FFMA.FTZ R3, R197, c[0x0][0x23c], -R0 ;  /* 0x00008f00c5037a23 */ /* 0x002fc80000010800 */
[----:B------:R1:W-:Y:S03]  /*f190*/  MUFU.EX2 R61, R3 ;  /* 0x00000003003d7308 */ /* 0x0003e60000000800 */
[C---:B----4-:R-:W-:Y:S07]  /*f1a0*/  HMMA.16816.F32.BF16 R12, R4.reuse, R30, R8 ;  /* 0x0000001e040c723c */ /* 0x050fee0000041808 */
        /* <DEDUP_REMOVED lines=9> */
[----:B------:R1:W3:Y:S01]  /*f240*/  MUFU.EX2 R65, R3 ;  /* 0x0000000300417308 */ /* 0x0002e20000000800 */
[----:B------:R-:W-:-:S04]  /*f250*/  FADD.FTZ R8, R216, R8 ;  /* 0x00000008d8087221 */ /* 0x000fc80000010000 */
[----:B------:R-:W-:-:S04]  /*f260*/  FADD.FTZ R8, R218, R8 ;  /* 0x00000008da087221 */ /* 0x000fc80000010000 */
[----:B------:R-:W-:-:S04]  /*f270*/  FADD.FTZ R8, R217, R8 ;  /* 0x00000008d9087221 */ /* 0x000fc80000010000 */
[----:B------:R-:W-:Y:S02]  /*f280*/  FADD.FTZ R8, R219, R8 ;  /* 0x00000008db087221 */ /* 0x000fe40000010000 */
[----:B-1----:R-:W-:Y:S01]  /*f290*/  FFMA.FTZ R3, R161, c[0x0][0x23c], -R0 ;  /* 0x00008f00a1037a23 */ /* 0x002fe20000010800 */
[----:B---3--:R-:W-:Y:S01]  /*f2a0*/  F2FP.BF16.PACK_AB R5, R65, R61 ;  /* 0x0000003d4105723e */ /* 0x008fe200000010ff */
        /* <DEDUP_REMOVED lines=8> */
[----:B------:R1:W3:Y:S02]  /*f330*/  MUFU.EX2 R62, R3 ;  /* 0x00000003003e7308 */ /* 0x0002e40000000800 */
        /* <DEDUP_REMOVED lines=8> */
[----:B------:R-:W-:Y:S02]  /*f3c0*/  FADD.FTZ R8, R232, R8 ;  /* 0x00000008e8087221 */ /* 0x000fe40000010000 */
[----:B--2---:R-:W-:Y:S02]  /*f3d0*/  HMMA.16816.F32.BF16 R16, R4, R32, R16 ;  /* 0x000000200410723c */ /* 0x004fe40000041810 */
        /* <DEDUP_REMOVED lines=17> */
[----:B--2---:R-:W-:Y:S01]  /*f4f0*/  F2FP.BF16.PACK_AB R7, R58, R60 ;  /* 0x0000003c3a07723e */ /* 0x004fe200000010ff */
[----:B------:R-:W1:Y:S02]  /*f500*/  LDSM.16.MT88.4 R48, [R164+0x7800] ;  /* 0x00780000a430783b */ /* 0x000e640000004200 */
[----:B------:R-:W-:Y:S02]  /*f510*/  FADD.FTZ R9, R74, R3 ;  /* 0x000000034a097221 */ /* 0x000fe40000010000 */
[----:B------:R-:W-:-:S02]  /*f520*/  FFMA.FTZ R3, R99, c[0x0][0x23c], -R2 ;  /* 0x00008f0063037a23 */ /* 0x000fc40000010802 */
        /* <DEDUP_REMOVED lines=9> */
[----:B-1----:R-:W-:Y:S01]  /*f5c0*/  HMMA.16816.F32.BF16 R16, R4, R48, R24 ;  /* 0x000000300410723c */ /* 0x002fe20000041818 */
[----:B--2---:R-:W-:Y:S02]  /*f5d0*/  FADD.FTZ R3, R92, R9 ;  /* 0x000000095c037221 */ /* 0x004fe40000010000 */
[----:B------:R-:W-:Y:S02]  /*f5e0*/  FFMA.FTZ R9, R108, c[0x0][0x23c], -R0 ;  /* 0x00008f006c097a23 */ /* 0x000fe40000010800 */
[----:B------:R-:W-:-:S03]  /*f5f0*/  FADD.FTZ R3, R57, R3 ;  /* 0x0000000339037221 */ /* 0x000fc60000010000 */
[----:B------:R-:W-:Y:S01]  /*f600*/  HMMA.16816.F32.BF16 R12, R4, R50, R12 ;  /* 0x00000032040c723c */ /* 0x000fe2000004180c */
[----:B------:R1:W2:Y:S01]  /*f610*/  MUFU.EX2 R57, R9 ;  /* 0x0000000900397308 */ /* 0x0002a20000000800 */
[----:B------:R-:W-:-:S04]  /*f620*/  FADD.FTZ R3, R55, R3 ;  /* 0x0000000337037221 */ /* 0x000fc80000010000 */
        /* <DEDUP_REMOVED lines=93> */
[----:B------:R1:W2:Y:S01]  /*fc00*/  MUFU.EX2 R39, R9 ;  /* 0x0000000900277308 */ /* 0x0002a20000000800 */
[----:B------:R-:W4:Y:S01]  /*fc10*/  LDSM.16.MT88.4 R140, [R135+0x8800] ;  /* 0x00880000878c783b */ /* 0x000f220000004200 */
        /* <DEDUP_REMOVED lines=29> */
[C---:B----4-:R-:W-:Y:S08]  /*fdf0*/  HMMA.16816.F32.BF16 R136, R4.reuse, R140, R136 ;  /* 0x0000008c0488723c */ /* 0x050ff00000041888 */
        /* <DEDUP_REMOVED lines=8> */
[----:B------:R-:W-:Y:S01]  /*fe80*/  FADD.FTZ R3, R149, R3 ;  /* 0x0000000395037221 */ /* 0x000fe20000010000 */
[----:B------:R-:W-:Y:S01]  /*fe90*/  F2FP.BF16.PACK_AB R148, R42, R50 ;  /* 0x000000322a94723e */ /* 0x000fe200000010ff */
[----:B------:R-:W-:Y:S02]  /*fea0*/  FADD.FTZ R2, R58, R2 ;  /* 0x000000023a027221 */ /* 0x000fe40000010000 */
[----:B------:R-:W-:-:S02]  /*feb0*/  FFMA.FTZ R8, R207, c[0x0][0x23c], -R0 ;  /* 0x00008f00cf087a23 */ /* 0x000fc40000010800 */
[----:B------:R-:W-:Y:S01]  /*fec0*/  FADD.FTZ R3, R150, R3 ;  /* 0x0000000396037221 */ /* 0x000fe20000010000 */
[----:B------:R-:W-:Y:S01]  /*fed0*/  HMMA.16816.F32.BF16 R12, R4, R26, R12 ;  /* 0x0000001a040c723c */ /* 0x000fe2000004180c */
[----:B------:R-:W-:Y:S01]  /*fee0*/  FADD.FTZ R2, R10, R2 ;  /* 0x000000020a027221 */ /* 0x000fe20000010000 */
[----:B------:R2:W-:Y:S01]  /*fef0*/  MUFU.EX2 R11, R8 ;  /* 0x00000008000b7308 */ /* 0x0005e20000000800 */
[----:B------:R-:W-:Y:S02]  /*ff00*/  FADD.FTZ R3, R151, R3 ;  /* 0x0000000397037221 */ /* 0x000fe40000010000 */
[----:B------:R-:W-:Y:S01]  /*ff10*/  FADD.FTZ R2, R57, R2 ;  /* 0x0000000239027221 */ /* 0x000fe20000010000 */
[----:B-1----:R-:W-:Y:S01]  /*ff20*/  F2FP.BF16.PACK_AB R150, R239, R28 ;  /* 0x0000001cef96723e */ /* 0x002fe200000010ff */
[----:B------:R-:W-:Y:S02]  /*ff30*/  FADD.FTZ R3, R124, R3 ;  /* 0x000000037c037221 */ /* 0x000fe40000010000 */
        /* <DEDUP_REMOVED lines=48> */
[----:B------:R-:W-:Y:S11]  /*10240*/  FADD.FTZ R240, R8, R0 ;  /* 0x0000000008f07221 */ /* 0x000ff60000010000 */
[----:B------:R-:W-:Y:S01]  /*10250*/  @!UPT UIADD3 URZ, URZ, URZ, URZ ;  /* 0x0000003f3f3ff290 */ /* 0x000fe2000fffe03f */
.L_x_1198:
[----:B------:R-:W-:Y:S05]  /*10260*/  @!P1 BRA `(.L_x_1206) ;  /* 0x0000571000009947 */ /* 0x000fea0003800000 */
[----:B------:R-:W-:Y:S02]  /*10270*/  MOV R133, R3 ;  /* 0x0000000300857202 */ /* 0x000fe40000000f00 */
[----:B------:R-:W-:Y:S02]  /*10280*/  MOV R132, R20 ;  /* 0x0000001400847202 */ /* 0x000fe40000000f00 */
[----:B------:R-:W-:Y:S02]  /*10290*/  MOV R243, c[0x0][0x1a0] ;  /* 0x0000680000f37a02 */ /* 0x000fe40000000f00 */
.L_x_1210:
[----:B------:R-:W-:Y:S01]  /*102a0*/  IADD3 R238, R238, -0x1, RZ ;  /* 0xffffffffeeee7810 */ /* 0x000fe20007ffe0ff */
[----:B------:R-:W-:Y:S04]  /*102b0*/  DEPBAR.LE SB0, 0x0 ;  /* 0x000080000000791a */ /* 0x000fe80000000000 */
[----:B------:R-:W-:Y:S01]  /*102c0*/  BAR.SYNC.DEFER_BLOCKING 0x0 ;  /* 0x0000000000007b1d */ /* 0x000fe20000010000 */
[----:B------:R-:W-:Y:S05]  /*102d0*/  IMAD.U32 R0, R243, -0x100, RZ ;  /* 0xffffff00f3007824 */ /* 0x000fea00078e00ff */
[----:B------:R-:W-:Y:S01]  /*102e0*/  SHF.R.S32.HI R2, RZ, 0x1f, R0 ;  /* 0x0000001fff027819 */ /* 0x000fe20000011400 */
[----:B------:R-:W-:-:S05]  /*102f0*/  @!P6 BRA `(.L_x_1207) ;  /* 0x000003c00000e947 */ /* 0x000fca0003800000 */
[----:B------:R-:W-:Y:S01]  /*10300*/  IMAD.SHL.U32 R5, R238, 0x100, RZ ;  /* 0x00000100ee057824 */ /* 0x000fe200078e00ff */
[----:B------:R-:W-:Y:S04]  /*10310*/  IABS R9, c[0x0][0x2d0] ;  /* 0x0000b40000097a13 */ /* 0x000fe80000000000 */
[----:B------:R-:W1:Y:S01]  /*10320*/  I2F.RP R2, R9 ;  /* 0x0000000900027306 */ /* 0x000e620000209400 */
[C---:B------:R-:W-:Y:S02]  /*10330*/  IADD3 R8, R5.reuse, 0x100, RZ ;  /* 0x0000010005087810 */ /* 0x040fe40007ffe0ff */
        /* <DEDUP_REMOVED lines=23> */
[----:B------:R-:W-:Y:S01]  /*104b0*/  @!P3 IADD3 R2, R2, 0x1, RZ ;  /* 0x000000010202b810 */ /* 0x000fe20007ffe0ff */
[----:B------:R-:W-:Y:S01]  /*104c0*/  @!P3 IMAD.IADD R4, R4, 0x1, -R9 ;  /* 0x000000010404b824 */ /* 0x000fe200078e0a09 */
[----:B------:R-:W-:Y:S02]  /*104d0*/  ISETP.NE.AND P1, PT, RZ, c[0x0][0x2d0], PT ;  /* 0x0000b400ff007a0c */ /* 0x000fe40003f25270 */
[-C--:B------:R-:W-:Y:S02]  /*104e0*/  ISETP.GE.U32.AND P4, PT, R3, R9.reuse, PT ;  /* 0x000000090300720c */ /* 0x080fe40003f86070 */
[----:B------:R-:W-:Y:S02]  /*104f0*/  ISETP.GE.U32.AND P5, PT, R4, R9, PT ;  /* 0x000000090400720c */ /* 0x000fe40003fa6070 */
[----:B------:R-:W-:Y:S09]  /*10500*/  LOP3.LUT R3, RZ, c[0x0][0x2d0], RZ, 0x33, !PT ;  /* 0x0000b400ff037a12 */ /* 0x000ff200078e33ff */
[----:B------:R-:W-:Y:S02]  /*10510*/  @P4 IADD3 R0, R0, 0x1, RZ ;  /* 0x0000000100004810 */ /* 0x000fe40007ffe0ff */
[----:B------:R-:W-:Y:S02]  /*10520*/  @P5 IADD3 R2, R2, 0x1, RZ ;  /* 0x0000000102025810 */ /* 0x000fe40007ffe0ff */
[----:B------:R-:W-:Y:S03]  /*10530*/  @!P0 IADD3 R0, -R0, RZ, RZ ;  /* 0x000000ff00008210 */ /* 0x000fe60007ffe1ff */
[----:B------:R-:W-:Y:S01]  /*10540*/  @!P2 IMAD.MOV R2, RZ, RZ, -R2 ;  /* 0x000000ffff02a224 */ /* 0x000fe200078e0a02 */
[C---:B------:R-:W-:Y:S04]  /*10550*/  SEL R6, R3.reuse, R0, !P1 ;  /* 0x0000000003067207 */ /* 0x040fe80004800000 */
        /* <DEDUP_REMOVED lines=22> */
.L_x_1207:
[----:B------:R-:W-:Y:S02]  /*106c0*/  ISETP.GE.AND P0, PT, R183, c[0x0][0x220], PT ;  /* 0x00008800b7007a0c */ /* 0x000fe40003f06270 */
[CC--:B------:R-:W-:Y:S04]  /*106d0*/  LEA R186, P3, R0.reuse, R45.reuse, 0x1 ;  /* 0x0000002d00ba7211 */ /* 0x0c0fe800078608ff */
[----:B------:R-:W-:Y:S07]  /*106e0*/  LEA.HI.X R187, R0, R46, R2, 0x1, P3 ;  /* 0x0000002e00bb7211 */ /* 0x000fee00018f0c02 */
[----:B------:R-:W-:Y:S01]  /*106f0*/  @P0 STS.64 [R184+0x5008], RZ ;  /* 0x005008ffb8000388 */ /* 0x000fe20000000a00 */
[-C--:B------:R-:W-:Y:S02]  /*10700*/  @!P0 MOV R8, R0.reuse ;  /* 0x0000000000088202 */ /* 0x080fe40000000f00 */
[C---:B------:R-:W-:Y:S02]  /*10710*/  @!P0 LEA R3, P2, R243.reuse, R0, 0x5 ;  /* 0x00000000f3038211 */ /* 0x040fe400078428ff */
[----:B------:R-:W-:Y:S01]  /*10720*/  @!P0 MOV R9, R2 ;  /* 0x0000000200098202 */ /* 0x000fe20000000f00 */
[----:B------:R-:W-:Y:S01]  /*10730*/  @P0 STS [R184+0x5000], RZ ;  /* 0x005000ffb8000388 */ /* 0x000fe20000000800 */
[C---:B------:R-:W-:Y:S02]  /*10740*/  @!P0 LEA R4, P1, R243.reuse, R0, 0x6 ;  /* 0x00000000f3048211 */ /* 0x040fe400078230ff */
[----:B------:R-:W-:Y:S01]  /*10750*/  @!P0 MOV R13, c[0x0][0x1a4] ;  /* 0x00006900000d8a02 */ /* 0x000fe20000000f00 */
[----:B------:R-:W-:Y:S01]  /*10760*/  @P0 STS [R184+0x5004], RZ ;  /* 0x005004ffb8000388 */ /* 0x000fe20000000800 */
[----:B------:R-:W-:Y:S01]  /*10770*/  @!P0 IMAD.WIDE.U32 R8, R243, 0x60, R8 ;  /* 0x00000060f3088825 */ /* 0x000fe200078e0008 */
[----:B------:R-:W-:Y:S02]  /*10780*/  @!P0 MOV R5, c[0x0][0x1a4] ;  /* 0x0000690000058a02 */ /* 0x000fe40000000f00 */
[----:B------:R-:W-:Y:S01]  /*10790*/  @!PT LDS RZ, [RZ] ;  /* 0x00000000fffff984 */ /* 0x000fe20000000800 */
[----:B------:R-:W-:Y:S01]  /*107a0*/  @!PT LDS RZ, [RZ] ;  /* 0x00000000fffff984 */ /* 0x000fe20000000800 */
[----:B------:R-:W-:Y:S01]  /*107b0*/  @!PT LDS RZ, [RZ] ;  /* 0x00000000fffff984 */ /* 0x000fe20000000800 */
[----:B------:R1:W-:Y:S01]  /*107c0*/  @!P0 LDGSTS.E.BYPASS.LTC128B.128 [R184+0x5000], [R186.64] ;  /* 0x05000000bab88fae */ /* 0x0003e2000b901d46 */
[----:B------:R-:W-:Y:S01]  /*107d0*/  @!P0 IMAD R13, R13, 0x60, RZ ;  /* 0x000000600d0d8824 */ /* 0x000fe200078e02ff */
[C---:B------:R-:W-:Y:S02]  /*107e0*/  @!P0 LEA R18, P4, R8.reuse, R45, 0x1 ;  /* 0x0000002d08128211 */ /* 0x040fe400078808ff */
[----:B------:R-:W-:Y:S02]  /*107f0*/  @!P0 LEA.HI.X R5, R243, R2, R5, 0x5, P2 ;  /* 0x00000002f3058211 */ /* 0x000fe400010f2c05 */
[----:B------:R-:W-:Y:S02]  /*10800*/  @!P0 IADD3 R13, R13, R9, RZ ;  /* 0x000000090d0d8210 */ /* 0x000fe40007ffe0ff */
[----:B------:R-:W-:Y:S01]  /*10810*/  @P0 STS.128 [R184+0x5800], RZ ;  /* 0x005800ffb8000388 */ /* 0x000fe20000000c00 */
[CC--:B------:R-:W-:Y:S02]  /*10820*/  @!P0 LEA R22, P2, R3.reuse, R45.reuse, 0x1 ;  /* 0x0000002d03168211 */ /* 0x0c0fe400078408ff */
[-C--:B------:R-:W-:Y:S02]  /*10830*/  @!P0 LEA.HI.X R19, R8, R46.reuse, R13, 0x1, P4 ;  /* 0x0000002e08138211 */ /* 0x080fe400020f0c0d */
[----:B------:R-:W-:Y:S02]  /*10840*/  @!P0 LEA.HI.X R23, R3, R46, R5, 0x1, P2 ;  /* 0x0000002e03178211 */ /* 0x000fe400010f0c05 */
[----:B------:R-:W-:Y:S02]  /*10850*/  @!P0 MOV R6, c[0x0][0x1a4] ;  /* 0x0000690000068a02 */ /* 0x000fe40000000f00 */
[----:B------:R-:W-:Y:S01]  /*10860*/  @!P0 MOV R14, c[0x0][0x1a4] ;  /* 0x00006900000e8a02 */ /* 0x000fe20000000f00 */
[----:B------:R-:W-:Y:S01]  /*10870*/  @!PT LDS RZ, [RZ] ;  /* 0x00000000fffff984 */ /* 0x000fe20000000800 */
[----:B------:R-:W-:Y:S01]  /*10880*/  @!PT LDS RZ, [RZ] ;  /* 0x00000000fffff984 */ /* 0x000fe20000000800 */
[----:B------:R-:W-:Y:S01]  /*10890*/  @!PT LDS RZ, [RZ] ;  /* 0x00000000fffff984 */ /* 0x000fe20000000800 */
[----:B------:R2:W-:Y:S01]  /*108a0*/  @!P0 LDGSTS.E.BYPASS.LTC128B.128 [R184+0x5800], [R22.64] ;  /* 0x0580000016b88fae */ /* 0x0005e2000b901d46 */
[CC--:B------:R-:W-:Y:S02]  /*108b0*/  @!P0 LEA.HI.X R6, R243.reuse, R2.reuse, R6, 0x6, P1 ;  /* 0x00000002f3068211 */ /* 0x0c0fe400008f3406 */
[CC--:B------:R-:W-:Y:S02]  /*108c0*/  @!P0 LEA R20, P1, R4.reuse, R45.reuse, 0x1 ;  /* 0x0000002d04148211 */ /* 0x0c0fe400078208ff */
[----:B------:R-:W-:Y:S02]  /*108d0*/  @!P0 MOV R7, R2 ;  /* 0x0000000200078202 */ /* 0x000fe40000000f00 */
[----:B------:R-:W-:Y:S01]  /*108e0*/  @!P0 LEA.HI.X R21, R4, R46, R6, 0x1, P1 ;  /* 0x0000002e04158211 */ /* 0x000fe200008f0c06 */
[----:B------:R-:W-:Y:S01]  /*108f0*/  @P0 STS.128 [R184+0x6000], RZ ;  /* 0x006000ffb8000388 */ /* 0x000fe20000000c00 */
[CC--:B------:R-:W-:Y:S02]  /*10900*/  @!P0 LEA R10, P1, R243.reuse, R0.reuse, 0x7 ;  /* 0x00000000f30a8211 */ /* 0x0c0fe400078238ff */
[----:B------:R-:W-:Y:S02]  /*10910*/  @!P0 MOV R6, R0 ;  /* 0x0000000000068202 */ /* 0x000fe40000000f00 */
[C---:B------:R-:W-:Y:S02]  /*10920*/  @!P0 LEA.HI.X R14, R243.reuse, R2, R14, 0x7, P1 ;  /* 0x00000002f30e8211 */ /* 0x040fe400008f3c0e */
[CC--:B------:R-:W-:Y:S01]  /*10930*/  @!P0 LEA R16, P1, R10.reuse, R45.reuse, 0x1 ;  /* 0x0000002d0a108211 */ /* 0x0c0fe200078208ff */
[----:B------:R-:W-:Y:S01]  /*10940*/  @!PT LDS RZ, [RZ] ;  /* 0x00000000fffff984 */ /* 0x000fe20000000800 */
[----:B------:R-:W-:Y:S01]  /*10950*/  @!PT LDS RZ, [RZ] ;  /* 0x00000000fffff984 */ /* 0x000fe20000000800 */
[----:B------:R-:W-:Y:S01]  /*10960*/  @!PT LDS RZ, [RZ] ;  /* 0x00000000fffff984 */ /* 0x000fe20000000800 */
[----:B------:R2:W-:Y:S01]  /*10970*/  @!P0 LDGSTS.E.BYPASS.LTC128B.128 [R184+0x6000], [R20.64] ;  /* 0x0600000014b88fae */ /* 0x0005e2000b901d46 */
[C---:B------:R-:W-:Y:S01]  /*10980*/  @!P0 IMAD.WIDE.U32 R6, R243.reuse, 0xa0, R6 ;  /* 0x000000a0f3068825 */ /* 0x040fe200078e0006 */
[----:B------:R-:W-:Y:S02]  /*10990*/  @!P0 MOV R12, c[0x0][0x1a4] ;  /* 0x00006900000c8a02 */ /* 0x000fe40000000f00 */
[----:B------:R-:W-:Y:S02]  /*109a0*/  @!P0 LEA.HI.X R17, R10, R46, R14, 0x1, P1 ;  /* 0x0000002e0a118211 */ /* 0x000fe400008f0c0e */
[----:B------:R-:W-:Y:S01]  /*109b0*/  @!P0 LEA R14, P3, R6, R45, 0x1 ;  /* 0x0000002d060e8211 */ /* 0x000fe200078608ff */
[----:B------:R-:W-:Y:S01]  /*109c0*/  @!P0 IMAD R12, R12, 0xa0, RZ ;  /* 0x000000a00c0c8824 */ /* 0x000fe200078e02ff */
[----:B------:R-:W-:Y:S01]  /*109d0*/  @P0 STS.128 [R184+0x6800], RZ ;  /* 0x006800ffb8000388 */ /* 0x000fe20000000c00 */
[----:B------:R-:W-:Y:S02]  /*109e0*/  @!P0 MOV R4, R0 ;  /* 0x0000000000048202 */ /* 0x000fe40000000f00 */
[-C--:B------:R-:W-:Y:S02]  /*109f0*/  @!P0 MOV R5, R2.reuse ;  /* 0x0000000200058202 */ /* 0x080fe40000000f00 */
[----:B------:R-:W-:Y:S02]  /*10a00*/  @!P0 IADD3 R7, R12, R7, RZ ;  /* 0x000000070c078210 */ /* 0x000fe40007ffe0ff */
[----:B------:R-:W-:Y:S01]  /*10a10*/  @!P0 MOV R3, R2 ;  /* 0x0000000200038202 */ /* 0x000fe20000000f00 */
[----:B------:R-:W-:Y:S01]  /*10a20*/  @!PT LDS RZ, [RZ] ;  /* 0x00000000fffff984 */ /* 0x000fe20000000800 */
[----:B------:R-:W-:Y:S01]  /*10a30*/  @!PT LDS RZ, [RZ] ;  /* 0x00000000fffff984 */ /* 0x000fe20000000800 */
[----:B------:R-:W-:Y:S01]  /*10a40*/  @!PT LDS RZ, [RZ] ;  /* 0x00000000fffff984 */ /* 0x000fe20000000800 */
[----:B------:R3:W-:Y:S01]  /*10a50*/  @!P0 LDGSTS.E.BYPASS.LTC128B.128 [R184+0x6800], [R18.64] ;  /* 0x0680000012b88fae */ /* 0x0007e2000b901d46 */
[----:B------:R-:W-:Y:S01]  /*10a60*/  @!P0 LEA.HI.X R15, R6, R46, R7, 0x1, P3 ;  /* 0x0000002e060f8211 */ /* 0x000fe200018f0c07 */
[C---:B------:R-:W-:Y:S01]  /*10a70*/  @!P0 IMAD.WIDE.U32 R4, R243.reuse, 0xc0, R4 ;  /* 0x000000c0f3048825 */ /* 0x040fe200078e0004 */
[----:B------:R-:W-:Y:S02]  /*10a80*/  @!P0 MOV R2, R0 ;  /* 0x0000000000028202 */ /* 0x000fe40000000f00 */
[----:B------:R-:W-:Y:S02]  /*10a90*/  @!P0 MOV R11, c[0x0][0x1a4] ;  /* 0x00006900000b8a02 */ /* 0x000fe40000000f00 */
[-C--:B------:R-:W-:Y:S01]  /*10aa0*/  @!P0 LEA R12, P2, R4, R45.reuse, 0x1 ;  /* 0x0000002d040c8211 */ /* 0x080fe200078408ff */
[----:B------:R-:W-:Y:S01]  /*10ab0*/  @P0 STS.128 [R184+0x7000], RZ ;  /* 0x007000ffb8000388 */ /* 0x000fe20000000c00 */
[----:B------:R-:W-:Y:S01]  /*10ac0*/  @!P0 IMAD.WIDE.U32 R2, R243, 0xe0, R2 ;  /* 0x000000e0f3028825 */ /* 0x000fe200078e0002 */
[----:B------:R-:W-:Y:S03]  /*10ad0*/  @!P0 MOV R0, c[0x0][0x1a4] ;  /* 0x0000690000008a02 */ /* 0x000fe60000000f00 */
[----:B------:R-:W-:Y:S01]  /*10ae0*/  @!P0 IMAD R11, R11, 0xc0, RZ ;  /* 0x000000c00b0b8824 */ /* 0x000fe200078e02ff */
[----:B------:R-:W-:Y:S01]  /*10af0*/  @!P0 LEA R10, P1, R2, R45, 0x1 ;  /* 0x0000002d020a8211 */ /* 0x000fe200078208ff */
[----:B------:R-:W-:Y:S01]  /*10b00*/  @!P0 IMAD R0, R0, 0xe0, RZ ;  /* 0x000000e000008824 */ /* 0x000fe200078e02ff */
[----:B------:R-:W-:Y:S01]  /*10b10*/  @!PT LDS RZ, [RZ] ;  /* 0x00000000fffff984 */ /* 0x000fe20000000800 */
[----:B------:R-:W-:Y:S01]  /*10b20*/  @!PT LDS RZ, [RZ] ;  /* 0x00000000fffff984 */ /* 0x000fe20000000800 */
[----:B------:R-:W-:Y:S01]  /*10b30*/  @!PT LDS RZ, [RZ] ;  /* 0x00000000fffff984 */ /* 0x000fe20000000800 */
[----:B------:R3:W-:Y:S02]  /*10b40*/  @!P0 LDGSTS.E.BYPASS.LTC128B.128 [R184+0x7000], [R16.64] ;  /* 0x0700000010b88fae */ /* 0x0007e4000b901d46 */
[----:B------:R-:W-:Y:S02]  /*10b50*/  @!P0 IADD3 R11, R11, R5, RZ ;  /* 0x000000050b0b8210 */ /* 0x000fe40007ffe0ff */
[----:B------:R-:W-:Y:S02]  /*10b60*/  @!P0 IADD3 R0, R0, R3, RZ ;  /* 0x0000000300008210 */ /* 0x000fe40007ffe0ff */
[-C--:B------:R-:W-:Y:S02]  /*10b70*/  @!P0 LEA.HI.X R13, R4, R46.reuse, R11, 0x1, P2 ;  /* 0x0000002e040d8211 */ /* 0x080fe400010f0c0b */
[----:B------:R-:W-:Y:S01]  /*10b80*/  @P0 STS.128 [R184+0x7800], RZ ;  /* 0x007800ffb8000388 */ /* 0x000fe20000000c00 */
[----:B------:R-:W-:Y:S02]  /*10b90*/  @!P0 LEA.HI.X R11, R2, R46, R0, 0x1, P1 ;  /* 0x0000002e020b8211 */ /* 0x000fe400008f0c00 */
[----:B------:R-:W-:Y:S05]  /*10ba0*/  ISETP.GT.AND P1, PT, R238, R241, PT ;  /* 0x000000f1ee00720c */ /* 0x000fea0003f24270 */
        /* <DEDUP_REMOVED lines=16> */
[----:B---3--:R-:W-:Y:S08]  /*10cb0*/  LDSM.16.M88.4 R16, [R134+0x1400] ;  /* 0x001400008610783b */ /* 0x008ff00000000200 */
[----:B-----5:R-:W3:Y:S08]  /*10cc0*/  LDSM.16.M88.4 R8, [R134+0x1000] ;  /* 0x001000008608783b */ /* 0x020ef00000000200 */
[----:B------:R-:W2:Y:S08]  /*10cd0*/  LDSM.16.M88.4 R24, [R134+0x1800] ;  /* 0x001800008618783b */ /* 0x000eb00000000200 */
[----:B------:R-:W5:Y:S08]  /*10ce0*/  LDSM.16.M88.4 R32, [R134+0x1c00] ;  /* 0x001c00008620783b */ /* 0x000f700000000200 */
        /* <DEDUP_REMOVED lines=14> */
[C---:B---3--:R-:W-:Y:S08]  /*10dd0*/  HMMA.16816.F32.BF16 R4, R128.reuse, R8, RZ ;  /* 0x000000088004723c */ /* 0x048ff000000418ff */
[C---:B------:R-:W-:Y:S08]  /*10de0*/  HMMA.16816.F32.BF16 R8, R128.reuse, R10, RZ ;  /* 0x0000000a8008723c */ /* 0x040ff000000418ff */
[C---:B----4-:R-:W-:Y:S08]  /*10df0*/  HMMA.16816.F32.BF16 R12, R128.reuse, R16, RZ ;  /* 0x00000010800c723c */ /* 0x050ff000000418ff */
[C---:B------:R-:W-:Y:S08]  /*10e00*/  HMMA.16816.F32.BF16 R16, R128.reuse, R18, RZ ;  /* 0x000000128010723c */ /* 0x040ff000000418ff */
[C---:B--2---:R-:W-:Y:S08]  /*10e10*/  HMMA.16816.F32.BF16 R20, R128.reuse, R24, RZ ;  /* 0x000000188014723c */ /* 0x044ff000000418ff */
[C---:B------:R-:W-:Y:S08]  /*10e20*/  HMMA.16816.F32.BF16 R24, R128.reuse, R26, RZ ;  /* 0x0000001a8018723c */ /* 0x040ff000000418ff */
[C---:B-----5:R-:W-:Y:S08]  /*10e30*/  HMMA.16816.F32.BF16 R28, R128.reuse, R32, RZ ;  /* 0x00000020801c723c */ /* 0x060ff000000418ff */
        /* <DEDUP_REMOVED lines=156> */
[----:B------:R2:W2:Y:S01]  /*11800*/  MUFU.TANH R155, R29 ;  /* 0x0000001d009b7308 */ /* 0x0004a20000002400 */
[C---:B------:R-:W-:Y:S01]  /*11810*/  HMMA.16816.F32.BF16 R80, R156.reuse, R10, R80 ;  /* 0x0000000a9c50723c */ /* 0x040fe20000041850 */
[----:B------:R-:W5:Y:S02]  /*11820*/  LDSM.16.M88.4 R8, [R172] ;  /* 0x00000000ac08783b */ /* 0x000f640000000200 */
[----:B------:R-:W-:Y:S02]  /*11830*/  FMUL.FTZ R74, R74, c[0x0][0x2ec] ;  /* 0x0000bb004a4a7a20 */ /* 0x000fe40000410000 */
[----:B------:R-:W-:Y:S04]  /*11840*/  FMUL.FTZ R75, R75, c[0x0][0x2ec] ;  /* 0x0000bb004b4b7a20 */ /* 0x000fe80000410000 */
[----:B------:R2:W2:Y:S01]  /*11850*/  MUFU.TANH R152, R32 ;  /* 0x0000002000987308 */ /* 0x0004a20000002400 */
        /* <DEDUP_REMOVED lines=202> */
[----:B------:R-:W-:Y:S01]  /*12500*/  ISETP.GE.AND P2, PT, R6, RZ, PT ;  /* 0x000000ff0600720c */ /* 0x000fe20003f46270 */
[----:B------:R-:W-:Y:S01]  /*12510*/  @!P3 IMAD.IADD R4, R4, 0x1, -R9 ;  /* 0x000000010404b824 */ /* 0x000fe200078e0a09 */
[----:B------:R-:W-:Y:S02]  /*12520*/  @!P3 IADD3 R2, R2, 0x1, RZ ;  /* 0x000000010202b810 */ /* 0x000fe40007ffe0ff */
[-C--:B------:R-:W-:Y:S02]  /*12530*/  ISETP.GE.U32.AND P4, PT, R3, R9.reuse, PT ;  /* 0x000000090300720c */ /* 0x080fe40003f86070 */
[----:B------:R-:W-:Y:S02]  /*12540*/  ISETP.GE.U32.AND P5, PT, R4, R9, PT ;  /* 0x000000090400720c */ /* 0x000fe40003fa6070 */
[----:B------:R-:W-:Y:S02]  /*12550*/  LOP3.LUT R3, RZ, c[0x0][0x2d0], RZ, 0x33, !PT ;  /* 0x0000b400ff037a12 */ /* 0x000fe400078e33ff */
[----:B------:R-:W-:Y:S07]  /*12560*/  ISETP.NE.AND P3, PT, RZ, c[0x0][0x2d0], PT ;  /* 0x0000b400ff007a0c */ /* 0x000fee0003f65270 */
[----:B------:R-:W-:Y:S02]  /*12570*/  @P4 IADD3 R0, R0, 0x1, RZ ;  /* 0x0000000100004810 */ /* 0x000fe40007ffe0ff */
[----:B------:R-:W-:Y:S02]  /*12580*/  @P5 IADD3 R2, R2, 0x1, RZ ;  /* 0x0000000102025810 */ /* 0x000fe40007ffe0ff */
[----:B------:R-:W-:Y:S03]  /*12590*/  @!P1 IADD3 R0, -R0, RZ, RZ ;  /* 0x000000ff00009210 */ /* 0x000fe60007ffe1ff */
[----:B------:R-:W-:Y:S01]  /*125a0*/  @!P2 IMAD.MOV R2, RZ, RZ, -R2 ;  /* 0x000000ffff02a224 */ /* 0x000fe200078e0a02 */
[C---:B------:R-:W-:Y:S04]  /*125b0*/  SEL R6, R3.reuse, R0, !P3 ;  /* 0x0000000003067207 */ /* 0x040fe80005800000 */
[C---:B------:R-:W-:Y:S02]  /*125c0*/  LEA R4, P2, R6.reuse, R210, 0x2 ;  /* 0x000000d206047211 */ /* 0x040fe400078410ff */
[----:B------:R-:W-:Y:S02]  /*125d0*/  SEL R0, R3, R2, !P3 ;  /* 0x0000000203007207 */ /* 0x000fe40005800000 */
[-C--:B------:R-:W-:Y:S02]  /*125e0*/  LEA.HI.X.SX32 R5, R6, R211.reuse, 0x2, P2 ;  /* 0x000000d306057211 */ /* 0x080fe400010f16ff */
[C---:B------:R-:W-:Y:S03]  /*125f0*/  LEA R2, P1, R0.reuse, R210, 0x2 ;  /* 0x000000d200027211 */ /* 0x040fe600078210ff */
[----:B------:R1:W2:Y:S01]  /*12600*/  LDG.E R7, [R4.64] ;  /* 0x0000000604077981 */ /* 0x0002a2000c1e1900 */
        /* <DEDUP_REMOVED lines=17> */
.L_x_1209:
[----:B------:R1:W-:Y:S01]  /*12720*/  @P0 STS [R184+0x1004], RZ ;  /* 0x001004ffb8000388 */ /* 0x0003e20000000800 */
[-C--:B------:R-:W-:Y:S01]  /*12730*/  LEA R4, P4, R0, R185.reuse, 0x1 ;  /* 0x000000b900047211 */ /* 0x080fe200078808ff */
[----:B------:R-:W-:Y:S01]  /*12740*/  @!P0 IMAD.MOV.U32 R16, RZ, RZ, c[0x0][0x19c] ;  /* 0x00006700ff108624 */ /* 0x000fe200078e00ff */
[----:B------:R-:W-:Y:S01]  /*12750*/  @!P0 LEA R3, P3, R18, R0, 0x5 ;  /* 0x0000000012038211 */ /* 0x000fe200078628ff */
[----:B------:R1:W-:Y:S01]  /*12760*/  @P0 STS.64 [R184+0x1008], RZ ;  /* 0x001008ffb8000388 */ /* 0x0003e20000000a00 */
[----:B------:R-:W-:Y:S01]  /*12770*/  @!P0 IMAD.MOV.U32 R17, RZ, RZ, c[0x0][0x19c] ;  /* 0x00006700ff118624 */ /* 0x000fe200078e00ff */
[----:B------:R-:W-:Y:S01]  /*12780*/  LEA.HI.X R5, R0, R188, R2, 0x1, P4 ;  /* 0x000000bc00057211 */ /* 0x000fe200020f0c02 */
[----:B------:R-:W-:Y:S01]  /*12790*/  @!P0 IMAD.MOV.U32 R19, RZ, RZ, c[0x0][0x19c] ;  /* 0x00006700ff138624 */ /* 0x000fe200078e00ff */
[----:B------:R1:W-:Y:S01]  /*127a0*/  @P0 STS [R184+0x1000], RZ ;  /* 0x001000ffb8000388 */ /* 0x0003e20000000800 */
[C---:B------:R-:W-:Y:S01]  /*127b0*/  @!P0 LEA R14, P2, R18.reuse, R0, 0x6 ;  /* 0x00000000120e8211 */ /* 0x040fe200078430ff */
[----:B------:R-:W-:Y:S01]  /*127c0*/  @!P0 IMAD.MOV.U32 R12, RZ, RZ, R0 ;  /* 0x000000ffff0c8224 */ /* 0x000fe200078e0000 */
[CC--:B------:R-:W-:Y:S01]  /*127d0*/  @!P0 LEA.HI.X R16, R18.reuse, R2.reuse, R16, 0x5, P3 ;  /* 0x0000000212108211 */ /* 0x0c0fe200018f2c10 */
[----:B------:R-:W-:Y:S01]  /*127e0*/  @!PT LDS RZ, [RZ] ;  /* 0x00000000fffff984 */ /* 0x000fe20000000800 */
[----:B------:R-:W-:Y:S01]  /*127f0*/  @!PT LDS RZ, [RZ] ;  /* 0x00000000fffff984 */ /* 0x000fe20000000800 */
[----:B------:R-:W-:Y:S01]  /*12800*/  @!PT LDS RZ, [RZ] ;  /* 0x00000000fffff984 */ /* 0x000fe20000000800 */
[----:B------:R1:W-:Y:S01]  /*12810*/  @!P0 LDGSTS.E.BYPASS.LTC128B.128 [R184+0x1000], [R4.64] ;  /* 0x0100000004b88fae */ /* 0x0003e2000b901d46 */
[C---:B------:R-:W-:Y:S01]  /*12820*/  @!P0 LEA.HI.X R17, R18.reuse, R2, R17, 0x6, P2 ;  /* 0x0000000212118211 */ /* 0x040fe200010f3411 */
[--C-:B------:R-:W-:Y:S01]  /*12830*/  @!P0 IMAD.MOV.U32 R10, RZ, RZ, R0.reuse ;  /* 0x000000ffff0a8224 */ /* 0x100fe200078e0000 */
[CC--:B------:R-:W-:Y:S01]  /*12840*/  @!P0 LEA R28, P2, R3.reuse, R185.reuse, 0x1 ;  /* 0x000000b9031c8211 */ /* 0x0c0fe200078408ff */
[----:B------:R1:W-:Y:S01]  /*12850*/  @P0 STS.128 [R184+0x1800], RZ ;  /* 0x001800ffb8000388 */ /* 0x0003e20000000c00 */
[C---:B------:R-:W-:Y:S01]  /*12860*/  @!P0 LEA R15, P1, R18.reuse, R0, 0x7 ;  /* 0x00000000120f8211 */ /* 0x040fe200078238ff */
[----:B------:R-:W-:Y:S01]  /*12870*/  @!P0 IMAD.MOV.U32 R8, RZ, RZ, R0 ;  /* 0x000000ffff088224 */ /* 0x000fe200078e0000 */
[----:B------:R-:W-:Y:S01]  /*12880*/  @!P0 LEA.HI.X R29, R3, R188, R16, 0x1, P2 ;  /* 0x000000bc031d8211 */ /* 0x000fe200010f0c10 */
[----:B------:R-:W-:Y:S01]  /*12890*/  @!P0 IMAD.MOV.U32 R6, RZ, RZ, R0 ;  /* 0x000000ffff068224 */ /* 0x000fe200078e0000 */
[-C--:B------:R-:W-:Y:S01]  /*128a0*/  @!P0 MOV R13, R2.reuse ;  /* 0x00000002000d8202 */ /* 0x080fe20000000f00 */
[----:B------:R-:W-:Y:S01]  /*128b0*/  @!P0 IMAD.MOV.U32 R0, RZ, RZ, c[0x0][0x19c] ;  /* 0x00006700ff008624 */ /* 0x000fe200078e00ff */
[-C--:B------:R-:W-:Y:S01]  /*128c0*/  @!P0 LEA.HI.X R19, R18, R2.reuse, R19, 0x7, P1 ;  /* 0x0000000212138211 */ /* 0x080fe200008f3c13 */
[----:B------:R-:W-:Y:S01]  /*128d0*/  @!PT LDS RZ, [RZ] ;  /* 0x00000000fffff984 */ /* 0x000fe20000000800 */
[----:B------:R-:W-:Y:S01]  /*128e0*/  @!PT LDS RZ, [RZ] ;  /* 0x00000000fffff984 */ /* 0x000fe20000000800 */
[----:B------:R-:W-:Y:S01]  /*128f0*/  @!PT LDS RZ, [RZ] ;  /* 0x00000000fffff984 */ /* 0x000fe20000000800 */
[----:B------:R1:W-:Y:S01]  /*12900*/  @!P0 LDGSTS.E.BYPASS.LTC128B.128 [R184+0x1800], [R28.64] ;  /* 0x018000001cb88fae */ /* 0x0003e2000b901d46 */
[-C--:B------:R-:W-:Y:S01]  /*12910*/  @!P0 LEA R26, P1, R14, R185.reuse, 0x1 ;  /* 0x000000b90e1a8211 */ /* 0x080fe200078208ff */
[----:B------:R-:W-:Y:S01]  /*12920*/  @!P0 IMAD.WIDE.U32 R12, R18, 0x60, R12 ;  /* 0x00000060120c8825 */ /* 0x000fe200078e000c */
[----:B------:R-:W-:Y:S01]  /*12930*/  @!P0 MOV R9, R2 ;  /* 0x0000000200098202 */ /* 0x000fe20000000f00 */
[----:B------:R1:W-:Y:S01]  /*12940*/  @P0 STS.128 [R184+0x2000], RZ ;  /* 0x002000ffb8000388 */ /* 0x0003e20000000c00 */
[-C--:B------:R-:W-:Y:S01]  /*12950*/  @!P0 LEA.HI.X R27, R14, R188.reuse, R17, 0x1, P1 ;  /* 0x000000bc0e1b8211 */ /* 0x080fe200008f0c11 */
[----:B------:R-:W-:Y:S01]  /*12960*/  @!P0 IMAD R14, R0, 0x60, RZ ;  /* 0x00000060000e8824 */ /* 0x000fe200078e02ff */
[-C--:B------:R-:W-:Y:S01]  /*12970*/  @!P0 LEA R24, P4, R12, R185.reuse, 0x1 ;  /* 0x000000b90c188211 */ /* 0x080fe200078808ff */
[----:B------:R-:W-:Y:S01]  /*12980*/  @!P0 IMAD.WIDE.U32 R8, R18, 0xc0, R8 ;  /* 0x000000c012088825 */ /* 0x000fe200078e0008 */
[----:B------:R-:W-:Y:S01]  /*12990*/  @!P0 MOV R3, c[0x0][0x19c] ;  /* 0x0000670000038a02 */ /* 0x000fe20000000f00 */
[----:B------:R-:W-:Y:S01]  /*129a0*/  @!PT LDS RZ, [RZ] ;  /* 0x00000000fffff984 */ /* 0x000fe20000000800 */
[----:B------:R-:W-:Y:S01]  /*129b0*/  @!PT LDS RZ, [RZ] ;  /* 0x00000000fffff984 */ /* 0x000fe20000000800 */
[----:B------:R-:W-:Y:S01]  /*129c0*/  @!PT LDS RZ, [RZ] ;  /* 0x00000000fffff984 */ /* 0x000fe20000000800 */
[----:B------:R1:W-:Y:S02]  /*129d0*/  @!P0 LDGSTS.E.BYPASS.LTC128B.128 [R184+0x2000], [R26.64] ;  /* 0x020000001ab88fae */ /* 0x0003e4000b901d46 */
[----:B------:R-:W-:Y:S01]  /*129e0*/  @!P0 IMAD.IADD R13, R14, 0x1, R13 ;  /* 0x000000010e0d8824 */ /* 0x000fe200078e020d */
[-C--:B------:R-:W-:Y:S01]  /*129f0*/  @!P0 LEA R14, P2, R8, R185.reuse, 0x1 ;  /* 0x000000b9080e8211 */ /* 0x080fe200078408ff */
[----:B------:R1:W-:Y:S01]  /*12a00*/  @P0 STS.128 [R184+0x2800], RZ ;  /* 0x002800ffb8000388 */ /* 0x0003e20000000c00 */
[--C-:B------:R-:W-:Y:S02]  /*12a10*/  @!P0 IMAD.MOV.U32 R11, RZ, RZ, R2.reuse ;  /* 0x000000ffff0b8224 */ /* 0x100fe400078e0002 */
[-C--:B------:R-:W-:Y:S01]  /*12a20*/  @!P0 LEA.HI.X R25, R12, R188.reuse, R13, 0x1, P4 ;  /* 0x000000bc0c198211 */ /* 0x080fe200020f0c0d */
[----:B------:R-:W-:Y:S02]  /*12a30*/  @!P0 IMAD.MOV.U32 R7, RZ, RZ, R2 ;  /* 0x000000ffff078224 */ /* 0x000fe400078e0002 */
[C---:B------:R-:W-:Y:S02]  /*12a40*/  @!P0 IMAD.WIDE.U32 R10, R18.reuse, 0xa0, R10 ;  /* 0x000000a0120a8825 */ /* 0x040fe400078e000a */
[----:B------:R-:W-:Y:S01]  /*12a50*/  @!PT LDS RZ, [RZ] ;  /* 0x00000000fffff984 */ /* 0x000fe20000000800 */
[----:B------:R-:W-:Y:S01]  /*12a60*/  @!PT LDS RZ, [RZ] ;  /* 0x00000000fffff984 */ /* 0x000fe20000000800 */
[----:B------:R-:W-:Y:S01]  /*12a70*/  @!PT LDS RZ, [RZ] ;  /* 0x00000000fffff984 */ /* 0x000fe20000000800 */
[----:B------:R1:W-:Y:S02]  /*12a80*/  @!P0 LDGSTS.E.BYPASS.LTC128B.128 [R184+0x2800], [R24.64] ;  /* 0x0280000018b88fae */ /* 0x0003e4000b901d46 */
[----:B------:R-:W-:Y:S01]  /*12a90*/  @!P0 IMAD.WIDE.U32 R6, R18, 0xe0, R6 ;  /* 0x000000e012068825 */ /* 0x000fe200078e0006 */
[----:B------:R-:W-:Y:S01]  /*12aa0*/  @!P0 LEA R18, P1, R15, R185, 0x1 ;  /* 0x000000b90f128211 */ /* 0x000fe200078208ff */
[----:B------:R1:W-:Y:S02]  /*12ab0*/  @P0 STS.128 [R184+0x3000], RZ ;  /* 0x003000ffb8000388 */ /* 0x0003e40000000c00 */
[----:B------:R-:W-:Y:S01]  /*12ac0*/  @!P0 IMAD R3, R3, 0xa0, RZ ;  /* 0x000000a003038824 */ /* 0x000fe200078e02ff */
[-C--:B------:R-:W-:Y:S01]  /*12ad0*/  @!P0 LEA.HI.X R19, R15, R188.reuse, R19, 0x1, P1 ;  /* 0x000000bc0f138211 */ /* 0x080fe200008f0c13 */
[----:B------:R-:W-:Y:S02]  /*12ae0*/  @!P0 IMAD.MOV.U32 R16, RZ, RZ, c[0x0][0x19c] ;  /* 0x00006700ff108624 */ /* 0x000fe400078e00ff */
[----:B------:R-:W-:Y:S01]  /*12af0*/  @!P0 IMAD.MOV.U32 R2, RZ, RZ, c[0x0][0x19c] ;  /* 0x00006700ff028624 */ /* 0x000fe200078e00ff */
[----:B------:R-:W-:Y:S01]  /*12b00*/  @!P0 IADD3 R11, R3, R11, RZ ;  /* 0x0000000b030b8210 */ /* 0x000fe20007ffe0ff */
[----:B------:R-:W-:Y:S01]  /*12b10*/  @!PT LDS RZ, [RZ] ;  /* 0x00000000fffff984 */ /* 0x000fe20000000800 */
[----:B------:R-:W-:Y:S01]  /*12b20*/  @!PT LDS RZ, [RZ] ;  /* 0x00000000fffff984 */ /* 0x000fe20000000800 */
[----:B------:R-:W-:Y:S01]  /*12b30*/  @!PT LDS RZ, [RZ] ;  /* 0x00000000fffff984 */ /* 0x000fe20000000800 */
[----:B------:R1:W-:Y:S01]  /*12b40*/  @!P0 LDGSTS.E.BYPASS.LTC128B.128 [R184+0x3000], [R18.64] ;  /* 0x0300000012b88fae */ /* 0x0003e2000b901d46 */
[----:B------:R-:W-:Y:S01]  /*12b50*/  @!P0 IMAD R0, R16, 0xe0, RZ ;  /* 0x000000e010008824 */ /* 0x000fe200078e02ff */
[-C--:B------:R-:W-:Y:S01]  /*12b60*/  @!P0 LEA R16, P3, R10, R185.reuse, 0x1 ;  /* 0x000000b90a108211 */ /* 0x080fe200078608ff */
[----:B------:R-:W-:Y:S01]  /*12b70*/  @!P0 IMAD R2, R2, 0xc0, RZ ;  /* 0x000000c002028824 */ /* 0x000fe200078e02ff */
[----:B------:R1:W-:Y:S01]  /*12b80*/  @P0 STS.128 [R184+0x3800], RZ ;  /* 0x003800ffb8000388 */ /* 0x0003e20000000c00 */
[----:B------:R-:W-:Y:S01]  /*12b90*/  @!P0 IMAD.IADD R0, R0, 0x1, R7 ;  /* 0x0000000100008824 */ /* 0x000fe200078e0207 */
[----:B------:R-:W-:Y:S01]  /*12ba0*/  @!P0 LEA.HI.X R17, R10, R188, R11, 0x1, P3 ;  /* 0x000000bc0a118211 */ /* 0x000fe200018f0c0b */
[----:B------:R-:W-:Y:S01]  /*12bb0*/  @!P0 IMAD.IADD R3, R2, 0x1, R9 ;  /* 0x0000000102038824 */ /* 0x000fe200078e0209 */
[----:B------:R-:W-:Y:S02]  /*12bc0*/  @!P0 LEA R2, P1, R6, R185, 0x1 ;  /* 0x000000b906028211 */ /* 0x000fe400078208ff */
[----:B------:R-:W-:Y:S01]  /*12bd0*/  MOV R185, R4 ;  /* 0x0000000400b97202 */ /* 0x000fe20000000f00 */
        /* <DEDUP_REMOVED lines=18> */
.L_x_1208:
        /* <DEDUP_REMOVED lines=144> */
[----:B------:R1:W2:Y:S01]  /*13600*/  MUFU.EX2 R2, R0 ;  /* 0x0000000000027308 */ /* 0x0002a20000000800 */
[--C-:B------:R-:W-:Y:S01]  /*13610*/  FFMA.FTZ R4, R203, c[0x0][0x23c], -R23.reuse ;  /* 0x00008f00cb047a23 */ /* 0x100fe20000010817 */
[----:B------:R-:W-:Y:S01]  /*13620*/  FSEL R44, R44, RZ, P0 ;  /* 0x000000ff2c2c7208 */ /* 0x000fe20000000000 */
[--C-:B------:R-:W-:Y:S01]  /*13630*/  FFMA.FTZ R8, R69, c[0x0][0x23c], -R23.reuse ;  /* 0x00008f0045087a23 */ /* 0x100fe20000010817 */
[----:B------:R-:W-:Y:S01]  /*13640*/  ISETP.GT.AND P0, PT, R238, R241, PT ;  /* 0x000000f1ee00720c */ /* 0x000fe20003f04270 */
        /* <DEDUP_REMOVED lines=8> */
[----:B-1----:R-:W-:Y:S02]  /*136d0*/  FADD.FTZ R0, -R3, R133 ;  /* 0x0000008503007221 */ /* 0x002fe40000010100 */
[C---:B--2---:R-:W-:Y:S02]  /*136e0*/  FMUL.FTZ R9, R2.reuse, R141 ;  /* 0x0000008d02097220 */ /* 0x044fe40000410000 */
[----:B------:R-:W-:Y:S05]  /*136f0*/  FMUL.FTZ R17, R2, R149 ;  /* 0x0000009502117220 */ /* 0x000fea0000410000 */
[----:B------:R1:W-:Y:S01]  /*13700*/  MUFU.EX2 R200, R6 ;  /* 0x0000000600c87308 */ /* 0x0003e20000000800 */
[----:B------:R-:W-:Y:S02]  /*13710*/  FMUL.FTZ R0, R0, c[0x0][0x23c] ;  /* 0x00008f0000007a20 */ /* 0x000fe40000410000 */
[--C-:B---3--:R-:W-:Y:S07]  /*13720*/  FFMA.FTZ R4, R209, c[0x0][0x23c], -R23.reuse ;  /* 0x00008f00d1047a23 */ /* 0x108fee0000010817 */
[----:B------:R2:W3:Y:S01]  /*13730*/  MUFU.EX2 R133, R4 ;  /* 0x0000000400857308 */ /* 0x0004e20000000800 */
[--C-:B----4-:R-:W-:Y:S09]  /*13740*/  FFMA.FTZ R5, R197, c[0x0][0x23c], -R23.reuse ;  /* 0x00008f00c5057a23 */ /* 0x110ff20000010817 */
[----:B------:R4:W-:Y:S01]  /*13750*/  MUFU.EX2 R197, R5 ;  /* 0x0000000500c57308 */ /* 0x0009e20000000800 */
[--C-:B-1----:R-:W-:Y:S09]  /*13760*/  FFMA.FTZ R6, R192, c[0x0][0x23c], -R23.reuse ;  /* 0x00008f00c0067a23 */ /* 0x102ff20000010817 */
[----:B------:R1:W-:Y:S01]  /*13770*/  MUFU.EX2 R201, R7 ;  /* 0x0000000700c97308 */ /* 0x0003e20000000800 */
[--C-:B--2---:R-:W-:Y:S01]  /*13780*/  FFMA.FTZ R4, R202, c[0x0][0x23c], -R44.reuse ;  /* 0x00008f00ca047a23 */ /* 0x104fe2000001082c */
[----:B---3--:R-:W-:Y:S08]  /*13790*/  F2FP.BF16.PACK_AB R24, R133, R132 ;  /* 0x000000848518723e */ /* 0x008ff000000010ff */
[----:B------:R2:W-:Y:S01]  /*137a0*/  MUFU.EX2 R130, R4 ;  /* 0x0000000400827308 */ /* 0x0005e20000000800 */
[--C-:B----4-:R-:W-:Y:S09]  /*137b0*/  FFMA.FTZ R5, R189, c[0x0][0x23c], -R23.reuse ;  /* 0x00008f00bd057a23 */ /* 0x110ff20000010817 */
        /* <DEDUP_REMOVED lines=48> */
[----:B------:R-:W1:Y:S01]  /*13ac0*/  MUFU.EX2 R0, R0 ;  /* 0x0000000000007308 */ /* 0x000e620000000800 */
[--C-:B--2---:R-:W-:Y:S09]  /*13ad0*/  FFMA.FTZ R4, R195, c[0x0][0x23c], -R44.reuse ;  /* 0x00008f00c3047a23 */ /* 0x104ff2000001082c */
[----:B------:R2:W-:Y:S01]  /*13ae0*/  MUFU.EX2 R187, R4 ;  /* 0x0000000400bb7308 */ /* 0x0005e20000000800 */
[--C-:B---3--:R-:W-:Y:S09]  /*13af0*/  FFMA.FTZ R6, R68, c[0x0][0x23c], -R23.reuse ;  /* 0x00008f0044067a23 */ /* 0x108ff20000010817 */
[----:B------:R3:W-:Y:S01]  /*13b00*/  MUFU.EX2 R233, R6 ;  /* 0x0000000600e97308 */ /* 0x0007e20000000800 */
[C---:B-1----:R-:W-:Y:S02]  /*13b10*/  FMUL.FTZ R10, R0.reuse, R142 ;  /* 0x0000008e000a7220 */ /* 0x042fe40000410000 */
[C---:B------:R-:W-:Y:S02]  /*13b20*/  FMUL.FTZ R11, R0.reuse, R143 ;  /* 0x0000008f000b7220 */ /* 0x040fe40000410000 */
[----:B------:R-:W-:Y:S05]  /*13b30*/  FMUL.FTZ R18, R0, R150 ;  /* 0x0000009600127220 */ /* 0x000fea0000410000 */
[----:B------:R1:W-:Y:S01]  /*13b40*/  MUFU.EX2 R232, R8 ;  /* 0x0000000800e87308 */ /* 0x0003e20000000800 */
[--C-:B--2---:R-:W-:Y:S09]  /*13b50*/  FFMA.FTZ R4, R194, c[0x0][0x23c], -R44.reuse ;  /* 0x00008f00c2047a23 */ /* 0x104ff2000001082c */
[----:B------:R2:W4:Y:S01]  /*13b60*/  MUFU.EX2 R194, R4 ;  /* 0x0000000400c27308 */ /* 0x0005220000000800 */
[----:B---3--:R-:W-:Y:S02]  /*13b70*/  FMUL.FTZ R6, R0, R138 ;  /* 0x0000008a00067220 */ /* 0x008fe40000410000 */
[----:B-1----:R-:W-:Y:S02]  /*13b80*/  FMUL.FTZ R8, R2, R140 ;  /* 0x0000008c02087220 */ /* 0x002fe40000410000 */
[--C-:B--2---:R-:W-:Y:S05]  /*13b90*/  FFMA.FTZ R4, R191, c[0x0][0x23c], -R44.reuse ;  /* 0x00008f00bf047a23 */ /* 0x104fea000001082c */
[----:B------:R1:W-:Y:S02]  /*13ba0*/  MUFU.EX2 R191, R4 ;  /* 0x0000000400bf7308 */ /* 0x0003e40000000800 */
[--C-:B-1----:R-:W-:Y:S08]  /*13bb0*/  FFMA.FTZ R4, R190, c[0x0][0x23c], -R44.reuse ;  /* 0x00008f00be047a23 */ /* 0x102ff0000001082c */
[----:B------:R1:W2:Y:S02]  /*13bc0*/  MUFU.EX2 R190, R4 ;  /* 0x0000000400be7308 */ /* 0x0002a40000000800 */
[--C-:B-1----:R-:W-:Y:S08]  /*13bd0*/  FFMA.FTZ R4, R163, c[0x0][0x23c], -R23.reuse ;  /* 0x00008f00a3047a23 */ /* 0x102ff00000010817 */
[----:B------:R1:W3:Y:S02]  /*13be0*/  MUFU.EX2 R163, R4 ;  /* 0x0000000400a37308 */ /* 0x0002e40000000800 */
[--C-:B-1----:R-:W-:Y:S08]  /*13bf0*/  FFMA.FTZ R4, R162, c[0x0][0x23c], -R44.reuse ;  /* 0x00008f00a2047a23 */ /* 0x102ff0000001082c */
[----:B------:R1:W-:Y:S02]  /*13c00*/  MUFU.EX2 R162, R4 ;  /* 0x0000000400a27308 */ /* 0x0003e40000000800 */
[--C-:B-1----:R-:W-:Y:S08]  /*13c10*/  FFMA.FTZ R4, R161, c[0x0][0x23c], -R44.reuse ;  /* 0x00008f00a1047a23 */ /* 0x102ff0000001082c */
[----:B------:R1:W5:Y:S02]  /*13c20*/  MUFU.EX2 R161, R4 ;  /* 0x0000000400a17308 */ /* 0x0003640000000800 */
        /* <DEDUP_REMOVED lines=28> */
[--C-:B--2---:R-:W-:Y:S09]  /*13df0*/  FFMA.FTZ R5, R56, c[0x0][0x23c], -R23.reuse ;  /* 0x00008f0038057a23 */ /* 0x104ff20000010817 */
[----:B------:R2:W-:Y:S01]  /*13e00*/  MUFU.EX2 R218, R5 ;  /* 0x0000000500da7308 */ /* 0x0005e20000000800 */
[--C-:B-1----:R-:W-:Y:S09]  /*13e10*/  FFMA.FTZ R4, R49, c[0x0][0x23c], -R23.reuse ;  /* 0x00008f0031047a23 */ /* 0x102ff20000010817 */
[----:B------:R1:W1:Y:S10]  /*13e20*/  MUFU.EX2 R217, R4 ;  /* 0x0000000400d97308 */ /* 0x0002740000000800 */
[----:B------:R3:W-:Y:S01]  /*13e30*/  MUFU.EX2 R49, R7 ;  /* 0x0000000700317308 */ /* 0x0007e20000000800 */
[--C-:B--2---:R-:W-:Y:S09]  /*13e40*/  FFMA.FTZ R5, R64, c[0x0][0x23c], -R23.reuse ;  /* 0x00008f0040057a23 */ /* 0x104ff20000010817 */
[----:B------:R2:W-:Y:S01]  /*13e50*/  MUFU.EX2 R230, R5 ;  /* 0x0000000500e67308 */ /* 0x0005e20000000800 */
[--C-:B-1----:R-:W-:Y:S09]  /*13e60*/  FFMA.FTZ R4, R50, c[0x0][0x23c], -R44.reuse ;  /* 0x00008f0032047a23 */ /* 0x102ff2000001082c */
[----:B------:R1:W-:Y:S01]  /*13e70*/  MUFU.EX2 R48, R4 ;  /* 0x0000000400307308 */ /* 0x0003e20000000800 */
[--C-:B---3--:R-:W-:Y:S09]  /*13e80*/  FFMA.FTZ R7, R60, c[0x0][0x23c], -R23.reuse ;  /* 0x00008f003c077a23 */ /* 0x108ff20000010817 */
[----:B------:R3:W-:Y:S01]  /*13e90*/  MUFU.EX2 R224, R7 ;  /* 0x0000000700e07308 */ /* 0x0007e20000000800 */
[----:B--2---:R-:W-:Y:S02]  /*13ea0*/  FMUL.FTZ R5, R2, R137 ;  /* 0x0000008902057220 */ /* 0x004fe40000410000 */
[--C-:B-1----:R-:W-:Y:S07]  /*13eb0*/  FFMA.FTZ R4, R51, c[0x0][0x23c], -R44.reuse ;  /* 0x00008f0033047a23 */ /* 0x102fee000001082c */
[----:B------:R1:W2:Y:S01]  /*13ec0*/  MUFU.EX2 R50, R4 ;  /* 0x0000000400327308 */ /* 0x0002a20000000800 */
[----:B---3--:R-:W-:Y:S02]  /*13ed0*/  FMUL.FTZ R7, R0, R139 ;  /* 0x0000008b00077220 */ /* 0x008fe40000410000 */
[--C-:B-1----:R-:W-:Y:S07]  /*13ee0*/  FFMA.FTZ R4, R54, c[0x0][0x23c], -R44.reuse ;  /* 0x00008f0036047a23 */ /* 0x102fee000001082c */
[----:B------:R1:W-:Y:S02]  /*13ef0*/  MUFU.EX2 R51, R4 ;  /* 0x0000000400337308 */ /* 0x0003e40000000800 */
[--C-:B-1----:R-:W-:Y:S08]  /*13f00*/  FFMA.FTZ R4, R55, c[0x0][0x23c], -R44.reuse ;  /* 0x00008f0037047a23 */ /* 0x102ff0000001082c */
[----:B------:R1:W3:Y:S02]  /*13f10*/  MUFU.EX2 R219, R4 ;  /* 0x0000000400db7308 */ /* 0x0002e40000000800 */
        /* <DEDUP_REMOVED lines=28> */
[----:B------:R2:W2:Y:S10]  /*140e0*/  MUFU.EX2 R146, R16 ;  /* 0x0000001000927308 */ /* 0x0004b40000000800 */
[----:B------:R3:W-:Y:S01]  /*140f0*/  MUFU.EX2 R145, R19 ;  /* 0x0000001300917308 */ /* 0x0007e20000000800 */
[C---:B-1----:R-:W-:Y:S09]  /*14100*/  FMUL.FTZ R12, R2.reuse, R144 ;  /* 0x00000090020c7220 */ /* 0x042ff20000410000 */
[----:B------:R1:W-:Y:S01]  /*14110*/  MUFU.EX2 R144, R40 ;  /* 0x0000002800907308 */ /* 0x0003e20000000800 */
[C---:B------:R-:W-:Y:S03]  /*14120*/  HMMA.16816.F32.BF16 R12, R24.reuse, R28, R12 ;  /* 0x0000001c180c723c */ /* 0x040fe6000004180c */
[C---:B--2---:R-:W-:Y:S02]  /*14130*/  FMUL.FTZ R16, R2.reuse, R148 ;  /* 0x0000009402107220 */ /* 0x044fe40000410000 */
[----:B------:R-:W-:Y:S01]  /*14140*/  FFMA.FTZ R2, R2, R239, R132 ;  /* 0x000000ef02027223 */ /* 0x000fe20000010084 */
[----:B------:R-:W-:Y:S01]  /*14150*/  MOV R132, R20 ;  /* 0x0000001400847202 */ /* 0x000fe20000000f00 */
[C---:B---3--:R-:W-:Y:S02]  /*14160*/  FMUL.FTZ R19, R0.reuse, R151 ;  /* 0x0000009700137220 */ /* 0x048fe40000410000 */
[----:B------:R-:W-:Y:S05]  /*14170*/  FFMA.FTZ R0, R0, R240, R130 ;  /* 0x000000f000007223 */ /* 0x000fea0000010082 */
[----:B------:R-:W-:Y:S01]  /*14180*/  HMMA.16816.F32.BF16 R16, R24, R30, R16 ;  /* 0x0000001e1810723c */ /* 0x000fe20000041810 */
[----:B------:R-:W2:Y:S02]  /*14190*/  LDSM.16.MT88.4 R28, [R135+0x5800] ;  /* 0x00580000871c783b */ /* 0x000ea40000004200 */
[--C-:B-1----:R-:W-:Y:S04]  /*141a0*/  FFMA.FTZ R40, R78, c[0x0][0x23c], -R44.reuse ;  /* 0x00008f004e287a23 */ /* 0x102fe8000001082c */
[----:B------:R1:W-:Y:S01]  /*141b0*/  MUFU.EX2 R143, R40 ;  /* 0x00000028008f7308 */ /* 0x0003e20000000800 */
[----:B------:R-:W-:Y:S04]  /*141c0*/  F2FP.BF16.PACK_AB R24, R200, R201 ;  /* 0x000000c9c818723e */ /* 0x000fe800000010ff */
[----:B------:R-:W-:Y:S02]  /*141d0*/  F2FP.BF16.PACK_AB R25, R186, R159 ;  /* 0x0000009fba19723e */ /* 0x000fe400000010ff */
[----:B------:R-:W-:Y:S02]  /*141e0*/  F2FP.BF16.PACK_AB R26, R196, R197 ;  /* 0x000000c5c41a723e */ /* 0x000fe400000010ff */
[----:B----4-:R-:W-:Y:S07]  /*141f0*/  F2FP.BF16.PACK_AB R27, R194, R187 ;  /* 0x000000bbc21b723e */ /* 0x010fee00000010ff */
[C---:B------:R-:W-:Y:S07]  /*14200*/  HMMA.16816.F32.BF16 R4, R24.reuse, R32, R4 ;  /* 0x000000201804723c */ /* 0x040fee0000041804 */
[--C-:B------:R-:W-:Y:S01]  /*14210*/  FFMA.FTZ R32, R79, c[0x0][0x23c], -R44.reuse ;  /* 0x00008f004f207a23 */ /* 0x100fe2000001082c */
[----:B-1----:R-:W1:Y:S01]  /*14220*/  LDSM.16.MT88.4 R40, [R164+0x5800] ;  /* 0x00580000a428783b */ /* 0x002e620000004200 */
[C---:B------:R-:W-:Y:S02]  /*14230*/  HMMA.16816.F32.BF16 R8, R24.reuse, R34, R8 ;  /* 0x000000221808723c */ /* 0x040fe40000041808 */
[----:B------:R3:W4:Y:S06]  /*14240*/  MUFU.EX2 R142, R32 ;  /* 0x00000020008e7308 */ /* 0x00072c0000000800 */
[C---:B------:R-:W-:Y:S07]  /*14250*/  HMMA.16816.F32.BF16 R12, R24.reuse, R36, R12 ;  /* 0x00000024180c723c */ /* 0x040fee000004180c */
[--C-:B------:R-:W-:Y:S01]  /*14260*/  FFMA.FTZ R36, R82, c[0x0][0x23c], -R44.reuse ;  /* 0x00008f0052247a23 */ /* 0x100fe2000001082c */
[----:B------:R-:W-:Y:S03]  /*14270*/  HMMA.16816.F32.BF16 R16, R24, R38, R16 ;  /* 0x000000261810723c */ /* 0x000fe60000041810 */
[----:B------:R1:W-:Y:S04]  /*14280*/  MUFU.EX2 R136, R36 ;  /* 0x0000002400887308 */ /* 0x0003e80000000800 */
[----:B------:R-:W-:Y:S02]  /*14290*/  F2FP.BF16.PACK_AB R24, R192, R193 ;  /* 0x000000c1c018723e */ /* 0x000fe400000010ff */
[----:B------:R-:W-:Y:S03]  /*142a0*/  F2FP.BF16.PACK_AB R25, R190, R191 ;  /* 0x000000bfbe19723e */ /* 0x000fe600000010ff */
[--C-:B---3--:R-:W-:Y:S01]  /*142b0*/  FFMA.FTZ R32, R80, c[0x0][0x23c], -R23.reuse ;  /* 0x00008f0050207a23 */ /* 0x108fe20000010817 */
[----:B------:R-:W-:Y:S02]  /*142c0*/  F2FP.BF16.PACK_AB R26, R163, R189 ;  /* 0x000000bda31a723e */ /* 0x000fe400000010ff */
[----:B-----5:R-:W-:Y:S01]  /*142d0*/  F2FP.BF16.PACK_AB R27, R161, R162 ;  /* 0x000000a2a11b723e */ /* 0x020fe200000010ff */
[----:B------:R3:W-:Y:S06]  /*142e0*/  MUFU.EX2 R141, R32 ;  /* 0x00000020008d7308 */ /* 0x0007ec0000000800 */
[C---:B--2---:R-:W-:Y:S03]  /*142f0*/  HMMA.16816.F32.BF16 R4, R24.reuse, R28, R4 ;  /* 0x0000001c1804723c */ /* 0x044fe60000041804 */
[--C-:B-1----:R-:W-:Y:S04]  /*14300*/  FFMA.FTZ R36, R84, c[0x0][0x23c], -R23.reuse ;  /* 0x00008f0054247a23 */ /* 0x102fe80000010817 */
[--C-:B------:R-:W-:Y:S01]  /*14310*/  FFMA.FTZ R28, R83, c[0x0][0x23c], -R44.reuse ;  /* 0x00008f00531c7a23 */ /* 0x100fe2000001082c */
[C---:B------:R-:W-:Y:S01]  /*14320*/  HMMA.16816.F32.BF16 R8, R24.reuse, R30, R8 ;  /* 0x0000001e1808723c */ /* 0x040fe20000041808 */
[----:B------:R1:W-:Y:S07]  /*14330*/  MUFU.EX2 R138, R36 ;  /* 0x00000024008a7308 */ /* 0x0003ee0000000800 */
[C---:B------:R-:W-:Y:S03]  /*14340*/  HMMA.16816.F32.BF16 R12, R24.reuse, R40, R12 ;  /* 0x00000028180c723c */ /* 0x040fe6000004180c */
[----:B------:R2:W-:Y:S01]  /*14350*/  MUFU.EX2 R139, R28 ;  /* 0x0000001c008b7308 */ /* 0x0005e20000000800 */
[--C-:B---3--:R-:W-:Y:S03]  /*14360*/  FFMA.FTZ R32, R81, c[0x0][0x23c], -R23.reuse ;  /* 0x00008f0051207a23 */ /* 0x108fe60000010817 */
[--C-:B------:R-:W-:Y:S01]  /*14370*/  FFMA.FTZ R40, R86, c[0x0][0x23c], -R44.reuse ;  /* 0x00008f0056287a23 */ /* 0x100fe2000001082c */
[----:B------:R-:W-:Y:S05]  /*14380*/  HMMA.16816.F32.BF16 R16, R24, R42, R16 ;  /* 0x0000002a1810723c */ /* 0x000fea0000041810 */
[----:B------:R3:W5:Y:S02]  /*14390*/  MUFU.EX2 R140, R32 ;  /* 0x00000020008c7308 */ /* 0x0007640000000800 */
[----:B------:R-:W-:Y:S02]  /*143a0*/  F2FP.BF16.PACK_AB R24, R155, R160 ;  /* 0x000000a09b18723e */ /* 0x000fe400000010ff */
[----:B------:R-:W-:Y:S03]  /*143b0*/  F2FP.BF16.PACK_AB R25, R153, R154 ;  /* 0x0000009a9919723e */ /* 0x000fe600000010ff */
[----:B------:R-:W-:Y:S01]  /*143c0*/  F2FP.BF16.PACK_AB R26, R199, R152 ;  /* 0x00000098c71a723e */ /* 0x000fe200000010ff */
[--C-:B-1----:R-:W-:Y:S01]  /*143d0*/  FFMA.FTZ R36, R85, c[0x0][0x23c], -R23.reuse ;  /* 0x00008f0055247a23 */ /* 0x102fe20000010817 */
[----:B------:R-:W-:Y:S01]  /*143e0*/  F2FP.BF16.PACK_AB R27, R203, R195 ;  /* 0x000000c3cb1b723e */ /* 0x000fe200000010ff */
[----:B------:R1:W-:Y:S01]  /*143f0*/  MUFU.EX2 R85, R40 ;  /* 0x0000002800557308 */ /* 0x0003e20000000800 */
[----:B--2---:R-:W-:Y:S09]  /*14400*/  LDSM.16.MT88.4 R28, [R164+0x5c00] ;  /* 0x005c0000a41c783b */ /* 0x004ff20000004200 */
[----:B------:R2:W2:Y:S01]  /*14410*/  MUFU.EX2 R137, R36 ;  /* 0x0000002400897308 */ /* 0x0004a20000000800 */
[----:B---3--:R-:W3:Y:S01]  /*14420*/  LDSM.16.MT88.4 R32, [R135+0x5c00] ;  /* 0x005c00008720783b */ /* 0x008ee20000004200 */
[--C-:B-1----:R-:W-:Y:S08]  /*14430*/  FFMA.FTZ R40, R87, c[0x0][0x23c], -R44.reuse ;  /* 0x00008f0057287a23 */ /* 0x102ff0000001082c */
[----:B------:R1:W1:Y:S01]  /*14440*/  MUFU.EX2 R86, R40 ;  /* 0x0000002800567308 */ /* 0x0002620000000800 */
[----:B--2---:R-:W2:Y:S01]  /*14450*/  LDSM.16.MT88.4 R36, [R135+0x6000] ;  /* 0x006000008724783b */ /* 0x004ea20000004200 */
[--C-:B-1----:R-:W-:Y:S01]  /*14460*/  FFMA.FTZ R40, R89, c[0x0][0x23c], -R23.reuse ;  /* 0x00008f0059287a23 */ /* 0x102fe20000010817 */
[C---:B---3--:R-:W-:Y:S07]  /*14470*/  HMMA.16816.F32.BF16 R4, R24.reuse, R32, R4 ;  /* 0x000000201804723c */ /* 0x048fee0000041804 */
        /* <DEDUP_REMOVED lines=11> */
[----:B---3--:R-:W3:Y:S02]  /*14530*/  LDSM.16.MT88.4 R32, [R164+0x6000] ;  /* 0x00600000a420783b */ /* 0x008ee40000004200 */
[----:B------:R-:W-:Y:S02]  /*14540*/  F2FP.BF16.PACK_AB R26, R214, R209 ;  /* 0x000000d1d61a723e */ /* 0x000fe400000010ff */
[----:B------:R-:W-:Y:S07]  /*14550*/  F2FP.BF16.PACK_AB R27, R213, R207 ;  /* 0x000000cfd51b723e */ /* 0x000fee00000010ff */
[C---:B--2---:R-:W-:Y:S03]  /*14560*/  HMMA.16816.F32.BF16 R4, R24.reuse, R36, R4 ;  /* 0x000000241804723c */ /* 0x044fe60000041804 */
[--C-:B-1----:R-:W-:Y:S04]  /*14570*/  FFMA.FTZ R28, R91, c[0x0][0x23c], -R44.reuse ;  /* 0x00008f005b1c7a23 */ /* 0x102fe8000001082c */
[--C-:B------:R-:W-:Y:S01]  /*14580*/  FFMA.FTZ R36, R92, c[0x0][0x23c], -R23.reuse ;  /* 0x00008f005c247a23 */ /* 0x100fe20000010817 */
[C---:B------:R-:W-:Y:S01]  /*14590*/  HMMA.16816.F32.BF16 R8, R24.reuse, R38, R8 ;  /* 0x000000261808723c */ /* 0x040fe20000041808 */
[----:B------:R1:W2:Y:S10]  /*145a0*/  MUFU.EX2 R81, R28 ;  /* 0x0000001c00517308 */ /* 0x0002b40000000800 */
[----:B------:R2:W-:Y:S01]  /*145b0*/  MUFU.EX2 R80, R36 ;  /* 0x0000002400507308 */ /* 0x0005e20000000800 */
[C---:B---3--:R-:W-:Y:S01]  /*145c0*/  HMMA.16816.F32.BF16 R12, R24.reuse, R32, R12 ;  /* 0x00000020180c723c */ /* 0x048fe2000004180c */
[----:B-1----:R-:W1:Y:S06]  /*145d0*/  LDSM.16.MT88.4 R28, [R135+0x6400] ;  /* 0x00640000871c783b */ /* 0x002e6c0000004200 */
[--C-:B------:R-:W-:Y:S01]  /*145e0*/  FFMA.FTZ R32, R94, c[0x0][0x23c], -R44.reuse ;  /* 0x00008f005e207a23 */ /* 0x100fe2000001082c */
[----:B------:R-:W-:Y:S03]  /*145f0*/  HMMA.16816.F32.BF16 R16, R24, R34, R16 ;  /* 0x000000221810723c */ /* 0x000fe60000041810 */
[----:B------:R3:W-:Y:S01]  /*14600*/  MUFU.EX2 R77, R32 ;  /* 0x00000020004d7308 */ /* 0x0007e20000000800 */
[--C-:B--2---:R-:W-:Y:S03]  /*14610*/  FFMA.FTZ R36, R93, c[0x0][0x23c], -R23.reuse ;  /* 0x00008f005d247a23 */ /* 0x104fe60000010817 */
[----:B------:R-:W-:Y:S02]  /*14620*/  F2FP.BF16.PACK_AB R24, R215, R212 ;  /* 0x000000d4d718723e */ /* 0x000fe400000010ff */
[----:B------:R-:W-:Y:S03]  /*14630*/  F2FP.BF16.PACK_AB R25, R216, R208 ;  /* 0x000000d0d819723e */ /* 0x000fe600000010ff */
[----:B------:R-:W-:Y:S01]  /*14640*/  F2FP.BF16.PACK_AB R26, R217, R47 ;  /* 0x0000002fd91a723e */ /* 0x000fe200000010ff */
[----:B------:R2:W2:Y:S01]  /*14650*/  MUFU.EX2 R79, R36 ;  /* 0x00000024004f7308 */ /* 0x0004a20000000800 */
[----:B------:R-:W-:Y:S01]  /*14660*/  F2FP.BF16.PACK_AB R27, R50, R48 ;  /* 0x00000030321b723e */ /* 0x000fe200000010ff */
[----:B---3--:R-:W3:Y:S06]  /*14670*/  LDSM.16.MT88.4 R32, [R135+0x6800] ;  /* 0x006800008720783b */ /* 0x008eec0000004200 */
[C---:B-1----:R-:W-:Y:S03]  /*14680*/  HMMA.16816.F32.BF16 R4, R24.reuse, R28, R4 ;  /* 0x0000001c1804723c */ /* 0x042fe60000041804 */
[--C-:B--2---:R-:W-:Y:S04]  /*14690*/  FFMA.FTZ R36, R95, c[0x0][0x23c], -R44.reuse ;  /* 0x00008f005f247a23 */ /* 0x104fe8000001082c */
[----:B------:R1:W2:Y:S01]  /*146a0*/  MUFU.EX2 R75, R36 ;  /* 0x00000024004b7308 */ /* 0x0002a20000000800 */
        /* <DEDUP_REMOVED lines=14> */
[C---:B---3--:R-:W-:Y:S03]  /*14790*/  HMMA.16816.F32.BF16 R4, R24.reuse, R32, R4 ;  /* 0x000000201804723c */ /* 0x048fe60000041804 */
[--C-:B----4-:R-:W-:Y:S04]  /*147a0*/  FFMA.FTZ R40, R100, c[0x0][0x23c], -R23.reuse ;  /* 0x00008f0064287a23 */ /* 0x110fe80000010817 */
        /* <DEDUP_REMOVED lines=19> */
[--C-:B---3--:R-:W-:Y:S04]  /*148e0*/  FFMA.FTZ R32, R104, c[0x0][0x23c], -R23.reuse ;  /* 0x00008f0068207a23 */ /* 0x108fe80000010817 */
[----:B------:R3:W-:Y:S01]  /*148f0*/  MUFU.EX2 R68, R32 ;  /* 0x0000002000447308 */ /* 0x0007e20000000800 */
[C---:B-1----:R-:W-:Y:S07]  /*14900*/  HMMA.16816.F32.BF16 R4, R24.reuse, R36, R4 ;  /* 0x000000241804723c */ /* 0x042fee0000041804 */
[----:B------:R-:W-:Y:S01]  /*14910*/  FFMA.FTZ R36, R107, c[0x0][0x23c], -R44 ;  /* 0x00008f006b247a23 */ /* 0x000fe2000001082c */
[C---:B------:R-:W-:Y:S03]  /*14920*/  HMMA.16816.F32.BF16 R8, R24.reuse, R38, R8 ;  /* 0x000000261808723c */ /* 0x040fe60000041808 */
[----:B------:R1:W-:Y:S01]  /*14930*/  MUFU.EX2 R65, R36 ;  /* 0x0000002400417308 */ /* 0x0003e20000000800 */
[--C-:B---3--:R-:W-:Y:S04]  /*14940*/  FFMA.FTZ R32, R105, c[0x0][0x23c], -R23.reuse ;  /* 0x00008f0069207a23 */ /* 0x108fe80000010817 */
[C---:B------:R-:W-:Y:S05]  /*14950*/  HMMA.16816.F32.BF16 R12, R24.reuse, R40, R12 ;  /* 0x00000028180c723c */ /* 0x040fea000004180c */
[----:B------:R3:W2:Y:S02]  /*14960*/  MUFU.EX2 R67, R32 ;  /* 0x0000002000437308 */ /* 0x0006a40000000800 */
[----:B------:R-:W-:Y:S01]  /*14970*/  FADD.FTZ R40, R133, R2 ;  /* 0x0000000285287221 */ /* 0x000fe20000010000 */
[----:B------:R-:W-:Y:S04]  /*14980*/  HMMA.16816.F32.BF16 R16, R24, R42, R16 ;  /* 0x0000002a1810723c */ /* 0x000fe80000041810 */
[----:B------:R-:W-:Y:S01]  /*14990*/  FADD.FTZ R2, R131, R0 ;  /* 0x0000000083027221 */ /* 0x000fe20000010000 */
[----:B------:R-:W-:Y:S01]  /*149a0*/  MOV R133, R3 ;  /* 0x0000000300857202 */ /* 0x000fe20000000f00 */
[--C-:B------:R-:W-:Y:S01]  /*149b0*/  FFMA.FTZ R0, R108, c[0x0][0x23c], -R23.reuse ;  /* 0x00008f006c007a23 */ /* 0x100fe20000010817 */
[----:B------:R-:W-:Y:S01]  /*149c0*/  F2FP.BF16.PACK_AB R24, R236, R233 ;  /* 0x000000e9ec18723e */ /* 0x000fe200000010ff */
[----:B------:R-:W-:Y:S01]  /*149d0*/  FADD.FTZ R2, R156, R2 ;  /* 0x000000029c027221 */ /* 0x000fe20000010000 */
[----:B------:R-:W-:Y:S01]  /*149e0*/  F2FP.BF16.PACK_AB R25, R237, R234 ;  /* 0x000000eaed19723e */ /* 0x000fe200000010ff */
[----:B------:R4:W-:Y:S01]  /*149f0*/  MUFU.EX2 R64, R0 ;  /* 0x0000000000407308 */ /* 0x0009e20000000800 */
[----:B-1----:R-:W-:Y:S01]  /*14a00*/  LDSM.16.MT88.4 R36, [R135+0x7400] ;  /* 0x007400008724783b */ /* 0x002fe20000004200 */
[----:B------:R-:W-:Y:S01]  /*14a10*/  FADD.FTZ R40, R157, R40 ;  /* 0x000000289d287221 */ /* 0x000fe20000010000 */
[----:B------:R-:W-:Y:S02]  /*14a20*/  F2FP.BF16.PACK_AB R26, R232, R235 ;  /* 0x000000ebe81a723e */ /* 0x000fe400000010ff */
[----:B------:R-:W-:Y:S01]  /*14a30*/  F2FP.BF16.PACK_AB R27, R146, R225 ;  /* 0x000000e1921b723e */ /* 0x000fe200000010ff */
[----:B------:R-:W-:Y:S02]  /*14a40*/  FADD.FTZ R40, R202, R40 ;  /* 0x00000028ca287221 */ /* 0x000fe40000010000 */
[----:B---3--:R-:W-:Y:S04]  /*14a50*/  FFMA.FTZ R32, R106, c[0x0][0x23c], -R44 ;  /* 0x00008f006a207a23 */ /* 0x008fe8000001082c */
[C---:B--2---:R-:W-:Y:S01]  /*14a60*/  HMMA.16816.F32.BF16 R4, R24.reuse, R28, R4 ;  /* 0x0000001c1804723c */ /* 0x044fe20000041804 */
[----:B------:R1:W2:Y:S06]  /*14a70*/  MUFU.EX2 R66, R32 ;  /* 0x0000002000427308 */ /* 0x0002ac0000000800 */
[--C-:B------:R-:W-:Y:S01]  /*14a80*/  FFMA.FTZ R28, R109, c[0x0][0x23c], -R23.reuse ;  /* 0x00008f006d1c7a23 */ /* 0x100fe20000010817 */
[C---:B------:R-:W-:Y:S04]  /*14a90*/  HMMA.16816.F32.BF16 R8, R24.reuse, R30, R8 ;  /* 0x0000001e1808723c */ /* 0x040fe80000041808 */
[----:B----4-:R-:W-:Y:S01]  /*14aa0*/  FADD.FTZ R0, R158, R2 ;  /* 0x000000029e007221 */ /* 0x010fe20000010000 */
[----:B------:R3:W4:Y:S01]  /*14ab0*/  MUFU.EX2 R63, R28 ;  /* 0x0000001c003f7308 */ /* 0x0007220000000800 */
[----:B------:R-:W-:Y:S02]  /*14ac0*/  FADD.FTZ R2, R201, R40 ;  /* 0x00000028c9027221 */ /* 0x000fe40000010000 */
[----:B------:R-:W-:Y:S04]  /*14ad0*/  FADD.FTZ R0, R159, R0 ;  /* 0x000000009f007221 */ /* 0x000fe80000010000 */
[----:B------:R-:W-:Y:S04]  /*14ae0*/  FADD.FTZ R2, R200, R2 ;  /* 0x00000002c8027221 */ /* 0x000fe80000010000 */
[----:B------:R-:W-:Y:S01]  /*14af0*/  FADD.FTZ R2, R197, R2 ;  /* 0x00000002c5027221 */ /* 0x000fe20000010000 */
[----:B-1----:R-:W1:Y:S03]  /*14b00*/  LDSM.16.MT88.4 R32, [R164+0x7000] ;  /* 0x00700000a420783b */ /* 0x002e660000004200 */
[----:B------:R-:W-:Y:S04]  /*14b10*/  FADD.FTZ R2, R196, R2 ;  /* 0x00000002c4027221 */ /* 0x000fe80000010000 */
[----:B------:R-:W-:Y:S02]  /*14b20*/  FADD.FTZ R2, R193, R2 ;  /* 0x00000002c1027221 */ /* 0x000fe40000010000 */
[----:B---3--:R-:W-:Y:S02]  /*14b30*/  FADD.FTZ R28, R186, R0 ;  /* 0x00000000ba1c7221 */ /* 0x008fe40000010000 */
[----:B------:R-:W-:Y:S02]  /*14b40*/  FFMA.FTZ R0, R110, c[0x0][0x23c], -R44 ;  /* 0x00008f006e007a23 */ /* 0x000fe4000001082c */
[----:B------:R-:W-:Y:S02]  /*14b50*/  FADD.FTZ R40, R187, R28 ;  /* 0x0000001cbb287221 */ /* 0x000fe40000010000 */
[----:B------:R3:W-:Y:S01]  /*14b60*/  MUFU.EX2 R62, R0 ;  /* 0x00000000003e7308 */ /* 0x0007e20000000800 */
[----:B------:R-:W2:Y:S01]  /*14b70*/  LDSM.16.MT88.4 R28, [R164+0x7400] ;  /* 0x00740000a41c783b */ /* 0x000ea20000004200 */
[----:B---3--:R-:W-:Y:S01]  /*14b80*/  FADD.FTZ R0, R194, R40 ;  /* 0x00000028c2007221 */ /* 0x008fe20000010000 */
[C---:B-1----:R-:W-:Y:S03]  /*14b90*/  HMMA.16816.F32.BF16 R12, R24.reuse, R32, R12 ;  /* 0x00000020180c723c */ /* 0x042fe6000004180c */
[----:B------:R-:W-:Y:S04]  /*14ba0*/  FADD.FTZ R40, R192, R2 ;  /* 0x00000002c0287221 */ /* 0x000fe80000010000 */
[----:B------:R-:W-:Y:S01]  /*14bb0*/  FFMA.FTZ R32, R111, c[0x0][0x23c], -R44 ;  /* 0x00008f006f207a23 */ /* 0x000fe2000001082c */
[----:B------:R-:W-:Y:S03]  /*14bc0*/  HMMA.16816.F32.BF16 R16, R24, R34, R16 ;  /* 0x000000221810723c */ /* 0x000fe60000041810 */
[----:B------:R1:W3:Y:S01]  /*14bd0*/  MUFU.EX2 R61, R32 ;  /* 0x00000020003d7308 */ /* 0x0002e20000000800 */
[----:B------:R-:W-:Y:S02]  /*14be0*/  FADD.FTZ R33, R191, R0 ;  /* 0x00000000bf217221 */ /* 0x000fe40000010000 */
[----:B------:R-:W-:Y:S01]  /*14bf0*/  FFMA.FTZ R0, R112, c[0x0][0x23c], -R23 ;  /* 0x00008f0070007a23 */ /* 0x000fe20000010817 */
[----:B------:R-:W-:Y:S01]  /*14c00*/  F2FP.BF16.PACK_AB R25, R142, R143 ;  /* 0x0000008f8e19723e */ /* 0x000fe200000010ff */
[----:B------:R-:W-:Y:S01]  /*14c10*/  FADD.FTZ R2, R190, R33 ;  /* 0x00000021be027221 */ /* 0x000fe20000010000 */
[----:B-----5:R-:W-:Y:S03]  /*14c20*/  F2FP.BF16.PACK_AB R26, R140, R141 ;  /* 0x0000008d8c1a723e */ /* 0x020fe600000010ff */
[----:B------:R-:W-:Y:S01]  /*14c30*/  FADD.FTZ R40, R189, R40 ;  /* 0x00000028bd287221 */ /* 0x000fe20000010000 */
[----:B------:R-:W-:Y:S01]  /*14c40*/  F2FP.BF16.PACK_AB R24, R144, R145 ;  /* 0x000000919018723e */ /* 0x000fe200000010ff */
[----:B------:R5:W-:Y:S01]  /*14c50*/  MUFU.EX2 R60, R0 ;  /* 0x00000000003c7308 */ /* 0x000be20000000800 */
[----:B------:R-:W-:Y:S07]  /*14c60*/  F2FP.BF16.PACK_AB R27, R139, R136 ;  /* 0x000000888b1b723e */ /* 0x000fee00000010ff */
[C---:B------:R-:W-:Y:S01]  /*14c70*/  HMMA.16816.F32.BF16 R4, R24.reuse, R36, R4 ;  /* 0x000000241804723c */ /* 0x040fe20000041804 */
[----:B-1----:R-:W1:Y:S06]  /*14c80*/  LDSM.16.MT88.4 R32, [R135+0x7800] ;  /* 0x007800008720783b */ /* 0x002e6c0000004200 */
[--C-:B------:R-:W-:Y:S01]  /*14c90*/  FFMA.FTZ R36, R113, c[0x0][0x23c], -R23.reuse ;  /* 0x00008f0071247a23 */ /* 0x100fe20000010817 */
[C---:B------:R-:W-:Y:S03]  /*14ca0*/  HMMA.16816.F32.BF16 R8, R24.reuse, R38, R8 ;  /* 0x000000261808723c */ /* 0x040fe60000041808 */
[----:B------:R3:W1:Y:S01]  /*14cb0*/  MUFU.EX2 R59, R36 ;  /* 0x00000024003b7308 */ /* 0x0006620000000800 */
[----:B-----5:R-:W-:Y:S04]  /*14cc0*/  FADD.FTZ R0, R162, R2 ;  /* 0x00000002a2007221 */ /* 0x020fe80000010000 */
[C---:B--2---:R-:W-:Y:S04]  /*14cd0*/  HMMA.16816.F32.BF16 R12, R24.reuse, R28, R12 ;  /* 0x0000001c180c723c */ /* 0x044fe8000004180c */
[----:B------:R-:W-:Y:S02]  /*14ce0*/  FADD.FTZ R2, R163, R40 ;  /* 0x00000028a3027221 */ /* 0x000fe40000010000 */
[--C-:B------:R-:W-:Y:S02]  /*14cf0*/  FFMA.FTZ R40, R114, c[0x0][0x23c], -R44.reuse ;  /* 0x00008f0072287a23 */ /* 0x100fe4000001082c */
[----:B------:R-:W-:Y:S01]  /*14d00*/  FFMA.FTZ R28, R115, c[0x0][0x23c], -R44 ;  /* 0x00008f00731c7a23 */ /* 0x000fe2000001082c */
[----:B------:R-:W-:Y:S01]  /*14d10*/  HMMA.16816.F32.BF16 R16, R24, R30, R16 ;  /* 0x0000001e1810723c */ /* 0x000fe20000041810 */
[----:B------:R2:W-:Y:S02]  /*14d20*/  MUFU.EX2 R58, R40 ;  /* 0x00000028003a7308 */ /* 0x0005e40000000800 */
[----:B------:R-:W-:Y:S02]  /*14d30*/  FADD.FTZ R2, R160, R2 ;  /* 0x00000002a0027221 */ /* 0x000fe40000010000 */
[----:B------:R-:W-:Y:S02]  /*14d40*/  FADD.FTZ R0, R161, R0 ;  /* 0x00000000a1007221 */ /* 0x000fe40000010000 */
[----:B------:R-:W-:Y:S01]  /*14d50*/  F2FP.BF16.PACK_AB R24, R137, R138 ;  /* 0x0000008a8918723e */ /* 0x000fe200000010ff */
[----:B------:R-:W-:Y:S01]  /*14d60*/  FADD.FTZ R2, R155, R2 ;  /* 0x000000029b027221 */ /* 0x000fe20000010000 */
[----:B------:R-:W-:Y:S01]  /*14d70*/  F2FP.BF16.PACK_AB R25, R86, R85 ;  /* 0x000000555619723e */ /* 0x000fe200000010ff */
[----:B---3--:R-:W3:Y:S01]  /*14d80*/  LDSM.16.MT88.4 R36, [R164+0x7800] ;  /* 0x00780000a424783b */ /* 0x008ee20000004200 */
[----:B------:R5:W3:Y:S01]  /*14d90*/  MUFU.EX2 R57, R28 ;  /* 0x0000001c00397308 */ /* 0x000ae20000000800 */
        /* <DEDUP_REMOVED lines=8> */
[C---:B-1----:R-:W-:Y:S03]  /*14e20*/  HMMA.16816.F32.BF16 R4, R24.reuse, R32, R4 ;  /* 0x000000201804723c */ /* 0x042fe60000041804 */
[----:B--2---:R-:W-:Y:S02]  /*14e30*/  FADD.FTZ R40, R205, R2 ;  /* 0x00000002cd287221 */ /* 0x004fe40000010000 */
[--C-:B------:R-:W-:Y:S02]  /*14e40*/  FFMA.FTZ R2, R116, c[0x0][0x23c], -R23.reuse ;  /* 0x00008f0074027a23 */ /* 0x100fe40000010817 */
[--C-:B------:R-:W-:Y:S01]  /*14e50*/  FFMA.FTZ R32, R117, c[0x0][0x23c], -R23.reuse ;  /* 0x00008f0075207a23 */ /* 0x100fe20000010817 */
[C---:B------:R-:W-:Y:S01]  /*14e60*/  HMMA.16816.F32.BF16 R8, R24.reuse, R34, R8 ;  /* 0x000000221808723c */ /* 0x040fe20000041808 */
[----:B------:R1:W-:Y:S03]  /*14e70*/  MUFU.EX2 R56, R2 ;  /* 0x0000000200387308 */ /* 0x0003e60000000800 */
[----:B------:R-:W-:Y:S01]  /*14e80*/  FADD.FTZ R0, R203, R0 ;  /* 0x00000000cb007221 */ /* 0x000fe20000010000 */
[----:B-----5:R-:W2:Y:S03]  /*14e90*/  LDSM.16.MT88.4 R28, [R135+0x7c00] ;  /* 0x007c0000871c783b */ /* 0x020ea60000004200 */
[----:B------:R-:W-:Y:S03]  /*14ea0*/  FADD.FTZ R0, R198, R0 ;  /* 0x00000000c6007221 */ /* 0x000fe60000010000 */
[----:B------:R5:W-:Y:S01]  /*14eb0*/  MUFU.EX2 R55, R32 ;  /* 0x0000002000377308 */ /* 0x000be20000000800 */
[----:B------:R-:W-:Y:S04]  /*14ec0*/  FADD.FTZ R0, R206, R0 ;  /* 0x00000000ce007221 */ /* 0x000fe80000010000 */
[----:B------:R-:W-:Y:S01]  /*14ed0*/  FADD.FTZ R0, R207, R0 ;  /* 0x00000000cf007221 */ /* 0x000fe20000010000 */
[C---:B---3--:R-:W-:Y:S03]  /*14ee0*/  HMMA.16816.F32.BF16 R12, R24.reuse, R36, R12 ;  /* 0x00000024180c723c */ /* 0x048fe6000004180c */
[----:B------:R-:W-:Y:S02]  /*14ef0*/  FADD.FTZ R0, R213, R0 ;  /* 0x00000000d5007221 */ /* 0x000fe40000010000 */
[----:B-1----:R-:W-:Y:S02]  /*14f00*/  FADD.FTZ R2, R209, R40 ;  /* 0x00000028d1027221 */ /* 0x002fe40000010000 */
[----:B------:R-:W-:Y:S01]  /*14f10*/  FFMA.FTZ R36, R119, c[0x0][0x23c], -R44 ;  /* 0x00008f0077247a23 */ /* 0x000fe2000001082c */
[----:B------:R-:W-:Y:S04]  /*14f20*/  HMMA.16816.F32.BF16 R16, R24, R38, R16 ;  /* 0x000000261810723c */ /* 0x000fe80000041810 */
[----:B------:R-:W-:Y:S01]  /*14f30*/  FADD.FTZ R2, R214, R2 ;  /* 0x00000002d6027221 */ /* 0x000fe20000010000 */
[----:B------:R1:W-:Y:S01]  /*14f40*/  MUFU.EX2 R53, R36 ;  /* 0x0000002400357308 */ /* 0x0003e20000000800 */
[----:B------:R-:W-:Y:S02]  /*14f50*/  FADD.FTZ R40, R208, R0 ;  /* 0x00000000d0287221 */ /* 0x000fe40000010000 */
[----:B------:R-:W-:Y:S01]  /*14f60*/  FADD.FTZ R2, R212, R2 ;  /* 0x00000002d4027221 */ /* 0x000fe20000010000 */
[----:B-----5:R-:W3:Y:S03]  /*14f70*/  LDSM.16.MT88.4 R32, [R164+0x7c00] ;  /* 0x007c0000a420783b */ /* 0x020ee60000004200 */
[----:B------:R-:W-:Y:S02]  /*14f80*/  FADD.FTZ R40, R216, R40 ;  /* 0x00000028d8287221 */ /* 0x000fe40000010000 */
[----:B------:R-:W-:Y:S01]  /*14f90*/  FADD.FTZ R0, R215, R2 ;  /* 0x00000002d7007221 */ /* 0x000fe20000010000 */
[----:B------:R-:W-:Y:S01]  /*14fa0*/  F2FP.BF16.PACK_AB R24, R79, R80 ;  /* 0x000000504f18723e */ /* 0x000fe200000010ff */
[----:B------:R-:W-:Y:S01]  /*14fb0*/  FFMA.FTZ R2, R118, c[0x0][0x23c], -R44 ;  /* 0x00008f0076027a23 */ /* 0x000fe2000001082c */
[----:B------:R-:W-:Y:S01]  /*14fc0*/  F2FP.BF16.PACK_AB R25, R75, R77 ;  /* 0x0000004d4b19723e */ /* 0x000fe200000010ff */
[----:B------:R-:W-:Y:S01]  /*14fd0*/  FADD.FTZ R41, R47, R0 ;  /* 0x000000002f297221 */ /* 0x000fe20000010000 */
[----:B------:R-:W-:Y:S01]  /*14fe0*/  F2FP.BF16.PACK_AB R26, R76, R78 ;  /* 0x0000004e4c1a723e */ /* 0x000fe200000010ff */
[----:B------:R-:W-:Y:S01]  /*14ff0*/  FADD.FTZ R0, R48, R40 ;  /* 0x0000002830007221 */ /* 0x000fe20000010000 */
[----:B------:R-:W-:Y:S01]  /*15000*/  F2FP.BF16.PACK_AB R27, R72, R74 ;  /* 0x0000004a481b723e */ /* 0x000fe200000010ff */
[--C-:B------:R-:W-:Y:S01]  /*15010*/  FFMA.FTZ R40, R120, c[0x0][0x23c], -R23.reuse ;  /* 0x00008f0078287a23 */ /* 0x100fe20000010817 */
[----:B------:R5:W-:Y:S01]  /*15020*/  MUFU.EX2 R54, R2 ;  /* 0x0000000200367308 */ /* 0x000be20000000800 */
[----:B------:R-:W-:Y:S04]  /*15030*/  FADD.FTZ R0, R50, R0 ;  /* 0x0000000032007221 */ /* 0x000fe80000010000 */
[----:B------:R-:W-:Y:S01]  /*15040*/  FADD.FTZ R0, R51, R0 ;  /* 0x0000000033007221 */ /* 0x000fe20000010000 */
[C---:B--2---:R-:W-:Y:S01]  /*15050*/  HMMA.16816.F32.BF16 R4, R24.reuse, R28, R4 ;  /* 0x0000001c1804723c */ /* 0x044fe20000041804 */
[----:B-1----:R-:W1:Y:S02]  /*15060*/  LDSM.16.MT88.4 R36, [R135+0x8000] ;  /* 0x008000008724783b */ /* 0x002e640000004200 */
[----:B------:R-:W-:Y:S04]  /*15070*/  FADD.FTZ R0, R219, R0 ;  /* 0x00000000db007221 */ /* 0x000fe80000010000 */
[----:B------:R-:W-:Y:S01]  /*15080*/  FFMA.FTZ R28, R121, c[0x0][0x23c], -R23 ;  /* 0x00008f00791c7a23 */ /* 0x000fe20000010817 */
[C---:B------:R-:W-:Y:S03]  /*15090*/  HMMA.16816.F32.BF16 R8, R24.reuse, R30, R8 ;  /* 0x0000001e1808723c */ /* 0x040fe60000041808 */
[----:B------:R2:W-:Y:S01]  /*150a0*/  MUFU.EX2 R51, R28 ;  /* 0x0000001c00337308 */ /* 0x0005e20000000800 */
[----:B------:R-:W-:Y:S04]  /*150b0*/  FADD.FTZ R0, R221, R0 ;  /* 0x00000000dd007221 */ /* 0x000fe80000010000 */
[----:B------:R-:W-:Y:S04]  /*150c0*/  FADD.FTZ R0, R220, R0 ;  /* 0x00000000dc007221 */ /* 0x000fe80000010000 */
[----:B-----5:R-:W-:Y:S01]  /*150d0*/  FADD.FTZ R2, R217, R41 ;  /* 0x00000029d9027221 */ /* 0x020fe20000010000 */
[C---:B---3--:R-:W-:Y:S03]  /*150e0*/  HMMA.16816.F32.BF16 R12, R24.reuse, R32, R12 ;  /* 0x00000020180c723c */ /* 0x048fe6000004180c */
[----:B------:R-:W-:Y:S02]  /*150f0*/  FADD.FTZ R2, R49, R2 ;  /* 0x0000000231027221 */ /* 0x000fe40000010000 */
[----:B------:R-:W-:Y:S02]  /*15100*/  FADD.FTZ R0, R222, R0 ;  /* 0x00000000de007221 */ /* 0x000fe40000010000 */
[----:B------:R-:W-:Y:S01]  /*15110*/  FADD.FTZ R2, R52, R2 ;  /* 0x0000000234027221 */ /* 0x000fe20000010000 */
[----:B------:R-:W-:Y:S01]  /*15120*/  HMMA.16816.F32.BF16 R16, R24, R34, R16 ;  /* 0x000000221810723c */ /* 0x000fe20000041810 */
[----:B------:R3:W-:Y:S03]  /*15130*/  MUFU.EX2 R52, R40 ;  /* 0x0000002800347308 */ /* 0x0007e60000000800 */
[----:B------:R-:W-:Y:S02]  /*15140*/  FADD.FTZ R2, R218, R2 ;  /* 0x00000002da027221 */ /* 0x000fe40000010000 */
[----:B------:R-:W-:Y:S01]  /*15150*/  FFMA.FTZ R32, R122, c[0x0][0x23c], -R44 ;  /* 0x00008f007a207a23 */ /* 0x000fe2000001082c */
[----:B------:R-:W-:Y:S01]  /*15160*/  F2FP.BF16.PACK_AB R24, R71, R73 ;  /* 0x000000494718723e */ /* 0x000fe200000010ff */
[----:B------:R-:W-:Y:S01]  /*15170*/  FADD.FTZ R2, R223, R2 ;  /* 0x00000002df027221 */ /* 0x000fe20000010000 */
[----:B------:R-:W-:Y:S01]  /*15180*/  F2FP.BF16.PACK_AB R25, R69, R70 ;  /* 0x000000464519723e */ /* 0x000fe200000010ff */
[----:B--2---:R-:W2:Y:S01]  /*15190*/  LDSM.16.MT88.4 R28, [R164+0x8000] ;  /* 0x00800000a41c783b */ /* 0x004ea20000004200 */
[----:B------:R5:W-:Y:S01]  /*151a0*/  MUFU.EX2 R50, R32 ;  /* 0x0000002000327308 */ /* 0x000be20000000800 */
[----:B------:R-:W-:Y:S01]  /*151b0*/  FADD.FTZ R2, R224, R2 ;  /* 0x00000002e0027221 */ /* 0x000fe20000010000 */
[----:B------:R-:W-:Y:S01]  /*151c0*/  F2FP.BF16.PACK_AB R26, R67, R68 ;  /* 0x00000044431a723e */ /* 0x000fe200000010ff */
[----:B------:R-:W-:Y:S01]  /*151d0*/  FADD.FTZ R0, R226, R0 ;  /* 0x00000000e2007221 */ /* 0x000fe20000010000 */
[----:B------:R-:W-:Y:S01]  /*151e0*/  F2FP.BF16.PACK_AB R27, R65, R66 ;  /* 0x00000042411b723e */ /* 0x000fe200000010ff */
[----:B------:R-:W-:Y:S02]  /*151f0*/  FADD.FTZ R2, R229, R2 ;  /* 0x00000002e5027221 */ /* 0x000fe40000010000 */
[----:B------:R-:W-:Y:S02]  /*15200*/  FADD.FTZ R0, R227, R0 ;  /* 0x00000000e3007221 */ /* 0x000fe40000010000 */
[----:B------:R-:W-:Y:S02]  /*15210*/  FADD.FTZ R2, R230, R2 ;  /* 0x00000002e6027221 */ /* 0x000fe40000010000 */
[C---:B-1----:R-:W-:Y:S03]  /*15220*/  HMMA.16816.F32.BF16 R4, R24.reuse, R36, R4 ;  /* 0x000000241804723c */ /* 0x042fe60000041804 */
[----:B------:R-:W-:Y:S02]  /*15230*/  FADD.FTZ R2, R231, R2 ;  /* 0x00000002e7027221 */ /* 0x000fe40000010000 */
[----:B---3--:R-:W-:Y:S02]  /*15240*/  FADD.FTZ R40, R228, R0 ;  /* 0x00000000e4287221 */ /* 0x008fe40000010000 */
[--C-:B------:R-:W-:Y:S01]  /*15250*/  FFMA.FTZ R36, R124, c[0x0][0x23c], -R23.reuse ;  /* 0x00008f007c247a23 */ /* 0x100fe20000010817 */
[C---:B------:R-:W-:Y:S03]  /*15260*/  HMMA.16816.F32.BF16 R8, R24.reuse, R38, R8 ;  /* 0x000000261808723c */ /* 0x040fe60000041808 */
[----:B------:R1:W-:Y:S01]  /*15270*/  MUFU.EX2 R48, R36 ;  /* 0x0000002400307308 */ /* 0x0003e20000000800 */
[----:B------:R-:W-:Y:S01]  /*15280*/  FADD.FTZ R2, R233, R2 ;  /* 0x00000002e9027221 */ /* 0x000fe20000010000 */
[----:B-----5:R-:W3:Y:S01]  /*15290*/  LDSM.16.MT88.4 R32, [R135+0x8400] ;  /* 0x008400008720783b */ /* 0x020ee20000004200 */
[----:B------:R-:W-:Y:S02]  /*152a0*/  FFMA.FTZ R0, R123, c[0x0][0x23c], -R44 ;  /* 0x00008f007b007a23 */ /* 0x000fe4000001082c */
[----:B------:R-:W-:Y:S04]  /*152b0*/  FADD.FTZ R2, R236, R2 ;  /* 0x00000002ec027221 */ /* 0x000fe80000010000 */
[----:B------:R-:W-:Y:S01]  /*152c0*/  FADD.FTZ R2, R235, R2 ;  /* 0x00000002eb027221 */ /* 0x000fe20000010000 */
[----:B------:R5:W-:Y:S01]  /*152d0*/  MUFU.EX2 R49, R0 ;  /* 0x0000000000317308 */ /* 0x000be20000000800 */
[C---:B--2---:R-:W-:Y:S03]  /*152e0*/  HMMA.16816.F32.BF16 R12, R24.reuse, R28, R12 ;  /* 0x0000001c180c723c */ /* 0x044fe6000004180c */
[----:B-1----:R-:W-:Y:S05]  /*152f0*/  FADD.FTZ R36, R232, R2 ;  /* 0x00000002e8247221 */ /* 0x002fea0000010000 */
[----:B------:R-:W-:Y:S04]  /*15300*/  HMMA.16816.F32.BF16 R16, R24, R30, R16 ;  /* 0x0000001e1810723c */ /* 0x000fe80000041810 */
[----:B------:R-:W-:Y:S02]  /*15310*/  FFMA.FTZ R2, R125, c[0x0][0x23c], -R23 ;  /* 0x00008f007d027a23 */ /* 0x000fe40000010817 */
[----:B------:R-:W-:Y:S01]  /*15320*/  FFMA.FTZ R28, R126, c[0x0][0x23c], -R44 ;  /* 0x00008f007e1c7a23 */ /* 0x000fe2000001082c */
[----:B----4-:R-:W-:Y:S01]  /*15330*/  F2FP.BF16.PACK_AB R24, R63, R64 ;  /* 0x000000403f18723e */ /* 0x010fe200000010ff */
[----:B------:R1:W2:Y:S01]  /*15340*/  MUFU.EX2 R47, R2 ;  /* 0x00000002002f7308 */ /* 0x0002a20000000800 */
[----:B-----5:R-:W-:Y:S03]  /*15350*/  FADD.FTZ R0, R234, R40 ;  /* 0x00000028ea007221 */ /* 0x020fe60000010000 */
[----:B------:R-:W-:Y:S01]  /*15360*/  FADD.FTZ R40, R145, R36 ;  /* 0x0000002491287221 */ /* 0x000fe20000010000 */
[----:B------:R-:W-:Y:S01]  /*15370*/  F2FP.BF16.PACK_AB R25, R61, R62 ;  /* 0x0000003e3d19723e */ /* 0x000fe200000010ff */
[----:B------:R-:W-:Y:S01]  /*15380*/  FADD.FTZ R0, R237, R0 ;  /* 0x00000000ed007221 */ /* 0x000fe20000010000 */
[----:B------:R-:W4:Y:S01]  /*15390*/  LDSM.16.MT88.4 R36, [R164+0x8400] ;  /* 0x00840000a424783b */ /* 0x000f220000004200 */
[----:B------:R-:W-:Y:S02]  /*153a0*/  F2FP.BF16.PACK_AB R26, R59, R60 ;  /* 0x0000003c3b1a723e */ /* 0x000fe400000010ff */
[----:B------:R-:W-:Y:S01]  /*153b0*/  FADD.FTZ R0, R225, R0 ;  /* 0x00000000e1007221 */ /* 0x000fe20000010000 */
[----:B------:R5:W-:Y:S01]  /*153c0*/  MUFU.EX2 R43, R28 ;  /* 0x0000001c002b7308 */ /* 0x000be20000000800 */
[----:B------:R-:W-:Y:S02]  /*153d0*/  F2FP.BF16.PACK_AB R27, R57, R58 ;  /* 0x0000003a391b723e */ /* 0x000fe400000010ff */
[----:B------:R-:W-:Y:S04]  /*153e0*/  FADD.FTZ R0, R146, R0 ;  /* 0x0000000092007221 */ /* 0x000fe80000010000 */
[----:B------:R-:W-:Y:S01]  /*153f0*/  FADD.FTZ R0, R143, R0 ;  /* 0x000000008f007221 */ /* 0x000fe20000010000 */
[C---:B---3--:R-:W-:Y:S03]  /*15400*/  HMMA.16816.F32.BF16 R4, R24.reuse, R32, R4 ;  /* 0x000000201804723c */ /* 0x048fe60000041804 */
[----:B------:R-:W-:Y:S02]  /*15410*/  FADD.FTZ R0, R142, R0 ;  /* 0x000000008e007221 */ /* 0x000fe40000010000 */
[----:B-1----:R-:W-:Y:S01]  /*15420*/  FADD.FTZ R2, R144, R40 ;  /* 0x0000002890027221 */ /* 0x002fe20000010000 */
[----:B--2---:R-:W-:Y:S01]  /*15430*/  F2FP.BF16.PACK_AB R148, R47, R48 ;  /* 0x000000302f94723e */ /* 0x004fe200000010ff */
[----:B------:R-:W-:Y:S01]  /*15440*/  FADD.FTZ R40, R136, R0 ;  /* 0x0000000088287221 */ /* 0x000fe20000010000 */
[C---:B------:R-:W-:Y:S04]  /*15450*/  HMMA.16816.F32.BF16 R8, R24.reuse, R34, R8 ;  /* 0x000000221808723c */ /* 0x040fe80000041808 */
[----:B------:R-:W-:Y:S02]  /*15460*/  FADD.FTZ R29, R141, R2 ;  /* 0x000000028d1d7221 */ /* 0x000fe40000010000 */
[----:B------:R-:W-:Y:S02]  /*15470*/  FFMA.FTZ R2, R127, c[0x0][0x23c], -R44 ;  /* 0x00008f007f027a23 */ /* 0x000fe4000001082c */
[----:B------:R-:W-:Y:S02]  /*15480*/  FADD.FTZ R0, R140, R29 ;  /* 0x0000001d8c007221 */ /* 0x000fe40000010000 */
[----:B------:R-:W1:Y:S01]  /*15490*/  MUFU.EX2 R42, R2 ;  /* 0x00000002002a7308 */ /* 0x000e620000000800 */
[----:B-----5:R-:W2:Y:S01]  /*154a0*/  LDSM.16.MT88.4 R28, [R135+0x8800] ;  /* 0x00880000871c783b */ /* 0x020ea20000004200 */
[----:B------:R-:W-:Y:S02]  /*154b0*/  FADD.FTZ R41, R138, R0 ;  /* 0x000000008a297221 */ /* 0x000fe40000010000 */
[----:B------:R-:W-:Y:S02]  /*154c0*/  FADD.FTZ R40, R139, R40 ;  /* 0x000000288b287221 */ /* 0x000fe40000010000 */
[----:B------:R-:W-:Y:S02]  /*154d0*/  FADD.FTZ R32, R137, R41 ;  /* 0x0000002989207221 */ /* 0x000fe40000010000 */
[----:B------:R-:W-:Y:S01]  /*154e0*/  FADD.FTZ R0, R85, R40 ;  /* 0x0000002855007221 */ /* 0x000fe20000010000 */
[----:B------:R-:W-:Y:S01]  /*154f0*/  LDSM.16.MT88.4 R140, [R135+0x8c00] ;  /* 0x008c0000878c783b */ /* 0x000fe20000004200 */
[----:B------:R-:W-:Y:S01]  /*15500*/  FFMA.FTZ R44, R22, c[0x0][0x23c], -R44 ;  /* 0x00008f00162c7a23 */ /* 0x000fe2000001082c */
[C---:B----4-:R-:W-:Y:S03]  /*15510*/  HMMA.16816.F32.BF16 R12, R24.reuse, R36, R12 ;  /* 0x00000024180c723c */ /* 0x050fe6000004180c */
[----:B------:R-:W-:Y:S02]  /*15520*/  FADD.FTZ R0, R86, R0 ;  /* 0x0000000056007221 */ /* 0x000fe40000010000 */
[----:B------:R-:W-:Y:S02]  /*15530*/  MUFU.EX2 R44, R44 ;  /* 0x0000002c002c7308 */ /* 0x000fe40000000800 */
[----:B------:R-:W-:Y:S01]  /*15540*/  FADD.FTZ R0, R82, R0 ;  /* 0x0000000052007221 */ /* 0x000fe20000010000 */
[----:B------:R-:W-:Y:S04]  /*15550*/  HMMA.16816.F32.BF16 R16, R24, R38, R16 ;  /* 0x000000261810723c */ /* 0x000fe80000041810 */
[----:B------:R-:W-:Y:S01]  /*15560*/  FADD.FTZ R0, R81, R0 ;  /* 0x0000000051007221 */ /* 0x000fe20000010000 */
[----:B-1----:R-:W-:Y:S01]  /*15570*/  F2FP.BF16.PACK_AB R149, R42, R43 ;  /* 0x0000002b2a95723e */ /* 0x002fe200000010ff */
[--C-:B------:R-:W-:Y:S01]  /*15580*/  FFMA.FTZ R2, R128, c[0x0][0x23c], -R23.reuse ;  /* 0x00008f0080027a23 */ /* 0x100fe20000010817 */
[----:B------:R-:W-:Y:S01]  /*15590*/  F2FP.BF16.PACK_AB R24, R55, R56 ;  /* 0x000000383718723e */ /* 0x000fe200000010ff */
[----:B------:R-:W-:Y:S01]  /*155a0*/  FFMA.FTZ R23, R129, c[0x0][0x23c], -R23 ;  /* 0x00008f0081177a23 */ /* 0x000fe20000010817 */
[----:B------:R-:W-:Y:S01]  /*155b0*/  F2FP.BF16.PACK_AB R25, R53, R54 ;  /* 0x000000363519723e */ /* 0x000fe200000010ff */
[----:B------:R1:W-:Y:S02]  /*155c0*/  MUFU.EX2 R41, R2 ;  /* 0x0000000200297308 */ /* 0x0003e40000000800 */
[----:B------:R-:W-:Y:S01]  /*155d0*/  FADD.FTZ R0, R77, R0 ;  /* 0x000000004d007221 */ /* 0x000fe20000010000 */
[----:B------:R-:W-:Y:S02]  /*155e0*/  F2FP.BF16.PACK_AB R26, R51, R52 ;  /* 0x00000034331a723e */ /* 0x000fe400000010ff */
[----:B------:R-:W-:Y:S01]  /*155f0*/  F2FP.BF16.PACK_AB R27, R49, R50 ;  /* 0x00000032311b723e */ /* 0x000fe200000010ff */
[----:B------:R-:W-:Y:S04]  /*15600*/  FADD.FTZ R0, R75, R0 ;  /* 0x000000004b007221 */ /* 0x000fe80000010000 */
[----:B------:R-:W-:Y:S01]  /*15610*/  FADD.FTZ R0, R74, R0 ;  /* 0x000000004a007221 */ /* 0x000fe20000010000 */
[----:B------:R-:W3:Y:S01]  /*15620*/  MUFU.EX2 R40, R23 ;  /* 0x0000001700287308 */ /* 0x000ee20000000800 */
[C---:B--2---:R-:W-:Y:S03]  /*15630*/  HMMA.16816.F32.BF16 R4, R24.reuse, R28, R4 ;  /* 0x0000001c1804723c */ /* 0x044fe60000041804 */
[----:B------:R-:W-:Y:S05]  /*15640*/  FADD.FTZ R0, R72, R0 ;  /* 0x0000000048007221 */ /* 0x000fea0000010000 */
[C---:B------:R-:W-:Y:S01]  /*15650*/  HMMA.16816.F32.BF16 R8, R24.reuse, R30, R8 ;  /* 0x0000001e1808723c */ /* 0x040fe20000041808 */
[----:B------:R-:W-:Y:S01]  /*15660*/  LDSM.16.MT88.4 R28, [R164+0x8c00] ;  /* 0x008c0000a41c783b */ /* 0x000fe20000004200 */
[----:B------:R2:W4:Y:S02]  /*15670*/  MUFU.EX2 R23, R21 ;  /* 0x0000001500177308 */ /* 0x0005240000000800 */
[----:B-1----:R-:W-:Y:S04]  /*15680*/  FADD.FTZ R2, R84, R32 ;  /* 0x0000002054027221 */ /* 0x002fe80000010000 */
[----:B------:R-:W-:Y:S01]  /*15690*/  FADD.FTZ R2, R83, R2 ;  /* 0x0000000253027221 */ /* 0x000fe20000010000 */
[----:B------:R-:W1:Y:S03]  /*156a0*/  LDSM.16.MT88.4 R32, [R164+0x8800] ;  /* 0x00880000a420783b */ /* 0x000e660000004200 */
[----:B------:R-:W-:Y:S01]  /*156b0*/  FADD.FTZ R2, R80, R2 ;  /* 0x0000000250027221 */ /* 0x000fe20000010000 */
[----:B---3--:R-:W-:Y:S03]  /*156c0*/  F2FP.BF16.PACK_AB R150, R40, R41 ;  /* 0x000000292896723e */ /* 0x008fe600000010ff */
[----:B------:R-:W-:Y:S04]  /*156d0*/  FADD.FTZ R2, R79, R2 ;  /* 0x000000024f027221 */ /* 0x000fe80000010000 */
[----:B------:R-:W-:Y:S04]  /*156e0*/  FADD.FTZ R2, R78, R2 ;  /* 0x000000024e027221 */ /* 0x000fe80000010000 */
[----:B------:R-:W-:Y:S02]  /*156f0*/  FADD.FTZ R2, R76, R2 ;  /* 0x000000024c027221 */ /* 0x000fe40000010000 */
[----:B--2---:R-:W-:Y:S01]  /*15700*/  FADD.FTZ R21, R70, R0 ;  /* 0x0000000046157221 */ /* 0x004fe20000010000 */
[----:B----4-:R-:W-:Y:S01]  /*15710*/  F2FP.BF16.PACK_AB R151, R44, R23 ;  /* 0x000000172c97723e */ /* 0x010fe200000010ff */
[----:B------:R-:W-:Y:S04]  /*15720*/  FADD.FTZ R2, R73, R2 ;  /* 0x0000000249027221 */ /* 0x000fe80000010000 */
        /* <DEDUP_REMOVED lines=9> */
[C---:B-1----:R-:W-:Y:S03]  /*157c0*/  HMMA.16816.F32.BF16 R12, R24.reuse, R32, R12 ;  /* 0x00000020180c723c */ /* 0x042fe6000004180c */
        /* <DEDUP_REMOVED lines=23> */
[----:B------:R-:W-:Y:S02]  /*15940*/  FADD.FTZ R0, R23, R0 ;  /* 0x0000000017007221 */ /* 0x000fe40000010000 */
[----:B------:R-:W-:Y:S02]  /*15950*/  FADD.FTZ R239, R40, R2 ;  /* 0x0000000228ef7221 */ /* 0x000fe40000010000 */
[----:B------:R-:W-:Y:S01]  /*15960*/  FADD.FTZ R240, R44, R0 ;  /* 0x000000002cf07221 */ /* 0x000fe20000010000 */
[----:B------:R-:W-:-:S05]  /*15970*/  @P0 BRA `(.L_x_1210) ;  /* 0xffffa92000000947 */ /* 0x000fca000383ffff */
.L_x_1206:
[----:B------:R1:W5:Y:S01]  /*15980*/  LDL R36, [R1] ;  /* 0x0000000001247983 */ /* 0x0003620000100800 */
[----:B------:R-:W-:Y:S03]  /*15990*/  BSSY B0, `(.L_x_1211) ;  /* 0x0000094000007945 */ /* 0x000fe60003800000 */
[----:B------:R-:W2:Y:S04]  /*159a0*/  SHFL.BFLY PT, R0, R240, 0x2, 0x1f ;  /* 0x0c401f00f0007f89 */ /* 0x000ea800000e0000 */
[----:B------:R-:W3:Y:S04]  /*159b0*/  S2R R21, SR_TID.X ;  /* 0x0000000000157919 */ /* 0x000ee80000002100 */
[----:B------:R-:W4:Y:S04]  /*159c0*/  SHFL.BFLY PT, R2, R239, 0x2, 0x1f ;  /* 0x0c401f00ef027f89 */ /* 0x000f2800000e0000 */
[----:B------:R-:W1:Y:S01]  /*159d0*/  S2R R23, SR_CTAID.X ;  /* 0x0000000000177919 */ /* 0x000e620000002500 */
[----:B--2---:R-:W-:Y:S01]  /*159e0*/  FADD.FTZ R0, R0, R240 ;  /* 0x000000f000007221 */ /* 0x004fe20000010000 */
[----:B---3--:R-:W-:-:S04]  /*159f0*/  SHF.R.S32.HI R8, RZ, 0x1f, R21 ;  /* 0x0000001fff087819 */ /* 0x008fc80000011415 */
[----:B------:R-:W2:Y:S01]  /*15a00*/  SHFL.BFLY PT, R4, R0, 0x1, 0x1f ;  /* 0x0c201f0000047f89 */ /* 0x000ea200000e0000 */
[----:B----4-:R-:W-:Y:S01]  /*15a10*/  FADD.FTZ R2, R2, R239 ;  /* 0x000000ef02027221 */ /* 0x010fe20000010000 */
[----:B------:R-:W-:-:S04]  /*15a20*/  LEA.HI R22, R8, R21, RZ, 0x5 ;  /* 0x0000001508167211 */ /* 0x000fc800078f28ff */
[----:B------:R-:W-:Y:S01]  /*15a30*/  SHF.R.S32.HI R6, RZ, 0x5, R22 ;  /* 0x00000005ff067819 */ /* 0x000fe20000011416 */
[----:B------:R-:W3:Y:S01]  /*15a40*/  SHFL.BFLY PT, R5, R2, 0x1, 0x1f ;  /* 0x0c201f0002057f89 */ /* 0x000ee200000e0000 */
[----:B--2---:R-:W-:Y:S01]  /*15a50*/  FADD.FTZ R15, R0, R4 ;  /* 0x00000004000f7221 */ /* 0x004fe20000010000 */
[----:B------:R-:W-:-:S04]  /*15a60*/  LEA.HI R4, R8, R21, RZ, 0x2 ;  /* 0x0000001508047211 */ /* 0x000fc800078f10ff */
[----:B------:R-:W-:Y:S01]  /*15a70*/  LOP3.LUT R0, R4, 0xfffffffc, RZ, 0xc0, !PT ;  /* 0xfffffffc04007812 */ /* 0x000fe200078ec0ff */
[----:B------:R-:W-:Y:S01]  /*15a80*/  BAR.SYNC.DEFER_BLOCKING 0x0 ;  /* 0x0000000000007b1d */ /* 0x000fe20000010000 */
[----:B------:R-:W-:Y:S01]  /*15a90*/  FSETP.NE.FTZ.AND P2, PT, R15, RZ, PT ;  /* 0x000000ff0f00720b */ /* 0x000fe20003f55000 */
[----:B---3--:R-:W-:Y:S02]  /*15aa0*/  FADD.FTZ R14, R2, R5 ;  /* 0x00000005020e7221 */ /* 0x008fe40000010000 */
[----:B------:R-:W-:Y:S02]  /*15ab0*/  IMAD.IADD R0, R21, 0x1, -R0 ;  /* 0x0000000115007824 */ /* 0x000fe400078e0a00 */
[----:B------:R-:W-:Y:S01]  /*15ac0*/  IMAD.MOV.U32 R2, RZ, RZ, 0x3f800000 ;  /* 0x3f800000ff027424 */ /* 0x000fe200078e00ff */
[----:B------:R-:W-:Y:S01]  /*15ad0*/  FSETP.NE.FTZ.AND P3, PT, R14, RZ, PT ;  /* 0x000000ff0e00720b */ /* 0x000fe20003f75000 */
[----:B------:R-:W-:Y:S01]  /*15ae0*/  IMAD R16, R6, 0x100, R0 ;  /* 0x0000010006107824 */ /* 0x000fe200078e0200 */
[----:B------:R-:W-:Y:S01]  /*15af0*/  LEA.HI R6, R8, R21, RZ, 0x3 ;  /* 0x0000001508067211 */ /* 0x000fe200078f18ff */
[----:B------:R-:W-:Y:S01]  /*15b00*/  IMAD.MOV.U32 R5, RZ, RZ, 0x3f800000 ;  /* 0x3f800000ff057424 */ /* 0x000fe200078e00ff */
[----:B------:R-:W-:-:S02]  /*15b10*/  SHF.R.S32.HI R0, RZ, 0x2, R4 ;  /* 0x00000002ff007819 */ /* 0x000fc40000011404 */
[CC--:B------:R-:W-:Y:S02]  /*15b20*/  LEA.HI R4, R8.reuse, R21.reuse, RZ, 0x4 ;  /* 0x0000001508047211 */ /* 0x0c0fe400078f20ff */
[----:B------:R-:W-:Y:S01]  /*15b30*/  SHF.R.S32.HI R12, RZ, 0x3, R6 ;  /* 0x00000003ff0c7819 */ /* 0x000fe20000011406 */
[----:B------:R-:W2:Y:S01]  /*15b40*/  @P2 MUFU.RCP R5, R15 ;  /* 0x0000000f00052308 */ /* 0x000ea20000001000 */
[----:B------:R-:W-:Y:S02]  /*15b50*/  SHF.R.S32.HI R7, RZ, 0x1f, R0 ;  /* 0x0000001fff077819 */ /* 0x000fe40000011400 */
[----:B------:R-:W-:Y:S02]  /*15b60*/  LEA.HI R8, R8, R21, RZ, 0x6 ;  /* 0x0000001508087211 */ /* 0x000fe400078f30ff */
[----:B------:R-:W-:Y:S02]  /*15b70*/  SHF.R.S32.HI R9, RZ, 0x4, R4 ;  /* 0x00000004ff097819 */ /* 0x000fe40000011404 */
[----:B------:R-:W-:Y:S01]  /*15b80*/  LEA.HI R4, R6, R12, RZ, 0x1 ;  /* 0x0000000c06047211 */ /* 0x000fe200078f08ff */
[----:B------:R-:W-:Y:S01]  /*15b90*/  IMAD.SHL.U32 R8, R8, 0x4, RZ ;  /* 0x0000000408087824 */ /* 0x000fe200078e00ff */
[----:B------:R-:W-:Y:S01]  /*15ba0*/  LEA.HI R7, R7, R0, RZ, 0x3 ;  /* 0x0000000007077211 */ /* 0x000fe200078f18ff */
[----:B------:R-:W3:Y:S01]  /*15bb0*/  @P3 MUFU.RCP R2, R14 ;  /* 0x0000000e00023308 */ /* 0x000ee20000001000 */
[----:B------:R-:W-:-:S02]  /*15bc0*/  LOP3.LUT R6, R6, 0xfffffff8, RZ, 0xc0, !PT ;  /* 0xfffffff806067812 */ /* 0x000fc400078ec0ff */
[----:B------:R-:W-:Y:S02]  /*15bd0*/  LOP3.LUT R4, R4, 0xfffffffe, RZ, 0xc0, !PT ;  /* 0xfffffffe04047812 */ /* 0x000fe400078ec0ff */
[----:B------:R-:W-:Y:S01]  /*15be0*/  LOP3.LUT R7, R7, 0xfffffff8, RZ, 0xc0, !PT ;  /* 0xfffffff807077812 */ /* 0x000fe200078ec0ff */
[----:B--2---:R-:W-:Y:S01]  /*15bf0*/  FMUL.FTZ R139, R5, R139 ;  /* 0x0000008b058b7220 */ /* 0x004fe20000410000 */
[----:B------:R-:W-:Y:S01]  /*15c00*/  IADD3 R13, -R6, R21, RZ ;  /* 0x00000015060d7210 */ /* 0x000fe20007ffe1ff */
[----:B------:R-:W-:Y:S01]  /*15c10*/  IMAD.IADD R6, R12, 0x1, -R4 ;  /* 0x000000010c067824 */ /* 0x000fe200078e0a04 */
[----:B------:R-:W-:Y:S01]  /*15c20*/  LOP3.LUT R8, R8, 0x3fffff00, RZ, 0xc0, !PT ;  /* 0x3fffff0008087812 */ /* 0x000fe200078ec0ff */
[----:B------:R-:W-:Y:S01]  /*15c30*/  IMAD.IADD R7, R0, 0x1, -R7 ;  /* 0x0000000100077824 */ /* 0x000fe200078e0a07 */
[----:B------:R-:W-:Y:S01]  /*15c40*/  LEA.HI R0, R13, R13, RZ, 0x1 ;  /* 0x0000000d0d007211 */ /* 0x000fe200078f08ff */
[----:B------:R-:W-:Y:S02]  /*15c50*/  IMAD.SHL.U32 R4, R9, 0x40, RZ ;  /* 0x0000004009047824 */ /* 0x000fe400078e00ff */
[----:B------:R-:W-:Y:S01]  /*15c60*/  IMAD R11, R6, 0x20, R8 ;  /* 0x00000020060b7824 */ /* 0x000fe200078e0208 */
[----:B------:R-:W-:Y:S01]  /*15c70*/  LEA.HI R6, R7, R7, RZ, 0x1 ;  /* 0x0000000707067211 */ /* 0x000fe200078f08ff */
[----:B---3--:R-:W-:Y:S01]  /*15c80*/  FMUL.FTZ R136, R2, R136 ;  /* 0x0000008802887220 */ /* 0x008fe20000410000 */
[----:B------:R-:W-:Y:S01]  /*15c90*/  LOP3.LUT R9, R0, 0xfffffffe, RZ, 0xc0, !PT ;  /* 0xfffffffe00097812 */ /* 0x000fe200078ec0ff */
[C---:B------:R-:W-:Y:S01]  /*15ca0*/  FMUL.FTZ R137, R2.reuse, R137 ;  /* 0x0000008902897220 */ /* 0x040fe20000410000 */
[----:B------:R-:W-:Y:S01]  /*15cb0*/  SHF.R.S32.HI R8, RZ, 0x1, R0 ;  /* 0x00000001ff087819 */ /* 0x000fe20000011400 */
[----:B------:R-:W-:Y:S01]  /*15cc0*/  FMUL.FTZ R138, R5, R138 ;  /* 0x0000008a058a7220 */ /* 0x000fe20000410000 */
[----:B------:R-:W-:Y:S01]  /*15cd0*/  SHF.R.S32.HI R0, RZ, 0x1, R6 ;  /* 0x00000001ff007819 */ /* 0x000fe20000011406 */
[----:B------:R-:W-:Y:S01]  /*15ce0*/  FMUL.FTZ R140, R2, R140 ;  /* 0x0000008c028c7220 */ /* 0x000fe20000410000 */
[----:B------:R-:W-:Y:S01]  /*15cf0*/  IADD3 R10, R13, -R9, RZ ;  /* 0x800000090d0a7210 */ /* 0x000fe20007ffe0ff */
[----:B------:R-:W-:Y:S01]  /*15d00*/  IMAD.SHL.U32 R8, R8, 0x8, RZ ;  /* 0x0000000808087824 */ /* 0x000fe200078e00ff */
[----:B------:R-:W-:Y:S01]  /*15d10*/  LOP3.LUT R6, R6, 0x1fffffe, RZ, 0xc0, !PT ;  /* 0x01fffffe06067812 */ /* 0x000fe200078ec0ff */
[----:B------:R-:W-:Y:S01]  /*15d20*/  IMAD.SHL.U32 R9, R0, 0x40, RZ ;  /* 0x0000004000097824 */ /* 0x000fe200078e00ff */
[----:B------:R-:W-:Y:S01]  /*15d30*/  LOP3.LUT R4, R4, 0xc0, RZ, 0xc0, !PT ;  /* 0x000000c004047812 */ /* 0x000fe200078ec0ff */
[----:B------:R-:W-:Y:S01]  /*15d40*/  IMAD R11, R10, 0x4, R11 ;  /* 0x000000040a0b7824 */ /* 0x000fe200078e020b */
[----:B------:R-:W-:Y:S01]  /*15d50*/  LOP3.LUT P0, RZ, R0, 0x2, RZ, 0xc0, !PT ;  /* 0x0000000200ff7812 */ /* 0x000fe2000780c0ff */
[----:B------:R-:W-:Y:S01]  /*15d60*/  IMAD.IADD R7, R7, 0x1, -R6 ;  /* 0x0000000107077824 */ /* 0x000fe200078e0a06 */
[----:B------:R-:W-:Y:S01]  /*15d70*/  LOP3.LUT R9, R9, 0xc0, RZ, 0xc0, !PT ;  /* 0x000000c009097812 */ /* 0x000fe200078ec0ff */
[----:B------:R-:W-:Y:S01]  /*15d80*/  FMUL.FTZ R141, R2, R141 ;  /* 0x0000008d028d7220 */ /* 0x000fe20000410000 */
[----:B------:R-:W-:Y:S01]  /*15d90*/  LOP3.LUT R10, R4, 0x18, R8, 0xf8, !PT ;  /* 0x00000018040a7812 */ /* 0x000fe200078ef808 */
[C---:B------:R-:W-:Y:S01]  /*15da0*/  FMUL.FTZ R143, R5.reuse, R143 ;  /* 0x0000008f058f7220 */ /* 0x040fe20000410000 */
[----:B------:R-:W-:Y:S01]  /*15db0*/  SHF.R.U32.HI R8, RZ, 0x3, R4 ;  /* 0x00000003ff087819 */ /* 0x000fe20000011604 */
[----:B------:R-:W-:Y:S01]  /*15dc0*/  FMUL.FTZ R142, R5, R142 ;  /* 0x0000008e058e7220 */ /* 0x000fe20000410000 */
[----:B------:R-:W-:Y:S01]  /*15dd0*/  LEA R7, R7, R16, 0x4 ;  /* 0x0000001007077211 */ /* 0x000fe200078e20ff */
[C---:B------:R-:W-:Y:S01]  /*15de0*/  FMUL.FTZ R144, R2.reuse, R144 ;  /* 0x0000009002907220 */ /* 0x040fe20000410000 */
[----:B------:R-:W-:Y:S01]  /*15df0*/  LEA.HI R4, R9, R9, RZ, 0x1d ;  /* 0x0000000909047211 */ /* 0x000fe200078fe8ff */
[----:B------:R-:W-:Y:S01]  /*15e00*/  FMUL.FTZ R145, R2, R145 ;  /* 0x0000009102917220 */ /* 0x000fe20000410000 */
[----:B------:R-:W-:Y:S01]  /*15e10*/  LOP3.LUT R6, R0, 0x1, RZ, 0xc0, !PT ;  /* 0x0000000100067812 */ /* 0x000fe200078ec0ff */
[----:B------:R-:W-:Y:S01]  /*15e20*/  IMAD.MOV.U32 R0, RZ, RZ, -0x20 ;  /* 0xffffffe0ff007424 */ /* 0x000fe200078e00ff */
[----:B------:R-:W2:Y:S01]  /*15e30*/  S2R R9, SR_TID.X ;  /* 0x0000000000097919 */ /* 0x000ea20000002100 */
[----:B------:R-:W-:Y:S01]  /*15e40*/  IMAD.U32 R7, R7, 0x2, R4 ;  /* 0x0000000207077824 */ /* 0x000fe200078e0004 */
[----:B------:R-:W-:Y:S01]  /*15e50*/  ISETP.NE.U32.AND P1, PT, R6, 0x1, PT ;  /* 0x000000010600780c */ /* 0x000fe20003f25070 */
[----:B------:R-:W-:Y:S01]  /*15e60*/  FMUL.FTZ R147, R5, R147 ;  /* 0x0000009305937220 */ /* 0x000fe20000410000 */
[----:B------:R-:W-:Y:S01]  /*15e70*/  LOP3.LUT R8, R10, R8, RZ, 0x3c, !PT ;  /* 0x000000080a087212 */ /* 0x000fe200078e3cff */
[----:B------:R-:W-:Y:S01]  /*15e80*/  IMAD.SHL.U32 R4, R7, 0x4, RZ ;  /* 0x0000000407047824 */ /* 0x000fe200078e00ff */
[----:B------:R-:W-:Y:S01]  /*15e90*/  STS.64 [R7.X4], R136 ;  /* 0x0000008807007388 */ /* 0x000fe20000004a00 */
[C---:B------:R-:W-:Y:S01]  /*15ea0*/  FMUL.FTZ R146, R5.reuse, R146 ;  /* 0x0000009205927220 */ /* 0x040fe20000410000 */
[----:B------:R-:W-:Y:S01]  /*15eb0*/  @P2 MUFU.LG2 R10, R15 ;  /* 0x0000000f000a2308 */ /* 0x000fe20000000c00 */
[C---:B------:R-:W-:Y:S01]  /*15ec0*/  FMUL.FTZ R148, R2.reuse, R148 ;  /* 0x0000009402947220 */ /* 0x040fe20000410000 */
[----:B------:R-:W-:Y:S01]  /*15ed0*/  STS.64 [R7.X4+0x400], R138 ;  /* 0x0004008a07007388 */ /* 0x000fe20000004a00 */
[----:B------:R-:W-:Y:S01]  /*15ee0*/  FMUL.FTZ R149, R2, R149 ;  /* 0x0000009502957220 */ /* 0x000fe20000410000 */
[C---:B------:R-:W-:Y:S01]  /*15ef0*/  IADD3 R2, R4.reuse, 0x40, RZ ;  /* 0x0000004004027810 */ /* 0x040fe20007ffe0ff */
[C---:B------:R-:W-:Y:S01]  /*15f00*/  FMUL.FTZ R151, R5.reuse, R151 ;  /* 0x0000009705977220 */ /* 0x040fe20000410000 */
[----:B------:R-:W-:Y:S01]  /*15f10*/  @P0 IADD3 R2, R4, -0x40, RZ ;  /* 0xffffffc004020810 */ /* 0x000fe20007ffe0ff */
[----:B------:R-:W-:Y:S01]  /*15f20*/  FMUL.FTZ R150, R5, R150 ;  /* 0x0000009605967220 */ /* 0x000fe20000410000 */
[----:B------:R-:W-:Y:S01]  /*15f30*/  SEL R5, R0, 0x20, !P1 ;  /* 0x0000002000057807 */ /* 0x000fe20004800000 */
[----:B------:R-:W-:-:S02]  /*15f40*/  IMAD.IADD R0, R11, 0x1, R8 ;  /* 0x000000010b007824 */ /* 0x000fc400078e0208 */
[----:B------:R-:W3:Y:S01]  /*15f50*/  S2R R8, SR_CTAID.Z ;  /* 0x0000000000087919 */ /* 0x000ee20000002700 */
[----:B------:R-:W-:Y:S01]  /*15f60*/  IADD3 R6, R4, R5, RZ ;  /* 0x0000000504067210 */ /* 0x000fe20007ffe0ff */
[----:B------:R-:W-:Y:S01]  /*15f70*/  IMAD.IADD R4, R5, 0x1, R2 ;  /* 0x0000000105047824 */ /* 0x000fe200078e0202 */
[----:B------:R-:W-:Y:S01]  /*15f80*/  LOP3.LUT R5, R22, 0xffffffe0, RZ, 0xc0, !PT ;  /* 0xffffffe016057812 */ /* 0x000fe200078ec0ff */
[----:B------:R-:W4:Y:S02]  /*15f90*/  @P3 MUFU.LG2 R11, R14 ;  /* 0x0000000e000b3308 */ /* 0x000f240000000c00 */
[----:B------:R-:W-:Y:S01]  /*15fa0*/  STS.64 [R6], R140 ;  /* 0x0000008c06007388 */ /* 0x000fe20000000a00 */
[----:B------:R-:W-:-:S03]  /*15fb0*/  IADD3 R5, -R5, R21, RZ ;  /* 0x0000001505057210 */ /* 0x000fc60007ffe1ff */
[----:B------:R1:W-:Y:S01]  /*15fc0*/  STS.64 [R6+0x400], R142 ;  /* 0x0004008e06007388 */ /* 0x0003e20000000a00 */
[----:B------:R-:W-:-:S03]  /*15fd0*/  LOP3.LUT P0, RZ, R5, 0x3, RZ, 0xc0, !PT ;  /* 0x0000000305ff7812 */ /* 0x000fc6000780c0ff */
[----:B------:R-:W-:Y:S04]  /*15fe0*/  STS.64 [R2], R144 ;  /* 0x0000009002007388 */ /* 0x000fe80000000a00 */
[----:B------:R2:W-:Y:S01]  /*15ff0*/  STS.64 [R2+0x400], R146 ;  /* 0x0004009202007388 */ /* 0x0005e20000000a00 */
[----:B----4-:R-:W-:-:S03]  /*16000*/  @P3 FMUL.FTZ R5, R11, 0.69314718246459960938 ;  /* 0x3f3172180b053820 */ /* 0x010fc60000410000 */
[----:B------:R-:W-:Y:S04]  /*16010*/  STS.64 [R4], R148 ;  /* 0x0000009404007388 */ /* 0x000fe80000000a00 */
[----:B------:R4:W-:Y:S04]  /*16020*/  STS.64 [R4+0x400], R150 ;  /* 0x0004009604007388 */ /* 0x0009e80000000a00 */
[----:B------:R-:W-:Y:S06]  /*16030*/  BAR.SYNC.DEFER_BLOCKING 0x0 ;  /* 0x0000000000007b1d */ /* 0x000fec0000010000 */
[----:B-1----:R-:W1:Y:S01]  /*16040*/  S2R R6, SR_CTAID.Y ;  /* 0x0000000000067919 */ /* 0x002e620000002600 */
[----:B--2---:R-:W-:-:S04]  /*16050*/  IMAD.MOV R2, RZ, RZ, -R242 ;  /* 0x000000ffff027224 */ /* 0x004fc800078e0af2 */
[----:B---3--:R-:W-:Y:S01]  /*16060*/  IMAD R7, R2, c[0x0][0x1c0], R8 ;  /* 0x0000700002077a24 */ /* 0x008fe200078e0208 */
[----:B----4-:R-:W-:Y:S01]  /*16070*/  SHF.R.S32.HI R4, RZ, 0x1f, R9 ;  /* 0x0000001fff047819 */ /* 0x010fe20000011409 */
[----:B------:R-:W2:Y:S03]  /*16080*/  LDS.128 R32, [R0.X4] ;  /* 0x0000000000207984 */ /* 0x000ea60000004c00 */
[----:B------:R-:W-:Y:S01]  /*16090*/  LEA.HI R4, R4, R9, RZ, 0x5 ;  /* 0x0000000904047211 */ /* 0x000fe200078f28ff */
[----:B------:R-:W3:Y:S03]  /*160a0*/  LDS.128 R28, [R0.X4+0x800] ;  /* 0x00080000001c7984 */ /* 0x000ee60000004c00 */
[----:B------:R-:W-:Y:S01]  /*160b0*/  LOP3.LUT R2, R4, 0xffffffe0, RZ, 0xc0, !PT ;  /* 0xffffffe004027812 */ /* 0x000fe200078ec0ff */
[----:B------:R-:W4:Y:S01]  /*160c0*/  LDS.128 R24, [R0.X4+0x1000] ;  /* 0x0010000000187984 */ /* 0x000f220000004c00 */
[----:B-1----:R-:W-:-:S03]  /*160d0*/  IMAD R6, R6, c[0x0][0x210], R242 ;  /* 0x0000840006067a24 */ /* 0x002fc600078e02f2 */
[----:B------:R1:W2:Y:S01]  /*160e0*/  LDS.128 R16, [R0.X4+0x1800] ;  /* 0x0018000000107984 */ /* 0x0002a20000004c00 */
[----:B------:R-:W-:Y:S01]  /*160f0*/  IMAD.IADD R2, R9, 0x1, -R2 ;  /* 0x0000000109027824 */ /* 0x000fe200078e0a02 */
[----:B------:R-:W-:Y:S01]  /*16100*/  MOV R9, 0xff800000 ;  /* 0xff80000000097802 */ /* 0x000fe20000000f00 */
[----:B------:R-:W-:Y:S02]  /*16110*/  IMAD R7, R6, c[0x0][0x1c0], R7 ;  /* 0x0000700006077a24 */ /* 0x000fe400078e0207 */
[----:B------:R-:W-:Y:S01]  /*16120*/  IMAD.SHL.U32 R6, R23, 0x40, RZ ;  /* 0x0000004017067824 */ /* 0x000fe200078e00ff */
[----:B------:R-:W-:-:S03]  /*16130*/  SHF.R.S32.HI R8, RZ, 0x1f, R2 ;  /* 0x0000001fff087819 */ /* 0x000fc60000011402 */
[----:B------:R-:W-:Y:S01]  /*16140*/  IMAD R7, R7, c[0x0][0x214], R6 ;  /* 0x0000850007077a24 */ /* 0x000fe200078e0206 */
[----:B------:R-:W-:Y:S01]  /*16150*/  LEA.HI R2, R8, R2, RZ, 0x2 ;  /* 0x0000000208027211 */ /* 0x000fe200078f10ff */
[----:B------:R-:W-:Y:S02]  /*16160*/  IMAD.MOV.U32 R8, RZ, RZ, -0x800000 ;  /* 0xff800000ff087424 */ /* 0x000fe400078e00ff */
[----:B------:R-:W-:Y:S01]  /*16170*/  @P3 FFMA.FTZ R8, R20, c[0x0][0x238], R5 ;  /* 0x00008e0014083a23 */ /* 0x000fe20000010005 */
[----:B------:R-:W-:Y:S02]  /*16180*/  SHF.R.S32.HI R2, RZ, 0x2, R2 ;  /* 0x00000002ff027819 */ /* 0x000fe40000011402 */
[----:B-1----:R-:W-:-:S04]  /*16190*/  SHF.R.S32.HI R0, RZ, 0x5, R4 ;  /* 0x00000005ff007819 */ /* 0x002fc80000011404 */
[----:B------:R-:W-:-:S04]  /*161a0*/  SHF.R.S32.HI R4, RZ, 0x1f, R0 ;  /* 0x0000001fff047819 */ /* 0x000fc80000011400 */
[----:B------:R-:W-:-:S04]  /*161b0*/  LEA.HI R4, R4, R0, RZ, 0x2 ;  /* 0x0000000004047211 */ /* 0x000fc800078f10ff */
[----:B------:R-:W-:-:S05]  /*161c0*/  LOP3.LUT R4, R4, 0xfffffffc, RZ, 0xc0, !PT ;  /* 0xfffffffc04047812 */ /* 0x000fca00078ec0ff */
[----:B------:R-:W-:Y:S02]  /*161d0*/  IMAD.IADD R0, R0, 0x1, -R4 ;  /* 0x0000000100007824 */ /* 0x000fe400078e0a04 */
[----:B------:R-:W-:Y:S02]  /*161e0*/  @P2 FMUL.FTZ R4, R10, 0.69314718246459960938 ;  /* 0x3f3172180a042820 */ /* 0x000fe40000410000 */
[----:B------:R-:W-:Y:S02]  /*161f0*/  IMAD R0, R0, 0x10, R2 ;  /* 0x0000001000007824 */ /* 0x000fe400078e0202 */
[----:B------:R-:W-:Y:S02]  /*16200*/  @P2 FFMA.FTZ R9, R3, c[0x0][0x238], R4 ;  /* 0x00008e0003092a23 */ /* 0x000fe40000010004 */
[----:B------:R-:W-:Y:S01]  /*16210*/  IMAD.SHL.U32 R4, R13, 0x4, RZ ;  /* 0x000000040d047824 */ /* 0x000fe200078e00ff */
[----:B------:R-:W-:Y:S05]  /*16220*/  @P0 BRA `(.L_x_1212) ;  /* 0x000000a000000947 */ /* 0x000fea0003800000 */
[----:B--234-:R-:W-:Y:S02]  /*16230*/  IADD3 R6, R0, 0x8, RZ ;  /* 0x0000000800067810 */ /* 0x01cfe40007ffe0ff */
[----:B------:R-:W-:-:S02]  /*16240*/  SHF.R.S32.HI R2, RZ, 0x1f, R0 ;  /* 0x0000001fff027819 */ /* 0x000fc40000011400 */
[C---:B------:R-:W-:Y:S02]  /*16250*/  IADD3 R3, P0, R7.reuse, R0, RZ ;  /* 0x0000000007037210 */ /* 0x040fe40007f1e0ff */
[-C--:B-----5:R-:W-:Y:S02]  /*16260*/  ISETP.GE.AND P2, PT, R0, R36.reuse, PT ;  /* 0x000000240000720c */ /* 0x0a0fe40003f46270 */
[----:B------:R-:W-:Y:S02]  /*16270*/  ISETP.GE.AND P1, PT, R6, R36, PT ;  /* 0x000000240600720c */ /* 0x000fe40003f26270 */
[----:B------:R-:W-:Y:S02]  /*16280*/  LEA.HI.X.SX32 R0, R7, R2, 0x1, P0 ;  /* 0x0000000207007211 */ /* 0x000fe400000f0eff */
[----:B------:R-:W-:-:S04]  /*16290*/  LEA R2, P0, R3, c[0x0][0x208], 0x2 ;  /* 0x0000820003027a11 */ /* 0x000fc800078010ff */
[----:B------:R-:W-:-:S05]  /*162a0*/  LEA.HI.X R3, R3, c[0x0][0x20c], R0, 0x2, P0 ;  /* 0x0000830003037a11 */ /* 0x000fca00000f1400 */
[----:B------:R1:W-:Y:S04]  /*162b0*/  @!P2 STG.E [R2.64], R8 ;  /* 0x000000080200a986 */ /* 0x0003e8000c101906 */
[----:B------:R1:W-:Y:S02]  /*162c0*/  @!P1 STG.E [R2.64+0x20], R9 ;  /* 0x0000200902009986 */ /* 0x0003e4000c101906 */
.L_x_1212:
[----:B--234-:R-:W-:Y:S05]  /*162d0*/  BSYNC B0 ;  /* 0x0000000000007941 */ /* 0x01cfea0003800000 */
.L_x_1211:
[--C-:B------:R-:W-:Y:S01]  /*162e0*/  SHF.R.S32.HI R5, RZ, 0x1f, R4.reuse ;  /* 0x0000001fff057819 */ /* 0x100fe20000011404 */
[----:B------:R-:W-:Y:S01]  /*162f0*/  IMAD R0, R7, c[0x0][0x22c], RZ ;  /* 0x00008b0007007a24 */ /* 0x000fe200078e02ff */
[----:B------:R-:W-:Y:S02]  /*16300*/  ISETP.GE.AND P1, PT, R4, c[0x0][0x220], PT ;  /* 0x0000880004007a0c */ /* 0x000fe40003f26270 */
[C---:B------:R-:W-:Y:S01]  /*16310*/  IADD3 R6, R12.reuse, 0x10, RZ ;  /* 0x000000100c067810 */ /* 0x040fe20007ffe0ff */
[C---:B-1----:R-:W-:Y:S01]  /*16320*/  IMAD.WIDE R2, R12.reuse, 0x20, R4 ;  /* 0x000000200c027825 */ /* 0x042fe200078e0204 */
[----:B------:R-:W-:-:S02]  /*16330*/  IADD3 R5, R12, 0x20, RZ ;  /* 0x000000200c057810 */ /* 0x000fc40007ffe0ff */
[----:B-----5:R-:W-:Y:S02]  /*16340*/  ISETP.GE.OR P3, PT, R6, R36, P1 ;  /* 0x000000240600720c */ /* 0x020fe40000f66670 */
[C---:B------:R-:W-:Y:S02]  /*16350*/  IADD3 R4, P0, R0.reuse, R2, RZ ;  /* 0x0000000200047210 */ /* 0x040fe40007f1e0ff */
[-C--:B------:R-:W-:Y:S02]  /*16360*/  ISETP.GE.OR P2, PT, R5, R36.reuse, P1 ;  /* 0x000000240500720c */ /* 0x080fe40000f46670 */
[----:B------:R-:W-:Y:S02]  /*16370*/  LEA.HI.X.SX32 R3, R0, R3, 0x1, P0 ;  /* 0x0000000300037211 */ /* 0x000fe400000f0eff */
[C---:B------:R-:W-:Y:S02]  /*16380*/  IADD3 R0, R12.reuse, 0x30, RZ ;  /* 0x000000300c007810 */ /* 0x040fe40007ffe0ff */
[----:B------:R-:W-:-:S02]  /*16390*/  ISETP.GE.OR P4, PT, R12, R36, P1 ;  /* 0x000000240c00720c */ /* 0x000fc40000f86670 */
[----:B------:R-:W-:Y:S02]  /*163a0*/  ISETP.GE.OR P1, PT, R0, R36, P1 ;  /* 0x000000240000720c */ /* 0x000fe40000f26670 */
[----:B------:R-:W-:-:S04]  /*163b0*/  LEA R2, P0, R4, c[0x0][0x1d8], 0x2 ;  /* 0x0000760004027a11 */ /* 0x000fc800078010ff */
[----:B------:R-:W-:-:S05]  /*163c0*/  LEA.HI.X R3, R4, c[0x0][0x1dc], R3, 0x2, P0 ;  /* 0x0000770004037a11 */ /* 0x000fca00000f1403 */
[----:B------:R1:W-:Y:S04]  /*163d0*/  @!P3 STG.E.128 [R2.64+0x800], R28 ;  /* 0x0008001c0200b986 */ /* 0x0003e8000c101d06 */
[----:B------:R1:W-:Y:S04]  /*163e0*/  @!P2 STG.E.128 [R2.64+0x1000], R24 ;  /* 0x001000180200a986 */ /* 0x0003e8000c101d06 */
[----:B------:R1:W-:Y:S04]  /*163f0*/  @!P4 STG.E.64 [R2.64], R32 ;  /* 0x000000200200c986 */ /* 0x0003e8000c101b06 */
[----:B------:R1:W-:Y:S01]  /*16400*/  @!P4 STG.E.64 [R2.64+0x8], R34 ;  /* 0x000008220200c986 */ /* 0x0003e2000c101b06 */
[----:B------:R-:W-:Y:S05]  /*16410*/  @P1 EXIT ;  /* 0x000000000000194d */ /* 0x000fea0003800000 */
[----:B------:R-:W-:Y:S01]  /*16420*/  STG.E.128 [R2.64+0x1800], R16 ;  /* 0x0018001002007986 */ /* 0x000fe2000c101d06 */
[----:B------:R-:W-:Y:S05]  /*16430*/  EXIT ;  /* 0x000000000000794d */ /* 0x000fea0003800000 */
.L_x_1213:
        /* <DEDUP_REMOVED lines=12> */
.L_x_5195:


//--------------------- .text._ZN5flash24flash_fwd_splitkv_kernelI23Flash_fwd_kernel_traitsILi32ELi64ELi256ELi4ELb0ELb0EN7cutlass10bfloat16_tE19Flash_kernel_traitsILi32ELi64ELi256ELi4ES3_EELb1ELb0ELb0ELb0ELb0ELb0ELb1ELb1EEEvNS_16Flash_fwd_paramsE --------------------------
	.section	.text._ZN5flash24flash_fwd_splitkv_kernelI23Flash_fwd_kernel_traitsILi32ELi64ELi256ELi4ELb0ELb0EN7cutlass10bfloat16_tE19Flash_kernel_traitsILi32ELi64ELi256ELi4ES3_EELb1ELb0ELb0ELb0ELb0ELb0ELb1ELb1EEEvNS_16Flash_fwd_paramsE,"ax",@progbits
	.sectioninfo	@"SHI_REGISTERS=255"
	.align	128
        .global         _ZN5flash24flash_fwd_splitkv_kernelI23Flash_fwd_kernel_traitsILi32ELi64ELi256ELi4ELb0ELb0EN7cutlass10bfloat16_tE19Flash_kernel_traitsILi32ELi64ELi256ELi4ES3_EELb1ELb0ELb0ELb0ELb0ELb0ELb1ELb1EEEvNS_16Flash_fwd_paramsE
        .type           _ZN5flash24flash_fwd_splitkv_kernelI23Flash_fwd_kernel_traitsILi32ELi64ELi256ELi4ELb0ELb0EN7cutlass10bfloat16_tE19Flash_kernel_traitsILi32ELi64ELi256ELi4ES3_EELb1ELb0ELb0ELb0ELb0ELb0ELb1ELb1EEEvNS_16Flash_fwd_paramsE,@function
        .size           _ZN5flash24flash_fwd_splitkv_kernelI23Flash_fwd_kernel_traitsILi32ELi64ELi256ELi4ELb0ELb0EN7cutlass10bfloat16_tE19Flash_kernel_traitsILi32ELi64ELi256ELi4ES3_EELb1ELb0ELb0ELb0ELb0ELb0ELb1ELb1EEEvNS_16Flash_fwd_paramsE,(.L_x_5196 - _ZN5flash24flash_fwd_splitkv_kernelI23Flash_fwd_kernel_traitsILi32ELi64ELi256ELi4ELb0ELb0EN7cutlass10bfloat16_tE19Flash_kernel_traitsILi32ELi64ELi256ELi4ES3_EELb1ELb0ELb0ELb0ELb0ELb0ELb1ELb1EEEvNS_16Flash_fwd_paramsE)
        .other          _ZN5flash24flash_fwd_splitkv_kernelI23Flash_fwd_kernel_traitsILi32ELi64ELi256ELi4ELb0ELb0EN7cutlass10bfloat16_tE19Flash_kernel_traitsILi32ELi64ELi256ELi4ES3_EELb1ELb0ELb0ELb0ELb0ELb0ELb1ELb1EEEvNS_16Flash_fwd_paramsE,@"STO_CUDA_ENTRY STV_DEFAULT"
_ZN5flash24flash_fwd_splitkv_kernelI23Flash_fwd_kernel_traitsILi32ELi64ELi256ELi4ELb0ELb0EN7cutlass10bfloat16_tE19Flash_kernel_traitsILi32ELi64ELi256ELi4ES3_EELb1ELb0ELb0ELb0ELb0ELb0ELb1ELb1EEEvNS_16Flash_fwd_paramsE:
.text._ZN5flash24flash_fwd_splitkv_kernelI23Flash_fwd_kernel_traitsILi32ELi64ELi256ELi4ELb0ELb0EN7cutlass10bfloat16_tE19Flash_kernel_traitsILi32ELi64ELi256ELi4ES3_EELb1ELb0ELb0ELb0ELb0ELb0ELb1ELb1EEEvNS_16Flash_fwd_paramsE:
[----:B------:R-:W-:Y:S02]  /*0000*/  MOV R1, c[0x0][0x28] ;  /* 0x00000a0000017a02 */ /* 0x000fe40000000f00 */
[----:B------:R-:W1:Y:S01]  /*0010*/  I2F.U32.RP R4, c[0x0][0x1c0] ;  /* 0x0000700000047b06 */ /* 0x000e620000209000 */
[----:B------:R-:W2:Y:S01]  /*0020*/  S2R R3, SR_CTAID.Z ;  /* 0x0000000000037919 */ /* 0x000ea20000002700 */
[----:B------:R-:W-:Y:S01]  /*0030*/  ISETP.NE.U32.AND P2, PT, RZ, c[0x0][0x1c0], PT ;  /* 0x00007000ff007a0c */ /* 0x000fe20003f45070 */
[----:B------:R-:W-:Y:S01]  /*0040*/  IMAD.MOV.U32 R11, RZ, RZ, -0x1 ;  /* 0xffffffffff0b7424 */ /* 0x000fe200078e00ff */
[----:B------:R-:W-:Y:S01]  /*0050*/  ULDC.64 UR6, c[0x0][0x118] ;  /* 0x0000460000067ab9 */ /* 0x000fe20000000a00 */
[----:B------:R-:W3:Y:S01]  /*0060*/  LDC.U8 R2, c[0x0][0x312] ;  /* 0x0000c480ff027b82 */ /* 0x000ee20000000000 */
[----:B------:R-:W-:Y:S02]  /*0070*/  ISETP.EQ.U32.AND P3, PT, RZ, c[0x0][0x248], PT ;  /* 0x00009200ff007a0c */ /* 0x000fe40003f62070 */
[----:B-1----:R-:W1:Y:S02]  /*0080*/  MUFU.RCP R4, R4 ;  /* 0x0000000400047308 */ /* 0x002e640000001000 */
[----:B-1----:R-:W-:-:S06]  /*0090*/  IADD3 R4, R4, 0xffffffe, RZ ;  /* 0x0ffffffe04047810 */ /* 0x002fcc0007ffe0ff */
[----:B------:R-:W1:Y:S02]  /*00a0*/  F2I.FTZ.U32.TRUNC.NTZ R5, R4 ;  /* 0x0000000400057305 */ /* 0x000e64000021f000 */
[----:B-1----:R-:W-:Y:S02]  /*00b0*/  IMAD.MOV R0, RZ, RZ, -R5 ;  /* 0x000000ffff007224 */ /* 0x002fe400078e0a05 */
[----:B------:R-:W-:Y:S02]  /*00c0*/  IMAD.MOV.U32 R4, RZ, RZ, RZ ;  /* 0x000000ffff047224 */ /* 0x000fe400078e00ff */
[----:B------:R-:W-:-:S04]  /*00d0*/  IMAD R0, R0, c[0x0][0x1c0], RZ ;  /* 0x0000700000007a24 */ /* 0x000fc800078e02ff */
[----:B------:R-:W-:-:S06]  /*00e0*/  IMAD.HI.U32 R0, R5, R0, R4 ;  /* 0x0000000005007227 */ /* 0x000fcc00078e0004 */
[----:B--2---:R-:W-:-:S04]  /*00f0*/  IMAD.HI.U32 R231, R0, R3, RZ ;  /* 0x0000000300e77227 */ /* 0x004fc800078e00ff */
[----:B------:R-:W-:-:S04]  /*0100*/  IMAD.MOV R0, RZ, RZ, -R231 ;  /* 0x000000ffff007224 */ /* 0x000fc800078e0ae7 */
[----:B------:R-:W-:-:S05]  /*0110*/  IMAD R0, R0, c[0x0][0x1c0], R3 ;  /* 0x0000700000007a24 */ /* 0x000fca00078e0203 */
[----:B------:R-:W-:-:S13]  /*0120*/  ISETP.GE.U32.AND P0, PT, R0, c[0x0][0x1c0], PT ;  /* 0x0000700000007a0c */ /* 0x000fda0003f06070 */
[----:B------:R-:W-:Y:S02]  /*0130*/  @P0 IADD3 R0, R0, -c[0x0][0x1c0], RZ ;  /* 0x8000700000000a10 */ /* 0x000fe40007ffe0ff */
[----:B------:R-:W-:Y:S02]  /*0140*/  @P0 IADD3 R231, R231, 0x1, RZ ;  /* 0x00000001e7e70810 */ /* 0x000fe40007ffe0ff */
[----:B------:R-:W-:Y:S01]  /*0150*/  ISETP.GE.U32.AND P1, PT, R0, c[0x0][0x1c0], PT ;  /* 0x0000700000007a0c */ /* 0x000fe20003f26070 */
[----:B------:R-:W-:Y:S01]  /*0160*/  IMAD.MOV.U32 R0, RZ, RZ, 0x4 ;  /* 0x00000004ff007424 */ /* 0x000fe200078e00ff */
[----:B------:R-:W-:-:S04]  /*0170*/  ISETP.NE.U32.AND P0, PT, RZ, c[0x0][0x240], PT ;  /* 0x00009000ff007a0c */ /* 0x000fc80003f05070 */
[----:B------:R-:W-:-:S07]  /*0180*/  ISETP.NE.AND.EX P0, PT, RZ, c[0x0][0x244], PT, P0 ;  /* 0x00009100ff007a0c */ /* 0x000fce0003f05300 */
[----:B------:R-:W-:Y:S02]  /*0190*/  @P1 IADD3 R231, R231, 0x1, RZ ;  /* 0x00000001e7e71810 */ /* 0x000fe40007ffe0ff */
[----:B------:R-:W-:Y:S02]  /*01a0*/  @!P2 LOP3.LUT R231, RZ, c[0x0][0x1c0], RZ, 0x33, !PT ;  /* 0x00007000ffe7aa12 */ /* 0x000fe400078e33ff */
[----:B------:R-:W-:Y:S01]  /*01b0*/  ISETP.NE.U32.AND P2, PT, RZ, c[0x0][0x250], PT ;  /* 0x00009400ff007a0c */ /* 0x000fe20003f45070 */
[----:B------:R-:W-:Y:S01]  /*01c0*/  IMAD.MOV.U32 R13, RZ, RZ, RZ ;  /* 0x000000ffff0d7224 */ /* 0x000fe200078e00ff */
[----:B---3--:R-:W-:Y:S01]  /*01d0*/  ISETP.NE.AND P1, PT, R2, RZ, PT ;  /* 0x000000ff0200720c */ /* 0x008fe20003f25270 */
[CC--:B------:R-:W-:Y:S01]  /*01e0*/  IMAD.WIDE R4, R231.reuse, R0.reuse, c[0x0][0x240] ;  /* 0x00009000e7047625 */ /* 0x0c0fe200078e0200 */
[----:B------:R-:W-:Y:S02]  /*01f0*/  ISETP.NE.AND.EX P4, PT, RZ, c[0x0][0x254], PT, P2 ;  /* 0x00009500ff007a0c */ /* 0x000fe40003f85320 */
[----:B------:R-:W-:Y:S01]  /*0200*/  ISETP.EQ.OR.EX P2, PT, RZ, c[0x0][0x24c], !P1, P3 ;  /* 0x00009300ff007a0c */ /* 0x000fe20004f42730 */
[----:B------:R-:W-:Y:S01]  /*0210*/  IMAD.WIDE R136, R231, R0, c[0x0][0x250] ;  /* 0x00009400e7887625 */ /* 0x000fe200078e0200 */
[----:B------:R1:W2:Y:S04]  /*0220*/  @P0 LDG.E R11, [R4.64] ;  /* 0x00000006040b0981 */ /* 0x0002a8000c1e1900 */
[----:B------:R1:W2:Y:S01]  /*0230*/  @P0 LDG.E R230, [R4.64+0x4] ;  /* 0x0000040604e60981 */ /* 0x0002a2000c1e1900 */
[----:B------:R-:W-:-:S04]  /*0240*/  MOV R10, 0xffffffff ;  /* 0xffffffff000a7802 */ /* 0x000fc80000000f00 */
[----:B------:R3:W5:Y:S04]  /*0250*/  @P4 LDG.E R13, [R136.64] ;  /* 0x00000006880d4981 */ /* 0x000768000c1e1900 */
[----:B------:R-:W4:Y:S04]  /*0260*/  S2R R16, SR_CTAID.X ;  /* 0x0000000000107919 */ /* 0x000f280000002500 */
[----:B------:R-:W2:Y:S04]  /*0270*/  S2R R2, SR_CTAID.Y ;  /* 0x0000000000027919 */ /* 0x000ea80000002600 */
[----:B------:R-:W2:Y:S01]  /*0280*/  S2R R47, SR_TID.X ;  /* 0x00000000002f7919 */ /* 0x000ea20000002100 */
[----:B-1----:R-:W-:-:S05]  /*0290*/  IMAD.WIDE R4, R231, R0, c[0x0][0x248] ;  /* 0x00009200e7047625 */ /* 0x002fca00078e0200 */
[----:B------:R3:W5:Y:S01]  /*02a0*/  @!P2 LDG.E R10, [R4.64] ;  /* 0x00000006040aa981 */ /* 0x000762000c1e1900 */
[----:B------:R-:W-:-:S04]  /*02b0*/  ISETP.NE.U32.AND P2, PT, RZ, c[0x0][0x248], PT ;  /* 0x00009200ff007a0c */ /* 0x000fc80003f45070 */
[----:B------:R-:W-:Y:S01]  /*02c0*/  ISETP.NE.AND.EX P2, PT, RZ, c[0x0][0x24c], PT, P2 ;  /* 0x00009300ff007a0c */ /* 0x000fe20003f45320 */
[----:B------:R-:W-:-:S04]  /*02d0*/  IMAD.MOV R134, RZ, RZ, -R231 ;  /* 0x000000ffff867224 */ /* 0x000fc800078e0ae7 */
[----:B------:R-:W-:Y:S01]  /*02e0*/  IMAD R134, R134, c[0x0][0x1c0], R3 ;  /* 0x0000700086867a24 */ /* 0x000fe200078e0203 */
[----:B--2---:R-:W-:Y:S01]  /*02f0*/  @P0 IADD3 R230, R230, -R11, RZ ;  /* 0x8000000be6e60210 */ /* 0x004fe20007ffe0ff */
[----:B------:R-:W-:-:S06]  /*0300*/  @!P0 IMAD.MOV.U32 R230, RZ, RZ, c[0x0][0x214] ;  /* 0x00008500ffe68624 */ /* 0x000fcc00078e00ff */
[----:B------:R-:W-:Y:S05]  /*0310*/  @!P2 BRA `(.L_x_1214) ;  /* 0x000000400000a947 */ /* 0x000fea0003800000 */
[----:B---34-:R-:W2:Y:S02]  /*0320*/  @P1 LDG.E R57, [R4.64+0x4] ;  /* 0x0000040604391981 */ /* 0x018ea4000c1e1900 */
[----:B--2--5:R-:W-:-:S06]  /*0330*/  @P1 IADD3 R57, R57, -R10, RZ ;  /* 0x8000000a39391210 */ /* 0x024fcc0007ffe0ff */
[----:B------:R1:W5:Y:S01]  /*0340*/  @!P1 LDG.E R57, [R4.64] ;  /* 0x0000000604399981 */ /* 0x000362000c1e1900 */
[----:B------:R-:W-:Y:S05]  /*0350*/  BRA `(.L_x_1215) ;  /* 0x0000001000007947 */ /* 0x000fea0003800000 */
.L_x_1214:
[----:B---34-:R-:W-:Y:S02]  /*0360*/  MOV R57, c[0x0][0x218] ;  /* 0x0000860000397a02 */ /* 0x018fe40000000f00 */
.L_x_1215:
[----:B------:R-:W-:-:S04]  /*0370*/  ISETP.NE.U32.AND P0, PT, RZ, c[0x0][0x258], PT ;  /* 0x00009600ff007a0c */ /* 0x000fc80003f05070 */
[----:B------:R-:W-:-:S13]  /*0380*/  ISETP.NE.AND.EX P1, PT, RZ, c[0x0][0x25c], PT, P0 ;  /* 0x00009700ff007a0c */ /* 0x000fda0003f25300 */
[----:B-1----:R-:W-:-:S05]  /*0390*/  @P1 IMAD.WIDE R4, R231, R0, c[0x0][0x258] ;  /* 0x00009600e7041625 */ /* 0x002fca00078e0200 */
        /* <DEDUP_REMOVED lines=18> */
[----:B------:R-:W-:-:S04]  /*04c0*/  IADD3 R6, R6, -0x1, RZ ;  /* 0xffffffff06067810 */ /* 0x000fc80007ffe0ff */
[----:B------:R-:W-:Y:S02]  /*04d0*/  IABS R3, R6 ;  /* 0x0000000600037213 */ /* 0x000fe40000000000 */
[----:B------:R-:W-:-:S04]  /*04e0*/  LOP3.LUT R6, R6, c[0x0][0x10], RZ, 0x3c, !PT ;  /* 0x0000040006067a12 */ /* 0x000fc800078e3cff */
[----:B------:R-:W-:Y:S02]  /*04f0*/  ISETP.GE.AND P1, PT, R6, RZ, PT ;  /* 0x000000ff0600720c */ /* 0x000fe40003f26270 */
[----:B-1----:R-:W-:-:S04]  /*0500*/  IADD3 R8, R8, 0xffffffe, RZ ;  /* 0x0ffffffe08087810 */ /* 0x002fc80007ffe0ff */
[----:B------:R-:W1:Y:S02]  /*0510*/  F2I.FTZ.U32.TRUNC.NTZ R9, R8 ;  /* 0x0000000800097305 */ /* 0x000e64000021f000 */
[----:B-1----:R-:W-:Y:S02]  /*0520*/  IMAD.MOV R4, RZ, RZ, -R9 ;  /* 0x000000ffff047224 */ /* 0x002fe400078e0a09 */
[----:B------:R-:W-:Y:S02]  /*0530*/  IMAD.MOV.U32 R8, RZ, RZ, RZ ;  /* 0x000000ffff087224 */ /* 0x000fe400078e00ff */
[----:B------:R-:W-:-:S04]  /*0540*/  IMAD R4, R4, R5, RZ ;  /* 0x0000000504047224 */ /* 0x000fc800078e02ff */
[----:B------:R-:W-:-:S04]  /*0550*/  IMAD.HI.U32 R7, R9, R4, R8 ;  /* 0x0000000409077227 */ /* 0x000fc800078e0008 */
[----:B------:R-:W-:-:S04]  /*0560*/  IMAD.MOV.U32 R4, RZ, RZ, R3 ;  /* 0x000000ffff047224 */ /* 0x000fc800078e0003 */
[----:B------:R-:W-:-:S04]  /*0570*/  IMAD.HI.U32 R7, R7, R4, RZ ;  /* 0x0000000407077227 */ /* 0x000fc800078e00ff */
[----:B------:R-:W-:-:S04]  /*0580*/  IMAD.MOV R3, RZ, RZ, -R7 ;  /* 0x000000ffff037224 */ /* 0x000fc800078e0a07 */
[----:B------:R-:W-:Y:S01]  /*0590*/  IMAD R3, R5, R3, R4 ;  /* 0x0000000305037224 */ /* 0x000fe200078e0204 */
[----:B------:R-:W-:-:S04]  /*05a0*/  IADD3 R4, -R230, 0x13f, R48 ;  /* 0x0000013fe6047810 */ /* 0x000fc80007ffe130 */
[----:B------:R-:W-:Y:S02]  /*05b0*/  ISETP.GT.U32.AND P0, PT, R5, R3, PT ;  /* 0x000000030500720c */ /* 0x000fe40003f04070 */
[----:B------:R-:W-:-:S11]  /*05c0*/  IADD3 R4, R4, c[0x0][0x2e8], R49 ;  /* 0x0000ba0004047a10 */ /* 0x000fd60007ffe031 */
[----:B------:R-:W-:Y:S01]  /*05d0*/  @!P0 IMAD.IADD R3, R3, 0x1, -R5 ;  /* 0x0000000103038824 */ /* 0x000fe200078e0a05 */
[----:B------:R-:W-:Y:S02]  /*05e0*/  @!P0 IADD3 R7, R7, 0x1, RZ ;  /* 0x0000000107078810 */ /* 0x000fe40007ffe0ff */
[----:B------:R-:W-:Y:S02]  /*05f0*/  ISETP.NE.AND P0, PT, RZ, c[0x0][0x10], PT ;  /* 0x00000400ff007a0c */ /* 0x000fe40003f05270 */
[----:B------:R-:W-:Y:S02]  /*0600*/  ISETP.GE.U32.AND P2, PT, R3, R5, PT ;  /* 0x000000050300720c */ /* 0x000fe40003f46070 */
[----:B------:R-:W-:-:S04]  /*0610*/  IADD3 R3, R49, 0xff, RZ ;  /* 0x000000ff31037810 */ /* 0x000fc80007ffe0ff */
[----:B------:R-:W-:-:S04]  /*0620*/  SHF.R.S32.HI R5, RZ, 0x1f, R3 ;  /* 0x0000001fff057819 */ /* 0x000fc80000011403 */
[----:B------:R-:W-:Y:S02]  /*0630*/  LEA.HI R5, R5, R3, RZ, 0x8 ;  /* 0x0000000305057211 */ /* 0x000fe400078f40ff */
[----:B------:R-:W-:Y:S02]  /*0640*/  SHF.R.S32.HI R3, RZ, 0x1f, R4 ;  /* 0x0000001fff037819 */ /* 0x000fe40000011404 */
[----:B------:R-:W-:Y:S02]  /*0650*/  @P2 IADD3 R7, R7, 0x1, RZ ;  /* 0x0000000107072810 */ /* 0x000fe40007ffe0ff */
[----:B------:R-:W-:Y:S02]  /*0660*/  LEA.HI R3, R3, R4, RZ, 0x8 ;  /* 0x0000000403037211 */ /* 0x000fe400078f40ff */
[----:B------:R-:W-:Y:S01]  /*0670*/  SHF.R.S32.HI R5, RZ, 0x8, R5 ;  /* 0x00000008ff057819 */ /* 0x000fe20000011405 */
[----:B------:R-:W-:Y:S01]  /*0680*/  IMAD.MOV.U32 R6, RZ, RZ, R7 ;  /* 0x000000ffff067224 */ /* 0x000fe200078e0007 */
[----:B------:R-:W-:-:S03]  /*0690*/  SHF.R.S32.HI R3, RZ, 0x8, R3 ;  /* 0x00000008ff037819 */ /* 0x000fc60000011403 */
[----:B------:R-:W-:Y:S01]  /*06a0*/  @!P1 IMAD.MOV R6, RZ, RZ, -R6 ;  /* 0x000000ffff069224 */ /* 0x000fe200078e0a06 */
[----:B------:R-:W-:-:S05]  /*06b0*/  @!P0 LOP3.LUT R6, RZ, c[0x0][0x10], RZ, 0x33, !PT ;  /* 0x00000400ff068a12 */ /* 0x000fca00078e33ff */
[----:B------:R-:W-:-:S04]  /*06c0*/  IMAD R229, R6, R2, RZ ;  /* 0x0000000206e57224 */ /* 0x000fc800078e02ff */
[----:B------:R-:W-:-:S05]  /*06d0*/  IMAD.IADD R6, R6, 0x1, R229 ;  /* 0x0000000106067824 */ /* 0x000fca00078e02e5 */
        /* <DEDUP_REMOVED lines=8> */
[----:B------:R-:W-:Y:S02]  /*0760*/  LOP3.LUT R3, R0, 0xfffffff8, RZ, 0xc0, !PT ;  /* 0xfffffff800037812 */ /* 0x000fe400078ec0ff */
[----:B------:R-:W-:-:S03]  /*0770*/  SHF.R.S32.HI R0, RZ, 0x3, R0 ;  /* 0x00000003ff007819 */ /* 0x000fc60000011400 */
[----:B------:R-:W-:Y:S01]  /*0780*/  IMAD.IADD R47, R47, 0x1, -R3 ;  /* 0x000000012f2f7824 */ /* 0x000fe200078e0a03 */
[----:B------:R-:W-:Y:S01]  /*0790*/  IADD3 R6, R0, 0x10, RZ ;  /* 0x0000001000067810 */ /* 0x000fe20007ffe0ff */
[--C-:B------:R-:W-:Y:S02]  /*07a0*/  IMAD R3, R2, c[0x0][0x214], R48.reuse ;  /* 0x0000850002037a24 */ /* 0x100fe400078e0230 */
[----:B------:R-:W-:Y:S02]  /*07b0*/  IMAD.SHL.U32 R8, R47, 0x4, RZ ;  /* 0x000000042f087824 */ /* 0x000fe400078e00ff */
[----:B------:R-:W-:Y:S02]  /*07c0*/  IMAD R2, R3, c[0x0][0x22c], RZ ;  /* 0x00008b0003027a24 */ /* 0x000fe400078e02ff */
[----:B------:R-:W-:Y:S01]  /*07d0*/  IMAD.IADD R48, R230, 0x1, -R48 ;  /* 0x00000001e6307824 */ /* 0x000fe200078e0a30 */
[----:B------:R-:W-:Y:S02]  /*07e0*/  SHF.R.S32.HI R9, RZ, 0x1f, R8 ;  /* 0x0000001fff097819 */ /* 0x000fe40000011408 */
[----:B------:R-:W-:-:S02]  /*07f0*/  ISETP.GE.AND P2, PT, R8, c[0x0][0x220], PT ;  /* 0x0000880008007a0c */ /* 0x000fc40003f46270 */
[-C--:B------:R-:W-:Y:S01]  /*0800*/  ISETP.GE.AND P3, PT, R6, R48.reuse, PT ;  /* 0x000000300600720c */ /* 0x080fe20003f66270 */
[C---:B------:R-:W-:Y:S01]  /*0810*/  IMAD.WIDE R4, R0.reuse, 0x20, R8 ;  /* 0x0000002000047825 */ /* 0x040fe200078e0208 */
[-C--:B------:R-:W-:Y:S02]  /*0820*/  ISETP.GE.OR P4, PT, R0, R48.reuse, P2 ;  /* 0x000000300000720c */ /* 0x080fe40001786670 */
[----:B------:R-:W-:Y:S02]  /*0830*/  ISETP.GE.OR P1, PT, R6, R48, P2 ;  /* 0x000000300600720c */ /* 0x000fe40001726670 */
[----:B------:R-:W-:Y:S02]  /*0840*/  IADD3 R4, P0, R2, R4, RZ ;  /* 0x0000000402047210 */ /* 0x000fe40007f1e0ff */
[----:B------:R-:W-:Y:S02]  /*0850*/  IADD3 R6, R0, 0x30, RZ ;  /* 0x0000003000067810 */ /* 0x000fe40007ffe0ff */
[----:B------:R-:W-:-:S02]  /*0860*/  LEA.HI.X.SX32 R2, R2, R5, 0x1, P0 ;  /* 0x0000000502027211 */ /* 0x000fc400000f0eff */
[----:B------:R-:W-:Y:S02]  /*0870*/  LEA R8, P0, R4, c[0x0][0x1d8], 0x2 ;  /* 0x0000760004087a11 */ /* 0x000fe400078010ff */
[----:B------:R-:W-:Y:S02]  /*0880*/  IADD3 R5, R0, 0x20, RZ ;  /* 0x0000002000057810 */ /* 0x000fe40007ffe0ff */
[----:B------:R-:W-:Y:S02]  /*0890*/  LEA.HI.X R9, R4, c[0x0][0x1dc], R2, 0x2, P0 ;  /* 0x0000770004097a11 */ /* 0x000fe400000f1402 */
[----:B------:R-:W-:Y:S02]  /*08a0*/  ISETP.GE.AND P0, PT, R5, R48, PT ;  /* 0x000000300500720c */ /* 0x000fe40003f06270 */
[----:B------:R-:W-:Y:S01]  /*08b0*/  SHF.R.S32.HI R2, RZ, 0x1f, R3 ;  /* 0x0000001fff027819 */ /* 0x000fe20000011403 */
[----:B------:R1:W-:Y:S01]  /*08c0*/  @!P4 STG.E.128 [R8.64], RZ ;  /* 0x000000ff0800c986 */ /* 0x0003e2000c101d06 */
[----:B------:R-:W-:-:S02]  /*08d0*/  IADD3 R3, P6, R3, R0, RZ ;  /* 0x0000000003037210 */ /* 0x000fc40007fde0ff */
[----:B------:R-:W-:Y:S02]  /*08e0*/  P2R R4, PR, RZ, 0x2 ;  /* 0x00000002ff047803 */ /* 0x000fe40000000000 */
[----:B------:R-:W-:Y:S02]  /*08f0*/  ISETP.NE.OR P0, PT, R47, RZ, P0 ;  /* 0x000000ff2f00720c */ /* 0x000fe40000705670 */
[----:B------:R-:W-:Y:S02]  /*0900*/  LEA.HI.X.SX32 R2, R0, R2, 0x1, P6 ;  /* 0x0000000200027211 */ /* 0x000fe400030f0eff */
[-C--:B------:R-:W-:Y:S02]  /*0910*/  ISETP.GE.OR P5, PT, R5, R48.reuse, P2 ;  /* 0x000000300500720c */ /* 0x080fe400017a6670 */
[----:B------:R-:W-:Y:S02]  /*0920*/  ISETP.GE.OR P4, PT, R6, R48, P2 ;  /* 0x000000300600720c */ /* 0x000fe40001786670 */
[----:B------:R-:W-:-:S02]  /*0930*/  ISETP.NE.AND P6, PT, R4, RZ, PT ;  /* 0x000000ff0400720c */ /* 0x000fc40003fc5270 */
[----:B------:R-:W-:Y:S02]  /*0940*/  ISETP.NE.AND P1, PT, R47, RZ, PT ;  /* 0x000000ff2f00720c */ /* 0x000fe40003f25270 */
[C---:B------:R-:W-:Y:S02]  /*0950*/  LEA R4, P2, R3.reuse, c[0x0][0x208], 0x2 ;  /* 0x0000820003047a11 */ /* 0x040fe400078410ff */
[----:B------:R-:W-:Y:S01]  /*0960*/  ISETP.GE.OR P1, PT, R0, R48, P1 ;  /* 0x000000300000720c */ /* 0x000fe20000f26670 */
[----:B------:R-:W-:Y:S01]  /*0970*/  @!P0 IMAD.MOV.U32 R0, RZ, RZ, -0x800000 ;  /* 0xff800000ff008424 */ /* 0x000fe200078e00ff */
[----:B------:R-:W-:Y:S01]  /*0980*/  LEA.HI.X R5, R3, c[0x0][0x20c], R2, 0x2, P2 ;  /* 0x0000830003057a11 */ /* 0x000fe200010f1402 */
[----:B------:R1:W-:Y:S01]  /*0990*/  @!P5 STG.E.128 [R8.64+0x1000], RZ ;  /* 0x001000ff0800d986 */ /* 0x0003e2000c101d06 */
[----:B------:R-:W-:-:S03]  /*09a0*/  ISETP.NE.OR P3, PT, R47, RZ, P3 ;  /* 0x000000ff2f00720c */ /* 0x000fc60001f65670 */
[----:B------:R1:W-:Y:S04]  /*09b0*/  @!P6 STG.E.128 [R8.64+0x800], RZ ;  /* 0x000800ff0800e986 */ /* 0x0003e8000c101d06 */
[----:B------:R1:W-:Y:S02]  /*09c0*/  @!P4 STG.E.128 [R8.64+0x1800], RZ ;  /* 0x001800ff0800c986 */ /* 0x0003e4000c101d06 */
[----:B------:R-:W-:Y:S02]  /*09d0*/  @!P1 IMAD.MOV.U32 R3, RZ, RZ, -0x800000 ;  /* 0xff800000ff039424 */ /* 0x000fe400078e00ff */
        /* <DEDUP_REMOVED lines=10> */
.L_x_1216:
[----:B------:R-:W-:Y:S01]  /*0a80*/  ISETP.NE.U32.AND P0, PT, RZ, c[0x0][0x2b8], PT ;  /* 0x0000ae00ff007a0c */ /* 0x000fe20003f05070 */
[----:B------:R-:W-:-:S03]  /*0a90*/  IMAD.MOV.U32 R2, RZ, RZ, R231 ;  /* 0x000000ffff027224 */ /* 0x000fc600078e00e7 */
        /* <DEDUP_REMOVED lines=8> */
[----:B------:R-:W-:-:S05]  /*0b20*/  @P1 IMAD.WIDE.U32 R6, R231, c[0x0][0x2c8], RZ ;  /* 0x0000b200e7061a25 */ /* 0x000fca00078e00ff */
[----:B------:R-:W-:Y:S02]  /*0b30*/  @P1 LEA R234, P0, R6, c[0x0][0x2c0], 0x2 ;  /* 0x0000b00006ea1a11 */ /* 0x000fe400078010ff */
[----:B-1----:R-:W-:-:S05]  /*0b40*/  SHF.R.S32.HI R5, RZ, 0x1f, R231 ;  /* 0x0000001fff057819 */ /* 0x002fca00000114e7 */
[----:B------:R-:W-:-:S04]  /*0b50*/  @P1 IMAD R0, R5, c[0x0][0x2c8], RZ ;  /* 0x0000b20005001a24 */ /* 0x000fc800078e02ff */
[----:B------:R-:W-:-:S04]  /*0b60*/  @P1 IMAD R0, R231, c[0x0][0x2cc], R0 ;  /* 0x0000b300e7001a24 */ /* 0x000fc800078e0200 */
[----:B------:R-:W-:-:S05]  /*0b70*/  @P1 IMAD.IADD R0, R7, 0x1, R0 ;  /* 0x0000000107001824 */ /* 0x000fca00078e0200 */
[----:B------:R-:W-:-:S04]  /*0b80*/  @P1 SHF.L.U64.HI R0, R6, 0x2, R0 ;  /* 0x0000000206001819 */ /* 0x000fc80000010200 */
[----:B------:R-:W-:Y:S02]  /*0b90*/  @P1 IADD3.X R235, R0, c[0x0][0x2c4], RZ, P0, !PT ;  /* 0x0000b10000eb1a10 */ /* 0x000fe400007fe4ff */
[----:B------:R-:W-:-:S04]  /*0ba0*/  @P1 ISETP.NE.U32.AND P0, PT, R234, RZ, PT ;  /* 0x000000ffea00120c */ /* 0x000fc80003f05070 */
[----:B------:R-:W-:-:S13]  /*0bb0*/  @P1 ISETP.NE.AND.EX P2, PT, R235, RZ, PT, P0 ;  /* 0x000000ffeb00120c */ /* 0x000fda0003f45300 */
[----:B------:R-:W-:Y:S01]  /*0bc0*/  @P2 LOP3.LUT R232, R232, 0x8, RZ, 0xfc, !PT ;  /* 0x00000008e8e82812 */ /* 0x000fe200078efcff */
[----:B------:R-:W-:Y:S05]  /*0bd0*/  @!P2 BRA `(.L_x_1217) ;  /* 0x000004a00000a947 */ /* 0x000fea0003800000 */
[----:B------:R-:W-:Y:S02]  /*0be0*/  IABS R3, c[0x0][0x2d0] ;  /* 0x0000b40000037a13 */ /* 0x000fe40000000000 */
[----:B------:R-:W-:Y:S02]  /*0bf0*/  LEA R7, R34, 0xffffff00, 0x8 ;  /* 0xffffff0022077811 */ /* 0x000fe400078e40ff */
[----:B------:R-:W1:Y:S02]  /*0c00*/  I2F.RP R8, R3 ;  /* 0x0000000300087306 */ /* 0x000e640000209400 */
[----:B-----5:R-:W-:-:S06]  /*0c10*/  IABS R2, R7 ;  /* 0x0000000700027213 */ /* 0x020fcc0000000000 */
[----:B-1----:R-:W1:Y:S02]  /*0c20*/  MUFU.RCP R8, R8 ;  /* 0x0000000800087308 */ /* 0x002e640000001000 */
[----:B-1----:R-:W-:-:S06]  /*0c30*/  IADD3 R8, R8, 0xffffffe, RZ ;  /* 0x0ffffffe08087810 */ /* 0x002fcc0007ffe0ff */
[----:B------:R-:W1:Y:S02]  /*0c40*/  F2I.FTZ.U32.TRUNC.NTZ R9, R8 ;  /* 0x0000000800097305 */ /* 0x000e64000021f000 */
[----:B-1----:R-:W-:Y:S02]  /*0c50*/  IMAD.MOV R4, RZ, RZ, -R9 ;  /* 0x000000ffff047224 */ /* 0x002fe400078e0a09 */
[----:B------:R-:W-:Y:S02]  /*0c60*/  IMAD.MOV.U32 R8, RZ, RZ, RZ ;  /* 0x000000ffff087224 */ /* 0x000fe400078e00ff */
[----:B------:R-:W-:-:S04]  /*0c70*/  IMAD R4, R4, R3, RZ ;  /* 0x0000000304047224 */ /* 0x000fc800078e02ff */
[----:B------:R-:W-:-:S06]  /*0c80*/  IMAD.HI.U32 R4, R9, R4, R8 ;  /* 0x0000000409047227 */ /* 0x000fcc00078e0008 */
[----:B------:R-:W-:-:S05]  /*0c90*/  IMAD.HI.U32 R4, R4, R2, RZ ;  /* 0x0000000204047227 */ /* 0x000fca00078e00ff */
[----:B------:R-:W-:-:S05]  /*0ca0*/  IADD3 R0, -R4, RZ, RZ ;  /* 0x000000ff04007210 */ /* 0x000fca0007ffe1ff */
        /* <DEDUP_REMOVED lines=8> */
[----:B------:R-:W-:-:S06]  /*0d30*/  @P2 IADD3 R4, R4, 0x1, RZ ;  /* 0x0000000104042810 */ /* 0x000fcc0007ffe0ff */
[----:B------:R-:W-:Y:S01]  /*0d40*/  @!P1 IMAD.MOV R4, RZ, RZ, -R4 ;  /* 0x000000ffff049224 */ /* 0x000fe200078e0a04 */
[----:B------:R-:W-:-:S05]  /*0d50*/  @!P0 LOP3.LUT R4, RZ, c[0x0][0x2d0], RZ, 0x33, !PT ;  /* 0x0000b400ff048a12 */ /* 0x000fca00078e33ff */
[----:B------:R-:W-:-:S06]  /*0d60*/  IMAD.WIDE R2, R4, 0x4, R234 ;  /* 0x0000000404027825 */ /* 0x000fcc00078e02ea */
[----:B------:R1:W2:Y:S01]  /*0d70*/  LDG.E R2, [R2.64] ;  /* 0x0000000602027981 */ /* 0x0002a2000c1e1900 */
[----:B------:R-:W-:Y:S01]  /*0d80*/  IMAD.MOV R4, RZ, RZ, -R4 ;  /* 0x000000ffff047224 */ /* 0x000fe200078e0a04 */
[----:B-1----:R-:W-:-:S04]  /*0d90*/  IABS R3, c[0x0][0x1c8] ;  /* 0x0000720000037a13 */ /* 0x002fc80000000000 */
        /* <DEDUP_REMOVED lines=8> */
[----:B------:R-:W-:Y:S01]  /*0e20*/  IMAD.HI.U32 R6, R9, R6, R8 ;  /* 0x0000000609067227 */ /* 0x000fe200078e0008 */
[----:B------:R-:W-:-:S03]  /*0e30*/  MOV R8, R0 ;  /* 0x0000000000087202 */ /* 0x000fc60000000f00 */
[----:B------:R-:W-:Y:S02]  /*0e40*/  IMAD R9, R4, c[0x0][0x2d0], R7 ;  /* 0x0000b40004097a24 */ /* 0x000fe400078e0207 */
[----:B------:R-:W-:-:S04]  /*0e50*/  IMAD.HI.U32 R0, R6, R8, RZ ;  /* 0x0000000806007227 */ /* 0x000fc800078e00ff */
[----:B------:R-:W-:-:S04]  /*0e60*/  IMAD.MOV R6, RZ, RZ, -R0 ;  /* 0x000000ffff067224 */ /* 0x000fc800078e0a00 */
[----:B------:R-:W-:Y:S01]  /*0e70*/  IMAD R6, R3, R6, R8 ;  /* 0x0000000603067224 */ /* 0x000fe200078e0208 */
[----:B------:R-:W-:-:S04]  /*0e80*/  SHF.R.S32.HI R8, RZ, 0x1f, R9 ;  /* 0x0000001fff087819 */ /* 0x000fc80000011409 */
[----:B------:R-:W-:Y:S01]  /*0e90*/  ISETP.GT.U32.AND P0, PT, R3, R6, PT ;  /* 0x000000060300720c */ /* 0x000fe20003f04070 */
[----:B------:R-:W-:-:S04]  /*0ea0*/  IMAD R4, R8, c[0x0][0x198], RZ ;  /* 0x0000660008047a24 */ /* 0x000fc800078e02ff */
[----:B------:R-:W-:-:S08]  /*0eb0*/  IMAD R4, R9, c[0x0][0x19c], R4 ;  /* 0x0000670009047a24 */ /* 0x000fd000078e0204 */
[-C--:B------:R-:W-:Y:S02]  /*0ec0*/  @!P0 IADD3 R6, R6, -R3.reuse, RZ ;  /* 0x8000000306068210 */ /* 0x080fe40007ffe0ff */
[----:B------:R-:W-:Y:S02]  /*0ed0*/  @!P0 IADD3 R0, R0, 0x1, RZ ;  /* 0x0000000100008810 */ /* 0x000fe40007ffe0ff */
[----:B------:R-:W-:Y:S02]  /*0ee0*/  ISETP.GE.U32.AND P1, PT, R6, R3, PT ;  /* 0x000000030600720c */ /* 0x000fe40003f26070 */
[----:B------:R-:W-:-:S04]  /*0ef0*/  LOP3.LUT R3, R134, c[0x0][0x1c8], RZ, 0x3c, !PT ;  /* 0x0000720086037a12 */ /* 0x000fc800078e3cff */
[----:B------:R-:W-:-:S07]  /*0f00*/  ISETP.GE.AND P0, PT, R3, RZ, PT ;  /* 0x000000ff0300720c */ /* 0x000fce0003f06270 */
[----:B------:R-:W-:Y:S02]  /*0f10*/  @P1 IADD3 R0, R0, 0x1, RZ ;  /* 0x0000000100001810 */ /* 0x000fe40007ffe0ff */
[----:B------:R-:W-:-:S04]  /*0f20*/  ISETP.NE.AND P1, PT, RZ, c[0x0][0x1c8], PT ;  /* 0x00007200ff007a0c */ /* 0x000fc80003f25270 */
[----:B------:R-:W-:-:S09]  /*0f30*/  @!P0 IADD3 R0, -R0, RZ, RZ ;  /* 0x000000ff00008210 */ /* 0x000fd20007ffe1ff */
[----:B------:R-:W-:Y:S02]  /*0f40*/  @!P1 LOP3.LUT R0, RZ, c[0x0][0x1c8], RZ, 0x33, !PT ;  /* 0x00007200ff009a12 */ /* 0x000fe400078e33ff */
[----:B--2---:R-:W-:Y:S01]  /*0f50*/  SHF.R.S32.HI R10, RZ, 0x1f, R2 ;  /* 0x0000001fff0a7819 */ /* 0x004fe20000011402 */
[----:B------:R-:W-:-:S04]  /*0f60*/  IMAD.WIDE.U32 R12, R2, c[0x0][0x180], RZ ;  /* 0x00006000020c7a25 */ /* 0x000fc800078e00ff */
[C---:B------:R-:W-:Y:S02]  /*0f70*/  IMAD R3, R10.reuse, c[0x0][0x180], RZ ;  /* 0x000060000a037a24 */ /* 0x040fe400078e02ff */
[----:B------:R-:W-:Y:S02]  /*0f80*/  IMAD R10, R10, c[0x0][0x188], RZ ;  /* 0x000062000a0a7a24 */ /* 0x000fe400078e02ff */
[C---:B------:R-:W-:Y:S02]  /*0f90*/  IMAD R3, R2.reuse, c[0x0][0x184], R3 ;  /* 0x0000610002037a24 */ /* 0x040fe400078e0203 */
[C---:B------:R-:W-:Y:S02]  /*0fa0*/  IMAD R10, R2.reuse, c[0x0][0x18c], R10 ;  /* 0x00006300020a7a24 */ /* 0x040fe400078e020a */
[----:B------:R-:W-:Y:S01]  /*0fb0*/  IMAD.IADD R13, R13, 0x1, R3 ;  /* 0x000000010d0d7824 */ /* 0x000fe200078e0203 */
[----:B------:R-:W-:Y:S01]  /*0fc0*/  SHF.R.S32.HI R3, RZ, 0x1f, R0 ;  /* 0x0000001fff037819 */ /* 0x000fe20000011400 */
[----:B------:R-:W-:-:S04]  /*0fd0*/  IMAD.WIDE.U32 R14, R2, c[0x0][0x188], RZ ;  /* 0x00006200020e7a25 */ /* 0x000fc800078e00ff */
[----:B------:R-:W-:Y:S01]  /*0fe0*/  IMAD.WIDE.U32 R12, R9, c[0x0][0x198], R12 ;  /* 0x00006600090c7a25 */ /* 0x000fe200078e000c */
[----:B------:R-:W-:-:S04]  /*0ff0*/  IADD3 R10, R15, R10, RZ ;  /* 0x0000000a0f0a7210 */ /* 0x000fc80007ffe0ff */
[----:B------:R-:W-:Y:S01]  /*1000*/  IADD3 R13, R13, R4, RZ ;  /* 0x000000040d0d7210 */ /* 0x000fe20007ffe0ff */
[----:B------:R-:W-:-:S04]  /*1010*/  IMAD R4, R3, c[0x0][0x1b0], RZ ;  /* 0x00006c0003047a24 */ /* 0x000fc800078e02ff */
[----:B------:R-:W-:-:S04]  /*1020*/  IMAD.WIDE.U32 R18, R0, c[0x0][0x1b0], R12 ;  /* 0x00006c0000127a25 */ /* 0x000fc800078e000c */
[----:B------:R-:W-:Y:S01]  /*1030*/  IMAD R4, R0, c[0x0][0x1b4], R4 ;  /* 0x00006d0000047a24 */ /* 0x000fe200078e0204 */
[----:B------:R-:W-:Y:S01]  /*1040*/  MOV R6, R18 ;  /* 0x0000001200067202 */ /* 0x000fe20000000f00 */
[----:B------:R-:W-:Y:S02]  /*1050*/  IMAD.MOV.U32 R12, RZ, RZ, R14 ;  /* 0x000000ffff0c7224 */ /* 0x000fe400078e000e */
[----:B------:R-:W-:Y:S01]  /*1060*/  IMAD.IADD R4, R19, 0x1, R4 ;  /* 0x0000000113047824 */ /* 0x000fe200078e0204 */
[----:B------:R-:W-:Y:S05]  /*1070*/  BRA `(.L_x_1218) ;  /* 0x0000046000007947 */ /* 0x000fea0003800000 */
.L_x_1217:
        /* <DEDUP_REMOVED lines=14> */
[----:B------:R-:W-:-:S04]  /*1160*/  IADD3 R3, R7, R0, RZ ;  /* 0x0000000007037210 */ /* 0x000fc80007ffe0ff */
.L_x_1219:
[----:B------:R-:W-:Y:S01]  /*1170*/  IABS R7, c[0x0][0x1c8] ;  /* 0x0000720000077a13 */ /* 0x000fe20000000000 */
[----:B------:R-:W-:Y:S01]  /*1180*/  IMAD.MOV.U32 R15, RZ, RZ, R3 ;  /* 0x000000ffff0f7224 */ /* 0x000fe200078e0003 */
[----:B------:R-:W-:Y:S02]  /*1190*/  MOV R14, R6 ;  /* 0x00000006000e7202 */ /* 0x000fe40000000f00 */
[----:B------:R-:W1:Y:S01]  /*11a0*/  I2F.RP R8, R7 ;  /* 0x0000000700087306 */ /* 0x000e620000209400 */
[----:B------:R-:W-:-:S05]  /*11b0*/  @P0 IADD3 R10, R13, R10, RZ ;  /* 0x0000000a0d0a0210 */ /* 0x000fca0007ffe0ff */
[----:B------:R-:W-:-:S04]  /*11c0*/  @P0 IMAD.WIDE.U32 R18, R10, c[0x0][0x1a0], RZ ;  /* 0x000068000a120a25 */ /* 0x000fc800078e00ff */
[----:B------:R-:W-:Y:S01]  /*11d0*/  @P0 IMAD R10, R10, c[0x0][0x1a4], R19 ;  /* 0x000069000a0a0a24 */ /* 0x000fe200078e0213 */
[----:B------:R-:W-:Y:S01]  /*11e0*/  @P0 MOV R12, R18 ;  /* 0x00000012000c0202 */ /* 0x000fe20000000f00 */
        /* <DEDUP_REMOVED lines=19> */
[----:B------:R-:W-:-:S04]  /*1320*/  LEA R7, R34, 0xffffff00, 0x8 ;  /* 0xffffff0022077811 */ /* 0x000fc800078e40ff */
[----:B------:R-:W-:Y:S01]  /*1330*/  SHF.R.S32.HI R8, RZ, 0x1f, R7 ;  /* 0x0000001fff087819 */ /* 0x000fe20000011407 */
[----:B------:R-:W-:Y:S01]  /*1340*/  IMAD.WIDE.U32 R14, R7, c[0x0][0x198], R14 ;  /* 0x00006600070e7a25 */ /* 0x000fe200078e000e */
[----:B------:R-:W-:-:S03]  /*1350*/  @P3 IADD3 R0, R0, 0x1, RZ ;  /* 0x0000000100003810 */ /* 0x000fc60007ffe0ff */
[----:B------:R-:W-:Y:S02]  /*1360*/  IMAD R4, R8, c[0x0][0x198], RZ ;  /* 0x0000660008047a24 */ /* 0x000fe400078e02ff */
[----:B------:R-:W-:Y:S01]  /*1370*/  @!P2 IMAD.MOV R0, RZ, RZ, -R0 ;  /* 0x000000ffff00a224 */ /* 0x000fe200078e0a00 */
[----:B------:R-:W-:Y:S01]  /*1380*/  @!P1 LOP3.LUT R0, RZ, c[0x0][0x1c8], RZ, 0x33, !PT ;  /* 0x00007200ff009a12 */ /* 0x000fe200078e33ff */
[----:B------:R-:W-:Y:S02]  /*1390*/  IMAD R4, R7, c[0x0][0x19c], R4 ;  /* 0x0000670007047a24 */ /* 0x000fe400078e0204 */
[----:B------:R-:W-:Y:S01]  /*13a0*/  IMAD.MOV.U32 R9, RZ, RZ, R7 ;  /* 0x000000ffff097224 */ /* 0x000fe200078e0007 */
[----:B------:R-:W-:Y:S01]  /*13b0*/  SHF.R.S32.HI R3, RZ, 0x1f, R0 ;  /* 0x0000001fff037819 */ /* 0x000fe20000011400 */
[----:B------:R-:W-:-:S04]  /*13c0*/  IMAD.IADD R15, R15, 0x1, R4 ;  /* 0x000000010f0f7824 */ /* 0x000fc800078e0204 */
[----:B------:R-:W-:Y:S02]  /*13d0*/  IMAD R4, R3, c[0x0][0x1b0], RZ ;  /* 0x00006c0003047a24 */ /* 0x000fe400078e02ff */
[----:B------:R-:W-:-:S04]  /*13e0*/  IMAD.WIDE.U32 R14, R0, c[0x0][0x1b0], R14 ;  /* 0x00006c00000e7a25 */ /* 0x000fc800078e000e */
[----:B------:R-:W-:Y:S02]  /*13f0*/  IMAD R4, R0, c[0x0][0x1b4], R4 ;  /* 0x00006d0000047a24 */ /* 0x000fe400078e0204 */
[----:B------:R-:W-:-:S03]  /*1400*/  IMAD.MOV.U32 R6, RZ, RZ, R14 ;  /* 0x000000ffff067224 */ /* 0x000fc600078e000e */
        /* <DEDUP_REMOVED lines=9> */
[----:B------:R-:W-:Y:S02]  /*14a0*/  IADD3 R13, R15, R12, RZ ;  /* 0x0000000c0f0d7210 */ /* 0x000fe40007ffe0ff */
[----:B------:R-:W-:-:S05]  /*14b0*/  MOV R12, R14 ;  /* 0x0000000e000c7202 */ /* 0x000fca0000000f00 */
[----:B------:R-:W-:-:S05]  /*14c0*/  IMAD.WIDE.U32 R12, R2, c[0x0][0x188], R12 ;  /* 0x00006200020c7a25 */ /* 0x000fca00078e000c */
[----:B------:R-:W-:Y:S02]  /*14d0*/  IADD3 R10, R13, R10, RZ ;  /* 0x0000000a0d0a7210 */ /* 0x000fe40007ffe0ff */
.L_x_1218:
[----:B------:R1:W5:Y:S01]  /*14e0*/  @P4 LDG.E R111, [R136.64] ;  /* 0x00000006886f4981 */ /* 0x000362000c1e1900 */
[----:B------:R-:W-:Y:S01]  /*14f0*/  ISETP.NE.AND P0, PT, R11, -0x1, PT ;  /* 0xffffffff0b00780c */ /* 0x000fe20003f05270 */
[----:B------:R-:W-:Y:S01]  /*1500*/  IMAD.MOV.U32 R13, RZ, RZ, 0x2 ;  /* 0x00000002ff0d7424 */ /* 0x000fe200078e00ff */
[----:B------:R-:W-:Y:S01]  /*1510*/  SHF.R.S32.HI R55, RZ, 0x1f, R47 ;  /* 0x0000001fff377819 */ /* 0x000fe2000001142f */
[----:B------:R-:W-:Y:S01]  /*1520*/  IMAD.MOV.U32 R63, RZ, RZ, c[0x0][0x230] ;  /* 0x00008c00ff3f7624 */ /* 0x000fe200078e00ff */
[----:B------:R-:W-:Y:S01]  /*1530*/  SHF.R.S32.HI R78, RZ, 0x1f, R57 ;  /* 0x0000001fff4e7819 */ /* 0x000fe20000011439 */
[----:B------:R-:W-:Y:S01]  /*1540*/  IMAD.MOV.U32 R146, RZ, RZ, c[0x0][0x198] ;  /* 0x00006600ff927624 */ /* 0x000fe200078e00ff */
[CC--:B------:R-:W-:Y:S01]  /*1550*/  LEA.HI R15, R55.reuse, R47.reuse, RZ, 0x2 ;  /* 0x0000002f370f7211 */ /* 0x0c0fe200078f10ff */
[----:B------:R-:W-:Y:S01]  /*1560*/  IMAD.MOV.U32 R112, RZ, RZ, 0x5 ;  /* 0x00000005ff707424 */ /* 0x000fe200078e00ff */
[----:B------:R-:W-:Y:S01]  /*1570*/  LEA.HI R52, R55, R47, RZ, 0x3 ;  /* 0x0000002f37347211 */ /* 0x000fe200078f18ff */
[----:B------:R-:W-:Y:S01]  /*1580*/  IMAD.SHL.U32 R46, R146, 0x20, RZ ;  /* 0x00000020922e7824 */ /* 0x000fe200078e00ff */
[----:B------:R-:W-:-:S02]  /*1590*/  LOP3.LUT R61, R15, 0xfffffffc, RZ, 0xc0, !PT ;  /* 0xfffffffc0f3d7812 */ /* 0x000fc400078ec0ff */
[----:B------:R-:W-:Y:S01]  /*15a0*/  SHF.R.S32.HI R132, RZ, 0x2, R15 ;  /* 0x00000002ff847819 */ /* 0x000fe2000001140f */
[----:B------:R-:W-:Y:S01]  /*15b0*/  @P0 IMAD.WIDE.U32 R20, R11, c[0x0][0x190], RZ ;  /* 0x000064000b140a25 */ /* 0x000fe200078e00ff */
[----:B------:R-:W-:Y:S02]  /*15c0*/  SHF.R.S32.HI R51, RZ, 0x3, R52 ;  /* 0x00000003ff337819 */ /* 0x000fe40000011434 */
[-C--:B------:R-:W-:Y:S01]  /*15d0*/  IADD3 R61, -R61, R47.reuse, RZ ;  /* 0x0000002f3d3d7210 */ /* 0x080fe20007ffe1ff */
[----:B------:R-:W-:Y:S01]  /*15e0*/  @P0 IMAD R11, R11, c[0x0][0x194], R21 ;  /* 0x000065000b0b0a24 */ /* 0x000fe200078e0215 */
[----:B------:R-:W-:Y:S01]  /*15f0*/  MOV R21, c[0x0][0x230] ;  /* 0x00008c0000157a02 */ /* 0x000fe20000000f00 */
[----:B------:R-:W-:Y:S01]  /*1600*/  @P0 IMAD.MOV.U32 R14, RZ, RZ, R20 ;  /* 0x000000ffff0e0224 */ /* 0x000fe200078e0014 */
[CC--:B------:R-:W-:Y:S01]  /*1610*/  LEA.HI R121, R55.reuse, R47.reuse, RZ, 0x5 ;  /* 0x0000002f37797211 */ /* 0x0c0fe200078f28ff */
[----:B------:R-:W-:Y:S01]  /*1620*/  IMAD.MOV.U32 R20, RZ, RZ, RZ ;  /* 0x000000ffff147224 */ /* 0x000fe200078e00ff */
[----:B------:R-:W-:Y:S01]  /*1630*/  LEA.HI R55, R55, R47, RZ, 0x4 ;  /* 0x0000002f37377211 */ /* 0x000fe200078f20ff */
[----:B-----5:R-:W-:Y:S01]  /*1640*/  @!P0 IMAD R2, R5, c[0x0][0x178], RZ ;  /* 0x00005e0005028a24 */ /* 0x020fe200078e02ff */
[----:B------:R-:W-:Y:S01]  /*1650*/  LEA.HI R15, R15, R132, RZ, 0x1 ;  /* 0x000000840f0f7211 */ /* 0x000fe200078f08ff */
[----:B------:R-:W-:Y:S01]  /*1660*/  IMAD.HI.U32 R63, R13, R63, R20 ;  /* 0x0000003f0d3f7227 */ /* 0x000fe200078e0014 */
[----:B------:R-:W-:-:S02]  /*1670*/  LOP3.LUT R52, R52, 0xfffffff8, RZ, 0xc0, !PT ;  /* 0xfffffff834347812 */ /* 0x000fc400078ec0ff */
[----:B------:R-:W-:Y:S01]  /*1680*/  LOP3.LUT R15, R15, 0x7fffffe, RZ, 0xc0, !PT ;  /* 0x07fffffe0f0f7812 */ /* 0x000fe200078ec0ff */
[----:B------:R-:W-:Y:S01]  /*1690*/  IMAD.SHL.U32 R13, R51, 0x40, RZ ;  /* 0x00000040330d7824 */ /* 0x000fe200078e00ff */
[----:B------:R-:W-:Y:S01]  /*16a0*/  LOP3.LUT R55, R55, 0xfffffff0, RZ, 0xc0, !PT ;  /* 0xfffffff037377812 */ /* 0x000fe200078ec0ff */
[----:B------:R-:W-:Y:S01]  /*16b0*/  @!P0 IMAD.WIDE.U32 R18, R231, c[0x0][0x178], RZ ;  /* 0x00005e00e7128a25 */ /* 0x000fe200078e00ff */
[----:B------:R-:W-:Y:S02]  /*16c0*/  SHF.R.S32.HI R121, RZ, 0x5, R121 ;  /* 0x00000005ff797819 */ /* 0x000fe40000011479 */
[----:B------:R-:W-:Y:S01]  /*16d0*/  LOP3.LUT R13, R13, 0xc0, RZ, 0xc0, !PT ;  /* 0x000000c00d0d7812 */ /* 0x000fe200078ec0ff */
[----:B------:R-:W-:Y:S01]  /*16e0*/  @!P0 IMAD R2, R231, c[0x0][0x17c], R2 ;  /* 0x00005f00e7028a24 */ /* 0x000fe200078e0202 */
[----:B------:R-:W-:Y:S01]  /*16f0*/  SHF.R.S32.HI R133, RZ, 0x1f, R132 ;  /* 0x0000001fff857819 */ /* 0x000fe20000011484 */
[----:B------:R-:W-:Y:S01]  /*1700*/  IMAD.SHL.U32 R148, R61, 0x8, RZ ;  /* 0x000000083d947824 */ /* 0x000fe200078e00ff */
[----:B------:R-:W-:Y:S01]  /*1710*/  LEA.HI R78, R78, R57, RZ, 0x8 ;  /* 0x000000394e4e7211 */ /* 0x000fe200078f40ff */
[----:B------:R-:W-:Y:S01]  /*1720*/  @!P0 IMAD.IADD R11, R19, 0x1, R2 ;  /* 0x00000001130b8824 */ /* 0x000fe200078e0202 */
[----:B------:R-:W-:Y:S01]  /*1730*/  SHF.R.S32.HI R60, RZ, 0x1, R63 ;  /* 0x00000001ff3c7819 */ /* 0x000fe2000001143f */
[----:B------:R-:W-:Y:S01]  /*1740*/  @!P0 IMAD.MOV.U32 R14, RZ, RZ, R18 ;  /* 0x000000ffff0e8224 */ /* 0x000fe200078e0012 */
[----:B------:R-:W-:Y:S01]  /*1750*/  SHF.R.S32.HI R149, RZ, 0x1f, R148 ;  /* 0x0000001fff957819 */ /* 0x000fe20000011494 */
[----:B------:R-:W-:Y:S01]  /*1760*/  IMAD.IADD R52, R47, 0x1, -R52 ;  /* 0x000000012f347824 */ /* 0x000fe200078e0a34 */
[----:B------:R-:W-:Y:S01]  /*1770*/  IADD3 R18, P0, R148, R12, RZ ;  /* 0x0000000c94127210 */ /* 0x000fe20007f1e0ff */
[----:B------:R-:W-:Y:S01]  /*1780*/  IMAD.IADD R15, R132, 0x1, -R15 ;  /* 0x00000001840f7824 */ /* 0x000fe200078e0a0f */
[----:B------:R-:W-:Y:S01]  /*1790*/  LOP3.LUT R2, R13, 0x18, R148, 0xf8, !PT ;  /* 0x000000180d027812 */ /* 0x000fe200078ef894 */
[----:B------:R-:W-:Y:S01]  /*17a0*/  IMAD.IADD R55, R47, 0x1, -R55 ;  /* 0x000000012f377824 */ /* 0x000fe200078e0a37 */
[----:B------:R-:W-:Y:S01]  /*17b0*/  LEA.HI R50, R52, R52, RZ, 0x1 ;  /* 0x0000003434327211 */ /* 0x000fe200078f08ff */
[----:B------:R-:W-:Y:S01]  /*17c0*/  IMAD.X R19, R149, 0x1, R10, P0 ;  /* 0x0000000195137824 */ /* 0x000fe200000e060a */
[----:B------:R-:W-:Y:S01]  /*17d0*/  SHF.R.U32.HI R13, RZ, 0x3, R13 ;  /* 0x00000003ff0d7819 */ /* 0x000fe2000001160d */
[----:B------:R-:W-:Y:S01]  /*17e0*/  IMAD.WIDE R16, R16, 0x40, R132 ;  /* 0x0000004010107825 */ /* 0x000fe200078e0284 */
[----:B------:R-:W-:-:S02]  /*17f0*/  IADD3 R124, P0, R132, R9, RZ ;  /* 0x00000009847c7210 */ /* 0x000fc40007f1e0ff */
[----:B------:R-:W-:Y:S01]  /*1800*/  LEA R121, R121, R15, 0x3 ;  /* 0x0000000f79797211 */ /* 0x000fe200078e18ff */
[----:B------:R-:W-:Y:S01]  /*1810*/  IMAD.WIDE.U32 R18, R0, c[0x0][0x1b8], R18 ;  /* 0x00006e0000127a25 */ /* 0x000fe200078e0012 */
[----:B------:R-:W-:Y:S02]  /*1820*/  LEA.HI R54, R55, R55, RZ, 0x1 ;  /* 0x0000003737367211 */ /* 0x000fe400078f08ff */
[----:B------:R-:W-:Y:S01]  /*1830*/  LOP3.LUT R15, R50, 0xfffffffe, RZ, 0xc0, !PT ;  /* 0xfffffffe320f7812 */ /* 0x000fe200078ec0ff */
[----:B------:R-:W-:Y:S01]  /*1840*/  IMAD.X R8, R133, 0x1, R8, P0 ;  /* 0x0000000185087824 */ /* 0x000fe200000e0608 */
[----:B------:R-:W-:Y:S01]  /*1850*/  LOP3.LUT R13, R2, R13, RZ, 0x3c, !PT ;  /* 0x0000000d020d7212 */ /* 0x000fe200078e3cff */
[----:B------:R-:W-:Y:S01]  /*1860*/  IMAD R2, R3, c[0x0][0x1b8], RZ ;  /* 0x00006e0003027a24 */ /* 0x000fe200078e02ff */
[----:B------:R-:W-:Y:S01]  /*1870*/  IADD3 R14, P1, R148, R14, RZ ;  /* 0x0000000e940e7210 */ /* 0x000fe20007f3e0ff */
[----:B------:R-:W-:Y:S01]  /*1880*/  IMAD.IADD R52, R52, 0x1, -R15 ;  /* 0x0000000134347824 */ /* 0x000fe200078e0a0f */
[----:B------:R-:W-:Y:S01]  /*1890*/  SHF.R.S32.HI R78, RZ, 0x8, R78 ;  /* 0x00000008ff4e7819 */ /* 0x000fe2000001144e */
[----:B------:R-:W-:Y:S01]  /*18a0*/  IMAD R2, R0, c[0x0][0x1bc], R2 ;  /* 0x00006f0000027a24 */ /* 0x000fe200078e0202 */
[--C-:B------:R-:W-:Y:S01]  /*18b0*/  SHF.R.S32.HI R53, RZ, 0x1, R54.reuse ;  /* 0x00000001ff357819 */ /* 0x100fe20000011436 */
[----:B------:R-:W-:Y:S01]  /*18c0*/  IMAD R9, R17, c[0x0][0x190], RZ ;  /* 0x0000640011097a24 */ /* 0x000fe200078e02ff */
[----:B------:R-:W-:Y:S01]  /*18d0*/  SHF.R.S32.HI R12, RZ, 0x1f, R54 ;  /* 0x0000001fff0c7819 */ /* 0x000fe20000011436 */
[----:B------:R-:W-:Y:S01]  /*18e0*/  IMAD.IADD R19, R19, 0x1, R2 ;  /* 0x0000000113137824 */ /* 0x000fe200078e0202 */
[----:B------:R-:W-:Y:S01]  /*18f0*/  IADD3 R128, P0, R148, R6, RZ ;  /* 0x0000000694807210 */ /* 0x000fe20007f1e0ff */
[----:B------:R-:W-:Y:S01]  /*1900*/  IMAD R9, R16, c[0x0][0x194], R9 ;  /* 0x0000650010097a24 */ /* 0x000fe200078e0209 */
[----:B------:R-:W-:Y:S01]  /*1910*/  IADD3.X R15, R149, R11, RZ, P1, !PT ;  /* 0x0000000b950f7210 */ /* 0x000fe20000ffe4ff */
[----:B------:R-:W-:Y:S01]  /*1920*/  IMAD.SHL.U32 R61, R61, 0x4, RZ ;  /* 0x000000043d3d7824 */ /* 0x000fe200078e00ff */
[----:B------:R-:W-:Y:S01]  /*1930*/  IMNMX R78, R229, R78, !PT ;  /* 0x0000004ee54e7217 */ /* 0x000fe20007800200 */
[----:B------:R-:W-:Y:S01]  /*1940*/  IMAD.X R129, R149, 0x1, R4, P0 ;  /* 0x0000000195817824 */ /* 0x000fe200000e0604 */
[----:B------:R-:W-:Y:S01]  /*1950*/  LEA.HI R12, R12, R53, RZ, 0x2 ;  /* 0x000000350c0c7211 */ /* 0x000fe200078f10ff */
[----:B------:R-:W-:Y:S01]  /*1960*/  IMAD.WIDE.U32 R14, R16, c[0x0][0x190], R14 ;  /* 0x00006400100e7a25 */ /* 0x000fe200078e000e */
[----:B------:R-:W-:-:S02]  /*1970*/  SHF.R.S32.HI R2, RZ, 0x1f, R134 ;  /* 0x0000001fff027819 */ /* 0x000fc40000011486 */
[----:B------:R-:W-:Y:S01]  /*1980*/  ISETP.GT.AND P0, PT, R34, R78, PT ;  /* 0x0000004e2200720c */ /* 0x000fe20003f04270 */
[----:B------:R-:W-:Y:S01]  /*1990*/  IMAD R8, R8, c[0x0][0x1a0], RZ ;  /* 0x0000680008087a24 */ /* 0x000fe200078e02ff */
[----:B------:R-:W-:Y:S01]  /*19a0*/  LOP3.LUT R12, R12, 0xfffffffc, RZ, 0xc0, !PT ;  /* 0xfffffffc0c0c7812 */ /* 0x000fe200078ec0ff */
[----:B------:R-:W-:Y:S01]  /*19b0*/  IMAD R2, R2, c[0x0][0x1a8], RZ ;  /* 0x00006a0002027a24 */ /* 0x000fe200078e02ff */
[----:B------:R-:W-:Y:S01]  /*19c0*/  IADD3 R15, R15, R9, RZ ;  /* 0x000000090f0f7210 */ /* 0x000fe20007ffe0ff */
[----:B------:R-:W-:Y:S01]  /*19d0*/  IMAD R130, R133, c[0x0][0x198], RZ ;  /* 0x0000660085827a24 */ /* 0x000fe200078e02ff */
[----:B------:R-:W-:Y:S01]  /*19e0*/  MOV R31, 0x10 ;  /* 0x00000010001f7802 */ /* 0x000fe20000000f00 */
[----:B------:R-:W-:Y:S01]  /*19f0*/  IMAD.IADD R53, R53, 0x1, -R12 ;  /* 0x0000000135357824 */ /* 0x000fe200078e0a0c */
[----:B------:R-:W-:Y:S01]  /*1a00*/  SHF.L.U64.HI R45, R146, R112, c[0x0][0x19c] ;  /* 0x00006700922d7619 */ /* 0x000fe20000010270 */
[----:B------:R-:W-:Y:S01]  /*1a10*/  IMAD R62, R132, R60, R61 ;  /* 0x0000003c843e7224 */ /* 0x000fe200078e023d */
[----:B------:R-:W-:Y:S01]  /*1a20*/  SHF.R.S32.HI R50, RZ, 0x1, R50 ;  /* 0x00000001ff327819 */ /* 0x000fe20000011432 */
[----:B------:R-:W-:Y:S01]  /*1a30*/  IMAD R56, R134, c[0x0][0x1ac], R2 ;  /* 0x00006b0086387a24 */ /* 0x000fe200078e0202 */
[----:B------:R-:W-:Y:S01]  /*1a40*/  LOP3.LUT P1, RZ, R53, 0x2, RZ, 0xc0, !PT ;  /* 0x0000000235ff7812 */ /* 0x000fe2000782c0ff */
[----:B------:R-:W-:Y:S01]  /*1a50*/  IMAD R126, R124, c[0x0][0x1a4], R8 ;  /* 0x000069007c7e7a24 */ /* 0x000fe200078e0208 */
[----:B------:R-:W-:Y:S01]  /*1a60*/  SHF.R.S32.HI R59, RZ, 0x1f, R62 ;  /* 0x0000001fff3b7819 */ /* 0x000fe2000001143e */
[----:B------:R-:W-:Y:S01]  /*1a70*/  IMAD.MOV.U32 R2, RZ, RZ, c[0x0][0x1a0] ;  /* 0x00006800ff027624 */ /* 0x000fe200078e00ff */
[----:B------:R-:W-:Y:S01]  /*1a80*/  SEL R31, R31, 0xfffffff0, !P1 ;  /* 0xfffffff01f1f7807 */ /* 0x000fe20004800000 */
[----:B------:R-:W-:-:S02]  /*1a90*/  IMAD R130, R132, c[0x0][0x19c], R130 ;  /* 0x0000670084827a24 */ /* 0x000fc400078e0282 */
[----:B------:R-:W-:Y:S01]  /*1aa0*/  IMAD.IADD R61, R61, 0x1, R62 ;  /* 0x000000013d3d7824 */ /* 0x000fe200078e023e */
[----:B------:R-:W-:Y:S01]  /*1ab0*/  SHF.L.U64.HI R35, R2, R112, c[0x0][0x1a4] ;  /* 0x0000690002237619 */ /* 0x000fe20000010270 */
[----:B------:R-:W-:Y:S01]  /*1ac0*/  IMAD.WIDE.U32 R128, R132, c[0x0][0x198], R128 ;  /* 0x0000660084807a25 */ /* 0x000fe200078e0080 */
[----:B------:R-:W-:Y:S02]  /*1ad0*/  SHF.L.U32 R44, R2, 0x5, RZ ;  /* 0x00000005022c7819 */ /* 0x000fe400000006ff */
[----:B------:R-:W-:Y:S01]  /*1ae0*/  SHF.R.S32.HI R58, RZ, 0x1f, R61 ;  /* 0x0000001fff3a7819 */ /* 0x000fe2000001143d */
[----:B------:R-:W-:Y:S01]  /*1af0*/  IMAD.WIDE.U32 R124, R124, c[0x0][0x1a0], R18 ;  /* 0x000068007c7c7a25 */ /* 0x000fe200078e0012 */
[----:B------:R-:W-:-:S03]  /*1b00*/  IADD3 R131, R129, R130, RZ ;  /* 0x0000008281837210 */ /* 0x000fc60007ffe0ff */
[----:B------:R-:W-:-:S04]  /*1b10*/  IMAD.WIDE.U32 R134, R134, c[0x0][0x1a8], R14 ;  /* 0x00006a0086867a25 */ /* 0x000fc800078e000e */
[----:B------:R-:W-:Y:S02]  /*1b20*/  IMAD.U32 R121, R121, 0x20, R13 ;  /* 0x0000002079797824 */ /* 0x000fe400078e000d */
[----:B------:R-:W-:Y:S02]  /*1b30*/  IMAD.IADD R127, R125, 0x1, R126 ;  /* 0x000000017d7f7824 */ /* 0x000fe400078e027e */
[----:B------:R-:W-:Y:S02]  /*1b40*/  IMAD.IADD R56, R135, 0x1, R56 ;  /* 0x0000000187387824 */ /* 0x000fe400078e0238 */
[----:B------:R-:W-:Y:S01]  /*1b50*/  @!P4 IMAD.MOV.U32 R111, RZ, RZ, RZ ;  /* 0x000000ffff6fc224 */ /* 0x000fe200078e00ff */
[----:B------:R-:W-:Y:S05]  /*1b60*/  @!P0 BRA `(.L_x_1220) ;  /* 0x00006cd000008947 */ /* 0x000fea0003800000 */
[--C-:B-1----:R-:W-:Y:S01]  /*1b70*/  IMAD.IADD R111, R111, 0x1, R7.reuse ;  /* 0x000000016f6f7824 */ /* 0x102fe200078e0207 */
[----:B------:R-:W-:Y:S01]  /*1b80*/  SHF.R.S32.HI R4, RZ, 0x1f, R7 ;  /* 0x0000001fff047819 */ /* 0x000fe20000011407 */
[----:B------:R-:W-:Y:S01]  /*1b90*/  IMAD R6, R5, c[0x0][0x280], RZ ;  /* 0x0000a00005067a24 */ /* 0x000fe200078e02ff */
[--C-:B------:R-:W-:Y:S01]  /*1ba0*/  IADD3 R7, P1, P0, R7, R132, -R57.reuse ;  /* 0x0000008407077210 */ /* 0x100fe2000783e839 */
[----:B------:R-:W-:Y:S01]  /*1bb0*/  IMAD R5, R5, c[0x0][0x278], RZ ;  /* 0x00009e0005057a24 */ /* 0x000fe200078e02ff */
[----:B------:R-:W-:Y:S01]  /*1bc0*/  SHF.R.S32.HI R8, RZ, 0x1f, R57 ;  /* 0x0000001fff087819 */ /* 0x000fe20000011439 */
[C---:B------:R-:W-:Y:S01]  /*1bd0*/  IMAD.WIDE.U32 R12, R231.reuse, c[0x0][0x278], R148 ;  /* 0x00009e00e70c7a25 */ /* 0x040fe200078e0094 */
[----:B------:R-:W-:Y:S01]  /*1be0*/  UMOV UR13, 0x80 ;  /* 0x00000080000d7882 */ /* 0x000fe20000000000 */
[----:B------:R-:W-:Y:S01]  /*1bf0*/  SHF.L.U32 R77, R60, 0x5, RZ ;  /* 0x000000053c4d7819 */ /* 0x000fe200000006ff */
[----:B------:R-:W-:Y:S01]  /*1c00*/  ULDC.64 UR4, c[0x0][0x1a0] ;  /* 0x0000680000047ab9 */ /* 0x000fe20000000a00 */
[C---:B------:R-:W-:Y:S01]  /*1c10*/  IMAD R5, R231.reuse, c[0x0][0x27c], R5 ;  /* 0x00009f00e7057a24 */ /* 0x040fe200078e0205 */
[----:B------:R-:W-:Y:S01]  /*1c20*/  IADD3.X R4, R4, R133, ~R8, P1, P0 ;  /* 0x0000008504047210 */ /* 0x000fe20000fe0c08 */
[C---:B------:R-:W-:Y:S01]  /*1c30*/  IMAD.WIDE.U32 R10, R231.reuse, c[0x0][0x280], R148 ;  /* 0x0000a000e70a7a25 */ /* 0x040fe200078e0094 */
[----:B------:R-:W-:Y:S01]  /*1c40*/  UIMAD UR18, UR13, UR5, URZ ;  /* 0x000000050d1272a4 */ /* 0x000fe2000f8e023f */
[----:B------:R-:W-:Y:S01]  /*1c50*/  IADD3 R120, R132, 0x20, RZ ;  /* 0x0000002084787810 */ /* 0x000fe20007ffe0ff */
[----:B------:R-:W-:Y:S01]  /*1c60*/  UMOV UR12, 0x40 ;  /* 0x00000040000c7882 */ /* 0x000fe20000000000 */
[----:B------:R-:W-:Y:S01]  /*1c70*/  IMAD R6, R231, c[0x0][0x284], R6 ;  /* 0x0000a100e7067a24 */ /* 0x000fe200078e0206 */
[----:B------:R-:W-:Y:S01]  /*1c80*/  UMOV UR11, 0xc0 ;  /* 0x000000c0000b7882 */ /* 0x000fe20000000000 */
[----:B------:R-:W-:Y:S01]  /*1c90*/  IMAD.IADD R9, R13, 0x1, R5 ;  /* 0x000000010d097824 */ /* 0x000fe200078e0205 */
[----:B------:R-:W-:Y:S01]  /*1ca0*/  UMOV UR10, 0x140 ;  /* 0x00000140000a7882 */ /* 0x000fe20000000000 */
[C---:B------:R-:W-:Y:S01]  /*1cb0*/  IMAD R5, R4.reuse, c[0x0][0x290], RZ ;  /* 0x0000a40004057a24 */ /* 0x040fe200078e02ff */
[----:B------:R-:W-:Y:S01]  /*1cc0*/  UMOV UR9, 0x180 ;  /* 0x0000018000097882 */ /* 0x000fe20000000000 */
[----:B------:R-:W-:Y:S01]  /*1cd0*/  IMAD.MOV.U32 R8, RZ, RZ, R12 ;  /* 0x000000ffff087224 */ /* 0x000fe200078e000c */
[----:B------:R-:W-:Y:S01]  /*1ce0*/  UMOV UR8, 0x1c0 ;  /* 0x000001c000087882 */ /* 0x000fe20000000000 */
[----:B------:R-:W-:Y:S01]  /*1cf0*/  IMAD R4, R4, c[0x0][0x288], RZ ;  /* 0x0000a20004047a24 */ /* 0x000fe200078e02ff */
[----:B------:R-:W-:Y:S01]  /*1d00*/  UIMAD UR19, UR12, UR5, URZ ;  /* 0x000000050c1372a4 */ /* 0x000fe2000f8e023f */
[----:B------:R-:W-:Y:S01]  /*1d10*/  IMAD.IADD R11, R11, 0x1, R6 ;  /* 0x000000010b0b7824 */ /* 0x000fe200078e0206 */
[----:B------:R-:W-:Y:S01]  /*1d20*/  UIMAD UR16, UR11, UR5, URZ ;  /* 0x000000050b1072a4 */ /* 0x000fe2000f8e023f */
[C---:B------:R-:W-:Y:S01]  /*1d30*/  IMAD R4, R7.reuse, c[0x0][0x28c], R4 ;  /* 0x0000a30007047a24 */ /* 0x040fe200078e0204 */
[----:B------:R-:W-:Y:S01]  /*1d40*/  UIMAD UR15, UR10, UR5, URZ ;  /* 0x000000050a0f72a4 */ /* 0x000fe2000f8e023f */
[C---:B------:R-:W-:Y:S01]  /*1d50*/  IMAD.WIDE.U32 R8, R7.reuse, c[0x0][0x288], R8 ;  /* 0x0000a20007087a25 */ /* 0x040fe200078e0008 */
[----:B------:R-:W-:Y:S01]  /*1d60*/  UIMAD UR14, UR9, UR5, URZ ;  /* 0x00000005090e72a4 */ /* 0x000fe2000f8e023f */
[C---:B------:R-:W-:Y:S01]  /*1d70*/  IADD3 R119, R132.reuse, 0x40, RZ ;  /* 0x0000004084777810 */ /* 0x040fe20007ffe0ff */
[----:B------:R-:W-:Y:S01]  /*1d80*/  UIMAD UR26, UR8, UR5, URZ ;  /* 0x00000005081a72a4 */ /* 0x000fe2000f8e023f */
[C---:B------:R-:W-:Y:S01]  /*1d90*/  IMAD R5, R7.reuse, c[0x0][0x294], R5 ;  /* 0x0000a50007057a24 */ /* 0x040fe200078e0205 */
[----:B------:R-:W-:Y:S01]  /*1da0*/  UIMAD.WIDE.U32 UR32, UR11, UR4, URZ ;  /* 0x000000040b2072a5 */ /* 0x000fe2000f8e003f */
[----:B------:R-:W-:Y:S01]  /*1db0*/  IMAD.WIDE.U32 R10, R7, c[0x0][0x290], R10 ;  /* 0x0000a400070a7a25 */ /* 0x000fe200078e000a */
[----:B------:R-:W-:Y:S01]  /*1dc0*/  ULDC UR5, c[0x0][0x294] ;  /* 0x0000a50000057ab9 */ /* 0x000fe20000000800 */
[----:B------:R-:W-:Y:S01]  /*1dd0*/  IADD3 R118, R132, 0x60, RZ ;  /* 0x0000006084767810 */ /* 0x000fe20007ffe0ff */
[----:B------:R-:W-:Y:S01]  /*1de0*/  UIMAD.WIDE.U32 UR30, UR10, UR4, URZ ;  /* 0x000000040a1e72a5 */ /* 0x000fe2000f8e003f */
[----:B------:R-:W-:Y:S01]  /*1df0*/  IMAD.IADD R9, R9, 0x1, R4 ;  /* 0x0000000109097824 */ /* 0x000fe200078e0204 */
[----:B------:R-:W-:Y:S01]  /*1e00*/  UIMAD.WIDE.U32 UR28, UR9, UR4, URZ ;  /* 0x00000004091c72a5 */ /* 0x000fe2000f8e003f */
[----:B------:R-:W-:Y:S01]  /*1e10*/  IMAD R106, R3, c[0x0][0x298], RZ ;  /* 0x0000a600036a7a24 */ /* 0x000fe200078e02ff */
[----:B------:R-:W-:Y:S01]  /*1e20*/  ULDC UR17, c[0x0][0x19c] ;  /* 0x0000670000117ab9 */ /* 0x000fe20000000800 */
[----:B------:R-:W-:Y:S01]  /*1e30*/  IMAD.IADD R7, R11, 0x1, R5 ;  /* 0x000000010b077824 */ /* 0x000fe200078e0205 */
[----:B------:R-:W-:Y:S01]  /*1e40*/  UIMAD UR11, UR11, UR5, URZ ;  /* 0x000000050b0b72a4 */ /* 0x000fe2000f8e023f */
[----:B------:R-:W-:Y:S01]  /*1e50*/  IMAD.MOV.U32 R6, RZ, RZ, R10 ;  /* 0x000000ffff067224 */ /* 0x000fe200078e000a */
[----:B------:R-:W-:Y:S01]  /*1e60*/  UIMAD UR10, UR10, UR5, URZ ;  /* 0x000000050a0a72a4 */ /* 0x000fe2000f8e023f */
[----:B------:R-:W-:Y:S01]  /*1e70*/  IMAD.WIDE.U32 R12, R2, 0x40, RZ ;  /* 0x00000040020c7825 */ /* 0x000fe200078e00ff */
[----:B------:R-:W-:Y:S01]  /*1e80*/  UIMAD UR9, UR9, UR5, URZ ;  /* 0x00000005090972a4 */ /* 0x000fe2000f8e023f */
[----:B------:R-:W-:Y:S01]  /*1e90*/  IADD3 R117, R132, 0x80, RZ ;  /* 0x0000008084757810 */ /* 0x000fe20007ffe0ff */
[----:B------:R-:W-:Y:S01]  /*1ea0*/  UIMAD UR13, UR13, UR17, URZ ;  /* 0x000000110d0d72a4 */ /* 0x000fe2000f8e023f */
[----:B------:R-:W-:Y:S01]  /*1eb0*/  IMAD R104, R3, c[0x0][0x2a0], RZ ;  /* 0x0000a80003687a24 */ /* 0x000fe200078e02ff */
[----:B------:R-:W-:Y:S01]  /*1ec0*/  UIMAD UR12, UR12, UR17, URZ ;  /* 0x000000110c0c72a4 */ /* 0x000fe2000f8e023f */
[----:B------:R-:W-:Y:S01]  /*1ed0*/  IMAD.WIDE.U32 R10, R2, 0x80, RZ ;  /* 0x00000080020a7825 */ /* 0x000fe200078e00ff */
[----:B------:R-:W-:Y:S01]  /*1ee0*/  UIMAD UR5, UR8, UR5, URZ ;  /* 0x00000005080572a4 */ /* 0x000fe2000f8e023f */
[----:B------:R-:W-:Y:S01]  /*1ef0*/  IADD3 R90, R13, UR19, RZ ;  /* 0x000000130d5a7c10 */ /* 0x000fe2000fffe0ff */
[----:B------:R-:W-:Y:S01]  /*1f00*/  UIMAD.WIDE.U32 UR34, UR8, UR4, URZ ;  /* 0x00000004082272a5 */ /* 0x000fe2000f8e003f */
[C---:B------:R-:W-:Y:S01]  /*1f10*/  IMAD R106, R0.reuse, c[0x0][0x29c], R106 ;  /* 0x0000a700006a7a24 */ /* 0x040fe200078e026a */
[----:B------:R-:W-:Y:S01]  /*1f20*/  IADD3 R95, R11, UR18, RZ ;  /* 0x000000120b5f7c10 */ /* 0x000fe2000fffe0ff */
[----:B------:R-:W-:Y:S01]  /*1f30*/  IMAD.WIDE.U32 R2, R0, c[0x0][0x298], R8 ;  /* 0x0000a60000027a25 */ /* 0x000fe200078e0008 */
[C---:B------:R-:W-:Y:S01]  /*1f40*/  SHF.L.U32 R96, R10.reuse, 0x1, RZ ;  /* 0x000000010a607819 */ /* 0x040fe200000006ff */
[----:B------:R-:W-:Y:S01]  /*1f50*/  ULDC UR25, c[0x0][0x28c] ;  /* 0x0000a30000197ab9 */ /* 0x000fe20000000800 */
[----:B------:R-:W-:Y:S01]  /*1f60*/  SHF.L.U64.HI R95, R10, 0x1, R95 ;  /* 0x000000010a5f7819 */ /* 0x000fe2000001025f */
[----:B------:R-:W-:Y:S01]  /*1f70*/  IMAD R104, R0, c[0x0][0x2a4], R104 ;  /* 0x0000a90000687a24 */ /* 0x000fe200078e0268 */
[----:B------:R-:W-:Y:S01]  /*1f80*/  LEA R107, P0, R2, c[0x0][0x268], 0x1 ;  /* 0x00009a00026b7a11 */ /* 0x000fe200078008ff */
[----:B------:R-:W-:Y:S01]  /*1f90*/  IMAD.WIDE.U32 R4, R0, c[0x0][0x2a0], R6 ;  /* 0x0000a80000047a25 */ /* 0x000fe200078e0006 */
[----:B------:R-:W-:Y:S01]  /*1fa0*/  SHF.L.U64.HI R90, R12, 0x1, R90 ;  /* 0x000000010c5a7819 */ /* 0x000fe2000001025a */
        /* <DEDUP_REMOVED lines=12> */
[----:B------:R-:W-:Y:S01]  /*2070*/  IMAD.MOV.U32 R83, RZ, RZ, 0x7 ;  /* 0x00000007ff537424 */ /* 0x000fe200078e00ff */
        /* <DEDUP_REMOVED lines=11> */
[----:B------:R-:W-:Y:S01]  /*2130*/  IMAD.WIDE.U32 R144, R138, 0xc0, RZ ;  /* 0x000000c08a907825 */ /* 0x000fe200078e00ff */
[-C--:B------:R-:W-:Y:S01]  /*2140*/  IADD3 R33, P1, R62, R111.reuse, RZ ;  /* 0x0000006f3e217210 */ /* 0x080fe20007f3e0ff */
[----:B------:R-:W-:Y:S01]  /*2150*/  ULDC UR22, c[0x0][0x28c] ;  /* 0x0000a30000167ab9 */ /* 0x000fe20000000800 */
[----:B------:R-:W-:Y:S01]  /*2160*/  IADD3 R111, P0, R61, R111, RZ ;  /* 0x0000006f3d6f7210 */ /* 0x000fe20007f1e0ff */
[C---:B------:R-:W-:Y:S01]  /*2170*/  IMAD.WIDE.U32 R142, R138.reuse, 0x140, RZ ;  /* 0x000001408a8e7825 */ /* 0x040fe200078e00ff */
[C---:B------:R-:W-:Y:S01]  /*2180*/  SHF.L.U64.HI R88, R138.reuse, R80, c[0x0][0x294] ;  /* 0x0000a5008a587619 */ /* 0x040fe20000010250 */
[----:B------:R-:W-:Y:S01]  /*2190*/  ULDC UR21, c[0x0][0x28c] ;  /* 0x0000a30000157ab9 */ /* 0x000fe20000000800 */
[-C--:B------:R-:W-:Y:S01]  /*21a0*/  SHF.L.U64.HI R93, R138, R83.reuse, c[0x0][0x294] ;  /* 0x0000a5008a5d7619 */ /* 0x080fe20000010253 */
[----:B------:R-:W-:Y:S01]  /*21b0*/  IMAD.X R110, R58, 0x1, R32, P0 ;  /* 0x000000013a6e7824 */ /* 0x000fe200000e0620 */
[----:B------:R-:W-:Y:S01]  /*21c0*/  IADD3.X R32, R59, R32, RZ, P1, !PT ;  /* 0x000000203b207210 */ /* 0x000fe20000ffe4ff */
[C---:B------:R-:W-:Y:S01]  /*21d0*/  IMAD.WIDE.U32 R140, R138.reuse, 0x180, RZ ;  /* 0x000001808a8c7825 */ /* 0x040fe200078e00ff */
[C---:B------:R-:W-:Y:S01]  /*21e0*/  SHF.L.U64.HI R86, R138.reuse, R112, c[0x0][0x294] ;  /* 0x0000a5008a567619 */ /* 0x040fe20000010270 */
[----:B------:R-:W-:Y:S01]  /*21f0*/  ULDC UR20, c[0x0][0x28c] ;  /* 0x0000a30000147ab9 */ /* 0x000fe20000000800 */
[C---:B------:R-:W-:Y:S01]  /*2200*/  SHF.L.U64.HI R110, R111.reuse, 0x1, R110 ;  /* 0x000000016f6e7819 */ /* 0x040fe2000001026e */
[----:B------:R-:W-:Y:S01]  /*2210*/  IMAD.SHL.U32 R111, R111, 0x2, RZ ;  /* 0x000000026f6f7824 */ /* 0x000fe200078e00ff */
[C---:B------:R-:W-:Y:S01]  /*2220*/  SHF.L.U64.HI R32, R33.reuse, 0x1, R32 ;  /* 0x0000000121207819 */ /* 0x040fe20000010220 */
[----:B------:R-:W-:Y:S01]  /*2230*/  IMAD.SHL.U32 R33, R33, 0x2, RZ ;  /* 0x0000000221217824 */ /* 0x000fe200078e00ff */
[----:B------:R-:W-:Y:S01]  /*2240*/  SHF.L.U32 R89, R138, 0x6, RZ ;  /* 0x000000068a597819 */ /* 0x000fe200000006ff */
[----:B------:R-:W-:Y:S01]  /*2250*/  IMAD.WIDE.U32 R146, R146, 0x40, RZ ;  /* 0x0000004092927825 */ /* 0x000fe200078e00ff */
[----:B------:R-:W-:Y:S01]  /*2260*/  IADD3 R109, P3, R111, c[0x0][0x2b0], RZ ;  /* 0x0000ac006f6d7a10 */ /* 0x000fe20007f7e0ff */
[----:B------:R-:W-:Y:S01]  /*2270*/  ULDC UR19, c[0x0][0x28c] ;  /* 0x0000a30000137ab9 */ /* 0x000fe20000000800 */
[----:B------:R-:W-:Y:S01]  /*2280*/  IADD3 R10, P1, R33, c[0x0][0x2b0], RZ ;  /* 0x0000ac00210a7a10 */ /* 0x000fe20007f3e0ff */
[C---:B------:R-:W-:Y:S01]  /*2290*/  IMAD.SHL.U32 R75, R60.reuse, 0x40, RZ ;  /* 0x000000403c4b7824 */ /* 0x040fe200078e00ff */
[----:B------:R-:W-:Y:S01]  /*22a0*/  IADD3 R111, P2, R111, c[0x0][0x2a8], RZ ;  /* 0x0000aa006f6f7a10 */ /* 0x000fe20007f5e0ff */
[C---:B------:R-:W-:Y:S01]  /*22b0*/  IMAD R73, R60.reuse, 0x60, RZ ;  /* 0x000000603c497824 */ /* 0x040fe200078e02ff */
[----:B------:R-:W-:Y:S01]  /*22c0*/  IADD3 R33, P0, R33, c[0x0][0x2a8], RZ ;  /* 0x0000aa0021217a10 */ /* 0x000fe20007f1e0ff */
[C---:B------:R-:W-:Y:S01]  /*22d0*/  IMAD.SHL.U32 R71, R60.reuse, 0x80, RZ ;  /* 0x000000803c477824 */ /* 0x040fe200078e00ff */
[C---:B------:R-:W-:Y:S01]  /*22e0*/  SHF.L.U64.HI R80, R113.reuse, R80, c[0x0][0x28c] ;  /* 0x0000a30071507619 */ /* 0x040fe20000010250 */
[C---:B------:R-:W-:Y:S01]  /*22f0*/  IMAD R69, R60.reuse, 0xa0, RZ ;  /* 0x000000a03c457824 */ /* 0x040fe200078e02ff */
[C---:B------:R-:W-:Y:S01]  /*2300*/  SHF.L.U64.HI R83, R113.reuse, R83, c[0x0][0x28c] ;  /* 0x0000a30071537619 */ /* 0x040fe20000010253 */
[C---:B------:R-:W-:Y:S01]  /*2310*/  IMAD R67, R60.reuse, 0xc0, RZ ;  /* 0x000000c03c437824 */ /* 0x040fe200078e02ff */
[----:B------:R-:W-:Y:S01]  /*2320*/  SHF.L.U64.HI R112, R113, R112, c[0x0][0x28c] ;  /* 0x0000a30071707619 */ /* 0x000fe20000010270 */
[----:B------:R-:W-:Y:S01]  /*2330*/  IMAD R65, R60, 0xe0, RZ ;  /* 0x000000e03c417824 */ /* 0x000fe200078e02ff */
[----:B------:R-:W-:Y:S01]  /*2340*/  SHF.L.U64.HI R88, R89, 0x1, R88 ;  /* 0x0000000159587819 */ /* 0x000fe20000010258 */
[----:B------:R-:W-:Y:S01]  /*2350*/  IMAD.WIDE.U32 R138, R138, 0x1c0, RZ ;  /* 0x000001c08a8a7825 */ /* 0x000fe200078e00ff */
[----:B------:R-:W-:Y:S01]  /*2360*/  SHF.L.U64.HI R93, R94, 0x1, R93 ;  /* 0x000000015e5d7819 */ /* 0x000fe2000001025d */
[----:B------:R-:W-:Y:S01]  /*2370*/  ULDC UR18, c[0x0][0x28c] ;  /* 0x0000a30000127ab9 */ /* 0x000fe20000000800 */
[----:B------:R-:W-:Y:S01]  /*2380*/  SHF.L.U64.HI R86, R87, 0x1, R86 ;  /* 0x0000000157567819 */ /* 0x000fe20000010256 */
[----:B------:R-:W-:Y:S01]  /*2390*/  IMAD.MOV.U32 R79, RZ, RZ, c[0x0][0x290] ;  /* 0x0000a400ff4f7624 */ /* 0x000fe200078e00ff */
[----:B------:R-:W-:Y:S01]  /*23a0*/  IADD3.X R108, R110, c[0x0][0x2b4], RZ, P3, !PT ;  /* 0x0000ad006e6c7a10 */ /* 0x000fe20001ffe4ff */
[C---:B------:R-:W-:Y:S01]  /*23b0*/  IMAD.SHL.U32 R81, R113.reuse, 0x40, RZ ;  /* 0x0000004071517824 */ /* 0x040fe200078e00ff */
[----:B------:R-:W-:Y:S01]  /*23c0*/  IADD3.X R9, R32, c[0x0][0x2b4], RZ, P1, !PT ;  /* 0x0000ad0020097a10 */ /* 0x000fe20000ffe4ff */
[C---:B------:R-:W-:Y:S01]  /*23d0*/  IMAD.SHL.U32 R84, R113.reuse, 0x80, RZ ;  /* 0x0000008071547824 */ /* 0x040fe200078e00ff */
[----:B------:R-:W-:Y:S01]  /*23e0*/  IADD3 R114, R132, 0xe0, RZ ;  /* 0x000000e084727810 */ /* 0x000fe20007ffe0ff */
        /* <DEDUP_REMOVED lines=11> */
[----:B------:R-:W-:Y:S01]  /*24a0*/  SHF.R.S32.HI R66, RZ, 0x1f, R67 ;  /* 0x0000001fff427819 */ /* 0x000fe20000011443 */
[----:B------:R-:W-:Y:S01]  /*24b0*/  IMAD.U32 R79, R79, -0x100, RZ ;  /* 0xffffff004f4f7824 */ /* 0x000fe200078e00ff */
[----:B------:R-:W-:Y:S01]  /*24c0*/  SHF.R.S32.HI R64, RZ, 0x1f, R65 ;  /* 0x0000001fff407819 */ /* 0x000fe20000011441 */
[----:B------:R-:W-:Y:S01]  /*24d0*/  ULDC UR4, c[0x0][0x230] ;  /* 0x00008c0000047ab9 */ /* 0x000fe20000000800 */
[----:B------:R-:W-:Y:S01]  /*24e0*/  IADD3 R85, R151, UR13, RZ ;  /* 0x0000000d97557c10 */ /* 0x000fe2000fffe0ff */
[----:B------:R-:W-:Y:S01]  /*24f0*/  UIMAD UR25, UR25, 0xc0, URZ ;  /* 0x000000c0191978a4 */ /* 0x000fe2000f8e023f */
        /* <DEDUP_REMOVED lines=14> */
[----:B------:R-:W-:Y:S02]  /*25e0*/  UIADD3 UR16, UR33, UR16, URZ ;  /* 0x0000001021107290 */ /* 0x000fe4000fffe03f */
[----:B------:R-:W-:Y:S02]  /*25f0*/  UIADD3 UR15, UR31, UR15, URZ ;  /* 0x0000000f1f0f7290 */ /* 0x000fe4000fffe03f */
[----:B------:R-:W-:Y:S02]  /*2600*/  UIADD3 UR14, UR29, UR14, URZ ;  /* 0x0000000e1d0e7290 */ /* 0x000fe4000fffe03f */
[----:B------:R-:W-:Y:S02]  /*2610*/  UIADD3 UR26, UR35, UR26, URZ ;  /* 0x0000001a231a7290 */ /* 0x000fe4000fffe03f */
[----:B------:R-:W-:Y:S02]  /*2620*/  ULDC.U8 UR8, c[0x0][0x313] ;  /* 0x0000c4c000087ab9 */ /* 0x000fe40000000000 */
.L_x_1274:
[----:B------:R-:W-:Y:S01]  /*2630*/  ISETP.NE.AND P4, PT, R122, RZ, PT ;  /* 0x000000ff7a00720c */ /* 0x000fe20003f85270 */
[----:B------:R-:W-:Y:S02]  /*2640*/  IMAD.SHL.U32 R13, R11, 0x100, RZ ;  /* 0x000001000b0d7824 */ /* 0x000fe400078e00ff */
[----:B------:R-:W-:Y:S03]  /*2650*/  IMAD.MOV.U32 R5, RZ, RZ, R104 ;  /* 0x000000ffff057224 */ /* 0x000fe600078e0068 */
[----:B------:R-:W-:Y:S05]  /*2660*/  IADD3 R12, R13, -0x100, RZ ;  /* 0xffffff000d0c7810 */ /* 0x000fea0007ffe0ff */
[--C-:B------:R-:W-:Y:S02]  /*2670*/  IMAD.IADD R3, R49, 0x1, -R12.reuse ;  /* 0x0000000131037824 */ /* 0x100fe400078e0a0c */
[----:B------:R-:W-:Y:S03]  /*2680*/  IMAD.IADD R2, R57, 0x1, -R12 ;  /* 0x0000000139027824 */ /* 0x000fe600078e0a0c */
[CC--:B------:R-:W-:Y:S04]  /*2690*/  ISETP.GE.OR P0, PT, R120.reuse, R3.reuse, P4 ;  /* 0x000000037800720c */ /* 0x0c0fe80002706670 */
[-C--:B------:R-:W-:Y:S02]  /*26a0*/  ISETP.LT.OR P2, PT, R120, R2.reuse, P0 ;  /* 0x000000027800720c */ /* 0x080fe40000741670 */
[CC--:B------:R-:W-:Y:S02]  /*26b0*/  ISETP.GE.OR P0, PT, R119.reuse, R3.reuse, P4 ;  /* 0x000000037700720c */ /* 0x0c0fe40002706670 */
[----:B------:R-:W-:Y:S02]  /*26c0*/  P2R R4, PR, RZ, 0x4 ;  /* 0x00000004ff047803 */ /* 0x000fe40000000000 */
[-C--:B------:R-:W-:Y:S02]  /*26d0*/  ISETP.LT.OR P6, PT, R119, R2.reuse, P0 ;  /* 0x000000027700720c */ /* 0x080fe400007c1670 */
[C---:B------:R-:W-:Y:S04]  /*26e0*/  ISETP.GE.OR P0, PT, R118.reuse, R3, P4 ;  /* 0x000000037600720c */ /* 0x040fe80002706670 */
[----:B------:R-:W-:Y:S02]  /*26f0*/  ISETP.LT.OR P3, PT, R118, R2, P0 ;  /* 0x000000027600720c */ /* 0x000fe40000761670 */
[C---:B------:R-:W-:Y:S02]  /*2700*/  @!P2 LEA R26, P0, R44.reuse, R103, 0x1 ;  /* 0x000000672c1aa211 */ /* 0x040fe400078008ff */
[----:B------:R-:W-:Y:S02]  /*2710*/  @!P2 IADD3 R156, P1, R105, R87, RZ ;  /* 0x00000057699ca210 */ /* 0x000fe40007f3e0ff */
[----:B------:R-:W-:Y:S02]  /*2720*/  @!P2 LEA.HI.X R27, R44, R102, R35, 0x1, P0 ;  /* 0x000000662c1ba211 */ /* 0x000fe400000f0c23 */
[----:B------:R-:W-:Y:S01]  /*2730*/  ISETP.GE.OR P0, PT, R117, R3, P4 ;  /* 0x000000037500720c */ /* 0x000fe20002706670 */
[C---:B------:R-:W-:Y:S01]  /*2740*/  @!P2 IMAD.X R157, R104.reuse, 0x1, R86, P1 ;  /* 0x00000001689da824 */ /* 0x040fe200008e0656 */
[----:B------:R-:W-:Y:S02]  /*2750*/  @!P6 IADD3 R24, P1, R105, R89, RZ ;  /* 0x000000596918e210 */ /* 0x000fe40007f3e0ff */
        /* <DEDUP_REMOVED lines=21> */
[-C--:B------:R-:W-:Y:S02]  /*28b0*/  ISETP.GE.OR P0, PT, R115, R3.reuse, P1 ;  /* 0x000000037300720c */ /* 0x080fe40000f06670 */
[----:B------:R-:W-:Y:S02]  /*28c0*/  ISETP.NE.AND P4, PT, R153, RZ, PT ;  /* 0x000000ff9900720c */ /* 0x000fe40003f85270 */
[----:B------:R-:W-:Y:S11]  /*28d0*/  ISETP.LT.OR P5, PT, R115, R2, P0 ;  /* 0x000000027300720c */ /* 0x000ff600007a1670 */
[----:B------:R-:W-:Y:S02]  /*28e0*/  @!UPT UIADD3 URZ, URZ, URZ, URZ ;  /* 0x0000003f3f3ff290 */ /* 0x000fe4000fffe03f */
[----:B------:R-:W-:Y:S05]  /*28f0*/  @!P5 IADD3 R38, P0, R105, R140, RZ ;  /* 0x0000008c6926d210 */ /* 0x000fea0007f1e0ff */
[----:B------:R-:W-:Y:S01]  /*2900*/  @!P5 IMAD.X R39, R104, 0x1, R98, P0 ;  /* 0x000000016827d824 */ /* 0x000fe200000e0662 */
[----:B------:R-:W-:Y:S04]  /*2910*/  @!P5 IADD3 R36, P0, R103, UR28, RZ ;  /* 0x0000001c6724dc10 */ /* 0x000fe8000ff1e0ff */
        /* <DEDUP_REMOVED lines=14> */
[----:B------:R-:W-:Y:S11]  /*2a00*/  ISETP.NE.AND P0, PT, R123, RZ, PT ;  /* 0x000000ff7b00720c */ /* 0x000ff60003f05270 */
[----:B------:R-:W2:Y:S01]  /*2a10*/  @!P1 LDG.E.128 R4, [R4.64] ;  /* 0x0000000604049981 */ /* 0x000ea2000c1e1d00 */
[----:B------:R-:W-:Y:S02]  /*2a20*/  @!P1 IMAD.MOV.U32 R2, RZ, RZ, R103 ;  /* 0x000000ffff029224 */ /* 0x000fe400078e0067 */
[----:B------:R-:W-:Y:S05]  /*2a30*/  @!P1 IMAD.MOV.U32 R3, RZ, RZ, R102 ;  /* 0x000000ffff039224 */ /* 0x000fea00078e0066 */
[----:B--2---:R1:W-:Y:S04]  /*2a40*/  @!P1 STG.E.128 [R2.64], R4 ;  /* 0x0000000402009986 */ /* 0x0043e8000c101d06 */
[----:B-1----:R-:W2:Y:S04]  /*2a50*/  @!P2 LDG.E.128 R4, [R156.64] ;  /* 0x000000069c04a981 */ /* 0x002ea8000c1e1d00 */
[----:B--2---:R1:W-:Y:S04]  /*2a60*/  @!P2 STG.E.128 [R26.64], R4 ;  /* 0x000000041a00a986 */ /* 0x0043e8000c101d06 */
[----:B-1----:R-:W2:Y:S04]  /*2a70*/  @!P6 LDG.E.128 R24, [R24.64] ;  /* 0x000000061818e981 */ /* 0x002ea8000c1e1d00 */
[----:B--2---:R1:W-:Y:S04]  /*2a80*/  @!P6 STG.E.128 [R22.64], R24 ;  /* 0x000000181600e986 */ /* 0x0043e8000c101d06 */
[----:B-1----:R-:W2:Y:S04]  /*2a90*/  @!P3 LDG.E.128 R20, [R20.64] ;  /* 0x000000061414b981 */ /* 0x002ea8000c1e1d00 */
[----:B--2---:R1:W-:Y:S04]  /*2aa0*/  @!P3 STG.E.128 [R18.64], R20 ;  /* 0x000000141200b986 */ /* 0x0043e8000c101d06 */
[----:B-1----:R-:W2:Y:S04]  /*2ab0*/  @!P4 LDG.E.128 R16, [R16.64] ;  /* 0x000000061010c981 */ /* 0x002ea8000c1e1d00 */
[----:B--2---:R-:W-:Y:S01]  /*2ac0*/  @!P4 STG.E.128 [R154.64], R16 ;  /* 0x000000109a00c986 */ /* 0x004fe2000c101d06 */
[----:B------:R-:W-:Y:S11]  /*2ad0*/  ISETP.NE.AND P4, PT, R0, RZ, PT ;  /* 0x000000ff0000720c */ /* 0x000ff60003f85270 */
[----:B------:R-:W-:Y:S02]  /*2ae0*/  @!UPT UIADD3 URZ, URZ, URZ, URZ ;  /* 0x0000003f3f3ff290 */ /* 0x000fe4000fffe03f */
[----:B------:R-:W2:Y:S04]  /*2af0*/  @!P4 LDG.E.128 R4, [R42.64] ;  /* 0x000000062a04c981 */ /* 0x000ea8000c1e1d00 */
[----:B--2---:R1:W-:Y:S04]  /*2b00*/  @!P4 STG.E.128 [R40.64], R4 ;  /* 0x000000042800c986 */ /* 0x0043e8000c101d06 */
[----:B-1----:R-:W2:Y:S04]  /*2b10*/  @!P5 LDG.E.128 R4, [R38.64] ;  /* 0x000000062604d981 */ /* 0x002ea8000c1e1d00 */
        /* <DEDUP_REMOVED lines=11> */
[----:B-1----:R-:W-:Y:S01]  /*2bd0*/  IMAD.MOV.U32 R5, RZ, RZ, R106 ;  /* 0x000000ffff057224 */ /* 0x002fe200078e006a */
[----:B------:R-:W-:Y:S02]  /*2be0*/  ISETP.GE.AND P0, PT, R148, UR4, PT ;  /* 0x0000000494007c0c */ /* 0x000fe4000bf06270 */
[----:B------:R-:W-:Y:S05]  /*2bf0*/  MOV R4, R107 ;  /* 0x0000006b00047202 */ /* 0x000fea0000000f00 */
[----:B------:R-:W2:Y:S06]  /*2c00*/  LDG.E.128 R16, [R4.64] ;  /* 0x0000000604107981 */ /* 0x000eac000c1e1d00 */
[----:B------:R-:W-:Y:S01]  /*2c10*/  @!P0 IMAD.MOV.U32 R3, RZ, RZ, R32 ;  /* 0x000000ffff038224 */ /* 0x000fe200078e0020 */
[----:B------:R-:W-:Y:S02]  /*2c20*/  @!P0 MOV R2, R33 ;  /* 0x0000002100028202 */ /* 0x000fe40000000f00 */
[----:B------:R-:W-:Y:S03]  /*2c30*/  @!P0 MOV R8, R10 ;  /* 0x0000000a00088202 */ /* 0x000fe60000000f00 */
[----:B------:R1:W3:Y:S06]  /*2c40*/  @!P0 LDG.E.64 R14, [R2.64] ;  /* 0x00000006020e8981 */ /* 0x0002ec000c1e1b00 */
[----:B-1----:R3:W4:Y:S01]  /*2c50*/  @!P0 LDG.E.64 R2, [R8.64] ;  /* 0x0000000608028981 */ /* 0x002722000c1e1b00 */
[C---:B--2---:R-:W-:Y:S01]  /*2c60*/  @!P0 IMAD.U32 R6, R16.reuse, 0x10000, RZ ;  /* 0x0001000010068824 */ /* 0x044fe200078e00ff */
[----:B------:R-:W-:Y:S02]  /*2c70*/  @!P0 LOP3.LUT R7, R16, 0xffff0000, RZ, 0xc0, !PT ;  /* 0xffff000010078812 */ /* 0x000fe400078ec0ff */
[----:B------:R-:W-:Y:S02]  /*2c80*/  @!P0 LOP3.LUT R21, R19, 0xffff0000, RZ, 0xc0, !PT ;  /* 0xffff000013158812 */ /* 0x000fe400078ec0ff */
[----:B---3--:R-:W-:Y:S02]  /*2c90*/  @!P0 SHF.L.U32 R8, R14, 0x10, RZ ;  /* 0x000000100e088819 */ /* 0x008fe400000006ff */
[C---:B------:R-:W-:Y:S02]  /*2ca0*/  @!P0 SHF.L.U32 R20, R15.reuse, 0x10, RZ ;  /* 0x000000100f148819 */ /* 0x040fe400000006ff */
[----:B------:R-:W-:Y:S02]  /*2cb0*/  @!P0 LOP3.LUT R22, R15, 0xffff0000, RZ, 0xc0, !PT ;  /* 0xffff00000f168812 */ /* 0x000fe400078ec0ff */
        /* <DEDUP_REMOVED lines=8> */
[C---:B------:R-:W-:Y:S02]  /*2d40*/  @!P0 FMUL.FTZ R0, R6.reuse, R0 ;  /* 0x0000000006008220 */ /* 0x040fe40000410000 */
[-C--:B------:R-:W-:Y:S01]  /*2d50*/  @!P0 FFMA.FTZ R23, R6, R8.reuse, -R23 ;  /* 0x0000000806178223 */ /* 0x080fe20000010817 */
[----:B------:R-:W-:Y:S01]  /*2d60*/  @!P0 SHF.L.U32 R6, R19, 0x10, RZ ;  /* 0x0000001013068819 */ /* 0x000fe200000006ff */
[----:B------:R-:W-:Y:S01]  /*2d70*/  @!P0 FFMA.FTZ R0, R7, R8, R0 ;  /* 0x0000000807008223 */ /* 0x000fe20000010000 */
[----:B------:R-:W-:Y:S01]  /*2d80*/  @!P0 LOP3.LUT R8, R17, 0xffff0000, RZ, 0xc0, !PT ;  /* 0xffff000011088812 */ /* 0x000fe200078ec0ff */
[----:B------:R-:W-:Y:S02]  /*2d90*/  @!P0 IMAD.U32 R7, R18, 0x10000, RZ ;  /* 0x0001000012078824 */ /* 0x000fe400078e00ff */
[----:B------:R-:W-:Y:S01]  /*2da0*/  @!P0 FMUL.FTZ R25, R21, R4 ;  /* 0x0000000415198220 */ /* 0x000fe20000410000 */
[----:B------:R-:W-:Y:S01]  /*2db0*/  @!P0 F2FP.BF16.PACK_AB R0, R0, R23 ;  /* 0x000000170000823e */ /* 0x000fe200000010ff */
[-C--:B------:R-:W-:Y:S02]  /*2dc0*/  @!P0 FMUL.FTZ R24, R8, R2.reuse ;  /* 0x0000000208188220 */ /* 0x080fe40000410000 */
[C---:B------:R-:W-:Y:S02]  /*2dd0*/  @!P0 FMUL.FTZ R2, R3.reuse, R2 ;  /* 0x0000000203028220 */ /* 0x040fe40000410000 */
[----:B------:R-:W-:Y:S02]  /*2de0*/  @!P0 FFMA.FTZ R24, R3, R14, -R24 ;  /* 0x0000000e03188223 */ /* 0x000fe40000010818 */
[-C--:B------:R-:W-:Y:S02]  /*2df0*/  @!P0 FMUL.FTZ R3, R7, R5.reuse ;  /* 0x0000000507038220 */ /* 0x080fe40000410000 */
[----:B------:R-:W-:Y:S02]  /*2e00*/  @!P0 FMUL.FTZ R4, R6, R4 ;  /* 0x0000000406048220 */ /* 0x000fe40000410000 */
[----:B------:R-:W-:Y:S02]  /*2e10*/  @!P0 FFMA.FTZ R2, R8, R14, R2 ;  /* 0x0000000e08028223 */ /* 0x000fe40000010002 */
[C---:B------:R-:W-:Y:S02]  /*2e20*/  @!P0 FMUL.FTZ R26, R15.reuse, R5 ;  /* 0x000000050f1a8220 */ /* 0x040fe40000410000 */
[----:B------:R-:W-:Y:S01]  /*2e30*/  @!P0 FFMA.FTZ R3, R15, R20, R3 ;  /* 0x000000140f038223 */ /* 0x000fe20000010003 */
[----:B------:R-:W-:Y:S01]  /*2e40*/  @!P0 F2FP.BF16.PACK_AB R2, R2, R24 ;  /* 0x000000180202823e */ /* 0x000fe200000010ff */
[-C--:B------:R-:W-:Y:S02]  /*2e50*/  @!P0 FFMA.FTZ R25, R6, R22.reuse, -R25 ;  /* 0x0000001606198223 */ /* 0x080fe40000010819 */
[----:B------:R-:W-:Y:S01]  /*2e60*/  @!P0 FFMA.FTZ R4, R21, R22, R4 ;  /* 0x0000001615048223 */ /* 0x000fe20000010004 */
[----:B------:R-:W-:Y:S01]  /*2e70*/  @!P0 MOV R17, R2 ;  /* 0x0000000200118202 */ /* 0x000fe20000000f00 */
[----:B------:R-:W-:Y:S01]  /*2e80*/  @!P0 FFMA.FTZ R7, R7, R20, -R26 ;  /* 0x0000001407078223 */ /* 0x000fe2000001081a */
[----:B------:R-:W-:Y:S01]  /*2e90*/  MOV R2, R101 ;  /* 0x0000006500027202 */ /* 0x000fe20000000f00 */
[----:B------:R-:W-:Y:S01]  /*2ea0*/  @!P0 IMAD.MOV.U32 R16, RZ, RZ, R0 ;  /* 0x000000ffff108224 */ /* 0x000fe200078e0000 */
[----:B------:R-:W-:Y:S02]  /*2eb0*/  @!P0 F2FP.BF16.PACK_AB R4, R4, R25 ;  /* 0x000000190404823e */ /* 0x000fe400000010ff */
[----:B------:R-:W-:Y:S03]  /*2ec0*/  @!P0 F2FP.BF16.PACK_AB R3, R3, R7 ;  /* 0x000000070303823e */ /* 0x000fe600000010ff */
[----:B------:R-:W-:Y:S01]  /*2ed0*/  @!P0 IMAD.MOV.U32 R19, RZ, RZ, R4 ;  /* 0x000000ffff138224 */ /* 0x000fe200078e0004 */
[----:B------:R-:W-:Y:S02]  /*2ee0*/  @!P0 MOV R18, R3 ;  /* 0x0000000300128202 */ /* 0x000fe40000000f00 */
[----:B------:R-:W-:Y:S05]  /*2ef0*/  MOV R3, R100 ;  /* 0x0000006400037202 */ /* 0x000fea0000000f00 */
[----:B------:R1:W-:Y:S02]  /*2f00*/  STG.E.128 [R2.64], R16 ;  /* 0x0000001002007986 */ /* 0x0003e4000c101d06 */
.L_x_1224:
[----:B------:R-:W-:Y:S05]  /*2f10*/  BSYNC B0 ;  /* 0x0000000000007941 */ /* 0x000fea0003800000 */
.L_x_1223:
        /* <DEDUP_REMOVED lines=18> */
[----:B------:R-:W-:Y:S02]  /*3040*/  @!P0 LOP3.LUT R21, R19, 0xffff0000, RZ, 0xc0, !PT ;  /* 0xffff000013158812 */ /* 0x000fe400078ec0ff */
[----:B---3--:R-:W-:Y:S02]  /*3050*/  @!P0 SHF.L.U32 R8, R14, 0x10, RZ ;  /* 0x000000100e088819 */ /* 0x008fe400000006ff */
[C---:B------:R-:W-:Y:S02]  /*3060*/  @!P0 SHF.L.U32 R20, R15.reuse, 0x10, RZ ;  /* 0x000000100f148819 */ /* 0x040fe400000006ff */
[----:B------:R-:W-:Y:S01]  /*3070*/  @!P0 LOP3.LUT R22, R15, 0xffff0000, RZ, 0xc0, !PT ;  /* 0xffff00000f168812 */ /* 0x000fe200078ec0ff */
[----:B----4-:R-:W-:Y:S01]  /*3080*/  @!P0 IMAD.U32 R0, R2, 0x10000, RZ ;  /* 0x0001000002008824 */ /* 0x010fe200078e00ff */
[----:B------:R-:W-:Y:S01]  /*3090*/  @!P0 LOP3.LUT R15, R18, 0xffff0000, RZ, 0xc0, !PT ;  /* 0xffff0000120f8812 */ /* 0x000fe200078ec0ff */
[C---:B------:R-:W-:Y:S01]  /*30a0*/  @!P0 IMAD.U32 R5, R3.reuse, 0x10000, RZ ;  /* 0x0001000003058824 */ /* 0x040fe200078e00ff */
[----:B------:R-:W-:Y:S01]  /*30b0*/  @!P0 LOP3.LUT R4, R3, 0xffff0000, RZ, 0xc0, !PT ;  /* 0xffff000003048812 */ /* 0x000fe200078ec0ff */
[-C--:B------:R-:W-:Y:S01]  /*30c0*/  @!P0 FMUL.FTZ R23, R7, R0.reuse ;  /* 0x0000000007178220 */ /* 0x080fe20000410000 */
[----:B------:R-:W-:Y:S01]  /*30d0*/  @!P0 SHF.L.U32 R3, R17, 0x10, RZ ;  /* 0x0000001011038819 */ /* 0x000fe200000006ff */
[----:B------:R-:W-:Y:S01]  /*30e0*/  @!P0 FMUL.FTZ R0, R6, R0 ;  /* 0x0000000006008220 */ /* 0x000fe20000410000 */
[----:B------:R-:W-:Y:S01]  /*30f0*/  @!P0 LOP3.LUT R14, R14, 0xffff0000, RZ, 0xc0, !PT ;  /* 0xffff00000e0e8812 */ /* 0x000fe200078ec0ff */
[-C--:B------:R-:W-:Y:S01]  /*3100*/  @!P0 FFMA.FTZ R23, R6, R8.reuse, -R23 ;  /* 0x0000000806178223 */ /* 0x080fe20000010817 */
[----:B------:R-:W-:Y:S01]  /*3110*/  @!P0 SHF.L.U32 R6, R19, 0x10, RZ ;  /* 0x0000001013068819 */ /* 0x000fe200000006ff */
[----:B------:R-:W-:Y:S01]  /*3120*/  @!P0 FFMA.FTZ R0, R7, R8, R0 ;  /* 0x0000000807008223 */ /* 0x000fe20000010000 */
[----:B------:R-:W-:Y:S01]  /*3130*/  @!P0 LOP3.LUT R8, R17, 0xffff0000, RZ, 0xc0, !PT ;  /* 0xffff000011088812 */ /* 0x000fe200078ec0ff */
[----:B------:R-:W-:Y:S01]  /*3140*/  @!P0 IMAD.U32 R7, R18, 0x10000, RZ ;  /* 0x0001000012078824 */ /* 0x000fe200078e00ff */
[----:B------:R-:W-:Y:S01]  /*3150*/  @!P0 LOP3.LUT R2, R2, 0xffff0000, RZ, 0xc0, !PT ;  /* 0xffff000002028812 */ /* 0x000fe200078ec0ff */
[----:B------:R-:W-:Y:S01]  /*3160*/  @!P0 FMUL.FTZ R26, R15, R5 ;  /* 0x000000050f1a8220 */ /* 0x000fe20000410000 */
[----:B------:R-:W-:Y:S01]  /*3170*/  @!P0 F2FP.BF16.PACK_AB R0, R0, R23 ;  /* 0x000000170000823e */ /* 0x000fe200000010ff */
[----:B------:R-:W-:Y:S02]  /*3180*/  @!P0 FMUL.FTZ R25, R21, R4 ;  /* 0x0000000415198220 */ /* 0x000fe40000410000 */
[-C--:B------:R-:W-:Y:S02]  /*3190*/  @!P0 FMUL.FTZ R24, R8, R2.reuse ;  /* 0x0000000208188220 */ /* 0x080fe40000410000 */
[C---:B------:R-:W-:Y:S02]  /*31a0*/  @!P0 FMUL.FTZ R2, R3.reuse, R2 ;  /* 0x0000000203028220 */ /* 0x040fe40000410000 */
[----:B------:R-:W-:Y:S02]  /*31b0*/  @!P0 FFMA.FTZ R24, R3, R14, -R24 ;  /* 0x0000000e03188223 */ /* 0x000fe40000010818 */
[----:B------:R-:W-:Y:S02]  /*31c0*/  @!P0 FMUL.FTZ R3, R7, R5 ;  /* 0x0000000507038220 */ /* 0x000fe40000410000 */
[----:B------:R-:W-:Y:S02]  /*31d0*/  @!P0 FMUL.FTZ R4, R6, R4 ;  /* 0x0000000406048220 */ /* 0x000fe40000410000 */
[----:B------:R-:W-:Y:S02]  /*31e0*/  @!P0 FFMA.FTZ R2, R8, R14, R2 ;  /* 0x0000000e08028223 */ /* 0x000fe40000010002 */
[-C--:B------:R-:W-:Y:S02]  /*31f0*/  @!P0 FFMA.FTZ R3, R15, R20.reuse, R3 ;  /* 0x000000140f038223 */ /* 0x080fe40000010003 */
[----:B------:R-:W-:Y:S01]  /*3200*/  @!P0 FFMA.FTZ R7, R7, R20, -R26 ;  /* 0x0000001407078223 */ /* 0x000fe2000001081a */
[----:B------:R-:W-:Y:S01]  /*3210*/  @!P0 F2FP.BF16.PACK_AB R2, R2, R24 ;  /* 0x000000180202823e */ /* 0x000fe200000010ff */
[-C--:B------:R-:W-:Y:S02]  /*3220*/  @!P0 FFMA.FTZ R25, R6, R22.reuse, -R25 ;  /* 0x0000001606198223 */ /* 0x080fe40000010819 */
        /* <DEDUP_REMOVED lines=8> */
.L_x_1226:
[----:B------:R-:W-:Y:S05]  /*32b0*/  BSYNC B0 ;  /* 0x0000000000007941 */ /* 0x000fea0003800000 */
.L_x_1225:
        /* <DEDUP_REMOVED lines=57> */
.L_x_1228:
[----:B------:R-:W-:Y:S05]  /*3650*/  BSYNC B0 ;  /* 0x0000000000007941 */ /* 0x000fea0003800000 */
.L_x_1227:
[----:B------:R-:W-:Y:S01]  /*3660*/  BSSY B0, `(.L_x_1229) ;  /* 0x0000040000007945 */ /* 0x000fe20003800000 */
[----:B------:R-:W-:-:S05]  /*3670*/  @P3 BRA `(.L_x_1230) ;  /* 0x000003e000003947 */ /* 0x000fca0003800000 */
[----:B-1----:R-:W-:Y:S01]  /*3680*/  IMAD.MOV.U32 R7, RZ, RZ, R106 ;  /* 0x000000ffff077224 */ /* 0x002fe200078e006a */
[----:B------:R-:W-:Y:S02]  /*3690*/  ISETP.GE.AND P0, PT, R148, UR4, PT ;  /* 0x0000000494007c0c */ /* 0x000fe4000bf06270 */
[----:B------:R-:W-:Y:S11]  /*36a0*/  MOV R6, R107 ;  /* 0x0000006b00067202 */ /* 0x000ff60000000f00 */
        /* <DEDUP_REMOVED lines=10> */
[----:B------:R-:W-:Y:S05]  /*3750*/  IADD3 R7, R7, UR25, RZ ;  /* 0x0000001907077c10 */ /* 0x000fea000fffe0ff */
        /* <DEDUP_REMOVED lines=13> */
[-C--:B------:R-:W-:Y:S01]  /*3830*/  @!P0 FMUL.FTZ R23, R7, R0.reuse ;  /* 0x0000000007178220 */ /* 0x080fe20000410000 */
[----:B------:R-:W-:Y:S01]  /*3840*/  @!P0 LOP3.LUT R21, R19, 0xffff0000, RZ, 0xc0, !PT ;  /* 0xffff000013158812 */ /* 0x000fe200078ec0ff */
[----:B------:R-:W-:Y:S02]  /*3850*/  @!P0 FMUL.FTZ R0, R6, R0 ;  /* 0x0000000006008220 */ /* 0x000fe40000410000 */
[----:B------:R-:W-:Y:S02]  /*3860*/  @!P0 FMUL.FTZ R24, R14, R2 ;  /* 0x000000020e188220 */ /* 0x000fe40000410000 */
[-C--:B------:R-:W-:Y:S01]  /*3870*/  @!P0 FFMA.FTZ R0, R7, R8.reuse, R0 ;  /* 0x0000000807008223 */ /* 0x080fe20000010000 */
[----:B------:R-:W-:Y:S01]  /*3880*/  @!P0 SHF.L.U32 R7, R18, 0x10, RZ ;  /* 0x0000001012078819 */ /* 0x000fe200000006ff */
[----:B------:R-:W-:Y:S01]  /*3890*/  @!P0 FFMA.FTZ R23, R6, R8, -R23 ;  /* 0x0000000806178223 */ /* 0x000fe20000010817 */
[----:B------:R-:W-:Y:S01]  /*38a0*/  @!P0 LOP3.LUT R8, R18, 0xffff0000, RZ, 0xc0, !PT ;  /* 0xffff000012088812 */ /* 0x000fe200078ec0ff */
[----:B------:R-:W-:Y:S02]  /*38b0*/  @!P0 FMUL.FTZ R2, R3, R2 ;  /* 0x0000000203028220 */ /* 0x000fe40000410000 */
[----:B------:R-:W-:Y:S01]  /*38c0*/  @!P0 IMAD.U32 R6, R19, 0x10000, RZ ;  /* 0x0001000013068824 */ /* 0x000fe200078e00ff */
[----:B------:R-:W-:Y:S01]  /*38d0*/  @!P0 F2FP.BF16.PACK_AB R0, R0, R23 ;  /* 0x000000170000823e */ /* 0x000fe200000010ff */
[----:B------:R-:W-:Y:S02]  /*38e0*/  @!P0 FFMA.FTZ R24, R3, R15, -R24 ;  /* 0x0000000f03188223 */ /* 0x000fe40000010818 */
[-C--:B------:R-:W-:Y:S01]  /*38f0*/  @!P0 FMUL.FTZ R3, R7, R5.reuse ;  /* 0x0000000507038220 */ /* 0x080fe20000410000 */
[----:B------:R-:W-:Y:S01]  /*3900*/  @!P0 MOV R16, R0 ;  /* 0x0000000000108202 */ /* 0x000fe20000000f00 */
[----:B------:R-:W-:Y:S01]  /*3910*/  @!P0 FMUL.FTZ R26, R8, R5 ;  /* 0x00000005081a8220 */ /* 0x000fe20000410000 */
[----:B------:R-:W-:Y:S01]  /*3920*/  MOV R5, 0xc0 ;  /* 0x000000c000057802 */ /* 0x000fe20000000f00 */
[-C--:B------:R-:W-:Y:S02]  /*3930*/  @!P0 FMUL.FTZ R25, R21, R4.reuse ;  /* 0x0000000415198220 */ /* 0x080fe40000410000 */
[----:B------:R-:W-:Y:S02]  /*3940*/  @!P0 FMUL.FTZ R4, R6, R4 ;  /* 0x0000000406048220 */ /* 0x000fe40000410000 */
[----:B------:R-:W-:Y:S01]  /*3950*/  @!P0 FFMA.FTZ R2, R14, R15, R2 ;  /* 0x0000000f0e028223 */ /* 0x000fe20000010002 */
[----:B------:R-:W-:Y:S01]  /*3960*/  MOV R15, R100 ;  /* 0x00000064000f7202 */ /* 0x000fe20000000f00 */
[-C--:B------:R-:W-:Y:S02]  /*3970*/  @!P0 FFMA.FTZ R3, R8, R20.reuse, R3 ;  /* 0x0000001408038223 */ /* 0x080fe40000010003 */
[----:B------:R-:W-:Y:S01]  /*3980*/  @!P0 FFMA.FTZ R7, R7, R20, -R26 ;  /* 0x0000001407078223 */ /* 0x000fe2000001081a */
[----:B------:R-:W-:Y:S01]  /*3990*/  @!P0 F2FP.BF16.PACK_AB R2, R2, R24 ;  /* 0x000000180202823e */ /* 0x000fe200000010ff */
[-C--:B------:R-:W-:Y:S02]  /*39a0*/  @!P0 FFMA.FTZ R6, R6, R22.reuse, -R25 ;  /* 0x0000001606068223 */ /* 0x080fe40000010819 */
[----:B------:R-:W-:Y:S01]  /*39b0*/  @!P0 FFMA.FTZ R4, R21, R22, R4 ;  /* 0x0000001615048223 */ /* 0x000fe20000010004 */
[----:B------:R-:W-:Y:S01]  /*39c0*/  @!P0 F2FP.BF16.PACK_AB R3, R3, R7 ;  /* 0x000000070303823e */ /* 0x000fe200000010ff */
[----:B------:R-:W-:Y:S02]  /*39d0*/  IMAD.MOV.U32 R14, RZ, RZ, R101 ;  /* 0x000000ffff0e7224 */ /* 0x000fe400078e0065 */
[----:B------:R-:W-:Y:S01]  /*39e0*/  @!P0 IMAD.MOV.U32 R17, RZ, RZ, R2 ;  /* 0x000000ffff118224 */ /* 0x000fe200078e0002 */
[----:B------:R-:W-:Y:S01]  /*39f0*/  @!P0 F2FP.BF16.PACK_AB R4, R4, R6 ;  /* 0x000000060404823e */ /* 0x000fe200000010ff */
[C---:B------:R-:W-:Y:S01]  /*3a00*/  IMAD.WIDE.U32 R14, R5.reuse, c[0x0][0x198], R14 ;  /* 0x00006600050e7a25 */ /* 0x040fe200078e000e */
[----:B------:R-:W-:Y:S02]  /*3a10*/  @!P0 MOV R18, R3 ;  /* 0x0000000300128202 */ /* 0x000fe40000000f00 */
[----:B------:R-:W-:Y:S01]  /*3a20*/  @!P0 MOV R19, R4 ;  /* 0x0000000400138202 */ /* 0x000fe20000000f00 */
[----:B------:R-:W-:Y:S04]  /*3a30*/  IMAD R5, R5, c[0x0][0x19c], RZ ;  /* 0x0000670005057a24 */ /* 0x000fe800078e02ff */
[----:B------:R-:W-:Y:S05]  /*3a40*/  IMAD.IADD R15, R15, 0x1, R5 ;  /* 0x000000010f0f7824 */ /* 0x000fea00078e0205 */
[----:B------:R1:W-:Y:S02]  /*3a50*/  STG.E.128 [R14.64], R16 ;  /* 0x000000100e007986 */ /* 0x0003e4000c101d06 */
.L_x_1230:
[----:B------:R-:W-:Y:S05]  /*3a60*/  BSYNC B0 ;  /* 0x0000000000007941 */ /* 0x000fea0003800000 */
.L_x_1229:
[----:B------:R-:W-:Y:S01]  /*3a70*/  ISETP.NE.AND P0, PT, R153, RZ, PT ;  /* 0x000000ff9900720c */ /* 0x000fe20003f05270 */
        /* <DEDUP_REMOVED lines=13> */
[----:B------:R-:W3:Y:S06]  /*3b50*/  @!P0 LDG.E.64 R14, [R14.64] ;  /* 0x000000060e0e8981 */ /* 0x000eec000c1e1b00 */
        /* <DEDUP_REMOVED lines=33> */
[-C--:B------:R-:W-:Y:S01]  /*3d70*/  @!P0 FFMA.FTZ R25, R6, R22.reuse, -R25 ;  /* 0x0000001606198223 */ /* 0x080fe20000010819 */
[C---:B------:R-:W-:Y:S01]  /*3d80*/  LEA R6, P1, R150.reuse, R101, 0x1 ;  /* 0x0000006596067211 */ /* 0x040fe200078208ff */
[----:B------:R-:W-:Y:S01]  /*3d90*/  @!P0 FFMA.FTZ R4, R21, R22, R4 ;  /* 0x0000001615048223 */ /* 0x000fe20000010004 */
[----:B------:R-:W-:Y:S01]  /*3da0*/  @!P0 F2FP.BF16.PACK_AB R3, R3, R7 ;  /* 0x000000070303823e */ /* 0x000fe200000010ff */
[----:B------:R-:W-:Y:S01]  /*3db0*/  @!P0 IMAD.MOV.U32 R16, RZ, RZ, R0 ;  /* 0x000000ffff108224 */ /* 0x000fe200078e0000 */
[----:B------:R-:W-:Y:S02]  /*3dc0*/  LEA.HI.X R7, R150, R100, R85, 0x1, P1 ;  /* 0x0000006496077211 */ /* 0x000fe400008f0c55 */
[----:B------:R-:W-:Y:S01]  /*3dd0*/  @!P0 F2FP.BF16.PACK_AB R4, R4, R25 ;  /* 0x000000190404823e */ /* 0x000fe200000010ff */
[----:B------:R-:W-:Y:S01]  /*3de0*/  @!P0 IMAD.MOV.U32 R18, RZ, RZ, R3 ;  /* 0x000000ffff128224 */ /* 0x000fe200078e0003 */
[----:B------:R-:W-:Y:S02]  /*3df0*/  @!P0 MOV R17, R2 ;  /* 0x0000000200118202 */ /* 0x000fe40000000f00 */
[----:B------:R-:W-:Y:S05]  /*3e00*/  @!P0 MOV R19, R4 ;  /* 0x0000000400138202 */ /* 0x000fea0000000f00 */
[----:B------:R1:W-:Y:S02]  /*3e10*/  STG.E.128 [R6.64], R16 ;  /* 0x0000001006007986 */ /* 0x0003e4000c101d06 */
.L_x_1232:
[----:B------:R-:W-:Y:S05]  /*3e20*/  BSYNC B0 ;  /* 0x0000000000007941 */ /* 0x000fea0003800000 */
.L_x_1231:
[----:B------:R-:W-:Y:S01]  /*3e30*/  BSSY B0, `(.L_x_1233) ;  /* 0x0000040000007945 */ /* 0x000fe20003800000 */
[----:B------:R-:W-:-:S05]  /*3e40*/  @P4 BRA `(.L_x_1234) ;  /* 0x000003e000004947 */ /* 0x000fca0003800000 */
[----:B-1----:R-:W-:Y:S01]  /*3e50*/  IMAD.MOV.U32 R6, RZ, RZ, R107 ;  /* 0x000000ffff067224 */ /* 0x002fe200078e006b */
[----:B------:R-:W-:Y:S02]  /*3e60*/  ISETP.GE.AND P0, PT, R148, UR4, PT ;  /* 0x0000000494007c0c */ /* 0x000fe4000bf06270 */
[----:B------:R-:W-:Y:S02]  /*3e70*/  MOV R0, c[0x0][0x288] ;  /* 0x0000a20000007a02 */ /* 0x000fe40000000f00 */
[----:B------:R-:W-:Y:S05]  /*3e80*/  MOV R7, R106 ;  /* 0x0000006a00077202 */ /* 0x000fea0000000f00 */
[----:B------:R-:W-:Y:S04]  /*3e90*/  IMAD.WIDE.U32 R6, R0, 0x140, R6 ;  /* 0x0000014000067825 */ /* 0x000fe800078e0006 */
[C---:B------:R-:W-:Y:S01]  /*3ea0*/  @!P0 IMAD.SHL.U32 R2, R69.reuse, 0x2, RZ ;  /* 0x0000000245028824 */ /* 0x040fe200078e00ff */
[----:B------:R-:W-:Y:S02]  /*3eb0*/  @!P0 SHF.L.U64.HI R0, R69, 0x1, R68 ;  /* 0x0000000145008819 */ /* 0x000fe40000010244 */
[----:B------:R-:W-:Y:S02]  /*3ec0*/  IADD3 R7, R7, UR24, RZ ;  /* 0x0000001807077c10 */ /* 0x000fe4000fffe0ff */
[C---:B------:R-:W-:Y:S02]  /*3ed0*/  @!P0 IADD3 R4, P2, R2.reuse, R33, RZ ;  /* 0x0000002102048210 */ /* 0x040fe40007f5e0ff */
[----:B------:R-:W-:Y:S01]  /*3ee0*/  @!P0 IADD3 R2, P1, R2, R10, RZ ;  /* 0x0000000a02028210 */ /* 0x000fe20007f3e0ff */
[----:B------:R-:W2:Y:S01]  /*3ef0*/  LDG.E.128 R16, [R6.64] ;  /* 0x0000000606107981 */ /* 0x000ea2000c1e1d00 */
[C---:B------:R-:W-:Y:S03]  /*3f00*/  @!P0 IADD3.X R5, R0.reuse, R32, RZ, P2, !PT ;  /* 0x0000002000058210 */ /* 0x040fe600017fe4ff */
[----:B------:R-:W-:Y:S04]  /*3f10*/  @!P0 IMAD.X R3, R0, 0x1, R9, P1 ;  /* 0x0000000100038824 */ /* 0x000fe800008e0609 */
        /* <DEDUP_REMOVED lines=9> */
[----:B------:R-:W-:Y:S01]  /*3fb0*/  @!P0 LOP3.LUT R15, R4, 0xffff0000, RZ, 0xc0, !PT ;  /* 0xffff0000040f8812 */ /* 0x000fe200078ec0ff */
[-C--:B------:R-:W-:Y:S01]  /*3fc0*/  @!P0 FMUL.FTZ R23, R7, R0.reuse ;  /* 0x0000000007178220 */ /* 0x080fe20000410000 */
[----:B------:R-:W-:Y:S01]  /*3fd0*/  @!P0 LOP3.LUT R4, R3, 0xffff0000, RZ, 0xc0, !PT ;  /* 0xffff000003048812 */ /* 0x000fe200078ec0ff */
[----:B------:R-:W-:Y:S01]  /*3fe0*/  @!P0 FMUL.FTZ R0, R6, R0 ;  /* 0x0000000006008220 */ /* 0x000fe20000410000 */
[----:B------:R-:W-:Y:S01]  /*3ff0*/  @!P0 LOP3.LUT R2, R2, 0xffff0000, RZ, 0xc0, !PT ;  /* 0xffff000002028812 */ /* 0x000fe200078ec0ff */
[-C--:B------:R-:W-:Y:S01]  /*4000*/  @!P0 FFMA.FTZ R23, R6, R8.reuse, -R23 ;  /* 0x0000000806178223 */ /* 0x080fe20000010817 */
[----:B------:R-:W-:Y:S01]  /*4010*/  @!P0 LOP3.LUT R22, R5, 0xffff0000, RZ, 0xc0, !PT ;  /* 0xffff000005168812 */ /* 0x000fe200078ec0ff */
[----:B------:R-:W-:Y:S01]  /*4020*/  @!P0 FFMA.FTZ R0, R7, R8, R0 ;  /* 0x0000000807008223 */ /* 0x000fe20000010000 */
[----:B------:R-:W-:Y:S01]  /*4030*/  @!P0 SHF.L.U32 R5, R3, 0x10, RZ ;  /* 0x0000001003058819 */ /* 0x000fe200000006ff */
[----:B------:R-:W-:Y:S01]  /*4040*/  @!P0 IMAD.U32 R3, R17, 0x10000, RZ ;  /* 0x0001000011038824 */ /* 0x000fe200078e00ff */
[----:B------:R-:W-:Y:S01]  /*4050*/  @!P0 SHF.L.U32 R7, R18, 0x10, RZ ;  /* 0x0000001012078819 */ /* 0x000fe200000006ff */
[-C--:B------:R-:W-:Y:S01]  /*4060*/  @!P0 FMUL.FTZ R24, R14, R2.reuse ;  /* 0x000000020e188220 */ /* 0x080fe20000410000 */
[----:B------:R-:W-:Y:S01]  /*4070*/  @!P0 LOP3.LUT R8, R18, 0xffff0000, RZ, 0xc0, !PT ;  /* 0xffff000012088812 */ /* 0x000fe200078ec0ff */
[----:B------:R-:W-:Y:S01]  /*4080*/  @!P0 FMUL.FTZ R2, R3, R2 ;  /* 0x0000000203028220 */ /* 0x000fe20000410000 */
[----:B------:R-:W-:Y:S01]  /*4090*/  @!P0 F2FP.BF16.PACK_AB R0, R0, R23 ;  /* 0x000000170000823e */ /* 0x000fe200000010ff */
[----:B------:R-:W-:Y:S02]  /*40a0*/  @!P0 IMAD.U32 R6, R19, 0x10000, RZ ;  /* 0x0001000013068824 */ /* 0x000fe400078e00ff */
[----:B------:R-:W-:Y:S01]  /*40b0*/  @!P0 FFMA.FTZ R24, R3, R15, -R24 ;  /* 0x0000000f03188223 */ /* 0x000fe20000010818 */
[----:B------:R-:W-:Y:S01]  /*40c0*/  @!P0 MOV R16, R0 ;  /* 0x0000000000108202 */ /* 0x000fe20000000f00 */
[-C--:B------:R-:W-:Y:S02]  /*40d0*/  @!P0 FMUL.FTZ R3, R7, R5.reuse ;  /* 0x0000000507038220 */ /* 0x080fe40000410000 */
        /* <DEDUP_REMOVED lines=21> */
.L_x_1234:
[----:B------:R-:W-:Y:S05]  /*4230*/  BSYNC B0 ;  /* 0x0000000000007941 */ /* 0x000fea0003800000 */
.L_x_1233:
        /* <DEDUP_REMOVED lines=64> */
.L_x_1236:
[----:B------:R-:W-:Y:S05]  /*4640*/  BSYNC B0 ;  /* 0x0000000000007941 */ /* 0x000fea0003800000 */
.L_x_1235:
[----:B------:R-:W-:Y:S01]  /*4650*/  ISETP.NE.AND P0, PT, R123, RZ, PT ;  /* 0x000000ff7b00720c */ /* 0x000fe20003f05270 */
[----:B------:R-:W-:Y:S01]  /*4660*/  @!UPT UIADD3 URZ, URZ, URZ, URZ ;  /* 0x0000003f3f3ff290 */ /* 0x000fe2000fffe03f */
[----:B------:R-:W-:Y:S11]  /*4670*/  BSSY B0, `(.L_x_1237) ;  /* 0x0000040000007945 */ /* 0x000ff60003800000 */
        /* <DEDUP_REMOVED lines=63> */
.L_x_1238:
[----:B------:R-:W-:Y:S05]  /*4a70*/  BSYNC B0 ;  /* 0x0000000000007941 */ /* 0x000fea0003800000 */
.L_x_1237:
[----:B-1----:R-:W-:Y:S01]  /*4a80*/  MOV R2, R33 ;  /* 0x0000002100027202 */ /* 0x002fe20000000f00 */
[----:B------:R-:W-:Y:S01]  /*4a90*/  IMAD.MOV.U32 R0, RZ, RZ, c[0x0][0x230] ;  /* 0x00008c00ff007624 */ /* 0x000fe200078e00ff */
[----:B------:R-:W-:Y:S01]  /*4aa0*/  MOV R8, R10 ;  /* 0x0000000a00087202 */ /* 0x000fe20000000f00 */
[----:B------:R-:W-:Y:S01]  /*4ab0*/  IMAD.MOV.U32 R3, RZ, RZ, R32 ;  /* 0x000000ffff037224 */ /* 0x000fe200078e0020 */
[----:B------:R-:W-:Y:S01]  /*4ac0*/  ULDC UR4, c[0x0][0x230] ;  /* 0x00008c0000047ab9 */ /* 0x000fe20000000800 */
[----:B------:R-:W-:Y:S05]  /*4ad0*/  IMAD.U32 R0, R0, -0x80, RZ ;  /* 0xffffff8000007824 */ /* 0x000fea00078e00ff */
[C---:B------:R-:W-:Y:S02]  /*4ae0*/  LEA R33, P1, R0.reuse, R2, 0x1 ;  /* 0x0000000200217211 */ /* 0x040fe400078208ff */
[C---:B------:R-:W-:Y:S02]  /*4af0*/  LEA R10, P0, R0.reuse, R8, 0x1 ;  /* 0x00000008000a7211 */ /* 0x040fe400078008ff */
[C---:B------:R-:W-:Y:S02]  /*4b00*/  LEA.HI.X.SX32 R32, R0.reuse, R3, 0x1, P1 ;  /* 0x0000000300207211 */ /* 0x040fe400008f0eff */
[----:B------:R-:W-:Y:S01]  /*4b10*/  LEA.HI.X.SX32 R9, R0, R9, 0x1, P0 ;  /* 0x0000000900097211 */ /* 0x000fe200000f0eff */
[----:B------:R-:W-:-:S05]  /*4b20*/  BRA `(.L_x_1239) ;  /* 0x000036d000007947 */ /* 0x000fca0003800000 */
.L_x_1222:
        /* <DEDUP_REMOVED lines=15> */
[----:B-----5:R-:W-:Y:S01]  /*4c20*/  SHF.L.U32 R23, R40, 0x10, RZ ;  /* 0x0000001028177819 */ /* 0x020fe200000006ff */
[C---:B------:R-:W-:Y:S01]  /*4c30*/  IMAD.U32 R29, R43.reuse, 0x10000, RZ ;  /* 0x000100002b1d7824 */ /* 0x040fe200078e00ff */
[----:B------:R-:W-:Y:S02]  /*4c40*/  LOP3.LUT R28, R42, 0xffff0000, RZ, 0xc0, !PT ;  /* 0xffff00002a1c7812 */ /* 0x000fe400078ec0ff */
[----:B------:R-:W-:Y:S05]  /*4c50*/  LOP3.LUT R30, R43, 0xffff0000, RZ, 0xc0, !PT ;  /* 0xffff00002b1e7812 */ /* 0x000fea00078ec0ff */
[----:B------:R-:W-:Y:S05]  /*4c60*/  @P0 IMAD R0, RZ, RZ, -UR5 ;  /* 0x80000005ff000e24 */ /* 0x000fea000f8e02ff */
[C---:B------:R-:W-:Y:S04]  /*4c70*/  LEA R24, P1, R0.reuse, R4, 0x1 ;  /* 0x0000000400187211 */ /* 0x040fe800078208ff */
[----:B------:R-:W-:Y:S02]  /*4c80*/  LEA.HI.X.SX32 R25, R0, R5, 0x1, P1 ;  /* 0x0000000500197211 */ /* 0x000fe400008f0eff */
[----:B------:R-:W-:Y:S01]  /*4c90*/  MOV R0, R152 ;  /* 0x0000009800007202 */ /* 0x000fe20000000f00 */
[----:B------:R-:W-:Y:S03]  /*4ca0*/  @P0 IMAD R0, RZ, RZ, -UR5 ;  /* 0x80000005ff000e24 */ /* 0x000fe6000f8e02ff */
[----:B------:R-:W3:Y:S02]  /*4cb0*/  LDG.E.128 R24, [R24.64] ;  /* 0x0000000618187981 */ /* 0x000ee4000c1e1d00 */
[C---:B------:R-:W-:Y:S02]  /*4cc0*/  LEA R4, P1, R0.reuse, R2, 0x1 ;  /* 0x0000000200047211 */ /* 0x040fe400078208ff */
[----:B--2---:R-:W-:Y:S02]  /*4cd0*/  MOV R2, R111 ;  /* 0x0000006f00027202 */ /* 0x004fe40000000f00 */
[----:B------:R-:W-:Y:S01]  /*4ce0*/  LEA.HI.X.SX32 R5, R0, R3, 0x1, P1 ;  /* 0x0000000300057211 */ /* 0x000fe200008f0eff */
[----:B------:R-:W-:Y:S01]  /*4cf0*/  IMAD.MOV.U32 R3, RZ, RZ, R110 ;  /* 0x000000ffff037224 */ /* 0x000fe200078e006e */
[----:B------:R-:W-:Y:S01]  /*4d00*/  MOV R0, RZ ;  /* 0x000000ff00007202 */ /* 0x000fe20000000f00 */
[----:B------:R-:W-:Y:S03]  /*4d10*/  @P0 IMAD R0, RZ, RZ, -UR5 ;  /* 0x80000005ff000e24 */ /* 0x000fe6000f8e02ff */
[----:B------:R-:W2:Y:S02]  /*4d20*/  LDG.E.128 R4, [R4.64] ;  /* 0x0000000604047981 */ /* 0x000ea4000c1e1d00 */
[C---:B------:R-:W-:Y:S04]  /*4d30*/  LEA R20, P1, R0.reuse, R2, 0x1 ;  /* 0x0000000200147211 */ /* 0x040fe800078208ff */
[----:B------:R-:W-:Y:S05]  /*4d40*/  LEA.HI.X.SX32 R21, R0, R3, 0x1, P1 ;  /* 0x0000000300157211 */ /* 0x000fea00008f0eff */
[----:B------:R1:W4:Y:S01]  /*4d50*/  LDG.E.128 R36, [R20.64] ;  /* 0x0000000614247981 */ /* 0x000322000c1e1d00 */
[----:B---3--:R-:W-:Y:S01]  /*4d60*/  IMAD.U32 R14, R27, 0x10000, RZ ;  /* 0x000100001b0e7824 */ /* 0x008fe200078e00ff */
[----:B------:R-:W-:Y:S01]  /*4d70*/  SHF.L.U32 R0, R24, 0x10, RZ ;  /* 0x0000001018007819 */ /* 0x000fe200000006ff */
        /* <DEDUP_REMOVED lines=10> */
[----:B--2---:R-:W-:Y:S01]  /*4e20*/  IMAD.U32 R17, R7, 0x10000, RZ ;  /* 0x0001000007117824 */ /* 0x004fe200078e00ff */
[C---:B------:R-:W-:Y:S01]  /*4e30*/  SHF.L.U32 R22, R4.reuse, 0x10, RZ ;  /* 0x0000001004167819 */ /* 0x040fe200000006ff */
[----:B------:R-:W-:Y:S01]  /*4e40*/  @!P0 FADD.FTZ R3, -R3, -RZ ;  /* 0x800000ff03038221 */ /* 0x000fe20000010100 */
[----:B-1----:R-:W-:Y:S01]  /*4e50*/  LOP3.LUT R21, R4, 0xffff0000, RZ, 0xc0, !PT ;  /* 0xffff000004157812 */ /* 0x002fe200078ec0ff */
[C---:B------:R-:W-:Y:S01]  /*4e60*/  IMAD.U32 R4, R5.reuse, 0x10000, RZ ;  /* 0x0001000005047824 */ /* 0x040fe200078e00ff */
[----:B------:R-:W-:Y:S01]  /*4e70*/  LOP3.LUT R20, R5, 0xffff0000, RZ, 0xc0, !PT ;  /* 0xffff000005147812 */ /* 0x000fe200078ec0ff */
[----:B------:R-:W-:Y:S01]  /*4e80*/  @!P0 FADD.FTZ R16, -R16, -RZ ;  /* 0x800000ff10108221 */ /* 0x000fe20000010100 */
[----:B------:R-:W-:Y:S01]  /*4e90*/  SHF.L.U32 R5, R6, 0x10, RZ ;  /* 0x0000001006057819 */ /* 0x000fe200000006ff */
[----:B------:R-:W-:Y:S01]  /*4ea0*/  FMUL.FTZ R0, R22, R0 ;  /* 0x0000000016007220 */ /* 0x000fe20000410000 */
[----:B------:R-:W-:Y:S01]  /*4eb0*/  LOP3.LUT R6, R6, 0xffff0000, RZ, 0xc0, !PT ;  /* 0xffff000006067812 */ /* 0x000fe200078ec0ff */
[----:B------:R-:W-:Y:S01]  /*4ec0*/  @!P0 FADD.FTZ R18, -R18, -RZ ;  /* 0x800000ff12128221 */ /* 0x000fe20000010100 */
[----:B------:R-:W-:Y:S01]  /*4ed0*/  LOP3.LUT R19, R7, 0xffff0000, RZ, 0xc0, !PT ;  /* 0xffff000007137812 */ /* 0x000fe200078ec0ff */
[----:B------:R-:W-:Y:S01]  /*4ee0*/  FMUL.FTZ R7, R17, R14 ;  /* 0x0000000e11077220 */ /* 0x000fe20000410000 */
[----:B----4-:R-:W-:Y:S01]  /*4ef0*/  SHF.L.U32 R14, R36, 0x10, RZ ;  /* 0x00000010240e7819 */ /* 0x010fe200000006ff */
[----:B------:R-:W-:Y:S01]  /*4f00*/  FMUL.FTZ R6, R6, R15 ;  /* 0x0000000f06067220 */ /* 0x000fe20000410000 */
[----:B------:R-:W-:Y:S01]  /*4f10*/  LOP3.LUT R24, R40, 0xffff0000, RZ, 0xc0, !PT ;  /* 0xffff000028187812 */ /* 0x000fe200078ec0ff */
[----:B------:R-:W-:Y:S01]  /*4f20*/  FMUL.FTZ R2, R21, R2 ;  /* 0x0000000215027220 */ /* 0x000fe20000410000 */
[----:B------:R-:W-:Y:S01]  /*4f30*/  LOP3.LUT R15, R36, 0xffff0000, RZ, 0xc0, !PT ;  /* 0xffff0000240f7812 */ /* 0x000fe200078ec0ff */
[C---:B------:R-:W-:Y:S01]  /*4f40*/  IMAD.U32 R25, R41.reuse, 0x10000, RZ ;  /* 0x0001000029197824 */ /* 0x040fe200078e00ff */
[----:B------:R-:W-:Y:S01]  /*4f50*/  LOP3.LUT R26, R41, 0xffff0000, RZ, 0xc0, !PT ;  /* 0xffff0000291a7812 */ /* 0x000fe200078ec0ff */
[----:B------:R-:W-:Y:S01]  /*4f60*/  FMUL.FTZ R3, R4, R3 ;  /* 0x0000000304037220 */ /* 0x000fe20000410000 */
[----:B------:R-:W-:Y:S01]  /*4f70*/  LOP3.LUT R17, R37, 0xffff0000, RZ, 0xc0, !PT ;  /* 0xffff000025117812 */ /* 0x000fe200078ec0ff */
[----:B------:R-:W-:Y:S01]  /*4f80*/  FMUL.FTZ R5, R5, R16 ;  /* 0x0000001005057220 */ /* 0x000fe20000410000 */
[----:B------:R-:W-:Y:S01]  /*4f90*/  SHF.L.U32 R27, R42, 0x10, RZ ;  /* 0x000000102a1b7819 */ /* 0x000fe200000006ff */
[----:B------:R-:W-:Y:S01]  /*4fa0*/  IMAD.U32 R16, R37, 0x10000, RZ ;  /* 0x0001000025107824 */ /* 0x000fe200078e00ff */
[----:B------:R-:W-:Y:S01]  /*4fb0*/  LOP3.LUT R21, R39, 0xffff0000, RZ, 0xc0, !PT ;  /* 0xffff000027157812 */ /* 0x000fe200078ec0ff */
[----:B------:R-:W-:Y:S02]  /*4fc0*/  FFMA.FTZ R0, R23, R14, R0 ;  /* 0x0000000e17007223 */ /* 0x000fe40000010000 */
[----:B------:R-:W-:Y:S02]  /*4fd0*/  @!P0 FADD.FTZ R8, -R8, -RZ ;  /* 0x800000ff08088221 */ /* 0x000fe40000010100 */
[----:B------:R-:W-:Y:S01]  /*4fe0*/  FMUL.FTZ R4, R20, R18 ;  /* 0x0000001214047220 */ /* 0x000fe20000410000 */
[----:B------:R-:W-:Y:S01]  /*4ff0*/  SHF.L.U32 R18, R38, 0x10, RZ ;  /* 0x0000001026127819 */ /* 0x000fe200000006ff */
[----:B------:R-:W-:Y:S02]  /*5000*/  FFMA.FTZ R2, R24, R15, R2 ;  /* 0x0000000f18027223 */ /* 0x000fe40000010002 */
[----:B------:R-:W-:Y:S02]  /*5010*/  FFMA.FTZ R3, R25, R16, R3 ;  /* 0x0000001019037223 */ /* 0x000fe40000010003 */
[----:B------:R-:W-:Y:S01]  /*5020*/  FMUL.FTZ R8, R19, R8 ;  /* 0x0000000813087220 */ /* 0x000fe20000410000 */
[----:B------:R-:W-:Y:S01]  /*5030*/  LOP3.LUT R19, R38, 0xffff0000, RZ, 0xc0, !PT ;  /* 0xffff000026137812 */ /* 0x000fe200078ec0ff */
[----:B------:R-:W-:Y:S01]  /*5040*/  FFMA.FTZ R4, R26, R17, R4 ;  /* 0x000000111a047223 */ /* 0x000fe20000010004 */
[----:B------:R-:W-:Y:S01]  /*5050*/  F2FP.BF16.PACK_AB R40, R2, R0 ;  /* 0x000000000228723e */ /* 0x000fe200000010ff */
[----:B------:R-:W-:Y:S02]  /*5060*/  IMAD.U32 R20, R39, 0x10000, RZ ;  /* 0x0001000027147824 */ /* 0x000fe400078e00ff */
[----:B------:R-:W-:Y:S01]  /*5070*/  FFMA.FTZ R5, R27, R18, R5 ;  /* 0x000000121b057223 */ /* 0x000fe20000010005 */
[----:B------:R-:W-:Y:S01]  /*5080*/  F2FP.BF16.PACK_AB R41, R4, R3 ;  /* 0x000000030429723e */ /* 0x000fe200000010ff */
[----:B------:R-:W-:Y:S02]  /*5090*/  FFMA.FTZ R6, R28, R19, R6 ;  /* 0x000000131c067223 */ /* 0x000fe40000010006 */
[----:B------:R-:W-:Y:S02]  /*50a0*/  FFMA.FTZ R7, R29, R20, R7 ;  /* 0x000000141d077223 */ /* 0x000fe40000010007 */
[----:B------:R-:W-:Y:S01]  /*50b0*/  FFMA.FTZ R8, R30, R21, R8 ;  /* 0x000000151e087223 */ /* 0x000fe20000010008 */
[----:B------:R-:W-:Y:S04]  /*50c0*/  F2FP.BF16.PACK_AB R42, R6, R5 ;  /* 0x00000005062a723e */ /* 0x000fe800000010ff */
[----:B------:R-:W-:Y:S02]  /*50d0*/  F2FP.BF16.PACK_AB R43, R8, R7 ;  /* 0x00000007082b723e */ /* 0x000fe400000010ff */
.L_x_1243:
[----:B------:R-:W-:Y:S05]  /*50e0*/  BSYNC B0 ;  /* 0x0000000000007941 */ /* 0x000fea0003800000 */
.L_x_1242:
[----:B--2---:R-:W-:Y:S02]  /*50f0*/  MOV R2, R101 ;  /* 0x0000006500027202 */ /* 0x004fe40000000f00 */
[----:B------:R-:W-:Y:S05]  /*5100*/  MOV R3, R100 ;  /* 0x0000006400037202 */ /* 0x000fea0000000f00 */
[----:B-----5:R2:W-:Y:S02]  /*5110*/  STG.E.128 [R2.64], R40 ;  /* 0x0000002802007986 */ /* 0x0205e4000c101d06 */
.L_x_1241:
[----:B------:R-:W-:Y:S05]  /*5120*/  BSYNC B1 ;  /* 0x0000000000017941 */ /* 0x000fea0003800000 */
.L_x_1240:
        /* <DEDUP_REMOVED lines=10> */
[----:B-----5:R-:W-:Y:S01]  /*51d0*/  LOP3.LUT R28, R42, 0xffff0000, RZ, 0xc0, !PT ;  /* 0xffff00002a1c7812 */ /* 0x020fe200078ec0ff */
[----:B------:R-:W-:Y:S01]  /*51e0*/  IMAD.U32 R23, R40, 0x10000, RZ ;  /* 0x0001000028177824 */ /* 0x000fe200078e00ff */
[C---:B------:R-:W-:Y:S02]  /*51f0*/  SHF.L.U32 R29, R43.reuse, 0x10, RZ ;  /* 0x000000102b1d7819 */ /* 0x040fe400000006ff */
[----:B------:R-:W-:Y:S07]  /*5200*/  LOP3.LUT R30, R43, 0xffff0000, RZ, 0xc0, !PT ;  /* 0xffff00002b1e7812 */ /* 0x000fee00078ec0ff */
[----:B------:R-:W-:Y:S05]  /*5210*/  @P0 IMAD R0, RZ, RZ, -UR5 ;  /* 0x80000005ff000e24 */ /* 0x000fea000f8e02ff */
[C---:B-1----:R-:W-:Y:S04]  /*5220*/  LEA R4, P1, R0.reuse, R2, 0x1 ;  /* 0x0000000200047211 */ /* 0x042fe800078208ff */
[----:B------:R-:W-:Y:S01]  /*5230*/  LEA.HI.X.SX32 R5, R0, R3, 0x1, P1 ;  /* 0x0000000300057211 */ /* 0x000fe200008f0eff */
[----:B------:R-:W-:Y:S01]  /*5240*/  IMAD.MOV.U32 R0, RZ, RZ, RZ ;  /* 0x000000ffff007224 */ /* 0x000fe200078e00ff */
[----:B--2---:R-:W-:Y:S01]  /*5250*/  MOV R3, RZ ;  /* 0x000000ff00037202 */ /* 0x004fe20000000f00 */
[----:B------:R-:W-:Y:S01]  /*5260*/  @P0 IMAD R3, RZ, RZ, -UR5 ;  /* 0x80000005ff030e24 */ /* 0x000fe2000f8e02ff */
[----:B------:R-:W-:Y:S04]  /*5270*/  @P0 IADD3 R0, RZ, -UR5, RZ ;  /* 0x80000005ff000c10 */ /* 0x000fe8000fffe0ff */
[----:B------:R-:W-:Y:S04]  /*5280*/  IADD3 R6, P1, R77, R3, RZ ;  /* 0x000000034d067210 */ /* 0x000fe80007f3e0ff */
[----:B------:R-:W-:Y:S02]  /*5290*/  LEA.HI.X.SX32 R3, R3, R76, 0x1, P1 ;  /* 0x0000004c03037211 */ /* 0x000fe400008f0eff */
[----:B------:R-:W-:Y:S04]  /*52a0*/  IADD3 R2, P1, R77, R0, RZ ;  /* 0x000000004d027210 */ /* 0x000fe80007f3e0ff */
[----:B------:R-:W-:Y:S02]  /*52b0*/  LEA.HI.X.SX32 R0, R0, R76, 0x1, P1 ;  /* 0x0000004c00007211 */ /* 0x000fe400008f0eff */
[C---:B------:R-:W-:Y:S04]  /*52c0*/  LEA R24, P1, R6.reuse, R109, 0x1 ;  /* 0x0000006d06187211 */ /* 0x040fe800078208ff */
[----:B------:R-:W-:Y:S02]  /*52d0*/  LEA.HI.X R25, R6, R108, R3, 0x1, P1 ;  /* 0x0000006c06197211 */ /* 0x000fe400008f0c03 */
[C---:B------:R-:W-:Y:S01]  /*52e0*/  LEA R20, P1, R2.reuse, R111, 0x1 ;  /* 0x0000006f02147211 */ /* 0x040fe200078208ff */
[----:B------:R-:W2:Y:S03]  /*52f0*/  LDG.E.128 R4, [R4.64] ;  /* 0x0000000604047981 */ /* 0x000ea6000c1e1d00 */
[----:B------:R-:W-:Y:S05]  /*5300*/  LEA.HI.X R21, R2, R110, R0, 0x1, P1 ;  /* 0x0000006e02157211 */ /* 0x000fea00008f0c00 */
[----:B------:R-:W3:Y:S08]  /*5310*/  LDG.E.128 R24, [R24.64] ;  /* 0x0000000618187981 */ /* 0x000ef0000c1e1d00 */
[----:B------:R1:W4:Y:S01]  /*5320*/  LDG.E.128 R36, [R20.64] ;  /* 0x0000000614247981 */ /* 0x000322000c1e1d00 */
[C---:B--2---:R-:W-:Y:S01]  /*5330*/  IMAD.U32 R22, R4.reuse, 0x10000, RZ ;  /* 0x0001000004167824 */ /* 0x044fe200078e00ff */
[----:B------:R-:W-:Y:S02]  /*5340*/  SHF.L.U32 R17, R7, 0x10, RZ ;  /* 0x0000001007117819 */ /* 0x000fe400000006ff */
[----:B-1----:R-:W-:Y:S02]  /*5350*/  LOP3.LUT R21, R4, 0xffff0000, RZ, 0xc0, !PT ;  /* 0xffff000004157812 */ /* 0x002fe400078ec0ff */
[C---:B------:R-:W-:Y:S02]  /*5360*/  SHF.L.U32 R4, R5.reuse, 0x10, RZ ;  /* 0x0000001005047819 */ /* 0x040fe400000006ff */
[----:B------:R-:W-:Y:S01]  /*5370*/  LOP3.LUT R20, R5, 0xffff0000, RZ, 0xc0, !PT ;  /* 0xffff000005147812 */ /* 0x000fe200078ec0ff */
[----:B---3--:R-:W-:Y:S01]  /*5380*/  IMAD.U32 R0, R24, 0x10000, RZ ;  /* 0x0001000018007824 */ /* 0x008fe200078e00ff */
[----:B------:R-:W-:Y:S01]  /*5390*/  LOP3.LUT R15, R26, 0xffff0000, RZ, 0xc0, !PT ;  /* 0xffff00001a0f7812 */ /* 0x000fe200078ec0ff */
[----:B------:R-:W-:Y:S01]  /*53a0*/  IMAD.U32 R14, R27, 0x10000, RZ ;  /* 0x000100001b0e7824 */ /* 0x000fe200078e00ff */
[----:B------:R-:W-:Y:S01]  /*53b0*/  LOP3.LUT R2, R24, 0xffff0000, RZ, 0xc0, !PT ;  /* 0xffff000018027812 */ /* 0x000fe200078ec0ff */
[C---:B------:R-:W-:Y:S01]  /*53c0*/  IMAD.U32 R3, R25.reuse, 0x10000, RZ ;  /* 0x0001000019037824 */ /* 0x040fe200078e00ff */
[----:B------:R-:W-:Y:S01]  /*53d0*/  SHF.L.U32 R16, R26, 0x10, RZ ;  /* 0x000000101a107819 */ /* 0x000fe200000006ff */
[----:B------:R-:W-:Y:S01]  /*53e0*/  @!P0 FADD.FTZ R0, -R0, -RZ ;  /* 0x800000ff00008221 */ /* 0x000fe20000010100 */
[----:B------:R-:W-:Y:S01]  /*53f0*/  LOP3.LUT R18, R25, 0xffff0000, RZ, 0xc0, !PT ;  /* 0xffff000019127812 */ /* 0x000fe200078ec0ff */
[----:B------:R-:W-:Y:S01]  /*5400*/  @!P0 FADD.FTZ R14, -R14, -RZ ;  /* 0x800000ff0e0e8221 */ /* 0x000fe20000010100 */
[----:B------:R-:W-:Y:S01]  /*5410*/  LOP3.LUT R8, R27, 0xffff0000, RZ, 0xc0, !PT ;  /* 0xffff00001b087812 */ /* 0x000fe200078ec0ff */
[C---:B------:R-:W-:Y:S01]  /*5420*/  IMAD.U32 R5, R6.reuse, 0x10000, RZ ;  /* 0x0001000006057824 */ /* 0x040fe200078e00ff */
        /* <DEDUP_REMOVED lines=9> */
[----:B------:R-:W-:Y:S02]  /*54c0*/  FMUL.FTZ R0, R22, R0 ;  /* 0x0000000016007220 */ /* 0x000fe40000410000 */
[----:B------:R-:W-:Y:S01]  /*54d0*/  FMUL.FTZ R7, R17, R14 ;  /* 0x0000000e11077220 */ /* 0x000fe20000410000 */
[----:B----4-:R-:W-:Y:S01]  /*54e0*/  LOP3.LUT R17, R37, 0xffff0000, RZ, 0xc0, !PT ;  /* 0xffff000025117812 */ /* 0x010fe200078ec0ff */
[----:B------:R-:W-:Y:S02]  /*54f0*/  IMAD.U32 R14, R36, 0x10000, RZ ;  /* 0x00010000240e7824 */ /* 0x000fe400078e00ff */
[----:B------:R-:W-:Y:S01]  /*5500*/  FMUL.FTZ R6, R6, R15 ;  /* 0x0000000f06067220 */ /* 0x000fe20000410000 */
[----:B------:R-:W-:Y:S01]  /*5510*/  LOP3.LUT R15, R36, 0xffff0000, RZ, 0xc0, !PT ;  /* 0xffff0000240f7812 */ /* 0x000fe200078ec0ff */
[----:B------:R-:W-:Y:S02]  /*5520*/  @!P0 FADD.FTZ R18, -R18, -RZ ;  /* 0x800000ff12128221 */ /* 0x000fe40000010100 */
[----:B------:R-:W-:Y:S01]  /*5530*/  FMUL.FTZ R2, R21, R2 ;  /* 0x0000000215027220 */ /* 0x000fe20000410000 */
[----:B------:R-:W-:Y:S01]  /*5540*/  LOP3.LUT R21, R39, 0xffff0000, RZ, 0xc0, !PT ;  /* 0xffff000027157812 */ /* 0x000fe200078ec0ff */
[----:B------:R-:W-:Y:S01]  /*5550*/  FMUL.FTZ R5, R5, R16 ;  /* 0x0000001005057220 */ /* 0x000fe20000410000 */
[----:B------:R-:W-:Y:S01]  /*5560*/  SHF.L.U32 R16, R37, 0x10, RZ ;  /* 0x0000001025107819 */ /* 0x000fe200000006ff */
[----:B------:R-:W-:Y:S02]  /*5570*/  FMUL.FTZ R3, R4, R3 ;  /* 0x0000000304037220 */ /* 0x000fe40000410000 */
[----:B------:R-:W-:Y:S02]  /*5580*/  FFMA.FTZ R0, R23, R14, R0 ;  /* 0x0000000e17007223 */ /* 0x000fe40000010000 */
[----:B------:R-:W-:Y:S02]  /*5590*/  @!P0 FADD.FTZ R8, -R8, -RZ ;  /* 0x800000ff08088221 */ /* 0x000fe40000010100 */
[----:B------:R-:W-:Y:S01]  /*55a0*/  FMUL.FTZ R4, R20, R18 ;  /* 0x0000001214047220 */ /* 0x000fe20000410000 */
[----:B------:R-:W-:Y:S01]  /*55b0*/  SHF.L.U32 R20, R39, 0x10, RZ ;  /* 0x0000001027147819 */ /* 0x000fe200000006ff */
[----:B------:R-:W-:Y:S02]  /*55c0*/  FFMA.FTZ R2, R24, R15, R2 ;  /* 0x0000000f18027223 */ /* 0x000fe40000010002 */
[----:B------:R-:W-:Y:S02]  /*55d0*/  IMAD.U32 R27, R42, 0x10000, RZ ;  /* 0x000100002a1b7824 */ /* 0x000fe400078e00ff */
[----:B------:R-:W-:Y:S01]  /*55e0*/  IMAD.U32 R18, R38, 0x10000, RZ ;  /* 0x0001000026127824 */ /* 0x000fe200078e00ff */
[----:B------:R-:W-:Y:S01]  /*55f0*/  F2FP.BF16.PACK_AB R40, R2, R0 ;  /* 0x000000000228723e */ /* 0x000fe200000010ff */
[----:B------:R-:W-:Y:S02]  /*5600*/  FFMA.FTZ R3, R25, R16, R3 ;  /* 0x0000001019037223 */ /* 0x000fe40000010003 */
[----:B------:R-:W-:Y:S01]  /*5610*/  FMUL.FTZ R8, R19, R8 ;  /* 0x0000000813087220 */ /* 0x000fe20000410000 */
[----:B------:R-:W-:Y:S01]  /*5620*/  LOP3.LUT R19, R38, 0xffff0000, RZ, 0xc0, !PT ;  /* 0xffff000026137812 */ /* 0x000fe200078ec0ff */
[----:B------:R-:W-:Y:S02]  /*5630*/  FFMA.FTZ R4, R26, R17, R4 ;  /* 0x000000111a047223 */ /* 0x000fe40000010004 */
[----:B------:R-:W-:Y:S02]  /*5640*/  FFMA.FTZ R5, R27, R18, R5 ;  /* 0x000000121b057223 */ /* 0x000fe40000010005 */
[----:B------:R-:W-:Y:S01]  /*5650*/  FFMA.FTZ R6, R28, R19, R6 ;  /* 0x000000131c067223 */ /* 0x000fe20000010006 */
[----:B------:R-:W-:Y:S01]  /*5660*/  F2FP.BF16.PACK_AB R41, R4, R3 ;  /* 0x000000030429723e */ /* 0x000fe200000010ff */
[----:B------:R-:W-:Y:S02]  /*5670*/  FFMA.FTZ R7, R29, R20, R7 ;  /* 0x000000141d077223 */ /* 0x000fe40000010007 */
[----:B------:R-:W-:Y:S01]  /*5680*/  FFMA.FTZ R8, R30, R21, R8 ;  /* 0x000000151e087223 */ /* 0x000fe20000010008 */
[----:B------:R-:W-:Y:S04]  /*5690*/  F2FP.BF16.PACK_AB R42, R6, R5 ;  /* 0x00000005062a723e */ /* 0x000fe800000010ff */
[----:B------:R-:W-:Y:S02]  /*56a0*/  F2FP.BF16.PACK_AB R43, R8, R7 ;  /* 0x00000007082b723e */ /* 0x000fe400000010ff */
.L_x_1247:
[----:B------:R-:W-:Y:S05]  /*56b0*/  BSYNC B0 ;  /* 0x0000000000007941 */ /* 0x000fea0003800000 */
.L_x_1246:
[C---:B--2---:R-:W-:Y:S04]  /*56c0*/  LEA R2, P0, R46.reuse, R101, 0x1 ;  /* 0x000000652e027211 */ /* 0x044fe800078008ff */
[----:B------:R-:W-:Y:S05]  /*56d0*/  LEA.HI.X R3, R46, R100, R45, 0x1, P0 ;  /* 0x000000642e037211 */ /* 0x000fea00000f0c2d */
[----:B-----5:R2:W-:Y:S04]  /*56e0*/  STG.E.128 [R2.64], R40 ;  /* 0x0000002802007986 */ /* 0x0205e8000c101d06 */
.L_x_1245:
[----:B------:R-:W-:Y:S05]  /*56f0*/  BSYNC B1 ;  /* 0x0000000000017941 */ /* 0x000fea0003800000 */
.L_x_1244:
        /* <DEDUP_REMOVED lines=88> */
.L_x_1251:
[----:B------:R-:W-:Y:S05]  /*5c80*/  BSYNC B0 ;  /* 0x0000000000007941 */ /* 0x000fea0003800000 */
.L_x_1250:
[C---:B--2---:R-:W-:Y:S04]  /*5c90*/  LEA R2, P0, R146.reuse, R101, 0x1 ;  /* 0x0000006592027211 */ /* 0x044fe800078008ff */
[----:B------:R-:W-:Y:S05]  /*5ca0*/  LEA.HI.X R3, R146, R100, R82, 0x1, P0 ;  /* 0x0000006492037211 */ /* 0x000fea00000f0c52 */
[----:B-----5:R2:W-:Y:S04]  /*5cb0*/  STG.E.128 [R2.64], R40 ;  /* 0x0000002802007986 */ /* 0x0205e8000c101d06 */
.L_x_1249:
[----:B------:R-:W-:Y:S05]  /*5cc0*/  BSYNC B1 ;  /* 0x0000000000017941 */ /* 0x000fea0003800000 */
.L_x_1248:
        /* <DEDUP_REMOVED lines=13> */
[----:B-1----:R-:W-:Y:S01]  /*5da0*/  MOV R5, RZ ;  /* 0x000000ff00057202 */ /* 0x002fe20000000f00 */
[C---:B-----5:R-:W-:Y:S01]  /*5db0*/  IMAD.U32 R22, R16.reuse, 0x10000, RZ ;  /* 0x0001000010167824 */ /* 0x060fe200078e00ff */
[----:B------:R-:W-:Y:S01]  /*5dc0*/  LOP3.LUT R23, R16, 0xffff0000, RZ, 0xc0, !PT ;  /* 0xffff000010177812 */ /* 0x000fe200078ec0ff */
[C---:B------:R-:W-:Y:S01]  /*5dd0*/  IMAD.U32 R28, R19.reuse, 0x10000, RZ ;  /* 0x00010000131c7824 */ /* 0x040fe200078e00ff */
[----:B------:R-:W-:Y:S01]  /*5de0*/  LOP3.LUT R29, R19, 0xffff0000, RZ, 0xc0, !PT ;  /* 0xffff0000131d7812 */ /* 0x000fe200078ec0ff */
[C---:B------:R-:W-:Y:S01]  /*5df0*/  IMAD.U32 R24, R17.reuse, 0x10000, RZ ;  /* 0x0001000011187824 */ /* 0x040fe200078e00ff */
[----:B------:R-:W-:Y:S02]  /*5e00*/  LOP3.LUT R25, R17, 0xffff0000, RZ, 0xc0, !PT ;  /* 0xffff000011197812 */ /* 0x000fe400078ec0ff */
[C---:B------:R-:W-:Y:S02]  /*5e10*/  SHF.L.U32 R26, R18.reuse, 0x10, RZ ;  /* 0x00000010121a7819 */ /* 0x040fe400000006ff */
[----:B------:R-:W-:Y:S01]  /*5e20*/  LOP3.LUT R27, R18, 0xffff0000, RZ, 0xc0, !PT ;  /* 0xffff0000121b7812 */ /* 0x000fe200078ec0ff */
[----:B------:R-:W-:Y:S02]  /*5e30*/  @P0 IMAD R0, RZ, RZ, -UR5 ;  /* 0x80000005ff000e24 */ /* 0x000fe4000f8e02ff */
[----:B------:R-:W-:Y:S03]  /*5e40*/  @P0 IMAD R5, RZ, RZ, -UR5 ;  /* 0x80000005ff050e24 */ /* 0x000fe6000f8e02ff */
[C---:B--2---:R-:W-:Y:S04]  /*5e50*/  LEA R2, P1, R0.reuse, R2, 0x1 ;  /* 0x0000000200027211 */ /* 0x044fe800078208ff */
[----:B------:R-:W-:Y:S01]  /*5e60*/  LEA.HI.X.SX32 R3, R0, R3, 0x1, P1 ;  /* 0x0000000300037211 */ /* 0x000fe200008f0eff */
[----:B------:R-:W-:Y:S01]  /*5e70*/  IMAD.MOV.U32 R0, RZ, RZ, RZ ;  /* 0x000000ffff007224 */ /* 0x000fe200078e00ff */
[----:B------:R-:W-:Y:S02]  /*5e80*/  IADD3 R6, P1, R73, R5, RZ ;  /* 0x0000000549067210 */ /* 0x000fe40007f3e0ff */
[----:B------:R-:W-:Y:S02]  /*5e90*/  @P0 IADD3 R0, RZ, -UR5, RZ ;  /* 0x80000005ff000c10 */ /* 0x000fe4000fffe0ff */
[----:B------:R-:W-:Y:S02]  /*5ea0*/  LEA.HI.X.SX32 R5, R5, R72, 0x1, P1 ;  /* 0x0000004805057211 */ /* 0x000fe400008f0eff */
[----:B------:R-:W-:Y:S04]  /*5eb0*/  IADD3 R4, P1, R73, R0, RZ ;  /* 0x0000000049047210 */ /* 0x000fe80007f3e0ff */
[----:B------:R-:W-:Y:S02]  /*5ec0*/  LEA.HI.X.SX32 R0, R0, R72, 0x1, P1 ;  /* 0x0000004800007211 */ /* 0x000fe400008f0eff */
[C---:B------:R-:W-:Y:S04]  /*5ed0*/  LEA R40, P1, R6.reuse, R109, 0x1 ;  /* 0x0000006d06287211 */ /* 0x040fe800078208ff */
[----:B------:R-:W-:Y:S02]  /*5ee0*/  LEA.HI.X R41, R6, R108, R5, 0x1, P1 ;  /* 0x0000006c06297211 */ /* 0x000fe400008f0c05 */
[C---:B------:R-:W-:Y:S04]  /*5ef0*/  LEA R14, P1, R4.reuse, R111, 0x1 ;  /* 0x0000006f040e7211 */ /* 0x040fe800078208ff */
[----:B------:R-:W-:Y:S01]  /*5f00*/  LEA.HI.X R15, R4, R110, R0, 0x1, P1 ;  /* 0x0000006e040f7211 */ /* 0x000fe200008f0c00 */
[----:B------:R-:W2:Y:S08]  /*5f10*/  LDG.E.128 R40, [R40.64] ;  /* 0x0000000628287981 */ /* 0x000eb0000c1e1d00 */
[----:B------:R-:W3:Y:S08]  /*5f20*/  LDG.E.128 R4, [R2.64] ;  /* 0x0000000602047981 */ /* 0x000ef0000c1e1d00 */
[----:B------:R1:W4:Y:S01]  /*5f30*/  LDG.E.128 R36, [R14.64] ;  /* 0x000000060e247981 */ /* 0x000322000c1e1d00 */
[----:B--2---:R-:W-:Y:S01]  /*5f40*/  IMAD.U32 R21, R40, 0x10000, RZ ;  /* 0x0001000028157824 */ /* 0x004fe200078e00ff */
[----:B-1----:R-:W-:Y:S01]  /*5f50*/  LOP3.LUT R14, R43, 0xffff0000, RZ, 0xc0, !PT ;  /* 0xffff00002b0e7812 */ /* 0x002fe200078ec0ff */
[----:B------:R-:W-:Y:S01]  /*5f60*/  IMAD.U32 R17, R42, 0x10000, RZ ;  /* 0x000100002a117824 */ /* 0x000fe200078e00ff */
[----:B------:R-:W-:Y:S01]  /*5f70*/  LOP3.LUT R20, R40, 0xffff0000, RZ, 0xc0, !PT ;  /* 0xffff000028147812 */ /* 0x000fe200078ec0ff */
[----:B------:R-:W-:Y:S01]  /*5f80*/  @!P0 FADD.FTZ R21, -R21, -RZ ;  /* 0x800000ff15158221 */ /* 0x000fe20000010100 */
[----:B------:R-:W-:Y:S01]  /*5f90*/  LOP3.LUT R16, R42, 0xffff0000, RZ, 0xc0, !PT ;  /* 0xffff00002a107812 */ /* 0x000fe200078ec0ff */
[----:B------:R-:W-:Y:S01]  /*5fa0*/  @!P0 FADD.FTZ R14, -R14, -RZ ;  /* 0x800000ff0e0e8221 */ /* 0x000fe20000010100 */
[----:B------:R-:W-:Y:S01]  /*5fb0*/  SHF.L.U32 R19, R41, 0x10, RZ ;  /* 0x0000001029137819 */ /* 0x000fe200000006ff */
[----:B---3--:R-:W-:Y:S01]  /*5fc0*/  IMAD.U32 R0, R4, 0x10000, RZ ;  /* 0x0001000004007824 */ /* 0x008fe200078e00ff */
[C---:B------:R-:W-:Y:S01]  /*5fd0*/  SHF.L.U32 R8, R7.reuse, 0x10, RZ ;  /* 0x0000001007087819 */ /* 0x040fe200000006ff */
[----:B------:R-:W-:Y:S01]  /*5fe0*/  @!P0 FADD.FTZ R20, -R20, -RZ ;  /* 0x800000ff14148221 */ /* 0x000fe20000010100 */
[----:B------:R-:W-:Y:S01]  /*5ff0*/  LOP3.LUT R15, R7, 0xffff0000, RZ, 0xc0, !PT ;  /* 0xffff0000070f7812 */ /* 0x000fe200078ec0ff */
[----:B------:R-:W-:Y:S01]  /*6000*/  @!P0 FADD.FTZ R16, -R16, -RZ ;  /* 0x800000ff10108221 */ /* 0x000fe20000010100 */
[----:B------:R-:W-:Y:S01]  /*6010*/  SHF.L.U32 R7, R43, 0x10, RZ ;  /* 0x000000102b077819 */ /* 0x000fe200000006ff */
[----:B------:R-:W-:Y:S01]  /*6020*/  @!P0 FADD.FTZ R19, -R19, -RZ ;  /* 0x800000ff13138221 */ /* 0x000fe20000010100 */
[----:B------:R-:W-:Y:S01]  /*6030*/  LOP3.LUT R2, R4, 0xffff0000, RZ, 0xc0, !PT ;  /* 0xffff000004027812 */ /* 0x000fe200078ec0ff */
[----:B------:R-:W-:Y:S01]  /*6040*/  FMUL.FTZ R0, R0, R21 ;  /* 0x0000001500007220 */ /* 0x000fe20000410000 */
[----:B------:R-:W-:Y:S01]  /*6050*/  LOP3.LUT R18, R41, 0xffff0000, RZ, 0xc0, !PT ;  /* 0xffff000029127812 */ /* 0x000fe200078ec0ff */
[----:B------:R-:W-:Y:S01]  /*6060*/  @!P0 FADD.FTZ R7, -R7, -RZ ;  /* 0x800000ff07078221 */ /* 0x000fe20000010100 */
[----:B------:R-:W-:Y:S01]  /*6070*/  SHF.L.U32 R3, R5, 0x10, RZ ;  /* 0x0000001005037819 */ /* 0x000fe200000006ff */
[----:B------:R-:W-:Y:S01]  /*6080*/  @!P0 FADD.FTZ R17, -R17, -RZ ;  /* 0x800000ff11118221 */ /* 0x000fe20000010100 */
[----:B------:R-:W-:Y:S01]  /*6090*/  LOP3.LUT R4, R5, 0xffff0000, RZ, 0xc0, !PT ;  /* 0xffff000005047812 */ /* 0x000fe200078ec0ff */
[C---:B------:R-:W-:Y:S01]  /*60a0*/  IMAD.U32 R5, R6.reuse, 0x10000, RZ ;  /* 0x0001000006057824 */ /* 0x040fe200078e00ff */
[----:B------:R-:W-:Y:S01]  /*60b0*/  LOP3.LUT R6, R6, 0xffff0000, RZ, 0xc0, !PT ;  /* 0xffff000006067812 */ /* 0x000fe200078ec0ff */
[----:B------:R-:W-:Y:S01]  /*60c0*/  FMUL.FTZ R7, R8, R7 ;  /* 0x0000000708077220 */ /* 0x000fe20000410000 */
[----:B----4-:R-:W-:Y:S01]  /*60d0*/  LOP3.LUT R21, R39, 0xffff0000, RZ, 0xc0, !PT ;  /* 0xffff000027157812 */ /* 0x010fe200078ec0ff */
[----:B------:R-:W-:Y:S01]  /*60e0*/  FMUL.FTZ R8, R15, R14 ;  /* 0x0000000e0f087220 */ /* 0x000fe20000410000 */
[C---:B------:R-:W-:Y:S01]  /*60f0*/  LOP3.LUT R15, R36.reuse, 0xffff0000, RZ, 0xc0, !PT ;  /* 0xffff0000240f7812 */ /* 0x040fe200078ec0ff */
[----:B------:R-:W-:Y:S02]  /*6100*/  IMAD.U32 R14, R36, 0x10000, RZ ;  /* 0x00010000240e7824 */ /* 0x000fe400078e00ff */
[----:B------:R-:W-:Y:S02]  /*6110*/  @!P0 FADD.FTZ R18, -R18, -RZ ;  /* 0x800000ff12128221 */ /* 0x000fe40000010100 */
[----:B------:R-:W-:Y:S01]  /*6120*/  FMUL.FTZ R2, R2, R20 ;  /* 0x0000001402027220 */ /* 0x000fe20000410000 */
[----:B------:R-:W-:Y:S01]  /*6130*/  SHF.L.U32 R20, R39, 0x10, RZ ;  /* 0x0000001027147819 */ /* 0x000fe200000006ff */
[----:B------:R-:W-:Y:S01]  /*6140*/  FMUL.FTZ R6, R6, R16 ;  /* 0x0000001006067220 */ /* 0x000fe20000410000 */
[----:B------:R-:W-:Y:S01]  /*6150*/  SHF.L.U32 R16, R37, 0x10, RZ ;  /* 0x0000001025107819 */ /* 0x000fe200000006ff */
[----:B------:R-:W-:Y:S01]  /*6160*/  FMUL.FTZ R3, R3, R19 ;  /* 0x0000001303037220 */ /* 0x000fe20000410000 */
[----:B------:R-:W-:Y:S01]  /*6170*/  LOP3.LUT R19, R38, 0xffff0000, RZ, 0xc0, !PT ;  /* 0xffff000026137812 */ /* 0x000fe200078ec0ff */
[----:B------:R-:W-:Y:S02]  /*6180*/  FFMA.FTZ R0, R22, R14, R0 ;  /* 0x0000000e16007223 */ /* 0x000fe40000010000 */
[----:B------:R-:W-:Y:S01]  /*6190*/  FMUL.FTZ R5, R5, R17 ;  /* 0x0000001105057220 */ /* 0x000fe20000410000 */
[----:B------:R-:W-:Y:S01]  /*61a0*/  LOP3.LUT R17, R37, 0xffff0000, RZ, 0xc0, !PT ;  /* 0xffff000025117812 */ /* 0x000fe200078ec0ff */
[----:B------:R-:W-:Y:S02]  /*61b0*/  FMUL.FTZ R4, R4, R18 ;  /* 0x0000001204047220 */ /* 0x000fe40000410000 */
[----:B------:R-:W-:Y:S02]  /*61c0*/  FFMA.FTZ R2, R23, R15, R2 ;  /* 0x0000000f17027223 */ /* 0x000fe40000010002 */
[----:B------:R-:W-:Y:S02]  /*61d0*/  IMAD.U32 R18, R38, 0x10000, RZ ;  /* 0x0001000026127824 */ /* 0x000fe400078e00ff */
[----:B------:R-:W-:Y:S01]  /*61e0*/  FFMA.FTZ R3, R24, R16, R3 ;  /* 0x0000001018037223 */ /* 0x000fe20000010003 */
[----:B------:R-:W-:Y:S01]  /*61f0*/  F2FP.BF16.PACK_AB R16, R2, R0 ;  /* 0x000000000210723e */ /* 0x000fe200000010ff */
        /* <DEDUP_REMOVED lines=8> */
.L_x_1255:
[----:B------:R-:W-:Y:S05]  /*6280*/  BSYNC B0 ;  /* 0x0000000000007941 */ /* 0x000fea0003800000 */
.L_x_1254:
[----:B------:R-:W-:Y:S02]  /*6290*/  MOV R0, 0xc0 ;  /* 0x000000c000007802 */ /* 0x000fe40000000f00 */
[----:B--2---:R-:W-:Y:S02]  /*62a0*/  MOV R2, R101 ;  /* 0x0000006500027202 */ /* 0x004fe40000000f00 */
[----:B------:R-:W-:Y:S05]  /*62b0*/  MOV R3, R100 ;  /* 0x0000006400037202 */ /* 0x000fea0000000f00 */
[C---:B------:R-:W-:Y:S04]  /*62c0*/  IMAD.WIDE.U32 R2, R0.reuse, c[0x0][0x198], R2 ;  /* 0x0000660000027a25 */ /* 0x040fe800078e0002 */
[----:B------:R-:W-:Y:S05]  /*62d0*/  IMAD R0, R0, c[0x0][0x19c], RZ ;  /* 0x0000670000007a24 */ /* 0x000fea00078e02ff */
[----:B------:R-:W-:Y:S05]  /*62e0*/  IADD3 R3, R3, R0, RZ ;  /* 0x0000000003037210 */ /* 0x000fea0007ffe0ff */
[----:B-----5:R2:W-:Y:S02]  /*62f0*/  STG.E.128 [R2.64], R16 ;  /* 0x0000001002007986 */ /* 0x0205e4000c101d06 */
.L_x_1253:
[----:B------:R-:W-:Y:S05]  /*6300*/  BSYNC B1 ;  /* 0x0000000000017941 */ /* 0x000fea0003800000 */
.L_x_1252:
[----:B------:R-:W-:Y:S01]  /*6310*/  ISETP.NE.AND P0, PT, R153, RZ, PT ;  /* 0x000000ff9900720c */ /* 0x000fe20003f05270 */
[----:B------:R-:W-:Y:S01]  /*6320*/  @!UPT UIADD3 URZ, URZ, URZ, URZ ;  /* 0x0000003f3f3ff290 */ /* 0x000fe2000fffe03f */
[----:B------:R-:W-:Y:S11]  /*6330*/  BSSY B1, `(.L_x_1256) ;  /* 0x000005c000017945 */ /* 0x000ff60003800000 */
[----:B------:R-:W-:-:S05]  /*6340*/  @P0 BRA `(.L_x_1257) ;  /* 0x000005a000000947 */ /* 0x000fca0003800000 */
[C---:B-1----:R-:W-:Y:S01]  /*6350*/  LEA R4, P0, R84.reuse, R107, 0x1 ;  /* 0x0000006b54047211 */ /* 0x042fe200078008ff */
[----:B------:R-:W-:Y:S03]  /*6360*/  BSSY B0, `(.L_x_1258) ;  /* 0x0000055000007945 */ /* 0x000fe60003800000 */
[----:B------:R-:W-:Y:S02]  /*6370*/  LEA.HI.X R5, R84, R106, R83, 0x1, P0 ;  /* 0x0000006a54057211 */ /* 0x000fe400000f0c53 */
[----:B------:R-:W-:Y:S03]  /*6380*/  ISETP.GE.AND P0, PT, R148, UR4, PT ;  /* 0x0000000494007c0c */ /* 0x000fe6000bf06270 */
[----:B--2---:R1:W5:Y:S10]  /*6390*/  LDG.E.128 R16, [R4.64] ;  /* 0x0000000604107981 */ /* 0x004374000c1e1d00 */
[----:B------:R-:W-:-:S05]  /*63a0*/  @P0 BRA `(.L_x_1259) ;  /* 0x0000050000000947 */ /* 0x000fca0003800000 */
[----:B------:R-:W-:Y:S01]  /*63b0*/  ISETP.GE.AND P0, PT, R148, R152, PT ;  /* 0x000000989400720c */ /* 0x000fe20003f06270 */
[----:B------:R-:W-:Y:S01]  /*63c0*/  IMAD.MOV.U32 R3, RZ, RZ, R152 ;  /* 0x000000ffff037224 */ /* 0x000fe200078e0098 */
[----:B------:R-:W-:Y:S01]  /*63d0*/  MOV R0, RZ ;  /* 0x000000ff00007202 */ /* 0x000fe20000000f00 */
        /* <DEDUP_REMOVED lines=10> */
[C---:B------:R-:W-:Y:S04]  /*6480*/  LEA R2, P1, R3.reuse, R4, 0x1 ;  /* 0x0000000403027211 */ /* 0x040fe800078208ff */
[----:B------:R-:W-:Y:S02]  /*6490*/  LEA.HI.X.SX32 R3, R3, R5, 0x1, P1 ;  /* 0x0000000503037211 */ /* 0x000fe400008f0eff */
[C---:B------:R-:W-:Y:S03]  /*64a0*/  IADD3 R8, P1, R71.reuse, R0, RZ ;  /* 0x0000000047087210 */ /* 0x040fe60007f3e0ff */
[----:B-1----:R1:W2:Y:S01]  /*64b0*/  LDG.E.128 R4, [R2.64] ;  /* 0x0000000602047981 */ /* 0x0022a2000c1e1d00 */
[----:B------:R-:W-:Y:S02]  /*64c0*/  LEA.HI.X.SX32 R0, R0, R70, 0x1, P1 ;  /* 0x0000004600007211 */ /* 0x000fe400008f0eff */
[C---:B------:R-:W-:Y:S04]  /*64d0*/  LEA R40, P1, R8.reuse, R109, 0x1 ;  /* 0x0000006d08287211 */ /* 0x040fe800078208ff */
[----:B------:R-:W-:Y:S01]  /*64e0*/  LEA.HI.X R41, R8, R108, R0, 0x1, P1 ;  /* 0x0000006c08297211 */ /* 0x000fe200008f0c00 */
[----:B------:R-:W-:Y:S01]  /*64f0*/  IMAD.MOV.U32 R0, RZ, RZ, RZ ;  /* 0x000000ffff007224 */ /* 0x000fe200078e00ff */
[----:B------:R-:W-:Y:S04]  /*6500*/  @P0 IADD3 R0, RZ, -UR5, RZ ;  /* 0x80000005ff000c10 */ /* 0x000fe8000fffe0ff */
[----:B------:R-:W3:Y:S01]  /*6510*/  LDG.E.128 R40, [R40.64] ;  /* 0x0000000628287981 */ /* 0x000ee2000c1e1d00 */
[----:B-1----:R-:W-:Y:S04]  /*6520*/  IADD3 R3, P1, R71, R0, RZ ;  /* 0x0000000047037210 */ /* 0x002fe80007f3e0ff */
[----:B------:R-:W-:Y:S02]  /*6530*/  LEA.HI.X.SX32 R0, R0, R70, 0x1, P1 ;  /* 0x0000004600007211 */ /* 0x000fe400008f0eff */
[C---:B------:R-:W-:Y:S04]  /*6540*/  LEA R2, P1, R3.reuse, R111, 0x1 ;  /* 0x0000006f03027211 */ /* 0x040fe800078208ff */
[----:B------:R-:W-:Y:S05]  /*6550*/  LEA.HI.X R3, R3, R110, R0, 0x1, P1 ;  /* 0x0000006e03037211 */ /* 0x000fea00008f0c00 */
[----:B------:R1:W4:Y:S01]  /*6560*/  LDG.E.128 R36, [R2.64] ;  /* 0x0000000602247981 */ /* 0x000322000c1e1d00 */
[C---:B--2---:R-:W-:Y:S01]  /*6570*/  IMAD.U32 R0, R4.reuse, 0x10000, RZ ;  /* 0x0001000004007824 */ /* 0x044fe200078e00ff */
[C---:B------:R-:W-:Y:S02]  /*6580*/  SHF.L.U32 R8, R7.reuse, 0x10, RZ ;  /* 0x0000001007087819 */ /* 0x040fe400000006ff */
[----:B------:R-:W-:Y:S02]  /*6590*/  LOP3.LUT R15, R7, 0xffff0000, RZ, 0xc0, !PT ;  /* 0xffff0000070f7812 */ /* 0x000fe400078ec0ff */
[----:B-1----:R-:W-:Y:S02]  /*65a0*/  LOP3.LUT R2, R4, 0xffff0000, RZ, 0xc0, !PT ;  /* 0xffff000004027812 */ /* 0x002fe400078ec0ff */
[C---:B------:R-:W-:Y:S02]  /*65b0*/  SHF.L.U32 R3, R5.reuse, 0x10, RZ ;  /* 0x0000001005037819 */ /* 0x040fe400000006ff */
[----:B------:R-:W-:Y:S01]  /*65c0*/  LOP3.LUT R4, R5, 0xffff0000, RZ, 0xc0, !PT ;  /* 0xffff000005047812 */ /* 0x000fe200078ec0ff */
[C---:B------:R-:W-:Y:S01]  /*65d0*/  IMAD.U32 R5, R6.reuse, 0x10000, RZ ;  /* 0x0001000006057824 */ /* 0x040fe200078e00ff */
[----:B------:R-:W-:Y:S01]  /*65e0*/  LOP3.LUT R6, R6, 0xffff0000, RZ, 0xc0, !PT ;  /* 0xffff000006067812 */ /* 0x000fe200078ec0ff */
[----:B---3--:R-:W-:Y:S01]  /*65f0*/  IMAD.U32 R21, R40, 0x10000, RZ ;  /* 0x0001000028157824 */ /* 0x008fe200078e00ff */
[C---:B------:R-:W-:Y:S01]  /*6600*/  SHF.L.U32 R7, R43.reuse, 0x10, RZ ;  /* 0x000000102b077819 */ /* 0x040fe200000006ff */
[----:B------:R-:W-:Y:S01]  /*6610*/  IMAD.U32 R17, R42, 0x10000, RZ ;  /* 0x000100002a117824 */ /* 0x000fe200078e00ff */
[----:B------:R-:W-:Y:S01]  /*6620*/  LOP3.LUT R14, R43, 0xffff0000, RZ, 0xc0, !PT ;  /* 0xffff00002b0e7812 */ /* 0x000fe200078ec0ff */
[----:B------:R-:W-:Y:S01]  /*6630*/  @!P0 FADD.FTZ R21, -R21, -RZ ;  /* 0x800000ff15158221 */ /* 0x000fe20000010100 */
[----:B------:R-:W-:Y:S01]  /*6640*/  LOP3.LUT R20, R40, 0xffff0000, RZ, 0xc0, !PT ;  /* 0xffff000028147812 */ /* 0x000fe200078ec0ff */
[----:B------:R-:W-:Y:S01]  /*6650*/  @!P0 FADD.FTZ R7, -R7, -RZ ;  /* 0x800000ff07078221 */ /* 0x000fe20000010100 */
[----:B------:R-:W-:Y:S01]  /*6660*/  LOP3.LUT R16, R42, 0xffff0000, RZ, 0xc0, !PT ;  /* 0xffff00002a107812 */ /* 0x000fe200078ec0ff */
[----:B------:R-:W-:Y:S01]  /*6670*/  @!P0 FADD.FTZ R14, -R14, -RZ ;  /* 0x800000ff0e0e8221 */ /* 0x000fe20000010100 */
[C---:B------:R-:W-:Y:S01]  /*6680*/  SHF.L.U32 R19, R41.reuse, 0x10, RZ ;  /* 0x0000001029137819 */ /* 0x040fe200000006ff */
[----:B------:R-:W-:Y:S01]  /*6690*/  @!P0 FADD.FTZ R20, -R20, -RZ ;  /* 0x800000ff14148221 */ /* 0x000fe20000010100 */
[----:B------:R-:W-:Y:S01]  /*66a0*/  LOP3.LUT R18, R41, 0xffff0000, RZ, 0xc0, !PT ;  /* 0xffff000029127812 */ /* 0x000fe200078ec0ff */
[----:B------:R-:W-:Y:S02]  /*66b0*/  @!P0 FADD.FTZ R16, -R16, -RZ ;  /* 0x800000ff10108221 */ /* 0x000fe40000010100 */
[----:B------:R-:W-:Y:S02]  /*66c0*/  @!P0 FADD.FTZ R19, -R19, -RZ ;  /* 0x800000ff13138221 */ /* 0x000fe40000010100 */
[----:B------:R-:W-:Y:S02]  /*66d0*/  FMUL.FTZ R0, R0, R21 ;  /* 0x0000001500007220 */ /* 0x000fe40000410000 */
[----:B------:R-:W-:Y:S02]  /*66e0*/  FMUL.FTZ R7, R8, R7 ;  /* 0x0000000708077220 */ /* 0x000fe40000410000 */
[----:B------:R-:W-:Y:S02]  /*66f0*/  FMUL.FTZ R8, R15, R14 ;  /* 0x0000000e0f087220 */ /* 0x000fe40000410000 */
[----:B------:R-:W-:Y:S02]  /*6700*/  @!P0 FADD.FTZ R17, -R17, -RZ ;  /* 0x800000ff11118221 */ /* 0x000fe40000010100 */
[----:B------:R-:W-:Y:S02]  /*6710*/  @!P0 FADD.FTZ R18, -R18, -RZ ;  /* 0x800000ff12128221 */ /* 0x000fe40000010100 */
[----:B------:R-:W-:Y:S01]  /*6720*/  FMUL.FTZ R2, R2, R20 ;  /* 0x0000001402027220 */ /* 0x000fe20000410000 */
[C---:B----4-:R-:W-:Y:S01]  /*6730*/  LOP3.LUT R15, R36.reuse, 0xffff0000, RZ, 0xc0, !PT ;  /* 0xffff0000240f7812 */ /* 0x050fe200078ec0ff */
[----:B------:R-:W-:Y:S01]  /*6740*/  IMAD.U32 R14, R36, 0x10000, RZ ;  /* 0x00010000240e7824 */ /* 0x000fe200078e00ff */
[----:B------:R-:W-:Y:S01]  /*6750*/  SHF.L.U32 R20, R39, 0x10, RZ ;  /* 0x0000001027147819 */ /* 0x000fe200000006ff */
[----:B------:R-:W-:Y:S01]  /*6760*/  FMUL.FTZ R6, R6, R16 ;  /* 0x0000001006067220 */ /* 0x000fe20000410000 */
[----:B------:R-:W-:Y:S01]  /*6770*/  SHF.L.U32 R16, R37, 0x10, RZ ;  /* 0x0000001025107819 */ /* 0x000fe200000006ff */
[----:B------:R-:W-:Y:S01]  /*6780*/  FMUL.FTZ R3, R3, R19 ;  /* 0x0000001303037220 */ /* 0x000fe20000410000 */
[----:B------:R-:W-:Y:S01]  /*6790*/  LOP3.LUT R19, R38, 0xffff0000, RZ, 0xc0, !PT ;  /* 0xffff000026137812 */ /* 0x000fe200078ec0ff */
[----:B------:R-:W-:Y:S01]  /*67a0*/  FFMA.FTZ R0, R22, R14, R0 ;  /* 0x0000000e16007223 */ /* 0x000fe20000010000 */
[----:B------:R-:W-:Y:S01]  /*67b0*/  LOP3.LUT R21, R39, 0xffff0000, RZ, 0xc0, !PT ;  /* 0xffff000027157812 */ /* 0x000fe200078ec0ff */
        /* <DEDUP_REMOVED lines=15> */
.L_x_1259:
[----:B------:R-:W-:Y:S05]  /*68b0*/  BSYNC B0 ;  /* 0x0000000000007941 */ /* 0x000fea0003800000 */
.L_x_1258:
[C---:B------:R-:W-:Y:S04]  /*68c0*/  LEA R2, P0, R150.reuse, R101, 0x1 ;  /* 0x0000006596027211 */ /* 0x040fe800078008ff */
[----:B------:R-:W-:Y:S05]  /*68d0*/  LEA.HI.X R3, R150, R100, R85, 0x1, P0 ;  /* 0x0000006496037211 */ /* 0x000fea00000f0c55 */
[----:B-----5:R2:W-:Y:S04]  /*68e0*/  STG.E.128 [R2.64], R16 ;  /* 0x0000001002007986 */ /* 0x0205e8000c101d06 */
.L_x_1257:
[----:B------:R-:W-:Y:S05]  /*68f0*/  BSYNC B1 ;  /* 0x0000000000017941 */ /* 0x000fea0003800000 */
.L_x_1256:
[----:B------:R-:W-:Y:S01]  /*6900*/  BSSY B1, `(.L_x_1260) ;  /* 0x0000063000017945 */ /* 0x000fe20003800000 */
[----:B------:R-:W-:-:S05]  /*6910*/  @P4 BRA `(.L_x_1261) ;  /* 0x0000061000004947 */ /* 0x000fca0003800000 */
[----:B------:R-:W-:Y:S01]  /*6920*/  IMAD.MOV.U32 R0, RZ, RZ, c[0x0][0x288] ;  /* 0x0000a200ff007624 */ /* 0x000fe200078e00ff */
[----:B-1----:R-:W-:Y:S01]  /*6930*/  MOV R4, R107 ;  /* 0x0000006b00047202 */ /* 0x002fe20000000f00 */
[----:B------:R-:W-:Y:S01]  /*6940*/  IMAD.MOV.U32 R5, RZ, RZ, R106 ;  /* 0x000000ffff057224 */ /* 0x000fe200078e006a */
[----:B------:R-:W-:Y:S01]  /*6950*/  ISETP.GE.AND P0, PT, R148, UR4, PT ;  /* 0x0000000494007c0c */ /* 0x000fe2000bf06270 */
[----:B------:R-:W-:Y:S02]  /*6960*/  BSSY B0, `(.L_x_1262) ;  /* 0x0000055000007945 */ /* 0x000fe40003800000 */
[----:B------:R-:W-:Y:S05]  /*6970*/  IMAD.WIDE.U32 R4, R0, 0x140, R4 ;  /* 0x0000014000047825 */ /* 0x000fea00078e0004 */
[----:B------:R-:W-:Y:S05]  /*6980*/  IADD3 R5, R5, UR20, RZ ;  /* 0x0000001405057c10 */ /* 0x000fea000fffe0ff */
[----:B--2---:R1:W5:Y:S01]  /*6990*/  LDG.E.128 R16, [R4.64] ;  /* 0x0000000604107981 */ /* 0x004362000c1e1d00 */
[----:B------:R-:W-:-:S05]  /*69a0*/  @P0 BRA `(.L_x_1263) ;  /* 0x0000050000000947 */ /* 0x000fca0003800000 */
[----:B------:R-:W-:Y:S01]  /*69b0*/  ISETP.GE.AND P0, PT, R148, R152, PT ;  /* 0x000000989400720c */ /* 0x000fe20003f06270 */
[----:B------:R-:W-:Y:S01]  /*69c0*/  IMAD.MOV.U32 R3, RZ, RZ, R152 ;  /* 0x000000ffff037224 */ /* 0x000fe200078e0098 */
[C---:B-----5:R-:W-:Y:S01]  /*69d0*/  LOP3.LUT R23, R16.reuse, 0xffff0000, RZ, 0xc0, !PT ;  /* 0xffff000010177812 */ /* 0x060fe200078ec0ff */
[----:B------:R-:W-:Y:S01]  /*69e0*/  IMAD.MOV.U32 R0, RZ, RZ, RZ ;  /* 0x000000ffff007224 */ /* 0x000fe200078e00ff */
[----:B------:R-:W-:Y:S01]  /*69f0*/  LOP3.LUT R29, R19, 0xffff0000, RZ, 0xc0, !PT ;  /* 0xffff0000131d7812 */ /* 0x000fe200078ec0ff */
[----:B------:R-:W-:Y:S01]  /*6a00*/  IMAD.U32 R22, R16, 0x10000, RZ ;  /* 0x0001000010167824 */ /* 0x000fe200078e00ff */
[----:B------:R-:W-:Y:S01]  /*6a10*/  LOP3.LUT R25, R17, 0xffff0000, RZ, 0xc0, !PT ;  /* 0xffff000011197812 */ /* 0x000fe200078ec0ff */
[----:B------:R-:W-:Y:S01]  /*6a20*/  IMAD.U32 R28, R19, 0x10000, RZ ;  /* 0x00010000131c7824 */ /* 0x000fe200078e00ff */
[C---:B------:R-:W-:Y:S01]  /*6a30*/  SHF.L.U32 R26, R18.reuse, 0x10, RZ ;  /* 0x00000010121a7819 */ /* 0x040fe200000006ff */
[----:B------:R-:W-:Y:S01]  /*6a40*/  IMAD.U32 R24, R17, 0x10000, RZ ;  /* 0x0001000011187824 */ /* 0x000fe200078e00ff */
[----:B------:R-:W-:Y:S03]  /*6a50*/  LOP3.LUT R27, R18, 0xffff0000, RZ, 0xc0, !PT ;  /* 0xffff0000121b7812 */ /* 0x000fe600078ec0ff */
[----:B------:R-:W-:Y:S01]  /*6a60*/  @P0 IADD3 R3, RZ, -UR5, RZ ;  /* 0x80000005ff030c10 */ /* 0x000fe2000fffe0ff */
[----:B------:R-:W-:Y:S03]  /*6a70*/  @P0 IMAD R0, RZ, RZ, -UR5 ;  /* 0x80000005ff000e24 */ /* 0x000fe6000f8e02ff */
[----:B------:R-:W-:Y:S02]  /*6a80*/  LEA R2, P1, R3, R4, 0x1 ;  /* 0x0000000403027211 */ /* 0x000fe400078208ff */
[----:B------:R-:W-:Y:S02]  /*6a90*/  IADD3 R8, P2, R69, R0, RZ ;  /* 0x0000000045087210 */ /* 0x000fe40007f5e0ff */
[----:B------:R-:W-:Y:S02]  /*6aa0*/  LEA.HI.X.SX32 R3, R3, R5, 0x1, P1 ;  /* 0x0000000503037211 */ /* 0x000fe400008f0eff */
[----:B------:R-:W-:Y:S02]  /*6ab0*/  LEA R40, P1, R8, R109, 0x1 ;  /* 0x0000006d08287211 */ /* 0x000fe400078208ff */
[----:B------:R-:W-:Y:S01]  /*6ac0*/  LEA.HI.X.SX32 R0, R0, R68, 0x1, P2 ;  /* 0x0000004400007211 */ /* 0x000fe200010f0eff */
[----:B-1----:R1:W2:Y:S03]  /*6ad0*/  LDG.E.128 R4, [R2.64] ;  /* 0x0000000602047981 */ /* 0x0022a6000c1e1d00 */
        /* <DEDUP_REMOVED lines=13> */
[----:B------:R-:W-:Y:S01]  /*6bb0*/  SHF.L.U32 R3, R5, 0x10, RZ ;  /* 0x0000001005037819 */ /* 0x000fe200000006ff */
        /* <DEDUP_REMOVED lines=14> */
[C---:B------:R-:W-:Y:S01]  /*6ca0*/  IMAD.U32 R5, R6.reuse, 0x10000, RZ ;  /* 0x0001000006057824 */ /* 0x040fe200078e00ff */
[----:B------:R-:W-:Y:S01]  /*6cb0*/  LOP3.LUT R6, R6, 0xffff0000, RZ, 0xc0, !PT ;  /* 0xffff000006067812 */ /* 0x000fe200078ec0ff */
[----:B------:R-:W-:Y:S02]  /*6cc0*/  @!P0 FADD.FTZ R19, -R19, -RZ ;  /* 0x800000ff13138221 */ /* 0x000fe40000010100 */
[----:B------:R-:W-:Y:S02]  /*6cd0*/  FMUL.FTZ R0, R0, R21 ;  /* 0x0000001500007220 */ /* 0x000fe40000410000 */
[----:B------:R-:W-:Y:S02]  /*6ce0*/  FMUL.FTZ R7, R8, R7 ;  /* 0x0000000708077220 */ /* 0x000fe40000410000 */
[----:B------:R-:W-:Y:S02]  /*6cf0*/  FMUL.FTZ R8, R15, R14 ;  /* 0x0000000e0f087220 */ /* 0x000fe40000410000 */
[----:B------:R-:W-:Y:S02]  /*6d00*/  @!P0 FADD.FTZ R17, -R17, -RZ ;  /* 0x800000ff11118221 */ /* 0x000fe40000010100 */
[----:B------:R-:W-:Y:S02]  /*6d10*/  @!P0 FADD.FTZ R18, -R18, -RZ ;  /* 0x800000ff12128221 */ /* 0x000fe40000010100 */
[----:B------:R-:W-:Y:S02]  /*6d20*/  FMUL.FTZ R2, R2, R20 ;  /* 0x0000001402027220 */ /* 0x000fe40000410000 */
[----:B------:R-:W-:Y:S01]  /*6d30*/  FMUL.FTZ R6, R6, R16 ;  /* 0x0000001006067220 */ /* 0x000fe20000410000 */
[C---:B----4-:R-:W-:Y:S01]  /*6d40*/  LOP3.LUT R15, R36.reuse, 0xffff0000, RZ, 0xc0, !PT ;  /* 0xffff0000240f7812 */ /* 0x050fe200078ec0ff */
[----:B------:R-:W-:Y:S01]  /*6d50*/  IMAD.U32 R14, R36, 0x10000, RZ ;  /* 0x00010000240e7824 */ /* 0x000fe200078e00ff */
[----:B------:R-:W-:Y:S01]  /*6d60*/  SHF.L.U32 R16, R37, 0x10, RZ ;  /* 0x0000001025107819 */ /* 0x000fe200000006ff */
[----:B------:R-:W-:Y:S01]  /*6d70*/  FMUL.FTZ R3, R3, R19 ;  /* 0x0000001303037220 */ /* 0x000fe20000410000 */
[----:B------:R-:W-:Y:S01]  /*6d80*/  LOP3.LUT R19, R38, 0xffff0000, RZ, 0xc0, !PT ;  /* 0xffff000026137812 */ /* 0x000fe200078ec0ff */
[----:B------:R-:W-:Y:S01]  /*6d90*/  FFMA.FTZ R0, R22, R14, R0 ;  /* 0x0000000e16007223 */ /* 0x000fe20000010000 */
[----:B------:R-:W-:Y:S01]  /*6da0*/  SHF.L.U32 R20, R39, 0x10, RZ ;  /* 0x0000001027147819 */ /* 0x000fe200000006ff */
[----:B------:R-:W-:Y:S01]  /*6db0*/  FMUL.FTZ R5, R5, R17 ;  /* 0x0000001105057220 */ /* 0x000fe20000410000 */
[----:B------:R-:W-:Y:S01]  /*6dc0*/  LOP3.LUT R17, R37, 0xffff0000, RZ, 0xc0, !PT ;  /* 0xffff000025117812 */ /* 0x000fe200078ec0ff */
[----:B------:R-:W-:Y:S01]  /*6dd0*/  FMUL.FTZ R4, R4, R18 ;  /* 0x0000001204047220 */ /* 0x000fe20000410000 */
[----:B------:R-:W-:Y:S01]  /*6de0*/  LOP3.LUT R21, R39, 0xffff0000, RZ, 0xc0, !PT ;  /* 0xffff000027157812 */ /* 0x000fe200078ec0ff */
        /* <DEDUP_REMOVED lines=12> */
.L_x_1263:
[----:B------:R-:W-:Y:S05]  /*6eb0*/  BSYNC B0 ;  /* 0x0000000000007941 */ /* 0x000fea0003800000 */
.L_x_1262:
[----:B------:R-:W-:Y:S02]  /*6ec0*/  MOV R0, 0x140 ;  /* 0x0000014000007802 */ /* 0x000fe40000000f00 */
[----:B------:R-:W-:Y:S02]  /*6ed0*/  MOV R2, R101 ;  /* 0x0000006500027202 */ /* 0x000fe40000000f00 */
[----:B------:R-:W-:Y:S05]  /*6ee0*/  MOV R3, R100 ;  /* 0x0000006400037202 */ /* 0x000fea0000000f00 */
[C---:B------:R-:W-:Y:S04]  /*6ef0*/  IMAD.WIDE.U32 R2, R0.reuse, c[0x0][0x198], R2 ;  /* 0x0000660000027a25 */ /* 0x040fe800078e0002 */
[----:B------:R-:W-:Y:S05]  /*6f00*/  IMAD R0, R0, c[0x0][0x19c], RZ ;  /* 0x0000670000007a24 */ /* 0x000fea00078e02ff */
[----:B------:R-:W-:Y:S05]  /*6f10*/  IADD3 R3, R3, R0, RZ ;  /* 0x0000000003037210 */ /* 0x000fea0007ffe0ff */
[----:B-----5:R2:W-:Y:S02]  /*6f20*/  STG.E.128 [R2.64], R16 ;  /* 0x0000001002007986 */ /* 0x0205e4000c101d06 */
.L_x_1261:
[----:B------:R-:W-:Y:S05]  /*6f30*/  BSYNC B1 ;  /* 0x0000000000017941 */ /* 0x000fea0003800000 */
.L_x_1260:
        /* <DEDUP_REMOVED lines=91> */
.L_x_1267:
[----:B------:R-:W-:Y:S05]  /*74f0*/  BSYNC B0 ;  /* 0x0000000000007941 */ /* 0x000fea0003800000 */
.L_x_1266:
[----:B------:R-:W-:Y:S02]  /*7500*/  MOV R0, 0x180 ;  /* 0x0000018000007802 */ /* 0x000fe40000000f00 */
[----:B------:R-:W-:Y:S02]  /*7510*/  MOV R2, R101 ;  /* 0x0000006500027202 */ /* 0x000fe40000000f00 */
[----:B------:R-:W-:Y:S05]  /*7520*/  MOV R3, R100 ;  /* 0x0000006400037202 */ /* 0x000fea0000000f00 */
[C---:B------:R-:W-:Y:S04]  /*7530*/  IMAD.WIDE.U32 R2, R0.reuse, c[0x0][0x198], R2 ;  /* 0x0000660000027a25 */ /* 0x040fe800078e0002 */
[----:B------:R-:W-:Y:S05]  /*7540*/  IMAD R0, R0, c[0x0][0x19c], RZ ;  /* 0x0000670000007a24 */ /* 0x000fea00078e02ff */
[----:B------:R-:W-:Y:S05]  /*7550*/  IADD3 R3, R3, R0, RZ ;  /* 0x0000000003037210 */ /* 0x000fea0007ffe0ff */
[----:B-----5:R2:W-:Y:S02]  /*7560*/  STG.E.128 [R2.64], R16 ;  /* 0x0000001002007986 */ /* 0x0205e4000c101d06 */
.L_x_1265:
[----:B------:R-:W-:Y:S05]  /*7570*/  BSYNC B1 ;  /* 0x0000000000017941 */ /* 0x000fea0003800000 */
.L_x_1264:
[----:B------:R-:W-:Y:S01]  /*7580*/  ISETP.NE.AND P0, PT, R123, RZ, PT ;  /* 0x000000ff7b00720c */ /* 0x000fe20003f05270 */
        /* <DEDUP_REMOVED lines=14> */
[C---:B-----5:R-:W-:Y:S01]  /*7670*/  SHF.L.U32 R22, R16.reuse, 0x10, RZ ;  /* 0x0000001010167819 */ /* 0x060fe200000006ff */
[----:B------:R-:W-:Y:S01]  /*7680*/  IMAD.U32 R24, R17, 0x10000, RZ ;  /* 0x0001000011187824 */ /* 0x000fe200078e00ff */
[----:B------:R-:W-:Y:S01]  /*7690*/  LOP3.LUT R23, R16, 0xffff0000, RZ, 0xc0, !PT ;  /* 0xffff000010177812 */ /* 0x000fe200078ec0ff */
[C---:B------:R-:W-:Y:S01]  /*76a0*/  IMAD.U32 R26, R18.reuse, 0x10000, RZ ;  /* 0x00010000121a7824 */ /* 0x040fe200078e00ff */
[C---:B------:R-:W-:Y:S02]  /*76b0*/  SHF.L.U32 R28, R19.reuse, 0x10, RZ ;  /* 0x00000010131c7819 */ /* 0x040fe400000006ff */
[----:B------:R-:W-:Y:S02]  /*76c0*/  LOP3.LUT R29, R19, 0xffff0000, RZ, 0xc0, !PT ;  /* 0xffff0000131d7812 */ /* 0x000fe400078ec0ff */
[----:B------:R-:W-:Y:S02]  /*76d0*/  LOP3.LUT R25, R17, 0xffff0000, RZ, 0xc0, !PT ;  /* 0xffff000011197812 */ /* 0x000fe400078ec0ff */
[----:B------:R-:W-:Y:S01]  /*76e0*/  LOP3.LUT R27, R18, 0xffff0000, RZ, 0xc0, !PT ;  /* 0xffff0000121b7812 */ /* 0x000fe200078ec0ff */
[----:B------:R-:W-:Y:S01]  /*76f0*/  @P0 IMAD R152, RZ, RZ, -UR5 ;  /* 0x80000005ff980e24 */ /* 0x000fe2000f8e02ff */
[----:B------:R-:W-:Y:S04]  /*7700*/  @P0 IADD3 R8, RZ, -UR5, RZ ;  /* 0x80000005ff080c10 */ /* 0x000fe8000fffe0ff */
[C---:B--2---:R-:W-:Y:S02]  /*7710*/  LEA R2, P1, R152.reuse, R2, 0x1 ;  /* 0x0000000298027211 */ /* 0x044fe400078208ff */
[C---:B------:R-:W-:Y:S02]  /*7720*/  IADD3 R0, P2, R65.reuse, R8, RZ ;  /* 0x0000000841007210 */ /* 0x040fe40007f5e0ff */
[----:B------:R-:W-:Y:S02]  /*7730*/  LEA.HI.X.SX32 R3, R152, R3, 0x1, P1 ;  /* 0x0000000398037211 */ /* 0x000fe400008f0eff */
[----:B------:R-:W-:Y:S02]  /*7740*/  LEA R40, P1, R0, R109, 0x1 ;  /* 0x0000006d00287211 */ /* 0x000fe400078208ff */
[----:B------:R-:W-:Y:S01]  /*7750*/  LEA.HI.X.SX32 R8, R8, R64, 0x1, P2 ;  /* 0x0000004008087211 */ /* 0x000fe200010f0eff */
[----:B-1----:R1:W2:Y:S03]  /*7760*/  LDG.E.128 R4, [R2.64] ;  /* 0x0000000602047981 */ /* 0x0022a6000c1e1d00 */
[----:B------:R-:W-:Y:S01]  /*7770*/  LEA.HI.X R41, R0, R108, R8, 0x1, P1 ;  /* 0x0000006c00297211 */ /* 0x000fe200008f0c08 */
[----:B------:R-:W-:Y:S02]  /*7780*/  IMAD.MOV.U32 R0, RZ, RZ, RZ ;  /* 0x000000ffff007224 */ /* 0x000fe400078e00ff */
[----:B------:R-:W-:Y:S03]  /*7790*/  @P0 IMAD R0, RZ, RZ, -UR5 ;  /* 0x80000005ff000e24 */ /* 0x000fe6000f8e02ff */
[----:B------:R-:W3:Y:S02]  /*77a0*/  LDG.E.128 R40, [R40.64] ;  /* 0x0000000628287981 */ /* 0x000ee4000c1e1d00 */
[----:B-1----:R-:W-:Y:S04]  /*77b0*/  IADD3 R3, P1, R65, R0, RZ ;  /* 0x0000000041037210 */ /* 0x002fe80007f3e0ff */
[----:B------:R-:W-:Y:S02]  /*77c0*/  LEA.HI.X.SX32 R0, R0, R64, 0x1, P1 ;  /* 0x0000004000007211 */ /* 0x000fe400008f0eff */
[C---:B------:R-:W-:Y:S04]  /*77d0*/  LEA R2, P1, R3.reuse, R111, 0x1 ;  /* 0x0000006f03027211 */ /* 0x040fe800078208ff */
[----:B------:R-:W-:Y:S05]  /*77e0*/  LEA.HI.X R3, R3, R110, R0, 0x1, P1 ;  /* 0x0000006e03037211 */ /* 0x000fea00008f0c00 */
[----:B------:R1:W4:Y:S01]  /*77f0*/  LDG.E.128 R36, [R2.64] ;  /* 0x0000000602247981 */ /* 0x000322000c1e1d00 */
[C---:B--2---:R-:W-:Y:S01]  /*7800*/  IMAD.U32 R8, R7.reuse, 0x10000, RZ ;  /* 0x0001000007087824 */ /* 0x044fe200078e00ff */
[----:B------:R-:W-:Y:S01]  /*7810*/  LOP3.LUT R15, R7, 0xffff0000, RZ, 0xc0, !PT ;  /* 0xffff0000070f7812 */ /* 0x000fe200078ec0ff */
[C---:B------:R-:W-:Y:S01]  /*7820*/  IMAD.U32 R0, R4.reuse, 0x10000, RZ ;  /* 0x0001000004007824 */ /* 0x040fe200078e00ff */
[----:B-1----:R-:W-:Y:S01]  /*7830*/  LOP3.LUT R2, R4, 0xffff0000, RZ, 0xc0, !PT ;  /* 0xffff000004027812 */ /* 0x002fe200078ec0ff */
[C---:B------:R-:W-:Y:S01]  /*7840*/  IMAD.U32 R3, R5.reuse, 0x10000, RZ ;  /* 0x0001000005037824 */ /* 0x040fe200078e00ff */
[----:B------:R-:W-:Y:S02]  /*7850*/  LOP3.LUT R4, R5, 0xffff0000, RZ, 0xc0, !PT ;  /* 0xffff000005047812 */ /* 0x000fe400078ec0ff */
        /* <DEDUP_REMOVED lines=30> */
[----:B------:R-:W-:Y:S01]  /*7a40*/  LOP3.LUT R19, R38, 0xffff0000, RZ, 0xc0, !PT ;  /* 0xffff000026137812 */ /* 0x000fe200078ec0ff */
[----:B------:R-:W-:Y:S01]  /*7a50*/  FMUL.FTZ R4, R4, R18 ;  /* 0x0000001204047220 */ /* 0x000fe20000410000 */
[----:B------:R-:W-:Y:S01]  /*7a60*/  SHF.L.U32 R20, R39, 0x10, RZ ;  /* 0x0000001027147819 */ /* 0x000fe200000006ff */
[----:B------:R-:W-:Y:S01]  /*7a70*/  FFMA.FTZ R2, R23, R15, R2 ;  /* 0x0000000f17027223 */ /* 0x000fe20000010002 */
[----:B------:R-:W-:Y:S01]  /*7a80*/  LOP3.LUT R21, R39, 0xffff0000, RZ, 0xc0, !PT ;  /* 0xffff000027157812 */ /* 0x000fe200078ec0ff */
        /* <DEDUP_REMOVED lines=11> */
.L_x_1271:
[----:B------:R-:W-:Y:S05]  /*7b40*/  BSYNC B0 ;  /* 0x0000000000007941 */ /* 0x000fea0003800000 */
.L_x_1270:
[----:B------:R-:W-:Y:S02]  /*7b50*/  MOV R0, 0x1c0 ;  /* 0x000001c000007802 */ /* 0x000fe40000000f00 */
[----:B--2---:R-:W-:Y:S02]  /*7b60*/  MOV R2, R101 ;  /* 0x0000006500027202 */ /* 0x004fe40000000f00 */
[----:B------:R-:W-:Y:S05]  /*7b70*/  MOV R3, R100 ;  /* 0x0000006400037202 */ /* 0x000fea0000000f00 */
[C---:B------:R-:W-:Y:S04]  /*7b80*/  IMAD.WIDE.U32 R2, R0.reuse, c[0x0][0x198], R2 ;  /* 0x0000660000027a25 */ /* 0x040fe800078e0002 */
[----:B------:R-:W-:Y:S05]  /*7b90*/  IMAD R0, R0, c[0x0][0x19c], RZ ;  /* 0x0000670000007a24 */ /* 0x000fea00078e02ff */
[----:B------:R-:W-:Y:S05]  /*7ba0*/  IADD3 R3, R3, R0, RZ ;  /* 0x0000000003037210 */ /* 0x000fea0007ffe0ff */
[----:B-----5:R2:W-:Y:S02]  /*7bb0*/  STG.E.128 [R2.64], R16 ;  /* 0x0000001002007986 */ /* 0x0205e4000c101d06 */
.L_x_1269:
[----:B------:R-:W-:Y:S05]  /*7bc0*/  BSYNC B1 ;  /* 0x0000000000017941 */ /* 0x000fea0003800000 */
.L_x_1268:
        /* <DEDUP_REMOVED lines=12> */
.L_x_1221:
[----:B------:R-:W-:Y:S01]  /*7c90*/  @!P1 IMAD.MOV.U32 R3, RZ, RZ, R106 ;  /* 0x000000ffff039224 */ /* 0x000fe200078e006a */
[-C--:B------:R-:W-:Y:S01]  /*7ca0*/  @!P1 MOV R2, R107.reuse ;  /* 0x0000006b00029202 */ /* 0x080fe20000000f00 */
[----:B------:R-:W-:Y:S01]  /*7cb0*/  @!P3 IMAD.MOV.U32 R0, RZ, RZ, c[0x0][0x28c] ;  /* 0x0000a300ff00b624 */ /* 0x000fe200078e00ff */
[C---:B------:R-:W-:Y:S01]  /*7cc0*/  @!P2 LEA R18, P0, R113.reuse, R107, 0x1 ;  /* 0x0000006b7112a211 */ /* 0x040fe200078008ff */
[----:B------:R-:W-:Y:S02]  /*7cd0*/  UMOV UR4, URZ ;  /* 0x0000003f00047c82 */ /* 0x000fe40008000000 */
[----:B------:R-:W-:Y:S01]  /*7ce0*/  @!P3 IMAD R0, R0, 0xc0, RZ ;  /* 0x000000c00000b824 */ /* 0x000fe200078e02ff */
[----:B-1----:R1:W2:Y:S01]  /*7cf0*/  @!P1 LDG.E.128 R4, [R2.64] ;  /* 0x0000000602049981 */ /* 0x0022a2000c1e1d00 */
[----:B------:R-:W-:Y:S02]  /*7d00*/  @!P2 LEA.HI.X R19, R113, R106, R112, 0x1, P0 ;  /* 0x0000006a7113a211 */ /* 0x000fe400000f0c70 */
[C---:B------:R-:W-:Y:S04]  /*7d10*/  @!P2 LEA R14, P0, R46.reuse, R101, 0x1 ;  /* 0x000000652e0ea211 */ /* 0x040fe800078008ff */
[----:B------:R-:W-:Y:S02]  /*7d20*/  @!P2 LEA.HI.X R15, R46, R100, R45, 0x1, P0 ;  /* 0x000000642e0fa211 */ /* 0x000fe400000f0c2d */
[C---:B------:R-:W-:Y:S04]  /*7d30*/  @!P6 LEA R16, P0, R81.reuse, R107, 0x1 ;  /* 0x0000006b5110e211 */ /* 0x040fe800078008ff */
[----:B------:R-:W-:Y:S01]  /*7d40*/  @!P6 LEA.HI.X R17, R81, R106, R80, 0x1, P0 ;  /* 0x0000006a5111e211 */ /* 0x000fe200000f0c50 */
[----:B-1----:R-:W-:Y:S01]  /*7d50*/  @!P1 IMAD.MOV.U32 R3, RZ, RZ, R100 ;  /* 0x000000ffff039224 */ /* 0x002fe200078e0064 */
[-C--:B------:R-:W-:Y:S05]  /*7d60*/  @!P1 MOV R2, R101.reuse ;  /* 0x0000006500029202 */ /* 0x080fea0000000f00 */
[----:B--2---:R1:W-:Y:S01]  /*7d70*/  @!P1 STG.E.128 [R2.64], R4 ;  /* 0x0000000402009986 */ /* 0x0043e2000c101d06 */
[----:B------:R-:W-:Y:S03]  /*7d80*/  ISETP.NE.AND P1, PT, R123, RZ, PT ;  /* 0x000000ff7b00720c */ /* 0x000fe60003f25270 */
[----:B-1----:R-:W2:Y:S01]  /*7d90*/  @!P2 LDG.E.128 R4, [R18.64] ;  /* 0x000000061204a981 */ /* 0x002ea2000c1e1d00 */
[C---:B------:R-:W-:Y:S04]  /*7da0*/  @!P6 LEA R2, P0, R146.reuse, R101, 0x1 ;  /* 0x000000659202e211 */ /* 0x040fe800078008ff */
[----:B------:R-:W-:Y:S01]  /*7db0*/  @!P6 LEA.HI.X R3, R146, R100, R82, 0x1, P0 ;  /* 0x000000649203e211 */ /* 0x000fe200000f0c52 */
[----:B--2---:R1:W-:Y:S01]  /*7dc0*/  @!P2 STG.E.128 [R14.64], R4 ;  /* 0x000000040e00a986 */ /* 0x0043e2000c101d06 */
[----:B------:R-:W-:Y:S03]  /*7dd0*/  ISETP.NE.AND P2, PT, R153, RZ, PT ;  /* 0x000000ff9900720c */ /* 0x000fe60003f45270 */
[----:B-1----:R1:W2:Y:S10]  /*7de0*/  @!P6 LDG.E.128 R4, [R16.64] ;  /* 0x000000061004e981 */ /* 0x0022b4000c1e1d00 */
[CC--:B------:R-:W-:Y:S04]  /*7df0*/  @!P2 LEA R14, P0, R84.reuse, R107.reuse, 0x1 ;  /* 0x0000006b540ea211 */ /* 0x0c0fe800078008ff */
[----:B------:R-:W-:Y:S01]  /*7e00*/  @!P2 LEA.HI.X R15, R84, R106, R83, 0x1, P0 ;  /* 0x0000006a540fa211 */ /* 0x000fe200000f0c53 */
[----:B-1----:R-:W-:Y:S01]  /*7e10*/  @!P4 IMAD.MOV.U32 R16, RZ, RZ, R101 ;  /* 0x000000ffff10c224 */ /* 0x002fe200078e0065 */
[----:B------:R-:W-:Y:S01]  /*7e20*/  @!P4 MOV R17, R100 ;  /* 0x000000640011c202 */ /* 0x000fe20000000f00 */
[----:B--2---:R1:W-:Y:S02]  /*7e30*/  @!P6 STG.E.128 [R2.64], R4 ;  /* 0x000000040200e986 */ /* 0x0043e4000c101d06 */
[----:B-1----:R-:W-:Y:S01]  /*7e40*/  @!P3 IMAD.MOV.U32 R5, RZ, RZ, R106 ;  /* 0x000000ffff05b224 */ /* 0x002fe200078e006a */
[----:B------:R-:W-:Y:S02]  /*7e50*/  @!P3 MOV R4, R107 ;  /* 0x0000006b0004b202 */ /* 0x000fe40000000f00 */
[----:B------:R-:W-:Y:S05]  /*7e60*/  @!P3 MOV R2, c[0x0][0x288] ;  /* 0x0000a2000002ba02 */ /* 0x000fea0000000f00 */
[----:B------:R-:W-:Y:S05]  /*7e70*/  @!P3 IMAD.WIDE.U32 R2, R2, 0xc0, R4 ;  /* 0x000000c00202b825 */ /* 0x000fea00078e0004 */
[----:B------:R-:W-:Y:S01]  /*7e80*/  @!P3 IADD3 R3, R3, R0, RZ ;  /* 0x000000000303b210 */ /* 0x000fe20007ffe0ff */
[----:B------:R-:W-:Y:S04]  /*7e90*/  @!P3 IMAD.MOV.U32 R0, RZ, RZ, 0xc0 ;  /* 0x000000c0ff00b424 */ /* 0x000fe800078e00ff */
[----:B------:R1:W2:Y:S02]  /*7ea0*/  @!P3 LDG.E.128 R4, [R2.64] ;  /* 0x000000060204b981 */ /* 0x0002a4000c1e1d00 */
[----:B-1----:R-:W-:Y:S01]  /*7eb0*/  @!P3 IMAD.MOV.U32 R3, RZ, RZ, R100 ;  /* 0x000000ffff03b224 */ /* 0x002fe200078e0064 */
[-C--:B------:R-:W-:Y:S05]  /*7ec0*/  @!P3 MOV R2, R101.reuse ;  /* 0x000000650002b202 */ /* 0x080fea0000000f00 */
[C---:B------:R-:W-:Y:S04]  /*7ed0*/  @!P3 IMAD.WIDE.U32 R2, R0.reuse, c[0x0][0x198], R2 ;  /* 0x000066000002ba25 */ /* 0x040fe800078e0002 */
[----:B------:R-:W-:Y:S05]  /*7ee0*/  @!P3 IMAD R0, R0, c[0x0][0x19c], RZ ;  /* 0x000067000000ba24 */ /* 0x000fea00078e02ff */
[----:B------:R-:W-:Y:S02]  /*7ef0*/  @!P3 IADD3 R3, R3, R0, RZ ;  /* 0x000000000303b210 */ /* 0x000fe40007ffe0ff */
[----:B------:R-:W-:Y:S05]  /*7f00*/  @!P4 MOV R0, c[0x0][0x28c] ;  /* 0x0000a3000000ca02 */ /* 0x000fea0000000f00 */
[----:B------:R-:W-:Y:S01]  /*7f10*/  @!P4 IMAD R0, R0, 0x140, RZ ;  /* 0x000001400000c824 */ /* 0x000fe200078e02ff */
[----:B--2---:R1:W-:Y:S02]  /*7f20*/  @!P3 STG.E.128 [R2.64], R4 ;  /* 0x000000040200b986 */ /* 0x0043e4000c101d06 */
[----:B-1----:R-:W-:Y:S02]  /*7f30*/  @!P4 IMAD.MOV.U32 R2, RZ, RZ, c[0x0][0x288] ;  /* 0x0000a200ff02c624 */ /* 0x002fe400078e00ff */
[----:B------:R1:W2:Y:S02]  /*7f40*/  @!P2 LDG.E.128 R4, [R14.64] ;  /* 0x000000060e04a981 */ /* 0x0002a4000c1e1d00 */
[----:B-1----:R-:W-:Y:S01]  /*7f50*/  @!P4 IMAD.MOV.U32 R14, RZ, RZ, R107 ;  /* 0x000000ffff0ec224 */ /* 0x002fe200078e006b */
[----:B------:R-:W-:Y:S05]  /*7f60*/  @!P4 MOV R15, R106 ;  /* 0x0000006a000fc202 */ /* 0x000fea0000000f00 */
[----:B------:R-:W-:Y:S01]  /*7f70*/  @!P4 IMAD.WIDE.U32 R2, R2, 0x140, R14 ;  /* 0x000001400202c825 */ /* 0x000fe200078e000e */
[CC--:B------:R-:W-:Y:S03]  /*7f80*/  @!P2 LEA R14, P0, R150.reuse, R101.reuse, 0x1 ;  /* 0x00000065960ea211 */ /* 0x0c0fe600078008ff */
[----:B------:R-:W-:Y:S01]  /*7f90*/  @!P4 IMAD.IADD R3, R3, 0x1, R0 ;  /* 0x000000010303c824 */ /* 0x000fe200078e0200 */
[----:B------:R-:W-:Y:S02]  /*7fa0*/  @!P2 LEA.HI.X R15, R150, R100, R85, 0x1, P0 ;  /* 0x00000064960fa211 */ /* 0x000fe400000f0c55 */
[----:B------:R-:W-:Y:S05]  /*7fb0*/  @!P5 MOV R0, c[0x0][0x28c] ;  /* 0x0000a3000000da02 */ /* 0x000fea0000000f00 */
[----:B------:R-:W-:Y:S01]  /*7fc0*/  @!P5 IMAD R0, R0, 0x180, RZ ;  /* 0x000001800000d824 */ /* 0x000fe200078e02ff */
[----:B--2---:R1:W-:Y:S02]  /*7fd0*/  @!P2 STG.E.128 [R14.64], R4 ;  /* 0x000000040e00a986 */ /* 0x0043e4000c101d06 */
[----:B-1----:R-:W-:Y:S02]  /*7fe0*/  @!P5 IMAD.MOV.U32 R14, RZ, RZ, R107 ;  /* 0x000000ffff0ed224 */ /* 0x002fe400078e006b */
[----:B------:R1:W2:Y:S01]  /*7ff0*/  @!P4 LDG.E.128 R4, [R2.64] ;  /* 0x000000060204c981 */ /* 0x0002a2000c1e1d00 */
[----:B------:R-:W-:Y:S01]  /*8000*/  @!P5 MOV R15, R106 ;  /* 0x0000006a000fd202 */ /* 0x000fe20000000f00 */
[----:B-1----:R-:W-:Y:S01]  /*8010*/  @!P4 IMAD.MOV.U32 R3, RZ, RZ, 0x140 ;  /* 0x00000140ff03c424 */ /* 0x002fe200078e00ff */
[----:B------:R-:W-:Y:S03]  /*8020*/  @!P5 MOV R2, c[0x0][0x288] ;  /* 0x0000a2000002da02 */ /* 0x000fe60000000f00 */
[----:B------:R-:W-:Y:S04]  /*8030*/  @!P4 IMAD.WIDE.U32 R16, R3, c[0x0][0x198], R16 ;  /* 0x000066000310ca25 */ /* 0x000fe800078e0010 */
[----:B------:R-:W-:Y:S04]  /*8040*/  @!P5 IMAD.WIDE.U32 R14, R2, 0x180, R14 ;  /* 0x00000180020ed825 */ /* 0x000fe800078e000e */
[----:B------:R-:W-:Y:S01]  /*8050*/  @!P1 IMAD.MOV.U32 R2, RZ, RZ, c[0x0][0x288] ;  /* 0x0000a200ff029624 */ /* 0x000fe200078e00ff */
[----:B------:R-:W-:Y:S01]  /*8060*/  @!P5 IADD3 R15, R15, R0, RZ ;  /* 0x000000000f0fd210 */ /* 0x000fe20007ffe0ff */
[----:B------:R-:W-:Y:S02]  /*8070*/  @!P1 IMAD.MOV.U32 R0, RZ, RZ, c[0x0][0x28c] ;  /* 0x0000a300ff009624 */ /* 0x000fe400078e00ff */
[----:B------:R-:W-:Y:S02]  /*8080*/  @!P4 IMAD R3, R3, c[0x0][0x19c], RZ ;  /* 0x000067000303ca24 */ /* 0x000fe400078e02ff */
[----:B------:R-:W-:Y:S02]  /*8090*/  @!P1 IMAD R0, R0, 0x1c0, RZ ;  /* 0x000001c000009824 */ /* 0x000fe400078e02ff */
[----:B------:R-:W-:Y:S01]  /*80a0*/  @!P4 IMAD.IADD R17, R17, 0x1, R3 ;  /* 0x000000011111c824 */ /* 0x000fe200078e0203 */
[----:B------:R-:W-:Y:S04]  /*80b0*/  @!P5 MOV R3, 0x180 ;  /* 0x000001800003d802 */ /* 0x000fe80000000f00 */
[----:B--2---:R1:W-:Y:S02]  /*80c0*/  @!P4 STG.E.128 [R16.64], R4 ;  /* 0x000000041000c986 */ /* 0x0043e4000c101d06 */
[----:B-1----:R-:W-:Y:S02]  /*80d0*/  @!P5 IMAD.MOV.U32 R17, RZ, RZ, R100 ;  /* 0x000000ffff11d224 */ /* 0x002fe400078e0064 */
[----:B------:R1:W2:Y:S01]  /*80e0*/  @!P5 LDG.E.128 R4, [R14.64] ;  /* 0x000000060e04d981 */ /* 0x0002a2000c1e1d00 */
[----:B------:R-:W-:Y:S05]  /*80f0*/  @!P5 MOV R16, R101 ;  /* 0x000000650010d202 */ /* 0x000fea0000000f00 */
[C---:B------:R-:W-:Y:S04]  /*8100*/  @!P5 IMAD.WIDE.U32 R16, R3.reuse, c[0x0][0x198], R16 ;  /* 0x000066000310da25 */ /* 0x040fe800078e0010 */
[----:B------:R-:W-:Y:S05]  /*8110*/  @!P5 IMAD R3, R3, c[0x0][0x19c], RZ ;  /* 0x000067000303da24 */ /* 0x000fea00078e02ff */
[----:B------:R-:W-:Y:S02]  /*8120*/  @!P5 IADD3 R17, R17, R3, RZ ;  /* 0x000000031111d210 */ /* 0x000fe40007ffe0ff */
[----:B------:R-:W-:Y:S01]  /*8130*/  @!P1 MOV R3, R100 ;  /* 0x0000006400039202 */ /* 0x000fe20000000f00 */
[----:B-1----:R-:W-:Y:S01]  /*8140*/  @!P1 IMAD.MOV.U32 R15, RZ, RZ, R106 ;  /* 0x000000ffff0f9224 */ /* 0x002fe200078e006a */
[----:B------:R-:W-:Y:S05]  /*8150*/  @!P1 MOV R14, R107 ;  /* 0x0000006b000e9202 */ /* 0x000fea0000000f00 */
[----:B------:R-:W-:Y:S04]  /*8160*/  @!P1 IMAD.WIDE.U32 R14, R2, 0x1c0, R14 ;  /* 0x000001c0020e9825 */ /* 0x000fe800078e000e */
[----:B------:R-:W-:Y:S01]  /*8170*/  @!P1 IMAD.IADD R15, R15, 0x1, R0 ;  /* 0x000000010f0f9824 */ /* 0x000fe200078e0200 */
[----:B------:R-:W-:Y:S01]  /*8180*/  @!P1 MOV R0, 0x1c0 ;  /* 0x000001c000009802 */ /* 0x000fe20000000f00 */
[----:B------:R-:W-:Y:S04]  /*8190*/  @!P1 IMAD.MOV.U32 R2, RZ, RZ, R101 ;  /* 0x000000ffff029224 */ /* 0x000fe800078e0065 */
[C---:B------:R-:W-:Y:S04]  /*81a0*/  @!P1 IMAD.WIDE.U32 R2, R0.reuse, c[0x0][0x198], R2 ;  /* 0x0000660000029a25 */ /* 0x040fe800078e0002 */
[----:B------:R-:W-:Y:S05]  /*81b0*/  @!P1 IMAD R0, R0, c[0x0][0x19c], RZ ;  /* 0x0000670000009a24 */ /* 0x000fea00078e02ff */
[----:B------:R-:W-:Y:S01]  /*81c0*/  @!P1 IADD3 R3, R3, R0, RZ ;  /* 0x0000000003039210 */ /* 0x000fe20007ffe0ff */
[----:B--2---:R1:W-:Y:S04]  /*81d0*/  @!P5 STG.E.128 [R16.64], R4 ;  /* 0x000000041000d986 */ /* 0x0043e8000c101d06 */
[----:B-1----:R-:W2:Y:S04]  /*81e0*/  @!P1 LDG.E.128 R4, [R14.64] ;  /* 0x000000060e049981 */ /* 0x002ea8000c1e1d00 */
[----:B--2---:R1:W-:Y:S02]  /*81f0*/  @!P1 STG.E.128 [R2.64], R4 ;  /* 0x0000000402009986 */ /* 0x0043e4000c101d06 */
.L_x_1239:
        /* <DEDUP_REMOVED lines=12> */
[----:B------:R-:W-:Y:S01]  /*82c0*/  IMAD.MOV.U32 R14, RZ, RZ, RZ ;  /* 0x000000ffff0e7224 */ /* 0x000fe200078e00ff */
[----:B------:R-:W-:Y:S02]  /*82d0*/  IABS R2, c[0x0][0x2d0] ;  /* 0x0000b40000027a13 */ /* 0x000fe40000000000 */
[----:B------:R-:W-:Y:S02]  /*82e0*/  IABS R8, R12 ;  /* 0x0000000c00087213 */ /* 0x000fe40000000000 */
[----:B------:R-:W1:Y:S10]  /*82f0*/  I2F.RP R0, R2 ;  /* 0x0000000200007306 */ /* 0x000e740000209400 */
[----:B-1----:R-:W1:Y:S02]  /*8300*/  MUFU.RCP R0, R0 ;  /* 0x0000000000007308 */ /* 0x002e640000001000 */
[----:B-1----:R-:W-:Y:S08]  /*8310*/  IADD3 R0, R0, 0xffffffe, RZ ;  /* 0x0ffffffe00007810 */ /* 0x002ff00007ffe0ff */
[----:B------:R-:W1:Y:S02]  /*8320*/  F2I.FTZ.U32.TRUNC.NTZ R15, R0 ;  /* 0x00000000000f7305 */ /* 0x000e64000021f000 */
[--C-:B-1----:R-:W-:Y:S01]  /*8330*/  IMAD.MOV R4, RZ, RZ, -R15.reuse ;  /* 0x000000ffff047224 */ /* 0x102fe200078e0a0f */
        /* <DEDUP_REMOVED lines=8> */
[----:B------:R-:W-:Y:S01]  /*83c0*/  IMAD R6, R2, R5, R6 ;  /* 0x0000000502067224 */ /* 0x000fe200078e0206 */
[----:B------:R-:W-:Y:S01]  /*83d0*/  LOP3.LUT R5, R12, c[0x0][0x2d0], RZ, 0x3c, !PT ;  /* 0x0000b4000c057a12 */ /* 0x000fe200078e3cff */
[C---:B------:R-:W-:Y:S03]  /*83e0*/  IMAD R8, R2.reuse, R7, R8 ;  /* 0x0000000702087224 */ /* 0x040fe600078e0208 */
[C---:B------:R-:W-:Y:S02]  /*83f0*/  ISETP.GT.U32.AND P0, PT, R2.reuse, R6, PT ;  /* 0x000000060200720c */ /* 0x040fe40003f04070 */
[----:B------:R-:W-:Y:S02]  /*8400*/  ISETP.GT.U32.AND P1, PT, R2, R8, PT ;  /* 0x000000080200720c */ /* 0x000fe40003f24070 */
[----:B------:R-:W-:Y:S09]  /*8410*/  ISETP.GE.AND P2, PT, R5, RZ, PT ;  /* 0x000000ff0500720c */ /* 0x000ff20003f46270 */
[----:B------:R-:W-:Y:S01]  /*8420*/  @!P0 IMAD.IADD R6, R6, 0x1, -R2 ;  /* 0x0000000106068824 */ /* 0x000fe200078e0a02 */
[----:B------:R-:W-:Y:S02]  /*8430*/  @!P0 IADD3 R3, R3, 0x1, RZ ;  /* 0x0000000103038810 */ /* 0x000fe40007ffe0ff */
[-C--:B------:R-:W-:Y:S02]  /*8440*/  @!P1 IADD3 R8, R8, -R2.reuse, RZ ;  /* 0x8000000208089210 */ /* 0x080fe40007ffe0ff */
[-C--:B------:R-:W-:Y:S02]  /*8450*/  ISETP.GE.U32.AND P3, PT, R6, R2.reuse, PT ;  /* 0x000000020600720c */ /* 0x080fe40003f66070 */
[----:B------:R-:W-:Y:S02]  /*8460*/  ISETP.GE.U32.AND P4, PT, R8, R2, PT ;  /* 0x000000020800720c */ /* 0x000fe40003f86070 */
[C---:B------:R-:W-:Y:S01]  /*8470*/  LOP3.LUT R2, R0.reuse, c[0x0][0x2d0], RZ, 0x3c, !PT ;  /* 0x0000b40000027a12 */ /* 0x040fe200078e3cff */
[----:B------:R-:W-:Y:S01]  /*8480*/  IMAD.IADD R0, R0, 0x1, -R12 ;  /* 0x0000000100007824 */ /* 0x000fe200078e0a0c */
[----:B------:R-:W-:Y:S02]  /*8490*/  @!P1 IADD3 R4, R4, 0x1, RZ ;  /* 0x0000000104049810 */ /* 0x000fe40007ffe0ff */
[----:B------:R-:W-:Y:S02]  /*84a0*/  ISETP.GE.AND P5, PT, R2, RZ, PT ;  /* 0x000000ff0200720c */ /* 0x000fe40003fa6270 */
[----:B------:R-:W-:Y:S02]  /*84b0*/  ISETP.NE.AND P0, PT, RZ, c[0x0][0x2d0], PT ;  /* 0x0000b400ff007a0c */ /* 0x000fe40003f05270 */
[----:B------:R-:W-:Y:S02]  /*84c0*/  LOP3.LUT R2, RZ, c[0x0][0x2d0], RZ, 0x33, !PT ;  /* 0x0000b400ff027a12 */ /* 0x000fe400078e33ff */
[----:B------:R-:W-:Y:S02]  /*84d0*/  @P3 IADD3 R3, R3, 0x1, RZ ;  /* 0x0000000103033810 */ /* 0x000fe40007ffe0ff */
[----:B------:R-:W-:Y:S05]  /*84e0*/  @P4 IADD3 R4, R4, 0x1, RZ ;  /* 0x0000000104044810 */ /* 0x000fea0007ffe0ff */
[----:B------:R-:W-:Y:S02]  /*84f0*/  @!P5 IMAD.MOV R3, RZ, RZ, -R3 ;  /* 0x000000ffff03d224 */ /* 0x000fe400078e0a03 */
[----:B------:R-:W-:Y:S03]  /*8500*/  @!P2 IMAD.MOV R4, RZ, RZ, -R4 ;  /* 0x000000ffff04a224 */ /* 0x000fe600078e0a04 */
[C---:B------:R-:W-:Y:S02]  /*8510*/  SEL R3, R2.reuse, R3, !P0 ;  /* 0x0000000302037207 */ /* 0x040fe40004000000 */
[----:B------:R-:W-:Y:S02]  /*8520*/  SEL R2, R2, R4, !P0 ;  /* 0x0000000402027207 */ /* 0x000fe40004000000 */
[CC--:B------:R-:W-:Y:S02]  /*8530*/  LEA R4, P1, R3.reuse, R234.reuse, 0x2 ;  /* 0x000000ea03047211 */ /* 0x0c0fe400078210ff */
[C---:B------:R-:W-:Y:S02]  /*8540*/  LEA R6, P0, R2.reuse, R234, 0x2 ;  /* 0x000000ea02067211 */ /* 0x040fe400078010ff */
[-C--:B------:R-:W-:Y:S02]  /*8550*/  LEA.HI.X.SX32 R5, R3, R235.reuse, 0x2, P1 ;  /* 0x000000eb03057211 */ /* 0x080fe400008f16ff */
[C---:B------:R-:W-:Y:S02]  /*8560*/  LEA.HI.X.SX32 R7, R2.reuse, R235, 0x2, P0 ;  /* 0x000000eb02077211 */ /* 0x040fe400000f16ff */
[----:B------:R-:W-:Y:S01]  /*8570*/  IADD3 R2, R2, -R3, RZ ;  /* 0x8000000302027210 */ /* 0x000fe20007ffe0ff */
[----:B------:R1:W2:Y:S04]  /*8580*/  LDG.E R4, [R4.64] ;  /* 0x0000000604047981 */ /* 0x0002a8000c1e1900 */
[----:B------:R-:W-:Y:S04]  /*8590*/  IMAD R0, R2, c[0x0][0x2d0], R0 ;  /* 0x0000b40002007a24 */ /* 0x000fe800078e0200 */
[----:B------:R-:W-:Y:S01]  /*85a0*/  IMAD.WIDE.U32 R12, R0, c[0x0][0x1a0], RZ ;  /* 0x00006800000c7a25 */ /* 0x000fe200078e00ff */
[----:B-1----:R-:W2:Y:S03]  /*85b0*/  LDG.E R5, [R6.64] ;  /* 0x0000000606057981 */ /* 0x002ea6000c1e1900 */
[----:B--2---:R-:W-:Y:S01]  /*85c0*/  IMAD.IADD R6, R4, 0x1, -R5 ;  /* 0x0000000104067824 */ /* 0x004fe200078e0a05 */
[----:B------:R-:W-:Y:S03]  /*85d0*/  SHF.R.S32.HI R4, RZ, 0x1f, R0 ;  /* 0x0000001fff047819 */ /* 0x000fe60000011400 */
[----:B------:R-:W-:Y:S01]  /*85e0*/  IMAD.WIDE.U32 R14, R6, c[0x0][0x180], RZ ;  /* 0x00006000060e7a25 */ /* 0x000fe200078e00ff */
[----:B------:R-:W-:Y:S03]  /*85f0*/  SHF.R.S32.HI R5, RZ, 0x1f, R6 ;  /* 0x0000001fff057819 */ /* 0x000fe60000011406 */
[----:B------:R-:W-:Y:S02]  /*8600*/  IMAD R3, R4, c[0x0][0x1a0], RZ ;  /* 0x0000680004037a24 */ /* 0x000fe400078e02ff */
[----:B------:R-:W-:Y:S02]  /*8610*/  IMAD R2, R5, c[0x0][0x180], RZ ;  /* 0x0000600005027a24 */ /* 0x000fe400078e02ff */
[----:B------:R-:W-:Y:S02]  /*8620*/  IMAD R3, R0, c[0x0][0x1a4], R3 ;  /* 0x0000690000037a24 */ /* 0x000fe400078e0203 */
[----:B------:R-:W-:Y:S02]  /*8630*/  IMAD R2, R6, c[0x0][0x184], R2 ;  /* 0x0000610006027a24 */ /* 0x000fe400078e0202 */
[----:B------:R-:W-:Y:S02]  /*8640*/  IMAD.IADD R13, R13, 0x1, R3 ;  /* 0x000000010d0d7824 */ /* 0x000fe400078e0203 */
[----:B------:R-:W-:Y:S01]  /*8650*/  IMAD.IADD R3, R15, 0x1, R2 ;  /* 0x000000010f037824 */ /* 0x000fe200078e0202 */
[----:B------:R-:W-:Y:S01]  /*8660*/  MOV R2, R14 ;  /* 0x0000000e00027202 */ /* 0x000fe20000000f00 */
[----:B------:R-:W-:Y:S02]  /*8670*/  IMAD R5, R5, c[0x0][0x188], RZ ;  /* 0x0000620005057a24 */ /* 0x000fe400078e02ff */
[----:B------:R-:W-:Y:S02]  /*8680*/  IMAD R4, R4, c[0x0][0x198], RZ ;  /* 0x0000660004047a24 */ /* 0x000fe400078e02ff */
[----:B------:R-:W-:Y:S04]  /*8690*/  IMAD.WIDE.U32 R12, R6, c[0x0][0x188], R12 ;  /* 0x00006200060c7a25 */ /* 0x000fe800078e000c */
        /* <DEDUP_REMOVED lines=10> */
.L_x_1272:
        /* <DEDUP_REMOVED lines=12> */
.L_x_1273:
[----:B------:R-:W-:Y:S04]  /*8800*/  IADD3 R11, R11, -0x1, RZ ;  /* 0xffffffff0b0b7810 */ /* 0x000fe80007ffe0ff */
[----:B------:R-:W-:Y:S11]  /*8810*/  ISETP.GT.AND P0, PT, R11, R78, PT ;  /* 0x0000004e0b00720c */ /* 0x000ff60003f04270 */
[----:B------:R-:W-:Y:S02]  /*8820*/  @!UPT UIADD3 URZ, URZ, URZ, URZ ;  /* 0x0000003f3f3ff290 */ /* 0x000fe4000fffe03f */
[----:B------:R-:W-:-:S05]  /*8830*/  @P0 BRA `(.L_x_1274) ;  /* 0xffff9df000000947 */ /* 0x000fca000383ffff */
.L_x_1220:
        /* <DEDUP_REMOVED lines=13> */
[C---:B------:R-:W-:Y:S01]  /*8910*/  IADD3 R2, P0, R134.reuse, UR4, RZ ;  /* 0x0000000486027c10 */ /* 0x040fe2000ff1e0ff */
[----:B------:R-:W-:Y:S01]  /*8920*/  ULDC.U8 UR4, c[0x0][0x313] ;  /* 0x0000c4c000047ab9 */ /* 0x000fe20000000000 */
[----:B------:R-:W-:Y:S01]  /*8930*/  LEA R8, P3, R134, c[0x0][0x160], 0x1 ;  /* 0x0000580086087a11 */ /* 0x000fe200078608ff */
[----:B------:R-:W-:Y:S01]  /*8940*/  IMAD.IADD R21, R230, 0x1, -R48 ;  /* 0x00000001e6157824 */ /* 0x000fe200078e0a30 */
[----:B------:R-:W-:Y:S02]  /*8950*/  ISETP.NE.AND P4, PT, RZ, UR4, PT ;  /* 0x00000004ff007c0c */ /* 0x000fe4000bf85270 */
[----:B------:R-:W-:Y:S02]  /*8960*/  LEA.HI.X R9, R134, c[0x0][0x164], R56, 0x1, P3 ;  /* 0x0000590086097a11 */ /* 0x000fe400018f0c38 */
[----:B--2---:R-:W-:-:S05]  /*8970*/  IADD3 R0, R0, R57, R48 ;  /* 0x0000003900007210 */ /* 0x004fca0007ffe030 */
[----:B------:R-:W-:Y:S01]  /*8980*/  IMAD R3, R60, R0, RZ ;  /* 0x000000003c037224 */ /* 0x000fe200078e02ff */
[----:B------:R-:W-:Y:S02]  /*8990*/  IADD3.X R0, R56, UR5, RZ, P0, !PT ;  /* 0x0000000538007c10 */ /* 0x000fe400087fe4ff */
[----:B------:R-:W-:Y:S02]  /*89a0*/  LEA R22, P0, R2, c[0x0][0x160], 0x1 ;  /* 0x0000580002167a11 */ /* 0x000fe400078008ff */
[-C--:B------:R-:W-:Y:S02]  /*89b0*/  IADD3 R62, P2, R62, R3.reuse, RZ ;  /* 0x000000033e3e7210 */ /* 0x080fe40007f5e0ff */
[----:B------:R-:W-:Y:S02]  /*89c0*/  IADD3 R61, P1, R61, R3, RZ ;  /* 0x000000033d3d7210 */ /* 0x000fe40007f3e0ff */
[----:B------:R-:W-:Y:S02]  /*89d0*/  SHF.R.S32.HI R3, RZ, 0x1f, R3 ;  /* 0x0000001fff037819 */ /* 0x000fe40000011403 */
[----:B------:R-:W-:Y:S01]  /*89e0*/  LEA.HI.X R23, R2, c[0x0][0x164], R0, 0x1, P0 ;  /* 0x0000590002177a11 */ /* 0x000fe200000f0c00 */
[----:B------:R-:W-:-:S02]  /*89f0*/  IMAD.SHL.U32 R0, R60, 0x20, RZ ;  /* 0x000000203c007824 */ /* 0x000fc400078e00ff */
[--C-:B------:R-:W-:Y:S02]  /*8a00*/  IMAD.X R59, R59, 0x1, R3.reuse, P2 ;  /* 0x000000013b3b7824 */ /* 0x100fe400010e0603 */
        /* <DEDUP_REMOVED lines=21> */
[----:B------:R2:W3:Y:S04]  /*8b60*/  LDG.E.64 R2, [R6.64] ;  /* 0x0000000606027981 */ /* 0x0004e8000c1e1b00 */
[----:B------:R-:W4:Y:S01]  /*8b70*/  LDG.E.64 R4, [R4.64] ;  /* 0x0000000604047981 */ /* 0x000f22000c1e1b00 */
[----:B-----5:R-:W-:Y:S01]  /*8b80*/  LOP3.LUT R14, R8, 0xffff0000, RZ, 0xc0, !PT ;  /* 0xffff0000080e7812 */ /* 0x020fe200078ec0ff */
[C---:B------:R-:W-:Y:S01]  /*8b90*/  IMAD.U32 R13, R10.reuse, 0x10000, RZ ;  /* 0x000100000a0d7824 */ /* 0x040fe200078e00ff */
[C---:B------:R-:W-:Y:S02]  /*8ba0*/  SHF.L.U32 R12, R11.reuse, 0x10, RZ ;  /* 0x000000100b0c7819 */ /* 0x040fe400000006ff */
[----:B------:R-:W-:Y:S02]  /*8bb0*/  LOP3.LUT R18, R10, 0xffff0000, RZ, 0xc0, !PT ;  /* 0xffff00000a127812 */ /* 0x000fe400078ec0ff */
[----:B------:R-:W-:-:S02]  /*8bc0*/  LOP3.LUT R11, R11, 0xffff0000, RZ, 0xc0, !PT ;  /* 0xffff00000b0b7812 */ /* 0x000fc400078ec0ff */
[C---:B--2---:R-:W-:Y:S02]  /*8bd0*/  SHF.L.U32 R7, R9.reuse, 0x10, RZ ;  /* 0x0000001009077819 */ /* 0x044fe400000006ff */
[----:B------:R-:W-:Y:S01]  /*8be0*/  LOP3.LUT R6, R9, 0xffff0000, RZ, 0xc0, !PT ;  /* 0xffff000009067812 */ /* 0x000fe200078ec0ff */
[----:B------:R-:W-:Y:S01]  /*8bf0*/  IMAD.U32 R9, R8, 0x10000, RZ ;  /* 0x0001000008097824 */ /* 0x000fe200078e00ff */
[----:B---3--:R-:W-:Y:S02]  /*8c00*/  LOP3.LUT R8, R2, 0xffff0000, RZ, 0xc0, !PT ;  /* 0xffff000002087812 */ /* 0x008fe400078ec0ff */
[C---:B------:R-:W-:Y:S01]  /*8c10*/  LOP3.LUT R15, R3.reuse, 0xffff0000, RZ, 0xc0, !PT ;  /* 0xffff0000030f7812 */ /* 0x040fe200078ec0ff */
[----:B------:R-:W-:Y:S01]  /*8c20*/  IMAD.U32 R3, R3, 0x10000, RZ ;  /* 0x0001000003037824 */ /* 0x000fe200078e00ff */
[----:B----4-:R-:W-:Y:S01]  /*8c30*/  LOP3.LUT R17, R4, 0xffff0000, RZ, 0xc0, !PT ;  /* 0xffff000004117812 */ /* 0x010fe200078ec0ff */
[-C--:B------:R-:W-:Y:S01]  /*8c40*/  FMUL.FTZ R19, R7, R8.reuse ;  /* 0x0000000807137220 */ /* 0x080fe20000410000 */
[----:B------:R-:W-:Y:S01]  /*8c50*/  SHF.L.U32 R2, R2, 0x10, RZ ;  /* 0x0000001002027819 */ /* 0x000fe200000006ff */
[C---:B------:R-:W-:Y:S01]  /*8c60*/  FMUL.FTZ R10, R6.reuse, R8 ;  /* 0x00000008060a7220 */ /* 0x040fe20000410000 */
[----:B------:R-:W-:Y:S01]  /*8c70*/  LOP3.LUT R16, R5, 0xffff0000, RZ, 0xc0, !PT ;  /* 0xffff000005107812 */ /* 0x000fe200078ec0ff */
[-C--:B------:R-:W-:Y:S01]  /*8c80*/  FFMA.FTZ R19, R6, R17.reuse, R19 ;  /* 0x0000001106137223 */ /* 0x080fe20000010013 */
[----:B------:R-:W-:Y:S01]  /*8c90*/  SHF.L.U32 R4, R4, 0x10, RZ ;  /* 0x0000001004047819 */ /* 0x000fe200000006ff */
[----:B------:R-:W-:-:S02]  /*8ca0*/  FFMA.FTZ R10, R7, R17, -R10 ;  /* 0x00000011070a7223 */ /* 0x000fc4000001080a */
[----:B------:R-:W-:Y:S02]  /*8cb0*/  IMAD.U32 R6, R5, 0x10000, RZ ;  /* 0x0001000005067824 */ /* 0x000fe400078e00ff */
[-C--:B------:R-:W-:Y:S01]  /*8cc0*/  FMUL.FTZ R8, R11, R15.reuse ;  /* 0x0000000f0b087220 */ /* 0x080fe20000410000 */
[----:B------:R-:W-:Y:S01]  /*8cd0*/  F2FP.BF16.PACK_AB R10, R19, R10 ;  /* 0x0000000a130a723e */ /* 0x000fe200000010ff */
[-C--:B------:R-:W-:Y:S02]  /*8ce0*/  FMUL.FTZ R5, R14, R2.reuse ;  /* 0x000000020e057220 */ /* 0x080fe40000410000 */
[----:B------:R-:W-:Y:S02]  /*8cf0*/  FMUL.FTZ R7, R9, R2 ;  /* 0x0000000209077220 */ /* 0x000fe40000410000 */
[----:B------:R-:W-:Y:S02]  /*8d00*/  FMUL.FTZ R15, R12, R15 ;  /* 0x0000000f0c0f7220 */ /* 0x000fe40000410000 */
[----:B------:R-:W-:-:S02]  /*8d10*/  FMUL.FTZ R2, R18, R3 ;  /* 0x0000000312027220 */ /* 0x000fc40000410000 */
[----:B------:R-:W-:Y:S02]  /*8d20*/  FMUL.FTZ R3, R13, R3 ;  /* 0x000000030d037220 */ /* 0x000fe40000410000 */
[-C--:B------:R-:W-:Y:S02]  /*8d30*/  FFMA.FTZ R8, R12, R16.reuse, -R8 ;  /* 0x000000100c087223 */ /* 0x080fe40000010808 */
[----:B------:R-:W-:Y:S02]  /*8d40*/  FFMA.FTZ R15, R11, R16, R15 ;  /* 0x000000100b0f7223 */ /* 0x000fe4000001000f */
[-C--:B------:R-:W-:Y:S02]  /*8d50*/  FFMA.FTZ R5, R9, R4.reuse, -R5 ;  /* 0x0000000409057223 */ /* 0x080fe40000010805 */
[----:B------:R-:W-:Y:S01]  /*8d60*/  FFMA.FTZ R7, R14, R4, R7 ;  /* 0x000000040e077223 */ /* 0x000fe20000010007 */
[----:B------:R-:W-:Y:S01]  /*8d70*/  F2FP.BF16.PACK_AB R15, R15, R8 ;  /* 0x000000080f0f723e */ /* 0x000fe200000010ff */
[----:B------:R-:W-:-:S02]  /*8d80*/  FFMA.FTZ R2, R13, R6, -R2 ;  /* 0x000000060d027223 */ /* 0x000fc40000010802 */
[----:B------:R-:W-:Y:S01]  /*8d90*/  FFMA.FTZ R3, R18, R6, R3 ;  /* 0x0000000612037223 */ /* 0x000fe20000010003 */
[----:B------:R-:W-:Y:S01]  /*8da0*/  F2FP.BF16.PACK_AB R5, R7, R5 ;  /* 0x000000050705723e */ /* 0x000fe200000010ff */
[----:B------:R-:W-:Y:S02]  /*8db0*/  IMAD.MOV.U32 R9, RZ, RZ, R10 ;  /* 0x000000ffff097224 */ /* 0x000fe400078e000a */
[----:B------:R-:W-:Y:S01]  /*8dc0*/  IMAD.MOV.U32 R11, RZ, RZ, R15 ;  /* 0x000000ffff0b7224 */ /* 0x000fe200078e000f */
[----:B------:R-:W-:Y:S02]  /*8dd0*/  F2FP.BF16.PACK_AB R2, R3, R2 ;  /* 0x000000020302723e */ /* 0x000fe400000010ff */
[----:B------:R-:W-:Y:S02]  /*8de0*/  MOV R8, R5 ;  /* 0x0000000500087202 */ /* 0x000fe40000000f00 */
[----:B------:R-:W-:Y:S02]  /*8df0*/  MOV R10, R2 ;  /* 0x00000002000a7202 */ /* 0x000fe40000000f00 */
.L_x_1281:
[----:B------:R-:W-:Y:S05]  /*8e00*/  BSYNC B0 ;  /* 0x0000000000007941 */ /* 0x000fea0003800000 */
.L_x_1280:
[----:B-----5:R2:W-:Y:S04]  /*8e10*/  STS.64 [R238], R8 ;  /* 0x00000008ee007388 */ /* 0x0205e80000000a00 */
[----:B------:R2:W-:Y:S02]  /*8e20*/  STS.64 [R238+0x8], R10 ;  /* 0x0000080aee007388 */ /* 0x0005e40000000a00 */
.L_x_1279:
[----:B------:R-:W-:Y:S05]  /*8e30*/  BSYNC B1 ;  /* 0x0000000000017941 */ /* 0x000fea0003800000 */
.L_x_1278:
[----:B------:R-:W-:-:S04]  /*8e40*/  IADD3 R20, R132, 0x20, RZ ;  /* 0x0000002084147810 */ /* 0x000fc80007ffe0ff */
[----:B------:R-:W-:-:S04]  /*8e50*/  ISETP.GE.AND P0, PT, R20, R21, PT ;  /* 0x000000151400720c */ /* 0x000fc80003f06270 */
[----:B------:R-:W-:-:S13]  /*8e60*/  ISETP.LT.OR P0, PT, R47, -0x83, P0 ;  /* 0xffffff7d2f00780c */ /* 0x000fda0000701670 */
[----:B------:R-:W-:Y:S05]  /*8e70*/  @P0 BRA `(.L_x_1282) ;  /* 0x0000126000000947 */ /* 0x000fea0003800000 */
[----:B------:R-:W-:-:S13]  /*8e80*/  ISETP.GE.AND P0, PT, R148, c[0x0][0x220], PT ;  /* 0x0000880094007a0c */ /* 0x000fda0003f06270 */
[----:B------:R3:W-:Y:S01]  /*8e90*/  @P0 STS.128 [R238+0x800], RZ ;  /* 0x000800ffee000388 */ /* 0x0007e20000000c00 */
[----:B------:R-:W-:Y:S05]  /*8ea0*/  @P0 BRA `(.L_x_1282) ;  /* 0x0000123000000947 */ /* 0x000fea0003800000 */
[----:B--2---:R2:W5:Y:S01]  /*8eb0*/  LDG.E.128 R8, [R22.64] ;  /* 0x0000000616087981 */ /* 0x004562000c1e1d00 */
        /* <DEDUP_REMOVED lines=11> */
[----:B--2---:R4:W2:Y:S04]  /*8f70*/  LDG.E.64 R2, [R6.64] ;  /* 0x0000000606027981 */ /* 0x0048a8000c1e1b00 */
[----:B---3--:R-:W3:Y:S01]  /*8f80*/  LDG.E.64 R4, [R4.64] ;  /* 0x0000000604047981 */ /* 0x008ee2000c1e1b00 */
[----:B-----5:R-:W-:Y:S01]  /*8f90*/  LOP3.LUT R13, R8, 0xffff0000, RZ, 0xc0, !PT ;  /* 0xffff0000080d7812 */ /* 0x020fe200078ec0ff */
[----:B------:R-:W-:Y:S01]  /*8fa0*/  IMAD.U32 R12, R11, 0x10000, RZ ;  /* 0x000100000b0c7824 */ /* 0x000fe200078e00ff */
[C---:B------:R-:W-:Y:S02]  /*8fb0*/  LOP3.LUT R0, R9.reuse, 0xffff0000, RZ, 0xc0, !PT ;  /* 0xffff000009007812 */ /* 0x040fe400078ec0ff */
[----:B------:R-:W-:Y:S02]  /*8fc0*/  LOP3.LUT R17, R10, 0xffff0000, RZ, 0xc0, !PT ;  /* 0xffff00000a117812 */ /* 0x000fe400078ec0ff */
[----:B----4-:R-:W-:Y:S01]  /*8fd0*/  SHF.L.U32 R7, R8, 0x10, RZ ;  /* 0x0000001008077819 */ /* 0x010fe200000006ff */
[----:B------:R-:W-:Y:S01]  /*8fe0*/  IMAD.U32 R6, R9, 0x10000, RZ ;  /* 0x0001000009067824 */ /* 0x000fe200078e00ff */
[----:B------:R-:W-:-:S02]  /*8ff0*/  LOP3.LUT R9, R11, 0xffff0000, RZ, 0xc0, !PT ;  /* 0xffff00000b097812 */ /* 0x000fc400078ec0ff */
[----:B------:R-:W-:Y:S02]  /*9000*/  SHF.L.U32 R11, R10, 0x10, RZ ;  /* 0x000000100a0b7819 */ /* 0x000fe400000006ff */
[C---:B--2---:R-:W-:Y:S01]  /*9010*/  LOP3.LUT R8, R2.reuse, 0xffff0000, RZ, 0xc0, !PT ;  /* 0xffff000002087812 */ /* 0x044fe200078ec0ff */
[----:B------:R-:W-:Y:S01]  /*9020*/  IMAD.U32 R2, R2, 0x10000, RZ ;  /* 0x0001000002027824 */ /* 0x000fe200078e00ff */
[C---:B------:R-:W-:Y:S02]  /*9030*/  LOP3.LUT R14, R3.reuse, 0xffff0000, RZ, 0xc0, !PT ;  /* 0xffff0000030e7812 */ /* 0x040fe400078ec0ff */
[----:B---3--:R-:W-:Y:S01]  /*9040*/  LOP3.LUT R16, R4, 0xffff0000, RZ, 0xc0, !PT ;  /* 0xffff000004107812 */ /* 0x008fe200078ec0ff */
[-C--:B------:R-:W-:Y:S01]  /*9050*/  FMUL.FTZ R10, R0, R8.reuse ;  /* 0x00000008000a7220 */ /* 0x080fe20000410000 */
[----:B------:R-:W-:Y:S01]  /*9060*/  SHF.L.U32 R3, R3, 0x10, RZ ;  /* 0x0000001003037819 */ /* 0x000fe200000006ff */
[C---:B------:R-:W-:Y:S01]  /*9070*/  FMUL.FTZ R18, R6.reuse, R8 ;  /* 0x0000000806127220 */ /* 0x040fe20000410000 */
[C---:B------:R-:W-:Y:S01]  /*9080*/  LOP3.LUT R15, R5.reuse, 0xffff0000, RZ, 0xc0, !PT ;  /* 0xffff0000050f7812 */ /* 0x040fe200078ec0ff */
[-C--:B------:R-:W-:Y:S01]  /*9090*/  FFMA.FTZ R10, R6, R16.reuse, -R10 ;  /* 0x00000010060a7223 */ /* 0x080fe2000001080a */
[----:B------:R-:W-:Y:S01]  /*90a0*/  SHF.L.U32 R5, R5, 0x10, RZ ;  /* 0x0000001005057819 */ /* 0x000fe200000006ff */
[----:B------:R-:W-:-:S02]  /*90b0*/  FFMA.FTZ R18, R0, R16, R18 ;  /* 0x0000001000127223 */ /* 0x000fc40000010012 */
[-C--:B------:R-:W-:Y:S02]  /*90c0*/  FMUL.FTZ R0, R13, R2.reuse ;  /* 0x000000020d007220 */ /* 0x080fe40000410000 */
[----:B------:R-:W-:Y:S01]  /*90d0*/  FMUL.FTZ R6, R7, R2 ;  /* 0x0000000207067220 */ /* 0x000fe20000410000 */
[----:B------:R-:W-:Y:S01]  /*90e0*/  F2FP.BF16.PACK_AB R10, R18, R10 ;  /* 0x0000000a120a723e */ /* 0x000fe200000010ff */
[-C--:B------:R-:W-:Y:S02]  /*90f0*/  FMUL.FTZ R2, R17, R3.reuse ;  /* 0x0000000311027220 */ /* 0x080fe40000410000 */
[----:B------:R-:W-:Y:S02]  /*9100*/  FMUL.FTZ R8, R9, R14 ;  /* 0x0000000e09087220 */ /* 0x000fe40000410000 */
[----:B------:R-:W-:Y:S02]  /*9110*/  IMAD.U32 R4, R4, 0x10000, RZ ;  /* 0x0001000004047824 */ /* 0x000fe400078e00ff */
        /* <DEDUP_REMOVED lines=9> */
[----:B------:R-:W-:Y:S02]  /*91b0*/  F2FP.BF16.PACK_AB R2, R3, R2 ;  /* 0x000000020302723e */ /* 0x000fe400000010ff */
[----:B------:R-:W-:Y:S02]  /*91c0*/  MOV R9, R10 ;  /* 0x0000000a00097202 */ /* 0x000fe40000000f00 */
[----:B------:R-:W-:Y:S01]  /*91d0*/  F2FP.BF16.PACK_AB R14, R14, R8 ;  /* 0x000000080e0e723e */ /* 0x000fe200000010ff */
[----:B------:R-:W-:Y:S02]  /*91e0*/  IMAD.MOV.U32 R8, RZ, RZ, R0 ;  /* 0x000000ffff087224 */ /* 0x000fe400078e0000 */
[----:B------:R-:W-:Y:S01]  /*91f0*/  IMAD.MOV.U32 R10, RZ, RZ, R2 ;  /* 0x000000ffff0a7224 */ /* 0x000fe200078e0002 */
[----:B------:R-:W-:Y:S02]  /*9200*/  MOV R11, R14 ;  /* 0x0000000e000b7202 */ /* 0x000fe40000000f00 */
.L_x_1284:
[----:B------:R-:W-:Y:S05]  /*9210*/  BSYNC B0 ;  /* 0x0000000000007941 */ /* 0x000fea0003800000 */
.L_x_1283:
[----:B-----5:R4:W-:Y:S01]  /*9220*/  STS.128 [R238+0x800], R8 ;  /* 0x00080008ee007388 */ /* 0x0209e20000000c00 */
[----:B------:R-:W-:Y:S05]  /*9230*/  BRA `(.L_x_1282) ;  /* 0x00000ea000007947 */ /* 0x000fea0003800000 */
.L_x_1277:
        /* <DEDUP_REMOVED lines=23> */
[----:B--2---:R-:W-:-:S03]  /*93b0*/  LEA R8, P1, R3, c[0x0][0x2b0], 0x1 ;  /* 0x0000ac0003087a11 */ /* 0x004fc600078208ff */
[----:B------:R-:W2:Y:S01]  /*93c0*/  LDG.E.128 R4, [R4.64] ;  /* 0x0000000604047981 */ /* 0x000ea2000c1e1d00 */
[----:B------:R-:W-:Y:S01]  /*93d0*/  LEA.HI.X R9, R3, c[0x0][0x2b4], R2, 0x1, P1 ;  /* 0x0000ad0003097a11 */ /* 0x000fe200008f0c02 */
[----:B------:R-:W-:Y:S01]  /*93e0*/  IMAD.MOV.U32 R3, RZ, RZ, RZ ;  /* 0x000000ffff037224 */ /* 0x000fe200078e00ff */
[----:B------:R-:W-:-:S04]  /*93f0*/  @P0 SHF.R.S32.HI R2, RZ, 0x1, R63 ;  /* 0x00000001ff020819 */ /* 0x000fc8000001143f */
[----:B------:R-:W-:Y:S01]  /*9400*/  @P0 IADD3 R3, -R2, RZ, RZ ;  /* 0x000000ff02030210 */ /* 0x000fe20007ffe1ff */
[----:B------:R-:W3:Y:S03]  /*9410*/  LDG.E.128 R8, [R8.64] ;  /* 0x0000000608087981 */ /* 0x000ee6000c1e1d00 */
[----:B------:R-:W-:-:S04]  /*9420*/  IADD3 R2, P1, R3, R61, RZ ;  /* 0x0000003d03027210 */ /* 0x000fc80007f3e0ff */
[----:B------:R-:W-:Y:S02]  /*9430*/  LEA.HI.X.SX32 R3, R3, R58, 0x1, P1 ;  /* 0x0000003a03037211 */ /* 0x000fe400008f0eff */
[----:B------:R-:W-:-:S04]  /*9440*/  LEA R12, P1, R2, c[0x0][0x2a8], 0x1 ;  /* 0x0000aa00020c7a11 */ /* 0x000fc800078208ff */
[----:B------:R-:W-:-:S06]  /*9450*/  LEA.HI.X R13, R2, c[0x0][0x2ac], R3, 0x1, P1 ;  /* 0x0000ab00020d7a11 */ /* 0x000fcc00008f0c03 */
[----:B------:R-:W4:Y:S01]  /*9460*/  LDG.E.128 R12, [R12.64] ;  /* 0x000000060c0c7981 */ /* 0x000f22000c1e1d00 */
[C---:B-----5:R-:W-:Y:S01]  /*9470*/  IMAD.U32 R20, R16.reuse, 0x10000, RZ ;  /* 0x0001000010147824 */ /* 0x060fe200078e00ff */
[----:B------:R-:W-:Y:S01]  /*9480*/  LOP3.LUT R3, R16, 0xffff0000, RZ, 0xc0, !PT ;  /* 0xffff000010037812 */ /* 0x000fe200078ec0ff */
[C---:B------:R-:W-:Y:S01]  /*9490*/  IMAD.U32 R25, R17.reuse, 0x10000, RZ ;  /* 0x0001000011197824 */ /* 0x040fe200078e00ff */
[----:B------:R-:W-:Y:S01]  /*94a0*/  LOP3.LUT R2, R17, 0xffff0000, RZ, 0xc0, !PT ;  /* 0xffff000011027812 */ /* 0x000fe200078ec0ff */
[C---:B------:R-:W-:Y:S01]  /*94b0*/  IMAD.U32 R26, R19.reuse, 0x10000, RZ ;  /* 0x00010000131a7824 */ /* 0x040fe200078e00ff */
[C---:B------:R-:W-:Y:S02]  /*94c0*/  SHF.L.U32 R24, R18.reuse, 0x10, RZ ;  /* 0x0000001012187819 */ /* 0x040fe400000006ff */
[----:B------:R-:W-:Y:S02]  /*94d0*/  LOP3.LUT R17, R18, 0xffff0000, RZ, 0xc0, !PT ;  /* 0xffff000012117812 */ /* 0x000fe400078ec0ff */
[----:B------:R-:W-:Y:S01]  /*94e0*/  LOP3.LUT R16, R19, 0xffff0000, RZ, 0xc0, !PT ;  /* 0xffff000013107812 */ /* 0x000fe200078ec0ff */
[C---:B--2---:R-:W-:Y:S01]  /*94f0*/  IMAD.U32 R19, R4.reuse, 0x10000, RZ ;  /* 0x0001000004137824 */ /* 0x044fe200078e00ff */
        /* <DEDUP_REMOVED lines=19> */
[----:B------:R-:W-:Y:S01]  /*9630*/  @!P0 FADD.FTZ R9, -R9, -RZ ;  /* 0x800000ff09098221 */ /* 0x000fe20000010100 */
[----:B------:R-:W-:Y:S01]  /*9640*/  LOP3.LUT R6, R6, 0xffff0000, RZ, 0xc0, !PT ;  /* 0xffff000006067812 */ /* 0x000fe200078ec0ff */
[----:B------:R-:W-:-:S02]  /*9650*/  @!P0 FADD.FTZ R11, -R11, -RZ ;  /* 0x800000ff0b0b8221 */ /* 0x000fc40000010100 */
[----:B------:R-:W-:Y:S02]  /*9660*/  @!P0 FADD.FTZ R10, -R10, -RZ ;  /* 0x800000ff0a0a8221 */ /* 0x000fe40000010100 */
[----:B------:R-:W-:Y:S01]  /*9670*/  FMUL.FTZ R18, R18, R8 ;  /* 0x0000000812127220 */ /* 0x000fe20000410000 */
[----:B----4-:R-:W-:Y:S01]  /*9680*/  LOP3.LUT R8, R12, 0xffff0000, RZ, 0xc0, !PT ;  /* 0xffff00000c087812 */ /* 0x010fe200078ec0ff */
[----:B------:R-:W-:Y:S02]  /*9690*/  FMUL.FTZ R5, R5, R9 ;  /* 0x0000000905057220 */ /* 0x000fe40000410000 */
[----:B------:R-:W-:Y:S01]  /*96a0*/  FMUL.FTZ R4, R4, R7 ;  /* 0x0000000704047220 */ /* 0x000fe20000410000 */
[C---:B------:R-:W-:Y:S01]  /*96b0*/  SHF.L.U32 R7, R13.reuse, 0x10, RZ ;  /* 0x000000100d077819 */ /* 0x040fe200000006ff */
        /* <DEDUP_REMOVED lines=14> */
[----:B------:R-:W-:Y:S01]  /*97a0*/  FFMA.FTZ R6, R17, R11, R6 ;  /* 0x0000000b11067223 */ /* 0x000fe20000010006 */
[----:B------:R-:W-:Y:S01]  /*97b0*/  F2FP.BF16.PACK_AB R3, R3, R9 ;  /* 0x000000090303723e */ /* 0x000fe200000010ff */
[----:B------:R-:W-:-:S02]  /*97c0*/  FFMA.FTZ R4, R25, R7, R4 ;  /* 0x0000000719047223 */ /* 0x000fc40000010004 */
[----:B------:R-:W-:Y:S01]  /*97d0*/  FFMA.FTZ R2, R2, R13, R28 ;  /* 0x0000000d02027223 */ /* 0x000fe2000001001c */
[----:B------:R-:W-:Y:S01]  /*97e0*/  F2FP.BF16.PACK_AB R6, R6, R12 ;  /* 0x0000000c0606723e */ /* 0x000fe200000010ff */
[----:B------:R-:W-:Y:S02]  /*97f0*/  FFMA.FTZ R5, R26, R10, R5 ;  /* 0x0000000a1a057223 */ /* 0x000fe40000010005 */
[----:B------:R-:W-:Y:S01]  /*9800*/  FFMA.FTZ R14, R16, R14, R30 ;  /* 0x0000000e100e7223 */ /* 0x000fe2000001001e */
[----:B------:R-:W-:Y:S01]  /*9810*/  F2FP.BF16.PACK_AB R2, R2, R4 ;  /* 0x000000040202723e */ /* 0x000fe200000010ff */
[----:B------:R-:W-:Y:S02]  /*9820*/  IMAD.MOV.U32 R16, RZ, RZ, R3 ;  /* 0x000000ffff107224 */ /* 0x000fe400078e0003 */
[----:B------:R-:W-:Y:S01]  /*9830*/  IMAD.MOV.U32 R18, RZ, RZ, R6 ;  /* 0x000000ffff127224 */ /* 0x000fe200078e0006 */
[----:B------:R-:W-:Y:S02]  /*9840*/  F2FP.BF16.PACK_AB R5, R14, R5 ;  /* 0x000000050e05723e */ /* 0x000fe400000010ff */
[----:B------:R-:W-:-:S02]  /*9850*/  MOV R17, R2 ;  /* 0x0000000200117202 */ /* 0x000fc40000000f00 */
[----:B------:R-:W-:Y:S02]  /*9860*/  MOV R19, R5 ;  /* 0x0000000500137202 */ /* 0x000fe40000000f00 */
.L_x_1288:
[----:B------:R-:W-:Y:S05]  /*9870*/  BSYNC B0 ;  /* 0x0000000000007941 */ /* 0x000fea0003800000 */
.L_x_1287:
[----:B-----5:R3:W-:Y:S04]  /*9880*/  STS.64 [R238], R16 ;  /* 0x00000010ee007388 */ /* 0x0207e80000000a00 */
[----:B------:R3:W-:Y:S02]  /*9890*/  STS.64 [R238+0x8], R18 ;  /* 0x00000812ee007388 */ /* 0x0007e40000000a00 */
.L_x_1286:
[----:B------:R-:W-:Y:S05]  /*98a0*/  BSYNC B1 ;  /* 0x0000000000017941 */ /* 0x000fea0003800000 */
.L_x_1285:
        /* <DEDUP_REMOVED lines=16> */
[----:B--2---:R-:W-:-:S03]  /*99b0*/  @P0 SHF.R.S32.HI R8, RZ, 0x1, R63 ;  /* 0x00000001ff080819 */ /* 0x004fc6000001143f */
[----:B------:R-:W-:Y:S01]  /*99c0*/  @P0 IMAD.MOV R3, RZ, RZ, -R2 ;  /* 0x000000ffff030224 */ /* 0x000fe200078e0a02 */
[----:B------:R-:W-:-:S04]  /*99d0*/  @P0 IADD3 R60, -R8, RZ, RZ ;  /* 0x000000ff083c0210 */ /* 0x000fc80007ffe1ff */
[C---:B------:R-:W-:Y:S01]  /*99e0*/  IADD3 R2, P1, R3.reuse, R61, RZ ;  /* 0x0000003d03027210 */ /* 0x040fe20007f3e0ff */
[----:B------:R-:W-:Y:S01]  /*99f0*/  IMAD.WIDE R8, R60, 0x2, R22 ;  /* 0x000000023c087825 */ /* 0x000fe200078e0216 */
[----:B------:R-:W-:Y:S02]  /*9a00*/  @P0 SHF.R.S32.HI R63, RZ, 0x1, R63 ;  /* 0x00000001ff3f0819 */ /* 0x000fe4000001143f */
[----:B------:R-:W-:Y:S02]  /*9a10*/  LEA.HI.X.SX32 R3, R3, R0, 0x1, P1 ;  /* 0x0000000003037211 */ /* 0x000fe400008f0eff */
[C---:B------:R-:W-:Y:S01]  /*9a20*/  LEA R12, P1, R2.reuse, c[0x0][0x2b0], 0x1 ;  /* 0x0000ac00020c7a11 */ /* 0x040fe200078208ff */
[----:B------:R-:W2:Y:S03]  /*9a30*/  LDG.E.128 R8, [R8.64] ;  /* 0x0000000608087981 */ /* 0x000ea6000c1e1d00 */
[----:B------:R-:W-:Y:S01]  /*9a40*/  LEA.HI.X R13, R2, c[0x0][0x2b4], R3, 0x1, P1 ;  /* 0x0000ad00020d7a11 */ /* 0x000fe200008f0c03 */
[----:B------:R-:W-:-:S02]  /*9a50*/  IMAD.MOV.U32 R2, RZ, RZ, RZ ;  /* 0x000000ffff027224 */ /* 0x000fc400078e00ff */
[----:B------:R-:W-:-:S03]  /*9a60*/  @P0 IMAD.MOV R2, RZ, RZ, -R63 ;  /* 0x000000ffff020224 */ /* 0x000fc600078e0a3f */
[----:B---3--:R-:W3:Y:S02]  /*9a70*/  LDG.E.128 R12, [R12.64] ;  /* 0x000000060c0c7981 */ /* 0x008ee4000c1e1d00 */
[----:B------:R-:W-:-:S04]  /*9a80*/  IADD3 R61, P1, R2, R61, RZ ;  /* 0x0000003d023d7210 */ /* 0x000fc80007f3e0ff */
[----:B------:R-:W-:Y:S02]  /*9a90*/  LEA.HI.X.SX32 R0, R2, R0, 0x1, P1 ;  /* 0x0000000002007211 */ /* 0x000fe400008f0eff */
[----:B------:R-:W-:-:S04]  /*9aa0*/  LEA R16, P1, R61, c[0x0][0x2a8], 0x1 ;  /* 0x0000aa003d107a11 */ /* 0x000fc800078208ff */
[----:B------:R-:W-:-:S06]  /*9ab0*/  LEA.HI.X R17, R61, c[0x0][0x2ac], R0, 0x1, P1 ;  /* 0x0000ab003d117a11 */ /* 0x000fcc00008f0c00 */
[----:B----4-:R-:W4:Y:S01]  /*9ac0*/  LDG.E.128 R16, [R16.64] ;  /* 0x0000000610107981 */ /* 0x010f22000c1e1d00 */
[C---:B-----5:R-:W-:Y:S01]  /*9ad0*/  LOP3.LUT R0, R5.reuse, 0xffff0000, RZ, 0xc0, !PT ;  /* 0xffff000005007812 */ /* 0x060fe200078ec0ff */
[----:B-1----:R-:W-:Y:S01]  /*9ae0*/  IMAD.U32 R22, R5, 0x10000, RZ ;  /* 0x0001000005167824 */ /* 0x002fe200078e00ff */
[C---:B------:R-:W-:Y:S01]  /*9af0*/  LOP3.LUT R5, R6.reuse, 0xffff0000, RZ, 0xc0, !PT ;  /* 0xffff000006057812 */ /* 0x040fe200078ec0ff */
[----:B------:R-:W-:Y:S01]  /*9b00*/  IMAD.U32 R21, R6, 0x10000, RZ ;  /* 0x0001000006157824 */ /* 0x000fe200078e00ff */
[C---:B------:R-:W-:Y:S02]  /*9b10*/  SHF.L.U32 R3, R4.reuse, 0x10, RZ ;  /* 0x0000001004037819 */ /* 0x040fe400000006ff */
[----:B------:R-:W-:Y:S02]  /*9b20*/  LOP3.LUT R2, R4, 0xffff0000, RZ, 0xc0, !PT ;  /* 0xffff000004027812 */ /* 0x000fe400078ec0ff */
[C---:B------:R-:W-:Y:S02]  /*9b30*/  LOP3.LUT R4, R7.reuse, 0xffff0000, RZ, 0xc0, !PT ;  /* 0xffff000007047812 */ /* 0x040fe400078ec0ff */
[----:B------:R-:W-:Y:S01]  /*9b40*/  SHF.L.U32 R24, R7, 0x10, RZ ;  /* 0x0000001007187819 */ /* 0x000fe200000006ff */
[C---:B--2---:R-:W-:Y:S01]  /*9b50*/  IMAD.U32 R6, R9.reuse, 0x10000, RZ ;  /* 0x0001000009067824 */ /* 0x044fe200078e00ff */
[----:B------:R-:W-:Y:S01]  /*9b60*/  LOP3.LUT R26, R9, 0xffff0000, RZ, 0xc0, !PT ;  /* 0xffff0000091a7812 */ /* 0x000fe200078ec0ff */
[----:B------:R-:W-:Y:S01]  /*9b70*/  IMAD.U32 R23, R8, 0x10000, RZ ;  /* 0x0001000008177824 */ /* 0x000fe200078e00ff */
[----:B------:R-:W-:-:S02]  /*9b80*/  SHF.L.U32 R25, R10, 0x10, RZ ;  /* 0x000000100a197819 */ /* 0x000fc400000006ff */
[----:B------:R-:W-:Y:S02]  /*9b90*/  LOP3.LUT R9, R10, 0xffff0000, RZ, 0xc0, !PT ;  /* 0xffff00000a097812 */ /* 0x000fe400078ec0ff */
[----:B------:R-:W-:Y:S01]  /*9ba0*/  LOP3.LUT R7, R8, 0xffff0000, RZ, 0xc0, !PT ;  /* 0xffff000008077812 */ /* 0x000fe200078ec0ff */
[----:B------:R-:W-:Y:S01]  /*9bb0*/  IMAD.U32 R8, R11, 0x10000, RZ ;  /* 0x000100000b087824 */ /* 0x000fe200078e00ff */
[C---:B---3--:R-:W-:Y:S01]  /*9bc0*/  SHF.L.U32 R10, R13.reuse, 0x10, RZ ;  /* 0x000000100d0a7819 */ /* 0x048fe200000006ff */
[----:B------:R-:W-:Y:S01]  /*9bd0*/  IMAD.U32 R29, R14, 0x10000, RZ ;  /* 0x000100000e1d7824 */ /* 0x000fe200078e00ff */
[----:B------:R-:W-:Y:S01]  /*9be0*/  LOP3.LUT R30, R13, 0xffff0000, RZ, 0xc0, !PT ;  /* 0xffff00000d1e7812 */ /* 0x000fe200078ec0ff */
[----:B------:R-:W-:Y:S01]  /*9bf0*/  IMAD.U32 R27, R12, 0x10000, RZ ;  /* 0x000100000c1b7824 */ /* 0x000fe200078e00ff */
[----:B------:R-:W-:Y:S01]  /*9c00*/  LOP3.LUT R28, R11, 0xffff0000, RZ, 0xc0, !PT ;  /* 0xffff00000b1c7812 */ /* 0x000fe200078ec0ff */
[----:B------:R-:W-:Y:S01]  /*9c10*/  @!P0 FADD.FTZ R10, -R10, -RZ ;  /* 0x800000ff0a0a8221 */ /* 0x000fe20000010100 */
[----:B------:R-:W-:Y:S01]  /*9c20*/  LOP3.LUT R13, R14, 0xffff0000, RZ, 0xc0, !PT ;  /* 0xffff00000e0d7812 */ /* 0x000fe200078ec0ff */
[----:B------:R-:W-:Y:S01]  /*9c30*/  @!P0 FADD.FTZ R27, -R27, -RZ ;  /* 0x800000ff1b1b8221 */ /* 0x000fe20000010100 */
[----:B------:R-:W-:Y:S01]  /*9c40*/  LOP3.LUT R11, R12, 0xffff0000, RZ, 0xc0, !PT ;  /* 0xffff00000c0b7812 */ /* 0x000fe200078ec0ff */
[C---:B------:R-:W-:Y:S01]  /*9c50*/  IMAD.U32 R12, R15.reuse, 0x10000, RZ ;  /* 0x000100000f0c7824 */ /* 0x040fe200078e00ff */
[----:B------:R-:W-:Y:S01]  /*9c60*/  LOP3.LUT R14, R15, 0xffff0000, RZ, 0xc0, !PT ;  /* 0xffff00000f0e7812 */ /* 0x000fe200078ec0ff */
[----:B------:R-:W-:-:S02]  /*9c70*/  @!P0 FADD.FTZ R13, -R13, -RZ ;  /* 0x800000ff0d0d8221 */ /* 0x000fc40000010100 */
[----:B------:R-:W-:Y:S02]  /*9c80*/  @!P0 FADD.FTZ R11, -R11, -RZ ;  /* 0x800000ff0b0b8221 */ /* 0x000fe40000010100 */
[----:B------:R-:W-:Y:S02]  /*9c90*/  @!P0 FADD.FTZ R12, -R12, -RZ ;  /* 0x800000ff0c0c8221 */ /* 0x000fe40000010100 */
[----:B------:R-:W-:Y:S02]  /*9ca0*/  @!P0 FADD.FTZ R14, -R14, -RZ ;  /* 0x800000ff0e0e8221 */ /* 0x000fe40000010100 */
[----:B------:R-:W-:Y:S02]  /*9cb0*/  @!P0 FADD.FTZ R29, -R29, -RZ ;  /* 0x800000ff1d1d8221 */ /* 0x000fe40000010100 */
[----:B------:R-:W-:Y:S02]  /*9cc0*/  @!P0 FADD.FTZ R30, -R30, -RZ ;  /* 0x800000ff1e1e8221 */ /* 0x000fe40000010100 */
[----:B------:R-:W-:Y:S01]  /*9cd0*/  FMUL.FTZ R7, R7, R11 ;  /* 0x0000000b07077220 */ /* 0x000fe20000410000 */
[----:B----4-:R-:W-:Y:S01]  /*9ce0*/  LOP3.LUT R11, R16, 0xffff0000, RZ, 0xc0, !PT ;  /* 0xffff0000100b7812 */ /* 0x010fe200078ec0ff */
[----:B------:R-:W-:Y:S01]  /*9cf0*/  FMUL.FTZ R8, R8, R12 ;  /* 0x0000000c08087220 */ /* 0x000fe20000410000 */
[----:B------:R-:W-:Y:S01]  /*9d00*/  SHF.L.U32 R12, R16, 0x10, RZ ;  /* 0x00000010100c7819 */ /* 0x000fe200000006ff */
[----:B------:R-:W-:Y:S01]  /*9d10*/  FMUL.FTZ R28, R28, R14 ;  /* 0x0000000e1c1c7220 */ /* 0x000fe20000410000 */
[C---:B------:R-:W-:Y:S01]  /*9d20*/  LOP3.LUT R14, R18.reuse, 0xffff0000, RZ, 0xc0, !PT ;  /* 0xffff0000120e7812 */ /* 0x040fe200078ec0ff */
[----:B------:R-:W-:Y:S01]  /*9d30*/  FMUL.FTZ R9, R9, R13 ;  /* 0x0000000d09097220 */ /* 0x000fe20000410000 */
[----:B------:R-:W-:Y:S01]  /*9d40*/  LOP3.LUT R16, R17, 0xffff0000, RZ, 0xc0, !PT ;  /* 0xffff000011107812 */ /* 0x000fe200078ec0ff */
[----:B------:R-:W-:Y:S01]  /*9d50*/  IMAD.U32 R15, R18, 0x10000, RZ ;  /* 0x00010000120f7824 */ /* 0x000fe200078e00ff */
[----:B------:R-:W-:Y:S01]  /*9d60*/  SHF.L.U32 R13, R19, 0x10, RZ ;  /* 0x00000010130d7819 */ /* 0x000fe200000006ff */
[----:B------:R-:W-:Y:S01]  /*9d70*/  FMUL.FTZ R23, R23, R27 ;  /* 0x0000001b17177220 */ /* 0x000fe20000410000 */
[----:B------:R-:W-:Y:S01]  /*9d80*/  LOP3.LUT R18, R19, 0xffff0000, RZ, 0xc0, !PT ;  /* 0xffff000013127812 */ /* 0x000fe200078ec0ff */
[----:B------:R-:W-:-:S02]  /*9d90*/  FMUL.FTZ R6, R6, R10 ;  /* 0x0000000a06067220 */ /* 0x000fc40000410000 */
[----:B------:R-:W-:Y:S02]  /*9da0*/  FMUL.FTZ R25, R25, R29 ;  /* 0x0000001d19197220 */ /* 0x000fe40000410000 */
[----:B------:R-:W-:Y:S02]  /*9db0*/  FMUL.FTZ R26, R26, R30 ;  /* 0x0000001e1a1a7220 */ /* 0x000fe40000410000 */
[----:B------:R-:W-:Y:S02]  /*9dc0*/  IMAD.U32 R10, R17, 0x10000, RZ ;  /* 0x00010000110a7824 */ /* 0x000fe400078e00ff */
[----:B------:R-:W-:Y:S02]  /*9dd0*/  FFMA.FTZ R3, R3, R12, R23 ;  /* 0x0000000c03037223 */ /* 0x000fe40000010017 */
[----:B------:R-:W-:Y:S02]  /*9de0*/  FFMA.FTZ R2, R2, R11, R7 ;  /* 0x0000000b02027223 */ /* 0x000fe40000010007 */
[----:B------:R-:W-:-:S02]  /*9df0*/  FFMA.FTZ R15, R21, R15, R25 ;  /* 0x0000000f150f7223 */ /* 0x000fc40000010019 */
[----:B------:R-:W-:Y:S01]  /*9e00*/  FFMA.FTZ R5, R5, R14, R9 ;  /* 0x0000000e05057223 */ /* 0x000fe20000010009 */
[----:B------:R-:W-:Y:S01]  /*9e10*/  F2FP.BF16.PACK_AB R2, R2, R3 ;  /* 0x000000030202723e */ /* 0x000fe200000010ff */
[----:B------:R-:W-:Y:S02]  /*9e20*/  FFMA.FTZ R6, R22, R10, R6 ;  /* 0x0000000a16067223 */ /* 0x000fe40000010006 */
[----:B------:R-:W-:Y:S01]  /*9e30*/  FFMA.FTZ R0, R0, R16, R26 ;  /* 0x0000001000007223 */ /* 0x000fe2000001001a */
[----:B------:R-:W-:Y:S01]  /*9e40*/  F2FP.BF16.PACK_AB R15, R5, R15 ;  /* 0x0000000f050f723e */ /* 0x000fe200000010ff */
[----:B------:R-:W-:Y:S02]  /*9e50*/  FFMA.FTZ R8, R24, R13, R8 ;  /* 0x0000000d18087223 */ /* 0x000fe40000010008 */
[----:B------:R-:W-:Y:S01]  /*9e60*/  FFMA.FTZ R4, R4, R18, R28 ;  /* 0x0000001204047223 */ /* 0x000fe2000001001c */
[----:B------:R-:W-:Y:S01]  /*9e70*/  F2FP.BF16.PACK_AB R0, R0, R6 ;  /* 0x000000060000723e */ /* 0x000fe200000010ff */
[----:B------:R-:W-:-:S03]  /*9e80*/  IMAD.MOV.U32 R6, RZ, RZ, R15 ;  /* 0x000000ffff067224 */ /* 0x000fc600078e000f */
[----:B------:R-:W-:Y:S01]  /*9e90*/  F2FP.BF16.PACK_AB R8, R4, R8 ;  /* 0x000000080408723e */ /* 0x000fe200000010ff */
[----:B------:R-:W-:Y:S01]  /*9ea0*/  IMAD.MOV.U32 R4, RZ, RZ, R2 ;  /* 0x000000ffff047224 */ /* 0x000fe200078e0002 */
[----:B------:R-:W-:Y:S02]  /*9eb0*/  MOV R5, R0 ;  /* 0x0000000000057202 */ /* 0x000fe40000000f00 */
[----:B------:R-:W-:Y:S02]  /*9ec0*/  MOV R7, R8 ;  /* 0x0000000800077202 */ /* 0x000fe40000000f00 */
.L_x_1290:
[----:B------:R-:W-:Y:S05]  /*9ed0*/  BSYNC B0 ;  /* 0x0000000000007941 */ /* 0x000fea0003800000 */
.L_x_1289:
[----:B-----5:R1:W-:Y:S01]  /*9ee0*/  STS.128 [R238+0x800], R4 ;  /* 0x00080004ee007388 */ /* 0x0203e20000000c00 */
[----:B------:R-:W-:Y:S05]  /*9ef0*/  BRA `(.L_x_1282) ;  /* 0x000001e000007947 */ /* 0x000fea0003800000 */
.L_x_1276:
        /* <DEDUP_REMOVED lines=15> */
.L_x_1292:
[----:B------:R-:W-:Y:S05]  /*9ff0*/  BSYNC B0 ;  /* 0x0000000000007941 */ /* 0x000fea0003800000 */
.L_x_1291:
[----:B------:R-:W-:-:S04]  /*a000*/  IADD3 R20, R132, 0x20, RZ ;  /* 0x0000002084147810 */ /* 0x000fc80007ffe0ff */
[----:B------:R-:W-:-:S13]  /*a010*/  ISETP.GE.AND P0, PT, R20, R0, PT ;  /* 0x000000001400720c */ /* 0x000fda0003f06270 */
[----:B------:R-:W-:Y:S05]  /*a020*/  @P0 BRA `(.L_x_1282) ;  /* 0x000000b000000947 */ /* 0x000fea0003800000 */
[----:B------:R-:W-:-:S13]  /*a030*/  ISETP.GE.AND P0, PT, R148, c[0x0][0x220], PT ;  /* 0x0000880094007a0c */ /* 0x000fda0003f06270 */
[----:B------:R3:W-:Y:S01]  /*a040*/  @P0 STS.128 [R238+0x800], RZ ;  /* 0x000800ffee000388 */ /* 0x0007e20000000c00 */
[----:B------:R-:W-:Y:S05]  /*a050*/  @P0 BRA `(.L_x_1282) ;  /* 0x0000008000000947 */ /* 0x000fea0003800000 */
[----:B------:R-:W-:-:S04]  /*a060*/  IADD3 R134, P0, R134, UR4, RZ ;  /* 0x0000000486867c10 */ /* 0x000fc8000ff1e0ff */
[----:B------:R-:W-:Y:S02]  /*a070*/  IADD3.X R56, R56, UR5, RZ, P0, !PT ;  /* 0x0000000538387c10 */ /* 0x000fe400087fe4ff */
[----:B--2---:R-:W-:-:S04]  /*a080*/  LEA R2, P0, R134, c[0x0][0x160], 0x1 ;  /* 0x0000580086027a11 */ /* 0x004fc800078008ff */
[----:B------:R-:W-:-:S05]  /*a090*/  LEA.HI.X R3, R134, c[0x0][0x164], R56, 0x1, P0 ;  /* 0x0000590086037a11 */ /* 0x000fca00000f0c38 */
[----:B------:R-:W-:Y:S01]  /*a0a0*/  @!PT LDS RZ, [RZ] ;  /* 0x00000000fffff984 */ /* 0x000fe20000000800 */
[----:B------:R-:W-:Y:S01]  /*a0b0*/  @!PT LDS RZ, [RZ] ;  /* 0x00000000fffff984 */ /* 0x000fe20000000800 */
[----:B------:R-:W-:Y:S01]  /*a0c0*/  @!PT LDS RZ, [RZ] ;  /* 0x00000000fffff984 */ /* 0x000fe20000000800 */
[----:B------:R2:W-:Y:S04]  /*a0d0*/  LDGSTS.E.BYPASS.LTC128B.128 [R238+0x800], [R2.64] ;  /* 0x0080000002ee7fae */ /* 0x0005e8000b901d46 */
.L_x_1282:
[----:B------:R-:W-:Y:S05]  /*a0e0*/  BSYNC B2 ;  /* 0x0000000000027941 */ /* 0x000fea0003800000 */
.L_x_1275:
[----:B------:R-:W-:Y:S01]  /*a0f0*/  IADD3 R237, R34, -0x1, RZ ;  /* 0xffffffff22ed7810 */ /* 0x000fe20007ffe0ff */
[----:B------:R-:W-:Y:S01]  /*a100*/  BSSY B0, `(.L_x_1293) ;  /* 0x0000012000007945 */ /* 0x000fe20003800000 */
[----:B------:R-:W-:-:S03]  /*a110*/  LEA R236, P0, R128, c[0x0][0x168], 0x1 ;  /* 0x00005a0080ec7a11 */ /* 0x000fc600078008ff */
[----:B------:R-:W-:Y:S01]  /*a120*/  IMAD.SHL.U32 R0, R237, 0x100, RZ ;  /* 0x00000100ed007824 */ /* 0x000fe200078e00ff */
[----:B------:R-:W-:-:S03]  /*a130*/  LEA.HI.X R233, R128, c[0x0][0x16c], R131, 0x1, P0 ;  /* 0x00005b0080e97a11 */ /* 0x000fc600000f0c83 */
[----:B--2-4-:R-:W-:-:S05]  /*a140*/  IMAD.IADD R10, R49, 0x1, -R0 ;  /* 0x00000001310a7824 */ /* 0x014fca00078e0a00 */
[----:B------:R-:W-:-:S13]  /*a150*/  ISETP.GE.AND P1, PT, R132, R10, PT ;  /* 0x0000000a8400720c */ /* 0x000fda0003f26270 */
        /* <DEDUP_REMOVED lines=12> */
.L_x_1294:
[----:B------:R-:W-:Y:S05]  /*a220*/  BSYNC B0 ;  /* 0x0000000000007941 */ /* 0x000fea0003800000 */
.L_x_1293:
[----:B------:R-:W-:Y:S01]  /*a230*/  ISETP.GE.AND P0, PT, R20, R10, PT ;  /* 0x0000000a1400720c */ /* 0x000fe20003f06270 */
[----:B------:R-:W-:-:S12]  /*a240*/  BSSY B0, `(.L_x_1295) ;  /* 0x000000b000007945 */ /* 0x000fd80003800000 */
[----:B------:R-:W-:Y:S05]  /*a250*/  @P0 BRA `(.L_x_1296) ;  /* 0x0000009000000947 */ /* 0x000fea0003800000 */
[----:B------:R-:W-:-:S13]  /*a260*/  ISETP.GE.AND P0, PT, R148, c[0x0][0x220], PT ;  /* 0x0000880094007a0c */ /* 0x000fda0003f06270 */
[----:B------:R1:W-:Y:S01]  /*a270*/  @P0 STS.128 [R238+0x1800], RZ ;  /* 0x001800ffee000388 */ /* 0x0003e20000000c00 */
[----:B------:R-:W-:Y:S05]  /*a280*/  @P0 BRA `(.L_x_1296) ;  /* 0x0000006000000947 */ /* 0x000fea0003800000 */
[----:B----4-:R-:W-:-:S04]  /*a290*/  LEA R2, P0, R46, R236, 0x1 ;  /* 0x000000ec2e027211 */ /* 0x010fc800078008ff */
[----:B------:R-:W-:-:S05]  /*a2a0*/  LEA.HI.X R3, R46, R233, R45, 0x1, P0 ;  /* 0x000000e92e037211 */ /* 0x000fca00000f0c2d */
[----:B------:R-:W-:Y:S01]  /*a2b0*/  @!PT LDS RZ, [RZ] ;  /* 0x00000000fffff984 */ /* 0x000fe20000000800 */
[----:B------:R-:W-:Y:S01]  /*a2c0*/  @!PT LDS RZ, [RZ] ;  /* 0x00000000fffff984 */ /* 0x000fe20000000800 */
[----:B------:R-:W-:Y:S01]  /*a2d0*/  @!PT LDS RZ, [RZ] ;  /* 0x00000000fffff984 */ /* 0x000fe20000000800 */
[----:B------:R4:W-:Y:S04]  /*a2e0*/  LDGSTS.E.BYPASS.LTC128B.128 [R238+0x1800], [R2.64] ;  /* 0x0180000002ee7fae */ /* 0x0009e8000b901d46 */
.L_x_1296:
[----:B------:R-:W-:Y:S05]  /*a2f0*/  BSYNC B0 ;  /* 0x0000000000007941 */ /* 0x000fea0003800000 */
.L_x_1295:
[----:B------:R-:W-:Y:S01]  /*a300*/  IADD3 R9, R132, 0x40, RZ ;  /* 0x0000004084097810 */ /* 0x000fe20007ffe0ff */
        /* <DEDUP_REMOVED lines=8> */
[----:B-1----:R-:W-:-:S04]  /*a390*/  LEA R4, P0, R2, R236, 0x7 ;  /* 0x000000ec02047211 */ /* 0x002fc800078038ff */
[----:B------:R-:W-:-:S05]  /*a3a0*/  LEA.HI.X R5, R2, R233, R3, 0x7, P0 ;  /* 0x000000e902057211 */ /* 0x000fca00000f3c03 */
[----:B------:R-:W-:Y:S01]  /*a3b0*/  @!PT LDS RZ, [RZ] ;  /* 0x00000000fffff984 */ /* 0x000fe20000000800 */
[----:B------:R-:W-:Y:S01]  /*a3c0*/  @!PT LDS RZ, [RZ] ;  /* 0x00000000fffff984 */ /* 0x000fe20000000800 */
[----:B------:R-:W-:Y:S01]  /*a3d0*/  @!PT LDS RZ, [RZ] ;  /* 0x00000000fffff984 */ /* 0x000fe20000000800 */
[----:B------:R1:W-:Y:S04]  /*a3e0*/  LDGSTS.E.BYPASS.LTC128B.128 [R238+0x2000], [R4.64] ;  /* 0x0200000004ee7fae */ /* 0x0003e8000b901d46 */
.L_x_1298:
[----:B------:R-:W-:Y:S05]  /*a3f0*/  BSYNC B0 ;  /* 0x0000000000007941 */ /* 0x000fea0003800000 */
.L_x_1297:
        /* <DEDUP_REMOVED lines=18> */
.L_x_1300:
[----:B------:R-:W-:Y:S05]  /*a520*/  BSYNC B0 ;  /* 0x0000000000007941 */ /* 0x000fea0003800000 */
.L_x_1299:
[----:B-1----:R-:W-:Y:S01]  /*a530*/  IADD3 R7, R132, 0x80, RZ ;  /* 0x0000008084077810 */ /* 0x002fe20007ffe0ff */
        /* <DEDUP_REMOVED lines=9> */
[----:B------:R-:W-:-:S05]  /*a5d0*/  LEA.HI.X R5, R3, R233, R2, 0x8, P0 ;  /* 0x000000e903057211 */ /* 0x000fca00000f4402 */
[----:B------:R-:W-:Y:S01]  /*a5e0*/  @!PT LDS RZ, [RZ] ;  /* 0x00000000fffff984 */ /* 0x000fe20000000800 */
[----:B------:R-:W-:Y:S01]  /*a5f0*/  @!PT LDS RZ, [RZ] ;  /* 0x00000000fffff984 */ /* 0x000fe20000000800 */
[----:B------:R-:W-:Y:S01]  /*a600*/  @!PT LDS RZ, [RZ] ;  /* 0x00000000fffff984 */ /* 0x000fe20000000800 */
[----:B------:R4:W-:Y:S04]  /*a610*/  LDGSTS.E.BYPASS.LTC128B.128 [R238+0x3000], [R4.64] ;  /* 0x0300000004ee7fae */ /* 0x0009e8000b901d46 */
.L_x_1302:
[----:B------:R-:W-:Y:S05]  /*a620*/  BSYNC B0 ;  /* 0x0000000000007941 */ /* 0x000fea0003800000 */
.L_x_1301:
        /* <DEDUP_REMOVED lines=18> */
.L_x_1304:
[----:B------:R-:W-:Y:S05]  /*a750*/  BSYNC B0 ;  /* 0x0000000000007941 */ /* 0x000fea0003800000 */
.L_x_1303:
[----:B----4-:R-:W-:Y:S01]  /*a760*/  IADD3 R5, R132, 0xc0, RZ ;  /* 0x000000c084057810 */ /* 0x010fe20007ffe0ff */
        /* <DEDUP_REMOVED lines=17> */
.L_x_1306:
[----:B------:R-:W-:Y:S05]  /*a880*/  BSYNC B0 ;  /* 0x0000000000007941 */ /* 0x000fea0003800000 */
.L_x_1305:
[----:B------:R-:W-:Y:S01]  /*a890*/  IADD3 R4, R132, 0xe0, RZ ;  /* 0x000000e084047810 */ /* 0x000fe20007ffe0ff */
[----:B------:R-:W-:Y:S01]  /*a8a0*/  BSSY B0, `(.L_x_1307) ;  /* 0x0000015000007945 */ /* 0x000fe20003800000 */
[----:B-1----:R-:W-:Y:S02]  /*a8b0*/  SHF.R.S32.HI R3, RZ, 0x1f, R47 ;  /* 0x0000001fff037819 */ /* 0x002fe4000001142f */
        /* <DEDUP_REMOVED lines=19> */
.L_x_1308:
[----:B------:R-:W-:Y:S05]  /*a9f0*/  BSYNC B0 ;  /* 0x0000000000007941 */ /* 0x000fea0003800000 */
.L_x_1307:
[----:B------:R-:W0:Y:S01]  /*aa00*/  LDGDEPBAR ;  /* 0x00000000000079af */ /* 0x000e220000000000 */
[----:B------:R-:W-:Y:S01]  /*aa10*/  ISETP.GE.AND P0, PT, R132, R10, PT ;  /* 0x0000000a8400720c */ /* 0x000fe20003f06270 */
[----:B------:R-:W-:Y:S01]  /*aa20*/  BSSY B0, `(.L_x_1309) ;  /* 0x0000017000007945 */ /* 0x000fe20003800000 */
[----:B------:R-:W-:Y:S02]  /*aa30*/  SHF.R.S32.HI R11, RZ, 0x1f, R2 ;  /* 0x0000001fff0b7819 */ /* 0x000fe40000011402 */
[C---:B------:R-:W-:Y:S02]  /*aa40*/  LEA R153, P1, R124.reuse, c[0x0][0x170], 0x1 ;  /* 0x00005c007c997a11 */ /* 0x040fe400078208ff */
[----:B------:R-:W-:Y:S02]  /*aa50*/  LEA.HI R2, R11, R2, RZ, 0x2 ;  /* 0x000000020b027211 */ /* 0x000fe400078f10ff */
[----:B------:R-:W-:Y:S02]  /*aa60*/  LEA.HI.X R152, R124, c[0x0][0x174], R127, 0x1, P1 ;  /* 0x00005d007c987a11 */ /* 0x000fe400008f0c7f */
        /* <DEDUP_REMOVED lines=12> */
[----:B-1----:R-:W-:Y:S02]  /*ab30*/  MOV R12, R153 ;  /* 0x00000099000c7202 */ /* 0x002fe40000000f00 */
[----:B------:R-:W-:-:S05]  /*ab40*/  MOV R13, R152 ;  /* 0x00000098000d7202 */ /* 0x000fca0000000f00 */
[----:B------:R-:W-:Y:S01]  /*ab50*/  @!PT LDS RZ, [RZ] ;  /* 0x00000000fffff984 */ /* 0x000fe20000000800 */
[----:B------:R-:W-:Y:S01]  /*ab60*/  @!PT LDS RZ, [RZ] ;  /* 0x00000000fffff984 */ /* 0x000fe20000000800 */
[----:B------:R-:W-:Y:S01]  /*ab70*/  @!PT LDS RZ, [RZ] ;  /* 0x00000000fffff984 */ /* 0x000fe20000000800 */
[----:B------:R1:W-:Y:S02]  /*ab80*/  LDGSTS.E.BYPASS.LTC128B.128 [R238+0x5000], [R12.64] ;  /* 0x050000000cee7fae */ /* 0x0003e4000b901d46 */
.L_x_1310:
[----:B------:R-:W-:Y:S05]  /*ab90*/  BSYNC B0 ;  /* 0x0000000000007941 */ /* 0x000fea0003800000 */
.L_x_1309:
[----:B------:R-:W-:Y:S01]  /*aba0*/  ISETP.GE.AND P0, PT, R20, R10, PT ;  /* 0x0000000a1400720c */ /* 0x000fe20003f06270 */
[----:B------:R-:W-:-:S12]  /*abb0*/  BSSY B0, `(.L_x_1311) ;  /* 0x000000c000007945 */ /* 0x000fd80003800000 */
        /* <DEDUP_REMOVED lines=11> */
.L_x_1312:
[----:B------:R-:W-:Y:S05]  /*ac70*/  BSYNC B0 ;  /* 0x0000000000007941 */ /* 0x000fea0003800000 */
.L_x_1311:
        /* <DEDUP_REMOVED lines=15> */
.L_x_1314:
[----:B------:R-:W-:Y:S05]  /*ad70*/  BSYNC B0 ;  /* 0x0000000000007941 */ /* 0x000fea0003800000 */
.L_x_1313:
        /* <DEDUP_REMOVED lines=18> */
.L_x_1316:
[----:B------:R-:W-:Y:S05]  /*aea0*/  BSYNC B0 ;  /* 0x0000000000007941 */ /* 0x000fea0003800000 */
.L_x_1315:
[----:B------:R-:W-:Y:S01]  /*aeb0*/  ISETP.GE.AND P0, PT, R7, R10, PT ;  /* 0x0000000a0700720c */ /* 0x000fe20003f06270 */
[----:B------:R-:W-:-:S12]  /*aec0*/  BSSY B0, `(.L_x_1317) ;  /* 0x000000e000007945 */ /* 0x000fd80003800000 */
[----:B------:R1:W-:Y:S01]  /*aed0*/  @P0 STS.128 [R238+0x7000], RZ ;  /* 0x007000ffee000388 */ /* 0x0003e20000000c00 */
[----:B------:R-:W-:Y:S05]  /*aee0*/  @P0 BRA `(.L_x_1318) ;  /* 0x000000b000000947 */ /* 0x000fea0003800000 */
[----:B------:R-:W-:-:S13]  /*aef0*/  ISETP.GE.AND P0, PT, R148, c[0x0][0x220], PT ;  /* 0x0000880094007a0c */ /* 0x000fda0003f06270 */
[----:B------:R1:W-:Y:S01]  /*af00*/  @P0 STS.128 [R238+0x7000], RZ ;  /* 0x007000ffee000388 */ /* 0x0003e20000000c00 */
[----:B------:R-:W-:Y:S05]  /*af10*/  @P0 BRA `(.L_x_1318) ;  /* 0x0000008000000947 */ /* 0x000fea0003800000 */
[----:B-1----:R-:W-:Y:S02]  /*af20*/  IMAD.MOV.U32 R8, RZ, RZ, c[0x0][0x1a0] ;  /* 0x00006800ff087624 */ /* 0x002fe400078e00ff */
[----:B------:R-:W-:-:S03]  /*af30*/  IMAD.MOV.U32 R7, RZ, RZ, c[0x0][0x1a4] ;  /* 0x00006900ff077624 */ /* 0x000fc600078e00ff */
[----:B------:R-:W-:-:S04]  /*af40*/  LEA R12, P0, R8, R153, 0x8 ;  /* 0x00000099080c7211 */ /* 0x000fc800078040ff */
[----:B------:R-:W-:-:S05]  /*af50*/  LEA.HI.X R13, R8, R152, R7, 0x8, P0 ;  /* 0x00000098080d7211 */ /* 0x000fca00000f4407 */
[----:B------:R-:W-:Y:S01]  /*af60*/  @!PT LDS RZ, [RZ] ;  /* 0x00000000fffff984 */ /* 0x000fe20000000800 */
[----:B------:R-:W-:Y:S01]  /*af70*/  @!PT LDS RZ, [RZ] ;  /* 0x00000000fffff984 */ /* 0x000fe20000000800 */
[----:B------:R-:W-:Y:S01]  /*af80*/  @!PT LDS RZ, [RZ] ;  /* 0x00000000fffff984 */ /* 0x000fe20000000800 */
[----:B------:R1:W-:Y:S04]  /*af90*/  LDGSTS.E.BYPASS.LTC128B.128 [R238+0x7000], [R12.64] ;  /* 0x070000000cee7fae */ /* 0x0003e8000b901d46 */
.L_x_1318:
[----:B------:R-:W-:Y:S05]  /*afa0*/  BSYNC B0 ;  /* 0x0000000000007941 */ /* 0x000fea0003800000 */
.L_x_1317:
        /* <DEDUP_REMOVED lines=18> */
.L_x_1320:
[----:B------:R-:W-:Y:S05]  /*b0d0*/  BSYNC B0 ;  /* 0x0000000000007941 */ /* 0x000fea0003800000 */
.L_x_1319:
        /* <DEDUP_REMOVED lines=18> */
.L_x_1322:
[----:B------:R-:W-:Y:S05]  /*b200*/  BSYNC B0 ;  /* 0x0000000000007941 */ /* 0x000fea0003800000 */
.L_x_1321:
[----:B------:R-:W-:Y:S01]  /*b210*/  ISETP.GE.AND P0, PT, R4, R10, PT ;  /* 0x0000000a0400720c */ /* 0x000fe20003f06270 */
[----:B------:R-:W-:Y:S01]  /*b220*/  BSSY B0, `(.L_x_1323) ;  /* 0x0000018000007945 */ /* 0x000fe20003800000 */
[CC--:B------:R-:W-:Y:S02]  /*b230*/  LEA.HI R4, R3.reuse, R47.reuse, RZ, 0x3 ;  /* 0x0000002f03047211 */ /* 0x0c0fe400078f18ff */
[----:B------:R-:W-:Y:S02]  /*b240*/  LEA.HI R3, R3, R47, RZ, 0x4 ;  /* 0x0000002f03037211 */ /* 0x000fe400078f20ff */
[----:B------:R-:W-:Y:S02]  /*b250*/  LEA.HI R4, R4, R51, RZ, 0x1 ;  /* 0x0000003304047211 */ /* 0x000fe400078f08ff */
[----:B------:R-:W-:Y:S02]  /*b260*/  SHF.R.S32.HI R30, RZ, 0x5, R30 ;  /* 0x00000005ff1e7819 */ /* 0x000fe4000001141e */
[----:B------:R-:W-:-:S02]  /*b270*/  LOP3.LUT R4, R4, 0xfffffffe, RZ, 0xc0, !PT ;  /* 0xfffffffe04047812 */ /* 0x000fc400078ec0ff */
[----:B------:R-:W-:Y:S01]  /*b280*/  SHF.R.S32.HI R3, RZ, 0x4, R3 ;  /* 0x00000004ff037819 */ /* 0x000fe20000011403 */
[----:B------:R1:W-:Y:S02]  /*b290*/  @P0 STS.128 [R238+0x8800], RZ ;  /* 0x008800ffee000388 */ /* 0x0003e40000000c00 */
[----:B------:R-:W-:Y:S01]  /*b2a0*/  IMAD.IADD R51, R51, 0x1, -R4 ;  /* 0x0000000133337824 */ /* 0x000fe200078e0a04 */
        /* <DEDUP_REMOVED lines=15> */
.L_x_1324:
[----:B------:R-:W-:Y:S05]  /*b3a0*/  BSYNC B0 ;  /* 0x0000000000007941 */ /* 0x000fea0003800000 */
.L_x_1323:
[----:B-1----:R-:W-:Y:S01]  /*b3b0*/  LEA.HI R4, R3, R3, RZ, 0x1 ;  /* 0x0000000303047211 */ /* 0x002fe200078f08ff */
[----:B------:R-:W-:Y:S01]  /*b3c0*/  IMAD.SHL.U32 R6, R50, 0x40, RZ ;  /* 0x0000004032067824 */ /* 0x000fe200078e00ff */
[----:B------:R-:W-:Y:S01]  /*b3d0*/  SHF.R.S32.HI R29, RZ, 0x1f, R55 ;  /* 0x0000001fff1d7819 */ /* 0x000fe20000011437 */
[----:B------:R-:W-:Y:S01]  /*b3e0*/  IMAD.SHL.U32 R8, R53, 0x40, RZ ;  /* 0x0000004035087824 */ /* 0x000fe200078e00ff */
[----:B------:R-:W-:Y:S01]  /*b3f0*/  LOP3.LUT R4, R4, 0xfffffffe, RZ, 0xc0, !PT ;  /* 0xfffffffe04047812 */ /* 0x000fe200078ec0ff */
[----:B------:R-:W-:Y:S01]  /*b400*/  IMAD.SHL.U32 R5, R51, 0x8, RZ ;  /* 0x0000000833057824 */ /* 0x000fe200078e00ff */
[----:B------:R-:W-:Y:S01]  /*b410*/  LEA.HI R29, R29, R55, RZ, 0x3 ;  /* 0x000000371d1d7211 */ /* 0x000fe200078f18ff */
[----:B------:R-:W-:Y:S01]  /*b420*/  IMAD.SHL.U32 R47, R47, 0x2, RZ ;  /* 0x000000022f2f7824 */ /* 0x000fe200078e00ff */
[----:B------:R-:W-:Y:S01]  /*b430*/  LOP3.LUT R6, R6, 0xc0, RZ, 0xc0, !PT ;  /* 0x000000c006067812 */ /* 0x000fe200078ec0ff */
[----:B------:R-:W-:Y:S01]  /*b440*/  IMAD.IADD R3, R3, 0x1, -R4 ;  /* 0x0000000103037824 */ /* 0x000fe200078e0a04 */
[----:B------:R-:W-:Y:S01]  /*b450*/  LOP3.LUT R8, R8, 0xc0, RZ, 0xc0, !PT ;  /* 0x000000c008087812 */ /* 0x000fe200078ec0ff */
[----:B------:R-:W-:Y:S01]  /*b460*/  IMAD.SHL.U32 R29, R29, 0x20, RZ ;  /* 0x000000201d1d7824 */ /* 0x000fe200078e00ff */
[----:B------:R-:W-:Y:S01]  /*b470*/  LOP3.LUT R28, R54, 0x7fffffe, RZ, 0xc0, !PT ;  /* 0x07fffffe361c7812 */ /* 0x000fe200078ec0ff */
[C---:B------:R-:W-:Y:S01]  /*b480*/  IMAD.SHL.U32 R7, R3.reuse, 0x8, RZ ;  /* 0x0000000803077824 */ /* 0x040fe200078e00ff */
[----:B------:R-:W-:Y:S01]  /*b490*/  LOP3.LUT R5, R6, 0x8, R5, 0xf8, !PT ;  /* 0x0000000806057812 */ /* 0x000fe200078ef805 */
[----:B------:R-:W-:Y:S01]  /*b4a0*/  IMAD R52, R3, 0x8, R52 ;  /* 0x0000000803347824 */ /* 0x000fe200078e0234 */
[----:B------:R-:W-:Y:S01]  /*b4b0*/  LOP3.LUT R29, R29, 0xffffff00, RZ, 0xc0, !PT ;  /* 0xffffff001d1d7812 */ /* 0x000fe200078ec0ff */
[----:B------:R-:W-:Y:S01]  /*b4c0*/  IMAD.IADD R28, R55, 0x1, -R28 ;  /* 0x00000001371c7824 */ /* 0x000fe200078e0a1c */
[----:B------:R-:W-:Y:S01]  /*b4d0*/  LOP3.LUT R7, R8, 0x8, R7, 0xf8, !PT ;  /* 0x0000000808077812 */ /* 0x000fe200078ef807 */
[----:B------:R-:W0:Y:S01]  /*b4e0*/  LDGDEPBAR ;  /* 0x00000000000079af */ /* 0x000e220000000000 */
[----:B------:R-:W-:Y:S01]  /*b4f0*/  SHF.R.U32.HI R6, RZ, 0x3, R6 ;  /* 0x00000003ff067819 */ /* 0x000fe20000011606 */
[C-C-:B------:R-:W-:Y:S01]  /*b500*/  IMAD R4, R30.reuse, 0x200, R29.reuse ;  /* 0x000002001e047824 */ /* 0x140fe200078e021d */
[----:B------:R-:W-:Y:S01]  /*b510*/  SHF.R.U32.HI R8, RZ, 0x3, R8 ;  /* 0x00000003ff087819 */ /* 0x000fe20000011608 */
[----:B------:R-:W-:Y:S01]  /*b520*/  IMAD R30, R30, 0x10, R48 ;  /* 0x000000101e1e7824 */ /* 0x000fe200078e0230 */
[----:B------:R-:W-:Y:S01]  /*b530*/  LOP3.LUT R5, R5, R6, RZ, 0x3c, !PT ;  /* 0x0000000605057212 */ /* 0x000fe200078e3cff */
[C---:B------:R-:W-:Y:S01]  /*b540*/  IMAD R4, R28.reuse, 0x20, R4 ;  /* 0x000000201c047824 */ /* 0x040fe200078e0204 */
[----:B------:R-:W-:Y:S01]  /*b550*/  LOP3.LUT R3, R7, R8, RZ, 0x3c, !PT ;  /* 0x0000000807037212 */ /* 0x000fe200078e3cff */
[----:B------:R-:W-:Y:S01]  /*b560*/  IMAD R28, R28, 0x20, R29 ;  /* 0x000000201c1c7824 */ /* 0x000fe200078e021d */
[----:B------:R-:W-:Y:S01]  /*b570*/  LOP3.LUT P0, RZ, R50, 0x2, RZ, 0xc0, !PT ;  /* 0x0000000232ff7812 */ /* 0x000fe2000780c0ff */
[----:B------:R-:W-:Y:S01]  /*b580*/  IMAD.U32 R226, R52, 0x20, R5 ;  /* 0x0000002034e27824 */ /* 0x000fe200078e0005 */
[----:B------:R-:W-:Y:S01]  /*b590*/  IADD3 R2, R30, 0x1, R2 ;  /* 0x000000011e027810 */ /* 0x000fe20007ffe002 */
[----:B------:R-:W-:-:S02]  /*b5a0*/  IMAD.IADD R228, R3, 0x1, R4 ;  /* 0x0000000103e47824 */ /* 0x000fc400078e0204 */
[----:B------:R-:W-:Y:S01]  /*b5b0*/  IMAD.SHL.U32 R226, R226, 0x2, RZ ;  /* 0x00000002e2e27824 */ /* 0x000fe200078e00ff */
[----:B------:R-:W-:Y:S01]  /*b5c0*/  IADD3 R150, R49, R2, -R230 ;  /* 0x0000000231967210 */ /* 0x000fe20007ffe8e6 */
[----:B------:R-:W-:Y:S01]  /*b5d0*/  IMAD.SHL.U32 R228, R228, 0x2, RZ ;  /* 0x00000002e4e47824 */ /* 0x000fe200078e00ff */
[----:B------:R-:W-:Y:S01]  /*b5e0*/  LOP3.LUT R2, R47, 0x6, RZ, 0xc0, !PT ;  /* 0x000000062f027812 */ /* 0x000fe200078ec0ff */
[----:B------:R-:W-:Y:S01]  /*b5f0*/  IMAD.IADD R3, R3, 0x1, R28 ;  /* 0x0000000103037824 */ /* 0x000fe200078e021c */
[----:B------:R-:W-:Y:S01]  /*b600*/  LDSM.16.M88.4 R4, [R226+0x1000] ;  /* 0x00100000e204783b */ /* 0x000fe20000000200 */
[C---:B------:R-:W-:Y:S01]  /*b610*/  IADD3 R8, R226.reuse, 0x1000, RZ ;  /* 0x00001000e2087810 */ /* 0x040fe20007ffe0ff */
[----:B------:R-:W-:Y:S01]  /*b620*/  IMAD R227, R31, 0x2, R228 ;  /* 0x000000021fe37824 */ /* 0x000fe200078e02e4 */
[----:B------:R-:W-:Y:S01]  /*b630*/  IADD3 R225, R226, 0x1020, RZ ;  /* 0x00001020e2e17810 */ /* 0x000fe20007ffe0ff */
[----:B------:R-:W1:Y:S01]  /*b640*/  LDSM.16.M88.4 R160, [R228] ;  /* 0x00000000e4a0783b */ /* 0x000e620000000200 */
[----:B------:R-:W-:Y:S01]  /*b650*/  @P0 IADD3 R225, R8, -0x20, RZ ;  /* 0xffffffe008e10810 */ /* 0x000fe20007ffe0ff */
[----:B------:R-:W-:Y:S01]  /*b660*/  IMAD.IADD R2, R0, 0x1, R2 ;  /* 0x0000000100027824 */ /* 0x000fe200078e0202 */
[----:B------:R-:W-:Y:S01]  /*b670*/  IADD3 R150, R150, c[0x0][0x2e8], RZ ;  /* 0x0000ba0096967a10 */ /* 0x000fe20007ffe0ff */
[----:B------:R-:W5:Y:S01]  /*b680*/  LDSM.16.M88.4 R136, [R226+0x1400] ;  /* 0x00140000e288783b */ /* 0x000f620000000200 */
[----:B------:R-:W-:-:S02]  /*b690*/  IADD3 R222, R225, 0x400, RZ ;  /* 0x00000400e1de7810 */ /* 0x000fc40007ffe0ff */
[C---:B------:R-:W-:Y:S01]  /*b6a0*/  IADD3 R151, R150.reuse, 0x8, RZ ;  /* 0x0000000896977810 */ /* 0x040fe20007ffe0ff */
[----:B------:R-:W-:Y:S01]  /*b6b0*/  LDSM.16.M88.4 R12, [R225] ;  /* 0x00000000e10c783b */ /* 0x000fe20000000200 */
[-C--:B------:R-:W-:Y:S02]  /*b6c0*/  IMNMX R150, R150, R49.reuse, PT ;  /* 0x0000003196967217 */ /* 0x080fe40003800200 */
[----:B------:R-:W-:Y:S01]  /*b6d0*/  IMNMX R151, R151, R49, PT ;  /* 0x0000003197977217 */ /* 0x000fe20003800200 */
[----:B------:R-:W2:Y:S01]  /*b6e0*/  LDSM.16.M88.4 R156, [R227] ;  /* 0x00000000e39c783b */ /* 0x000ea20000000200 */
[C---:B------:R-:W-:Y:S02]  /*b6f0*/  IADD3 R29, R2.reuse, 0x1, RZ ;  /* 0x00000001021d7810 */ /* 0x040fe40007ffe0ff */
[----:B------:R-:W-:Y:S01]  /*b700*/  IADD3 R28, R2, 0x8, RZ ;  /* 0x00000008021c7810 */ /* 0x000fe20007ffe0ff */
[----:B------:R-:W3:Y:S01]  /*b710*/  LDSM.16.M88.4 R144, [R225+0x400] ;  /* 0x00040000e190783b */ /* 0x000ee20000000200 */
[----:B------:R-:W-:-:S02]  /*b720*/  ISETP.GE.AND P2, PT, R29, R150, PT ;  /* 0x000000961d00720c */ /* 0x000fc40003f46270 */
[-C--:B------:R-:W-:Y:S01]  /*b730*/  ISETP.GE.AND P0, PT, R29, R151.reuse, PT ;  /* 0x000000971d00720c */ /* 0x080fe20003f06270 */
[----:B------:R-:W4:Y:S01]  /*b740*/  LDSM.16.M88.4 R120, [R226+0x1800] ;  /* 0x00180000e278783b */ /* 0x000f220000000200 */
[----:B------:R-:W-:Y:S02]  /*b750*/  IADD3 R29, R2, 0x9, RZ ;  /* 0x00000009021d7810 */ /* 0x000fe40007ffe0ff */
[CC--:B------:R-:W-:Y:S01]  /*b760*/  ISETP.GE.AND P1, PT, R28.reuse, R150.reuse, PT ;  /* 0x000000961c00720c */ /* 0x0c0fe20003f26270 */
[----:B------:R-:W2:Y:S01]  /*b770*/  LDSM.16.M88.4 R112, [R226+0x1c00] ;  /* 0x001c0000e270783b */ /* 0x000ea20000000200 */
[----:B------:R-:W-:Y:S02]  /*b780*/  ISETP.GE.AND P3, PT, R28, R151, PT ;  /* 0x000000971c00720c */ /* 0x000fe40003f66270 */
[----:B------:R-:W-:Y:S01]  /*b790*/  IADD3 R28, R2, 0x10, RZ ;  /* 0x00000010021c7810 */ /* 0x000fe20007ffe0ff */
[----:B------:R-:W3:Y:S01]  /*b7a0*/  LDSM.16.M88.4 R104, [R226+0x2000] ;  /* 0x00200000e268783b */ /* 0x000ee20000000200 */
[----:B------:R-:W-:-:S02]  /*b7b0*/  ISETP.GE.AND P6, PT, R29, R150, PT ;  /* 0x000000961d00720c */ /* 0x000fc40003fc6270 */
[-C--:B------:R-:W-:Y:S01]  /*b7c0*/  ISETP.GE.AND P5, PT, R29, R151.reuse, PT ;  /* 0x000000971d00720c */ /* 0x080fe20003fa6270 */
[----:B------:R-:W3:Y:S01]  /*b7d0*/  LDSM.16.M88.4 R96, [R226+0x2400] ;  /* 0x00240000e260783b */ /* 0x000ee20000000200 */
[----:B------:R-:W-:Y:S02]  /*b7e0*/  IADD3 R29, R2, 0x11, RZ ;  /* 0x00000011021d7810 */ /* 0x000fe40007ffe0ff */
[----:B------:R-:W-:Y:S01]  /*b7f0*/  ISETP.GE.AND P4, PT, R28, R150, PT ;  /* 0x000000961c00720c */ /* 0x000fe20003f86270 */
[----:B------:R-:W3:Y:S01]  /*b800*/  LDSM.16.M88.4 R88, [R226+0x2800] ;  /* 0x00280000e258783b */ /* 0x000ee20000000200 */
[----:B------:R-:W-:Y:S02]  /*b810*/  P2R R47, PR, RZ, 0x1 ;  /* 0x00000001ff2f7803 */ /* 0x000fe40000000000 */
[C---:B------:R-:W-:Y:S01]  /*b820*/  ISETP.GE.AND P0, PT, R2.reuse, R151, PT ;  /* 0x000000970200720c */ /* 0x040fe20003f06270 */
[----:B-1----:R-:W-:Y:S01]  /*b830*/  HMMA.16816.F32.BF16 R8, R160, R4, RZ ;  /* 0x00000004a008723c */ /* 0x002fe200000418ff */
[----:B------:R-:W1:Y:S01]  /*b840*/  LDSM.16.M88.4 R80, [R226+0x2c00] ;  /* 0x002c0000e250783b */ /* 0x000e620000000200 */
[----:B------:R-:W-:-:S02]  /*b850*/  IADD3 R32, R2, 0x21, RZ ;  /* 0x0000002102207810 */ /* 0x000fc40007ffe0ff */
[----:B------:R-:W-:Y:S01]  /*b860*/  IADD3 R33, R2, 0x31, RZ ;  /* 0x0000003102217810 */ /* 0x000fe20007ffe0ff */
[----:B------:R-:W1:Y:S01]  /*b870*/  LDSM.16.M88.4 R72, [R226+0x3000] ;  /* 0x00300000e248783b */ /* 0x000e620000000200 */
[C---:B------:R-:W-:Y:S02]  /*b880*/  IADD3 R221, R225.reuse, 0x800, RZ ;  /* 0x00000800e1dd7810 */ /* 0x040fe40007ffe0ff */
[----:B------:R-:W-:Y:S01]  /*b890*/  HMMA.16816.F32.BF16 R4, R160, R6, RZ ;  /* 0x00000006a004723c */ /* 0x000fe200000418ff */
[----:B------:R-:W1:Y:S01]  /*b8a0*/  LDSM.16.M88.4 R64, [R226+0x3400] ;  /* 0x00340000e240783b */ /* 0x000e620000000200 */
[C---:B------:R-:W-:Y:S02]  /*b8b0*/  IADD3 R220, R225.reuse, 0xc00, RZ ;  /* 0x00000c00e1dc7810 */ /* 0x040fe40007ffe0ff */
[C---:B------:R-:W-:Y:S01]  /*b8c0*/  IADD3 R219, R225.reuse, 0x1000, RZ ;  /* 0x00001000e1db7810 */ /* 0x040fe20007ffe0ff */
[----:B------:R-:W1:Y:S01]  /*b8d0*/  LDSM.16.M88.4 R56, [R226+0x3800] ;  /* 0x00380000e238783b */ /* 0x000e620000000200 */
[----:B------:R-:W-:-:S02]  /*b8e0*/  IADD3 R218, R225, 0x1400, RZ ;  /* 0x00001400e1da7810 */ /* 0x000fc40007ffe0ff */
[----:B-----5:R-:W-:Y:S01]  /*b8f0*/  HMMA.16816.F32.BF16 R140, R160, R136, RZ ;  /* 0x00000088a08c723c */ /* 0x020fe200000418ff */
[----:B------:R-:W5:Y:S01]  /*b900*/  LDSM.16.M88.4 R40, [R226+0x3c00] ;  /* 0x003c0000e228783b */ /* 0x000f620000000200 */
[C---:B------:R-:W-:Y:S02]  /*b910*/  IADD3 R217, R225.reuse, 0x1800, RZ ;  /* 0x00001800e1d97810 */ /* 0x040fe40007ffe0ff */
[C---:B------:R-:W-:Y:S01]  /*b920*/  IADD3 R216, R225.reuse, 0x1c00, RZ ;  /* 0x00001c00e1d87810 */ /* 0x040fe20007ffe0ff */
[----:B------:R-:W1:Y:S01]  /*b930*/  LDSM.16.M88.4 R24, [R226+0x4000] ;  /* 0x00400000e218783b */ /* 0x000e620000000200 */
[C---:B------:R-:W-:Y:S02]  /*b940*/  IADD3 R215, R225.reuse, 0x2000, RZ ;  /* 0x00002000e1d77810 */ /* 0x040fe40007ffe0ff */
[----:B--2---:R-:W-:Y:S01]  /*b950*/  HMMA.16816.F32.BF16 R8, R156, R12, R8 ;  /* 0x0000000c9c08723c */ /* 0x004fe20000041808 */
[----:B---3--:R-:W2:Y:S01]  /*b960*/  LDSM.16.M88.4 R16, [R226+0x4400] ;  /* 0x00440000e210783b */ /* 0x008ea20000000200 */
[----:B------:R-:W-:-:S02]  /*b970*/  IADD3 R214, R225, 0x2400, RZ ;  /* 0x00002400e1d67810 */ /* 0x000fc40007ffe0ff */
[C---:B------:R-:W-:Y:S01]  /*b980*/  IADD3 R213, R225.reuse, 0x2800, RZ ;  /* 0x00002800e1d57810 */ /* 0x040fe20007ffe0ff */
[----:B------:R-:W3:Y:S01]  /*b990*/  LDSM.16.M88.4 R164, [R226+0x4800] ;  /* 0x00480000e2a4783b */ /* 0x000ee20000000200 */
[C---:B------:R-:W-:Y:S02]  /*b9a0*/  IADD3 R212, R225.reuse, 0x2c00, RZ ;  /* 0x00002c00e1d47810 */ /* 0x040fe40007ffe0ff */
[----:B------:R-:W-:Y:S01]  /*b9b0*/  HMMA.16816.F32.BF16 R4, R156, R14, R4 ;  /* 0x0000000e9c04723c */ /* 0x000fe20000041804 */
[----:B------:R-:W1:Y:S01]  /*b9c0*/  LDSM.16.M88.4 R168, [R226+0x4c00] ;  /* 0x004c0000e2a8783b */ /* 0x000e620000000200 */
[C---:B------:R-:W-:Y:S02]  /*b9d0*/  IADD3 R211, R225.reuse, 0x3000, RZ ;  /* 0x00003000e1d37810 */ /* 0x040fe40007ffe0ff */
[C---:B------:R-:W-:Y:S01]  /*b9e0*/  IADD3 R210, R225.reuse, 0x3400, RZ ;  /* 0x00003400e1d27810 */ /* 0x040fe20007ffe0ff */
[----:B------:R-:W1:Y:S01]  /*b9f0*/  LDSM.16.M88.4 R172, [R225+0x800] ;  /* 0x00080000e1ac783b */ /* 0x000e620000000200 */
[----:B------:R-:W-:-:S02]  /*ba00*/  IADD3 R209, R225, 0x3800, RZ ;  /* 0x00003800e1d17810 */ /* 0x000fc40007ffe0ff */
[----:B------:R-:W-:Y:S01]  /*ba10*/  HMMA.16816.F32.BF16 R140, R156, R144, R140 ;  /* 0x000000909c8c723c */ /* 0x000fe2000004188c */
[----:B------:R-:W1:Y:S01]  /*ba20*/  LDSM.16.M88.4 R48, [R225+0xc00] ;  /* 0x000c0000e130783b */ /* 0x000e620000000200 */
[----:B------:R-:W-:-:S06]  /*ba30*/  IADD3 R208, R225, 0x3c00, RZ ;  /* 0x00003c00e1d07810 */ /* 0x000fcc0007ffe0ff */
[----:B------:R-:W-:Y:S01]  /*ba40*/  HMMA.16816.F32.BF16 R136, R160, R138, RZ ;  /* 0x0000008aa088723c */ /* 0x000fe200000418ff */
[----:B------:R-:W-:Y:S02]  /*ba50*/  FSEL R10, R10, -INF , !P0 ;  /* 0xff8000000a0a7808 */ /* 0x000fe40004000000 */
[----:B------:R-:W-:Y:S02]  /*ba60*/  ISETP.GE.AND P0, PT, R28, R151, PT ;  /* 0x000000971c00720c */ /* 0x000fe40003f06270 */
[----:B------:R-:W-:-:S03]  /*ba70*/  IADD3 R28, R2, 0x19, RZ ;  /* 0x00000019021c7810 */ /* 0x000fc60007ffe0ff */
[C---:B----4-:R-:W-:Y:S01]  /*ba80*/  HMMA.16816.F32.BF16 R132, R160.reuse, R120, RZ ;  /* 0x00000078a084723c */ /* 0x050fe200000418ff */
[----:B------:R-:W-:Y:S02]  /*ba90*/  FSEL R154, R4, -INF , !P1 ;  /* 0xff800000049a7808 */ /* 0x000fe40004800000 */
[----:B------:R-:W-:Y:S02]  /*baa0*/  IADD3 R4, R2, 0x18, RZ ;  /* 0x0000001802047810 */ /* 0x000fe40007ffe0ff */
[----:B------:R-:W-:Y:S02]  /*bab0*/  ISETP.GE.AND P1, PT, R29, R150, PT ;  /* 0x000000961d00720c */ /* 0x000fe40003f26270 */
[----:B------:R-:W-:Y:S01]  /*bac0*/  FSEL R180, R5, -INF , !P6 ;  /* 0xff80000005b47808 */ /* 0x000fe20007000000 */
[----:B------:R-:W-:Y:S01]  /*bad0*/  HMMA.16816.F32.BF16 R116, R160, R112, RZ ;  /* 0x00000070a074723c */ /* 0x000fe200000418ff */
[----:B------:R-:W-:Y:S02]  /*bae0*/  FSEL R182, R140, -INF , !P4 ;  /* 0xff8000008cb67808 */ /* 0x000fe40006000000 */
[----:B------:R-:W-:-:S02]  /*baf0*/  ISETP.GE.AND P4, PT, R4, R151, PT ;  /* 0x000000970400720c */ /* 0x000fc40003f86270 */
[----:B------:R-:W-:Y:S02]  /*bb00*/  FSEL R30, R142, -INF , !P0 ;  /* 0xff8000008e1e7808 */ /* 0x000fe40004000000 */
[----:B------:R-:W-:Y:S01]  /*bb10*/  ISETP.GE.AND P0, PT, R28, R151, PT ;  /* 0x000000971c00720c */ /* 0x000fe20003f06270 */
[----:B------:R-:W-:Y:S01]  /*bb20*/  HMMA.16816.F32.BF16 R108, R160, R104, RZ ;  /* 0x00000068a06c723c */ /* 0x000fe200000418ff */
[----:B------:R-:W-:-:S07]  /*bb30*/  FSEL R183, R141, -INF , !P1 ;  /* 0xff8000008db77808 */ /* 0x000fce0004800000 */
[C---:B------:R-:W-:Y:S08]  /*bb40*/  HMMA.16816.F32.BF16 R100, R160.reuse, R96, RZ ;  /* 0x00000060a064723c */ /* 0x040ff000000418ff */
[C---:B------:R-:W-:Y:S08]  /*bb50*/  HMMA.16816.F32.BF16 R92, R160.reuse, R88, RZ ;  /* 0x00000058a05c723c */ /* 0x040ff000000418ff */
[C---:B-1----:R-:W-:Y:S08]  /*bb60*/  HMMA.16816.F32.BF16 R84, R160.reuse, R80, RZ ;  /* 0x00000050a054723c */ /* 0x042ff000000418ff */
[C---:B------:R-:W-:Y:S08]  /*bb70*/  HMMA.16816.F32.BF16 R76, R160.reuse, R72, RZ ;  /* 0x00000048a04c723c */ /* 0x040ff000000418ff */
[C---:B------:R-:W-:Y:S08]  /*bb80*/  HMMA.16816.F32.BF16 R68, R160.reuse, R64, RZ ;  /* 0x00000040a044723c */ /* 0x040ff000000418ff */
[C---:B------:R-:W-:Y:S08]  /*bb90*/  HMMA.16816.F32.BF16 R60, R160.reuse, R56, RZ ;  /* 0x00000038a03c723c */ /* 0x040ff000000418ff */
[C---:B-----5:R-:W-:Y:S08]  /*bba0*/  HMMA.16816.F32.BF16 R52, R160.reuse, R40, RZ ;  /* 0x00000028a034723c */ /* 0x060ff000000418ff */
[C---:B------:R-:W-:Y:S08]  /*bbb0*/  HMMA.16816.F32.BF16 R36, R160.reuse, R24, RZ ;  /* 0x00000018a024723c */ /* 0x040ff000000418ff */
[C---:B--2---:R-:W-:Y:S08]  /*bbc0*/  HMMA.16816.F32.BF16 R20, R160.reuse, R16, RZ ;  /* 0x00000010a014723c */ /* 0x044ff000000418ff */
[C---:B---3--:R-:W-:Y:S08]  /*bbd0*/  HMMA.16816.F32.BF16 R12, R160.reuse, R164, RZ ;  /* 0x000000a4a00c723c */ /* 0x048ff000000418ff */
        /* <DEDUP_REMOVED lines=15> */
[----:B------:R-:W-:Y:S01]  /*bcd0*/  FSEL R171, R9, -INF , !P2 ;  /* 0xff80000009ab7808 */ /* 0x000fe20005000000 */
[----:B------:R-:W-:Y:S01]  /*bce0*/  HMMA.16816.F32.BF16 R136, R156, R146, R136 ;  /* 0x000000929c88723c */ /* 0x000fe20000041888 */
[----:B------:R-:W-:-:S02]  /*bcf0*/  ISETP.GE.AND P2, PT, R29, R151, PT ;  /* 0x000000971d00720c */ /* 0x000fc40003f46270 */
[----:B------:R-:W-:Y:S02]  /*bd00*/  FSEL R29, R7, -INF , !P5 ;  /* 0xff800000071d7808 */ /* 0x000fe40006800000 */
[----:B------:R-:W-:Y:S02]  /*bd10*/  FSEL R9, R6, -INF , !P3 ;  /* 0xff80000006097808 */ /* 0x000fe40005800000 */
[-C--:B------:R-:W-:Y:S01]  /*bd20*/  ISETP.GE.AND P5, PT, R4, R150.reuse, PT ;  /* 0x000000960400720c */ /* 0x080fe20003fa6270 */
[----:B------:R-:W-:Y:S01]  /*bd30*/  HMMA.16816.F32.BF16 R132, R156, R172, R132 ;  /* 0x000000ac9c84723c */ /* 0x000fe20000041884 */
[----:B------:R-:W1:Y:S01]  /*bd40*/  LDSM.16.M88.4 R4, [R225+0x1000] ;  /* 0x00100000e104783b */ /* 0x000e620000000200 */
[----:B------:R-:W-:Y:S02]  /*bd50*/  ISETP.GE.AND P3, PT, R28, R150, PT ;  /* 0x000000961c00720c */ /* 0x000fe40003f66270 */
[----:B------:R-:W-:Y:S02]  /*bd60*/  IADD3 R28, R2, 0x20, RZ ;  /* 0x00000020021c7810 */ /* 0x000fe40007ffe0ff */
[----:B------:R-:W-:-:S02]  /*bd70*/  FSEL R169, R143, -INF , !P2 ;  /* 0xff8000008fa97808 */ /* 0x000fc40005000000 */
[----:B------:R-:W-:Y:S01]  /*bd80*/  HMMA.16816.F32.BF16 R120, R156, R174, R120 ;  /* 0x000000ae9c78723c */ /* 0x000fe20000041878 */
[C---:B------:R-:W-:Y:S02]  /*bd90*/  ISETP.GE.AND P1, PT, R28.reuse, R150, PT ;  /* 0x000000961c00720c */ /* 0x040fe40003f26270 */
[----:B------:R-:W-:Y:S02]  /*bda0*/  ISETP.GE.AND P2, PT, R28, R151, PT ;  /* 0x000000971c00720c */ /* 0x000fe40003f46270 */
[----:B------:R-:W-:-:S03]  /*bdb0*/  IADD3 R28, R2, 0x28, RZ ;  /* 0x00000028021c7810 */ /* 0x000fc60007ffe0ff */
[C---:B------:R-:W-:Y:S01]  /*bdc0*/  HMMA.16816.F32.BF16 R116, R156.reuse, R48, R116 ;  /* 0x000000309c74723c */ /* 0x040fe20000041874 */
[----:B------:R-:W-:Y:S02]  /*bdd0*/  FSEL R184, R136, -INF , !P5 ;  /* 0xff80000088b87808 */ /* 0x000fe40006800000 */
[----:B------:R-:W-:Y:S02]  /*bde0*/  FSEL R155, R138, -INF , !P4 ;  /* 0xff8000008a9b7808 */ /* 0x000fe40006000000 */
[C---:B------:R-:W-:Y:S02]  /*bdf0*/  ISETP.GE.AND P5, PT, R32.reuse, R150, PT ;  /* 0x000000962000720c */ /* 0x040fe40003fa6270 */
[----:B------:R-:W-:Y:S01]  /*be00*/  ISETP.GE.AND P4, PT, R32, R151, PT ;  /* 0x000000972000720c */ /* 0x000fe20003f86270 */
[----:B------:R-:W-:Y:S01]  /*be10*/  HMMA.16816.F32.BF16 R112, R156, R50, R112 ;  /* 0x000000329c70723c */ /* 0x000fe20000041870 */
[----:B------:R-:W-:Y:S01]  /*be20*/  FSEL R185, R137, -INF , !P3 ;  /* 0xff80000089b97808 */ /* 0x000fe20005800000 */
[----:B------:R-:W2:Y:S01]  /*be30*/  LDSM.16.M88.4 R48, [R225+0x1800] ;  /* 0x00180000e130783b */ /* 0x000ea20000000200 */
[----:B------:R-:W-:-:S02]  /*be40*/  FSEL R168, R139, -INF , !P0 ;  /* 0xff8000008ba87808 */ /* 0x000fc40004000000 */
[----:B------:R-:W-:Y:S01]  /*be50*/  IADD3 R32, R2, 0x29, RZ ;  /* 0x0000002902207810 */ /* 0x000fe20007ffe0ff */
[----:B------:R-:W3:Y:S01]  /*be60*/  LDSM.16.M88.4 R136, [R225+0x1400] ;  /* 0x00140000e188783b */ /* 0x000ee20000000200 */
[CC--:B------:R-:W-:Y:S02]  /*be70*/  ISETP.GE.AND P3, PT, R28.reuse, R150.reuse, PT ;  /* 0x000000961c00720c */ /* 0x0c0fe40003f66270 */
[----:B------:R-:W-:Y:S02]  /*be80*/  ISETP.GE.AND P0, PT, R28, R151, PT ;  /* 0x000000971c00720c */ /* 0x000fe40003f06270 */
[----:B------:R-:W-:Y:S02]  /*be90*/  FSEL R186, R132, -INF , !P1 ;  /* 0xff80000084ba7808 */ /* 0x000fe40004800000 */
[----:B------:R-:W-:Y:S02]  /*bea0*/  FSEL R28, R134, -INF , !P2 ;  /* 0xff800000861c7808 */ /* 0x000fe40005000000 */
[----:B------:R-:W-:-:S02]  /*beb0*/  ISETP.GE.AND P1, PT, R32, R150, PT ;  /* 0x000000962000720c */ /* 0x000fc40003f26270 */
[-C--:B------:R-:W-:Y:S01]  /*bec0*/  ISETP.GE.AND P2, PT, R32, R151.reuse, PT ;  /* 0x000000972000720c */ /* 0x080fe20003f46270 */
[C---:B-1----:R-:W-:Y:S01]  /*bed0*/  HMMA.16816.F32.BF16 R108, R156.reuse, R4, R108 ;  /* 0x000000049c6c723c */ /* 0x042fe2000004186c */
[----:B------:R-:W-:Y:S02]  /*bee0*/  IADD3 R32, R2, 0x30, RZ ;  /* 0x0000003002207810 */ /* 0x000fe40007ffe0ff */
[----:B------:R-:W-:Y:S02]  /*bef0*/  FSEL R187, R133, -INF , !P5 ;  /* 0xff80000085bb7808 */ /* 0x000fe40006800000 */
[----:B------:R-:W-:Y:S02]  /*bf00*/  FSEL R147, R135, -INF , !P4 ;  /* 0xff80000087937808 */ /* 0x000fe40006000000 */
        /* <DEDUP_REMOVED lines=8> */
[----:B------:R-:W-:-:S02]  /*bf90*/  FSEL R144, R118, -INF , !P4 ;  /* 0xff80000076907808 */ /* 0x000fc40006000000 */
[CC--:B------:R-:W-:Y:S01]  /*bfa0*/  ISETP.GE.AND P3, PT, R33.reuse, R150.reuse, PT ;  /* 0x000000962100720c */ /* 0x0c0fe20003f66270 */
[C---:B--2---:R-:W-:Y:S01]  /*bfb0*/  HMMA.16816.F32.BF16 R92, R156.reuse, R48, R92 ;  /* 0x000000309c5c723c */ /* 0x044fe2000004185c */
[-C--:B------:R-:W-:Y:S02]  /*bfc0*/  ISETP.GE.AND P0, PT, R33, R151.reuse, PT ;  /* 0x000000972100720c */ /* 0x080fe40003f06270 */
[C---:B------:R-:W-:Y:S02]  /*bfd0*/  ISETP.GE.AND P5, PT, R4.reuse, R150, PT ;  /* 0x000000960400720c */ /* 0x040fe40003fa6270 */
[----:B------:R-:W-:Y:S02]  /*bfe0*/  ISETP.GE.AND P4, PT, R4, R151, PT ;  /* 0x000000970400720c */ /* 0x000fe40003f86270 */
[C---:B------:R-:W-:Y:S01]  /*bff0*/  IADD3 R4, R2.reuse, 0x40, RZ ;  /* 0x0000004002047810 */ /* 0x040fe20007ffe0ff */
[----:B---3--:R-:W-:Y:S01]  /*c000*/  HMMA.16816.F32.BF16 R100, R156, R136, R100 ;  /* 0x000000889c64723c */ /* 0x008fe20000041864 */
[----:B------:R-:W-:-:S02]  /*c010*/  IADD3 R32, R2, 0x38, RZ ;  /* 0x0000003802207810 */ /* 0x000fc40007ffe0ff */
[----:B------:R-:W-:Y:S02]  /*c020*/  FSEL R191, R117, -INF , !P3 ;  /* 0xff80000075bf7808 */ /* 0x000fe40005800000 */
[----:B------:R-:W-:Y:S02]  /*c030*/  FSEL R142, R119, -INF , !P0 ;  /* 0xff800000778e7808 */ /* 0x000fe40004000000 */
[----:B------:R-:W-:Y:S01]  /*c040*/  FSEL R190, R121, -INF , !P1 ;  /* 0xff80000079be7808 */ /* 0x000fe20004800000 */
[----:B------:R-:W-:Y:S01]  /*c050*/  HMMA.16816.F32.BF16 R96, R156, R138, R96 ;  /* 0x0000008a9c60723c */ /* 0x000fe20000041860 */
[CC--:B------:R-:W-:Y:S02]  /*c060*/  ISETP.GE.AND P3, PT, R4.reuse, R150.reuse, PT ;  /* 0x000000960400720c */ /* 0x0c0fe40003f66270 */
[----:B------:R-:W-:Y:S02]  /*c070*/  ISETP.GE.AND P0, PT, R4, R151, PT ;  /* 0x000000970400720c */ /* 0x000fe40003f06270 */
[----:B------:R-:W-:-:S02]  /*c080*/  ISETP.GE.AND P1, PT, R32, R150, PT ;  /* 0x000000962000720c */ /* 0x000fc40003f26270 */
[----:B------:R-:W-:Y:S01]  /*c090*/  ISETP.GE.AND P2, PT, R32, R151, PT ;  /* 0x000000972000720c */ /* 0x000fe20003f46270 */
[----:B------:R-:W-:Y:S01]  /*c0a0*/  HMMA.16816.F32.BF16 R88, R156, R50, R88 ;  /* 0x000000329c58723c */ /* 0x000fe20000041858 */
[C---:B------:R-:W-:Y:S01]  /*c0b0*/  IADD3 R5, R2.reuse, 0x41, RZ ;  /* 0x0000004102057810 */ /* 0x040fe20007ffe0ff */
[----:B------:R-:W1:Y:S01]  /*c0c0*/  LDSM.16.M88.4 R48, [R225+0x2400] ;  /* 0x00240000e130783b */ /* 0x000e620000000200 */
        /* <DEDUP_REMOVED lines=11> */
[----:B------:R-:W-:Y:S02]  /*c180*/  FSEL R195, R108, -INF , !P3 ;  /* 0xff8000006cc37808 */ /* 0x000fe40005800000 */
[----:B------:R-:W-:Y:S02]  /*c190*/  FSEL R140, R110, -INF , !P0 ;  /* 0xff8000006e8c7808 */ /* 0x000fe40004000000 */
[C---:B------:R-:W-:Y:S02]  /*c1a0*/  ISETP.GE.AND P3, PT, R32.reuse, R150, PT ;  /* 0x000000962000720c */ /* 0x040fe40003f66270 */
[----:B------:R-:W-:Y:S02]  /*c1b0*/  ISETP.GE.AND P0, PT, R32, R151, PT ;  /* 0x000000972000720c */ /* 0x000fe40003f06270 */
[----:B------:R-:W-:Y:S02]  /*c1c0*/  IADD3 R32, R2, 0x50, RZ ;  /* 0x0000005002207810 */ /* 0x000fe40007ffe0ff */
[----:B------:R-:W-:-:S02]  /*c1d0*/  FSEL R196, R109, -INF , !P1 ;  /* 0xff8000006dc47808 */ /* 0x000fc40004800000 */
[----:B------:R-:W-:Y:S02]  /*c1e0*/  FSEL R138, R111, -INF , !P2 ;  /* 0xff8000006f8a7808 */ /* 0x000fe40005000000 */
[C---:B------:R-:W-:Y:S02]  /*c1f0*/  ISETP.GE.AND P1, PT, R32.reuse, R150, PT ;  /* 0x000000962000720c */ /* 0x040fe40003f26270 */
[----:B------:R-:W-:Y:S02]  /*c200*/  ISETP.GE.AND P2, PT, R32, R151, PT ;  /* 0x000000972000720c */ /* 0x000fe40003f46270 */
[----:B------:R-:W-:Y:S01]  /*c210*/  IADD3 R33, R2, 0x51, RZ ;  /* 0x0000005102217810 */ /* 0x000fe20007ffe0ff */
[----:B-1----:R-:W-:Y:S01]  /*c220*/  HMMA.16816.F32.BF16 R68, R156, R48, R68 ;  /* 0x000000309c44723c */ /* 0x002fe20000041844 */
[----:B------:R-:W-:Y:S02]  /*c230*/  FSEL R197, R104, -INF , !P5 ;  /* 0xff80000068c57808 */ /* 0x000fe40006800000 */
[----:B------:R-:W-:-:S02]  /*c240*/  FSEL R137, R106, -INF , !P4 ;  /* 0xff8000006a897808 */ /* 0x000fc40006000000 */
[----:B------:R-:W-:Y:S02]  /*c250*/  FSEL R198, R105, -INF , !P3 ;  /* 0xff80000069c67808 */ /* 0x000fe40005800000 */
[----:B------:R-:W-:Y:S01]  /*c260*/  IADD3 R32, R2, 0x58, RZ ;  /* 0x0000005802207810 */ /* 0x000fe20007ffe0ff */
[----:B------:R-:W-:Y:S01]  /*c270*/  HMMA.16816.F32.BF16 R64, R156, R50, R64 ;  /* 0x000000329c40723c */ /* 0x000fe20000041840 */
[----:B------:R-:W-:Y:S01]  /*c280*/  FSEL R136, R107, -INF , !P0 ;  /* 0xff8000006b887808 */ /* 0x000fe20004000000 */
[----:B------:R-:W1:Y:S01]  /*c290*/  LDSM.16.M88.4 R48, [R225+0x3000] ;  /* 0x00300000e130783b */ /* 0x000e620000000200 */
[CC--:B------:R-:W-:Y:S02]  /*c2a0*/  ISETP.GE.AND P5, PT, R33.reuse, R150.reuse, PT ;  /* 0x000000962100720c */ /* 0x0c0fe40003fa6270 */
[----:B------:R-:W-:Y:S01]  /*c2b0*/  ISETP.GE.AND P4, PT, R33, R151, PT ;  /* 0x000000972100720c */ /* 0x000fe20003f86270 */
[----:B------:R-:W3:Y:S01]  /*c2c0*/  LDSM.16.M88.4 R104, [R225+0x2000] ;  /* 0x00200000e168783b */ /* 0x000ee20000000200 */
[----:B------:R-:W-:-:S02]  /*c2d0*/  ISETP.GE.AND P3, PT, R32, R150, PT ;  /* 0x000000962000720c */ /* 0x000fc40003f66270 */
[----:B------:R-:W-:Y:S01]  /*c2e0*/  ISETP.GE.AND P0, PT, R32, R151, PT ;  /* 0x000000972000720c */ /* 0x000fe20003f06270 */
[C---:B--2---:R-:W-:Y:S01]  /*c2f0*/  HMMA.16816.F32.BF16 R84, R156.reuse, R4, R84 ;  /* 0x000000049c54723c */ /* 0x044fe20000041854 */
        /* <DEDUP_REMOVED lines=11> */
[----:B------:R-:W-:-:S02]  /*c3b0*/  IADD3 R33, R2, 0x61, RZ ;  /* 0x0000006102217810 */ /* 0x000fc40007ffe0ff */
[----:B------:R-:W-:Y:S02]  /*c3c0*/  IADD3 R4, R2, 0x69, RZ ;  /* 0x0000006902047810 */ /* 0x000fe40007ffe0ff */
[----:B------:R-:W-:Y:S02]  /*c3d0*/  FSEL R201, R96, -INF , !P3 ;  /* 0xff80000060c97808 */ /* 0x000fe40005800000 */
[----:B------:R-:W-:Y:S02]  /*c3e0*/  FSEL R132, R98, -INF , !P0 ;  /* 0xff80000062847808 */ /* 0x000fe40004000000 */
[----:B------:R-:W-:Y:S02]  /*c3f0*/  FSEL R203, R92, -INF , !P5 ;  /* 0xff8000005ccb7808 */ /* 0x000fe40006800000 */
[----:B------:R-:W-:Y:S01]  /*c400*/  FSEL R121, R94, -INF , !P4 ;  /* 0xff8000005e797808 */ /* 0x000fe20006000000 */
[----:B-1----:R-:W-:Y:S01]  /*c410*/  HMMA.16816.F32.BF16 R24, R156, R50, R24 ;  /* 0x000000329c18723c */ /* 0x002fe20000041818 */
[----:B------:R-:W-:-:S02]  /*c420*/  ISETP.GE.AND P3, PT, R33, R150, PT ;  /* 0x000000962100720c */ /* 0x000fc40003f66270 */
[-C--:B------:R-:W-:Y:S02]  /*c430*/  ISETP.GE.AND P0, PT, R33, R151.reuse, PT ;  /* 0x000000972100720c */ /* 0x080fe40003f06270 */
[C---:B------:R-:W-:Y:S02]  /*c440*/  ISETP.GE.AND P5, PT, R4.reuse, R150, PT ;  /* 0x000000960400720c */ /* 0x040fe40003fa6270 */
[----:B------:R-:W-:Y:S01]  /*c450*/  ISETP.GE.AND P4, PT, R4, R151, PT ;  /* 0x000000970400720c */ /* 0x000fe20003f86270 */
[----:B---3--:R-:W-:Y:S01]  /*c460*/  HMMA.16816.F32.BF16 R76, R156, R104, R76 ;  /* 0x000000689c4c723c */ /* 0x008fe2000004184c */
[C---:B------:R-:W-:Y:S02]  /*c470*/  IADD3 R4, R2.reuse, 0x70, RZ ;  /* 0x0000007002047810 */ /* 0x040fe40007ffe0ff */
[----:B------:R-:W-:Y:S02]  /*c480*/  IADD3 R32, R2, 0x68, RZ ;  /* 0x0000006802207810 */ /* 0x000fe40007ffe0ff */
[----:B------:R-:W-:-:S02]  /*c490*/  FSEL R204, R93, -INF , !P3 ;  /* 0xff8000005dcc7808 */ /* 0x000fc40005800000 */
[----:B------:R-:W-:Y:S01]  /*c4a0*/  FSEL R120, R95, -INF , !P0 ;  /* 0xff8000005f787808 */ /* 0x000fe20004000000 */
[----:B------:R-:W-:Y:S01]  /*c4b0*/  HMMA.16816.F32.BF16 R72, R156, R106, R72 ;  /* 0x0000006a9c48723c */ /* 0x000fe20000041848 */
        /* <DEDUP_REMOVED lines=33> */
[CC--:B------:R-:W-:Y:S01]  /*c6d0*/  ISETP.GE.AND P5, PT, R33.reuse, R150.reuse, PT ;  /* 0x000000962100720c */ /* 0x0c0fe20003fa6270 */
[----:B------:R-:W2:Y:S01]  /*c6e0*/  LDSM.16.M88.4 R80, [R225+0x2c00] ;  /* 0x002c0000e150783b */ /* 0x000ea20000000200 */
[----:B------:R-:W-:Y:S02]  /*c6f0*/  ISETP.GE.AND P4, PT, R33, R151, PT ;  /* 0x000000972100720c */ /* 0x000fe40003f86270 */
        /* <DEDUP_REMOVED lines=20> */
[C---:B------:R-:W-:Y:S01]  /*c840*/  ISETP.GE.AND P3, PT, R33.reuse, R150, PT ;  /* 0x000000962100720c */ /* 0x040fe20003f66270 */
[----:B--2---:R-:W-:Y:S01]  /*c850*/  HMMA.16816.F32.BF16 R52, R156, R80, R52 ;  /* 0x000000509c34723c */ /* 0x004fe20000041834 */
[----:B------:R-:W-:-:S02]  /*c860*/  ISETP.GE.AND P0, PT, R33, R151, PT ;  /* 0x000000972100720c */ /* 0x000fc40003f06270 */
[C---:B------:R-:W-:Y:S02]  /*c870*/  ISETP.GE.AND P5, PT, R4.reuse, R150, PT ;  /* 0x000000960400720c */ /* 0x040fe40003fa6270 */
[----:B------:R-:W-:Y:S02]  /*c880*/  ISETP.GE.AND P4, PT, R4, R151, PT ;  /* 0x000000970400720c */ /* 0x000fe40003f86270 */
[C---:B------:R-:W-:Y:S01]  /*c890*/  IADD3 R4, R2.reuse, 0xa0, RZ ;  /* 0x000000a002047810 */ /* 0x040fe20007ffe0ff */
[----:B------:R-:W-:Y:S01]  /*c8a0*/  HMMA.16816.F32.BF16 R40, R156, R82, R40 ;  /* 0x000000529c28723c */ /* 0x000fe20000041828 */
        /* <DEDUP_REMOVED lines=17> */
[C---:B------:R-:W-:Y:S02]  /*c9c0*/  ISETP.GE.AND P5, PT, R4.reuse, R150, PT ;  /* 0x000000960400720c */ /* 0x040fe40003fa6270 */
[----:B------:R-:W-:Y:S02]  /*c9d0*/  ISETP.GE.AND P4, PT, R4, R151, PT ;  /* 0x000000970400720c */ /* 0x000fe40003f86270 */
[----:B------:R-:W1:Y:S01]  /*c9e0*/  LDSM.16.M88.4 R4, [R225+0x3400] ;  /* 0x00340000e104783b */ /* 0x000e620000000200 */
[----:B------:R-:W-:Y:S02]  /*c9f0*/  FSEL R249, R60, -INF , !P3 ;  /* 0xff8000003cf97808 */ /* 0x000fe40005800000 */
[----:B------:R-:W-:-:S02]  /*ca00*/  FSEL R105, R62, -INF , !P0 ;  /* 0xff8000003e697808 */ /* 0x000fc40004000000 */
[----:B------:R-:W-:Y:S02]  /*ca10*/  FSEL R250, R61, -INF , !P1 ;  /* 0xff8000003dfa7808 */ /* 0x000fe40004800000 */
[----:B------:R-:W-:Y:S02]  /*ca20*/  FSEL R104, R63, -INF , !P2 ;  /* 0xff8000003f687808 */ /* 0x000fe40005000000 */
[----:B------:R-:W-:Y:S01]  /*ca30*/  HMMA.16816.F32.BF16 R60, R156, R48, R36 ;  /* 0x000000309c3c723c */ /* 0x000fe20000041824 */
[----:B------:R-:W2:Y:S01]  /*ca40*/  LDSM.16.M88.4 R36, [R225+0x3800] ;  /* 0x00380000e124783b */ /* 0x000ea20000000200 */
[C---:B------:R-:W-:Y:S02]  /*ca50*/  IADD3 R32, R2.reuse, 0xa9, RZ ;  /* 0x000000a902207810 */ /* 0x040fe40007ffe0ff */
[----:B------:R-:W-:Y:S02]  /*ca60*/  IADD3 R33, R2, 0xb1, RZ ;  /* 0x000000b102217810 */ /* 0x000fe40007ffe0ff */
[----:B------:R-:W-:-:S02]  /*ca70*/  ISETP.GE.AND P3, PT, R32, R150, PT ;  /* 0x000000962000720c */ /* 0x000fc40003f66270 */
[-C--:B------:R-:W-:Y:S02]  /*ca80*/  ISETP.GE.AND P0, PT, R32, R151.reuse, PT ;  /* 0x000000972000720c */ /* 0x080fe40003f06270 */
[----:B------:R-:W-:Y:S02]  /*ca90*/  IADD3 R32, R2, 0xb0, RZ ;  /* 0x000000b002207810 */ /* 0x000fe40007ffe0ff */
[----:B------:R-:W-:Y:S02]  /*caa0*/  FSEL R251, R56, -INF , !P5 ;  /* 0xff80000038fb7808 */ /* 0x000fe40006800000 */
[C---:B------:R-:W-:Y:S02]  /*cab0*/  ISETP.GE.AND P1, PT, R32.reuse, R150, PT ;  /* 0x000000962000720c */ /* 0x040fe40003f26270 */
[----:B------:R-:W-:Y:S02]  /*cac0*/  ISETP.GE.AND P2, PT, R32, R151, PT ;  /* 0x000000972000720c */ /* 0x000fe40003f46270 */
[----:B------:R-:W-:-:S02]  /*cad0*/  IADD3 R32, R2, 0xb8, RZ ;  /* 0x000000b802207810 */ /* 0x000fc40007ffe0ff */
[----:B------:R-:W-:Y:S02]  /*cae0*/  FSEL R102, R58, -INF , !P4 ;  /* 0xff8000003a667808 */ /* 0x000fe40006000000 */
[----:B------:R-:W-:Y:S02]  /*caf0*/  FSEL R57, R57, -INF , !P3 ;  /* 0xff80000039397808 */ /* 0x000fe40005800000 */
[----:B------:R-:W-:Y:S02]  /*cb00*/  FSEL R103, R59, -INF , !P0 ;  /* 0xff8000003b677808 */ /* 0x000fe40004000000 */
[CC--:B------:R-:W-:Y:S02]  /*cb10*/  ISETP.GE.AND P5, PT, R33.reuse, R150.reuse, PT ;  /* 0x000000962100720c */ /* 0x0c0fe40003fa6270 */
[-C--:B------:R-:W-:Y:S02]  /*cb20*/  ISETP.GE.AND P4, PT, R33, R151.reuse, PT ;  /* 0x000000972100720c */ /* 0x080fe40003f86270 */
[C---:B------:R-:W-:Y:S01]  /*cb30*/  ISETP.GE.AND P3, PT, R32.reuse, R150, PT ;  /* 0x000000962000720c */ /* 0x040fe20003f66270 */
[----:B-1----:R-:W-:Y:S01]  /*cb40*/  HMMA.16816.F32.BF16 R48, R156, R4, R20 ;  /* 0x000000049c30723c */ /* 0x002fe20000041814 */
[----:B------:R-:W1:Y:S01]  /*cb50*/  LDSM.16.M88.4 R20, [R225+0x3c00] ;  /* 0x003c0000e114783b */ /* 0x000e620000000200 */
[----:B------:R-:W-:Y:S01]  /*cb60*/  ISETP.GE.AND P0, PT, R32, R151, PT ;  /* 0x000000972000720c */ /* 0x000fe20003f06270 */
[----:B------:R-:W-:-:S04]  /*cb70*/  DEPBAR.LE SB0, 0x0 ;  /* 0x000080000000791a */ /* 0x000fc80000000000 */
[C---:B------:R-:W-:Y:S01]  /*cb80*/  IADD3 R33, R2.reuse, 0xb9, RZ ;  /* 0x000000b902217810 */ /* 0x040fe20007ffe0ff */
[C---:B------:R-:W-:Y:S01]  /*cb90*/  HMMA.16816.F32.BF16 R16, R156.reuse, R6, R16 ;  /* 0x000000069c10723c */ /* 0x040fe20000041810 */
[----:B------:R-:W-:Y:S02]  /*cba0*/  IADD3 R32, R2, 0xc0, RZ ;  /* 0x000000c002207810 */ /* 0x000fe40007ffe0ff */
[----:B------:R-:W-:Y:S02]  /*cbb0*/  FSEL R58, R52, -INF , !P1 ;  /* 0xff800000343a7808 */ /* 0x000fe40004800000 */
[----:B------:R-:W-:Y:S02]  /*cbc0*/  FSEL R97, R54, -INF , !P2 ;  /* 0xff80000036617808 */ /* 0x000fe40005000000 */
[----:B------:R-:W-:Y:S01]  /*cbd0*/  FSEL R252, R53, -INF , !P5 ;  /* 0xff80000035fc7808 */ /* 0x000fe20006800000 */
[----:B--2---:R-:W-:Y:S01]  /*cbe0*/  HMMA.16816.F32.BF16 R12, R156, R36, R12 ;  /* 0x000000249c0c723c */ /* 0x004fe2000004180c */
[----:B------:R-:W-:-:S02]  /*cbf0*/  FSEL R96, R55, -INF , !P4 ;  /* 0xff80000037607808 */ /* 0x000fc40006000000 */
[CC--:B------:R-:W-:Y:S02]  /*cc00*/  ISETP.GE.AND P1, PT, R33.reuse, R150.reuse, PT ;  /* 0x000000962100720c */ /* 0x0c0fe40003f26270 */
[-C--:B------:R-:W-:Y:S02]  /*cc10*/  ISETP.GE.AND P2, PT, R33, R151.reuse, PT ;  /* 0x000000972100720c */ /* 0x080fe40003f46270 */
[C---:B------:R-:W-:Y:S01]  /*cc20*/  ISETP.GE.AND P5, PT, R32.reuse, R150, PT ;  /* 0x000000962000720c */ /* 0x040fe20003fa6270 */
[----:B------:R-:W-:Y:S01]  /*cc30*/  HMMA.16816.F32.BF16 R164, R156, R38, R164 ;  /* 0x000000269ca4723c */ /* 0x000fe200000418a4 */
[----:B------:R-:W-:Y:S02]  /*cc40*/  ISETP.GE.AND P4, PT, R32, R151, PT ;  /* 0x000000972000720c */ /* 0x000fe40003f86270 */
[C---:B------:R-:W-:Y:S02]  /*cc50*/  IADD3 R33, R2.reuse, 0xc1, RZ ;  /* 0x000000c102217810 */ /* 0x040fe40007ffe0ff */
[----:B------:R-:W-:-:S02]  /*cc60*/  IADD3 R32, R2, 0xc8, RZ ;  /* 0x000000c802207810 */ /* 0x000fc40007ffe0ff */
[----:B------:R-:W-:Y:S02]  /*cc70*/  IADD3 R4, R2, 0xc9, RZ ;  /* 0x000000c902047810 */ /* 0x000fe40007ffe0ff */
[----:B------:R-:W-:Y:S02]  /*cc80*/  FSEL R173, R40, -INF , !P3 ;  /* 0xff80000028ad7808 */ /* 0x000fe40005800000 */
[----:B------:R-:W-:Y:S02]  /*cc90*/  FSEL R91, R42, -INF , !P0 ;  /* 0xff8000002a5b7808 */ /* 0x000fe40004000000 */
[----:B------:R-:W-:Y:S02]  /*cca0*/  FSEL R172, R41, -INF , !P1 ;  /* 0xff80000029ac7808 */ /* 0x000fe40004800000 */
[----:B------:R-:W-:Y:S02]  /*ccb0*/  FSEL R90, R43, -INF , !P2 ;  /* 0xff8000002b5a7808 */ /* 0x000fe40005000000 */
[----:B------:R-:W-:Y:S01]  /*ccc0*/  FSEL R247, R60, -INF , !P5 ;  /* 0xff8000003cf77808 */ /* 0x000fe20006800000 */
[----:B-1----:R-:W-:Y:S01]  /*ccd0*/  HMMA.16816.F32.BF16 R176, R156, R20, R176 ;  /* 0x000000149cb0723c */ /* 0x002fe200000418b0 */
[----:B------:R-:W-:-:S02]  /*cce0*/  FSEL R85, R62, -INF , !P4 ;  /* 0xff8000003e557808 */ /* 0x000fc40006000000 */
[CC--:B------:R-:W-:Y:S02]  /*ccf0*/  ISETP.GE.AND P3, PT, R33.reuse, R150.reuse, PT ;  /* 0x000000962100720c */ /* 0x0c0fe40003f66270 */
[-C--:B------:R-:W-:Y:S02]  /*cd00*/  ISETP.GE.AND P0, PT, R33, R151.reuse, PT ;  /* 0x000000972100720c */ /* 0x080fe40003f06270 */
[CC--:B------:R-:W-:Y:S01]  /*cd10*/  ISETP.GE.AND P1, PT, R32.reuse, R150.reuse, PT ;  /* 0x000000962000720c */ /* 0x0c0fe20003f26270 */
[----:B------:R-:W-:Y:S01]  /*cd20*/  HMMA.16816.F32.BF16 R160, R156, R22, R160 ;  /* 0x000000169ca0723c */ /* 0x000fe200000418a0 */
[----:B------:R-:W-:Y:S01]  /*cd30*/  BAR.SYNC.DEFER_BLOCKING 0x0 ;  /* 0x0000000000007b1d */ /* 0x000fe20000010000 */
        /* <DEDUP_REMOVED lines=27> */
[----:B------:R-:W-:Y:S02]  /*cef0*/  FSEL R40, R18, -INF , !P4 ;  /* 0xff80000012287808 */ /* 0x000fe40006000000 */
[-C--:B------:R-:W-:Y:S02]  /*cf00*/  ISETP.GE.AND P2, PT, R4, R151.reuse, PT ;  /* 0x000000970400720c */ /* 0x080fe40003f46270 */
[C---:B------:R-:W-:Y:S02]  /*cf10*/  ISETP.GE.AND P5, PT, R5.reuse, R150, PT ;  /* 0x000000960500720c */ /* 0x040fe40003fa6270 */
[----:B------:R-:W-:Y:S02]  /*cf20*/  ISETP.GE.AND P4, PT, R5, R151, PT ;  /* 0x000000970500720c */ /* 0x000fe40003f86270 */
[----:B------:R-:W-:Y:S02]  /*cf30*/  FSEL R181, R49, -INF , !P1 ;  /* 0xff80000031b57808 */ /* 0x000fe40004800000 */
[----:B------:R-:W-:-:S02]  /*cf40*/  IADD3 R5, R2, 0xe9, RZ ;  /* 0x000000e902057810 */ /* 0x000fc40007ffe0ff */
[-C--:B------:R-:W-:Y:S02]  /*cf50*/  ISETP.GE.AND P1, PT, R4, R150.reuse, PT ;  /* 0x000000960400720c */ /* 0x080fe40003f26270 */
[----:B------:R-:W-:Y:S02]  /*cf60*/  IADD3 R4, R2, 0xe8, RZ ;  /* 0x000000e802047810 */ /* 0x000fe40007ffe0ff */
[----:B------:R-:W-:Y:S02]  /*cf70*/  FSEL R43, R19, -INF , !P0 ;  /* 0xff800000132b7808 */ /* 0x000fe40004000000 */
[----:B------:R-:W-:Y:S02]  /*cf80*/  FSEL R42, R14, -INF , !P2 ;  /* 0xff8000000e2a7808 */ /* 0x000fe40005000000 */
[C---:B------:R-:W-:Y:S02]  /*cf90*/  ISETP.GE.AND P2, PT, R5.reuse, R150, PT ;  /* 0x000000960500720c */ /* 0x040fe40003f46270 */
[----:B------:R-:W-:-:S02]  /*cfa0*/  ISETP.GE.AND P0, PT, R5, R151, PT ;  /* 0x000000970500720c */ /* 0x000fc40003f06270 */
[----:B------:R-:W-:Y:S02]  /*cfb0*/  FSEL R174, R17, -INF , !P3 ;  /* 0xff80000011ae7808 */ /* 0x000fe40005800000 */
[----:B------:R-:W-:Y:S02]  /*cfc0*/  FSEL R170, R12, -INF , !P1 ;  /* 0xff8000000caa7808 */ /* 0x000fe40004800000 */
[----:B------:R-:W-:Y:S02]  /*cfd0*/  IADD3 R5, R2, 0xf0, RZ ;  /* 0x000000f002057810 */ /* 0x000fe40007ffe0ff */
[C---:B------:R-:W-:Y:S02]  /*cfe0*/  ISETP.GE.AND P3, PT, R4.reuse, R150, PT ;  /* 0x000000960400720c */ /* 0x040fe40003f66270 */
[----:B------:R-:W-:Y:S02]  /*cff0*/  ISETP.GE.AND P1, PT, R4, R151, PT ;  /* 0x000000970400720c */ /* 0x000fe40003f26270 */
[----:B------:R-:W-:-:S02]  /*d000*/  IADD3 R4, R2, 0xf1, RZ ;  /* 0x000000f102047810 */ /* 0x000fc40007ffe0ff */
[----:B------:R-:W-:Y:S02]  /*d010*/  FSEL R139, R13, -INF , !P5 ;  /* 0xff8000000d8b7808 */ /* 0x000fe40006800000 */
[CC--:B------:R-:W-:Y:S02]  /*d020*/  ISETP.GE.AND P5, PT, R5.reuse, R150.reuse, PT ;  /* 0x000000960500720c */ /* 0x0c0fe40003fa6270 */
[----:B------:R-:W-:Y:S02]  /*d030*/  ISETP.GE.AND P6, PT, R5, R151, PT ;  /* 0x000000970500720c */ /* 0x000fe40003fc6270 */
[----:B------:R-:W-:Y:S02]  /*d040*/  FSEL R122, R164, -INF , !P3 ;  /* 0xff800000a47a7808 */ /* 0x000fe40005800000 */
[----:B------:R-:W-:Y:S02]  /*d050*/  ISETP.GE.AND P3, PT, R4, R150, PT ;  /* 0x000000960400720c */ /* 0x000fe40003f66270 */
[----:B------:R-:W-:-:S02]  /*d060*/  P2R R5, PR, RZ, 0x20 ;  /* 0x00000020ff057803 */ /* 0x000fc40000000000 */
[----:B------:R-:W-:Y:S02]  /*d070*/  FSEL R50, R178, -INF , !P6 ;  /* 0xff800000b2327808 */ /* 0x000fe40007000000 */
[----:B------:R-:W-:Y:S02]  /*d080*/  FSEL R49, R15, -INF , !P4 ;  /* 0xff8000000f317808 */ /* 0x000fe40006000000 */
[----:B------:R-:W-:Y:S02]  /*d090*/  ISETP.GE.AND P5, PT, R4, R151, PT ;  /* 0x000000970400720c */ /* 0x000fe40003fa6270 */
[----:B------:R-:W-:Y:S02]  /*d0a0*/  ISETP.GT.AND P6, PT, R237, R229, PT ;  /* 0x000000e5ed00720c */ /* 0x000fe40003fc4270 */
[----:B------:R-:W-:Y:S02]  /*d0b0*/  ISETP.NE.AND P4, PT, R47, RZ, PT ;  /* 0x000000ff2f00720c */ /* 0x000fe40003f85270 */
[----:B------:R-:W-:-:S02]  /*d0c0*/  P2R R4, PR, RZ, 0x8 ;  /* 0x00000008ff047803 */ /* 0x000fc40000000000 */
[----:B------:R-:W-:Y:S02]  /*d0d0*/  FSEL R47, R167, -INF , !P0 ;  /* 0xff800000a72f7808 */ /* 0x000fe40004000000 */
[----:B------:R-:W-:Y:S02]  /*d0e0*/  FSEL R48, R166, -INF , !P1 ;  /* 0xff800000a6307808 */ /* 0x000fe40004800000 */
[----:B------:R-:W-:Y:S02]  /*d0f0*/  ISETP.NE.AND P0, PT, R4, RZ, PT ;  /* 0x000000ff0400720c */ /* 0x000fe40003f05270 */
[----:B------:R-:W-:Y:S02]  /*d100*/  FSEL R11, R11, -INF , !P4 ;  /* 0xff8000000b0b7808 */ /* 0x000fe40006000000 */
[----:B------:R-:W-:Y:S02]  /*d110*/  ISETP.NE.AND P1, PT, R5, RZ, PT ;  /* 0x000000ff0500720c */ /* 0x000fe40003f25270 */
[----:B------:R-:W-:-:S02]  /*d120*/  IADD3 R4, R2, 0xf8, RZ ;  /* 0x000000f802047810 */ /* 0x000fc40007ffe0ff */
[CC--:B------:R-:W-:Y:S02]  /*d130*/  ISETP.GE.AND P4, PT, R2.reuse, R150.reuse, PT ;  /* 0x000000960200720c */ /* 0x0c0fe40003f86270 */
[----:B------:R-:W-:Y:S02]  /*d140*/  IADD3 R2, R2, 0xf9, RZ ;  /* 0x000000f902027810 */ /* 0x000fe40007ffe0ff */
[----:B------:R-:W-:Y:S02]  /*d150*/  FSEL R87, R165, -INF , !P2 ;  /* 0xff800000a5577808 */ /* 0x000fe40005000000 */
[----:B------:R-:W-:Y:S02]  /*d160*/  FSEL R84, R176, -INF , !P1 ;  /* 0xff800000b0547808 */ /* 0x000fe40004800000 */
[----:B------:R-:W-:Y:S02]  /*d170*/  FSEL R51, R177, -INF , !P0 ;  /* 0xff800000b1337808 */ /* 0x000fe40004000000 */
[----:B------:R-:W-:-:S02]  /*d180*/  ISETP.GE.AND P3, PT, R4, R150, PT ;  /* 0x000000960400720c */ /* 0x000fc40003f66270 */
[-C--:B------:R-:W-:Y:S02]  /*d190*/  ISETP.GE.AND P1, PT, R4, R151.reuse, PT ;  /* 0x000000970400720c */ /* 0x080fe40003f26270 */
[C---:B------:R-:W-:Y:S02]  /*d1a0*/  ISETP.GE.AND P2, PT, R2.reuse, R150, PT ;  /* 0x000000960200720c */ /* 0x040fe40003f46270 */
[----:B------:R-:W-:Y:S02]  /*d1b0*/  ISETP.GE.AND P0, PT, R2, R151, PT ;  /* 0x000000970200720c */ /* 0x000fe40003f06270 */
[----:B------:R-:W-:Y:S02]  /*d1c0*/  FSEL R8, R8, -INF , !P4 ;  /* 0xff80000008087808 */ /* 0x000fe40006000000 */
[----:B------:R-:W-:Y:S02]  /*d1d0*/  FSEL R54, R179, -INF , !P5 ;  /* 0xff800000b3367808 */ /* 0x000fe40006800000 */
[----:B------:R-:W-:-:S02]  /*d1e0*/  FSEL R56, R160, -INF , !P3 ;  /* 0xff800000a0387808 */ /* 0x000fc40005800000 */
[----:B------:R-:W-:Y:S02]  /*d1f0*/  FSEL R53, R162, -INF , !P1 ;  /* 0xff800000a2357808 */ /* 0x000fe40004800000 */
        /* <DEDUP_REMOVED lines=35> */
[----:B------:R-:W-:-:S02]  /*d430*/  ISETP.NE.AND P1, PT, RZ, c[0x0][0x2d0], PT ;  /* 0x0000b400ff007a0c */ /* 0x000fc40003f25270 */
[----:B------:R-:W-:-:S05]  /*d440*/  LOP3.LUT R4, RZ, c[0x0][0x2d0], RZ, 0x33, !PT ;  /* 0x0000b400ff047a12 */ /* 0x000fca00078e33ff */
        /* <DEDUP_REMOVED lines=27> */
.L_x_1326:
[----:B------:R-:W-:-:S05]  /*d600*/  IMAD.MOV.U32 R2, RZ, RZ, c[0x0][0x198] ;  /* 0x00006600ff027624 */ /* 0x000fca00078e00ff */
[----:B------:R-:W-:-:S04]  /*d610*/  LEA R2, -R2, RZ, 0x8 ;  /* 0x000000ff02027211 */ /* 0x000fc800078e41ff */
[----:B------:R-:W-:Y:S02]  /*d620*/  SHF.R.S32.HI R0, RZ, 0x1f, R2 ;  /* 0x0000001fff007819 */ /* 0x000fe40000011402 */
.L_x_1327:
        /* <DEDUP_REMOVED lines=9> */
[----:B------:R-:W-:Y:S01]  /*d6c0*/  @!P0 LEA R20, P2, R46, c[0x0][0x168], 0x1 ;  /* 0x00005a002e148a11 */ /* 0x000fe200078408ff */
        /* <DEDUP_REMOVED lines=22> */
[C---:B------:R-:W-:Y:S01]  /*d830*/  @!P0 IADD3 R15, P2, R2.reuse, R24, RZ ;  /* 0x00000018020f8210 */ /* 0x040fe20007f5e0ff */
[----:B------:R-:W-:Y:S01]  /*d840*/  @!P0 IMAD.MOV.U32 R4, RZ, RZ, c[0x0][0x19c] ;  /* 0x00006700ff048624 */ /* 0x000fe200078e00ff */
[----:B------:R-:W-:Y:S01]  /*d850*/  @!P0 IADD3 R6, P4, R2, R18, RZ ;  /* 0x0000001202068210 */ /* 0x000fe20007f9e0ff */
        /* <DEDUP_REMOVED lines=70> */
.L_x_1329:
[----:B------:R-:W-:Y:S05]  /*dcc0*/  BSYNC B0 ;  /* 0x0000000000007941 */ /* 0x000fea0003800000 */
.L_x_1328:
[----:B------:R-:W0:Y:S01]  /*dcd0*/  LDGDEPBAR ;  /* 0x00000000000079af */ /* 0x000e220000000000 */
[----:B------:R-:W-:-:S04]  /*dce0*/  LEA R236, P0, R2, R236, 0x1 ;  /* 0x000000ec02ec7211 */ /* 0x000fc800078008ff */
[----:B------:R-:W-:Y:S02]  /*dcf0*/  LEA.HI.X R233, R2, R233, R0, 0x1, P0 ;  /* 0x000000e902e97211 */ /* 0x000fe400000f0c00 */
.L_x_1325:
[----:B------:R-:W-:Y:S02]  /*dd00*/  FMNMX.FTZ R2, R8, R171, !PT ;  /* 0x000000ab08027209 */ /* 0x000fe40007810000 */
[----:B--2---:R-:W-:Y:S02]  /*dd10*/  MOV R6, R173 ;  /* 0x000000ad00067202 */ /* 0x004fe40000000f00 */
[----:B------:R-:W-:Y:S02]  /*dd20*/  FMNMX.FTZ R2, R154, R2, !PT ;  /* 0x000000029a027209 */ /* 0x000fe40007810000 */
[----:B------:R-:W-:Y:S02]  /*dd30*/  MOV R5, R172 ;  /* 0x000000ac00057202 */ /* 0x000fe40000000f00 */
        /* <DEDUP_REMOVED lines=74> */
[--C-:B------:R-:W-:Y:S01]  /*e1e0*/  FFMA.FTZ R60, R57, c[0x0][0x23c], -R79.reuse ;  /* 0x00008f00393c7a23 */ /* 0x100fe2000001084f */
[----:B------:R-:W-:Y:S01]  /*e1f0*/  SHF.L.U32 R224, R3, 0x1, RZ ;  /* 0x0000000103e07819 */ /* 0x000fe200000006ff */
[--C-:B------:R-:W-:Y:S01]  /*e200*/  FFMA.FTZ R57, R6, c[0x0][0x23c], -R79.reuse ;  /* 0x00008f0006397a23 */ /* 0x100fe2000001084f */
[----:B------:R-:W-:Y:S01]  /*e210*/  FMNMX.FTZ R0, R155, R0, !PT ;  /* 0x000000009b007209 */ /* 0x000fe20007810000 */
[--C-:B------:R-:W-:Y:S01]  /*e220*/  FFMA.FTZ R46, R5, c[0x0][0x23c], -R79.reuse ;  /* 0x00008f00052e7a23 */ /* 0x100fe2000001084f */
[----:B------:R-:W-:Y:S01]  /*e230*/  MUFU.EX2 R73, R73 ;  /* 0x0000004900497308 */ /* 0x000fe20000000800 */
        /* <DEDUP_REMOVED lines=10> */
[----:B-1----:R-:W-:Y:S01]  /*e2e0*/  LDSM.16.MT88.4 R12, [R223+0x5000] ;  /* 0x00500000df0c783b */ /* 0x002fe20000004200 */
[----:B------:R-:W-:-:S02]  /*e2f0*/  FFMA.FTZ R160, R182, c[0x0][0x23c], -R79 ;  /* 0x00008f00b6a07a23 */ /* 0x000fc4000001084f */
[----:B------:R-:W-:Y:S01]  /*e300*/  FMNMX.FTZ R0, R146, R0, !PT ;  /* 0x0000000092007209 */ /* 0x000fe20007810000 */
[----:B------:R-:W-:Y:S01]  /*e310*/  LDSM.16.MT88.4 R36, [R224+0x5400] ;  /* 0x00540000e024783b */ /* 0x000fe20000004200 */
[----:B------:R-:W1:Y:S01]  /*e320*/  MUFU.EX2 R173, R173 ;  /* 0x000000ad00ad7308 */ /* 0x000e620000000800 */
[--C-:B------:R-:W-:Y:S01]  /*e330*/  FFMA.FTZ R157, R183, c[0x0][0x23c], -R79.reuse ;  /* 0x00008f00b79d7a23 */ /* 0x100fe2000001084f */
[----:B------:R-:W-:Y:S01]  /*e340*/  FMNMX.FTZ R0, R145, R0, !PT ;  /* 0x0000000091007209 */ /* 0x000fe20007810000 */
[--C-:B------:R-:W-:Y:S01]  /*e350*/  FFMA.FTZ R156, R184, c[0x0][0x23c], -R79.reuse ;  /* 0x00008f00b89c7a23 */ /* 0x100fe2000001084f */
[----:B------:R-:W-:Y:S01]  /*e360*/  LDSM.16.MT88.4 R16, [R223+0x5400] ;  /* 0x00540000df10783b */ /* 0x000fe20000004200 */
        /* <DEDUP_REMOVED lines=10> */
[----:B------:R-:W2:Y:S01]  /*e410*/  MUFU.EX2 R161, R161 ;  /* 0x000000a100a17308 */ /* 0x000ea20000000800 */
        /* <DEDUP_REMOVED lines=35> */
[----:B------:R-:W-:Y:S01]  /*e650*/  FADD.FTZ R172, R173, R172 ;  /* 0x000000acadac7221 */ /* 0x000fe20000010000 */
        /* <DEDUP_REMOVED lines=10> */
[----:B------:R-:W-:Y:S02]  /*e700*/  FADD.FTZ R172, R166, R172 ;  /* 0x000000aca6ac7221 */ /* 0x000fe40000010000 */
[--C-:B------:R-:W-:Y:S01]  /*e710*/  FFMA.FTZ R65, R64, c[0x0][0x23c], -R79.reuse ;  /* 0x00008f0040417a23 */ /* 0x100fe2000001084f */
[----:B------:R-:W-:Y:S01]  /*e720*/  FMNMX.FTZ R0, R114, R0, !PT ;  /* 0x0000000072007209 */ /* 0x000fe20007810000 */
[----:B------:R-:W-:Y:S01]  /*e730*/  MUFU.EX2 R128, R128 ;  /* 0x0000008000807308 */ /* 0x000fe20000000800 */
[----:B------:R-:W-:Y:S02]  /*e740*/  FADD.FTZ R172, R161, R172 ;  /* 0x000000aca1ac7221 */ /* 0x000fe40000010000 */
        /* <DEDUP_REMOVED lines=26> */
[----:B------:R-:W-:Y:S01]  /*e8f0*/  FFMA.FTZ R243, R55, c[0x0][0x23c], -R79 ;  /* 0x00008f0037f37a23 */ /* 0x000fe2000001084f */
        /* <DEDUP_REMOVED lines=51> */
[----:B------:R-:W-:-:S05]  /*ec30*/  FSEL R45, R45, RZ, P0 ;  /* 0x000000ff2d2d7208 */ /* 0x000fca0000000000 */
[----:B------:R-:W-:Y:S01]  /*ec40*/  MUFU.EX2 R66, R66 ;  /* 0x0000004200427308 */ /* 0x000fe20000000800 */
        /* <DEDUP_REMOVED lines=9> */
[----:B------:R-:W2:Y:S01]  /*ece0*/  MUFU.EX2 R167, R167 ;  /* 0x000000a700a77308 */ /* 0x000ea20000000800 */
[--C-:B------:R-:W-:Y:S02]  /*ecf0*/  FFMA.FTZ R162, R28, c[0x0][0x23c], -R45.reuse ;  /* 0x00008f001ca27a23 */ /* 0x100fe4000001082d */
[----:B------:R-:W3:Y:S01]  /*ed00*/  LDSM.16.MT88.4 R28, [R224+0x5800] ;  /* 0x00580000e01c783b */ /* 0x000ee20000004200 */
[--C-:B------:R-:W-:Y:S02]  /*ed10*/  FFMA.FTZ R147, R147, c[0x0][0x23c], -R45.reuse ;  /* 0x00008f0093937a23 */ /* 0x100fe4000001082d */
[--C-:B------:R-:W-:Y:S02]  /*ed20*/  FFMA.FTZ R146, R146, c[0x0][0x23c], -R45.reuse ;  /* 0x00008f0092927a23 */ /* 0x100fe4000001082d */
[----:B------:R-:W-:Y:S01]  /*ed30*/  MUFU.EX2 R165, R165 ;  /* 0x000000a500a57308 */ /* 0x000fe20000000800 */
[----:B------:R-:W-:-:S02]  /*ed40*/  FFMA.FTZ R145, R145, c[0x0][0x23c], -R45 ;  /* 0x00008f0091917a23 */ /* 0x000fc4000001082d */
[--C-:B------:R-:W-:Y:S02]  /*ed50*/  FFMA.FTZ R168, R144, c[0x0][0x23c], -R45.reuse ;  /* 0x00008f0090a87a23 */ /* 0x100fe4000001082d */
[--C-:B------:R-:W-:Y:S02]  /*ed60*/  FFMA.FTZ R142, R142, c[0x0][0x23c], -R45.reuse ;  /* 0x00008f008e8e7a23 */ /* 0x100fe4000001082d */
[--C-:B------:R-:W-:Y:S01]  /*ed70*/  FFMA.FTZ R144, R141, c[0x0][0x23c], -R45.reuse ;  /* 0x00008f008d907a23 */ /* 0x100fe2000001082d */
[----:B------:R-:W4:Y:S01]  /*ed80*/  MUFU.EX2 R163, R163 ;  /* 0x000000a300a37308 */ /* 0x000f220000000800 */
[----:B--2---:R-:W-:Y:S01]  /*ed90*/  F2FP.BF16.PACK_AB R21, R167, R171 ;  /* 0x000000aba715723e */ /* 0x004fe200000010ff */
        /* <DEDUP_REMOVED lines=9> */
[----:B------:R-:W2:Y:S01]  /*ee30*/  MUFU.EX2 R159, R159 ;  /* 0x0000009f009f7308 */ /* 0x000ea20000000800 */
        /* <DEDUP_REMOVED lines=13> */
[----:B------:R-:W-:Y:S02]  /*ef10*/  FFMA.FTZ R116, R116, c[0x0][0x23c], -R45 ;  /* 0x00008f0074747a23 */ /* 0x000fe4000001082d */
[----:B------:R-:W-:Y:S01]  /*ef20*/  FADD.FTZ R167, R171, R167 ;  /* 0x000000a7aba77221 */ /* 0x000fe20000010000 */
[C---:B------:R-:W-:Y:S01]  /*ef30*/  HMMA.16816.F32.BF16 R24, R20.reuse, R12, RZ ;  /* 0x0000000c1418723c */ /* 0x040fe200000418ff */
[----:B------:R-:W-:Y:S01]  /*ef40*/  FFMA.FTZ R114, R175, c[0x0][0x23c], -R79 ;  /* 0x00008f00af727a23 */ /* 0x000fe2000001084f */
[----:B------:R-:W4:Y:S01]  /*ef50*/  MUFU.EX2 R162, R162 ;  /* 0x000000a200a27308 */ /* 0x000f220000000800 */
[--C-:B------:R-:W-:Y:S02]  /*ef60*/  FFMA.FTZ R113, R113, c[0x0][0x23c], -R45.reuse ;  /* 0x00008f0071717a23 */ /* 0x100fe4000001082d */
[--C-:B------:R-:W-:Y:S02]  /*ef70*/  FFMA.FTZ R112, R112, c[0x0][0x23c], -R45.reuse ;  /* 0x00008f0070707a23 */ /* 0x100fe4000001082d */
[----:B------:R-:W-:Y:S01]  /*ef80*/  F2FP.BF16.PACK_AB R12, R157, R160 ;  /* 0x000000a09d0c723e */ /* 0x000fe200000010ff */
[----:B------:R-:W-:Y:S01]  /*ef90*/  HMMA.16816.F32.BF16 R20, R20, R14, RZ ;  /* 0x0000000e1414723c */ /* 0x000fe200000418ff */
[----:B--2---:R-:W-:Y:S01]  /*efa0*/  F2FP.BF16.PACK_AB R13, R159, R164 ;  /* 0x000000a49f0d723e */ /* 0x004fe200000010ff */
[----:B------:R-:W2:Y:S01]  /*efb0*/  MUFU.EX2 R147, R147 ;  /* 0x0000009300937308 */ /* 0x000ea20000000800 */
[----:B------:R-:W-:-:S02]  /*efc0*/  FFMA.FTZ R111, R111, c[0x0][0x23c], -R45 ;  /* 0x00008f006f6f7a23 */ /* 0x000fc4000001082d */
[----:B------:R-:W-:Y:S02]  /*efd0*/  FFMA.FTZ R175, R110, c[0x0][0x23c], -R45 ;  /* 0x00008f006eaf7a23 */ /* 0x000fe4000001082d */
[----:B------:R-:W-:Y:S01]  /*efe0*/  F2FP.BF16.PACK_AB R14, R154, R156 ;  /* 0x0000009c9a0e723e */ /* 0x000fe200000010ff */
[----:B------:R-:W-:Y:S01]  /*eff0*/  FADD.FTZ R165, R165, R167 ;  /* 0x000000a7a5a57221 */ /* 0x000fe20000010000 */
[----:B-1----:R-:W-:Y:S01]  /*f000*/  F2FP.BF16.PACK_AB R15, R158, R155 ;  /* 0x0000009b9e0f723e */ /* 0x002fe200000010ff */
[----:B------:R-:W-:Y:S01]  /*f010*/  MUFU.EX2 R146, R146 ;  /* 0x0000009200927308 */ /* 0x000fe20000000800 */
[----:B------:R-:W-:Y:S02]  /*f020*/  FADD.FTZ R160, R160, R172 ;  /* 0x000000aca0a07221 */ /* 0x000fe40000010000 */
[----:B------:R-:W-:Y:S02]  /*f030*/  FADD.FTZ R165, R163, R165 ;  /* 0x000000a5a3a57221 */ /* 0x000fe40000010000 */
[----:B------:R-:W-:Y:S01]  /*f040*/  FADD.FTZ R160, R157, R160 ;  /* 0x000000a09da07221 */ /* 0x000fe20000010000 */
[----:B------:R-:W-:Y:S01]  /*f050*/  HMMA.16816.F32.BF16 R8, R12, R36, R8 ;  /* 0x000000240c08723c */ /* 0x000fe20000041808 */
[----:B------:R-:W-:Y:S01]  /*f060*/  FADD.FTZ R164, R164, R165 ;  /* 0x000000a5a4a47221 */ /* 0x000fe20000010000 */
[----:B------:R-:W1:Y:S01]  /*f070*/  MUFU.EX2 R145, R145 ;  /* 0x0000009100917308 */ /* 0x000e620000000800 */
[----:B------:R-:W-:-:S02]  /*f080*/  FADD.FTZ R156, R156, R160 ;  /* 0x000000a09c9c7221 */ /* 0x000fc40000010000 */
[----:B------:R-:W-:Y:S02]  /*f090*/  FADD.FTZ R164, R159, R164 ;  /* 0x000000a49fa47221 */ /* 0x000fe40000010000 */
[----:B------:R-:W-:Y:S01]  /*f0a0*/  FADD.FTZ R156, R154, R156 ;  /* 0x0000009c9a9c7221 */ /* 0x000fe20000010000 */
[C---:B------:R-:W-:Y:S01]  /*f0b0*/  HMMA.16816.F32.BF16 R4, R12.reuse, R38, R4 ;  /* 0x000000260c04723c */ /* 0x040fe20000041804 */
[----:B------:R-:W5:Y:S01]  /*f0c0*/  LDSM.16.MT88.4 R36, [R223+0x5800] ;  /* 0x00580000df24783b */ /* 0x000f620000004200 */
[----:B------:R-:W1:Y:S01]  /*f0d0*/  MUFU.EX2 R168, R168 ;  /* 0x000000a800a87308 */ /* 0x000e620000000800 */
[----:B------:R-:W-:Y:S02]  /*f0e0*/  FADD.FTZ R164, R155, R164 ;  /* 0x000000a49ba47221 */ /* 0x000fe40000010000 */
[----:B------:R-:W-:Y:S02]  /*f0f0*/  FFMA.FTZ R110, R174, c[0x0][0x23c], -R79 ;  /* 0x00008f00ae6e7a23 */ /* 0x000fe4000001084f */
[----:B------:R-:W-:Y:S01]  /*f100*/  FADD.FTZ R158, R158, R164 ;  /* 0x000000a49e9e7221 */ /* 0x000fe20000010000 */
[----:B------:R-:W-:Y:S01]  /*f110*/  HMMA.16816.F32.BF16 R24, R12, R16, R24 ;  /* 0x000000100c18723c */ /* 0x000fe20000041818 */
[----:B------:R-:W-:Y:S01]  /*f120*/  FFMA.FTZ R109, R109, c[0x0][0x23c], -R45 ;  /* 0x00008f006d6d7a23 */ /* 0x000fe2000001082d */
[----:B------:R-:W1:Y:S01]  /*f130*/  MUFU.EX2 R142, R142 ;  /* 0x0000008e008e7308 */ /* 0x000e620000000800 */
[----:B----4-:R-:W-:-:S02]  /*f140*/  FADD.FTZ R158, R162, R158 ;  /* 0x0000009ea29e7221 */ /* 0x010fc40000010000 */
[--C-:B------:R-:W-:Y:S02]  /*f150*/  FFMA.FTZ R107, R107, c[0x0][0x23c], -R45.reuse ;  /* 0x00008f006b6b7a23 */ /* 0x100fe4000001082d */
[--C-:B------:R-:W-:Y:S01]  /*f160*/  FFMA.FTZ R174, R106, c[0x0][0x23c], -R45.reuse ;  /* 0x00008f006aae7a23 */ /* 0x100fe2000001082d */
[----:B------:R-:W-:Y:S01]  /*f170*/  HMMA.16816.F32.BF16 R20, R12, R18, R20 ;  /* 0x000000120c14723c */ /* 0x000fe20000041814 */
[----:B------:R-:W4:Y:S01]  /*f180*/  LDSM.16.MT88.4 R16, [R224+0x5c00] ;  /* 0x005c0000e010783b */ /* 0x000f220000004200 */
[----:B------:R-:W-:Y:S01]  /*f190*/  MUFU.EX2 R144, R144 ;  /* 0x0000009000907308 */ /* 0x000fe20000000800 */
[----:B------:R-:W-:Y:S02]  /*f1a0*/  FFMA.FTZ R108, R108, c[0x0][0x23c], -R45 ;  /* 0x00008f006c6c7a23 */ /* 0x000fe4000001082d */
        /* <DEDUP_REMOVED lines=8> */
[----:B------:R-:W-:-:S02]  /*f230*/  FADD.FTZ R147, R147, R158 ;  /* 0x0000009e93937221 */ /* 0x000fc40000010000 */
[----:B------:R-:W-:Y:S02]  /*f240*/  FADD.FTZ R129, R129, R131 ;  /* 0x0000008381817221 */ /* 0x000fe40000010000 */
[----:B------:R-:W-:Y:S01]  /*f250*/  MUFU.EX2 R140, R140 ;  /* 0x0000008c008c7308 */ /* 0x000fe20000000800 */
[----:B------:R-:W-:Y:S01]  /*f260*/  FADD.FTZ R147, R146, R147 ;  /* 0x0000009392937221 */ /* 0x000fe20000010000 */
[C---:B---3--:R-:W-:Y:S01]  /*f270*/  HMMA.16816.F32.BF16 R8, R12.reuse, R28, R8 ;  /* 0x0000001c0c08723c */ /* 0x048fe20000041808 */
        /* <DEDUP_REMOVED lines=16> */
[--C-:B------:R-:W-:Y:S01]  /*f380*/  FFMA.FTZ R91, R91, c[0x0][0x23c], -R45.reuse ;  /* 0x00008f005b5b7a23 */ /* 0x100fe2000001082d */
[----:B------:R-:W-:Y:S01]  /*f390*/  HMMA.16816.F32.BF16 R20, R12, R38, R20 ;  /* 0x000000260c14723c */ /* 0x000fe20000041814 */
[----:B------:R-:W1:Y:S01]  /*f3a0*/  LDSM.16.MT88.4 R36, [R224+0x6000] ;  /* 0x00600000e024783b */ /* 0x000e620000004200 */
[----:B------:R-:W-:-:S02]  /*f3b0*/  FFMA.FTZ R90, R90, c[0x0][0x23c], -R45 ;  /* 0x00008f005a5a7a23 */ /* 0x000fc4000001082d */
[--C-:B------:R-:W-:Y:S02]  /*f3c0*/  FFMA.FTZ R141, R202, c[0x0][0x23c], -R79.reuse ;  /* 0x00008f00ca8d7a23 */ /* 0x100fe4000001084f */
[----:B------:R-:W-:Y:S01]  /*f3d0*/  MUFU.EX2 R176, R176 ;  /* 0x000000b000b07308 */ /* 0x000fe20000000800 */
[----:B------:R-:W-:Y:S01]  /*f3e0*/  F2FP.BF16.PACK_AB R12, R101, R123 ;  /* 0x0000007b650c723e */ /* 0x000fe200000010ff */
[----:B------:R-:W-:Y:S01]  /*f3f0*/  FFMA.FTZ R136, R194, c[0x0][0x23c], -R79 ;  /* 0x00008f00c2887a23 */ /* 0x000fe2000001084f */
[C---:B------:R-:W-:Y:S01]  /*f400*/  F2FP.BF16.PACK_AB R13, R142.reuse, R168 ;  /* 0x000000a88e0d723e */ /* 0x040fe200000010ff */
[----:B------:R-:W-:Y:S01]  /*f410*/  FADD.FTZ R142, R142, R145 ;  /* 0x000000918e8e7221 */ /* 0x000fe20000010000 */
[----:B------:R-:W-:Y:S01]  /*f420*/  F2FP.BF16.PACK_AB R14, R99, R100 ;  /* 0x00000064630e723e */ /* 0x000fe200000010ff */
[----:B------:R-:W-:Y:S01]  /*f430*/  FADD.FTZ R100, R100, R129 ;  /* 0x0000008164647221 */ /* 0x000fe20000010000 */
[----:B--2---:R-:W-:Y:S01]  /*f440*/  F2FP.BF16.PACK_AB R15, R143, R144 ;  /* 0x000000908f0f723e */ /* 0x004fe200000010ff */
[----:B------:R-:W2:Y:S01]  /*f450*/  MUFU.EX2 R133, R133 ;  /* 0x0000008500857308 */ /* 0x000ea20000000800 */
[----:B------:R-:W-:-:S02]  /*f460*/  FADD.FTZ R142, R144, R142 ;  /* 0x0000008e908e7221 */ /* 0x000fc40000010000 */
[----:B------:R-:W-:Y:S02]  /*f470*/  FADD.FTZ R100, R99, R100 ;  /* 0x0000006463647221 */ /* 0x000fe40000010000 */
[----:B------:R-:W-:Y:S01]  /*f480*/  FADD.FTZ R142, R143, R142 ;  /* 0x0000008e8f8e7221 */ /* 0x000fe20000010000 */
[C---:B----4-:R-:W-:Y:S01]  /*f490*/  HMMA.16816.F32.BF16 R8, R12.reuse, R16, R8 ;  /* 0x000000100c08723c */ /* 0x050fe20000041808 */
[--C-:B------:R-:W-:Y:S01]  /*f4a0*/  FFMA.FTZ R85, R85, c[0x0][0x23c], -R45.reuse ;  /* 0x00008f0055557a23 */ /* 0x100fe2000001082d */
[----:B------:R-:W-:Y:S01]  /*f4b0*/  MUFU.EX2 R135, R135 ;  /* 0x0000008700877308 */ /* 0x000fe20000000800 */
[--C-:B------:R-:W-:Y:S02]  /*f4c0*/  FFMA.FTZ R82, R82, c[0x0][0x23c], -R45.reuse ;  /* 0x00008f0052527a23 */ /* 0x100fe4000001082d */
[--C-:B------:R-:W-:Y:S02]  /*f4d0*/  FFMA.FTZ R80, R80, c[0x0][0x23c], -R45.reuse ;  /* 0x00008f0050507a23 */ /* 0x100fe4000001082d */
[----:B------:R-:W-:Y:S01]  /*f4e0*/  FFMA.FTZ R33, R33, c[0x0][0x23c], -R45 ;  /* 0x00008f0021217a23 */ /* 0x000fe2000001082d */
[----:B------:R-:W-:Y:S01]  /*f4f0*/  HMMA.16816.F32.BF16 R4, R12, R18, R4 ;  /* 0x000000120c04723c */ /* 0x000fe20000041804 */
[----:B------:R-:W4:Y:S01]  /*f500*/  LDSM.16.MT88.4 R16, [R223+0x6000] ;  /* 0x00600000df10783b */ /* 0x000f220000004200 */
[----:B------:R-:W1:Y:S01]  /*f510*/  MUFU.EX2 R134, R134 ;  /* 0x0000008600867308 */ /* 0x000e620000000800 */
[----:B------:R-:W-:-:S02]  /*f520*/  FFMA.FTZ R132, R188, c[0x0][0x23c], -R79 ;  /* 0x00008f00bc847a23 */ /* 0x000fc4000001084f */
[----:B------:R-:W-:Y:S02]  /*f530*/  FFMA.FTZ R118, R181, c[0x0][0x23c], -R79 ;  /* 0x00008f00b5767a23 */ /* 0x000fe4000001084f */
[--C-:B------:R-:W-:Y:S01]  /*f540*/  FFMA.FTZ R32, R32, c[0x0][0x23c], -R45.reuse ;  /* 0x00008f0020207a23 */ /* 0x100fe2000001082d */
[C---:B---3--:R-:W-:Y:S01]  /*f550*/  HMMA.16816.F32.BF16 R24, R12.reuse, R28, R24 ;  /* 0x0000001c0c18723c */ /* 0x048fe20000041818 */
[--C-:B------:R-:W-:Y:S01]  /*f560*/  FFMA.FTZ R41, R41, c[0x0][0x23c], -R45.reuse ;  /* 0x00008f0029297a23 */ /* 0x100fe2000001082d */
[----:B------:R-:W3:Y:S01]  /*f570*/  MUFU.EX2 R121, R121 ;  /* 0x0000007900797308 */ /* 0x000ee20000000800 */
[--C-:B------:R-:W-:Y:S02]  /*f580*/  FFMA.FTZ R40, R40, c[0x0][0x23c], -R45.reuse ;  /* 0x00008f0028287a23 */ /* 0x100fe4000001082d */
[----:B------:R-:W-:Y:S02]  /*f590*/  FFMA.FTZ R43, R43, c[0x0][0x23c], -R45 ;  /* 0x00008f002b2b7a23 */ /* 0x000fe4000001082d */
[----:B------:R-:W-:Y:S01]  /*f5a0*/  FFMA.FTZ R102, R139, c[0x0][0x23c], -R79 ;  /* 0x00008f008b667a23 */ /* 0x000fe2000001084f */
[----:B------:R-:W-:Y:S01]  /*f5b0*/  HMMA.16816.F32.BF16 R20, R12, R30, R20 ;  /* 0x0000001e0c14723c */ /* 0x000fe20000041814 */
[----:B------:R-:W2:Y:S01]  /*f5c0*/  LDSM.16.MT88.4 R28, [R224+0x6400] ;  /* 0x00640000e01c783b */ /* 0x000ea20000004200 */
[----:B------:R-:W2:Y:S01]  /*f5d0*/  MUFU.EX2 R120, R120 ;  /* 0x0000007800787308 */ /* 0x000ea20000000800 */
[----:B------:R-:W-:-:S02]  /*f5e0*/  FFMA.FTZ R42, R42, c[0x0][0x23c], -R45 ;  /* 0x00008f002a2a7a23 */ /* 0x000fc4000001082d */
[----:B------:R-:W-:Y:S02]  /*f5f0*/  FFMA.FTZ R49, R49, c[0x0][0x23c], -R45 ;  /* 0x00008f0031317a23 */ /* 0x000fe4000001082d */
[----:B------:R-:W-:Y:S01]  /*f600*/  F2FP.BF16.PACK_AB R12, R94, R95 ;  /* 0x0000005f5e0c723e */ /* 0x000fe200000010ff */
[----:B------:R-:W-:Y:S01]  /*f610*/  FADD.FTZ R95, R95, R100 ;  /* 0x000000645f5f7221 */ /* 0x000fe20000010000 */
[----:B-1----:R-:W-:Y:S01]  /*f620*/  F2FP.BF16.PACK_AB R13, R138, R140 ;  /* 0x0000008c8a0d723e */ /* 0x002fe200000010ff */
[----:B------:R-:W-:Y:S01]  /*f630*/  MUFU.EX2 R119, R119 ;  /* 0x0000007700777308 */ /* 0x000fe20000000800 */
[----:B------:R-:W-:Y:S01]  /*f640*/  F2FP.BF16.PACK_AB R14, R92, R93 ;  /* 0x0000005d5c0e723e */ /* 0x000fe200000010ff */
[----:B------:R-:W-:Y:S01]  /*f650*/  FADD.FTZ R140, R140, R142 ;  /* 0x0000008e8c8c7221 */ /* 0x000fe20000010000 */
[----:B-----5:R-:W-:Y:S01]  /*f660*/  F2FP.BF16.PACK_AB R15, R169, R137 ;  /* 0x00000089a90f723e */ /* 0x020fe200000010ff */
[----:B------:R-:W-:Y:S02]  /*f670*/  FADD.FTZ R95, R94, R95 ;  /* 0x0000005f5e5f7221 */ /* 0x000fe40000010000 */
[----:B------:R-:W-:-:S02]  /*f680*/  FADD.FTZ R140, R138, R140 ;  /* 0x0000008c8a8c7221 */ /* 0x000fc40000010000 */
[----:B------:R-:W1:Y:S01]  /*f690*/  MUFU.EX2 R177, R177 ;  /* 0x000000b100b17308 */ /* 0x000e620000000800 */
[----:B------:R-:W-:Y:S01]  /*f6a0*/  FADD.FTZ R93, R93, R95 ;  /* 0x0000005f5d5d7221 */ /* 0x000fe20000010000 */
[C---:B------:R-:W-:Y:S01]  /*f6b0*/  HMMA.16816.F32.BF16 R8, R12.reuse, R36, R8 ;  /* 0x000000240c08723c */ /* 0x040fe20000041808 */
[----:B------:R-:W-:Y:S02]  /*f6c0*/  FADD.FTZ R137, R137, R140 ;  /* 0x0000008c89897221 */ /* 0x000fe40000010000 */
[----:B------:R-:W-:Y:S02]  /*f6d0*/  FADD.FTZ R93, R92, R93 ;  /* 0x0000005d5c5d7221 */ /* 0x000fe40000010000 */
[----:B------:R-:W-:Y:S01]  /*f6e0*/  FADD.FTZ R137, R169, R137 ;  /* 0x00000089a9897221 */ /* 0x000fe20000010000 */
[----:B------:R-:W5:Y:S01]  /*f6f0*/  MUFU.EX2 R117, R117 ;  /* 0x0000007500757308 */ /* 0x000f620000000800 */
[----:B------:R-:W-:Y:S01]  /*f700*/  FADD.FTZ R93, R89, R93 ;  /* 0x0000005d595d7221 */ /* 0x000fe20000010000 */
[----:B------:R-:W-:Y:S01]  /*f710*/  HMMA.16816.F32.BF16 R4, R12, R38, R4 ;  /* 0x000000260c04723c */ /* 0x000fe20000041804 */
[----:B------:R-:W1:Y:S01]  /*f720*/  LDSM.16.MT88.4 R36, [R223+0x6400] ;  /* 0x00640000df24783b */ /* 0x000e620000004200 */
[----:B------:R-:W-:-:S02]  /*f730*/  FFMA.FTZ R48, R48, c[0x0][0x23c], -R45 ;  /* 0x00008f0030307a23 */ /* 0x000fc4000001082d */
[--C-:B------:R-:W-:Y:S02]  /*f740*/  FFMA.FTZ R47, R47, c[0x0][0x23c], -R45.reuse ;  /* 0x00008f002f2f7a23 */ /* 0x100fe4000001082d */
[----:B------:R-:W1:Y:S01]  /*f750*/  MUFU.EX2 R115, R115 ;  /* 0x0000007300737308 */ /* 0x000e620000000800 */
[--C-:B------:R-:W-:Y:S01]  /*f760*/  FFMA.FTZ R50, R50, c[0x0][0x23c], -R45.reuse ;  /* 0x00008f0032327a23 */ /* 0x100fe2000001082d */
[C---:B----4-:R-:W-:Y:S01]  /*f770*/  HMMA.16816.F32.BF16 R24, R12.reuse, R16, R24 ;  /* 0x000000100c18723c */ /* 0x050fe20000041818 */
[--C-:B------:R-:W-:Y:S02]  /*f780*/  FFMA.FTZ R54, R54, c[0x0][0x23c], -R45.reuse ;  /* 0x00008f0036367a23 */ /* 0x100fe4000001082d */
[--C-:B------:R-:W-:Y:S02]  /*f790*/  FFMA.FTZ R53, R53, c[0x0][0x23c], -R45.reuse ;  /* 0x00008f0035357a23 */ /* 0x100fe4000001082d */
[----:B------:R-:W-:Y:S01]  /*f7a0*/  FFMA.FTZ R242, R52, c[0x0][0x23c], -R45 ;  /* 0x00008f0034f27a23 */ /* 0x000fe2000001082d */
[----:B------:R-:W-:Y:S02]  /*f7b0*/  MUFU.EX2 R178, R178 ;  /* 0x000000b200b27308 */ /* 0x000fe40000000800 */
[----:B------:R-:W-:Y:S01]  /*f7c0*/  HMMA.16816.F32.BF16 R20, R12, R18, R20 ;  /* 0x000000120c14723c */ /* 0x000fe20000041814 */
[----:B------:R-:W4:Y:S05]  /*f7d0*/  LDSM.16.MT88.4 R16, [R224+0x6800] ;  /* 0x00680000e010783b */ /* 0x000f2a0000004200 */
[----:B------:R-:W1:Y:S01]  /*f7e0*/  MUFU.EX2 R116, R116 ;  /* 0x0000007400747308 */ /* 0x000e620000000800 */
[C---:B------:R-:W-:Y:S01]  /*f7f0*/  F2FP.BF16.PACK_AB R12, R88.reuse, R89 ;  /* 0x00000059580c723e */ /* 0x040fe200000010ff */
[----:B------:R-:W-:Y:S01]  /*f800*/  FADD.FTZ R88, R88, R93 ;  /* 0x0000005d58587221 */ /* 0x000fe20000010000 */
[----:B--2---:R-:W-:Y:S01]  /*f810*/  F2FP.BF16.PACK_AB R13, R133, R176 ;  /* 0x000000b0850d723e */ /* 0x004fe200000010ff */
[----:B------:R-:W-:Y:S01]  /*f820*/  FADD.FTZ R176, R176, R137 ;  /* 0x00000089b0b07221 */ /* 0x000fe20000010000 */
[----:B------:R-:W-:Y:S01]  /*f830*/  F2FP.BF16.PACK_AB R14, R83, R86 ;  /* 0x00000056530e723e */ /* 0x000fe200000010ff */
[----:B------:R-:W-:Y:S01]  /*f840*/  FADD.FTZ R88, R86, R88 ;  /* 0x0000005856587221 */ /* 0x000fe20000010000 */
[----:B------:R-:W-:Y:S01]  /*f850*/  F2FP.BF16.PACK_AB R15, R134, R135 ;  /* 0x00000087860f723e */ /* 0x000fe200000010ff */
[----:B------:R-:W2:Y:S01]  /*f860*/  MUFU.EX2 R113, R113 ;  /* 0x0000007100717308 */ /* 0x000ea20000000800 */
[----:B------:R-:W-:-:S02]  /*f870*/  FADD.FTZ R176, R133, R176 ;  /* 0x000000b085b07221 */ /* 0x000fc40000010000 */
[----:B------:R-:W-:Y:S02]  /*f880*/  FADD.FTZ R83, R83, R88 ;  /* 0x0000005853537221 */ /* 0x000fe40000010000 */
[----:B------:R-:W-:Y:S01]  /*f890*/  FADD.FTZ R176, R135, R176 ;  /* 0x000000b087b07221 */ /* 0x000fe20000010000 */
[C---:B------:R-:W-:Y:S01]  /*f8a0*/  HMMA.16816.F32.BF16 R8, R12.reuse, R28, R8 ;  /* 0x0000001c0c08723c */ /* 0x040fe20000041808 */
[----:B------:R-:W-:Y:S01]  /*f8b0*/  FADD.FTZ R83, R81, R83 ;  /* 0x0000005351537221 */ /* 0x000fe20000010000 */
[----:B------:R-:W2:Y:S01]  /*f8c0*/  MUFU.EX2 R112, R112 ;  /* 0x0000007000707308 */ /* 0x000ea20000000800 */
[----:B------:R-:W-:Y:S02]  /*f8d0*/  FADD.FTZ R134, R134, R176 ;  /* 0x000000b086867221 */ /* 0x000fe40000010000 */
[C---:B------:R-:W-:Y:S02]  /*f8e0*/  FADD.FTZ R83, R78.reuse, R83 ;  /* 0x000000534e537221 */ /* 0x040fe40000010000 */
[----:B---3--:R-:W-:Y:S01]  /*f8f0*/  FADD.FTZ R134, R121, R134 ;  /* 0x0000008679867221 */ /* 0x008fe20000010000 */
[C---:B------:R-:W-:Y:S01]  /*f900*/  HMMA.16816.F32.BF16 R4, R12.reuse, R30, R4 ;  /* 0x0000001e0c04723c */ /* 0x040fe20000041804 */
[----:B------:R-:W3:Y:S01]  /*f910*/  LDSM.16.MT88.4 R28, [R223+0x6800] ;  /* 0x00680000df1c783b */ /* 0x000ee20000004200 */
[----:B------:R-:W-:Y:S06]  /*f920*/  MUFU.EX2 R111, R111 ;  /* 0x0000006f006f7308 */ /* 0x000fec0000000800 */
[C---:B-1----:R-:W-:Y:S02]  /*f930*/  HMMA.16816.F32.BF16 R24, R12.reuse, R36, R24 ;  /* 0x000000240c18723c */ /* 0x042fe40000041818 */
[----:B------:R-:W1:Y:S06]  /*f940*/  MUFU.EX2 R175, R175 ;  /* 0x000000af00af7308 */ /* 0x000e6c0000000800 */
[----:B------:R-:W-:Y:S01]  /*f950*/  HMMA.16816.F32.BF16 R20, R12, R38, R20 ;  /* 0x000000260c14723c */ /* 0x000fe20000041814 */
[----:B------:R-:W1:Y:S01]  /*f960*/  LDSM.16.MT88.4 R36, [R224+0x6c00] ;  /* 0x006c0000e024783b */ /* 0x000e620000004200 */
[----:B------:R-:W-:Y:S05]  /*f970*/  MUFU.EX2 R65, R65 ;  /* 0x0000004100417308 */ /* 0x000fea0000000800 */
[----:B------:R-:W-:-:S02]  /*f980*/  F2FP.BF16.PACK_AB R12, R78, R81 ;  /* 0x000000514e0c723e */ /* 0x000fc400000010ff */
[----:B------:R-:W-:Y:S01]  /*f990*/  F2FP.BF16.PACK_AB R13, R120, R121 ;  /* 0x00000079780d723e */ /* 0x000fe200000010ff */
[----:B------:R-:W-:Y:S01]  /*f9a0*/  MUFU.EX2 R64, R64 ;  /* 0x0000004000407308 */ /* 0x000fe20000000800 */
[----:B------:R-:W-:Y:S01]  /*f9b0*/  F2FP.BF16.PACK_AB R14, R76, R77 ;  /* 0x0000004d4c0e723e */ /* 0x000fe200000010ff */
[----:B------:R-:W-:Y:S01]  /*f9c0*/  FADD.FTZ R120, R120, R134 ;  /* 0x0000008678787221 */ /* 0x000fe20000010000 */
[----:B------:R-:W-:Y:S01]  /*f9d0*/  F2FP.BF16.PACK_AB R15, R177, R119 ;  /* 0x00000077b10f723e */ /* 0x000fe200000010ff */
[----:B------:R-:W-:Y:S02]  /*f9e0*/  FADD.FTZ R77, R77, R83 ;  /* 0x000000534d4d7221 */ /* 0x000fe40000010000 */
[----:B------:R-:W-:Y:S02]  /*f9f0*/  FADD.FTZ R120, R119, R120 ;  /* 0x0000007877787221 */ /* 0x000fe40000010000 */
[----:B------:R-:W1:Y:S01]  /*fa00*/  MUFU.EX2 R109, R109 ;  /* 0x0000006d006d7308 */ /* 0x000e620000000800 */
[----:B------:R-:W-:Y:S01]  /*fa10*/  FADD.FTZ R77, R76, R77 ;  /* 0x0000004d4c4d7221 */ /* 0x000fe20000010000 */
[----:B----4-:R-:W-:Y:S01]  /*fa20*/  HMMA.16816.F32.BF16 R8, R12, R16, R8 ;  /* 0x000000100c08723c */ /* 0x010fe20000041808 */
[----:B------:R-:W-:-:S04]  /*fa30*/  FADD.FTZ R177, R177, R120 ;  /* 0x00000078b1b17221 */ /* 0x000fc80000010000 */
[----:B-----5:R-:W-:Y:S01]  /*fa40*/  FADD.FTZ R177, R117, R177 ;  /* 0x000000b175b17221 */ /* 0x020fe20000010000 */
[----:B------:R-:W4:Y:S02]  /*fa50*/  MUFU.EX2 R107, R107 ;  /* 0x0000006b006b7308 */ /* 0x000f240000000800 */
[----:B------:R-:W-:Y:S01]  /*fa60*/  HMMA.16816.F32.BF16 R4, R12, R18, R4 ;  /* 0x000000120c04723c */ /* 0x000fe20000041804 */
[----:B------:R-:W5:Y:S01]  /*fa70*/  LDSM.16.MT88.4 R16, [R223+0x6c00] ;  /* 0x006c0000df10783b */ /* 0x000f620000004200 */
[----:B------:R-:W-:-:S04]  /*fa80*/  FADD.FTZ R177, R115, R177 ;  /* 0x000000b173b17221 */ /* 0x000fc80000010000 */
[----:B------:R-:W-:Y:S02]  /*fa90*/  MUFU.EX2 R174, R174 ;  /* 0x000000ae00ae7308 */ /* 0x000fe40000000800 */
[C---:B---3--:R-:W-:Y:S06]  /*faa0*/  HMMA.16816.F32.BF16 R24, R12.reuse, R28, R24 ;  /* 0x0000001c0c18723c */ /* 0x048fec0000041818 */
[----:B------:R-:W3:Y:S02]  /*fab0*/  MUFU.EX2 R108, R108 ;  /* 0x0000006c006c7308 */ /* 0x000ee40000000800 */
[----:B------:R-:W-:Y:S01]  /*fac0*/  HMMA.16816.F32.BF16 R20, R12, R30, R20 ;  /* 0x0000001e0c14723c */ /* 0x000fe20000041814 */
[----:B------:R-:W3:Y:S05]  /*fad0*/  LDSM.16.MT88.4 R28, [R224+0x7000] ;  /* 0x00700000e01c783b */ /* 0x000eea0000004200 */
[----:B------:R-:W-:Y:S01]  /*fae0*/  MUFU.EX2 R63, R63 ;  /* 0x0000003f003f7308 */ /* 0x000fe20000000800 */
[----:B------:R-:W-:Y:S01]  /*faf0*/  F2FP.BF16.PACK_AB R12, R74, R75 ;  /* 0x0000004b4a0c723e */ /* 0x000fe200000010ff */
[----:B------:R-:W-:Y:S01]  /*fb00*/  FADD.FTZ R75, R75, R77 ;  /* 0x0000004d4b4b7221 */ /* 0x000fe20000010000 */
[----:B------:R-:W-:-:S02]  /*fb10*/  F2FP.BF16.PACK_AB R13, R115, R117 ;  /* 0x00000075730d723e */ /* 0x000fc400000010ff */
[----:B------:R-:W-:Y:S01]  /*fb20*/  F2FP.BF16.PACK_AB R14, R72, R73 ;  /* 0x00000049480e723e */ /* 0x000fe200000010ff */
[----:B------:R-:W-:Y:S01]  /*fb30*/  FADD.FTZ R75, R74, R75 ;  /* 0x0000004b4a4b7221 */ /* 0x000fe20000010000 */
[----:B------:R-:W-:Y:S01]  /*fb40*/  F2FP.BF16.PACK_AB R15, R116, R178 ;  /* 0x000000b2740f723e */ /* 0x000fe200000010ff */
[----:B------:R-:W-:Y:S01]  /*fb50*/  MUFU.EX2 R62, R62 ;  /* 0x0000003e003e7308 */ /* 0x000fe20000000800 */
[----:B------:R-:W-:Y:S02]  /*fb60*/  FADD.FTZ R178, R178, R177 ;  /* 0x000000b1b2b27221 */ /* 0x000fe40000010000 */
[----:B------:R-:W-:Y:S02]  /*fb70*/  FADD.FTZ R73, R73, R75 ;  /* 0x0000004b49497221 */ /* 0x000fe40000010000 */
[----:B------:R-:W-:Y:S01]  /*fb80*/  FADD.FTZ R178, R116, R178 ;  /* 0x000000b274b27221 */ /* 0x000fe20000010000 */
[----:B-1----:R-:W-:Y:S01]  /*fb90*/  HMMA.16816.F32.BF16 R8, R12, R36, R8 ;  /* 0x000000240c08723c */ /* 0x002fe20000041808 */
[----:B------:R-:W-:Y:S01]  /*fba0*/  FADD.FTZ R73, R72, R73 ;  /* 0x0000004948497221 */ /* 0x000fe20000010000 */
[----:B------:R-:W-:Y:S01]  /*fbb0*/  MUFU.EX2 R61, R61 ;  /* 0x0000003d003d7308 */ /* 0x000fe20000000800 */
[----:B--2---:R-:W-:-:S02]  /*fbc0*/  FADD.FTZ R178, R113, R178 ;  /* 0x000000b271b27221 */ /* 0x004fc40000010000 */
[----:B------:R-:W-:-:S03]  /*fbd0*/  FADD.FTZ R73, R71, R73 ;  /* 0x0000004947497221 */ /* 0x000fc60000010000 */
[C---:B------:R-:W-:Y:S01]  /*fbe0*/  HMMA.16816.F32.BF16 R4, R12.reuse, R38, R4 ;  /* 0x000000260c04723c */ /* 0x040fe20000041804 */
[----:B------:R-:W1:Y:S01]  /*fbf0*/  LDSM.16.MT88.4 R36, [R223+0x7000] ;  /* 0x00700000df24783b */ /* 0x000e620000004200 */
[----:B------:R-:W-:Y:S06]  /*fc00*/  MUFU.EX2 R60, R60 ;  /* 0x0000003c003c7308 */ /* 0x000fec0000000800 */
[C---:B-----5:R-:W-:Y:S02]  /*fc10*/  HMMA.16816.F32.BF16 R24, R12.reuse, R16, R24 ;  /* 0x000000100c18723c */ /* 0x060fe40000041818 */
[----:B------:R-:W2:Y:S05]  /*fc20*/  MUFU.EX2 R105, R105 ;  /* 0x0000006900697308 */ /* 0x000eaa0000000800 */
[----:B------:R-:W-:Y:S01]  /*fc30*/  F2FP.BF16.PACK_AB R16, R70, R71 ;  /* 0x000000474610723e */ /* 0x000fe200000010ff */
[----:B------:R-:W-:Y:S01]  /*fc40*/  HMMA.16816.F32.BF16 R20, R12, R18, R20 ;  /* 0x000000120c14723c */ /* 0x000fe20000041814 */
[----:B------:R-:W-:Y:S01]  /*fc50*/  F2FP.BF16.PACK_AB R17, R112, R113 ;  /* 0x000000717011723e */ /* 0x000fe200000010ff */
[----:B------:R-:W5:Y:S01]  /*fc60*/  LDSM.16.MT88.4 R12, [R224+0x7400] ;  /* 0x00740000e00c783b */ /* 0x000f620000004200 */
[----:B------:R-:W1:Y:S01]  /*fc70*/  MUFU.EX2 R104, R104 ;  /* 0x0000006800687308 */ /* 0x000e620000000800 */
[----:B------:R-:W-:-:S02]  /*fc80*/  FADD.FTZ R70, R70, R73 ;  /* 0x0000004946467221 */ /* 0x000fc40000010000 */
[----:B------:R-:W-:Y:S01]  /*fc90*/  FADD.FTZ R112, R112, R178 ;  /* 0x000000b270707221 */ /* 0x000fe20000010000 */
[C---:B------:R-:W-:Y:S01]  /*fca0*/  F2FP.BF16.PACK_AB R18, R68.reuse, R69 ;  /* 0x000000454412723e */ /* 0x040fe200000010ff */
[----:B------:R-:W-:Y:S01]  /*fcb0*/  FADD.FTZ R70, R69, R70 ;  /* 0x0000004645467221 */ /* 0x000fe20000010000 */
[----:B------:R-:W-:Y:S01]  /*fcc0*/  F2FP.BF16.PACK_AB R19, R175, R111 ;  /* 0x0000006faf13723e */ /* 0x000fe200000010ff */
[----:B------:R-:W-:Y:S01]  /*fcd0*/  FADD.FTZ R112, R111, R112 ;  /* 0x000000706f707221 */ /* 0x000fe20000010000 */
[----:B------:R-:W-:Y:S01]  /*fce0*/  MUFU.EX2 R170, R170 ;  /* 0x000000aa00aa7308 */ /* 0x000fe20000000800 */
[----:B------:R-:W-:Y:S02]  /*fcf0*/  FADD.FTZ R70, R68, R70 ;  /* 0x0000004644467221 */ /* 0x000fe40000010000 */
[----:B------:R-:W-:Y:S02]  /*fd00*/  FADD.FTZ R175, R175, R112 ;  /* 0x00000070afaf7221 */ /* 0x000fe40000010000 */
[C---:B---3--:R-:W-:Y:S02]  /*fd10*/  HMMA.16816.F32.BF16 R8, R16.reuse, R28, R8 ;  /* 0x0000001c1008723c */ /* 0x048fe40000041808 */
[----:B------:R-:W-:Y:S01]  /*fd20*/  FADD.FTZ R175, R109, R175 ;  /* 0x000000af6daf7221 */ /* 0x000fe20000010000 */
[----:B------:R-:W3:Y:S05]  /*fd30*/  MUFU.EX2 R103, R103 ;  /* 0x0000006700677308 */ /* 0x000eea0000000800 */
[C---:B------:R-:W-:Y:S01]  /*fd40*/  HMMA.16816.F32.BF16 R4, R16.reuse, R30, R4 ;  /* 0x0000001e1004723c */ /* 0x040fe20000041804 */
[----:B------:R-:W3:Y:S02]  /*fd50*/  LDSM.16.MT88.4 R28, [R223+0x7400] ;  /* 0x00740000df1c783b */ /* 0x000ee40000004200 */
[----:B------:R-:W2:Y:S05]  /*fd60*/  MUFU.EX2 R59, R59 ;  /* 0x0000003b003b7308 */ /* 0x000eaa0000000800 */
[C---:B-1----:R-:W-:Y:S03]  /*fd70*/  HMMA.16816.F32.BF16 R24, R16.reuse, R36, R24 ;  /* 0x000000241018723c */ /* 0x042fe60000041818 */
[----:B------:R-:W-:Y:S04]  /*fd80*/  MUFU.EX2 R58, R58 ;  /* 0x0000003a003a7308 */ /* 0x000fe80000000800 */
[----:B------:R-:W-:Y:S01]  /*fd90*/  F2FP.BF16.PACK_AB R36, R66, R67 ;  /* 0x000000434224723e */ /* 0x000fe200000010ff */
[----:B------:R-:W-:Y:S01]  /*fda0*/  HMMA.16816.F32.BF16 R20, R16, R38, R20 ;  /* 0x000000261014723c */ /* 0x000fe20000041814 */
[----:B------:R-:W1:Y:S01]  /*fdb0*/  LDSM.16.MT88.4 R16, [R224+0x7800] ;  /* 0x00780000e010783b */ /* 0x000e620000004200 */
[----:B----4-:R-:W-:Y:S01]  /*fdc0*/  F2FP.BF16.PACK_AB R37, R107, R109 ;  /* 0x0000006d6b25723e */ /* 0x010fe200000010ff */
[----:B------:R-:W-:Y:S01]  /*fdd0*/  MUFU.EX2 R57, R57 ;  /* 0x0000003900397308 */ /* 0x000fe20000000800 */
[----:B------:R-:W-:-:S02]  /*fde0*/  FADD.FTZ R67, R67, R70 ;  /* 0x0000004643437221 */ /* 0x000fc40000010000 */
[----:B------:R-:W-:Y:S01]  /*fdf0*/  FADD.FTZ R107, R107, R175 ;  /* 0x000000af6b6b7221 */ /* 0x000fe20000010000 */
[----:B------:R-:W-:Y:S01]  /*fe00*/  F2FP.BF16.PACK_AB R38, R64, R65 ;  /* 0x000000414026723e */ /* 0x000fe200000010ff */
[----:B------:R-:W-:Y:S01]  /*fe10*/  FADD.FTZ R67, R66, R67 ;  /* 0x0000004342437221 */ /* 0x000fe20000010000 */
[----:B------:R-:W-:Y:S01]  /*fe20*/  F2FP.BF16.PACK_AB R39, R108, R174 ;  /* 0x000000ae6c27723e */ /* 0x000fe200000010ff */
[----:B------:R-:W-:Y:S01]  /*fe30*/  FADD.FTZ R107, R174, R107 ;  /* 0x0000006bae6b7221 */ /* 0x000fe20000010000 */
[----:B------:R-:W-:Y:S01]  /*fe40*/  MUFU.EX2 R46, R46 ;  /* 0x0000002e002e7308 */ /* 0x000fe20000000800 */
[----:B------:R-:W-:Y:S02]  /*fe50*/  FADD.FTZ R65, R65, R67 ;  /* 0x0000004341417221 */ /* 0x000fe40000010000 */
[----:B------:R-:W-:Y:S02]  /*fe60*/  FADD.FTZ R108, R108, R107 ;  /* 0x0000006b6c6c7221 */ /* 0x000fe40000010000 */
[----:B-----5:R-:W-:Y:S01]  /*fe70*/  HMMA.16816.F32.BF16 R8, R36, R12, R8 ;  /* 0x0000000c2408723c */ /* 0x020fe20000041808 */
[----:B------:R-:W-:-:S02]  /*fe80*/  FADD.FTZ R65, R64, R65 ;  /* 0x0000004140417221 */ /* 0x000fc40000010000 */
[----:B------:R-:W-:Y:S01]  /*fe90*/  MUFU.EX2 R91, R91 ;  /* 0x0000005b005b7308 */ /* 0x000fe20000000800 */
[----:B--2---:R-:W-:-:S04]  /*fea0*/  FADD.FTZ R108, R105, R108 ;  /* 0x0000006c696c7221 */ /* 0x004fc80000010000 */
[C---:B------:R-:W-:Y:S01]  /*feb0*/  HMMA.16816.F32.BF16 R4, R36.reuse, R14, R4 ;  /* 0x0000000e2404723c */ /* 0x040fe20000041804 */
[----:B------:R-:W2:Y:S01]  /*fec0*/  LDSM.16.MT88.4 R12, [R223+0x7800] ;  /* 0x00780000df0c783b */ /* 0x000ea20000004200 */
[----:B------:R-:W-:Y:S01]  /*fed0*/  FADD.FTZ R108, R104, R108 ;  /* 0x0000006c686c7221 */ /* 0x000fe20000010000 */
[----:B------:R4:W-:Y:S05]  /*fee0*/  MUFU.EX2 R130, R90 ;  /* 0x0000005a00827308 */ /* 0x0009ea0000000800 */
[C---:B---3--:R-:W-:Y:S03]  /*fef0*/  HMMA.16816.F32.BF16 R24, R36.reuse, R28, R24 ;  /* 0x0000001c2418723c */ /* 0x048fe60000041818 */
[----:B------:R-:W-:Y:S05]  /*ff00*/  MUFU.EX2 R3, R3 ;  /* 0x0000000300037308 */ /* 0x000fea0000000800 */
[----:B------:R-:W-:Y:S03]  /*ff10*/  HMMA.16816.F32.BF16 R28, R36, R30, R20 ;  /* 0x0000001e241c723c */ /* 0x000fe60000041814 */
[----:B------:R-:W-:Y:S01]  /*ff20*/  MUFU.EX2 R98, R98 ;  /* 0x0000006200627308 */ /* 0x000fe20000000800 */
[----:B----4-:R-:W-:-:S03]  /*ff30*/  FFMA.FTZ R90, R122, c[0x0][0x23c], -R79 ;  /* 0x00008f007a5a7a23 */ /* 0x010fc6000001084f */
[----:B------:R-:W-:Y:S01]  /*ff40*/  FFMA.FTZ R20, R96, c[0x0][0x23c], -R45 ;  /* 0x00008f0060147a23 */ /* 0x000fe2000001082d */
[----:B------:R-:W-:Y:S01]  /*ff50*/  F2FP.BF16.PACK_AB R36, R62, R63 ;  /* 0x0000003f3e24723e */ /* 0x000fe200000010ff */
[----:B------:R-:W-:Y:S01]  /*ff60*/  FADD.FTZ R63, R63, R65 ;  /* 0x000000413f3f7221 */ /* 0x000fe20000010000 */
[----:B------:R-:W-:Y:S01]  /*ff70*/  F2FP.BF16.PACK_AB R37, R104, R105 ;  /* 0x000000696825723e */ /* 0x000fe200000010ff */
[----:B------:R-:W3:Y:S01]  /*ff80*/  MUFU.EX2 R96, R97 ;  /* 0x0000006100607308 */ /* 0x000ee20000000800 */
[----:B------:R-:W-:Y:S01]  /*ff90*/  F2FP.BF16.PACK_AB R38, R60, R61 ;  /* 0x0000003d3c26723e */ /* 0x000fe200000010ff */
[----:B------:R-:W-:Y:S01]  /*ffa0*/  FADD.FTZ R63, R62, R63 ;  /* 0x0000003f3e3f7221 */ /* 0x000fe20000010000 */
[----:B------:R-:W-:Y:S01]  /*ffb0*/  F2FP.BF16.PACK_AB R39, R103, R170 ;  /* 0x000000aa6727723e */ /* 0x000fe200000010ff */
[----:B------:R-:W-:Y:S02]  /*ffc0*/  FADD.FTZ R170, R170, R108 ;  /* 0x0000006caaaa7221 */ /* 0x000fe40000010000 */
[----:B------:R-:W-:-:S02]  /*ffd0*/  FADD.FTZ R63, R61, R63 ;  /* 0x0000003f3d3f7221 */ /* 0x000fc40000010000 */
[----:B------:R4:W5:Y:S01]  /*ffe0*/  MUFU.EX2 R97, R20 ;  /* 0x0000001400617308 */ /* 0x0009620000000800 */
[----:B------:R-:W-:Y:S01]  /*fff0*/  FADD.FTZ R170, R103, R170 ;  /* 0x000000aa67aa7221 */ /* 0x000fe20000010000 */
[----:B-1----:R-:W-:Y:S01]  /*10000*/  HMMA.16816.F32.BF16 R8, R36, R16, R8 ;  /* 0x000000102408723c */ /* 0x002fe20000041808 */
[----:B------:R-:W-:-:S04]  /*10010*/  FADD.FTZ R60, R60, R63 ;  /* 0x0000003f3c3c7221 */ /* 0x000fc80000010000 */
[----:B------:R-:W-:Y:S01]  /*10020*/  FADD.FTZ R60, R59, R60 ;  /* 0x0000003c3b3c7221 */ /* 0x000fe20000010000 */
[----:B------:R-:W-:Y:S01]  /*10030*/  MUFU.EX2 R141, R141 ;  /* 0x0000008d008d7308 */ /* 0x000fe20000000800 */
[----:B---3--:R-:W-:Y:S01]  /*10040*/  FADD.FTZ R170, R96, R170 ;  /* 0x000000aa60aa7221 */ /* 0x008fe20000010000 */
[----:B------:R-:W-:Y:S01]  /*10050*/  HMMA.16816.F32.BF16 R4, R36, R18, R4 ;  /* 0x000000122404723c */ /* 0x000fe20000041804 */
[----:B------:R-:W1:Y:S01]  /*10060*/  LDSM.16.MT88.4 R16, [R223+0x7c00] ;  /* 0x007c0000df10783b */ /* 0x000e620000004200 */
[----:B------:R-:W-:-:S03]  /*10070*/  FADD.FTZ R60, R58, R60 ;  /* 0x0000003c3a3c7221 */ /* 0x000fc60000010000 */
[----:B----4-:R-:W3:Y:S01]  /*10080*/  LDSM.16.MT88.4 R20, [R224+0x7c00] ;  /* 0x007c0000e014783b */ /* 0x010ee20000004200 */
[----:B------:R-:W-:Y:S02]  /*10090*/  MUFU.EX2 R136, R136 ;  /* 0x0000008800887308 */ /* 0x000fe40000000800 */
[C---:B--2---:R-:W-:Y:S07]  /*100a0*/  HMMA.16816.F32.BF16 R24, R36.reuse, R12, R24 ;  /* 0x0000000c2418723c */ /* 0x044fee0000041818 */
[----:B------:R-:W-:Y:S01]  /*100b0*/  F2FP.BF16.PACK_AB R12, R58, R59 ;  /* 0x0000003b3a0c723e */ /* 0x000fe200000010ff */
[----:B------:R-:W-:Y:S01]  /*100c0*/  HMMA.16816.F32.BF16 R28, R36, R14, R28 ;  /* 0x0000000e241c723c */ /* 0x000fe2000004181c */
[C---:B-----5:R-:W-:Y:S01]  /*100d0*/  F2FP.BF16.PACK_AB R13, R97.reuse, R96 ;  /* 0x00000060610d723e */ /* 0x060fe200000010ff */
[----:B------:R-:W2:Y:S01]  /*100e0*/  LDSM.16.MT88.4 R36, [R224+0x8000] ;  /* 0x00800000e024783b */ /* 0x000ea20000004200 */
[----:B------:R-:W4:Y:S01]  /*100f0*/  MUFU.EX2 R85, R85 ;  /* 0x0000005500557308 */ /* 0x000f220000000800 */
[----:B------:R-:W-:-:S03]  /*10100*/  FADD.FTZ R97, R97, R170 ;  /* 0x000000aa61617221 */ /* 0x000fc60000010000 */
[----:B------:R-:W-:Y:S01]  /*10110*/  F2FP.BF16.PACK_AB R14, R46, R57 ;  /* 0x000000392e0e723e */ /* 0x000fe200000010ff */
[----:B------:R-:W-:Y:S01]  /*10120*/  FADD.FTZ R57, R57, R60 ;  /* 0x0000003c39397221 */ /* 0x000fe20000010000 */
[----:B------:R-:W-:Y:S01]  /*10130*/  F2FP.BF16.PACK_AB R15, R130, R91 ;  /* 0x0000005b820f723e */ /* 0x000fe200000010ff */
[----:B------:R-:W-:Y:S01]  /*10140*/  FADD.FTZ R97, R91, R97 ;  /* 0x000000615b617221 */ /* 0x000fe20000010000 */
[----:B------:R-:W5:Y:S01]  /*10150*/  MUFU.EX2 R82, R82 ;  /* 0x0000005200527308 */ /* 0x000f620000000800 */
[----:B------:R-:W-:Y:S02]  /*10160*/  FADD.FTZ R57, R46, R57 ;  /* 0x000000392e397221 */ /* 0x000fe40000010000 */
[----:B------:R-:W-:-:S05]  /*10170*/  FADD.FTZ R130, R130, R97 ;  /* 0x0000006182827221 */ /* 0x000fca0000010000 */
[----:B------:R-:W-:Y:S01]  /*10180*/  MUFU.EX2 R80, R80 ;  /* 0x0000005000507308 */ /* 0x000fe20000000800 */
[----:B----4-:R-:W-:Y:S01]  /*10190*/  FADD.FTZ R130, R85, R130 ;  /* 0x0000008255827221 */ /* 0x010fe20000010000 */
[C---:B-1----:R-:W-:Y:S06]  /*101a0*/  HMMA.16816.F32.BF16 R24, R12.reuse, R16, R24 ;  /* 0x000000100c18723c */ /* 0x042fec0000041818 */
[----:B------:R1:W4:Y:S02]  /*101b0*/  MUFU.EX2 R94, R33 ;  /* 0x00000021005e7308 */ /* 0x0003240000000800 */
[C---:B---3--:R-:W-:Y:S06]  /*101c0*/  HMMA.16816.F32.BF16 R8, R12.reuse, R20, R8 ;  /* 0x000000140c08723c */ /* 0x048fec0000041808 */
[----:B------:R-:W-:Y:S02]  /*101d0*/  MUFU.EX2 R132, R132 ;  /* 0x0000008400847308 */ /* 0x000fe40000000800 */
[C---:B------:R-:W-:Y:S01]  /*101e0*/  HMMA.16816.F32.BF16 R4, R12.reuse, R22, R4 ;  /* 0x000000160c04723c */ /* 0x040fe20000041804 */
[----:B------:R-:W3:Y:S05]  /*101f0*/  LDSM.16.MT88.4 R20, [R223+0x8000] ;  /* 0x00800000df14783b */ /* 0x000eea0000004200 */
[----:B------:R-:W2:Y:S01]  /*10200*/  MUFU.EX2 R118, R118 ;  /* 0x0000007600767308 */ /* 0x000ea20000000800 */
[----:B-1----:R-:W-:Y:S01]  /*10210*/  FFMA.FTZ R33, R87, c[0x0][0x23c], -R79 ;  /* 0x00008f0057217a23 */ /* 0x002fe2000001084f */
[----:B------:R-:W-:Y:S01]  /*10220*/  HMMA.16816.F32.BF16 R28, R12, R18, R28 ;  /* 0x000000120c1c723c */ /* 0x000fe2000004181c */
[----:B------:R-:W1:Y:S05]  /*10230*/  LDSM.16.MT88.4 R16, [R224+0x8400] ;  /* 0x00840000e010783b */ /* 0x000e6a0000004200 */
[----:B------:R-:W-:Y:S01]  /*10240*/  MUFU.EX2 R114, R114 ;  /* 0x0000007200727308 */ /* 0x000fe20000000800 */
[----:B------:R-:W-:Y:S01]  /*10250*/  F2FP.BF16.PACK_AB R12, R98, R3 ;  /* 0x00000003620c723e */ /* 0x000fe200000010ff */
[----:B------:R-:W-:Y:S01]  /*10260*/  FADD.FTZ R3, R3, R57 ;  /* 0x0000003903037221 */ /* 0x000fe20000010000 */
[----:B-----5:R-:W-:-:S05]  /*10270*/  F2FP.BF16.PACK_AB R13, R82, R85 ;  /* 0x00000055520d723e */ /* 0x020fca00000010ff */
[----:B------:R-:W-:Y:S01]  /*10280*/  MUFU.EX2 R110, R110 ;  /* 0x0000006e006e7308 */ /* 0x000fe20000000800 */
[----:B------:R-:W-:Y:S01]  /*10290*/  F2FP.BF16.PACK_AB R14, R136, R141 ;  /* 0x0000008d880e723e */ /* 0x000fe200000010ff */
[----:B------:R-:W-:Y:S01]  /*102a0*/  FADD.FTZ R3, R98, R3 ;  /* 0x0000000362037221 */ /* 0x000fe20000010000 */
[----:B----4-:R-:W-:Y:S01]  /*102b0*/  F2FP.BF16.PACK_AB R15, R94, R80 ;  /* 0x000000505e0f723e */ /* 0x010fe200000010ff */
[----:B------:R-:W-:Y:S02]  /*102c0*/  FADD.FTZ R82, R82, R130 ;  /* 0x0000008252527221 */ /* 0x000fe40000010000 */
[----:B------:R-:W-:Y:S02]  /*102d0*/  FADD.FTZ R141, R141, R3 ;  /* 0x000000038d8d7221 */ /* 0x000fe40000010000 */
[----:B------:R-:W-:Y:S01]  /*102e0*/  MUFU.EX2 R32, R32 ;  /* 0x0000002000207308 */ /* 0x000fe20000000800 */
[----:B------:R-:W-:Y:S01]  /*102f0*/  FADD.FTZ R82, R80, R82 ;  /* 0x0000005250527221 */ /* 0x000fe20000010000 */
[----:B--2---:R-:W-:Y:S01]  /*10300*/  HMMA.16816.F32.BF16 R8, R12, R36, R8 ;  /* 0x000000240c08723c */ /* 0x004fe20000041808 */
[----:B------:R-:W-:-:S02]  /*10310*/  FADD.FTZ R141, R136, R141 ;  /* 0x0000008d888d7221 */ /* 0x000fc40000010000 */
[----:B------:R-:W-:-:S03]  /*10320*/  FADD.FTZ R82, R94, R82 ;  /* 0x000000525e527221 */ /* 0x000fc60000010000 */
[----:B------:R-:W2:Y:S02]  /*10330*/  MUFU.EX2 R41, R41 ;  /* 0x0000002900297308 */ /* 0x000ea40000000800 */
[C---:B------:R-:W-:Y:S01]  /*10340*/  HMMA.16816.F32.BF16 R4, R12.reuse, R38, R4 ;  /* 0x000000260c04723c */ /* 0x040fe20000041804 */
[----:B------:R-:W4:Y:S05]  /*10350*/  LDSM.16.MT88.4 R36, [R223+0x8400] ;  /* 0x00840000df24783b */ /* 0x000f2a0000004200 */
[----:B------:R-:W-:Y:S02]  /*10360*/  MUFU.EX2 R40, R40 ;  /* 0x0000002800287308 */ /* 0x000fe40000000800 */
[C---:B---3--:R-:W-:Y:S06]  /*10370*/  HMMA.16816.F32.BF16 R24, R12.reuse, R20, R24 ;  /* 0x000000140c18723c */ /* 0x048fec0000041818 */
[----:B------:R-:W3:Y:S02]  /*10380*/  MUFU.EX2 R43, R43 ;  /* 0x0000002b002b7308 */ /* 0x000ee40000000800 */
[----:B------:R-:W-:Y:S01]  /*10390*/  HMMA.16816.F32.BF16 R28, R12, R22, R28 ;  /* 0x000000160c1c723c */ /* 0x000fe2000004181c */
[----:B------:R-:W5:Y:S05]  /*103a0*/  LDSM.16.MT88.4 R20, [R224+0x8800] ;  /* 0x00880000e014783b */ /* 0x000f6a0000004200 */
[----:B------:R-:W-:Y:S01]  /*103b0*/  MUFU.EX2 R106, R106 ;  /* 0x0000006a006a7308 */ /* 0x000fe20000000800 */
[----:B------:R-:W-:Y:S01]  /*103c0*/  F2FP.BF16.PACK_AB R12, R118, R132 ;  /* 0x00000084760c723e */ /* 0x000fe200000010ff */
[----:B------:R-:W-:Y:S01]  /*103d0*/  FADD.FTZ R132, R132, R141 ;  /* 0x0000008d84847221 */ /* 0x000fe20000010000 */
[----:B--2---:R-:W-:Y:S01]  /*103e0*/  F2FP.BF16.PACK_AB R13, R41, R32 ;  /* 0x00000020290d723e */ /* 0x004fe200000010ff */
[----:B------:R-:W-:Y:S01]  /*103f0*/  FADD.FTZ R32, R32, R82 ;  /* 0x0000005220207221 */ /* 0x000fe20000010000 */
[----:B------:R-:W-:Y:S01]  /*10400*/  F2FP.BF16.PACK_AB R14, R110, R114 ;  /* 0x000000726e0e723e */ /* 0x000fe200000010ff */
[----:B------:R-:W-:Y:S01]  /*10410*/  FADD.FTZ R132, R118, R132 ;  /* 0x0000008476847221 */ /* 0x000fe20000010000 */
[----:B---3--:R-:W-:Y:S01]  /*10420*/  F2FP.BF16.PACK_AB R15, R43, R40 ;  /* 0x000000282b0f723e */ /* 0x008fe200000010ff */
[----:B------:R-:W2:Y:S01]  /*10430*/  MUFU.EX2 R102, R102 ;  /* 0x0000006600667308 */ /* 0x000ea20000000800 */
[----:B------:R-:W-:-:S02]  /*10440*/  FADD.FTZ R32, R41, R32 ;  /* 0x0000002029207221 */ /* 0x000fc40000010000 */
[----:B------:R-:W-:Y:S02]  /*10450*/  FADD.FTZ R114, R114, R132 ;  /* 0x0000008472727221 */ /* 0x000fe40000010000 */
[----:B------:R-:W-:Y:S01]  /*10460*/  FADD.FTZ R40, R40, R32 ;  /* 0x0000002028287221 */ /* 0x000fe20000010000 */
[----:B-1----:R-:W-:Y:S01]  /*10470*/  HMMA.16816.F32.BF16 R8, R12, R16, R8 ;  /* 0x000000100c08723c */ /* 0x002fe20000041808 */
[----:B------:R-:W-:Y:S01]  /*10480*/  FADD.FTZ R114, R110, R114 ;  /* 0x000000726e727221 */ /* 0x000fe20000010000 */
[----:B------:R-:W-:Y:S01]  /*10490*/  MUFU.EX2 R90, R90 ;  /* 0x0000005a005a7308 */ /* 0x000fe20000000800 */
[----:B------:R-:W-:-:S05]  /*104a0*/  FADD.FTZ R40, R43, R40 ;  /* 0x000000282b287221 */ /* 0x000fca0000010000 */
[C---:B------:R-:W-:Y:S01]  /*104b0*/  HMMA.16816.F32.BF16 R4, R12.reuse, R18, R4 ;  /* 0x000000120c04723c */ /* 0x040fe20000041804 */
[----:B------:R-:W1:Y:S01]  /*104c0*/  LDSM.16.MT88.4 R16, [R223+0x8800] ;  /* 0x00880000df10783b */ /* 0x000e620000004200 */
[----:B------:R-:W3:Y:S06]  /*104d0*/  MUFU.EX2 R33, R33 ;  /* 0x0000002100217308 */ /* 0x000eec0000000800 */
[C---:B----4-:R-:W-:Y:S02]  /*104e0*/  HMMA.16816.F32.BF16 R24, R12.reuse, R36, R24 ;  /* 0x000000240c18723c */ /* 0x050fe40000041818 */
[----:B------:R-:W-:Y:S06]  /*104f0*/  MUFU.EX2 R42, R42 ;  /* 0x0000002a002a7308 */ /* 0x000fec0000000800 */
[----:B------:R-:W-:Y:S01]  /*10500*/  HMMA.16816.F32.BF16 R28, R12, R38, R28 ;  /* 0x000000260c1c723c */ /* 0x000fe2000004181c */
[----:B------:R-:W4:Y:S01]  /*10510*/  LDSM.16.MT88.4 R36, [R224+0x8c00] ;  /* 0x008c0000e024783b */ /* 0x000f220000004200 */
[----:B------:R-:W5:Y:S05]  /*10520*/  MUFU.EX2 R49, R49 ;  /* 0x0000003100317308 */ /* 0x000f6a0000000800 */
[----:B--2---:R-:W-:Y:S01]  /*10530*/  F2FP.BF16.PACK_AB R12, R102, R106 ;  /* 0x0000006a660c723e */ /* 0x004fe200000010ff */
[----:B------:R-:W-:Y:S01]  /*10540*/  FADD.FTZ R106, R106, R114 ;  /* 0x000000726a6a7221 */ /* 0x000fe20000010000 */
[----:B---3--:R-:W-:Y:S01]  /*10550*/  F2FP.BF16.PACK_AB R14, R33, R90 ;  /* 0x0000005a210e723e */ /* 0x008fe200000010ff */
[----:B------:R-:W-:Y:S02]  /*10560*/  MUFU.EX2 R48, R48 ;  /* 0x0000003000307308 */ /* 0x000fe40000000800 */
[----:B------:R-:W-:-:S04]  /*10570*/  FADD.FTZ R106, R102, R106 ;  /* 0x0000006a666a7221 */ /* 0x000fc80000010000 */
[----:B------:R-:W-:Y:S02]  /*10580*/  FADD.FTZ R90, R90, R106 ;  /* 0x0000006a5a5a7221 */ /* 0x000fe40000010000 */
[----:B------:R-:W2:Y:S01]  /*10590*/  MUFU.EX2 R47, R47 ;  /* 0x0000002f002f7308 */ /* 0x000ea20000000800 */
[----:B-----5:R-:W-:Y:S01]  /*105a0*/  F2FP.BF16.PACK_AB R13, R49, R42 ;  /* 0x0000002a310d723e */ /* 0x020fe200000010ff */
[----:B------:R-:W-:Y:S02]  /*105b0*/  FADD.FTZ R42, R42, R40 ;  /* 0x000000282a2a7221 */ /* 0x000fe40000010000 */
[----:B------:R-:W-:Y:S02]  /*105c0*/  FADD.FTZ R90, R33, R90 ;  /* 0x0000005a215a7221 */ /* 0x000fe40000010000 */
[----:B------:R-:W-:Y:S02]  /*105d0*/  FADD.FTZ R42, R49, R42 ;  /* 0x0000002a312a7221 */ /* 0x000fe40000010000 */
[----:B------:R-:W3:Y:S01]  /*105e0*/  MUFU.EX2 R84, R84 ;  /* 0x0000005400547308 */ /* 0x000ee20000000800 */
[----:B--2---:R-:W-:-:S07]  /*105f0*/  F2FP.BF16.PACK_AB R15, R47, R48 ;  /* 0x000000302f0f723e */ /* 0x004fce00000010ff */
[----:B------:R-:W2:Y:S01]  /*10600*/  MUFU.EX2 R50, R50 ;  /* 0x0000003200327308 */ /* 0x000ea20000000800 */
[----:B------:R-:W-:-:S04]  /*10610*/  FADD.FTZ R48, R48, R42 ;  /* 0x0000002a30307221 */ /* 0x000fc80000010000 */
[----:B------:R-:W-:Y:S01]  /*10620*/  FADD.FTZ R48, R47, R48 ;  /* 0x000000302f307221 */ /* 0x000fe20000010000 */
[C---:B------:R-:W-:Y:S01]  /*10630*/  HMMA.16816.F32.BF16 R8, R12.reuse, R20, R8 ;  /* 0x000000140c08723c */ /* 0x040fe20000041808 */
[----:B---3--:R-:W-:Y:S01]  /*10640*/  FADD.FTZ R90, R84, R90 ;  /* 0x0000005a545a7221 */ /* 0x008fe20000010000 */
[----:B------:R-:W3:Y:S06]  /*10650*/  MUFU.EX2 R51, R51 ;  /* 0x0000003300337308 */ /* 0x000eec0000000800 */
[----:B------:R-:W-:Y:S01]  /*10660*/  HMMA.16816.F32.BF16 R20, R12, R22, R4 ;  /* 0x000000160c14723c */ /* 0x000fe20000041804 */
[----:B------:R-:W5:Y:S01]  /*10670*/  LDSM.16.MT88.4 R4, [R223+0x8c00] ;  /* 0x008c0000df04783b */ /* 0x000f620000004200 */
[----:B------:R-:W4:Y:S01]  /*10680*/  MUFU.EX2 R56, R56 ;  /* 0x0000003800387308 */ /* 0x000f220000000800 */
[----:B--2---:R-:W-:-:S05]  /*10690*/  FADD.FTZ R48, R50, R48 ;  /* 0x0000003032307221 */ /* 0x004fca0000010000 */
[----:B-1----:R-:W-:Y:S02]  /*106a0*/  HMMA.16816.F32.BF16 R24, R12, R16, R24 ;  /* 0x000000100c18723c */ /* 0x002fe40000041818 */
[----:B------:R-:W1:Y:S01]  /*106b0*/  MUFU.EX2 R243, R243 ;  /* 0x000000f300f37308 */ /* 0x000e620000000800 */
[----:B---3--:R-:W-:-:S05]  /*106c0*/  FADD.FTZ R90, R51, R90 ;  /* 0x0000005a335a7221 */ /* 0x008fca0000010000 */
[----:B------:R-:W-:Y:S02]  /*106d0*/  HMMA.16816.F32.BF16 R28, R12, R18, R28 ;  /* 0x000000120c1c723c */ /* 0x000fe4000004181c */
[----:B------:R-:W2:Y:S01]  /*106e0*/  MUFU.EX2 R54, R54 ;  /* 0x0000003600367308 */ /* 0x000ea20000000800 */
[----:B----4-:R-:W-:-:S04]  /*106f0*/  FADD.FTZ R90, R56, R90 ;  /* 0x0000005a385a7221 */ /* 0x010fc80000010000 */
[----:B------:R-:W-:-:S03]  /*10700*/  F2FP.BF16.PACK_AB R12, R51, R84 ;  /* 0x00000054330c723e */ /* 0x000fc600000010ff */
[----:B------:R-:W3:Y:S01]  /*10710*/  MUFU.EX2 R53, R53 ;  /* 0x0000003500357308 */ /* 0x000ee20000000800 */
[C---:B-1----:R-:W-:Y:S01]  /*10720*/  F2FP.BF16.PACK_AB R14, R243.reuse, R56 ;  /* 0x00000038f30e723e */ /* 0x042fe200000010ff */
[----:B------:R-:W-:-:S06]  /*10730*/  FADD.FTZ R243, R243, R90 ;  /* 0x0000005af3f37221 */ /* 0x000fcc0000010000 */
[----:B------:R-:W1:Y:S01]  /*10740*/  MUFU.EX2 R242, R242 ;  /* 0x000000f200f27308 */ /* 0x000e620000000800 */
[C---:B--2---:R-:W-:Y:S01]  /*10750*/  F2FP.BF16.PACK_AB R13, R54.reuse, R50 ;  /* 0x00000032360d723e */ /* 0x044fe200000010ff */
[----:B------:R-:W-:-:S04]  /*10760*/  FADD.FTZ R48, R54, R48 ;  /* 0x0000003036307221 */ /* 0x000fc80000010000 */
[----:B---3--:R-:W-:Y:S01]  /*10770*/  FADD.FTZ R48, R53, R48 ;  /* 0x0000003035307221 */ /* 0x008fe20000010000 */
[----:B-1----:R-:W-:-:S03]  /*10780*/  F2FP.BF16.PACK_AB R15, R242, R53 ;  /* 0x00000035f20f723e */ /* 0x002fc600000010ff */
[----:B------:R-:W-:-:S04]  /*10790*/  FADD.FTZ R242, R242, R48 ;  /* 0x00000030f2f27221 */ /* 0x000fc80000010000 */
[C---:B------:R-:W-:Y:S08]  /*107a0*/  HMMA.16816.F32.BF16 R144, R12.reuse, R36, R8 ;  /* 0x000000240c90723c */ /* 0x040ff00000041808 */
[C---:B------:R-:W-:Y:S08]  /*107b0*/  HMMA.16816.F32.BF16 R140, R12.reuse, R38, R20 ;  /* 0x000000260c8c723c */ /* 0x040ff00000041814 */
[C---:B-----5:R-:W-:Y:S08]  /*107c0*/  HMMA.16816.F32.BF16 R136, R12.reuse, R4, R24 ;  /* 0x000000040c88723c */ /* 0x060ff00000041818 */
[----:B------:R-:W-:Y:S01]  /*107d0*/  HMMA.16816.F32.BF16 R132, R12, R6, R28 ;  /* 0x000000060c84723c */ /* 0x000fe2000004181c */
[----:B------:R-:W-:Y:S07]  /*107e0*/  @!UPT UIADD3 URZ, URZ, URZ, URZ ;  /* 0x0000003f3f3ff290 */ /* 0x000fee000fffe03f */
[----:B------:R-:W-:Y:S11]  /*107f0*/  @!P6 BRA `(.L_x_1330) ;  /* 0x00005c700000e947 */ /* 0x000ff60003800000 */
        /* <DEDUP_REMOVED lines=40> */
[----:B------:R-:W-:Y:S01]  /*10a80*/  IMAD.MOV.U32 R3, RZ, RZ, R10 ;  /* 0x000000ffff037224 */ /* 0x000fe200078e000a */
[----:B------:R-:W-:-:S03]  /*10a90*/  @!P2 IADD3 R9, -R9, RZ, RZ ;  /* 0x000000ff0909a210 */ /* 0x000fc60007ffe1ff */
[----:B------:R-:W-:-:S05]  /*10aa0*/  @!P3 IMAD.MOV R3, RZ, RZ, -R3 ;  /* 0x000000ffff03b224 */ /* 0x000fca00078e0a03 */
[C---:B------:R-:W-:Y:S02]  /*10ab0*/  SEL R3, R5.reuse, R3, !P0 ;  /* 0x0000000305037207 */ /* 0x040fe40004000000 */
[----:B------:R-:W-:-:S03]  /*10ac0*/  SEL R5, R5, R9, !P0 ;  /* 0x0000000905057207 */ /* 0x000fc60004000000 */
[----:B------:R-:W-:-:S04]  /*10ad0*/  IMAD.WIDE R8, R3, 0x4, R234 ;  /* 0x0000000403087825 */ /* 0x000fc800078e02ea */
[----:B------:R-:W-:Y:S01]  /*10ae0*/  IMAD.WIDE R6, R5, 0x4, R234 ;  /* 0x0000000405067825 */ /* 0x000fe200078e02ea */
[----:B------:R1:W2:Y:S05]  /*10af0*/  LDG.E R4, [R8.64] ;  /* 0x0000000608047981 */ /* 0x0002aa000c1e1900 */
[----:B------:R-:W2:Y:S01]  /*10b00*/  LDG.E R6, [R6.64] ;  /* 0x0000000606067981 */ /* 0x000ea2000c1e1900 */
[----:B------:R-:W-:Y:S02]  /*10b10*/  IMAD.IADD R3, R3, 0x1, -R5 ;  /* 0x0000000103037824 */ /* 0x000fe400078e0a05 */
[----:B------:R-:W-:-:S04]  /*10b20*/  IMAD.MOV.U32 R5, RZ, RZ, c[0x0][0x2d0] ;  /* 0x0000b400ff057624 */ /* 0x000fc800078e00ff */
[----:B------:R-:W-:-:S05]  /*10b30*/  IMAD R5, R3, R5, -0x100 ;  /* 0xffffff0003057424 */ /* 0x000fca00078e0205 */
[----:B------:R-:W-:-:S05]  /*10b40*/  SHF.R.S32.HI R3, RZ, 0x1f, R5 ;  /* 0x0000001fff037819 */ /* 0x000fca0000011405 */
[----:B------:R-:W-:Y:S02]  /*10b50*/  IMAD R3, R3, c[0x0][0x1a0], RZ ;  /* 0x0000680003037a24 */ /* 0x000fe400078e02ff */
[----:B-1----:R-:W-:-:S04]  /*10b60*/  IMAD.WIDE.U32 R8, R5, c[0x0][0x1a0], RZ ;  /* 0x0000680005087a25 */ /* 0x002fc800078e00ff */
[----:B------:R-:W-:-:S04]  /*10b70*/  IMAD R3, R5, c[0x0][0x1a4], R3 ;  /* 0x0000690005037a24 */ /* 0x000fc800078e0203 */
[----:B------:R-:W-:Y:S01]  /*10b80*/  IMAD.IADD R9, R9, 0x1, R3 ;  /* 0x0000000109097824 */ /* 0x000fe200078e0203 */
[----:B--2---:R-:W-:-:S04]  /*10b90*/  IADD3 R6, -R4, R6, RZ ;  /* 0x0000000604067210 */ /* 0x004fc80007ffe1ff */
[----:B------:R-:W-:-:S05]  /*10ba0*/  SHF.R.S32.HI R4, RZ, 0x1f, R6 ;  /* 0x0000001fff047819 */ /* 0x000fca0000011406 */
[----:B------:R-:W-:-:S04]  /*10bb0*/  IMAD R4, R4, c[0x0][0x188], RZ ;  /* 0x0000620004047a24 */ /* 0x000fc800078e02ff */
[C---:B------:R-:W-:Y:S02]  /*10bc0*/  IMAD R4, R6.reuse, c[0x0][0x18c], R4 ;  /* 0x0000630006047a24 */ /* 0x040fe400078e0204 */
[----:B------:R-:W-:-:S05]  /*10bd0*/  IMAD.WIDE.U32 R6, R6, c[0x0][0x188], R8 ;  /* 0x0000620006067a25 */ /* 0x000fca00078e0008 */
[----:B------:R-:W-:Y:S01]  /*10be0*/  IADD3 R5, R7, R4, RZ ;  /* 0x0000000407057210 */ /* 0x000fe20007ffe0ff */
[----:B------:R-:W-:Y:S05]  /*10bf0*/  BRA `(.L_x_1332) ;  /* 0x0000003000007947 */ /* 0x000fea0003800000 */
.L_x_1331:
[----:B------:R-:W-:-:S05]  /*10c00*/  IMAD.MOV.U32 R6, RZ, RZ, c[0x0][0x1a0] ;  /* 0x00006800ff067624 */ /* 0x000fca00078e00ff */
[----:B------:R-:W-:-:S04]  /*10c10*/  LEA R6, -R6, RZ, 0x8 ;  /* 0x000000ff06067211 */ /* 0x000fc800078e41ff */
[----:B------:R-:W-:Y:S02]  /*10c20*/  SHF.R.S32.HI R5, RZ, 0x1f, R6 ;  /* 0x0000001fff057819 */ /* 0x000fe40000011406 */
.L_x_1332:
[----:B------:R-:W-:Y:S02]  /*10c30*/  ISETP.GE.AND P0, PT, R148, c[0x0][0x220], PT ;  /* 0x0000880094007a0c */ /* 0x000fe40003f06270 */
[C---:B------:R-:W-:Y:S02]  /*10c40*/  LEA R153, P5, R6.reuse, R153, 0x1 ;  /* 0x0000009906997211 */ /* 0x040fe400078a08ff */
[----:B------:R-:W-:Y:S02]  /*10c50*/  ISETP.GT.AND P6, PT, R237, R229, PT ;  /* 0x000000e5ed00720c */ /* 0x000fe40003fc4270 */
[----:B------:R-:W-:-:S07]  /*10c60*/  LEA.HI.X R152, R6, R152, R5, 0x1, P5 ;  /* 0x0000009806987211 */ /* 0x000fce00028f0c05 */
[----:B------:R-:W-:Y:S01]  /*10c70*/  @!P0 IMAD.MOV.U32 R4, RZ, RZ, c[0x0][0x1a0] ;  /* 0x00006800ff048624 */ /* 0x000fe200078e00ff */
[-C--:B------:R-:W-:Y:S01]  /*10c80*/  @!P0 IADD3 R44, P4, P3, R6, R124.reuse, R44 ;  /* 0x0000007c062c8210 */ /* 0x080fe20007b9e02c */
[----:B------:R-:W-:Y:S01]  /*10c90*/  @!P0 IMAD.MOV.U32 R14, RZ, RZ, c[0x0][0x1a0] ;  /* 0x00006800ff0e8624 */ /* 0x000fe200078e00ff */
[----:B------:R-:W-:Y:S01]  /*10ca0*/  @P0 STS [R238+0x5000], RZ ;  /* 0x005000ffee000388 */ /* 0x000fe20000000800 */
[----:B------:R-:W-:Y:S01]  /*10cb0*/  @!P0 IMAD.MOV.U32 R12, RZ, RZ, c[0x0][0x1a0] ;  /* 0x00006800ff0c8624 */ /* 0x000fe200078e00ff */
[----:B------:R-:W-:Y:S01]  /*10cc0*/  @!P0 LEA R7, P2, R4, R124, 0x6 ;  /* 0x0000007c04078211 */ /* 0x000fe200078430ff */
[--C-:B------:R-:W-:Y:S01]  /*10cd0*/  @!P0 IMAD.MOV.U32 R8, RZ, RZ, R124.reuse ;  /* 0x000000ffff088224 */ /* 0x100fe200078e007c */
[----:B------:R-:W-:Y:S01]  /*10ce0*/  @P0 STS [R238+0x5004], RZ ;  /* 0x005004ffee000388 */ /* 0x000fe20000000800 */
[----:B------:R-:W-:Y:S01]  /*10cf0*/  @!P0 IMAD.MOV.U32 R9, RZ, RZ, R127 ;  /* 0x000000ffff098224 */ /* 0x000fe200078e007f */
[----:B------:R-:W-:Y:S01]  /*10d00*/  @!P0 IADD3.X R35, R5, R127, R35, P4, P3 ;  /* 0x0000007f05238210 */ /* 0x000fe200027e6423 */
[----:B------:R-:W-:Y:S01]  /*10d10*/  @!P0 IMAD.MOV.U32 R3, RZ, RZ, c[0x0][0x1a0] ;  /* 0x00006800ff038624 */ /* 0x000fe200078e00ff */
[----:B------:R-:W-:Y:S01]  /*10d20*/  @P0 STS.64 [R238+0x5008], RZ ;  /* 0x005008ffee000388 */ /* 0x000fe20000000a00 */
[----:B------:R-:W-:Y:S01]  /*10d30*/  @!P0 IMAD.MOV.U32 R16, RZ, RZ, c[0x0][0x1a0] ;  /* 0x00006800ff108624 */ /* 0x000fe200078e00ff */
[----:B------:R-:W-:Y:S01]  /*10d40*/  @!P0 IADD3 R7, P5, R6, R7, RZ ;  /* 0x0000000706078210 */ /* 0x000fe20007fbe0ff */
[----:B------:R-:W-:-:S02]  /*10d50*/  @!P0 IMAD.MOV.U32 R126, RZ, RZ, R124 ;  /* 0x000000ffff7e8224 */ /* 0x000fc400078e007c */
[----:B------:R-:W-:Y:S02]  /*10d60*/  @!P0 IMAD.MOV.U32 R11, RZ, RZ, c[0x0][0x1a4] ;  /* 0x00006900ff0b8624 */ /* 0x000fe400078e00ff */
[----:B------:R-:W-:-:S03]  /*10d70*/  @!P0 IMAD.WIDE.U32 R14, R14, 0xa0, R8 ;  /* 0x000000a00e0e8825 */ /* 0x000fc600078e0008 */
[----:B------:R-:W-:Y:S01]  /*10d80*/  @!P0 LEA.HI.X R4, R4, R127, R11, 0x6, P2 ;  /* 0x0000007f04048211 */ /* 0x000fe200010f340b */
[----:B------:R-:W-:Y:S01]  /*10d90*/  @!P0 IMAD.WIDE.U32 R12, R12, 0xc0, R8 ;  /* 0x000000c00c0c8825 */ /* 0x000fe200078e0008 */
[----:B------:R-:W-:Y:S02]  /*10da0*/  @!P0 LEA R8, P1, R3, R124, 0x7 ;  /* 0x0000007c03088211 */ /* 0x000fe400078238ff */
[----:B------:R-:W-:Y:S01]  /*10db0*/  @!P0 LEA R22, P2, R44, c[0x0][0x170], 0x1 ;  /* 0x00005c002c168a11 */ /* 0x000fe200078408ff */
[----:B------:R-:W-:Y:S01]  /*10dc0*/  @!P0 IMAD.MOV.U32 R20, RZ, RZ, R153 ;  /* 0x000000ffff148224 */ /* 0x000fe200078e0099 */
[----:B------:R-:W-:Y:S01]  /*10dd0*/  @!P0 IADD3 R8, P4, R6, R8, RZ ;  /* 0x0000000806088210 */ /* 0x000fe20007f9e0ff */
[----:B------:R-:W-:Y:S01]  /*10de0*/  @!P0 IMAD.MOV.U32 R21, RZ, RZ, R152 ;  /* 0x000000ffff158224 */ /* 0x000fe200078e0098 */
[----:B------:R-:W-:Y:S01]  /*10df0*/  @!P0 LEA.HI.X R23, R44, c[0x0][0x174], R35, 0x1, P2 ;  /* 0x00005d002c178a11 */ /* 0x000fe200010f0c23 */
[----:B------:R-:W-:Y:S01]  /*10e00*/  @!P0 IMAD.MOV.U32 R9, RZ, RZ, c[0x0][0x1a4] ;  /* 0x00006900ff098624 */ /* 0x000fe200078e00ff */
[----:B------:R-:W-:Y:S01]  /*10e10*/  @!P0 IADD3 R12, P2, R6, R12, RZ ;  /* 0x0000000c060c8210 */ /* 0x000fe20007f5e0ff */
[----:B------:R-:W-:Y:S01]  /*10e20*/  @!P0 IMAD.WIDE.U32 R16, R16, 0x60, R126 ;  /* 0x0000006010108825 */ /* 0x000fe200078e007e */
[----:B------:R-:W-:Y:S01]  /*10e30*/  @!PT LDS RZ, [RZ] ;  /* 0x00000000fffff984 */ /* 0x000fe20000000800 */
[----:B------:R-:W-:Y:S01]  /*10e40*/  @!PT LDS RZ, [RZ] ;  /* 0x00000000fffff984 */ /* 0x000fe20000000800 */
[----:B------:R-:W-:Y:S01]  /*10e50*/  @!PT LDS RZ, [RZ] ;  /* 0x00000000fffff984 */ /* 0x000fe20000000800 */
[----:B------:R1:W-:Y:S01]  /*10e60*/  @!P0 LDGSTS.E.BYPASS.LTC128B.128 [R238+0x5000], [R20.64] ;  /* 0x0500000014ee8fae */ /* 0x0003e2000b901d46 */
[----:B------:R-:W-:-:S02]  /*10e70*/  @!P0 IADD3 R14, P3, R6, R14, RZ ;  /* 0x0000000e060e8210 */ /* 0x000fc40007f7e0ff */
[----:B------:R-:W-:Y:S01]  /*10e80*/  @!P0 IMAD.MOV.U32 R10, RZ, RZ, c[0x0][0x1a4] ;  /* 0x00006900ff0a8624 */ /* 0x000fe200078e00ff */
[----:B------:R-:W-:Y:S01]  /*10e90*/  @!P0 LEA.HI.X R9, R3, R127, R9, 0x7, P1 ;  /* 0x0000007f03098211 */ /* 0x000fe200008f3c09 */
[----:B------:R-:W-:Y:S01]  /*10ea0*/  @!P0 IMAD.MOV.U32 R18, RZ, RZ, c[0x0][0x1a0] ;  /* 0x00006800ff128624 */ /* 0x000fe200078e00ff */
[----:B------:R-:W-:Y:S01]  /*10eb0*/  @!P0 IADD3 R16, P1, R6, R16, RZ ;  /* 0x0000001006108210 */ /* 0x000fe20007f3e0ff */
[----:B------:R-:W-:Y:S01]  /*10ec0*/  @!P0 IMAD.MOV.U32 R125, RZ, RZ, R127 ;  /* 0x000000ffff7d8224 */ /* 0x000fe200078e007f */
[----:B------:R-:W-:Y:S01]  /*10ed0*/  @P0 STS.128 [R238+0x5800], RZ ;  /* 0x005800ffee000388 */ /* 0x000fe20000000c00 */
[----:B------:R-:W-:Y:S02]  /*10ee0*/  @!P0 IMAD R11, R11, 0xc0, RZ ;  /* 0x000000c00b0b8824 */ /* 0x000fe400078e02ff */
[----:B------:R-:W-:Y:S01]  /*10ef0*/  @!P0 IMAD.WIDE.U32 R18, R18, 0xe0, R124 ;  /* 0x000000e012128825 */ /* 0x000fe200078e007c */
[----:B------:R-:W-:Y:S01]  /*10f00*/  @!PT LDS RZ, [RZ] ;  /* 0x00000000fffff984 */ /* 0x000fe20000000800 */
[----:B------:R-:W-:Y:S01]  /*10f10*/  @!PT LDS RZ, [RZ] ;  /* 0x00000000fffff984 */ /* 0x000fe20000000800 */
[----:B------:R-:W-:Y:S01]  /*10f20*/  @!PT LDS RZ, [RZ] ;  /* 0x00000000fffff984 */ /* 0x000fe20000000800 */
[----:B------:R2:W-:Y:S02]  /*10f30*/  @!P0 LDGSTS.E.BYPASS.LTC128B.128 [R238+0x5800], [R22.64] ;  /* 0x0580000016ee8fae */ /* 0x0005e4000b901d46 */
[C---:B------:R-:W-:Y:S01]  /*10f40*/  @!P0 IADD3.X R11, R5.reuse, R11, R13, P2, !PT ;  /* 0x0000000b050b8210 */ /* 0x040fe200017fe40d */
[----:B------:R-:W-:Y:S01]  /*10f50*/  @!P0 IMAD.MOV.U32 R3, RZ, RZ, c[0x0][0x1a4] ;  /* 0x00006900ff038624 */ /* 0x000fe200078e00ff */
[----:B------:R-:W-:Y:S01]  /*10f60*/  @P0 STS.128 [R238+0x6000], RZ ;  /* 0x006000ffee000388 */ /* 0x000fe20000000c00 */
[----:B------:R-:W-:-:S02]  /*10f70*/  @!P0 IMAD.X R4, R5, 0x1, R4, P5 ;  /* 0x0000000105048824 */ /* 0x000fc400028e0604 */
[----:B------:R-:W-:Y:S02]  /*10f80*/  @!P0 IMAD R3, R3, 0xa0, RZ ;  /* 0x000000a003038824 */ /* 0x000fe400078e02ff */
[C---:B------:R-:W-:Y:S01]  /*10f90*/  @!P0 IMAD.X R9, R5.reuse, 0x1, R9, P4 ;  /* 0x0000000105098824 */ /* 0x040fe200020e0609 */
[C---:B------:R-:W-:Y:S02]  /*10fa0*/  @!P0 LEA R24, P4, R8.reuse, c[0x0][0x170], 0x1 ;  /* 0x00005c0008188a11 */ /* 0x040fe400078808ff */
[----:B------:R-:W-:Y:S02]  /*10fb0*/  @!P0 IADD3.X R3, R5, R15, R3, P3, !PT ;  /* 0x0000000f05038210 */ /* 0x000fe40001ffe403 */
[----:B------:R-:W-:Y:S01]  /*10fc0*/  @!P0 LEA.HI.X R25, R8, c[0x0][0x174], R9, 0x1, P4 ;  /* 0x00005d0008198a11 */ /* 0x000fe200020f0c09 */
[C---:B-1----:R-:W-:Y:S02]  /*10fd0*/  @!P0 IMAD R20, R10.reuse, 0x60, RZ ;  /* 0x000000600a148824 */ /* 0x042fe400078e02ff */
[----:B------:R-:W-:-:S03]  /*10fe0*/  @!P0 IMAD R10, R10, 0xe0, RZ ;  /* 0x000000e00a0a8824 */ /* 0x000fc600078e02ff */
[----:B------:R-:W-:Y:S02]  /*10ff0*/  @!P0 IADD3.X R20, R5, R17, R20, P1, !PT ;  /* 0x0000001105148210 */ /* 0x000fe40000ffe414 */
[----:B------:R-:W-:Y:S02]  /*11000*/  @!P0 IADD3 R17, P1, R6, R18, RZ ;  /* 0x0000001206118210 */ /* 0x000fe40007f3e0ff */
[----:B------:R-:W-:Y:S02]  /*11010*/  @!P0 LEA R18, P2, R7, c[0x0][0x170], 0x1 ;  /* 0x00005c0007128a11 */ /* 0x000fe400078408ff */
[----:B------:R-:W-:Y:S02]  /*11020*/  @!P0 IADD3.X R10, R5, R19, R10, P1, !PT ;  /* 0x00000013050a8210 */ /* 0x000fe40000ffe40a */
[----:B------:R-:W-:Y:S02]  /*11030*/  @!P0 LEA R6, P1, R16, c[0x0][0x170], 0x1 ;  /* 0x00005c0010068a11 */ /* 0x000fe400078208ff */
[----:B------:R-:W-:-:S02]  /*11040*/  @!P0 LEA.HI.X R19, R7, c[0x0][0x174], R4, 0x1, P2 ;  /* 0x00005d0007138a11 */ /* 0x000fc400010f0c04 */
[----:B------:R-:W-:Y:S02]  /*11050*/  @!P0 LEA.HI.X R7, R16, c[0x0][0x174], R20, 0x1, P1 ;  /* 0x00005d0010078a11 */ /* 0x000fe400008f0c14 */
[----:B--2---:R-:W-:Y:S01]  /*11060*/  @!P0 LEA R22, P3, R14, c[0x0][0x170], 0x1 ;  /* 0x00005c000e168a11 */ /* 0x004fe200078608ff */
[----:B------:R-:W-:Y:S01]  /*11070*/  @!PT LDS RZ, [RZ] ;  /* 0x00000000fffff984 */ /* 0x000fe20000000800 */
[----:B------:R-:W-:Y:S01]  /*11080*/  @!PT LDS RZ, [RZ] ;  /* 0x00000000fffff984 */ /* 0x000fe20000000800 */
[----:B------:R-:W-:Y:S01]  /*11090*/  @!PT LDS RZ, [RZ] ;  /* 0x00000000fffff984 */ /* 0x000fe20000000800 */
[----:B------:R1:W-:Y:S01]  /*110a0*/  @!P0 LDGSTS.E.BYPASS.LTC128B.128 [R238+0x6000], [R18.64] ;  /* 0x0600000012ee8fae */ /* 0x0003e2000b901d46 */
[----:B------:R-:W-:Y:S02]  /*110b0*/  @!P0 LEA R20, P2, R12, c[0x0][0x170], 0x1 ;  /* 0x00005c000c148a11 */ /* 0x000fe400078408ff */
[C---:B------:R-:W-:Y:S01]  /*110c0*/  @!P0 LEA R4, P1, R17.reuse, c[0x0][0x170], 0x1 ;  /* 0x00005c0011048a11 */ /* 0x040fe200078208ff */
[----:B------:R-:W-:Y:S01]  /*110d0*/  @P0 STS.128 [R238+0x6800], RZ ;  /* 0x006800ffee000388 */ /* 0x000fe20000000c00 */
[----:B------:R-:W-:Y:S02]  /*110e0*/  @!P0 LEA.HI.X R23, R14, c[0x0][0x174], R3, 0x1, P3 ;  /* 0x00005d000e178a11 */ /* 0x000fe400018f0c03 */
[----:B------:R-:W-:Y:S01]  /*110f0*/  @!P0 LEA.HI.X R21, R12, c[0x0][0x174], R11, 0x1, P2 ;  /* 0x00005d000c158a11 */ /* 0x000fe200010f0c0b */
        /* <DEDUP_REMOVED lines=26> */
[----:B------:R-:W5:Y:S04]  /*112a0*/  LDSM.16.M88.4 R112, [R226+0x1400] ;  /* 0x00140000e270783b */ /* 0x000f680000000200 */
[----:B------:R-:W1:Y:S04]  /*112b0*/  LDSM.16.M88.4 R120, [R226+0x1000] ;  /* 0x00100000e278783b */ /* 0x000e680000000200 */
[----:B------:R-:W1:Y:S04]  /*112c0*/  LDSM.16.M88.4 R104, [R226+0x1800] ;  /* 0x00180000e268783b */ /* 0x000e680000000200 */
[----:B------:R-:W2:Y:S04]  /*112d0*/  LDSM.16.M88.4 R96, [R226+0x1c00] ;  /* 0x001c0000e260783b */ /* 0x000ea80000000200 */
[----:B------:R-:W2:Y:S04]  /*112e0*/  LDSM.16.M88.4 R88, [R226+0x2000] ;  /* 0x00200000e258783b */ /* 0x000ea80000000200 */
[----:B------:R-:W2:Y:S04]  /*112f0*/  LDSM.16.M88.4 R80, [R226+0x2400] ;  /* 0x00240000e250783b */ /* 0x000ea80000000200 */
[----:B------:R-:W2:Y:S04]  /*11300*/  LDSM.16.M88.4 R72, [R226+0x2800] ;  /* 0x00280000e248783b */ /* 0x000ea80000000200 */
[----:B------:R-:W2:Y:S04]  /*11310*/  LDSM.16.M88.4 R64, [R226+0x2c00] ;  /* 0x002c0000e240783b */ /* 0x000ea80000000200 */
[----:B------:R-:W2:Y:S04]  /*11320*/  LDSM.16.M88.4 R56, [R226+0x3000] ;  /* 0x00300000e238783b */ /* 0x000ea80000000200 */
[----:B------:R-:W2:Y:S04]  /*11330*/  LDSM.16.M88.4 R48, [R226+0x3400] ;  /* 0x00340000e230783b */ /* 0x000ea80000000200 */
[----:B------:R-:W2:Y:S01]  /*11340*/  LDSM.16.M88.4 R40, [R226+0x3800] ;  /* 0x00380000e228783b */ /* 0x000ea20000000200 */
[C---:B-----5:R-:W-:Y:S03]  /*11350*/  HMMA.16816.F32.BF16 R116, R168.reuse, R112, RZ ;  /* 0x00000070a874723c */ /* 0x060fe600000418ff */
[----:B------:R-:W5:Y:S04]  /*11360*/  LDSM.16.M88.4 R32, [R226+0x3c00] ;  /* 0x003c0000e220783b */ /* 0x000f680000000200 */
[----:B---3--:R-:W3:Y:S01]  /*11370*/  LDSM.16.M88.4 R24, [R226+0x4000] ;  /* 0x00400000e218783b */ /* 0x008ee20000000200 */
[C---:B-1----:R-:W-:Y:S03]  /*11380*/  HMMA.16816.F32.BF16 R124, R168.reuse, R120, RZ ;  /* 0x00000078a87c723c */ /* 0x042fe600000418ff */
[----:B------:R-:W4:Y:S04]  /*11390*/  LDSM.16.M88.4 R16, [R226+0x4400] ;  /* 0x00440000e210783b */ /* 0x000f280000000200 */
[----:B------:R-:W1:Y:S01]  /*113a0*/  LDSM.16.M88.4 R8, [R226+0x4800] ;  /* 0x00480000e208783b */ /* 0x000e620000000200 */
[C---:B------:R-:W-:Y:S03]  /*113b0*/  HMMA.16816.F32.BF16 R112, R168.reuse, R114, RZ ;  /* 0x00000072a870723c */ /* 0x040fe600000418ff */
[----:B------:R-:W1:Y:S04]  /*113c0*/  LDSM.16.M88.4 R172, [R226+0x4c00] ;  /* 0x004c0000e2ac783b */ /* 0x000e680000000200 */
[----:B------:R-:W-:Y:S01]  /*113d0*/  LDSM.16.M88.4 R164, [R227] ;  /* 0x00000000e3a4783b */ /* 0x000fe20000000200 */
[C---:B------:R-:W-:Y:S03]  /*113e0*/  HMMA.16816.F32.BF16 R120, R168.reuse, R122, RZ ;  /* 0x0000007aa878723c */ /* 0x040fe600000418ff */
[----:B------:R-:W1:Y:S04]  /*113f0*/  LDSM.16.M88.4 R160, [R225] ;  /* 0x00000000e1a0783b */ /* 0x000e680000000200 */
[----:B------:R-:W1:Y:S01]  /*11400*/  LDSM.16.M88.4 R156, [R222] ;  /* 0x00000000de9c783b */ /* 0x000e620000000200 */
[C---:B------:R-:W-:Y:S03]  /*11410*/  HMMA.16816.F32.BF16 R108, R168.reuse, R104, RZ ;  /* 0x00000068a86c723c */ /* 0x040fe600000418ff */
[----:B------:R-:W3:Y:S04]  /*11420*/  S2R R3, SR_TID.X ;  /* 0x0000000000037919 */ /* 0x000ee80000002100 */
[----:B------:R-:W1:Y:S01]  /*11430*/  LDSM.16.M88.4 R128, [R221] ;  /* 0x00000000dd80783b */ /* 0x000e620000000200 */
[C---:B--2---:R-:W-:Y:S03]  /*11440*/  HMMA.16816.F32.BF16 R100, R168.reuse, R96, RZ ;  /* 0x00000060a864723c */ /* 0x044fe600000418ff */
[----:B------:R-:W0:Y:S05]  /*11450*/  LDGDEPBAR ;  /* 0x00000000000079af */ /* 0x000e2a0000000000 */
[C---:B------:R-:W-:Y:S08]  /*11460*/  HMMA.16816.F32.BF16 R92, R168.reuse, R88, RZ ;  /* 0x00000058a85c723c */ /* 0x040ff000000418ff */
[----:B------:R-:W-:Y:S01]  /*11470*/  HMMA.16816.F32.BF16 R84, R168, R80, RZ ;  /* 0x00000050a854723c */ /* 0x000fe200000418ff */
[----:B---3--:R-:W-:-:S07]  /*11480*/  IMAD.SHL.U32 R3, R3, 0x2, RZ ;  /* 0x0000000203037824 */ /* 0x008fce00078e00ff */
[----:B------:R-:W-:Y:S01]  /*11490*/  HMMA.16816.F32.BF16 R76, R168, R72, RZ ;  /* 0x00000048a84c723c */ /* 0x000fe200000418ff */
[----:B------:R-:W-:-:S07]  /*114a0*/  LOP3.LUT R182, R3, 0x6, RZ, 0xc0, !PT ;  /* 0x0000000603b67812 */ /* 0x000fce00078ec0ff */
[C---:B------:R-:W-:Y:S08]  /*114b0*/  HMMA.16816.F32.BF16 R68, R168.reuse, R64, RZ ;  /* 0x00000040a844723c */ /* 0x040ff000000418ff */
[C---:B------:R-:W-:Y:S08]  /*114c0*/  HMMA.16816.F32.BF16 R60, R168.reuse, R56, RZ ;  /* 0x00000038a83c723c */ /* 0x040ff000000418ff */
[C---:B------:R-:W-:Y:S08]  /*114d0*/  HMMA.16816.F32.BF16 R52, R168.reuse, R48, RZ ;  /* 0x00000030a834723c */ /* 0x040ff000000418ff */
[C---:B------:R-:W-:Y:S08]  /*114e0*/  HMMA.16816.F32.BF16 R44, R168.reuse, R40, RZ ;  /* 0x00000028a82c723c */ /* 0x040ff000000418ff */
[C---:B-----5:R-:W-:Y:S08]  /*114f0*/  HMMA.16816.F32.BF16 R36, R168.reuse, R32, RZ ;  /* 0x00000020a824723c */ /* 0x060ff000000418ff */
[C---:B------:R-:W-:Y:S08]  /*11500*/  HMMA.16816.F32.BF16 R28, R168.reuse, R24, RZ ;  /* 0x00000018a81c723c */ /* 0x040ff000000418ff */
[C---:B----4-:R-:W-:Y:S08]  /*11510*/  HMMA.16816.F32.BF16 R20, R168.reuse, R16, RZ ;  /* 0x00000010a814723c */ /* 0x050ff000000418ff */
        /* <DEDUP_REMOVED lines=18> */
[C---:B------:R-:W-:Y:S08]  /*11640*/  HMMA.16816.F32.BF16 R112, R164.reuse, R158, R112 ;  /* 0x0000009ea470723c */ /* 0x040ff00000041870 */
[C---:B------:R-:W-:Y:S07]  /*11650*/  HMMA.16816.F32.BF16 R120, R164.reuse, R162, R120 ;  /* 0x000000a2a478723c */ /* 0x040fee0000041878 */
[----:B------:R-:W-:Y:S01]  /*11660*/  IMAD.SHL.U32 R163, R237, 0x100, RZ ;  /* 0x00000100eda37824 */ /* 0x000fe200078e00ff */
[----:B------:R-:W-:Y:S01]  /*11670*/  HMMA.16816.F32.BF16 R116, R164, R156, R116 ;  /* 0x0000009ca474723c */ /* 0x000fe20000041874 */
[----:B------:R-:W2:Y:S03]  /*11680*/  LDSM.16.M88.4 R156, [R219] ;  /* 0x00000000db9c783b */ /* 0x000ea60000000200 */
[----:B------:R-:W-:-:S02]  /*11690*/  LOP3.LUT R3, R163, 0x18, R182, 0xfe, !PT ;  /* 0x00000018a3037812 */ /* 0x000fc400078efeb6 */
[C---:B------:R-:W-:Y:S02]  /*116a0*/  LOP3.LUT R154, R163.reuse, 0xf9, R182, 0xfe, !PT ;  /* 0x000000f9a39a7812 */ /* 0x040fe400078efeb6 */
[----:B------:R-:W-:Y:S01]  /*116b0*/  LOP3.LUT R155, R163, R182, RZ, 0xfc, !PT ;  /* 0x000000b6a39b7212 */ /* 0x000fe200078efcff */
[C---:B------:R-:W-:Y:S01]  /*116c0*/  HMMA.16816.F32.BF16 R108, R164.reuse, R128, R108 ;  /* 0x00000080a46c723c */ /* 0x040fe2000004186c */
[-C--:B------:R-:W-:Y:S02]  /*116d0*/  ISETP.GE.AND P1, PT, R3, R151.reuse, PT ;  /* 0x000000970300720c */ /* 0x080fe40003f26270 */
[CC--:B------:R-:W-:Y:S02]  /*116e0*/  ISETP.GE.AND P5, PT, R154.reuse, R150.reuse, PT ;  /* 0x000000969a00720c */ /* 0x0c0fe40003fa6270 */
[-C--:B------:R-:W-:Y:S02]  /*116f0*/  ISETP.GE.AND P4, PT, R154, R151.reuse, PT ;  /* 0x000000979a00720c */ /* 0x080fe40003f86270 */
[C---:B------:R-:W-:Y:S01]  /*11700*/  ISETP.GE.AND P2, PT, R155.reuse, R150, PT ;  /* 0x000000969b00720c */ /* 0x040fe20003f46270 */
[----:B------:R-:W-:Y:S01]  /*11710*/  HMMA.16816.F32.BF16 R104, R164, R130, R104 ;  /* 0x00000082a468723c */ /* 0x000fe20000041868 */
[----:B------:R-:W-:-:S02]  /*11720*/  ISETP.GE.AND P3, PT, R155, R151, PT ;  /* 0x000000979b00720c */ /* 0x000fc40003f66270 */
[C-C-:B------:R-:W-:Y:S02]  /*11730*/  LOP3.LUT R154, R163.reuse, 0x1, R182.reuse, 0xfe, !PT ;  /* 0x00000001a39a7812 */ /* 0x140fe400078efeb6 */
[----:B------:R-:W-:Y:S02]  /*11740*/  LOP3.LUT R3, R163, 0x8, R182, 0xfe, !PT ;  /* 0x00000008a3037812 */ /* 0x000fe400078efeb6 */
[----:B------:R-:W-:Y:S01]  /*11750*/  P2R R183, PR, RZ, 0x10 ;  /* 0x00000010ffb77803 */ /* 0x000fe20000000000 */
[----:B-1----:R-:W-:Y:S01]  /*11760*/  HMMA.16816.F32.BF16 R100, R164, R172, R100 ;  /* 0x000000aca464723c */ /* 0x002fe20000041864 */
[----:B------:R-:W-:Y:S02]  /*11770*/  FSEL R129, R114, -INF , !P1 ;  /* 0xff80000072817808 */ /* 0x000fe40004800000 */
[----:B------:R-:W-:Y:S02]  /*11780*/  FSEL R124, R124, -INF , !P2 ;  /* 0xff8000007c7c7808 */ /* 0x000fe40005000000 */
[----:B------:R-:W-:-:S02]  /*11790*/  FSEL R176, R126, -INF , !P3 ;  /* 0xff8000007eb07808 */ /* 0x000fc40005800000 */
[CC--:B------:R-:W-:Y:S01]  /*117a0*/  ISETP.GE.AND P4, PT, R154.reuse, R150.reuse, PT ;  /* 0x000000969a00720c */ /* 0x0c0fe20003f86270 */
[C---:B------:R-:W-:Y:S01]  /*117b0*/  HMMA.16816.F32.BF16 R96, R164.reuse, R174, R96 ;  /* 0x000000aea460723c */ /* 0x040fe20000041860 */
[-C--:B------:R-:W-:Y:S02]  /*117c0*/  ISETP.GE.AND P1, PT, R154, R151.reuse, PT ;  /* 0x000000979a00720c */ /* 0x080fe40003f26270 */
[C---:B------:R-:W-:Y:S02]  /*117d0*/  ISETP.GE.AND P2, PT, R3.reuse, R150, PT ;  /* 0x000000960300720c */ /* 0x040fe40003f46270 */
[----:B------:R-:W-:Y:S02]  /*117e0*/  ISETP.GE.AND P3, PT, R3, R151, PT ;  /* 0x000000970300720c */ /* 0x000fe40003f66270 */
[----:B------:R-:W-:Y:S01]  /*117f0*/  LOP3.LUT R3, R163, 0x9, R182, 0xfe, !PT ;  /* 0x00000009a3037812 */ /* 0x000fe200078efeb6 */
[----:B--2---:R-:W-:Y:S01]  /*11800*/  HMMA.16816.F32.BF16 R92, R164, R156, R92 ;  /* 0x0000009ca45c723c */ /* 0x004fe2000004185c */
[----:B------:R-:W-:-:S02]  /*11810*/  FSEL R114, R125, -INF , !P4 ;  /* 0xff8000007d727808 */ /* 0x000fc40006000000 */
[----:B------:R-:W-:Y:S02]  /*11820*/  FSEL R177, R127, -INF , !P1 ;  /* 0xff8000007fb17808 */ /* 0x000fe40004800000 */
[C---:B------:R-:W-:Y:S02]  /*11830*/  ISETP.GE.AND P4, PT, R3.reuse, R150, PT ;  /* 0x000000960300720c */ /* 0x040fe40003f86270 */
[----:B------:R-:W-:Y:S01]  /*11840*/  ISETP.GE.AND P1, PT, R3, R151, PT ;  /* 0x000000970300720c */ /* 0x000fe20003f26270 */
[----:B------:R-:W-:Y:S01]  /*11850*/  HMMA.16816.F32.BF16 R88, R164, R158, R88 ;  /* 0x0000009ea458723c */ /* 0x000fe20000041858 */
[----:B------:R-:W-:Y:S02]  /*11860*/  FSEL R127, R120, -INF , !P2 ;  /* 0xff800000787f7808 */ /* 0x000fe40005000000 */
[----:B------:R-:W-:Y:S02]  /*11870*/  FSEL R178, R122, -INF , !P3 ;  /* 0xff8000007ab27808 */ /* 0x000fe40005800000 */
[----:B------:R-:W-:-:S02]  /*11880*/  FSEL R131, R121, -INF , !P4 ;  /* 0xff80000079837808 */ /* 0x000fc40006000000 */
[----:B------:R-:W-:Y:S02]  /*11890*/  FSEL R173, R123, -INF , !P1 ;  /* 0xff8000007bad7808 */ /* 0x000fe40004800000 */
[----:B------:R-:W1:Y:S01]  /*118a0*/  LDSM.16.M88.4 R120, [R218] ;  /* 0x00000000da78783b */ /* 0x000e620000000200 */
[C-C-:B------:R-:W-:Y:S02]  /*118b0*/  LOP3.LUT R125, R163.reuse, 0x10, R182.reuse, 0xfe, !PT ;  /* 0x00000010a37d7812 */ /* 0x140fe400078efeb6 */
[----:B------:R-:W-:Y:S02]  /*118c0*/  LOP3.LUT R3, R163, 0x19, R182, 0xfe, !PT ;  /* 0x00000019a3037812 */ /* 0x000fe400078efeb6 */
[CC--:B------:R-:W-:Y:S02]  /*118d0*/  ISETP.GE.AND P2, PT, R125.reuse, R150.reuse, PT ;  /* 0x000000967d00720c */ /* 0x0c0fe40003f46270 */
[----:B------:R-:W-:Y:S02]  /*118e0*/  ISETP.GE.AND P3, PT, R125, R151, PT ;  /* 0x000000977d00720c */ /* 0x000fe40003f66270 */
        /* <DEDUP_REMOVED lines=12> */
[----:B------:R-:W-:-:S02]  /*119b0*/  FSEL R115, R108, -INF , !P2 ;  /* 0xff8000006c737808 */ /* 0x000fc40005000000 */
[----:B------:R-:W-:Y:S02]  /*119c0*/  FSEL R161, R110, -INF , !P3 ;  /* 0xff8000006ea17808 */ /* 0x000fe40005800000 */
[----:B------:R-:W-:Y:S02]  /*119d0*/  FSEL R174, R109, -INF , !P4 ;  /* 0xff8000006dae7808 */ /* 0x000fe40006000000 */
[----:B------:R-:W-:Y:S01]  /*119e0*/  FSEL R160, R111, -INF , !P1 ;  /* 0xff8000006fa07808 */ /* 0x000fe20004800000 */
[----:B-1----:R-:W-:Y:S01]  /*119f0*/  HMMA.16816.F32.BF16 R84, R164, R120, R84 ;  /* 0x00000078a454723c */ /* 0x002fe20000041854 */
[----:B------:R-:W1:Y:S01]  /*11a00*/  LDSM.16.M88.4 R108, [R217] ;  /* 0x00000000d96c783b */ /* 0x000e620000000200 */
[C-C-:B------:R-:W-:Y:S02]  /*11a10*/  LOP3.LUT R116, R163.reuse, 0x28, R182.reuse, 0xfe, !PT ;  /* 0x00000028a3747812 */ /* 0x140fe400078efeb6 */
[----:B------:R-:W-:Y:S02]  /*11a20*/  LOP3.LUT R3, R163, 0x29, R182, 0xfe, !PT ;  /* 0x00000029a3037812 */ /* 0x000fe400078efeb6 */
[----:B------:R-:W-:-:S02]  /*11a30*/  ISETP.GE.AND P2, PT, R116, R150, PT ;  /* 0x000000967400720c */ /* 0x000fc40003f46270 */
[-C--:B------:R-:W-:Y:S01]  /*11a40*/  ISETP.GE.AND P3, PT, R116, R151.reuse, PT ;  /* 0x000000977400720c */ /* 0x080fe20003f66270 */
[----:B------:R-:W-:Y:S01]  /*11a50*/  HMMA.16816.F32.BF16 R80, R164, R122, R80 ;  /* 0x0000007aa450723c */ /* 0x000fe20000041850 */
[C---:B------:R-:W-:Y:S02]  /*11a60*/  ISETP.GE.AND P4, PT, R3.reuse, R150, PT ;  /* 0x000000960300720c */ /* 0x040fe40003f86270 */
[----:B------:R-:W-:Y:S02]  /*11a70*/  ISETP.GE.AND P1, PT, R3, R151, PT ;  /* 0x000000970300720c */ /* 0x000fe40003f26270 */
[C-C-:B------:R-:W-:Y:S02]  /*11a80*/  LOP3.LUT R116, R163.reuse, 0x30, R182.reuse, 0xfe, !PT ;  /* 0x00000030a3747812 */ /* 0x140fe400078efeb6 */
[----:B------:R-:W-:Y:S02]  /*11a90*/  LOP3.LUT R3, R163, 0x31, R182, 0xfe, !PT ;  /* 0x00000031a3037812 */ /* 0x000fe400078efeb6 */
        /* <DEDUP_REMOVED lines=8> */
[----:B------:R-:W-:Y:S02]  /*11b20*/  FSEL R106, R100, -INF , !P2 ;  /* 0xff800000646a7808 */ /* 0x000fe40005000000 */
[----:B------:R-:W-:Y:S02]  /*11b30*/  FSEL R154, R102, -INF , !P3 ;  /* 0xff800000669a7808 */ /* 0x000fe40005800000 */
[----:B------:R-:W-:Y:S02]  /*11b40*/  FSEL R107, R101, -INF , !P4 ;  /* 0xff800000656b7808 */ /* 0x000fe40006000000 */
[----:B------:R-:W-:Y:S01]  /*11b50*/  FSEL R128, R103, -INF , !P1 ;  /* 0xff80000067807808 */ /* 0x000fe20004800000 */
[----:B-1----:R-:W-:Y:S01]  /*11b60*/  HMMA.16816.F32.BF16 R76, R164, R108, R76 ;  /* 0x0000006ca44c723c */ /* 0x002fe2000004184c */
[----:B------:R-:W1:Y:S01]  /*11b70*/  LDSM.16.M88.4 R100, [R216] ;  /* 0x00000000d864783b */ /* 0x000e620000000200 */
[----:B------:R-:W-:-:S02]  /*11b80*/  LOP3.LUT R116, R163, 0x38, R182, 0xfe, !PT ;  /* 0x00000038a3747812 */ /* 0x000fc400078efeb6 */
[--C-:B------:R-:W-:Y:S02]  /*11b90*/  LOP3.LUT R3, R163, 0x39, R182.reuse, 0xfe, !PT ;  /* 0x00000039a3037812 */ /* 0x100fe400078efeb6 */
[CC--:B------:R-:W-:Y:S02]  /*11ba0*/  ISETP.GE.AND P2, PT, R116.reuse, R150.reuse, PT ;  /* 0x000000967400720c */ /* 0x0c0fe40003f46270 */
[-C--:B------:R-:W-:Y:S01]  /*11bb0*/  ISETP.GE.AND P3, PT, R116, R151.reuse, PT ;  /* 0x000000977400720c */ /* 0x080fe20003f66270 */
        /* <DEDUP_REMOVED lines=13> */
[----:B------:R-:W-:Y:S02]  /*11c90*/  LOP3.LUT R116, R163, 0x48, R182, 0xfe, !PT ;  /* 0x00000048a3747812 */ /* 0x000fe400078efeb6 */
[----:B------:R-:W-:Y:S02]  /*11ca0*/  FSEL R98, R92, -INF , !P2 ;  /* 0xff8000005c627808 */ /* 0x000fe40005000000 */
[----:B------:R-:W-:-:S02]  /*11cb0*/  FSEL R125, R94, -INF , !P3 ;  /* 0xff8000005e7d7808 */ /* 0x000fc40005800000 */
[----:B------:R-:W-:Y:S01]  /*11cc0*/  FSEL R99, R93, -INF , !P4 ;  /* 0xff8000005d637808 */ /* 0x000fe20006000000 */
[C---:B-1----:R-:W-:Y:S01]  /*11cd0*/  HMMA.16816.F32.BF16 R68, R164.reuse, R100, R68 ;  /* 0x00000064a444723c */ /* 0x042fe20000041844 */
[----:B------:R-:W-:Y:S02]  /*11ce0*/  FSEL R123, R95, -INF , !P1 ;  /* 0xff8000005f7b7808 */ /* 0x000fe40004800000 */
[----:B------:R-:W1:Y:S01]  /*11cf0*/  LDSM.16.M88.4 R92, [R215] ;  /* 0x00000000d75c783b */ /* 0x000e620000000200 */
[C---:B------:R-:W-:Y:S02]  /*11d00*/  ISETP.GE.AND P2, PT, R116.reuse, R150, PT ;  /* 0x000000967400720c */ /* 0x040fe40003f46270 */
[C-C-:B------:R-:W-:Y:S02]  /*11d10*/  LOP3.LUT R3, R163.reuse, 0x49, R182.reuse, 0xfe, !PT ;  /* 0x00000049a3037812 */ /* 0x140fe400078efeb6 */
[----:B------:R-:W-:Y:S01]  /*11d20*/  LOP3.LUT R108, R163, 0x50, R182, 0xfe, !PT ;  /* 0x00000050a36c7812 */ /* 0x000fe200078efeb6 */
[----:B------:R-:W-:Y:S01]  /*11d30*/  HMMA.16816.F32.BF16 R64, R164, R102, R64 ;  /* 0x00000066a440723c */ /* 0x000fe20000041840 */
[----:B------:R-:W-:-:S02]  /*11d40*/  ISETP.GE.AND P3, PT, R116, R151, PT ;  /* 0x000000977400720c */ /* 0x000fc40003f66270 */
[----:B------:R-:W-:Y:S02]  /*11d50*/  FSEL R88, R88, -INF , !P2 ;  /* 0xff80000058587808 */ /* 0x000fe40005000000 */
[CC--:B------:R-:W-:Y:S02]  /*11d60*/  ISETP.GE.AND P4, PT, R3.reuse, R150.reuse, PT ;  /* 0x000000960300720c */ /* 0x0c0fe40003f86270 */
[----:B------:R-:W-:Y:S02]  /*11d70*/  ISETP.GE.AND P1, PT, R3, R151, PT ;  /* 0x000000970300720c */ /* 0x000fe40003f26270 */
[----:B------:R-:W-:Y:S02]  /*11d80*/  ISETP.GE.AND P2, PT, R108, R150, PT ;  /* 0x000000966c00720c */ /* 0x000fe40003f46270 */
[----:B------:R-:W-:Y:S02]  /*11d90*/  LOP3.LUT R3, R163, 0x51, R182, 0xfe, !PT ;  /* 0x00000051a3037812 */ /* 0x000fe400078efeb6 */
[----:B------:R-:W-:-:S02]  /*11da0*/  FSEL R122, R90, -INF , !P3 ;  /* 0xff8000005a7a7808 */ /* 0x000fc40005800000 */
[----:B------:R-:W-:Y:S02]  /*11db0*/  FSEL R89, R89, -INF , !P4 ;  /* 0xff80000059597808 */ /* 0x000fe40006000000 */
[----:B------:R-:W-:Y:S02]  /*11dc0*/  FSEL R121, R91, -INF , !P1 ;  /* 0xff8000005b797808 */ /* 0x000fe40004800000 */
[----:B------:R-:W-:Y:S02]  /*11dd0*/  FSEL R90, R84, -INF , !P2 ;  /* 0xff800000545a7808 */ /* 0x000fe40005000000 */
[C---:B------:R-:W-:Y:S02]  /*11de0*/  ISETP.GE.AND P4, PT, R3.reuse, R150, PT ;  /* 0x000000960300720c */ /* 0x040fe40003f86270 */
[----:B------:R-:W-:Y:S02]  /*11df0*/  ISETP.GE.AND P1, PT, R3, R151, PT ;  /* 0x000000970300720c */ /* 0x000fe40003f26270 */
[----:B------:R-:W-:-:S02]  /*11e00*/  LOP3.LUT R84, R163, 0x59, R182, 0xfe, !PT ;  /* 0x00000059a3547812 */ /* 0x000fc400078efeb6 */
[-C--:B------:R-:W-:Y:S02]  /*11e10*/  ISETP.GE.AND P3, PT, R108, R151.reuse, PT ;  /* 0x000000976c00720c */ /* 0x080fe40003f66270 */
[----:B------:R-:W-:Y:S02]  /*11e20*/  FSEL R91, R85, -INF , !P4 ;  /* 0xff800000555b7808 */ /* 0x000fe40006000000 */
[----:B------:R-:W-:Y:S02]  /*11e30*/  FSEL R3, R87, -INF , !P1 ;  /* 0xff80000057037808 */ /* 0x000fe40004800000 */
[----:B------:R-:W-:Y:S01]  /*11e40*/  FSEL R120, R86, -INF , !P3 ;  /* 0xff80000056787808 */ /* 0x000fe20005800000 */
[----:B-1----:R-:W-:Y:S01]  /*11e50*/  HMMA.16816.F32.BF16 R60, R164, R92, R60 ;  /* 0x0000005ca43c723c */ /* 0x002fe2000004183c */
[C---:B------:R-:W-:Y:S02]  /*11e60*/  ISETP.GE.AND P4, PT, R84.reuse, R150, PT ;  /* 0x000000965400720c */ /* 0x040fe40003f86270 */
[----:B------:R-:W-:-:S02]  /*11e70*/  ISETP.GE.AND P1, PT, R84, R151, PT ;  /* 0x000000975400720c */ /* 0x000fc40003f26270 */
[----:B------:R-:W1:Y:S01]  /*11e80*/  LDSM.16.M88.4 R84, [R214] ;  /* 0x00000000d654783b */ /* 0x000e620000000200 */
[--C-:B------:R-:W-:Y:S02]  /*11e90*/  LOP3.LUT R108, R163, 0x58, R182.reuse, 0xfe, !PT ;  /* 0x00000058a36c7812 */ /* 0x100fe400078efeb6 */
[----:B------:R-:W-:Y:S01]  /*11ea0*/  FSEL R101, R81, -INF , !P4 ;  /* 0xff80000051657808 */ /* 0x000fe20006000000 */
[----:B------:R-:W-:Y:S01]  /*11eb0*/  HMMA.16816.F32.BF16 R56, R164, R94, R56 ;  /* 0x0000005ea438723c */ /* 0x000fe20000041838 */
[C---:B------:R-:W-:Y:S02]  /*11ec0*/  ISETP.GE.AND P2, PT, R108.reuse, R150, PT ;  /* 0x000000966c00720c */ /* 0x040fe40003f46270 */
[----:B------:R-:W-:Y:S02]  /*11ed0*/  ISETP.GE.AND P3, PT, R108, R151, PT ;  /* 0x000000976c00720c */ /* 0x000fe40003f66270 */
[----:B------:R-:W-:Y:S02]  /*11ee0*/  LOP3.LUT R108, R163, 0x60, R182, 0xfe, !PT ;  /* 0x00000060a36c7812 */ /* 0x000fe400078efeb6 */
[----:B------:R-:W-:-:S02]  /*11ef0*/  FSEL R100, R80, -INF , !P2 ;  /* 0xff80000050647808 */ /* 0x000fc40005000000 */
[----:B------:R-:W-:Y:S02]  /*11f00*/  ISETP.GE.AND P2, PT, R108, R150, PT ;  /* 0x000000966c00720c */ /* 0x000fe40003f46270 */
[--C-:B------:R-:W-:Y:S02]  /*11f10*/  LOP3.LUT R80, R163, 0x61, R182.reuse, 0xfe, !PT ;  /* 0x00000061a3507812 */ /* 0x100fe400078efeb6 */
[----:B------:R-:W-:Y:S02]  /*11f20*/  FSEL R82, R82, -INF , !P3 ;  /* 0xff80000052527808 */ /* 0x000fe40005800000 */
[----:B------:R-:W-:Y:S02]  /*11f30*/  ISETP.GE.AND P3, PT, R108, R151, PT ;  /* 0x000000976c00720c */ /* 0x000fe40003f66270 */
[----:B------:R-:W-:Y:S02]  /*11f40*/  FSEL R83, R83, -INF , !P1 ;  /* 0xff80000053537808 */ /* 0x000fe40004800000 */
[----:B------:R-:W-:-:S02]  /*11f50*/  LOP3.LUT R81, R163, 0x68, R182, 0xfe, !PT ;  /* 0x00000068a3517812 */ /* 0x000fc400078efeb6 */
[----:B------:R-:W-:Y:S02]  /*11f60*/  FSEL R102, R76, -INF , !P2 ;  /* 0xff8000004c667808 */ /* 0x000fe40005000000 */
[CC--:B------:R-:W-:Y:S02]  /*11f70*/  ISETP.GE.AND P4, PT, R80.reuse, R150.reuse, PT ;  /* 0x000000965000720c */ /* 0x0c0fe40003f86270 */
[----:B------:R-:W-:Y:S02]  /*11f80*/  ISETP.GE.AND P1, PT, R80, R151, PT ;  /* 0x000000975000720c */ /* 0x000fe40003f26270 */
[----:B------:R-:W-:Y:S02]  /*11f90*/  LOP3.LUT R76, R163, 0x69, R182, 0xfe, !PT ;  /* 0x00000069a34c7812 */ /* 0x000fe400078efeb6 */
[----:B------:R-:W-:Y:S02]  /*11fa0*/  FSEL R80, R78, -INF , !P3 ;  /* 0xff8000004e507808 */ /* 0x000fe40005800000 */
[----:B------:R-:W-:-:S02]  /*11fb0*/  ISETP.GE.AND P2, PT, R81, R150, PT ;  /* 0x000000965100720c */ /* 0x000fc40003f46270 */
[-C--:B------:R-:W-:Y:S02]  /*11fc0*/  ISETP.GE.AND P3, PT, R81, R151.reuse, PT ;  /* 0x000000975100720c */ /* 0x080fe40003f66270 */
[----:B------:R-:W-:Y:S01]  /*11fd0*/  FSEL R103, R77, -INF , !P4 ;  /* 0xff8000004d677808 */ /* 0x000fe20006000000 */
[C---:B-1----:R-:W-:Y:S01]  /*11fe0*/  HMMA.16816.F32.BF16 R52, R164.reuse, R84, R52 ;  /* 0x00000054a434723c */ /* 0x042fe20000041834 */
[----:B------:R-:W-:Y:S02]  /*11ff0*/  FSEL R81, R79, -INF , !P1 ;  /* 0xff8000004f517808 */ /* 0x000fe40004800000 */
[CC--:B------:R-:W-:Y:S02]  /*12000*/  ISETP.GE.AND P4, PT, R76.reuse, R150.reuse, PT ;  /* 0x000000964c00720c */ /* 0x0c0fe40003f86270 */
[----:B------:R-:W-:Y:S02]  /*12010*/  ISETP.GE.AND P1, PT, R76, R151, PT ;  /* 0x000000974c00720c */ /* 0x000fe40003f26270 */
[----:B------:R-:W-:Y:S01]  /*12020*/  LOP3.LUT R108, R163, 0x70, R182, 0xfe, !PT ;  /* 0x00000070a36c7812 */ /* 0x000fe200078efeb6 */
[----:B------:R-:W1:Y:S01]  /*12030*/  LDSM.16.M88.4 R76, [R213] ;  /* 0x00000000d54c783b */ /* 0x000e620000000200 */
[----:B------:R-:W-:Y:S01]  /*12040*/  FSEL R92, R72, -INF , !P2 ;  /* 0xff800000485c7808 */ /* 0x000fe20005000000 */
[----:B------:R-:W-:Y:S01]  /*12050*/  HMMA.16816.F32.BF16 R48, R164, R86, R48 ;  /* 0x00000056a430723c */ /* 0x000fe20000041830 */
[----:B------:R-:W-:-:S02]  /*12060*/  ISETP.GE.AND P2, PT, R108, R150, PT ;  /* 0x000000966c00720c */ /* 0x000fc40003f46270 */
[--C-:B------:R-:W-:Y:S02]  /*12070*/  LOP3.LUT R72, R163, 0x71, R182.reuse, 0xfe, !PT ;  /* 0x00000071a3487812 */ /* 0x100fe400078efeb6 */
[----:B------:R-:W-:Y:S02]  /*12080*/  FSEL R74, R74, -INF , !P3 ;  /* 0xff8000004a4a7808 */ /* 0x000fe40005800000 */
        /* <DEDUP_REMOVED lines=11> */
[----:B------:R-:W-:Y:S02]  /*12140*/  FSEL R95, R69, -INF , !P4 ;  /* 0xff800000455f7808 */ /* 0x000fe40006000000 */
[----:B------:R-:W-:Y:S02]  /*12150*/  FSEL R73, R71, -INF , !P1 ;  /* 0xff80000047497808 */ /* 0x000fe40004800000 */
[C---:B------:R-:W-:Y:S02]  /*12160*/  ISETP.GE.AND P4, PT, R68.reuse, R150, PT ;  /* 0x000000964400720c */ /* 0x040fe40003f86270 */
[----:B------:R-:W-:Y:S02]  /*12170*/  ISETP.GE.AND P1, PT, R68, R151, PT ;  /* 0x000000974400720c */ /* 0x000fe40003f26270 */
[----:B------:R-:W2:Y:S01]  /*12180*/  LDSM.16.M88.4 R68, [R212] ;  /* 0x00000000d444783b */ /* 0x000ea20000000200 */
[----:B------:R-:W-:Y:S01]  /*12190*/  LOP3.LUT R108, R163, 0x80, R182, 0xfe, !PT ;  /* 0x00000080a36c7812 */ /* 0x000fe200078efeb6 */
[----:B-1----:R-:W-:Y:S01]  /*121a0*/  HMMA.16816.F32.BF16 R44, R164, R76, R44 ;  /* 0x0000004ca42c723c */ /* 0x002fe2000004182c */
[----:B------:R-:W-:-:S02]  /*121b0*/  FSEL R84, R64, -INF , !P2 ;  /* 0xff80000040547808 */ /* 0x000fc40005000000 */
[----:B------:R-:W-:Y:S02]  /*121c0*/  ISETP.GE.AND P2, PT, R108, R150, PT ;  /* 0x000000966c00720c */ /* 0x000fe40003f46270 */
[----:B------:R-:W-:Y:S02]  /*121d0*/  LOP3.LUT R64, R163, 0x81, R182, 0xfe, !PT ;  /* 0x00000081a3407812 */ /* 0x000fe400078efeb6 */
[----:B------:R-:W-:Y:S01]  /*121e0*/  FSEL R66, R66, -INF , !P3 ;  /* 0xff80000042427808 */ /* 0x000fe20005800000 */
[----:B------:R-:W-:Y:S01]  /*121f0*/  HMMA.16816.F32.BF16 R40, R164, R78, R40 ;  /* 0x0000004ea428723c */ /* 0x000fe20000041828 */
[----:B------:R-:W-:Y:S02]  /*12200*/  FSEL R85, R65, -INF , !P4 ;  /* 0xff80000041557808 */ /* 0x000fe40006000000 */
[----:B------:R-:W-:Y:S02]  /*12210*/  ISETP.GE.AND P3, PT, R108, R151, PT ;  /* 0x000000976c00720c */ /* 0x000fe40003f66270 */
[----:B------:R-:W-:-:S02]  /*12220*/  FSEL R67, R67, -INF , !P1 ;  /* 0xff80000043437808 */ /* 0x000fc40004800000 */
[C-C-:B------:R-:W-:Y:S02]  /*12230*/  LOP3.LUT R65, R163.reuse, 0x88, R182.reuse, 0xfe, !PT ;  /* 0x00000088a3417812 */ /* 0x140fe400078efeb6 */
[----:B------:R-:W-:Y:S02]  /*12240*/  FSEL R86, R60, -INF , !P2 ;  /* 0xff8000003c567808 */ /* 0x000fe40005000000 */
[C---:B------:R-:W-:Y:S02]  /*12250*/  ISETP.GE.AND P4, PT, R64.reuse, R150, PT ;  /* 0x000000964000720c */ /* 0x040fe40003f86270 */
[----:B------:R-:W-:Y:S02]  /*12260*/  ISETP.GE.AND P1, PT, R64, R151, PT ;  /* 0x000000974000720c */ /* 0x000fe40003f26270 */
[----:B------:R-:W-:Y:S02]  /*12270*/  LOP3.LUT R60, R163, 0x89, R182, 0xfe, !PT ;  /* 0x00000089a33c7812 */ /* 0x000fe400078efeb6 */
[----:B------:R-:W-:-:S02]  /*12280*/  FSEL R64, R62, -INF , !P3 ;  /* 0xff8000003e407808 */ /* 0x000fc40005800000 */
[CC--:B------:R-:W-:Y:S02]  /*12290*/  ISETP.GE.AND P2, PT, R65.reuse, R150.reuse, PT ;  /* 0x000000964100720c */ /* 0x0c0fe40003f46270 */
[-C--:B------:R-:W-:Y:S02]  /*122a0*/  ISETP.GE.AND P3, PT, R65, R151.reuse, PT ;  /* 0x000000974100720c */ /* 0x080fe40003f66270 */
[----:B------:R-:W-:Y:S02]  /*122b0*/  FSEL R87, R61, -INF , !P4 ;  /* 0xff8000003d577808 */ /* 0x000fe40006000000 */
[----:B------:R-:W-:Y:S02]  /*122c0*/  FSEL R65, R63, -INF , !P1 ;  /* 0xff8000003f417808 */ /* 0x000fe40004800000 */
[C---:B------:R-:W-:Y:S02]  /*122d0*/  ISETP.GE.AND P4, PT, R60.reuse, R150, PT ;  /* 0x000000963c00720c */ /* 0x040fe40003f86270 */
[----:B------:R-:W-:Y:S01]  /*122e0*/  ISETP.GE.AND P1, PT, R60, R151, PT ;  /* 0x000000973c00720c */ /* 0x000fe20003f26270 */
[----:B--2---:R-:W-:Y:S01]  /*122f0*/  HMMA.16816.F32.BF16 R36, R164, R68, R36 ;  /* 0x00000044a424723c */ /* 0x004fe20000041824 */
[----:B------:R-:W1:Y:S01]  /*12300*/  LDSM.16.M88.4 R60, [R211] ;  /* 0x00000000d33c783b */ /* 0x000e620000000200 */
[----:B------:R-:W-:-:S02]  /*12310*/  LOP3.LUT R108, R163, 0x90, R182, 0xfe, !PT ;  /* 0x00000090a36c7812 */ /* 0x000fc400078efeb6 */
[----:B------:R-:W-:Y:S02]  /*12320*/  FSEL R76, R56, -INF , !P2 ;  /* 0xff800000384c7808 */ /* 0x000fe40005000000 */
[----:B------:R-:W-:Y:S02]  /*12330*/  ISETP.GE.AND P2, PT, R108, R150, PT ;  /* 0x000000966c00720c */ /* 0x000fe40003f46270 */
[----:B------:R-:W-:Y:S01]  /*12340*/  FSEL R77, R57, -INF , !P4 ;  /* 0xff800000394d7808 */ /* 0x000fe20006000000 */
[----:B------:R-:W-:Y:S01]  /*12350*/  HMMA.16816.F32.BF16 R32, R164, R70, R32 ;  /* 0x00000046a420723c */ /* 0x000fe20000041820 */
[C-C-:B------:R-:W-:Y:S02]  /*12360*/  LOP3.LUT R56, R163.reuse, 0x91, R182.reuse, 0xfe, !PT ;  /* 0x00000091a3387812 */ /* 0x140fe400078efeb6 */
[----:B------:R-:W-:Y:S02]  /*12370*/  FSEL R58, R58, -INF , !P3 ;  /* 0xff8000003a3a7808 */ /* 0x000fe40005800000 */
[----:B------:R-:W-:-:S02]  /*12380*/  LOP3.LUT R57, R163, 0x98, R182, 0xfe, !PT ;  /* 0x00000098a3397812 */ /* 0x000fc400078efeb6 */
[-C--:B------:R-:W-:Y:S02]  /*12390*/  ISETP.GE.AND P3, PT, R108, R151.reuse, PT ;  /* 0x000000976c00720c */ /* 0x080fe40003f66270 */
[----:B------:R-:W-:Y:S02]  /*123a0*/  FSEL R59, R59, -INF , !P1 ;  /* 0xff8000003b3b7808 */ /* 0x000fe40004800000 */
[----:B------:R-:W-:Y:S02]  /*123b0*/  FSEL R78, R52, -INF , !P2 ;  /* 0xff800000344e7808 */ /* 0x000fe40005000000 */
[C---:B------:R-:W-:Y:S02]  /*123c0*/  ISETP.GE.AND P4, PT, R56.reuse, R150, PT ;  /* 0x000000963800720c */ /* 0x040fe40003f86270 */
[----:B------:R-:W-:Y:S02]  /*123d0*/  ISETP.GE.AND P1, PT, R56, R151, PT ;  /* 0x000000973800720c */ /* 0x000fe40003f26270 */
[----:B------:R-:W-:-:S02]  /*123e0*/  LOP3.LUT R52, R163, 0x99, R182, 0xfe, !PT ;  /* 0x00000099a3347812 */ /* 0x000fc400078efeb6 */
[----:B------:R-:W-:Y:S02]  /*123f0*/  ISETP.GE.AND P2, PT, R57, R150, PT ;  /* 0x000000963900720c */ /* 0x000fe40003f46270 */
[----:B------:R-:W-:Y:S02]  /*12400*/  FSEL R56, R54, -INF , !P3 ;  /* 0xff80000036387808 */ /* 0x000fe40005800000 */
[----:B------:R-:W-:Y:S02]  /*12410*/  LOP3.LUT R68, R163, 0xa0, R182, 0xfe, !PT ;  /* 0x000000a0a3447812 */ /* 0x000fe400078efeb6 */
[----:B------:R-:W-:Y:S02]  /*12420*/  ISETP.GE.AND P3, PT, R57, R151, PT ;  /* 0x000000973900720c */ /* 0x000fe40003f66270 */
[----:B------:R-:W-:Y:S02]  /*12430*/  FSEL R79, R53, -INF , !P4 ;  /* 0xff800000354f7808 */ /* 0x000fe40006000000 */
[----:B------:R-:W-:-:S02]  /*12440*/  FSEL R57, R55, -INF , !P1 ;  /* 0xff80000037397808 */ /* 0x000fc40004800000 */
[-C--:B------:R-:W-:Y:S01]  /*12450*/  ISETP.GE.AND P4, PT, R52, R150.reuse, PT ;  /* 0x000000963400720c */ /* 0x080fe20003f86270 */
[C---:B-1----:R-:W-:Y:S01]  /*12460*/  HMMA.16816.F32.BF16 R28, R164.reuse, R60, R28 ;  /* 0x0000003ca41c723c */ /* 0x042fe2000004181c */
[----:B------:R-:W-:Y:S02]  /*12470*/  FSEL R189, R48, -INF , !P2 ;  /* 0xff80000030bd7808 */ /* 0x000fe40005000000 */
[----:B------:R-:W-:Y:S02]  /*12480*/  ISETP.GE.AND P1, PT, R52, R151, PT ;  /* 0x000000973400720c */ /* 0x000fe40003f26270 */
[----:B------:R-:W1:Y:S01]  /*12490*/  LDSM.16.M88.4 R52, [R210] ;  /* 0x00000000d234783b */ /* 0x000e620000000200 */
[----:B------:R-:W-:Y:S02]  /*124a0*/  ISETP.GE.AND P2, PT, R68, R150, PT ;  /* 0x000000964400720c */ /* 0x000fe40003f46270 */
[----:B------:R-:W-:Y:S01]  /*124b0*/  LOP3.LUT R48, R163, 0xa1, R182, 0xfe, !PT ;  /* 0x000000a1a3307812 */ /* 0x000fe200078efeb6 */
[----:B------:R-:W-:Y:S01]  /*124c0*/  HMMA.16816.F32.BF16 R24, R164, R62, R24 ;  /* 0x0000003ea418723c */ /* 0x000fe20000041818 */
[----:B------:R-:W-:-:S02]  /*124d0*/  FSEL R50, R50, -INF , !P3 ;  /* 0xff80000032327808 */ /* 0x000fc40005800000 */
[----:B------:R-:W-:Y:S02]  /*124e0*/  FSEL R190, R49, -INF , !P4 ;  /* 0xff80000031be7808 */ /* 0x000fe40006000000 */
[----:B------:R-:W-:Y:S02]  /*124f0*/  ISETP.GE.AND P3, PT, R68, R151, PT ;  /* 0x000000974400720c */ /* 0x000fe40003f66270 */
[----:B------:R-:W-:Y:S02]  /*12500*/  FSEL R51, R51, -INF , !P1 ;  /* 0xff80000033337808 */ /* 0x000fe40004800000 */
[----:B------:R-:W-:Y:S02]  /*12510*/  LOP3.LUT R49, R163, 0xa8, R182, 0xfe, !PT ;  /* 0x000000a8a3317812 */ /* 0x000fe400078efeb6 */
[----:B------:R-:W-:Y:S02]  /*12520*/  FSEL R191, R44, -INF , !P2 ;  /* 0xff8000002cbf7808 */ /* 0x000fe40005000000 */
[----:B------:R-:W-:-:S02]  /*12530*/  ISETP.GE.AND P4, PT, R48, R150, PT ;  /* 0x000000963000720c */ /* 0x000fc40003f86270 */
[-C--:B------:R-:W-:Y:S02]  /*12540*/  ISETP.GE.AND P1, PT, R48, R151.reuse, PT ;  /* 0x000000973000720c */ /* 0x080fe40003f26270 */
[----:B------:R-:W-:Y:S02]  /*12550*/  LOP3.LUT R44, R163, 0xa9, R182, 0xfe, !PT ;  /* 0x000000a9a32c7812 */ /* 0x000fe400078efeb6 */
[----:B------:R-:W-:Y:S02]  /*12560*/  FSEL R48, R46, -INF , !P3 ;  /* 0xff8000002e307808 */ /* 0x000fe40005800000 */
[C---:B------:R-:W-:Y:S02]  /*12570*/  ISETP.GE.AND P2, PT, R49.reuse, R150, PT ;  /* 0x000000963100720c */ /* 0x040fe40003f46270 */
[----:B------:R-:W-:Y:S02]  /*12580*/  ISETP.GE.AND P3, PT, R49, R151, PT ;  /* 0x000000973100720c */ /* 0x000fe40003f66270 */
[----:B------:R-:W-:-:S02]  /*12590*/  FSEL R192, R45, -INF , !P4 ;  /* 0xff8000002dc07808 */ /* 0x000fc40006000000 */
[----:B------:R-:W-:Y:S02]  /*125a0*/  FSEL R49, R47, -INF , !P1 ;  /* 0xff8000002f317808 */ /* 0x000fe40004800000 */
[C---:B------:R-:W-:Y:S02]  /*125b0*/  ISETP.GE.AND P4, PT, R44.reuse, R150, PT ;  /* 0x000000962c00720c */ /* 0x040fe40003f86270 */
[----:B------:R-:W-:Y:S02]  /*125c0*/  ISETP.GE.AND P1, PT, R44, R151, PT ;  /* 0x000000972c00720c */ /* 0x000fe40003f26270 */
[----:B------:R-:W2:Y:S01]  /*125d0*/  LDSM.16.M88.4 R44, [R209] ;  /* 0x00000000d12c783b */ /* 0x000ea20000000200 */
[C-C-:B------:R-:W-:Y:S02]  /*125e0*/  LOP3.LUT R60, R163.reuse, 0xb0, R182.reuse, 0xfe, !PT ;  /* 0x000000b0a33c7812 */ /* 0x140fe400078efeb6 */
[----:B------:R-:W-:Y:S01]  /*125f0*/  FSEL R193, R40, -INF , !P2 ;  /* 0xff80000028c17808 */ /* 0x000fe20005000000 */
[----:B-1----:R-:W-:Y:S01]  /*12600*/  HMMA.16816.F32.BF16 R20, R164, R52, R20 ;  /* 0x00000034a414723c */ /* 0x002fe20000041814 */
[----:B------:R-:W-:-:S02]  /*12610*/  LOP3.LUT R40, R163, 0xb1, R182, 0xfe, !PT ;  /* 0x000000b1a3287812 */ /* 0x000fc400078efeb6 */
[----:B------:R-:W-:Y:S02]  /*12620*/  FSEL R42, R42, -INF , !P3 ;  /* 0xff8000002a2a7808 */ /* 0x000fe40005800000 */
[C---:B------:R-:W-:Y:S02]  /*12630*/  ISETP.GE.AND P2, PT, R60.reuse, R150, PT ;  /* 0x000000963c00720c */ /* 0x040fe40003f46270 */
[----:B------:R-:W-:Y:S01]  /*12640*/  FSEL R194, R41, -INF , !P4 ;  /* 0xff80000029c27808 */ /* 0x000fe20006000000 */
[----:B------:R-:W-:Y:S01]  /*12650*/  HMMA.16816.F32.BF16 R16, R164, R54, R16 ;  /* 0x00000036a410723c */ /* 0x000fe20000041810 */
[----:B------:R-:W-:Y:S02]  /*12660*/  ISETP.GE.AND P3, PT, R60, R151, PT ;  /* 0x000000973c00720c */ /* 0x000fe40003f66270 */
[----:B------:R-:W-:Y:S02]  /*12670*/  FSEL R43, R43, -INF , !P1 ;  /* 0xff8000002b2b7808 */ /* 0x000fe40004800000 */
[----:B------:R-:W-:-:S02]  /*12680*/  LOP3.LUT R41, R163, 0xb8, R182, 0xfe, !PT ;  /* 0x000000b8a3297812 */ /* 0x000fc400078efeb6 */
[CC--:B------:R-:W-:Y:S02]  /*12690*/  ISETP.GE.AND P4, PT, R40.reuse, R150.reuse, PT ;  /* 0x000000962800720c */ /* 0x0c0fe40003f86270 */
[-C--:B------:R-:W-:Y:S02]  /*126a0*/  ISETP.GE.AND P1, PT, R40, R151.reuse, PT ;  /* 0x000000972800720c */ /* 0x080fe40003f26270 */
[----:B------:R-:W-:Y:S02]  /*126b0*/  FSEL R195, R36, -INF , !P2 ;  /* 0xff80000024c37808 */ /* 0x000fe40005000000 */
[----:B------:R-:W-:Y:S02]  /*126c0*/  FSEL R40, R38, -INF , !P3 ;  /* 0xff80000026287808 */ /* 0x000fe40005800000 */
[C---:B------:R-:W-:Y:S02]  /*126d0*/  ISETP.GE.AND P2, PT, R41.reuse, R150, PT ;  /* 0x000000962900720c */ /* 0x040fe40003f46270 */
[----:B------:R-:W-:-:S02]  /*126e0*/  ISETP.GE.AND P3, PT, R41, R151, PT ;  /* 0x000000972900720c */ /* 0x000fc40003f66270 */
[----:B------:R-:W-:Y:S02]  /*126f0*/  FSEL R196, R37, -INF , !P4 ;  /* 0xff80000025c47808 */ /* 0x000fe40006000000 */
[----:B------:R-:W-:Y:S02]  /*12700*/  FSEL R41, R39, -INF , !P1 ;  /* 0xff80000027297808 */ /* 0x000fe40004800000 */
[----:B------:R-:W1:Y:S01]  /*12710*/  LDSM.16.M88.4 R36, [R208] ;  /* 0x00000000d024783b */ /* 0x000e620000000200 */
[----:B------:R-:W-:Y:S01]  /*12720*/  LOP3.LUT R60, R163, 0xb9, R182, 0xfe, !PT ;  /* 0x000000b9a33c7812 */ /* 0x000fe200078efeb6 */
[----:B------:R-:W-:-:S04]  /*12730*/  DEPBAR.LE SB0, 0x0 ;  /* 0x000080000000791a */ /* 0x000fc80000000000 */
[C-C-:B------:R-:W-:Y:S01]  /*12740*/  LOP3.LUT R52, R163.reuse, 0xc0, R182.reuse, 0xfe, !PT ;  /* 0x000000c0a3347812 */ /* 0x140fe200078efeb6 */
[C---:B--2---:R-:W-:Y:S01]  /*12750*/  HMMA.16816.F32.BF16 R12, R164.reuse, R44, R12 ;  /* 0x0000002ca40c723c */ /* 0x044fe2000004180c */
[----:B------:R-:W-:Y:S01]  /*12760*/  BAR.SYNC.DEFER_BLOCKING 0x0 ;  /* 0x0000000000007b1d */ /* 0x000fe20000010000 */
[----:B------:R-:W-:Y:S02]  /*12770*/  ISETP.GE.AND P4, PT, R60, R150, PT ;  /* 0x000000963c00720c */ /* 0x000fe40003f86270 */
[----:B------:R-:W-:Y:S02]  /*12780*/  FSEL R197, R32, -INF , !P2 ;  /* 0xff80000020c57808 */ /* 0x000fe40005000000 */
[----:B------:R-:W-:Y:S02]  /*12790*/  ISETP.GE.AND P1, PT, R60, R151, PT ;  /* 0x000000973c00720c */ /* 0x000fe40003f26270 */
[----:B------:R-:W-:Y:S01]  /*127a0*/  FSEL R34, R34, -INF , !P3 ;  /* 0xff80000022227808 */ /* 0x000fe20005800000 */
[----:B------:R-:W-:Y:S01]  /*127b0*/  HMMA.16816.F32.BF16 R8, R164, R46, R8 ;  /* 0x0000002ea408723c */ /* 0x000fe20000041808 */
[----:B------:R-:W-:-:S02]  /*127c0*/  LOP3.LUT R32, R163, 0xc1, R182, 0xfe, !PT ;  /* 0x000000c1a3207812 */ /* 0x000fc400078efeb6 */
[C---:B------:R-:W-:Y:S02]  /*127d0*/  ISETP.GE.AND P3, PT, R52.reuse, R151, PT ;  /* 0x000000973400720c */ /* 0x040fe40003f66270 */
[-C--:B------:R-:W-:Y:S02]  /*127e0*/  ISETP.GE.AND P2, PT, R52, R150.reuse, PT ;  /* 0x000000963400720c */ /* 0x080fe40003f46270 */
[----:B------:R-:W-:Y:S02]  /*127f0*/  FSEL R198, R33, -INF , !P4 ;  /* 0xff80000021c67808 */ /* 0x000fe40006000000 */
[----:B------:R-:W-:Y:S02]  /*12800*/  FSEL R35, R35, -INF , !P1 ;  /* 0xff80000023237808 */ /* 0x000fe40004800000 */
[----:B------:R-:W-:Y:S02]  /*12810*/  LOP3.LUT R33, R163, 0xc8, R182, 0xfe, !PT ;  /* 0x000000c8a3217812 */ /* 0x000fe400078efeb6 */
[----:B------:R-:W-:-:S02]  /*12820*/  ISETP.GE.AND P4, PT, R32, R150, PT ;  /* 0x000000962000720c */ /* 0x000fc40003f86270 */
[-C--:B------:R-:W-:Y:S02]  /*12830*/  ISETP.GE.AND P1, PT, R32, R151.reuse, PT ;  /* 0x000000972000720c */ /* 0x080fe40003f26270 */
[----:B------:R-:W-:Y:S02]  /*12840*/  FSEL R32, R30, -INF , !P3 ;  /* 0xff8000001e207808 */ /* 0x000fe40005800000 */
[----:B------:R-:W-:Y:S02]  /*12850*/  FSEL R28, R28, -INF , !P2 ;  /* 0xff8000001c1c7808 */ /* 0x000fe40005000000 */
[----:B------:R-:W-:Y:S02]  /*12860*/  LOP3.LUT R30, R163, 0xc9, R182, 0xfe, !PT ;  /* 0x000000c9a31e7812 */ /* 0x000fe400078efeb6 */
[C---:B------:R-:W-:Y:S01]  /*12870*/  ISETP.GE.AND P2, PT, R33.reuse, R150, PT ;  /* 0x000000962100720c */ /* 0x040fe20003f46270 */
[----:B-1----:R-:W-:Y:S01]  /*12880*/  HMMA.16816.F32.BF16 R4, R164, R36, R4 ;  /* 0x00000024a404723c */ /* 0x002fe20000041804 */
[----:B------:R-:W-:-:S02]  /*12890*/  ISETP.GE.AND P3, PT, R33, R151, PT ;  /* 0x000000972100720c */ /* 0x000fc40003f66270 */
[----:B------:R-:W-:Y:S02]  /*128a0*/  FSEL R29, R29, -INF , !P4 ;  /* 0xff8000001d1d7808 */ /* 0x000fe40006000000 */
[----:B------:R-:W-:Y:S02]  /*128b0*/  FSEL R33, R31, -INF , !P1 ;  /* 0xff8000001f217808 */ /* 0x000fe40004800000 */
[C-C-:B------:R-:W-:Y:S01]  /*128c0*/  LOP3.LUT R31, R163.reuse, 0xd0, R182.reuse, 0xfe, !PT ;  /* 0x000000d0a31f7812 */ /* 0x140fe200078efeb6 */
[----:B------:R-:W-:Y:S01]  /*128d0*/  HMMA.16816.F32.BF16 R168, R164, R38, R168 ;  /* 0x00000026a4a8723c */ /* 0x000fe200000418a8 */
[----:B------:R-:W-:Y:S02]  /*128e0*/  ISETP.GE.AND P4, PT, R30, R150, PT ;  /* 0x000000961e00720c */ /* 0x000fe40003f86270 */
[----:B------:R-:W-:Y:S02]  /*128f0*/  FSEL R188, R24, -INF , !P2 ;  /* 0xff80000018bc7808 */ /* 0x000fe40005000000 */
[----:B------:R-:W-:-:S02]  /*12900*/  LOP3.LUT R24, R163, 0xd1, R182, 0xfe, !PT ;  /* 0x000000d1a3187812 */ /* 0x000fc400078efeb6 */
[-C--:B------:R-:W-:Y:S02]  /*12910*/  ISETP.GE.AND P2, PT, R31, R150.reuse, PT ;  /* 0x000000961f00720c */ /* 0x080fe40003f46270 */
[----:B------:R-:W-:Y:S02]  /*12920*/  FSEL R187, R25, -INF , !P4 ;  /* 0xff80000019bb7808 */ /* 0x000fe40006000000 */
[----:B------:R-:W-:Y:S02]  /*12930*/  LOP3.LUT R25, R163, 0xd8, R182, 0xfe, !PT ;  /* 0x000000d8a3197812 */ /* 0x000fe400078efeb6 */
[----:B------:R-:W-:Y:S02]  /*12940*/  ISETP.GE.AND P4, PT, R24, R150, PT ;  /* 0x000000961800720c */ /* 0x000fe40003f86270 */
[----:B------:R-:W-:Y:S02]  /*12950*/  ISETP.GE.AND P1, PT, R30, R151, PT ;  /* 0x000000971e00720c */ /* 0x000fe40003f26270 */
[----:B------:R-:W-:-:S02]  /*12960*/  FSEL R44, R26, -INF , !P3 ;  /* 0xff8000001a2c7808 */ /* 0x000fc40005800000 */
[----:B------:R-:W-:Y:S02]  /*12970*/  ISETP.GE.AND P3, PT, R31, R151, PT ;  /* 0x000000971f00720c */ /* 0x000fe40003f66270 */
[----:B------:R-:W-:Y:S02]  /*12980*/  FSEL R186, R20, -INF , !P2 ;  /* 0xff80000014ba7808 */ /* 0x000fe40005000000 */
[----:B------:R-:W-:Y:S02]  /*12990*/  ISETP.GE.AND P2, PT, R25, R150, PT ;  /* 0x000000961900720c */ /* 0x000fe40003f46270 */
[----:B------:R-:W-:Y:S02]  /*129a0*/  LOP3.LUT R20, R163, 0xd9, R182, 0xfe, !PT ;  /* 0x000000d9a3147812 */ /* 0x000fe400078efeb6 */
[----:B------:R-:W-:Y:S02]  /*129b0*/  FSEL R184, R21, -INF , !P4 ;  /* 0xff80000015b87808 */ /* 0x000fe40006000000 */
[----:B------:R-:W-:-:S02]  /*129c0*/  FSEL R45, R27, -INF , !P1 ;  /* 0xff8000001b2d7808 */ /* 0x000fc40004800000 */
[----:B------:R-:W-:Y:S02]  /*129d0*/  LOP3.LUT R21, R163, 0xe0, R182, 0xfe, !PT ;  /* 0x000000e0a3157812 */ /* 0x000fe400078efeb6 */
[-C--:B------:R-:W-:Y:S02]  /*129e0*/  ISETP.GE.AND P1, PT, R24, R151.reuse, PT ;  /* 0x000000971800720c */ /* 0x080fe40003f26270 */
[----:B------:R-:W-:Y:S02]  /*129f0*/  FSEL R46, R22, -INF , !P3 ;  /* 0xff800000162e7808 */ /* 0x000fe40005800000 */
[----:B------:R-:W-:Y:S02]  /*12a00*/  ISETP.GE.AND P3, PT, R25, R151, PT ;  /* 0x000000971900720c */ /* 0x000fe40003f66270 */
[----:B------:R-:W-:Y:S02]  /*12a10*/  ISETP.GE.AND P4, PT, R20, R150, PT ;  /* 0x000000961400720c */ /* 0x000fe40003f86270 */
[----:B------:R-:W-:-:S02]  /*12a20*/  FSEL R181, R16, -INF , !P2 ;  /* 0xff80000010b57808 */ /* 0x000fc40005000000 */
[----:B------:R-:W-:Y:S02]  /*12a30*/  LOP3.LUT R16, R163, 0xe1, R182, 0xfe, !PT ;  /* 0x000000e1a3107812 */ /* 0x000fe400078efeb6 */
[----:B------:R-:W-:Y:S02]  /*12a40*/  ISETP.GE.AND P2, PT, R21, R150, PT ;  /* 0x000000961500720c */ /* 0x000fe40003f46270 */
[----:B------:R-:W-:Y:S02]  /*12a50*/  FSEL R36, R23, -INF , !P1 ;  /* 0xff80000017247808 */ /* 0x000fe40004800000 */
[----:B------:R-:W-:Y:S02]  /*12a60*/  ISETP.GE.AND P1, PT, R20, R151, PT ;  /* 0x000000971400720c */ /* 0x000fe40003f26270 */
[----:B------:R-:W-:Y:S02]  /*12a70*/  FSEL R37, R18, -INF , !P3 ;  /* 0xff80000012257808 */ /* 0x000fe40005800000 */
[----:B------:R-:W-:-:S02]  /*12a80*/  FSEL R180, R17, -INF , !P4 ;  /* 0xff80000011b47808 */ /* 0x000fc40006000000 */
[----:B------:R-:W-:Y:S02]  /*12a90*/  ISETP.GE.AND P3, PT, R21, R151, PT ;  /* 0x000000971500720c */ /* 0x000fe40003f66270 */
[----:B------:R-:W-:Y:S02]  /*12aa0*/  ISETP.GE.AND P4, PT, R16, R150, PT ;  /* 0x000000961000720c */ /* 0x000fe40003f86270 */
[C-C-:B------:R-:W-:Y:S02]  /*12ab0*/  LOP3.LUT R17, R163.reuse, 0xe8, R182.reuse, 0xfe, !PT ;  /* 0x000000e8a3117812 */ /* 0x140fe400078efeb6 */
[----:B------:R-:W-:Y:S02]  /*12ac0*/  FSEL R175, R12, -INF , !P2 ;  /* 0xff8000000caf7808 */ /* 0x000fe40005000000 */
[----:B------:R-:W-:Y:S02]  /*12ad0*/  LOP3.LUT R12, R163, 0xe9, R182, 0xfe, !PT ;  /* 0x000000e9a30c7812 */ /* 0x000fe400078efeb6 */
[----:B------:R-:W-:-:S02]  /*12ae0*/  FSEL R38, R19, -INF , !P1 ;  /* 0xff80000013267808 */ /* 0x000fc40004800000 */
[-C--:B------:R-:W-:Y:S02]  /*12af0*/  ISETP.GE.AND P1, PT, R16, R151.reuse, PT ;  /* 0x000000971000720c */ /* 0x080fe40003f26270 */
        /* <DEDUP_REMOVED lines=8> */
[----:B------:R-:W-:Y:S02]  /*12b80*/  ISETP.GE.AND P1, PT, R12, R151, PT ;  /* 0x000000970c00720c */ /* 0x000fe40003f26270 */
[----:B------:R-:W-:Y:S02]  /*12b90*/  FSEL R53, R10, -INF , !P4 ;  /* 0xff8000000a357808 */ /* 0x000fe40006000000 */
[----:B------:R-:W-:-:S02]  /*12ba0*/  ISETP.GE.AND P4, PT, R13, R150, PT ;  /* 0x000000960d00720c */ /* 0x000fc40003f86270 */
[----:B------:R-:W-:Y:S02]  /*12bb0*/  FSEL R54, R9, -INF , !P2 ;  /* 0xff80000009367808 */ /* 0x000fe40005000000 */
[C-C-:B------:R-:W-:Y:S02]  /*12bc0*/  LOP3.LUT R8, R163.reuse, 0xf1, R182.reuse, 0xfe, !PT ;  /* 0x000000f1a3087812 */ /* 0x140fe400078efeb6 */
[----:B------:R-:W-:Y:S02]  /*12bd0*/  LOP3.LUT R9, R163, 0x11, R182, 0xfe, !PT ;  /* 0x00000011a3097812 */ /* 0x000fe400078efeb6 */
[----:B------:R-:W-:Y:S02]  /*12be0*/  FSEL R55, R11, -INF , !P1 ;  /* 0xff8000000b377808 */ /* 0x000fe40004800000 */
[----:B------:R-:W-:Y:S02]  /*12bf0*/  FSEL R60, R169, -INF , !P5 ;  /* 0xff800000a93c7808 */ /* 0x000fe40006800000 */
[----:B------:R-:W-:-:S02]  /*12c00*/  ISETP.GE.AND P2, PT, R8, R150, PT ;  /* 0x000000960800720c */ /* 0x000fc40003f46270 */
[-C--:B------:R-:W-:Y:S02]  /*12c10*/  ISETP.GE.AND P1, PT, R8, R151.reuse, PT ;  /* 0x000000970800720c */ /* 0x080fe40003f26270 */
[----:B------:R-:W-:Y:S02]  /*12c20*/  FSEL R61, R4, -INF , !P4 ;  /* 0xff800000043d7808 */ /* 0x000fe40006000000 */
[----:B------:R-:W-:Y:S02]  /*12c30*/  ISETP.GE.AND P3, PT, R13, R151, PT ;  /* 0x000000970d00720c */ /* 0x000fe40003f66270 */
[----:B------:R-:W-:Y:S02]  /*12c40*/  ISETP.GE.AND P5, PT, R9, R150, PT ;  /* 0x000000960900720c */ /* 0x000fe40003fa6270 */
[C-C-:B------:R-:W-:Y:S02]  /*12c50*/  LOP3.LUT R4, R163.reuse, 0xf8, R182.reuse, 0xfe, !PT ;  /* 0x000000f8a3047812 */ /* 0x140fe400078efeb6 */
[----:B------:R-:W-:-:S02]  /*12c60*/  LOP3.LUT R8, R163, 0x18, R182, 0xfe, !PT ;  /* 0x00000018a3087812 */ /* 0x000fc400078efeb6 */
[----:B------:R-:W-:Y:S02]  /*12c70*/  LOP3.LUT R182, R163, 0x11, R182, 0xfe, !PT ;  /* 0x00000011a3b67812 */ /* 0x000fe400078efeb6 */
[----:B------:R-:W-:Y:S02]  /*12c80*/  FSEL R62, R6, -INF , !P3 ;  /* 0xff800000063e7808 */ /* 0x000fe40005800000 */
[----:B------:R-:W-:Y:S02]  /*12c90*/  FSEL R63, R5, -INF , !P2 ;  /* 0xff800000053f7808 */ /* 0x000fe40005000000 */
[----:B------:R-:W-:Y:S02]  /*12ca0*/  FSEL R68, R7, -INF , !P1 ;  /* 0xff80000007447808 */ /* 0x000fe40004800000 */
[----:B------:R-:W-:Y:S02]  /*12cb0*/  FSEL R117, R117, -INF , !P5 ;  /* 0xff80000075757808 */ /* 0x000fe40006800000 */
[----:B------:R-:W-:-:S02]  /*12cc0*/  ISETP.GE.AND P4, PT, R8, R150, PT ;  /* 0x000000960800720c */ /* 0x000fc40003f86270 */
[C---:B------:R-:W-:Y:S02]  /*12cd0*/  ISETP.GE.AND P3, PT, R4.reuse, R150, PT ;  /* 0x000000960400720c */ /* 0x040fe40003f66270 */
[-C--:B------:R-:W-:Y:S02]  /*12ce0*/  ISETP.GE.AND P1, PT, R4, R151.reuse, PT ;  /* 0x000000970400720c */ /* 0x080fe40003f26270 */
[----:B------:R-:W-:Y:S02]  /*12cf0*/  ISETP.NE.AND P5, PT, R183, RZ, PT ;  /* 0x000000ffb700720c */ /* 0x000fe40003fa5270 */
[----:B------:R-:W-:Y:S02]  /*12d00*/  ISETP.GE.AND P2, PT, R182, R151, PT ;  /* 0x00000097b600720c */ /* 0x000fe40003f46270 */
[----:B------:R-:W-:Y:S02]  /*12d10*/  FSEL R112, R112, -INF , !P4 ;  /* 0xff80000070707808 */ /* 0x000fe40006000000 */
[----:B------:R-:W-:-:S02]  /*12d20*/  FSEL R20, R119, -INF , !P2 ;  /* 0xff80000077147808 */ /* 0x000fc40005000000 */
[----:B------:R-:W-:Y:S02]  /*12d30*/  FSEL R69, R171, -INF , !P5 ;  /* 0xff800000ab457808 */ /* 0x000fe40006800000 */
[----:B------:R-:W-:Y:S02]  /*12d40*/  FSEL R70, R168, -INF , !P3 ;  /* 0xff800000a8467808 */ /* 0x000fe40005800000 */
[----:B------:R-:W-:Y:S01]  /*12d50*/  FSEL R71, R170, -INF , !P1 ;  /* 0xff800000aa477808 */ /* 0x000fe20004800000 */
[----:B------:R-:W-:Y:S05]  /*12d60*/  @!P6 BRA `(.L_x_1333) ;  /* 0x00000a700000e947 */ /* 0x000fea0003800000 */
[----:B------:R-:W-:Y:S01]  /*12d70*/  LOP3.LUT P5, RZ, R232, 0x8, RZ, 0xc0, !PT ;  /* 0x00000008e8ff7812 */ /* 0x000fe200078ac0ff */
[----:B------:R-:W-:-:S12]  /*12d80*/  ULDC.64 UR8, c[0x0][0x118] ;  /* 0x0000460000087ab9 */ /* 0x000fd80000000a00 */
[----:B------:R-:W-:Y:S05]  /*12d90*/  @!P5 BRA `(.L_x_1334) ;  /* 0x000003b00000d947 */ /* 0x000fea0003800000 */
[----:B------:R-:W-:Y:S02]  /*12da0*/  IABS R5, c[0x0][0x2d0] ;  /* 0x0000b40000057a13 */ /* 0x000fe40000000000 */
[----:B------:R-:W-:Y:S02]  /*12db0*/  IABS R8, R163 ;  /* 0x000000a300087213 */ /* 0x000fe40000000000 */
[----:B------:R-:W1:Y:S01]  /*12dc0*/  I2F.RP R6, R5 ;  /* 0x0000000500067306 */ /* 0x000e620000209400 */
[C---:B------:R-:W-:Y:S02]  /*12dd0*/  IADD3 R9, R163.reuse, -0x100, RZ ;  /* 0xffffff00a3097810 */ /* 0x040fe40007ffe0ff */
        /* <DEDUP_REMOVED lines=8> */
[----:B------:R-:W-:Y:S01]  /*12e60*/  IMAD.HI.U32 R4, R7, R4, R6 ;  /* 0x0000000407047227 */ /* 0x000fe200078e0006 */
[----:B------:R-:W-:Y:S02]  /*12e70*/  IABS R6, R9 ;  /* 0x0000000900067213 */ /* 0x000fe40000000000 */
[----:B------:R-:W-:-:S03]  /*12e80*/  LOP3.LUT R9, R9, c[0x0][0x2d0], RZ, 0x3c, !PT ;  /* 0x0000b40009097a12 */ /* 0x000fc600078e3cff */
        /* <DEDUP_REMOVED lines=17> */
[----:B------:R-:W-:-:S05]  /*12fa0*/  @P4 IADD3 R10, R10, 0x1, RZ ;  /* 0x000000010a0a4810 */ /* 0x000fca0007ffe0ff */
[----:B------:R-:W-:Y:S01]  /*12fb0*/  @!P3 IMAD.MOV R10, RZ, RZ, -R10 ;  /* 0x000000ffff0ab224 */ /* 0x000fe200078e0a0a */
[----:B------:R-:W-:-:S04]  /*12fc0*/  @P5 IADD3 R4, R4, 0x1, RZ ;  /* 0x0000000104045810 */ /* 0x000fc80007ffe0ff */
[----:B------:R-:W-:Y:S02]  /*12fd0*/  MOV R5, R4 ;  /* 0x0000000400057202 */ /* 0x000fe40000000f00 */
[----:B------:R-:W-:-:S03]  /*12fe0*/  SEL R4, R6, R10, !P2 ;  /* 0x0000000a06047207 */ /* 0x000fc60005000000 */
[----:B------:R-:W-:Y:S02]  /*12ff0*/  @!P1 IMAD.MOV R5, RZ, RZ, -R5 ;  /* 0x000000ffff059224 */ /* 0x000fe400078e0a05 */
[----:B------:R-:W-:-:S03]  /*13000*/  IMAD.WIDE R10, R4, 0x4, R234 ;  /* 0x00000004040a7825 */ /* 0x000fc600078e02ea */
[----:B------:R-:W-:Y:S02]  /*13010*/  SEL R6, R6, R5, !P2 ;  /* 0x0000000506067207 */ /* 0x000fe40005000000 */
[----:B------:R-:W2:Y:S03]  /*13020*/  LDG.E R5, [R10.64] ;  /* 0x000000080a057981 */ /* 0x000ea6000c1e1900 */
[----:B------:R-:W-:-:S05]  /*13030*/  IMAD.WIDE R8, R6, 0x4, R234 ;  /* 0x0000000406087825 */ /* 0x000fca00078e02ea */
        /* <DEDUP_REMOVED lines=9> */
[----:B--2---:R-:W-:-:S05]  /*130d0*/  IMAD.IADD R7, R7, 0x1, -R5 ;  /* 0x0000000107077824 */ /* 0x004fca00078e0a05 */
[----:B------:R-:W-:Y:S01]  /*130e0*/  SHF.R.S32.HI R5, RZ, 0x1f, R7 ;  /* 0x0000001fff057819 */ /* 0x000fe20000011407 */
[----:B------:R-:W-:-:S04]  /*130f0*/  IMAD.WIDE.U32 R8, R7, c[0x0][0x180], R8 ;  /* 0x0000600007087a25 */ /* 0x000fc800078e0008 */
[----:B------:R-:W-:-:S04]  /*13100*/  IMAD R5, R5, c[0x0][0x180], RZ ;  /* 0x0000600005057a24 */ /* 0x000fc800078e02ff */
[----:B------:R-:W-:Y:S01]  /*13110*/  IMAD R5, R7, c[0x0][0x184], R5 ;  /* 0x0000610007057a24 */ /* 0x000fe200078e0205 */
[----:B------:R-:W-:-:S03]  /*13120*/  MOV R7, R8 ;  /* 0x0000000800077202 */ /* 0x000fc60000000f00 */
[----:B------:R-:W-:Y:S01]  /*13130*/  IMAD.IADD R6, R9, 0x1, R5 ;  /* 0x0000000109067824 */ /* 0x000fe200078e0205 */
[----:B------:R-:W-:Y:S05]  /*13140*/  BRA `(.L_x_1335) ;  /* 0x0000003000007947 */ /* 0x000fea0003800000 */
.L_x_1334:
[----:B------:R-:W-:-:S05]  /*13150*/  IMAD.MOV.U32 R7, RZ, RZ, c[0x0][0x198] ;  /* 0x00006600ff077624 */ /* 0x000fca00078e00ff */
[----:B------:R-:W-:-:S04]  /*13160*/  LEA R7, -R7, RZ, 0x8 ;  /* 0x000000ff07077211 */ /* 0x000fc800078e41ff */
[----:B------:R-:W-:Y:S02]  /*13170*/  SHF.R.S32.HI R6, RZ, 0x1f, R7 ;  /* 0x0000001fff067819 */ /* 0x000fe40000011407 */
.L_x_1335:
[----:B------:R-:W-:Y:S01]  /*13180*/  @!P0 IMAD.MOV.U32 R22, RZ, RZ, c[0x0][0x198] ;  /* 0x00006600ff168624 */ /* 0x000fe200078e00ff */
[----:B------:R-:W-:Y:S01]  /*13190*/  ULDC.64 UR4, c[0x0][0x198] ;  /* 0x0000660000047ab9 */ /* 0x000fe20000000a00 */
[----:B------:R-:W-:Y:S01]  /*131a0*/  @!P0 IMAD.MOV.U32 R18, RZ, RZ, c[0x0][0x198] ;  /* 0x00006600ff128624 */ /* 0x000fe200078e00ff */
[----:B------:R-:W-:Y:S01]  /*131b0*/  USHF.L.U32 UR7, UR4, 0x5, URZ ;  /* 0x0000000504077899 */ /* 0x000fe2000800063f */
[----:B------:R-:W-:Y:S01]  /*131c0*/  @!P0 IMAD.MOV.U32 R16, RZ, RZ, c[0x0][0x198] ;  /* 0x00006600ff108624 */ /* 0x000fe200078e00ff */
[----:B------:R-:W-:Y:S01]  /*131d0*/  @!P0 MOV R10, c[0x0][0x19c] ;  /* 0x00006700000a8a02 */ /* 0x000fe20000000f00 */
[----:B------:R-:W-:Y:S01]  /*131e0*/  @!P0 IMAD.MOV.U32 R4, RZ, RZ, R7 ;  /* 0x000000ffff048224 */ /* 0x000fe200078e0007 */
[----:B------:R-:W-:Y:S01]  /*131f0*/  UMOV UR6, 0x5 ;  /* 0x0000000500067882 */ /* 0x000fe20000000000 */
[----:B------:R-:W-:Y:S01]  /*13200*/  @!P0 IMAD.MOV.U32 R5, RZ, RZ, R6 ;  /* 0x000000ffff058224 */ /* 0x000fe200078e0006 */
[----:B------:R-:W-:Y:S01]  /*13210*/  USHF.L.U64.HI UR5, UR4, UR6, UR5 ;  /* 0x0000000604057299 */ /* 0x000fe20008010205 */
[----:B------:R-:W-:Y:S01]  /*13220*/  @!P0 IMAD.MOV.U32 R13, RZ, RZ, c[0x0][0x19c] ;  /* 0x00006700ff0d8624 */ /* 0x000fe200078e00ff */
[----:B------:R1:W-:Y:S01]  /*13230*/  @P0 STS [R238+0x1000], RZ ;  /* 0x001000ffee000388 */ /* 0x0003e20000000800 */
[--C-:B------:R-:W-:Y:S01]  /*13240*/  @!P0 IMAD.WIDE.U32 R22, R22, 0x60, R4.reuse ;  /* 0x0000006016168825 */ /* 0x100fe200078e0004 */
[----:B------:R-:W-:Y:S02]  /*13250*/  BSSY B0, `(.L_x_1336) ;  /* 0x0000055000007945 */ /* 0x000fe40003800000 */
[----:B------:R1:W-:Y:S01]  /*13260*/  @P0 STS [R238+0x1004], RZ ;  /* 0x001004ffee000388 */ /* 0x0003e20000000800 */
[----:B------:R-:W-:-:S03]  /*13270*/  @!P0 IMAD.WIDE.U32 R18, R18, 0xa0, R4 ;  /* 0x000000a012128825 */ /* 0x000fc600078e0004 */
[----:B------:R1:W-:Y:S01]  /*13280*/  @P0 STS.64 [R238+0x1008], RZ ;  /* 0x001008ffee000388 */ /* 0x0003e20000000a00 */
[----:B------:R-:W-:-:S04]  /*13290*/  @!P0 IMAD.WIDE.U32 R16, R16, 0xc0, R4 ;  /* 0x000000c010108825 */ /* 0x000fc800078e0004 */
[----:B------:R-:W-:Y:S02]  /*132a0*/  @!P0 IMAD.MOV.U32 R4, RZ, RZ, c[0x0][0x198] ;  /* 0x00006600ff048624 */ /* 0x000fe400078e00ff */
[----:B------:R-:W-:Y:S02]  /*132b0*/  @!P0 IMAD.MOV.U32 R5, RZ, RZ, c[0x0][0x198] ;  /* 0x00006600ff058624 */ /* 0x000fe400078e00ff */
[----:B------:R-:W-:Y:S01]  /*132c0*/  @!P0 IMAD.MOV.U32 R12, RZ, RZ, c[0x0][0x19c] ;  /* 0x00006700ff0c8624 */ /* 0x000fe200078e00ff */
[-C--:B------:R-:W-:Y:S02]  /*132d0*/  @!P0 LEA R14, P1, R4, R7.reuse, 0x7 ;  /* 0x00000007040e8211 */ /* 0x080fe400078238ff */
[----:B------:R-:W-:Y:S01]  /*132e0*/  @!P0 LEA R11, P2, R5, R7, 0x6 ;  /* 0x00000007050b8211 */ /* 0x000fe200078430ff */
[----:B------:R-:W-:Y:S01]  /*132f0*/  @!P0 IMAD R12, R12, 0x60, RZ ;  /* 0x000000600c0c8824 */ /* 0x000fe200078e02ff */
[----:B------:R-:W-:Y:S01]  /*13300*/  @!P0 LEA.HI.X R13, R4, R6, R13, 0x7, P1 ;  /* 0x00000006040d8211 */ /* 0x000fe200008f3c0d */
[----:B------:R-:W-:Y:S01]  /*13310*/  @!P0 IMAD.MOV.U32 R4, RZ, RZ, c[0x0][0x19c] ;  /* 0x00006700ff048624 */ /* 0x000fe200078e00ff */
[----:B------:R-:W-:-:S02]  /*13320*/  @!P0 LEA R24, P1, R7, R236, 0x1 ;  /* 0x000000ec07188211 */ /* 0x000fc400078208ff */
[----:B------:R-:W-:Y:S01]  /*13330*/  @!P0 LEA.HI.X R10, R5, R6, R10, 0x6, P2 ;  /* 0x00000006050a8211 */ /* 0x000fe200010f340a */
[----:B------:R-:W-:Y:S01]  /*13340*/  @!P0 IMAD.MOV.U32 R5, RZ, RZ, c[0x0][0x19c] ;  /* 0x00006700ff058624 */ /* 0x000fe200078e00ff */
[C---:B------:R-:W-:Y:S01]  /*13350*/  @!P0 IADD3 R9, P2, R7.reuse, UR7, RZ ;  /* 0x0000000707098c10 */ /* 0x040fe2000ff5e0ff */
[----:B------:R-:W-:Y:S01]  /*13360*/  @!P0 IMAD R4, R4, 0xc0, RZ ;  /* 0x000000c004048824 */ /* 0x000fe200078e02ff */
[----:B------:R-:W-:Y:S01]  /*13370*/  @!P0 LEA.HI.X R25, R7, R233, R6, 0x1, P1 ;  /* 0x000000e907198211 */ /* 0x000fe200008f0c06 */
[----:B------:R-:W-:Y:S01]  /*13380*/  @!P0 IMAD R5, R5, 0xa0, RZ ;  /* 0x000000a005058824 */ /* 0x000fe200078e02ff */
[----:B------:R-:W-:Y:S01]  /*13390*/  @!P0 IADD3.X R8, R6, UR5, RZ, P2, !PT ;  /* 0x0000000506088c10 */ /* 0x000fe200097fe4ff */
[----:B------:R-:W-:Y:S01]  /*133a0*/  @!P0 IMAD.IADD R4, R4, 0x1, R17 ;  /* 0x0000000104048824 */ /* 0x000fe200078e0211 */
[-C--:B------:R-:W-:Y:S01]  /*133b0*/  @!P0 LEA R30, P2, R9, R236.reuse, 0x1 ;  /* 0x000000ec091e8211 */ /* 0x080fe200078408ff */
[----:B------:R-:W-:Y:S01]  /*133c0*/  @!PT LDS RZ, [RZ] ;  /* 0x00000000fffff984 */ /* 0x000fe20000000800 */
[----:B------:R-:W-:Y:S01]  /*133d0*/  @!PT LDS RZ, [RZ] ;  /* 0x00000000fffff984 */ /* 0x000fe20000000800 */
[----:B------:R-:W-:Y:S01]  /*133e0*/  @!PT LDS RZ, [RZ] ;  /* 0x00000000fffff984 */ /* 0x000fe20000000800 */
[----:B------:R2:W-:Y:S01]  /*133f0*/  @!P0 LDGSTS.E.BYPASS.LTC128B.128 [R238+0x1000], [R24.64] ;  /* 0x0100000018ee8fae */ /* 0x0005e2000b901d48 */
[----:B------:R-:W-:Y:S01]  /*13400*/  @!P0 IADD3 R12, R12, R23, RZ ;  /* 0x000000170c0c8210 */ /* 0x000fe20007ffe0ff */
[----:B------:R-:W-:Y:S01]  /*13410*/  @!P0 IMAD.IADD R5, R5, 0x1, R19 ;  /* 0x0000000105058824 */ /* 0x000fe200078e0213 */
[----:B------:R-:W-:Y:S01]  /*13420*/  @!P0 LEA R26, P1, R22, R236, 0x1 ;  /* 0x000000ec161a8211 */ /* 0x000fe200078208ff */
[----:B------:R1:W-:Y:S01]  /*13430*/  @P0 STS.128 [R238+0x1800], RZ ;  /* 0x001800ffee000388 */ /* 0x0003e20000000c00 */
[----:B------:R-:W-:-:S02]  /*13440*/  @!P0 LEA.HI.X R31, R9, R233, R8, 0x1, P2 ;  /* 0x000000e9091f8211 */ /* 0x000fc400010f0c08 */
[-C--:B------:R-:W-:Y:S02]  /*13450*/  @!P0 LEA.HI.X R27, R22, R233.reuse, R12, 0x1, P1 ;  /* 0x000000e9161b8211 */ /* 0x080fe400008f0c0c */
[-C--:B------:R-:W-:Y:S01]  /*13460*/  @!P0 LEA R12, P3, R14, R236.reuse, 0x1 ;  /* 0x000000ec0e0c8211 */ /* 0x080fe200078608ff */
[----:B------:R-:W-:Y:S01]  /*13470*/  @!PT LDS RZ, [RZ] ;  /* 0x00000000fffff984 */ /* 0x000fe20000000800 */
[----:B------:R-:W-:Y:S01]  /*13480*/  @!PT LDS RZ, [RZ] ;  /* 0x00000000fffff984 */ /* 0x000fe20000000800 */
[----:B------:R-:W-:Y:S01]  /*13490*/  @!PT LDS RZ, [RZ] ;  /* 0x00000000fffff984 */ /* 0x000fe20000000800 */
[----:B------:R1:W-:Y:S01]  /*134a0*/  @!P0 LDGSTS.E.BYPASS.LTC128B.128 [R238+0x1800], [R30.64] ;  /* 0x018000001eee8fae */ /* 0x0003e2000b901d48 */
[-C--:B------:R-:W-:Y:S02]  /*134b0*/  @!P0 LEA R22, P2, R18, R236.reuse, 0x1 ;  /* 0x000000ec12168211 */ /* 0x080fe400078408ff */
[----:B------:R-:W-:Y:S01]  /*134c0*/  @!P0 LEA R8, P1, R16, R236, 0x1 ;  /* 0x000000ec10088211 */ /* 0x000fe200078208ff */
[----:B------:R1:W-:Y:S01]  /*134d0*/  @P0 STS.128 [R238+0x2000], RZ ;  /* 0x002000ffee000388 */ /* 0x0003e20000000c00 */
        /* <DEDUP_REMOVED lines=31> */
[----:B-1----:R-:W-:Y:S01]  /*136d0*/  MOV R8, R7 ;  /* 0x0000000700087202 */ /* 0x002fe20000000f00 */
[----:B------:R-:W-:Y:S01]  /*136e0*/  IMAD.MOV.U32 R4, RZ, RZ, c[0x0][0x198] ;  /* 0x00006600ff047624 */ /* 0x000fe200078e00ff */
        /* <DEDUP_REMOVED lines=11> */
.L_x_1337:
[----:B------:R-:W-:Y:S05]  /*137a0*/  BSYNC B0 ;  /* 0x0000000000007941 */ /* 0x000fea0003800000 */
.L_x_1336:
[----:B------:R-:W0:Y:S01]  /*137b0*/  LDGDEPBAR ;  /* 0x00000000000079af */ /* 0x000e220000000000 */
[----:B------:R-:W-:-:S04]  /*137c0*/  LEA R236, P0, R7, R236, 0x1 ;  /* 0x000000ec07ec7211 */ /* 0x000fc800078008ff */
[----:B------:R-:W-:Y:S02]  /*137d0*/  LEA.HI.X R233, R7, R233, R6, 0x1, P0 ;  /* 0x000000e907e97211 */ /* 0x000fe400000f0c06 */
.L_x_1333:
[----:B------:R-:W-:Y:S01]  /*137e0*/  FMNMX.FTZ R5, R2, R124, !PT ;  /* 0x0000007c02057209 */ /* 0x000fe20007810000 */
[----:B-1----:R-:W-:Y:S03]  /*137f0*/  LDSM.16.MT88.4 R24, [R223+0x5400] ;  /* 0x00540000df18783b */ /* 0x002fe60000004200 */
        /* <DEDUP_REMOVED lines=69> */
[C---:B------:R-:W-:Y:S01]  /*13c50*/  FMUL.FTZ R116, R118.reuse, c[0x0][0x23c] ;  /* 0x00008f0076747a20 */ /* 0x040fe20000410000 */
[----:B------:R-:W-:Y:S02]  /*13c60*/  FMNMX.FTZ R4, R177, R4, !PT ;  /* 0x00000004b1047209 */ /* 0x000fe40007810000 */
[----:B------:R-:W-:-:S02]  /*13c70*/  FSEL R8, R118, RZ, P1 ;  /* 0x000000ff76087208 */ /* 0x000fc40000800000 */
[----:B------:R-:W-:Y:S02]  /*13c80*/  FMNMX.FTZ R4, R178, R4, !PT ;  /* 0x00000004b2047209 */ /* 0x000fe40007810000 */
[----:B------:R-:W-:Y:S01]  /*13c90*/  FSEL R116, R116, RZ, P1 ;  /* 0x000000ff74747208 */ /* 0x000fe20000800000 */
[----:B------:R-:W-:Y:S01]  /*13ca0*/  FADD.FTZ R8, R2, -R8 ;  /* 0x8000000802087221 */ /* 0x000fe20000010000 */
        /* <DEDUP_REMOVED lines=8> */
[----:B------:R-:W-:Y:S01]  /*13d30*/  FFMA.FTZ R95, R76, c[0x0][0x23c], -R116 ;  /* 0x00008f004c5f7a23 */ /* 0x000fe20000010874 */
[----:B------:R-:W-:Y:S01]  /*13d40*/  FMNMX.FTZ R117, R129, R117, !PT ;  /* 0x0000007581757209 */ /* 0x000fe20007810000 */
[----:B------:R-:W-:-:S02]  /*13d50*/  FMUL.FTZ R8, R8, c[0x0][0x23c] ;  /* 0x00008f0008087a20 */ /* 0x000fc40000410000 */
        /* <DEDUP_REMOVED lines=23> */
[----:B------:R-:W-:Y:S01]  /*13ed0*/  FFMA.FTZ R151, R115, c[0x0][0x23c], -R116 ;  /* 0x00008f0073977a23 */ /* 0x000fe20000010874 */
[----:B------:R-:W2:Y:S01]  /*13ee0*/  MUFU.EX2 R171, R171 ;  /* 0x000000ab00ab7308 */ /* 0x000ea20000000800 */
[-C--:B-1----:R-:W-:Y:S01]  /*13ef0*/  FMUL.FTZ R16, R144, R174.reuse ;  /* 0x000000ae90107220 */ /* 0x082fe20000410000 */
[----:B------:R-:W-:Y:S01]  /*13f00*/  FMNMX.FTZ R117, R126, R117, !PT ;  /* 0x000000757e757209 */ /* 0x000fe20007810000 */
[----:B------:R-:W-:-:S02]  /*13f10*/  FMUL.FTZ R17, R145, R174 ;  /* 0x000000ae91117220 */ /* 0x000fc40000410000 */
[-C--:B------:R-:W-:Y:S01]  /*13f20*/  FMUL.FTZ R140, R140, R174.reuse ;  /* 0x000000ae8c8c7220 */ /* 0x080fe20000410000 */
[----:B------:R-:W-:Y:S01]  /*13f30*/  FMNMX.FTZ R117, R130, R117, !PT ;  /* 0x0000007582757209 */ /* 0x000fe20007810000 */
[-C--:B------:R-:W-:Y:S01]  /*13f40*/  FMUL.FTZ R141, R141, R174.reuse ;  /* 0x000000ae8d8d7220 */ /* 0x080fe20000410000 */
[----:B------:R-:W-:Y:S01]  /*13f50*/  MUFU.EX2 R169, R169 ;  /* 0x000000a900a97308 */ /* 0x000fe20000000800 */
[-C--:B------:R-:W-:Y:S01]  /*13f60*/  FMUL.FTZ R136, R136, R174.reuse ;  /* 0x000000ae88887220 */ /* 0x080fe20000410000 */
[----:B------:R-:W-:Y:S01]  /*13f70*/  FMNMX.FTZ R117, R125, R117, !PT ;  /* 0x000000757d757209 */ /* 0x000fe20007810000 */
[-C--:B------:R-:W-:Y:S02]  /*13f80*/  FMUL.FTZ R137, R137, R174.reuse ;  /* 0x000000ae89897220 */ /* 0x080fe40000410000 */
[-C--:B------:R-:W-:Y:S01]  /*13f90*/  FMUL.FTZ R132, R132, R174.reuse ;  /* 0x000000ae84847220 */ /* 0x080fe20000410000 */
[----:B------:R-:W-:Y:S01]  /*13fa0*/  FMNMX.FTZ R117, R123, R117, !PT ;  /* 0x000000757b757209 */ /* 0x000fe20007810000 */
[----:B------:R-:W-:Y:S01]  /*13fb0*/  FMUL.FTZ R133, R133, R174 ;  /* 0x000000ae85857220 */ /* 0x000fe20000410000 */
[----:B------:R-:W1:Y:S01]  /*13fc0*/  MUFU.EX2 R167, R167 ;  /* 0x000000a700a77308 */ /* 0x000e620000000800 */
[----:B--2---:R-:W-:Y:S01]  /*13fd0*/  F2FP.BF16.PACK_AB R12, R171, R172 ;  /* 0x000000acab0c723e */ /* 0x004fe200000010ff */
[--C-:B------:R-:W-:Y:S01]  /*13fe0*/  FFMA.FTZ R131, R104, c[0x0][0x23c], -R116.reuse ;  /* 0x00008f0068837a23 */ /* 0x100fe20000010874 */
[----:B------:R-:W-:Y:S01]  /*13ff0*/  FMNMX.FTZ R117, R122, R117, !PT ;  /* 0x000000757a757209 */ /* 0x000fe20007810000 */
[----:B------:R-:W-:-:S02]  /*14000*/  FFMA.FTZ R127, R105, c[0x0][0x23c], -R116 ;  /* 0x00008f00697f7a23 */ /* 0x000fc40000010874 */
[--C-:B------:R-:W-:Y:S01]  /*14010*/  FFMA.FTZ R115, R96, c[0x0][0x23c], -R116.reuse ;  /* 0x00008f0060737a23 */ /* 0x100fe20000010874 */
[----:B------:R-:W-:Y:S01]  /*14020*/  FMNMX.FTZ R117, R121, R117, !PT ;  /* 0x0000007579757209 */ /* 0x000fe20007810000 */
[----:B------:R-:W2:Y:S01]  /*14030*/  MUFU.EX2 R164, R164 ;  /* 0x000000a400a47308 */ /* 0x000ea20000000800 */
[--C-:B------:R-:W-:Y:S02]  /*14040*/  FFMA.FTZ R114, R97, c[0x0][0x23c], -R116.reuse ;  /* 0x00008f0061727a23 */ /* 0x100fe40000010874 */
[----:B------:R-:W-:Y:S01]  /*14050*/  FMNMX.FTZ R117, R120, R117, !PT ;  /* 0x0000007578757209 */ /* 0x000fe20007810000 */
[--C-:B------:R-:W-:Y:S02]  /*14060*/  FFMA.FTZ R113, R98, c[0x0][0x23c], -R116.reuse ;  /* 0x00008f0062717a23 */ /* 0x100fe40000010874 */
[--C-:B------:R-:W-:Y:S01]  /*14070*/  FFMA.FTZ R112, R99, c[0x0][0x23c], -R116.reuse ;  /* 0x00008f0063707a23 */ /* 0x100fe20000010874 */
[----:B------:R-:W-:Y:S01]  /*14080*/  FMNMX.FTZ R117, R3, R117, !PT ;  /* 0x0000007503757209 */ /* 0x000fe20007810000 */
[----:B------:R-:W-:Y:S01]  /*14090*/  MUFU.EX2 R159, R159 ;  /* 0x0000009f009f7308 */ /* 0x000fe20000000800 */
[----:B-1----:R-:W-:Y:S01]  /*140a0*/  F2FP.BF16.PACK_AB R14, R167, R169 ;  /* 0x000000a9a70e723e */ /* 0x002fe200000010ff */
[--C-:B------:R-:W-:Y:S01]  /*140b0*/  FFMA.FTZ R111, R88, c[0x0][0x23c], -R116.reuse ;  /* 0x00008f00586f7a23 */ /* 0x100fe20000010874 */
[----:B------:R-:W-:Y:S01]  /*140c0*/  FMNMX.FTZ R117, R82, R117, !PT ;  /* 0x0000007552757209 */ /* 0x000fe20007810000 */
[----:B------:R-:W-:-:S02]  /*140d0*/  FFMA.FTZ R110, R89, c[0x0][0x23c], -R116 ;  /* 0x00008f00596e7a23 */ /* 0x000fc40000010874 */
[--C-:B------:R-:W-:Y:S01]  /*140e0*/  FFMA.FTZ R109, R90, c[0x0][0x23c], -R116.reuse ;  /* 0x00008f005a6d7a23 */ /* 0x100fe20000010874 */
[----:B------:R-:W-:Y:S01]  /*140f0*/  FMNMX.FTZ R117, R83, R117, !PT ;  /* 0x0000007553757209 */ /* 0x000fe20007810000 */
[----:B------:R-:W1:Y:S01]  /*14100*/  MUFU.EX2 R157, R157 ;  /* 0x0000009d009d7308 */ /* 0x000e620000000800 */
        /* <DEDUP_REMOVED lines=26> */
[----:B------:R-:W-:Y:S02]  /*142b0*/  FFMA.FTZ R90, R190, c[0x0][0x23c], -R116 ;  /* 0x00008f00be5a7a23 */ /* 0x000fe40000010874 */
[----:B------:R-:W-:Y:S01]  /*142c0*/  FMNMX.FTZ R117, R64, R117, !PT ;  /* 0x0000007540757209 */ /* 0x000fe20007810000 */
[----:B------:R-:W-:Y:S02]  /*142d0*/  FFMA.FTZ R172, R243, R174, R172 ;  /* 0x000000aef3ac7223 */ /* 0x000fe400000100ac */
[----:B------:R-:W-:Y:S01]  /*142e0*/  FFMA.FTZ R89, R191, c[0x0][0x23c], -R116 ;  /* 0x00008f00bf597a23 */ /* 0x000fe20000010874 */
[----:B------:R-:W-:Y:S01]  /*142f0*/  FMNMX.FTZ R117, R65, R117, !PT ;  /* 0x0000007541757209 */ /* 0x000fe20007810000 */
[----:B------:R-:W-:Y:S01]  /*14300*/  MUFU.EX2 R124, R124 ;  /* 0x0000007c007c7308 */ /* 0x000fe20000000800 */
[----:B------:R-:W-:-:S02]  /*14310*/  FADD.FTZ R171, R171, R172 ;  /* 0x000000acabab7221 */ /* 0x000fc40000010000 */
        /* <DEDUP_REMOVED lines=8> */
[----:B------:R-:W-:Y:S01]  /*143a0*/  FADD.FTZ R167, R167, R171 ;  /* 0x000000aba7a77221 */ /* 0x000fe20000010000 */
        /* <DEDUP_REMOVED lines=20> */
[----:B------:R-:W-:Y:S02]  /*144f0*/  FFMA.FTZ R61, R61, c[0x0][0x23c], -R116 ;  /* 0x00008f003d3d7a23 */ /* 0x000fe40000010874 */
        /* <DEDUP_REMOVED lines=29> */
[----:B------:R-:W-:Y:S04]  /*146d0*/  MUFU.EX2 R101, R101 ;  /* 0x0000006500657308 */ /* 0x000fe80000000800 */
[----:B------:R-:W1:Y:S04]  /*146e0*/  SHFL.BFLY PT, R4, R117, 0x2, 0x1f ;  /* 0x0c401f0075047f89 */ /* 0x000e6800000e0000 */
        /* <DEDUP_REMOVED lines=12> */
[C---:B------:R-:W-:Y:S02]  /*147b0*/  FMUL.FTZ R76, R117.reuse, c[0x0][0x23c] ;  /* 0x00008f00754c7a20 */ /* 0x040fe40000410000 */
[----:B------:R-:W-:Y:S01]  /*147c0*/  MUFU.EX2 R93, R93 ;  /* 0x0000005d005d7308 */ /* 0x000fe20000000800 */
[----:B------:R-:W-:Y:S02]  /*147d0*/  FSEL R9, R117, RZ, P0 ;  /* 0x000000ff75097208 */ /* 0x000fe40000000000 */
[----:B------:R-:W-:-:S03]  /*147e0*/  FSEL R76, R76, RZ, P0 ;  /* 0x000000ff4c4c7208 */ /* 0x000fc60000000000 */
[----:B------:R-:W-:Y:S02]  /*147f0*/  FADD.FTZ R9, R0, -R9 ;  /* 0x8000000900097221 */ /* 0x000fe40000010000 */
[--C-:B------:R-:W-:Y:S01]  /*14800*/  FFMA.FTZ R170, R176, c[0x0][0x23c], -R76.reuse ;  /* 0x00008f00b0aa7a23 */ /* 0x100fe2000001084c */
[----:B------:R-:W-:Y:S01]  /*14810*/  MUFU.EX2 R92, R92 ;  /* 0x0000005c005c7308 */ /* 0x000fe20000000800 */
[--C-:B------:R-:W-:Y:S02]  /*14820*/  FFMA.FTZ R168, R177, c[0x0][0x23c], -R76.reuse ;  /* 0x00008f00b1a87a23 */ /* 0x100fe4000001084c */
[--C-:B------:R-:W-:Y:S02]  /*14830*/  FFMA.FTZ R166, R178, c[0x0][0x23c], -R76.reuse ;  /* 0x00008f00b2a67a23 */ /* 0x100fe4000001084c */
[--C-:B------:R-:W-:Y:S02]  /*14840*/  FFMA.FTZ R2, R173, c[0x0][0x23c], -R76.reuse ;  /* 0x00008f00ad027a23 */ /* 0x100fe4000001084c */
[----:B------:R-:W-:Y:S01]  /*14850*/  FMUL.FTZ R9, R9, c[0x0][0x23c] ;  /* 0x00008f0009097a20 */ /* 0x000fe20000410000 */
[----:B------:R-:W-:Y:S01]  /*14860*/  MUFU.EX2 R170, R170 ;  /* 0x000000aa00aa7308 */ /* 0x000fe20000000800 */
[----:B------:R-:W-:-:S02]  /*14870*/  FFMA.FTZ R144, R20, c[0x0][0x23c], -R76 ;  /* 0x00008f0014907a23 */ /* 0x000fc4000001084c */
[----:B------:R-:W-:Y:S01]  /*14880*/  LDSM.16.MT88.4 R20, [R224+0x5400] ;  /* 0x00540000e014783b */ /* 0x000fe20000004200 */
[--C-:B------:R-:W-:Y:S02]  /*14890*/  FFMA.FTZ R165, R179, c[0x0][0x23c], -R76.reuse ;  /* 0x00008f00b3a57a23 */ /* 0x100fe4000001084c */
[----:B------:R-:W-:Y:S02]  /*148a0*/  FFMA.FTZ R129, R129, c[0x0][0x23c], -R76 ;  /* 0x00008f0081817a23 */ /* 0x000fe4000001084c */
[----:B------:R-:W2:Y:S01]  /*148b0*/  MUFU.EX2 R168, R168 ;  /* 0x000000a800a87308 */ /* 0x000ea20000000800 */
[----:B------:R-:W-:Y:S02]  /*148c0*/  FFMA.FTZ R0, R29, c[0x0][0x23c], -R116 ;  /* 0x00008f001d007a23 */ /* 0x000fe40000010874 */
        /* <DEDUP_REMOVED lines=8> */
[----:B------:R-:W3:Y:S01]  /*14950*/  MUFU.EX2 R2, R2 ;  /* 0x0000000200027308 */ /* 0x000ee20000000800 */
[----:B--2---:R-:W-:Y:S01]  /*14960*/  F2FP.BF16.PACK_AB R13, R168, R170 ;  /* 0x000000aaa80d723e */ /* 0x004fe200000010ff */
[----:B------:R-:W-:-:S02]  /*14970*/  FFMA.FTZ R3, R3, c[0x0][0x23c], -R76 ;  /* 0x00008f0003037a23 */ /* 0x000fc4000001084c */
[--C-:B------:R-:W-:Y:S02]  /*14980*/  FFMA.FTZ R83, R83, c[0x0][0x23c], -R76.reuse ;  /* 0x00008f0053537a23 */ /* 0x100fe4000001084c */
[--C-:B------:R-:W-:Y:S02]  /*14990*/  FFMA.FTZ R75, R75, c[0x0][0x23c], -R76.reuse ;  /* 0x00008f004b4b7a23 */ /* 0x100fe4000001084c */
[----:B------:R2:W4:Y:S01]  /*149a0*/  MUFU.EX2 R173, R9 ;  /* 0x0000000900ad7308 */ /* 0x0005220000000800 */
[--C-:B------:R-:W-:Y:S02]  /*149b0*/  FFMA.FTZ R67, R67, c[0x0][0x23c], -R76.reuse ;  /* 0x00008f0043437a23 */ /* 0x100fe4000001084c */
[--C-:B------:R-:W-:Y:S02]  /*149c0*/  FFMA.FTZ R59, R59, c[0x0][0x23c], -R76.reuse ;  /* 0x00008f003b3b7a23 */ /* 0x100fe4000001084c */
[--C-:B------:R-:W-:Y:S02]  /*149d0*/  FFMA.FTZ R50, R50, c[0x0][0x23c], -R76.reuse ;  /* 0x00008f0032327a23 */ /* 0x100fe4000001084c */
[--C-:B------:R-:W-:Y:S01]  /*149e0*/  FFMA.FTZ R51, R51, c[0x0][0x23c], -R76.reuse ;  /* 0x00008f0033337a23 */ /* 0x100fe2000001084c */
[----:B---3--:R-:W-:Y:S01]  /*149f0*/  F2FP.BF16.PACK_AB R15, R2, R166 ;  /* 0x000000a6020f723e */ /* 0x008fe200000010ff */
[----:B------:R-:W-:Y:S01]  /*14a00*/  MUFU.EX2 R165, R165 ;  /* 0x000000a500a57308 */ /* 0x000fe20000000800 */
[----:B------:R-:W-:-:S02]  /*14a10*/  FFMA.FTZ R48, R48, c[0x0][0x23c], -R76 ;  /* 0x00008f0030307a23 */ /* 0x000fc4000001084c */
[--C-:B------:R-:W-:Y:S02]  /*14a20*/  FFMA.FTZ R49, R49, c[0x0][0x23c], -R76.reuse ;  /* 0x00008f0031317a23 */ /* 0x100fe4000001084c */
[----:B------:R-:W-:Y:S01]  /*14a30*/  FFMA.FTZ R42, R42, c[0x0][0x23c], -R76 ;  /* 0x00008f002a2a7a23 */ /* 0x000fe2000001084c */
[----:B--2---:R-:W2:Y:S01]  /*14a40*/  LDSM.16.MT88.4 R8, [R223+0x5000] ;  /* 0x00500000df08783b */ /* 0x004ea20000004200 */
[-C--:B----4-:R-:W-:Y:S01]  /*14a50*/  FMUL.FTZ R18, R146, R173.reuse ;  /* 0x000000ad92127220 */ /* 0x090fe20000410000 */
[----:B------:R-:W3:Y:S01]  /*14a60*/  MUFU.EX2 R144, R144 ;  /* 0x0000009000907308 */ /* 0x000ee20000000800 */
[-C--:B------:R-:W-:Y:S02]  /*14a70*/  FMUL.FTZ R19, R147, R173.reuse ;  /* 0x000000ad93137220 */ /* 0x080fe40000410000 */
[-C--:B------:R-:W-:Y:S02]  /*14a80*/  FMUL.FTZ R142, R142, R173.reuse ;  /* 0x000000ad8e8e7220 */ /* 0x080fe40000410000 */
[----:B------:R-:W-:-:S02]  /*14a90*/  FMUL.FTZ R143, R143, R173 ;  /* 0x000000ad8f8f7220 */ /* 0x000fc40000410000 */
[-C--:B------:R-:W-:Y:S01]  /*14aa0*/  FMUL.FTZ R138, R138, R173.reuse ;  /* 0x000000ad8a8a7220 */ /* 0x080fe20000410000 */
[C---:B-1----:R-:W-:Y:S01]  /*14ab0*/  HMMA.16816.F32.BF16 R16, R12.reuse, R4, R16 ;  /* 0x000000040c10723c */ /* 0x042fe20000041810 */
[----:B------:R-:W-:Y:S01]  /*14ac0*/  MUFU.EX2 R129, R129 ;  /* 0x0000008100817308 */ /* 0x000fe20000000800 */
[-C--:B------:R-:W-:Y:S02]  /*14ad0*/  FMUL.FTZ R139, R139, R173.reuse ;  /* 0x000000ad8b8b7220 */ /* 0x080fe40000410000 */
[-C--:B------:R-:W-:Y:S02]  /*14ae0*/  FMUL.FTZ R134, R134, R173.reuse ;  /* 0x000000ad86867220 */ /* 0x080fe40000410000 */
[----:B------:R-:W-:Y:S02]  /*14af0*/  FMUL.FTZ R135, R135, R173 ;  /* 0x000000ad87877220 */ /* 0x000fe40000410000 */
[----:B------:R-:W-:Y:S01]  /*14b00*/  HMMA.16816.F32.BF16 R4, R12, R6, R140 ;  /* 0x000000060c04723c */ /* 0x000fe2000004188c */
[----:B---3--:R-:W-:Y:S01]  /*14b10*/  F2FP.BF16.PACK_AB R29, R144, R165 ;  /* 0x000000a5901d723e */ /* 0x008fe200000010ff */
[----:B------:R-:W-:Y:S01]  /*14b20*/  MUFU.EX2 R128, R128 ;  /* 0x0000008000807308 */ /* 0x000fe20000000800 */
        /* <DEDUP_REMOVED lines=9> */
[----:B------:R-:W1:Y:S01]  /*14bc0*/  MUFU.EX2 R140, R140 ;  /* 0x0000008c008c7308 */ /* 0x000e620000000800 */
[--C-:B------:R-:W-:Y:S02]  /*14bd0*/  FFMA.FTZ R81, R74, c[0x0][0x23c], -R76.reuse ;  /* 0x00008f004a517a23 */ /* 0x100fe4000001084c */
[--C-:B------:R-:W-:Y:S01]  /*14be0*/  FFMA.FTZ R154, R72, c[0x0][0x23c], -R76.reuse ;  /* 0x00008f00489a7a23 */ /* 0x100fe2000001084c */
[----:B--2---:R-:W-:Y:S01]  /*14bf0*/  HMMA.16816.F32.BF16 R136, R12, R8, R136 ;  /* 0x000000080c88723c */ /* 0x004fe20000041888 */
[--C-:B------:R-:W-:Y:S02]  /*14c00*/  FFMA.FTZ R72, R73, c[0x0][0x23c], -R76.reuse ;  /* 0x00008f0049487a23 */ /* 0x100fe4000001084c */
[--C-:B------:R-:W-:Y:S01]  /*14c10*/  FFMA.FTZ R73, R66, c[0x0][0x23c], -R76.reuse ;  /* 0x00008f0042497a23 */ /* 0x100fe2000001084c */
[----:B------:R-:W-:Y:S01]  /*14c20*/  MUFU.EX2 R141, R141 ;  /* 0x0000008d008d7308 */ /* 0x000fe20000000800 */
[----:B------:R-:W-:-:S02]  /*14c30*/  FFMA.FTZ R156, R56, c[0x0][0x23c], -R76 ;  /* 0x00008f00389c7a23 */ /* 0x000fc4000001084c */
[----:B------:R-:W-:Y:S01]  /*14c40*/  FFMA.FTZ R56, R57, c[0x0][0x23c], -R76 ;  /* 0x00008f0039387a23 */ /* 0x000fe2000001084c */
[----:B------:R-:W-:Y:S01]  /*14c50*/  HMMA.16816.F32.BF16 R12, R12, R10, R132 ;  /* 0x0000000a0c0c723c */ /* 0x000fe20000041884 */
[----:B------:R-:W2:Y:S01]  /*14c60*/  LDSM.16.MT88.4 R8, [R224+0x5800] ;  /* 0x00580000e008783b */ /* 0x000ea20000004200 */
[----:B------:R-:W-:Y:S01]  /*14c70*/  FFMA.FTZ R170, R242, R173, R170 ;  /* 0x000000adf2aa7223 */ /* 0x000fe200000100aa */
[----:B-1----:R-:W-:Y:S01]  /*14c80*/  F2FP.BF16.PACK_AB R31, R140, R129 ;  /* 0x000000818c1f723e */ /* 0x002fe200000010ff */
[----:B------:R-:W-:Y:S02]  /*14c90*/  MUFU.EX2 R134, R161 ;  /* 0x000000a100867308 */ /* 0x000fe40000000800 */
[----:B------:R-:W-:Y:S02]  /*14ca0*/  FADD.FTZ R170, R168, R170 ;  /* 0x000000aaa8aa7221 */ /* 0x000fe40000010000 */
[--C-:B------:R-:W-:Y:S02]  /*14cb0*/  FFMA.FTZ R133, R160, c[0x0][0x23c], -R76.reuse ;  /* 0x00008f00a0857a23 */ /* 0x100fe4000001084c */
[--C-:B------:R-:W-:Y:S01]  /*14cc0*/  FFMA.FTZ R135, R155, c[0x0][0x23c], -R76.reuse ;  /* 0x00008f009b877a23 */ /* 0x100fe2000001084c */
[----:B------:R-:W-:Y:S01]  /*14cd0*/  HMMA.16816.F32.BF16 R16, R28, R20, R16 ;  /* 0x000000141c10723c */ /* 0x000fe20000041810 */
[--C-:B------:R-:W-:Y:S01]  /*14ce0*/  FFMA.FTZ R155, R64, c[0x0][0x23c], -R76.reuse ;  /* 0x00008f00409b7a23 */ /* 0x100fe2000001084c */
[----:B------:R-:W-:Y:S01]  /*14cf0*/  MUFU.EX2 R143, R143 ;  /* 0x0000008f008f7308 */ /* 0x000fe20000000800 */
[----:B------:R-:W-:-:S02]  /*14d00*/  FFMA.FTZ R64, R65, c[0x0][0x23c], -R76 ;  /* 0x00008f0041407a23 */ /* 0x000fc4000001084c */
[----:B------:R-:W-:Y:S02]  /*14d10*/  FFMA.FTZ R65, R58, c[0x0][0x23c], -R76 ;  /* 0x00008f003a417a23 */ /* 0x000fe4000001084c */
[----:B------:R-:W-:Y:S01]  /*14d20*/  FADD.FTZ R166, R166, R170 ;  /* 0x000000aaa6a67221 */ /* 0x000fe20000010000 */
[C---:B------:R-:W-:Y:S01]  /*14d30*/  HMMA.16816.F32.BF16 R4, R28.reuse, R22, R4 ;  /* 0x000000161c04723c */ /* 0x040fe20000041804 */
[----:B------:R-:W1:Y:S01]  /*14d40*/  LDSM.16.MT88.4 R20, [R223+0x5800] ;  /* 0x00580000df14783b */ /* 0x000e620000004200 */
[----:B------:R-:W3:Y:S01]  /*14d50*/  MUFU.EX2 R133, R133 ;  /* 0x0000008500857308 */ /* 0x000ee20000000800 */
[----:B------:R-:W-:Y:S02]  /*14d60*/  FFMA.FTZ R57, R43, c[0x0][0x23c], -R76 ;  /* 0x00008f002b397a23 */ /* 0x000fe4000001084c */
        /* <DEDUP_REMOVED lines=10> */
[----:B------:R-:W1:Y:S01]  /*14e10*/  MUFU.EX2 R142, R142 ;  /* 0x0000008e008e7308 */ /* 0x000e620000000800 */
[----:B------:R-:W-:Y:S02]  /*14e20*/  FADD.FTZ R129, R129, R165 ;  /* 0x000000a581817221 */ /* 0x000fe40000010000 */
[----:B------:R-:W-:Y:S02]  /*14e30*/  FFMA.FTZ R34, R34, c[0x0][0x23c], -R76 ;  /* 0x00008f0022227a23 */ /* 0x000fe4000001084c */
[----:B------:R-:W-:Y:S01]  /*14e40*/  F2FP.BF16.PACK_AB R28, R150, R151 ;  /* 0x00000097961c723e */ /* 0x000fe200000010ff */
[----:B------:R-:W-:Y:S01]  /*14e50*/  FADD.FTZ R129, R140, R129 ;  /* 0x000000818c817221 */ /* 0x000fe20000010000 */
[----:B---3--:R-:W-:Y:S01]  /*14e60*/  F2FP.BF16.PACK_AB R29, R133, R134 ;  /* 0x00000086851d723e */ /* 0x008fe200000010ff */
[----:B------:R-:W3:Y:S01]  /*14e70*/  MUFU.EX2 R125, R125 ;  /* 0x0000007d007d7308 */ /* 0x000ee20000000800 */
[----:B------:R-:W-:Y:S01]  /*14e80*/  F2FP.BF16.PACK_AB R30, R127, R131 ;  /* 0x000000837f1e723e */ /* 0x000fe200000010ff */
[----:B------:R-:W-:Y:S01]  /*14e90*/  FADD.FTZ R151, R151, R163 ;  /* 0x000000a397977221 */ /* 0x000fe20000010000 */
[----:B----4-:R-:W-:Y:S01]  /*14ea0*/  F2FP.BF16.PACK_AB R31, R135, R141 ;  /* 0x0000008d871f723e */ /* 0x010fe200000010ff */
[----:B------:R-:W-:-:S02]  /*14eb0*/  FADD.FTZ R134, R134, R129 ;  /* 0x0000008186867221 */ /* 0x000fc40000010000 */
[----:B------:R-:W-:Y:S02]  /*14ec0*/  FADD.FTZ R151, R150, R151 ;  /* 0x0000009796977221 */ /* 0x000fe40000010000 */
        /* <DEDUP_REMOVED lines=10> */
[----:B------:R-:W-:-:S02]  /*14f70*/  FFMA.FTZ R35, R35, c[0x0][0x23c], -R76 ;  /* 0x00008f0023237a23 */ /* 0x000fc4000001084c */
[--C-:B------:R-:W-:Y:S02]  /*14f80*/  FFMA.FTZ R41, R32, c[0x0][0x23c], -R76.reuse ;  /* 0x00008f0020297a23 */ /* 0x100fe4000001084c */
[----:B------:R-:W2:Y:S01]  /*14f90*/  MUFU.EX2 R145, R145 ;  /* 0x0000009100917308 */ /* 0x000ea20000000800 */
[----:B------:R-:W-:Y:S01]  /*14fa0*/  FFMA.FTZ R32, R33, c[0x0][0x23c], -R76 ;  /* 0x00008f0021207a23 */ /* 0x000fe2000001084c */
[C---:B-1----:R-:W-:Y:S01]  /*14fb0*/  HMMA.16816.F32.BF16 R136, R28.reuse, R20, R136 ;  /* 0x000000141c88723c */ /* 0x042fe20000041888 */
[--C-:B------:R-:W-:Y:S02]  /*14fc0*/  FFMA.FTZ R132, R188, c[0x0][0x23c], -R116.reuse ;  /* 0x00008f00bc847a23 */ /* 0x100fe40000010874 */
[----:B------:R-:W-:Y:S02]  /*14fd0*/  FFMA.FTZ R126, R187, c[0x0][0x23c], -R116 ;  /* 0x00008f00bb7e7a23 */ /* 0x000fe40000010874 */
[--C-:B------:R-:W-:Y:S01]  /*14fe0*/  FFMA.FTZ R33, R44, c[0x0][0x23c], -R76.reuse ;  /* 0x00008f002c217a23 */ /* 0x100fe2000001084c */
[----:B------:R-:W-:Y:S01]  /*14ff0*/  MUFU.EX2 R146, R146 ;  /* 0x0000009200927308 */ /* 0x000fe20000000800 */
[----:B------:R-:W-:Y:S01]  /*15000*/  FFMA.FTZ R45, R45, c[0x0][0x23c], -R76 ;  /* 0x00008f002d2d7a23 */ /* 0x000fe2000001084c */
[----:B------:R-:W-:Y:S01]  /*15010*/  HMMA.16816.F32.BF16 R24, R28, R22, R24 ;  /* 0x000000161c18723c */ /* 0x000fe20000041818 */
[----:B------:R-:W1:Y:S01]  /*15020*/  LDSM.16.MT88.4 R20, [R224+0x6000] ;  /* 0x00600000e014783b */ /* 0x000e620000004200 */
[----:B------:R-:W-:-:S02]  /*15030*/  FFMA.FTZ R2, R52, c[0x0][0x23c], -R116 ;  /* 0x00008f0034027a23 */ /* 0x000fc40000010874 */
[----:B------:R-:W-:Y:S02]  /*15040*/  FFMA.FTZ R121, R186, c[0x0][0x23c], -R116 ;  /* 0x00008f00ba797a23 */ /* 0x000fe40000010874 */
[----:B------:R-:W1:Y:S01]  /*15050*/  MUFU.EX2 R3, R3 ;  /* 0x0000000300037308 */ /* 0x000e620000000800 */
[----:B------:R-:W-:Y:S01]  /*15060*/  F2FP.BF16.PACK_AB R28, R119, R124 ;  /* 0x0000007c771c723e */ /* 0x000fe200000010ff */
[----:B------:R-:W-:Y:S01]  /*15070*/  FADD.FTZ R124, R124, R131 ;  /* 0x000000837c7c7221 */ /* 0x000fe20000010000 */
[----:B------:R-:W-:Y:S01]  /*15080*/  F2FP.BF16.PACK_AB R29, R128, R143 ;  /* 0x0000008f801d723e */ /* 0x000fe200000010ff */
[----:B------:R-:W-:Y:S01]  /*15090*/  FADD.FTZ R143, R143, R141 ;  /* 0x0000008d8f8f7221 */ /* 0x000fe20000010000 */
[----:B------:R-:W-:Y:S01]  /*150a0*/  F2FP.BF16.PACK_AB R30, R114, R115 ;  /* 0x00000073721e723e */ /* 0x000fe200000010ff */
[----:B------:R-:W-:Y:S01]  /*150b0*/  FADD.FTZ R124, R119, R124 ;  /* 0x0000007c777c7221 */ /* 0x000fe20000010000 */
[----:B------:R-:W-:Y:S01]  /*150c0*/  F2FP.BF16.PACK_AB R31, R130, R142 ;  /* 0x0000008e821f723e */ /* 0x000fe200000010ff */
[----:B------:R-:W-:Y:S01]  /*150d0*/  MUFU.EX2 R120, R120 ;  /* 0x0000007800787308 */ /* 0x000fe20000000800 */
[----:B------:R-:W-:-:S02]  /*150e0*/  FADD.FTZ R143, R128, R143 ;  /* 0x0000008f808f7221 */ /* 0x000fc40000010000 */
[----:B------:R-:W-:Y:S02]  /*150f0*/  FADD.FTZ R124, R115, R124 ;  /* 0x0000007c737c7221 */ /* 0x000fe40000010000 */
[----:B------:R-:W-:Y:S01]  /*15100*/  FADD.FTZ R142, R142, R143 ;  /* 0x0000008f8e8e7221 */ /* 0x000fe20000010000 */
[C---:B-----5:R-:W-:Y:S01]  /*15110*/  HMMA.16816.F32.BF16 R16, R28.reuse, R12, R16 ;  /* 0x0000000c1c10723c */ /* 0x060fe20000041810 */
[----:B------:R-:W-:Y:S01]  /*15120*/  FADD.FTZ R114, R114, R124 ;  /* 0x0000007c72727221 */ /* 0x000fe20000010000 */
[----:B------:R-:W5:Y:S01]  /*15130*/  MUFU.EX2 R83, R83 ;  /* 0x0000005300537308 */ /* 0x000f620000000800 */
[----:B------:R-:W-:Y:S02]  /*15140*/  FADD.FTZ R142, R130, R142 ;  /* 0x0000008e828e7221 */ /* 0x000fe40000010000 */
[----:B------:R-:W-:Y:S02]  /*15150*/  FADD.FTZ R114, R113, R114 ;  /* 0x0000007271727221 */ /* 0x000fe40000010000 */
[----:B---3--:R-:W-:Y:S01]  /*15160*/  FADD.FTZ R142, R125, R142 ;  /* 0x0000008e7d8e7221 */ /* 0x008fe20000010000 */
[----:B------:R-:W-:Y:S01]  /*15170*/  HMMA.16816.F32.BF16 R4, R28, R14, R4 ;  /* 0x0000000e1c04723c */ /* 0x000fe20000041804 */
[----:B------:R-:W3:Y:S01]  /*15180*/  LDSM.16.MT88.4 R12, [R223+0x6000] ;  /* 0x00600000df0c783b */ /* 0x000ee20000004200 */
[----:B------:R-:W-:Y:S01]  /*15190*/  MUFU.EX2 R147, R147 ;  /* 0x0000009300937308 */ /* 0x000fe20000000800 */
[----:B------:R-:W-:-:S02]  /*151a0*/  FFMA.FTZ R82, R184, c[0x0][0x23c], -R116 ;  /* 0x00008f00b8527a23 */ /* 0x000fc40000010874 */
[--C-:B------:R-:W-:Y:S02]  /*151b0*/  FFMA.FTZ R74, R181, c[0x0][0x23c], -R116.reuse ;  /* 0x00008f00b54a7a23 */ /* 0x100fe40000010874 */
[----:B------:R-:W-:Y:S01]  /*151c0*/  FFMA.FTZ R66, R180, c[0x0][0x23c], -R116 ;  /* 0x00008f00b4427a23 */ /* 0x000fe20000010874 */
[C---:B--2---:R-:W-:Y:S01]  /*151d0*/  HMMA.16816.F32.BF16 R136, R28.reuse, R8, R136 ;  /* 0x000000081c88723c */ /* 0x044fe20000041888 */
[--C-:B------:R-:W-:Y:S01]  /*151e0*/  FFMA.FTZ R46, R46, c[0x0][0x23c], -R76.reuse ;  /* 0x00008f002e2e7a23 */ /* 0x100fe2000001084c */
[----:B------:R-:W2:Y:S01]  /*151f0*/  MUFU.EX2 R80, R80 ;  /* 0x0000005000507308 */ /* 0x000ea20000000800 */
[--C-:B------:R-:W-:Y:S02]  /*15200*/  FFMA.FTZ R36, R36, c[0x0][0x23c], -R76.reuse ;  /* 0x00008f0024247a23 */ /* 0x100fe4000001084c */
[--C-:B------:R-:W-:Y:S02]  /*15210*/  FFMA.FTZ R37, R37, c[0x0][0x23c], -R76.reuse ;  /* 0x00008f0025257a23 */ /* 0x100fe4000001084c */
[----:B------:R-:W-:Y:S01]  /*15220*/  FFMA.FTZ R52, R38, c[0x0][0x23c], -R76 ;  /* 0x00008f0026347a23 */ /* 0x000fe2000001084c */
[----:B------:R-:W-:Y:S01]  /*15230*/  HMMA.16816.F32.BF16 R24, R28, R10, R24 ;  /* 0x0000000a1c18723c */ /* 0x000fe20000041818 */
[----:B------:R-:W2:Y:S01]  /*15240*/  LDSM.16.MT88.4 R8, [R224+0x6400] ;  /* 0x00640000e008783b */ /* 0x000ea20000004200 */
[----:B------:R-:W-:Y:S01]  /*15250*/  MUFU.EX2 R81, R81 ;  /* 0x0000005100517308 */ /* 0x000fe20000000800 */
[----:B------:R-:W-:-:S02]  /*15260*/  FFMA.FTZ R58, R175, c[0x0][0x23c], -R116 ;  /* 0x00008f00af3a7a23 */ /* 0x000fc40000010874 */
[----:B------:R-:W-:Y:S02]  /*15270*/  FFMA.FTZ R44, R54, c[0x0][0x23c], -R116 ;  /* 0x00008f00362c7a23 */ /* 0x000fe40000010874 */
[C---:B------:R-:W-:Y:S01]  /*15280*/  F2FP.BF16.PACK_AB R28, R112.reuse, R113 ;  /* 0x00000071701c723e */ /* 0x040fe200000010ff */
[----:B------:R-:W-:Y:S01]  /*15290*/  FADD.FTZ R112, R112, R114 ;  /* 0x0000007270707221 */ /* 0x000fe20000010000 */
[C---:B----4-:R-:W-:Y:S01]  /*152a0*/  F2FP.BF16.PACK_AB R29, R123.reuse, R125 ;  /* 0x0000007d7b1d723e */ /* 0x050fe200000010ff */
[----:B------:R-:W4:Y:S01]  /*152b0*/  MUFU.EX2 R75, R75 ;  /* 0x0000004b004b7308 */ /* 0x000f220000000800 */
[----:B------:R-:W-:Y:S01]  /*152c0*/  F2FP.BF16.PACK_AB R30, R110, R111 ;  /* 0x0000006f6e1e723e */ /* 0x000fe200000010ff */
[----:B------:R-:W-:Y:S01]  /*152d0*/  FADD.FTZ R123, R123, R142 ;  /* 0x0000008e7b7b7221 */ /* 0x000fe20000010000 */
[----:B------:R-:W-:Y:S01]  /*152e0*/  F2FP.BF16.PACK_AB R31, R145, R122 ;  /* 0x0000007a911f723e */ /* 0x000fe200000010ff */
[----:B------:R-:W-:Y:S01]  /*152f0*/  FADD.FTZ R112, R111, R112 ;  /* 0x000000706f707221 */ /* 0x000fe20000010000 */
[----:B------:R-:W-:Y:S01]  /*15300*/  LDSM.16.MT88.4 R140, [R224+0x8c00] ;  /* 0x008c0000e08c783b */ /* 0x000fe20000004200 */
[----:B------:R-:W-:-:S02]  /*15310*/  FADD.FTZ R123, R122, R123 ;  /* 0x0000007b7a7b7221 */ /* 0x000fc40000010000 */
[----:B------:R-:W-:Y:S01]  /*15320*/  MUFU.EX2 R154, R154 ;  /* 0x0000009a009a7308 */ /* 0x000fe20000000800 */
[----:B------:R-:W-:Y:S01]  /*15330*/  FADD.FTZ R110, R110, R112 ;  /* 0x000000706e6e7221 */ /* 0x000fe20000010000 */
[C---:B-1----:R-:W-:Y:S01]  /*15340*/  HMMA.16816.F32.BF16 R16, R28.reuse, R20, R16 ;  /* 0x000000141c10723c */ /* 0x042fe20000041810 */
[----:B------:R-:W-:Y:S02]  /*15350*/  FADD.FTZ R145, R145, R123 ;  /* 0x0000007b91917221 */ /* 0x000fe40000010000 */
[----:B------:R-:W-:Y:S02]  /*15360*/  FADD.FTZ R110, R109, R110 ;  /* 0x0000006e6d6e7221 */ /* 0x000fe40000010000 */
[----:B------:R-:W-:Y:S01]  /*15370*/  FFMA.FTZ R39, R39, c[0x0][0x23c], -R76 ;  /* 0x00008f0027277a23 */ /* 0x000fe2000001084c */
[----:B------:R-:W1:Y:S01]  /*15380*/  MUFU.EX2 R72, R72 ;  /* 0x0000004800487308 */ /* 0x000e620000000800 */
[----:B------:R-:W-:Y:S01]  /*15390*/  FADD.FTZ R110, R108, R110 ;  /* 0x0000006e6c6e7221 */ /* 0x000fe20000010000 */
[----:B------:R-:W-:Y:S01]  /*153a0*/  HMMA.16816.F32.BF16 R4, R28, R22, R4 ;  /* 0x000000161c04723c */ /* 0x000fe20000041804 */
[----:B------:R-:W1:Y:S01]  /*153b0*/  LDSM.16.MT88.4 R20, [R223+0x6400] ;  /* 0x00640000df14783b */ /* 0x000e620000004200 */
[----:B------:R-:W-:-:S02]  /*153c0*/  FFMA.FTZ R47, R47, c[0x0][0x23c], -R76 ;  /* 0x00008f002f2f7a23 */ /* 0x000fc4000001084c */
[--C-:B------:R-:W-:Y:S02]  /*153d0*/  FFMA.FTZ R53, R53, c[0x0][0x23c], -R76.reuse ;  /* 0x00008f0035357a23 */ /* 0x100fe4000001084c */
[----:B------:R-:W-:Y:S01]  /*153e0*/  MUFU.EX2 R73, R73 ;  /* 0x0000004900497308 */ /* 0x000fe20000000800 */
[----:B------:R-:W-:Y:S01]  /*153f0*/  FFMA.FTZ R55, R55, c[0x0][0x23c], -R76 ;  /* 0x00008f0037377a23 */ /* 0x000fe2000001084c */
[----:B---3--:R-:W-:Y:S01]  /*15400*/  HMMA.16816.F32.BF16 R136, R28, R12, R136 ;  /* 0x0000000c1c88723c */ /* 0x008fe20000041888 */
[----:B------:R-:W-:Y:S02]  /*15410*/  FFMA.FTZ R38, R63, c[0x0][0x23c], -R116 ;  /* 0x00008f003f267a23 */ /* 0x000fe40000010874 */
[----:B------:R-:W-:-:S03]  /*15420*/  FFMA.FTZ R242, R69, c[0x0][0x23c], -R76 ;  /* 0x00008f0045f27a23 */ /* 0x000fc6000001084c */
[----:B------:R-:W3:Y:S02]  /*15430*/  MUFU.EX2 R67, R67 ;  /* 0x0000004300437308 */ /* 0x000ee40000000800 */
[----:B------:R-:W-:Y:S01]  /*15440*/  HMMA.16816.F32.BF16 R24, R28, R14, R24 ;  /* 0x0000000e1c18723c */ /* 0x000fe20000041818 */
[----:B------:R-:W3:Y:S05]  /*15450*/  LDSM.16.MT88.4 R12, [R224+0x6800] ;  /* 0x00680000e00c783b */ /* 0x000eea0000004200 */
[----:B------:R-:W-:Y:S01]  /*15460*/  MUFU.EX2 R155, R155 ;  /* 0x0000009b009b7308 */ /* 0x000fe20000000800 */
[----:B------:R-:W-:Y:S02]  /*15470*/  F2FP.BF16.PACK_AB R28, R108, R109 ;  /* 0x0000006d6c1c723e */ /* 0x000fe400000010ff */
[----:B------:R-:W-:-:S02]  /*15480*/  F2FP.BF16.PACK_AB R29, R3, R146 ;  /* 0x00000092031d723e */ /* 0x000fc400000010ff */
[C---:B------:R-:W-:Y:S01]  /*15490*/  F2FP.BF16.PACK_AB R30, R106.reuse, R107 ;  /* 0x0000006b6a1e723e */ /* 0x040fe200000010ff */
[----:B------:R-:W-:Y:S01]  /*154a0*/  FADD.FTZ R107, R107, R110 ;  /* 0x0000006e6b6b7221 */ /* 0x000fe20000010000 */
[----:B-----5:R-:W-:Y:S01]  /*154b0*/  F2FP.BF16.PACK_AB R31, R83, R120 ;  /* 0x00000078531f723e */ /* 0x020fe200000010ff */
[----:B------:R-:W5:Y:S02]  /*154c0*/  MUFU.EX2 R64, R64 ;  /* 0x0000004000407308 */ /* 0x000f640000000800 */
[----:B------:R-:W-:-:S04]  /*154d0*/  FADD.FTZ R107, R106, R107 ;  /* 0x0000006b6a6b7221 */ /* 0x000fc80000010000 */
[C---:B--2---:R-:W-:Y:S02]  /*154e0*/  HMMA.16816.F32.BF16 R16, R28.reuse, R8, R16 ;  /* 0x000000081c10723c */ /* 0x044fe40000041810 */
[----:B------:R-:W-:Y:S06]  /*154f0*/  MUFU.EX2 R65, R65 ;  /* 0x0000004100417308 */ /* 0x000fec0000000800 */
[C---:B------:R-:W-:Y:S01]  /*15500*/  HMMA.16816.F32.BF16 R4, R28.reuse, R10, R4 ;  /* 0x0000000a1c04723c */ /* 0x040fe20000041804 */
[----:B------:R-:W2:Y:S01]  /*15510*/  LDSM.16.MT88.4 R8, [R223+0x6800] ;  /* 0x00680000df08783b */ /* 0x000ea20000004200 */
[----:B------:R-:W2:Y:S06]  /*15520*/  MUFU.EX2 R59, R59 ;  /* 0x0000003b003b7308 */ /* 0x000eac0000000800 */
[C---:B-1----:R-:W-:Y:S02]  /*15530*/  HMMA.16816.F32.BF16 R136, R28.reuse, R20, R136 ;  /* 0x000000141c88723c */ /* 0x042fe40000041888 */
[----:B------:R-:W-:Y:S06]  /*15540*/  MUFU.EX2 R91, R91 ;  /* 0x0000005b005b7308 */ /* 0x000fec0000000800 */
[----:B------:R-:W-:Y:S01]  /*15550*/  HMMA.16816.F32.BF16 R24, R28, R22, R24 ;  /* 0x000000161c18723c */ /* 0x000fe20000041818 */
[----:B------:R-:W1:Y:S01]  /*15560*/  LDSM.16.MT88.4 R20, [R224+0x6c00] ;  /* 0x006c0000e014783b */ /* 0x000e620000004200 */
[----:B------:R-:W-:Y:S05]  /*15570*/  MUFU.EX2 R90, R90 ;  /* 0x0000005a005a7308 */ /* 0x000fea0000000800 */
[----:B------:R-:W-:Y:S01]  /*15580*/  F2FP.BF16.PACK_AB R28, R104, R105 ;  /* 0x00000069681c723e */ /* 0x000fe200000010ff */
[----:B------:R-:W-:Y:S01]  /*15590*/  FADD.FTZ R105, R105, R107 ;  /* 0x0000006b69697221 */ /* 0x000fe20000010000 */
[----:B------:R-:W-:Y:S01]  /*155a0*/  F2FP.BF16.PACK_AB R29, R80, R147 ;  /* 0x00000093501d723e */ /* 0x000fe200000010ff */
[----:B------:R-:W-:Y:S01]  /*155b0*/  MUFU.EX2 R156, R156 ;  /* 0x0000009c009c7308 */ /* 0x000fe20000000800 */
[----:B------:R-:W-:Y:S01]  /*155c0*/  F2FP.BF16.PACK_AB R30, R102, R103 ;  /* 0x00000067661e723e */ /* 0x000fe200000010ff */
[----:B------:R-:W-:Y:S01]  /*155d0*/  FADD.FTZ R105, R104, R105 ;  /* 0x0000006968697221 */ /* 0x000fe20000010000 */
[----:B----4-:R-:W-:-:S03]  /*155e0*/  F2FP.BF16.PACK_AB R31, R75, R81 ;  /* 0x000000514b1f723e */ /* 0x010fc600000010ff */
[----:B------:R-:W-:Y:S02]  /*155f0*/  FADD.FTZ R105, R103, R105 ;  /* 0x0000006967697221 */ /* 0x000fe40000010000 */
[----:B------:R-:W4:Y:S02]  /*15600*/  MUFU.EX2 R56, R56 ;  /* 0x0000003800387308 */ /* 0x000f240000000800 */
[----:B---3--:R-:W-:Y:S01]  /*15610*/  HMMA.16816.F32.BF16 R16, R28, R12, R16 ;  /* 0x0000000c1c10723c */ /* 0x008fe20000041810 */
[----:B------:R-:W-:-:S04]  /*15620*/  FADD.FTZ R102, R102, R105 ;  /* 0x0000006966667221 */ /* 0x000fc80000010000 */
[----:B------:R-:W-:Y:S01]  /*15630*/  FADD.FTZ R102, R101, R102 ;  /* 0x0000006665667221 */ /* 0x000fe20000010000 */
[----:B------:R-:W-:Y:S02]  /*15640*/  MUFU.EX2 R50, R50 ;  /* 0x0000003200327308 */ /* 0x000fe40000000800 */
[C---:B------:R-:W-:Y:S01]  /*15650*/  HMMA.16816.F32.BF16 R4, R28.reuse, R14, R4 ;  /* 0x0000000e1c04723c */ /* 0x040fe20000041804 */
[----:B------:R-:W3:Y:S05]  /*15660*/  LDSM.16.MT88.4 R12, [R223+0x6c00] ;  /* 0x006c0000df0c783b */ /* 0x000eea0000004200 */
[----:B------:R-:W1:Y:S02]  /*15670*/  MUFU.EX2 R51, R51 ;  /* 0x0000003300337308 */ /* 0x000e640000000800 */
[C---:B--2---:R-:W-:Y:S06]  /*15680*/  HMMA.16816.F32.BF16 R136, R28.reuse, R8, R136 ;  /* 0x000000081c88723c */ /* 0x044fec0000041888 */
[----:B------:R-:W2:Y:S02]  /*15690*/  MUFU.EX2 R89, R89 ;  /* 0x0000005900597308 */ /* 0x000ea40000000800 */
[----:B------:R-:W-:Y:S01]  /*156a0*/  HMMA.16816.F32.BF16 R24, R28, R10, R24 ;  /* 0x0000000a1c18723c */ /* 0x000fe20000041818 */
[----:B------:R-:W2:Y:S05]  /*156b0*/  LDSM.16.MT88.4 R8, [R224+0x7000] ;  /* 0x00700000e008783b */ /* 0x000eaa0000004200 */
[----:B------:R-:W2:Y:S01]  /*156c0*/  MUFU.EX2 R88, R88 ;  /* 0x0000005800587308 */ /* 0x000ea20000000800 */
[C---:B------:R-:W-:Y:S01]  /*156d0*/  F2FP.BF16.PACK_AB R28, R100.reuse, R101 ;  /* 0x00000065641c723e */ /* 0x040fe200000010ff */
[----:B------:R-:W-:Y:S01]  /*156e0*/  FADD.FTZ R100, R100, R102 ;  /* 0x0000006664647221 */ /* 0x000fe20000010000 */
[----:B------:R-:W-:-:S02]  /*156f0*/  F2FP.BF16.PACK_AB R29, R72, R154 ;  /* 0x0000009a481d723e */ /* 0x000fc400000010ff */
[C---:B------:R-:W-:Y:S01]  /*15700*/  F2FP.BF16.PACK_AB R30, R98.reuse, R99 ;  /* 0x00000063621e723e */ /* 0x040fe200000010ff */
[----:B------:R-:W-:Y:S01]  /*15710*/  FADD.FTZ R100, R99, R100 ;  /* 0x0000006463647221 */ /* 0x000fe20000010000 */
[----:B------:R-:W-:Y:S01]  /*15720*/  F2FP.BF16.PACK_AB R31, R67, R73 ;  /* 0x00000049431f723e */ /* 0x000fe200000010ff */
[----:B------:R-:W-:Y:S02]  /*15730*/  MUFU.EX2 R87, R87 ;  /* 0x0000005700577308 */ /* 0x000fe40000000800 */
[----:B------:R-:W-:-:S04]  /*15740*/  FADD.FTZ R98, R98, R100 ;  /* 0x0000006462627221 */ /* 0x000fc80000010000 */
[----:B-1----:R-:W-:Y:S01]  /*15750*/  HMMA.16816.F32.BF16 R16, R28, R20, R16 ;  /* 0x000000141c10723c */ /* 0x002fe20000041810 */
[----:B------:R-:W-:Y:S01]  /*15760*/  FADD.FTZ R98, R97, R98 ;  /* 0x0000006261627221 */ /* 0x000fe20000010000 */
[----:B------:R-:W-:Y:S03]  /*15770*/  MUFU.EX2 R86, R86 ;  /* 0x0000005600567308 */ /* 0x000fe60000000800 */
[----:B------:R-:W-:-:S03]  /*15780*/  FADD.FTZ R98, R96, R98 ;  /* 0x0000006260627221 */ /* 0x000fc60000010000 */
[C---:B------:R-:W-:Y:S01]  /*15790*/  HMMA.16816.F32.BF16 R4, R28.reuse, R22, R4 ;  /* 0x000000161c04723c */ /* 0x040fe20000041804 */
[----:B------:R-:W1:Y:S01]  /*157a0*/  LDSM.16.MT88.4 R20, [R223+0x7000] ;  /* 0x00700000df14783b */ /* 0x000e620000004200 */
[----:B------:R-:W-:Y:S06]  /*157b0*/  MUFU.EX2 R48, R48 ;  /* 0x0000003000307308 */ /* 0x000fec0000000800 */
[C---:B---3--:R-:W-:Y:S02]  /*157c0*/  HMMA.16816.F32.BF16 R136, R28.reuse, R12, R136 ;  /* 0x0000000c1c88723c */ /* 0x048fe40000041888 */
[----:B------:R-:W3:Y:S06]  /*157d0*/  MUFU.EX2 R49, R49 ;  /* 0x0000003100317308 */ /* 0x000eec0000000800 */
[----:B------:R-:W-:Y:S01]  /*157e0*/  HMMA.16816.F32.BF16 R24, R28, R14, R24 ;  /* 0x0000000e1c18723c */ /* 0x000fe20000041818 */
[----:B------:R-:W3:Y:S01]  /*157f0*/  LDSM.16.MT88.4 R12, [R224+0x7400] ;  /* 0x00740000e00c783b */ /* 0x000ee20000004200 */
[----:B------:R-:W-:Y:S05]  /*15800*/  MUFU.EX2 R42, R42 ;  /* 0x0000002a002a7308 */ /* 0x000fea0000000800 */
[----:B------:R-:W-:-:S02]  /*15810*/  F2FP.BF16.PACK_AB R28, R96, R97 ;  /* 0x00000061601c723e */ /* 0x000fc400000010ff */
[----:B-----5:R-:W-:Y:S01]  /*15820*/  F2FP.BF16.PACK_AB R29, R64, R155 ;  /* 0x0000009b401d723e */ /* 0x020fe200000010ff */
[----:B------:R-:W5:Y:S01]  /*15830*/  MUFU.EX2 R57, R57 ;  /* 0x0000003900397308 */ /* 0x000f620000000800 */
[----:B------:R-:W-:Y:S01]  /*15840*/  F2FP.BF16.PACK_AB R30, R94, R95 ;  /* 0x0000005f5e1e723e */ /* 0x000fe200000010ff */
[----:B------:R-:W-:Y:S01]  /*15850*/  FADD.FTZ R95, R95, R98 ;  /* 0x000000625f5f7221 */ /* 0x000fe20000010000 */
[----:B------:R-:W-:-:S03]  /*15860*/  F2FP.BF16.PACK_AB R31, R59, R65 ;  /* 0x000000413b1f723e */ /* 0x000fc600000010ff */
[----:B------:R-:W-:Y:S02]  /*15870*/  FADD.FTZ R95, R94, R95 ;  /* 0x0000005f5e5f7221 */ /* 0x000fe40000010000 */
[----:B------:R-:W-:Y:S02]  /*15880*/  MUFU.EX2 R85, R85 ;  /* 0x0000005500557308 */ /* 0x000fe40000000800 */
[----:B--2---:R-:W-:Y:S01]  /*15890*/  HMMA.16816.F32.BF16 R16, R28, R8, R16 ;  /* 0x000000081c10723c */ /* 0x004fe20000041810 */
[----:B------:R-:W-:-:S05]  /*158a0*/  FADD.FTZ R95, R93, R95 ;  /* 0x0000005f5d5f7221 */ /* 0x000fca0000010000 */
[----:B------:R-:W2:Y:S02]  /*158b0*/  MUFU.EX2 R84, R84 ;  /* 0x0000005400547308 */ /* 0x000ea40000000800 */
[C---:B------:R-:W-:Y:S01]  /*158c0*/  HMMA.16816.F32.BF16 R4, R28.reuse, R10, R4 ;  /* 0x0000000a1c04723c */ /* 0x040fe20000041804 */
[----:B------:R-:W2:Y:S05]  /*158d0*/  LDSM.16.MT88.4 R8, [R223+0x7400] ;  /* 0x00740000df08783b */ /* 0x000eaa0000004200 */
[----:B------:R-:W-:Y:S02]  /*158e0*/  MUFU.EX2 R79, R79 ;  /* 0x0000004f004f7308 */ /* 0x000fe40000000800 */
[C---:B-1----:R-:W-:Y:S06]  /*158f0*/  HMMA.16816.F32.BF16 R136, R28.reuse, R20, R136 ;  /* 0x000000141c88723c */ /* 0x042fec0000041888 */
[----:B------:R-:W-:Y:S02]  /*15900*/  MUFU.EX2 R78, R78 ;  /* 0x0000004e004e7308 */ /* 0x000fe40000000800 */
[----:B------:R-:W-:Y:S01]  /*15910*/  HMMA.16816.F32.BF16 R24, R28, R22, R24 ;  /* 0x000000161c18723c */ /* 0x000fe20000041818 */
[----:B------:R-:W1:Y:S05]  /*15920*/  LDSM.16.MT88.4 R20, [R224+0x7800] ;  /* 0x00780000e014783b */ /* 0x000e6a0000004200 */
[----:B------:R-:W-:Y:S01]  /*15930*/  MUFU.EX2 R158, R158 ;  /* 0x0000009e009e7308 */ /* 0x000fe20000000800 */
[C---:B------:R-:W-:Y:S01]  /*15940*/  F2FP.BF16.PACK_AB R28, R92.reuse, R93 ;  /* 0x0000005d5c1c723e */ /* 0x040fe200000010ff */
[----:B------:R-:W-:Y:S01]  /*15950*/  FADD.FTZ R92, R92, R95 ;  /* 0x0000005f5c5c7221 */ /* 0x000fe20000010000 */
[----:B----4-:R-:W-:-:S02]  /*15960*/  F2FP.BF16.PACK_AB R29, R56, R156 ;  /* 0x0000009c381d723e */ /* 0x010fc400000010ff */
[C---:B------:R-:W-:Y:S01]  /*15970*/  F2FP.BF16.PACK_AB R30, R90.reuse, R91 ;  /* 0x0000005b5a1e723e */ /* 0x040fe200000010ff */
[----:B------:R-:W-:Y:S01]  /*15980*/  FADD.FTZ R92, R91, R92 ;  /* 0x0000005c5b5c7221 */ /* 0x000fe20000010000 */
[----:B------:R-:W-:Y:S01]  /*15990*/  F2FP.BF16.PACK_AB R31, R51, R50 ;  /* 0x00000032331f723e */ /* 0x000fe200000010ff */
[----:B------:R-:W4:Y:S02]  /*159a0*/  MUFU.EX2 R40, R40 ;  /* 0x0000002800287308 */ /* 0x000f240000000800 */
[----:B------:R-:W-:-:S04]  /*159b0*/  FADD.FTZ R90, R90, R92 ;  /* 0x0000005c5a5a7221 */ /* 0x000fc80000010000 */
[C---:B---3--:R-:W-:Y:S01]  /*159c0*/  HMMA.16816.F32.BF16 R16, R28.reuse, R12, R16 ;  /* 0x0000000c1c10723c */ /* 0x048fe20000041810 */
[----:B------:R-:W-:Y:S01]  /*159d0*/  FADD.FTZ R90, R89, R90 ;  /* 0x0000005a595a7221 */ /* 0x000fe20000010000 */
[----:B------:R-:W-:Y:S06]  /*159e0*/  MUFU.EX2 R34, R34 ;  /* 0x0000002200227308 */ /* 0x000fec0000000800 */
[C---:B------:R-:W-:Y:S01]  /*159f0*/  HMMA.16816.F32.BF16 R4, R28.reuse, R14, R4 ;  /* 0x0000000e1c04723c */ /* 0x040fe20000041804 */
[----:B------:R-:W3:Y:S01]  /*15a00*/  LDSM.16.MT88.4 R12, [R223+0x7800] ;  /* 0x00780000df0c783b */ /* 0x000ee20000004200 */
[----:B------:R-:W1:Y:S06]  /*15a10*/  MUFU.EX2 R35, R35 ;  /* 0x0000002300237308 */ /* 0x000e6c0000000800 */
[C---:B--2---:R-:W-:Y:S02]  /*15a20*/  HMMA.16816.F32.BF16 R136, R28.reuse, R8, R136 ;  /* 0x000000081c88723c */ /* 0x044fe40000041888 */
[----:B------:R-:W2:Y:S05]  /*15a30*/  MUFU.EX2 R77, R77 ;  /* 0x0000004d004d7308 */ /* 0x000eaa0000000800 */
[C---:B------:R-:W-:Y:S01]  /*15a40*/  F2FP.BF16.PACK_AB R8, R88.reuse, R89 ;  /* 0x000000595808723e */ /* 0x040fe200000010ff */
[----:B------:R-:W-:Y:S01]  /*15a50*/  HMMA.16816.F32.BF16 R24, R28, R10, R24 ;  /* 0x0000000a1c18723c */ /* 0x000fe20000041818 */
[----:B------:R-:W-:Y:S01]  /*15a60*/  F2FP.BF16.PACK_AB R9, R49, R48 ;  /* 0x000000303109723e */ /* 0x000fe200000010ff */
[----:B------:R-:W2:Y:S01]  /*15a70*/  LDSM.16.MT88.4 R28, [R224+0x7c00] ;  /* 0x007c0000e01c783b */ /* 0x000ea20000004200 */
[----:B------:R-:W2:Y:S01]  /*15a80*/  MUFU.EX2 R0, R0 ;  /* 0x0000000000007308 */ /* 0x000ea20000000800 */
[----:B------:R-:W-:-:S03]  /*15a90*/  FADD.FTZ R88, R88, R90 ;  /* 0x0000005a58587221 */ /* 0x000fc60000010000 */
[C---:B------:R-:W-:Y:S01]  /*15aa0*/  F2FP.BF16.PACK_AB R10, R86.reuse, R87 ;  /* 0x00000057560a723e */ /* 0x040fe200000010ff */
[----:B------:R-:W-:Y:S01]  /*15ab0*/  FADD.FTZ R88, R87, R88 ;  /* 0x0000005857587221 */ /* 0x000fe20000010000 */
[----:B-----5:R-:W-:Y:S02]  /*15ac0*/  F2FP.BF16.PACK_AB R11, R57, R42 ;  /* 0x0000002a390b723e */ /* 0x020fe400000010ff */
[----:B------:R-:W-:Y:S01]  /*15ad0*/  MUFU.EX2 R132, R132 ;  /* 0x0000008400847308 */ /* 0x000fe20000000800 */
[----:B------:R-:W-:-:S04]  /*15ae0*/  FADD.FTZ R88, R86, R88 ;  /* 0x0000005856587221 */ /* 0x000fc80000010000 */
[C---:B-1----:R-:W-:Y:S03]  /*15af0*/  HMMA.16816.F32.BF16 R16, R8.reuse, R20, R16 ;  /* 0x000000140810723c */ /* 0x042fe60000041810 */
[----:B------:R-:W-:Y:S05]  /*15b00*/  MUFU.EX2 R126, R126 ;  /* 0x0000007e007e7308 */ /* 0x000fea0000000800 */
[C---:B------:R-:W-:Y:S01]  /*15b10*/  HMMA.16816.F32.BF16 R4, R8.reuse, R22, R4 ;  /* 0x000000160804723c */ /* 0x040fe20000041804 */
[----:B------:R-:W1:Y:S02]  /*15b20*/  LDSM.16.MT88.4 R20, [R223+0x7c00] ;  /* 0x007c0000df14783b */ /* 0x000e640000004200 */
[----:B------:R-:W-:Y:S05]  /*15b30*/  MUFU.EX2 R41, R41 ;  /* 0x0000002900297308 */ /* 0x000fea0000000800 */
[C---:B---3--:R-:W-:Y:S03]  /*15b40*/  HMMA.16816.F32.BF16 R136, R8.reuse, R12, R136 ;  /* 0x0000000c0888723c */ /* 0x048fe60000041888 */
[----:B------:R-:W3:Y:S05]  /*15b50*/  MUFU.EX2 R32, R32 ;  /* 0x0000002000207308 */ /* 0x000eea0000000800 */
[----:B------:R-:W-:Y:S01]  /*15b60*/  HMMA.16816.F32.BF16 R24, R8, R14, R24 ;  /* 0x0000000e0818723c */ /* 0x000fe20000041818 */
[----:B------:R-:W5:Y:S02]  /*15b70*/  LDSM.16.MT88.4 R12, [R224+0x8000] ;  /* 0x00800000e00c783b */ /* 0x000f640000004200 */
[----:B------:R-:W-:Y:S04]  /*15b80*/  MUFU.EX2 R33, R33 ;  /* 0x0000002100217308 */ /* 0x000fe80000000800 */
[----:B------:R-:W-:Y:S01]  /*15b90*/  F2FP.BF16.PACK_AB R8, R84, R85 ;  /* 0x000000555408723e */ /* 0x000fe200000010ff */
[----:B------:R-:W-:Y:S01]  /*15ba0*/  FADD.FTZ R85, R85, R88 ;  /* 0x0000005855557221 */ /* 0x000fe20000010000 */
[----:B----4-:R-:W-:-:S02]  /*15bb0*/  F2FP.BF16.PACK_AB R9, R40, R158 ;  /* 0x0000009e2809723e */ /* 0x010fc400000010ff */
[----:B------:R-:W-:Y:S01]  /*15bc0*/  F2FP.BF16.PACK_AB R10, R78, R79 ;  /* 0x0000004f4e0a723e */ /* 0x000fe200000010ff */
[----:B------:R-:W4:Y:S01]  /*15bd0*/  MUFU.EX2 R45, R45 ;  /* 0x0000002d002d7308 */ /* 0x000f220000000800 */
[----:B------:R-:W-:Y:S01]  /*15be0*/  F2FP.BF16.PACK_AB R11, R35, R34 ;  /* 0x00000022230b723e */ /* 0x000fe200000010ff */
[----:B------:R-:W-:-:S04]  /*15bf0*/  FADD.FTZ R85, R84, R85 ;  /* 0x0000005554557221 */ /* 0x000fc80000010000 */
[----:B------:R-:W-:Y:S02]  /*15c00*/  FADD.FTZ R85, R79, R85 ;  /* 0x000000554f557221 */ /* 0x000fe40000010000 */
[----:B--2---:R-:W-:Y:S01]  /*15c10*/  HMMA.16816.F32.BF16 R16, R8, R28, R16 ;  /* 0x0000001c0810723c */ /* 0x004fe20000041810 */
[----:B------:R-:W2:Y:S01]  /*15c20*/  MUFU.EX2 R121, R121 ;  /* 0x0000007900797308 */ /* 0x000ea20000000800 */
[----:B------:R-:W-:-:S04]  /*15c30*/  FADD.FTZ R78, R78, R85 ;  /* 0x000000554e4e7221 */ /* 0x000fc80000010000 */
[----:B------:R-:W-:Y:S02]  /*15c40*/  FADD.FTZ R78, R77, R78 ;  /* 0x0000004e4d4e7221 */ /* 0x000fe40000010000 */
[C---:B-1----:R-:W-:Y:S01]  /*15c50*/  HMMA.16816.F32.BF16 R136, R8.reuse, R20, R136 ;  /* 0x000000140888723c */ /* 0x042fe20000041888 */
[----:B------:R-:W1:Y:S06]  /*15c60*/  MUFU.EX2 R82, R82 ;  /* 0x0000005200527308 */ /* 0x000e6c0000000800 */
[----:B------:R-:W-:Y:S01]  /*15c70*/  FADD.FTZ R20, R146, R145 ;  /* 0x0000009192147221 */ /* 0x000fe20000010000 */
[----:B------:R-:W-:Y:S01]  /*15c80*/  HMMA.16816.F32.BF16 R4, R8, R30, R4 ;  /* 0x0000001e0804723c */ /* 0x000fe20000041804 */
[----:B------:R-:W1:Y:S01]  /*15c90*/  LDSM.16.MT88.4 R28, [R223+0x8000] ;  /* 0x00800000df1c783b */ /* 0x000e620000004200 */
[----:B------:R-:W-:Y:S01]  /*15ca0*/  MUFU.EX2 R74, R74 ;  /* 0x0000004a004a7308 */ /* 0x000fe20000000800 */
[----:B------:R-:W-:-:S04]  /*15cb0*/  FADD.FTZ R20, R3, R20 ;  /* 0x0000001403147221 */ /* 0x000fc80000010000 */
[----:B------:R-:W-:Y:S01]  /*15cc0*/  FADD.FTZ R20, R120, R20 ;  /* 0x0000001478147221 */ /* 0x000fe20000010000 */
[----:B------:R-:W-:Y:S02]  /*15cd0*/  HMMA.16816.F32.BF16 R24, R8, R22, R24 ;  /* 0x000000160818723c */ /* 0x000fe40000041818 */
[----:B------:R-:W-:Y:S01]  /*15ce0*/  MUFU.EX2 R66, R66 ;  /* 0x0000004200427308 */ /* 0x000fe20000000800 */
[----:B------:R-:W-:-:S04]  /*15cf0*/  FADD.FTZ R20, R83, R20 ;  /* 0x0000001453147221 */ /* 0x000fc80000010000 */
[----:B------:R-:W-:Y:S01]  /*15d00*/  FADD.FTZ R147, R147, R20 ;  /* 0x0000001493937221 */ /* 0x000fe20000010000 */
[----:B------:R-:W-:Y:S01]  /*15d10*/  F2FP.BF16.PACK_AB R8, R0, R77 ;  /* 0x0000004d0008723e */ /* 0x000fe200000010ff */
[----:B------:R-:W2:Y:S01]  /*15d20*/  LDSM.16.MT88.4 R20, [R224+0x8400] ;  /* 0x00840000e014783b */ /* 0x000ea20000004200 */
[----:B---3--:R-:W-:Y:S01]  /*15d30*/  F2FP.BF16.PACK_AB R9, R32, R41 ;  /* 0x000000292009723e */ /* 0x008fe200000010ff */
[----:B------:R-:W-:Y:S01]  /*15d40*/  FADD.FTZ R147, R80, R147 ;  /* 0x0000009350937221 */ /* 0x000fe20000010000 */
[----:B------:R-:W-:Y:S01]  /*15d50*/  F2FP.BF16.PACK_AB R10, R126, R132 ;  /* 0x000000847e0a723e */ /* 0x000fe200000010ff */
[----:B------:R-:W-:Y:S01]  /*15d60*/  MUFU.EX2 R46, R46 ;  /* 0x0000002e002e7308 */ /* 0x000fe20000000800 */
[----:B----4-:R-:W-:Y:S01]  /*15d70*/  F2FP.BF16.PACK_AB R11, R45, R33 ;  /* 0x000000212d0b723e */ /* 0x010fe200000010ff */
[----:B------:R-:W-:Y:S02]  /*15d80*/  FADD.FTZ R81, R81, R147 ;  /* 0x0000009351517221 */ /* 0x000fe40000010000 */
[----:B------:R-:W-:-:S02]  /*15d90*/  FADD.FTZ R0, R0, R78 ;  /* 0x0000004e00007221 */ /* 0x000fc40000010000 */
[----:B------:R-:W-:Y:S02]  /*15da0*/  FADD.FTZ R81, R75, R81 ;  /* 0x000000514b517221 */ /* 0x000fe40000010000 */
[C---:B-----5:R-:W-:Y:S01]  /*15db0*/  HMMA.16816.F32.BF16 R16, R8.reuse, R12, R16 ;  /* 0x0000000c0810723c */ /* 0x060fe20000041810 */
[----:B------:R-:W3:Y:S01]  /*15dc0*/  MUFU.EX2 R36, R36 ;  /* 0x0000002400247308 */ /* 0x000ee20000000800 */
[----:B------:R-:W-:Y:S02]  /*15dd0*/  FADD.FTZ R154, R154, R81 ;  /* 0x000000519a9a7221 */ /* 0x000fe40000010000 */
[----:B------:R-:W-:Y:S02]  /*15de0*/  FADD.FTZ R0, R132, R0 ;  /* 0x0000000084007221 */ /* 0x000fe40000010000 */
[----:B------:R-:W-:Y:S02]  /*15df0*/  FADD.FTZ R154, R72, R154 ;  /* 0x0000009a489a7221 */ /* 0x000fe40000010000 */
[----:B------:R-:W-:Y:S01]  /*15e00*/  HMMA.16816.F32.BF16 R4, R8, R14, R4 ;  /* 0x0000000e0804723c */ /* 0x000fe20000041804 */
[----:B------:R-:W-:Y:S01]  /*15e10*/  MUFU.EX2 R37, R37 ;  /* 0x0000002500257308 */ /* 0x000fe20000000800 */
[----:B------:R-:W-:Y:S01]  /*15e20*/  FADD.FTZ R154, R73, R154 ;  /* 0x0000009a499a7221 */ /* 0x000fe20000010000 */
[----:B------:R-:W4:Y:S01]  /*15e30*/  LDSM.16.MT88.4 R12, [R223+0x8400] ;  /* 0x00840000df0c783b */ /* 0x000f220000004200 */
[----:B------:R-:W-:Y:S01]  /*15e40*/  FADD.FTZ R126, R126, R0 ;  /* 0x000000007e7e7221 */ /* 0x000fe20000010000 */
[----:B------:R-:W-:Y:S01]  /*15e50*/  MOV R0, R117 ;  /* 0x0000007500007202 */ /* 0x000fe20000000f00 */
[----:B------:R-:W-:-:S02]  /*15e60*/  FADD.FTZ R67, R67, R154 ;  /* 0x0000009a43437221 */ /* 0x000fc40000010000 */
[C---:B-1----:R-:W-:Y:S01]  /*15e70*/  HMMA.16816.F32.BF16 R136, R8.reuse, R28, R136 ;  /* 0x0000001c0888723c */ /* 0x042fe20000041888 */
[----:B------:R-:W1:Y:S01]  /*15e80*/  MUFU.EX2 R52, R52 ;  /* 0x0000003400347308 */ /* 0x000e620000000800 */
[----:B------:R-:W-:Y:S02]  /*15e90*/  FADD.FTZ R67, R155, R67 ;  /* 0x000000439b437221 */ /* 0x000fe40000010000 */
[----:B--2---:R-:W-:Y:S02]  /*15ea0*/  FADD.FTZ R126, R121, R126 ;  /* 0x0000007e797e7221 */ /* 0x004fe40000010000 */
[----:B------:R-:W-:Y:S02]  /*15eb0*/  FADD.FTZ R67, R64, R67 ;  /* 0x0000004340437221 */ /* 0x000fe40000010000 */
[----:B------:R-:W-:Y:S01]  /*15ec0*/  HMMA.16816.F32.BF16 R24, R8, R30, R24 ;  /* 0x0000001e0818723c */ /* 0x000fe20000041818 */
[----:B------:R-:W2:Y:S01]  /*15ed0*/  LDSM.16.MT88.4 R28, [R224+0x8800] ;  /* 0x00880000e01c783b */ /* 0x000ea20000004200 */
[----:B------:R-:W-:Y:S01]  /*15ee0*/  FADD.FTZ R65, R65, R67 ;  /* 0x0000004341417221 */ /* 0x000fe20000010000 */
[----:B------:R-:W5:Y:S03]  /*15ef0*/  MUFU.EX2 R58, R58 ;  /* 0x0000003a003a7308 */ /* 0x000f660000000800 */
[----:B------:R-:W-:Y:S01]  /*15f00*/  FADD.FTZ R65, R59, R65 ;  /* 0x000000413b417221 */ /* 0x000fe20000010000 */
[C---:B------:R-:W-:Y:S01]  /*15f10*/  F2FP.BF16.PACK_AB R8, R82.reuse, R121 ;  /* 0x000000795208723e */ /* 0x040fe200000010ff */
[----:B------:R-:W-:Y:S01]  /*15f20*/  FADD.FTZ R82, R82, R126 ;  /* 0x0000007e52527221 */ /* 0x000fe20000010000 */
[----:B---3--:R-:W-:Y:S01]  /*15f30*/  F2FP.BF16.PACK_AB R9, R36, R46 ;  /* 0x0000002e2409723e */ /* 0x008fe200000010ff */
[----:B------:R-:W-:Y:S01]  /*15f40*/  FADD.FTZ R156, R156, R65 ;  /* 0x000000419c9c7221 */ /* 0x000fe20000010000 */
[----:B------:R-:W-:Y:S01]  /*15f50*/  F2FP.BF16.PACK_AB R10, R66, R74 ;  /* 0x0000004a420a723e */ /* 0x000fe200000010ff */
[----:B------:R-:W3:Y:S01]  /*15f60*/  MUFU.EX2 R43, R43 ;  /* 0x0000002b002b7308 */ /* 0x000ee20000000800 */
[----:B-1----:R-:W-:Y:S01]  /*15f70*/  F2FP.BF16.PACK_AB R11, R52, R37 ;  /* 0x00000025340b723e */ /* 0x002fe200000010ff */
[----:B------:R-:W-:-:S04]  /*15f80*/  FADD.FTZ R82, R74, R82 ;  /* 0x000000524a527221 */ /* 0x000fc80000010000 */
[----:B------:R-:W-:Y:S02]  /*15f90*/  FADD.FTZ R66, R66, R82 ;  /* 0x0000005242427221 */ /* 0x000fe40000010000 */
[----:B------:R-:W-:Y:S01]  /*15fa0*/  HMMA.16816.F32.BF16 R16, R8, R20, R16 ;  /* 0x000000140810723c */ /* 0x000fe20000041810 */
[----:B------:R-:W-:Y:S01]  /*15fb0*/  MUFU.EX2 R2, R2 ;  /* 0x0000000200027308 */ /* 0x000fe20000000800 */
[----:B-----5:R-:W-:-:S05]  /*15fc0*/  FADD.FTZ R66, R58, R66 ;  /* 0x000000423a427221 */ /* 0x020fca0000010000 */
[----:B------:R-:W-:Y:S01]  /*15fd0*/  FADD.FTZ R20, R56, R156 ;  /* 0x0000009c38147221 */ /* 0x000fe20000010000 */
[----:B------:R-:W-:Y:S01]  /*15fe0*/  HMMA.16816.F32.BF16 R4, R8, R22, R4 ;  /* 0x000000160804723c */ /* 0x000fe20000041804 */
[----:B------:R-:W1:Y:S02]  /*15ff0*/  MUFU.EX2 R44, R44 ;  /* 0x0000002c002c7308 */ /* 0x000e640000000800 */
[----:B------:R-:W-:-:S04]  /*16000*/  FADD.FTZ R20, R50, R20 ;  /* 0x0000001432147221 */ /* 0x000fc80000010000 */
[----:B------:R-:W-:Y:S01]  /*16010*/  FADD.FTZ R20, R51, R20 ;  /* 0x0000001433147221 */ /* 0x000fe20000010000 */
[C---:B----4-:R-:W-:Y:S01]  /*16020*/  HMMA.16816.F32.BF16 R136, R8.reuse, R12, R136 ;  /* 0x0000000c0888723c */ /* 0x050fe20000041888 */
[----:B------:R-:W-:Y:S02]  /*16030*/  MUFU.EX2 R39, R39 ;  /* 0x0000002700277308 */ /* 0x000fe40000000800 */
[----:B------:R-:W-:Y:S02]  /*16040*/  FADD.FTZ R48, R48, R20 ;  /* 0x0000001430307221 */ /* 0x000fe40000010000 */
[----:B------:R-:W4:Y:S02]  /*16050*/  LDSM.16.MT88.4 R20, [R223+0x8800] ;  /* 0x00880000df14783b */ /* 0x000f240000004200 */
[----:B------:R-:W-:Y:S01]  /*16060*/  FADD.FTZ R48, R49, R48 ;  /* 0x0000003031307221 */ /* 0x000fe20000010000 */
[----:B------:R-:W-:Y:S01]  /*16070*/  HMMA.16816.F32.BF16 R24, R8, R14, R24 ;  /* 0x0000000e0818723c */ /* 0x000fe20000041818 */
[----:B------:R-:W5:Y:S01]  /*16080*/  MUFU.EX2 R47, R47 ;  /* 0x0000002f002f7308 */ /* 0x000f620000000800 */
[----:B------:R-:W-:-:S02]  /*16090*/  FFMA.FTZ R12, R70, c[0x0][0x23c], -R116 ;  /* 0x00008f00460c7a23 */ /* 0x000fc40000010874 */
[----:B------:R-:W-:Y:S02]  /*160a0*/  FADD.FTZ R48, R42, R48 ;  /* 0x000000302a307221 */ /* 0x000fe40000010000 */
[----:B------:R-:W-:Y:S01]  /*160b0*/  FFMA.FTZ R13, R62, c[0x0][0x23c], -R76 ;  /* 0x00008f003e0d7a23 */ /* 0x000fe2000001084c */
[----:B---3--:R-:W-:Y:S01]  /*160c0*/  F2FP.BF16.PACK_AB R8, R43, R58 ;  /* 0x0000003a2b08723e */ /* 0x008fe200000010ff */
[----:B------:R-:W-:Y:S01]  /*160d0*/  FADD.FTZ R57, R57, R48 ;  /* 0x0000003039397221 */ /* 0x000fe20000010000 */
[----:B------:R-:W-:Y:S01]  /*160e0*/  MUFU.EX2 R53, R53 ;  /* 0x0000003500357308 */ /* 0x000fe20000000800 */
[----:B-1----:R-:W-:Y:S01]  /*160f0*/  F2FP.BF16.PACK_AB R10, R44, R2 ;  /* 0x000000022c0a723e */ /* 0x002fe200000010ff */
[--C-:B------:R-:W-:Y:S02]  /*16100*/  FFMA.FTZ R14, R68, c[0x0][0x23c], -R76.reuse ;  /* 0x00008f00440e7a23 */ /* 0x100fe4000001084c */
[----:B------:R-:W-:Y:S02]  /*16110*/  FADD.FTZ R57, R158, R57 ;  /* 0x000000399e397221 */ /* 0x000fe40000010000 */
[----:B------:R-:W-:-:S02]  /*16120*/  FFMA.FTZ R15, R71, c[0x0][0x23c], -R76 ;  /* 0x00008f00470f7a23 */ /* 0x000fc4000001084c */
[----:B------:R-:W1:Y:S01]  /*16130*/  MUFU.EX2 R50, R55 ;  /* 0x0000003700327308 */ /* 0x000e620000000800 */
[----:B------:R-:W-:Y:S01]  /*16140*/  FADD.FTZ R57, R40, R57 ;  /* 0x0000003928397221 */ /* 0x000fe20000010000 */
[----:B-----5:R-:W-:Y:S01]  /*16150*/  F2FP.BF16.PACK_AB R9, R47, R39 ;  /* 0x000000272f09723e */ /* 0x020fe200000010ff */
[----:B------:R-:W-:Y:S02]  /*16160*/  FADD.FTZ R43, R43, R66 ;  /* 0x000000422b2b7221 */ /* 0x000fe40000010000 */
[----:B------:R-:W-:Y:S02]  /*16170*/  FADD.FTZ R34, R34, R57 ;  /* 0x0000003922227221 */ /* 0x000fe40000010000 */
[----:B------:R-:W-:Y:S01]  /*16180*/  FADD.FTZ R43, R2, R43 ;  /* 0x0000002b022b7221 */ /* 0x000fe20000010000 */
[----:B------:R-:W3:Y:S01]  /*16190*/  MUFU.EX2 R3, R61 ;  /* 0x0000003d00037308 */ /* 0x000ee20000000800 */
[----:B------:R-:W-:Y:S01]  /*161a0*/  FADD.FTZ R34, R35, R34 ;  /* 0x0000002223227221 */ /* 0x000fe20000010000 */
[----:B------:R-:W-:Y:S01]  /*161b0*/  MOV R2, R118 ;  /* 0x0000007600027202 */ /* 0x000fe20000000f00 */
[----:B------:R-:W-:-:S02]  /*161c0*/  FADD.FTZ R44, R44, R43 ;  /* 0x0000002b2c2c7221 */ /* 0x000fc40000010000 */
[----:B------:R-:W-:Y:S01]  /*161d0*/  FADD.FTZ R41, R41, R34 ;  /* 0x0000002229297221 */ /* 0x000fe20000010000 */
[----:B-1----:R-:W-:-:S03]  /*161e0*/  F2FP.BF16.PACK_AB R11, R50, R53 ;  /* 0x00000035320b723e */ /* 0x002fc600000010ff */
[----:B------:R-:W-:Y:S01]  /*161f0*/  FADD.FTZ R41, R32, R41 ;  /* 0x0000002920297221 */ /* 0x000fe20000010000 */
[----:B------:R-:W1:Y:S03]  /*16200*/  MUFU.EX2 R38, R38 ;  /* 0x0000002600267308 */ /* 0x000e660000000800 */
[----:B------:R-:W-:Y:S01]  /*16210*/  FADD.FTZ R33, R33, R41 ;  /* 0x0000002921217221 */ /* 0x000fe20000010000 */
[C---:B--2---:R-:W-:Y:S01]  /*16220*/  HMMA.16816.F32.BF16 R16, R8.reuse, R28, R16 ;  /* 0x0000001c0810723c */ /* 0x044fe20000041810 */
[----:B---3--:R-:W-:Y:S02]  /*16230*/  FADD.FTZ R44, R3, R44 ;  /* 0x0000002c032c7221 */ /* 0x008fe40000010000 */
[----:B------:R-:W-:Y:S01]  /*16240*/  FADD.FTZ R33, R45, R33 ;  /* 0x000000212d217221 */ /* 0x000fe20000010000 */
[----:B------:R-:W2:Y:S03]  /*16250*/  MUFU.EX2 R12, R12 ;  /* 0x0000000c000c7308 */ /* 0x000ea60000000800 */
[----:B------:R-:W-:Y:S01]  /*16260*/  FADD.FTZ R33, R46, R33 ;  /* 0x000000212e217221 */ /* 0x000fe20000010000 */
[----:B------:R-:W-:Y:S01]  /*16270*/  HMMA.16816.F32.BF16 R28, R8, R30, R4 ;  /* 0x0000001e081c723c */ /* 0x000fe20000041804 */
[----:B------:R-:W3:Y:S02]  /*16280*/  LDSM.16.MT88.4 R4, [R223+0x8c00] ;  /* 0x008c0000df04783b */ /* 0x000ee40000004200 */
[----:B------:R-:W-:Y:S01]  /*16290*/  FADD.FTZ R36, R36, R33 ;  /* 0x0000002124247221 */ /* 0x000fe20000010000 */
[----:B------:R-:W5:Y:S01]  /*162a0*/  MUFU.EX2 R243, R243 ;  /* 0x000000f300f37308 */ /* 0x000f620000000800 */
[C---:B-1----:R-:W-:Y:S01]  /*162b0*/  F2FP.BF16.PACK_AB R132, R38.reuse, R3 ;  /* 0x000000032684723e */ /* 0x042fe200000010ff */
[----:B------:R-:W-:-:S02]  /*162c0*/  FADD.FTZ R44, R38, R44 ;  /* 0x0000002c262c7221 */ /* 0x000fc40000010000 */
[----:B----4-:R-:W-:Y:S01]  /*162d0*/  HMMA.16816.F32.BF16 R136, R8, R20, R136 ;  /* 0x000000140888723c */ /* 0x010fe20000041888 */
[----:B------:R-:W-:-:S03]  /*162e0*/  FADD.FTZ R36, R37, R36 ;  /* 0x0000002425247221 */ /* 0x000fc60000010000 */
[----:B------:R-:W1:Y:S01]  /*162f0*/  MUFU.EX2 R13, R13 ;  /* 0x0000000d000d7308 */ /* 0x000e620000000800 */
[----:B------:R-:W-:Y:S02]  /*16300*/  FADD.FTZ R52, R52, R36 ;  /* 0x0000002434347221 */ /* 0x000fe40000010000 */
[----:B--2---:R-:W-:Y:S01]  /*16310*/  FADD.FTZ R44, R12, R44 ;  /* 0x0000002c0c2c7221 */ /* 0x004fe20000010000 */
[----:B------:R-:W-:Y:S01]  /*16320*/  HMMA.16816.F32.BF16 R24, R8, R22, R24 ;  /* 0x000000160818723c */ /* 0x000fe20000041818 */
[----:B------:R-:W-:-:S03]  /*16330*/  FADD.FTZ R52, R39, R52 ;  /* 0x0000003427347221 */ /* 0x000fc60000010000 */
[----:B------:R-:W2:Y:S01]  /*16340*/  MUFU.EX2 R14, R14 ;  /* 0x0000000e000e7308 */ /* 0x000ea20000000800 */
[----:B-----5:R-:W-:Y:S01]  /*16350*/  F2FP.BF16.PACK_AB R134, R243, R12 ;  /* 0x0000000cf386723e */ /* 0x020fe200000010ff */
[----:B------:R-:W-:Y:S02]  /*16360*/  FADD.FTZ R47, R47, R52 ;  /* 0x000000342f2f7221 */ /* 0x000fe40000010000 */
[----:B------:R-:W-:Y:S02]  /*16370*/  FADD.FTZ R243, R243, R44 ;  /* 0x0000002cf3f37221 */ /* 0x000fe40000010000 */
[----:B------:R-:W-:Y:S02]  /*16380*/  FADD.FTZ R47, R53, R47 ;  /* 0x0000002f352f7221 */ /* 0x000fe40000010000 */
[----:B------:R-:W4:Y:S02]  /*16390*/  MUFU.EX2 R15, R15 ;  /* 0x0000000f000f7308 */ /* 0x000f240000000800 */
[----:B------:R-:W-:-:S04]  /*163a0*/  FADD.FTZ R50, R50, R47 ;  /* 0x0000002f32327221 */ /* 0x000fc80000010000 */
[----:B-1----:R-:W-:Y:S02]  /*163b0*/  FADD.FTZ R50, R13, R50 ;  /* 0x000000320d327221 */ /* 0x002fe40000010000 */
[----:B------:R-:W1:Y:S01]  /*163c0*/  MUFU.EX2 R242, R242 ;  /* 0x000000f200f27308 */ /* 0x000e620000000800 */
[C---:B--2---:R-:W-:Y:S01]  /*163d0*/  F2FP.BF16.PACK_AB R133, R14.reuse, R13 ;  /* 0x0000000d0e85723e */ /* 0x044fe200000010ff */
[----:B------:R-:W-:-:S04]  /*163e0*/  FADD.FTZ R50, R14, R50 ;  /* 0x000000320e327221 */ /* 0x000fc80000010000 */
[----:B----4-:R-:W-:Y:S01]  /*163f0*/  FADD.FTZ R50, R15, R50 ;  /* 0x000000320f327221 */ /* 0x010fe20000010000 */
[----:B-1----:R-:W-:-:S03]  /*16400*/  F2FP.BF16.PACK_AB R135, R242, R15 ;  /* 0x0000000ff287723e */ /* 0x002fc600000010ff */
[----:B------:R-:W-:-:S04]  /*16410*/  FADD.FTZ R242, R242, R50 ;  /* 0x00000032f2f27221 */ /* 0x000fc80000010000 */
[C---:B------:R-:W-:Y:S08]  /*16420*/  HMMA.16816.F32.BF16 R144, R132.reuse, R140, R16 ;  /* 0x0000008c8490723c */ /* 0x040ff00000041810 */
[C---:B------:R-:W-:Y:S08]  /*16430*/  HMMA.16816.F32.BF16 R140, R132.reuse, R142, R28 ;  /* 0x0000008e848c723c */ /* 0x040ff0000004181c */
[C---:B---3--:R-:W-:Y:S08]  /*16440*/  HMMA.16816.F32.BF16 R136, R132.reuse, R4, R136 ;  /* 0x000000048488723c */ /* 0x048ff00000041888 */
[----:B------:R-:W-:Y:S11]  /*16450*/  HMMA.16816.F32.BF16 R132, R132, R6, R24 ;  /* 0x000000068484723c */ /* 0x000ff60000041818 */
[----:B------:R-:W-:Y:S08]  /*16460*/  @!UPT UIADD3 URZ, URZ, URZ, URZ ;  /* 0x0000003f3f3ff290 */ /* 0x000ff0000fffe03f */
.L_x_1330:
[----:B------:R-:W-:Y:S05]  /*16470*/  @!P6 BRA `(.L_x_1338) ;  /* 0x000047700000e947 */ /* 0x000fea0003800000 */
[----:B------:R-:W-:Y:S01]  /*16480*/  IMAD.MOV.U32 R241, RZ, RZ, c[0x0][0x1a0] ;  /* 0x00006800fff17624 */ /* 0x000fe200078e00ff */
[----:B------:R-:W-:Y:S01]  /*16490*/  MOV R150, R2 ;  /* 0x0000000200967202 */ /* 0x000fe20000000f00 */
[----:B------:R-:W-:Y:S01]  /*164a0*/  IMAD.MOV.U32 R3, RZ, RZ, R0 ;  /* 0x000000ffff037224 */ /* 0x000fe200078e0000 */
[----:B------:R-:W-:-:S02]  /*164b0*/  ULDC.64 UR8, c[0x0][0x118] ;  /* 0x0000460000087ab9 */ /* 0x000fc40000000a00 */
[----:B------:R-:W-:Y:S01]  /*164c0*/  LEA R240, -R241, RZ, 0x8 ;  /* 0x000000fff1f07211 */ /* 0x000fe200078e41ff */
[----:B------:R-:W-:Y:S02]  /*164d0*/  UMOV UR7, 0x5 ;  /* 0x0000000500077882 */ /* 0x000fe40000000000 */
[----:B------:R-:W-:Y:S01]  /*164e0*/  UMOV UR6, 0x5 ;  /* 0x0000000500067882 */ /* 0x000fe20000000000 */
[----:B------:R-:W-:Y:S02]  /*164f0*/  SHF.R.S32.HI R239, RZ, 0x1f, R240 ;  /* 0x0000001fffef7819 */ /* 0x000fe400000114f0 */
.L_x_1342:
[----:B------:R-:W-:Y:S04]  /*16500*/  DEPBAR.LE SB0, 0x0 ;  /* 0x000080000000791a */ /* 0x000fe80000000000 */
[----:B------:R-:W-:Y:S01]  /*16510*/  BAR.SYNC.DEFER_BLOCKING 0x0 ;  /* 0x0000000000007b1d */ /* 0x000fe20000010000 */
[----:B------:R-:W-:Y:S01]  /*16520*/  LOP3.LUT P6, RZ, R232, 0x8, RZ, 0xc0, !PT ;  /* 0x00000008e8ff7812 */ /* 0x000fe200078cc0ff */
[----:B------:R-:W-:Y:S01]  /*16530*/  IMAD.MOV.U32 R4, RZ, RZ, R240 ;  /* 0x000000ffff047224 */ /* 0x000fe200078e00f0 */
[----:B------:R-:W-:Y:S01]  /*16540*/  IADD3 R237, R237, -0x1, RZ ;  /* 0xffffffffeded7810 */ /* 0x000fe20007ffe0ff */
[----:B------:R-:W-:Y:S10]  /*16550*/  IMAD.MOV.U32 R5, RZ, RZ, R239 ;  /* 0x000000ffff057224 */ /* 0x000ff400078e00ef */
[----:B------:R-:W-:-:S05]  /*16560*/  @!P6 BRA `(.L_x_1339) ;  /* 0x000003b00000e947 */ /* 0x000fca0003800000 */
[----:B------:R-:W-:Y:S01]  /*16570*/  IMAD.SHL.U32 R2, R237, 0x100, RZ ;  /* 0x00000100ed027824 */ /* 0x000fe200078e00ff */
[----:B------:R-:W-:Y:S04]  /*16580*/  IABS R0, c[0x0][0x2d0] ;  /* 0x0000b40000007a13 */ /* 0x000fe80000000000 */
[----:B------:R-:W1:Y:S01]  /*16590*/  I2F.RP R8, R0 ;  /* 0x0000000000087306 */ /* 0x000e620000209400 */
[----:B------:R-:W-:Y:S02]  /*165a0*/  IABS R5, R2 ;  /* 0x0000000200057213 */ /* 0x000fe40000000000 */
[C---:B------:R-:W-:Y:S02]  /*165b0*/  IADD3 R10, R2.reuse, 0x100, RZ ;  /* 0x00000100020a7810 */ /* 0x040fe40007ffe0ff */
[----:B------:R-:W-:Y:S02]  /*165c0*/  LOP3.LUT R2, R2, c[0x0][0x2d0], RZ, 0x3c, !PT ;  /* 0x0000b40002027a12 */ /* 0x000fe400078e3cff */
[----:B------:R-:W-:Y:S02]  /*165d0*/  IABS R7, R10 ;  /* 0x0000000a00077213 */ /* 0x000fe40000000000 */
[----:B------:R-:W-:Y:S01]  /*165e0*/  ISETP.GE.AND P2, PT, R2, RZ, PT ;  /* 0x000000ff0200720c */ /* 0x000fe20003f46270 */
[----:B------:R-:W-:Y:S01]  /*165f0*/  IMAD.MOV.U32 R2, RZ, RZ, c[0x0][0x2d0] ;  /* 0x0000b400ff027624 */ /* 0x000fe200078e00ff */
        /* <DEDUP_REMOVED lines=13> */
[----:B------:R-:W-:Y:S03]  /*166d0*/  IMAD.MOV R6, RZ, RZ, -R9 ;  /* 0x000000ffff067224 */ /* 0x000fe600078e0a09 */
[C---:B------:R-:W-:Y:S01]  /*166e0*/  ISETP.GT.U32.AND P0, PT, R0.reuse, R5, PT ;  /* 0x000000050000720c */ /* 0x040fe20003f04070 */
[C---:B------:R-:W-:Y:S05]  /*166f0*/  IMAD R7, R0.reuse, R6, R7 ;  /* 0x0000000600077224 */ /* 0x040fea00078e0207 */
[----:B------:R-:W-:Y:S07]  /*16700*/  ISETP.GT.U32.AND P1, PT, R0, R7, PT ;  /* 0x000000070000720c */ /* 0x000fee0003f24070 */
[--C-:B------:R-:W-:Y:S01]  /*16710*/  @!P0 IMAD.IADD R5, R5, 0x1, -R0.reuse ;  /* 0x0000000105058824 */ /* 0x100fe200078e0a00 */
[----:B------:R-:W-:Y:S02]  /*16720*/  @!P0 IADD3 R8, R8, 0x1, RZ ;  /* 0x0000000108088810 */ /* 0x000fe40007ffe0ff */
[----:B------:R-:W-:Y:S02]  /*16730*/  ISETP.NE.AND P0, PT, RZ, c[0x0][0x2d0], PT ;  /* 0x0000b400ff007a0c */ /* 0x000fe40003f05270 */
[-C--:B------:R-:W-:Y:S01]  /*16740*/  ISETP.GE.U32.AND P4, PT, R5, R0.reuse, PT ;  /* 0x000000000500720c */ /* 0x080fe20003f86070 */
[----:B------:R-:W-:Y:S01]  /*16750*/  @!P1 IMAD.IADD R7, R7, 0x1, -R0 ;  /* 0x0000000107079824 */ /* 0x000fe200078e0a00 */
[----:B------:R-:W-:Y:S04]  /*16760*/  @!P1 IADD3 R9, R9, 0x1, RZ ;  /* 0x0000000109099810 */ /* 0x000fe80007ffe0ff */
[----:B------:R-:W-:Y:S02]  /*16770*/  ISETP.GE.U32.AND P5, PT, R7, R0, PT ;  /* 0x000000000700720c */ /* 0x000fe40003fa6070 */
[----:B------:R-:W-:Y:S05]  /*16780*/  LOP3.LUT R0, RZ, c[0x0][0x2d0], RZ, 0x33, !PT ;  /* 0x0000b400ff007a12 */ /* 0x000fea00078e33ff */
[----:B------:R-:W-:Y:S05]  /*16790*/  @P4 IADD3 R8, R8, 0x1, RZ ;  /* 0x0000000108084810 */ /* 0x000fea0007ffe0ff */
[----:B------:R-:W-:Y:S01]  /*167a0*/  @!P2 IMAD.MOV R8, RZ, RZ, -R8 ;  /* 0x000000ffff08a224 */ /* 0x000fe200078e0a08 */
[----:B------:R-:W-:Y:S04]  /*167b0*/  @P5 IADD3 R9, R9, 0x1, RZ ;  /* 0x0000000109095810 */ /* 0x000fe80007ffe0ff */
[----:B------:R-:W-:Y:S01]  /*167c0*/  SEL R8, R0, R8, !P0 ;  /* 0x0000000800087207 */ /* 0x000fe20004000000 */
[----:B------:R-:W-:Y:S03]  /*167d0*/  @!P3 IMAD.MOV R9, RZ, RZ, -R9 ;  /* 0x000000ffff09b224 */ /* 0x000fe600078e0a09 */
[-C--:B------:R-:W-:Y:S02]  /*167e0*/  LEA R6, P1, R8, R234.reuse, 0x2 ;  /* 0x000000ea08067211 */ /* 0x080fe400078210ff */
[----:B------:R-:W-:Y:S02]  /*167f0*/  SEL R0, R0, R9, !P0 ;  /* 0x0000000900007207 */ /* 0x000fe40004000000 */
[-C--:B------:R-:W-:Y:S02]  /*16800*/  LEA.HI.X.SX32 R7, R8, R235.reuse, 0x2, P1 ;  /* 0x000000eb08077211 */ /* 0x080fe400008f16ff */
[C---:B------:R-:W-:Y:S03]  /*16810*/  LEA R4, P0, R0.reuse, R234, 0x2 ;  /* 0x000000ea00047211 */ /* 0x040fe600078010ff */
[----:B------:R1:W2:Y:S01]  /*16820*/  LDG.E R6, [R6.64] ;  /* 0x0000000806067981 */ /* 0x0002a2000c1e1900 */
[C---:B------:R-:W-:Y:S01]  /*16830*/  LEA.HI.X.SX32 R5, R0.reuse, R235, 0x2, P0 ;  /* 0x000000eb00057211 */ /* 0x040fe200000f16ff */
[----:B------:R-:W-:Y:S04]  /*16840*/  IMAD.IADD R0, R0, 0x1, -R8 ;  /* 0x0000000100007824 */ /* 0x000fe800078e0a08 */
[----:B------:R-:W-:Y:S05]  /*16850*/  IMAD R2, R0, R2, -0x100 ;  /* 0xffffff0000027424 */ /* 0x000fea00078e0202 */
[----:B------:R-:W-:Y:S05]  /*16860*/  SHF.R.S32.HI R0, RZ, 0x1f, R2 ;  /* 0x0000001fff007819 */ /* 0x000fea0000011402 */
[----:B------:R-:W-:Y:S04]  /*16870*/  IMAD R0, R0, c[0x0][0x1a0], RZ ;  /* 0x0000680000007a24 */ /* 0x000fe800078e02ff */
[C---:B------:R-:W-:Y:S01]  /*16880*/  IMAD R0, R2.reuse, c[0x0][0x1a4], R0 ;  /* 0x0000690002007a24 */ /* 0x040fe200078e0200 */
[----:B-1----:R1:W2:Y:S02]  /*16890*/  LDG.E R7, [R4.64] ;  /* 0x0000000804077981 */ /* 0x0022a4000c1e1900 */
[----:B-1----:R-:W-:Y:S04]  /*168a0*/  IMAD.WIDE.U32 R4, R2, c[0x0][0x1a0], RZ ;  /* 0x0000680002047a25 */ /* 0x002fe800078e00ff */
[----:B------:R-:W-:Y:S02]  /*168b0*/  IMAD.IADD R5, R5, 0x1, R0 ;  /* 0x0000000105057824 */ /* 0x000fe400078e0200 */
[----:B--2---:R-:W-:Y:S04]  /*168c0*/  IMAD.IADD R6, R6, 0x1, -R7 ;  /* 0x0000000106067824 */ /* 0x004fe800078e0a07 */
[----:B------:R-:W-:Y:S01]  /*168d0*/  IMAD.WIDE.U32 R4, R6, c[0x0][0x188], R4 ;  /* 0x0000620006047a25 */ /* 0x000fe200078e0004 */
[----:B------:R-:W-:Y:S05]  /*168e0*/  SHF.R.S32.HI R2, RZ, 0x1f, R6 ;  /* 0x0000001fff027819 */ /* 0x000fea0000011406 */
[----:B------:R-:W-:Y:S04]  /*168f0*/  IMAD R2, R2, c[0x0][0x188], RZ ;  /* 0x0000620002027a24 */ /* 0x000fe800078e02ff */
[----:B------:R-:W-:Y:S04]  /*16900*/  IMAD R2, R6, c[0x0][0x18c], R2 ;  /* 0x0000630006027a24 */ /* 0x000fe800078e0202 */
[----:B------:R-:W-:Y:S02]  /*16910*/  IMAD.IADD R5, R5, 0x1, R2 ;  /* 0x0000000105057824 */ /* 0x000fe400078e0202 */
.L_x_1339:
        /* <DEDUP_REMOVED lines=8> */
[----:B------:R-:W-:Y:S01]  /*169a0*/  @!P0 IMAD.MOV.U32 R6, RZ, RZ, c[0x0][0x1a4] ;  /* 0x00006900ff068624 */ /* 0x000fe200078e00ff */
[C---:B------:R-:W-:Y:S01]  /*169b0*/  @!P0 LEA R7, P1, R241.reuse, R4, 0x7 ;  /* 0x00000004f1078211 */ /* 0x040fe200078238ff */
[----:B------:R-:W-:Y:S01]  /*169c0*/  @P0 STS [R238+0x5000], RZ ;  /* 0x005000ffee000388 */ /* 0x000fe20000000800 */
[C---:B------:R-:W-:Y:S01]  /*169d0*/  @!P0 LEA.HI.X R0, R241.reuse, R5, R0, 0x6, P2 ;  /* 0x00000005f1008211 */ /* 0x040fe200010f3400 */
[--C-:B------:R-:W-:Y:S01]  /*169e0*/  @!P0 IMAD.MOV.U32 R11, RZ, RZ, R5.reuse ;  /* 0x000000ffff0b8224 */ /* 0x100fe200078e0005 */
[C---:B------:R-:W-:Y:S01]  /*169f0*/  @!P0 LEA R14, P2, R2.reuse, R153, 0x1 ;  /* 0x00000099020e8211 */ /* 0x040fe200078408ff */
[C---:B------:R-:W-:Y:S01]  /*16a00*/  @!P0 IMAD.WIDE.U32 R20, R241.reuse, 0x60, R4 ;  /* 0x00000060f1148825 */ /* 0x040fe200078e0004 */
[----:B------:R-:W-:Y:S01]  /*16a10*/  @!P0 LEA.HI.X R6, R241, R5, R6, 0x7, P1 ;  /* 0x00000005f1068211 */ /* 0x000fe200008f3c06 */
[----:B------:R-:W-:Y:S01]  /*16a20*/  @P0 STS [R238+0x5004], RZ ;  /* 0x005004ffee000388 */ /* 0x000fe20000000800 */
[C---:B------:R-:W-:Y:S01]  /*16a30*/  @!P0 LEA R12, P1, R7.reuse, R153, 0x1 ;  /* 0x00000099070c8211 */ /* 0x040fe200078208ff */
[----:B------:R-:W-:Y:S01]  /*16a40*/  @!P0 IMAD.MOV.U32 R19, RZ, RZ, R5 ;  /* 0x000000ffff138224 */ /* 0x000fe200078e0005 */
[-C--:B------:R-:W-:Y:S01]  /*16a50*/  @!P0 LEA.HI.X R15, R2, R152.reuse, R0, 0x1, P2 ;  /* 0x00000098020f8211 */ /* 0x080fe200010f0c00 */
[----:B------:R-:W-:Y:S01]  /*16a60*/  @!P0 IMAD.MOV.U32 R16, RZ, RZ, c[0x0][0x1a4] ;  /* 0x00006900ff108624 */ /* 0x000fe200078e00ff */
[----:B------:R-:W-:Y:S01]  /*16a70*/  @P0 STS.64 [R238+0x5008], RZ ;  /* 0x005008ffee000388 */ /* 0x000fe20000000a00 */
[-C--:B------:R-:W-:Y:S01]  /*16a80*/  @!P0 LEA.HI.X R13, R7, R152.reuse, R6, 0x1, P1 ;  /* 0x00000098070d8211 */ /* 0x080fe200008f0c06 */
[----:B------:R-:W-:Y:S01]  /*16a90*/  @!P0 IMAD.MOV.U32 R7, RZ, RZ, c[0x0][0x1a4] ;  /* 0x00006900ff078624 */ /* 0x000fe200078e00ff */
[----:B------:R-:W-:Y:S01]  /*16aa0*/  @!P0 IADD3 R6, P2, R4, UR10, RZ ;  /* 0x0000000a04068c10 */ /* 0x000fe2000ff5e0ff */
[--C-:B------:R-:W-:Y:S01]  /*16ab0*/  @!P0 IMAD.MOV.U32 R10, RZ, RZ, R4.reuse ;  /* 0x000000ffff0a8224 */ /* 0x100fe200078e0004 */
[----:B------:R-:W-:Y:S01]  /*16ac0*/  @!PT LDS RZ, [RZ] ;  /* 0x00000000fffff984 */ /* 0x000fe20000000800 */
[----:B------:R-:W-:Y:S01]  /*16ad0*/  @!PT LDS RZ, [RZ] ;  /* 0x00000000fffff984 */ /* 0x000fe20000000800 */
[----:B------:R-:W-:Y:S01]  /*16ae0*/  @!PT LDS RZ, [RZ] ;  /* 0x00000000fffff984 */ /* 0x000fe20000000800 */
[----:B------:R1:W-:Y:S01]  /*16af0*/  @!P0 LDGSTS.E.BYPASS.LTC128B.128 [R238+0x5000], [R244.64] ;  /* 0x05000000f4ee8fae */ /* 0x0003e2000b901d48 */
[----:B------:R-:W-:Y:S01]  /*16b00*/  @!P0 MOV R9, R5 ;  /* 0x0000000500098202 */ /* 0x000fe20000000f00 */
[----:B------:R-:W-:Y:S01]  /*16b10*/  @!P0 IMAD R7, R7, 0x60, RZ ;  /* 0x0000006007078824 */ /* 0x000fe200078e02ff */
[CC--:B------:R-:W-:Y:S01]  /*16b20*/  @!P0 LEA R24, P4, R6.reuse, R153.reuse, 0x1 ;  /* 0x0000009906188211 */ /* 0x0c0fe200078808ff */
[--C-:B------:R-:W-:Y:S01]  /*16b30*/  @!P0 IMAD.MOV.U32 R8, RZ, RZ, R4.reuse ;  /* 0x000000ffff088224 */ /* 0x100fe200078e0004 */
[----:B------:R-:W-:Y:S01]  /*16b40*/  @!P0 IADD3.X R5, R5, UR5, RZ, P2, !PT ;  /* 0x0000000505058c10 */ /* 0x000fe200097fe4ff */
[----:B------:R-:W-:Y:S01]  /*16b50*/  @P0 STS.128 [R238+0x5800], RZ ;  /* 0x005800ffee000388 */ /* 0x000fe20000000c00 */
[----:B------:R-:W-:Y:S02]  /*16b60*/  @!P0 IMAD.IADD R7, R7, 0x1, R21 ;  /* 0x0000000107078824 */ /* 0x000fe400078e0215 */
[-C--:B------:R-:W-:Y:S01]  /*16b70*/  @!P0 LEA.HI.X R25, R6, R152.reuse, R5, 0x1, P4 ;  /* 0x0000009806198211 */ /* 0x080fe200020f0c05 */
[----:B------:R-:W-:Y:S02]  /*16b80*/  @!P0 IMAD.MOV.U32 R18, RZ, RZ, R4 ;  /* 0x000000ffff128224 */ /* 0x000fe400078e0004 */
[----:B------:R-:W-:Y:S01]  /*16b90*/  @!P0 IMAD R4, R16, 0xa0, RZ ;  /* 0x000000a010048824 */ /* 0x000fe200078e02ff */
[CC--:B------:R-:W-:Y:S01]  /*16ba0*/  @!P0 LEA R16, P1, R20.reuse, R153.reuse, 0x1 ;  /* 0x0000009914108211 */ /* 0x0c0fe200078208ff */
[----:B------:R-:W-:Y:S01]  /*16bb0*/  @!PT LDS RZ, [RZ] ;  /* 0x00000000fffff984 */ /* 0x000fe20000000800 */
[----:B------:R-:W-:Y:S01]  /*16bc0*/  @!PT LDS RZ, [RZ] ;  /* 0x00000000fffff984 */ /* 0x000fe20000000800 */
[----:B------:R-:W-:Y:S01]  /*16bd0*/  @!PT LDS RZ, [RZ] ;  /* 0x00000000fffff984 */ /* 0x000fe20000000800 */
[----:B------:R2:W-:Y:S01]  /*16be0*/  @!P0 LDGSTS.E.BYPASS.LTC128B.128 [R238+0x5800], [R24.64] ;  /* 0x0580000018ee8fae */ /* 0x0005e2000b901d48 */
[C---:B------:R-:W-:Y:S02]  /*16bf0*/  @!P0 IMAD.WIDE.U32 R10, R241.reuse, 0xa0, R10 ;  /* 0x000000a0f10a8825 */ /* 0x040fe400078e000a */
[-C--:B------:R-:W-:Y:S02]  /*16c00*/  @!P0 LEA.HI.X R17, R20, R152.reuse, R7, 0x1, P1 ;  /* 0x0000009814118211 */ /* 0x080fe400008f0c07 */
[----:B------:R-:W-:Y:S01]  /*16c10*/  @P0 STS.128 [R238+0x6000], RZ ;  /* 0x006000ffee000388 */ /* 0x000fe20000000c00 */
[----:B------:R-:W-:Y:S01]  /*16c20*/  @!P0 IMAD.IADD R4, R4, 0x1, R11 ;  /* 0x0000000104048824 */ /* 0x000fe200078e020b */
[CC--:B------:R-:W-:Y:S01]  /*16c30*/  @!P0 LEA R22, P3, R10.reuse, R153.reuse, 0x1 ;  /* 0x000000990a168211 */ /* 0x0c0fe200078608ff */
[----:B------:R-:W-:Y:S02]  /*16c40*/  @!P0 IMAD.MOV.U32 R2, RZ, RZ, c[0x0][0x1a4] ;  /* 0x00006900ff028624 */ /* 0x000fe400078e00ff */
[----:B------:R-:W-:Y:S01]  /*16c50*/  @!PT LDS RZ, [RZ] ;  /* 0x00000000fffff984 */ /* 0x000fe20000000800 */
[----:B------:R-:W-:Y:S01]  /*16c60*/  @!PT LDS RZ, [RZ] ;  /* 0x00000000fffff984 */ /* 0x000fe20000000800 */
[----:B------:R-:W-:Y:S01]  /*16c70*/  @!PT LDS RZ, [RZ] ;  /* 0x00000000fffff984 */ /* 0x000fe20000000800 */
[----:B------:R3:W-:Y:S01]  /*16c80*/  @!P0 LDGSTS.E.BYPASS.LTC128B.128 [R238+0x6000], [R14.64] ;  /* 0x060000000eee8fae */ /* 0x0007e2000b901d48 */
[-C--:B------:R-:W-:Y:S01]  /*16c90*/  @!P0 LEA.HI.X R23, R10, R152.reuse, R4, 0x1, P3 ;  /* 0x000000980a178211 */ /* 0x080fe200018f0c04 */
[C---:B------:R-:W-:Y:S03]  /*16ca0*/  @!P0 IMAD.WIDE.U32 R8, R241.reuse, 0xc0, R8 ;  /* 0x000000c0f1088825 */ /* 0x040fe600078e0008 */
[----:B------:R-:W-:Y:S01]  /*16cb0*/  @P0 STS.128 [R238+0x6800], RZ ;  /* 0x006800ffee000388 */ /* 0x000fe20000000c00 */
[----:B------:R-:W-:Y:S01]  /*16cc0*/  @!P0 IMAD R2, R2, 0xc0, RZ ;  /* 0x000000c002028824 */ /* 0x000fe200078e02ff */
[----:B------:R-:W-:Y:S01]  /*16cd0*/  @!P0 LEA R20, P2, R8, R153, 0x1 ;  /* 0x0000009908148211 */ /* 0x000fe200078408ff */
[----:B------:R-:W-:Y:S02]  /*16ce0*/  @!P0 IMAD.MOV.U32 R0, RZ, RZ, c[0x0][0x1a4] ;  /* 0x00006900ff008624 */ /* 0x000fe400078e00ff */
[----:B------:R-:W-:Y:S01]  /*16cf0*/  @!PT LDS RZ, [RZ] ;  /* 0x00000000fffff984 */ /* 0x000fe20000000800 */
[----:B------:R-:W-:Y:S01]  /*16d00*/  @!PT LDS RZ, [RZ] ;  /* 0x00000000fffff984 */ /* 0x000fe20000000800 */
[----:B------:R-:W-:Y:S01]  /*16d10*/  @!PT LDS RZ, [RZ] ;  /* 0x00000000fffff984 */ /* 0x000fe20000000800 */
[----:B------:R4:W-:Y:S01]  /*16d20*/  @!P0 LDGSTS.E.BYPASS.LTC128B.128 [R238+0x6800], [R16.64] ;  /* 0x0680000010ee8fae */ /* 0x0009e2000b901d48 */
[----:B------:R-:W-:Y:S01]  /*16d30*/  @!P0 IADD3 R2, R2, R9, RZ ;  /* 0x0000000902028210 */ /* 0x000fe20007ffe0ff */
[----:B------:R-:W-:Y:S03]  /*16d40*/  @!P0 IMAD.WIDE.U32 R18, R241, 0xe0, R18 ;  /* 0x000000e0f1128825 */ /* 0x000fe600078e0012 */
        /* <DEDUP_REMOVED lines=11> */
[----:B------:R-:W-:Y:S02]  /*16e00*/  ISETP.GT.AND P1, PT, R237, R229, PT ;  /* 0x000000e5ed00720c */ /* 0x000fe40003f24270 */
        /* <DEDUP_REMOVED lines=16> */
[----:B----4-:R-:W3:Y:S05]  /*16f10*/  LDSM.16.M88.4 R16, [R226+0x1400] ;  /* 0x00140000e210783b */ /* 0x010eea0000000200 */
[----:B------:R-:W0:Y:S05]  /*16f20*/  LDGDEPBAR ;  /* 0x00000000000079af */ /* 0x000e2a0000000000 */
[----:B------:R-:W-:Y:S05]  /*16f30*/  LDSM.16.M88.4 R32, [R226+0x1c00] ;  /* 0x001c0000e220783b */ /* 0x000fea0000000200 */
[----:B--2---:R-:W5:Y:S05]  /*16f40*/  LDSM.16.M88.4 R24, [R226+0x1800] ;  /* 0x00180000e218783b */ /* 0x004f6a0000000200 */
[----:B------:R-:W2:Y:S05]  /*16f50*/  LDSM.16.M88.4 R40, [R226+0x2000] ;  /* 0x00200000e228783b */ /* 0x000eaa0000000200 */
[----:B------:R-:W4:Y:S05]  /*16f60*/  LDSM.16.M88.4 R48, [R226+0x2400] ;  /* 0x00240000e230783b */ /* 0x000f2a0000000200 */
[----:B------:R-:W2:Y:S01]  /*16f70*/  LDSM.16.M88.4 R56, [R226+0x2800] ;  /* 0x00280000e238783b */ /* 0x000ea20000000200 */
[C---:B-1----:R-:W-:Y:S04]  /*16f80*/  HMMA.16816.F32.BF16 R4, R128.reuse, R8, RZ ;  /* 0x000000088004723c */ /* 0x042fe800000418ff */
[----:B------:R-:W1:Y:S05]  /*16f90*/  LDSM.16.M88.4 R64, [R226+0x2c00] ;  /* 0x002c0000e240783b */ /* 0x000e6a0000000200 */
[----:B------:R-:W1:Y:S01]  /*16fa0*/  LDSM.16.M88.4 R72, [R226+0x3000] ;  /* 0x00300000e248783b */ /* 0x000e620000000200 */
[C---:B------:R-:W-:Y:S04]  /*16fb0*/  HMMA.16816.F32.BF16 R8, R128.reuse, R10, RZ ;  /* 0x0000000a8008723c */ /* 0x040fe800000418ff */
[----:B------:R-:W1:Y:S04]  /*16fc0*/  LDSM.16.M88.4 R80, [R226+0x3400] ;  /* 0x00340000e250783b */ /* 0x000e680000000200 */
[C---:B---3--:R-:W-:Y:S01]  /*16fd0*/  HMMA.16816.F32.BF16 R12, R128.reuse, R16, RZ ;  /* 0x00000010800c723c */ /* 0x048fe200000418ff */
[----:B------:R-:W3:Y:S05]  /*16fe0*/  LDSM.16.M88.4 R88, [R226+0x3800] ;  /* 0x00380000e258783b */ /* 0x000eea0000000200 */
[----:B------:R-:W1:Y:S02]  /*16ff0*/  LDSM.16.M88.4 R96, [R226+0x3c00] ;  /* 0x003c0000e260783b */ /* 0x000e640000000200 */
[C---:B------:R-:W-:Y:S03]  /*17000*/  HMMA.16816.F32.BF16 R16, R128.reuse, R18, RZ ;  /* 0x000000128010723c */ /* 0x040fe600000418ff */
[----:B------:R-:W1:Y:S05]  /*17010*/  LDSM.16.M88.4 R104, [R226+0x4000] ;  /* 0x00400000e268783b */ /* 0x000e6a0000000200 */
[C---:B-----5:R-:W-:Y:S01]  /*17020*/  HMMA.16816.F32.BF16 R20, R128.reuse, R24, RZ ;  /* 0x000000188014723c */ /* 0x060fe200000418ff */
[----:B------:R-:W5:Y:S05]  /*17030*/  LDSM.16.M88.4 R112, [R226+0x4400] ;  /* 0x00440000e270783b */ /* 0x000f6a0000000200 */
[----:B------:R-:W1:Y:S02]  /*17040*/  LDSM.16.M88.4 R120, [R226+0x4800] ;  /* 0x00480000e278783b */ /* 0x000e640000000200 */
[C---:B------:R-:W-:Y:S03]  /*17050*/  HMMA.16816.F32.BF16 R24, R128.reuse, R26, RZ ;  /* 0x0000001a8018723c */ /* 0x040fe600000418ff */
[----:B------:R-:W1:Y:S05]  /*17060*/  LDSM.16.M88.4 R152, [R226+0x4c00] ;  /* 0x004c0000e298783b */ /* 0x000e6a0000000200 */
[C---:B------:R-:W-:Y:S01]  /*17070*/  HMMA.16816.F32.BF16 R28, R128.reuse, R32, RZ ;  /* 0x00000020801c723c */ /* 0x040fe200000418ff */
[----:B------:R-:W-:Y:S05]  /*17080*/  LDSM.16.M88.4 R156, [R227] ;  /* 0x00000000e39c783b */ /* 0x000fea0000000200 */
[----:B------:R-:W1:Y:S02]  /*17090*/  LDSM.16.M88.4 R160, [R225] ;  /* 0x00000000e1a0783b */ /* 0x000e640000000200 */
[C---:B------:R-:W-:Y:S03]  /*170a0*/  HMMA.16816.F32.BF16 R32, R128.reuse, R34, RZ ;  /* 0x000000228020723c */ /* 0x040fe600000418ff */
[----:B------:R-:W1:Y:S05]  /*170b0*/  LDSM.16.M88.4 R164, [R222] ;  /* 0x00000000dea4783b */ /* 0x000e6a0000000200 */
[C---:B--2---:R-:W-:Y:S01]  /*170c0*/  HMMA.16816.F32.BF16 R36, R128.reuse, R40, RZ ;  /* 0x000000288024723c */ /* 0x044fe200000418ff */
[----:B------:R-:W2:Y:S05]  /*170d0*/  LDSM.16.M88.4 R168, [R221] ;  /* 0x00000000dda8783b */ /* 0x000eaa0000000200 */
[----:B------:R-:W-:Y:S02]  /*170e0*/  LDSM.16.M88.4 R172, [R219] ;  /* 0x00000000dbac783b */ /* 0x000fe40000000200 */
[C---:B------:R-:W-:Y:S03]  /*170f0*/  HMMA.16816.F32.BF16 R40, R128.reuse, R42, RZ ;  /* 0x0000002a8028723c */ /* 0x040fe600000418ff */
[----:B------:R-:W-:Y:S05]  /*17100*/  LDSM.16.M88.4 R176, [R218] ;  /* 0x00000000dab0783b */ /* 0x000fea0000000200 */
[C---:B----4-:R-:W-:Y:S01]  /*17110*/  HMMA.16816.F32.BF16 R44, R128.reuse, R48, RZ ;  /* 0x00000030802c723c */ /* 0x050fe200000418ff */
[----:B------:R-:W-:Y:S05]  /*17120*/  LDSM.16.M88.4 R180, [R217] ;  /* 0x00000000d9b4783b */ /* 0x000fea0000000200 */
[----:B------:R-:W-:Y:S02]  /*17130*/  LDSM.16.M88.4 R184, [R216] ;  /* 0x00000000d8b8783b */ /* 0x000fe40000000200 */
[C---:B------:R-:W-:Y:S03]  /*17140*/  HMMA.16816.F32.BF16 R48, R128.reuse, R50, RZ ;  /* 0x000000328030723c */ /* 0x040fe600000418ff */
[----:B------:R-:W-:Y:S05]  /*17150*/  LDSM.16.M88.4 R188, [R213] ;  /* 0x00000000d5bc783b */ /* 0x000fea0000000200 */
[C---:B------:R-:W-:Y:S01]  /*17160*/  HMMA.16816.F32.BF16 R52, R128.reuse, R56, RZ ;  /* 0x000000388034723c */ /* 0x040fe200000418ff */
[----:B------:R-:W-:Y:S05]  /*17170*/  LDSM.16.M88.4 R192, [R212] ;  /* 0x00000000d4c0783b */ /* 0x000fea0000000200 */
[----:B------:R-:W-:Y:S02]  /*17180*/  LDSM.16.M88.4 R196, [R211] ;  /* 0x00000000d3c4783b */ /* 0x000fe40000000200 */
[C---:B------:R-:W-:Y:S03]  /*17190*/  HMMA.16816.F32.BF16 R56, R128.reuse, R58, RZ ;  /* 0x0000003a8038723c */ /* 0x040fe600000418ff */
[----:B------:R-:W-:Y:S05]  /*171a0*/  LDSM.16.M88.4 R200, [R210] ;  /* 0x00000000d2c8783b */ /* 0x000fea0000000200 */
[C---:B-1----:R-:W-:Y:S01]  /*171b0*/  HMMA.16816.F32.BF16 R60, R128.reuse, R64, RZ ;  /* 0x00000040803c723c */ /* 0x042fe200000418ff */
[----:B------:R-:W-:Y:S07]  /*171c0*/  LDSM.16.M88.4 R204, [R209] ;  /* 0x00000000d1cc783b */ /* 0x000fee0000000200 */
[C---:B------:R-:W-:Y:S08]  /*171d0*/  HMMA.16816.F32.BF16 R64, R128.reuse, R66, RZ ;  /* 0x000000428040723c */ /* 0x040ff000000418ff */
[C---:B------:R-:W-:Y:S08]  /*171e0*/  HMMA.16816.F32.BF16 R68, R128.reuse, R72, RZ ;  /* 0x000000488044723c */ /* 0x040ff000000418ff */
[C---:B------:R-:W-:Y:S08]  /*171f0*/  HMMA.16816.F32.BF16 R72, R128.reuse, R74, RZ ;  /* 0x0000004a8048723c */ /* 0x040ff000000418ff */
[C---:B------:R-:W-:Y:S08]  /*17200*/  HMMA.16816.F32.BF16 R76, R128.reuse, R80, RZ ;  /* 0x00000050804c723c */ /* 0x040ff000000418ff */
[C---:B------:R-:W-:Y:S08]  /*17210*/  HMMA.16816.F32.BF16 R80, R128.reuse, R82, RZ ;  /* 0x000000528050723c */ /* 0x040ff000000418ff */
[C---:B---3--:R-:W-:Y:S08]  /*17220*/  HMMA.16816.F32.BF16 R84, R128.reuse, R88, RZ ;  /* 0x000000588054723c */ /* 0x048ff000000418ff */
[C---:B------:R-:W-:Y:S08]  /*17230*/  HMMA.16816.F32.BF16 R88, R128.reuse, R90, RZ ;  /* 0x0000005a8058723c */ /* 0x040ff000000418ff */
[C---:B------:R-:W-:Y:S08]  /*17240*/  HMMA.16816.F32.BF16 R92, R128.reuse, R96, RZ ;  /* 0x00000060805c723c */ /* 0x040ff000000418ff */
        /* <DEDUP_REMOVED lines=8> */
[----:B------:R-:W-:Y:S01]  /*172d0*/  HMMA.16816.F32.BF16 R128, R128, R154, RZ ;  /* 0x0000009a8080723c */ /* 0x000fe200000418ff */
[----:B------:R-:W1:Y:S07]  /*172e0*/  LDSM.16.M88.4 R152, [R220] ;  /* 0x00000000dc98783b */ /* 0x000e6e0000000200 */
[C---:B------:R-:W-:Y:S08]  /*172f0*/  HMMA.16816.F32.BF16 R4, R156.reuse, R160, R4 ;  /* 0x000000a09c04723c */ /* 0x040ff00000041804 */
[C---:B------:R-:W-:Y:S01]  /*17300*/  HMMA.16816.F32.BF16 R8, R156.reuse, R162, R8 ;  /* 0x000000a29c08723c */ /* 0x040fe20000041808 */
[----:B------:R-:W3:Y:S07]  /*17310*/  LDSM.16.M88.4 R160, [R215] ;  /* 0x00000000d7a0783b */ /* 0x000eee0000000200 */
[C---:B------:R-:W-:Y:S08]  /*17320*/  HMMA.16816.F32.BF16 R12, R156.reuse, R164, R12 ;  /* 0x000000a49c0c723c */ /* 0x040ff0000004180c */
[C---:B------:R-:W-:Y:S01]  /*17330*/  HMMA.16816.F32.BF16 R16, R156.reuse, R166, R16 ;  /* 0x000000a69c10723c */ /* 0x040fe20000041810 */
[----:B------:R-:W4:Y:S07]  /*17340*/  LDSM.16.M88.4 R164, [R214] ;  /* 0x00000000d6a4783b */ /* 0x000f2e0000000200 */
[C---:B--2---:R-:W-:Y:S08]  /*17350*/  HMMA.16816.F32.BF16 R20, R156.reuse, R168, R20 ;  /* 0x000000a89c14723c */ /* 0x044ff00000041814 */
[C---:B------:R-:W-:Y:S01]  /*17360*/  HMMA.16816.F32.BF16 R24, R156.reuse, R170, R24 ;  /* 0x000000aa9c18723c */ /* 0x040fe20000041818 */
[----:B------:R-:W2:Y:S01]  /*17370*/  LDSM.16.M88.4 R168, [R208] ;  /* 0x00000000d0a8783b */ /* 0x000ea20000000200 */
        /* <DEDUP_REMOVED lines=16> */
[C---:B----4-:R-:W-:Y:S08]  /*17480*/  HMMA.16816.F32.BF16 R76, R156.reuse, R164, R76 ;  /* 0x000000a49c4c723c */ /* 0x050ff0000004184c */
        /* <DEDUP_REMOVED lines=46> */
[----:B------:R-:W-:Y:S01]  /*17770*/  ISETP.GE.AND P1, PT, R2, RZ, PT ;  /* 0x000000ff0200720c */ /* 0x000fe20003f26270 */
[----:B------:R-:W-:Y:S01]  /*17780*/  IMAD.MOV.U32 R2, RZ, RZ, c[0x0][0x2d0] ;  /* 0x0000b400ff027624 */ /* 0x000fe200078e00ff */
[-C--:B------:R-:W-:Y:S02]  /*17790*/  ISETP.GE.U32.AND P5, PT, R156, R0.reuse, PT ;  /* 0x000000009c00720c */ /* 0x080fe40003fa6070 */
[----:B------:R-:W-:Y:S02]  /*177a0*/  ISETP.GE.U32.AND P4, PT, R154, R0, PT ;  /* 0x000000009a00720c */ /* 0x000fe40003f86070 */
[----:B------:R-:W-:Y:S02]  /*177b0*/  ISETP.NE.AND P2, PT, RZ, c[0x0][0x2d0], PT ;  /* 0x0000b400ff007a0c */ /* 0x000fe40003f45270 */
[----:B------:R-:W-:Y:S07]  /*177c0*/  LOP3.LUT R0, RZ, c[0x0][0x2d0], RZ, 0x33, !PT ;  /* 0x0000b400ff007a12 */ /* 0x000fee00078e33ff */
[----:B------:R-:W-:Y:S02]  /*177d0*/  @P5 IADD3 R159, R159, 0x1, RZ ;  /* 0x000000019f9f5810 */ /* 0x000fe40007ffe0ff */
[----:B------:R-:W-:Y:S03]  /*177e0*/  @P4 IADD3 R157, R157, 0x1, RZ ;  /* 0x000000019d9d4810 */ /* 0x000fe60007ffe0ff */
[----:B------:R-:W-:Y:S01]  /*177f0*/  @!P1 IMAD.MOV R159, RZ, RZ, -R159 ;  /* 0x000000ffff9f9224 */ /* 0x000fe200078e0a9f */
[----:B------:R-:W-:Y:S04]  /*17800*/  @!P3 IADD3 R157, -R157, RZ, RZ ;  /* 0x000000ff9d9db210 */ /* 0x000fe80007ffe1ff */
[C---:B------:R-:W-:Y:S02]  /*17810*/  SEL R157, R0.reuse, R157, !P2 ;  /* 0x0000009d009d7207 */ /* 0x040fe40005000000 */
[----:B------:R-:W-:Y:S02]  /*17820*/  SEL R0, R0, R159, !P2 ;  /* 0x0000009f00007207 */ /* 0x000fe40005000000 */
[CC--:B------:R-:W-:Y:S02]  /*17830*/  LEA R158, P2, R157.reuse, R234.reuse, 0x2 ;  /* 0x000000ea9d9e7211 */ /* 0x0c0fe400078410ff */
[C---:B------:R-:W-:Y:S02]  /*17840*/  LEA R154, P1, R0.reuse, R234, 0x2 ;  /* 0x000000ea009a7211 */ /* 0x040fe400078210ff */
        /* <DEDUP_REMOVED lines=9> */
[----:B------:R-:W-:Y:S05]  /*178e0*/  IMAD R0, R2, c[0x0][0x19c], R0 ;  /* 0x0000670002007a24 */ /* 0x000fea00078e0200 */
[----:B------:R-:W-:Y:S01]  /*178f0*/  IADD3 R157, R157, R0, RZ ;  /* 0x000000009d9d7210 */ /* 0x000fe20007ffe0ff */
[----:B--2---:R-:W-:Y:S04]  /*17900*/  IMAD.IADD R151, R151, 0x1, -R154 ;  /* 0x0000000197977824 */ /* 0x004fe800078e0a9a */
[C---:B------:R-:W-:Y:S01]  /*17910*/  IMAD.WIDE.U32 R156, R151.reuse, c[0x0][0x180], R156 ;  /* 0x00006000979c7a25 */ /* 0x040fe200078e009c */
[----:B------:R-:W-:Y:S03]  /*17920*/  SHF.R.S32.HI R2, RZ, 0x1f, R151 ;  /* 0x0000001fff027819 */ /* 0x000fe60000011497 */
[----:B------:R-:W-:Y:S02]  /*17930*/  IMAD.MOV.U32 R155, RZ, RZ, R156 ;  /* 0x000000ffff9b7224 */ /* 0x000fe400078e009c */
[----:B------:R-:W-:Y:S04]  /*17940*/  IMAD R2, R2, c[0x0][0x180], RZ ;  /* 0x0000600002027a24 */ /* 0x000fe800078e02ff */
[----:B------:R-:W-:Y:S04]  /*17950*/  IMAD R2, R151, c[0x0][0x184], R2 ;  /* 0x0000610097027a24 */ /* 0x000fe800078e0202 */
[----:B------:R-:W-:Y:S02]  /*17960*/  IMAD.IADD R154, R157, 0x1, R2 ;  /* 0x000000019d9a7824 */ /* 0x000fe400078e0202 */
.L_x_1341:
[----:B------:R1:W-:Y:S01]  /*17970*/  @P0 STS [R238+0x1000], RZ ;  /* 0x001000ffee000388 */ /* 0x0003e20000000800 */
[----:B------:R-:W-:Y:S01]  /*17980*/  @!P0 IMAD.MOV.U32 R151, RZ, RZ, c[0x0][0x19c] ;  /* 0x00006700ff978624 */ /* 0x000fe200078e00ff */
[CC--:B------:R-:W-:Y:S01]  /*17990*/  @!P0 LEA R163, P1, R164.reuse, R155.reuse, 0x7 ;  /* 0x0000009ba4a38211 */ /* 0x0c0fe200078238ff */
[----:B------:R-:W-:Y:S01]  /*179a0*/  @!P0 IMAD.MOV.U32 R168, RZ, RZ, R155 ;  /* 0x000000ffffa88224 */ /* 0x000fe200078e009b */
[----:B------:R1:W-:Y:S01]  /*179b0*/  @P0 STS [R238+0x1004], RZ ;  /* 0x001004ffee000388 */ /* 0x0003e20000000800 */
[----:B------:R-:W-:Y:S01]  /*179c0*/  @!P0 IMAD.MOV.U32 R169, RZ, RZ, R154 ;  /* 0x000000ffffa98224 */ /* 0x000fe200078e009a */
[-C--:B------:R-:W-:Y:S01]  /*179d0*/  @!P0 MOV R160, R155.reuse ;  /* 0x0000009b00a08202 */ /* 0x080fe20000000f00 */
[----:B------:R-:W-:Y:S01]  /*179e0*/  @!P0 IMAD.MOV.U32 R165, RZ, RZ, c[0x0][0x19c] ;  /* 0x00006700ffa58624 */ /* 0x000fe200078e00ff */
[----:B------:R1:W-:Y:S01]  /*179f0*/  @P0 STS.64 [R238+0x1008], RZ ;  /* 0x001008ffee000388 */ /* 0x0003e20000000a00 */
[C---:B------:R-:W-:Y:S01]  /*17a00*/  @!P0 IMAD.WIDE.U32 R168, R164.reuse, 0x60, R168 ;  /* 0x00000060a4a88825 */ /* 0x040fe200078e00a8 */
[-C--:B------:R-:W-:Y:S01]  /*17a10*/  @!P0 MOV R156, R155.reuse ;  /* 0x0000009b009c8202 */ /* 0x080fe20000000f00 */
[----:B------:R-:W-:Y:S01]  /*17a20*/  ULDC.64 UR4, c[0x0][0x198] ;  /* 0x0000660000047ab9 */ /* 0x000fe20000000a00 */
[C---:B------:R-:W-:Y:S01]  /*17a30*/  @!P0 LEA R2, P2, R164.reuse, R155, 0x6 ;  /* 0x0000009ba4028211 */ /* 0x040fe200078430ff */
[----:B------:R-:W-:Y:S01]  /*17a40*/  @!P0 IMAD.MOV.U32 R0, RZ, RZ, c[0x0][0x19c] ;  /* 0x00006700ff008624 */ /* 0x000fe200078e00ff */
[C---:B------:R-:W-:Y:S01]  /*17a50*/  @!P0 LEA.HI.X R151, R164.reuse, R154, R151, 0x7, P1 ;  /* 0x0000009aa4978211 */ /* 0x040fe200008f3c97 */
[----:B------:R-:W-:Y:S01]  /*17a60*/  @!P0 IMAD R165, R165, 0x60, RZ ;  /* 0x00000060a5a58824 */ /* 0x000fe200078e02ff */
[C---:B------:R-:W-:Y:S01]  /*17a70*/  @!P0 LEA R162, P1, R163.reuse, R236, 0x1 ;  /* 0x000000eca3a28211 */ /* 0x040fe200078208ff */
[----:B------:R-:W-:Y:S01]  /*17a80*/  @!P0 IMAD.MOV.U32 R161, RZ, RZ, R154 ;  /* 0x000000ffffa18224 */ /* 0x000fe200078e009a */
[----:B------:R-:W-:Y:S01]  /*17a90*/  @!P0 LEA.HI.X R0, R164, R154, R0, 0x6, P2 ;  /* 0x0000009aa4008211 */ /* 0x000fe200010f3400 */
[----:B------:R-:W-:Y:S01]  /*17aa0*/  @!P0 IMAD.MOV.U32 R158, RZ, RZ, R155 ;  /* 0x000000ffff9e8224 */ /* 0x000fe200078e009b */
[-C--:B------:R-:W-:Y:S01]  /*17ab0*/  @!P0 LEA.HI.X R163, R163, R233.reuse, R151, 0x1, P1 ;  /* 0x000000e9a3a38211 */ /* 0x080fe200008f0c97 */
[--C-:B------:R-:W-:Y:S01]  /*17ac0*/  @!P0 IMAD.MOV.U32 R159, RZ, RZ, R154.reuse ;  /* 0x000000ffff9f8224 */ /* 0x100fe200078e009a */
[----:B------:R-:W-:Y:S01]  /*17ad0*/  USHF.L.U32 UR10, UR4, 0x5, URZ ;  /* 0x00000005040a7899 */ /* 0x000fe2000800063f */
[----:B------:R-:W-:Y:S01]  /*17ae0*/  @!P0 IMAD.MOV.U32 R157, RZ, RZ, R154 ;  /* 0x000000ffff9d8224 */ /* 0x000fe200078e009a */
[----:B------:R-:W-:Y:S01]  /*17af0*/  USHF.L.U64.HI UR5, UR4, UR6, UR5 ;  /* 0x0000000604057299 */ /* 0x000fe20008010205 */
[----:B------:R-:W-:Y:S01]  /*17b00*/  @!P0 IMAD.IADD R165, R165, 0x1, R169 ;  /* 0x00000001a5a58824 */ /* 0x000fe200078e02a9 */
[-C--:B------:R-:W-:Y:S01]  /*17b10*/  @!P0 LEA R166, P2, R2, R236.reuse, 0x1 ;  /* 0x000000ec02a68211 */ /* 0x080fe200078408ff */
[----:B------:R-:W-:Y:S03]  /*17b20*/  @!P0 IMAD.WIDE.U32 R160, R164, 0xa0, R160 ;  /* 0x000000a0a4a08825 */ /* 0x000fe600078e00a0 */
[-C--:B------:R-:W-:Y:S01]  /*17b30*/  @!P0 LEA.HI.X R167, R2, R233.reuse, R0, 0x1, P2 ;  /* 0x000000e902a78211 */ /* 0x080fe200010f0c00 */
[----:B------:R-:W-:Y:S01]  /*17b40*/  @!P0 IMAD.WIDE.U32 R158, R164, 0xc0, R158 ;  /* 0x000000c0a49e8825 */ /* 0x000fe200078e009e */
[-C--:B------:R-:W-:Y:S02]  /*17b50*/  @!P0 LEA R174, P4, R160, R236.reuse, 0x1 ;  /* 0x000000eca0ae8211 */ /* 0x080fe400078808ff */
[----:B------:R-:W-:Y:S01]  /*17b60*/  @!P0 MOV R2, c[0x0][0x19c] ;  /* 0x0000670000028a02 */ /* 0x000fe20000000f00 */
[----:B------:R-:W-:Y:S01]  /*17b70*/  @!P0 IMAD.WIDE.U32 R156, R164, 0xe0, R156 ;  /* 0x000000e0a49c8825 */ /* 0x000fe200078e009c */
[-C--:B------:R-:W-:Y:S02]  /*17b80*/  @!P0 LEA R164, P1, R168, R236.reuse, 0x1 ;  /* 0x000000eca8a48211 */ /* 0x080fe400078208ff */
[-C--:B------:R-:W-:Y:S01]  /*17b90*/  @!P0 LEA R172, P3, R158, R236.reuse, 0x1 ;  /* 0x000000ec9eac8211 */ /* 0x080fe200078608ff */
[----:B------:R-:W-:Y:S01]  /*17ba0*/  @!P0 IMAD R2, R2, 0xc0, RZ ;  /* 0x000000c002028824 */ /* 0x000fe200078e02ff */
[-C--:B------:R-:W-:Y:S01]  /*17bb0*/  @!P0 LEA.HI.X R165, R168, R233.reuse, R165, 0x1, P1 ;  /* 0x000000e9a8a58211 */ /* 0x080fe200008f0ca5 */
[----:B------:R-:W-:Y:S01]  /*17bc0*/  @!P0 IMAD.MOV.U32 R151, RZ, RZ, c[0x0][0x19c] ;  /* 0x00006700ff978624 */ /* 0x000fe200078e00ff */
[-C--:B------:R-:W-:Y:S01]  /*17bd0*/  LEA R168, P1, R155, R236.reuse, 0x1 ;  /* 0x000000ec9ba87211 */ /* 0x080fe200078208ff */
[----:B------:R-:W-:Y:S01]  /*17be0*/  @!P0 IMAD.IADD R2, R2, 0x1, R159 ;  /* 0x0000000102028824 */ /* 0x000fe200078e029f */
[-C--:B------:R-:W-:Y:S01]  /*17bf0*/  @!P0 LEA R170, P2, R156, R236.reuse, 0x1 ;  /* 0x000000ec9caa8211 */ /* 0x080fe200078408ff */
[----:B------:R-:W-:Y:S01]  /*17c00*/  @!P0 IMAD R151, R151, 0xa0, RZ ;  /* 0x000000a097978824 */ /* 0x000fe200078e02ff */
[CC--:B------:R-:W-:Y:S01]  /*17c10*/  LEA.HI.X R169, R155.reuse, R233.reuse, R154, 0x1, P1 ;  /* 0x000000e99ba97211 */ /* 0x0c0fe200008f0c9a */
[----:B------:R-:W-:Y:S01]  /*17c20*/  @!P0 IMAD.MOV.U32 R0, RZ, RZ, c[0x0][0x19c] ;  /* 0x00006700ff008624 */ /* 0x000fe200078e00ff */
[----:B------:R-:W-:Y:S01]  /*17c30*/  @!P0 IADD3 R155, P1, R155, UR10, RZ ;  /* 0x0000000a9b9b8c10 */ /* 0x000fe2000ff3e0ff */
[----:B------:R-:W-:Y:S01]  /*17c40*/  @!P0 IMAD.IADD R151, R151, 0x1, R161 ;  /* 0x0000000197978824 */ /* 0x000fe200078e02a1 */
[-C--:B------:R-:W-:Y:S01]  /*17c50*/  @!P0 LEA.HI.X R173, R158, R233.reuse, R2, 0x1, P3 ;  /* 0x000000e99ead8211 */ /* 0x080fe200018f0c02 */
[----:B------:R-:W-:Y:S01]  /*17c60*/  @!PT LDS RZ, [RZ] ;  /* 0x00000000fffff984 */ /* 0x000fe20000000800 */
[----:B------:R-:W-:Y:S01]  /*17c70*/  @!PT LDS RZ, [RZ] ;  /* 0x00000000fffff984 */ /* 0x000fe20000000800 */
[----:B------:R-:W-:Y:S01]  /*17c80*/  @!PT LDS RZ, [RZ] ;  /* 0x00000000fffff984 */ /* 0x000fe20000000800 */
[----:B------:R1:W-:Y:S01]  /*17c90*/  @!P0 LDGSTS.E.BYPASS.LTC128B.128 [R238+0x1000], [R168.64] ;  /* 0x01000000a8ee8fae */ /* 0x0003e2000b901d48 */
[----:B------:R-:W-:Y:S01]  /*17ca0*/  @!P0 IADD3.X R154, R154, UR5, RZ, P1, !PT ;  /* 0x000000059a9a8c10 */ /* 0x000fe20008ffe4ff */
[----:B------:R-:W-:Y:S01]  /*17cb0*/  @!P0 IMAD R0, R0, 0xe0, RZ ;  /* 0x000000e000008824 */ /* 0x000fe200078e02ff */
[C---:B------:R-:W-:Y:S01]  /*17cc0*/  @!P0 LEA R176, P1, R155.reuse, R236, 0x1 ;  /* 0x000000ec9bb08211 */ /* 0x040fe200078208ff */
[----:B------:R1:W-:Y:S01]  /*17cd0*/  @P0 STS.128 [R238+0x1800], RZ ;  /* 0x001800ffee000388 */ /* 0x0003e20000000c00 */
[-C--:B------:R-:W-:Y:S01]  /*17ce0*/  @!P0 LEA.HI.X R175, R160, R233.reuse, R151, 0x1, P4 ;  /* 0x000000e9a0af8211 */ /* 0x080fe200020f0c97 */
[----:B------:R-:W-:Y:S01]  /*17cf0*/  IMAD.MOV.U32 R236, RZ, RZ, R168 ;  /* 0x000000ffffec7224 */ /* 0x000fe200078e00a8 */
[----:B------:R-:W-:Y:S02]  /*17d00*/  @!P0 LEA.HI.X R177, R155, R233, R154, 0x1, P1 ;  /* 0x000000e99bb18211 */ /* 0x000fe400008f0c9a */
[----:B------:R-:W-:Y:S03]  /*17d10*/  @!P0 IADD3 R0, R0, R157, RZ ;  /* 0x0000009d00008210 */ /* 0x000fe60007ffe0ff */
[----:B------:R-:W-:Y:S01]  /*17d20*/  @!PT LDS RZ, [RZ] ;  /* 0x00000000fffff984 */ /* 0x000fe20000000800 */
[----:B------:R-:W-:Y:S01]  /*17d30*/  @!PT LDS RZ, [RZ] ;  /* 0x00000000fffff984 */ /* 0x000fe20000000800 */
[----:B------:R-:W-:Y:S01]  /*17d40*/  @!PT LDS RZ, [RZ] ;  /* 0x00000000fffff984 */ /* 0x000fe20000000800 */
[----:B------:R1:W-:Y:S01]  /*17d50*/  @!P0 LDGSTS.E.BYPASS.LTC128B.128 [R238+0x1800], [R176.64] ;  /* 0x01800000b0ee8fae */ /* 0x0003e2000b901d48 */
[----:B------:R-:W-:Y:S01]  /*17d60*/  @!P0 LEA.HI.X R171, R156, R233, R0, 0x1, P2 ;  /* 0x000000e99cab8211 */ /* 0x000fe200010f0c00 */
[----:B------:R-:W-:Y:S02]  /*17d70*/  IMAD.MOV.U32 R233, RZ, RZ, R169 ;  /* 0x000000ffffe97224 */ /* 0x000fe400078e00a9 */
        /* <DEDUP_REMOVED lines=31> */
.L_x_1340:
        /* <DEDUP_REMOVED lines=149> */
[----:B------:R-:W-:Y:S01]  /*188c0*/  ISETP.GT.AND P0, PT, R237, R229, PT ;  /* 0x000000e5ed00720c */ /* 0x000fe20003f04270 */
        /* <DEDUP_REMOVED lines=180> */
[----:B------:R-:W4:Y:S03]  /*19410*/  LDSM.16.MT88.4 R36, [R223+0x6000] ;  /* 0x00600000df24783b */ /* 0x000f260000004200 */
[--C-:B------:R-:W-:Y:S01]  /*19420*/  FFMA.FTZ R89, R105, c[0x0][0x23c], -R154.reuse ;  /* 0x00008f0069597a23 */ /* 0x100fe2000001089a */
[----:B------:R-:W5:Y:S01]  /*19430*/  MUFU.EX2 R173, R173 ;  /* 0x000000ad00ad7308 */ /* 0x000f620000000800 */
        /* <DEDUP_REMOVED lines=15> */
[----:B-----5:R-:W-:Y:S01]  /*19530*/  F2FP.BF16.PACK_AB R22, R173, R178 ;  /* 0x000000b2ad16723e */ /* 0x020fe200000010ff */
[----:B------:R-:W-:Y:S02]  /*19540*/  FFMA.FTZ R121, R121, c[0x0][0x23c], -R154 ;  /* 0x00008f0079797a23 */ /* 0x000fe4000001089a */
[--C-:B------:R-:W-:Y:S02]  /*19550*/  FFMA.FTZ R122, R122, c[0x0][0x23c], -R151.reuse ;  /* 0x00008f007a7a7a23 */ /* 0x100fe40000010897 */
[----:B------:R-:W-:Y:S01]  /*19560*/  FFMA.FTZ R123, R123, c[0x0][0x23c], -R151 ;  /* 0x00008f007b7b7a23 */ /* 0x000fe20000010897 */
[----:B------:R-:W-:Y:S01]  /*19570*/  MUFU.EX2 R177, R177 ;  /* 0x000000b100b17308 */ /* 0x000fe20000000800 */
[----:B------:R-:W-:Y:S02]  /*19580*/  FADD.FTZ R205, R201, R205 ;  /* 0x000000cdc9cd7221 */ /* 0x000fe40000010000 */
[----:B------:R-:W-:Y:S01]  /*19590*/  FFMA.FTZ R203, R150, R243, R203 ;  /* 0x000000f396cb7223 */ /* 0x000fe200000100cb */
[----:B------:R-:W-:Y:S01]  /*195a0*/  MOV R150, R2 ;  /* 0x0000000200967202 */ /* 0x000fe20000000f00 */
        /* <DEDUP_REMOVED lines=17> */
[----:B------:R-:W-:Y:S02]  /*196c0*/  LDSM.16.MT88.4 R28, [R223+0x6400] ;  /* 0x00640000df1c783b */ /* 0x000fe40000004200 */
        /* <DEDUP_REMOVED lines=30> */
[----:B------:R-:W-:Y:S02]  /*198b0*/  FFMA.FTZ R124, R124, c[0x0][0x23c], -R154 ;  /* 0x00008f007c7c7a23 */ /* 0x000fe4000001089a */
[----:B------:R-:W-:Y:S02]  /*198c0*/  FADD.FTZ R178, R173, R178 ;  /* 0x000000b2adb27221 */ /* 0x000fe40000010000 */
[----:B-1----:R-:W-:Y:S02]  /*198d0*/  FADD.FTZ R171, R170, R171 ;  /* 0x000000abaaab7221 */ /* 0x002fe40000010000 */
[----:B------:R-:W-:Y:S03]  /*198e0*/  FADD.FTZ R177, R177, R178 ;  /* 0x000000b2b1b17221 */ /* 0x000fe60000010000 */
[----:B------:R-:W1:Y:S01]  /*198f0*/  MUFU.EX2 R162, R162 ;  /* 0x000000a200a27308 */ /* 0x000e620000000800 */
[----:B------:R-:W-:Y:S01]  /*19900*/  FADD.FTZ R177, R169, R177 ;  /* 0x000000b1a9b17221 */ /* 0x000fe20000010000 */
[C---:B--2---:R-:W-:Y:S01]  /*19910*/  F2FP.BF16.PACK_AB R23, R165.reuse, R170 ;  /* 0x000000aaa517723e */ /* 0x044fe200000010ff */
[----:B------:R-:W-:Y:S02]  /*19920*/  FADD.FTZ R171, R165, R171 ;  /* 0x000000aba5ab7221 */ /* 0x000fe40000010000 */
[----:B------:R-:W-:Y:S05]  /*19930*/  FADD.FTZ R177, R167, R177 ;  /* 0x000000b1a7b17221 */ /* 0x000fea0000010000 */
[----:B------:R-:W-:Y:S01]  /*19940*/  MUFU.EX2 R164, R164 ;  /* 0x000000a400a47308 */ /* 0x000fe20000000800 */
[C---:B------:R-:W-:Y:S03]  /*19950*/  HMMA.16816.F32.BF16 R4, R20.reuse, R32, R4 ;  /* 0x000000201404723c */ /* 0x040fe60000041804 */
[----:B------:R-:W-:Y:S04]  /*19960*/  FADD.FTZ R168, R168, R177 ;  /* 0x000000b1a8a87221 */ /* 0x000fe80000010000 */
[----:B-----5:R-:W-:Y:S01]  /*19970*/  FADD.FTZ R168, R166, R168 ;  /* 0x000000a8a6a87221 */ /* 0x020fe20000010000 */
[C---:B------:R-:W-:Y:S01]  /*19980*/  HMMA.16816.F32.BF16 R8, R20.reuse, R34, R8 ;  /* 0x000000221408723c */ /* 0x040fe20000041808 */
[----:B------:R-:W2:Y:S01]  /*19990*/  MUFU.EX2 R159, R159 ;  /* 0x0000009f009f7308 */ /* 0x000ea20000000800 */
[----:B------:R-:W5:Y:S06]  /*199a0*/  LDSM.16.MT88.4 R32, [R224+0x6800] ;  /* 0x00680000e020783b */ /* 0x000f6c0000004200 */
[C---:B----4-:R-:W-:Y:S03]  /*199b0*/  HMMA.16816.F32.BF16 R12, R20.reuse, R36, R12 ;  /* 0x00000024140c723c */ /* 0x050fe6000004180c */
[----:B------:R-:W4:Y:S05]  /*199c0*/  MUFU.EX2 R160, R160 ;  /* 0x000000a000a07308 */ /* 0x000f2a0000000800 */
[----:B------:R-:W-:Y:S01]  /*199d0*/  HMMA.16816.F32.BF16 R16, R20, R38, R16 ;  /* 0x000000261410723c */ /* 0x000fe20000041810 */
[----:B------:R-:W-:Y:S04]  /*199e0*/  LDSM.16.MT88.4 R36, [R223+0x6c00] ;  /* 0x006c0000df24783b */ /* 0x000fe80000004200 */
[----:B------:R-:W3:Y:S02]  /*199f0*/  MUFU.EX2 R161, R161 ;  /* 0x000000a100a17308 */ /* 0x000ee40000000800 */
[C---:B-1----:R-:W-:Y:S01]  /*19a00*/  F2FP.BF16.PACK_AB R20, R162.reuse, R166 ;  /* 0x000000a6a214723e */ /* 0x042fe200000010ff */
[----:B------:R-:W-:Y:S01]  /*19a10*/  FADD.FTZ R162, R162, R168 ;  /* 0x000000a8a2a27221 */ /* 0x000fe20000010000 */
[C---:B--2---:R-:W-:Y:S03]  /*19a20*/  F2FP.BF16.PACK_AB R21, R159.reuse, R164 ;  /* 0x000000a49f15723e */ /* 0x044fe600000010ff */
[----:B------:R-:W-:Y:S03]  /*19a30*/  FADD.FTZ R164, R164, R171 ;  /* 0x000000aba4a47221 */ /* 0x000fe60000010000 */
[----:B------:R-:W-:Y:S01]  /*19a40*/  MUFU.EX2 R163, R163 ;  /* 0x000000a300a37308 */ /* 0x000fe20000000800 */
[----:B------:R-:W-:Y:S02]  /*19a50*/  FADD.FTZ R164, R159, R164 ;  /* 0x000000a49fa47221 */ /* 0x000fe40000010000 */
[----:B----4-:R-:W-:Y:S07]  /*19a60*/  FADD.FTZ R162, R160, R162 ;  /* 0x000000a2a0a27221 */ /* 0x010fee0000010000 */
[----:B------:R-:W1:Y:S01]  /*19a70*/  MUFU.EX2 R157, R157 ;  /* 0x0000009d009d7308 */ /* 0x000e620000000800 */
[C---:B---3--:R-:W-:Y:S01]  /*19a80*/  F2FP.BF16.PACK_AB R22, R161.reuse, R160 ;  /* 0x000000a0a116723e */ /* 0x048fe200000010ff */
[----:B------:R-:W-:Y:S08]  /*19a90*/  FADD.FTZ R161, R161, R162 ;  /* 0x000000a2a1a17221 */ /* 0x000ff00000010000 */
[----:B------:R-:W2:Y:S10]  /*19aa0*/  MUFU.EX2 R158, R158 ;  /* 0x0000009e009e7308 */ /* 0x000eb40000000800 */
[----:B------:R-:W3:Y:S01]  /*19ab0*/  MUFU.EX2 R155, R155 ;  /* 0x0000009b009b7308 */ /* 0x000ee20000000800 */
[----:B-1----:R-:W-:Y:S01]  /*19ac0*/  F2FP.BF16.PACK_AB R23, R157, R163 ;  /* 0x000000a39d17723e */ /* 0x002fe200000010ff */
        /* <DEDUP_REMOVED lines=15> */
[----:B-1----:R-:W-:Y:S03]  /*19bc0*/  F2FP.BF16.PACK_AB R21, R54, R156 ;  /* 0x0000009c3615723e */ /* 0x002fe600000010ff */
        /* <DEDUP_REMOVED lines=9> */
[C---:B-1----:R-:W-:Y:S01]  /*19c60*/  F2FP.BF16.PACK_AB R23, R53.reuse, R58 ;  /* 0x0000003a3517723e */ /* 0x042fe200000010ff */
[----:B------:R-:W-:Y:S04]  /*19c70*/  FADD.FTZ R58, R58, R156 ;  /* 0x0000009c3a3a7221 */ /* 0x000fe80000010000 */
[----:B------:R-:W-:Y:S04]  /*19c80*/  FADD.FTZ R58, R53, R58 ;  /* 0x0000003a353a7221 */ /* 0x000fe80000010000 */
[----:B------:R-:W-:Y:S01]  /*19c90*/  MUFU.EX2 R52, R52 ;  /* 0x0000003400347308 */ /* 0x000fe20000000800 */
[C---:B------:R-:W-:Y:S03]  /*19ca0*/  HMMA.16816.F32.BF16 R4, R20.reuse, R32, R4 ;  /* 0x000000201404723c */ /* 0x040fe60000041804 */
[----:B---3--:R-:W-:Y:S05]  /*19cb0*/  FADD.FTZ R57, R55, R57 ;  /* 0x0000003937397221 */ /* 0x008fea0000010000 */
[C---:B------:R-:W-:Y:S01]  /*19cc0*/  HMMA.16816.F32.BF16 R8, R20.reuse, R34, R8 ;  /* 0x000000221408723c */ /* 0x040fe20000041808 */
[----:B------:R-:W1:Y:S01]  /*19cd0*/  MUFU.EX2 R46, R46 ;  /* 0x0000002e002e7308 */ /* 0x000e620000000800 */
[----:B------:R-:W-:Y:S06]  /*19ce0*/  LDSM.16.MT88.4 R32, [R224+0x7400] ;  /* 0x00740000e020783b */ /* 0x000fec0000004200 */
[C---:B--2---:R-:W-:Y:S03]  /*19cf0*/  HMMA.16816.F32.BF16 R12, R20.reuse, R24, R12 ;  /* 0x00000018140c723c */ /* 0x044fe6000004180c */
[----:B------:R-:W2:Y:S05]  /*19d00*/  MUFU.EX2 R48, R48 ;  /* 0x0000003000307308 */ /* 0x000eaa0000000800 */
[----:B------:R-:W-:Y:S01]  /*19d10*/  HMMA.16816.F32.BF16 R16, R20, R26, R16 ;  /* 0x0000001a1410723c */ /* 0x000fe20000041810 */
[----:B------:R-:W3:Y:S04]  /*19d20*/  LDSM.16.MT88.4 R24, [R224+0x7000] ;  /* 0x00700000e018783b */ /* 0x000ee80000004200 */
[----:B------:R-:W5:Y:S02]  /*19d30*/  MUFU.EX2 R49, R49 ;  /* 0x0000003100317308 */ /* 0x000f640000000800 */
[C---:B----4-:R-:W-:Y:S01]  /*19d40*/  F2FP.BF16.PACK_AB R20, R50.reuse, R55 ;  /* 0x000000373214723e */ /* 0x050fe200000010ff */
        /* <DEDUP_REMOVED lines=9> */
[----:B------:R-:W2:Y:S10]  /*19de0*/  MUFU.EX2 R42, R42 ;  /* 0x0000002a002a7308 */ /* 0x000eb40000000800 */
[----:B------:R-:W4:Y:S01]  /*19df0*/  MUFU.EX2 R40, R40 ;  /* 0x0000002800287308 */ /* 0x000f220000000800 */
        /* <DEDUP_REMOVED lines=8> */
[----:B------:R-:W2:Y:S02]  /*19e80*/  LDSM.16.MT88.4 R28, [R223+0x7000] ;  /* 0x00700000df1c783b */ /* 0x000ea40000004200 */
[----:B----4-:R-:W-:Y:S04]  /*19e90*/  FADD.FTZ R49, R40, R49 ;  /* 0x0000003128317221 */ /* 0x010fe80000010000 */
[C---:B------:R-:W-:Y:S03]  /*19ea0*/  HMMA.16816.F32.BF16 R12, R20.reuse, R36, R12 ;  /* 0x00000024140c723c */ /* 0x040fe6000004180c */
[----:B------:R-:W-:Y:S04]  /*19eb0*/  MUFU.EX2 R45, R45 ;  /* 0x0000002d002d7308 */ /* 0x000fe80000000800 */
[--C-:B------:R-:W-:Y:S01]  /*19ec0*/  FFMA.FTZ R36, R108, c[0x0][0x23c], -R154.reuse ;  /* 0x00008f006c247a23 */ /* 0x100fe2000001089a */
[----:B------:R-:W-:Y:S04]  /*19ed0*/  HMMA.16816.F32.BF16 R16, R20, R38, R16 ;  /* 0x000000261410723c */ /* 0x000fe80000041810 */
[--C-:B------:R-:W-:Y:S01]  /*19ee0*/  FFMA.FTZ R37, R109, c[0x0][0x23c], -R154.reuse ;  /* 0x00008f006d257a23 */ /* 0x100fe2000001089a */
[----:B------:R-:W4:Y:S02]  /*19ef0*/  MUFU.EX2 R47, R47 ;  /* 0x0000002f002f7308 */ /* 0x000f240000000800 */
[----:B------:R-:W-:Y:S01]  /*19f00*/  F2FP.BF16.PACK_AB R20, R40, R42 ;  /* 0x0000002a2814723e */ /* 0x000fe200000010ff */
[--C-:B------:R-:W-:Y:S01]  /*19f10*/  FFMA.FTZ R38, R110, c[0x0][0x23c], -R151.reuse ;  /* 0x00008f006e267a23 */ /* 0x100fe20000010897 */
[----:B-1----:R-:W-:Y:S03]  /*19f20*/  F2FP.BF16.PACK_AB R21, R41, R43 ;  /* 0x0000002b2915723e */ /* 0x002fe600000010ff */
[----:B------:R-:W-:Y:S02]  /*19f30*/  FFMA.FTZ R39, R111, c[0x0][0x23c], -R151 ;  /* 0x00008f006f277a23 */ /* 0x000fe40000010897 */
[----:B------:R-:W-:Y:S01]  /*19f40*/  FADD.FTZ R43, R43, R51 ;  /* 0x000000332b2b7221 */ /* 0x000fe20000010000 */
[----:B------:R-:W-:Y:S01]  /*19f50*/  MUFU.EX2 R59, R59 ;  /* 0x0000003b003b7308 */ /* 0x000fe20000000800 */
[----:B------:R-:W-:Y:S02]  /*19f60*/  FFMA.FTZ R42, R126, c[0x0][0x23c], -R151 ;  /* 0x00008f007e2a7a23 */ /* 0x000fe40000010897 */
[----:B------:R-:W-:Y:S02]  /*19f70*/  FADD.FTZ R43, R41, R43 ;  /* 0x0000002b292b7221 */ /* 0x000fe40000010000 */
[--C-:B------:R-:W-:Y:S05]  /*19f80*/  FFMA.FTZ R41, R125, c[0x0][0x23c], -R154.reuse ;  /* 0x00008f007d297a23 */ /* 0x100fea000001089a */
[----:B------:R-:W1:Y:S01]  /*19f90*/  MUFU.EX2 R60, R60 ;  /* 0x0000003c003c7308 */ /* 0x000e620000000800 */
[----:B----4-:R-:W-:Y:S01]  /*19fa0*/  F2FP.BF16.PACK_AB R22, R47, R45 ;  /* 0x0000002d2f16723e */ /* 0x010fe200000010ff */
[----:B------:R-:W-:Y:S04]  /*19fb0*/  FADD.FTZ R45, R45, R49 ;  /* 0x000000312d2d7221 */ /* 0x000fe80000010000 */
[----:B------:R-:W-:Y:S04]  /*19fc0*/  FADD.FTZ R45, R47, R45 ;  /* 0x0000002d2f2d7221 */ /* 0x000fe80000010000 */
[----:B------:R-:W-:Y:S10]  /*19fd0*/  MUFU.EX2 R61, R61 ;  /* 0x0000003d003d7308 */ /* 0x000ff40000000800 */
[----:B------:R-:W4:Y:S01]  /*19fe0*/  MUFU.EX2 R62, R62 ;  /* 0x0000003e003e7308 */ /* 0x000f220000000800 */
[C---:B-1----:R-:W-:Y:S01]  /*19ff0*/  F2FP.BF16.PACK_AB R23, R60.reuse, R59 ;  /* 0x0000003b3c17723e */ /* 0x042fe200000010ff */
[----:B------:R-:W-:Y:S02]  /*1a000*/  FADD.FTZ R59, R59, R43 ;  /* 0x0000002b3b3b7221 */ /* 0x000fe40000010000 */
[----:B------:R-:W-:Y:S02]  /*1a010*/  FFMA.FTZ R43, R127, c[0x0][0x23c], -R151 ;  /* 0x00008f007f2b7a23 */ /* 0x000fe40000010897 */
[----:B------:R-:W-:Y:S04]  /*1a020*/  FADD.FTZ R59, R60, R59 ;  /* 0x0000003b3c3b7221 */ /* 0x000fe80000010000 */
[----:B------:R-:W-:Y:S01]  /*1a030*/  MUFU.EX2 R63, R63 ;  /* 0x0000003f003f7308 */ /* 0x000fe20000000800 */
[C---:B---3--:R-:W-:Y:S08]  /*1a040*/  HMMA.16816.F32.BF16 R4, R20.reuse, R24, R4 ;  /* 0x000000181404723c */ /* 0x048ff00000041804 */
[C---:B------:R-:W-:Y:S01]  /*1a050*/  HMMA.16816.F32.BF16 R8, R20.reuse, R26, R8 ;  /* 0x0000001a1408723c */ /* 0x040fe20000041808 */
[----:B------:R-:W1:Y:S01]  /*1a060*/  MUFU.EX2 R64, R64 ;  /* 0x0000004000407308 */ /* 0x000e620000000800 */
[----:B------:R-:W3:Y:S06]  /*1a070*/  LDSM.16.MT88.4 R24, [R223+0x7400] ;  /* 0x00740000df18783b */ /* 0x000eec0000004200 */
[C---:B--2---:R-:W-:Y:S03]  /*1a080*/  HMMA.16816.F32.BF16 R12, R20.reuse, R28, R12 ;  /* 0x0000001c140c723c */ /* 0x044fe6000004180c */
[----:B------:R-:W-:Y:S05]  /*1a090*/  MUFU.EX2 R65, R65 ;  /* 0x0000004100417308 */ /* 0x000fea0000000800 */
[----:B------:R-:W-:Y:S01]  /*1a0a0*/  HMMA.16816.F32.BF16 R16, R20, R30, R16 ;  /* 0x0000001e1410723c */ /* 0x000fe20000041810 */
[----:B------:R-:W2:Y:S04]  /*1a0b0*/  LDSM.16.MT88.4 R28, [R224+0x7800] ;  /* 0x00780000e01c783b */ /* 0x000ea80000004200 */
[----:B------:R-:W5:Y:S02]  /*1a0c0*/  MUFU.EX2 R66, R66 ;  /* 0x0000004200427308 */ /* 0x000f640000000800 */
[----:B----4-:R-:W-:Y:S01]  /*1a0d0*/  F2FP.BF16.PACK_AB R20, R62, R61 ;  /* 0x0000003d3e14723e */ /* 0x010fe200000010ff */
[----:B------:R-:W-:Y:S01]  /*1a0e0*/  FADD.FTZ R61, R61, R45 ;  /* 0x0000002d3d3d7221 */ /* 0x000fe20000010000 */
[----:B-1----:R-:W-:Y:S03]  /*1a0f0*/  F2FP.BF16.PACK_AB R21, R64, R63 ;  /* 0x0000003f4015723e */ /* 0x002fe600000010ff */
[----:B------:R-:W-:Y:S02]  /*1a100*/  FADD.FTZ R63, R63, R59 ;  /* 0x0000003b3f3f7221 */ /* 0x000fe40000010000 */
[----:B------:R-:W-:Y:S01]  /*1a110*/  FADD.FTZ R61, R62, R61 ;  /* 0x0000003d3e3d7221 */ /* 0x000fe20000010000 */
[----:B------:R-:W-:Y:S01]  /*1a120*/  MUFU.EX2 R68, R68 ;  /* 0x0000004400447308 */ /* 0x000fe20000000800 */
[----:B------:R-:W-:Y:S02]  /*1a130*/  FADD.FTZ R63, R64, R63 ;  /* 0x0000003f403f7221 */ /* 0x000fe40000010000 */
[--C-:B------:R-:W-:Y:S02]  /*1a140*/  FFMA.FTZ R45, R128, c[0x0][0x23c], -R154.reuse ;  /* 0x00008f00802d7a23 */ /* 0x100fe4000001089a */
[----:B------:R-:W-:Y:S05]  /*1a150*/  FFMA.FTZ R154, R129, c[0x0][0x23c], -R154 ;  /* 0x00008f00819a7a23 */ /* 0x000fea000001089a */
[----:B------:R-:W1:Y:S01]  /*1a160*/  MUFU.EX2 R67, R67 ;  /* 0x0000004300437308 */ /* 0x000e620000000800 */
[C---:B-----5:R-:W-:Y:S01]  /*1a170*/  F2FP.BF16.PACK_AB R22, R66.reuse, R65 ;  /* 0x000000414216723e */ /* 0x060fe200000010ff */
        /* <DEDUP_REMOVED lines=8> */
[C---:B------:R-:W-:Y:S08]  /*1a200*/  HMMA.16816.F32.BF16 R4, R20.reuse, R32, R4 ;  /* 0x000000201404723c */ /* 0x040ff00000041804 */
[C---:B------:R-:W-:Y:S01]  /*1a210*/  HMMA.16816.F32.BF16 R8, R20.reuse, R34, R8 ;  /* 0x000000221408723c */ /* 0x040fe20000041808 */
[----:B------:R-:W4:Y:S01]  /*1a220*/  MUFU.EX2 R72, R72 ;  /* 0x0000004800487308 */ /* 0x000f220000000800 */
[----:B------:R-:W5:Y:S06]  /*1a230*/  LDSM.16.MT88.4 R32, [R223+0x7800] ;  /* 0x00780000df20783b */ /* 0x000f6c0000004200 */
[C---:B---3--:R-:W-:Y:S03]  /*1a240*/  HMMA.16816.F32.BF16 R12, R20.reuse, R24, R12 ;  /* 0x00000018140c723c */ /* 0x048fe6000004180c */
[----:B------:R-:W3:Y:S01]  /*1a250*/  MUFU.EX2 R73, R73 ;  /* 0x0000004900497308 */ /* 0x000ee20000000800 */
[----:B-1----:R-:W-:Y:S04]  /*1a260*/  FADD.FTZ R68, R71, R68 ;  /* 0x0000004447447221 */ /* 0x002fe80000010000 */
[----:B------:R-:W-:Y:S01]  /*1a270*/  HMMA.16816.F32.BF16 R16, R20, R26, R16 ;  /* 0x0000001a1410723c */ /* 0x000fe20000041810 */
[----:B------:R-:W1:Y:S04]  /*1a280*/  LDSM.16.MT88.4 R24, [R224+0x7c00] ;  /* 0x007c0000e018783b */ /* 0x000e680000004200 */
[----:B------:R-:W2:Y:S02]  /*1a290*/  MUFU.EX2 R74, R74 ;  /* 0x0000004a004a7308 */ /* 0x000ea40000000800 */
[----:B------:R-:W-:Y:S01]  /*1a2a0*/  F2FP.BF16.PACK_AB R20, R70, R69 ;  /* 0x000000454614723e */ /* 0x000fe200000010ff */
[----:B------:R-:W-:Y:S01]  /*1a2b0*/  FADD.FTZ R69, R69, R65 ;  /* 0x0000004145457221 */ /* 0x000fe20000010000 */
[----:B----4-:R-:W-:Y:S03]  /*1a2c0*/  F2FP.BF16.PACK_AB R21, R72, R71 ;  /* 0x000000474815723e */ /* 0x010fe600000010ff */
[----:B------:R-:W-:Y:S02]  /*1a2d0*/  FADD.FTZ R69, R70, R69 ;  /* 0x0000004546457221 */ /* 0x000fe40000010000 */
[----:B------:R-:W-:Y:S01]  /*1a2e0*/  FADD.FTZ R72, R72, R68 ;  /* 0x0000004448487221 */ /* 0x000fe20000010000 */
[----:B------:R-:W4:Y:S01]  /*1a2f0*/  MUFU.EX2 R76, R76 ;  /* 0x0000004c004c7308 */ /* 0x000f220000000800 */
[----:B---3--:R-:W-:Y:S09]  /*1a300*/  FADD.FTZ R69, R73, R69 ;  /* 0x0000004549457221 */ /* 0x008ff20000010000 */
[----:B------:R-:W3:Y:S01]  /*1a310*/  MUFU.EX2 R75, R75 ;  /* 0x0000004b004b7308 */ /* 0x000ee20000000800 */
[C---:B--2---:R-:W-:Y:S01]  /*1a320*/  F2FP.BF16.PACK_AB R22, R74.reuse, R73 ;  /* 0x000000494a16723e */ /* 0x044fe200000010ff */
[----:B------:R-:W-:Y:S08]  /*1a330*/  FADD.FTZ R74, R74, R69 ;  /* 0x000000454a4a7221 */ /* 0x000ff00000010000 */
[----:B------:R-:W2:Y:S01]  /*1a340*/  MUFU.EX2 R77, R77 ;  /* 0x0000004d004d7308 */ /* 0x000ea20000000800 */
[----:B----4-:R-:W-:Y:S09]  /*1a350*/  FADD.FTZ R72, R76, R72 ;  /* 0x000000484c487221 */ /* 0x010ff20000010000 */
[----:B------:R-:W-:Y:S01]  /*1a360*/  MUFU.EX2 R78, R78 ;  /* 0x0000004e004e7308 */ /* 0x000fe20000000800 */
[C---:B---3--:R-:W-:Y:S01]  /*1a370*/  F2FP.BF16.PACK_AB R23, R75.reuse, R76 ;  /* 0x0000004c4b17723e */ /* 0x048fe200000010ff */
[----:B------:R-:W-:Y:S08]  /*1a380*/  FADD.FTZ R75, R75, R72 ;  /* 0x000000484b4b7221 */ /* 0x000ff00000010000 */
[----:B------:R-:W3:Y:S01]  /*1a390*/  MUFU.EX2 R79, R79 ;  /* 0x0000004f004f7308 */ /* 0x000ee20000000800 */
[C---:B------:R-:W-:Y:S03]  /*1a3a0*/  HMMA.16816.F32.BF16 R4, R20.reuse, R28, R4 ;  /* 0x0000001c1404723c */ /* 0x040fe60000041804 */
[----:B--2---:R-:W-:Y:S05]  /*1a3b0*/  FADD.FTZ R74, R77, R74 ;  /* 0x0000004a4d4a7221 */ /* 0x004fea0000010000 */
[C---:B------:R-:W-:Y:S01]  /*1a3c0*/  HMMA.16816.F32.BF16 R8, R20.reuse, R30, R8 ;  /* 0x0000001e1408723c */ /* 0x040fe20000041808 */
[----:B------:R-:W2:Y:S01]  /*1a3d0*/  MUFU.EX2 R82, R82 ;  /* 0x0000005200527308 */ /* 0x000ea20000000800 */
[----:B------:R-:W4:Y:S06]  /*1a3e0*/  LDSM.16.MT88.4 R28, [R223+0x7c00] ;  /* 0x007c0000df1c783b */ /* 0x000f2c0000004200 */
[C---:B-----5:R-:W-:Y:S03]  /*1a3f0*/  HMMA.16816.F32.BF16 R12, R20.reuse, R32, R12 ;  /* 0x00000020140c723c */ /* 0x060fe6000004180c */
[----:B------:R-:W5:Y:S01]  /*1a400*/  MUFU.EX2 R80, R80 ;  /* 0x0000005000507308 */ /* 0x000f620000000800 */
[----:B---3--:R-:W-:Y:S04]  /*1a410*/  FADD.FTZ R75, R79, R75 ;  /* 0x0000004b4f4b7221 */ /* 0x008fe80000010000 */
[----:B------:R-:W-:Y:S01]  /*1a420*/  HMMA.16816.F32.BF16 R16, R20, R34, R16 ;  /* 0x000000221410723c */ /* 0x000fe20000041810 */
[----:B------:R-:W3:Y:S04]  /*1a430*/  LDSM.16.MT88.4 R32, [R224+0x8000] ;  /* 0x00800000e020783b */ /* 0x000ee80000004200 */
[----:B------:R-:W1:Y:S02]  /*1a440*/  MUFU.EX2 R81, R81 ;  /* 0x0000005100517308 */ /* 0x000e640000000800 */
[C---:B------:R-:W-:Y:S01]  /*1a450*/  F2FP.BF16.PACK_AB R20, R78.reuse, R77 ;  /* 0x0000004d4e14723e */ /* 0x040fe200000010ff */
[----:B------:R-:W-:Y:S01]  /*1a460*/  FADD.FTZ R78, R78, R74 ;  /* 0x0000004a4e4e7221 */ /* 0x000fe20000010000 */
[C---:B--2---:R-:W-:Y:S03]  /*1a470*/  F2FP.BF16.PACK_AB R21, R82.reuse, R79 ;  /* 0x0000004f5215723e */ /* 0x044fe600000010ff */
[----:B------:R-:W-:Y:S03]  /*1a480*/  FADD.FTZ R82, R82, R75 ;  /* 0x0000004b52527221 */ /* 0x000fe60000010000 */
[----:B------:R-:W2:Y:S01]  /*1a490*/  MUFU.EX2 R83, R83 ;  /* 0x0000005300537308 */ /* 0x000ea20000000800 */
[----:B-----5:R-:W-:Y:S09]  /*1a4a0*/  FADD.FTZ R78, R80, R78 ;  /* 0x0000004e504e7221 */ /* 0x020ff20000010000 */
[----:B------:R-:W5:Y:S01]  /*1a4b0*/  MUFU.EX2 R84, R84 ;  /* 0x0000005400547308 */ /* 0x000f620000000800 */
[C---:B-1----:R-:W-:Y:S01]  /*1a4c0*/  F2FP.BF16.PACK_AB R22, R81.reuse, R80 ;  /* 0x000000505116723e */ /* 0x042fe200000010ff */
[----:B------:R-:W-:Y:S08]  /*1a4d0*/  FADD.FTZ R78, R81, R78 ;  /* 0x0000004e514e7221 */ /* 0x000ff00000010000 */
[----:B------:R-:W-:Y:S01]  /*1a4e0*/  MUFU.EX2 R85, R85 ;  /* 0x0000005500557308 */ /* 0x000fe20000000800 */
[----:B--2---:R-:W-:Y:S09]  /*1a4f0*/  FADD.FTZ R82, R83, R82 ;  /* 0x0000005253527221 */ /* 0x004ff20000010000 */
[----:B------:R-:W1:Y:S01]  /*1a500*/  MUFU.EX2 R86, R86 ;  /* 0x0000005600567308 */ /* 0x000e620000000800 */
[C---:B-----5:R-:W-:Y:S01]  /*1a510*/  F2FP.BF16.PACK_AB R23, R84.reuse, R83 ;  /* 0x000000535417723e */ /* 0x060fe200000010ff */
[----:B------:R-:W-:Y:S08]  /*1a520*/  FADD.FTZ R82, R84, R82 ;  /* 0x0000005254527221 */ /* 0x000ff00000010000 */
[----:B------:R-:W-:Y:S01]  /*1a530*/  MUFU.EX2 R88, R88 ;  /* 0x0000005800587308 */ /* 0x000fe20000000800 */
[C---:B------:R-:W-:Y:S08]  /*1a540*/  HMMA.16816.F32.BF16 R4, R20.reuse, R24, R4 ;  /* 0x000000181404723c */ /* 0x040ff00000041804 */
[C---:B------:R-:W-:Y:S01]  /*1a550*/  HMMA.16816.F32.BF16 R8, R20.reuse, R26, R8 ;  /* 0x0000001a1408723c */ /* 0x040fe20000041808 */
[----:B------:R-:W2:Y:S01]  /*1a560*/  MUFU.EX2 R87, R87 ;  /* 0x0000005700577308 */ /* 0x000ea20000000800 */
[----:B------:R-:W5:Y:S06]  /*1a570*/  LDSM.16.MT88.4 R24, [R223+0x8000] ;  /* 0x00800000df18783b */ /* 0x000f6c0000004200 */
[C---:B----4-:R-:W-:Y:S03]  /*1a580*/  HMMA.16816.F32.BF16 R12, R20.reuse, R28, R12 ;  /* 0x0000001c140c723c */ /* 0x050fe6000004180c */
[----:B------:R-:W-:Y:S05]  /*1a590*/  MUFU.EX2 R90, R90 ;  /* 0x0000005a005a7308 */ /* 0x000fea0000000800 */
[----:B------:R-:W-:Y:S01]  /*1a5a0*/  HMMA.16816.F32.BF16 R16, R20, R30, R16 ;  /* 0x0000001e1410723c */ /* 0x000fe20000041810 */
[----:B------:R-:W4:Y:S04]  /*1a5b0*/  LDSM.16.MT88.4 R28, [R224+0x8400] ;  /* 0x00840000e01c783b */ /* 0x000f280000004200 */
[----:B------:R-:W3:Y:S02]  /*1a5c0*/  MUFU.EX2 R89, R89 ;  /* 0x0000005900597308 */ /* 0x000ee40000000800 */
[----:B-1----:R-:W-:Y:S01]  /*1a5d0*/  F2FP.BF16.PACK_AB R20, R86, R85 ;  /* 0x000000555614723e */ /* 0x002fe200000010ff */
[----:B------:R-:W-:Y:S01]  /*1a5e0*/  FADD.FTZ R85, R85, R78 ;  /* 0x0000004e55557221 */ /* 0x000fe20000010000 */
[C---:B--2---:R-:W-:Y:S03]  /*1a5f0*/  F2FP.BF16.PACK_AB R21, R87.reuse, R88 ;  /* 0x000000585715723e */ /* 0x044fe600000010ff */
        /* <DEDUP_REMOVED lines=17> */
[----:B------:R-:W3:Y:S06]  /*1a710*/  LDSM.16.MT88.4 R32, [R223+0x8400] ;  /* 0x00840000df20783b */ /* 0x000eec0000004200 */
[C---:B-----5:R-:W-:Y:S03]  /*1a720*/  HMMA.16816.F32.BF16 R12, R20.reuse, R24, R12 ;  /* 0x00000018140c723c */ /* 0x060fe6000004180c */
[----:B------:R-:W5:Y:S01]  /*1a730*/  MUFU.EX2 R92, R92 ;  /* 0x0000005c005c7308 */ /* 0x000f620000000800 */
        /* <DEDUP_REMOVED lines=9> */
[----:B------:R-:W2:Y:S01]  /*1a7d0*/  MUFU.EX2 R94, R94 ;  /* 0x0000005e005e7308 */ /* 0x000ea20000000800 */
[----:B------:R-:W-:Y:S01]  /*1a7e0*/  MOV R3, R0 ;  /* 0x0000000000037202 */ /* 0x000fe20000000f00 */
[----:B-----5:R-:W-:Y:S08]  /*1a7f0*/  FADD.FTZ R36, R92, R36 ;  /* 0x000000245c247221 */ /* 0x020ff00000010000 */
[----:B------:R-:W5:Y:S01]  /*1a800*/  MUFU.EX2 R95, R95 ;  /* 0x0000005f005f7308 */ /* 0x000f620000000800 */
[C---:B---3--:R-:W-:Y:S01]  /*1a810*/  F2FP.BF16.PACK_AB R22, R93.reuse, R92 ;  /* 0x0000005c5d16723e */ /* 0x048fe200000010ff */
[----:B------:R-:W-:Y:S08]  /*1a820*/  FADD.FTZ R93, R93, R36 ;  /* 0x000000245d5d7221 */ /* 0x000ff00000010000 */
[----:B------:R-:W3:Y:S01]  /*1a830*/  MUFU.EX2 R96, R96 ;  /* 0x0000006000607308 */ /* 0x000ee20000000800 */
[----:B--2---:R-:W-:Y:S09]  /*1a840*/  FADD.FTZ R39, R94, R39 ;  /* 0x000000275e277221 */ /* 0x004ff20000010000 */
[----:B------:R-:W-:Y:S01]  /*1a850*/  MUFU.EX2 R97, R97 ;  /* 0x0000006100617308 */ /* 0x000fe20000000800 */
[C---:B-----5:R-:W-:Y:S01]  /*1a860*/  F2FP.BF16.PACK_AB R23, R95.reuse, R94 ;  /* 0x0000005e5f17723e */ /* 0x060fe200000010ff */
[----:B------:R-:W-:Y:S08]  /*1a870*/  FADD.FTZ R95, R95, R39 ;  /* 0x000000275f5f7221 */ /* 0x000ff00000010000 */
[----:B------:R-:W2:Y:S01]  /*1a880*/  MUFU.EX2 R98, R98 ;  /* 0x0000006200627308 */ /* 0x000ea20000000800 */
[C---:B----4-:R-:W-:Y:S03]  /*1a890*/  HMMA.16816.F32.BF16 R4, R20.reuse, R28, R4 ;  /* 0x0000001c1404723c */ /* 0x050fe60000041804 */
[----:B---3--:R-:W-:Y:S05]  /*1a8a0*/  FADD.FTZ R93, R96, R93 ;  /* 0x0000005d605d7221 */ /* 0x008fea0000010000 */
[C---:B------:R-:W-:Y:S01]  /*1a8b0*/  HMMA.16816.F32.BF16 R8, R20.reuse, R30, R8 ;  /* 0x0000001e1408723c */ /* 0x040fe20000041808 */
[----:B------:R-:W3:Y:S01]  /*1a8c0*/  MUFU.EX2 R99, R99 ;  /* 0x0000006300637308 */ /* 0x000ee20000000800 */
[----:B------:R-:W4:Y:S06]  /*1a8d0*/  LDSM.16.MT88.4 R28, [R223+0x8800] ;  /* 0x00880000df1c783b */ /* 0x000f2c0000004200 */
[C---:B------:R-:W-:Y:S03]  /*1a8e0*/  HMMA.16816.F32.BF16 R12, R20.reuse, R32, R12 ;  /* 0x00000020140c723c */ /* 0x040fe6000004180c */
[----:B------:R-:W5:Y:S04]  /*1a8f0*/  MUFU.EX2 R54, R120 ;  /* 0x0000007800367308 */ /* 0x000f680000000800 */
[--C-:B------:R-:W-:Y:S01]  /*1a900*/  FFMA.FTZ R32, R130, c[0x0][0x23c], -R151.reuse ;  /* 0x00008f0082207a23 */ /* 0x100fe20000010897 */
[----:B------:R-:W-:Y:S04]  /*1a910*/  HMMA.16816.F32.BF16 R16, R20, R34, R16 ;  /* 0x000000221410723c */ /* 0x000fe80000041810 */
[----:B------:R-:W-:Y:S01]  /*1a920*/  FFMA.FTZ R151, R131, c[0x0][0x23c], -R151 ;  /* 0x00008f0083977a23 */ /* 0x000fe20000010897 */
[----:B------:R-:W1:Y:S01]  /*1a930*/  MUFU.EX2 R53, R121 ;  /* 0x0000007900357308 */ /* 0x000e620000000800 */
[----:B--2---:R-:W-:Y:S01]  /*1a940*/  FADD.FTZ R95, R98, R95 ;  /* 0x0000005f625f7221 */ /* 0x004fe20000010000 */
[C---:B------:R-:W-:Y:S01]  /*1a950*/  F2FP.BF16.PACK_AB R20, R97.reuse, R96 ;  /* 0x000000606114723e */ /* 0x040fe200000010ff */
[----:B------:R-:W-:Y:S01]  /*1a960*/  FADD.FTZ R97, R97, R93 ;  /* 0x0000005d61617221 */ /* 0x000fe20000010000 */
[C---:B---3--:R-:W-:Y:S03]  /*1a970*/  F2FP.BF16.PACK_AB R21, R99.reuse, R98 ;  /* 0x000000626315723e */ /* 0x048fe600000010ff */
[----:B------:R-:W-:Y:S03]  /*1a980*/  FADD.FTZ R99, R99, R95 ;  /* 0x0000005f63637221 */ /* 0x000fe60000010000 */
[----:B------:R-:W2:Y:S01]  /*1a990*/  MUFU.EX2 R46, R122 ;  /* 0x0000007a002e7308 */ /* 0x000ea20000000800 */
[----:B-----5:R-:W-:Y:S09]  /*1a9a0*/  FADD.FTZ R97, R54, R97 ;  /* 0x0000006136617221 */ /* 0x020ff20000010000 */
[----:B------:R-:W3:Y:S01]  /*1a9b0*/  MUFU.EX2 R44, R123 ;  /* 0x0000007b002c7308 */ /* 0x000ee20000000800 */
[C---:B-1----:R-:W-:Y:S01]  /*1a9c0*/  F2FP.BF16.PACK_AB R22, R53.reuse, R54 ;  /* 0x000000363516723e */ /* 0x042fe200000010ff */
[----:B------:R-:W-:Y:S08]  /*1a9d0*/  FADD.FTZ R53, R53, R97 ;  /* 0x0000006135357221 */ /* 0x000ff00000010000 */
[----:B------:R-:W1:Y:S01]  /*1a9e0*/  MUFU.EX2 R40, R124 ;  /* 0x0000007c00287308 */ /* 0x000e620000000800 */
[----:B--2---:R-:W-:Y:S09]  /*1a9f0*/  FADD.FTZ R99, R46, R99 ;  /* 0x000000632e637221 */ /* 0x004ff20000010000 */
[----:B------:R-:W2:Y:S01]  /*1aa00*/  MUFU.EX2 R41, R41 ;  /* 0x0000002900297308 */ /* 0x000ea20000000800 */
[C---:B---3--:R-:W-:Y:S01]  /*1aa10*/  F2FP.BF16.PACK_AB R23, R44.reuse, R46 ;  /* 0x0000002e2c17723e */ /* 0x048fe200000010ff */
[----:B------:R-:W-:Y:S08]  /*1aa20*/  FADD.FTZ R44, R44, R99 ;  /* 0x000000632c2c7221 */ /* 0x000ff00000010000 */
[----:B------:R-:W3:Y:S01]  /*1aa30*/  MUFU.EX2 R42, R42 ;  /* 0x0000002a002a7308 */ /* 0x000ee20000000800 */
[C---:B------:R-:W-:Y:S03]  /*1aa40*/  HMMA.16816.F32.BF16 R4, R20.reuse, R24, R4 ;  /* 0x000000181404723c */ /* 0x040fe60000041804 */
[----:B-1----:R-:W-:Y:S05]  /*1aa50*/  FADD.FTZ R53, R40, R53 ;  /* 0x0000003528357221 */ /* 0x002fea0000010000 */
[C---:B------:R-:W-:Y:S01]  /*1aa60*/  HMMA.16816.F32.BF16 R8, R20.reuse, R26, R8 ;  /* 0x0000001a1408723c */ /* 0x040fe20000041808 */
[----:B------:R-:W1:Y:S01]  /*1aa70*/  MUFU.EX2 R43, R43 ;  /* 0x0000002b002b7308 */ /* 0x000e620000000800 */
[----:B------:R-:W5:Y:S02]  /*1aa80*/  LDSM.16.MT88.4 R24, [R223+0x8c00] ;  /* 0x008c0000df18783b */ /* 0x000f640000004200 */
[C---:B--2---:R-:W-:Y:S01]  /*1aa90*/  F2FP.BF16.PACK_AB R132, R41.reuse, R40 ;  /* 0x000000282984723e */ /* 0x044fe200000010ff */
[----:B------:R-:W-:Y:S03]  /*1aaa0*/  FADD.FTZ R53, R41, R53 ;  /* 0x0000003529357221 */ /* 0x000fe60000010000 */
[C---:B----4-:R-:W-:Y:S03]  /*1aab0*/  HMMA.16816.F32.BF16 R12, R20.reuse, R28, R12 ;  /* 0x0000001c140c723c */ /* 0x050fe6000004180c */
[----:B------:R-:W2:Y:S01]  /*1aac0*/  MUFU.EX2 R45, R45 ;  /* 0x0000002d002d7308 */ /* 0x000ea20000000800 */
[----:B---3--:R-:W-:Y:S04]  /*1aad0*/  FADD.FTZ R44, R42, R44 ;  /* 0x0000002c2a2c7221 */ /* 0x008fe80000010000 */
[----:B------:R-:W-:Y:S05]  /*1aae0*/  HMMA.16816.F32.BF16 R16, R20, R30, R16 ;  /* 0x0000001e1410723c */ /* 0x000fea0000041810 */
[----:B------:R-:W3:Y:S01]  /*1aaf0*/  MUFU.EX2 R154, R154 ;  /* 0x0000009a009a7308 */ /* 0x000ee20000000800 */
[C---:B-1----:R-:W-:Y:S01]  /*1ab00*/  F2FP.BF16.PACK_AB R133, R43.reuse, R42 ;  /* 0x0000002a2b85723e */ /* 0x042fe200000010ff */
[----:B------:R-:W-:Y:S08]  /*1ab10*/  FADD.FTZ R44, R43, R44 ;  /* 0x0000002c2b2c7221 */ /* 0x000ff00000010000 */
[----:B------:R-:W1:Y:S01]  /*1ab20*/  MUFU.EX2 R32, R32 ;  /* 0x0000002000207308 */ /* 0x000e620000000800 */
[----:B--2---:R-:W-:Y:S09]  /*1ab30*/  FADD.FTZ R53, R45, R53 ;  /* 0x000000352d357221 */ /* 0x004ff20000010000 */
[----:B------:R-:W2:Y:S01]  /*1ab40*/  MUFU.EX2 R151, R151 ;  /* 0x0000009700977308 */ /* 0x000ea20000000800 */
[C---:B---3--:R-:W-:Y:S01]  /*1ab50*/  F2FP.BF16.PACK_AB R134, R154.reuse, R45 ;  /* 0x0000002d9a86723e */ /* 0x048fe200000010ff */
[----:B------:R-:W-:Y:S02]  /*1ab60*/  FADD.FTZ R243, R154, R53 ;  /* 0x000000359af37221 */ /* 0x000fe40000010000 */
[----:B-1----:R-:W-:Y:S01]  /*1ab70*/  FADD.FTZ R44, R32, R44 ;  /* 0x0000002c202c7221 */ /* 0x002fe20000010000 */
[C---:B--2---:R-:W-:Y:S03]  /*1ab80*/  F2FP.BF16.PACK_AB R135, R151.reuse, R32 ;  /* 0x000000209787723e */ /* 0x044fe600000010ff */
[----:B------:R-:W-:Y:S04]  /*1ab90*/  FADD.FTZ R242, R151, R44 ;  /* 0x0000002c97f27221 */ /* 0x000fe80000010000 */
[C---:B------:R-:W-:Y:S08]  /*1aba0*/  HMMA.16816.F32.BF16 R144, R132.reuse, R140, R4 ;  /* 0x0000008c8490723c */ /* 0x040ff00000041804 */
[C---:B------:R-:W-:Y:S08]  /*1abb0*/  HMMA.16816.F32.BF16 R140, R132.reuse, R142, R8 ;  /* 0x0000008e848c723c */ /* 0x040ff00000041808 */
[C---:B-----5:R-:W-:Y:S08]  /*1abc0*/  HMMA.16816.F32.BF16 R136, R132.reuse, R24, R12 ;  /* 0x000000188488723c */ /* 0x060ff0000004180c */
[----:B------:R-:W-:Y:S01]  /*1abd0*/  HMMA.16816.F32.BF16 R132, R132, R26, R16 ;  /* 0x0000001a8484723c */ /* 0x000fe20000041810 */
[----:B------:R-:W-:-:S07]  /*1abe0*/  @P0 BRA `(.L_x_1342) ;  /* 0xffffb91000000947 */ /* 0x000fce000383ffff */
.L_x_1338:
[----:B------:R-:W1:Y:S01]  /*1abf0*/  SHFL.BFLY PT, R5, R243, 0x2, 0x1f ;  /* 0x0c401f00f3057f89 */ /* 0x000e6200000e0000 */
[----:B------:R-:W-:Y:S01]  /*1ac00*/  IMAD.MOV.U32 R11, RZ, RZ, 0x3f800000 ;  /* 0x3f800000ff0b7424 */ /* 0x000fe200078e00ff */
[----:B------:R-:W-:Y:S01]  /*1ac10*/  ULDC.64 UR4, c[0x0][0x118] ;  /* 0x0000460000047ab9 */ /* 0x000fe20000000a00 */
[----:B------:R-:W-:Y:S01]  /*1ac20*/  IMAD.MOV.U32 R6, RZ, RZ, 0x3f800000 ;  /* 0x3f800000ff067424 */ /* 0x000fe200078e00ff */
[----:B------:R-:W2:Y:S01]  /*1ac30*/  SHFL.BFLY PT, R3, R242, 0x2, 0x1f ;  /* 0x0c401f00f2037f89 */ /* 0x000ea200000e0000 */
[----:B------:R-:W-:Y:S01]  /*1ac40*/  IMAD.MOV R31, RZ, RZ, -R231 ;  /* 0x000000ffff1f7224 */ /* 0x000fe200078e0ae7 */
[----:B------:R-:W-:Y:S02]  /*1ac50*/  BSSY B0, `(.L_x_1343) ;  /* 0x000008f000007945 */ /* 0x000fe40003800000 */
[----:B------:R-:W-:Y:S06]  /*1ac60*/  BAR.SYNC.DEFER_BLOCKING 0x0 ;  /* 0x0000000000007b1d */ /* 0x000fec0000010000 */
[----:B------:R-:W3:Y:S04]  /*1ac70*/  S2R R28, SR_CTAID.Y ;  /* 0x00000000001c7919 */ /* 0x000ee80000002600 */
[----:B------:R-:W4:Y:S01]  /*1ac80*/  S2R R29, SR_CTAID.X ;  /* 0x00000000001d7919 */ /* 0x000f220000002500 */
[----:B-1----:R-:W-:-:S02]  /*1ac90*/  FADD.FTZ R5, R5, R243 ;  /* 0x000000f305057221 */ /* 0x002fc40000010000 */
[----:B--2---:R-:W-:-:S03]  /*1aca0*/  FADD.FTZ R242, R3, R242 ;  /* 0x000000f203f27221 */ /* 0x004fc60000010000 */
[----:B------:R-:W1:Y:S04]  /*1acb0*/  SHFL.BFLY PT, R3, R5, 0x1, 0x1f ;  /* 0x0c201f0005037f89 */ /* 0x000e6800000e0000 */
[----:B------:R-:W2:Y:S01]  /*1acc0*/  SHFL.BFLY PT, R4, R242, 0x1, 0x1f ;  /* 0x0c201f00f2047f89 */ /* 0x000ea200000e0000 */
[----:B---3--:R-:W-:Y:S02]  /*1acd0*/  IMAD R28, R28, c[0x0][0x210], R231 ;  /* 0x000084001c1c7a24 */ /* 0x008fe400078e02e7 */
[----:B-1----:R-:W-:Y:S02]  /*1ace0*/  FADD.FTZ R5, R5, R3 ;  /* 0x0000000305057221 */ /* 0x002fe40000010000 */
[----:B------:R-:W1:Y:S01]  /*1acf0*/  S2R R3, SR_TID.X ;  /* 0x0000000000037919 */ /* 0x000e620000002100 */
[----:B--2---:R-:W-:-:S02]  /*1ad00*/  FADD.FTZ R4, R242, R4 ;  /* 0x00000004f2047221 */ /* 0x004fc40000010000 */
[----:B------:R-:W-:-:S03]  /*1ad10*/  FSETP.NE.FTZ.AND P1, PT, R5, RZ, PT ;  /* 0x000000ff0500720b */ /* 0x000fc60003f35000 */
[----:B------:R-:W-:-:S10]  /*1ad20*/  FSETP.NE.FTZ.AND P0, PT, R4, RZ, PT ;  /* 0x000000ff0400720b */ /* 0x000fd40003f15000 */
[----:B------:R-:W2:Y:S01]  /*1ad30*/  @P1 MUFU.RCP R11, R5 ;  /* 0x00000005000b1308 */ /* 0x000ea20000001000 */
[----:B-1----:R-:W-:-:S07]  /*1ad40*/  SHF.R.S32.HI R10, RZ, 0x1f, R3 ;  /* 0x0000001fff0a7819 */ /* 0x002fce0000011403 */
[----:B------:R-:W1:Y:S01]  /*1ad50*/  @P0 MUFU.RCP R6, R4 ;  /* 0x0000000400060308 */ /* 0x000e620000001000 */
[CC--:B------:R-:W-:Y:S02]  /*1ad60*/  LEA.HI R8, R10.reuse, R3.reuse, RZ, 0x3 ;  /* 0x000000030a087211 */ /* 0x0c0fe400078f18ff */
[C---:B------:R-:W-:Y:S02]  /*1ad70*/  LEA.HI R9, R10.reuse, R3, RZ, 0x2 ;  /* 0x000000030a097211 */ /* 0x040fe400078f10ff */
[----:B------:R-:W-:Y:S01]  /*1ad80*/  SHF.R.S32.HI R7, RZ, 0x3, R8 ;  /* 0x00000003ff077819 */ /* 0x000fe20000011408 */
[C---:B--2---:R-:W-:Y:S01]  /*1ad90*/  FMUL.FTZ R144, R11.reuse, R144 ;  /* 0x000000900b907220 */ /* 0x044fe20000410000 */
[----:B------:R-:W-:Y:S01]  /*1ada0*/  SHF.R.S32.HI R13, RZ, 0x2, R9 ;  /* 0x00000002ff0d7819 */ /* 0x000fe20000011409 */
[C---:B------:R-:W-:Y:S01]  /*1adb0*/  FMUL.FTZ R145, R11.reuse, R145 ;  /* 0x000000910b917220 */ /* 0x040fe20000410000 */
[----:B------:R-:W-:Y:S01]  /*1adc0*/  LEA.HI R15, R10, R3, RZ, 0x6 ;  /* 0x000000030a0f7211 */ /* 0x000fe200078f30ff */
[C---:B------:R-:W-:Y:S01]  /*1add0*/  FMUL.FTZ R140, R11.reuse, R140 ;  /* 0x0000008c0b8c7220 */ /* 0x040fe20000410000 */
[C---:B------:R-:W-:Y:S01]  /*1ade0*/  LEA.HI R14, R8.reuse, R7, RZ, 0x1 ;  /* 0x00000007080e7211 */ /* 0x040fe200078f08ff */
[----:B------:R-:W-:Y:S01]  /*1adf0*/  FMUL.FTZ R141, R11, R141 ;  /* 0x0000008d0b8d7220 */ /* 0x000fe20000410000 */
[----:B------:R-:W-:Y:S01]  /*1ae00*/  LOP3.LUT R12, R8, 0xfffffff8, RZ, 0xc0, !PT ;  /* 0xfffffff8080c7812 */ /* 0x000fe200078ec0ff */
[----:B------:R-:W-:Y:S01]  /*1ae10*/  IMAD.SHL.U32 R15, R15, 0x4, RZ ;  /* 0x000000040f0f7824 */ /* 0x000fe200078e00ff */
[----:B------:R-:W-:Y:S01]  /*1ae20*/  SHF.R.S32.HI R16, RZ, 0x1f, R13 ;  /* 0x0000001fff107819 */ /* 0x000fe2000001140d */
[----:B-1----:R-:W-:Y:S01]  /*1ae30*/  FMUL.FTZ R147, R6, R147 ;  /* 0x0000009306937220 */ /* 0x002fe20000410000 */
[----:B------:R-:W-:Y:S01]  /*1ae40*/  LOP3.LUT R14, R14, 0xfffffffe, RZ, 0xc0, !PT ;  /* 0xfffffffe0e0e7812 */ /* 0x000fe200078ec0ff */
[----:B------:R-:W-:Y:S01]  /*1ae50*/  IMAD.IADD R8, R3, 0x1, -R12 ;  /* 0x0000000103087824 */ /* 0x000fe200078e0a0c */
[----:B------:R-:W-:Y:S01]  /*1ae60*/  LEA.HI R16, R16, R13, RZ, 0x3 ;  /* 0x0000000d10107211 */ /* 0x000fe200078f18ff */
[----:B------:R-:W-:Y:S01]  /*1ae70*/  FMUL.FTZ R146, R6, R146 ;  /* 0x0000009206927220 */ /* 0x000fe20000410000 */
[----:B------:R-:W-:Y:S01]  /*1ae80*/  LOP3.LUT R15, R15, 0x3fffff00, RZ, 0xc0, !PT ;  /* 0x3fffff000f0f7812 */ /* 0x000fe200078ec0ff */
[----:B------:R-:W-:Y:S01]  /*1ae90*/  IMAD.IADD R14, R7, 0x1, -R14 ;  /* 0x00000001070e7824 */ /* 0x000fe200078e0a0e */
[----:B------:R-:W-:Y:S01]  /*1aea0*/  LEA.HI R12, R8, R8, RZ, 0x1 ;  /* 0x00000008080c7211 */ /* 0x000fe200078f08ff */
[----:B------:R-:W-:Y:S01]  /*1aeb0*/  FMUL.FTZ R143, R6, R143 ;  /* 0x0000008f068f7220 */ /* 0x000fe20000410000 */
[----:B------:R-:W-:Y:S01]  /*1aec0*/  LOP3.LUT R16, R16, 0xfffffff8, RZ, 0xc0, !PT ;  /* 0xfffffff810107812 */ /* 0x000fe200078ec0ff */
[----:B------:R-:W-:Y:S01]  /*1aed0*/  FMUL.FTZ R142, R6, R142 ;  /* 0x0000008e068e7220 */ /* 0x000fe20000410000 */
[----:B------:R-:W-:Y:S01]  /*1aee0*/  LEA R14, R14, R15, 0x5 ;  /* 0x0000000f0e0e7211 */ /* 0x000fe200078e28ff */
[----:B------:R-:W-:Y:S01]  /*1aef0*/  FMUL.FTZ R136, R11, R136 ;  /* 0x000000880b887220 */ /* 0x000fe20000410000 */
[----:B------:R-:W-:Y:S01]  /*1af00*/  LOP3.LUT R15, R12, 0xfffffffe, RZ, 0xc0, !PT ;  /* 0xfffffffe0c0f7812 */ /* 0x000fe200078ec0ff */
[----:B------:R-:W-:Y:S01]  /*1af10*/  IMAD.IADD R16, R13, 0x1, -R16 ;  /* 0x000000010d107824 */ /* 0x000fe200078e0a10 */
[C---:B------:R-:W-:Y:S01]  /*1af20*/  LEA.HI R17, R10.reuse, R3, RZ, 0x4 ;  /* 0x000000030a117211 */ /* 0x040fe200078f20ff */
[----:B------:R-:W-:Y:S01]  /*1af30*/  FMUL.FTZ R137, R11, R137 ;  /* 0x000000890b897220 */ /* 0x000fe20000410000 */
[----:B------:R-:W-:Y:S01]  /*1af40*/  LEA.HI R10, R10, R3, RZ, 0x5 ;  /* 0x000000030a0a7211 */ /* 0x000fe200078f28ff */
[----:B------:R-:W-:Y:S01]  /*1af50*/  IMAD.IADD R15, R8, 0x1, -R15 ;  /* 0x00000001080f7824 */ /* 0x000fe200078e0a0f */
[----:B------:R-:W-:Y:S01]  /*1af60*/  LEA.HI R18, R16, R16, RZ, 0x1 ;  /* 0x0000001010127211 */ /* 0x000fe200078f08ff */
[C---:B------:R-:W-:Y:S01]  /*1af70*/  FMUL.FTZ R139, R6.reuse, R139 ;  /* 0x0000008b068b7220 */ /* 0x040fe20000410000 */
[----:B------:R-:W-:Y:S01]  /*1af80*/  SHF.R.S32.HI R17, RZ, 0x4, R17 ;  /* 0x00000004ff117819 */ /* 0x000fe20000011411 */
[----:B------:R-:W-:Y:S01]  /*1af90*/  IMAD R13, R15, 0x4, R14 ;  /* 0x000000040f0d7824 */ /* 0x000fe200078e020e */
[----:B------:R-:W-:Y:S01]  /*1afa0*/  LOP3.LUT R15, R9, 0xfffffffc, RZ, 0xc0, !PT ;  /* 0xfffffffc090f7812 */ /* 0x000fe200078ec0ff */
[----:B------:R-:W-:Y:S01]  /*1afb0*/  FMUL.FTZ R138, R6, R138 ;  /* 0x0000008a068a7220 */ /* 0x000fe20000410000 */
[----:B------:R-:W-:Y:S01]  /*1afc0*/  SHF.R.S32.HI R14, RZ, 0x1, R18 ;  /* 0x00000001ff0e7819 */ /* 0x000fe20000011412 */
[----:B------:R-:W-:Y:S01]  /*1afd0*/  FMUL.FTZ R132, R11, R132 ;  /* 0x000000840b847220 */ /* 0x000fe20000410000 */
[----:B------:R-:W-:Y:S01]  /*1afe0*/  SHF.R.S32.HI R9, RZ, 0x5, R10 ;  /* 0x00000005ff097819 */ /* 0x000fe2000001140a */
[----:B------:R-:W-:Y:S01]  /*1aff0*/  IMAD.IADD R15, R3, 0x1, -R15 ;  /* 0x00000001030f7824 */ /* 0x000fe200078e0a0f */
[----:B------:R-:W-:Y:S01]  /*1b000*/  LOP3.LUT R18, R18, 0x1fffffe, RZ, 0xc0, !PT ;  /* 0x01fffffe12127812 */ /* 0x000fe200078ec0ff */
[----:B------:R-:W-:Y:S01]  /*1b010*/  IMAD.SHL.U32 R19, R14, 0x40, RZ ;  /* 0x000000400e137824 */ /* 0x000fe200078e00ff */
[----:B------:R-:W-:Y:S01]  /*1b020*/  SHF.R.S32.HI R12, RZ, 0x1, R12 ;  /* 0x00000001ff0c7819 */ /* 0x000fe2000001140c */
[----:B------:R-:W-:Y:S01]  /*1b030*/  IMAD R15, R9, 0x100, R15 ;  /* 0x00000100090f7824 */ /* 0x000fe200078e020f */
[----:B------:R-:W-:Y:S01]  /*1b040*/  SHF.L.U32 R17, R17, 0x6, RZ ;  /* 0x0000000611117819 */ /* 0x000fe200000006ff */
[----:B------:R-:W-:Y:S01]  /*1b050*/  IMAD.IADD R18, R16, 0x1, -R18 ;  /* 0x0000000110127824 */ /* 0x000fe200078e0a12 */
[----:B------:R-:W-:Y:S01]  /*1b060*/  LOP3.LUT R19, R19, 0xc0, RZ, 0xc0, !PT ;  /* 0x000000c013137812 */ /* 0x000fe200078ec0ff */
[----:B------:R-:W-:Y:S01]  /*1b070*/  IMAD.SHL.U32 R12, R12, 0x8, RZ ;  /* 0x000000080c0c7824 */ /* 0x000fe200078e00ff */
[----:B------:R-:W-:Y:S01]  /*1b080*/  LOP3.LUT R17, R17, 0xc0, RZ, 0xc0, !PT ;  /* 0x000000c011117812 */ /* 0x000fe200078ec0ff */
[----:B------:R-:W-:Y:S01]  /*1b090*/  FMUL.FTZ R133, R11, R133 ;  /* 0x000000850b857220 */ /* 0x000fe20000410000 */
[----:B------:R-:W-:Y:S01]  /*1b0a0*/  LEA R15, R18, R15, 0x4 ;  /* 0x0000000f120f7211 */ /* 0x000fe200078e20ff */
[C---:B------:R-:W-:Y:S01]  /*1b0b0*/  FMUL.FTZ R135, R6.reuse, R135 ;  /* 0x0000008706877220 */ /* 0x040fe20000410000 */
[----:B------:R-:W-:Y:S01]  /*1b0c0*/  LEA.HI R19, R19, R19, RZ, 0x1d ;  /* 0x0000001313137211 */ /* 0x000fe200078fe8ff */
[----:B------:R-:W-:Y:S01]  /*1b0d0*/  FMUL.FTZ R134, R6, R134 ;  /* 0x0000008606867220 */ /* 0x000fe20000410000 */
[C---:B------:R-:W-:Y:S01]  /*1b0e0*/  LOP3.LUT P2, RZ, R14.reuse, 0x2, RZ, 0xc0, !PT ;  /* 0x000000020eff7812 */ /* 0x040fe2000784c0ff */
[----:B------:R-:W1:Y:S01]  /*1b0f0*/  S2R R11, SR_TID.X ;  /* 0x00000000000b7919 */ /* 0x000e620000002100 */
[----:B------:R-:W-:Y:S01]  /*1b100*/  LOP3.LUT R12, R17, 0x18, R12, 0xf8, !PT ;  /* 0x00000018110c7812 */ /* 0x000fe200078ef80c */
[----:B------:R-:W2:Y:S01]  /*1b110*/  @P1 MUFU.LG2 R5, R5 ;  /* 0x0000000500051308 */ /* 0x000ea20000000c00 */
[----:B------:R-:W-:Y:S01]  /*1b120*/  SHF.R.U32.HI R17, RZ, 0x3, R17 ;  /* 0x00000003ff117819 */ /* 0x000fe20000011611 */
[----:B------:R-:W3:Y:S01]  /*1b130*/  S2R R6, SR_CTAID.Z ;  /* 0x0000000000067919 */ /* 0x000ee20000002700 */
[----:B------:R-:W-:Y:S01]  /*1b140*/  LOP3.LUT R16, R14, 0x1, RZ, 0xc0, !PT ;  /* 0x000000010e107812 */ /* 0x000fe200078ec0ff */
[----:B------:R-:W-:Y:S01]  /*1b150*/  IMAD.U32 R14, R15, 0x2, R19 ;  /* 0x000000020f0e7824 */ /* 0x000fe200078e0013 */
[----:B------:R-:W-:Y:S01]  /*1b160*/  LOP3.LUT R12, R12, R17, RZ, 0x3c, !PT ;  /* 0x000000110c0c7212 */ /* 0x000fe200078e3cff */
[----:B------:R-:W-:Y:S01]  /*1b170*/  IMAD.SHL.U32 R8, R8, 0x4, RZ ;  /* 0x0000000408087824 */ /* 0x000fe200078e00ff */
[----:B------:R-:W-:Y:S01]  /*1b180*/  ISETP.NE.U32.AND P3, PT, R16, 0x1, PT ;  /* 0x000000011000780c */ /* 0x000fe20003f65070 */
[----:B------:R-:W-:Y:S01]  /*1b190*/  IMAD.SHL.U32 R17, R14, 0x4, RZ ;  /* 0x000000040e117824 */ /* 0x000fe200078e00ff */
[----:B------:R4:W-:Y:S01]  /*1b1a0*/  STS.64 [R14.X4], R144 ;  /* 0x000000900e007388 */ /* 0x0009e20000004a00 */
[----:B------:R-:W-:Y:S01]  /*1b1b0*/  IMAD.MOV.U32 R16, RZ, RZ, -0x20 ;  /* 0xffffffe0ff107424 */ /* 0x000fe200078e00ff */
[----:B------:R-:W-:Y:S01]  /*1b1c0*/  LOP3.LUT R10, R10, 0xffffffe0, RZ, 0xc0, !PT ;  /* 0xffffffe00a0a7812 */ /* 0x000fe200078ec0ff */
[----:B------:R-:W-:Y:S01]  /*1b1d0*/  IMAD.IADD R12, R13, 0x1, R12 ;  /* 0x000000010d0c7824 */ /* 0x000fe200078e020c */
[C---:B------:R-:W-:Y:S01]  /*1b1e0*/  IADD3 R15, R17.reuse, 0x40, RZ ;  /* 0x00000040110f7810 */ /* 0x040fe20007ffe0ff */
[----:B------:R4:W-:Y:S01]  /*1b1f0*/  STS.64 [R14.X4+0x400], R146 ;  /* 0x000400920e007388 */ /* 0x0009e20000004a00 */
[----:B------:R-:W-:Y:S01]  /*1b200*/  SEL R16, R16, 0x20, !P3 ;  /* 0x0000002010107807 */ /* 0x000fe20005800000 */
[----:B------:R-:W5:Y:S01]  /*1b210*/  @P0 MUFU.LG2 R4, R4 ;  /* 0x0000000400040308 */ /* 0x000f620000000c00 */
[----:B------:R-:W-:Y:S01]  /*1b220*/  @P2 IADD3 R15, R17, -0x40, RZ ;  /* 0xffffffc0110f2810 */ /* 0x000fe20007ffe0ff */
[----:B--2---:R-:W-:Y:S01]  /*1b230*/  @P1 FMUL.FTZ R5, R5, 0.69314718246459960938 ;  /* 0x3f31721805051820 */ /* 0x004fe20000410000 */
[----:B------:R-:W-:-:S02]  /*1b240*/  IADD3 R17, R17, R16, RZ ;  /* 0x0000001011117210 */ /* 0x000fc40007ffe0ff */
[----:B------:R-:W-:Y:S01]  /*1b250*/  IADD3 R10, R3, -R10, RZ ;  /* 0x8000000a030a7210 */ /* 0x000fe20007ffe0ff */
[----:B------:R-:W-:Y:S01]  /*1b260*/  IMAD.IADD R16, R16, 0x1, R15 ;  /* 0x0000000110107824 */ /* 0x000fe200078e020f */
[----:B-1----:R-:W-:Y:S01]  /*1b270*/  SHF.R.S32.HI R30, RZ, 0x1f, R11 ;  /* 0x0000001fff1e7819 */ /* 0x002fe2000001140b */
[----:B------:R1:W-:Y:S01]  /*1b280*/  STS.64 [R17], R140 ;  /* 0x0000008c11007388 */ /* 0x0003e20000000a00 */
[----:B------:R-:W-:Y:S01]  /*1b290*/  LOP3.LUT P2, RZ, R10, 0x3, RZ, 0xc0, !PT ;  /* 0x000000030aff7812 */ /* 0x000fe2000784c0ff */
[----:B---3--:R-:W-:Y:S01]  /*1b2a0*/  IMAD R6, R31, c[0x0][0x1c0], R6 ;  /* 0x000070001f067a24 */ /* 0x008fe200078e0206 */
[----:B------:R-:W-:Y:S01]  /*1b2b0*/  LEA.HI R30, R30, R11, RZ, 0x5 ;  /* 0x0000000b1e1e7211 */ /* 0x000fe200078f28ff */
[----:B------:R1:W-:Y:S01]  /*1b2c0*/  STS.64 [R17+0x400], R142 ;  /* 0x0004008e11007388 */ /* 0x0003e20000000a00 */
[----:B------:R-:W-:Y:S01]  /*1b2d0*/  SHF.R.S32.HI R31, RZ, 0x1f, R9 ;  /* 0x0000001fff1f7819 */ /* 0x000fe20000011409 */
[----:B------:R-:W-:Y:S01]  /*1b2e0*/  IMAD R6, R28, c[0x0][0x1c0], R6 ;  /* 0x000070001c067a24 */ /* 0x000fe200078e0206 */
[----:B------:R-:W-:Y:S01]  /*1b2f0*/  LOP3.LUT R30, R30, 0xffffffe0, RZ, 0xc0, !PT ;  /* 0xffffffe01e1e7812 */ /* 0x000fe200078ec0ff */
[----:B------:R1:W-:Y:S01]  /*1b300*/  STS.64 [R15], R136 ;  /* 0x000000880f007388 */ /* 0x0003e20000000a00 */
[----:B------:R-:W-:Y:S01]  /*1b310*/  LEA.HI R31, R31, R9, RZ, 0x2 ;  /* 0x000000091f1f7211 */ /* 0x000fe200078f10ff */
[----:B-----5:R-:W-:-:S02]  /*1b320*/  @P0 FMUL.FTZ R4, R4, 0.69314718246459960938 ;  /* 0x3f31721804040820 */ /* 0x020fc40000410000 */
[----:B------:R1:W-:Y:S01]  /*1b330*/  STS.64 [R15+0x400], R138 ;  /* 0x0004008a0f007388 */ /* 0x0003e20000000a00 */
[----:B------:R-:W-:Y:S01]  /*1b340*/  IMAD.IADD R30, R11, 0x1, -R30 ;  /* 0x000000010b1e7824 */ /* 0x000fe200078e0a1e */
[----:B------:R-:W-:Y:S01]  /*1b350*/  LOP3.LUT R31, R31, 0xffffffc, RZ, 0xc0, !PT ;  /* 0x0ffffffc1f1f7812 */ /* 0x000fe200078ec0ff */
[----:B------:R-:W-:Y:S01]  /*1b360*/  IMAD.MOV.U32 R10, RZ, RZ, -0x800000 ;  /* 0xff800000ff0a7424 */ /* 0x000fe200078e00ff */
[----:B------:R1:W-:Y:S01]  /*1b370*/  STS.64 [R16], R132 ;  /* 0x0000008410007388 */ /* 0x0003e20000000a00 */
[----:B------:R-:W-:Y:S01]  /*1b380*/  MOV R11, 0xff800000 ;  /* 0xff800000000b7802 */ /* 0x000fe20000000f00 */
[----:B------:R-:W-:Y:S01]  /*1b390*/  @P1 FFMA.FTZ R10, R2, c[0x0][0x238], R5 ;  /* 0x00008e00020a1a23 */ /* 0x000fe20000010005 */
[----:B------:R-:W-:Y:S01]  /*1b3a0*/  SHF.R.S32.HI R3, RZ, 0x1f, R30 ;  /* 0x0000001fff037819 */ /* 0x000fe2000001141e */
[----:B------:R1:W-:Y:S01]  /*1b3b0*/  STS.64 [R16+0x400], R134 ;  /* 0x0004008610007388 */ /* 0x0003e20000000a00 */
[----:B------:R-:W-:Y:S02]  /*1b3c0*/  IMAD.IADD R31, R9, 0x1, -R31 ;  /* 0x00000001091f7824 */ /* 0x000fe400078e0a1f */
[----:B------:R-:W-:Y:S01]  /*1b3d0*/  LEA.HI R3, R3, R30, RZ, 0x2 ;  /* 0x0000001e03037211 */ /* 0x000fe200078f10ff */
[----:B------:R-:W-:Y:S01]  /*1b3e0*/  BAR.SYNC.DEFER_BLOCKING 0x0 ;  /* 0x0000000000007b1d */ /* 0x000fe20000010000 */
[----:B----4-:R-:W-:-:S02]  /*1b3f0*/  IMAD.SHL.U32 R9, R29, 0x40, RZ ;  /* 0x000000401d097824 */ /* 0x010fc400078e00ff */
[----:B------:R-:W-:Y:S01]  /*1b400*/  SHF.R.S32.HI R3, RZ, 0x2, R3 ;  /* 0x00000002ff037819 */ /* 0x000fe20000011403 */
[----:B------:R-:W-:Y:S02]  /*1b410*/  @P0 FFMA.FTZ R11, R0, c[0x0][0x238], R4 ;  /* 0x00008e00000b0a23 */ /* 0x000fe40000010004 */
[----:B------:R-:W-:Y:S02]  /*1b420*/  IMAD R6, R6, c[0x0][0x214], R9 ;  /* 0x0000850006067a24 */ /* 0x000fe400078e0209 */
[----:B------:R-:W-:Y:S01]  /*1b430*/  IMAD R3, R31, 0x10, R3 ;  /* 0x000000101f037824 */ /* 0x000fe200078e0203 */
[----:B------:R1:W2:Y:S04]  /*1b440*/  LDS.128 R24, [R12.X4] ;  /* 0x000000000c187984 */ /* 0x0002a80000004c00 */
[----:B------:R1:W3:Y:S04]  /*1b450*/  LDS.128 R20, [R12.X4+0x800] ;  /* 0x000800000c147984 */ /* 0x0002e80000004c00 */
[----:B------:R1:W4:Y:S04]  /*1b460*/  LDS.128 R16, [R12.X4+0x1000] ;  /* 0x001000000c107984 */ /* 0x0003280000004c00 */
[----:B------:R-:W1:Y:S01]  /*1b470*/  LDS.128 R12, [R12.X4+0x1800] ;  /* 0x001800000c0c7984 */ /* 0x000e620000004c00 */
[----:B------:R-:W-:Y:S05]  /*1b480*/  @P2 BRA `(.L_x_1344) ;  /* 0x000000b000002947 */ /* 0x000fea0003800000 */
[----:B------:R-:W-:Y:S01]  /*1b490*/  IMAD R0, R29, -0x40, R230 ;  /* 0xffffffc01d007824 */ /* 0x000fe200078e02e6 */
[----:B------:R-:W-:-:S02]  /*1b4a0*/  IADD3 R5, R3, 0x8, RZ ;  /* 0x0000000803057810 */ /* 0x000fc40007ffe0ff */
        /* <DEDUP_REMOVED lines=9> */
.L_x_1344:
[----:B------:R-:W-:Y:S05]  /*1b540*/  BSYNC B0 ;  /* 0x0000000000007941 */ /* 0x000fea0003800000 */
.L_x_1343:
[----:B------:R-:W-:Y:S01]  /*1b550*/  SHF.R.S32.HI R9, RZ, 0x1f, R8 ;  /* 0x0000001fff097819 */ /* 0x000fe20000011408 */
[----:B------:R-:W-:Y:S01]  /*1b560*/  IMAD R6, R6, c[0x0][0x22c], RZ ;  /* 0x00008b0006067a24 */ /* 0x000fe200078e02ff */
[----:B------:R-:W-:Y:S01]  /*1b570*/  ISETP.GE.AND P1, PT, R8, c[0x0][0x220], PT ;  /* 0x0000880008007a0c */ /* 0x000fe20003f26270 */
[----:B------:R-:W-:Y:S01]  /*1b580*/  IMAD R29, R29, -0x40, R230 ;  /* 0xffffffc01d1d7824 */ /* 0x000fe200078e02e6 */
[C---:B------:R-:W-:Y:S01]  /*1b590*/  IADD3 R2, R7.reuse, 0x10, RZ ;  /* 0x0000001007027810 */ /* 0x040fe20007ffe0ff */
[C---:B------:R-:W-:Y:S01]  /*1b5a0*/  IMAD.WIDE R4, R7.reuse, 0x20, R8 ;  /* 0x0000002007047825 */ /* 0x040fe200078e0208 */
[----:B------:R-:W-:-:S02]  /*1b5b0*/  IADD3 R0, R7, 0x20, RZ ;  /* 0x0000002007007810 */ /* 0x000fc40007ffe0ff */
[-C--:B------:R-:W-:Y:S02]  /*1b5c0*/  ISETP.GE.OR P4, PT, R2, R29.reuse, P1 ;  /* 0x0000001d0200720c */ /* 0x080fe40000f86670 */
[----:B------:R-:W-:Y:S02]  /*1b5d0*/  IADD3 R3, P0, R6, R4, RZ ;  /* 0x0000000406037210 */ /* 0x000fe40007f1e0ff */
[----:B------:R-:W-:Y:S02]  /*1b5e0*/  ISETP.GE.OR P3, PT, R0, R29, P1 ;  /* 0x0000001d0000720c */ /* 0x000fe40000f66670 */
[----:B------:R-:W-:Y:S02]  /*1b5f0*/  LEA.HI.X.SX32 R6, R6, R5, 0x1, P0 ;  /* 0x0000000506067211 */ /* 0x000fe400000f0eff */
[----:B------:R-:W-:Y:S02]  /*1b600*/  ISETP.GE.OR P0, PT, R7, R29, P1 ;  /* 0x0000001d0700720c */ /* 0x000fe40000f06670 */
[----:B------:R-:W-:-:S02]  /*1b610*/  LEA R2, P2, R3, c[0x0][0x1d8], 0x2 ;  /* 0x0000760003027a11 */ /* 0x000fc400078410ff */
[----:B------:R-:W-:Y:S02]  /*1b620*/  IADD3 R7, R7, 0x30, RZ ;  /* 0x0000003007077810 */ /* 0x000fe40007ffe0ff */
[----:B------:R-:W-:-:S05]  /*1b630*/  LEA.HI.X R3, R3, c[0x0][0x1dc], R6, 0x2, P2 ;  /* 0x0000770003037a11 */ /* 0x000fca00010f1406 */
[----:B---3--:R3:W-:Y:S04]  /*1b640*/  @!P4 STG.E.128 [R2.64+0x800], R20 ;  /* 0x000800140200c986 */ /* 0x0087e8000c101d04 */
[----:B--2---:R3:W-:Y:S04]  /*1b650*/  @!P0 STG.E.64 [R2.64], R24 ;  /* 0x0000001802008986 */ /* 0x0047e8000c101b04 */
[----:B------:R3:W-:Y:S01]  /*1b660*/  @!P0 STG.E.64 [R2.64+0x8], R26 ;  /* 0x0000081a02008986 */ /* 0x0007e2000c101b04 */
[----:B------:R-:W-:-:S03]  /*1b670*/  ISETP.GE.OR P0, PT, R7, R29, P1 ;  /* 0x0000001d0700720c */ /* 0x000fc60000f06670 */
[----:B----4-:R3:W-:Y:S10]  /*1b680*/  @!P3 STG.E.128 [R2.64+0x1000], R16 ;  /* 0x001000100200b986 */ /* 0x0107f4000c101d04 */
[----:B------:R-:W-:Y:S05]  /*1b690*/  @P0 EXIT ;  /* 0x000000000000094d */ /* 0x000fea0003800000 */
[----:B-1----:R-:W-:Y:S01]  /*1b6a0*/  STG.E.128 [R2.64+0x1800], R12 ;  /* 0x0018000c02007986 */ /* 0x002fe2000c101d04 */
[----:B------:R-:W-:Y:S05]  /*1b6b0*/  EXIT ;  /* 0x000000000000794d */ /* 0x000fea0003800000 */
.L_x_1345:
        /* <DEDUP_REMOVED lines=12> */
.L_x_5196:


//--------------------- .text._ZN5flash24flash_fwd_splitkv_kernelI23Flash_fwd_kernel_traitsILi32ELi64ELi256ELi4ELb0ELb0EN7cutlass10bfloat16_tE19Flash_kernel_traitsILi32ELi64ELi256ELi4ES3_EELb1ELb0ELb0ELb0ELb0ELb1ELb1ELb1EEEvNS_16Flash_fwd_paramsE --------------------------
	.section	.text._ZN5flash24flash_fwd_splitkv_kernelI23Flash_fwd_kernel_traitsILi32ELi64ELi256ELi4ELb0ELb0EN7cutlass10bfloat16_tE19Flash_kernel_traitsILi32ELi64ELi256ELi4ES3_EELb1ELb0ELb0ELb0ELb0ELb1ELb1ELb1EEEvNS_16Flash_fwd_paramsE,"ax",@progbits
	.sectioninfo	@"SHI_REGISTERS=255"
	.align	128
        .global         _ZN5flash24flash_fwd_splitkv_kernelI23Flash_fwd_kernel_traitsILi32ELi64ELi256ELi4ELb0ELb0EN7cutlass10bfloat16_tE19Flash_kernel_traitsILi32ELi64ELi256ELi4ES3_EELb1ELb0ELb0ELb0ELb0ELb1ELb1ELb1EEEvNS_16Flash_fwd_paramsE
        .type           _ZN5flash24flash_fwd_splitkv_kernelI23Flash_fwd_kernel_traitsILi32ELi64ELi256ELi4ELb0ELb0EN7cutlass10bfloat16_tE19Flash_kernel_traitsILi32ELi64ELi256ELi4ES3_EELb1ELb0ELb0ELb0ELb0ELb1ELb1ELb1EEEvNS_16Flash_fwd_paramsE,@function
        .size           _ZN5flash24flash_fwd_splitkv_kernelI23Flash_fwd_kernel_traitsILi32ELi64ELi256ELi4ELb0ELb0EN7cutlass10bfloat16_tE19Flash_kernel_traitsILi32ELi64ELi256ELi4ES3_EELb1ELb0ELb0ELb0ELb0ELb1ELb1ELb1EEEvNS_16Flash_fwd_paramsE,(.L_x_5197 - _ZN5flash24flash_fwd_splitkv_kernelI23Flash_fwd_kernel_traitsILi32ELi64ELi256ELi4ELb0ELb0EN7cutlass10bfloat16_tE19Flash_kernel_traitsILi32ELi64ELi256ELi4ES3_EELb1ELb0ELb0ELb0ELb0ELb1ELb1ELb1EEEvNS_16Flash_fwd_paramsE)
        .other          _ZN5flash24flash_fwd_splitkv_kernelI23Flash_fwd_kernel_traitsILi32ELi64ELi256ELi4ELb0ELb0EN7cutlass10bfloat16_tE19Flash_kernel_traitsILi32ELi64ELi256ELi4ES3_EELb1ELb0ELb0ELb0ELb0ELb1ELb1ELb1EEEvNS_16Flash_fwd_paramsE,@"STO_CUDA_ENTRY STV_DEFAULT"
_ZN5flash24flash_fwd_splitkv_kernelI23Flash_fwd_kernel_traitsILi32ELi64ELi256ELi4ELb0ELb0EN7cutlass10bfloat16_tE19Flash_kernel_traitsILi32ELi64ELi256ELi4ES3_EELb1ELb0ELb0ELb0ELb0ELb1ELb1ELb1EEEvNS_16Flash_fwd_paramsE:
.text._ZN5flash24flash_fwd_splitkv_kernelI23Flash_fwd_kernel_traitsILi32ELi64ELi256ELi4ELb0ELb0EN7cutlass10bfloat16_tE19Flash_kernel_traitsILi32ELi64ELi256ELi4ES3_EELb1ELb0ELb0ELb0ELb0ELb1ELb1ELb1EEEvNS_16Flash_fwd_paramsE:
[----:B------:R-:W-:Y:S02]  /*0000*/  MOV R1, c[0x0][0x28] ;  /* 0x00000a0000017a02 */ /* 0x000fe40000000f00 */
[----:B------:R-:W1:Y:S01]  /*0010*/  I2F.U32.RP R2, c[0x0][0x1c0] ;  /* 0x0000700000027b06 */ /* 0x000e620000209000 */
[----:B------:R-:W2:Y:S01]  /*0020*/  S2R R22, SR_CTAID.Z ;  /* 0x0000000000167919 */ /* 0x000ea20000002700 */
[----:B------:R-:W-:Y:S01]  /*0030*/  ISETP.NE.U32.AND P2, PT, RZ, c[0x0][0x1c0], PT ;  /* 0x00007000ff007a0c */ /* 0x000fe20003f45070 */
[----:B------:R-:W-:Y:S01]  /*0040*/  IMAD.MOV.U32 R11, RZ, RZ, 0x4 ;  /* 0x00000004ff0b7424 */ /* 0x000fe200078e00ff */
[----:B------:R-:W-:Y:S01]  /*0050*/  ULDC.64 UR6, c[0x0][0x118] ;  /* 0x0000460000067ab9 */ /* 0x000fe20000000a00 */
[----:B------:R-:W-:Y:S01]  /*0060*/  IMAD.MOV.U32 R10, RZ, RZ, -0x1 ;  /* 0xffffffffff0a7424 */ /* 0x000fe200078e00ff */
[----:B------:R-:W-:Y:S02]  /*0070*/  ISETP.EQ.U32.AND P3, PT, RZ, c[0x0][0x248], PT ;  /* 0x00009200ff007a0c */ /* 0x000fe40003f62070 */
[----:B------:R-:W-:Y:S01]  /*0080*/  IADD3 R1, R1, -0x8, RZ ;  /* 0xfffffff801017810 */ /* 0x000fe20007ffe0ff */
        /* <DEDUP_REMOVED lines=15> */
[----:B------:R-:W-:-:S04]  /*0180*/  ISETP.NE.U32.AND P0, PT, RZ, c[0x0][0x240], PT ;  /* 0x00009000ff007a0c */ /* 0x000fc80003f05070 */
[----:B------:R-:W-:-:S07]  /*0190*/  ISETP.NE.AND.EX P0, PT, RZ, c[0x0][0x244], PT, P0 ;  /* 0x00009100ff007a0c */ /* 0x000fce0003f05300 */
[----:B------:R-:W-:Y:S02]  /*01a0*/  @P1 IADD3 R244, R244, 0x1, RZ ;  /* 0x00000001f4f41810 */ /* 0x000fe40007ffe0ff */
[----:B------:R-:W-:Y:S02]  /*01b0*/  @!P2 LOP3.LUT R244, RZ, c[0x0][0x1c0], RZ, 0x33, !PT ;  /* 0x00007000fff4aa12 */ /* 0x000fe400078e33ff */
[----:B-1----:R-:W-:Y:S02]  /*01c0*/  ISETP.NE.AND P1, PT, R2, RZ, PT ;  /* 0x000000ff0200720c */ /* 0x002fe40003f25270 */
[----:B------:R-:W-:Y:S01]  /*01d0*/  ISETP.NE.U32.AND P2, PT, RZ, c[0x0][0x250], PT ;  /* 0x00009400ff007a0c */ /* 0x000fe20003f45070 */
[----:B------:R-:W-:-:S03]  /*01e0*/  IMAD.WIDE R2, R244, R11, c[0x0][0x240] ;  /* 0x00009000f4027625 */ /* 0x000fc600078e020b */
[----:B------:R-:W-:Y:S02]  /*01f0*/  ISETP.NE.AND.EX P4, PT, RZ, c[0x0][0x254], PT, P2 ;  /* 0x00009500ff007a0c */ /* 0x000fe40003f85320 */
[----:B------:R1:W2:Y:S01]  /*0200*/  @P0 LDG.E R10, [R2.64] ;  /* 0x00000006020a0981 */ /* 0x0002a2000c1e1900 */
[----:B------:R-:W-:Y:S01]  /*0210*/  IMAD.MOV.U32 R8, RZ, RZ, RZ ;  /* 0x000000ffff087224 */ /* 0x000fe200078e00ff */
[----:B------:R-:W-:Y:S02]  /*0220*/  ISETP.EQ.OR.EX P2, PT, RZ, c[0x0][0x24c], !P1, P3 ;  /* 0x00009300ff007a0c */ /* 0x000fe40004f42730 */
[----:B------:R1:W2:Y:S01]  /*0230*/  @P0 LDG.E R4, [R2.64+0x4] ;  /* 0x0000040602040981 */ /* 0x0002a2000c1e1900 */
[----:B------:R-:W-:-:S06]  /*0240*/  IMAD.WIDE R120, R244, R11, c[0x0][0x250] ;  /* 0x00009400f4787625 */ /* 0x000fcc00078e020b */
[----:B------:R3:W5:Y:S01]  /*0250*/  @P4 LDG.E R8, [R120.64] ;  /* 0x0000000678084981 */ /* 0x000762000c1e1900 */
[----:B------:R-:W-:-:S03]  /*0260*/  IMAD.MOV.U32 R7, RZ, RZ, -0x1 ;  /* 0xffffffffff077424 */ /* 0x000fc600078e00ff */
        /* <DEDUP_REMOVED lines=8> */
[----:B------:R-:W-:Y:S02]  /*02f0*/  IMAD R22, R0, c[0x0][0x1c0], R22 ;  /* 0x0000700000167a24 */ /* 0x000fe400078e0216 */
        /* <DEDUP_REMOVED lines=8> */
.L_x_1346:
[----:B----4-:R-:W-:Y:S02]  /*0380*/  MOV R0, c[0x0][0x218] ;  /* 0x0000860000007a02 */ /* 0x010fe40000000f00 */
.L_x_1347:
        /* <DEDUP_REMOVED lines=68> */
[----:B------:R-:W-:Y:S01]  /*07d0*/  IMAD R7, R8, c[0x0][0x22c], RZ ;  /* 0x00008b0008077a24 */ /* 0x000fe200078e02ff */
[----:B------:R-:W-:Y:S01]  /*07e0*/  IADD3 R11, R0, 0x20, RZ ;  /* 0x00000020000b7810 */ /* 0x000fe20007ffe0ff */
[----:B------:R-:W-:Y:S01]  /*07f0*/  IMAD.SHL.U32 R2, R6, 0x4, RZ ;  /* 0x0000000406027824 */ /* 0x000fe200078e00ff */
[----:B------:R-:W-:-:S04]  /*0800*/  ISETP.GE.AND P3, PT, R10, R9, PT ;  /* 0x000000090a00720c */ /* 0x000fc80003f66270 */
[--C-:B------:R-:W-:Y:S02]  /*0810*/  SHF.R.S32.HI R3, RZ, 0x1f, R2.reuse ;  /* 0x0000001fff037819 */ /* 0x100fe40000011402 */
[----:B------:R-:W-:Y:S02]  /*0820*/  ISETP.GE.AND P2, PT, R2, c[0x0][0x220], PT ;  /* 0x0000880002007a0c */ /* 0x000fe40003f46270 */
[----:B------:R-:W-:Y:S01]  /*0830*/  ISETP.NE.OR P3, PT, R6, RZ, P3 ;  /* 0x000000ff0600720c */ /* 0x000fe20001f65670 */
[C---:B------:R-:W-:Y:S01]  /*0840*/  IMAD.WIDE R4, R0.reuse, 0x20, R2 ;  /* 0x0000002000047825 */ /* 0x040fe200078e0202 */
[-C--:B------:R-:W-:Y:S02]  /*0850*/  ISETP.GE.OR P4, PT, R0, R9.reuse, P2 ;  /* 0x000000090000720c */ /* 0x080fe40001786670 */
[----:B------:R-:W-:Y:S02]  /*0860*/  ISETP.GE.OR P1, PT, R10, R9, P2 ;  /* 0x000000090a00720c */ /* 0x000fe40001726670 */
[----:B------:R-:W-:-:S02]  /*0870*/  IADD3 R3, P0, R7, R4, RZ ;  /* 0x0000000407037210 */ /* 0x000fc40007f1e0ff */
[----:B------:R-:W-:Y:S02]  /*0880*/  P2R R2, PR, RZ, 0x2 ;  /* 0x00000002ff027803 */ /* 0x000fe40000000000 */
[----:B------:R-:W-:Y:S02]  /*0890*/  LEA.HI.X.SX32 R5, R7, R5, 0x1, P0 ;  /* 0x0000000507057211 */ /* 0x000fe400000f0eff */
[C---:B------:R-:W-:Y:S02]  /*08a0*/  LEA R4, P0, R3.reuse, c[0x0][0x1d8], 0x2 ;  /* 0x0000760003047a11 */ /* 0x040fe400078010ff */
[----:B------:R-:W-:Y:S02]  /*08b0*/  ISETP.NE.AND P1, PT, R6, RZ, PT ;  /* 0x000000ff0600720c */ /* 0x000fe40003f25270 */
[----:B------:R-:W-:Y:S02]  /*08c0*/  LEA.HI.X R5, R3, c[0x0][0x1dc], R5, 0x2, P0 ;  /* 0x0000770003057a11 */ /* 0x000fe400000f1405 */
[----:B------:R-:W-:-:S02]  /*08d0*/  ISETP.GE.AND P0, PT, R11, R9, PT ;  /* 0x000000090b00720c */ /* 0x000fc40003f06270 */
[----:B------:R-:W-:Y:S01]  /*08e0*/  SHF.R.S32.HI R7, RZ, 0x1f, R8 ;  /* 0x0000001fff077819 */ /* 0x000fe20000011408 */
[----:B------:R1:W-:Y:S01]  /*08f0*/  @!P4 STG.E.128 [R4.64], RZ ;  /* 0x000000ff0400c986 */ /* 0x0003e2000c101d06 */
[----:B------:R-:W-:Y:S02]  /*0900*/  IADD3 R3, P6, R8, R0, RZ ;  /* 0x0000000008037210 */ /* 0x000fe40007fde0ff */
[----:B------:R-:W-:Y:S02]  /*0910*/  IADD3 R10, R0, 0x30, RZ ;  /* 0x00000030000a7810 */ /* 0x000fe40007ffe0ff */
[----:B------:R-:W-:Y:S02]  /*0920*/  ISETP.NE.OR P0, PT, R6, RZ, P0 ;  /* 0x000000ff0600720c */ /* 0x000fe40000705670 */
[C---:B------:R-:W-:Y:S02]  /*0930*/  ISETP.GE.OR P1, PT, R0.reuse, R9, P1 ;  /* 0x000000090000720c */ /* 0x040fe40000f26670 */
[----:B------:R-:W-:Y:S01]  /*0940*/  LEA.HI.X.SX32 R0, R0, R7, 0x1, P6 ;  /* 0x0000000700007211 */ /* 0x000fe200030f0eff */
[----:B------:R-:W-:Y:S01]  /*0950*/  @!P3 IMAD.MOV.U32 R7, RZ, RZ, -0x800000 ;  /* 0xff800000ff07b424 */ /* 0x000fe200078e00ff */
[----:B------:R-:W-:-:S02]  /*0960*/  ISETP.GE.OR P5, PT, R11, R9, P2 ;  /* 0x000000090b00720c */ /* 0x000fc400017a6670 */
[----:B------:R-:W-:Y:S02]  /*0970*/  ISETP.GE.OR P4, PT, R10, R9, P2 ;  /* 0x000000090a00720c */ /* 0x000fe40001786670 */
[----:B------:R-:W-:Y:S02]  /*0980*/  ISETP.NE.AND P6, PT, R2, RZ, PT ;  /* 0x000000ff0200720c */ /* 0x000fe40003fc5270 */
[----:B------:R-:W-:-:S03]  /*0990*/  LEA R2, P2, R3, c[0x0][0x208], 0x2 ;  /* 0x0000820003027a11 */ /* 0x000fc600078410ff */
[----:B------:R-:W-:Y:S01]  /*09a0*/  @!P1 IMAD.MOV.U32 R8, RZ, RZ, -0x800000 ;  /* 0xff800000ff089424 */ /* 0x000fe200078e00ff */
[----:B------:R-:W-:Y:S01]  /*09b0*/  LEA.HI.X R3, R3, c[0x0][0x20c], R0, 0x2, P2 ;  /* 0x0000830003037a11 */ /* 0x000fe200010f1400 */
[----:B------:R-:W-:Y:S02]  /*09c0*/  @!P0 IMAD.MOV.U32 R0, RZ, RZ, -0x800000 ;  /* 0xff800000ff008424 */ /* 0x000fe400078e00ff */
[----:B------:R1:W-:Y:S04]  /*09d0*/  @!P5 STG.E.128 [R4.64+0x1000], RZ ;  /* 0x001000ff0400d986 */ /* 0x0003e8000c101d06 */
        /* <DEDUP_REMOVED lines=11> */
.L_x_1348:
[----:B------:R-:W-:Y:S01]  /*0a90*/  ISETP.NE.U32.AND P0, PT, RZ, c[0x0][0x2b8], PT ;  /* 0x0000ae00ff007a0c */ /* 0x000fe20003f05070 */
[----:B------:R-:W-:-:S03]  /*0aa0*/  IMAD.MOV.U32 R9, RZ, RZ, R244 ;  /* 0x000000ffff097224 */ /* 0x000fc600078e00f4 */
[----:B------:R-:W-:-:S13]  /*0ab0*/  ISETP.NE.AND.EX P0, PT, RZ, c[0x0][0x2bc], PT, P0 ;  /* 0x0000af00ff007a0c */ /* 0x000fda0003f05300 */
[----:B------:R-:W-:-:S05]  /*0ac0*/  @P0 IMAD.WIDE R2, R244, R11, c[0x0][0x2b8] ;  /* 0x0000ae00f4020625 */ /* 0x000fca00078e020b */
[----:B------:R1:W5:Y:S01]  /*0ad0*/  @P0 LDG.E R9, [R2.64] ;  /* 0x0000000602090981 */ /* 0x000362000c1e1900 */
[----:B------:R-:W-:Y:S01]  /*0ae0*/  ISETP.NE.U32.AND P0, PT, RZ, c[0x0][0x2c0], PT ;  /* 0x0000b000ff007a0c */ /* 0x000fe20003f05070 */
[----:B------:R-:W-:Y:S01]  /*0af0*/  IMAD.MOV.U32 R4, RZ, RZ, RZ ;  /* 0x000000ffff047224 */ /* 0x000fe200078e00ff */
[----:B------:R-:W-:Y:S02]  /*0b00*/  SHF.R.S32.HI R26, RZ, 0x1f, R244 ;  /* 0x0000001fff1a7819 */ /* 0x000fe400000114f4 */
[----:B------:R-:W-:Y:S02]  /*0b10*/  ISETP.NE.AND.EX P1, PT, RZ, c[0x0][0x2c4], PT, P0 ;  /* 0x0000b100ff007a0c */ /* 0x000fe40003f25300 */
[----:B------:R-:W-:Y:S02]  /*0b20*/  PLOP3.LUT P2, PT, PT, PT, PT, 0x8, 0x0 ;  /* 0x000000000000781c */ /* 0x000fe40003f4e170 */
[----:B------:R-:W-:-:S09]  /*0b30*/  LOP3.LUT R188, R188, 0xfffffff7, RZ, 0xc0, !PT ;  /* 0xfffffff7bcbc7812 */ /* 0x000fd200078ec0ff */
        /* <DEDUP_REMOVED lines=74> */
[----:B-----5:R-:W-:-:S04]  /*0fe0*/  IMAD.WIDE.U32 R8, R6, c[0x0][0x180], RZ ;  /* 0x0000600006087a25 */ /* 0x020fc800078e00ff */
[C---:B------:R-:W-:Y:S02]  /*0ff0*/  IMAD R2, R5.reuse, c[0x0][0x180], RZ ;  /* 0x0000600005027a24 */ /* 0x040fe400078e02ff */
[----:B------:R-:W-:Y:S02]  /*1000*/  IMAD R5, R5, c[0x0][0x188], RZ ;  /* 0x0000620005057a24 */ /* 0x000fe400078e02ff */
[C---:B------:R-:W-:Y:S02]  /*1010*/  IMAD R2, R6.reuse, c[0x0][0x184], R2 ;  /* 0x0000610006027a24 */ /* 0x040fe400078e0202 */
[C---:B------:R-:W-:Y:S02]  /*1020*/  IMAD R5, R6.reuse, c[0x0][0x18c], R5 ;  /* 0x0000630006057a24 */ /* 0x040fe400078e0205 */
[----:B------:R-:W-:Y:S01]  /*1030*/  IMAD.IADD R3, R9, 0x1, R2 ;  /* 0x0000000109037824 */ /* 0x000fe200078e0202 */
[----:B------:R-:W-:Y:S01]  /*1040*/  MOV R2, R8 ;  /* 0x0000000800027202 */ /* 0x000fe20000000f00 */
[----:B------:R-:W-:-:S04]  /*1050*/  IMAD.WIDE.U32 R6, R6, c[0x0][0x188], RZ ;  /* 0x0000620006067a25 */ /* 0x000fc800078e00ff */
[----:B------:R-:W-:Y:S01]  /*1060*/  IMAD.WIDE.U32 R2, R14, c[0x0][0x198], R2 ;  /* 0x000066000e027a25 */ /* 0x000fe200078e0002 */
[----:B------:R-:W-:-:S03]  /*1070*/  MOV R12, R6 ;  /* 0x00000006000c7202 */ /* 0x000fc60000000f00 */
[----:B------:R-:W-:Y:S02]  /*1080*/  IMAD.IADD R3, R3, 0x1, R4 ;  /* 0x0000000103037824 */ /* 0x000fe400078e0204 */
[----:B------:R-:W-:Y:S02]  /*1090*/  IMAD R4, R20, c[0x0][0x1b0], RZ ;  /* 0x00006c0014047a24 */ /* 0x000fe400078e02ff */
[----:B------:R-:W-:-:S04]  /*10a0*/  IMAD.WIDE.U32 R2, R0, c[0x0][0x1b0], R2 ;  /* 0x00006c0000027a25 */ /* 0x000fc800078e0002 */
[----:B------:R-:W-:Y:S02]  /*10b0*/  IMAD R4, R0, c[0x0][0x1b4], R4 ;  /* 0x00006d0000047a24 */ /* 0x000fe400078e0204 */
[----:B------:R-:W-:Y:S02]  /*10c0*/  IMAD.IADD R15, R7, 0x1, R5 ;  /* 0x00000001070f7824 */ /* 0x000fe400078e0205 */
[----:B------:R-:W-:Y:S01]  /*10d0*/  IMAD.MOV.U32 R24, RZ, RZ, R2 ;  /* 0x000000ffff187224 */ /* 0x000fe200078e0002 */
[----:B------:R-:W-:Y:S01]  /*10e0*/  IADD3 R25, R3, R4, RZ ;  /* 0x0000000403197210 */ /* 0x000fe20007ffe0ff */
[----:B------:R-:W-:Y:S05]  /*10f0*/  BRA `(.L_x_1350) ;  /* 0x0000049000007947 */ /* 0x000fea0003800000 */
.L_x_1349:
        /* <DEDUP_REMOVED lines=17> */
.L_x_1351:
        /* <DEDUP_REMOVED lines=15> */
[----:B------:R-:W-:Y:S02]  /*1300*/  IMAD R4, R21, c[0x0][0x198], RZ ;  /* 0x0000660015047a24 */ /* 0x000fe400078e02ff */
[----:B------:R-:W-:-:S04]  /*1310*/  IMAD.HI.U32 R0, R0, R2, RZ ;  /* 0x0000000200007227 */ /* 0x000fc800078e00ff */
[----:B------:R-:W-:Y:S01]  /*1320*/  IMAD R4, R13, c[0x0][0x19c], R4 ;  /* 0x000067000d047a24 */ /* 0x000fe200078e0204 */
[----:B------:R-:W-:-:S05]  /*1330*/  IADD3 R3, -R0, RZ, RZ ;  /* 0x000000ff00037210 */ /* 0x000fca0007ffe1ff */
[----:B------:R-:W-:Y:S01]  /*1340*/  IMAD R2, R11, R3, R2 ;  /* 0x000000030b027224 */ /* 0x000fe200078e0202 */
[----:B------:R-:W-:-:S04]  /*1350*/  MOV R3, R6 ;  /* 0x0000000600037202 */ /* 0x000fc80000000f00 */
[----:B------:R-:W-:-:S13]  /*1360*/  ISETP.GT.U32.AND P1, PT, R11, R2, PT ;  /* 0x000000020b00720c */ /* 0x000fda0003f24070 */
[----:B------:R-:W-:Y:S01]  /*1370*/  @!P1 IMAD.IADD R2, R2, 0x1, -R11 ;  /* 0x0000000102029824 */ /* 0x000fe200078e0a0b */
[----:B------:R-:W-:Y:S02]  /*1380*/  @!P1 IADD3 R0, R0, 0x1, RZ ;  /* 0x0000000100009810 */ /* 0x000fe40007ffe0ff */
[----:B------:R-:W-:Y:S02]  /*1390*/  ISETP.NE.AND P1, PT, RZ, c[0x0][0x1c8], PT ;  /* 0x00007200ff007a0c */ /* 0x000fe40003f25270 */
[----:B------:R-:W-:Y:S02]  /*13a0*/  ISETP.GE.U32.AND P3, PT, R2, R11, PT ;  /* 0x0000000b0200720c */ /* 0x000fe40003f66070 */
[----:B------:R-:W-:-:S04]  /*13b0*/  LOP3.LUT R2, R22, c[0x0][0x1c8], RZ, 0x3c, !PT ;  /* 0x0000720016027a12 */ /* 0x000fc800078e3cff */
        /* <DEDUP_REMOVED lines=29> */
.L_x_1350:
[----:B------:R1:W5:Y:S01]  /*1590*/  @P4 LDG.E R23, [R120.64] ;  /* 0x0000000678174981 */ /* 0x000362000c1e1900 */
[----:B------:R-:W-:Y:S01]  /*15a0*/  ISETP.NE.AND P0, PT, R10, -0x1, PT ;  /* 0xffffffff0a00780c */ /* 0x000fe20003f05270 */
[----:B------:R-:W-:Y:S01]  /*15b0*/  IMAD.MOV.U32 R11, RZ, RZ, 0x2 ;  /* 0x00000002ff0b7424 */ /* 0x000fe200078e00ff */
[----:B------:R-:W-:Y:S01]  /*15c0*/  SHF.R.S32.HI R16, RZ, 0x1f, R144 ;  /* 0x0000001fff107819 */ /* 0x000fe20000011490 */
[----:B------:R-:W-:Y:S01]  /*15d0*/  IMAD.MOV.U32 R7, RZ, RZ, c[0x0][0x230] ;  /* 0x00008c00ff077624 */ /* 0x000fe200078e00ff */
[----:B------:R-:W-:Y:S01]  /*15e0*/  MOV R111, c[0x0][0x230] ;  /* 0x00008c00006f7a02 */ /* 0x000fe20000000f00 */
[----:B------:R-:W-:Y:S01]  /*15f0*/  IMAD.MOV.U32 R110, RZ, RZ, RZ ;  /* 0x000000ffff6e7224 */ /* 0x000fe200078e00ff */
[----:B------:R-:W-:Y:S01]  /*1600*/  LEA.HI R6, R16, R144, RZ, 0x2 ;  /* 0x0000009010067211 */ /* 0x000fe200078f10ff */
[----:B------:R-:W-:Y:S01]  /*1610*/  IMAD.MOV.U32 R106, RZ, RZ, c[0x0][0x198] ;  /* 0x00006600ff6a7624 */ /* 0x000fe200078e00ff */
[----:B------:R-:W-:Y:S01]  /*1620*/  MOV R118, 0x5 ;  /* 0x0000000500767802 */ /* 0x000fe20000000f00 */
[----:B------:R-:W-:Y:S01]  /*1630*/  IMAD.HI.U32 R110, R11, R7, R110 ;  /* 0x000000070b6e7227 */ /* 0x000fe200078e006e */
[----:B------:R-:W-:-:S02]  /*1640*/  SHF.R.S32.HI R72, RZ, 0x2, R6 ;  /* 0x00000002ff487819 */ /* 0x000fc40000011406 */
[----:B------:R-:W-:Y:S01]  /*1650*/  LEA.HI R7, R16, R144, RZ, 0x5 ;  /* 0x0000009010077211 */ /* 0x000fe200078f28ff */
[----:B------:R-:W-:Y:S01]  /*1660*/  @!P0 IMAD R0, R26, c[0x0][0x178], RZ ;  /* 0x00005e001a008a24 */ /* 0x000fe200078e02ff */
[----:B------:R-:W-:Y:S01]  /*1670*/  SHF.R.S32.HI R73, RZ, 0x1f, R72 ;  /* 0x0000001fff497819 */ /* 0x000fe20000011448 */
[----:B------:R-:W-:Y:S01]  /*1680*/  @P0 IMAD.WIDE.U32 R4, R10, c[0x0][0x190], RZ ;  /* 0x000064000a040a25 */ /* 0x000fe200078e00ff */
[----:B------:R-:W-:Y:S02]  /*1690*/  SHF.R.S32.HI R101, RZ, 0x1, R110 ;  /* 0x00000001ff657819 */ /* 0x000fe4000001146e */
[----:B------:R-:W-:Y:S01]  /*16a0*/  SHF.L.U64.HI R165, R106, R118, c[0x0][0x19c] ;  /* 0x000067006aa57619 */ /* 0x000fe20000010276 */
[----:B------:R-:W-:-:S04]  /*16b0*/  @!P0 IMAD.WIDE.U32 R2, R244, c[0x0][0x178], RZ ;  /* 0x00005e00f4028a25 */ /* 0x000fc800078e00ff */
[----:B------:R-:W-:Y:S02]  /*16c0*/  @!P0 IMAD R0, R244, c[0x0][0x17c], R0 ;  /* 0x00005f00f4008a24 */ /* 0x000fe400078e0200 */
[----:B-----5:R-:W-:Y:S02]  /*16d0*/  @P0 IMAD R9, R10, c[0x0][0x194], R5 ;  /* 0x000065000a090a24 */ /* 0x020fe400078e0205 */
[----:B------:R-:W-:Y:S01]  /*16e0*/  @!P0 IMAD.IADD R9, R3, 0x1, R0 ;  /* 0x0000000103098824 */ /* 0x000fe200078e0200 */
[----:B------:R-:W-:Y:S01]  /*16f0*/  LEA.HI R0, R16, R144, RZ, 0x3 ;  /* 0x0000009010007211 */ /* 0x000fe200078f18ff */
[----:B------:R-:W-:Y:S01]  /*1700*/  @P0 IMAD.MOV.U32 R8, RZ, RZ, R4 ;  /* 0x000000ffff080224 */ /* 0x000fe200078e0004 */
[----:B------:R-:W-:Y:S01]  /*1710*/  LOP3.LUT R4, R6, 0xfffffffc, RZ, 0xc0, !PT ;  /* 0xfffffffc06047812 */ /* 0x000fe200078ec0ff */
[----:B------:R-:W-:Y:S01]  /*1720*/  @!P0 IMAD.MOV.U32 R8, RZ, RZ, R2 ;  /* 0x000000ffff088224 */ /* 0x000fe200078e0002 */
[----:B------:R-:W-:Y:S01]  /*1730*/  SHF.R.S32.HI R125, RZ, 0x3, R0 ;  /* 0x00000003ff7d7819 */ /* 0x000fe20000011400 */
[----:B------:R-:W-:Y:S01]  /*1740*/  IMAD.WIDE R10, R18, 0x40, R72 ;  /* 0x00000040120a7825 */ /* 0x000fe200078e0248 */
[----:B------:R-:W-:-:S02]  /*1750*/  LEA.HI R2, R6, R72, RZ, 0x1 ;  /* 0x0000004806027211 */ /* 0x000fc400078f08ff */
[----:B------:R-:W-:Y:S01]  /*1760*/  LOP3.LUT R0, R0, 0xfffffff8, RZ, 0xc0, !PT ;  /* 0xfffffff800007812 */ /* 0x000fe200078ec0ff */
[----:B------:R-:W-:Y:S01]  /*1770*/  IMAD.SHL.U32 R3, R125, 0x40, RZ ;  /* 0x000000407d037824 */ /* 0x000fe200078e00ff */
[-C--:B------:R-:W-:Y:S01]  /*1780*/  LEA.HI R16, R16, R144.reuse, RZ, 0x4 ;  /* 0x0000009010107211 */ /* 0x080fe200078f20ff */
[----:B------:R-:W-:Y:S01]  /*1790*/  IMAD.IADD R18, R144, 0x1, -R4 ;  /* 0x0000000190127824 */ /* 0x000fe200078e0a04 */
[----:B------:R-:W-:Y:S01]  /*17a0*/  LOP3.LUT R4, R2, 0x7fffffe, RZ, 0xc0, !PT ;  /* 0x07fffffe02047812 */ /* 0x000fe200078ec0ff */
[----:B------:R-:W-:Y:S01]  /*17b0*/  IMAD.MOV.U32 R38, RZ, RZ, 0x10 ;  /* 0x00000010ff267424 */ /* 0x000fe200078e00ff */
[----:B------:R-:W-:Y:S01]  /*17c0*/  IADD3 R5, -R0, R144, RZ ;  /* 0x0000009000057210 */ /* 0x000fe20007ffe1ff */
[----:B------:R-:W-:Y:S01]  /*17d0*/  IMAD.SHL.U32 R132, R18, 0x8, RZ ;  /* 0x0000000812847824 */ /* 0x000fe200078e00ff */
[----:B------:R-:W-:Y:S01]  /*17e0*/  LOP3.LUT R0, R3, 0xc0, RZ, 0xc0, !PT ;  /* 0x000000c003007812 */ /* 0x000fe200078ec0ff */
[----:B------:R-:W-:Y:S01]  /*17f0*/  IMAD.IADD R3, R72, 0x1, -R4 ;  /* 0x0000000148037824 */ /* 0x000fe200078e0a04 */
[----:B------:R-:W-:Y:S01]  /*1800*/  SHF.R.S32.HI R2, RZ, 0x5, R7 ;  /* 0x00000005ff027819 */ /* 0x000fe20000011407 */
[----:B------:R-:W-:Y:S01]  /*1810*/  IMAD.SHL.U32 R154, R106, 0x20, RZ ;  /* 0x000000206a9a7824 */ /* 0x000fe200078e00ff */
[----:B------:R-:W-:-:S02]  /*1820*/  LOP3.LUT R6, R0, 0x18, R132, 0xf8, !PT ;  /* 0x0000001800067812 */ /* 0x000fc400078ef884 */
[----:B------:R-:W-:Y:S01]  /*1830*/  SHF.R.U32.HI R4, RZ, 0x3, R0 ;  /* 0x00000003ff047819 */ /* 0x000fe20000011600 */
[----:B------:R-:W-:Y:S01]  /*1840*/  IMAD R7, R2, 0x8, R3 ;  /* 0x0000000802077824 */ /* 0x000fe200078e0203 */
[----:B------:R-:W-:Y:S01]  /*1850*/  LOP3.LUT R3, R16, 0xfffffff0, RZ, 0xc0, !PT ;  /* 0xfffffff010037812 */ /* 0x000fe200078ec0ff */
[----:B------:R-:W-:Y:S01]  /*1860*/  IMAD R0, R20, c[0x0][0x1b8], RZ ;  /* 0x00006e0014007a24 */ /* 0x000fe200078e02ff */
[----:B------:R-:W-:Y:S02]  /*1870*/  LOP3.LUT R4, R6, R4, RZ, 0x3c, !PT ;  /* 0x0000000406047212 */ /* 0x000fe400078e3cff */
[----:B------:R-:W-:Y:S01]  /*1880*/  LEA.HI R19, R5, R5, RZ, 0x1 ;  /* 0x0000000505137211 */ /* 0x000fe200078f08ff */
[----:B------:R-:W-:Y:S01]  /*1890*/  IMAD.IADD R122, R144, 0x1, -R3 ;  /* 0x00000001907a7824 */ /* 0x000fe200078e0a03 */
[----:B------:R-:W-:Y:S01]  /*18a0*/  SHF.R.S32.HI R133, RZ, 0x1f, R132 ;  /* 0x0000001fff857819 */ /* 0x000fe20000011484 */
[----:B------:R-:W-:Y:S01]  /*18b0*/  IMAD.U32 R185, R7, 0x20, R4 ;  /* 0x0000002007b97824 */ /* 0x000fe200078e0004 */
[----:B------:R-:W-:Y:S01]  /*18c0*/  LOP3.LUT R2, R19, 0xfffffffe, RZ, 0xc0, !PT ;  /* 0xfffffffe13027812 */ /* 0x000fe200078ec0ff */
[----:B------:R-:W-:Y:S01]  /*18d0*/  IMAD R16, R17, c[0x0][0x1bc], R0 ;  /* 0x00006f0011107a24 */ /* 0x000fe200078e0200 */
[----:B------:R-:W-:-:S02]  /*18e0*/  LEA.HI R124, R122, R122, RZ, 0x1 ;  /* 0x0000007a7a7c7211 */ /* 0x000fc400078f08ff */
[----:B------:R-:W-:Y:S02]  /*18f0*/  IADD3 R4, P1, R132, R8, RZ ;  /* 0x0000000884047210 */ /* 0x000fe40007f3e0ff */
[--C-:B------:R-:W-:Y:S02]  /*1900*/  SHF.R.S32.HI R7, RZ, 0x1, R124.reuse ;  /* 0x00000001ff077819 */ /* 0x100fe4000001147c */
[----:B------:R-:W-:Y:S02]  /*1910*/  SHF.R.S32.HI R0, RZ, 0x1f, R124 ;  /* 0x0000001fff007819 */ /* 0x000fe4000001147c */
[----:B------:R-:W-:Y:S01]  /*1920*/  IADD3 R138, R5, -R2, RZ ;  /* 0x80000002058a7210 */ /* 0x000fe20007ffe0ff */
[----:B------:R-:W-:Y:S01]  /*1930*/  IMAD.X R5, R133, 0x1, R9, P1 ;  /* 0x0000000185057824 */ /* 0x000fe200008e0609 */
[----:B------:R-:W-:Y:S01]  /*1940*/  LEA.HI R6, R0, R7, RZ, 0x2 ;  /* 0x0000000700067211 */ /* 0x000fe200078f10ff */
[----:B------:R-:W-:Y:S01]  /*1950*/  IMAD R0, R11, c[0x0][0x190], RZ ;  /* 0x000064000b007a24 */ /* 0x000fe200078e02ff */
[----:B------:R-:W-:Y:S01]  /*1960*/  IADD3 R2, P0, R132, R12, RZ ;  /* 0x0000000c84027210 */ /* 0x000fe20007f1e0ff */
[----:B------:R-:W-:Y:S01]  /*1970*/  IMAD.MOV.U32 R11, RZ, RZ, c[0x0][0x1a0] ;  /* 0x00006800ff0b7624 */ /* 0x000fe200078e00ff */
[----:B------:R-:W-:Y:S01]  /*1980*/  LOP3.LUT R6, R6, 0xfffffffc, RZ, 0xc0, !PT ;  /* 0xfffffffc06067812 */ /* 0x000fe200078ec0ff */
[----:B------:R-:W-:Y:S01]  /*1990*/  IMAD R9, R10, c[0x0][0x194], R0 ;  /* 0x000065000a097a24 */ /* 0x000fe200078e0200 */
[----:B------:R-:W-:Y:S01]  /*19a0*/  SHF.R.S32.HI R0, RZ, 0x1f, R22 ;  /* 0x0000001fff007819 */ /* 0x000fe20000011416 */
[----:B------:R-:W-:Y:S01]  /*19b0*/  IMAD.X R3, R133, 0x1, R15, P0 ;  /* 0x0000000185037824 */ /* 0x000fe200000e060f */
[----:B------:R-:W-:Y:S01]  /*19c0*/  IADD3 R8, P0, R72, R14, RZ ;  /* 0x0000000e48087210 */ /* 0x000fe20007f1e0ff */
[----:B------:R-:W-:Y:S01]  /*19d0*/  IMAD.IADD R130, R7, 0x1, -R6 ;  /* 0x0000000107827824 */ /* 0x000fe200078e0a06 */
[----:B------:R-:W-:Y:S01]  /*19e0*/  SHF.R.S32.HI R131, RZ, 0x1, R19 ;  /* 0x00000001ff837819 */ /* 0x000fe20000011413 */
[----:B------:R-:W-:-:S02]  /*19f0*/  IMAD R0, R0, c[0x0][0x1a8], RZ ;  /* 0x00006a0000007a24 */ /* 0x000fc400078e02ff */
[----:B------:R-:W-:Y:S01]  /*1a00*/  IMAD.WIDE.U32 R2, R17, c[0x0][0x1b8], R2 ;  /* 0x00006e0011027a25 */ /* 0x000fe200078e0002 */
[----:B------:R-:W-:-:S03]  /*1a10*/  LOP3.LUT P1, RZ, R130, 0x2, RZ, 0xc0, !PT ;  /* 0x0000000282ff7812 */ /* 0x000fc6000782c0ff */
[----:B------:R-:W-:Y:S01]  /*1a20*/  IMAD R6, R22, c[0x0][0x1ac], R0 ;  /* 0x00006b0016067a24 */ /* 0x000fe200078e0200 */
[----:B------:R-:W-:Y:S01]  /*1a30*/  SHF.R.S32.HI R0, RZ, 0x1f, R90 ;  /* 0x0000001fff007819 */ /* 0x000fe2000001145a */
[----:B------:R-:W-:Y:S01]  /*1a40*/  IMAD.WIDE.U32 R4, R10, c[0x0][0x190], R4 ;  /* 0x000064000a047a25 */ /* 0x000fe200078e0004 */
[----:B------:R-:W-:Y:S02]  /*1a50*/  IADD3 R3, R3, R16, RZ ;  /* 0x0000001003037210 */ /* 0x000fe40007ffe0ff */
[----:B------:R-:W-:Y:S01]  /*1a60*/  LEA.HI R0, R0, R90, RZ, 0x8 ;  /* 0x0000005a00007211 */ /* 0x000fe200078f40ff */
[----:B------:R-:W-:Y:S01]  /*1a70*/  IMAD.X R10, R73, 0x1, R21, P0 ;  /* 0x00000001490a7824 */ /* 0x000fe200000e0615 */
[----:B------:R-:W-:Y:S01]  /*1a80*/  SEL R38, R38, 0xfffffff0, !P1 ;  /* 0xfffffff026267807 */ /* 0x000fe20004800000 */
[----:B------:R-:W-:Y:S01]  /*1a90*/  IMAD.WIDE.U32 R152, R8, c[0x0][0x1a0], R2 ;  /* 0x0000680008987a25 */ /* 0x000fe200078e0002 */
[----:B------:R-:W-:Y:S02]  /*1aa0*/  SHF.R.S32.HI R3, RZ, 0x8, R0 ;  /* 0x00000008ff037819 */ /* 0x000fe40000011400 */
[----:B------:R-:W-:Y:S01]  /*1ab0*/  SHF.L.U64.HI R2, R11, R118, c[0x0][0x1a4] ;  /* 0x000069000b027619 */ /* 0x000fe20000010276 */
[----:B------:R-:W-:Y:S01]  /*1ac0*/  IMAD.IADD R5, R5, 0x1, R9 ;  /* 0x0000000105057824 */ /* 0x000fe200078e0209 */
[----:B------:R-:W-:Y:S01]  /*1ad0*/  IADD3 R2, P0, R132, R24, RZ ;  /* 0x0000001884027210 */ /* 0x000fe20007f1e0ff */
[----:B------:R-:W-:Y:S01]  /*1ae0*/  IMAD R10, R10, c[0x0][0x1a0], RZ ;  /* 0x000068000a0a7a24 */ /* 0x000fe200078e02ff */
[----:B------:R-:W-:Y:S01]  /*1af0*/  IMNMX R89, R243, R3, !PT ;  /* 0x00000003f3597217 */ /* 0x000fe20007800200 */
[----:B------:R-:W-:Y:S01]  /*1b00*/  IMAD.WIDE.U32 R102, R22, c[0x0][0x1a8], R4 ;  /* 0x00006a0016667a25 */ /* 0x000fe200078e0004 */
[----:B------:R-:W-:-:S03]  /*1b10*/  SHF.L.U32 R0, R18, 0x2, RZ ;  /* 0x0000000212007819 */ /* 0x000fc600000006ff */
[----:B------:R-:W-:Y:S01]  /*1b20*/  IMAD.X R3, R133, 0x1, R25, P0 ;  /* 0x0000000185037824 */ /* 0x000fe200000e0619 */
[----:B------:R-:W-:Y:S01]  /*1b30*/  ISETP.GT.AND P0, PT, R216, R89, PT ;  /* 0x00000059d800720c */ /* 0x000fe20003f04270 */
[----:B------:R-:W-:Y:S02]  /*1b40*/  IMAD R4, R73, c[0x0][0x198], RZ ;  /* 0x0000660049047a24 */ /* 0x000fe400078e02ff */
[C---:B------:R-:W-:Y:S02]  /*1b50*/  IMAD R114, R72.reuse, R101, R0 ;  /* 0x0000006548727224 */ /* 0x040fe400078e0200 */
[----:B------:R-:W-:Y:S02]  /*1b60*/  IMAD R4, R72, c[0x0][0x19c], R4 ;  /* 0x0000670048047a24 */ /* 0x000fe400078e0204 */
[--C-:B------:R-:W-:Y:S01]  /*1b70*/  IMAD.IADD R123, R0, 0x1, R114.reuse ;  /* 0x00000001007b7824 */ /* 0x100fe200078e0272 */
[----:B------:R-:W-:Y:S01]  /*1b80*/  SHF.R.S32.HI R126, RZ, 0x1f, R114 ;  /* 0x0000001fff7e7819 */ /* 0x000fe20000011472 */
[----:B------:R-:W-:-:S03]  /*1b90*/  IMAD.WIDE.U32 R104, R72, c[0x0][0x198], R2 ;  /* 0x0000660048687a25 */ /* 0x000fc600078e0002 */
[----:B------:R-:W-:Y:S01]  /*1ba0*/  SHF.R.S32.HI R127, RZ, 0x1f, R123 ;  /* 0x0000001fff7f7819 */ /* 0x000fe2000001147b */
[----:B------:R-:W-:Y:S01]  /*1bb0*/  IMAD R10, R8, c[0x0][0x1a4], R10 ;  /* 0x00006900080a7a24 */ /* 0x000fe200078e020a */
[----:B------:R-:W-:Y:S01]  /*1bc0*/  IADD3 R115, R105, R4, RZ ;  /* 0x0000000469737210 */ /* 0x000fe20007ffe0ff */
[----:B------:R-:W-:Y:S02]  /*1bd0*/  IMAD.IADD R119, R103, 0x1, R6 ;  /* 0x0000000167777824 */ /* 0x000fe400078e0206 */
[----:B------:R-:W-:Y:S02]  /*1be0*/  IMAD.IADD R155, R153, 0x1, R10 ;  /* 0x00000001999b7824 */ /* 0x000fe400078e020a */
[----:B------:R-:W-:Y:S01]  /*1bf0*/  @!P4 IMAD.MOV.U32 R23, RZ, RZ, RZ ;  /* 0x000000ffff17c224 */ /* 0x000fe200078e00ff */
[----:B------:R-:W-:Y:S05]  /*1c00*/  @!P0 BRA `(.L_x_1352) ;  /* 0x00006de000008947 */ /* 0x000fea0003800000 */
[----:B-1----:R-:W-:Y:S01]  /*1c10*/  IMAD R6, R26, c[0x0][0x280], RZ ;  /* 0x0000a0001a067a24 */ /* 0x002fe200078e02ff */
[----:B------:R-:W-:Y:S01]  /*1c20*/  SHF.R.S32.HI R9, RZ, 0x1f, R13 ;  /* 0x0000001fff097819 */ /* 0x000fe2000001140d */
[C---:B------:R-:W-:Y:S01]  /*1c30*/  IMAD.WIDE.U32 R4, R244.reuse, c[0x0][0x280], R132 ;  /* 0x0000a000f4047a25 */ /* 0x040fe200078e0084 */
[--C-:B------:R-:W-:Y:S01]  /*1c40*/  IADD3 R0, P1, P0, R13, R72, -R90.reuse ;  /* 0x000000480d007210 */ /* 0x100fe2000783e85a */
[----:B------:R-:W-:Y:S01]  /*1c50*/  UMOV UR12, 0x40 ;  /* 0x00000040000c7882 */ /* 0x000fe20000000000 */
[----:B------:R-:W-:Y:S01]  /*1c60*/  SHF.R.S32.HI R8, RZ, 0x1f, R90 ;  /* 0x0000001fff087819 */ /* 0x000fe2000001145a */
[----:B------:R-:W-:Y:S01]  /*1c70*/  IMAD R6, R244, c[0x0][0x284], R6 ;  /* 0x0000a100f4067a24 */ /* 0x000fe200078e0206 */
[----:B------:R-:W-:Y:S01]  /*1c80*/  ULDC.64 UR4, c[0x0][0x1a0] ;  /* 0x0000680000047ab9 */ /* 0x000fe20000000a00 */
[----:B------:R-:W-:Y:S01]  /*1c90*/  IMAD R7, R26, c[0x0][0x278], RZ ;  /* 0x00009e001a077a24 */ /* 0x000fe200078e02ff */
[----:B------:R-:W-:Y:S01]  /*1ca0*/  UIMAD UR19, UR12, UR5, URZ ;  /* 0x000000050c1372a4 */ /* 0x000fe2000f8e023f */
[----:B------:R-:W-:Y:S01]  /*1cb0*/  IMAD.IADD R5, R5, 0x1, R6 ;  /* 0x0000000105057824 */ /* 0x000fe200078e0206 */
[----:B------:R-:W-:Y:S01]  /*1cc0*/  IADD3.X R6, R9, R73, ~R8, P1, P0 ;  /* 0x0000004909067210 */ /* 0x000fe20000fe0c08 */
[----:B------:R-:W-:Y:S01]  /*1cd0*/  IMAD.WIDE.U32 R2, R244, c[0x0][0x278], R132 ;  /* 0x00009e00f4027a25 */ /* 0x000fe200078e0084 */
[----:B------:R-:W-:Y:S01]  /*1ce0*/  UMOV UR13, 0x80 ;  /* 0x00000080000d7882 */ /* 0x000fe20000000000 */
[----:B------:R-:W-:Y:S01]  /*1cf0*/  LOP3.LUT R188, R188, 0xfffffffb, RZ, 0xc0, !PT ;  /* 0xfffffffbbcbc7812 */ /* 0x000fe200078ec0ff */
[----:B------:R-:W-:Y:S01]  /*1d00*/  UIMAD UR18, UR13, UR5, URZ ;  /* 0x000000050d1272a4 */ /* 0x000fe2000f8e023f */
[----:B------:R-:W-:Y:S01]  /*1d10*/  IMAD R7, R244, c[0x0][0x27c], R7 ;  /* 0x00009f00f4077a24 */ /* 0x000fe200078e0207 */
[----:B------:R-:W-:Y:S01]  /*1d20*/  UMOV UR11, 0xc0 ;  /* 0x000000c0000b7882 */ /* 0x000fe20000000000 */
[----:B------:R-:W-:Y:S01]  /*1d30*/  IMAD.WIDE.U32 R8, R11, 0x40, RZ ;  /* 0x000000400b087825 */ /* 0x000fe200078e00ff */
[----:B------:R-:W-:Y:S01]  /*1d40*/  UMOV UR10, 0x140 ;  /* 0x00000140000a7882 */ /* 0x000fe20000000000 */
[----:B------:R-:W-:Y:S01]  /*1d50*/  IADD3 R88, R72, 0x20, RZ ;  /* 0x0000002048587810 */ /* 0x000fe20007ffe0ff */
[----:B------:R-:W-:Y:S01]  /*1d60*/  UMOV UR9, 0x180 ;  /* 0x0000018000097882 */ /* 0x000fe20000000000 */
[----:B------:R-:W-:Y:S01]  /*1d70*/  IMAD.IADD R3, R3, 0x1, R7 ;  /* 0x0000000103037824 */ /* 0x000fe200078e0207 */
[----:B------:R-:W-:Y:S01]  /*1d80*/  UMOV UR8, 0x1c0 ;  /* 0x000001c000087882 */ /* 0x000fe20000000000 */
[C---:B------:R-:W-:Y:S01]  /*1d90*/  IMAD R7, R6.reuse, c[0x0][0x290], RZ ;  /* 0x0000a40006077a24 */ /* 0x040fe200078e02ff */
[----:B------:R-:W-:Y:S01]  /*1da0*/  UIMAD UR16, UR11, UR5, URZ ;  /* 0x000000050b1072a4 */ /* 0x000fe2000f8e023f */
[----:B------:R-:W-:Y:S01]  /*1db0*/  IMAD R6, R6, c[0x0][0x288], RZ ;  /* 0x0000a20006067a24 */ /* 0x000fe200078e02ff */
[----:B------:R-:W-:Y:S01]  /*1dc0*/  UIMAD UR15, UR10, UR5, URZ ;  /* 0x000000050a0f72a4 */ /* 0x000fe2000f8e023f */
[C---:B------:R-:W-:Y:S01]  /*1dd0*/  IMAD R7, R0.reuse, c[0x0][0x294], R7 ;  /* 0x0000a50000077a24 */ /* 0x040fe200078e0207 */
[----:B------:R-:W-:Y:S01]  /*1de0*/  UIMAD UR14, UR9, UR5, URZ ;  /* 0x00000005090e72a4 */ /* 0x000fe2000f8e023f */
[----:B------:R-:W-:Y:S01]  /*1df0*/  IMAD.WIDE.U32 R4, R0, c[0x0][0x290], R4 ;  /* 0x0000a40000047a25 */ /* 0x000fe200078e0004 */
[----:B------:R-:W-:Y:S01]  /*1e00*/  UIMAD UR26, UR8, UR5, URZ ;  /* 0x00000005081a72a4 */ /* 0x000fe2000f8e023f */
[----:B------:R-:W-:Y:S01]  /*1e10*/  IADD3 R87, R72, 0x40, RZ ;  /* 0x0000004048577810 */ /* 0x000fe20007ffe0ff */
[----:B------:R-:W-:Y:S01]  /*1e20*/  UIMAD.WIDE.U32 UR32, UR11, UR4, URZ ;  /* 0x000000040b2072a5 */ /* 0x000fe2000f8e003f */
[C---:B------:R-:W-:Y:S01]  /*1e30*/  IMAD R6, R0.reuse, c[0x0][0x28c], R6 ;  /* 0x0000a30000067a24 */ /* 0x040fe200078e0206 */
[----:B------:R-:W-:Y:S01]  /*1e40*/  ULDC UR5, c[0x0][0x294] ;  /* 0x0000a50000057ab9 */ /* 0x000fe20000000800 */
[----:B------:R-:W-:Y:S01]  /*1e50*/  IMAD.WIDE.U32 R2, R0, c[0x0][0x288], R2 ;  /* 0x0000a20000027a25 */ /* 0x000fe200078e0002 */
[----:B------:R-:W-:Y:S01]  /*1e60*/  IADD3 R0, R9, UR19, RZ ;  /* 0x0000001309007c10 */ /* 0x000fe2000fffe0ff */
[----:B------:R-:W-:Y:S01]  /*1e70*/  UIMAD.WIDE.U32 UR30, UR10, UR4, URZ ;  /* 0x000000040a1e72a5 */ /* 0x000fe2000f8e003f */
[----:B------:R-:W-:Y:S01]  /*1e80*/  IADD3 R86, R72, 0x60, RZ ;  /* 0x0000006048567810 */ /* 0x000fe20007ffe0ff */
[----:B------:R-:W-:Y:S01]  /*1e90*/  IMAD.IADD R3, R3, 0x1, R6 ;  /* 0x0000000103037824 */ /* 0x000fe200078e0206 */
[----:B------:R-:W-:Y:S01]  /*1ea0*/  SHF.L.U64.HI R100, R8, 0x1, R0 ;  /* 0x0000000108647819 */ /* 0x000fe20000010200 */
[----:B------:R-:W-:Y:S01]  /*1eb0*/  IMAD R0, R20, c[0x0][0x298], RZ ;  /* 0x0000a60014007a24 */ /* 0x000fe200078e02ff */
[----:B------:R-:W-:Y:S01]  /*1ec0*/  UIMAD.WIDE.U32 UR28, UR9, UR4, URZ ;  /* 0x00000004091c72a5 */ /* 0x000fe2000f8e003f */
[C---:B------:R-:W-:Y:S01]  /*1ed0*/  IMAD.WIDE.U32 R2, R17.reuse, c[0x0][0x298], R2 ;  /* 0x0000a60011027a25 */ /* 0x040fe200078e0002 */
[----:B------:R-:W-:Y:S01]  /*1ee0*/  ULDC UR17, c[0x0][0x19c] ;  /* 0x0000670000117ab9 */ /* 0x000fe20000000800 */
[----:B------:R-:W-:Y:S01]  /*1ef0*/  IADD3 R85, R72, 0x80, RZ ;  /* 0x0000008048557810 */ /* 0x000fe20007ffe0ff */
[----:B------:R-:W-:Y:S01]  /*1f00*/  UIMAD UR11, UR11, UR5, URZ ;  /* 0x000000050b0b72a4 */ /* 0x000fe2000f8e023f */
        /* <DEDUP_REMOVED lines=21> */
[----:B------:R-:W-:Y:S01]  /*2060*/  LEA R63, P1, R4, c[0x0][0x270], 0x1 ;  /* 0x00009c00043f7a11 */ /* 0x000fe200078208ff */
[----:B------:R-:W-:Y:S01]  /*2070*/  IMAD.IADD R0, R5, 0x1, R6 ;  /* 0x0000000105007824 */ /* 0x000fe200078e0206 */
[----:B------:R-:W-:Y:S01]  /*2080*/  UIMAD.WIDE.U32 UR34, UR8, UR4, URZ ;  /* 0x00000004082272a5 */ /* 0x000fe2000f8e003f */
[----:B------:R-:W-:Y:S01]  /*2090*/  IMAD.MOV.U32 R2, RZ, RZ, c[0x0][0x290] ;  /* 0x0000a400ff027624 */ /* 0x000fe200078e00ff */
[----:B------:R-:W-:Y:S01]  /*20a0*/  IADD3 R82, R72, 0xe0, RZ ;  /* 0x000000e048527810 */ /* 0x000fe20007ffe0ff */
        /* <DEDUP_REMOVED lines=35> */
[----:B------:R-:W-:Y:S01]  /*22e0*/  SHF.L.U64.HI R116, R113, R116, c[0x0][0x28c] ;  /* 0x0000a30071747619 */ /* 0x000fe20000010274 */
[--C-:B------:R-:W-:Y:S01]  /*22f0*/  IMAD.X R4, R127, 0x1, R3.reuse, P0 ;  /* 0x000000017f047824 */ /* 0x100fe200000e0603 */
[C---:B------:R-:W-:Y:S01]  /*2300*/  SHF.L.U64.HI R117, R113.reuse, R117, c[0x0][0x28c] ;  /* 0x0000a30071757619 */ /* 0x040fe20000010275 */
        /* <DEDUP_REMOVED lines=59> */
.L_x_1406:
        /* <DEDUP_REMOVED lines=17> */
[----:B------:R-:W-:Y:S02]  /*27d0*/  @!P2 IADD3 R12, P1, R63, R135, RZ ;  /* 0x000000873f0ca210 */ /* 0x000fe40007f3e0ff */
[----:B------:R-:W-:Y:S01]  /*27e0*/  @!P2 LEA.HI.X R11, R2, R56, R3, 0x1, P0 ;  /* 0x00000038020ba211 */ /* 0x000fe200000f0c03 */
[----:B------:R-:W-:Y:S01]  /*27f0*/  IMAD.MOV.U32 R3, RZ, RZ, R62 ;  /* 0x000000ffff037224 */ /* 0x000fe200078e003e */
[C---:B------:R-:W-:Y:S01]  /*2800*/  ISETP.GE.OR P0, PT, R85.reuse, R14, P4 ;  /* 0x0000000e5500720c */ /* 0x040fe20002706670 */
[C---:B------:R-:W-:Y:S01]  /*2810*/  @!P2 IMAD.X R13, R62.reuse, 0x1, R96, P1 ;  /* 0x000000013e0da824 */ /* 0x040fe200008e0660 */
        /* <DEDUP_REMOVED lines=24> */
[C---:B------:R-:W-:Y:S02]  /*29a0*/  ISETP.GE.OR P0, PT, R83.reuse, R14, P1 ;  /* 0x0000000e5300720c */ /* 0x040fe40000f06670 */
[C---:B------:R-:W-:Y:S02]  /*29b0*/  LOP3.LUT P4, RZ, R188.reuse, 0x2, RZ, 0xc0, !PT ;  /* 0x00000002bcff7812 */ /* 0x040fe4000788c0ff */
        /* <DEDUP_REMOVED lines=102> */
.L_x_1356:
[----:B------:R-:W-:Y:S05]  /*3020*/  BSYNC B0 ;  /* 0x0000000000007941 */ /* 0x000fea0003800000 */
.L_x_1355:
        /* <DEDUP_REMOVED lines=57> */
.L_x_1358:
[----:B------:R-:W-:Y:S05]  /*33c0*/  BSYNC B0 ;  /* 0x0000000000007941 */ /* 0x000fea0003800000 */
.L_x_1357:
        /* <DEDUP_REMOVED lines=57> */
.L_x_1360:
[----:B------:R-:W-:Y:S05]  /*3760*/  BSYNC B0 ;  /* 0x0000000000007941 */ /* 0x000fea0003800000 */
.L_x_1359:
        /* <DEDUP_REMOVED lines=65> */
.L_x_1362:
[----:B------:R-:W-:Y:S05]  /*3b80*/  BSYNC B0 ;  /* 0x0000000000007941 */ /* 0x000fea0003800000 */
.L_x_1361:
        /* <DEDUP_REMOVED lines=59> */
.L_x_1364:
[----:B------:R-:W-:Y:S05]  /*3f40*/  BSYNC B0 ;  /* 0x0000000000007941 */ /* 0x000fea0003800000 */
.L_x_1363:
        /* <DEDUP_REMOVED lines=65> */
.L_x_1366:
[----:B------:R-:W-:Y:S05]  /*4360*/  BSYNC B0 ;  /* 0x0000000000007941 */ /* 0x000fea0003800000 */
.L_x_1365:
        /* <DEDUP_REMOVED lines=65> */
.L_x_1368:
[----:B------:R-:W-:Y:S05]  /*4780*/  BSYNC B0 ;  /* 0x0000000000007941 */ /* 0x000fea0003800000 */
.L_x_1367:
        /* <DEDUP_REMOVED lines=67> */
.L_x_1370:
[----:B------:R-:W-:Y:S05]  /*4bc0*/  BSYNC B0 ;  /* 0x0000000000007941 */ /* 0x000fea0003800000 */
.L_x_1369:
        /* <DEDUP_REMOVED lines=12> */
.L_x_1354:
        /* <DEDUP_REMOVED lines=91> */
.L_x_1375:
[----:B------:R-:W-:Y:S05]  /*5240*/  BSYNC B0 ;  /* 0x0000000000007941 */ /* 0x000fea0003800000 */
.L_x_1374:
[----:B--2---:R-:W-:Y:S02]  /*5250*/  MOV R2, R52 ;  /* 0x0000003400027202 */ /* 0x004fe40000000f00 */
[----:B------:R-:W-:Y:S05]  /*5260*/  MOV R3, R53 ;  /* 0x0000003500037202 */ /* 0x000fea0000000f00 */
[----:B-----5:R2:W-:Y:S02]  /*5270*/  STG.E.128 [R2.64], R28 ;  /* 0x0000001c02007986 */ /* 0x0205e4000c101d06 */
.L_x_1373:
[----:B------:R-:W-:Y:S05]  /*5280*/  BSYNC B1 ;  /* 0x0000000000017941 */ /* 0x000fea0003800000 */
.L_x_1372:
        /* <DEDUP_REMOVED lines=88> */
.L_x_1379:
[----:B------:R-:W-:Y:S05]  /*5810*/  BSYNC B0 ;  /* 0x0000000000007941 */ /* 0x000fea0003800000 */
.L_x_1378:
[C---:B--2---:R-:W-:Y:S04]  /*5820*/  LEA R2, P0, R154.reuse, R52, 0x1 ;  /* 0x000000349a027211 */ /* 0x044fe800078008ff */
[----:B------:R-:W-:Y:S05]  /*5830*/  LEA.HI.X R3, R154, R53, R165, 0x1, P0 ;  /* 0x000000359a037211 */ /* 0x000fea00000f0ca5 */
[----:B-----5:R2:W-:Y:S04]  /*5840*/  STG.E.128 [R2.64], R28 ;  /* 0x0000001c02007986 */ /* 0x0205e8000c101d06 */
.L_x_1377:
[----:B------:R-:W-:Y:S05]  /*5850*/  BSYNC B1 ;  /* 0x0000000000017941 */ /* 0x000fea0003800000 */
.L_x_1376:
        /* <DEDUP_REMOVED lines=88> */
.L_x_1383:
[----:B------:R-:W-:Y:S05]  /*5de0*/  BSYNC B0 ;  /* 0x0000000000007941 */ /* 0x000fea0003800000 */
.L_x_1382:
[C---:B--2---:R-:W-:Y:S04]  /*5df0*/  LEA R2, P0, R106.reuse, R52, 0x1 ;  /* 0x000000346a027211 */ /* 0x044fe800078008ff */
[----:B------:R-:W-:Y:S05]  /*5e00*/  LEA.HI.X R3, R106, R53, R80, 0x1, P0 ;  /* 0x000000356a037211 */ /* 0x000fea00000f0c50 */
[----:B-----5:R2:W-:Y:S04]  /*5e10*/  STG.E.128 [R2.64], R28 ;  /* 0x0000001c02007986 */ /* 0x0205e8000c101d06 */
.L_x_1381:
[----:B------:R-:W-:Y:S05]  /*5e20*/  BSYNC B1 ;  /* 0x0000000000017941 */ /* 0x000fea0003800000 */
.L_x_1380:
        /* <DEDUP_REMOVED lines=92> */
.L_x_1387:
[----:B------:R-:W-:Y:S05]  /*63f0*/  BSYNC B0 ;  /* 0x0000000000007941 */ /* 0x000fea0003800000 */
.L_x_1386:
[----:B------:R-:W-:Y:S02]  /*6400*/  MOV R0, 0xc0 ;  /* 0x000000c000007802 */ /* 0x000fe40000000f00 */
[----:B--2---:R-:W-:Y:S02]  /*6410*/  MOV R2, R52 ;  /* 0x0000003400027202 */ /* 0x004fe40000000f00 */
[----:B------:R-:W-:Y:S05]  /*6420*/  MOV R3, R53 ;  /* 0x0000003500037202 */ /* 0x000fea0000000f00 */
[C---:B------:R-:W-:Y:S04]  /*6430*/  IMAD.WIDE.U32 R2, R0.reuse, c[0x0][0x198], R2 ;  /* 0x0000660000027a25 */ /* 0x040fe800078e0002 */
[----:B------:R-:W-:Y:S05]  /*6440*/  IMAD R0, R0, c[0x0][0x19c], RZ ;  /* 0x0000670000007a24 */ /* 0x000fea00078e02ff */
[----:B------:R-:W-:Y:S05]  /*6450*/  IADD3 R3, R3, R0, RZ ;  /* 0x0000000003037210 */ /* 0x000fea0007ffe0ff */
[----:B-----5:R2:W-:Y:S02]  /*6460*/  STG.E.128 [R2.64], R8 ;  /* 0x0000000802007986 */ /* 0x0205e4000c101d06 */
.L_x_1385:
[----:B------:R-:W-:Y:S05]  /*6470*/  BSYNC B1 ;  /* 0x0000000000017941 */ /* 0x000fea0003800000 */
.L_x_1384:
        /* <DEDUP_REMOVED lines=91> */
.L_x_1391:
[----:B------:R-:W-:Y:S05]  /*6a30*/  BSYNC B0 ;  /* 0x0000000000007941 */ /* 0x000fea0003800000 */
.L_x_1390:
[C---:B--2---:R-:W-:Y:S04]  /*6a40*/  LEA R2, P0, R108.reuse, R52, 0x1 ;  /* 0x000000346c027211 */ /* 0x044fe800078008ff */
[----:B------:R-:W-:Y:S05]  /*6a50*/  LEA.HI.X R3, R108, R53, R81, 0x1, P0 ;  /* 0x000000356c037211 */ /* 0x000fea00000f0c51 */
[----:B-----5:R2:W-:Y:S04]  /*6a60*/  STG.E.128 [R2.64], R8 ;  /* 0x0000000802007986 */ /* 0x0205e8000c101d06 */
.L_x_1389:
[----:B------:R-:W-:Y:S05]  /*6a70*/  BSYNC B1 ;  /* 0x0000000000017941 */ /* 0x000fea0003800000 */
.L_x_1388:
        /* <DEDUP_REMOVED lines=92> */
.L_x_1395:
[----:B------:R-:W-:Y:S05]  /*7040*/  BSYNC B0 ;  /* 0x0000000000007941 */ /* 0x000fea0003800000 */
.L_x_1394:
[----:B------:R-:W-:Y:S02]  /*7050*/  MOV R0, 0x140 ;  /* 0x0000014000007802 */ /* 0x000fe40000000f00 */
[----:B--2---:R-:W-:Y:S02]  /*7060*/  MOV R2, R52 ;  /* 0x0000003400027202 */ /* 0x004fe40000000f00 */
[----:B------:R-:W-:Y:S05]  /*7070*/  MOV R3, R53 ;  /* 0x0000003500037202 */ /* 0x000fea0000000f00 */
[C---:B------:R-:W-:Y:S04]  /*7080*/  IMAD.WIDE.U32 R2, R0.reuse, c[0x0][0x198], R2 ;  /* 0x0000660000027a25 */ /* 0x040fe800078e0002 */
[----:B------:R-:W-:Y:S05]  /*7090*/  IMAD R0, R0, c[0x0][0x19c], RZ ;  /* 0x0000670000007a24 */ /* 0x000fea00078e02ff */
[----:B------:R-:W-:Y:S05]  /*70a0*/  IADD3 R3, R3, R0, RZ ;  /* 0x0000000003037210 */ /* 0x000fea0007ffe0ff */
[----:B-----5:R2:W-:Y:S02]  /*70b0*/  STG.E.128 [R2.64], R8 ;  /* 0x0000000802007986 */ /* 0x0205e4000c101d06 */
.L_x_1393:
[----:B------:R-:W-:Y:S05]  /*70c0*/  BSYNC B1 ;  /* 0x0000000000017941 */ /* 0x000fea0003800000 */
.L_x_1392:
        /* <DEDUP_REMOVED lines=92> */
.L_x_1399:
[----:B------:R-:W-:Y:S05]  /*7690*/  BSYNC B0 ;  /* 0x0000000000007941 */ /* 0x000fea0003800000 */
.L_x_1398:
[----:B------:R-:W-:Y:S02]  /*76a0*/  MOV R0, 0x180 ;  /* 0x0000018000007802 */ /* 0x000fe40000000f00 */
[----:B--2---:R-:W-:Y:S02]  /*76b0*/  MOV R2, R52 ;  /* 0x0000003400027202 */ /* 0x004fe40000000f00 */
[----:B------:R-:W-:Y:S05]  /*76c0*/  MOV R3, R53 ;  /* 0x0000003500037202 */ /* 0x000fea0000000f00 */
[C---:B------:R-:W-:Y:S04]  /*76d0*/  IMAD.WIDE.U32 R2, R0.reuse, c[0x0][0x198], R2 ;  /* 0x0000660000027a25 */ /* 0x040fe800078e0002 */
[----:B------:R-:W-:Y:S05]  /*76e0*/  IMAD R0, R0, c[0x0][0x19c], RZ ;  /* 0x0000670000007a24 */ /* 0x000fea00078e02ff */
[----:B------:R-:W-:Y:S05]  /*76f0*/  IADD3 R3, R3, R0, RZ ;  /* 0x0000000003037210 */ /* 0x000fea0007ffe0ff */
[----:B-----5:R2:W-:Y:S02]  /*7700*/  STG.E.128 [R2.64], R8 ;  /* 0x0000000802007986 */ /* 0x0205e4000c101d06 */
.L_x_1397:
[----:B------:R-:W-:Y:S05]  /*7710*/  BSYNC B1 ;  /* 0x0000000000017941 */ /* 0x000fea0003800000 */
.L_x_1396:
        /* <DEDUP_REMOVED lines=93> */
.L_x_1403:
[----:B------:R-:W-:Y:S05]  /*7cf0*/  BSYNC B0 ;  /* 0x0000000000007941 */ /* 0x000fea0003800000 */
.L_x_1402:
[----:B------:R-:W-:Y:S02]  /*7d00*/  MOV R0, 0x1c0 ;  /* 0x000001c000007802 */ /* 0x000fe40000000f00 */
[----:B--2---:R-:W-:Y:S02]  /*7d10*/  MOV R2, R52 ;  /* 0x0000003400027202 */ /* 0x004fe40000000f00 */
[----:B------:R-:W-:Y:S05]  /*7d20*/  MOV R3, R53 ;  /* 0x0000003500037202 */ /* 0x000fea0000000f00 */
[C---:B------:R-:W-:Y:S04]  /*7d30*/  IMAD.WIDE.U32 R2, R0.reuse, c[0x0][0x198], R2 ;  /* 0x0000660000027a25 */ /* 0x040fe800078e0002 */
[----:B------:R-:W-:Y:S05]  /*7d40*/  IMAD R0, R0, c[0x0][0x19c], RZ ;  /* 0x0000670000007a24 */ /* 0x000fea00078e02ff */
[----:B------:R-:W-:Y:S05]  /*7d50*/  IADD3 R3, R3, R0, RZ ;  /* 0x0000000003037210 */ /* 0x000fea0007ffe0ff */
[----:B-----5:R2:W-:Y:S02]  /*7d60*/  STG.E.128 [R2.64], R8 ;  /* 0x0000000802007986 */ /* 0x0205e4000c101d06 */
.L_x_1401:
[----:B------:R-:W-:Y:S05]  /*7d70*/  BSYNC B1 ;  /* 0x0000000000017941 */ /* 0x000fea0003800000 */
.L_x_1400:
        /* <DEDUP_REMOVED lines=12> */
.L_x_1353:
        /* <DEDUP_REMOVED lines=87> */
.L_x_1371:
        /* <DEDUP_REMOVED lines=84> */
.L_x_1404:
        /* <DEDUP_REMOVED lines=12> */
.L_x_1405:
[----:B------:R-:W-:Y:S04]  /*89b0*/  IADD3 R21, R21, -0x1, RZ ;  /* 0xffffffff15157810 */ /* 0x000fe80007ffe0ff */
[----:B------:R-:W-:Y:S11]  /*89c0*/  ISETP.GT.AND P0, PT, R21, R89, PT ;  /* 0x000000591500720c */ /* 0x000ff60003f04270 */
[----:B------:R-:W-:Y:S02]  /*89d0*/  @!UPT UIADD3 URZ, URZ, URZ, URZ ;  /* 0x0000003f3f3ff290 */ /* 0x000fe4000fffe03f */
[----:B------:R-:W-:-:S05]  /*89e0*/  @P0 BRA `(.L_x_1406) ;  /* 0xffff9cd000000947 */ /* 0x000fca000383ffff */
.L_x_1352:
        /* <DEDUP_REMOVED lines=15> */
[C---:B------:R-:W-:Y:S02]  /*8ae0*/  IMAD.SHL.U32 R32, R101.reuse, 0x20, RZ ;  /* 0x0000002065207824 */ /* 0x040fe400078e00ff */
        /* <DEDUP_REMOVED lines=73> */
.L_x_1413:
[----:B------:R-:W-:Y:S05]  /*8f80*/  BSYNC B0 ;  /* 0x0000000000007941 */ /* 0x000fea0003800000 */
.L_x_1412:
[----:B-----5:R4:W-:Y:S04]  /*8f90*/  STS.64 [R185], R4 ;  /* 0x00000004b9007388 */ /* 0x0209e80000000a00 */
[----:B------:R4:W-:Y:S02]  /*8fa0*/  STS.64 [R185+0x8], R6 ;  /* 0x00000806b9007388 */ /* 0x0009e40000000a00 */
.L_x_1411:
[----:B------:R-:W-:Y:S05]  /*8fb0*/  BSYNC B1 ;  /* 0x0000000000017941 */ /* 0x000fea0003800000 */
.L_x_1410:
        /* <DEDUP_REMOVED lines=57> */
.L_x_1416:
[----:B------:R-:W-:Y:S05]  /*9350*/  BSYNC B0 ;  /* 0x0000000000007941 */ /* 0x000fea0003800000 */
.L_x_1415:
[----:B-----5:R1:W-:Y:S01]  /*9360*/  STS.128 [R185+0x800], R4 ;  /* 0x00080004b9007388 */ /* 0x0203e20000000c00 */
[----:B------:R-:W-:Y:S05]  /*9370*/  BRA `(.L_x_1414) ;  /* 0x00000e2000007947 */ /* 0x000fea0003800000 */
.L_x_1409:
        /* <DEDUP_REMOVED lines=95> */
.L_x_1420:
[----:B------:R-:W-:Y:S05]  /*9970*/  BSYNC B0 ;  /* 0x0000000000007941 */ /* 0x000fea0003800000 */
.L_x_1419:
[----:B-----5:R4:W-:Y:S04]  /*9980*/  STS.64 [R185], R4 ;  /* 0x00000004b9007388 */ /* 0x0209e80000000a00 */
[----:B------:R4:W-:Y:S02]  /*9990*/  STS.64 [R185+0x8], R6 ;  /* 0x00000806b9007388 */ /* 0x0009e40000000a00 */
.L_x_1418:
[----:B------:R-:W-:Y:S05]  /*99a0*/  BSYNC B1 ;  /* 0x0000000000017941 */ /* 0x000fea0003800000 */
.L_x_1417:
        /* <DEDUP_REMOVED lines=94> */
.L_x_1422:
[----:B------:R-:W-:Y:S05]  /*9f90*/  BSYNC B0 ;  /* 0x0000000000007941 */ /* 0x000fea0003800000 */
.L_x_1421:
[----:B-----5:R1:W-:Y:S01]  /*9fa0*/  STS.128 [R185+0x800], R4 ;  /* 0x00080004b9007388 */ /* 0x0203e20000000c00 */
[----:B------:R-:W-:Y:S05]  /*9fb0*/  BRA `(.L_x_1414) ;  /* 0x000001e000007947 */ /* 0x000fea0003800000 */
.L_x_1408:
        /* <DEDUP_REMOVED lines=15> */
.L_x_1424:
[----:B------:R-:W-:Y:S05]  /*a0b0*/  BSYNC B0 ;  /* 0x0000000000007941 */ /* 0x000fea0003800000 */
.L_x_1423:
        /* <DEDUP_REMOVED lines=14> */
.L_x_1414:
[----:B------:R-:W-:Y:S05]  /*a1a0*/  BSYNC B2 ;  /* 0x0000000000027941 */ /* 0x000fea0003800000 */
.L_x_1407:
        /* <DEDUP_REMOVED lines=19> */
.L_x_1426:
[----:B------:R-:W-:Y:S05]  /*a2e0*/  BSYNC B0 ;  /* 0x0000000000007941 */ /* 0x000fea0003800000 */
.L_x_1425:
        /* <DEDUP_REMOVED lines=12> */
.L_x_1428:
[----:B------:R-:W-:Y:S05]  /*a3b0*/  BSYNC B0 ;  /* 0x0000000000007941 */ /* 0x000fea0003800000 */
.L_x_1427:
        /* <DEDUP_REMOVED lines=15> */
.L_x_1430:
[----:B------:R-:W-:Y:S05]  /*a4b0*/  BSYNC B0 ;  /* 0x0000000000007941 */ /* 0x000fea0003800000 */
.L_x_1429:
        /* <DEDUP_REMOVED lines=18> */
.L_x_1432:
[----:B------:R-:W-:Y:S05]  /*a5e0*/  BSYNC B0 ;  /* 0x0000000000007941 */ /* 0x000fea0003800000 */
.L_x_1431:
        /* <DEDUP_REMOVED lines=15> */
.L_x_1434:
[----:B------:R-:W-:Y:S05]  /*a6e0*/  BSYNC B0 ;  /* 0x0000000000007941 */ /* 0x000fea0003800000 */
.L_x_1433:
        /* <DEDUP_REMOVED lines=18> */
.L_x_1436:
[----:B------:R-:W-:Y:S05]  /*a810*/  BSYNC B0 ;  /* 0x0000000000007941 */ /* 0x000fea0003800000 */
.L_x_1435:
        /* <DEDUP_REMOVED lines=18> */
.L_x_1438:
[----:B------:R-:W-:Y:S05]  /*a940*/  BSYNC B0 ;  /* 0x0000000000007941 */ /* 0x000fea0003800000 */
.L_x_1437:
        /* <DEDUP_REMOVED lines=22> */
.L_x_1440:
[----:B------:R-:W-:Y:S05]  /*aab0*/  BSYNC B0 ;  /* 0x0000000000007941 */ /* 0x000fea0003800000 */
.L_x_1439:
[----:B------:R-:W0:Y:S01]  /*aac0*/  LDGDEPBAR ;  /* 0x00000000000079af */ /* 0x000e220000000000 */
[----:B------:R-:W-:Y:S01]  /*aad0*/  ISETP.GE.AND P0, PT, R72, R4, PT ;  /* 0x000000044800720c */ /* 0x000fe20003f06270 */
[----:B------:R-:W-:Y:S01]  /*aae0*/  BSSY B0, `(.L_x_1441) ;  /* 0x0000017000007945 */ /* 0x000fe20003800000 */
[----:B---3--:R-:W-:Y:S02]  /*aaf0*/  SHF.R.S32.HI R2, RZ, 0x1f, R0 ;  /* 0x0000001fff027819 */ /* 0x008fe40000011400 */
[----:B------:R-:W-:Y:S02]  /*ab00*/  LEA R46, P1, R152, c[0x0][0x170], 0x1 ;  /* 0x00005c00982e7a11 */ /* 0x000fe400078208ff */
        /* <DEDUP_REMOVED lines=20> */
.L_x_1442:
[----:B------:R-:W-:Y:S05]  /*ac50*/  BSYNC B0 ;  /* 0x0000000000007941 */ /* 0x000fea0003800000 */
.L_x_1441:
        /* <DEDUP_REMOVED lines=18> */
.L_x_1444:
[----:B------:R-:W-:Y:S05]  /*ad80*/  BSYNC B0 ;  /* 0x0000000000007941 */ /* 0x000fea0003800000 */
.L_x_1443:
        /* <DEDUP_REMOVED lines=15> */
.L_x_1446:
[----:B------:R-:W-:Y:S05]  /*ae80*/  BSYNC B0 ;  /* 0x0000000000007941 */ /* 0x000fea0003800000 */
.L_x_1445:
        /* <DEDUP_REMOVED lines=18> */
.L_x_1448:
[----:B------:R-:W-:Y:S05]  /*afb0*/  BSYNC B0 ;  /* 0x0000000000007941 */ /* 0x000fea0003800000 */
.L_x_1447:
        /* <DEDUP_REMOVED lines=15> */
.L_x_1450:
[----:B------:R-:W-:Y:S05]  /*b0b0*/  BSYNC B0 ;  /* 0x0000000000007941 */ /* 0x000fea0003800000 */
.L_x_1449:
        /* <DEDUP_REMOVED lines=18> */
.L_x_1452:
[----:B------:R-:W-:Y:S05]  /*b1e0*/  BSYNC B0 ;  /* 0x0000000000007941 */ /* 0x000fea0003800000 */
.L_x_1451:
        /* <DEDUP_REMOVED lines=18> */
.L_x_1454:
[----:B------:R-:W-:Y:S05]  /*b310*/  BSYNC B0 ;  /* 0x0000000000007941 */ /* 0x000fea0003800000 */
.L_x_1453:
        /* <DEDUP_REMOVED lines=25> */
.L_x_1456:
[----:B------:R-:W-:Y:S05]  /*b4b0*/  BSYNC B0 ;  /* 0x0000000000007941 */ /* 0x000fea0003800000 */
.L_x_1455:
[----:B-1----:R-:W-:Y:S01]  /*b4c0*/  LEA.HI R3, R4, R4, RZ, 0x1 ;  /* 0x0000000404037211 */ /* 0x002fe200078f08ff */
[----:B------:R-:W-:Y:S01]  /*b4d0*/  IMAD.SHL.U32 R2, R130, 0x40, RZ ;  /* 0x0000004082027824 */ /* 0x000fe200078e00ff */
[----:B------:R-:W-:Y:S01]  /*b4e0*/  SHF.R.S32.HI R5, RZ, 0x1f, R122 ;  /* 0x0000001fff057819 */ /* 0x000fe2000001147a */
        /* <DEDUP_REMOVED lines=9> */
[----:B------:R-:W-:Y:S01]  /*b580*/  IMAD.IADD R3, R4, 0x1, -R3 ;  /* 0x0000000104037824 */ /* 0x000fe200078e0a03 */
[----:B------:R-:W-:Y:S01]  /*b590*/  LOP3.LUT R188, R188, 0xfffffffe, RZ, 0xc0, !PT ;  /* 0xfffffffebcbc7812 */ /* 0x000fe200078ec0ff */
        /* <DEDUP_REMOVED lines=31> */
[----:B------:R-:W5:Y:S01]  /*b790*/  LDSM.16.M88.4 R28, [R164+0x1400] ;  /* 0x00140000a41c783b */ /* 0x000f620000000200 */
[----:B------:R-:W-:Y:S01]  /*b7a0*/  IMAD.IADD R3, R60, 0x1, R3 ;  /* 0x000000013c037824 */ /* 0x000fe200078e0203 */
[----:B------:R-:W-:-:S02]  /*b7b0*/  IADD3 R181, R167, 0x1000, RZ ;  /* 0x00001000a7b57810 */ /* 0x000fc40007ffe0ff */
[----:B------:R-:W2:Y:S01]  /*b7c0*/  LDSM.16.M88.4 R32, [R167+0x400] ;  /* 0x00040000a720783b */ /* 0x000ea20000000200 */
        /* <DEDUP_REMOVED lines=35> */
[----:B------:R1:W4:Y:S02]  /*ba00*/  MUFU.TANH R110, R0 ;  /* 0x00000000006e7308 */ /* 0x0003240000002400 */
[----:B-1----:R-:W-:-:S06]  /*ba10*/  FMUL.FTZ R0, R6, c[0x0][0x2ec] ;  /* 0x0000bb0006007a20 */ /* 0x002fcc0000410000 */
[----:B------:R1:W-:Y:S02]  /*ba20*/  MUFU.TANH R124, R0 ;  /* 0x00000000007c7308 */ /* 0x0003e40000002400 */
[----:B-1----:R-:W-:Y:S02]  /*ba30*/  FMUL.FTZ R0, R7, c[0x0][0x2ec] ;  /* 0x0000bb0007007a20 */ /* 0x002fe40000410000 */
[----:B------:R-:W-:Y:S04]  /*ba40*/  HMMA.16816.F32.BF16 R4, R12, R24, RZ ;  /* 0x000000180c04723c */ /* 0x000fe800000418ff */
[----:B------:R1:W1:Y:S04]  /*ba50*/  MUFU.TANH R126, R0 ;  /* 0x00000000007e7308 */ /* 0x0002680000002400 */
        /* <DEDUP_REMOVED lines=22> */
[----:B------:R2:W3:Y:S04]  /*bbc0*/  MUFU.TANH R123, R0 ;  /* 0x00000000007b7308 */ /* 0x0004e80000002400 */
        /* <DEDUP_REMOVED lines=98> */
[----:B------:R3:W2:Y:S04]  /*c1f0*/  MUFU.TANH R149, R0 ;  /* 0x0000000000957308 */ /* 0x0006a80000002400 */
[----:B-1----:R-:W-:Y:S01]  /*c200*/  HMMA.16816.F32.BF16 R16, R12, R28, RZ ;  /* 0x0000001c0c10723c */ /* 0x002fe200000418ff */
[----:B---3--:R-:W-:-:S04]  /*c210*/  FMUL.FTZ R0, R24, c[0x0][0x2ec] ;  /* 0x0000bb0018007a20 */ /* 0x008fc80000410000 */
[----:B------:R1:W3:Y:S02]  /*c220*/  MUFU.TANH R84, R0 ;  /* 0x0000000000547308 */ /* 0x0002e40000002400 */
        /* <DEDUP_REMOVED lines=25> */
[----:B------:R-:W-:Y:S01]  /*c3c0*/  HMMA.16816.F32.BF16 R4, R8, R34, R24 ;  /* 0x000000220804723c */ /* 0x000fe20000041818 */
[----:B------:R-:W2:Y:S03]  /*c3d0*/  LDSM.16.M88.4 R32, [R164+0x3800] ;  /* 0x00380000a420783b */ /* 0x000ea60000000200 */
[----:B------:R1:W1:Y:S02]  /*c3e0*/  MUFU.TANH R151, R0 ;  /* 0x0000000000977308 */ /* 0x0002640000002400 */
[----:B-1----:R-:W-:-:S06]  /*c3f0*/  FMUL.FTZ R0, R20, c[0x0][0x2ec] ;  /* 0x0000bb0014007a20 */ /* 0x002fcc0000410000 */
[----:B------:R1:W1:Y:S11]  /*c400*/  MUFU.TANH R78, R0 ;  /* 0x00000000004e7308 */ /* 0x0002760000002400 */
[----:B------:R-:W-:Y:S01]  /*c410*/  @!UPT UIADD3 URZ, URZ, URZ, URZ ;  /* 0x0000003f3f3ff290 */ /* 0x000fe2000fffe03f */
[----:B------:R-:W-:-:S04]  /*c420*/  FMUL.FTZ R7, R7, c[0x0][0x2ec] ;  /* 0x0000bb0007077a20 */ /* 0x000fc80000410000 */
[----:B------:R-:W-:Y:S01]  /*c430*/  MUFU.TANH R144, R7 ;  /* 0x0000000700907308 */ /* 0x000fe20000002400 */
[----:B-1----:R-:W-:-:S07]  /*c440*/  FMUL.FTZ R0, R21, c[0x0][0x2ec] ;  /* 0x0000bb0015007a20 */ /* 0x002fce0000410000 */
        /* <DEDUP_REMOVED lines=9> */
[----:B------:R1:W1:Y:S10]  /*c4e0*/  MUFU.TANH R77, R0 ;  /* 0x00000000004d7308 */ /* 0x0002740000002400 */
[----:B------:R-:W-:-:S02]  /*c4f0*/  FMUL.FTZ R7, R20, c[0x0][0x2ec] ;  /* 0x0000bb0014077a20 */ /* 0x000fc40000410000 */
[----:B------:R-:W-:Y:S02]  /*c500*/  FMUL.FTZ R22, R22, c[0x0][0x2ec] ;  /* 0x0000bb0016167a20 */ /* 0x000fe40000410000 */
[----:B------:R-:W-:Y:S01]  /*c510*/  FMUL.FTZ R23, R23, c[0x0][0x2ec] ;  /* 0x0000bb0017177a20 */ /* 0x000fe20000410000 */
[----:B------:R4:W-:Y:S03]  /*c520*/  MUFU.TANH R74, R7 ;  /* 0x00000007004a7308 */ /* 0x0009e60000002400 */
[----:B------:R-:W-:Y:S01]  /*c530*/  HMMA.16816.F32.BF16 R24, R8, R30, R16 ;  /* 0x0000001e0818723c */ /* 0x000fe20000041810 */
[----:B------:R-:W-:Y:S01]  /*c540*/  LDSM.16.M88.4 R28, [R164+0x4000] ;  /* 0x00400000a41c783b */ /* 0x000fe20000000200 */
[----:B-1----:R-:W-:-:S03]  /*c550*/  FMUL.FTZ R0, R5, c[0x0][0x2ec] ;  /* 0x0000bb0005007a20 */ /* 0x002fc60000410000 */
[----:B------:R-:W-:Y:S03]  /*c560*/  MUFU.TANH R73, R22 ;  /* 0x0000001600497308 */ /* 0x000fe60000002400 */
[----:B--2---:R-:W-:Y:S01]  /*c570*/  HMMA.16816.F32.BF16 R16, R12, R32, RZ ;  /* 0x000000200c10723c */ /* 0x004fe200000418ff */
[----:B----4-:R-:W-:-:S04]  /*c580*/  IADD3 R7, R3, 0x9, RZ ;  /* 0x0000000903077810 */ /* 0x010fc80007ffe0ff */
[----:B------:R1:W-:Y:S11]  /*c590*/  MUFU.TANH R161, R0 ;  /* 0x0000000000a17308 */ /* 0x0003f60000002400 */
[----:B------:R-:W-:-:S04]  /*c5a0*/  FMUL.FTZ R25, R25, c[0x0][0x2ec] ;  /* 0x0000bb0019197a20 */ /* 0x000fc80000410000 */
[----:B------:R-:W-:Y:S01]  /*c5b0*/  MUFU.TANH R71, R25 ;  /* 0x0000001900477308 */ /* 0x000fe20000002400 */
[----:B-1----:R-:W-:Y:S01]  /*c5c0*/  IADD3 R0, R2, 0x1, R47 ;  /* 0x0000000102007810 */ /* 0x002fe20007ffe02f */
[----:B------:R-:W-:Y:S01]  /*c5d0*/  FMUL.FTZ R2, R6, c[0x0][0x2ec] ;  /* 0x0000bb0006027a20 */ /* 0x000fe20000410000 */
[----:B------:R-:W-:Y:S02]  /*c5e0*/  IADD3 R6, R3, 0x1, RZ ;  /* 0x0000000103067810 */ /* 0x000fe40007ffe0ff */
[----:B------:R-:W-:-:S03]  /*c5f0*/  IADD3 R0, R91, R0, -R160 ;  /* 0x000000005b007210 */ /* 0x000fc60007ffe8a0 */
[----:B------:R1:W2:Y:S08]  /*c600*/  MUFU.TANH R75, R2 ;  /* 0x00000002004b7308 */ /* 0x0002b00000002400 */
[----:B------:R4:W-:Y:S01]  /*c610*/  MUFU.TANH R47, R23 ;  /* 0x00000017002f7308 */ /* 0x0009e20000002400 */
[----:B-1----:R-:W-:Y:S01]  /*c620*/  IADD3 R2, R0, c[0x0][0x2e8], RZ ;  /* 0x0000ba0000027a10 */ /* 0x002fe20007ffe0ff */
[----:B------:R-:W-:-:S03]  /*c630*/  IMAD R0, R44, 0x20, R37 ;  /* 0x000000202c007824 */ /* 0x000fc600078e0225 */
[C---:B------:R-:W-:Y:S01]  /*c640*/  IADD3 R5, R2.reuse, 0x8, RZ ;  /* 0x0000000802057810 */ /* 0x040fe20007ffe0ff */
[----:B------:R-:W-:Y:S01]  /*c650*/  IMAD.IADD R0, R39, 0x1, R0 ;  /* 0x0000000127007824 */ /* 0x000fe200078e0200 */
[-C--:B------:R-:W-:Y:S02]  /*c660*/  IMNMX R4, R2, R91.reuse, PT ;  /* 0x0000005b02047217 */ /* 0x080fe40003800200 */
[----:B------:R-:W-:Y:S02]  /*c670*/  IMNMX R2, R5, R91, PT ;  /* 0x0000005b05027217 */ /* 0x000fe40003800200 */
[----:B------:R-:W-:Y:S02]  /*c680*/  IADD3 R5, R3, 0x8, RZ ;  /* 0x0000000803057810 */ /* 0x000fe40007ffe0ff */
[-C--:B------:R-:W-:Y:S02]  /*c690*/  ISETP.GE.AND P4, PT, R7, R4.reuse, PT ;  /* 0x000000040700720c */ /* 0x080fe40003f86270 */
[----:B------:R-:W-:-:S02]  /*c6a0*/  ISETP.GE.AND P3, PT, R5, R4, PT ;  /* 0x000000040500720c */ /* 0x000fc40003f66270 */
[----:B------:R-:W-:Y:S01]  /*c6b0*/  ISETP.GE.AND P5, PT, R5, R2, PT ;  /* 0x000000020500720c */ /* 0x000fe20003fa6270 */
[----:B------:R-:W-:Y:S01]  /*c6c0*/  FMUL.FTZ R5, R21, c[0x0][0x2ec] ;  /* 0x0000bb0015057a20 */ /* 0x000fe20000410000 */
[C---:B------:R-:W-:Y:S01]  /*c6d0*/  ISETP.GE.AND P2, PT, R6.reuse, R4, PT ;  /* 0x000000040600720c */ /* 0x040fe20003f46270 */
[----:B----4-:R-:W-:Y:S01]  /*c6e0*/  HMMA.16816.F32.BF16 R20, R8, R48, R16 ;  /* 0x000000300814723c */ /* 0x010fe20000041810 */
[-C--:B------:R-:W-:Y:S01]  /*c6f0*/  ISETP.GE.AND P0, PT, R6, R2.reuse, PT ;  /* 0x000000020600720c */ /* 0x080fe20003f06270 */
[----:B------:R1:W-:Y:S01]  /*c700*/  MUFU.TANH R129, R5 ;  /* 0x0000000500817308 */ /* 0x0003e20000002400 */
[C---:B------:R-:W-:Y:S02]  /*c710*/  ISETP.GE.AND P1, PT, R3.reuse, R2, PT ;  /* 0x000000020300720c */ /* 0x040fe40003f26270 */
[----:B------:R-:W-:Y:S02]  /*c720*/  IADD3 R6, R3, 0x10, RZ ;  /* 0x0000001003067810 */ /* 0x000fe40007ffe0ff */
[----:B-----5:R-:W-:Y:S01]  /*c730*/  FSEL R118, R118, -INF , !P1 ;  /* 0xff80000076767808 */ /* 0x020fe20004800000 */
[----:B------:R-:W-:Y:S01]  /*c740*/  HMMA.16816.F32.BF16 R16, R12, R34, RZ ;  /* 0x000000220c10723c */ /* 0x000fe200000418ff */
[----:B------:R-:W-:Y:S01]  /*c750*/  FSEL R111, R111, -INF , !P3 ;  /* 0xff8000006f6f7808 */ /* 0x000fe20005800000 */
[----:B------:R-:W4:Y:S01]  /*c760*/  LDSM.16.M88.4 R32, [R167+0x2c00] ;  /* 0x002c0000a720783b */ /* 0x000f220000000200 */
[----:B------:R-:W-:-:S02]  /*c770*/  ISETP.GE.AND P6, PT, R6, R4, PT ;  /* 0x000000040600720c */ /* 0x000fc40003fc6270 */
[-C--:B------:R-:W-:Y:S02]  /*c780*/  ISETP.GE.AND P1, PT, R6, R2.reuse, PT ;  /* 0x000000020600720c */ /* 0x080fe40003f26270 */
[----:B------:R-:W-:Y:S02]  /*c790*/  IADD3 R6, R3, 0x18, RZ ;  /* 0x0000001803067810 */ /* 0x000fe40007ffe0ff */
[----:B------:R-:W-:Y:S02]  /*c7a0*/  FSEL R108, R108, -INF , !P2 ;  /* 0xff8000006c6c7808 */ /* 0x000fe40005000000 */
[----:B-1----:R-:W-:Y:S02]  /*c7b0*/  P2R R5, PR, RZ, 0x10 ;  /* 0x00000010ff057803 */ /* 0x002fe40000000000 */
[----:B------:R-:W-:Y:S02]  /*c7c0*/  ISETP.GE.AND P4, PT, R7, R2, PT ;  /* 0x000000020700720c */ /* 0x000fe40003f86270 */
[----:B------:R-:W-:Y:S01]  /*c7d0*/  ISETP.NE.AND P3, PT, R5, RZ, PT ;  /* 0x000000ff0500720c */ /* 0x000fe20003f65270 */
[----:B------:R-:W-:Y:S01]  /*c7e0*/  FMUL.FTZ R5, R24, c[0x0][0x2ec] ;  /* 0x0000bb0018057a20 */ /* 0x000fe20000410000 */
[----:B------:R-:W-:-:S02]  /*c7f0*/  IADD3 R7, R3, 0x11, RZ ;  /* 0x0000001103077810 */ /* 0x000fc40007ffe0ff */
[----:B------:R-:W-:Y:S01]  /*c800*/  FSEL R110, R110, -INF , !P3 ;  /* 0xff8000006e6e7808 */ /* 0x000fe20005800000 */
[----:B------:R1:W5:Y:S01]  /*c810*/  MUFU.TANH R72, R5 ;  /* 0x0000000500487308 */ /* 0x0003620000002400 */
[-C--:B------:R-:W-:Y:S02]  /*c820*/  ISETP.GE.AND P3, PT, R6, R4.reuse, PT ;  /* 0x000000040600720c */ /* 0x080fe40003f66270 */
[----:B------:R-:W-:Y:S02]  /*c830*/  FSEL R119, R119, -INF , !P0 ;  /* 0xff80000077777808 */ /* 0x000fe40004000000 */
[----:B------:R-:W-:Y:S02]  /*c840*/  FSEL R126, R126, -INF , !P4 ;  /* 0xff8000007e7e7808 */ /* 0x000fe40006000000 */
[C---:B------:R-:W-:Y:S02]  /*c850*/  ISETP.GE.AND P2, PT, R7.reuse, R4, PT ;  /* 0x000000040700720c */ /* 0x040fe40003f46270 */
[----:B------:R-:W-:-:S02]  /*c860*/  ISETP.GE.AND P0, PT, R7, R2, PT ;  /* 0x000000020700720c */ /* 0x000fc40003f06270 */
[----:B------:R-:W-:Y:S02]  /*c870*/  ISETP.GE.AND P4, PT, R6, R2, PT ;  /* 0x000000020600720c */ /* 0x000fe40003f86270 */
[----:B------:R-:W-:Y:S02]  /*c880*/  P2R R7, PR, RZ, 0x8 ;  /* 0x00000008ff077803 */ /* 0x000fe40000000000 */
[----:B------:R-:W-:Y:S02]  /*c890*/  IADD3 R6, R3, 0x19, RZ ;  /* 0x0000001903067810 */ /* 0x000fe40007ffe0ff */
[----:B------:R-:W-:Y:S02]  /*c8a0*/  FSEL R109, R109, -INF , !P6 ;  /* 0xff8000006d6d7808 */ /* 0x000fe40007000000 */
[----:B------:R-:W-:Y:S02]  /*c8b0*/  FSEL R121, R121, -INF , !P1 ;  /* 0xff80000079797808 */ /* 0x000fe40004800000 */
[----:B------:R-:W-:-:S02]  /*c8c0*/  ISETP.GE.AND P6, PT, R6, R4, PT ;  /* 0x000000040600720c */ /* 0x000fc40003fc6270 */
[----:B------:R-:W-:Y:S01]  /*c8d0*/  ISETP.NE.AND P1, PT, R7, RZ, PT ;  /* 0x000000ff0700720c */ /* 0x000fe20003f25270 */
[----:B------:R-:W-:Y:S01]  /*c8e0*/  FMUL.FTZ R7, R27, c[0x0][0x2ec] ;  /* 0x0000bb001b077a20 */ /* 0x000fe20000410000 */
[----:B------:R-:W-:Y:S01]  /*c8f0*/  ISETP.GE.AND P3, PT, R6, R2, PT ;  /* 0x000000020600720c */ /* 0x000fe20003f66270 */
[----:B------:R-:W-:Y:S01]  /*c900*/  FMUL.FTZ R6, R26, c[0x0][0x2ec] ;  /* 0x0000bb001a067a20 */ /* 0x000fe20000410000 */
[----:B-1----:R-:W-:Y:S01]  /*c910*/  IADD3 R5, R3, 0x20, RZ ;  /* 0x0000002003057810 */ /* 0x002fe20007ffe0ff */
[----:B------:R-:W-:Y:S01]  /*c920*/  HMMA.16816.F32.BF16 R24, R8, R50, R16 ;  /* 0x000000320818723c */ /* 0x000fe20000041810 */
[----:B------:R1:W-:Y:S01]  /*c930*/  MUFU.TANH R44, R7 ;  /* 0x00000007002c7308 */ /* 0x0003e20000002400 */
[----:B------:R-:W-:Y:S01]  /*c940*/  FSEL R124, R124, -INF , !P5 ;  /* 0xff8000007c7c7808 */ /* 0x000fe20006800000 */
[----:B------:R-:W2:Y:S01]  /*c950*/  LDSM.16.M88.4 R48, [R167+0x3000] ;  /* 0x00300000a730783b */ /* 0x000ea20000000200 */
[----:B------:R-:W-:Y:S02]  /*c960*/  FSEL R120, R120, -INF , !P0 ;  /* 0xff80000078787808 */ /* 0x000fe40004000000 */
[----:B------:R-:W-:-:S02]  /*c970*/  ISETP.GE.AND P5, PT, R5, R4, PT ;  /* 0x000000040500720c */ /* 0x000fc40003fa6270 */
[----:B---3--:R-:W-:Y:S01]  /*c980*/  HMMA.16816.F32.BF16 R16, R12, R40, RZ ;  /* 0x000000280c10723c */ /* 0x008fe200000418ff */
[----:B------:R-:W-:Y:S01]  /*c990*/  ISETP.GE.AND P0, PT, R5, R2, PT ;  /* 0x000000020500720c */ /* 0x000fe20003f06270 */
[----:B------:R3:W2:Y:S01]  /*c9a0*/  MUFU.TANH R68, R6 ;  /* 0x0000000600447308 */ /* 0x0006a20000002400 */
[----:B------:R-:W-:Y:S02]  /*c9b0*/  IADD3 R5, R3, 0x21, RZ ;  /* 0x0000002103057810 */ /* 0x000fe40007ffe0ff */
[----:B------:R-:W-:Y:S02]  /*c9c0*/  FSEL R107, R107, -INF , !P2 ;  /* 0xff8000006b6b7808 */ /* 0x000fe40005000000 */
[----:B------:R-:W-:Y:S01]  /*c9d0*/  ISETP.GE.AND P2, PT, R5, R4, PT ;  /* 0x000000040500720c */ /* 0x000fe20003f46270 */
[----:B-1----:R-:W-:Y:S01]  /*c9e0*/  FMUL.FTZ R7, R20, c[0x0][0x2ec] ;  /* 0x0000bb0014077a20 */ /* 0x002fe20000410000 */
[----:B------:R-:W-:Y:S02]  /*c9f0*/  FSEL R103, R103, -INF , !P1 ;  /* 0xff80000067677808 */ /* 0x000fe40004800000 */
[----:B------:R-:W-:Y:S01]  /*ca00*/  ISETP.GE.AND P1, PT, R5, R2, PT ;  /* 0x000000020500720c */ /* 0x000fe20003f26270 */
[----:B------:R1:W1:Y:S01]  /*ca10*/  MUFU.TANH R116, R7 ;  /* 0x0000000700747308 */ /* 0x0002620000002400 */
[----:B------:R-:W-:-:S02]  /*ca20*/  P2R R5, PR, RZ, 0x4 ;  /* 0x00000004ff057803 */ /* 0x000fc40000000000 */
[----:B------:R-:W-:Y:S02]  /*ca30*/  FSEL R122, R122, -INF , !P4 ;  /* 0xff8000007a7a7808 */ /* 0x000fe40006000000 */
[----:B---3--:R-:W-:Y:S02]  /*ca40*/  IADD3 R6, R3, 0x28, RZ ;  /* 0x0000002803067810 */ /* 0x008fe40007ffe0ff */
[----:B------:R-:W-:Y:S02]  /*ca50*/  FSEL R106, R106, -INF , !P6 ;  /* 0xff8000006a6a7808 */ /* 0x000fe40007000000 */
[----:B------:R-:W-:Y:S02]  /*ca60*/  ISETP.NE.AND P6, PT, R5, RZ, PT ;  /* 0x000000ff0500720c */ /* 0x000fe40003fc5270 */
[C---:B------:R-:W-:Y:S02]  /*ca70*/  ISETP.GE.AND P4, PT, R6.reuse, R4, PT ;  /* 0x000000040600720c */ /* 0x040fe40003f86270 */
[----:B------:R-:W-:-:S02]  /*ca80*/  ISETP.GE.AND P2, PT, R6, R2, PT ;  /* 0x000000020600720c */ /* 0x000fc40003f46270 */
[----:B------:R-:W-:Y:S01]  /*ca90*/  IADD3 R5, R3, 0x29, RZ ;  /* 0x0000002903057810 */ /* 0x000fe20007ffe0ff */
[----:B-1----:R-:W-:Y:S01]  /*caa0*/  FMUL.FTZ R7, R21, c[0x0][0x2ec] ;  /* 0x0000bb0015077a20 */ /* 0x002fe20000410000 */
[----:B------:R-:W-:Y:S02]  /*cab0*/  IADD3 R6, R3, 0x30, RZ ;  /* 0x0000003003067810 */ /* 0x000fe40007ffe0ff */
[----:B------:R-:W-:Y:S01]  /*cac0*/  FSEL R123, R123, -INF , !P3 ;  /* 0xff8000007b7b7808 */ /* 0x000fe20005800000 */
[----:B------:R1:W-:Y:S01]  /*cad0*/  MUFU.TANH R117, R7 ;  /* 0x0000000700757308 */ /* 0x0003e20000002400 */
[----:B------:R-:W-:Y:S02]  /*cae0*/  FSEL R102, R102, -INF , !P5 ;  /* 0xff80000066667808 */ /* 0x000fe40006800000 */
[----:B------:R-:W-:Y:S02]  /*caf0*/  FSEL R125, R125, -INF , !P0 ;  /* 0xff8000007d7d7808 */ /* 0x000fe40004000000 */
[----:B------:R-:W-:-:S02]  /*cb00*/  FSEL R127, R127, -INF , !P1 ;  /* 0xff8000007f7f7808 */ /* 0x000fc40004800000 */
[C---:B------:R-:W-:Y:S02]  /*cb10*/  ISETP.GE.AND P3, PT, R5.reuse, R4, PT ;  /* 0x000000040500720c */ /* 0x040fe40003f66270 */
[----:B------:R-:W-:Y:S02]  /*cb20*/  ISETP.GE.AND P0, PT, R5, R2, PT ;  /* 0x000000020500720c */ /* 0x000fe40003f06270 */
[C---:B------:R-:W-:Y:S02]  /*cb30*/  ISETP.GE.AND P5, PT, R6.reuse, R4, PT ;  /* 0x000000040600720c */ /* 0x040fe40003fa6270 */
[----:B------:R-:W-:Y:S02]  /*cb40*/  ISETP.GE.AND P1, PT, R6, R2, PT ;  /* 0x000000020600720c */ /* 0x000fe40003f26270 */
[----:B------:R-:W-:Y:S01]  /*cb50*/  IADD3 R6, R3, 0x38, RZ ;  /* 0x0000003803067810 */ /* 0x000fe20007ffe0ff */
[----:B-1----:R-:W-:Y:S01]  /*cb60*/  FMUL.FTZ R7, R22, c[0x0][0x2ec] ;  /* 0x0000bb0016077a20 */ /* 0x002fe20000410000 */
[----:B------:R-:W-:-:S02]  /*cb70*/  FSEL R99, R99, -INF , !P3 ;  /* 0xff80000063637808 */ /* 0x000fc40005800000 */
[----:B------:R-:W-:Y:S01]  /*cb80*/  FSEL R130, R130, -INF , !P0 ;  /* 0xff80000082827808 */ /* 0x000fe20004000000 */
[----:B------:R1:W3:Y:S01]  /*cb90*/  MUFU.TANH R67, R7 ;  /* 0x0000000700437308 */ /* 0x0002e20000002400 */
[C---:B------:R-:W-:Y:S02]  /*cba0*/  ISETP.GE.AND P3, PT, R6.reuse, R4, PT ;  /* 0x000000040600720c */ /* 0x040fe40003f66270 */
[----:B------:R-:W-:Y:S01]  /*cbb0*/  ISETP.GE.AND P0, PT, R6, R2, PT ;  /* 0x000000020600720c */ /* 0x000fe20003f06270 */
[----:B------:R-:W-:Y:S01]  /*cbc0*/  FMUL.FTZ R6, R24, c[0x0][0x2ec] ;  /* 0x0000bb0018067a20 */ /* 0x000fe20000410000 */
[----:B------:R-:W-:Y:S02]  /*cbd0*/  IADD3 R5, R3, 0x31, RZ ;  /* 0x0000003103057810 */ /* 0x000fe40007ffe0ff */
[----:B------:R-:W-:Y:S01]  /*cbe0*/  FSEL R100, R100, -INF , !P4 ;  /* 0xff80000064647808 */ /* 0x000fe20006000000 */
[----:B------:R2:W-:Y:S01]  /*cbf0*/  MUFU.TANH R66, R6 ;  /* 0x0000000600427308 */ /* 0x0005e20000002400 */
[----:B------:R-:W-:-:S02]  /*cc00*/  FSEL R128, R128, -INF , !P2 ;  /* 0xff80000080807808 */ /* 0x000fc40005000000 */
[C---:B------:R-:W-:Y:S02]  /*cc10*/  ISETP.GE.AND P4, PT, R5.reuse, R4, PT ;  /* 0x000000040500720c */ /* 0x040fe40003f86270 */
[----:B------:R-:W-:Y:S02]  /*cc20*/  ISETP.GE.AND P2, PT, R5, R2, PT ;  /* 0x000000020500720c */ /* 0x000fe40003f46270 */
[----:B------:R-:W-:Y:S01]  /*cc30*/  FSEL R97, R97, -INF , !P4 ;  /* 0xff80000061617808 */ /* 0x000fe20006000000 */
[----:B-1----:R-:W-:Y:S01]  /*cc40*/  FMUL.FTZ R7, R23, c[0x0][0x2ec] ;  /* 0x0000bb0017077a20 */ /* 0x002fe20000410000 */
[----:B------:R-:W-:Y:S01]  /*cc50*/  FSEL R134, R134, -INF , !P2 ;  /* 0xff80000086867808 */ /* 0x000fe20005000000 */
[----:B----4-:R-:W-:Y:S01]  /*cc60*/  HMMA.16816.F32.BF16 R20, R8, R32, R16 ;  /* 0x000000200814723c */ /* 0x010fe20000041810 */
[----:B------:R-:W-:Y:S01]  /*cc70*/  IADD3 R5, R3, 0x39, RZ ;  /* 0x0000003903057810 */ /* 0x000fe20007ffe0ff */
[----:B------:R1:W4:Y:S01]  /*cc80*/  MUFU.TANH R39, R7 ;  /* 0x0000000700277308 */ /* 0x0003220000002400 */
[----:B------:R-:W-:-:S02]  /*cc90*/  FSEL R101, R101, -INF , !P5 ;  /* 0xff80000065657808 */ /* 0x000fc40006800000 */
[----:B------:R-:W-:Y:S02]  /*cca0*/  FSEL R131, R131, -INF , !P1 ;  /* 0xff80000083837808 */ /* 0x000fe40004800000 */
[----:B--2---:R-:W-:Y:S01]  /*ccb0*/  IADD3 R6, R3, 0x40, RZ ;  /* 0x0000004003067810 */ /* 0x004fe20007ffe0ff */
[----:B------:R-:W-:Y:S01]  /*ccc0*/  HMMA.16816.F32.BF16 R16, R12, R42, RZ ;  /* 0x0000002a0c10723c */ /* 0x000fe200000418ff */
[CC--:B------:R-:W-:Y:S01]  /*ccd0*/  ISETP.GE.AND P5, PT, R5.reuse, R4.reuse, PT ;  /* 0x000000040500720c */ /* 0x0c0fe20003fa6270 */
[----:B------:R-:W2:Y:S01]  /*cce0*/  LDSM.16.M88.4 R40, [R164+0x4400] ;  /* 0x00440000a428783b */ /* 0x000ea20000000200 */
[C---:B------:R-:W-:Y:S02]  /*ccf0*/  ISETP.GE.AND P4, PT, R6.reuse, R4, PT ;  /* 0x000000040600720c */ /* 0x040fe40003f86270 */
[-C--:B------:R-:W-:Y:S01]  /*cd00*/  ISETP.GE.AND P2, PT, R6, R2.reuse, PT ;  /* 0x000000020600720c */ /* 0x080fe20003f46270 */
[----:B------:R-:W-:Y:S01]  /*cd10*/  FMUL.FTZ R6, R26, c[0x0][0x2ec] ;  /* 0x0000bb001a067a20 */ /* 0x000fe20000410000 */
[----:B------:R-:W-:-:S02]  /*cd20*/  ISETP.GE.AND P1, PT, R5, R2, PT ;  /* 0x000000020500720c */ /* 0x000fc40003f26270 */
[----:B------:R-:W-:Y:S01]  /*cd30*/  IADD3 R5, R3, 0x41, RZ ;  /* 0x0000004103057810 */ /* 0x000fe20007ffe0ff */
[----:B------:R3:W2:Y:S01]  /*cd40*/  MUFU.TANH R37, R6 ;  /* 0x0000000600257308 */ /* 0x0006a20000002400 */
[----:B-1----:R-:W-:Y:S01]  /*cd50*/  FMUL.FTZ R7, R25, c[0x0][0x2ec] ;  /* 0x0000bb0019077a20 */ /* 0x002fe20000410000 */
[----:B------:R-:W-:Y:S02]  /*cd60*/  FSEL R96, R96, -INF , !P3 ;  /* 0xff80000060607808 */ /* 0x000fe40005800000 */
[----:B------:R-:W-:Y:S02]  /*cd70*/  FSEL R135, R135, -INF , !P0 ;  /* 0xff80000087877808 */ /* 0x000fe40004000000 */
[C---:B------:R-:W-:Y:S02]  /*cd80*/  ISETP.GE.AND P3, PT, R5.reuse, R4, PT ;  /* 0x000000040500720c */ /* 0x040fe40003f66270 */
[----:B------:R1:W1:Y:S01]  /*cd90*/  MUFU.TANH R65, R7 ;  /* 0x0000000700417308 */ /* 0x0002620000002400 */
[----:B------:R-:W-:-:S02]  /*cda0*/  ISETP.GE.AND P0, PT, R5, R2, PT ;  /* 0x000000020500720c */ /* 0x000fc40003f06270 */
[----:B------:R-:W-:Y:S02]  /*cdb0*/  IADD3 R5, R3, 0x48, RZ ;  /* 0x0000004803057810 */ /* 0x000fe40007ffe0ff */
[----:B------:R-:W-:Y:S02]  /*cdc0*/  FSEL R94, R94, -INF , !P5 ;  /* 0xff8000005e5e7808 */ /* 0x000fe40006800000 */
[----:B------:R-:W-:Y:S01]  /*cdd0*/  FSEL R136, R136, -INF , !P1 ;  /* 0xff80000088887808 */ /* 0x000fe20004800000 */
[----:B---3--:R-:W-:Y:S01]  /*cde0*/  FMUL.FTZ R6, R27, c[0x0][0x2ec] ;  /* 0x0000bb001b067a20 */ /* 0x008fe20000410000 */
[C---:B------:R-:W-:Y:S01]  /*cdf0*/  ISETP.GE.AND P5, PT, R5.reuse, R4, PT ;  /* 0x000000040500720c */ /* 0x040fe20003fa6270 */
[----:B------:R-:W-:Y:S01]  /*ce00*/  HMMA.16816.F32.BF16 R24, R8, R34, R16 ;  /* 0x000000220818723c */ /* 0x000fe20000041810 */
[----:B------:R-:W-:Y:S01]  /*ce10*/  ISETP.GE.AND P1, PT, R5, R2, PT ;  /* 0x000000020500720c */ /* 0x000fe20003f26270 */
[----:B------:R3:W2:Y:S01]  /*ce20*/  MUFU.TANH R113, R6 ;  /* 0x0000000600717308 */ /* 0x0006a20000002400 */
[----:B------:R-:W-:Y:S01]  /*ce30*/  IADD3 R5, R3, 0x49, RZ ;  /* 0x0000004903057810 */ /* 0x000fe20007ffe0ff */
[----:B------:R-:W-:Y:S01]  /*ce40*/  LDSM.16.M88.4 R32, [R164+0x4800] ;  /* 0x00480000a420783b */ /* 0x000fe20000000200 */
[----:B------:R-:W-:Y:S01]  /*ce50*/  FSEL R95, R95, -INF , !P4 ;  /* 0xff8000005f5f7808 */ /* 0x000fe20006000000 */
[----:B-1----:R-:W-:Y:S01]  /*ce60*/  FMUL.FTZ R7, R21, c[0x0][0x2ec] ;  /* 0x0000bb0015077a20 */ /* 0x002fe20000410000 */
[----:B------:R-:W-:Y:S01]  /*ce70*/  FSEL R137, R137, -INF , !P2 ;  /* 0xff80000089897808 */ /* 0x000fe20005000000 */
[----:B------:R-:W-:Y:S01]  /*ce80*/  HMMA.16816.F32.BF16 R16, R12, R28, RZ ;  /* 0x0000001c0c10723c */ /* 0x000fe200000418ff */
[C---:B------:R-:W-:Y:S01]  /*ce90*/  ISETP.GE.AND P4, PT, R5.reuse, R4, PT ;  /* 0x000000040500720c */ /* 0x040fe20003f86270 */
[----:B------:R1:W-:Y:S01]  /*cea0*/  MUFU.TANH R63, R7 ;  /* 0x00000007003f7308 */ /* 0x0003e20000002400 */
[----:B------:R-:W-:-:S02]  /*ceb0*/  ISETP.GE.AND P2, PT, R5, R2, PT ;  /* 0x000000020500720c */ /* 0x000fc40003f46270 */
[----:B------:R-:W-:Y:S02]  /*cec0*/  IADD3 R5, R3, 0x50, RZ ;  /* 0x0000005003057810 */ /* 0x000fe40007ffe0ff */
[----:B------:R-:W-:Y:S02]  /*ced0*/  FSEL R93, R93, -INF , !P3 ;  /* 0xff8000005d5d7808 */ /* 0x000fe40005800000 */
[----:B------:R-:W-:Y:S01]  /*cee0*/  FSEL R139, R139, -INF , !P0 ;  /* 0xff8000008b8b7808 */ /* 0x000fe20004000000 */
[----:B---3--:R-:W-:Y:S01]  /*cef0*/  FMUL.FTZ R6, R20, c[0x0][0x2ec] ;  /* 0x0000bb0014067a20 */ /* 0x008fe20000410000 */
[----:B------:R-:W-:Y:S02]  /*cf00*/  FSEL R89, R89, -INF , !P5 ;  /* 0xff80000059597808 */ /* 0x000fe40006800000 */
[----:B------:R-:W-:Y:S01]  /*cf10*/  FSEL R138, R138, -INF , !P1 ;  /* 0xff8000008a8a7808 */ /* 0x000fe20004800000 */
[----:B------:R3:W2:Y:S01]  /*cf20*/  MUFU.TANH R64, R6 ;  /* 0x0000000600407308 */ /* 0x0006a20000002400 */
[----:B------:R-:W-:-:S02]  /*cf30*/  ISETP.GE.AND P3, PT, R5, R4, PT ;  /* 0x000000040500720c */ /* 0x000fc40003f66270 */
[----:B------:R-:W-:Y:S01]  /*cf40*/  ISETP.GE.AND P0, PT, R5, R2, PT ;  /* 0x000000020500720c */ /* 0x000fe20003f06270 */
[----:B-1----:R-:W-:Y:S01]  /*cf50*/  FMUL.FTZ R7, R22, c[0x0][0x2ec] ;  /* 0x0000bb0016077a20 */ /* 0x002fe20000410000 */
[----:B------:R-:W-:Y:S02]  /*cf60*/  FSEL R90, R90, -INF , !P3 ;  /* 0xff8000005a5a7808 */ /* 0x000fe40005800000 */
[----:B------:R-:W-:Y:S01]  /*cf70*/  FSEL R141, R141, -INF , !P0 ;  /* 0xff8000008d8d7808 */ /* 0x000fe20004000000 */
[----:B------:R1:W1:Y:S01]  /*cf80*/  MUFU.TANH R36, R7 ;  /* 0x0000000700247308 */ /* 0x0002620000002400 */
[----:B------:R-:W-:Y:S02]  /*cf90*/  IADD3 R5, R3, 0x58, RZ ;  /* 0x0000005803057810 */ /* 0x000fe40007ffe0ff */
[----:B------:R-:W-:Y:S02]  /*cfa0*/  FSEL R91, R57, -INF , !P4 ;  /* 0xff800000395b7808 */ /* 0x000fe40006000000 */
[----:B------:R-:W-:-:S02]  /*cfb0*/  FSEL R140, R140, -INF , !P2 ;  /* 0xff8000008c8c7808 */ /* 0x000fc40005000000 */
[----:B------:R-:W-:Y:S02]  /*cfc0*/  ISETP.GE.AND P4, PT, R5, R4, PT ;  /* 0x000000040500720c */ /* 0x000fe40003f86270 */
[----:B---3--:R-:W-:Y:S02]  /*cfd0*/  IADD3 R6, R3, 0x51, RZ ;  /* 0x0000005103067810 */ /* 0x008fe40007ffe0ff */
[----:B------:R-:W-:Y:S02]  /*cfe0*/  ISETP.GE.AND P2, PT, R5, R2, PT ;  /* 0x000000020500720c */ /* 0x000fe40003f46270 */
[C---:B------:R-:W-:Y:S02]  /*cff0*/  ISETP.GE.AND P5, PT, R6.reuse, R4, PT ;  /* 0x000000040600720c */ /* 0x040fe40003fa6270 */
[----:B------:R-:W-:Y:S01]  /*d000*/  ISETP.GE.AND P1, PT, R6, R2, PT ;  /* 0x000000020600720c */ /* 0x000fe20003f26270 */
[----:B-1----:R-:W-:Y:S01]  /*d010*/  FMUL.FTZ R7, R23, c[0x0][0x2ec] ;  /* 0x0000bb0017077a20 */ /* 0x002fe20000410000 */
[----:B------:R-:W-:Y:S01]  /*d020*/  IADD3 R6, R3, 0x59, RZ ;  /* 0x0000005903067810 */ /* 0x000fe20007ffe0ff */
[----:B------:R-:W-:Y:S01]  /*d030*/  HMMA.16816.F32.BF16 R20, R8, R48, R16 ;  /* 0x000000300814723c */ /* 0x000fe20000041810 */
[----:B------:R-:W-:Y:S01]  /*d040*/  FSEL R88, R88, -INF , !P4 ;  /* 0xff80000058587808 */ /* 0x000fe20006000000 */
[----:B------:R1:W-:Y:S01]  /*d050*/  MUFU.TANH R112, R7 ;  /* 0x0000000700707308 */ /* 0x0003e20000002400 */
[----:B------:R-:W-:-:S02]  /*d060*/  ISETP.GE.AND P3, PT, R6, R4, PT ;  /* 0x000000040600720c */ /* 0x000fc40003f66270 */
[----:B------:R-:W-:Y:S01]  /*d070*/  ISETP.GE.AND P0, PT, R6, R2, PT ;  /* 0x000000020600720c */ /* 0x000fe20003f06270 */
[----:B------:R-:W-:Y:S01]  /*d080*/  FMUL.FTZ R6, R24, c[0x0][0x2ec] ;  /* 0x0000bb0018067a20 */ /* 0x000fe20000410000 */
[----:B------:R-:W-:Y:S01]  /*d090*/  FSEL R142, R142, -INF , !P2 ;  /* 0xff8000008e8e7808 */ /* 0x000fe20005000000 */
[----:B------:R-:W-:Y:S01]  /*d0a0*/  HMMA.16816.F32.BF16 R16, R12, R30, RZ ;  /* 0x0000001e0c10723c */ /* 0x000fe200000418ff */
[----:B------:R-:W3:Y:S01]  /*d0b0*/  LDSM.16.M88.4 R28, [R167+0x3400] ;  /* 0x00340000a71c783b */ /* 0x000ee20000000200 */
[----:B------:R2:W2:Y:S01]  /*d0c0*/  MUFU.TANH R69, R6 ;  /* 0x0000000600457308 */ /* 0x0004a20000002400 */
[----:B------:R-:W-:Y:S02]  /*d0d0*/  IADD3 R5, R3, 0x60, RZ ;  /* 0x0000006003057810 */ /* 0x000fe40007ffe0ff */
[----:B------:R-:W-:Y:S02]  /*d0e0*/  FSEL R92, R92, -INF , !P5 ;  /* 0xff8000005c5c7808 */ /* 0x000fe40006800000 */
[----:B------:R-:W-:-:S02]  /*d0f0*/  FSEL R145, R145, -INF , !P1 ;  /* 0xff80000091917808 */ /* 0x000fc40004800000 */
[----:B------:R-:W-:Y:S01]  /*d100*/  ISETP.GE.AND P5, PT, R5, R4, PT ;  /* 0x000000040500720c */ /* 0x000fe20003fa6270 */
[----:B-1----:R-:W-:Y:S01]  /*d110*/  FMUL.FTZ R7, R25, c[0x0][0x2ec] ;  /* 0x0000bb0019077a20 */ /* 0x002fe20000410000 */
[----:B------:R-:W-:Y:S02]  /*d120*/  ISETP.GE.AND P1, PT, R5, R2, PT ;  /* 0x000000020500720c */ /* 0x000fe40003f26270 */
[----:B------:R-:W-:Y:S01]  /*d130*/  IADD3 R5, R3, 0x68, RZ ;  /* 0x0000006803057810 */ /* 0x000fe20007ffe0ff */
[----:B------:R1:W-:Y:S01]  /*d140*/  MUFU.TANH R70, R7 ;  /* 0x0000000700467308 */ /* 0x0003e20000002400 */
[----:B------:R-:W-:Y:S02]  /*d150*/  FSEL R87, R87, -INF , !P3 ;  /* 0xff80000057577808 */ /* 0x000fe40005800000 */
[----:B------:R-:W-:Y:S02]  /*d160*/  FSEL R143, R143, -INF , !P0 ;  /* 0xff8000008f8f7808 */ /* 0x000fe40004000000 */
[----:B--2---:R-:W-:-:S02]  /*d170*/  IADD3 R6, R3, 0x61, RZ ;  /* 0x0000006103067810 */ /* 0x004fc40007ffe0ff */
[CC--:B------:R-:W-:Y:S02]  /*d180*/  ISETP.GE.AND P3, PT, R5.reuse, R4.reuse, PT ;  /* 0x000000040500720c */ /* 0x0c0fe40003f66270 */
[C---:B------:R-:W-:Y:S02]  /*d190*/  ISETP.GE.AND P4, PT, R6.reuse, R4, PT ;  /* 0x000000040600720c */ /* 0x040fe40003f86270 */
[-C--:B------:R-:W-:Y:S01]  /*d1a0*/  ISETP.GE.AND P2, PT, R6, R2.reuse, PT ;  /* 0x000000020600720c */ /* 0x080fe20003f46270 */
[----:B------:R-:W-:Y:S01]  /*d1b0*/  FMUL.FTZ R6, R26, c[0x0][0x2ec] ;  /* 0x0000bb001a067a20 */ /* 0x000fe20000410000 */
[----:B------:R-:W-:Y:S02]  /*d1c0*/  ISETP.GE.AND P0, PT, R5, R2, PT ;  /* 0x000000020500720c */ /* 0x000fe40003f06270 */
[----:B------:R-:W-:Y:S01]  /*d1d0*/  IADD3 R5, R3, 0x69, RZ ;  /* 0x0000006903057810 */ /* 0x000fe20007ffe0ff */
[----:B------:R2:W2:Y:S01]  /*d1e0*/  MUFU.TANH R61, R6 ;  /* 0x00000006003d7308 */ /* 0x0004a20000002400 */
[----:B-1----:R-:W-:Y:S01]  /*d1f0*/  FMUL.FTZ R7, R21, c[0x0][0x2ec] ;  /* 0x0000bb0015077a20 */ /* 0x002fe20000410000 */
[----:B------:R-:W-:-:S02]  /*d200*/  FSEL R85, R85, -INF , !P5 ;  /* 0xff80000055557808 */ /* 0x000fc40006800000 */
[----:B------:R-:W-:Y:S02]  /*d210*/  FSEL R146, R146, -INF , !P1 ;  /* 0xff80000092927808 */ /* 0x000fe40004800000 */
[C---:B------:R-:W-:Y:S02]  /*d220*/  ISETP.GE.AND P5, PT, R5.reuse, R4, PT ;  /* 0x000000040500720c */ /* 0x040fe40003fa6270 */
[----:B------:R-:W-:Y:S01]  /*d230*/  ISETP.GE.AND P1, PT, R5, R2, PT ;  /* 0x000000020500720c */ /* 0x000fe20003f26270 */
[----:B------:R1:W-:Y:S01]  /*d240*/  MUFU.TANH R59, R7 ;  /* 0x00000007003b7308 */ /* 0x0003e20000002400 */
[----:B------:R-:W-:Y:S02]  /*d250*/  IADD3 R5, R3, 0x70, RZ ;  /* 0x0000007003057810 */ /* 0x000fe40007ffe0ff */
[----:B------:R-:W-:Y:S02]  /*d260*/  FSEL R86, R86, -INF , !P4 ;  /* 0xff80000056567808 */ /* 0x000fe40006000000 */
[----:B------:R-:W-:Y:S01]  /*d270*/  FSEL R149, R149, -INF , !P2 ;  /* 0xff80000095957808 */ /* 0x000fe20005000000 */
[----:B--2---:R-:W-:Y:S01]  /*d280*/  FMUL.FTZ R6, R27, c[0x0][0x2ec] ;  /* 0x0000bb001b067a20 */ /* 0x004fe20000410000 */
[C---:B------:R-:W-:Y:S01]  /*d290*/  ISETP.GE.AND P4, PT, R5.reuse, R4, PT ;  /* 0x000000040500720c */ /* 0x040fe20003f86270 */
[----:B------:R-:W-:Y:S01]  /*d2a0*/  HMMA.16816.F32.BF16 R24, R8, R50, R16 ;  /* 0x000000320818723c */ /* 0x000fe20000041810 */
[----:B------:R-:W-:Y:S01]  /*d2b0*/  ISETP.GE.AND P2, PT, R5, R2, PT ;  /* 0x000000020500720c */ /* 0x000fe20003f46270 */
[----:B------:R2:W2:Y:S01]  /*d2c0*/  MUFU.TANH R62, R6 ;  /* 0x00000006003e7308 */ /* 0x0004a20000002400 */
[----:B------:R-:W-:-:S02]  /*d2d0*/  IADD3 R5, R3, 0x71, RZ ;  /* 0x0000007103057810 */ /* 0x000fc40007ffe0ff */
[----:B------:R-:W-:Y:S01]  /*d2e0*/  FSEL R84, R84, -INF , !P3 ;  /* 0xff80000054547808 */ /* 0x000fe20005800000 */
[----:B-1----:R-:W-:Y:S02]  /*d2f0*/  FMUL.FTZ R7, R22, c[0x0][0x2ec] ;  /* 0x0000bb0016077a20 */ /* 0x002fe40000410000 */
[----:B------:R-:W-:Y:S01]  /*d300*/  HMMA.16816.F32.BF16 R16, R12, R40, RZ ;  /* 0x000000280c10723c */ /* 0x000fe200000418ff */
[----:B------:R-:W-:Y:S01]  /*d310*/  FSEL R147, R147, -INF , !P0 ;  /* 0xff80000093937808 */ /* 0x000fe20004000000 */
[----:B------:R1:W-:Y:S01]  /*d320*/  MUFU.TANH R55, R7 ;  /* 0x0000000700377308 */ /* 0x0003e20000002400 */
[----:B------:R-:W-:Y:S02]  /*d330*/  FSEL R80, R80, -INF , !P5 ;  /* 0xff80000050507808 */ /* 0x000fe40006800000 */
[----:B------:R-:W-:Y:S02]  /*d340*/  FSEL R148, R148, -INF , !P1 ;  /* 0xff80000094947808 */ /* 0x000fe40004800000 */
[C---:B------:R-:W-:Y:S01]  /*d350*/  ISETP.GE.AND P3, PT, R5.reuse, R4, PT ;  /* 0x000000040500720c */ /* 0x040fe20003f66270 */
[----:B--2---:R-:W-:Y:S01]  /*d360*/  FMUL.FTZ R6, R20, c[0x0][0x2ec] ;  /* 0x0000bb0014067a20 */ /* 0x004fe20000410000 */
[----:B------:R-:W-:-:S02]  /*d370*/  ISETP.GE.AND P0, PT, R5, R2, PT ;  /* 0x000000020500720c */ /* 0x000fc40003f06270 */
[----:B------:R-:W-:Y:S01]  /*d380*/  FSEL R81, R81, -INF , !P3 ;  /* 0xff80000051517808 */ /* 0x000fe20005800000 */
[----:B------:R2:W-:Y:S01]  /*d390*/  MUFU.TANH R58, R6 ;  /* 0x00000006003a7308 */ /* 0x0005e20000002400 */
[----:B------:R-:W-:Y:S02]  /*d3a0*/  FSEL R156, R156, -INF , !P0 ;  /* 0xff8000009c9c7808 */ /* 0x000fe40004000000 */
[----:B------:R-:W-:Y:S01]  /*d3b0*/  IADD3 R5, R3, 0x79, RZ ;  /* 0x0000007903057810 */ /* 0x000fe20007ffe0ff */
[----:B-1----:R-:W-:Y:S01]  /*d3c0*/  FMUL.FTZ R7, R23, c[0x0][0x2ec] ;  /* 0x0000bb0017077a20 */ /* 0x002fe20000410000 */
[----:B------:R-:W-:Y:S02]  /*d3d0*/  FSEL R82, R82, -INF , !P4 ;  /* 0xff80000052527808 */ /* 0x000fe40006000000 */
[----:B------:R-:W-:Y:S01]  /*d3e0*/  FSEL R150, R150, -INF , !P2 ;  /* 0xff80000096967808 */ /* 0x000fe20005000000 */
[----:B------:R1:W1:Y:S04]  /*d3f0*/  MUFU.TANH R57, R7 ;  /* 0x0000000700397308 */ /* 0x0002680000002400 */
[----:B---3--:R-:W-:Y:S01]  /*d400*/  HMMA.16816.F32.BF16 R20, R8, R28, R16 ;  /* 0x0000001c0814723c */ /* 0x008fe20000041810 */
[----:B------:R-:W-:-:S02]  /*d410*/  ISETP.GE.AND P4, PT, R5, R4, PT ;  /* 0x000000040500720c */ /* 0x000fc40003f86270 */
[----:B------:R-:W-:Y:S02]  /*d420*/  ISETP.GE.AND P2, PT, R5, R2, PT ;  /* 0x000000020500720c */ /* 0x000fe40003f46270 */
[----:B------:R-:W-:Y:S02]  /*d430*/  FSEL R79, R79, -INF , !P4 ;  /* 0xff8000004f4f7808 */ /* 0x000fe40006000000 */
[----:B--2---:R-:W-:Y:S01]  /*d440*/  IADD3 R6, R3, 0x78, RZ ;  /* 0x0000007803067810 */ /* 0x004fe20007ffe0ff */
[----:B------:R-:W-:Y:S01]  /*d450*/  HMMA.16816.F32.BF16 R16, R12, R42, RZ ;  /* 0x0000002a0c10723c */ /* 0x000fe200000418ff */
[----:B------:R-:W2:Y:S01]  /*d460*/  LDSM.16.M88.4 R40, [R167+0x3800] ;  /* 0x00380000a728783b */ /* 0x000ea20000000200 */
[----:B------:R-:W-:Y:S02]  /*d470*/  FSEL R151, R151, -INF , !P2 ;  /* 0xff80000097977808 */ /* 0x000fe40005000000 */
[C---:B------:R-:W-:Y:S02]  /*d480*/  ISETP.GE.AND P5, PT, R6.reuse, R4, PT ;  /* 0x000000040600720c */ /* 0x040fe40003fa6270 */
[----:B------:R-:W-:Y:S01]  /*d490*/  ISETP.GE.AND P1, PT, R6, R2, PT ;  /* 0x000000020600720c */ /* 0x000fe20003f26270 */
[----:B-1----:R-:W-:Y:S01]  /*d4a0*/  FMUL.FTZ R7, R25, c[0x0][0x2ec] ;  /* 0x0000bb0019077a20 */ /* 0x002fe20000410000 */
[----:B------:R-:W-:-:S02]  /*d4b0*/  IADD3 R6, R3, 0x80, RZ ;  /* 0x0000008003067810 */ /* 0x000fc40007ffe0ff */
[----:B------:R-:W-:Y:S01]  /*d4c0*/  FSEL R157, R52, -INF , !P1 ;  /* 0xff800000349d7808 */ /* 0x000fe20004800000 */
[----:B------:R1:W-:Y:S01]  /*d4d0*/  MUFU.TANH R53, R7 ;  /* 0x0000000700357308 */ /* 0x0003e20000002400 */
[C---:B------:R-:W-:Y:S02]  /*d4e0*/  ISETP.GE.AND P3, PT, R6.reuse, R4, PT ;  /* 0x000000040600720c */ /* 0x040fe40003f66270 */
[----:B------:R-:W-:Y:S01]  /*d4f0*/  ISETP.GE.AND P0, PT, R6, R2, PT ;  /* 0x000000020600720c */ /* 0x000fe20003f06270 */
[----:B------:R-:W-:Y:S01]  /*d500*/  FMUL.FTZ R6, R24, c[0x0][0x2ec] ;  /* 0x0000bb0018067a20 */ /* 0x000fe20000410000 */
[----:B------:R-:W-:Y:S02]  /*d510*/  IADD3 R5, R3, 0x81, RZ ;  /* 0x0000008103057810 */ /* 0x000fe40007ffe0ff */
[----:B------:R-:W-:Y:S01]  /*d520*/  FSEL R83, R83, -INF , !P5 ;  /* 0xff80000053537808 */ /* 0x000fe20006800000 */
[----:B------:R3:W-:Y:S01]  /*d530*/  MUFU.TANH R54, R6 ;  /* 0x0000000600367308 */ /* 0x0007e20000002400 */
[----:B------:R-:W-:-:S02]  /*d540*/  ISETP.GE.AND P5, PT, R5, R4, PT ;  /* 0x000000040500720c */ /* 0x000fc40003fa6270 */
[----:B------:R-:W-:Y:S02]  /*d550*/  ISETP.GE.AND P1, PT, R5, R2, PT ;  /* 0x000000020500720c */ /* 0x000fe40003f26270 */
        /* <DEDUP_REMOVED lines=8> */
[----:B---3--:R-:W-:Y:S02]  /*d5e0*/  IADD3 R6, R3, 0x88, RZ ;  /* 0x0000008803067810 */ /* 0x008fe40007ffe0ff */
[----:B------:R-:W-:Y:S02]  /*d5f0*/  FSEL R76, R76, -INF , !P5 ;  /* 0xff8000004c4c7808 */ /* 0x000fe40006800000 */
[C---:B------:R-:W-:Y:S02]  /*d600*/  ISETP.GE.AND P4, PT, R6.reuse, R4, PT ;  /* 0x000000040600720c */ /* 0x040fe40003f86270 */
[----:B------:R-:W-:Y:S01]  /*d610*/  ISETP.GE.AND P2, PT, R6, R2, PT ;  /* 0x000000020600720c */ /* 0x000fe20003f46270 */
[----:B------:R-:W-:Y:S01]  /*d620*/  FMUL.FTZ R6, R26, c[0x0][0x2ec] ;  /* 0x0000bb001a067a20 */ /* 0x000fe20000410000 */
[----:B------:R-:W-:-:S02]  /*d630*/  FSEL R159, R159, -INF , !P1 ;  /* 0xff8000009f9f7808 */ /* 0x000fc40004800000 */
[C---:B------:R-:W-:Y:S01]  /*d640*/  ISETP.GE.AND P5, PT, R5.reuse, R4, PT ;  /* 0x000000040500720c */ /* 0x040fe20003fa6270 */
[----:B------:R3:W2:Y:S01]  /*d650*/  MUFU.TANH R52, R6 ;  /* 0x0000000600347308 */ /* 0x0006a20000002400 */
[----:B-1----:R-:W-:Y:S01]  /*d660*/  FMUL.FTZ R7, R22, c[0x0][0x2ec] ;  /* 0x0000bb0016077a20 */ /* 0x002fe20000410000 */
[----:B------:R-:W-:Y:S02]  /*d670*/  ISETP.GE.AND P1, PT, R5, R2, PT ;  /* 0x000000020500720c */ /* 0x000fe40003f26270 */
[----:B------:R-:W-:Y:S02]  /*d680*/  IADD3 R5, R3, 0x91, RZ ;  /* 0x0000009103057810 */ /* 0x000fe40007ffe0ff */
[----:B------:R-:W-:Y:S02]  /*d690*/  FSEL R77, R77, -INF , !P4 ;  /* 0xff8000004d4d7808 */ /* 0x000fe40006000000 */
[----:B------:R1:W-:Y:S01]  /*d6a0*/  MUFU.TANH R48, R7 ;  /* 0x0000000700307308 */ /* 0x0003e20000002400 */
[----:B------:R-:W-:-:S02]  /*d6b0*/  FSEL R160, R75, -INF , !P2 ;  /* 0xff8000004ba07808 */ /* 0x000fc40005000000 */
[C---:B------:R-:W-:Y:S02]  /*d6c0*/  ISETP.GE.AND P4, PT, R5.reuse, R4, PT ;  /* 0x000000040500720c */ /* 0x040fe40003f86270 */
[----:B------:R-:W-:Y:S02]  /*d6d0*/  ISETP.GE.AND P2, PT, R5, R2, PT ;  /* 0x000000020500720c */ /* 0x000fe40003f46270 */
[----:B------:R-:W-:Y:S01]  /*d6e0*/  IADD3 R5, R3, 0x98, RZ ;  /* 0x0000009803057810 */ /* 0x000fe20007ffe0ff */
[----:B---3--:R-:W-:Y:S01]  /*d6f0*/  FMUL.FTZ R6, R27, c[0x0][0x2ec] ;  /* 0x0000bb001b067a20 */ /* 0x008fe20000410000 */
[----:B------:R-:W-:Y:S01]  /*d700*/  FSEL R75, R161, -INF , !P3 ;  /* 0xff800000a14b7808 */ /* 0x000fe20005800000 */
[----:B------:R-:W-:Y:S01]  /*d710*/  HMMA.16816.F32.BF16 R24, R8, R30, R16 ;  /* 0x0000001e0818723c */ /* 0x000fe20000041810 */
[----:B------:R-:W3:Y:S01]  /*d720*/  LDSM.16.M88.4 R28, [R164+0x4c00] ;  /* 0x004c0000a41c783b */ /* 0x000ee20000000200 */
[----:B------:R2:W-:Y:S01]  /*d730*/  MUFU.TANH R51, R6 ;  /* 0x0000000600337308 */ /* 0x0005e20000002400 */
[----:B------:R-:W-:-:S02]  /*d740*/  FSEL R161, R144, -INF , !P0 ;  /* 0xff80000090a17808 */ /* 0x000fc40004000000 */
[----:B------:R-:W-:Y:S01]  /*d750*/  FSEL R74, R74, -INF , !P5 ;  /* 0xff8000004a4a7808 */ /* 0x000fe20006800000 */
[----:B-1----:R-:W-:Y:S01]  /*d760*/  FMUL.FTZ R7, R23, c[0x0][0x2ec] ;  /* 0x0000bb0017077a20 */ /* 0x002fe20000410000 */
[----:B------:R-:W-:Y:S01]  /*d770*/  FSEL R144, R73, -INF , !P1 ;  /* 0xff80000049907808 */ /* 0x000fe20004800000 */
[----:B------:R-:W-:Y:S01]  /*d780*/  HMMA.16816.F32.BF16 R16, R12, R32, RZ ;  /* 0x000000200c10723c */ /* 0x000fe200000418ff */
[C---:B------:R-:W-:Y:S02]  /*d790*/  ISETP.GE.AND P3, PT, R5.reuse, R4, PT ;  /* 0x000000040500720c */ /* 0x040fe40003f66270 */
[----:B------:R-:W-:Y:S02]  /*d7a0*/  ISETP.GE.AND P0, PT, R5, R2, PT ;  /* 0x000000020500720c */ /* 0x000fe40003f06270 */
[----:B-----5:R-:W-:Y:S02]  /*d7b0*/  FSEL R72, R72, -INF , !P3 ;  /* 0xff80000048487808 */ /* 0x020fe40005800000 */
[----:B------:R-:W-:-:S02]  /*d7c0*/  FSEL R162, R68, -INF , !P0 ;  /* 0xff80000044a27808 */ /* 0x000fc40004000000 */
[----:B------:R-:W-:Y:S01]  /*d7d0*/  IADD3 R5, R3, 0xa0, RZ ;  /* 0x000000a003057810 */ /* 0x000fe20007ffe0ff */
[----:B--2---:R-:W-:Y:S01]  /*d7e0*/  FMUL.FTZ R6, R20, c[0x0][0x2ec] ;  /* 0x0000bb0014067a20 */ /* 0x004fe20000410000 */
[----:B------:R-:W-:Y:S02]  /*d7f0*/  FSEL R73, R129, -INF , !P4 ;  /* 0xff80000081497808 */ /* 0x000fe40006000000 */
[----:B------:R-:W-:Y:S01]  /*d800*/  ISETP.GE.AND P4, PT, R5, R4, PT ;  /* 0x000000040500720c */ /* 0x000fe20003f86270 */
[----:B------:R1:W2:Y:S01]  /*d810*/  MUFU.TANH R50, R6 ;  /* 0x0000000600327308 */ /* 0x0002a20000002400 */
[----:B------:R-:W-:Y:S02]  /*d820*/  FSEL R129, R47, -INF , !P2 ;  /* 0xff8000002f817808 */ /* 0x000fe40005000000 */
[----:B------:R-:W-:Y:S02]  /*d830*/  ISETP.GE.AND P2, PT, R5, R2, PT ;  /* 0x000000020500720c */ /* 0x000fe40003f46270 */
[----:B------:R-:W-:-:S02]  /*d840*/  FSEL R68, R116, -INF , !P4 ;  /* 0xff80000074447808 */ /* 0x000fc40006000000 */
[----:B------:R-:W-:Y:S01]  /*d850*/  FSEL R116, R67, -INF , !P2 ;  /* 0xff80000043747808 */ /* 0x000fe20005000000 */
[----:B------:R5:W-:Y:S01]  /*d860*/  MUFU.TANH R47, R7 ;  /* 0x00000007002f7308 */ /* 0x000be20000002400 */
[C---:B------:R-:W-:Y:S01]  /*d870*/  IADD3 R5, R3.reuse, 0xa8, RZ ;  /* 0x000000a803057810 */ /* 0x040fe20007ffe0ff */
[----:B------:R-:W-:Y:S01]  /*d880*/  HMMA.16816.F32.BF16 R20, R8, R40, R16 ;  /* 0x000000280814723c */ /* 0x000fe20000041810 */
[----:B------:R-:W-:Y:S02]  /*d890*/  FSEL R98, R98, -INF , !P6 ;  /* 0xff80000062627808 */ /* 0x000fe40007000000 */
[----:B-1----:R-:W-:-:S05]  /*d8a0*/  IADD3 R6, R3, 0x99, RZ ;  /* 0x0000009903067810 */ /* 0x002fca0007ffe0ff */
[----:B------:R-:W-:Y:S01]  /*d8b0*/  HMMA.16816.F32.BF16 R16, R12, R34, RZ ;  /* 0x000000220c10723c */ /* 0x000fe200000418ff */
[----:B------:R-:W1:Y:S01]  /*d8c0*/  LDSM.16.M88.4 R32, [R167+0x3c00] ;  /* 0x003c0000a720783b */ /* 0x000e620000000200 */
[----:B------:R-:W-:Y:S01]  /*d8d0*/  ISETP.GE.AND P5, PT, R6, R4, PT ;  /* 0x000000040600720c */ /* 0x000fe20003fa6270 */
[----:B------:R-:W-:-:S04]  /*d8e0*/  DEPBAR.LE SB0, 0x0 ;  /* 0x000080000000791a */ /* 0x000fc80000000000 */
[----:B------:R-:W-:Y:S01]  /*d8f0*/  BAR.SYNC.DEFER_BLOCKING 0x0 ;  /* 0x0000000000007b1d */ /* 0x000fe20000010000 */
[----:B------:R-:W-:Y:S01]  /*d900*/  ISETP.GE.AND P1, PT, R6, R2, PT ;  /* 0x000000020600720c */ /* 0x000fe20003f26270 */
[----:B-----5:R-:W-:Y:S01]  /*d910*/  FMUL.FTZ R7, R25, c[0x0][0x2ec] ;  /* 0x0000bb0019077a20 */ /* 0x020fe20000410000 */
[----:B------:R-:W-:Y:S02]  /*d920*/  IADD3 R6, R3, 0xa1, RZ ;  /* 0x000000a103067810 */ /* 0x000fe40007ffe0ff */
[----:B------:R-:W-:Y:S01]  /*d930*/  FSEL R163, R44, -INF , !P1 ;  /* 0xff8000002ca37808 */ /* 0x000fe20004800000 */
[----:B------:R5:W-:Y:S01]  /*d940*/  MUFU.TANH R41, R7 ;  /* 0x0000000700297308 */ /* 0x000be20000002400 */
[C---:B------:R-:W-:Y:S02]  /*d950*/  ISETP.GE.AND P3, PT, R6.reuse, R4, PT ;  /* 0x000000040600720c */ /* 0x040fe40003f66270 */
        /* <DEDUP_REMOVED lines=8> */
[----:B----4-:R-:W-:Y:S01]  /*d9e0*/  FSEL R117, R39, -INF , !P0 ;  /* 0xff80000027757808 */ /* 0x010fe20004000000 */
[----:B-----5:R-:W-:Y:S01]  /*d9f0*/  FMUL.FTZ R7, R27, c[0x0][0x2ec] ;  /* 0x0000bb001b077a20 */ /* 0x020fe20000410000 */
[----:B------:R-:W-:-:S02]  /*da00*/  FSEL R66, R66, -INF , !P5 ;  /* 0xff80000042427808 */ /* 0x000fc40006800000 */
[----:B------:R-:W-:Y:S01]  /*da10*/  FSEL R186, R37, -INF , !P1 ;  /* 0xff80000025ba7808 */ /* 0x000fe20004800000 */
[----:B------:R4:W-:Y:S01]  /*da20*/  MUFU.TANH R39, R7 ;  /* 0x0000000700277308 */ /* 0x0009e20000002400 */
[C---:B------:R-:W-:Y:S02]  /*da30*/  ISETP.GE.AND P3, PT, R5.reuse, R4, PT ;  /* 0x000000040500720c */ /* 0x040fe40003f66270 */
[----:B------:R-:W-:Y:S02]  /*da40*/  ISETP.GE.AND P0, PT, R5, R2, PT ;  /* 0x000000020500720c */ /* 0x000fe40003f06270 */
[C---:B--2---:R-:W-:Y:S02]  /*da50*/  IADD3 R6, R3.reuse, 0xa9, RZ ;  /* 0x000000a903067810 */ /* 0x044fe40007ffe0ff */
[----:B------:R-:W-:Y:S02]  /*da60*/  IADD3 R5, R3, 0xb8, RZ ;  /* 0x000000b803057810 */ /* 0x000fe40007ffe0ff */
[----:B------:R-:W-:-:S02]  /*da70*/  ISETP.GE.AND P4, PT, R6, R4, PT ;  /* 0x000000040600720c */ /* 0x000fc40003f86270 */
[----:B------:R-:W-:Y:S01]  /*da80*/  ISETP.GE.AND P2, PT, R6, R2, PT ;  /* 0x000000020600720c */ /* 0x000fe20003f46270 */
[----:B------:R-:W-:Y:S01]  /*da90*/  FMUL.FTZ R6, R26, c[0x0][0x2ec] ;  /* 0x0000bb001a067a20 */ /* 0x000fe20000410000 */
[----:B------:R-:W-:Y:S01]  /*daa0*/  FSEL R65, R65, -INF , !P4 ;  /* 0xff80000041417808 */ /* 0x000fe20006000000 */
[----:B------:R-:W-:Y:S01]  /*dab0*/  HMMA.16816.F32.BF16 R24, R8, R42, R16 ;  /* 0x0000002a0818723c */ /* 0x000fe20000041810 */
[----:B------:R-:W-:Y:S01]  /*dac0*/  FSEL R113, R113, -INF , !P2 ;  /* 0xff80000071717808 */ /* 0x000fe20005000000 */
[----:B------:R2:W-:Y:S01]  /*dad0*/  MUFU.TANH R40, R6 ;  /* 0x0000000600287308 */ /* 0x0005e20000002400 */
[----:B------:R-:W-:Y:S01]  /*dae0*/  ISETP.GE.AND P4, PT, R5, R4, PT ;  /* 0x000000040500720c */ /* 0x000fe20003f86270 */
[----:B----4-:R-:W-:Y:S01]  /*daf0*/  FMUL.FTZ R7, R21, c[0x0][0x2ec] ;  /* 0x0000bb0015077a20 */ /* 0x010fe20000410000 */
[----:B------:R-:W-:Y:S02]  /*db00*/  ISETP.GE.AND P2, PT, R5, R2, PT ;  /* 0x000000020500720c */ /* 0x000fe40003f46270 */
[----:B------:R-:W-:Y:S01]  /*db10*/  IADD3 R5, R3, 0xb9, RZ ;  /* 0x000000b903057810 */ /* 0x000fe20007ffe0ff */
[----:B---3--:R-:W-:Y:S01]  /*db20*/  HMMA.16816.F32.BF16 R16, R12, R28, RZ ;  /* 0x0000001c0c10723c */ /* 0x008fe200000418ff */
[----:B------:R-:W-:-:S02]  /*db30*/  FSEL R64, R64, -INF , !P3 ;  /* 0xff80000040407808 */ /* 0x000fc40005800000 */
[----:B------:R-:W-:Y:S02]  /*db40*/  FSEL R187, R36, -INF , !P0 ;  /* 0xff80000024bb7808 */ /* 0x000fe40004000000 */
[C---:B------:R-:W-:Y:S01]  /*db50*/  ISETP.GE.AND P3, PT, R5.reuse, R4, PT ;  /* 0x000000040500720c */ /* 0x040fe20003f66270 */
[----:B------:R3:W-:Y:S01]  /*db60*/  MUFU.TANH R36, R7 ;  /* 0x0000000700247308 */ /* 0x0007e20000002400 */
[----:B------:R-:W-:Y:S01]  /*db70*/  ISETP.GE.AND P0, PT, R5, R2, PT ;  /* 0x000000020500720c */ /* 0x000fe20003f06270 */
[----:B------:R-:W-:Y:S01]  /*db80*/  HMMA.16816.F32.BF16 R12, R12, R30, RZ ;  /* 0x0000001e0c0c723c */ /* 0x000fe200000418ff */
[C---:B------:R-:W-:Y:S02]  /*db90*/  IADD3 R5, R3.reuse, 0xc1, RZ ;  /* 0x000000c103057810 */ /* 0x040fe40007ffe0ff */
[----:B--2---:R-:W-:Y:S02]  /*dba0*/  IADD3 R6, R3, 0xb1, RZ ;  /* 0x000000b103067810 */ /* 0x004fe40007ffe0ff */
[----:B------:R-:W-:-:S02]  /*dbb0*/  FSEL R43, R69, -INF , !P4 ;  /* 0xff800000452b7808 */ /* 0x000fc40006000000 */
[C---:B------:R-:W-:Y:S02]  /*dbc0*/  ISETP.GE.AND P5, PT, R6.reuse, R4, PT ;  /* 0x000000040600720c */ /* 0x040fe40003fa6270 */
[----:B------:R-:W-:Y:S01]  /*dbd0*/  ISETP.GE.AND P1, PT, R6, R2, PT ;  /* 0x000000020600720c */ /* 0x000fe20003f26270 */
[----:B------:R-:W-:Y:S01]  /*dbe0*/  FMUL.FTZ R6, R20, c[0x0][0x2ec] ;  /* 0x0000bb0014067a20 */ /* 0x000fe20000410000 */
[----:B------:R-:W-:Y:S02]  /*dbf0*/  FSEL R63, R63, -INF , !P5 ;  /* 0xff8000003f3f7808 */ /* 0x000fe40006800000 */
[----:B------:R-:W-:Y:S01]  /*dc00*/  FSEL R112, R112, -INF , !P1 ;  /* 0xff80000070707808 */ /* 0x000fe20004800000 */
[----:B------:R2:W-:Y:S01]  /*dc10*/  MUFU.TANH R37, R6 ;  /* 0x0000000600257308 */ /* 0x0005e20000002400 */
[----:B---3--:R-:W-:Y:S01]  /*dc20*/  FMUL.FTZ R7, R22, c[0x0][0x2ec] ;  /* 0x0000bb0016077a20 */ /* 0x008fe20000410000 */
[----:B------:R-:W-:Y:S01]  /*dc30*/  FSEL R193, R61, -INF , !P2 ;  /* 0xff8000003dc17808 */ /* 0x000fe20005000000 */
[----:B-1----:R-:W-:Y:S01]  /*dc40*/  HMMA.16816.F32.BF16 R16, R8, R32, R16 ;  /* 0x000000200810723c */ /* 0x002fe20000041810 */
[----:B------:R-:W-:-:S02]  /*dc50*/  FSEL R42, R70, -INF , !P3 ;  /* 0xff800000462a7808 */ /* 0x000fc40005800000 */
[----:B------:R-:W-:Y:S02]  /*dc60*/  FSEL R194, R62, -INF , !P0 ;  /* 0xff8000003ec27808 */ /* 0x000fe40004000000 */
[C---:B------:R-:W-:Y:S01]  /*dc70*/  ISETP.GE.AND P4, PT, R5.reuse, R4, PT ;  /* 0x000000040500720c */ /* 0x040fe20003f86270 */
[----:B------:R1:W3:Y:S01]  /*dc80*/  MUFU.TANH R28, R7 ;  /* 0x00000007001c7308 */ /* 0x0002e20000002400 */
[----:B------:R-:W-:Y:S01]  /*dc90*/  ISETP.GE.AND P2, PT, R5, R2, PT ;  /* 0x000000020500720c */ /* 0x000fe20003f46270 */
[----:B------:R-:W-:Y:S01]  /*dca0*/  HMMA.16816.F32.BF16 R12, R8, R34, R12 ;  /* 0x00000022080c723c */ /* 0x000fe2000004180c */
[----:B------:R-:W-:Y:S02]  /*dcb0*/  IADD3 R5, R3, 0xc9, RZ ;  /* 0x000000c903057810 */ /* 0x000fe40007ffe0ff */
[----:B------:R-:W-:Y:S02]  /*dcc0*/  FSEL R197, R57, -INF , !P2 ;  /* 0xff80000039c57808 */ /* 0x000fe40005000000 */
[----:B--2---:R-:W-:-:S02]  /*dcd0*/  IADD3 R6, R3, 0xc0, RZ ;  /* 0x000000c003067810 */ /* 0x004fc40007ffe0ff */
[-C--:B------:R-:W-:Y:S02]  /*dce0*/  ISETP.GE.AND P6, PT, R5, R4.reuse, PT ;  /* 0x000000040500720c */ /* 0x080fe40003fc6270 */
[C---:B------:R-:W-:Y:S02]  /*dcf0*/  ISETP.GE.AND P5, PT, R6.reuse, R4, PT ;  /* 0x000000040600720c */ /* 0x040fe40003fa6270 */
[----:B------:R-:W-:Y:S02]  /*dd00*/  ISETP.GE.AND P1, PT, R6, R2, PT ;  /* 0x000000020600720c */ /* 0x000fe40003f26270 */
[----:B------:R-:W-:Y:S01]  /*dd10*/  IADD3 R6, R3, 0xc8, RZ ;  /* 0x000000c803067810 */ /* 0x000fe20007ffe0ff */
[----:B-1----:R-:W-:Y:S01]  /*dd20*/  FMUL.FTZ R7, R23, c[0x0][0x2ec] ;  /* 0x0000bb0017077a20 */ /* 0x002fe20000410000 */
[----:B------:R-:W-:Y:S02]  /*dd30*/  FSEL R195, R55, -INF , !P1 ;  /* 0xff80000037c37808 */ /* 0x000fe40004800000 */
[C---:B------:R-:W-:Y:S01]  /*dd40*/  ISETP.GE.AND P3, PT, R6.reuse, R4, PT ;  /* 0x000000040600720c */ /* 0x040fe20003f66270 */
[----:B------:R1:W-:Y:S01]  /*dd50*/  MUFU.TANH R29, R7 ;  /* 0x00000007001d7308 */ /* 0x0003e20000002400 */
[-C--:B------:R-:W-:Y:S01]  /*dd60*/  ISETP.GE.AND P0, PT, R6, R2.reuse, PT ;  /* 0x000000020600720c */ /* 0x080fe20003f06270 */
[----:B------:R-:W-:Y:S01]  /*dd70*/  FMUL.FTZ R6, R24, c[0x0][0x2ec] ;  /* 0x0000bb0018067a20 */ /* 0x000fe20000410000 */
[----:B------:R-:W-:-:S02]  /*dd80*/  ISETP.GE.AND P1, PT, R5, R2, PT ;  /* 0x000000020500720c */ /* 0x000fc40003f26270 */
[----:B------:R-:W-:Y:S01]  /*dd90*/  IADD3 R5, R3, 0xd0, RZ ;  /* 0x000000d003057810 */ /* 0x000fe20007ffe0ff */
[----:B------:R-:W-:Y:S01]  /*dda0*/  FMUL.FTZ R15, R15, c[0x0][0x2ec] ;  /* 0x0000bb000f0f7a20 */ /* 0x000fe20000410000 */
[----:B------:R-:W-:Y:S01]  /*ddb0*/  FSEL R58, R58, -INF , !P5 ;  /* 0xff8000003a3a7808 */ /* 0x000fe20006800000 */
[----:B------:R2:W4:Y:S01]  /*ddc0*/  MUFU.TANH R23, R6 ;  /* 0x0000000600177308 */ /* 0x0005220000002400 */
[C---:B------:R-:W-:Y:S02]  /*ddd0*/  ISETP.GE.AND P5, PT, R5.reuse, R4, PT ;  /* 0x000000040500720c */ /* 0x040fe40003fa6270 */
[----:B------:R-:W-:Y:S02]  /*dde0*/  ISETP.GE.AND P2, PT, R5, R2, PT ;  /* 0x000000020500720c */ /* 0x000fe40003f46270 */
[----:B------:R-:W-:Y:S02]  /*ddf0*/  IADD3 R5, R3, 0xd1, RZ ;  /* 0x000000d103057810 */ /* 0x000fe40007ffe0ff */
[----:B------:R-:W-:Y:S01]  /*de00*/  FSEL R59, R59, -INF , !P4 ;  /* 0xff8000003b3b7808 */ /* 0x000fe20006000000 */
[----:B-1----:R-:W-:Y:S01]  /*de10*/  FMUL.FTZ R7, R27, c[0x0][0x2ec] ;  /* 0x0000bb001b077a20 */ /* 0x002fe20000410000 */
[----:B------:R-:W-:Y:S01]  /*de20*/  FSEL R196, R52, -INF , !P0 ;  /* 0xff80000034c47808 */ /* 0x000fe20004000000 */
[----:B------:R-:W-:Y:S01]  /*de30*/  MUFU.TANH R15, R15 ;  /* 0x0000000f000f7308 */ /* 0x000fe20000002400 */
[----:B------:R-:W-:-:S02]  /*de40*/  ISETP.GE.AND P4, PT, R5, R4, PT ;  /* 0x000000040500720c */ /* 0x000fc40003f86270 */
[----:B------:R-:W-:Y:S02]  /*de50*/  ISETP.GE.AND P0, PT, R5, R2, PT ;  /* 0x000000020500720c */ /* 0x000fe40003f06270 */
[----:B------:R-:W-:Y:S01]  /*de60*/  IADD3 R5, R3, 0xd8, RZ ;  /* 0x000000d803057810 */ /* 0x000fe20007ffe0ff */
[----:B--2---:R-:W-:Y:S01]  /*de70*/  FMUL.FTZ R6, R25, c[0x0][0x2ec] ;  /* 0x0000bb0019067a20 */ /* 0x004fe20000410000 */
[----:B------:R-:W-:Y:S01]  /*de80*/  FSEL R54, R54, -INF , !P3 ;  /* 0xff80000036367808 */ /* 0x000fe20005800000 */
[----:B------:R1:W-:Y:S01]  /*de90*/  MUFU.TANH R21, R7 ;  /* 0x0000000700157308 */ /* 0x0003e20000002400 */
[----:B------:R-:W-:Y:S02]  /*dea0*/  FSEL R53, R53, -INF , !P6 ;  /* 0xff80000035357808 */ /* 0x000fe40007000000 */
[----:B------:R-:W-:Y:S02]  /*deb0*/  FSEL R52, R50, -INF , !P5 ;  /* 0xff80000032347808 */ /* 0x000fe40006800000 */
[----:B------:R-:W-:-:S02]  /*dec0*/  ISETP.GE.AND P6, PT, R5, R4, PT ;  /* 0x000000040500720c */ /* 0x000fc40003fc6270 */
[----:B------:R-:W-:Y:S01]  /*ded0*/  FSEL R198, R51, -INF , !P1 ;  /* 0xff80000033c67808 */ /* 0x000fe20004800000 */
[----:B------:R2:W5:Y:S01]  /*dee0*/  MUFU.TANH R22, R6 ;  /* 0x0000000600167308 */ /* 0x0005620000002400 */
[----:B------:R-:W-:Y:S02]  /*def0*/  FSEL R200, R48, -INF , !P2 ;  /* 0xff80000030c87808 */ /* 0x000fe40005000000 */
[----:B------:R-:W-:Y:S02]  /*df00*/  FSEL R44, R44, -INF , !P6 ;  /* 0xff8000002c2c7808 */ /* 0x000fe40007000000 */
[----:B------:R-:W-:Y:S02]  /*df10*/  ISETP.GE.AND P1, PT, R5, R2, PT ;  /* 0x000000020500720c */ /* 0x000fe40003f26270 */
[----:B------:R-:W-:Y:S01]  /*df20*/  IADD3 R5, R3, 0xe0, RZ ;  /* 0x000000e003057810 */ /* 0x000fe20007ffe0ff */
[----:B-1----:R-:W-:Y:S01]  /*df30*/  FMUL.FTZ R7, R16, c[0x0][0x2ec] ;  /* 0x0000bb0010077a20 */ /* 0x002fe20000410000 */
[----:B------:R-:W-:-:S02]  /*df40*/  FSEL R202, R47, -INF , !P0 ;  /* 0xff8000002fca7808 */ /* 0x000fc40004000000 */
[----:B------:R-:W-:Y:S01]  /*df50*/  ISETP.GE.AND P0, PT, R5, R2, PT ;  /* 0x000000020500720c */ /* 0x000fe20003f06270 */
[----:B------:R1:W-:Y:S01]  /*df60*/  MUFU.TANH R16, R7 ;  /* 0x0000000700107308 */ /* 0x0003e20000002400 */
[----:B------:R-:W-:Y:S02]  /*df70*/  FSEL R55, R49, -INF , !P4 ;  /* 0xff80000031377808 */ /* 0x000fe40006000000 */
[----:B------:R-:W-:Y:S01]  /*df80*/  ISETP.GE.AND P4, PT, R5, R4, PT ;  /* 0x000000040500720c */ /* 0x000fe20003f86270 */
[----:B--2---:R-:W-:Y:S01]  /*df90*/  FMUL.FTZ R6, R26, c[0x0][0x2ec] ;  /* 0x0000bb001a067a20 */ /* 0x004fe20000410000 */
[----:B------:R-:W-:Y:S02]  /*dfa0*/  IADD3 R5, R3, 0xe8, RZ ;  /* 0x000000e803057810 */ /* 0x000fe40007ffe0ff */
[----:B---3--:R-:W-:Y:S01]  /*dfb0*/  FSEL R204, R28, -INF , !P0 ;  /* 0xff8000001ccc7808 */ /* 0x008fe20004000000 */
[----:B------:R2:W-:Y:S01]  /*dfc0*/  MUFU.TANH R20, R6 ;  /* 0x0000000600147308 */ /* 0x0005e20000002400 */
[----:B------:R-:W-:-:S02]  /*dfd0*/  FSEL R201, R40, -INF , !P1 ;  /* 0xff80000028c97808 */ /* 0x000fc40004800000 */
[----:B------:R-:W-:Y:S01]  /*dfe0*/  FSEL R57, R37, -INF , !P4 ;  /* 0xff80000025397808 */ /* 0x000fe20006000000 */
[----:B-1----:R-:W-:-:S04]  /*dff0*/  FMUL.FTZ R7, R17, c[0x0][0x2ec] ;  /* 0x0000bb0011077a20 */ /* 0x002fc80000410000 */
[----:B------:R1:W3:Y:S01]  /*e000*/  MUFU.TANH R10, R7 ;  /* 0x00000007000a7308 */ /* 0x0002e20000002400 */
[----:B--2---:R-:W-:-:S04]  /*e010*/  IADD3 R6, R3, 0xd9, RZ ;  /* 0x000000d903067810 */ /* 0x004fc80007ffe0ff */
[C---:B------:R-:W-:Y:S02]  /*e020*/  ISETP.GE.AND P5, PT, R6.reuse, R4, PT ;  /* 0x000000040600720c */ /* 0x040fe40003fa6270 */
[----:B------:R-:W-:Y:S02]  /*e030*/  ISETP.GE.AND P3, PT, R6, R2, PT ;  /* 0x000000020600720c */ /* 0x000fe40003f66270 */
[----:B------:R-:W-:Y:S02]  /*e040*/  IADD3 R6, R3, 0xe1, RZ ;  /* 0x000000e103067810 */ /* 0x000fe40007ffe0ff */
[----:B------:R-:W-:Y:S02]  /*e050*/  FSEL R47, R41, -INF , !P5 ;  /* 0xff800000292f7808 */ /* 0x000fe40006800000 */
[C---:B------:R-:W-:Y:S01]  /*e060*/  ISETP.GE.AND P6, PT, R6.reuse, R4, PT ;  /* 0x000000040600720c */ /* 0x040fe20003fc6270 */
[----:B-1----:R-:W-:Y:S01]  /*e070*/  FMUL.FTZ R7, R19, c[0x0][0x2ec] ;  /* 0x0000bb0013077a20 */ /* 0x002fe20000410000 */
[----:B------:R-:W-:Y:S01]  /*e080*/  ISETP.GE.AND P2, PT, R6, R2, PT ;  /* 0x000000020600720c */ /* 0x000fe20003f46270 */
[----:B------:R-:W-:Y:S01]  /*e090*/  FMUL.FTZ R6, R18, c[0x0][0x2ec] ;  /* 0x0000bb0012067a20 */ /* 0x000fe20000410000 */
[----:B------:R-:W-:Y:S01]  /*e0a0*/  FSEL R203, R39, -INF , !P3 ;  /* 0xff80000027cb7808 */ /* 0x000fe20005800000 */
[----:B------:R1:W-:Y:S01]  /*e0b0*/  MUFU.TANH R8, R7 ;  /* 0x0000000700087308 */ /* 0x0003e20000002400 */
[----:B------:R-:W-:-:S02]  /*e0c0*/  ISETP.GE.AND P5, PT, R5, R4, PT ;  /* 0x000000040500720c */ /* 0x000fc40003fa6270 */
[----:B------:R-:W-:Y:S02]  /*e0d0*/  ISETP.GE.AND P3, PT, R5, R2, PT ;  /* 0x000000020500720c */ /* 0x000fe40003f66270 */
[----:B------:R-:W-:Y:S02]  /*e0e0*/  IADD3 R5, R3, 0xe9, RZ ;  /* 0x000000e903057810 */ /* 0x000fe40007ffe0ff */
[----:B------:R-:W-:Y:S01]  /*e0f0*/  FSEL R61, R36, -INF , !P6 ;  /* 0xff800000243d7808 */ /* 0x000fe20007000000 */
[----:B------:R2:W2:Y:S01]  /*e100*/  MUFU.TANH R9, R6 ;  /* 0x0000000600097308 */ /* 0x0004a20000002400 */
[C---:B------:R-:W-:Y:S02]  /*e110*/  ISETP.GE.AND P4, PT, R5.reuse, R4, PT ;  /* 0x000000040500720c */ /* 0x040fe40003f86270 */
[----:B------:R-:W-:Y:S02]  /*e120*/  ISETP.GE.AND P1, PT, R5, R2, PT ;  /* 0x000000020500720c */ /* 0x000fe40003f26270 */
[----:B------:R-:W-:-:S02]  /*e130*/  IADD3 R5, R3, 0xf1, RZ ;  /* 0x000000f103057810 */ /* 0x000fc40007ffe0ff */
[----:B----4-:R-:W-:Y:S01]  /*e140*/  FSEL R62, R23, -INF , !P5 ;  /* 0xff800000173e7808 */ /* 0x010fe20006800000 */
[----:B-1----:R-:W-:Y:S01]  /*e150*/  FMUL.FTZ R7, R12, c[0x0][0x2ec] ;  /* 0x0000bb000c077a20 */ /* 0x002fe20000410000 */
[C---:B------:R-:W-:Y:S02]  /*e160*/  ISETP.GE.AND P6, PT, R5.reuse, R4, PT ;  /* 0x000000040500720c */ /* 0x040fe40003fc6270 */
[----:B------:R-:W-:Y:S01]  /*e170*/  ISETP.GE.AND P5, PT, R5, R2, PT ;  /* 0x000000020500720c */ /* 0x000fe20003fa6270 */
[----:B------:R-:W1:Y:S01]  /*e180*/  MUFU.TANH R11, R7 ;  /* 0x00000007000b7308 */ /* 0x000e620000002400 */
[----:B-----5:R-:W-:Y:S02]  /*e190*/  FSEL R191, R22, -INF , !P4 ;  /* 0xff80000016bf7808 */ /* 0x020fe40006000000 */
[C---:B------:R-:W-:Y:S02]  /*e1a0*/  IADD3 R5, R3.reuse, 0xf8, RZ ;  /* 0x000000f803057810 */ /* 0x040fe40007ffe0ff */
[----:B--2---:R-:W-:-:S02]  /*e1b0*/  IADD3 R6, R3, 0xf0, RZ ;  /* 0x000000f003067810 */ /* 0x004fc40007ffe0ff */
[CC--:B------:R-:W-:Y:S02]  /*e1c0*/  ISETP.GE.AND P4, PT, R3.reuse, R4.reuse, PT ;  /* 0x000000040300720c */ /* 0x0c0fe40003f86270 */
[-C--:B------:R-:W-:Y:S02]  /*e1d0*/  ISETP.GE.AND P0, PT, R6, R4.reuse, PT ;  /* 0x000000040600720c */ /* 0x080fe40003f06270 */
[----:B------:R-:W-:Y:S02]  /*e1e0*/  IADD3 R3, R3, 0xf9, RZ ;  /* 0x000000f903037810 */ /* 0x000fe40007ffe0ff */
[----:B------:R-:W-:Y:S02]  /*e1f0*/  FSEL R208, R21, -INF , !P1 ;  /* 0xff80000015d07808 */ /* 0x000fe40004800000 */
[----:B------:R-:W-:Y:S02]  /*e200*/  ISETP.GE.AND P1, PT, R3, R4, PT ;  /* 0x000000040300720c */ /* 0x000fe40003f26270 */
[----:B---3--:R-:W-:-:S02]  /*e210*/  FSEL R199, R10, -INF , !P6 ;  /* 0xff8000000ac77808 */ /* 0x008fc40007000000 */
[----:B------:R-:W-:Y:S02]  /*e220*/  ISETP.GT.AND P6, PT, R240, R243, PT ;  /* 0x000000f3f000720c */ /* 0x000fe40003fc4270 */
[----:B------:R-:W-:Y:S02]  /*e230*/  FSEL R205, R29, -INF , !P2 ;  /* 0xff8000001dcd7808 */ /* 0x000fe40005000000 */
[----:B------:R-:W-:Y:S02]  /*e240*/  @P0 LOP3.LUT R188, R188, 0x1, RZ, 0xfc, !PT ;  /* 0x00000001bcbc0812 */ /* 0x000fe400078efcff */
[-C--:B------:R-:W-:Y:S01]  /*e250*/  ISETP.GE.AND P0, PT, R6, R2.reuse, PT ;  /* 0x000000020600720c */ /* 0x080fe20003f06270 */
[----:B------:R-:W-:Y:S01]  /*e260*/  FMUL.FTZ R6, R13, c[0x0][0x2ec] ;  /* 0x0000bb000d067a20 */ /* 0x000fe20000410000 */
[----:B------:R-:W-:Y:S02]  /*e270*/  LOP3.LUT P2, RZ, R188, 0x1, RZ, 0xc0, !PT ;  /* 0x00000001bcff7812 */ /* 0x000fe4000784c0ff */
[----:B------:R-:W-:Y:S01]  /*e280*/  FSEL R212, R9, -INF , !P0 ;  /* 0xff80000009d47808 */ /* 0x000fe20004000000 */
[----:B------:R2:W3:Y:S01]  /*e290*/  MUFU.TANH R7, R6 ;  /* 0x0000000600077308 */ /* 0x0004e20000002400 */
[----:B------:R-:W-:Y:S01]  /*e2a0*/  ISETP.GE.AND P0, PT, R3, R2, PT ;  /* 0x000000020300720c */ /* 0x000fe20003f06270 */
[----:B------:R-:W-:Y:S01]  /*e2b0*/  FMUL.FTZ R3, R56, c[0x0][0x2ec] ;  /* 0x0000bb0038037a20 */ /* 0x000fe20000410000 */
[----:B------:R-:W-:-:S02]  /*e2c0*/  FSEL R206, R20, -INF , !P3 ;  /* 0xff80000014ce7808 */ /* 0x000fc40005800000 */
[----:B------:R-:W-:Y:S02]  /*e2d0*/  FSEL R192, R16, -INF , !P2 ;  /* 0xff80000010c07808 */ /* 0x000fe40005000000 */
[C---:B------:R-:W-:Y:S01]  /*e2e0*/  ISETP.GE.AND P3, PT, R5.reuse, R4, PT ;  /* 0x000000040500720c */ /* 0x040fe20003f66270 */
[----:B------:R-:W4:Y:S01]  /*e2f0*/  MUFU.TANH R3, R3 ;  /* 0x0000000300037308 */ /* 0x000f220000002400 */
[----:B------:R-:W-:Y:S02]  /*e300*/  ISETP.GE.AND P2, PT, R5, R2, PT ;  /* 0x000000020500720c */ /* 0x000fe40003f46270 */
[----:B------:R-:W-:Y:S02]  /*e310*/  FSEL R213, R8, -INF , !P5 ;  /* 0xff80000008d57808 */ /* 0x000fe40006800000 */
[----:B-1----:R-:W-:Y:S02]  /*e320*/  FSEL R207, R11, -INF , !P3 ;  /* 0xff8000000bcf7808 */ /* 0x002fe40005800000 */
[----:B------:R-:W-:Y:S01]  /*e330*/  FSEL R215, R15, -INF , !P0 ;  /* 0xff8000000fd77808 */ /* 0x000fe20004000000 */
[----:B--2---:R-:W-:Y:S01]  /*e340*/  FMUL.FTZ R6, R14, c[0x0][0x2ec] ;  /* 0x0000bb000e067a20 */ /* 0x004fe20000410000 */
[----:B---3--:R-:W-:-:S05]  /*e350*/  FSEL R209, R7, -INF , !P1 ;  /* 0xff80000007d17808 */ /* 0x008fca0004800000 */
[----:B------:R-:W1:Y:S01]  /*e360*/  MUFU.TANH R6, R6 ;  /* 0x0000000600067308 */ /* 0x000e620000002400 */
[----:B----4-:R-:W-:Y:S02]  /*e370*/  FSEL R26, R3, -INF , !P4 ;  /* 0xff800000031a7808 */ /* 0x010fe40006000000 */
[----:B-1----:R-:W-:Y:S01]  /*e380*/  FSEL R214, R6, -INF , !P2 ;  /* 0xff80000006d67808 */ /* 0x002fe20005000000 */
        /* <DEDUP_REMOVED lines=63> */
.L_x_1458:
[----:B------:R-:W-:-:S05]  /*e780*/  IMAD.MOV.U32 R3, RZ, RZ, c[0x0][0x198] ;  /* 0x00006600ff037624 */ /* 0x000fca00078e00ff */
[----:B------:R-:W-:-:S04]  /*e790*/  LEA R3, -R3, RZ, 0x8 ;  /* 0x000000ff03037211 */ /* 0x000fc800078e41ff */
[----:B------:R-:W-:Y:S02]  /*e7a0*/  SHF.R.S32.HI R5, RZ, 0x1f, R3 ;  /* 0x0000001fff057819 */ /* 0x000fe40000011403 */
.L_x_1459:
        /* <DEDUP_REMOVED lines=106> */
.L_x_1461:
[----:B------:R-:W-:Y:S05]  /*ee50*/  BSYNC B0 ;  /* 0x0000000000007941 */ /* 0x000fea0003800000 */
.L_x_1460:
[----:B------:R-:W0:Y:S01]  /*ee60*/  LDGDEPBAR ;  /* 0x00000000000079af */ /* 0x000e220000000000 */
[----:B------:R-:W-:-:S04]  /*ee70*/  LEA R189, P0, R3, R189, 0x1 ;  /* 0x000000bd03bd7211 */ /* 0x000fc800078008ff */
[----:B------:R-:W-:Y:S02]  /*ee80*/  LEA.HI.X R190, R3, R190, R5, 0x1, P0 ;  /* 0x000000be03be7211 */ /* 0x000fe400000f0c05 */
.L_x_1457:
        /* <DEDUP_REMOVED lines=262> */
[----:B-1----:R-:W-:-:S05]  /*fef0*/  FMUL.FTZ R5, R3, c[0x0][0x23c] ;  /* 0x00008f0003057a20 */ /* 0x002fca0000410000 */
[----:B------:R-:W-:-:S05]  /*ff00*/  FSEL R5, R5, RZ, P0 ;  /* 0x000000ff05057208 */ /* 0x000fca0000000000 */
[----:B------:R-:W-:-:S04]  /*ff10*/  FFMA.FTZ R0, R118, c[0x0][0x23c], -R5 ;  /* 0x00008f0076007a23 */ /* 0x000fc80000010805 */
[----:B------:R1:W-:Y:S02]  /*ff20*/  MUFU.EX2 R56, R0 ;  /* 0x0000000000387308 */ /* 0x0003e40000000800 */
[----:B-1----:R-:W-:-:S06]  /*ff30*/  FFMA.FTZ R0, R119, c[0x0][0x23c], -R5 ;  /* 0x00008f0077007a23 */ /* 0x002fcc0000010805 */
[----:B------:R1:W2:Y:S02]  /*ff40*/  MUFU.EX2 R21, R0 ;  /* 0x0000000000157308 */ /* 0x0002a40000000800 */
[----:B-1----:R-:W-:Y:S01]  /*ff50*/  FFMA.FTZ R0, R124, c[0x0][0x23c], -R5 ;  /* 0x00008f007c007a23 */ /* 0x002fe20000010805 */
[----:B------:R-:W-:Y:S02]  /*ff60*/  MOV R124, R10 ;  /* 0x0000000a007c7202 */ /* 0x000fe40000000f00 */
[----:B------:R-:W-:-:S03]  /*ff70*/  F2FP.BF16.PACK_AB R10, R110, R111 ;  /* 0x0000006f6e0a723e */ /* 0x000fc600000010ff */
[----:B------:R1:W3:Y:S02]  /*ff80*/  MUFU.EX2 R60, R0 ;  /* 0x00000000003c7308 */ /* 0x0002e40000000800 */
[----:B-1----:R-:W-:Y:S01]  /*ff90*/  FFMA.FTZ R0, R126, c[0x0][0x23c], -R5 ;  /* 0x00008f007e007a23 */ /* 0x002fe20000010805 */
[----:B------:R-:W-:Y:S02]  /*ffa0*/  MOV R126, R9 ;  /* 0x00000009007e7202 */ /* 0x000fe40000000f00 */
[----:B--2---:R-:W-:-:S03]  /*ffb0*/  F2FP.BF16.PACK_AB R9, R21, R56 ;  /* 0x000000381509723e */ /* 0x004fc600000010ff */
[----:B------:R1:W2:Y:S01]  /*ffc0*/  MUFU.EX2 R63, R0 ;  /* 0x00000000003f7308 */ /* 0x0002a20000000800 */
[----:B------:R-:W-:-:S04]  /*ffd0*/  FADD.FTZ R21, R56, R21 ;  /* 0x0000001538157221 */ /* 0x000fc80000010000 */
[----:B---3--:R-:W-:Y:S02]  /*ffe0*/  FADD.FTZ R21, R60, R21 ;  /* 0x000000153c157221 */ /* 0x008fe40000010000 */
[----:B-1----:R-:W-:Y:S01]  /*fff0*/  FFMA.FTZ R0, R121, c[0x0][0x23c], -R5 ;  /* 0x00008f0079007a23 */ /* 0x002fe20000010805 */
[----:B--2---:R-:W-:-:S03]  /*10000*/  F2FP.BF16.PACK_AB R11, R63, R60 ;  /* 0x0000003c3f0b723e */ /* 0x004fc600000010ff */
[----:B------:R1:W-:Y:S04]  /*10010*/  MUFU.EX2 R64, R0 ;  /* 0x0000000000407308 */ /* 0x0003e80000000800 */
        /* <DEDUP_REMOVED lines=27> */
[----:B------:R-:W-:-:S06]  /*101d0*/  MOV R127, R49 ;  /* 0x00000031007f7202 */ /* 0x000fcc0000000f00 */
[----:B------:R-:W-:Y:S01]  /*101e0*/  HMMA.16816.F32.BF16 R12, R8, R38, R12 ;  /* 0x00000026080c723c */ /* 0x000fe2000004180c */
[----:B------:R2:W3:Y:S01]  /*101f0*/  MUFU.EX2 R101, R0 ;  /* 0x0000000000657308 */ /* 0x0004e20000000800 */
[----:B------:R-:W-:Y:S05]  /*10200*/  LDSM.16.MT88.4 R36, [R166+0x5c00] ;  /* 0x005c0000a624783b */ /* 0x000fea0000004200 */
[----:B------:R-:W-:Y:S02]  /*10210*/  F2FP.BF16.PACK_AB R8, R222, R219 ;  /* 0x000000dbde08723e */ /* 0x000fe400000010ff */
[----:B------:R-:W-:Y:S01]  /*10220*/  F2FP.BF16.PACK_AB R10, R223, R221 ;  /* 0x000000dddf0a723e */ /* 0x000fe200000010ff */
[----:B--2---:R-:W-:Y:S01]  /*10230*/  FFMA.FTZ R0, R128, c[0x0][0x23c], -R5 ;  /* 0x00008f0080007a23 */ /* 0x004fe20000010805 */
[----:B------:R-:W-:-:S02]  /*10240*/  MOV R128, R48 ;  /* 0x0000003000807202 */ /* 0x000fc40000000f00 */
[----:B------:R-:W2:Y:S01]  /*10250*/  LDSM.16.MT88.4 R48, [R166+0x5800] ;  /* 0x00580000a630783b */ /* 0x000ea20000004200 */
[----:B------:R4:W-:Y:S01]  /*10260*/  MUFU.EX2 R102, R0 ;  /* 0x0000000000667308 */ /* 0x0009e20000000800 */
[----:B---3--:R-:W-:Y:S01]  /*10270*/  F2FP.BF16.PACK_AB R9, R101, R100 ;  /* 0x000000646509723e */ /* 0x008fe200000010ff */
[----:B----4-:R-:W-:Y:S01]  /*10280*/  FFMA.FTZ R0, R130, c[0x0][0x23c], -R5 ;  /* 0x00008f0082007a23 */ /* 0x010fe20000010805 */
        /* <DEDUP_REMOVED lines=8> */
[----:B---3--:R-:W-:Y:S01]  /*10310*/  FFMA.FTZ R0, R131, c[0x0][0x23c], -R5 ;  /* 0x00008f0083007a23 */ /* 0x008fe20000010805 */
[----:B------:R-:W-:-:S03]  /*10320*/  MOV R131, R23 ;  /* 0x0000001700837202 */ /* 0x000fc60000000f00 */
[----:B------:R3:W-:Y:S02]  /*10330*/  MUFU.EX2 R95, R0 ;  /* 0x00000000005f7308 */ /* 0x0007e40000000800 */
[C---:B--2---:R-:W-:Y:S08]  /*10340*/  HMMA.16816.F32.BF16 R16, R8.reuse, R48, R16 ;  /* 0x000000300810723c */ /* 0x044ff00000041810 */
[----:B------:R-:W-:Y:S01]  /*10350*/  HMMA.16816.F32.BF16 R12, R8, R50, R12 ;  /* 0x00000032080c723c */ /* 0x000fe2000004180c */
[----:B------:R-:W2:Y:S01]  /*10360*/  LDSM.16.MT88.4 R48, [R166+0x6000] ;  /* 0x00600000a630783b */ /* 0x000ea20000004200 */
[----:B---3--:R-:W-:-:S05]  /*10370*/  FFMA.FTZ R0, R134, c[0x0][0x23c], -R5 ;  /* 0x00008f0086007a23 */ /* 0x008fca0000010805 */
[----:B------:R-:W-:Y:S02]  /*10380*/  F2FP.BF16.PACK_AB R8, R226, R224 ;  /* 0x000000e0e208723e */ /* 0x000fe400000010ff */
[----:B------:R-:W-:Y:S01]  /*10390*/  F2FP.BF16.PACK_AB R10, R227, R225 ;  /* 0x000000e1e30a723e */ /* 0x000fe200000010ff */
[----:B------:R3:W4:Y:S01]  /*103a0*/  MUFU.EX2 R98, R0 ;  /* 0x0000000000627308 */ /* 0x0007220000000800 */
[----:B------:R-:W-:Y:S01]  /*103b0*/  MOV R134, R22 ;  /* 0x0000001600867202 */ /* 0x000fe20000000f00 */
        /* <DEDUP_REMOVED lines=13> */
[C---:B------:R-:W-:Y:S08]  /*10490*/  HMMA.16816.F32.BF16 R16, R8.reuse, R36, R16 ;  /* 0x000000240810723c */ /* 0x040ff00000041810 */
        /* <DEDUP_REMOVED lines=29> */
[----:B-1----:R-:W-:Y:S02]  /*10670*/  FFMA.FTZ R0, R143, c[0x0][0x23c], -R5 ;  /* 0x00008f008f007a23 */ /* 0x002fe40000010805 */
[----:B------:R-:W-:Y:S04]  /*10680*/  LDSM.16.MT88.4 R140, [R165+0x8800] ;  /* 0x00880000a58c783b */ /* 0x000fe80000004200 */
        /* <DEDUP_REMOVED lines=132> */
[----:B------:R-:W-:Y:S02]  /*10ed0*/  FADD.FTZ R0, R102, R0 ;  /* 0x0000000066007221 */ /* 0x000fe40000010000 */
[----:B------:R2:W-:Y:S02]  /*10ee0*/  MUFU.EX2 R62, R12 ;  /* 0x0000000c003e7308 */ /* 0x0005e40000000800 */
[----:B------:R-:W-:Y:S01]  /*10ef0*/  FADD.FTZ R0, R99, R0 ;  /* 0x0000000063007221 */ /* 0x000fe20000010000 */
[----:B-1----:R-:W-:Y:S03]  /*10f00*/  HMMA.16816.F32.BF16 R40, R8, R56, R32 ;  /* 0x000000380828723c */ /* 0x002fe60000041820 */
[----:B------:R-:W-:-:S04]  /*10f10*/  FADD.FTZ R0, R95, R0 ;  /* 0x000000005f007221 */ /* 0x000fc80000010000 */
[----:B------:R-:W-:Y:S01]  /*10f20*/  FADD.FTZ R0, R98, R0 ;  /* 0x0000000062007221 */ /* 0x000fe20000010000 */
[C---:B------:R-:W-:Y:S03]  /*10f30*/  HMMA.16816.F32.BF16 R32, R8.reuse, R58, R28 ;  /* 0x0000003a0820723c */ /* 0x040fe6000004181c */
[----:B------:R-:W-:Y:S02]  /*10f40*/  FADD.FTZ R0, R97, R0 ;  /* 0x0000000061007221 */ /* 0x000fe40000010000 */
[----:B--2---:R-:W-:Y:S02]  /*10f50*/  FFMA.FTZ R12, R197, c[0x0][0x23c], -R5 ;  /* 0x00008f00c50c7a23 */ /* 0x004fe40000010805 */
[----:B------:R-:W-:Y:S01]  /*10f60*/  FADD.FTZ R0, R96, R0 ;  /* 0x0000000060007221 */ /* 0x000fe20000010000 */
[----:B---3--:R-:W-:Y:S01]  /*10f70*/  HMMA.16816.F32.BF16 R28, R8, R48, R16 ;  /* 0x00000030081c723c */ /* 0x008fe20000041810 */
[----:B------:R1:W2:Y:S02]  /*10f80*/  MUFU.EX2 R61, R12 ;  /* 0x0000000c003d7308 */ /* 0x0002a40000000800 */
[----:B------:R-:W-:-:S04]  /*10f90*/  FADD.FTZ R0, R92, R0 ;  /* 0x000000005c007221 */ /* 0x000fc80000010000 */
[----:B------:R-:W-:Y:S01]  /*10fa0*/  FADD.FTZ R0, R93, R0 ;  /* 0x000000005d007221 */ /* 0x000fe20000010000 */
[----:B------:R-:W-:Y:S01]  /*10fb0*/  HMMA.16816.F32.BF16 R16, R8, R50, R24 ;  /* 0x000000320810723c */ /* 0x000fe20000041818 */
[----:B------:R-:W3:Y:S02]  /*10fc0*/  LDSM.16.MT88.4 R24, [R166+0x8400] ;  /* 0x00840000a618783b */ /* 0x000ee40000004200 */
[----:B------:R-:W-:Y:S02]  /*10fd0*/  FADD.FTZ R0, R91, R0 ;  /* 0x000000005b007221 */ /* 0x000fe40000010000 */
[----:B------:R-:W4:Y:S02]  /*10fe0*/  LDSM.16.MT88.4 R48, [R165+0x8400] ;  /* 0x00840000a530783b */ /* 0x000f240000004200 */
[----:B------:R-:W-:Y:S01]  /*10ff0*/  FADD.FTZ R0, R90, R0 ;  /* 0x000000005a007221 */ /* 0x000fe20000010000 */
[----:B------:R-:W-:Y:S01]  /*11000*/  F2FP.BF16.PACK_AB R8, R120, R121 ;  /* 0x000000797808723e */ /* 0x000fe200000010ff */
[----:B-1----:R-:W-:Y:S01]  /*11010*/  FFMA.FTZ R12, R196, c[0x0][0x23c], -R5 ;  /* 0x00008f00c40c7a23 */ /* 0x002fe20000010805 */
[----:B--2---:R-:W-:Y:S01]  /*11020*/  F2FP.BF16.PACK_AB R9, R61, R62 ;  /* 0x0000003e3d09723e */ /* 0x004fe200000010ff */
[----:B------:R-:W-:Y:S01]  /*11030*/  FADD.FTZ R0, R87, R0 ;  /* 0x0000000057007221 */ /* 0x000fe20000010000 */
[----:B------:R-:W-:Y:S01]  /*11040*/  F2FP.BF16.PACK_AB R10, R118, R119 ;  /* 0x00000077760a723e */ /* 0x000fe200000010ff */
        /* <DEDUP_REMOVED lines=62> */
[----:B------:R-:W-:Y:S02]  /*11430*/  FADD.FTZ R7, R248, R7 ;  /* 0x00000007f8077221 */ /* 0x000fe40000010000 */
[----:B------:R-:W-:Y:S02]  /*11440*/  FADD.FTZ R0, R56, R0 ;  /* 0x0000000038007221 */ /* 0x000fe40000010000 */
[----:B------:R-:W-:Y:S02]  /*11450*/  FADD.FTZ R7, R247, R7 ;  /* 0x00000007f7077221 */ /* 0x000fe40000010000 */
[----:B-1----:R-:W-:Y:S02]  /*11460*/  FFMA.FTZ R12, R203, c[0x0][0x23c], -R5 ;  /* 0x00008f00cb0c7a23 */ /* 0x002fe40000010805 */
[----:B------:R-:W-:Y:S02]  /*11470*/  FADD.FTZ R7, R249, R7 ;  /* 0x00000007f9077221 */ /* 0x000fe40000010000 */
[----:B------:R-:W1:Y:S01]  /*11480*/  MUFU.EX2 R47, R12 ;  /* 0x0000000c002f7308 */ /* 0x000e620000000800 */
[----:B------:R-:W-:-:S02]  /*11490*/  FADD.FTZ R0, R53, R0 ;  /* 0x0000000035007221 */ /* 0x000fc40000010000 */
[----:B------:R-:W-:Y:S02]  /*114a0*/  FADD.FTZ R7, R250, R7 ;  /* 0x00000007fa077221 */ /* 0x000fe40000010000 */
[----:B--2---:R-:W-:Y:S02]  /*114b0*/  FADD.FTZ R0, R52, R0 ;  /* 0x0000000034007221 */ /* 0x004fe40000010000 */
        /* <DEDUP_REMOVED lines=150> */
.L_x_1463:
[----:B------:R-:W-:-:S05]  /*11e20*/  IMAD.MOV.U32 R0, RZ, RZ, c[0x0][0x1a0] ;  /* 0x00006800ff007624 */ /* 0x000fca00078e00ff */
[----:B------:R-:W-:-:S04]  /*11e30*/  LEA R0, -R0, RZ, 0x8 ;  /* 0x000000ff00007211 */ /* 0x000fc800078e41ff */
[----:B------:R-:W-:Y:S02]  /*11e40*/  SHF.R.S32.HI R5, RZ, 0x1f, R0 ;  /* 0x0000001fff057819 */ /* 0x000fe40000011400 */
.L_x_1464:
[----:B------:R-:W-:Y:S01]  /*11e50*/  ISETP.GE.AND P0, PT, R132, c[0x0][0x220], PT ;  /* 0x0000880084007a0c */ /* 0x000fe20003f06270 */
[----:B------:R-:W-:Y:S01]  /*11e60*/  IMAD.MOV.U32 R16, RZ, RZ, c[0x0][0x1a0] ;  /* 0x00006800ff107624 */ /* 0x000fe200078e00ff */
[----:B------:R-:W-:Y:S01]  /*11e70*/  LEA R46, P5, R0, R46, 0x1 ;  /* 0x0000002e002e7211 */ /* 0x000fe200078a08ff */
[----:B------:R-:W-:Y:S01]  /*11e80*/  IMAD.MOV.U32 R24, RZ, RZ, 0x5 ;  /* 0x00000005ff187424 */ /* 0x000fe200078e00ff */
[----:B------:R-:W-:Y:S01]  /*11e90*/  P2R R198, PR, RZ, 0x1 ;  /* 0x00000001ffc67803 */ /* 0x000fe20000000000 */
        /* <DEDUP_REMOVED lines=38> */
[-C--:B------:R-:W-:Y:S01]  /*12100*/  @!P0 LEA.HI.X R26, R15, R155.reuse, R21, 0x6, P2 ;  /* 0x0000009b0f1a8211 */ /* 0x080fe200010f3415 */
[----:B------:R-:W-:Y:S01]  /*12110*/  @!P0 IMAD.MOV.U32 R14, RZ, RZ, c[0x0][0x1a4] ;  /* 0x00006900ff0e8624 */ /* 0x000fe200078e00ff */
[----:B------:R-:W-:Y:S01]  /*12120*/  @!P0 IADD3 R15, P1, R0, R12, RZ ;  /* 0x0000000c000f8210 */ /* 0x000fe20007f3e0ff */
[----:B------:R-:W-:Y:S02]  /*12130*/  @!P0 IMAD.MOV.U32 R12, RZ, RZ, c[0x0][0x1a4] ;  /* 0x00006900ff0c8624 */ /* 0x000fe400078e00ff */
[----:B------:R-:W-:Y:S02]  /*12140*/  @!P0 IMAD R14, R14, 0xc0, RZ ;  /* 0x000000c00e0e8824 */ /* 0x000fe400078e02ff */
[----:B-1----:R-:W-:Y:S01]  /*12150*/  @!P0 IMAD.MOV.U32 R18, RZ, RZ, c[0x0][0x1a4] ;  /* 0x00006900ff128624 */ /* 0x002fe200078e00ff */
        /* <DEDUP_REMOVED lines=43> */
[----:B------:R-:W-:-:S03]  /*12410*/  @!P0 LEA.HI.X R7, R23, c[0x0][0x174], R7, 0x1, P1 ;  /* 0x00005d0017078a11 */ /* 0x000fc600008f0c07 */
        /* <DEDUP_REMOVED lines=24> */
[----:B------:R-:W-:Y:S04]  /*125a0*/  LDSM.16.M88.4 R56, [R164+0x1800] ;  /* 0x00180000a438783b */ /* 0x000fe80000000200 */
[----:B------:R-:W5:Y:S04]  /*125b0*/  LDSM.16.M88.4 R48, [R184] ;  /* 0x00000000b830783b */ /* 0x000f680000000200 */
[----:B------:R-:W-:Y:S04]  /*125c0*/  LDSM.16.M88.4 R36, [R183] ;  /* 0x00000000b724783b */ /* 0x000fe80000000200 */
[----:B------:R-:W5:Y:S04]  /*125d0*/  LDSM.16.M88.4 R52, [R164+0x1c00] ;  /* 0x001c0000a434783b */ /* 0x000f680000000200 */
[----:B------:R-:W-:Y:S04]  /*125e0*/  LDSM.16.M88.4 R64, [R170] ;  /* 0x00000000aa40783b */ /* 0x000fe80000000200 */
[----:B----4-:R-:W4:Y:S01]  /*125f0*/  S2R R6, SR_TID.X ;  /* 0x0000000000067919 */ /* 0x010f220000002100 */
[C---:B-1----:R-:W-:Y:S03]  /*12600*/  HMMA.16816.F32.BF16 R16, R12.reuse, R24, RZ ;  /* 0x000000180c10723c */ /* 0x042fe600000418ff */
[----:B------:R-:W0:Y:S05]  /*12610*/  LDGDEPBAR ;  /* 0x00000000000079af */ /* 0x000e2a0000000000 */
[C---:B------:R-:W-:Y:S08]  /*12620*/  HMMA.16816.F32.BF16 R28, R12.reuse, R26, RZ ;  /* 0x0000001a0c1c723c */ /* 0x040ff000000418ff */
[----:B--2---:R-:W-:Y:S01]  /*12630*/  HMMA.16816.F32.BF16 R24, R12, R40, RZ ;  /* 0x000000280c18723c */ /* 0x004fe200000418ff */
[----:B----4-:R-:W-:-:S07]  /*12640*/  IMAD.SHL.U32 R6, R6, 0x2, RZ ;  /* 0x0000000206067824 */ /* 0x010fce00078e00ff */
[C---:B---3--:R-:W-:Y:S08]  /*12650*/  HMMA.16816.F32.BF16 R16, R8.reuse, R32, R16 ;  /* 0x000000200810723c */ /* 0x048ff00000041810 */
[C---:B------:R-:W-:Y:S08]  /*12660*/  HMMA.16816.F32.BF16 R32, R8.reuse, R34, R28 ;  /* 0x000000220820723c */ /* 0x040ff0000004181c */
[----:B-----5:R-:W-:Y:S08]  /*12670*/  HMMA.16816.F32.BF16 R28, R8, R48, R24 ;  /* 0x00000030081c723c */ /* 0x020ff00000041818 */
[----:B------:R-:W-:Y:S01]  /*12680*/  FMUL.FTZ R16, R16, c[0x0][0x2ec] ;  /* 0x0000bb0010107a20 */ /* 0x000fe20000410000 */
[----:B------:R-:W-:Y:S01]  /*12690*/  HMMA.16816.F32.BF16 R24, R12, R42, RZ ;  /* 0x0000002a0c18723c */ /* 0x000fe200000418ff */
[----:B------:R-:W-:Y:S01]  /*126a0*/  FMUL.FTZ R17, R17, c[0x0][0x2ec] ;  /* 0x0000bb0011117a20 */ /* 0x000fe20000410000 */
[----:B------:R-:W1:Y:S01]  /*126b0*/  LDSM.16.M88.4 R40, [R182] ;  /* 0x00000000b628783b */ /* 0x000e620000000200 */
[----:B------:R-:W-:Y:S01]  /*126c0*/  FMUL.FTZ R18, R18, c[0x0][0x2ec] ;  /* 0x0000bb0012127a20 */ /* 0x000fe20000410000 */
[----:B------:R-:W-:Y:S01]  /*126d0*/  MUFU.TANH R89, R16 ;  /* 0x0000001000597308 */ /* 0x000fe20000002400 */
[----:B------:R-:W-:-:S02]  /*126e0*/  FMUL.FTZ R19, R19, c[0x0][0x2ec] ;  /* 0x0000bb0013137a20 */ /* 0x000fc40000410000 */
[----:B------:R-:W-:Y:S02]  /*126f0*/  FMUL.FTZ R32, R32, c[0x0][0x2ec] ;  /* 0x0000bb0020207a20 */ /* 0x000fe40000410000 */
[----:B------:R-:W-:Y:S02]  /*12700*/  FMUL.FTZ R33, R33, c[0x0][0x2ec] ;  /* 0x0000bb0021217a20 */ /* 0x000fe40000410000 */
[----:B------:R-:W-:Y:S01]  /*12710*/  FMUL.FTZ R34, R34, c[0x0][0x2ec] ;  /* 0x0000bb0022227a20 */ /* 0x000fe20000410000 */
[----:B------:R-:W-:Y:S01]  /*12720*/  MUFU.TANH R99, R17 ;  /* 0x0000001100637308 */ /* 0x000fe20000002400 */
[----:B------:R-:W-:Y:S02]  /*12730*/  FMUL.FTZ R35, R35, c[0x0][0x2ec] ;  /* 0x0000bb0023237a20 */ /* 0x000fe40000410000 */
[----:B------:R-:W-:-:S05]  /*12740*/  FMUL.FTZ R0, R28, c[0x0][0x2ec] ;  /* 0x0000bb001c007a20 */ /* 0x000fca0000410000 */
[----:B------:R-:W-:Y:S04]  /*12750*/  MUFU.TANH R111, R18 ;  /* 0x00000012006f7308 */ /* 0x000fe80000002400 */
[----:B------:R-:W-:Y:S01]  /*12760*/  HMMA.16816.F32.BF16 R60, R8, R50, R24 ;  /* 0x00000032083c723c */ /* 0x000fe20000041818 */
[----:B------:R-:W2:Y:S03]  /*12770*/  LDSM.16.M88.4 R48, [R164+0x2000] ;  /* 0x00200000a430783b */ /* 0x000ea60000000200 */
[----:B------:R3:W-:Y:S04]  /*12780*/  MUFU.TANH R116, R19 ;  /* 0x0000001300747308 */ /* 0x0007e80000002400 */
[C---:B------:R-:W-:Y:S04]  /*12790*/  HMMA.16816.F32.BF16 R24, R12.reuse, R52, RZ ;  /* 0x000000340c18723c */ /* 0x040fe800000418ff */
[----:B------:R-:W-:Y:S04]  /*127a0*/  MUFU.TANH R98, R32 ;  /* 0x0000002000627308 */ /* 0x000fe80000002400 */
[----:B---3--:R-:W-:Y:S04]  /*127b0*/  HMMA.16816.F32.BF16 R16, R12, R56, RZ ;  /* 0x000000380c10723c */ /* 0x008fe800000418ff */
[----:B------:R-:W-:Y:S08]  /*127c0*/  MUFU.TANH R87, R33 ;  /* 0x0000002100577308 */ /* 0x000ff00000002400 */
[----:B------:R-:W-:Y:S08]  /*127d0*/  MUFU.TANH R113, R34 ;  /* 0x0000002200717308 */ /* 0x000ff00000002400 */
[----:B------:R3:W-:Y:S08]  /*127e0*/  MUFU.TANH R114, R35 ;  /* 0x0000002300727308 */ /* 0x0007f00000002400 */
[----:B------:R4:W-:Y:S01]  /*127f0*/  MUFU.TANH R88, R0 ;  /* 0x0000000000587308 */ /* 0x0009e20000002400 */
[----:B---3--:R-:W-:Y:S08]  /*12800*/  HMMA.16816.F32.BF16 R32, R8, R36, R16 ;  /* 0x000000240820723c */ /* 0x008ff00000041810 */
[----:B------:R-:W-:Y:S01]  /*12810*/  HMMA.16816.F32.BF16 R16, R12, R58, RZ ;  /* 0x0000003a0c10723c */ /* 0x000fe200000418ff */
[----:B----4-:R-:W-:Y:S01]  /*12820*/  FMUL.FTZ R0, R29, c[0x0][0x2ec] ;  /* 0x0000bb001d007a20 */ /* 0x010fe20000410000 */
[----:B------:R-:W-:Y:S03]  /*12830*/  LDSM.16.M88.4 R56, [R179] ;  /* 0x00000000b338783b */ /* 0x000fe60000000200 */
[----:B------:R3:W-:Y:S11]  /*12840*/  MUFU.TANH R217, R0 ;  /* 0x0000000000d97308 */ /* 0x0007f60000002400 */
[----:B------:R-:W-:-:S02]  /*12850*/  FMUL.FTZ R32, R32, c[0x0][0x2ec] ;  /* 0x0000bb0020207a20 */ /* 0x000fc40000410000 */
[----:B------:R-:W-:Y:S02]  /*12860*/  FMUL.FTZ R33, R33, c[0x0][0x2ec] ;  /* 0x0000bb0021217a20 */ /* 0x000fe40000410000 */
[----:B------:R-:W-:Y:S01]  /*12870*/  FMUL.FTZ R34, R34, c[0x0][0x2ec] ;  /* 0x0000bb0022227a20 */ /* 0x000fe20000410000 */
[----:B------:R-:W-:Y:S01]  /*12880*/  MUFU.TANH R97, R32 ;  /* 0x0000002000617308 */ /* 0x000fe20000002400 */
[----:B---3--:R-:W-:Y:S02]  /*12890*/  FMUL.FTZ R0, R30, c[0x0][0x2ec] ;  /* 0x0000bb001e007a20 */ /* 0x008fe40000410000 */
[----:B------:R-:W-:Y:S01]  /*128a0*/  HMMA.16816.F32.BF16 R16, R8, R38, R16 ;  /* 0x000000260810723c */ /* 0x000fe20000041810 */
[----:B------:R-:W-:-:S04]  /*128b0*/  FMUL.FTZ R35, R35, c[0x0][0x2ec] ;  /* 0x0000bb0023237a20 */ /* 0x000fc80000410000 */
[----:B------:R3:W-:Y:S03]  /*128c0*/  MUFU.TANH R115, R0 ;  /* 0x0000000000737308 */ /* 0x0007e60000002400 */
[----:B-1----:R-:W-:Y:S05]  /*128d0*/  HMMA.16816.F32.BF16 R36, R8, R40, R24 ;  /* 0x000000280824723c */ /* 0x002fea0000041818 */
[----:B------:R-:W-:Y:S03]  /*128e0*/  MUFU.TANH R96, R33 ;  /* 0x0000002100607308 */ /* 0x000fe60000002400 */
[----:B------:R-:W-:Y:S01]  /*128f0*/  HMMA.16816.F32.BF16 R24, R12, R54, RZ ;  /* 0x000000360c18723c */ /* 0x000fe200000418ff */
[----:B------:R-:W1:Y:S01]  /*12900*/  LDSM.16.M88.4 R52, [R181] ;  /* 0x00000000b534783b */ /* 0x000e620000000200 */
[----:B---3--:R-:W-:-:S03]  /*12910*/  FMUL.FTZ R0, R31, c[0x0][0x2ec] ;  /* 0x0000bb001f007a20 */ /* 0x008fc60000410000 */
[----:B------:R-:W-:Y:S03]  /*12920*/  MUFU.TANH R121, R34 ;  /* 0x0000002200797308 */ /* 0x000fe60000002400 */
[----:B------:R-:W-:Y:S01]  /*12930*/  FMUL.FTZ R16, R16, c[0x0][0x2ec] ;  /* 0x0000bb0010107a20 */ /* 0x000fe20000410000 */
[----:B--2---:R-:W-:Y:S01]  /*12940*/  HMMA.16816.F32.BF16 R28, R12, R48, RZ ;  /* 0x000000300c1c723c */ /* 0x004fe200000418ff */
        /* <DEDUP_REMOVED lines=8> */
[----:B------:R-:W-:Y:S08]  /*129d0*/  MUFU.TANH R90, R17 ;  /* 0x00000011005a7308 */ /* 0x000ff00000002400 */
[----:B------:R-:W-:Y:S08]  /*129e0*/  MUFU.TANH R122, R18 ;  /* 0x00000012007a7308 */ /* 0x000ff00000002400 */
[----:B------:R2:W-:Y:S08]  /*129f0*/  MUFU.TANH R125, R19 ;  /* 0x00000013007d7308 */ /* 0x0005f00000002400 */
[----:B------:R-:W-:Y:S01]  /*12a00*/  MUFU.TANH R92, R36 ;  /* 0x00000024005c7308 */ /* 0x000fe20000002400 */
[----:B--2---:R-:W-:Y:S01]  /*12a10*/  HMMA.16816.F32.BF16 R16, R8, R42, R24 ;  /* 0x0000002a0810723c */ /* 0x004fe20000041818 */
[----:B------:R-:W2:Y:S06]  /*12a20*/  LDSM.16.M88.4 R40, [R164+0x2400] ;  /* 0x00240000a428783b */ /* 0x000eac0000000200 */
[----:B------:R-:W-:Y:S01]  /*12a30*/  MUFU.TANH R91, R37 ;  /* 0x00000025005b7308 */ /* 0x000fe20000002400 */
[----:B------:R-:W-:Y:S01]  /*12a40*/  HMMA.16816.F32.BF16 R24, R12, R50, RZ ;  /* 0x000000320c18723c */ /* 0x000fe200000418ff */
[----:B------:R-:W-:Y:S06]  /*12a50*/  LDSM.16.M88.4 R48, [R164+0x2800] ;  /* 0x00280000a430783b */ /* 0x000fec0000000200 */
[----:B------:R-:W-:Y:S08]  /*12a60*/  MUFU.TANH R126, R38 ;  /* 0x00000026007e7308 */ /* 0x000ff00000002400 */
[----:B------:R3:W-:Y:S01]  /*12a70*/  MUFU.TANH R129, R39 ;  /* 0x0000002700817308 */ /* 0x0007e20000002400 */
[----:B------:R-:W-:-:S02]  /*12a80*/  FMUL.FTZ R16, R16, c[0x0][0x2ec] ;  /* 0x0000bb0010107a20 */ /* 0x000fc40000410000 */
[----:B------:R-:W-:-:S05]  /*12a90*/  FMUL.FTZ R17, R17, c[0x0][0x2ec] ;  /* 0x0000bb0011117a20 */ /* 0x000fca0000410000 */
[----:B------:R4:W-:Y:S01]  /*12aa0*/  MUFU.TANH R123, R35 ;  /* 0x00000023007b7308 */ /* 0x0009e20000002400 */
[----:B------:R-:W-:Y:S02]  /*12ab0*/  FMUL.FTZ R18, R18, c[0x0][0x2ec] ;  /* 0x0000bb0012127a20 */ /* 0x000fe40000410000 */
[----:B------:R-:W-:Y:S01]  /*12ac0*/  FMUL.FTZ R19, R19, c[0x0][0x2ec] ;  /* 0x0000bb0013137a20 */ /* 0x000fe20000410000 */
[C---:B-1----:R-:W-:Y:S01]  /*12ad0*/  HMMA.16816.F32.BF16 R24, R8.reuse, R54, R24 ;  /* 0x000000360818723c */ /* 0x042fe20000041818 */
[----:B---3--:R-:W1:Y:S03]  /*12ae0*/  LDSM.16.M88.4 R36, [R180] ;  /* 0x00000000b424783b */ /* 0x008e660000000200 */
[----:B------:R-:W-:Y:S08]  /*12af0*/  MUFU.TANH R93, R16 ;  /* 0x00000010005d7308 */ /* 0x000ff00000002400 */
[----:B------:R-:W-:Y:S01]  /*12b00*/  MUFU.TANH R83, R17 ;  /* 0x0000001100537308 */ /* 0x000fe20000002400 */
[----:B----4-:R-:W-:Y:S01]  /*12b10*/  HMMA.16816.F32.BF16 R32, R8, R52, R28 ;  /* 0x000000340820723c */ /* 0x010fe2000004181c */
[----:B------:R-:W-:Y:S06]  /*12b20*/  LDSM.16.M88.4 R52, [R178] ;  /* 0x00000000b234783b */ /* 0x000fec0000000200 */
[----:B------:R-:W-:Y:S01]  /*12b30*/  MUFU.TANH R127, R18 ;  /* 0x00000012007f7308 */ /* 0x000fe20000002400 */
[----:B--2---:R-:W-:Y:S03]  /*12b40*/  HMMA.16816.F32.BF16 R28, R12, R42, RZ ;  /* 0x0000002a0c1c723c */ /* 0x004fe600000418ff */
[----:B------:R-:W-:-:S02]  /*12b50*/  FMUL.FTZ R24, R24, c[0x0][0x2ec] ;  /* 0x0000bb0018187a20 */ /* 0x000fc40000410000 */
[----:B------:R-:W-:Y:S02]  /*12b60*/  FMUL.FTZ R25, R25, c[0x0][0x2ec] ;  /* 0x0000bb0019197a20 */ /* 0x000fe40000410000 */
[----:B------:R2:W-:Y:S01]  /*12b70*/  MUFU.TANH R128, R19 ;  /* 0x0000001300807308 */ /* 0x0005e20000002400 */
[----:B------:R-:W-:Y:S02]  /*12b80*/  FMUL.FTZ R26, R26, c[0x0][0x2ec] ;  /* 0x0000bb001a1a7a20 */ /* 0x000fe40000410000 */
[----:B------:R-:W-:-:S05]  /*12b90*/  FMUL.FTZ R27, R27, c[0x0][0x2ec] ;  /* 0x0000bb001b1b7a20 */ /* 0x000fca0000410000 */
[----:B------:R-:W-:Y:S01]  /*12ba0*/  MUFU.TANH R84, R24 ;  /* 0x0000001800547308 */ /* 0x000fe20000002400 */
[----:B------:R-:W-:Y:S02]  /*12bb0*/  FMUL.FTZ R32, R32, c[0x0][0x2ec] ;  /* 0x0000bb0020207a20 */ /* 0x000fe40000410000 */
[----:B------:R-:W-:Y:S02]  /*12bc0*/  FMUL.FTZ R33, R33, c[0x0][0x2ec] ;  /* 0x0000bb0021217a20 */ /* 0x000fe40000410000 */
[----:B------:R-:W-:Y:S02]  /*12bd0*/  FMUL.FTZ R34, R34, c[0x0][0x2ec] ;  /* 0x0000bb0022227a20 */ /* 0x000fe40000410000 */
[----:B------:R-:W-:Y:S01]  /*12be0*/  FMUL.FTZ R35, R35, c[0x0][0x2ec] ;  /* 0x0000bb0023237a20 */ /* 0x000fe20000410000 */
[----:B--2---:R-:W-:Y:S01]  /*12bf0*/  HMMA.16816.F32.BF16 R16, R12, R40, RZ ;  /* 0x000000280c10723c */ /* 0x004fe200000418ff */
[----:B------:R-:W2:Y:S01]  /*12c00*/  LDSM.16.M88.4 R40, [R164+0x2c00] ;  /* 0x002c0000a428783b */ /* 0x000ea20000000200 */
[----:B------:R-:W-:Y:S08]  /*12c10*/  MUFU.TANH R82, R25 ;  /* 0x0000001900527308 */ /* 0x000ff00000002400 */
[----:B------:R-:W-:Y:S08]  /*12c20*/  MUFU.TANH R131, R26 ;  /* 0x0000001a00837308 */ /* 0x000ff00000002400 */
[----:B------:R3:W-:Y:S06]  /*12c30*/  MUFU.TANH R134, R27 ;  /* 0x0000001b00867308 */ /* 0x0007ec0000002400 */
[C---:B-1----:R-:W-:Y:S02]  /*12c40*/  HMMA.16816.F32.BF16 R16, R8.reuse, R36, R16 ;  /* 0x000000240810723c */ /* 0x042fe40000041810 */
[----:B------:R-:W-:Y:S06]  /*12c50*/  MUFU.TANH R86, R32 ;  /* 0x0000002000567308 */ /* 0x000fec0000002400 */
[----:B------:R-:W-:Y:S02]  /*12c60*/  HMMA.16816.F32.BF16 R36, R8, R38, R28 ;  /* 0x000000260824723c */ /* 0x000fe4000004181c */
[----:B------:R-:W-:Y:S06]  /*12c70*/  MUFU.TANH R85, R33 ;  /* 0x0000002100557308 */ /* 0x000fec0000002400 */
[C---:B------:R-:W-:Y:S02]  /*12c80*/  HMMA.16816.F32.BF16 R28, R12.reuse, R50, RZ ;  /* 0x000000320c1c723c */ /* 0x040fe400000418ff */
[----:B------:R-:W-:Y:S06]  /*12c90*/  MUFU.TANH R130, R34 ;  /* 0x0000002200827308 */ /* 0x000fec0000002400 */
[----:B---3--:R-:W-:Y:S01]  /*12ca0*/  HMMA.16816.F32.BF16 R24, R12, R48, RZ ;  /* 0x000000300c18723c */ /* 0x008fe200000418ff */
[----:B------:R-:W1:Y:S01]  /*12cb0*/  LDSM.16.M88.4 R48, [R164+0x3000] ;  /* 0x00300000a430783b */ /* 0x000e620000000200 */
[----:B------:R2:W-:Y:S01]  /*12cc0*/  MUFU.TANH R135, R35 ;  /* 0x0000002300877308 */ /* 0x0005e20000002400 */
[----:B------:R-:W-:-:S02]  /*12cd0*/  FMUL.FTZ R16, R16, c[0x0][0x2ec] ;  /* 0x0000bb0010107a20 */ /* 0x000fc40000410000 */
[----:B------:R-:W-:Y:S02]  /*12ce0*/  FMUL.FTZ R17, R17, c[0x0][0x2ec] ;  /* 0x0000bb0011117a20 */ /* 0x000fe40000410000 */
[----:B------:R-:W-:Y:S02]  /*12cf0*/  FMUL.FTZ R18, R18, c[0x0][0x2ec] ;  /* 0x0000bb0012127a20 */ /* 0x000fe40000410000 */
[----:B------:R-:W-:Y:S01]  /*12d00*/  FMUL.FTZ R19, R19, c[0x0][0x2ec] ;  /* 0x0000bb0013137a20 */ /* 0x000fe20000410000 */
[----:B------:R-:W-:Y:S01]  /*12d10*/  MUFU.TANH R78, R16 ;  /* 0x00000010004e7308 */ /* 0x000fe20000002400 */
[----:B------:R-:W-:Y:S02]  /*12d20*/  FMUL.FTZ R36, R36, c[0x0][0x2ec] ;  /* 0x0000bb0024247a20 */ /* 0x000fe40000410000 */
[----:B------:R-:W-:Y:S02]  /*12d30*/  FMUL.FTZ R37, R37, c[0x0][0x2ec] ;  /* 0x0000bb0025257a20 */ /* 0x000fe40000410000 */
[----:B------:R-:W-:Y:S01]  /*12d40*/  FMUL.FTZ R38, R38, c[0x0][0x2ec] ;  /* 0x0000bb0026267a20 */ /* 0x000fe20000410000 */
[----:B------:R-:W-:Y:S01]  /*12d50*/  HMMA.16816.F32.BF16 R28, R8, R58, R28 ;  /* 0x0000003a081c723c */ /* 0x000fe2000004181c */
[----:B------:R-:W-:Y:S01]  /*12d60*/  FMUL.FTZ R39, R39, c[0x0][0x2ec] ;  /* 0x0000bb0027277a20 */ /* 0x000fe20000410000 */
[----:B------:R-:W-:Y:S06]  /*12d70*/  MUFU.TANH R80, R17 ;  /* 0x0000001100507308 */ /* 0x000fec0000002400 */
[----:B--2---:R-:W-:Y:S02]  /*12d80*/  HMMA.16816.F32.BF16 R32, R12, R40, RZ ;  /* 0x000000280c20723c */ /* 0x004fe400000418ff */
[----:B------:R-:W-:Y:S08]  /*12d90*/  MUFU.TANH R152, R18 ;  /* 0x0000001200987308 */ /* 0x000ff00000002400 */
[----:B------:R2:W-:Y:S06]  /*12da0*/  MUFU.TANH R155, R19 ;  /* 0x00000013009b7308 */ /* 0x0005ec0000002400 */
[----:B------:R-:W-:-:S02]  /*12db0*/  FMUL.FTZ R28, R28, c[0x0][0x2ec] ;  /* 0x0000bb001c1c7a20 */ /* 0x000fc40000410000 */
[----:B------:R-:W-:Y:S01]  /*12dc0*/  MUFU.TANH R79, R36 ;  /* 0x00000024004f7308 */ /* 0x000fe20000002400 */
[----:B------:R-:W-:Y:S02]  /*12dd0*/  FMUL.FTZ R29, R29, c[0x0][0x2ec] ;  /* 0x0000bb001d1d7a20 */ /* 0x000fe40000410000 */
[----:B------:R-:W-:Y:S02]  /*12de0*/  FMUL.FTZ R30, R30, c[0x0][0x2ec] ;  /* 0x0000bb001e1e7a20 */ /* 0x000fe40000410000 */
[----:B------:R-:W-:Y:S01]  /*12df0*/  FMUL.FTZ R31, R31, c[0x0][0x2ec] ;  /* 0x0000bb001f1f7a20 */ /* 0x000fe20000410000 */
[C---:B------:R-:W-:Y:S02]  /*12e00*/  HMMA.16816.F32.BF16 R32, R8.reuse, R52, R32 ;  /* 0x000000340820723c */ /* 0x040fe40000041820 */
[----:B------:R-:W-:Y:S06]  /*12e10*/  MUFU.TANH R81, R37 ;  /* 0x0000002500517308 */ /* 0x000fec0000002400 */
[----:B--2---:R-:W-:Y:S02]  /*12e20*/  HMMA.16816.F32.BF16 R16, R8, R56, R24 ;  /* 0x000000380810723c */ /* 0x004fe40000041818 */
[----:B------:R-:W-:Y:S06]  /*12e30*/  MUFU.TANH R156, R38 ;  /* 0x00000026009c7308 */ /* 0x000fec0000002400 */
[----:B------:R-:W-:Y:S01]  /*12e40*/  HMMA.16816.F32.BF16 R24, R12, R42, RZ ;  /* 0x0000002a0c18723c */ /* 0x000fe200000418ff */
[----:B------:R-:W-:Y:S01]  /*12e50*/  LDSM.16.M88.4 R40, [R164+0x3400] ;  /* 0x00340000a428783b */ /* 0x000fe20000000200 */
[----:B------:R2:W-:Y:S06]  /*12e60*/  MUFU.TANH R154, R39 ;  /* 0x00000027009a7308 */ /* 0x0005ec0000002400 */
[----:B------:R-:W-:-:S02]  /*12e70*/  FMUL.FTZ R32, R32, c[0x0][0x2ec] ;  /* 0x0000bb0020207a20 */ /* 0x000fc40000410000 */
[----:B------:R-:W-:Y:S01]  /*12e80*/  MUFU.TANH R76, R28 ;  /* 0x0000001c004c7308 */ /* 0x000fe20000002400 */
[----:B------:R-:W-:-:S05]  /*12e90*/  FMUL.FTZ R33, R33, c[0x0][0x2ec] ;  /* 0x0000bb0021217a20 */ /* 0x000fca0000410000 */
[----:B------:R-:W-:Y:S01]  /*12ea0*/  FMUL.FTZ R16, R16, c[0x0][0x2ec] ;  /* 0x0000bb0010107a20 */ /* 0x000fe20000410000 */
[----:B--2---:R-:W2:Y:S01]  /*12eb0*/  LDSM.16.M88.4 R36, [R177] ;  /* 0x00000000b124783b */ /* 0x004ea20000000200 */
[----:B------:R-:W-:Y:S01]  /*12ec0*/  FMUL.FTZ R17, R17, c[0x0][0x2ec] ;  /* 0x0000bb0011117a20 */ /* 0x000fe20000410000 */
[----:B------:R-:W-:Y:S01]  /*12ed0*/  MUFU.TANH R75, R29 ;  /* 0x0000001d004b7308 */ /* 0x000fe20000002400 */
[----:B------:R-:W-:Y:S02]  /*12ee0*/  FMUL.FTZ R18, R18, c[0x0][0x2ec] ;  /* 0x0000bb0012127a20 */ /* 0x000fe40000410000 */
[----:B------:R-:W-:-:S05]  /*12ef0*/  FMUL.FTZ R19, R19, c[0x0][0x2ec] ;  /* 0x0000bb0013137a20 */ /* 0x000fca0000410000 */
[----:B------:R-:W-:Y:S08]  /*12f00*/  MUFU.TANH R161, R30 ;  /* 0x0000001e00a17308 */ /* 0x000ff00000002400 */
[----:B------:R1:W-:Y:S08]  /*12f10*/  MUFU.TANH R160, R31 ;  /* 0x0000001f00a07308 */ /* 0x0003f00000002400 */
[----:B------:R3:W-:Y:S01]  /*12f20*/  MUFU.TANH R120, R0 ;  /* 0x0000000000787308 */ /* 0x0007e20000002400 */
[----:B-1----:R-:W-:Y:S07]  /*12f30*/  HMMA.16816.F32.BF16 R28, R12, R48, RZ ;  /* 0x000000300c1c723c */ /* 0x002fee00000418ff */
[----:B------:R-:W-:Y:S01]  /*12f40*/  MUFU.TANH R74, R16 ;  /* 0x00000010004a7308 */ /* 0x000fe20000002400 */
[----:B---3--:R-:W-:-:S07]  /*12f50*/  FMUL.FTZ R0, R60, c[0x0][0x2ec] ;  /* 0x0000bb003c007a20 */ /* 0x008fce0000410000 */
[----:B------:R-:W-:Y:S08]  /*12f60*/  MUFU.TANH R77, R17 ;  /* 0x00000011004d7308 */ /* 0x000ff00000002400 */
[----:B------:R-:W-:Y:S08]  /*12f70*/  MUFU.TANH R157, R18 ;  /* 0x00000012009d7308 */ /* 0x000ff00000002400 */
[----:B------:R1:W-:Y:S08]  /*12f80*/  MUFU.TANH R159, R19 ;  /* 0x00000013009f7308 */ /* 0x0003f00000002400 */
[----:B------:R3:W-:Y:S01]  /*12f90*/  MUFU.TANH R216, R0 ;  /* 0x0000000000d87308 */ /* 0x0007e20000002400 */
[----:B-1----:R-:W-:Y:S01]  /*12fa0*/  HMMA.16816.F32.BF16 R16, R8, R54, R24 ;  /* 0x000000360810723c */ /* 0x002fe20000041818 */
[----:B------:R-:W-:Y:S06]  /*12fb0*/  LDSM.16.M88.4 R52, [R164+0x4c00] ;  /* 0x004c0000a434783b */ /* 0x000fec0000000200 */
[----:B------:R-:W-:Y:S01]  /*12fc0*/  MUFU.TANH R73, R32 ;  /* 0x0000002000497308 */ /* 0x000fe20000002400 */
[----:B---3--:R-:W-:Y:S01]  /*12fd0*/  FMUL.FTZ R0, R61, c[0x0][0x2ec] ;  /* 0x0000bb003d007a20 */ /* 0x008fe20000410000 */
[----:B------:R-:W-:Y:S06]  /*12fe0*/  HMMA.16816.F32.BF16 R24, R12, R50, RZ ;  /* 0x000000320c18723c */ /* 0x000fec00000418ff */
[----:B------:R-:W-:Y:S01]  /*12ff0*/  MUFU.TANH R69, R33 ;  /* 0x0000002100457308 */ /* 0x000fe20000002400 */
[----:B------:R-:W-:Y:S07]  /*13000*/  LDSM.16.M88.4 R48, [R175] ;  /* 0x00000000af30783b */ /* 0x000fee0000000200 */
[----:B------:R1:W-:Y:S02]  /*13010*/  MUFU.TANH R215, R0 ;  /* 0x0000000000d77308 */ /* 0x0003e40000002400 */
[----:B-1----:R-:W-:-:S06]  /*13020*/  FMUL.FTZ R0, R62, c[0x0][0x2ec] ;  /* 0x0000bb003e007a20 */ /* 0x002fcc0000410000 */
[----:B------:R1:W-:Y:S02]  /*13030*/  MUFU.TANH R214, R0 ;  /* 0x0000000000d67308 */ /* 0x0003e40000002400 */
[----:B-1----:R-:W-:-:S06]  /*13040*/  FMUL.FTZ R0, R34, c[0x0][0x2ec] ;  /* 0x0000bb0022007a20 */ /* 0x002fcc0000410000 */
[----:B------:R1:W-:Y:S02]  /*13050*/  MUFU.TANH R162, R0 ;  /* 0x0000000000a27308 */ /* 0x0003e40000002400 */
[----:B-1----:R-:W-:Y:S02]  /*13060*/  FMUL.FTZ R0, R35, c[0x0][0x2ec] ;  /* 0x0000bb0023007a20 */ /* 0x002fe40000410000 */
[C---:B--2---:R-:W-:Y:S04]  /*13070*/  HMMA.16816.F32.BF16 R32, R8.reuse, R36, R28 ;  /* 0x000000240820723c */ /* 0x044fe8000004181c */
[----:B------:R1:W-:Y:S04]  /*13080*/  MUFU.TANH R163, R0 ;  /* 0x0000000000a37308 */ /* 0x0003e80000002400 */
[----:B------:R-:W-:Y:S01]  /*13090*/  HMMA.16816.F32.BF16 R28, R8, R38, R24 ;  /* 0x00000026081c723c */ /* 0x000fe20000041818 */
[----:B------:R-:W2:Y:S07]  /*130a0*/  LDSM.16.M88.4 R36, [R176] ;  /* 0x00000000b024783b */ /* 0x000eae0000000200 */
[----:B------:R-:W-:Y:S01]  /*130b0*/  HMMA.16816.F32.BF16 R24, R12, R40, RZ ;  /* 0x000000280c18723c */ /* 0x000fe200000418ff */
[----:B-1----:R-:W-:-:S04]  /*130c0*/  FMUL.FTZ R0, R16, c[0x0][0x2ec] ;  /* 0x0000bb0010007a20 */ /* 0x002fc80000410000 */
[----:B------:R1:W-:Y:S02]  /*130d0*/  MUFU.TANH R71, R0 ;  /* 0x0000000000477308 */ /* 0x0003e40000002400 */
[----:B-1----:R-:W-:-:S06]  /*130e0*/  FMUL.FTZ R0, R17, c[0x0][0x2ec] ;  /* 0x0000bb0011007a20 */ /* 0x002fcc0000410000 */
[----:B------:R1:W-:Y:S11]  /*130f0*/  MUFU.TANH R70, R0 ;  /* 0x0000000000467308 */ /* 0x0003f60000002400 */
[----:B--2---:R-:W-:Y:S01]  /*13100*/  HMMA.16816.F32.BF16 R24, R8, R36, R24 ;  /* 0x000000240818723c */ /* 0x004fe20000041818 */
[----:B-1----:R-:W-:-:S04]  /*13110*/  FMUL.FTZ R0, R18, c[0x0][0x2ec] ;  /* 0x0000bb0012007a20 */ /* 0x002fc80000410000 */
[----:B------:R1:W-:Y:S11]  /*13120*/  MUFU.TANH R186, R0 ;  /* 0x0000000000ba7308 */ /* 0x0003f60000002400 */
[----:B------:R-:W-:Y:S08]  /*13130*/  @!UPT UIADD3 URZ, URZ, URZ, URZ ;  /* 0x0000003f3f3ff290 */ /* 0x000ff0000fffe03f */
[----:B------:R-:W-:-:S04]  /*13140*/  FMUL.FTZ R21, R24, c[0x0][0x2ec] ;  /* 0x0000bb0018157a20 */ /* 0x000fc80000410000 */
[----:B------:R2:W-:Y:S01]  /*13150*/  MUFU.TANH R62, R21 ;  /* 0x00000015003e7308 */ /* 0x0005e20000002400 */
[----:B-1----:R-:W-:Y:S02]  /*13160*/  FMUL.FTZ R0, R19, c[0x0][0x2ec] ;  /* 0x0000bb0013007a20 */ /* 0x002fe40000410000 */
[----:B------:R-:W-:Y:S05]  /*13170*/  HMMA.16816.F32.BF16 R16, R12, R54, RZ ;  /* 0x000000360c10723c */ /* 0x000fea00000418ff */
[----:B------:R1:W-:Y:S01]  /*13180*/  MUFU.TANH R187, R0 ;  /* 0x0000000000bb7308 */ /* 0x0003e20000002400 */
[----:B--2---:R-:W-:-:S07]  /*13190*/  FMUL.FTZ R21, R25, c[0x0][0x2ec] ;  /* 0x0000bb0019157a20 */ /* 0x004fce0000410000 */
[----:B------:R2:W-:Y:S01]  /*131a0*/  MUFU.TANH R158, R21 ;  /* 0x00000015009e7308 */ /* 0x0005e20000002400 */
[----:B-1----:R-:W-:-:S10]  /*131b0*/  FMUL.FTZ R0, R32, c[0x0][0x2ec] ;  /* 0x0000bb0020007a20 */ /* 0x002fd40000410000 */
[----:B------:R-:W-:Y:S01]  /*131c0*/  HMMA.16816.F32.BF16 R56, R8, R66, R16 ;  /* 0x000000420838723c */ /* 0x000fe20000041810 */
[----:B------:R1:W-:Y:S07]  /*131d0*/  MUFU.TANH R72, R0 ;  /* 0x0000000000487308 */ /* 0x0003ee0000002400 */
[----:B------:R-:W-:Y:S01]  /*131e0*/  HMMA.16816.F32.BF16 R16, R12, R42, RZ ;  /* 0x0000002a0c10723c */ /* 0x000fe200000418ff */
[----:B------:R-:W-:Y:S01]  /*131f0*/  LDSM.16.M88.4 R40, [R164+0x3c00] ;  /* 0x003c0000a428783b */ /* 0x000fe20000000200 */
[----:B--2---:R-:W-:-:S04]  /*13200*/  FMUL.FTZ R21, R26, c[0x0][0x2ec] ;  /* 0x0000bb001a157a20 */ /* 0x004fc80000410000 */
[----:B------:R2:W-:Y:S01]  /*13210*/  MUFU.TANH R61, R21 ;  /* 0x00000015003d7308 */ /* 0x0005e20000002400 */
[----:B-1----:R-:W-:-:S07]  /*13220*/  FMUL.FTZ R0, R33, c[0x0][0x2ec] ;  /* 0x0000bb0021007a20 */ /* 0x002fce0000410000 */
[----:B------:R1:W-:Y:S02]  /*13230*/  MUFU.TANH R47, R0 ;  /* 0x00000000002f7308 */ /* 0x0003e40000002400 */
[----:B------:R-:W-:Y:S02]  /*13240*/  FMUL.FTZ R5, R57, c[0x0][0x2ec] ;  /* 0x0000bb0039057a20 */ /* 0x000fe40000410000 */
[----:B------:R-:W-:-:S04]  /*13250*/  FMUL.FTZ R7, R59, c[0x0][0x2ec] ;  /* 0x0000bb003b077a20 */ /* 0x000fc80000410000 */
[----:B------:R3:W4:Y:S01]  /*13260*/  MUFU.TANH R23, R5 ;  /* 0x0000000500177308 */ /* 0x0007220000002400 */
[----:B--2---:R-:W-:Y:S02]  /*13270*/  FMUL.FTZ R21, R27, c[0x0][0x2ec] ;  /* 0x0000bb001b157a20 */ /* 0x004fe40000410000 */
[----:B-1----:R-:W-:-:S05]  /*13280*/  FMUL.FTZ R0, R34, c[0x0][0x2ec] ;  /* 0x0000bb0022007a20 */ /* 0x002fca0000410000 */
[----:B------:R-:W1:Y:S01]  /*13290*/  MUFU.TANH R22, R7 ;  /* 0x0000000700167308 */ /* 0x000e620000002400 */
[----:B---3--:R-:W-:-:S07]  /*132a0*/  LOP3.LUT R5, R6, 0x6, RZ, 0xc0, !PT ;  /* 0x0000000606057812 */ /* 0x008fce00078ec0ff */
[----:B------:R2:W3:Y:S08]  /*132b0*/  MUFU.TANH R191, R0 ;  /* 0x0000000000bf7308 */ /* 0x0004f00000002400 */
[----:B------:R-:W-:Y:S01]  /*132c0*/  MUFU.TANH R153, R21 ;  /* 0x0000001500997308 */ /* 0x000fe20000002400 */
[----:B--2---:R-:W-:Y:S02]  /*132d0*/  FMUL.FTZ R0, R35, c[0x0][0x2ec] ;  /* 0x0000bb0023007a20 */ /* 0x004fe40000410000 */
[----:B------:R-:W2:Y:S05]  /*132e0*/  LDSM.16.M88.4 R32, [R164+0x3800] ;  /* 0x00380000a420783b */ /* 0x000eaa0000000200 */
[----:B------:R5:W1:Y:S02]  /*132f0*/  MUFU.TANH R192, R0 ;  /* 0x0000000000c07308 */ /* 0x000a640000002400 */
[----:B-----5:R-:W-:-:S06]  /*13300*/  FMUL.FTZ R0, R28, c[0x0][0x2ec] ;  /* 0x0000bb001c007a20 */ /* 0x020fcc0000410000 */
[----:B------:R5:W1:Y:S02]  /*13310*/  MUFU.TANH R68, R0 ;  /* 0x0000000000447308 */ /* 0x000a640000002400 */
[----:B-----5:R-:W-:-:S06]  /*13320*/  FMUL.FTZ R0, R29, c[0x0][0x2ec] ;  /* 0x0000bb001d007a20 */ /* 0x020fcc0000410000 */
[----:B------:R5:W-:Y:S02]  /*13330*/  MUFU.TANH R67, R0 ;  /* 0x0000000000437308 */ /* 0x000be40000002400 */
[----:B-----5:R-:W-:-:S06]  /*13340*/  FMUL.FTZ R0, R30, c[0x0][0x2ec] ;  /* 0x0000bb001e007a20 */ /* 0x020fcc0000410000 */
[----:B------:R5:W1:Y:S02]  /*13350*/  MUFU.TANH R193, R0 ;  /* 0x0000000000c17308 */ /* 0x000a640000002400 */
[----:B-----5:R-:W-:Y:S02]  /*13360*/  FMUL.FTZ R0, R31, c[0x0][0x2ec] ;  /* 0x0000bb001f007a20 */ /* 0x020fe40000410000 */
[----:B------:R-:W-:Y:S01]  /*13370*/  HMMA.16816.F32.BF16 R28, R8, R38, R16 ;  /* 0x00000026081c723c */ /* 0x000fe20000041810 */
[----:B------:R-:W5:Y:S03]  /*13380*/  LDSM.16.M88.4 R36, [R174] ;  /* 0x00000000ae24783b */ /* 0x000f660000000200 */
[----:B------:R1:W1:Y:S04]  /*13390*/  MUFU.TANH R44, R0 ;  /* 0x00000000002c7308 */ /* 0x0002680000002400 */
[----:B--2---:R-:W-:Y:S01]  /*133a0*/  HMMA.16816.F32.BF16 R16, R12, R32, RZ ;  /* 0x000000200c10723c */ /* 0x004fe200000418ff */
[----:B-1----:R-:W-:-:S05]  /*133b0*/  IMAD.SHL.U32 R0, R240, 0x100, RZ ;  /* 0x00000100f0007824 */ /* 0x002fca00078e00ff */
[----:B------:R-:W-:-:S10]  /*133c0*/  LOP3.LUT R6, R0, 0x11, R5, 0xfe, !PT ;  /* 0x0000001100067812 */ /* 0x000fd400078efe05 */
[----:B------:R-:W-:Y:S01]  /*133d0*/  FMUL.FTZ R21, R29, c[0x0][0x2ec] ;  /* 0x0000bb001d157a20 */ /* 0x000fe20000410000 */
[--C-:B------:R-:W-:Y:S02]  /*133e0*/  LOP3.LUT R7, R0, 0xf9, R5.reuse, 0xfe, !PT ;  /* 0x000000f900077812 */ /* 0x100fe400078efe05 */
[----:B------:R-:W-:Y:S01]  /*133f0*/  ISETP.GE.AND P2, PT, R6, R2, PT ;  /* 0x000000020600720c */ /* 0x000fe20003f46270 */
[----:B------:R1:W-:Y:S01]  /*13400*/  MUFU.TANH R124, R21 ;  /* 0x00000015007c7308 */ /* 0x0003e20000002400 */
[C---:B------:R-:W-:Y:S02]  /*13410*/  ISETP.GE.AND P3, PT, R7.reuse, R4, PT ;  /* 0x000000040700720c */ /* 0x040fe40003f66270 */
[----:B------:R-:W-:Y:S01]  /*13420*/  ISETP.GE.AND P1, PT, R7, R2, PT ;  /* 0x000000020700720c */ /* 0x000fe20003f26270 */
[----:B------:R-:W-:Y:S01]  /*13430*/  HMMA.16816.F32.BF16 R24, R8, R48, R16 ;  /* 0x000000300818723c */ /* 0x000fe20000041810 */
[C---:B------:R-:W-:Y:S02]  /*13440*/  LOP3.LUT R6, R0.reuse, R5, RZ, 0xfc, !PT ;  /* 0x0000000500067212 */ /* 0x040fe400078efcff */
[----:B------:R-:W-:-:S02]  /*13450*/  LOP3.LUT R7, R0, 0x1, R5, 0xfe, !PT ;  /* 0x0000000100077812 */ /* 0x000fc400078efe05 */
[----:B----4-:R-:W-:Y:S02]  /*13460*/  FSEL R212, R23, -INF , !P3 ;  /* 0xff80000017d47808 */ /* 0x010fe40005800000 */
[C---:B------:R-:W-:Y:S01]  /*13470*/  ISETP.GE.AND P4, PT, R6.reuse, R4, PT ;  /* 0x000000040600720c */ /* 0x040fe20003f86270 */
[----:B------:R-:W-:Y:S01]  /*13480*/  HMMA.16816.F32.BF16 R16, R12, R34, RZ ;  /* 0x000000220c10723c */ /* 0x000fe200000418ff */
[----:B------:R-:W-:Y:S01]  /*13490*/  ISETP.GE.AND P5, PT, R6, R2, PT ;  /* 0x000000020600720c */ /* 0x000fe20003fa6270 */
[----:B------:R-:W2:Y:S01]  /*134a0*/  LDSM.16.M88.4 R32, [R164+0x4000] ;  /* 0x00400000a420783b */ /* 0x000ea20000000200 */
[C---:B------:R-:W-:Y:S02]  /*134b0*/  ISETP.GE.AND P6, PT, R7.reuse, R4, PT ;  /* 0x000000040700720c */ /* 0x040fe40003fc6270 */
[----:B------:R-:W-:Y:S02]  /*134c0*/  ISETP.GE.AND P3, PT, R7, R2, PT ;  /* 0x000000020700720c */ /* 0x000fe40003f66270 */
[----:B------:R-:W-:-:S02]  /*134d0*/  LOP3.LUT R7, R0, 0x9, R5, 0xfe, !PT ;  /* 0x0000000900077812 */ /* 0x000fc400078efe05 */
[----:B------:R-:W-:Y:S02]  /*134e0*/  FSEL R89, R89, -INF , !P4 ;  /* 0xff80000059597808 */ /* 0x000fe40006000000 */
[----:B------:R-:W-:Y:S02]  /*134f0*/  FSEL R111, R111, -INF , !P5 ;  /* 0xff8000006f6f7808 */ /* 0x000fe40006800000 */
[C---:B------:R-:W-:Y:S02]  /*13500*/  ISETP.GE.AND P4, PT, R7.reuse, R4, PT ;  /* 0x000000040700720c */ /* 0x040fe40003f86270 */
[----:B------:R-:W-:Y:S01]  /*13510*/  ISETP.GE.AND P5, PT, R7, R2, PT ;  /* 0x000000020700720c */ /* 0x000fe20003fa6270 */
[----:B------:R-:W-:Y:S01]  /*13520*/  FMUL.FTZ R7, R28, c[0x0][0x2ec] ;  /* 0x0000bb001c077a20 */ /* 0x000fe20000410000 */
[----:B------:R-:W-:Y:S01]  /*13530*/  LOP3.LUT R6, R0, 0x8, R5, 0xfe, !PT ;  /* 0x0000000800067812 */ /* 0x000fe200078efe05 */
[----:B-1----:R-:W-:Y:S01]  /*13540*/  FMUL.FTZ R21, R25, c[0x0][0x2ec] ;  /* 0x0000bb0019157a20 */ /* 0x002fe20000410000 */
[----:B------:R-:W-:Y:S01]  /*13550*/  FSEL R120, R120, -INF , !P2 ;  /* 0xff80000078787808 */ /* 0x000fe20005000000 */
[----:B------:R1:W-:Y:S01]  /*13560*/  MUFU.TANH R60, R7 ;  /* 0x00000007003c7308 */ /* 0x0003e20000002400 */
[----:B------:R-:W-:-:S02]  /*13570*/  FSEL R213, R22, -INF , !P1 ;  /* 0xff80000016d57808 */ /* 0x000fc40004800000 */
[C---:B------:R-:W-:Y:S02]  /*13580*/  ISETP.GE.AND P2, PT, R6.reuse, R4, PT ;  /* 0x000000040600720c */ /* 0x040fe40003f46270 */
[----:B------:R-:W-:Y:S02]  /*13590*/  ISETP.GE.AND P1, PT, R6, R2, PT ;  /* 0x000000020600720c */ /* 0x000fe40003f26270 */
[----:B------:R-:W-:Y:S01]  /*135a0*/  FSEL R98, R98, -INF , !P2 ;  /* 0xff80000062627808 */ /* 0x000fe20005000000 */
[----:B------:R4:W-:Y:S01]  /*135b0*/  MUFU.TANH R117, R21 ;  /* 0x0000001500757308 */ /* 0x0009e20000002400 */
[----:B------:R-:W-:Y:S02]  /*135c0*/  FSEL R113, R113, -INF , !P1 ;  /* 0xff80000071717808 */ /* 0x000fe40004800000 */
[----:B------:R-:W-:Y:S02]  /*135d0*/  LOP3.LUT R6, R0, 0x10, R5, 0xfe, !PT ;  /* 0x0000001000067812 */ /* 0x000fe400078efe05 */
[----:B------:R-:W-:-:S02]  /*135e0*/  FSEL R99, R99, -INF , !P6 ;  /* 0xff80000063637808 */ /* 0x000fc40007000000 */
[----:B------:R-:W-:Y:S02]  /*135f0*/  FSEL R116, R116, -INF , !P3 ;  /* 0xff80000074747808 */ /* 0x000fe40005800000 */
[--C-:B-1----:R-:W-:Y:S02]  /*13600*/  LOP3.LUT R7, R0, 0x20, R5.reuse, 0xfe, !PT ;  /* 0x0000002000077812 */ /* 0x102fe400078efe05 */
[-C--:B------:R-:W-:Y:S02]  /*13610*/  ISETP.GE.AND P6, PT, R6, R4.reuse, PT ;  /* 0x000000040600720c */ /* 0x080fe40003fc6270 */
[C---:B------:R-:W-:Y:S02]  /*13620*/  ISETP.GE.AND P2, PT, R7.reuse, R4, PT ;  /* 0x000000040700720c */ /* 0x040fe40003f46270 */
[-C--:B------:R-:W-:Y:S01]  /*13630*/  ISETP.GE.AND P1, PT, R7, R2.reuse, PT ;  /* 0x000000020700720c */ /* 0x080fe20003f26270 */
[----:B------:R-:W-:Y:S01]  /*13640*/  FMUL.FTZ R7, R30, c[0x0][0x2ec] ;  /* 0x0000bb001e077a20 */ /* 0x000fe20000410000 */
[----:B------:R-:W-:Y:S01]  /*13650*/  ISETP.GE.AND P3, PT, R6, R2, PT ;  /* 0x000000020600720c */ /* 0x000fe20003f66270 */
[----:B----4-:R-:W-:Y:S01]  /*13660*/  FMUL.FTZ R21, R26, c[0x0][0x2ec] ;  /* 0x0000bb001a157a20 */ /* 0x010fe20000410000 */
[----:B------:R-:W-:Y:S01]  /*13670*/  LOP3.LUT R6, R0, 0x21, R5, 0xfe, !PT ;  /* 0x0000002100067812 */ /* 0x000fe200078efe05 */
[----:B------:R1:W4:Y:S01]  /*13680*/  MUFU.TANH R59, R7 ;  /* 0x00000007003b7308 */ /* 0x0003220000002400 */
[----:B------:R-:W-:-:S02]  /*13690*/  FSEL R87, R87, -INF , !P4 ;  /* 0xff80000057577808 */ /* 0x000fc40006000000 */
[----:B------:R-:W-:Y:S02]  /*136a0*/  FSEL R114, R114, -INF , !P5 ;  /* 0xff80000072727808 */ /* 0x000fe40006800000 */
[C---:B------:R-:W-:Y:S02]  /*136b0*/  ISETP.GE.AND P4, PT, R6.reuse, R4, PT ;  /* 0x000000040600720c */ /* 0x040fe40003f86270 */
[----:B------:R-:W-:Y:S01]  /*136c0*/  ISETP.GE.AND P5, PT, R6, R2, PT ;  /* 0x000000020600720c */ /* 0x000fe20003fa6270 */
[----:B------:R2:W-:Y:S01]  /*136d0*/  MUFU.TANH R55, R21 ;  /* 0x0000001500377308 */ /* 0x0005e20000002400 */
[----:B------:R-:W-:Y:S02]  /*136e0*/  LOP3.LUT R6, R0, 0x28, R5, 0xfe, !PT ;  /* 0x0000002800067812 */ /* 0x000fe400078efe05 */
[----:B------:R-:W-:Y:S02]  /*136f0*/  FSEL R88, R88, -INF , !P6 ;  /* 0xff80000058587808 */ /* 0x000fe40007000000 */
[----:B------:R-:W-:-:S02]  /*13700*/  FSEL R115, R115, -INF , !P3 ;  /* 0xff80000073737808 */ /* 0x000fc40005800000 */
[C---:B------:R-:W-:Y:S01]  /*13710*/  ISETP.GE.AND P6, PT, R6.reuse, R4, PT ;  /* 0x000000040600720c */ /* 0x040fe20003fc6270 */
[----:B-1----:R-:W-:Y:S01]  /*13720*/  FMUL.FTZ R7, R31, c[0x0][0x2ec] ;  /* 0x0000bb001f077a20 */ /* 0x002fe20000410000 */
[----:B------:R-:W-:Y:S01]  /*13730*/  ISETP.GE.AND P3, PT, R6, R2, PT ;  /* 0x000000020600720c */ /* 0x000fe20003f66270 */
[----:B------:R-:W-:Y:S01]  /*13740*/  HMMA.16816.F32.BF16 R28, R8, R50, R16 ;  /* 0x00000032081c723c */ /* 0x000fe20000041810 */
[--C-:B------:R-:W-:Y:S01]  /*13750*/  LOP3.LUT R6, R0, 0x29, R5.reuse, 0xfe, !PT ;  /* 0x0000002900067812 */ /* 0x100fe200078efe05 */
[----:B------:R1:W1:Y:S01]  /*13760*/  MUFU.TANH R119, R7 ;  /* 0x0000000700777308 */ /* 0x0002620000002400 */
[----:B------:R-:W-:Y:S01]  /*13770*/  FSEL R97, R97, -INF , !P2 ;  /* 0xff80000061617808 */ /* 0x000fe20005000000 */
[----:B------:R-:W-:Y:S01]  /*13780*/  LDSM.16.M88.4 R48, [R164+0x4400] ;  /* 0x00440000a430783b */ /* 0x000fe20000000200 */
[----:B------:R-:W-:Y:S01]  /*13790*/  FSEL R121, R121, -INF , !P1 ;  /* 0xff80000079797808 */ /* 0x000fe20004800000 */
[----:B--2---:R-:W-:Y:S01]  /*137a0*/  FMUL.FTZ R21, R27, c[0x0][0x2ec] ;  /* 0x0000bb001b157a20 */ /* 0x004fe20000410000 */
[C---:B------:R-:W-:Y:S01]  /*137b0*/  ISETP.GE.AND P2, PT, R6.reuse, R4, PT ;  /* 0x000000040600720c */ /* 0x040fe20003f46270 */
[----:B------:R-:W-:Y:S01]  /*137c0*/  HMMA.16816.F32.BF16 R16, R12, R40, RZ ;  /* 0x000000280c10723c */ /* 0x000fe200000418ff */
[----:B------:R-:W-:Y:S01]  /*137d0*/  ISETP.GE.AND P1, PT, R6, R2, PT ;  /* 0x000000020600720c */ /* 0x000fe20003f26270 */
[----:B------:R2:W-:Y:S01]  /*137e0*/  MUFU.TANH R118, R21 ;  /* 0x0000001500767308 */ /* 0x0005e20000002400 */
[----:B------:R-:W-:-:S02]  /*137f0*/  LOP3.LUT R6, R0, 0x30, R5, 0xfe, !PT ;  /* 0x0000003000067812 */ /* 0x000fc400078efe05 */
[----:B------:R-:W-:Y:S02]  /*13800*/  FSEL R96, R96, -INF , !P4 ;  /* 0xff80000060607808 */ /* 0x000fe40006000000 */
[----:B------:R-:W-:Y:S02]  /*13810*/  FSEL R123, R123, -INF , !P5 ;  /* 0xff8000007b7b7808 */ /* 0x000fe40006800000 */
[----:B------:R-:W-:Y:S01]  /*13820*/  FSEL R94, R94, -INF , !P6 ;  /* 0xff8000005e5e7808 */ /* 0x000fe20007000000 */
[----:B-1----:R-:W-:Y:S01]  /*13830*/  FMUL.FTZ R7, R24, c[0x0][0x2ec] ;  /* 0x0000bb0018077a20 */ /* 0x002fe20000410000 */
[----:B------:R-:W-:Y:S02]  /*13840*/  FSEL R122, R122, -INF , !P3 ;  /* 0xff8000007a7a7808 */ /* 0x000fe40005800000 */
[C---:B------:R-:W-:Y:S01]  /*13850*/  ISETP.GE.AND P4, PT, R6.reuse, R4, PT ;  /* 0x000000040600720c */ /* 0x040fe20003f86270 */
[----:B------:R1:W-:Y:S01]  /*13860*/  MUFU.TANH R57, R7 ;  /* 0x0000000700397308 */ /* 0x0003e20000002400 */
[----:B------:R-:W-:-:S02]  /*13870*/  ISETP.GE.AND P5, PT, R6, R2, PT ;  /* 0x000000020600720c */ /* 0x000fc40003fa6270 */
[----:B------:R-:W-:Y:S01]  /*13880*/  FSEL R92, R92, -INF , !P4 ;  /* 0xff8000005c5c7808 */ /* 0x000fe20006000000 */
[----:B--2---:R-:W-:Y:S01]  /*13890*/  FMUL.FTZ R21, R29, c[0x0][0x2ec] ;  /* 0x0000bb001d157a20 */ /* 0x004fe20000410000 */
[----:B------:R-:W-:Y:S02]  /*138a0*/  FSEL R126, R126, -INF , !P5 ;  /* 0xff8000007e7e7808 */ /* 0x000fe40006800000 */
[----:B------:R-:W-:Y:S01]  /*138b0*/  LOP3.LUT R6, R0, 0x38, R5, 0xfe, !PT ;  /* 0x0000003800067812 */ /* 0x000fe200078efe05 */
[----:B------:R2:W-:Y:S01]  /*138c0*/  MUFU.TANH R112, R21 ;  /* 0x0000001500707308 */ /* 0x0005e20000002400 */
[----:B------:R-:W-:Y:S01]  /*138d0*/  FSEL R90, R90, -INF , !P2 ;  /* 0xff8000005a5a7808 */ /* 0x000fe20005000000 */
[----:B-----5:R-:W-:Y:S01]  /*138e0*/  HMMA.16816.F32.BF16 R24, R8, R36, R16 ;  /* 0x000000240818723c */ /* 0x020fe20000041810 */
[----:B------:R-:W-:Y:S02]  /*138f0*/  FSEL R125, R125, -INF , !P1 ;  /* 0xff8000007d7d7808 */ /* 0x000fe40004800000 */
[----:B------:R-:W-:-:S02]  /*13900*/  ISETP.GE.AND P2, PT, R6, R4, PT ;  /* 0x000000040600720c */ /* 0x000fc40003f46270 */
[----:B------:R-:W-:Y:S02]  /*13910*/  ISETP.GE.AND P1, PT, R6, R2, PT ;  /* 0x000000020600720c */ /* 0x000fe40003f26270 */
[C-C-:B-1----:R-:W-:Y:S01]  /*13920*/  LOP3.LUT R7, R0.reuse, 0x31, R5.reuse, 0xfe, !PT ;  /* 0x0000003100077812 */ /* 0x142fe200078efe05 */
[----:B------:R-:W-:Y:S01]  /*13930*/  HMMA.16816.F32.BF16 R16, R12, R42, RZ ;  /* 0x0000002a0c10723c */ /* 0x000fe200000418ff */
[----:B------:R-:W1:Y:S01]  /*13940*/  LDSM.16.M88.4 R40, [R173] ;  /* 0x00000000ad28783b */ /* 0x000e620000000200 */
[----:B------:R-:W-:Y:S02]  /*13950*/  FSEL R93, R93, -INF , !P2 ;  /* 0xff8000005d5d7808 */ /* 0x000fe40005000000 */
[C---:B------:R-:W-:Y:S02]  /*13960*/  ISETP.GE.AND P6, PT, R7.reuse, R4, PT ;  /* 0x000000040700720c */ /* 0x040fe40003fc6270 */
[----:B------:R-:W-:Y:S02]  /*13970*/  ISETP.GE.AND P3, PT, R7, R2, PT ;  /* 0x000000020700720c */ /* 0x000fe40003f66270 */
[----:B------:R-:W-:-:S02]  /*13980*/  LOP3.LUT R7, R0, 0x39, R5, 0xfe, !PT ;  /* 0x0000003900077812 */ /* 0x000fc400078efe05 */
[----:B------:R-:W-:Y:S02]  /*13990*/  FSEL R127, R127, -INF , !P1 ;  /* 0xff8000007f7f7808 */ /* 0x000fe40004800000 */
[C---:B------:R-:W-:Y:S02]  /*139a0*/  ISETP.GE.AND P4, PT, R7.reuse, R4, PT ;  /* 0x000000040700720c */ /* 0x040fe40003f86270 */
[----:B------:R-:W-:Y:S01]  /*139b0*/  ISETP.GE.AND P5, PT, R7, R2, PT ;  /* 0x000000020700720c */ /* 0x000fe20003fa6270 */
[----:B------:R-:W-:Y:S01]  /*139c0*/  FMUL.FTZ R7, R28, c[0x0][0x2ec] ;  /* 0x0000bb001c077a20 */ /* 0x000fe20000410000 */
[----:B------:R-:W-:Y:S01]  /*139d0*/  LOP3.LUT R6, R0, 0x40, R5, 0xfe, !PT ;  /* 0x0000004000067812 */ /* 0x000fe200078efe05 */
[----:B--2---:R-:W-:Y:S01]  /*139e0*/  FMUL.FTZ R21, R25, c[0x0][0x2ec] ;  /* 0x0000bb0019157a20 */ /* 0x004fe20000410000 */
[----:B------:R-:W-:Y:S01]  /*139f0*/  FSEL R91, R91, -INF , !P6 ;  /* 0xff8000005b5b7808 */ /* 0x000fe20007000000 */
[----:B------:R2:W5:Y:S01]  /*13a00*/  MUFU.TANH R109, R7 ;  /* 0x00000007006d7308 */ /* 0x0005620000002400 */
[----:B------:R-:W-:-:S02]  /*13a10*/  FSEL R129, R129, -INF , !P3 ;  /* 0xff80000081817808 */ /* 0x000fc40005800000 */
[C---:B------:R-:W-:Y:S02]  /*13a20*/  ISETP.GE.AND P6, PT, R6.reuse, R4, PT ;  /* 0x000000040600720c */ /* 0x040fe40003fc6270 */
[----:B------:R-:W-:Y:S02]  /*13a30*/  ISETP.GE.AND P3, PT, R6, R2, PT ;  /* 0x000000020600720c */ /* 0x000fe40003f66270 */
[----:B------:R-:W-:Y:S01]  /*13a40*/  LOP3.LUT R6, R0, 0x48, R5, 0xfe, !PT ;  /* 0x0000004800067812 */ /* 0x000fe200078efe05 */
[----:B------:R1:W-:Y:S01]  /*13a50*/  MUFU.TANH R107, R21 ;  /* 0x00000015006b7308 */ /* 0x0003e20000002400 */
[----:B------:R-:W-:Y:S02]  /*13a60*/  FSEL R83, R83, -INF , !P4 ;  /* 0xff80000053537808 */ /* 0x000fe40006000000 */
[----:B------:R-:W-:Y:S02]  /*13a70*/  FSEL R128, R128, -INF , !P5 ;  /* 0xff80000080807808 */ /* 0x000fe40006800000 */
[----:B------:R-:W-:-:S02]  /*13a80*/  ISETP.GE.AND P4, PT, R6, R4, PT ;  /* 0x000000040600720c */ /* 0x000fc40003f86270 */
[----:B------:R-:W-:Y:S02]  /*13a90*/  ISETP.GE.AND P5, PT, R6, R2, PT ;  /* 0x000000020600720c */ /* 0x000fe40003fa6270 */
[C-C-:B--2---:R-:W-:Y:S02]  /*13aa0*/  LOP3.LUT R7, R0.reuse, 0x41, R5.reuse, 0xfe, !PT ;  /* 0x0000004100077812 */ /* 0x144fe400078efe05 */
[----:B------:R-:W-:Y:S02]  /*13ab0*/  LOP3.LUT R6, R0, 0x49, R5, 0xfe, !PT ;  /* 0x0000004900067812 */ /* 0x000fe400078efe05 */
[C---:B------:R-:W-:Y:S02]  /*13ac0*/  ISETP.GE.AND P2, PT, R7.reuse, R4, PT ;  /* 0x000000040700720c */ /* 0x040fe40003f46270 */
[----:B------:R-:W-:Y:S01]  /*13ad0*/  ISETP.GE.AND P1, PT, R7, R2, PT ;  /* 0x000000020700720c */ /* 0x000fe20003f26270 */
[----:B------:R-:W-:Y:S01]  /*13ae0*/  FMUL.FTZ R7, R30, c[0x0][0x2ec] ;  /* 0x0000bb001e077a20 */ /* 0x000fe20000410000 */
[----:B------:R-:W-:Y:S01]  /*13af0*/  FSEL R86, R86, -INF , !P6 ;  /* 0xff80000056567808 */ /* 0x000fe20007000000 */
[----:B-1----:R-:W-:Y:S01]  /*13b00*/  FMUL.FTZ R21, R26, c[0x0][0x2ec] ;  /* 0x0000bb001a157a20 */ /* 0x002fe20000410000 */
[----:B------:R-:W-:Y:S01]  /*13b10*/  FSEL R130, R130, -INF , !P3 ;  /* 0xff80000082827808 */ /* 0x000fe20005800000 */
[----:B------:R1:W2:Y:S01]  /*13b20*/  MUFU.TANH R110, R7 ;  /* 0x00000007006e7308 */ /* 0x0002a20000002400 */
[----:B------:R-:W-:-:S02]  /*13b30*/  ISETP.GE.AND P6, PT, R6, R4, PT ;  /* 0x000000040600720c */ /* 0x000fc40003fc6270 */
[----:B------:R-:W-:Y:S02]  /*13b40*/  ISETP.GE.AND P3, PT, R6, R2, PT ;  /* 0x000000020600720c */ /* 0x000fe40003f66270 */
[----:B------:R-:W-:Y:S02]  /*13b50*/  LOP3.LUT R6, R0, 0x50, R5, 0xfe, !PT ;  /* 0x0000005000067812 */ /* 0x000fe400078efe05 */
[----:B------:R-:W-:Y:S01]  /*13b60*/  FSEL R85, R85, -INF , !P2 ;  /* 0xff80000055557808 */ /* 0x000fe20005000000 */
[----:B------:R2:W-:Y:S01]  /*13b70*/  MUFU.TANH R106, R21 ;  /* 0x00000015006a7308 */ /* 0x0005e20000002400 */
[----:B------:R-:W-:Y:S02]  /*13b80*/  FSEL R135, R135, -INF , !P1 ;  /* 0xff80000087877808 */ /* 0x000fe40004800000 */
[C---:B------:R-:W-:Y:S02]  /*13b90*/  ISETP.GE.AND P2, PT, R6.reuse, R4, PT ;  /* 0x000000040600720c */ /* 0x040fe40003f46270 */
[----:B------:R-:W-:-:S02]  /*13ba0*/  ISETP.GE.AND P1, PT, R6, R2, PT ;  /* 0x000000020600720c */ /* 0x000fc40003f26270 */
[----:B------:R-:W-:Y:S01]  /*13bb0*/  LOP3.LUT R6, R0, 0x51, R5, 0xfe, !PT ;  /* 0x0000005100067812 */ /* 0x000fe200078efe05 */
[----:B-1----:R-:W-:Y:S01]  /*13bc0*/  FMUL.FTZ R7, R31, c[0x0][0x2ec] ;  /* 0x0000bb001f077a20 */ /* 0x002fe20000410000 */
[----:B------:R-:W-:Y:S01]  /*13bd0*/  FSEL R84, R84, -INF , !P4 ;  /* 0xff80000054547808 */ /* 0x000fe20006000000 */
[----:B------:R-:W-:Y:S01]  /*13be0*/  HMMA.16816.F32.BF16 R28, R8, R38, R16 ;  /* 0x00000026081c723c */ /* 0x000fe20000041810 */
[----:B------:R-:W1:Y:S01]  /*13bf0*/  LDSM.16.M88.4 R36, [R172] ;  /* 0x00000000ac24783b */ /* 0x000e620000000200 */
[----:B------:R3:W-:Y:S01]  /*13c00*/  MUFU.TANH R108, R7 ;  /* 0x00000007006c7308 */ /* 0x0007e20000002400 */
[----:B------:R-:W-:Y:S02]  /*13c10*/  FSEL R131, R131, -INF , !P5 ;  /* 0xff80000083837808 */ /* 0x000fe40006800000 */
[----:B------:R-:W-:Y:S01]  /*13c20*/  FSEL R82, R82, -INF , !P6 ;  /* 0xff80000052527808 */ /* 0x000fe20007000000 */
[----:B--2---:R-:W-:Y:S01]  /*13c30*/  FMUL.FTZ R21, R27, c[0x0][0x2ec] ;  /* 0x0000bb001b157a20 */ /* 0x004fe20000410000 */
[----:B------:R-:W-:Y:S01]  /*13c40*/  FSEL R134, R134, -INF , !P3 ;  /* 0xff80000086867808 */ /* 0x000fe20005800000 */
[----:B------:R-:W-:Y:S01]  /*13c50*/  HMMA.16816.F32.BF16 R16, R12, R32, RZ ;  /* 0x000000200c10723c */ /* 0x000fe200000418ff */
[C---:B------:R-:W-:Y:S01]  /*13c60*/  ISETP.GE.AND P4, PT, R6.reuse, R4, PT ;  /* 0x000000040600720c */ /* 0x040fe20003f86270 */
[----:B------:R2:W1:Y:S01]  /*13c70*/  MUFU.TANH R22, R21 ;  /* 0x0000001500167308 */ /* 0x0004620000002400 */
[----:B------:R-:W-:-:S02]  /*13c80*/  ISETP.GE.AND P5, PT, R6, R2, PT ;  /* 0x000000020600720c */ /* 0x000fc40003fa6270 */
[----:B------:R-:W-:Y:S02]  /*13c90*/  FSEL R80, R80, -INF , !P4 ;  /* 0xff80000050507808 */ /* 0x000fe40006000000 */
[----:B------:R-:W-:Y:S02]  /*13ca0*/  FSEL R155, R155, -INF , !P5 ;  /* 0xff8000009b9b7808 */ /* 0x000fe40006800000 */
[----:B------:R-:W-:Y:S01]  /*13cb0*/  LOP3.LUT R6, R0, 0x59, R5, 0xfe, !PT ;  /* 0x0000005900067812 */ /* 0x000fe200078efe05 */
[----:B---3--:R-:W-:Y:S01]  /*13cc0*/  FMUL.FTZ R7, R24, c[0x0][0x2ec] ;  /* 0x0000bb0018077a20 */ /* 0x008fe20000410000 */
[----:B------:R-:W-:Y:S02]  /*13cd0*/  FSEL R78, R78, -INF , !P2 ;  /* 0xff8000004e4e7808 */ /* 0x000fe40005000000 */
[----:B------:R-:W-:Y:S01]  /*13ce0*/  FSEL R152, R152, -INF , !P1 ;  /* 0xff80000098987808 */ /* 0x000fe20004800000 */
[----:B------:R3:W1:Y:S01]  /*13cf0*/  MUFU.TANH R23, R7 ;  /* 0x0000000700177308 */ /* 0x0006620000002400 */
[----:B------:R-:W-:-:S02]  /*13d00*/  ISETP.GE.AND P2, PT, R6, R4, PT ;  /* 0x000000040600720c */ /* 0x000fc40003f46270 */
[----:B------:R-:W-:Y:S01]  /*13d10*/  ISETP.GE.AND P1, PT, R6, R2, PT ;  /* 0x000000020600720c */ /* 0x000fe20003f26270 */
[----:B--2---:R-:W-:Y:S01]  /*13d20*/  FMUL.FTZ R21, R29, c[0x0][0x2ec] ;  /* 0x0000bb001d157a20 */ /* 0x004fe20000410000 */
[--C-:B------:R-:W-:Y:S02]  /*13d30*/  LOP3.LUT R6, R0, 0x61, R5.reuse, 0xfe, !PT ;  /* 0x0000006100067812 */ /* 0x100fe400078efe05 */
[----:B------:R-:W-:Y:S01]  /*13d40*/  FSEL R81, R81, -INF , !P2 ;  /* 0xff80000051517808 */ /* 0x000fe20005000000 */
[----:B------:R2:W-:Y:S01]  /*13d50*/  MUFU.TANH R105, R21 ;  /* 0x0000001500697308 */ /* 0x0005e20000002400 */
[----:B------:R-:W-:Y:S01]  /*13d60*/  FSEL R154, R154, -INF , !P1 ;  /* 0xff8000009a9a7808 */ /* 0x000fe20004800000 */
[----:B------:R-:W-:Y:S01]  /*13d70*/  HMMA.16816.F32.BF16 R24, R8, R40, R16 ;  /* 0x000000280818723c */ /* 0x000fe20000041810 */
[----:B---3--:R-:W-:-:S07]  /*13d80*/  LOP3.LUT R7, R0, 0x58, R5, 0xfe, !PT ;  /* 0x0000005800077812 */ /* 0x008fce00078efe05 */
[----:B------:R-:W-:Y:S01]  /*13d90*/  HMMA.16816.F32.BF16 R16, R12, R34, RZ ;  /* 0x000000220c10723c */ /* 0x000fe200000418ff */
[C---:B------:R-:W-:Y:S02]  /*13da0*/  ISETP.GE.AND P6, PT, R7.reuse, R4, PT ;  /* 0x000000040700720c */ /* 0x040fe40003fc6270 */
[----:B------:R-:W-:Y:S02]  /*13db0*/  ISETP.GE.AND P3, PT, R7, R2, PT ;  /* 0x000000020700720c */ /* 0x000fe40003f66270 */
[----:B------:R-:W-:Y:S02]  /*13dc0*/  LOP3.LUT R7, R0, 0x60, R5, 0xfe, !PT ;  /* 0x0000006000077812 */ /* 0x000fe400078efe05 */
[----:B------:R-:W-:Y:S02]  /*13dd0*/  FSEL R79, R79, -INF , !P6 ;  /* 0xff8000004f4f7808 */ /* 0x000fe40007000000 */
[C---:B------:R-:W-:Y:S02]  /*13de0*/  ISETP.GE.AND P4, PT, R7.reuse, R4, PT ;  /* 0x000000040700720c */ /* 0x040fe40003f86270 */
[----:B------:R-:W-:Y:S01]  /*13df0*/  ISETP.GE.AND P5, PT, R7, R2, PT ;  /* 0x000000020700720c */ /* 0x000fe20003fa6270 */
[----:B------:R-:W-:Y:S01]  /*13e00*/  FMUL.FTZ R7, R28, c[0x0][0x2ec] ;  /* 0x0000bb001c077a20 */ /* 0x000fe20000410000 */
[----:B------:R-:W-:-:S02]  /*13e10*/  FSEL R156, R156, -INF , !P3 ;  /* 0xff8000009c9c7808 */ /* 0x000fc40005800000 */
[C---:B------:R-:W-:Y:S01]  /*13e20*/  ISETP.GE.AND P6, PT, R6.reuse, R4, PT ;  /* 0x000000040600720c */ /* 0x040fe20003fc6270 */
[----:B------:R3:W1:Y:S01]  /*13e30*/  MUFU.TANH R104, R7 ;  /* 0x0000000700687308 */ /* 0x0006620000002400 */
[----:B------:R-:W-:Y:S01]  /*13e40*/  ISETP.GE.AND P3, PT, R6, R2, PT ;  /* 0x000000020600720c */ /* 0x000fe20003f66270 */
[----:B--2---:R-:W-:Y:S01]  /*13e50*/  FMUL.FTZ R21, R25, c[0x0][0x2ec] ;  /* 0x0000bb0019157a20 */ /* 0x004fe20000410000 */
[----:B------:R-:W-:Y:S02]  /*13e60*/  LOP3.LUT R6, R0, 0x69, R5, 0xfe, !PT ;  /* 0x0000006900067812 */ /* 0x000fe400078efe05 */
[----:B------:R-:W-:-:S03]  /*13e70*/  FSEL R74, R74, -INF , !P4 ;  /* 0xff8000004a4a7808 */ /* 0x000fc60006000000 */
[----:B------:R-:W-:Y:S01]  /*13e80*/  HMMA.16816.F32.BF16 R32, R8, R42, R16 ;  /* 0x0000002a0820723c */ /* 0x000fe20000041810 */
[----:B------:R-:W-:Y:S01]  /*13e90*/  FSEL R157, R157, -INF , !P5 ;  /* 0xff8000009d9d7808 */ /* 0x000fe20006800000 */
[----:B------:R-:W2:Y:S01]  /*13ea0*/  LDSM.16.M88.4 R40, [R164+0x4800] ;  /* 0x00480000a428783b */ /* 0x000ea20000000200 */
[C---:B------:R-:W-:Y:S01]  /*13eb0*/  ISETP.GE.AND P4, PT, R6.reuse, R4, PT ;  /* 0x000000040600720c */ /* 0x040fe20003f86270 */
[----:B------:R1:W-:Y:S01]  /*13ec0*/  MUFU.TANH R100, R21 ;  /* 0x0000001500647308 */ /* 0x0003e20000002400 */
[----:B------:R-:W-:Y:S02]  /*13ed0*/  ISETP.GE.AND P5, PT, R6, R2, PT ;  /* 0x000000020600720c */ /* 0x000fe40003fa6270 */
[C-C-:B------:R-:W-:Y:S01]  /*13ee0*/  LOP3.LUT R6, R0.reuse, 0x70, R5.reuse, 0xfe, !PT ;  /* 0x0000007000067812 */ /* 0x140fe200078efe05 */
[----:B------:R-:W-:Y:S01]  /*13ef0*/  HMMA.16816.F32.BF16 R16, R12, R48, RZ ;  /* 0x000000300c10723c */ /* 0x000fe200000418ff */
[----:B---3--:R-:W-:Y:S02]  /*13f00*/  LOP3.LUT R7, R0, 0x68, R5, 0xfe, !PT ;  /* 0x0000006800077812 */ /* 0x008fe400078efe05 */
[----:B------:R-:W-:-:S02]  /*13f10*/  FSEL R77, R77, -INF , !P6 ;  /* 0xff8000004d4d7808 */ /* 0x000fc40007000000 */
[C---:B------:R-:W-:Y:S02]  /*13f20*/  ISETP.GE.AND P2, PT, R7.reuse, R4, PT ;  /* 0x000000040700720c */ /* 0x040fe40003f46270 */
[----:B------:R-:W-:Y:S01]  /*13f30*/  ISETP.GE.AND P1, PT, R7, R2, PT ;  /* 0x000000020700720c */ /* 0x000fe20003f26270 */
[----:B------:R-:W-:Y:S01]  /*13f40*/  FMUL.FTZ R7, R30, c[0x0][0x2ec] ;  /* 0x0000bb001e077a20 */ /* 0x000fe20000410000 */
[----:B------:R-:W-:Y:S02]  /*13f50*/  FSEL R159, R159, -INF , !P3 ;  /* 0xff8000009f9f7808 */ /* 0x000fe40005800000 */
[C---:B------:R-:W-:Y:S01]  /*13f60*/  ISETP.GE.AND P6, PT, R6.reuse, R4, PT ;  /* 0x000000040600720c */ /* 0x040fe20003fc6270 */
[----:B------:R3:W2:Y:S01]  /*13f70*/  MUFU.TANH R103, R7 ;  /* 0x0000000700677308 */ /* 0x0006a20000002400 */
[----:B------:R-:W-:Y:S01]  /*13f80*/  ISETP.GE.AND P3, PT, R6, R2, PT ;  /* 0x000000020600720c */ /* 0x000fe20003f66270 */
[----:B-1----:R-:W-:Y:S01]  /*13f90*/  FMUL.FTZ R21, R26, c[0x0][0x2ec] ;  /* 0x0000bb001a157a20 */ /* 0x002fe20000410000 */
[----:B------:R-:W-:-:S02]  /*13fa0*/  LOP3.LUT R6, R0, 0x71, R5, 0xfe, !PT ;  /* 0x0000007100067812 */ /* 0x000fc400078efe05 */
[----:B------:R-:W-:Y:S02]  /*13fb0*/  FSEL R76, R76, -INF , !P2 ;  /* 0xff8000004c4c7808 */ /* 0x000fe40005000000 */
[----:B------:R-:W-:Y:S01]  /*13fc0*/  FSEL R161, R161, -INF , !P1 ;  /* 0xff800000a1a17808 */ /* 0x000fe20004800000 */
[----:B------:R1:W-:Y:S01]  /*13fd0*/  MUFU.TANH R95, R21 ;  /* 0x00000015005f7308 */ /* 0x0003e20000002400 */
[C---:B------:R-:W-:Y:S02]  /*13fe0*/  ISETP.GE.AND P2, PT, R6.reuse, R4, PT ;  /* 0x000000040600720c */ /* 0x040fe40003f46270 */
[----:B------:R-:W-:Y:S02]  /*13ff0*/  ISETP.GE.AND P1, PT, R6, R2, PT ;  /* 0x000000020600720c */ /* 0x000fe40003f26270 */
[----:B------:R-:W-:Y:S02]  /*14000*/  LOP3.LUT R6, R0, 0x78, R5, 0xfe, !PT ;  /* 0x0000007800067812 */ /* 0x000fe400078efe05 */
[----:B------:R-:W-:Y:S01]  /*14010*/  FSEL R75, R75, -INF , !P4 ;  /* 0xff8000004b4b7808 */ /* 0x000fe20006000000 */
[----:B---3--:R-:W-:Y:S01]  /*14020*/  FMUL.FTZ R7, R31, c[0x0][0x2ec] ;  /* 0x0000bb001f077a20 */ /* 0x008fe20000410000 */
[----:B------:R-:W-:Y:S01]  /*14030*/  FSEL R160, R160, -INF , !P5 ;  /* 0xff800000a0a07808 */ /* 0x000fe20006800000 */
[----:B------:R-:W-:Y:S01]  /*14040*/  HMMA.16816.F32.BF16 R28, R8, R36, R16 ;  /* 0x00000024081c723c */ /* 0x000fe20000041810 */
[----:B------:R-:W-:Y:S01]  /*14050*/  FSEL R73, R73, -INF , !P6 ;  /* 0xff80000049497808 */ /* 0x000fe20007000000 */
[----:B------:R3:W-:Y:S01]  /*14060*/  MUFU.TANH R102, R7 ;  /* 0x0000000700667308 */ /* 0x0007e20000002400 */
[----:B------:R-:W-:-:S02]  /*14070*/  FSEL R162, R162, -INF , !P3 ;  /* 0xff800000a2a27808 */ /* 0x000fc40005800000 */
[C---:B------:R-:W-:Y:S01]  /*14080*/  ISETP.GE.AND P4, PT, R6.reuse, R4, PT ;  /* 0x000000040600720c */ /* 0x040fe20003f86270 */
[----:B-1----:R-:W-:Y:S01]  /*14090*/  FMUL.FTZ R21, R27, c[0x0][0x2ec] ;  /* 0x0000bb001b157a20 */ /* 0x002fe20000410000 */
[----:B------:R-:W-:Y:S01]  /*140a0*/  ISETP.GE.AND P5, PT, R6, R2, PT ;  /* 0x000000020600720c */ /* 0x000fe20003fa6270 */
[----:B------:R-:W-:Y:S01]  /*140b0*/  HMMA.16816.F32.BF16 R16, R12, R50, RZ ;  /* 0x000000320c10723c */ /* 0x000fe200000418ff */
[----:B------:R-:W-:Y:S01]  /*140c0*/  FSEL R71, R71, -INF , !P4 ;  /* 0xff80000047477808 */ /* 0x000fe20006000000 */
[----:B------:R1:W-:Y:S01]  /*140d0*/  MUFU.TANH R54, R21 ;  /* 0x0000001500367308 */ /* 0x0003e20000002400 */
[----:B------:R-:W-:Y:S02]  /*140e0*/  FSEL R186, R186, -INF , !P5 ;  /* 0xff800000baba7808 */ /* 0x000fe40006800000 */
[----:B------:R-:W-:Y:S02]  /*140f0*/  LOP3.LUT R6, R0, 0x80, R5, 0xfe, !PT ;  /* 0x0000008000067812 */ /* 0x000fe400078efe05 */
[----:B------:R-:W-:-:S02]  /*14100*/  FSEL R69, R69, -INF , !P2 ;  /* 0xff80000045457808 */ /* 0x000fc40005000000 */
[----:B------:R-:W-:Y:S01]  /*14110*/  FSEL R163, R163, -INF , !P1 ;  /* 0xff800000a3a37808 */ /* 0x000fe20004800000 */
[----:B---3--:R-:W-:Y:S01]  /*14120*/  FMUL.FTZ R7, R24, c[0x0][0x2ec] ;  /* 0x0000bb0018077a20 */ /* 0x008fe20000410000 */
[C---:B------:R-:W-:Y:S02]  /*14130*/  ISETP.GE.AND P2, PT, R6.reuse, R4, PT ;  /* 0x000000040600720c */ /* 0x040fe40003f46270 */
[----:B------:R-:W-:Y:S01]  /*14140*/  ISETP.GE.AND P1, PT, R6, R2, PT ;  /* 0x000000020600720c */ /* 0x000fe20003f26270 */
[----:B------:R3:W2:Y:S01]  /*14150*/  MUFU.TANH R101, R7 ;  /* 0x0000000700657308 */ /* 0x0006a20000002400 */
[----:B------:R-:W-:Y:S02]  /*14160*/  FSEL R72, R72, -INF , !P2 ;  /* 0xff80000048487808 */ /* 0x000fe40005000000 */
[----:B------:R-:W-:Y:S01]  /*14170*/  FSEL R191, R191, -INF , !P1 ;  /* 0xff800000bfbf7808 */ /* 0x000fe20004800000 */
[----:B-1----:R-:W-:Y:S01]  /*14180*/  FMUL.FTZ R21, R33, c[0x0][0x2ec] ;  /* 0x0000bb0021157a20 */ /* 0x002fe20000410000 */
[----:B------:R-:W-:-:S03]  /*14190*/  LOP3.LUT R6, R0, 0x88, R5, 0xfe, !PT ;  /* 0x0000008800067812 */ /* 0x000fc600078efe05 */
[----:B------:R1:W-:Y:S02]  /*141a0*/  MUFU.TANH R50, R21 ;  /* 0x0000001500327308 */ /* 0x0003e40000002400 */
[----:B------:R-:W-:Y:S01]  /*141b0*/  HMMA.16816.F32.BF16 R24, R8, R38, R16 ;  /* 0x000000260818723c */ /* 0x000fe20000041810 */
[----:B---3--:R-:W-:-:S06]  /*141c0*/  LOP3.LUT R7, R0, 0x79, R5, 0xfe, !PT ;  /* 0x0000007900077812 */ /* 0x008fcc00078efe05 */
[----:B------:R-:W-:Y:S01]  /*141d0*/  FMUL.FTZ R16, R29, c[0x0][0x2ec] ;  /* 0x0000bb001d107a20 */ /* 0x000fe20000410000 */
[----:B------:R-:W-:-:S03]  /*141e0*/  ISETP.GE.AND P6, PT, R7, R4, PT ;  /* 0x000000040700720c */ /* 0x000fc60003fc6270 */
[----:B------:R2:W-:Y:S01]  /*141f0*/  MUFU.TANH R39, R16 ;  /* 0x0000001000277308 */ /* 0x0005e20000002400 */
[----:B------:R-:W-:Y:S02]  /*14200*/  ISETP.GE.AND P3, PT, R7, R2, PT ;  /* 0x000000020700720c */ /* 0x000fe40003f66270 */
[----:B------:R-:W-:Y:S01]  /*14210*/  LOP3.LUT R7, R0, 0x81, R5, 0xfe, !PT ;  /* 0x0000008100077812 */ /* 0x000fe200078efe05 */
[----:B-1----:R-:W-:Y:S01]  /*14220*/  FMUL.FTZ R21, R35, c[0x0][0x2ec] ;  /* 0x0000bb0023157a20 */ /* 0x002fe20000410000 */
[----:B------:R-:W-:Y:S02]  /*14230*/  FSEL R70, R70, -INF , !P6 ;  /* 0xff80000046467808 */ /* 0x000fe40007000000 */
[C---:B------:R-:W-:Y:S01]  /*14240*/  ISETP.GE.AND P4, PT, R7.reuse, R4, PT ;  /* 0x000000040700720c */ /* 0x040fe20003f86270 */
[----:B------:R1:W-:Y:S01]  /*14250*/  MUFU.TANH R48, R21 ;  /* 0x0000001500307308 */ /* 0x0003e20000002400 */
[----:B------:R-:W-:Y:S01]  /*14260*/  ISETP.GE.AND P5, PT, R7, R2, PT ;  /* 0x000000020700720c */ /* 0x000fe20003fa6270 */
[----:B------:R-:W-:Y:S01]  /*14270*/  FMUL.FTZ R7, R32, c[0x0][0x2ec] ;  /* 0x0000bb0020077a20 */ /* 0x000fe20000410000 */
[----:B------:R-:W-:-:S02]  /*14280*/  FSEL R187, R187, -INF , !P3 ;  /* 0xff800000bbbb7808 */ /* 0x000fc40005800000 */
[----:B------:R-:W-:Y:S02]  /*14290*/  FSEL R66, R47, -INF , !P4 ;  /* 0xff8000002f427808 */ /* 0x000fe40006000000 */
[C---:B------:R-:W-:Y:S01]  /*142a0*/  ISETP.GE.AND P6, PT, R6.reuse, R4, PT ;  /* 0x000000040600720c */ /* 0x040fe20003fc6270 */
[----:B------:R3:W3:Y:S01]  /*142b0*/  MUFU.TANH R49, R7 ;  /* 0x0000000700317308 */ /* 0x0006e20000002400 */
[----:B--2---:R-:W-:Y:S01]  /*142c0*/  HMMA.16816.F32.BF16 R16, R12, R40, RZ ;  /* 0x000000280c10723c */ /* 0x004fe200000418ff */
[----:B------:R-:W-:Y:S02]  /*142d0*/  ISETP.GE.AND P3, PT, R6, R2, PT ;  /* 0x000000020600720c */ /* 0x000fe40003f66270 */
[----:B------:R-:W-:Y:S02]  /*142e0*/  LOP3.LUT R6, R0, 0x90, R5, 0xfe, !PT ;  /* 0x0000009000067812 */ /* 0x000fe400078efe05 */
[----:B------:R-:W-:Y:S01]  /*142f0*/  FSEL R192, R192, -INF , !P5 ;  /* 0xff800000c0c07808 */ /* 0x000fe20006800000 */
[----:B-1----:R-:W-:Y:S01]  /*14300*/  FMUL.FTZ R21, R30, c[0x0][0x2ec] ;  /* 0x0000bb001e157a20 */ /* 0x002fe20000410000 */
[----:B------:R-:W-:-:S02]  /*14310*/  FSEL R68, R68, -INF , !P6 ;  /* 0xff80000044447808 */ /* 0x000fc40007000000 */
[----:B------:R-:W-:Y:S01]  /*14320*/  FSEL R193, R193, -INF , !P3 ;  /* 0xff800000c1c17808 */ /* 0x000fe20005800000 */
[----:B------:R1:W-:Y:S01]  /*14330*/  MUFU.TANH R37, R21 ;  /* 0x0000001500257308 */ /* 0x0003e20000002400 */
[C---:B------:R-:W-:Y:S02]  /*14340*/  ISETP.GE.AND P4, PT, R6.reuse, R4, PT ;  /* 0x000000040600720c */ /* 0x040fe40003f86270 */
[----:B------:R-:W-:Y:S02]  /*14350*/  ISETP.GE.AND P5, PT, R6, R2, PT ;  /* 0x000000020600720c */ /* 0x000fe40003fa6270 */
[C-C-:B---3--:R-:W-:Y:S02]  /*14360*/  LOP3.LUT R7, R0.reuse, 0x89, R5.reuse, 0xfe, !PT ;  /* 0x0000008900077812 */ /* 0x148fe400078efe05 */
[----:B------:R-:W-:Y:S02]  /*14370*/  LOP3.LUT R6, R0, 0x98, R5, 0xfe, !PT ;  /* 0x0000009800067812 */ /* 0x000fe400078efe05 */
[----:B------:R-:W-:-:S02]  /*14380*/  ISETP.GE.AND P2, PT, R7, R4, PT ;  /* 0x000000040700720c */ /* 0x000fc40003f46270 */
[----:B------:R-:W-:Y:S01]  /*14390*/  ISETP.GE.AND P1, PT, R7, R2, PT ;  /* 0x000000020700720c */ /* 0x000fe20003f26270 */
[----:B------:R-:W-:Y:S01]  /*143a0*/  FMUL.FTZ R7, R34, c[0x0][0x2ec] ;  /* 0x0000bb0022077a20 */ /* 0x000fe20000410000 */
[----:B------:R-:W-:Y:S01]  /*143b0*/  FSEL R67, R67, -INF , !P2 ;  /* 0xff80000043437808 */ /* 0x000fe20005000000 */
[----:B------:R-:W2:Y:S01]  /*143c0*/  LDSM.16.M88.4 R32, [R171] ;  /* 0x00000000ab20783b */ /* 0x000ea20000000200 */
[----:B------:R-:W-:Y:S01]  /*143d0*/  FSEL R195, R44, -INF , !P1 ;  /* 0xff8000002cc37808 */ /* 0x000fe20004800000 */
[----:B------:R3:W2:Y:S01]  /*143e0*/  MUFU.TANH R47, R7 ;  /* 0x00000007002f7308 */ /* 0x0006a20000002400 */
[----:B-1----:R-:W-:Y:S01]  /*143f0*/  FMUL.FTZ R21, R31, c[0x0][0x2ec] ;  /* 0x0000bb001f157a20 */ /* 0x002fe20000410000 */
[----:B------:R-:W-:Y:S01]  /*14400*/  ISETP.GE.AND P2, PT, R6, R4, PT ;  /* 0x000000040600720c */ /* 0x000fe20003f46270 */
[----:B------:R-:W-:-:S04]  /*14410*/  DEPBAR.LE SB0, 0x0 ;  /* 0x000080000000791a */ /* 0x000fc80000000000 */
[----:B------:R-:W-:Y:S01]  /*14420*/  BAR.SYNC.DEFER_BLOCKING 0x0 ;  /* 0x0000000000007b1d */ /* 0x000fe20000010000 */
[----:B------:R-:W-:Y:S02]  /*14430*/  ISETP.GE.AND P1, PT, R6, R2, PT ;  /* 0x000000020600720c */ /* 0x000fe40003f26270 */
[--C-:B------:R-:W-:Y:S02]  /*14440*/  LOP3.LUT R6, R0, 0x99, R5.reuse, 0xfe, !PT ;  /* 0x0000009900067812 */ /* 0x100fe400078efe05 */
[----:B------:R-:W-:Y:S01]  /*14450*/  FSEL R194, R61, -INF , !P5 ;  /* 0xff8000003dc27808 */ /* 0x000fe20006800000 */
[----:B------:R1:W-:Y:S01]  /*14460*/  MUFU.TANH R38, R21 ;  /* 0x0000001500267308 */ /* 0x0003e20000002400 */
[----:B------:R-:W-:Y:S02]  /*14470*/  FSEL R62, R62, -INF , !P4 ;  /* 0xff8000003e3e7808 */ /* 0x000fe40006000000 */
[----:B---3--:R-:W-:Y:S02]  /*14480*/  LOP3.LUT R7, R0, 0x91, R5, 0xfe, !PT ;  /* 0x0000009100077812 */ /* 0x008fe400078efe05 */
[----:B------:R-:W-:-:S02]  /*14490*/  ISETP.GE.AND P4, PT, R6, R4, PT ;  /* 0x000000040600720c */ /* 0x000fc40003f86270 */
[C---:B------:R-:W-:Y:S02]  /*144a0*/  ISETP.GE.AND P6, PT, R7.reuse, R4, PT ;  /* 0x000000040700720c */ /* 0x040fe40003fc6270 */
[-C--:B------:R-:W-:Y:S01]  /*144b0*/  ISETP.GE.AND P3, PT, R7, R2.reuse, PT ;  /* 0x000000020700720c */ /* 0x080fe20003f66270 */
[----:B------:R-:W-:Y:S01]  /*144c0*/  FMUL.FTZ R7, R28, c[0x0][0x2ec] ;  /* 0x0000bb001c077a20 */ /* 0x000fe20000410000 */
[----:B------:R-:W-:Y:S02]  /*144d0*/  FSEL R61, R158, -INF , !P6 ;  /* 0xff8000009e3d7808 */ /* 0x000fe40007000000 */
[----:B------:R-:W-:Y:S01]  /*144e0*/  FSEL R158, R153, -INF , !P3 ;  /* 0xff800000999e7808 */ /* 0x000fe20005800000 */
[----:B------:R3:W3:Y:S01]  /*144f0*/  MUFU.TANH R44, R7 ;  /* 0x00000007002c7308 */ /* 0x0006e20000002400 */
[----:B------:R-:W-:Y:S01]  /*14500*/  ISETP.GE.AND P5, PT, R6, R2, PT ;  /* 0x000000020600720c */ /* 0x000fe20003fa6270 */
[----:B-1----:R-:W-:Y:S01]  /*14510*/  FMUL.FTZ R21, R26, c[0x0][0x2ec] ;  /* 0x0000bb001a157a20 */ /* 0x002fe20000410000 */
[----:B----4-:R-:W-:-:S02]  /*14520*/  FSEL R153, R59, -INF , !P1 ;  /* 0xff8000003b997808 */ /* 0x010fc40004800000 */
[----:B------:R-:W-:Y:S02]  /*14530*/  FSEL R59, R124, -INF , !P4 ;  /* 0xff8000007c3b7808 */ /* 0x000fe40006000000 */
[----:B------:R-:W-:Y:S02]  /*14540*/  FSEL R119, R119, -INF , !P5 ;  /* 0xff80000077777808 */ /* 0x000fe40006800000 */
[--C-:B------:R-:W-:Y:S01]  /*14550*/  LOP3.LUT R6, R0, 0xa1, R5.reuse, 0xfe, !PT ;  /* 0x000000a100067812 */ /* 0x100fe200078efe05 */
[----:B--2---:R-:W-:Y:S01]  /*14560*/  HMMA.16816.F32.BF16 R28, R8, R32, R16 ;  /* 0x00000020081c723c */ /* 0x004fe20000041810 */
[----:B------:R-:W-:Y:S01]  /*14570*/  FSEL R60, R60, -INF , !P2 ;  /* 0xff8000003c3c7808 */ /* 0x000fe20005000000 */
[----:B------:R1:W2:Y:S01]  /*14580*/  MUFU.TANH R32, R21 ;  /* 0x0000001500207308 */ /* 0x0002a20000002400 */
[----:B------:R-:W-:Y:S02]  /*14590*/  ISETP.GE.AND P2, PT, R6, R4, PT ;  /* 0x000000040600720c */ /* 0x000fe40003f46270 */
[----:B---3--:R-:W-:-:S02]  /*145a0*/  LOP3.LUT R7, R0, 0xa0, R5, 0xfe, !PT ;  /* 0x000000a000077812 */ /* 0x008fc400078efe05 */
[----:B------:R-:W-:Y:S01]  /*145b0*/  FMUL.FTZ R16, R25, c[0x0][0x2ec] ;  /* 0x0000bb0019107a20 */ /* 0x000fe20000410000 */
[----:B------:R-:W-:Y:S02]  /*145c0*/  ISETP.GE.AND P1, PT, R6, R2, PT ;  /* 0x000000020600720c */ /* 0x000fe40003f26270 */
[C---:B------:R-:W-:Y:S01]  /*145d0*/  ISETP.GE.AND P6, PT, R7.reuse, R4, PT ;  /* 0x000000040700720c */ /* 0x040fe20003fc6270 */
[----:B------:R3:W4:Y:S01]  /*145e0*/  MUFU.TANH R33, R16 ;  /* 0x0000001000217308 */ /* 0x0007220000002400 */
[----:B------:R-:W-:Y:S02]  /*145f0*/  ISETP.GE.AND P3, PT, R7, R2, PT ;  /* 0x000000020700720c */ /* 0x000fe40003f66270 */
[C-C-:B------:R-:W-:Y:S02]  /*14600*/  LOP3.LUT R7, R0.reuse, 0xa8, R5.reuse, 0xfe, !PT ;  /* 0x000000a800077812 */ /* 0x140fe400078efe05 */
[----:B------:R-:W-:Y:S02]  /*14610*/  LOP3.LUT R6, R0, 0xa9, R5, 0xfe, !PT ;  /* 0x000000a900067812 */ /* 0x000fe400078efe05 */
[----:B------:R-:W-:Y:S01]  /*14620*/  ISETP.GE.AND P4, PT, R7, R4, PT ;  /* 0x000000040700720c */ /* 0x000fe20003f86270 */
[----:B-1----:R-:W-:Y:S01]  /*14630*/  FMUL.FTZ R21, R27, c[0x0][0x2ec] ;  /* 0x0000bb001b157a20 */ /* 0x002fe20000410000 */
[----:B------:R-:W-:Y:S01]  /*14640*/  ISETP.GE.AND P5, PT, R7, R2, PT ;  /* 0x000000020700720c */ /* 0x000fe20003fa6270 */
[----:B------:R-:W-:Y:S01]  /*14650*/  FMUL.FTZ R7, R24, c[0x0][0x2ec] ;  /* 0x0000bb0018077a20 */ /* 0x000fe20000410000 */
[----:B-----5:R-:W-:Y:S01]  /*14660*/  FSEL R51, R109, -INF , !P4 ;  /* 0xff8000006d337808 */ /* 0x020fe20006000000 */
[----:B------:R-:W-:Y:S01]  /*14670*/  HMMA.16816.F32.BF16 R24, R12, R52, RZ ;  /* 0x000000340c18723c */ /* 0x000fe200000418ff */
[----:B------:R-:W-:Y:S01]  /*14680*/  FSEL R110, R110, -INF , !P5 ;  /* 0xff8000006e6e7808 */ /* 0x000fe20006800000 */
[----:B------:R1:W-:Y:S01]  /*14690*/  MUFU.TANH R36, R7 ;  /* 0x0000000700247308 */ /* 0x0003e20000002400 */
[----:B------:R-:W-:-:S02]  /*146a0*/  FSEL R57, R57, -INF , !P6 ;  /* 0xff80000039397808 */ /* 0x000fc40007000000 */
[----:B------:R-:W-:Y:S02]  /*146b0*/  FSEL R124, R55, -INF , !P3 ;  /* 0xff800000377c7808 */ /* 0x000fe40005800000 */
[C---:B------:R-:W-:Y:S01]  /*146c0*/  ISETP.GE.AND P6, PT, R6.reuse, R4, PT ;  /* 0x000000040600720c */ /* 0x040fe20003fc6270 */
[----:B---3--:R-:W-:Y:S01]  /*146d0*/  HMMA.16816.F32.BF16 R16, R12, R42, RZ ;  /* 0x0000002a0c10723c */ /* 0x008fe200000418ff */
[----:B------:R-:W-:Y:S02]  /*146e0*/  ISETP.GE.AND P3, PT, R6, R2, PT ;  /* 0x000000020600720c */ /* 0x000fe40003f66270 */
[----:B------:R-:W-:Y:S02]  /*146f0*/  LOP3.LUT R6, R0, 0xb0, R5, 0xfe, !PT ;  /* 0x000000b000067812 */ /* 0x000fe400078efe05 */
[----:B------:R-:W-:Y:S02]  /*14700*/  FSEL R55, R117, -INF , !P2 ;  /* 0xff80000075377808 */ /* 0x000fe40005000000 */
[----:B------:R-:W-:Y:S01]  /*14710*/  FMUL.FTZ R12, R28, c[0x0][0x2ec] ;  /* 0x0000bb001c0c7a20 */ /* 0x000fe20000410000 */
[----:B------:R-:W-:-:S02]  /*14720*/  FSEL R118, R118, -INF , !P1 ;  /* 0xff80000076767808 */ /* 0x000fc40004800000 */
[----:B-1----:R-:W-:Y:S02]  /*14730*/  LOP3.LUT R7, R0, 0xb1, R5, 0xfe, !PT ;  /* 0x000000b100077812 */ /* 0x002fe400078efe05 */
[-C--:B------:R-:W-:Y:S02]  /*14740*/  ISETP.GE.AND P2, PT, R6, R4.reuse, PT ;  /* 0x000000040600720c */ /* 0x080fe40003f46270 */
[C---:B------:R-:W-:Y:S02]  /*14750*/  ISETP.GE.AND P4, PT, R7.reuse, R4, PT ;  /* 0x000000040700720c */ /* 0x040fe40003f86270 */
[----:B------:R-:W-:Y:S02]  /*14760*/  ISETP.GE.AND P5, PT, R7, R2, PT ;  /* 0x000000020700720c */ /* 0x000fe40003fa6270 */
[----:B------:R-:W-:Y:S02]  /*14770*/  FSEL R41, R107, -INF , !P4 ;  /* 0xff8000006b297808 */ /* 0x000fe40006000000 */
[----:B------:R-:W-:-:S02]  /*14780*/  FSEL R107, R22, -INF , !P5 ;  /* 0xff800000166b7808 */ /* 0x000fc40006800000 */
[----:B------:R1:W3:Y:S01]  /*14790*/  MUFU.TANH R22, R12 ;  /* 0x0000000c00167308 */ /* 0x0002e20000002400 */
[----:B------:R-:W-:Y:S02]  /*147a0*/  ISETP.GE.AND P1, PT, R6, R2, PT ;  /* 0x000000020600720c */ /* 0x000fe40003f26270 */
[C-C-:B------:R-:W-:Y:S02]  /*147b0*/  LOP3.LUT R6, R0.reuse, 0xb8, R5.reuse, 0xfe, !PT ;  /* 0x000000b800067812 */ /* 0x140fe400078efe05 */
[----:B------:R-:W-:Y:S02]  /*147c0*/  LOP3.LUT R7, R0, 0xb9, R5, 0xfe, !PT ;  /* 0x000000b900077812 */ /* 0x000fe400078efe05 */
[----:B------:R-:W-:Y:S02]  /*147d0*/  FSEL R43, R112, -INF , !P6 ;  /* 0xff800000702b7808 */ /* 0x000fe40007000000 */
[----:B------:R-:W-:Y:S02]  /*147e0*/  FSEL R108, R108, -INF , !P3 ;  /* 0xff8000006c6c7808 */ /* 0x000fe40005800000 */
[----:B------:R-:W-:-:S02]  /*147f0*/  FSEL R42, R23, -INF , !P2 ;  /* 0xff800000172a7808 */ /* 0x000fc40005000000 */
[----:B------:R-:W-:Y:S01]  /*14800*/  FSEL R106, R106, -INF , !P1 ;  /* 0xff8000006a6a7808 */ /* 0x000fe20004800000 */
[----:B------:R-:W-:Y:S01]  /*14810*/  MUFU.TANH R23, R21 ;  /* 0x0000001500177308 */ /* 0x000fe20000002400 */
[C---:B------:R-:W-:Y:S01]  /*14820*/  ISETP.GE.AND P6, PT, R6.reuse, R4, PT ;  /* 0x000000040600720c */ /* 0x040fe20003fc6270 */
[C---:B-1----:R-:W-:Y:S01]  /*14830*/  HMMA.16816.F32.BF16 R12, R8.reuse, R34, R16 ;  /* 0x00000022080c723c */ /* 0x042fe20000041810 */
[----:B------:R-:W-:Y:S02]  /*14840*/  ISETP.GE.AND P3, PT, R6, R2, PT ;  /* 0x000000020600720c */ /* 0x000fe40003f66270 */
[C---:B------:R-:W-:Y:S02]  /*14850*/  ISETP.GE.AND P2, PT, R7.reuse, R4, PT ;  /* 0x000000040700720c */ /* 0x040fe40003f46270 */
[----:B------:R-:W-:Y:S02]  /*14860*/  ISETP.GE.AND P1, PT, R7, R2, PT ;  /* 0x000000020700720c */ /* 0x000fe40003f26270 */
[----:B------:R-:W-:Y:S01]  /*14870*/  LOP3.LUT R7, R0, 0xc1, R5, 0xfe, !PT ;  /* 0x000000c100077812 */ /* 0x000fe200078efe05 */
[----:B------:R-:W-:Y:S01]  /*14880*/  HMMA.16816.F32.BF16 R8, R8, R64, R24 ;  /* 0x000000400808723c */ /* 0x000fe20000041818 */
[----:B------:R-:W-:Y:S01]  /*14890*/  FSEL R40, R104, -INF , !P6 ;  /* 0xff80000068287808 */ /* 0x000fe20007000000 */
[----:B------:R-:W-:Y:S01]  /*148a0*/  FMUL.FTZ R16, R29, c[0x0][0x2ec] ;  /* 0x0000bb001d107a20 */ /* 0x000fe20000410000 */
[----:B------:R-:W-:-:S02]  /*148b0*/  FSEL R103, R103, -INF , !P3 ;  /* 0xff80000067677808 */ /* 0x000fc40005800000 */
[C---:B------:R-:W-:Y:S01]  /*148c0*/  ISETP.GE.AND P6, PT, R7.reuse, R4, PT ;  /* 0x000000040700720c */ /* 0x040fe20003fc6270 */
[----:B------:R1:W5:Y:S01]  /*148d0*/  MUFU.TANH R21, R16 ;  /* 0x0000001000157308 */ /* 0x0003620000002400 */
[----:B------:R-:W-:Y:S01]  /*148e0*/  ISETP.GE.AND P3, PT, R7, R2, PT ;  /* 0x000000020700720c */ /* 0x000fe20003f66270 */
[----:B------:R-:W-:Y:S01]  /*148f0*/  FMUL.FTZ R7, R30, c[0x0][0x2ec] ;  /* 0x0000bb001e077a20 */ /* 0x000fe20000410000 */
[--C-:B------:R-:W-:Y:S02]  /*14900*/  LOP3.LUT R6, R0, 0xc0, R5.reuse, 0xfe, !PT ;  /* 0x000000c000067812 */ /* 0x100fe400078efe05 */
[----:B------:R-:W-:Y:S02]  /*14910*/  FSEL R34, R105, -INF , !P2 ;  /* 0xff80000069227808 */ /* 0x000fe40005000000 */
[C---:B------:R-:W-:Y:S01]  /*14920*/  ISETP.GE.AND P4, PT, R6.reuse, R4, PT ;  /* 0x000000040600720c */ /* 0x040fe20003f86270 */
[----:B------:R2:W-:Y:S01]  /*14930*/  MUFU.TANH R18, R7 ;  /* 0x0000000700127308 */ /* 0x0005e20000002400 */
[----:B------:R-:W-:Y:S01]  /*14940*/  ISETP.GE.AND P5, PT, R6, R2, PT ;  /* 0x000000020600720c */ /* 0x000fe20003fa6270 */
[----:B------:R-:W-:Y:S01]  /*14950*/  FMUL.FTZ R13, R13, c[0x0][0x2ec] ;  /* 0x0000bb000d0d7a20 */ /* 0x000fe20000410000 */
[----:B------:R-:W-:Y:S01]  /*14960*/  FSEL R30, R101, -INF , !P4 ;  /* 0xff800000651e7808 */ /* 0x000fe20006000000 */
[----:B------:R-:W-:Y:S01]  /*14970*/  FMUL.FTZ R14, R14, c[0x0][0x2ec] ;  /* 0x0000bb000e0e7a20 */ /* 0x000fe20000410000 */
[----:B------:R-:W-:Y:S01]  /*14980*/  FSEL R109, R95, -INF , !P5 ;  /* 0xff8000005f6d7808 */ /* 0x000fe20006800000 */
[----:B------:R-:W-:Y:S01]  /*14990*/  FMUL.FTZ R15, R15, c[0x0][0x2ec] ;  /* 0x0000bb000f0f7a20 */ /* 0x000fe20000410000 */
[--C-:B------:R-:W-:Y:S01]  /*149a0*/  LOP3.LUT R6, R0, 0xc8, R5.reuse, 0xfe, !PT ;  /* 0x000000c800067812 */ /* 0x100fe200078efe05 */
[----:B-1----:R-:W-:Y:S01]  /*149b0*/  FMUL.FTZ R16, R31, c[0x0][0x2ec] ;  /* 0x0000bb001f107a20 */ /* 0x002fe20000410000 */
[----:B------:R-:W-:Y:S01]  /*149c0*/  FSEL R104, R102, -INF , !P1 ;  /* 0xff80000066687808 */ /* 0x000fe20004800000 */
[----:B------:R-:W-:Y:S01]  /*149d0*/  MUFU.TANH R14, R14 ;  /* 0x0000000e000e7308 */ /* 0x000fe20000002400 */
[C---:B------:R-:W-:Y:S01]  /*149e0*/  ISETP.GE.AND P2, PT, R6.reuse, R4, PT ;  /* 0x000000040600720c */ /* 0x040fe20003f46270 */
[----:B------:R-:W-:Y:S01]  /*149f0*/  FMUL.FTZ R9, R9, c[0x0][0x2ec] ;  /* 0x0000bb0009097a20 */ /* 0x000fe20000410000 */
[----:B------:R-:W-:Y:S01]  /*14a00*/  ISETP.GE.AND P1, PT, R6, R2, PT ;  /* 0x000000020600720c */ /* 0x000fe20003f26270 */
[----:B------:R-:W-:Y:S01]  /*14a10*/  FMUL.FTZ R10, R10, c[0x0][0x2ec] ;  /* 0x0000bb000a0a7a20 */ /* 0x000fe20000410000 */
[----:B------:R-:W-:-:S02]  /*14a20*/  LOP3.LUT R6, R0, 0xd0, R5, 0xfe, !PT ;  /* 0x000000d000067812 */ /* 0x000fc400078efe05 */
[----:B--2---:R-:W-:Y:S01]  /*14a30*/  LOP3.LUT R7, R0, 0xc9, R5, 0xfe, !PT ;  /* 0x000000c900077812 */ /* 0x004fe200078efe05 */
[----:B------:R-:W1:Y:S01]  /*14a40*/  MUFU.TANH R19, R16 ;  /* 0x0000001000137308 */ /* 0x000e620000002400 */
[----:B------:R-:W-:Y:S02]  /*14a50*/  FSEL R31, R100, -INF , !P6 ;  /* 0xff800000641f7808 */ /* 0x000fe40007000000 */
[C---:B------:R-:W-:Y:S02]  /*14a60*/  ISETP.GE.AND P4, PT, R7.reuse, R4, PT ;  /* 0x000000040700720c */ /* 0x040fe40003f86270 */
[----:B------:R-:W-:Y:S01]  /*14a70*/  ISETP.GE.AND P5, PT, R7, R2, PT ;  /* 0x000000020700720c */ /* 0x000fe20003fa6270 */
[----:B------:R-:W-:Y:S01]  /*14a80*/  FMUL.FTZ R7, R12, c[0x0][0x2ec] ;  /* 0x0000bb000c077a20 */ /* 0x000fe20000410000 */
[----:B------:R-:W-:Y:S01]  /*14a90*/  FSEL R117, R54, -INF , !P3 ;  /* 0xff80000036757808 */ /* 0x000fe20005800000 */
[----:B------:R-:W2:Y:S01]  /*14aa0*/  MUFU.TANH R16, R13 ;  /* 0x0000000d00107308 */ /* 0x000ea20000002400 */
[----:B------:R-:W-:-:S02]  /*14ab0*/  ISETP.GE.AND P6, PT, R6, R4, PT ;  /* 0x000000040600720c */ /* 0x000fc40003fc6270 */
[----:B------:R-:W-:Y:S02]  /*14ac0*/  ISETP.GE.AND P3, PT, R6, R2, PT ;  /* 0x000000020600720c */ /* 0x000fe40003f66270 */
[----:B------:R-:W-:Y:S02]  /*14ad0*/  LOP3.LUT R6, R0, 0xd1, R5, 0xfe, !PT ;  /* 0x000000d100067812 */ /* 0x000fe400078efe05 */
[----:B------:R-:W-:Y:S01]  /*14ae0*/  FSEL R49, R49, -INF , !P2 ;  /* 0xff80000031317808 */ /* 0x000fe20005000000 */
[----:B------:R1:W-:Y:S01]  /*14af0*/  MUFU.TANH R17, R7 ;  /* 0x0000000700117308 */ /* 0x0003e20000002400 */
[----:B------:R-:W-:Y:S02]  /*14b00*/  FSEL R196, R48, -INF , !P5 ;  /* 0xff80000030c47808 */ /* 0x000fe40006800000 */
[----:B------:R-:W-:Y:S02]  /*14b10*/  ISETP.GE.AND P2, PT, R6, R4, PT ;  /* 0x000000040600720c */ /* 0x000fe40003f46270 */
[----:B------:R-:W-:-:S02]  /*14b20*/  FSEL R112, R47, -INF , !P1 ;  /* 0xff8000002f707808 */ /* 0x000fc40004800000 */
[----:B------:R-:W-:Y:S01]  /*14b30*/  FSEL R50, R50, -INF , !P4 ;  /* 0xff80000032327808 */ /* 0x000fe20006000000 */
[----:B------:R-:W-:Y:S01]  /*14b40*/  MUFU.TANH R15, R15 ;  /* 0x0000000f000f7308 */ /* 0x000fe20000002400 */
[----:B------:R-:W-:Y:S02]  /*14b50*/  FSEL R54, R39, -INF , !P2 ;  /* 0xff80000027367808 */ /* 0x000fe40005000000 */
[----:B------:R-:W-:Y:S02]  /*14b60*/  ISETP.GE.AND P1, PT, R6, R2, PT ;  /* 0x000000020600720c */ /* 0x000fe40003f26270 */
[--C-:B------:R-:W-:Y:S02]  /*14b70*/  LOP3.LUT R6, R0, 0xd9, R5.reuse, 0xfe, !PT ;  /* 0x000000d900067812 */ /* 0x100fe400078efe05 */
[----:B------:R-:W-:Y:S01]  /*14b80*/  FSEL R48, R44, -INF , !P6 ;  /* 0xff8000002c307808 */ /* 0x000fe20007000000 */
[----:B------:R-:W-:Y:S01]  /*14b90*/  MUFU.TANH R13, R9 ;  /* 0x00000009000d7308 */ /* 0x000fe20000002400 */
[----:B-1----:R-:W-:-:S02]  /*14ba0*/  LOP3.LUT R7, R0, 0xd8, R5, 0xfe, !PT ;  /* 0x000000d800077812 */ /* 0x002fc400078efe05 */
[----:B------:R-:W-:Y:S02]  /*14bb0*/  FSEL R197, R37, -INF , !P3 ;  /* 0xff80000025c57808 */ /* 0x000fe40005800000 */
[C---:B------:R-:W-:Y:S02]  /*14bc0*/  ISETP.GE.AND P0, PT, R7.reuse, R2, PT ;  /* 0x000000020700720c */ /* 0x040fe40003f06270 */
[----:B------:R-:W-:Y:S01]  /*14bd0*/  ISETP.GE.AND P5, PT, R7, R4, PT ;  /* 0x000000040700720c */ /* 0x000fe20003fa6270 */
[----:B------:R-:W-:Y:S01]  /*14be0*/  MUFU.TANH R10, R10 ;  /* 0x0000000a000a7308 */ /* 0x000fe20000002400 */
[----:B------:R-:W-:Y:S02]  /*14bf0*/  LOP3.LUT R7, R0, 0xe0, R5, 0xfe, !PT ;  /* 0x000000e000077812 */ /* 0x000fe400078efe05 */
[----:B------:R-:W-:Y:S02]  /*14c00*/  ISETP.GE.AND P6, PT, R6, R2, PT ;  /* 0x000000020600720c */ /* 0x000fe40003fc6270 */
[----:B------:R-:W-:-:S02]  /*14c10*/  ISETP.GE.AND P4, PT, R7, R4, PT ;  /* 0x000000040700720c */ /* 0x000fc40003f86270 */
[----:B------:R-:W-:Y:S01]  /*14c20*/  ISETP.GE.AND P2, PT, R7, R2, PT ;  /* 0x000000020700720c */ /* 0x000fe20003f46270 */
[----:B------:R-:W-:Y:S01]  /*14c30*/  FMUL.FTZ R7, R8, c[0x0][0x2ec] ;  /* 0x0000bb0008077a20 */ /* 0x000fe20000410000 */
[----:B------:R-:W-:Y:S01]  /*14c40*/  FSEL R199, R38, -INF , !P1 ;  /* 0xff80000026c77808 */ /* 0x000fe20004800000 */
[----:B------:R-:W-:Y:S01]  /*14c50*/  FMUL.FTZ R8, R56, c[0x0][0x2ec] ;  /* 0x0000bb0038087a20 */ /* 0x000fe20000410000 */
[----:B------:R-:W-:Y:S01]  /*14c60*/  @P0 LOP3.LUT R188, R188, 0x1, RZ, 0xfc, !PT ;  /* 0x00000001bcbc0812 */ /* 0x000fe200078efcff */
[----:B------:R1:W1:Y:S01]  /*14c70*/  MUFU.TANH R12, R7 ;  /* 0x00000007000c7308 */ /* 0x0002620000002400 */
[----:B------:R-:W-:Y:S02]  /*14c80*/  ISETP.GE.AND P0, PT, R6, R4, PT ;  /* 0x000000040600720c */ /* 0x000fe40003f06270 */
[----:B------:R-:W-:Y:S02]  /*14c90*/  LOP3.LUT P3, RZ, R188, 0x1, RZ, 0xc0, !PT ;  /* 0x00000001bcff7812 */ /* 0x000fe4000786c0ff */
[----:B------:R-:W-:-:S02]  /*14ca0*/  LOP3.LUT R6, R0, 0xe1, R5, 0xfe, !PT ;  /* 0x000000e100067812 */ /* 0x000fc400078efe05 */
[----:B------:R-:W-:Y:S01]  /*14cb0*/  FSEL R200, R32, -INF , !P3 ;  /* 0xff80000020c87808 */ /* 0x000fe20005800000 */
[----:B------:R2:W2:Y:S01]  /*14cc0*/  MUFU.TANH R9, R8 ;  /* 0x0000000800097308 */ /* 0x0004a20000002400 */
[----:B----4-:R-:W-:Y:S02]  /*14cd0*/  FSEL R65, R33, -INF , !P0 ;  /* 0xff80000021417808 */ /* 0x010fe40004000000 */
[----:B---3--:R-:W-:Y:S02]  /*14ce0*/  FSEL R95, R22, -INF , !P4 ;  /* 0xff800000165f7808 */ /* 0x008fe40006000000 */
[C---:B------:R-:W-:Y:S02]  /*14cf0*/  ISETP.GE.AND P3, PT, R6.reuse, R4, PT ;  /* 0x000000040600720c */ /* 0x040fe40003f66270 */
[----:B------:R-:W-:Y:S02]  /*14d00*/  ISETP.GE.AND P1, PT, R6, R2, PT ;  /* 0x000000020600720c */ /* 0x000fe40003f26270 */
[----:B-1----:R-:W-:-:S02]  /*14d10*/  LOP3.LUT R7, R0, 0xe8, R5, 0xfe, !PT ;  /* 0x000000e800077812 */ /* 0x002fc400078efe05 */
[----:B-----5:R-:W-:Y:S02]  /*14d20*/  FSEL R100, R21, -INF , !P3 ;  /* 0xff80000015647808 */ /* 0x020fe40005800000 */
[C---:B------:R-:W-:Y:S02]  /*14d30*/  ISETP.GE.AND P0, PT, R7.reuse, R4, PT ;  /* 0x000000040700720c */ /* 0x040fe40003f06270 */
[----:B------:R-:W-:Y:S01]  /*14d40*/  ISETP.GE.AND P4, PT, R7, R2, PT ;  /* 0x000000020700720c */ /* 0x000fe20003f86270 */
[----:B--2---:R-:W-:Y:S01]  /*14d50*/  FMUL.FTZ R8, R58, c[0x0][0x2ec] ;  /* 0x0000bb003a087a20 */ /* 0x004fe20000410000 */
[C-C-:B------:R-:W-:Y:S02]  /*14d60*/  LOP3.LUT R7, R0.reuse, 0xf0, R5.reuse, 0xfe, !PT ;  /* 0x000000f000077812 */ /* 0x140fe400078efe05 */
[----:B------:R-:W-:Y:S02]  /*14d70*/  FSEL R203, R19, -INF , !P1 ;  /* 0xff80000013cb7808 */ /* 0x000fe40004800000 */
[C---:B------:R-:W-:Y:S01]  /*14d80*/  ISETP.GE.AND P3, PT, R7.reuse, R4, PT ;  /* 0x000000040700720c */ /* 0x040fe20003f66270 */
[----:B------:R-:W1:Y:S01]  /*14d90*/  MUFU.TANH R8, R8 ;  /* 0x0000000800087308 */ /* 0x000e620000002400 */
[----:B------:R-:W-:Y:S01]  /*14da0*/  ISETP.GE.AND P1, PT, R7, R2, PT ;  /* 0x000000020700720c */ /* 0x000fe20003f26270 */
[----:B------:R-:W-:Y:S01]  /*14db0*/  FMUL.FTZ R7, R11, c[0x0][0x2ec] ;  /* 0x0000bb000b077a20 */ /* 0x000fe20000410000 */
[----:B------:R-:W-:-:S02]  /*14dc0*/  LOP3.LUT R6, R0, 0xe9, R5, 0xfe, !PT ;  /* 0x000000e900067812 */ /* 0x000fc400078efe05 */
[----:B------:R-:W-:Y:S02]  /*14dd0*/  FSEL R201, R23, -INF , !P6 ;  /* 0xff80000017c97808 */ /* 0x000fe40007000000 */
[----:B------:R-:W-:Y:S01]  /*14de0*/  ISETP.GE.AND P6, PT, R6, R4, PT ;  /* 0x000000040600720c */ /* 0x000fe20003fc6270 */
[----:B------:R2:W3:Y:S01]  /*14df0*/  MUFU.TANH R11, R7 ;  /* 0x00000007000b7308 */ /* 0x0004e20000002400 */
[----:B------:R-:W-:Y:S02]  /*14e00*/  FSEL R64, R36, -INF , !P5 ;  /* 0xff80000024407808 */ /* 0x000fe40006800000 */
[----:B------:R-:W-:Y:S02]  /*14e10*/  FSEL R102, R16, -INF , !P6 ;  /* 0xff80000010667808 */ /* 0x000fe40007000000 */
[----:B------:R-:W-:Y:S02]  /*14e20*/  ISETP.GE.AND P5, PT, R6, R2, PT ;  /* 0x000000020600720c */ /* 0x000fe40003fa6270 */
[----:B------:R-:W-:-:S02]  /*14e30*/  LOP3.LUT R6, R0, 0xf1, R5, 0xfe, !PT ;  /* 0x000000f100067812 */ /* 0x000fc400078efe05 */
[----:B------:R-:W-:Y:S02]  /*14e40*/  FSEL R105, R12, -INF , !P3 ;  /* 0xff8000000c697808 */ /* 0x000fe40005800000 */
[----:B------:R-:W-:Y:S02]  /*14e50*/  FSEL R202, R18, -INF , !P2 ;  /* 0xff80000012ca7808 */ /* 0x000fe40005000000 */
[----:B------:R-:W-:Y:S02]  /*14e60*/  FSEL R205, R14, -INF , !P4 ;  /* 0xff8000000ecd7808 */ /* 0x000fe40006000000 */
[----:B------:R-:W-:Y:S02]  /*14e70*/  ISETP.GE.AND P2, PT, R6, R4, PT ;  /* 0x000000040600720c */ /* 0x000fe40003f46270 */
[----:B--2---:R-:W-:Y:S02]  /*14e80*/  LOP3.LUT R7, R0, 0x11, R5, 0xfe, !PT ;  /* 0x0000001100077812 */ /* 0x004fe400078efe05 */
[----:B------:R-:W-:-:S02]  /*14e90*/  ISETP.GE.AND P4, PT, R6, R2, PT ;  /* 0x000000020600720c */ /* 0x000fc40003f86270 */
[-C--:B------:R-:W-:Y:S02]  /*14ea0*/  ISETP.GE.AND P6, PT, R7, R4.reuse, PT ;  /* 0x000000040700720c */ /* 0x080fe40003fc6270 */
[C-C-:B------:R-:W-:Y:S02]  /*14eb0*/  LOP3.LUT R7, R0.reuse, 0x19, R5.reuse, 0xfe, !PT ;  /* 0x0000001900077812 */ /* 0x140fe400078efe05 */
[----:B------:R-:W-:Y:S02]  /*14ec0*/  LOP3.LUT R6, R0, 0x18, R5, 0xfe, !PT ;  /* 0x0000001800067812 */ /* 0x000fe400078efe05 */
[----:B------:R-:W-:Y:S01]  /*14ed0*/  ISETP.GE.AND P3, PT, R7, R4, PT ;  /* 0x000000040700720c */ /* 0x000fe20003f66270 */
[----:B------:R-:W-:Y:S01]  /*14ee0*/  FMUL.FTZ R7, R63, c[0x0][0x2ec] ;  /* 0x0000bb003f077a20 */ /* 0x000fe20000410000 */
[----:B------:R-:W-:Y:S02]  /*14ef0*/  FSEL R206, R15, -INF , !P5 ;  /* 0xff8000000fce7808 */ /* 0x000fe40006800000 */
[----:B------:R-:W-:-:S02]  /*14f00*/  FSEL R25, R217, -INF , !P6 ;  /* 0xff800000d9197808 */ /* 0x000fc40007000000 */
[----:B------:R-:W-:Y:S01]  /*14f10*/  ISETP.GE.AND P5, PT, R6, R4, PT ;  /* 0x000000040600720c */ /* 0x000fe20003fa6270 */
[----:B------:R-:W2:Y:S01]  /*14f20*/  MUFU.TANH R7, R7 ;  /* 0x0000000700077308 */ /* 0x000ea20000002400 */
[----:B------:R-:W-:Y:S02]  /*14f30*/  ISETP.GT.AND P6, PT, R240, R243, PT ;  /* 0x000000f3f000720c */ /* 0x000fe40003fc4270 */
[----:B------:R-:W-:Y:S02]  /*14f40*/  LOP3.LUT R6, R0, 0xf8, R5, 0xfe, !PT ;  /* 0x000000f800067812 */ /* 0x000fe400078efe05 */
[----:B------:R-:W-:Y:S02]  /*14f50*/  FSEL R101, R17, -INF , !P0 ;  /* 0xff80000011657808 */ /* 0x000fe40004000000 */
[----:B------:R-:W-:Y:S02]  /*14f60*/  ISETP.NE.AND P0, PT, R198, RZ, PT ;  /* 0x000000ffc600720c */ /* 0x000fe40003f05270 */
[----:B------:R-:W-:-:S02]  /*14f70*/  FSEL R198, R13, -INF , !P2 ;  /* 0xff8000000dc67808 */ /* 0x000fc40005000000 */
[----:B------:R-:W-:Y:S02]  /*14f80*/  FSEL R207, R10, -INF , !P1 ;  /* 0xff8000000acf7808 */ /* 0x000fe40004800000 */
[----:B------:R-:W-:Y:S02]  /*14f90*/  ISETP.GE.AND P2, PT, R6, R4, PT ;  /* 0x000000040600720c */ /* 0x000fe40003f46270 */
[--C-:B------:R-:W-:Y:S02]  /*14fa0*/  LOP3.LUT R4, R0, 0x18, R5.reuse, 0xfe, !PT ;  /* 0x0000001800047812 */ /* 0x100fe400078efe05 */
[----:B------:R-:W-:Y:S02]  /*14fb0*/  ISETP.GE.AND P1, PT, R6, R2, PT ;  /* 0x000000020600720c */ /* 0x000fe40003f26270 */
[----:B------:R-:W-:Y:S02]  /*14fc0*/  LOP3.LUT R5, R0, 0x19, R5, 0xfe, !PT ;  /* 0x0000001900057812 */ /* 0x000fe400078efe05 */
[----:B------:R-:W-:-:S02]  /*14fd0*/  FSEL R204, R9, -INF , !P2 ;  /* 0xff80000009cc7808 */ /* 0x000fc40005000000 */
[----:B-1----:R-:W-:Y:S02]  /*14fe0*/  FSEL R209, R8, -INF , !P1 ;  /* 0xff80000008d17808 */ /* 0x002fe40004800000 */
[-C--:B------:R-:W-:Y:S02]  /*14ff0*/  ISETP.GE.AND P2, PT, R4, R2.reuse, PT ;  /* 0x000000020400720c */ /* 0x080fe40003f46270 */
[----:B------:R-:W-:Y:S02]  /*15000*/  ISETP.GE.AND P1, PT, R5, R2, PT ;  /* 0x000000020500720c */ /* 0x000fe40003f26270 */
[----:B---3--:R-:W-:Y:S02]  /*15010*/  FSEL R208, R11, -INF , !P4 ;  /* 0xff8000000bd07808 */ /* 0x008fe40006000000 */
[----:B------:R-:W-:Y:S02]  /*15020*/  FSEL R26, R216, -INF , !P5 ;  /* 0xff800000d81a7808 */ /* 0x000fe40006800000 */
[----:B------:R-:W-:-:S02]  /*15030*/  FSEL R27, R215, -INF , !P3 ;  /* 0xff800000d71b7808 */ /* 0x000fc40005800000 */
[----:B------:R-:W-:Y:S02]  /*15040*/  FSEL R28, R214, -INF , !P2 ;  /* 0xff800000d61c7808 */ /* 0x000fe40005000000 */
[----:B--2---:R-:W-:Y:S01]  /*15050*/  FSEL R29, R7, -INF , !P1 ;  /* 0xff800000071d7808 */ /* 0x004fe20004800000 */
[----:B------:R-:W-:Y:S05]  /*15060*/  @!P6 BRA `(.L_x_1465) ;  /* 0x00000a400000e947 */ /* 0x000fea0003800000 */
[----:B------:R-:W-:Y:S01]  /*15070*/  LOP3.LUT P4, RZ, R188, 0x8, RZ, 0xc0, !PT ;  /* 0x00000008bcff7812 */ /* 0x000fe2000788c0ff */
[----:B------:R-:W-:-:S12]  /*15080*/  ULDC.64 UR8, c[0x0][0x118] ;  /* 0x0000460000087ab9 */ /* 0x000fd80000000a00 */
        /* <DEDUP_REMOVED lines=31> */
[----:B------:R-:W-:Y:S02]  /*15280*/  ISETP.GE.AND P1, PT, R0, RZ, PT ;  /* 0x000000ff0000720c */ /* 0x000fe40003f26270 */
[----:B------:R-:W-:Y:S02]  /*15290*/  @P4 IADD3 R4, R4, 0x1, RZ ;  /* 0x0000000104044810 */ /* 0x000fe40007ffe0ff */
[----:B------:R-:W-:Y:S02]  /*152a0*/  ISETP.NE.AND P2, PT, RZ, c[0x0][0x2d0], PT ;  /* 0x0000b400ff007a0c */ /* 0x000fe40003f45270 */
        /* <DEDUP_REMOVED lines=26> */
.L_x_1466:
[----:B------:R-:W-:-:S05]  /*15450*/  IMAD.MOV.U32 R0, RZ, RZ, c[0x0][0x198] ;  /* 0x00006600ff007624 */ /* 0x000fca00078e00ff */
[----:B------:R-:W-:-:S04]  /*15460*/  LEA R0, -R0, RZ, 0x8 ;  /* 0x000000ff00007211 */ /* 0x000fc800078e41ff */
[----:B------:R-:W-:Y:S02]  /*15470*/  SHF.R.S32.HI R2, RZ, 0x1f, R0 ;  /* 0x0000001fff027819 */ /* 0x000fe40000011400 */
.L_x_1467:
[----:B------:R-:W-:Y:S01]  /*15480*/  @!P0 IMAD.MOV.U32 R11, RZ, RZ, c[0x0][0x198] ;  /* 0x00006600ff0b8624 */ /* 0x000fe200078e00ff */
[----:B------:R-:W-:Y:S01]  /*15490*/  ULDC.64 UR4, c[0x0][0x198] ;  /* 0x0000660000047ab9 */ /* 0x000fe20000000a00 */
[----:B------:R-:W-:Y:S01]  /*154a0*/  @!P0 IMAD.MOV.U32 R10, RZ, RZ, c[0x0][0x198] ;  /* 0x00006600ff0a8624 */ /* 0x000fe200078e00ff */
[----:B------:R-:W-:Y:S01]  /*154b0*/  USHF.L.U32 UR7, UR4, 0x5, URZ ;  /* 0x0000000504077899 */ /* 0x000fe2000800063f */
[----:B------:R-:W-:Y:S01]  /*154c0*/  @!P0 IMAD.MOV.U32 R14, RZ, RZ, c[0x0][0x19c] ;  /* 0x00006700ff0e8624 */ /* 0x000fe200078e00ff */
[CC--:B------:R-:W-:Y:S01]  /*154d0*/  @!P0 LEA R13, P2, R11.reuse, R0.reuse, 0x6 ;  /* 0x000000000b0d8211 */ /* 0x0c0fe200078430ff */
[----:B------:R-:W-:Y:S01]  /*154e0*/  @!P0 IMAD.MOV.U32 R8, RZ, RZ, c[0x0][0x198] ;  /* 0x00006600ff088624 */ /* 0x000fe200078e00ff */
[----:B------:R-:W-:Y:S01]  /*154f0*/  @!P0 LEA R21, P1, R10, R0, 0x7 ;  /* 0x000000000a158211 */ /* 0x000fe200078238ff */
[----:B------:R-:W-:Y:S01]  /*15500*/  @!P0 IMAD.MOV.U32 R6, RZ, RZ, c[0x0][0x198] ;  /* 0x00006600ff068624 */ /* 0x000fe200078e00ff */
[-C--:B------:R-:W-:Y:S01]  /*15510*/  @!P0 LEA.HI.X R24, R11, R2.reuse, R14, 0x6, P2 ;  /* 0x000000020b188211 */ /* 0x080fe200010f340e */
[----:B------:R-:W-:Y:S01]  /*15520*/  @!P0 IMAD.MOV.U32 R4, RZ, RZ, R0 ;  /* 0x000000ffff048224 */ /* 0x000fe200078e0000 */
[----:B------:R-:W-:Y:S01]  /*15530*/  UMOV UR6, 0x5 ;  /* 0x0000000500067882 */ /* 0x000fe20000000000 */
[----:B------:R-:W-:Y:S01]  /*15540*/  @!P0 IMAD.MOV.U32 R5, RZ, RZ, R2 ;  /* 0x000000ffff058224 */ /* 0x000fe200078e0002 */
[----:B------:R-:W-:Y:S01]  /*15550*/  USHF.L.U64.HI UR5, UR4, UR6, UR5 ;  /* 0x0000000604057299 */ /* 0x000fe20008010205 */
[----:B------:R-:W-:Y:S01]  /*15560*/  @!P0 IMAD.MOV.U32 R12, RZ, RZ, c[0x0][0x19c] ;  /* 0x00006700ff0c8624 */ /* 0x000fe200078e00ff */
[----:B------:R1:W-:Y:S01]  /*15570*/  @P0 STS [R185+0x1000], RZ ;  /* 0x001000ffb9000388 */ /* 0x0003e20000000800 */
[----:B------:R-:W-:Y:S01]  /*15580*/  @!P0 IMAD.WIDE.U32 R8, R8, 0x60, R4 ;  /* 0x0000006008088825 */ /* 0x000fe200078e0004 */
[----:B------:R-:W-:Y:S02]  /*15590*/  BSSY B0, `(.L_x_1468) ;  /* 0x000004e000007945 */ /* 0x000fe40003800000 */
[----:B------:R-:W-:Y:S01]  /*155a0*/  @!P0 LEA.HI.X R23, R10, R2, R12, 0x7, P1 ;  /* 0x000000020a178211 */ /* 0x000fe200008f3c0c */
[--C-:B------:R-:W-:Y:S01]  /*155b0*/  @!P0 IMAD.WIDE.U32 R6, R6, 0xa0, R4.reuse ;  /* 0x000000a006068825 */ /* 0x100fe200078e0004 */
[----:B------:R1:W-:Y:S03]  /*155c0*/  @P0 STS [R185+0x1004], RZ ;  /* 0x001004ffb9000388 */ /* 0x0003e60000000800 */
[----:B------:R-:W-:Y:S01]  /*155d0*/  @!P0 IMAD.WIDE.U32 R4, R10, 0xc0, R4 ;  /* 0x000000c00a048825 */ /* 0x000fe200078e0004 */
[----:B------:R-:W-:Y:S01]  /*155e0*/  @!P0 LEA R10, P1, R0, R189, 0x1 ;  /* 0x000000bd000a8211 */ /* 0x000fe200078208ff */
[----:B------:R1:W-:Y:S02]  /*155f0*/  @P0 STS.64 [R185+0x1008], RZ ;  /* 0x001008ffb9000388 */ /* 0x0003e40000000a00 */
[----:B------:R-:W-:-:S02]  /*15600*/  @!P0 IMAD.MOV.U32 R11, RZ, RZ, c[0x0][0x19c] ;  /* 0x00006700ff0b8624 */ /* 0x000fc400078e00ff */
[----:B------:R-:W-:Y:S02]  /*15610*/  @!P0 IMAD R14, R14, 0x60, RZ ;  /* 0x000000600e0e8824 */ /* 0x000fe400078e02ff */
[----:B------:R-:W-:Y:S01]  /*15620*/  @!P0 IMAD R22, R12, 0xa0, RZ ;  /* 0x000000a00c168824 */ /* 0x000fe200078e02ff */
[C---:B------:R-:W-:Y:S01]  /*15630*/  @!P0 IADD3 R12, P2, R0.reuse, UR7, RZ ;  /* 0x00000007000c8c10 */ /* 0x040fe2000ff5e0ff */
[----:B------:R-:W-:Y:S01]  /*15640*/  @!P0 IMAD R15, R11, 0xc0, RZ ;  /* 0x000000c00b0f8824 */ /* 0x000fe200078e02ff */
[-C--:B------:R-:W-:Y:S01]  /*15650*/  @!P0 LEA.HI.X R11, R0, R190.reuse, R2, 0x1, P1 ;  /* 0x000000be000b8211 */ /* 0x080fe200008f0c02 */
[----:B------:R-:W-:Y:S01]  /*15660*/  @!P0 IMAD.IADD R14, R14, 0x1, R9 ;  /* 0x000000010e0e8824 */ /* 0x000fe200078e0209 */
[-C--:B------:R-:W-:Y:S01]  /*15670*/  @!P0 LEA R16, P1, R8, R189.reuse, 0x1 ;  /* 0x000000bd08108211 */ /* 0x080fe200078208ff */
[----:B------:R-:W-:Y:S01]  /*15680*/  @!P0 IMAD.IADD R15, R15, 0x1, R5 ;  /* 0x000000010f0f8824 */ /* 0x000fe200078e0205 */
[----:B------:R-:W-:Y:S01]  /*15690*/  @!P0 IADD3.X R9, R2, UR5, RZ, P2, !PT ;  /* 0x0000000502098c10 */ /* 0x000fe200097fe4ff */
[----:B------:R-:W-:Y:S01]  /*156a0*/  @!PT LDS RZ, [RZ] ;  /* 0x00000000fffff984 */ /* 0x000fe20000000800 */
[----:B------:R-:W-:Y:S01]  /*156b0*/  @!PT LDS RZ, [RZ] ;  /* 0x00000000fffff984 */ /* 0x000fe20000000800 */
[----:B------:R-:W-:Y:S01]  /*156c0*/  @!PT LDS RZ, [RZ] ;  /* 0x00000000fffff984 */ /* 0x000fe20000000800 */
[----:B------:R2:W-:Y:S01]  /*156d0*/  @!P0 LDGSTS.E.BYPASS.LTC128B.128 [R185+0x1000], [R10.64] ;  /* 0x010000000ab98fae */ /* 0x0005e2000b901d48 */
[-C--:B------:R-:W-:Y:S01]  /*156e0*/  @!P0 LEA R18, P2, R12, R189.reuse, 0x1 ;  /* 0x000000bd0c128211 */ /* 0x080fe200078408ff */
[----:B------:R-:W-:Y:S01]  /*156f0*/  @!P0 IMAD.IADD R22, R22, 0x1, R7 ;  /* 0x0000000116168824 */ /* 0x000fe200078e0207 */
[----:B------:R-:W-:Y:S01]  /*15700*/  @!P0 LEA.HI.X R17, R8, R190, R14, 0x1, P1 ;  /* 0x000000be08118211 */ /* 0x000fe200008f0c0e */
[----:B------:R1:W-:Y:S01]  /*15710*/  @P0 STS.128 [R185+0x1800], RZ ;  /* 0x001800ffb9000388 */ /* 0x0003e20000000c00 */
[----:B------:R-:W-:-:S02]  /*15720*/  @!P0 LEA R8, P1, R4, R189, 0x1 ;  /* 0x000000bd04088211 */ /* 0x000fc400078208ff */
[-C--:B------:R-:W-:Y:S02]  /*15730*/  @!P0 LEA R14, P4, R13, R189.reuse, 0x1 ;  /* 0x000000bd0d0e8211 */ /* 0x080fe400078808ff */
[-C--:B------:R-:W-:Y:S02]  /*15740*/  @!P0 LEA.HI.X R19, R12, R190.reuse, R9, 0x1, P2 ;  /* 0x000000be0c138211 */ /* 0x080fe400010f0c09 */
[-C--:B------:R-:W-:Y:S02]  /*15750*/  @!P0 LEA.HI.X R9, R4, R190.reuse, R15, 0x1, P1 ;  /* 0x000000be04098211 */ /* 0x080fe400008f0c0f */
[-C--:B------:R-:W-:Y:S01]  /*15760*/  @!P0 LEA R12, P3, R21, R189.reuse, 0x1 ;  /* 0x000000bd150c8211 */ /* 0x080fe200078608ff */
[----:B------:R-:W-:Y:S01]  /*15770*/  @!PT LDS RZ, [RZ] ;  /* 0x00000000fffff984 */ /* 0x000fe20000000800 */
[----:B------:R-:W-:Y:S01]  /*15780*/  @!PT LDS RZ, [RZ] ;  /* 0x00000000fffff984 */ /* 0x000fe20000000800 */
[----:B------:R-:W-:Y:S01]  /*15790*/  @!PT LDS RZ, [RZ] ;  /* 0x00000000fffff984 */ /* 0x000fe20000000800 */
[----:B------:R1:W-:Y:S01]  /*157a0*/  @!P0 LDGSTS.E.BYPASS.LTC128B.128 [R185+0x1800], [R18.64] ;  /* 0x0180000012b98fae */ /* 0x0003e2000b901d48 */
[-C--:B------:R-:W-:Y:S02]  /*157b0*/  @!P0 LEA.HI.X R15, R13, R190.reuse, R24, 0x1, P4 ;  /* 0x000000be0d0f8211 */ /* 0x080fe400020f0c18 */
[----:B------:R-:W-:Y:S01]  /*157c0*/  @!P0 LEA.HI.X R13, R21, R190, R23, 0x1, P3 ;  /* 0x000000be150d8211 */ /* 0x000fe200018f0c17 */
[----:B------:R1:W-:Y:S04]  /*157d0*/  @P0 STS.128 [R185+0x2000], RZ ;  /* 0x002000ffb9000388 */ /* 0x0003e80000000c00 */
[----:B------:R-:W-:Y:S01]  /*157e0*/  @!PT LDS RZ, [RZ] ;  /* 0x00000000fffff984 */ /* 0x000fe20000000800 */
[----:B------:R-:W-:Y:S01]  /*157f0*/  @!PT LDS RZ, [RZ] ;  /* 0x00000000fffff984 */ /* 0x000fe20000000800 */
[----:B------:R-:W-:Y:S01]  /*15800*/  @!PT LDS RZ, [RZ] ;  /* 0x00000000fffff984 */ /* 0x000fe20000000800 */
[----:B------:R1:W-:Y:S04]  /*15810*/  @!P0 LDGSTS.E.BYPASS.LTC128B.128 [R185+0x2000], [R14.64] ;  /* 0x020000000eb98fae */ /* 0x0003e8000b901d48 */
[----:B------:R1:W-:Y:S01]  /*15820*/  @P0 STS.128 [R185+0x2800], RZ ;  /* 0x002800ffb9000388 */ /* 0x0003e20000000c00 */
[----:B--2---:R-:W-:-:S03]  /*15830*/  @!P0 LEA R10, P2, R6, R189, 0x1 ;  /* 0x000000bd060a8211 */ /* 0x004fc600078408ff */
[----:B------:R-:W-:Y:S01]  /*15840*/  @!PT LDS RZ, [RZ] ;  /* 0x00000000fffff984 */ /* 0x000fe20000000800 */
[----:B------:R-:W-:Y:S01]  /*15850*/  @!PT LDS RZ, [RZ] ;  /* 0x00000000fffff984 */ /* 0x000fe20000000800 */
[----:B------:R-:W-:Y:S01]  /*15860*/  @!PT LDS RZ, [RZ] ;  /* 0x00000000fffff984 */ /* 0x000fe20000000800 */
[----:B------:R1:W-:Y:S01]  /*15870*/  @!P0 LDGSTS.E.BYPASS.LTC128B.128 [R185+0x2800], [R16.64] ;  /* 0x0280000010b98fae */ /* 0x0003e2000b901d48 */
[----:B------:R-:W-:-:S03]  /*15880*/  @!P0 LEA.HI.X R11, R6, R190, R22, 0x1, P2 ;  /* 0x000000be060b8211 */ /* 0x000fc600010f0c16 */
        /* <DEDUP_REMOVED lines=30> */
.L_x_1469:
[----:B------:R-:W-:Y:S05]  /*15a70*/  BSYNC B0 ;  /* 0x0000000000007941 */ /* 0x000fea0003800000 */
.L_x_1468:
[----:B------:R-:W0:Y:S01]  /*15a80*/  LDGDEPBAR ;  /* 0x00000000000079af */ /* 0x000e220000000000 */
[----:B------:R-:W-:-:S04]  /*15a90*/  LEA R189, P0, R0, R189, 0x1 ;  /* 0x000000bd00bd7211 */ /* 0x000fc800078008ff */
[----:B------:R-:W-:Y:S02]  /*15aa0*/  LEA.HI.X R190, R0, R190, R2, 0x1, P0 ;  /* 0x000000be00be7211 */ /* 0x000fe400000f0c02 */
.L_x_1465:
        /* <DEDUP_REMOVED lines=83> */
[----:B------:R1:W3:Y:S02]  /*15fe0*/  MUFU.EX2 R216, R0 ;  /* 0x0000000000d87308 */ /* 0x0002e40000000800 */
        /* <DEDUP_REMOVED lines=22> */
[----:B-1----:R-:W-:Y:S02]  /*16150*/  FFMA.FTZ R4, R27, c[0x0][0x23c], -R2 ;  /* 0x00008f001b047a23 */ /* 0x002fe40000010802 */
[----:B------:R-:W-:Y:S01]  /*16160*/  LDSM.16.MT88.4 R24, [R165+0x5400] ;  /* 0x00540000a518783b */ /* 0x000fe20000004200 */
        /* <DEDUP_REMOVED lines=66> */
[----:B--2---:R-:W2:Y:S01]  /*16590*/  SHFL.BFLY PT, R6, R0, 0x2, 0x1f ;  /* 0x0c401f0000067f89 */ /* 0x004ea200000e0000 */
[----:B-1----:R-:W-:-:S04]  /*165a0*/  FFMA.FTZ R4, R85, c[0x0][0x23c], -R2 ;  /* 0x00008f0055047a23 */ /* 0x002fc80000010802 */
[----:B------:R1:W-:Y:S01]  /*165b0*/  MUFU.EX2 R230, R4 ;  /* 0x0000000400e67308 */ /* 0x0003e20000000800 */
[----:B--2---:R-:W-:Y:S02]  /*165c0*/  FMNMX.FTZ R0, R0, R6, !PT ;  /* 0x0000000600007209 */ /* 0x004fe40007810000 */
[----:B------:R-:W-:Y:S01]  /*165d0*/  FSEL R6, R53, RZ, P1 ;  /* 0x000000ff35067208 */ /* 0x000fe20000800000 */
[----:B-1----:R-:W-:Y:S02]  /*165e0*/  FFMA.FTZ R4, R84, c[0x0][0x23c], -R2 ;  /* 0x00008f0054047a23 */ /* 0x002fe40000010802 */
[----:B------:R-:W1:Y:S02]  /*165f0*/  SHFL.BFLY PT, R5, R0, 0x1, 0x1f ;  /* 0x0c201f0000057f89 */ /* 0x000e6400000e0000 */
[----:B------:R-:W-:Y:S01]  /*16600*/  FADD.FTZ R6, R20, -R6 ;  /* 0x8000000614067221 */ /* 0x000fe20000010000 */
[----:B------:R2:W-:Y:S03]  /*16610*/  MUFU.EX2 R232, R4 ;  /* 0x0000000400e87308 */ /* 0x0005e60000000800 */
[----:B------:R-:W-:-:S05]  /*16620*/  FMUL.FTZ R6, R6, c[0x0][0x23c] ;  /* 0x00008f0006067a20 */ /* 0x000fca0000410000 */
[----:B------:R3:W4:Y:S01]  /*16630*/  MUFU.EX2 R47, R6 ;  /* 0x00000006002f7308 */ /* 0x0007220000000800 */
[----:B--2---:R-:W-:-:S07]  /*16640*/  FFMA.FTZ R4, R82, c[0x0][0x23c], -R2 ;  /* 0x00008f0052047a23 */ /* 0x004fce0000010802 */
[----:B------:R2:W-:Y:S01]  /*16650*/  MUFU.EX2 R231, R4 ;  /* 0x0000000400e77308 */ /* 0x0005e20000000800 */
[----:B-1----:R-:W-:Y:S01]  /*16660*/  FMNMX.FTZ R52, R0, R5, !PT ;  /* 0x0000000500347209 */ /* 0x002fe20007810000 */
[----:B------:R-:W-:Y:S01]  /*16670*/  FFMA.FTZ R0, R40, c[0x0][0x23c], -R2 ;  /* 0x00008f0028007a23 */ /* 0x000fe20000010802 */
[----:B---3--:R-:W-:Y:S01]  /*16680*/  F2FP.BF16.PACK_AB R6, R216, R215 ;  /* 0x000000d7d806723e */ /* 0x008fe200000010ff */
        /* <DEDUP_REMOVED lines=9> */
[----:B--2---:R-:W-:Y:S02]  /*16720*/  FFMA.FTZ R4, R78, c[0x0][0x23c], -R2 ;  /* 0x00008f004e047a23 */ /* 0x004fe40000010802 */
        /* <DEDUP_REMOVED lines=31> */
[----:B-1----:R-:W-:-:S07]  /*16920*/  FFMA.FTZ R3, R28, c[0x0][0x23c], -R0 ;  /* 0x00008f001c037a23 */ /* 0x002fce0000010800 */
[----:B------:R1:W-:Y:S01]  /*16930*/  MUFU.EX2 R57, R3 ;  /* 0x0000000300397308 */ /* 0x0003e20000000800 */
[----:B--2---:R-:W-:-:S07]  /*16940*/  FFMA.FTZ R4, R77, c[0x0][0x23c], -R2 ;  /* 0x00008f004d047a23 */ /* 0x004fce0000010802 */
[----:B------:R2:W-:Y:S01]  /*16950*/  MUFU.EX2 R238, R4 ;  /* 0x0000000400ee7308 */ /* 0x0005e20000000800 */
[----:B-1----:R-:W-:-:S07]  /*16960*/  FFMA.FTZ R3, R29, c[0x0][0x23c], -R0 ;  /* 0x00008f001d037a23 */ /* 0x002fce0000010800 */
        /* <DEDUP_REMOVED lines=35> */
[----:B------:R1:W-:Y:S02]  /*16ba0*/  MUFU.EX2 R87, R4 ;  /* 0x0000000400577308 */ /* 0x0003e40000000800 */
[----:B-1----:R-:W-:-:S06]  /*16bb0*/  FFMA.FTZ R4, R43, c[0x0][0x23c], -R2 ;  /* 0x00008f002b047a23 */ /* 0x002fcc0000010802 */
[----:B------:R1:W2:Y:S02]  /*16bc0*/  MUFU.EX2 R88, R4 ;  /* 0x0000000400587308 */ /* 0x0002a40000000800 */
[----:B-1----:R-:W-:Y:S01]  /*16bd0*/  FFMA.FTZ R4, R42, c[0x0][0x23c], -R2 ;  /* 0x00008f002a047a23 */ /* 0x002fe20000010802 */
[----:B--2---:R-:W-:-:S05]  /*16be0*/  MOV R123, R88 ;  /* 0x00000058007b7202 */ /* 0x004fca0000000f00 */
[----:B------:R1:W-:Y:S02]  /*16bf0*/  MUFU.EX2 R90, R4 ;  /* 0x00000004005a7308 */ /* 0x0003e40000000800 */
[--C-:B-1----:R-:W-:Y:S02]  /*16c00*/  FFMA.FTZ R4, R41, c[0x0][0x23c], -R2.reuse ;  /* 0x00008f0029047a23 */ /* 0x102fe40000010802 */
[----:B------:R-:W-:Y:S04]  /*16c10*/  LDSM.16.MT88.4 R40, [R165+0x7800] ;  /* 0x00780000a528783b */ /* 0x000fe80000004200 */
[----:B------:R1:W-:Y:S02]  /*16c20*/  MUFU.EX2 R92, R4 ;  /* 0x00000004005c7308 */ /* 0x0003e40000000800 */
[----:B-1----:R-:W-:-:S02]  /*16c30*/  FFMA.FTZ R4, R34, c[0x0][0x23c], -R2 ;  /* 0x00008f0022047a23 */ /* 0x002fc40000010802 */
[----:B------:R-:W1:Y:S04]  /*16c40*/  LDSM.16.MT88.4 R32, [R166+0x5400] ;  /* 0x00540000a620783b */ /* 0x000e680000004200 */
[----:B------:R2:W-:Y:S02]  /*16c50*/  MUFU.EX2 R93, R4 ;  /* 0x00000004005d7308 */ /* 0x0005e40000000800 */
[----:B--2---:R-:W-:Y:S02]  /*16c60*/  FFMA.FTZ R4, R30, c[0x0][0x23c], -R2 ;  /* 0x00008f001e047a23 */ /* 0x004fe40000010802 */
[----:B------:R-:W-:Y:S04]  /*16c70*/  LDSM.16.MT88.4 R28, [R166+0x5800] ;  /* 0x00580000a61c783b */ /* 0x000fe80000004200 */
        /* <DEDUP_REMOVED lines=29> */
[----:B------:R-:W-:-:S03]  /*16e50*/  MOV R122, R87 ;  /* 0x00000057007a7202 */ /* 0x000fc60000000f00 */
[----:B------:R2:W-:Y:S02]  /*16e60*/  MUFU.EX2 R91, R3 ;  /* 0x00000003005b7308 */ /* 0x0005e40000000800 */
[C---:B------:R-:W-:Y:S08]  /*16e70*/  HMMA.16816.F32.BF16 R16, R4.reuse, R24, R16 ;  /* 0x000000180410723c */ /* 0x040ff00000041810 */
[----:B------:R-:W-:Y:S01]  /*16e80*/  HMMA.16816.F32.BF16 R20, R4, R26, R20 ;  /* 0x0000001a0414723c */ /* 0x000fe20000041814 */
[----:B--2---:R-:W-:-:S07]  /*16e90*/  FFMA.FTZ R3, R125, c[0x0][0x23c], -R0 ;  /* 0x00008f007d037a23 */ /* 0x004fce0000010800 */
[C---:B-1----:R-:W-:Y:S01]  /*16ea0*/  HMMA.16816.F32.BF16 R8, R4.reuse, R34, R8 ;  /* 0x000000220408723c */ /* 0x042fe20000041808 */
[----:B------:R-:W-:Y:S01]  /*16eb0*/  MOV R125, R99 ;  /* 0x00000063007d7202 */ /* 0x000fe20000000f00 */
[----:B------:R1:W2:Y:S06]  /*16ec0*/  MUFU.EX2 R92, R3 ;  /* 0x00000003005c7308 */ /* 0x0002ac0000000800 */
[----:B------:R-:W-:Y:S01]  /*16ed0*/  HMMA.16816.F32.BF16 R24, R4, R32, R144 ;  /* 0x000000200418723c */ /* 0x000fe20000041890 */
[----:B------:R-:W5:Y:S06]  /*16ee0*/  LDSM.16.MT88.4 R32, [R165+0x5c00] ;  /* 0x005c0000a520783b */ /* 0x000f6c0000004200 */
[----:B------:R-:W-:-:S02]  /*16ef0*/  MOV R146, R39 ;  /* 0x0000002700927202 */ /* 0x000fc40000000f00 */
[----:B------:R-:W-:Y:S01]  /*16f00*/  MOV R145, R38 ;  /* 0x0000002600917202 */ /* 0x000fe20000000f00 */
[----:B-1----:R-:W-:Y:S01]  /*16f10*/  FFMA.FTZ R3, R49, c[0x0][0x23c], -R2 ;  /* 0x00008f0031037a23 */ /* 0x002fe20000010802 */
[----:B------:R-:W-:Y:S02]  /*16f20*/  MOV R144, R37 ;  /* 0x0000002500907202 */ /* 0x000fe40000000f00 */
[----:B------:R-:W1:Y:S01]  /*16f30*/  LDSM.16.MT88.4 R36, [R166+0x5c00] ;  /* 0x005c0000a624783b */ /* 0x000e620000004200 */
[----:B------:R4:W-:Y:S01]  /*16f40*/  MUFU.EX2 R116, R3 ;  /* 0x0000000300747308 */ /* 0x0009e20000000800 */
[----:B------:R-:W-:Y:S02]  /*16f50*/  F2FP.BF16.PACK_AB R4, R223, R220 ;  /* 0x000000dcdf04723e */ /* 0x000fe400000010ff */
[----:B---3--:R-:W-:Y:S02]  /*16f60*/  F2FP.BF16.PACK_AB R5, R93, R55 ;  /* 0x000000375d05723e */ /* 0x008fe400000010ff */
[----:B------:R-:W-:-:S02]  /*16f70*/  F2FP.BF16.PACK_AB R6, R224, R222 ;  /* 0x000000dee006723e */ /* 0x000fc400000010ff */
[----:B--2---:R-:W-:Y:S02]  /*16f80*/  F2FP.BF16.PACK_AB R7, R92, R91 ;  /* 0x0000005b5c07723e */ /* 0x004fe400000010ff */
[----:B------:R-:W-:-:S05]  /*16f90*/  MOV R147, R63 ;  /* 0x0000003f00937202 */ /* 0x000fca0000000f00 */
[----:B----4-:R-:W-:Y:S01]  /*16fa0*/  HMMA.16816.F32.BF16 R16, R4, R12, R16 ;  /* 0x0000000c0410723c */ /* 0x010fe20000041810 */
[----:B------:R-:W-:Y:S01]  /*16fb0*/  FFMA.FTZ R3, R126, c[0x0][0x23c], -R0 ;  /* 0x00008f007e037a23 */ /* 0x000fe20000010800 */
[----:B------:R-:W-:-:S03]  /*16fc0*/  MOV R126, R89 ;  /* 0x00000059007e7202 */ /* 0x000fc60000000f00 */
[----:B------:R2:W-:Y:S03]  /*16fd0*/  MUFU.EX2 R87, R3 ;  /* 0x0000000300577308 */ /* 0x0005e60000000800 */
[C---:B------:R-:W-:Y:S01]  /*16fe0*/  HMMA.16816.F32.BF16 R20, R4.reuse, R14, R20 ;  /* 0x0000000e0414723c */ /* 0x040fe20000041814 */
[----:B------:R-:W3:Y:S07]  /*16ff0*/  LDSM.16.MT88.4 R12, [R165+0x6000] ;  /* 0x00600000a50c783b */ /* 0x000eee0000004200 */
[----:B------:R-:W-:Y:S01]  /*17000*/  HMMA.16816.F32.BF16 R8, R4, R30, R8 ;  /* 0x0000001e0408723c */ /* 0x000fe20000041808 */
[----:B--2---:R-:W-:-:S07]  /*17010*/  FFMA.FTZ R3, R129, c[0x0][0x23c], -R0 ;  /* 0x00008f0081037a23 */ /* 0x004fce0000010800 */
[----:B------:R-:W-:Y:S01]  /*17020*/  HMMA.16816.F32.BF16 R24, R4, R28, R24 ;  /* 0x0000001c0418723c */ /* 0x000fe20000041818 */
[----:B------:R-:W2:Y:S01]  /*17030*/  LDSM.16.MT88.4 R28, [R166+0x6000] ;  /* 0x00600000a61c783b */ /* 0x000ea20000004200 */
[----:B------:R4:W1:Y:S05]  /*17040*/  MUFU.EX2 R90, R3 ;  /* 0x00000003005a7308 */ /* 0x00086a0000000800 */
[----:B------:R-:W-:Y:S02]  /*17050*/  F2FP.BF16.PACK_AB R4, R226, R225 ;  /* 0x000000e1e204723e */ /* 0x000fe400000010ff */
[----:B------:R-:W-:Y:S01]  /*17060*/  F2FP.BF16.PACK_AB R6, R227, R228 ;  /* 0x000000e4e306723e */ /* 0x000fe200000010ff */
[----:B----4-:R-:W-:Y:S01]  /*17070*/  FFMA.FTZ R3, R127, c[0x0][0x23c], -R0 ;  /* 0x00008f007f037a23 */ /* 0x010fe20000010800 */
[----:B-1----:R-:W-:-:S03]  /*17080*/  F2FP.BF16.PACK_AB R5, R90, R87 ;  /* 0x000000575a05723e */ /* 0x002fc600000010ff */
[----:B------:R1:W-:Y:S02]  /*17090*/  MUFU.EX2 R89, R3 ;  /* 0x0000000300597308 */ /* 0x0003e40000000800 */
[----:B-1----:R-:W-:-:S06]  /*170a0*/  FFMA.FTZ R3, R128, c[0x0][0x23c], -R0 ;  /* 0x00008f0080037a23 */ /* 0x002fcc0000010800 */
[----:B------:R1:W4:Y:S02]  /*170b0*/  MUFU.EX2 R88, R3 ;  /* 0x0000000300587308 */ /* 0x0003240000000800 */
[----:B-1----:R-:W-:Y:S01]  /*170c0*/  FFMA.FTZ R3, R50, c[0x0][0x23c], -R2 ;  /* 0x00008f0032037a23 */ /* 0x002fe20000010802 */
[----:B----4-:R-:W-:-:S05]  /*170d0*/  F2FP.BF16.PACK_AB R7, R88, R89 ;  /* 0x000000595807723e */ /* 0x010fca00000010ff */
[----:B------:R1:W-:Y:S02]  /*170e0*/  MUFU.EX2 R115, R3 ;  /* 0x0000000300737308 */ /* 0x0003e40000000800 */
[C---:B-----5:R-:W-:Y:S08]  /*170f0*/  HMMA.16816.F32.BF16 R16, R4.reuse, R32, R16 ;  /* 0x000000200410723c */ /* 0x060ff00000041810 */
        /* <DEDUP_REMOVED lines=138> */
[----:B----4-:R-:W-:Y:S02]  /*179a0*/  HMMA.16816.F32.BF16 R16, R4, R32, R16 ;  /* 0x000000200410723c */ /* 0x010fe40000041810 */
        /* <DEDUP_REMOVED lines=232> */
.L_x_1462:
[----:B------:R-:W-:Y:S05]  /*18830*/  @!P6 BRA `(.L_x_1470) ;  /* 0x000057b00000e947 */ /* 0x000fea0003800000 */
[----:B------:R-:W-:Y:S01]  /*18840*/  IMAD.MOV.U32 R245, RZ, RZ, c[0x0][0x1a0] ;  /* 0x00006800fff57624 */ /* 0x000fe200078e00ff */
[----:B------:R-:W-:Y:S01]  /*18850*/  MOV R134, R20 ;  /* 0x0000001400867202 */ /* 0x000fe20000000f00 */
[----:B------:R-:W-:Y:S01]  /*18860*/  IMAD.MOV.U32 R135, RZ, RZ, R3 ;  /* 0x000000ffff877224 */ /* 0x000fe200078e0003 */
[----:B------:R-:W-:Y:S02]  /*18870*/  ULDC.64 UR8, c[0x0][0x118] ;  /* 0x0000460000087ab9 */ /* 0x000fe40000000a00 */
[----:B------:R-:W-:Y:S01]  /*18880*/  LEA R247, -R245, RZ, 0x8 ;  /* 0x000000fff5f77211 */ /* 0x000fe200078e41ff */
[----:B------:R-:W-:Y:S02]  /*18890*/  UMOV UR7, 0x5 ;  /* 0x0000000500077882 */ /* 0x000fe40000000000 */
[----:B------:R-:W-:Y:S01]  /*188a0*/  UMOV UR6, 0x5 ;  /* 0x0000000500067882 */ /* 0x000fe20000000000 */
[----:B------:R-:W-:-:S02]  /*188b0*/  SHF.R.S32.HI R246, RZ, 0x1f, R247 ;  /* 0x0000001ffff67819 */ /* 0x000fc400000114f7 */
.L_x_1474:
        /* <DEDUP_REMOVED lines=67> */
.L_x_1471:
        /* <DEDUP_REMOVED lines=23> */
[----:B------:R-:W-:Y:S02]  /*18e60*/  @!P0 LEA.HI.X R6, R245, R2, R6, 0x6, P2 ;  /* 0x00000002f5068211 */ /* 0x000fe400010f3406 */
[----:B------:R-:W-:Y:S01]  /*18e70*/  @!P0 LEA R20, P2, R3, R46, 0x1 ;  /* 0x0000002e03148211 */ /* 0x000fe200078408ff */
        /* <DEDUP_REMOVED lines=9> */
[C---:B------:R-:W-:Y:S01]  /*18f10*/  @!P0 IMAD.WIDE.U32 R4, R245.reuse, 0x60, R4 ;  /* 0x00000060f5048825 */ /* 0x040fe200078e0004 */
[-C--:B------:R-:W-:Y:S02]  /*18f20*/  @!P0 MOV R14, R0.reuse ;  /* 0x00000000000e8202 */ /* 0x080fe40000000f00 */
[----:B------:R-:W-:Y:S01]  /*18f30*/  @!P0 MOV R12, R0 ;  /* 0x00000000000c8202 */ /* 0x000fe20000000f00 */
[----:B------:R-:W-:Y:S01]  /*18f40*/  @!P0 IMAD R7, R6, 0xa0, RZ ;  /* 0x000000a006078824 */ /* 0x000fe200078e02ff */
[-C--:B------:R-:W-:Y:S01]  /*18f50*/  @!P0 LEA R16, P1, R4, R46.reuse, 0x1 ;  /* 0x0000002e04108211 */ /* 0x080fe200078208ff */
[C---:B------:R-:W-:Y:S01]  /*18f60*/  @!P0 IMAD.WIDE.U32 R14, R245.reuse, 0xa0, R14 ;  /* 0x000000a0f50e8825 */ /* 0x040fe200078e000e */
        /* <DEDUP_REMOVED lines=25> */
[----:B------:R-:W-:Y:S03]  /*19100*/  ISETP.GT.AND P1, PT, R240, R243, PT ;  /* 0x000000f3f000720c */ /* 0x000fe60003f24270 */
        /* <DEDUP_REMOVED lines=425> */
[----:B------:R-:W-:Y:S02]  /*1aba0*/  ISETP.NE.AND P2, PT, RZ, c[0x0][0x2d0], PT ;  /* 0x0000b400ff007a0c */ /* 0x000fe40003f45270 */
[----:B------:R-:W-:Y:S07]  /*1abb0*/  LOP3.LUT R3, RZ, c[0x0][0x2d0], RZ, 0x33, !PT ;  /* 0x0000b400ff037a12 */ /* 0x000fee00078e33ff */
        /* <DEDUP_REMOVED lines=27> */
.L_x_1473:
        /* <DEDUP_REMOVED lines=96> */
.L_x_1472:
        /* <DEDUP_REMOVED lines=215> */
[----:B------:R2:W4:Y:S01]  /*1c0e0*/  MUFU.EX2 R196, R4 ;  /* 0x0000000400c47308 */ /* 0x0005220000000800 */
[--C-:B---3--:R-:W-:Y:S09]  /*1c0f0*/  FFMA.FTZ R6, R68, c[0x0][0x23c], -R23.reuse ;  /* 0x00008f0044067a23 */ /* 0x108ff20000010817 */
[----:B------:R3:W-:Y:S01]  /*1c100*/  MUFU.EX2 R235, R6 ;  /* 0x0000000600eb7308 */ /* 0x0007e20000000800 */
[C---:B-1----:R-:W-:Y:S02]  /*1c110*/  FMUL.FTZ R10, R0.reuse, R142 ;  /* 0x0000008e000a7220 */ /* 0x042fe40000410000 */
[C---:B------:R-:W-:Y:S02]  /*1c120*/  FMUL.FTZ R11, R0.reuse, R143 ;  /* 0x0000008f000b7220 */ /* 0x040fe40000410000 */
[C---:B------:R-:W-:Y:S05]  /*1c130*/  FMUL.FTZ R18, R0.reuse, R150 ;  /* 0x0000009600127220 */ /* 0x040fea0000410000 */
[----:B------:R1:W-:Y:S01]  /*1c140*/  MUFU.EX2 R234, R8 ;  /* 0x0000000800ea7308 */ /* 0x0003e20000000800 */
[--C-:B--2---:R-:W-:Y:S09]  /*1c150*/  FFMA.FTZ R4, R195, c[0x0][0x23c], -R44.reuse ;  /* 0x00008f00c3047a23 */ /* 0x104ff2000001082c */
[----:B------:R2:W-:Y:S01]  /*1c160*/  MUFU.EX2 R187, R4 ;  /* 0x0000000400bb7308 */ /* 0x0005e20000000800 */
[----:B---3--:R-:W-:Y:S09]  /*1c170*/  FMUL.FTZ R6, R0, R138 ;  /* 0x0000008a00067220 */ /* 0x008ff20000410000 */
[----:B------:R3:W-:Y:S01]  /*1c180*/  MUFU.EX2 R195, R5 ;  /* 0x0000000500c37308 */ /* 0x0007e20000000800 */
[----:B-1----:R-:W-:Y:S02]  /*1c190*/  FMUL.FTZ R8, R2, R140 ;  /* 0x0000008c02087220 */ /* 0x002fe40000410000 */
[--C-:B--2---:R-:W-:Y:S07]  /*1c1a0*/  FFMA.FTZ R4, R194, c[0x0][0x23c], -R44.reuse ;  /* 0x00008f00c2047a23 */ /* 0x104fee000001082c */
[----:B------:R1:W2:Y:S01]  /*1c1b0*/  MUFU.EX2 R194, R4 ;  /* 0x0000000400c27308 */ /* 0x0002a20000000800 */
[--C-:B---3--:R-:W-:Y:S02]  /*1c1c0*/  FFMA.FTZ R5, R40, c[0x0][0x23c], -R23.reuse ;  /* 0x00008f0028057a23 */ /* 0x108fe40000010817 */
[--C-:B------:R-:W-:Y:S07]  /*1c1d0*/  FFMA.FTZ R40, R77, c[0x0][0x23c], -R23.reuse ;  /* 0x00008f004d287a23 */ /* 0x100fee0000010817 */
[----:B------:R3:W-:Y:S01]  /*1c1e0*/  MUFU.EX2 R213, R5 ;  /* 0x0000000500d57308 */ /* 0x0007e20000000800 */
[--C-:B-1----:R-:W-:Y:S09]  /*1c1f0*/  FFMA.FTZ R4, R191, c[0x0][0x23c], -R44.reuse ;  /* 0x00008f00bf047a23 */ /* 0x102ff2000001082c */
[----:B------:R1:W-:Y:S01]  /*1c200*/  MUFU.EX2 R191, R4 ;  /* 0x0000000400bf7308 */ /* 0x0003e20000000800 */
[--C-:B---3--:R-:W-:Y:S02]  /*1c210*/  FFMA.FTZ R5, R48, c[0x0][0x23c], -R23.reuse ;  /* 0x00008f0030057a23 */ /* 0x108fe40000010817 */
[--C-:B-1----:R-:W-:Y:S07]  /*1c220*/  FFMA.FTZ R4, R163, c[0x0][0x23c], -R44.reuse ;  /* 0x00008f00a3047a23 */ /* 0x102fee000001082c */
[----:B------:R1:W3:Y:S02]  /*1c230*/  MUFU.EX2 R163, R4 ;  /* 0x0000000400a37308 */ /* 0x0002e40000000800 */
[--C-:B-1----:R-:W-:Y:S08]  /*1c240*/  FFMA.FTZ R4, R161, c[0x0][0x23c], -R23.reuse ;  /* 0x00008f00a1047a23 */ /* 0x102ff00000010817 */
[----:B------:R1:W5:Y:S02]  /*1c250*/  MUFU.EX2 R161, R4 ;  /* 0x0000000400a17308 */ /* 0x0003640000000800 */
        /* <DEDUP_REMOVED lines=95> */
[----:B----4-:R-:W-:Y:S02]  /*1c850*/  F2FP.BF16.PACK_AB R26, R196, R197 ;  /* 0x000000c5c41a723e */ /* 0x010fe400000010ff */
[----:B------:R-:W-:Y:S07]  /*1c860*/  F2FP.BF16.PACK_AB R27, R194, R187 ;  /* 0x000000bbc21b723e */ /* 0x000fee00000010ff */
        /* <DEDUP_REMOVED lines=12> */
[----:B-----5:R-:W-:Y:S02]  /*1c930*/  F2FP.BF16.PACK_AB R26, R161, R162 ;  /* 0x000000a2a11a723e */ /* 0x020fe400000010ff */
[----:B------:R-:W-:Y:S01]  /*1c940*/  F2FP.BF16.PACK_AB R27, R155, R160 ;  /* 0x000000a09b1b723e */ /* 0x000fe200000010ff */
        /* <DEDUP_REMOVED lines=362> */
.L_x_1470:
[----:B------:R1:W5:Y:S01]  /*1dff0*/  LDL R37, [R1] ;  /* 0x0000000001257983 */ /* 0x0003620000100800 */
[----:B------:R-:W-:Y:S01]  /*1e000*/  ULDC.64 UR4, c[0x0][0x118] ;  /* 0x0000460000047ab9 */ /* 0x000fe20000000a00 */
[----:B------:R-:W-:Y:S02]  /*1e010*/  BSSY B0, `(.L_x_1475) ;  /* 0x0000094000007945 */ /* 0x000fe40003800000 */
        /* <DEDUP_REMOVED lines=8> */
[CC--:B------:R-:W-:Y:S02]  /*1e0a0*/  LEA.HI R6, R22.reuse, R23.reuse, RZ, 0x6 ;  /* 0x0000001716067211 */ /* 0x0c0fe400078f30ff */
[----:B------:R-:W-:Y:S02]  /*1e0b0*/  LEA.HI R9, R22, R23, RZ, 0x2 ;  /* 0x0000001716097211 */ /* 0x000fe400078f10ff */
[----:B------:R-:W3:Y:S01]  /*1e0c0*/  SHFL.BFLY PT, R5, R2, 0x1, 0x1f ;  /* 0x0c201f0002057f89 */ /* 0x000ee200000e0000 */
[----:B------:R-:W-:Y:S01]  /*1e0d0*/  IMAD.SHL.U32 R6, R6, 0x4, RZ ;  /* 0x0000000406067824 */ /* 0x000fe200078e00ff */
[----:B------:R-:W-:-:S04]  /*1e0e0*/  SHF.R.S32.HI R10, RZ, 0x2, R9 ;  /* 0x00000002ff0a7819 */ /* 0x000fc80000011409 */
[----:B------:R-:W-:Y:S01]  /*1e0f0*/  SHF.R.S32.HI R7, RZ, 0x1f, R10 ;  /* 0x0000001fff077819 */ /* 0x000fe2000001140a */
[----:B--2---:R-:W-:Y:S01]  /*1e100*/  FADD.FTZ R15, R0, R4 ;  /* 0x00000004000f7221 */ /* 0x004fe20000010000 */
[----:B------:R-:W-:-:S04]  /*1e110*/  LEA.HI R0, R22, R23, RZ, 0x3 ;  /* 0x0000001716007211 */ /* 0x000fc800078f18ff */
[----:B------:R-:W-:Y:S02]  /*1e120*/  SHF.R.S32.HI R12, RZ, 0x3, R0 ;  /* 0x00000003ff0c7819 */ /* 0x000fe40000011400 */
[----:B------:R-:W-:Y:S01]  /*1e130*/  LOP3.LUT R4, R0, 0xfffffff8, RZ, 0xc0, !PT ;  /* 0xfffffff800047812 */ /* 0x000fe200078ec0ff */
[----:B---3--:R-:W-:Y:S01]  /*1e140*/  FADD.FTZ R14, R2, R5 ;  /* 0x00000005020e7221 */ /* 0x008fe20000010000 */
[----:B------:R-:W-:Y:S01]  /*1e150*/  LEA.HI R0, R0, R12, RZ, 0x1 ;  /* 0x0000000c00007211 */ /* 0x000fe200078f08ff */
[----:B------:R-:W-:Y:S01]  /*1e160*/  IMAD.MOV.U32 R2, RZ, RZ, 0x3f800000 ;  /* 0x3f800000ff027424 */ /* 0x000fe200078e00ff */
[----:B------:R-:W-:Y:S01]  /*1e170*/  BAR.SYNC.DEFER_BLOCKING 0x0 ;  /* 0x0000000000007b1d */ /* 0x000fe20000010000 */
[----:B------:R-:W-:Y:S01]  /*1e180*/  IMAD.IADD R21, R23, 0x1, -R4 ;  /* 0x0000000117157824 */ /* 0x000fe200078e0a04 */
[----:B------:R-:W-:Y:S01]  /*1e190*/  LOP3.LUT R0, R0, 0xfffffffe, RZ, 0xc0, !PT ;  /* 0xfffffffe00007812 */ /* 0x000fe200078ec0ff */
[----:B------:R-:W-:Y:S01]  /*1e1a0*/  IMAD.MOV.U32 R5, RZ, RZ, 0x3f800000 ;  /* 0x3f800000ff057424 */ /* 0x000fe200078e00ff */
[----:B------:R-:W-:-:S02]  /*1e1b0*/  LOP3.LUT R4, R6, 0x3fffff00, RZ, 0xc0, !PT ;  /* 0x3fffff0006047812 */ /* 0x000fc400078ec0ff */
[----:B------:R-:W-:Y:S01]  /*1e1c0*/  LEA.HI R8, R21, R21, RZ, 0x1 ;  /* 0x0000001515087211 */ /* 0x000fe200078f08ff */
[----:B------:R-:W-:Y:S01]  /*1e1d0*/  IMAD.IADD R0, R12, 0x1, -R0 ;  /* 0x000000010c007824 */ /* 0x000fe200078e0a00 */
[----:B------:R-:W-:Y:S02]  /*1e1e0*/  LEA.HI R6, R7, R10, RZ, 0x3 ;  /* 0x0000000a07067211 */ /* 0x000fe400078f18ff */
[----:B------:R-:W-:Y:S02]  /*1e1f0*/  LEA.HI R7, R22, R23, RZ, 0x4 ;  /* 0x0000001716077211 */ /* 0x000fe400078f20ff */
[----:B------:R-:W-:Y:S02]  /*1e200*/  LEA R4, R0, R4, 0x5 ;  /* 0x0000000400047211 */ /* 0x000fe400078e28ff */
[----:B------:R-:W-:Y:S02]  /*1e210*/  LOP3.LUT R0, R8, 0xfffffffe, RZ, 0xc0, !PT ;  /* 0xfffffffe08007812 */ /* 0x000fe400078ec0ff */
[----:B------:R-:W-:-:S02]  /*1e220*/  LOP3.LUT R6, R6, 0xfffffff8, RZ, 0xc0, !PT ;  /* 0xfffffff806067812 */ /* 0x000fc400078ec0ff */
[----:B------:R-:W-:Y:S01]  /*1e230*/  FSETP.NE.FTZ.AND P1, PT, R14, RZ, PT ;  /* 0x000000ff0e00720b */ /* 0x000fe20003f35000 */
[----:B------:R-:W-:Y:S01]  /*1e240*/  IMAD.IADD R0, R21, 0x1, -R0 ;  /* 0x0000000115007824 */ /* 0x000fe200078e0a00 */
[----:B------:R-:W-:Y:S01]  /*1e250*/  LEA.HI R22, R22, R23, RZ, 0x5 ;  /* 0x0000001716167211 */ /* 0x000fe200078f28ff */
[----:B------:R-:W-:Y:S01]  /*1e260*/  IMAD.IADD R6, R10, 0x1, -R6 ;  /* 0x000000010a067824 */ /* 0x000fe200078e0a06 */
[----:B------:R-:W-:Y:S01]  /*1e270*/  SHF.R.S32.HI R7, RZ, 0x4, R7 ;  /* 0x00000004ff077819 */ /* 0x000fe20000011407 */
[----:B------:R-:W-:Y:S01]  /*1e280*/  IMAD R16, R0, 0x4, R4 ;  /* 0x0000000400107824 */ /* 0x000fe200078e0204 */
[----:B------:R-:W-:Y:S02]  /*1e290*/  LOP3.LUT R0, R9, 0xfffffffc, RZ, 0xc0, !PT ;  /* 0xfffffffc09007812 */ /* 0x000fe400078ec0ff */
[----:B------:R-:W-:Y:S02]  /*1e2a0*/  LEA.HI R4, R6, R6, RZ, 0x1 ;  /* 0x0000000606047211 */ /* 0x000fe400078f08ff */
[----:B------:R-:W-:Y:S01]  /*1e2b0*/  FSETP.NE.FTZ.AND P0, PT, R15, RZ, PT ;  /* 0x000000ff0f00720b */ /* 0x000fe20003f15000 */
[----:B------:R-:W-:Y:S01]  /*1e2c0*/  IMAD.IADD R11, R23, 0x1, -R0 ;  /* 0x00000001170b7824 */ /* 0x000fe200078e0a00 */
[----:B------:R-:W-:Y:S01]  /*1e2d0*/  SHF.R.S32.HI R0, RZ, 0x1, R4 ;  /* 0x00000001ff007819 */ /* 0x000fe20000011404 */
[----:B------:R-:W2:Y:S01]  /*1e2e0*/  @P1 MUFU.RCP R2, R14 ;  /* 0x0000000e00021308 */ /* 0x000ea20000001000 */
[----:B------:R-:W-:-:S02]  /*1e2f0*/  SHF.R.S32.HI R8, RZ, 0x1, R8 ;  /* 0x00000001ff087819 */ /* 0x000fc40000011408 */
[----:B------:R-:W-:Y:S01]  /*1e300*/  SHF.R.S32.HI R13, RZ, 0x5, R22 ;  /* 0x00000005ff0d7819 */ /* 0x000fe20000011416 */
[----:B------:R-:W-:Y:S01]  /*1e310*/  IMAD.SHL.U32 R10, R0, 0x40, RZ ;  /* 0x00000040000a7824 */ /* 0x000fe200078e00ff */
[----:B------:R-:W-:Y:S01]  /*1e320*/  SHF.L.U32 R7, R7, 0x6, RZ ;  /* 0x0000000607077819 */ /* 0x000fe200000006ff */
[----:B------:R-:W-:Y:S01]  /*1e330*/  IMAD.SHL.U32 R8, R8, 0x8, RZ ;  /* 0x0000000808087824 */ /* 0x000fe200078e00ff */
[----:B------:R-:W-:Y:S02]  /*1e340*/  LOP3.LUT R9, R4, 0x1fffffe, RZ, 0xc0, !PT ;  /* 0x01fffffe04097812 */ /* 0x000fe400078ec0ff */
[----:B------:R-:W-:Y:S01]  /*1e350*/  LOP3.LUT R4, R7, 0xc0, RZ, 0xc0, !PT ;  /* 0x000000c007047812 */ /* 0x000fe200078ec0ff */
[----:B------:R-:W-:Y:S01]  /*1e360*/  IMAD R7, R13, 0x100, R11 ;  /* 0x000001000d077824 */ /* 0x000fe200078e020b */
[----:B------:R-:W3:Y:S01]  /*1e370*/  @P0 MUFU.RCP R5, R15 ;  /* 0x0000000f00050308 */ /* 0x000ee20000001000 */
[----:B------:R-:W-:Y:S01]  /*1e380*/  IMAD.IADD R6, R6, 0x1, -R9 ;  /* 0x0000000106067824 */ /* 0x000fe200078e0a09 */
[----:B------:R-:W-:Y:S01]  /*1e390*/  LOP3.LUT R9, R10, 0xc0, RZ, 0xc0, !PT ;  /* 0x000000c00a097812 */ /* 0x000fe200078ec0ff */
[----:B-1----:R-:W-:Y:S01]  /*1e3a0*/  IMAD.SHL.U32 R11, R36, 0x40, RZ ;  /* 0x00000040240b7824 */ /* 0x002fe200078e00ff */
[----:B------:R-:W-:Y:S01]  /*1e3b0*/  LOP3.LUT R10, R4, 0x18, R8, 0xf8, !PT ;  /* 0x00000018040a7812 */ /* 0x000fe200078ef808 */
[C---:B--2---:R-:W-:Y:S01]  /*1e3c0*/  FMUL.FTZ R136, R2.reuse, R136 ;  /* 0x0000008802887220 */ /* 0x044fe20000410000 */
[----:B------:R-:W-:Y:S01]  /*1e3d0*/  SHF.R.U32.HI R8, RZ, 0x3, R4 ;  /* 0x00000003ff087819 */ /* 0x000fe20000011604 */
[----:B------:R-:W-:Y:S01]  /*1e3e0*/  FMUL.FTZ R137, R2, R137 ;  /* 0x0000008902897220 */ /* 0x000fe20000410000 */
[----:B------:R-:W-:Y:S01]  /*1e3f0*/  LEA R7, R6, R7, 0x4 ;  /* 0x0000000706077211 */ /* 0x000fe200078e20ff */
[C---:B------:R-:W-:Y:S01]  /*1e400*/  FMUL.FTZ R140, R2.reuse, R140 ;  /* 0x0000008c028c7220 */ /* 0x040fe20000410000 */
[----:B------:R-:W-:Y:S01]  /*1e410*/  LEA.HI R4, R9, R9, RZ, 0x1d ;  /* 0x0000000909047211 */ /* 0x000fe200078fe8ff */
[----:B------:R-:W-:Y:S01]  /*1e420*/  FMUL.FTZ R141, R2, R141 ;  /* 0x0000008d028d7220 */ /* 0x000fe20000410000 */
[----:B------:R-:W-:Y:S01]  /*1e430*/  LOP3.LUT P2, RZ, R0, 0x2, RZ, 0xc0, !PT ;  /* 0x0000000200ff7812 */ /* 0x000fe2000784c0ff */
[----:B------:R-:W-:Y:S01]  /*1e440*/  FMUL.FTZ R144, R2, R144 ;  /* 0x0000009002907220 */ /* 0x000fe20000410000 */
[----:B------:R-:W-:Y:S01]  /*1e450*/  LOP3.LUT R6, R0, 0x1, RZ, 0xc0, !PT ;  /* 0x0000000100067812 */ /* 0x000fe200078ec0ff */
[----:B------:R-:W-:Y:S01]  /*1e460*/  IMAD.U32 R7, R7, 0x2, R4 ;  /* 0x0000000207077824 */ /* 0x000fe200078e0004 */
[----:B------:R-:W1:Y:S01]  /*1e470*/  S2R R9, SR_TID.X ;  /* 0x0000000000097919 */ /* 0x000e620000002100 */
[----:B------:R-:W-:Y:S01]  /*1e480*/  FMUL.FTZ R145, R2, R145 ;  /* 0x0000009102917220 */ /* 0x000fe20000410000 */
[----:B------:R-:W-:Y:S01]  /*1e490*/  ISETP.NE.U32.AND P3, PT, R6, 0x1, PT ;  /* 0x000000010600780c */ /* 0x000fe20003f65070 */
[----:B------:R-:W-:Y:S01]  /*1e4a0*/  IMAD.SHL.U32 R4, R7, 0x4, RZ ;  /* 0x0000000407047824 */ /* 0x000fe200078e00ff */
[----:B------:R-:W-:Y:S01]  /*1e4b0*/  STS.64 [R7.X4], R136 ;  /* 0x0000008807007388 */ /* 0x000fe20000004a00 */
[----:B------:R-:W-:Y:S01]  /*1e4c0*/  IMAD.MOV.U32 R6, RZ, RZ, -0x20 ;  /* 0xffffffe0ff067424 */ /* 0x000fe200078e00ff */
[----:B------:R-:W-:Y:S01]  /*1e4d0*/  LOP3.LUT R8, R10, R8, RZ, 0x3c, !PT ;  /* 0x000000080a087212 */ /* 0x000fe200078e3cff */
[C---:B------:R-:W-:Y:S01]  /*1e4e0*/  FMUL.FTZ R148, R2.reuse, R148 ;  /* 0x0000009402947220 */ /* 0x040fe20000410000 */
[----:B------:R-:W2:Y:S01]  /*1e4f0*/  S2R R10, SR_CTAID.Z ;  /* 0x00000000000a7919 */ /* 0x000ea20000002700 */
[----:B------:R-:W-:Y:S01]  /*1e500*/  FMUL.FTZ R149, R2, R149 ;  /* 0x0000009502957220 */ /* 0x000fe20000410000 */
[----:B------:R-:W-:Y:S01]  /*1e510*/  IADD3 R2, R4, 0x40, RZ ;  /* 0x0000004004027810 */ /* 0x000fe20007ffe0ff */
[C---:B---3--:R-:W-:Y:S01]  /*1e520*/  FMUL.FTZ R139, R5.reuse, R139 ;  /* 0x0000008b058b7220 */ /* 0x048fe20000410000 */
[----:B------:R-:W-:Y:S01]  /*1e530*/  SEL R6, R6, 0x20, !P3 ;  /* 0x0000002006067807 */ /* 0x000fe20005800000 */
[C---:B------:R-:W-:Y:S01]  /*1e540*/  FMUL.FTZ R138, R5.reuse, R138 ;  /* 0x0000008a058a7220 */ /* 0x040fe20000410000 */
[----:B------:R-:W-:Y:S01]  /*1e550*/  @P2 IADD3 R2, R4, -0x40, RZ ;  /* 0xffffffc004022810 */ /* 0x000fe20007ffe0ff */
[----:B------:R-:W-:-:S02]  /*1e560*/  FMUL.FTZ R143, R5, R143 ;  /* 0x0000008f058f7220 */ /* 0x000fc40000410000 */
[C---:B------:R-:W-:Y:S01]  /*1e570*/  FMUL.FTZ R142, R5.reuse, R142 ;  /* 0x0000008e058e7220 */ /* 0x040fe20000410000 */
[----:B------:R-:W-:Y:S01]  /*1e580*/  STS.64 [R7.X4+0x400], R138 ;  /* 0x0004008a07007388 */ /* 0x000fe20000004a00 */
[C---:B------:R-:W-:Y:S02]  /*1e590*/  FMUL.FTZ R147, R5.reuse, R147 ;  /* 0x0000009305937220 */ /* 0x040fe40000410000 */
[C---:B------:R-:W-:Y:S02]  /*1e5a0*/  FMUL.FTZ R146, R5.reuse, R146 ;  /* 0x0000009205927220 */ /* 0x040fe40000410000 */
[C---:B------:R-:W-:Y:S02]  /*1e5b0*/  FMUL.FTZ R151, R5.reuse, R151 ;  /* 0x0000009705977220 */ /* 0x040fe40000410000 */
[----:B------:R-:W-:Y:S01]  /*1e5c0*/  FMUL.FTZ R150, R5, R150 ;  /* 0x0000009605967220 */ /* 0x000fe20000410000 */
[----:B------:R-:W-:Y:S01]  /*1e5d0*/  IADD3 R5, R4, R6, RZ ;  /* 0x0000000604057210 */ /* 0x000fe20007ffe0ff */
[----:B------:R-:W-:-:S02]  /*1e5e0*/  IMAD.IADD R4, R6, 0x1, R2 ;  /* 0x0000000106047824 */ /* 0x000fc400078e0202 */
[----:B------:R-:W-:Y:S01]  /*1e5f0*/  IMAD.IADD R0, R16, 0x1, R8 ;  /* 0x0000000110007824 */ /* 0x000fe200078e0208 */
[----:B------:R-:W-:Y:S01]  /*1e600*/  @P0 MUFU.LG2 R6, R15 ;  /* 0x0000000f00060308 */ /* 0x000fe20000000c00 */
[----:B------:R-:W-:Y:S04]  /*1e610*/  STS.64 [R5], R140 ;  /* 0x0000008c05007388 */ /* 0x000fe80000000a00 */
[----:B------:R3:W-:Y:S03]  /*1e620*/  STS.64 [R5+0x400], R142 ;  /* 0x0004008e05007388 */ /* 0x0007e60000000a00 */
[----:B------:R-:W4:Y:S01]  /*1e630*/  @P1 MUFU.LG2 R8, R14 ;  /* 0x0000000e00081308 */ /* 0x000f220000000c00 */
[----:B------:R-:W-:Y:S04]  /*1e640*/  STS.64 [R2], R144 ;  /* 0x0000009002007388 */ /* 0x000fe80000000a00 */
[----:B------:R1:W-:Y:S04]  /*1e650*/  STS.64 [R2+0x400], R146 ;  /* 0x0004009202007388 */ /* 0x0003e80000000a00 */
[----:B------:R-:W-:Y:S04]  /*1e660*/  STS.64 [R4], R148 ;  /* 0x0000009404007388 */ /* 0x000fe80000000a00 */
[----:B------:R2:W-:Y:S04]  /*1e670*/  STS.64 [R4+0x400], R150 ;  /* 0x0004009604007388 */ /* 0x0005e80000000a00 */
[----:B------:R-:W-:Y:S06]  /*1e680*/  BAR.SYNC.DEFER_BLOCKING 0x0 ;  /* 0x0000000000007b1d */ /* 0x000fec0000010000 */
[----:B---3--:R-:W3:Y:S01]  /*1e690*/  S2R R5, SR_CTAID.Y ;  /* 0x0000000000057919 */ /* 0x008ee20000002600 */
[----:B-1----:R-:W-:-:S04]  /*1e6a0*/  SHF.R.S32.HI R2, RZ, 0x1f, R9 ;  /* 0x0000001fff027819 */ /* 0x002fc80000011409 */
[----:B------:R-:W-:Y:S02]  /*1e6b0*/  LEA.HI R2, R2, R9, RZ, 0x5 ;  /* 0x0000000902027211 */ /* 0x000fe400078f28ff */
[----:B--2---:R-:W-:Y:S01]  /*1e6c0*/  SHF.R.S32.HI R4, RZ, 0x1f, R13 ;  /* 0x0000001fff047819 */ /* 0x004fe2000001140d */
[----:B------:R-:W1:Y:S03]  /*1e6d0*/  LDS.128 R32, [R0.X4] ;  /* 0x0000000000207984 */ /* 0x000e660000004c00 */
[----:B------:R-:W-:Y:S01]  /*1e6e0*/  LEA.HI R4, R4, R13, RZ, 0x2 ;  /* 0x0000000d04047211 */ /* 0x000fe200078f10ff */
[----:B------:R-:W2:Y:S03]  /*1e6f0*/  LDS.128 R28, [R0.X4+0x800] ;  /* 0x00080000001c7984 */ /* 0x000ea60000004c00 */
[----:B------:R-:W-:Y:S01]  /*1e700*/  LOP3.LUT R4, R4, 0xffffffc, RZ, 0xc0, !PT ;  /* 0x0ffffffc04047812 */ /* 0x000fe200078ec0ff */
[----:B------:R-:W1:Y:S01]  /*1e710*/  LDS.128 R24, [R0.X4+0x1000] ;  /* 0x0010000000187984 */ /* 0x000e620000004c00 */
[----:B---3--:R-:W-:-:S03]  /*1e720*/  IMAD R5, R5, c[0x0][0x210], R244 ;  /* 0x0000840005057a24 */ /* 0x008fc600078e02f4 */
[----:B------:R3:W1:Y:S02]  /*1e730*/  LDS.128 R16, [R0.X4+0x1800] ;  /* 0x0018000000107984 */ /* 0x0006640000004c00 */
[----:B---3--:R-:W-:-:S04]  /*1e740*/  IMAD.MOV R0, RZ, RZ, -R244 ;  /* 0x000000ffff007224 */ /* 0x008fc800078e0af4 */
[----:B------:R-:W-:Y:S01]  /*1e750*/  IMAD R7, R0, c[0x0][0x1c0], R10 ;  /* 0x0000700000077a24 */ /* 0x000fe200078e020a */
[----:B------:R-:W-:Y:S02]  /*1e760*/  LOP3.LUT R0, R2, 0xffffffe0, RZ, 0xc0, !PT ;  /* 0xffffffe002007812 */ /* 0x000fe400078ec0ff */
[----:B------:R-:W-:Y:S01]  /*1e770*/  LOP3.LUT R2, R22, 0xffffffe0, RZ, 0xc0, !PT ;  /* 0xffffffe016027812 */ /* 0x000fe200078ec0ff */
[----:B------:R-:W-:Y:S01]  /*1e780*/  IMAD R7, R5, c[0x0][0x1c0], R7 ;  /* 0x0000700005077a24 */ /* 0x000fe200078e0207 */
[----:B------:R-:W-:Y:S01]  /*1e790*/  MOV R10, 0xff800000 ;  /* 0xff800000000a7802 */ /* 0x000fe20000000f00 */
[----:B------:R-:W-:Y:S01]  /*1e7a0*/  IMAD.IADD R0, R9, 0x1, -R0 ;  /* 0x0000000109007824 */ /* 0x000fe200078e0a00 */
[----:B------:R-:W-:Y:S01]  /*1e7b0*/  IADD3 R2, R23, -R2, RZ ;  /* 0x8000000217027210 */ /* 0x000fe20007ffe0ff */
[----:B----4-:R-:W-:Y:S02]  /*1e7c0*/  @P1 FMUL.FTZ R5, R8, 0.69314718246459960938 ;  /* 0x3f31721808051820 */ /* 0x010fe40000410000 */
[----:B------:R-:W-:Y:S01]  /*1e7d0*/  IMAD R7, R7, c[0x0][0x214], R11 ;  /* 0x0000850007077a24 */ /* 0x000fe200078e020b */
[----:B------:R-:W-:Y:S01]  /*1e7e0*/  LOP3.LUT P2, RZ, R2, 0x3, RZ, 0xc0, !PT ;  /* 0x0000000302ff7812 */ /* 0x000fe2000784c0ff */
[----:B------:R-:W-:Y:S01]  /*1e7f0*/  IMAD.IADD R2, R13, 0x1, -R4 ;  /* 0x000000010d027824 */ /* 0x000fe200078e0a04 */
[----:B------:R-:W-:Y:S01]  /*1e800*/  SHF.R.S32.HI R9, RZ, 0x1f, R0 ;  /* 0x0000001fff097819 */ /* 0x000fe20000011400 */
[----:B------:R-:W-:-:S03]  /*1e810*/  @P0 FMUL.FTZ R4, R6, 0.69314718246459960938 ;  /* 0x3f31721806040820 */ /* 0x000fc60000410000 */
[----:B------:R-:W-:Y:S01]  /*1e820*/  LEA.HI R0, R9, R0, RZ, 0x2 ;  /* 0x0000000009007211 */ /* 0x000fe200078f10ff */
[----:B------:R-:W-:Y:S02]  /*1e830*/  IMAD.MOV.U32 R9, RZ, RZ, -0x800000 ;  /* 0xff800000ff097424 */ /* 0x000fe400078e00ff */
[----:B------:R-:W-:Y:S01]  /*1e840*/  @P0 FFMA.FTZ R10, R3, c[0x0][0x238], R4 ;  /* 0x00008e00030a0a23 */ /* 0x000fe20000010004 */
[----:B------:R-:W-:Y:S01]  /*1e850*/  SHF.R.S32.HI R0, RZ, 0x2, R0 ;  /* 0x00000002ff007819 */ /* 0x000fe20000011400 */
[----:B------:R-:W-:Y:S02]  /*1e860*/  @P1 FFMA.FTZ R9, R20, c[0x0][0x238], R5 ;  /* 0x00008e0014091a23 */ /* 0x000fe40000010005 */
[----:B------:R-:W-:Y:S02]  /*1e870*/  IMAD.SHL.U32 R4, R21, 0x4, RZ ;  /* 0x0000000415047824 */ /* 0x000fe400078e00ff */
[----:B------:R-:W-:Y:S01]  /*1e880*/  IMAD R0, R2, 0x10, R0 ;  /* 0x0000001002007824 */ /* 0x000fe200078e0200 */
[----:B------:R-:W-:Y:S05]  /*1e890*/  @P2 BRA `(.L_x_1476) ;  /* 0x000000b000002947 */ /* 0x000fea0003800000 */
[----:B-12--5:R-:W-:Y:S01]  /*1e8a0*/  IMAD R2, R36, -0x40, R37 ;  /* 0xffffffc024027824 */ /* 0x026fe200078e0225 */
        /* <DEDUP_REMOVED lines=10> */
.L_x_1476:
[----:B-12---:R-:W-:Y:S05]  /*1e950*/  BSYNC B0 ;  /* 0x0000000000007941 */ /* 0x006fea0003800000 */
.L_x_1475:
[--C-:B------:R-:W-:Y:S01]  /*1e960*/  SHF.R.S32.HI R5, RZ, 0x1f, R4.reuse ;  /* 0x0000001fff057819 */ /* 0x100fe20000011404 */
[----:B------:R-:W-:Y:S01]  /*1e970*/  IMAD R0, R7, c[0x0][0x22c], RZ ;  /* 0x00008b0007007a24 */ /* 0x000fe200078e02ff */
[----:B------:R-:W-:Y:S02]  /*1e980*/  ISETP.GE.AND P1, PT, R4, c[0x0][0x220], PT ;  /* 0x0000880004007a0c */ /* 0x000fe40003f26270 */
[C---:B------:R-:W-:Y:S01]  /*1e990*/  IADD3 R7, R12.reuse, 0x10, RZ ;  /* 0x000000100c077810 */ /* 0x040fe20007ffe0ff */
[C---:B------:R-:W-:Y:S01]  /*1e9a0*/  IMAD.WIDE R2, R12.reuse, 0x20, R4 ;  /* 0x000000200c027825 */ /* 0x040fe200078e0204 */
[----:B------:R-:W-:-:S03]  /*1e9b0*/  IADD3 R6, R12, 0x20, RZ ;  /* 0x000000200c067810 */ /* 0x000fc60007ffe0ff */
[----:B-----5:R-:W-:Y:S01]  /*1e9c0*/  IMAD R5, R36, -0x40, R37 ;  /* 0xffffffc024057824 */ /* 0x020fe200078e0225 */
[----:B------:R-:W-:-:S04]  /*1e9d0*/  IADD3 R4, P0, R0, R2, RZ ;  /* 0x0000000200047210 */ /* 0x000fc80007f1e0ff */
[----:B------:R-:W-:Y:S02]  /*1e9e0*/  LEA.HI.X.SX32 R3, R0, R3, 0x1, P0 ;  /* 0x0000000300037211 */ /* 0x000fe400000f0eff */
[-C--:B------:R-:W-:Y:S02]  /*1e9f0*/  ISETP.GE.OR P0, PT, R12, R5.reuse, P1 ;  /* 0x000000050c00720c */ /* 0x080fe40000f06670 */
[----:B------:R-:W-:Y:S02]  /*1ea00*/  LEA R2, P2, R4, c[0x0][0x1d8], 0x2 ;  /* 0x0000760004027a11 */ /* 0x000fe400078410ff */
[----:B------:R-:W-:Y:S02]  /*1ea10*/  IADD3 R0, R12, 0x30, RZ ;  /* 0x000000300c007810 */ /* 0x000fe40007ffe0ff */
[----:B------:R-:W-:Y:S02]  /*1ea20*/  LEA.HI.X R3, R4, c[0x0][0x1dc], R3, 0x2, P2 ;  /* 0x0000770004037a11 */ /* 0x000fe400010f1403 */
[----:B------:R-:W-:-:S02]  /*1ea30*/  ISETP.GE.OR P4, PT, R7, R5, P1 ;  /* 0x000000050700720c */ /* 0x000fc40000f86670 */
[----:B------:R-:W-:-:S03]  /*1ea40*/  ISETP.GE.OR P3, PT, R6, R5, P1 ;  /* 0x000000050600720c */ /* 0x000fc60000f66670 */
[----:B------:R1:W-:Y:S04]  /*1ea50*/  @!P0 STG.E.64 [R2.64], R32 ;  /* 0x0000002002008986 */ /* 0x0003e8000c101b04 */
[----:B------:R1:W-:Y:S01]  /*1ea60*/  @!P0 STG.E.64 [R2.64+0x8], R34 ;  /* 0x0000082202008986 */ /* 0x0003e2000c101b04 */
[----:B------:R-:W-:-:S03]  /*1ea70*/  ISETP.GE.OR P0, PT, R0, R5, P1 ;  /* 0x000000050000720c */ /* 0x000fc60000f06670 */
[----:B------:R1:W-:Y:S04]  /*1ea80*/  @!P4 STG.E.128 [R2.64+0x800], R28 ;  /* 0x0008001c0200c986 */ /* 0x0003e8000c101d04 */
[----:B------:R1:W-:Y:S06]  /*1ea90*/  @!P3 STG.E.128 [R2.64+0x1000], R24 ;  /* 0x001000180200b986 */ /* 0x0003ec000c101d04 */
[----:B------:R-:W-:Y:S05]  /*1eaa0*/  @P0 EXIT ;  /* 0x000000000000094d */ /* 0x000fea0003800000 */
[----:B------:R-:W-:Y:S01]  /*1eab0*/  STG.E.128 [R2.64+0x1800], R16 ;  /* 0x0018001002007986 */ /* 0x000fe2000c101d04 */
[----:B------:R-:W-:Y:S05]  /*1eac0*/  EXIT ;  /* 0x000000000000794d */ /* 0x000fea0003800000 */
.L_x_1477:
        /* <DEDUP_REMOVED lines=11> */
.L_x_5197:


//--------------------- .text._ZN5flash24flash_fwd_splitkv_kernelI23Flash_fwd_kernel_traitsILi32ELi64ELi256ELi4ELb0ELb0EN7cutlass10bfloat16_tE19Flash_kernel_traitsILi32ELi64ELi256ELi4ES3_EELb1ELb0ELb0ELb1ELb1ELb0ELb0ELb0EEEvNS_16Flash_fwd_paramsE --------------------------
	.section	.text._ZN5flash24flash_fwd_splitkv_kernelI23Flash_fwd_kernel_traitsILi32ELi64ELi256ELi4ELb0ELb0EN7cutlass10bfloat16_tE19Flash_kernel_traitsILi32ELi64ELi256ELi4ES3_EELb1ELb0ELb0ELb1ELb1ELb0ELb0ELb0EEEvNS_16Flash_fwd_paramsE,"ax",@progbits
	.sectioninfo	@"SHI_REGISTERS=254"
	.align	128
        .global         _ZN5flash24flash_fwd_splitkv_kernelI23Flash_fwd_kernel_traitsILi32ELi64ELi256ELi4ELb0ELb0EN7cutlass10bfloat16_tE19Flash_kernel_traitsILi32ELi64ELi256ELi4ES3_EELb1ELb0ELb0ELb1ELb1ELb0ELb0ELb0EEEvNS_16Flash_fwd_paramsE
        .type           _ZN5flash24flash_fwd_splitkv_kernelI23Flash_fwd_kernel_traitsILi32ELi64ELi256ELi4ELb0ELb0EN7cutlass10bfloat16_tE19Flash_kernel_traitsILi32ELi64ELi256ELi4ES3_EELb1ELb0ELb0ELb1ELb1ELb0ELb0ELb0EEEvNS_16Flash_fwd_paramsE,@function
        .size           _ZN5flash24flash_fwd_splitkv_kernelI23Flash_fwd_kernel_traitsILi32ELi64ELi256ELi4ELb0ELb0EN7cutlass10bfloat16_tE19Flash_kernel_traitsILi32ELi64ELi256ELi4ES3_EELb1ELb0ELb0ELb1ELb1ELb0ELb0ELb0EEEvNS_16Flash_fwd_paramsE,(.L_x_5198 - _ZN5flash24flash_fwd_splitkv_kernelI23Flash_fwd_kernel_traitsILi32ELi64ELi256ELi4ELb0ELb0EN7cutlass10bfloat16_tE19Flash_kernel_traitsILi32ELi64ELi256ELi4ES3_EELb1ELb0ELb0ELb1ELb1ELb0ELb0ELb0EEEvNS_16Flash_fwd_paramsE)
        .other          _ZN5flash24flash_fwd_splitkv_kernelI23Flash_fwd_kernel_traitsILi32ELi64ELi256ELi4ELb0ELb0EN7cutlass10bfloat16_tE19Flash_kernel_traitsILi32ELi64ELi256ELi4ES3_EELb1ELb0ELb0ELb1ELb1ELb0ELb0ELb0EEEvNS_16Flash_fwd_paramsE,@"STO_CUDA_ENTRY STV_DEFAULT"
_ZN5flash24flash_fwd_splitkv_kernelI23Flash_fwd_kernel_traitsILi32ELi64ELi256ELi4ELb0ELb0EN7cutlass10bfloat16_tE19Flash_kernel_traitsILi32ELi64ELi256ELi4ES3_EELb1ELb0ELb0ELb1ELb1ELb0ELb0ELb0EEEvNS_16Flash_fwd_paramsE:
.text._ZN5flash24flash_fwd_splitkv_kernelI23Flash_fwd_kernel_traitsILi32ELi64ELi256ELi4ELb0ELb0EN7cutlass10bfloat16_tE19Flash_kernel_traitsILi32ELi64ELi256ELi4ES3_EELb1ELb0ELb0ELb1ELb1ELb0ELb0ELb0EEEvNS_16Flash_fwd_paramsE:
[----:B------:R-:W-:Y:S02]  /*0000*/  MOV R1, c[0x0][0x28] ;  /* 0x00000a0000017a02 */ /* 0x000fe40000000f00 */
[----:B------:R-:W1:Y:S01]  /*0010*/  S2R R29, SR_CTAID.Y ;  /* 0x00000000001d7919 */ /* 0x000e620000002600 */
[----:B------:R-:W-:Y:S01]  /*0020*/  ISETP.NE.U32.AND P2, PT, RZ, c[0x0][0x258], PT ;  /* 0x00009600ff007a0c */ /* 0x000fe20003f45070 */
[----:B------:R-:W-:Y:S01]  /*0030*/  IMAD.MOV.U32 R10, RZ, RZ, RZ ;  /* 0x000000ffff0a7224 */ /* 0x000fe200078e00ff */
[----:B------:R-:W-:Y:S01]  /*0040*/  ISETP.NE.U32.AND P0, PT, RZ, c[0x0][0x250], PT ;  /* 0x00009400ff007a0c */ /* 0x000fe20003f05070 */
[----:B------:R-:W-:Y:S01]  /*0050*/  ULDC.64 UR12, c[0x0][0x118] ;  /* 0x00004600000c7ab9 */ /* 0x000fe20000000a00 */
[----:B------:R-:W-:Y:S02]  /*0060*/  ISETP.NE.AND.EX P2, PT, RZ, c[0x0][0x25c], PT, P2 ;  /* 0x00009700ff007a0c */ /* 0x000fe40003f45320 */
[----:B------:R-:W-:-:S11]  /*0070*/  ISETP.NE.AND.EX P0, PT, RZ, c[0x0][0x254], PT, P0 ;  /* 0x00009500ff007a0c */ /* 0x000fd60003f05300 */
[----:B------:R-:W-:Y:S02]  /*0080*/  @P2 IMAD.MOV.U32 R0, RZ, RZ, 0x4 ;  /* 0x00000004ff002424 */ /* 0x000fe400078e00ff */
[----:B------:R-:W-:Y:S02]  /*0090*/  @P0 IMAD.MOV.U32 R2, RZ, RZ, 0x4 ;  /* 0x00000004ff020424 */ /* 0x000fe400078e00ff */
[----:B-1----:R-:W-:-:S04]  /*00a0*/  @P2 IMAD.WIDE R4, R29, R0, c[0x0][0x258] ;  /* 0x000096001d042625 */ /* 0x002fc800078e0200 */
[----:B------:R-:W-:Y:S02]  /*00b0*/  @P0 IMAD.WIDE R6, R29, R2, c[0x0][0x250] ;  /* 0x000094001d060625 */ /* 0x000fe400078e0202 */
[----:B------:R-:W2:Y:S04]  /*00c0*/  @P2 LDG.E R5, [R4.64] ;  /* 0x0000000c04052981 */ /* 0x000ea8000c1e1900 */
[----:B------:R-:W2:Y:S04]  /*00d0*/  @P0 LDG.E R10, [R6.64] ;  /* 0x0000000c060a0981 */ /* 0x000ea8000c1e1900 */
[----:B------:R-:W1:Y:S01]  /*00e0*/  S2R R15, SR_CTAID.X ;  /* 0x00000000000f7919 */ /* 0x000e620000002500 */
[----:B------:R-:W-:-:S04]  /*00f0*/  @!P2 ISETP.NE.U32.AND P1, PT, RZ, c[0x0][0x268], PT ;  /* 0x00009a00ff00aa0c */ /* 0x000fc80003f25070 */
[----:B------:R-:W-:Y:S01]  /*0100*/  @!P2 ISETP.NE.AND.EX P1, PT, RZ, c[0x0][0x26c], PT, P1 ;  /* 0x00009b00ff00aa0c */ /* 0x000fe20003f25310 */
[----:B-1----:R-:W-:-:S05]  /*0110*/  IMAD.SHL.U32 R157, R15, 0x40, RZ ;  /* 0x000000400f9d7824 */ /* 0x002fca00078e00ff */
[----:B------:R-:W-:Y:S02]  /*0120*/  ISETP.GE.AND P0, PT, R157, c[0x0][0x214], PT ;  /* 0x000085009d007a0c */ /* 0x000fe40003f06270 */
[----:B------:R-:W-:Y:S01]  /*0130*/  @!P2 SEL R3, RZ, c[0x0][0x21c], !P1 ;  /* 0x00008700ff03aa07 */ /* 0x000fe20004800000 */
[----:B--2---:R-:W-:-:S03]  /*0140*/  @P2 IMAD.IADD R150, R5, 0x1, -R10 ;  /* 0x0000000105962824 */ /* 0x004fc600078e0a0a */
[----:B------:R-:W-:-:S07]  /*0150*/  @!P2 IADD3 R150, R3, c[0x0][0x218], -R10 ;  /* 0x000086000396aa10 */ /* 0x000fce0007ffe80a */
[----:B------:R-:W-:Y:S05]  /*0160*/  @P0 EXIT ;  /* 0x000000000000094d */ /* 0x000fea0003800000 */
[----:B------:R-:W-:Y:S01]  /*0170*/  UMOV UR5, 0xff ;  /* 0x000000ff00057882 */ /* 0x000fe20000000000 */
[----:B------:R-:W-:Y:S01]  /*0180*/  IADD3 R5, R157, 0x13f, RZ ;  /* 0x0000013f9d057810 */ /* 0x000fe20007ffe0ff */
[----:B------:R-:W-:Y:S01]  /*0190*/  ULDC UR4, c[0x0][0x218] ;  /* 0x0000860000047ab9 */ /* 0x000fe20000000800 */
[C---:B------:R-:W-:Y:S01]  /*01a0*/  IADD3 R3, R150.reuse, 0xff, RZ ;  /* 0x000000ff96037810 */ /* 0x040fe20007ffe0ff */
[----:B------:R-:W-:Y:S01]  /*01b0*/  UIADD3 UR5, UR5, UR4, URZ ;  /* 0x0000000405057290 */ /* 0x000fe2000fffe03f */
[----:B------:R-:W-:Y:S01]  /*01c0*/  IADD3 R5, R150, -c[0x0][0x214], R5 ;  /* 0x8000850096057a10 */ /* 0x000fe20007ffe005 */
[----:B------:R-:W1:Y:S01]  /*01d0*/  S2R R18, SR_CTAID.Z ;  /* 0x0000000000127919 */ /* 0x000e620000002700 */
[----:B------:R-:W-:Y:S01]  /*01e0*/  SHF.R.S32.HI R0, RZ, 0x1f, R3 ;  /* 0x0000001fff007819 */ /* 0x000fe20000011403 */
[----:B------:R-:W-:Y:S01]  /*01f0*/  USHF.R.S32.HI UR4, URZ, 0x1f, UR5 ;  /* 0x0000001f3f047899 */ /* 0x000fe20008011405 */
[----:B------:R-:W-:Y:S01]  /*0200*/  IADD3 R5, R5, c[0x0][0x2e8], RZ ;  /* 0x0000ba0005057a10 */ /* 0x000fe20007ffe0ff */
[----:B------:R-:W2:Y:S01]  /*0210*/  S2R R153, SR_TID.X ;  /* 0x0000000000997919 */ /* 0x000ea20000002100 */
[----:B------:R-:W-:Y:S01]  /*0220*/  LEA.HI R3, R0, R3, RZ, 0x8 ;  /* 0x0000000300037211 */ /* 0x000fe200078f40ff */
[----:B------:R-:W-:Y:S01]  /*0230*/  ULEA.HI UR4, UR4, UR5, URZ, 0x8 ;  /* 0x0000000504047291 */ /* 0x000fe2000f8f403f */
[----:B------:R-:W-:-:S02]  /*0240*/  SHF.R.S32.HI R148, RZ, 0x1f, R5 ;  /* 0x0000001fff947819 */ /* 0x000fc40000011405 */
[----:B------:R-:W-:Y:S01]  /*0250*/  SHF.R.S32.HI R3, RZ, 0x8, R3 ;  /* 0x00000008ff037819 */ /* 0x000fe20000011403 */
[----:B------:R-:W-:Y:S01]  /*0260*/  USHF.R.S32.HI UR4, URZ, 0x8, UR4 ;  /* 0x000000083f047899 */ /* 0x000fe20008011404 */
[----:B------:R-:W-:-:S04]  /*0270*/  LEA.HI R148, R148, R5, RZ, 0x8 ;  /* 0x0000000594947211 */ /* 0x000fc800078f40ff */
[----:B------:R-:W-:Y:S02]  /*0280*/  SHF.R.S32.HI R148, RZ, 0x8, R148 ;  /* 0x00000008ff947819 */ /* 0x000fe40000011494 */
[----:B------:R-:W-:-:S04]  /*0290*/  IMNMX R3, R3, UR4, PT ;  /* 0x0000000403037c17 */ /* 0x000fc8000b800200 */
[----:B------:R-:W-:-:S04]  /*02a0*/  IMNMX R148, R3, R148, PT ;  /* 0x0000009403947217 */ /* 0x000fc80003800200 */
[----:B------:R-:W-:-:S13]  /*02b0*/  ISETP.GT.AND P0, PT, R148, RZ, PT ;  /* 0x000000ff9400720c */ /* 0x000fda0003f04270 */
[----:B------:R-:W-:Y:S05]  /*02c0*/  @P0 BRA `(.L_x_1478) ;  /* 0x0000035000000947 */ /* 0x000fea0003800000 */
[----:B-12---:R-:W-:Y:S02]  /*02d0*/  SHF.R.S32.HI R2, RZ, 0x1f, R153 ;  /* 0x0000001fff027819 */ /* 0x006fe40000011499 */
[----:B------:R-:W-:Y:S02]  /*02e0*/  SHF.R.S32.HI R4, RZ, 0x1f, R157 ;  /* 0x0000001fff047819 */ /* 0x000fe4000001149d */
[----:B------:R-:W-:Y:S02]  /*02f0*/  LEA.HI R2, R2, R153, RZ, 0x2 ;  /* 0x0000009902027211 */ /* 0x000fe400078f10ff */
[----:B------:R-:W-:Y:S01]  /*0300*/  SHF.R.S32.HI R0, RZ, 0x1f, R29 ;  /* 0x0000001fff007819 */ /* 0x000fe2000001141d */
[----:B------:R-:W-:Y:S01]  /*0310*/  IMAD R4, R4, c[0x0][0x1e8], RZ ;  /* 0x00007a0004047a24 */ /* 0x000fe200078e02ff */
[----:B------:R-:W-:Y:S02]  /*0320*/  LOP3.LUT R10, R2, 0x1ffffffc, RZ, 0xc0, !PT ;  /* 0x1ffffffc020a7812 */ /* 0x000fe400078ec0ff */
[----:B------:R-:W-:Y:S01]  /*0330*/  SHF.R.S32.HI R2, RZ, 0x2, R2 ;  /* 0x00000002ff027819 */ /* 0x000fe20000011402 */
[----:B------:R-:W-:Y:S01]  /*0340*/  IMAD R3, R157, c[0x0][0x1ec], R4 ;  /* 0x00007b009d037a24 */ /* 0x000fe200078e0204 */
[C---:B------:R-:W-:Y:S01]  /*0350*/  LOP3.LUT P3, RZ, R153.reuse, 0x3, RZ, 0xc0, !PT ;  /* 0x0000000399ff7812 */ /* 0x040fe2000786c0ff */
[----:B------:R-:W-:-:S02]  /*0360*/  IMAD.IADD R10, R153, 0x1, -R10 ;  /* 0x00000001990a7824 */ /* 0x000fc400078e0a0a */
[----:B------:R-:W-:Y:S02]  /*0370*/  IMAD R0, R0, c[0x0][0x1e0], RZ ;  /* 0x0000780000007a24 */ /* 0x000fe400078e02ff */
[----:B------:R-:W-:Y:S02]  /*0380*/  IMAD.SHL.U32 R10, R10, 0x8, RZ ;  /* 0x000000080a0a7824 */ /* 0x000fe400078e00ff */
[----:B------:R-:W-:Y:S01]  /*0390*/  IMAD R5, R29, c[0x0][0x1e4], R0 ;  /* 0x000079001d057a24 */ /* 0x000fe200078e0200 */
[----:B------:R-:W-:Y:S01]  /*03a0*/  SHF.R.S32.HI R0, RZ, 0x1f, R2 ;  /* 0x0000001fff007819 */ /* 0x000fe20000011402 */
[----:B------:R-:W-:Y:S01]  /*03b0*/  IMAD.MOV.U32 R4, RZ, RZ, 0x40 ;  /* 0x00000040ff047424 */ /* 0x000fe200078e00ff */
[----:B------:R-:W-:-:S03]  /*03c0*/  SHF.R.S32.HI R11, RZ, 0x1f, R10 ;  /* 0x0000001fff0b7819 */ /* 0x000fc6000001140a */
[----:B------:R-:W-:-:S04]  /*03d0*/  IMAD.WIDE.U32 R12, R4, c[0x0][0x1e8], RZ ;  /* 0x00007a00040c7a25 */ /* 0x000fc800078e00ff */
[----:B------:R-:W-:-:S04]  /*03e0*/  IMAD.WIDE.U32 R10, R157, c[0x0][0x1e8], R10 ;  /* 0x00007a009d0a7a25 */ /* 0x000fc800078e000a */
[----:B------:R-:W-:Y:S01]  /*03f0*/  IMAD.IADD R11, R11, 0x1, R3 ;  /* 0x000000010b0b7824 */ /* 0x000fe200078e0203 */
[----:B------:R-:W-:-:S03]  /*0400*/  SHF.R.S32.HI R3, RZ, 0x1f, R18 ;  /* 0x0000001fff037819 */ /* 0x000fc60000011412 */
[----:B------:R-:W-:-:S04]  /*0410*/  IMAD.WIDE.U32 R10, R29, c[0x0][0x1e0], R10 ;  /* 0x000078001d0a7a25 */ /* 0x000fc800078e000a */
[----:B------:R-:W-:Y:S02]  /*0420*/  IMAD R3, R3, c[0x0][0x1f0], RZ ;  /* 0x00007c0003037a24 */ /* 0x000fe400078e02ff */
[----:B------:R-:W-:Y:S02]  /*0430*/  IMAD.IADD R11, R11, 0x1, R5 ;  /* 0x000000010b0b7824 */ /* 0x000fe400078e0205 */
[C---:B------:R-:W-:Y:S02]  /*0440*/  IMAD R3, R18.reuse, c[0x0][0x1f4], R3 ;  /* 0x00007d0012037a24 */ /* 0x040fe400078e0203 */
[----:B------:R-:W-:-:S04]  /*0450*/  IMAD.WIDE.U32 R10, R18, c[0x0][0x1f0], R10 ;  /* 0x00007c00120a7a25 */ /* 0x000fc800078e000a */
[----:B------:R-:W-:Y:S01]  /*0460*/  IMAD R18, R29, c[0x0][0x1c0], R18 ;  /* 0x000070001d127a24 */ /* 0x000fe200078e0212 */
[----:B------:R-:W-:Y:S01]  /*0470*/  IADD3 R11, R11, R3, RZ ;  /* 0x000000030b0b7210 */ /* 0x000fe20007ffe0ff */
[----:B------:R-:W-:Y:S02]  /*0480*/  IMAD R5, R0, c[0x0][0x1e8], RZ ;  /* 0x00007a0000057a24 */ /* 0x000fe400078e02ff */
[----:B------:R-:W-:Y:S01]  /*0490*/  IMAD R3, R18, c[0x0][0x214], R157 ;  /* 0x0000850012037a24 */ /* 0x000fe200078e029d */
[----:B------:R-:W-:Y:S01]  /*04a0*/  IADD3 R157, -R157, c[0x0][0x214], RZ ;  /* 0x000085009d9d7a10 */ /* 0x000fe20007ffe1ff */
[C---:B------:R-:W-:Y:S02]  /*04b0*/  IMAD R5, R2.reuse, c[0x0][0x1ec], R5 ;  /* 0x00007b0002057a24 */ /* 0x040fe400078e0205 */
[C---:B------:R-:W-:Y:S01]  /*04c0*/  IMAD.WIDE.U32 R10, R2.reuse, c[0x0][0x1e8], R10 ;  /* 0x00007a00020a7a25 */ /* 0x040fe200078e000a */
[----:B------:R-:W-:Y:S02]  /*04d0*/  ISETP.GE.OR P2, PT, R2, R157, P3 ;  /* 0x0000009d0200720c */ /* 0x000fe40001f46670 */
[----:B------:R-:W-:Y:S01]  /*04e0*/  IADD3 R6, P0, R3, R2, RZ ;  /* 0x0000000203067210 */ /* 0x000fe20007f1e0ff */
[----:B------:R-:W-:Y:S01]  /*04f0*/  IMAD.IADD R5, R11, 0x1, R5 ;  /* 0x000000010b057824 */ /* 0x000fe200078e0205 */
[----:B------:R-:W-:-:S02]  /*0500*/  LEA R8, P1, R10, c[0x0][0x1d0], 0x1 ;  /* 0x000074000a087a11 */ /* 0x000fc400078208ff */
[----:B------:R-:W-:Y:S02]  /*0510*/  IADD3 R2, R2, 0x20, RZ ;  /* 0x0000002002027810 */ /* 0x000fe40007ffe0ff */
[----:B------:R-:W-:Y:S01]  /*0520*/  LEA.HI.X R9, R10, c[0x0][0x1d4], R5, 0x1, P1 ;  /* 0x000075000a097a11 */ /* 0x000fe200008f0c05 */
[----:B------:R-:W-:Y:S01]  /*0530*/  IMAD R5, R4, c[0x0][0x1ec], RZ ;  /* 0x00007b0004057a24 */ /* 0x000fe200078e02ff */
[----:B------:R-:W-:Y:S02]  /*0540*/  ISETP.GE.OR P3, PT, R2, R157, P3 ;  /* 0x0000009d0200720c */ /* 0x000fe40001f66670 */
[----:B------:R-:W-:Y:S01]  /*0550*/  LEA.HI.X.SX32 R3, R3, R0, 0x1, P0 ;  /* 0x0000000003037211 */ /* 0x000fe200000f0eff */
[----:B------:R1:W-:Y:S01]  /*0560*/  STG.E.128 [R8.64], RZ ;  /* 0x000000ff08007986 */ /* 0x0003e2000c101d0c */
[----:B------:R-:W-:Y:S02]  /*0570*/  LEA R10, P0, R6, c[0x0][0x200], 0x2 ;  /* 0x00008000060a7a11 */ /* 0x000fe400078010ff */
[----:B------:R-:W-:-:S02]  /*0580*/  IADD3 R4, P1, R8, R12, RZ ;  /* 0x0000000c08047210 */ /* 0x000fc40007f3e0ff */
[----:B------:R-:W-:Y:S02]  /*0590*/  LEA.HI.X R11, R6, c[0x0][0x204], R3, 0x2, P0 ;  /* 0x00008100060b7a11 */ /* 0x000fe400000f1403 */
[----:B------:R-:W-:Y:S02]  /*05a0*/  IADD3.X R5, R9, R13, R5, P1, !PT ;  /* 0x0000000d09057210 */ /* 0x000fe40000ffe405 */
[----:B------:R-:W-:-:S03]  /*05b0*/  @!P2 MOV R3, 0x7f800000 ;  /* 0x7f8000000003a802 */ /* 0x000fc60000000f00 */
[----:B------:R1:W-:Y:S04]  /*05c0*/  STG.E.128 [R4.64], RZ ;  /* 0x000000ff04007986 */ /* 0x0003e8000c101d0c */
[----:B------:R1:W-:Y:S01]  /*05d0*/  @!P2 STG.E [R10.64], R3 ;  /* 0x000000030a00a986 */ /* 0x0003e2000c10190c */
[----:B------:R-:W-:Y:S05]  /*05e0*/  @P3 EXIT ;  /* 0x000000000000394d */ /* 0x000fea0003800000 */
[----:B-1----:R-:W-:-:S05]  /*05f0*/  MOV R3, 0x7f800000 ;  /* 0x7f80000000037802 */ /* 0x002fca0000000f00 */
[----:B------:R-:W-:Y:S01]  /*0600*/  STG.E [R10.64+0x80], R3 ;  /* 0x000080030a007986 */ /* 0x000fe2000c10190c */
[----:B------:R-:W-:Y:S05]  /*0610*/  EXIT ;  /* 0x000000000000794d */ /* 0x000fea0003800000 */
.L_x_1478:
[----:B-12---:R-:W-:Y:S01]  /*0620*/  ISETP.NE.U32.AND P0, PT, RZ, c[0x0][0x2b8], PT ;  /* 0x0000ae00ff007a0c */ /* 0x006fe20003f05070 */
[----:B------:R-:W-:-:S03]  /*0630*/  IMAD.MOV.U32 R0, RZ, RZ, R29 ;  /* 0x000000ffff007224 */ /* 0x000fc600078e001d */
[----:B------:R-:W-:-:S13]  /*0640*/  ISETP.NE.AND.EX P0, PT, RZ, c[0x0][0x2bc], PT, P0 ;  /* 0x0000af00ff007a0c */ /* 0x000fda0003f05300 */
[----:B------:R-:W-:-:S04]  /*0650*/  @P0 IMAD.MOV.U32 R2, RZ, RZ, 0x4 ;  /* 0x00000004ff020424 */ /* 0x000fc800078e00ff */
[----:B------:R-:W-:-:S05]  /*0660*/  @P0 IMAD.WIDE R2, R29, R2, c[0x0][0x2b8] ;  /* 0x0000ae001d020625 */ /* 0x000fca00078e0202 */
[----:B------:R1:W5:Y:S01]  /*0670*/  @P0 LDG.E R0, [R2.64] ;  /* 0x0000000c02000981 */ /* 0x000362000c1e1900 */
[----:B------:R-:W-:Y:S01]  /*0680*/  ISETP.NE.U32.AND P0, PT, RZ, c[0x0][0x2c0], PT ;  /* 0x0000b000ff007a0c */ /* 0x000fe20003f05070 */
[----:B------:R-:W-:Y:S01]  /*0690*/  CS2R R234, SRZ ;  /* 0x0000000000ea7805 */ /* 0x000fe2000001ff00 */
[----:B------:R-:W-:Y:S02]  /*06a0*/  PLOP3.LUT P6, PT, PT, PT, PT, 0x80, 0x0 ;  /* 0x000000000000781c */ /* 0x000fe40003fcf070 */
[----:B------:R-:W-:-:S13]  /*06b0*/  ISETP.NE.AND.EX P0, PT, RZ, c[0x0][0x2c4], PT, P0 ;  /* 0x0000b100ff007a0c */ /* 0x000fda0003f05300 */
[----:B------:R-:W-:Y:S05]  /*06c0*/  @!P0 BRA `(.L_x_1479) ;  /* 0x0000008000008947 */ /* 0x000fea0003800000 */
[----:B-1----:R-:W-:Y:S01]  /*06d0*/  SHF.R.S32.HI R2, RZ, 0x1f, R29 ;  /* 0x0000001fff027819 */ /* 0x002fe2000001141d */
[----:B------:R-:W-:Y:S01]  /*06e0*/  IMAD.WIDE.U32 R4, R29, c[0x0][0x2c8], RZ ;  /* 0x0000b2001d047a25 */ /* 0x000fe200078e00ff */
[----:B------:R-:W-:-:S03]  /*06f0*/  PLOP3.LUT P6, PT, PT, PT, PT, 0x8, 0x0 ;  /* 0x000000000000781c */ /* 0x000fc60003fce170 */
[----:B------:R-:W-:Y:S01]  /*0700*/  IMAD R2, R2, c[0x0][0x2c8], RZ ;  /* 0x0000b20002027a24 */ /* 0x000fe200078e02ff */
[----:B------:R-:W-:-:S03]  /*0710*/  LEA R234, P0, R4, c[0x0][0x2c0], 0x2 ;  /* 0x0000b00004ea7a11 */ /* 0x000fc600078010ff */
[----:B------:R-:W-:-:S05]  /*0720*/  IMAD R2, R29, c[0x0][0x2cc], R2 ;  /* 0x0000b3001d027a24 */ /* 0x000fca00078e0202 */
[----:B------:R-:W-:-:S04]  /*0730*/  IADD3 R3, R5, R2, RZ ;  /* 0x0000000205037210 */ /* 0x000fc80007ffe0ff */
[----:B------:R-:W-:Y:S02]  /*0740*/  LEA.HI.X R235, R4, c[0x0][0x2c4], R3, 0x2, P0 ;  /* 0x0000b10004eb7a11 */ /* 0x000fe400000f1403 */
.L_x_1479:
[----:B-1----:R-:W-:Y:S01]  /*0750*/  IABS R2, c[0x0][0x2d0] ;  /* 0x0000b40000027a13 */ /* 0x002fe20000000000 */
[----:B------:R-:W-:Y:S05]  /*0760*/  @P6 BRA `(.L_x_1480) ;  /* 0x0000047000006947 */ /* 0x000fea0003800000 */
[----:B------:R-:W1:Y:S01]  /*0770*/  I2F.RP R6, R2 ;  /* 0x0000000200067306 */ /* 0x000e620000209400 */
        /* <DEDUP_REMOVED lines=51> */
[----:B------:R-:W-:-:S04]  /*0ab0*/  @!P1 LOP3.LUT R12, RZ, c[0x0][0x1c8], RZ, 0x33, !PT ;  /* 0x00007200ff0c9a12 */ /* 0x000fc800078e33ff */
[----:B------:R-:W-:Y:S02]  /*0ac0*/  SHF.R.S32.HI R11, RZ, 0x1f, R12 ;  /* 0x0000001fff0b7819 */ /* 0x000fe4000001140c */
        /* <DEDUP_REMOVED lines=8> */
[----:B------:R-:W-:Y:S01]  /*0b50*/  IMAD R3, R13, c[0x0][0x19c], R0 ;  /* 0x000067000d037a24 */ /* 0x000fe200078e0200 */
[----:B------:R-:W-:Y:S01]  /*0b60*/  IADD3 R6, R23, R6, RZ ;  /* 0x0000000617067210 */ /* 0x000fe20007ffe0ff */
[----:B------:R-:W-:-:S04]  /*0b70*/  IMAD.WIDE.U32 R24, R13, c[0x0][0x198], R8 ;  /* 0x000066000d187a25 */ /* 0x000fc800078e0008 */
[----:B------:R-:W-:Y:S02]  /*0b80*/  IMAD.IADD R25, R25, 0x1, R3 ;  /* 0x0000000119197824 */ /* 0x000fe400078e0203 */
[----:B------:R-:W-:Y:S02]  /*0b90*/  IMAD R3, R11, c[0x0][0x1b0], RZ ;  /* 0x00006c000b037a24 */ /* 0x000fe400078e02ff */
[----:B------:R-:W-:-:S04]  /*0ba0*/  IMAD.WIDE.U32 R24, R12, c[0x0][0x1b0], R24 ;  /* 0x00006c000c187a25 */ /* 0x000fc800078e0018 */
[----:B------:R-:W-:-:S04]  /*0bb0*/  IMAD R0, R12, c[0x0][0x1b4], R3 ;  /* 0x00006d000c007a24 */ /* 0x000fc800078e0203 */
[----:B------:R-:W-:Y:S01]  /*0bc0*/  IMAD.IADD R0, R25, 0x1, R0 ;  /* 0x0000000119007824 */ /* 0x000fe200078e0200 */
[----:B------:R-:W-:Y:S05]  /*0bd0*/  BRA `(.L_x_1481) ;  /* 0x0000034000007947 */ /* 0x000fea0003800000 */
.L_x_1480:
[----:B------:R-:W-:Y:S02]  /*0be0*/  IABS R6, c[0x0][0x1c8] ;  /* 0x0000720000067a13 */ /* 0x000fe40000000000 */
[----:B------:R-:W-:Y:S02]  /*0bf0*/  LEA R13, R148, 0xffffff00, 0x8 ;  /* 0xffffff00940d7811 */ /* 0x000fe400078e40ff */
[----:B------:R-:W1:Y:S02]  /*0c00*/  I2F.RP R5, R6 ;  /* 0x0000000600057306 */ /* 0x000e640000209400 */
[----:B------:R-:W-:Y:S02]  /*0c10*/  SHF.R.S32.HI R7, RZ, 0x1f, R13 ;  /* 0x0000001fff077819 */ /* 0x000fe4000001140d */
[----:B------:R-:W-:-:S04]  /*0c20*/  IADD3 R16, P1, R10, R13, RZ ;  /* 0x0000000d0a107210 */ /* 0x000fc80007f3e0ff */
        /* <DEDUP_REMOVED lines=12> */
[----:B------:R-:W-:-:S04]  /*0cf0*/  SHF.R.S32.HI R4, RZ, 0x1f, R10 ;  /* 0x0000001fff047819 */ /* 0x000fc8000001140a */
[----:B------:R-:W-:Y:S01]  /*0d00*/  ISETP.GT.U32.AND P0, PT, R6, R3, PT ;  /* 0x000000030600720c */ /* 0x000fe20003f04070 */
[C---:B------:R-:W-:Y:S02]  /*0d10*/  IMAD.X R9, R4.reuse, 0x1, R7, P1 ;  /* 0x0000000104097824 */ /* 0x040fe400008e0607 */
[----:B------:R-:W-:Y:S02]  /*0d20*/  IMAD R5, R4, c[0x0][0x1a0], RZ ;  /* 0x0000680004057a24 */ /* 0x000fe400078e02ff */
[----:B------:R-:W-:Y:S02]  /*0d30*/  IMAD R9, R9, c[0x0][0x198], RZ ;  /* 0x0000660009097a24 */ /* 0x000fe400078e02ff */
[----:B------:R-:W-:Y:S02]  /*0d40*/  IMAD R5, R10, c[0x0][0x1a4], R5 ;  /* 0x000069000a057a24 */ /* 0x000fe400078e0205 */
[C---:B------:R-:W-:Y:S02]  /*0d50*/  IMAD R9, R16.reuse, c[0x0][0x19c], R9 ;  /* 0x0000670010097a24 */ /* 0x040fe400078e0209 */
[----:B------:R-:W-:-:S02]  /*0d60*/  IMAD.WIDE.U32 R16, R16, c[0x0][0x198], RZ ;  /* 0x0000660010107a25 */ /* 0x000fc400078e00ff */
[-C--:B------:R-:W-:Y:S02]  /*0d70*/  @!P0 IADD3 R3, R3, -R6.reuse, RZ ;  /* 0x8000000603038210 */ /* 0x080fe40007ffe0ff */
[----:B------:R-:W-:Y:S01]  /*0d80*/  @!P0 IADD3 R12, R12, 0x1, RZ ;  /* 0x000000010c0c8810 */ /* 0x000fe20007ffe0ff */
[----:B------:R-:W-:Y:S01]  /*0d90*/  IMAD.WIDE.U32 R10, R10, c[0x0][0x1a0], RZ ;  /* 0x000068000a0a7a25 */ /* 0x000fe200078e00ff */
[----:B------:R-:W-:Y:S02]  /*0da0*/  ISETP.GE.U32.AND P2, PT, R3, R6, PT ;  /* 0x000000060300720c */ /* 0x000fe40003f46070 */
[----:B------:R-:W-:Y:S02]  /*0db0*/  LOP3.LUT R3, R18, c[0x0][0x1c8], RZ, 0x3c, !PT ;  /* 0x0000720012037a12 */ /* 0x000fe400078e3cff */
[----:B------:R-:W-:Y:S02]  /*0dc0*/  ISETP.NE.AND P0, PT, RZ, c[0x0][0x1c8], PT ;  /* 0x00007200ff007a0c */ /* 0x000fe40003f05270 */
[----:B------:R-:W-:-:S02]  /*0dd0*/  ISETP.GE.AND P1, PT, R3, RZ, PT ;  /* 0x000000ff0300720c */ /* 0x000fc40003f26270 */
[----:B-----5:R-:W-:Y:S02]  /*0de0*/  SHF.R.S32.HI R3, RZ, 0x1f, R0 ;  /* 0x0000001fff037819 */ /* 0x020fe40000011400 */
[----:B------:R-:W-:Y:S02]  /*0df0*/  IADD3 R17, R17, R9, RZ ;  /* 0x0000000911117210 */ /* 0x000fe40007ffe0ff */
[----:B------:R-:W-:Y:S01]  /*0e00*/  IADD3 R5, R11, R5, RZ ;  /* 0x000000050b057210 */ /* 0x000fe20007ffe0ff */
[C---:B------:R-:W-:Y:S01]  /*0e10*/  IMAD R9, R3.reuse, c[0x0][0x180], RZ ;  /* 0x0000600003097a24 */ /* 0x040fe200078e02ff */
[----:B------:R-:W-:Y:S01]  /*0e20*/  @P2 IADD3 R12, R12, 0x1, RZ ;  /* 0x000000010c0c2810 */ /* 0x000fe20007ffe0ff */
[----:B------:R-:W-:Y:S02]  /*0e30*/  IMAD R3, R3, c[0x0][0x188], RZ ;  /* 0x0000620003037a24 */ /* 0x000fe400078e02ff */
[C---:B------:R-:W-:Y:S02]  /*0e40*/  IMAD R4, R0.reuse, c[0x0][0x184], R9 ;  /* 0x0000610000047a24 */ /* 0x040fe400078e0209 */
[----:B------:R-:W-:Y:S01]  /*0e50*/  @!P1 IMAD.MOV R12, RZ, RZ, -R12 ;  /* 0x000000ffff0c9224 */ /* 0x000fe200078e0a0c */
[----:B------:R-:W-:Y:S01]  /*0e60*/  @!P0 LOP3.LUT R12, RZ, c[0x0][0x1c8], RZ, 0x33, !PT ;  /* 0x00007200ff0c8a12 */ /* 0x000fe200078e33ff */
[----:B------:R-:W-:-:S03]  /*0e70*/  IMAD.WIDE.U32 R8, R0, c[0x0][0x180], R16 ;  /* 0x0000600000087a25 */ /* 0x000fc600078e0010 */
[----:B------:R-:W-:Y:S01]  /*0e80*/  SHF.R.S32.HI R11, RZ, 0x1f, R12 ;  /* 0x0000001fff0b7819 */ /* 0x000fe2000001140c */
[C---:B------:R-:W-:Y:S01]  /*0e90*/  IMAD R6, R0.reuse, c[0x0][0x18c], R3 ;  /* 0x0000630000067a24 */ /* 0x040fe200078e0203 */
[----:B------:R-:W-:Y:S01]  /*0ea0*/  IADD3 R9, R9, R4, RZ ;  /* 0x0000000409097210 */ /* 0x000fe20007ffe0ff */
[----:B------:R-:W-:Y:S02]  /*0eb0*/  IMAD.MOV.U32 R4, RZ, RZ, R10 ;  /* 0x000000ffff047224 */ /* 0x000fe400078e000a */
[----:B------:R-:W-:Y:S02]  /*0ec0*/  IMAD R3, R11, c[0x0][0x1b0], RZ ;  /* 0x00006c000b037a24 */ /* 0x000fe400078e02ff */
[----:B------:R-:W-:-:S04]  /*0ed0*/  IMAD.WIDE.U32 R22, R0, c[0x0][0x188], R4 ;  /* 0x0000620000167a25 */ /* 0x000fc800078e0004 */
[----:B------:R-:W-:Y:S01]  /*0ee0*/  IMAD.WIDE.U32 R24, R12, c[0x0][0x1b0], R8 ;  /* 0x00006c000c187a25 */ /* 0x000fe200078e0008 */
[----:B------:R-:W-:-:S03]  /*0ef0*/  IADD3 R6, R23, R6, RZ ;  /* 0x0000000617067210 */ /* 0x000fc60007ffe0ff */
[----:B------:R-:W-:-:S05]  /*0f00*/  IMAD R3, R12, c[0x0][0x1b4], R3 ;  /* 0x00006d000c037a24 */ /* 0x000fca00078e0203 */
[----:B------:R-:W-:Y:S02]  /*0f10*/  IADD3 R0, R25, R3, RZ ;  /* 0x0000000319007210 */ /* 0x000fe40007ffe0ff */
.L_x_1481:
[----:B------:R-:W-:Y:S01]  /*0f20*/  SHF.R.S32.HI R8, RZ, 0x1f, R153 ;  /* 0x0000001fff087819 */ /* 0x000fe20000011499 */
[----:B------:R-:W-:Y:S01]  /*0f30*/  IMAD R11, R11, c[0x0][0x1b8], RZ ;  /* 0x00006e000b0b7a24 */ /* 0x000fe200078e02ff */
[----:B------:R-:W-:Y:S01]  /*0f40*/  SHF.R.S32.HI R26, RZ, 0x1f, R29 ;  /* 0x0000001fff1a7819 */ /* 0x000fe2000001141d */
[----:B------:R-:W-:Y:S01]  /*0f50*/  ULDC.64 UR6, c[0x0][0x198] ;  /* 0x0000660000067ab9 */ /* 0x000fe20000000a00 */
[CC--:B------:R-:W-:Y:S01]  /*0f60*/  LEA.HI R233, R8.reuse, R153.reuse, RZ, 0x2 ;  /* 0x0000009908e97211 */ /* 0x0c0fe200078f10ff */
[----:B------:R-:W-:Y:S01]  /*0f70*/  USHF.L.U32 UR9, UR6, 0x6, URZ ;  /* 0x0000000606097899 */ /* 0x000fe2000800063f */
[-C--:B------:R-:W-:Y:S01]  /*0f80*/  LEA.HI R9, R8, R153.reuse, RZ, 0x3 ;  /* 0x0000009908097211 */ /* 0x080fe200078f18ff */
[----:B------:R-:W-:Y:S01]  /*0f90*/  IMAD R26, R26, c[0x0][0x178], RZ ;  /* 0x00005e001a1a7a24 */ /* 0x000fe200078e02ff */
[----:B------:R-:W-:Y:S01]  /*0fa0*/  LOP3.LUT R16, R233, 0xfffffffc, RZ, 0xc0, !PT ;  /* 0xfffffffce9107812 */ /* 0x000fe200078ec0ff */
[----:B------:R-:W-:Y:S01]  /*0fb0*/  UMOV UR8, 0x6 ;  /* 0x0000000600087882 */ /* 0x000fe20000000000 */
[----:B------:R-:W-:Y:S01]  /*0fc0*/  SHF.R.S32.HI R17, RZ, 0x3, R9 ;  /* 0x00000003ff117819 */ /* 0x000fe20000011409 */
[----:B------:R-:W-:Y:S01]  /*0fd0*/  IMAD R26, R29, c[0x0][0x17c], R26 ;  /* 0x00005f001d1a7a24 */ /* 0x000fe200078e021a */
[----:B------:R-:W-:Y:S01]  /*0fe0*/  SHF.R.S32.HI R20, RZ, 0x2, R233 ;  /* 0x00000002ff147819 */ /* 0x000fe200000114e9 */
[----:B------:R-:W-:Y:S01]  /*0ff0*/  IMAD.IADD R16, R153, 0x1, -R16 ;  /* 0x0000000199107824 */ /* 0x000fe200078e0a10 */
[-C--:B------:R-:W-:Y:S01]  /*1000*/  LEA.HI R152, R8, R153.reuse, RZ, 0x4 ;  /* 0x0000009908987211 */ /* 0x080fe200078f20ff */
[----:B------:R-:W-:Y:S01]  /*1010*/  IMAD.SHL.U32 R17, R17, 0x40, RZ ;  /* 0x0000004011117824 */ /* 0x000fe200078e00ff */
[----:B------:R-:W-:Y:S01]  /*1020*/  LEA.HI R233, R233, R20, RZ, 0x1 ;  /* 0x00000014e9e97211 */ /* 0x000fe200078f08ff */
[----:B------:R-:W-:Y:S01]  /*1030*/  IMAD.SHL.U32 R16, R16, 0x8, RZ ;  /* 0x0000000810107824 */ /* 0x000fe200078e00ff */
[----:B------:R-:W-:Y:S01]  /*1040*/  SHF.R.S32.HI R10, RZ, 0x4, R152 ;  /* 0x00000004ff0a7819 */ /* 0x000fe20000011498 */
[----:B------:R-:W-:Y:S01]  /*1050*/  USHF.L.U64.HI UR7, UR6, UR8, UR7 ;  /* 0x0000000806077299 */ /* 0x000fe20008010207 */
[----:B------:R-:W-:Y:S01]  /*1060*/  LOP3.LUT R17, R17, 0xc0, RZ, 0xc0, !PT ;  /* 0x000000c011117812 */ /* 0x000fe200078ec0ff */
[----:B------:R-:W-:Y:S01]  /*1070*/  ULDC.64 UR4, c[0x0][0x1a0] ;  /* 0x0000680000047ab9 */ /* 0x000fe20000000a00 */
[----:B------:R-:W-:Y:S01]  /*1080*/  LEA.HI R155, R8, R153, RZ, 0x5 ;  /* 0x00000099089b7211 */ /* 0x000fe200078f28ff */
[----:B------:R-:W-:Y:S01]  /*1090*/  USHF.L.U32 UR10, UR4, 0x6, URZ ;  /* 0x00000006040a7899 */ /* 0x000fe2000800063f */
[----:B------:R-:W-:Y:S01]  /*10a0*/  LOP3.LUT R233, R233, 0x7fffffe, RZ, 0xc0, !PT ;  /* 0x07fffffee9e97812 */ /* 0x000fe200078ec0ff */
[----:B------:R-:W-:Y:S01]  /*10b0*/  USHF.L.U64.HI UR5, UR4, UR8, UR5 ;  /* 0x0000000804057299 */ /* 0x000fe20008010205 */
[----:B------:R-:W-:Y:S01]  /*10c0*/  LEA.HI R5, R152, R10, RZ, 0x1 ;  /* 0x0000000a98057211 */ /* 0x000fe200078f08ff */
[----:B------:R-:W-:Y:S01]  /*10d0*/  IMAD.SHL.U32 R159, R153, 0x2, RZ ;  /* 0x00000002999f7824 */ /* 0x000fe200078e00ff */
[----:B------:R-:W-:Y:S01]  /*10e0*/  LOP3.LUT R3, R17, 0x18, R16, 0xf8, !PT ;  /* 0x0000001811037812 */ /* 0x000fe200078ef810 */
[----:B------:R-:W-:Y:S01]  /*10f0*/  IMAD.IADD R233, R20, 0x1, -R233 ;  /* 0x0000000114e97824 */ /* 0x000fe200078e0ae9 */
[----:B------:R-:W-:-:S02]  /*1100*/  SHF.R.U32.HI R4, RZ, 0x3, R17 ;  /* 0x00000003ff047819 */ /* 0x000fc40000011611 */
[----:B------:R-:W-:Y:S02]  /*1110*/  SHF.R.S32.HI R154, RZ, 0x5, R155 ;  /* 0x00000005ff9a7819 */ /* 0x000fe4000001149b */
[----:B------:R-:W-:Y:S02]  /*1120*/  LOP3.LUT R152, R152, 0xfffffff0, RZ, 0xc0, !PT ;  /* 0xfffffff098987812 */ /* 0x000fe400078ec0ff */
[----:B------:R-:W-:Y:S01]  /*1130*/  LOP3.LUT R4, R3, R4, RZ, 0x3c, !PT ;  /* 0x0000000403047212 */ /* 0x000fe200078e3cff */
[----:B------:R-:W-:Y:S01]  /*1140*/  IMAD R233, R154, 0x8, R233 ;  /* 0x000000089ae97824 */ /* 0x000fe200078e02e9 */
[----:B------:R-:W-:Y:S01]  /*1150*/  LOP3.LUT R8, R9, 0xfffffff8, RZ, 0xc0, !PT ;  /* 0xfffffff809087812 */ /* 0x000fe200078ec0ff */
[----:B------:R-:W-:Y:S01]  /*1160*/  IMAD.IADD R152, R153, 0x1, -R152 ;  /* 0x0000000199987824 */ /* 0x000fe200078e0a98 */
[C---:B------:R-:W-:Y:S01]  /*1170*/  IADD3 R22, P0, R16.reuse, R22, RZ ;  /* 0x0000001610167210 */ /* 0x040fe20007f1e0ff */
[----:B------:R-:W-:Y:S01]  /*1180*/  IMAD.U32 R233, R233, 0x20, R4 ;  /* 0x00000020e9e97824 */ /* 0x000fe200078e0004 */
[----:B------:R-:W-:Y:S01]  /*1190*/  SHF.R.S32.HI R17, RZ, 0x1f, R16 ;  /* 0x0000001fff117819 */ /* 0x000fe20000011410 */
[----:B------:R-:W-:Y:S01]  /*11a0*/  IMAD.IADD R19, R153, 0x1, -R8 ;  /* 0x0000000199137824 */ /* 0x000fe200078e0a08 */
[----:B------:R-:W-:Y:S01]  /*11b0*/  IADD3 R24, P1, R16, R24, RZ ;  /* 0x0000001810187210 */ /* 0x000fe20007f3e0ff */
[----:B------:R-:W-:Y:S01]  /*11c0*/  IMAD.SHL.U32 R233, R233, 0x2, RZ ;  /* 0x00000002e9e97824 */ /* 0x000fe200078e00ff */
[----:B------:R-:W-:Y:S01]  /*11d0*/  LEA.HI R4, R152, R152, RZ, 0x1 ;  /* 0x0000009898047211 */ /* 0x000fe200078f08ff */
[----:B------:R-:W-:Y:S01]  /*11e0*/  IMAD.X R23, R17, 0x1, R6, P0 ;  /* 0x0000000111177824 */ /* 0x000fe200000e0606 */
[----:B------:R-:W-:Y:S01]  /*11f0*/  IADD3 R8, P0, R20, R13, RZ ;  /* 0x0000000d14087210 */ /* 0x000fe20007f1e0ff */
[----:B------:R-:W-:Y:S01]  /*1200*/  IMAD.WIDE.U32 R28, R29, c[0x0][0x178], R16 ;  /* 0x00005e001d1c7a25 */ /* 0x000fe200078e0010 */
[----:B------:R-:W-:-:S02]  /*1210*/  SHF.R.S32.HI R16, RZ, 0x1, R4 ;  /* 0x00000001ff107819 */ /* 0x000fc40000011404 */
[----:B------:R-:W-:Y:S01]  /*1220*/  SHF.R.S32.HI R13, RZ, 0x1f, R4 ;  /* 0x0000001fff0d7819 */ /* 0x000fe20000011404 */
[----:B------:R-:W-:Y:S01]  /*1230*/  IMAD.X R25, R17, 0x1, R0, P1 ;  /* 0x0000000111197824 */ /* 0x000fe200008e0600 */
[----:B------:R-:W-:Y:S01]  /*1240*/  LEA.HI R3, R19, R19, RZ, 0x1 ;  /* 0x0000001313037211 */ /* 0x000fe200078f08ff */
[----:B------:R-:W-:Y:S01]  /*1250*/  IMAD.IADD R27, R29, 0x1, R26 ;  /* 0x000000011d1b7824 */ /* 0x000fe200078e021a */
[----:B------:R-:W-:Y:S01]  /*1260*/  SHF.R.S32.HI R17, RZ, 0x1f, R18 ;  /* 0x0000001fff117819 */ /* 0x000fe20000011412 */
[----:B------:R-:W-:Y:S01]  /*1270*/  IMAD.MOV.U32 R26, RZ, RZ, R28 ;  /* 0x000000ffff1a7224 */ /* 0x000fe200078e001c */
[----:B------:R-:W-:Y:S01]  /*1280*/  LOP3.LUT R5, R5, 0xfffffffe, RZ, 0xc0, !PT ;  /* 0xfffffffe05057812 */ /* 0x000fe200078ec0ff */
[----:B------:R-:W-:Y:S01]  /*1290*/  IMAD R6, R12, c[0x0][0x1bc], R11 ;  /* 0x00006f000c067a24 */ /* 0x000fe200078e020b */
[----:B------:R-:W-:Y:S01]  /*12a0*/  LEA.HI R13, R13, R16, RZ, 0x2 ;  /* 0x000000100d0d7211 */ /* 0x000fe200078f10ff */
[----:B------:R-:W-:Y:S01]  /*12b0*/  IMAD R17, R17, c[0x0][0x1a8], RZ ;  /* 0x00006a0011117a24 */ /* 0x000fe200078e02ff */
[--C-:B------:R-:W-:Y:S01]  /*12c0*/  SHF.R.S32.HI R21, RZ, 0x1f, R20.reuse ;  /* 0x0000001fff157819 */ /* 0x100fe20000011414 */
[----:B------:R-:W-:Y:S01]  /*12d0*/  IMAD.IADD R5, R10, 0x1, -R5 ;  /* 0x000000010a057824 */ /* 0x000fe200078e0a05 */
[----:B------:R-:W-:Y:S01]  /*12e0*/  LOP3.LUT R0, R3, 0x3fffffe, RZ, 0xc0, !PT ;  /* 0x03fffffe03007812 */ /* 0x000fe200078ec0ff */
[----:B------:R-:W-:Y:S01]  /*12f0*/  IMAD R10, R18, c[0x0][0x1ac], R17 ;  /* 0x00006b00120a7a24 */ /* 0x000fe200078e0211 */
[----:B------:R-:W-:Y:S01]  /*1300*/  LOP3.LUT R13, R13, 0xfffffffc, RZ, 0xc0, !PT ;  /* 0xfffffffc0d0d7812 */ /* 0x000fe200078ec0ff */
[----:B------:R-:W-:Y:S01]  /*1310*/  IMAD.WIDE R14, R15, 0x40, R20 ;  /* 0x000000400f0e7825 */ /* 0x000fe200078e0214 */
[----:B------:R-:W-:-:S02]  /*1320*/  SHF.R.S32.HI R3, RZ, 0x1, R3 ;  /* 0x00000001ff037819 */ /* 0x000fc40000011403 */
[----:B------:R-:W-:Y:S01]  /*1330*/  LOP3.LUT R232, R155, 0xffffffe0, RZ, 0xc0, !PT ;  /* 0xffffffe09be87812 */ /* 0x000fe200078ec0ff */
[----:B------:R-:W-:Y:S01]  /*1340*/  IMAD.IADD R0, R19, 0x1, -R0 ;  /* 0x0000000113007824 */ /* 0x000fe200078e0a00 */
[----:B------:R-:W-:Y:S01]  /*1350*/  SHF.R.S32.HI R237, RZ, 0x1f, R155 ;  /* 0x0000001fffed7819 */ /* 0x000fe2000001149b */
[----:B------:R-:W-:Y:S02]  /*1360*/  IMAD R11, R21, c[0x0][0x198], RZ ;  /* 0x00006600150b7a24 */ /* 0x000fe400078e02ff */
[----:B------:R-:W-:Y:S01]  /*1370*/  IMAD.WIDE.U32 R18, R18, c[0x0][0x1a8], R26 ;  /* 0x00006a0012127a25 */ /* 0x000fe200078e001a */
[----:B------:R-:W-:-:S03]  /*1380*/  LEA.HI R237, R237, R154, RZ, 0x2 ;  /* 0x0000009aeded7211 */ /* 0x000fc600078f10ff */
[----:B------:R-:W-:Y:S01]  /*1390*/  IMAD.IADD R81, R16, 0x1, -R13 ;  /* 0x0000000110517824 */ /* 0x000fe200078e0a0d */
[----:B------:R-:W-:Y:S01]  /*13a0*/  LOP3.LUT R237, R237, 0xfffffffc, RZ, 0xc0, !PT ;  /* 0xfffffffceded7812 */ /* 0x000fe200078ec0ff */
[C---:B------:R-:W-:Y:S02]  /*13b0*/  IMAD R11, R20.reuse, c[0x0][0x19c], R11 ;  /* 0x00006700140b7a24 */ /* 0x040fe400078e020b */
[----:B------:R-:W-:-:S04]  /*13c0*/  IMAD.WIDE.U32 R24, R20, c[0x0][0x198], R24 ;  /* 0x0000660014187a25 */ /* 0x000fc800078e0018 */
[----:B------:R-:W-:Y:S02]  /*13d0*/  IMAD R13, R15, c[0x0][0x190], RZ ;  /* 0x000064000f0d7a24 */ /* 0x000fe400078e02ff */
[----:B------:R-:W-:Y:S02]  /*13e0*/  IMAD.IADD R19, R19, 0x1, R10 ;  /* 0x0000000113137824 */ /* 0x000fe400078e020a */
[----:B------:R-:W-:Y:S01]  /*13f0*/  IMAD.X R7, R21, 0x1, R7, P0 ;  /* 0x0000000115077824 */ /* 0x000fe200000e0607 */
[----:B------:R-:W-:Y:S01]  /*1400*/  LEA R230, P0, R24, c[0x0][0x168], 0x1 ;  /* 0x00005a0018e67a11 */ /* 0x000fe200078008ff */
[----:B------:R-:W-:Y:S02]  /*1410*/  IMAD.IADD R11, R25, 0x1, R11 ;  /* 0x00000001190b7824 */ /* 0x000fe400078e020b */
[----:B------:R-:W-:Y:S02]  /*1420*/  IMAD R13, R14, c[0x0][0x194], R13 ;  /* 0x000065000e0d7a24 */ /* 0x000fe400078e020d */
[----:B------:R-:W-:Y:S01]  /*1430*/  IMAD.WIDE.U32 R22, R12, c[0x0][0x1b8], R22 ;  /* 0x00006e000c167a25 */ /* 0x000fe200078e0016 */
[----:B------:R-:W-:-:S03]  /*1440*/  LEA.HI.X R229, R24, c[0x0][0x16c], R11, 0x1, P0 ;  /* 0x00005b0018e57a11 */ /* 0x000fc600000f0c0b */
[----:B------:R-:W-:-:S04]  /*1450*/  IMAD.WIDE.U32 R14, R14, c[0x0][0x190], R18 ;  /* 0x000064000e0e7a25 */ /* 0x000fc800078e0012 */
[----:B------:R-:W-:Y:S01]  /*1460*/  IMAD.SHL.U32 R12, R3, 0x40, RZ ;  /* 0x00000040030c7824 */ /* 0x000fe200078e00ff */
[----:B------:R-:W-:Y:S01]  /*1470*/  LEA R10, P0, R14, c[0x0][0x160], 0x1 ;  /* 0x000058000e0a7a11 */ /* 0x000fe200078008ff */
[----:B------:R-:W-:Y:S02]  /*1480*/  IMAD.IADD R13, R15, 0x1, R13 ;  /* 0x000000010f0d7824 */ /* 0x000fe400078e020d */
[----:B------:R-:W-:Y:S01]  /*1490*/  IMAD R15, R7, c[0x0][0x1a0], RZ ;  /* 0x00006800070f7a24 */ /* 0x000fe200078e02ff */
[----:B------:R-:W-:Y:S01]  /*14a0*/  LOP3.LUT R12, R12, 0xc0, RZ, 0xc0, !PT ;  /* 0x000000c00c0c7812 */ /* 0x000fe200078ec0ff */
[----:B------:R-:W-:Y:S01]  /*14b0*/  IMAD.IADD R23, R23, 0x1, R6 ;  /* 0x0000000117177824 */ /* 0x000fe200078e0206 */
[----:B------:R-:W-:Y:S01]  /*14c0*/  LEA.HI.X R11, R14, c[0x0][0x164], R13, 0x1, P0 ;  /* 0x000059000e0b7a11 */ /* 0x000fe200000f0c0d */
[----:B------:R-:W-:Y:S01]  /*14d0*/  IMAD.MOV.U32 R13, RZ, RZ, c[0x0][0x190] ;  /* 0x00006400ff0d7624 */ /* 0x000fe200078e00ff */
[----:B------:R-:W-:Y:S01]  /*14e0*/  LOP3.LUT R9, R12, 0x8, R9, 0xf8, !PT ;  /* 0x000000080c097812 */ /* 0x000fe200078ef809 */
[----:B------:R-:W-:Y:S01]  /*14f0*/  IMAD.MOV.U32 R7, RZ, RZ, c[0x0][0x194] ;  /* 0x00006500ff077624 */ /* 0x000fe200078e00ff */
[----:B------:R-:W-:Y:S01]  /*1500*/  SHF.R.U32.HI R12, RZ, 0x3, R12 ;  /* 0x00000003ff0c7819 */ /* 0x000fe2000001160c */
[----:B------:R-:W-:Y:S01]  /*1510*/  IMAD R6, R8, c[0x0][0x1a4], R15 ;  /* 0x0000690008067a24 */ /* 0x000fe200078e020f */
[----:B------:R-:W-:Y:S01]  /*1520*/  IADD3 R14, P0, R230, UR9, RZ ;  /* 0x00000009e60e7c10 */ /* 0x000fe2000ff1e0ff */
[----:B------:R-:W-:Y:S01]  /*1530*/  IMAD.MOV.U32 R228, RZ, RZ, R230 ;  /* 0x000000ffffe47224 */ /* 0x000fe200078e00e6 */
[----:B------:R-:W-:Y:S01]  /*1540*/  LOP3.LUT R9, R9, R12, RZ, 0x3c, !PT ;  /* 0x0000000c09097212 */ /* 0x000fe200078e3cff */
[----:B------:R-:W-:Y:S01]  /*1550*/  @!PT LDS RZ, [RZ] ;  /* 0x00000000fffff984 */ /* 0x000fe20000000800 */
[----:B------:R-:W-:Y:S01]  /*1560*/  @!PT LDS RZ, [RZ] ;  /* 0x00000000fffff984 */ /* 0x000fe20000000800 */
[----:B------:R-:W-:Y:S01]  /*1570*/  @!PT LDS RZ, [RZ] ;  /* 0x00000000fffff984 */ /* 0x000fe20000000800 */
[----:B------:R1:W-:Y:S01]  /*1580*/  LDGSTS.E.BYPASS.LTC128B.128 [R233], [R10.64] ;  /* 0x000000000ae97fae */ /* 0x0003e2000b901d4c */
[----:B------:R-:W-:Y:S01]  /*1590*/  IADD3.X R15, R229, UR7, RZ, P0, !PT ;  /* 0x00000007e50f7c10 */ /* 0x000fe200087fe4ff */
[----:B------:R-:W-:Y:S01]  /*15a0*/  IMAD.WIDE.U32 R22, R8, c[0x0][0x1a0], R22 ;  /* 0x0000680008167a25 */ /* 0x000fe200078e0016 */
[----:B------:R-:W-:-:S02]  /*15b0*/  LEA R16, P1, R13, R10, 0x6 ;  /* 0x0000000a0d107211 */ /* 0x000fc400078230ff */
[----:B------:R-:W-:Y:S01]  /*15c0*/  IADD3 R12, P0, R14, UR9, RZ ;  /* 0x000000090e0c7c10 */ /* 0x000fe2000ff1e0ff */
[----:B------:R-:W-:Y:S01]  /*15d0*/  IMAD R0, R5, 0x8, R0 ;  /* 0x0000000805007824 */ /* 0x000fe200078e0200 */
[----:B------:R-:W-:Y:S01]  /*15e0*/  LEA.HI.X R17, R13, R11, R7, 0x6, P1 ;  /* 0x0000000b0d117211 */ /* 0x000fe200008f3407 */
[----:B------:R-:W-:Y:S01]  /*15f0*/  IMAD.IADD R7, R23, 0x1, R6 ;  /* 0x0000000117077824 */ /* 0x000fe200078e0206 */
[----:B------:R-:W-:Y:S01]  /*1600*/  IADD3.X R13, R15, UR7, RZ, P0, !PT ;  /* 0x000000070f0d7c10 */ /* 0x000fe200087fe4ff */
[----:B------:R-:W-:Y:S01]  /*1610*/  IMAD.SHL.U32 R6, R5, 0x8, RZ ;  /* 0x0000000805067824 */ /* 0x000fe200078e00ff */
[----:B------:R-:W-:Y:S01]  /*1620*/  IADD3 R18, P0, R12, UR9, RZ ;  /* 0x000000090c127c10 */ /* 0x000fe2000ff1e0ff */
[----:B------:R2:W-:Y:S01]  /*1630*/  LDGSTS.E.BYPASS.LTC128B.128 [R233+0x800], [R16.64] ;  /* 0x0080000010e97fae */ /* 0x0005e2000b901d4c */
[----:B------:R-:W-:Y:S01]  /*1640*/  LOP3.LUT R5, R4, 0x7fffffe, RZ, 0xc0, !PT ;  /* 0x07fffffe04057812 */ /* 0x000fe200078ec0ff */
[----:B------:R-:W-:Y:S01]  /*1650*/  IMAD.SHL.U32 R149, R81, 0x40, RZ ;  /* 0x0000004051957824 */ /* 0x000fe200078e00ff */
[----:B------:R-:W-:Y:S01]  /*1660*/  IADD3.X R19, R13, UR7, RZ, P0, !PT ;  /* 0x000000070d137c10 */ /* 0x000fe200087fe4ff */
[----:B------:R3:W-:Y:S01]  /*1670*/  LDGSTS.E.BYPASS.LTC128B.128 [R233+0x1000], [R228.64] ;  /* 0x01000000e4e97fae */ /* 0x0007e2000b901d4c */
[----:B------:R-:W-:Y:S01]  /*1680*/  IADD3 R24, P0, R18, UR9, RZ ;  /* 0x0000000912187c10 */ /* 0x000fe2000ff1e0ff */
[----:B------:R-:W-:Y:S01]  /*1690*/  IMAD.U32 R0, R0, 0x20, R9 ;  /* 0x0000002000007824 */ /* 0x000fe200078e0009 */
[----:B------:R-:W-:Y:S01]  /*16a0*/  LOP3.LUT R149, R149, 0xc0, RZ, 0xc0, !PT ;  /* 0x000000c095957812 */ /* 0x000fe200078ec0ff */
[----:B------:R4:W-:Y:S01]  /*16b0*/  LDGSTS.E.BYPASS.LTC128B.128 [R233+0x1800], [R14.64] ;  /* 0x018000000ee97fae */ /* 0x0009e2000b901d4c */
[----:B------:R-:W-:Y:S01]  /*16c0*/  IADD3.X R25, R19, UR7, RZ, P0, !PT ;  /* 0x0000000713197c10 */ /* 0x000fe200087fe4ff */
[----:B------:R-:W-:Y:S01]  /*16d0*/  IMAD.SHL.U32 R80, R0, 0x2, RZ ;  /* 0x0000000200507824 */ /* 0x000fe200078e00ff */
[----:B------:R-:W-:Y:S01]  /*16e0*/  IADD3 R20, P0, R24, UR9, RZ ;  /* 0x0000000918147c10 */ /* 0x000fe2000ff1e0ff */
[----:B------:R5:W-:Y:S01]  /*16f0*/  LDGSTS.E.BYPASS.LTC128B.128 [R233+0x2000], [R12.64] ;  /* 0x020000000ce97fae */ /* 0x000be2000b901d4c */
[----:B------:R-:W-:Y:S01]  /*1700*/  LOP3.LUT R6, R149, 0x8, R6, 0xf8, !PT ;  /* 0x0000000895067812 */ /* 0x000fe200078ef806 */
[----:B------:R-:W-:Y:S01]  /*1710*/  IMAD.IADD R232, R153, 0x1, -R232 ;  /* 0x0000000199e87824 */ /* 0x000fe200078e0ae8 */
[----:B------:R-:W-:Y:S01]  /*1720*/  IADD3.X R21, R25, UR7, RZ, P0, !PT ;  /* 0x0000000719157c10 */ /* 0x000fe200087fe4ff */
[----:B------:R2:W-:Y:S01]  /*1730*/  LDGSTS.E.BYPASS.LTC128B.128 [R233+0x2800], [R18.64] ;  /* 0x0280000012e97fae */ /* 0x0005e2000b901d4c */
[----:B------:R-:W-:Y:S01]  /*1740*/  IADD3 R26, P0, R20, UR9, RZ ;  /* 0x00000009141a7c10 */ /* 0x000fe2000ff1e0ff */
[----:B------:R-:W-:Y:S01]  /*1750*/  IMAD.IADD R237, R154, 0x1, -R237 ;  /* 0x000000019aed7824 */ /* 0x000fe200078e0aed */
[----:B------:R-:W-:Y:S01]  /*1760*/  SHF.R.U32.HI R149, RZ, 0x3, R149 ;  /* 0x00000003ff957819 */ /* 0x000fe20000011695 */
[----:B------:R2:W-:Y:S01]  /*1770*/  LDGSTS.E.BYPASS.LTC128B.128 [R233+0x3000], [R24.64] ;  /* 0x0300000018e97fae */ /* 0x0005e2000b901d4c */
[----:B------:R-:W-:-:S02]  /*1780*/  IADD3.X R27, R21, UR7, RZ, P0, !PT ;  /* 0x00000007151b7c10 */ /* 0x000fc400087fe4ff */
[----:B-1----:R-:W-:Y:S01]  /*1790*/  IADD3 R10, P0, R26, UR9, RZ ;  /* 0x000000091a0a7c10 */ /* 0x002fe2000ff1e0ff */
[----:B------:R1:W-:Y:S01]  /*17a0*/  LDGSTS.E.BYPASS.LTC128B.128 [R233+0x3800], [R20.64] ;  /* 0x0380000014e97fae */ /* 0x0003e2000b901d4c */
[----:B------:R-:W-:Y:S02]  /*17b0*/  LOP3.LUT R149, R6, R149, RZ, 0x3c, !PT ;  /* 0x0000009506957212 */ /* 0x000fe400078e3cff */
[----:B------:R-:W-:Y:S01]  /*17c0*/  IADD3.X R11, R27, UR7, RZ, P0, !PT ;  /* 0x000000071b0b7c10 */ /* 0x000fe200087fe4ff */
[----:B------:R1:W-:Y:S01]  /*17d0*/  LDGSTS.E.BYPASS.LTC128B.128 [R233+0x4000], [R26.64] ;  /* 0x040000001ae97fae */ /* 0x0003e2000b901d4c */
[C---:B------:R-:W-:Y:S02]  /*17e0*/  LEA R238, P0, R22.reuse, c[0x0][0x170], 0x1 ;  /* 0x00005c0016ee7a11 */ /* 0x040fe400078008ff */
[----:B------:R-:W-:Y:S01]  /*17f0*/  LOP3.LUT P1, RZ, R81, 0x2, RZ, 0xc0, !PT ;  /* 0x0000000251ff7812 */ /* 0x000fe2000782c0ff */
[----:B------:R1:W-:Y:S01]  /*1800*/  LDGSTS.E.BYPASS.LTC128B.128 [R233+0x4800], [R10.64] ;  /* 0x048000000ae97fae */ /* 0x0003e2000b901d4c */
[----:B------:R-:W-:-:S02]  /*1810*/  LEA.HI.X R239, R22, c[0x0][0x174], R7, 0x1, P0 ;  /* 0x00005d0016ef7a11 */ /* 0x000fc400000f0c07 */
[----:B------:R-:W-:Y:S01]  /*1820*/  SHF.R.S32.HI R7, RZ, 0x1f, R152 ;  /* 0x0000001fff077819 */ /* 0x000fe20000011498 */
[----:B------:R-:W0:Y:S01]  /*1830*/  LDGDEPBAR ;  /* 0x00000000000079af */ /* 0x000e220000000000 */
[----:B------:R-:W-:Y:S02]  /*1840*/  LEA R227, R0, 0x1000, 0x1 ;  /* 0x0000100000e37811 */ /* 0x000fe400078e08ff */
[----:B------:R-:W-:Y:S01]  /*1850*/  LEA.HI R4, R7, R152, RZ, 0x3 ;  /* 0x0000009807047211 */ /* 0x000fe200078f18ff */
[----:B------:R-:W-:Y:S01]  /*1860*/  IMAD.IADD R152, R152, 0x1, -R5 ;  /* 0x0000000198987824 */ /* 0x000fe200078e0a05 */
[----:B------:R-:W-:-:S03]  /*1870*/  IADD3 R225, R227, 0x20, RZ ;  /* 0x00000020e3e17810 */ /* 0x000fc60007ffe0ff */
[----:B------:R-:W-:-:S05]  /*1880*/  IMAD.SHL.U32 R4, R4, 0x20, RZ ;  /* 0x0000002004047824 */ /* 0x000fca00078e00ff */
[----:B------:R-:W-:-:S05]  /*1890*/  LOP3.LUT R151, R4, 0xffffff00, RZ, 0xc0, !PT ;  /* 0xffffff0004977812 */ /* 0x000fca00078ec0ff */
[--C-:B------:R-:W-:Y:S02]  /*18a0*/  IMAD R5, R154, 0x200, R151.reuse ;  /* 0x000002009a057824 */ /* 0x100fe400078e0297 */
[C---:B------:R-:W-:Y:S02]  /*18b0*/  IMAD R208, R152.reuse, 0x20, R151 ;  /* 0x0000002098d07824 */ /* 0x040fe400078e0297 */
[----:B---3--:R-:W-:Y:S01]  /*18c0*/  IMAD R228, R152, 0x20, R5 ;  /* 0x0000002098e47824 */ /* 0x008fe200078e0205 */
[----:B-1----:R-:W-:Y:S01]  /*18d0*/  IADD3 R10, P0, R238, UR10, RZ ;  /* 0x0000000aee0a7c10 */ /* 0x002fe2000ff1e0ff */
[----:B------:R-:W-:-:S04]  /*18e0*/  DEPBAR.LE SB0, 0x0 ;  /* 0x000080000000791a */ /* 0x000fc80000000000 */
[----:B------:R-:W-:Y:S01]  /*18f0*/  IADD3.X R11, R239, UR5, RZ, P0, !PT ;  /* 0x00000005ef0b7c10 */ /* 0x000fe200087fe4ff */
[----:B------:R-:W-:Y:S01]  /*1900*/  BAR.SYNC.DEFER_BLOCKING 0x0 ;  /* 0x0000000000007b1d */ /* 0x000fe20000010000 */
[----:B--2---:R-:W-:Y:S01]  /*1910*/  IADD3 R16, P0, R10, UR10, RZ ;  /* 0x0000000a0a107c10 */ /* 0x004fe2000ff1e0ff */
[----:B------:R-:W-:-:S03]  /*1920*/  IMAD.IADD R228, R149, 0x1, R228 ;  /* 0x0000000195e47824 */ /* 0x000fc600078e02e4 */
[----:B------:R-:W-:Y:S01]  /*1930*/  IADD3.X R17, R11, UR5, RZ, P0, !PT ;  /* 0x000000050b117c10 */ /* 0x000fe200087fe4ff */
[----:B------:R-:W-:Y:S01]  /*1940*/  IMAD.SHL.U32 R228, R228, 0x2, RZ ;  /* 0x00000002e4e47824 */ /* 0x000fe200078e00ff */
[----:B----4-:R-:W-:-:S04]  /*1950*/  IADD3 R14, P0, R16, UR10, RZ ;  /* 0x0000000a100e7c10 */ /* 0x010fc8000ff1e0ff */
[----:B------:R-:W-:Y:S02]  /*1960*/  IADD3.X R15, R17, UR5, RZ, P0, !PT ;  /* 0x00000005110f7c10 */ /* 0x000fe400087fe4ff */
[----:B-----5:R-:W-:-:S04]  /*1970*/  IADD3 R12, P0, R14, UR10, RZ ;  /* 0x0000000a0e0c7c10 */ /* 0x020fc8000ff1e0ff */
[----:B------:R-:W-:Y:S02]  /*1980*/  IADD3.X R13, R15, UR5, RZ, P0, !PT ;  /* 0x000000050f0d7c10 */ /* 0x000fe400087fe4ff */
[----:B------:R-:W-:-:S04]  /*1990*/  IADD3 R8, P0, R12, UR10, RZ ;  /* 0x0000000a0c087c10 */ /* 0x000fc8000ff1e0ff */
[----:B------:R-:W-:Y:S01]  /*19a0*/  IADD3.X R9, R13, UR5, RZ, P0, !PT ;  /* 0x000000050d097c10 */ /* 0x000fe200087fe4ff */
[----:B------:R-:W-:Y:S01]  /*19b0*/  @!PT LDS RZ, [RZ] ;  /* 0x00000000fffff984 */ /* 0x000fe20000000800 */
[----:B------:R-:W-:Y:S01]  /*19c0*/  @!PT LDS RZ, [RZ] ;  /* 0x00000000fffff984 */ /* 0x000fe20000000800 */
[----:B------:R-:W-:Y:S01]  /*19d0*/  @!PT LDS RZ, [RZ] ;  /* 0x00000000fffff984 */ /* 0x000fe20000000800 */
[----:B------:R1:W-:Y:S01]  /*19e0*/  LDGSTS.E.BYPASS.LTC128B.128 [R233+0x5000], [R238.64] ;  /* 0x05000000eee97fae */ /* 0x0003e2000b901d4c */
[----:B------:R-:W-:-:S03]  /*19f0*/  IADD3 R6, P0, R8, UR10, RZ ;  /* 0x0000000a08067c10 */ /* 0x000fc6000ff1e0ff */
[----:B------:R2:W-:Y:S01]  /*1a00*/  LDGSTS.E.BYPASS.LTC128B.128 [R233+0x5800], [R10.64] ;  /* 0x058000000ae97fae */ /* 0x0005e2000b901d4c */
[----:B------:R-:W-:Y:S02]  /*1a10*/  IADD3.X R7, R9, UR5, RZ, P0, !PT ;  /* 0x0000000509077c10 */ /* 0x000fe400087fe4ff */
[----:B------:R-:W-:Y:S01]  /*1a20*/  IADD3 R4, P0, R6, UR10, RZ ;  /* 0x0000000a06047c10 */ /* 0x000fe2000ff1e0ff */
[----:B------:R3:W-:Y:S03]  /*1a30*/  LDGSTS.E.BYPASS.LTC128B.128 [R233+0x6000], [R16.64] ;  /* 0x0600000010e97fae */ /* 0x0007e6000b901d4c */
[----:B------:R-:W-:Y:S01]  /*1a40*/  IADD3.X R5, R7, UR5, RZ, P0, !PT ;  /* 0x0000000507057c10 */ /* 0x000fe200087fe4ff */
[----:B------:R4:W-:Y:S01]  /*1a50*/  LDGSTS.E.BYPASS.LTC128B.128 [R233+0x6800], [R14.64] ;  /* 0x068000000ee97fae */ /* 0x0009e2000b901d4c */
[----:B------:R-:W-:Y:S01]  /*1a60*/  LOP3.LUT P0, RZ, R3, 0x2, RZ, 0xc0, !PT ;  /* 0x0000000203ff7812 */ /* 0x000fe2000780c0ff */
[----:B------:R-:W-:-:S02]  /*1a70*/  IMAD.MOV.U32 R3, RZ, RZ, 0x20 ;  /* 0x00000020ff037424 */ /* 0x000fc400078e00ff */
[----:B------:R4:W-:Y:S03]  /*1a80*/  LDGSTS.E.BYPASS.LTC128B.128 [R233+0x7000], [R12.64] ;  /* 0x070000000ce97fae */ /* 0x0009e6000b901d4c */
[----:B------:R-:W-:Y:S01]  /*1a90*/  SEL R3, R3, 0xffffffe0, !P1 ;  /* 0xffffffe003037807 */ /* 0x000fe20004800000 */
[----:B------:R2:W-:Y:S04]  /*1aa0*/  LDGSTS.E.BYPASS.LTC128B.128 [R233+0x7800], [R8.64] ;  /* 0x0780000008e97fae */ /* 0x0005e8000b901d4c */
[----:B------:R5:W-:Y:S01]  /*1ab0*/  LDGSTS.E.BYPASS.LTC128B.128 [R233+0x8000], [R6.64] ;  /* 0x0800000006e97fae */ /* 0x000be2000b901d4c */
[----:B------:R-:W-:Y:S01]  /*1ac0*/  IMAD.IADD R226, R228, 0x1, R3 ;  /* 0x00000001e4e27824 */ /* 0x000fe200078e0203 */
[----:B------:R-:W-:-:S02]  /*1ad0*/  @P0 IADD3 R225, R227, -0x20, RZ ;  /* 0xffffffe0e3e10810 */ /* 0x000fc40007ffe0ff */
[----:B------:R5:W-:Y:S02]  /*1ae0*/  LDGSTS.E.BYPASS.LTC128B.128 [R233+0x8800], [R4.64] ;  /* 0x0880000004e97fae */ /* 0x000be4000b901d4c */
[C---:B------:R-:W-:Y:S02]  /*1af0*/  IADD3 R222, R225.reuse, 0x400, RZ ;  /* 0x00000400e1de7810 */ /* 0x040fe40007ffe0ff */
[----:B------:R-:W-:Y:S01]  /*1b00*/  LDSM.16.M88.4 R76, [R228] ;  /* 0x00000000e44c783b */ /* 0x000fe20000000200 */
[C---:B------:R-:W-:Y:S02]  /*1b10*/  IADD3 R221, R225.reuse, 0x800, RZ ;  /* 0x00000800e1dd7810 */ /* 0x040fe40007ffe0ff */
[C---:B------:R-:W-:Y:S01]  /*1b20*/  IADD3 R220, R225.reuse, 0xc00, RZ ;  /* 0x00000c00e1dc7810 */ /* 0x040fe20007ffe0ff */
[----:B------:R-:W-:Y:S01]  /*1b30*/  LDSM.16.M88.4 R136, [R80+0x4c00] ;  /* 0x004c00005088783b */ /* 0x000fe20000000200 */
[C---:B------:R-:W-:Y:S02]  /*1b40*/  IADD3 R219, R225.reuse, 0x1000, RZ ;  /* 0x00001000e1db7810 */ /* 0x040fe40007ffe0ff */
[C---:B------:R-:W-:Y:S01]  /*1b50*/  IADD3 R218, R225.reuse, 0x1400, RZ ;  /* 0x00001400e1da7810 */ /* 0x040fe20007ffe0ff */
[----:B------:R-:W1:Y:S01]  /*1b60*/  LDSM.16.M88.4 R68, [R80+0x1000] ;  /* 0x001000005044783b */ /* 0x000e620000000200 */
[----:B------:R-:W-:-:S02]  /*1b70*/  IADD3 R217, R225, 0x1800, RZ ;  /* 0x00001800e1d97810 */ /* 0x000fc40007ffe0ff */
[C---:B------:R-:W-:Y:S01]  /*1b80*/  IADD3 R216, R225.reuse, 0x1c00, RZ ;  /* 0x00001c00e1d87810 */ /* 0x040fe20007ffe0ff */
[----:B------:R-:W2:Y:S01]  /*1b90*/  LDSM.16.M88.4 R60, [R80+0x1400] ;  /* 0x00140000503c783b */ /* 0x000ea20000000200 */
[C---:B------:R-:W-:Y:S02]  /*1ba0*/  IADD3 R215, R225.reuse, 0x2000, RZ ;  /* 0x00002000e1d77810 */ /* 0x040fe40007ffe0ff */
[C---:B------:R-:W-:Y:S01]  /*1bb0*/  IADD3 R214, R225.reuse, 0x2400, RZ ;  /* 0x00002400e1d67810 */ /* 0x040fe20007ffe0ff */
[----:B------:R-:W-:Y:S01]  /*1bc0*/  LDSM.16.M88.4 R140, [R226] ;  /* 0x00000000e28c783b */ /* 0x000fe20000000200 */
[C---:B------:R-:W-:Y:S02]  /*1bd0*/  IADD3 R213, R225.reuse, 0x2800, RZ ;  /* 0x00002800e1d57810 */ /* 0x040fe40007ffe0ff */
[C---:B------:R-:W-:Y:S01]  /*1be0*/  IADD3 R212, R225.reuse, 0x2c00, RZ ;  /* 0x00002c00e1d47810 */ /* 0x040fe20007ffe0ff */
[----:B------:R-:W2:Y:S01]  /*1bf0*/  LDSM.16.M88.4 R132, [R225] ;  /* 0x00000000e184783b */ /* 0x000ea20000000200 */
[----:B------:R-:W-:-:S02]  /*1c00*/  IADD3 R211, R225, 0x3000, RZ ;  /* 0x00003000e1d37810 */ /* 0x000fc40007ffe0ff */
[C---:B------:R-:W-:Y:S01]  /*1c10*/  IADD3 R210, R225.reuse, 0x3400, RZ ;  /* 0x00003400e1d27810 */ /* 0x040fe20007ffe0ff */
[----:B------:R-:W2:Y:S01]  /*1c20*/  LDSM.16.M88.4 R52, [R80+0x1800] ;  /* 0x001800005034783b */ /* 0x000ea20000000200 */
[----:B------:R-:W-:-:S03]  /*1c30*/  IADD3 R209, R225, 0x3800, RZ ;  /* 0x00003800e1d17810 */ /* 0x000fc60007ffe0ff */
[----:B------:R-:W3:Y:S04]  /*1c40*/  LDSM.16.M88.4 R44, [R80+0x1c00] ;  /* 0x001c0000502c783b */ /* 0x000ee80000000200 */
[----:B------:R-:W3:Y:S04]  /*1c50*/  LDSM.16.M88.4 R36, [R80+0x2000] ;  /* 0x002000005024783b */ /* 0x000ee80000000200 */
[----:B------:R-:W3:Y:S04]  /*1c60*/  LDSM.16.M88.4 R28, [R80+0x2400] ;  /* 0x00240000501c783b */ /* 0x000ee80000000200 */
[----:B------:R-:W3:Y:S04]  /*1c70*/  LDSM.16.M88.4 R20, [R80+0x2800] ;  /* 0x002800005014783b */ /* 0x000ee80000000200 */
[----:B----4-:R-:W4:Y:S04]  /*1c80*/  LDSM.16.M88.4 R12, [R80+0x2c00] ;  /* 0x002c0000500c783b */ /* 0x010f280000000200 */
[----:B-----5:R-:W5:Y:S01]  /*1c90*/  LDSM.16.M88.4 R4, [R80+0x3000] ;  /* 0x003000005004783b */ /* 0x020f620000000200 */
        /* <DEDUP_REMOVED lines=8> */
[----:B------:R4:W1:Y:S01]  /*1d20*/  LDSM.16.M88.4 R84, [R80+0x4800] ;  /* 0x004800005054783b */ /* 0x0008620000000200 */
[----:B------:R-:W-:Y:S03]  /*1d30*/  HMMA.16816.F32.BF16 R72, R140, R132, R72 ;  /* 0x000000848c48723c */ /* 0x000fe60000041848 */
[----:B------:R-:W1:Y:S04]  /*1d40*/  LDSM.16.M88.4 R144, [R225+0x400] ;  /* 0x00040000e190783b */ /* 0x000e680000000200 */
[----:B------:R-:W0:Y:S01]  /*1d50*/  LDGDEPBAR ;  /* 0x00000000000079af */ /* 0x000e220000000000 */
[C---:B------:R-:W-:Y:S08]  /*1d60*/  HMMA.16816.F32.BF16 R56, R76.reuse, R52, RZ ;  /* 0x000000344c38723c */ /* 0x040ff000000418ff */
[C---:B---3--:R-:W-:Y:S08]  /*1d70*/  HMMA.16816.F32.BF16 R48, R76.reuse, R44, RZ ;  /* 0x0000002c4c30723c */ /* 0x048ff000000418ff */
[C---:B----4-:R-:W-:Y:S07]  /*1d80*/  HMMA.16816.F32.BF16 R80, R76.reuse, R136, RZ ;  /* 0x000000884c50723c */ /* 0x050fee00000418ff */
[----:B------:R-:W-:Y:S01]  /*1d90*/  SHF.R.S32.HI R137, RZ, 0x1f, R232 ;  /* 0x0000001fff897819 */ /* 0x000fe200000114e8 */
[----:B------:R-:W-:Y:S03]  /*1da0*/  HMMA.16816.F32.BF16 R40, R76, R36, RZ ;  /* 0x000000244c28723c */ /* 0x000fe600000418ff */
[----:B------:R-:W-:Y:S01]  /*1db0*/  LEA.HI R232, R137, R232, RZ, 0x2 ;  /* 0x000000e889e87211 */ /* 0x000fe200078f10ff */
[----:B------:R-:W-:-:S03]  /*1dc0*/  IMAD R137, R154, 0x10, R157 ;  /* 0x000000109a897824 */ /* 0x000fc600078e029d */
[----:B------:R-:W-:Y:S01]  /*1dd0*/  SHF.R.S32.HI R232, RZ, 0x2, R232 ;  /* 0x00000002ffe87819 */ /* 0x000fe200000114e8 */
[----:B------:R-:W-:Y:S03]  /*1de0*/  HMMA.16816.F32.BF16 R32, R76, R28, RZ ;  /* 0x0000001c4c20723c */ /* 0x000fe600000418ff */
[----:B------:R-:W-:-:S04]  /*1df0*/  IADD3 R137, R137, 0x1, R232 ;  /* 0x0000000189897810 */ /* 0x000fc80007ffe0e8 */
[----:B------:R-:W-:Y:S01]  /*1e00*/  IADD3 R0, R150, -c[0x0][0x214], R137 ;  /* 0x8000850096007a10 */ /* 0x000fe20007ffe089 */
[----:B------:R-:W-:Y:S03]  /*1e10*/  HMMA.16816.F32.BF16 R24, R76, R20, RZ ;  /* 0x000000144c18723c */ /* 0x000fe600000418ff */
[----:B------:R-:W-:Y:S01]  /*1e20*/  IADD3 R153, R0, c[0x0][0x2e8], RZ ;  /* 0x0000ba0000997a10 */ /* 0x000fe20007ffe0ff */
[----:B------:R-:W-:-:S03]  /*1e30*/  IMAD.SHL.U32 R0, R148, 0x100, RZ ;  /* 0x0000010094007824 */ /* 0x000fc600078e00ff */
[C---:B------:R-:W-:Y:S01]  /*1e40*/  IADD3 R133, R153.reuse, 0x8, RZ ;  /* 0x0000000899857810 */ /* 0x040fe20007ffe0ff */
[C---:B------:R-:W-:Y:S01]  /*1e50*/  HMMA.16816.F32.BF16 R16, R76.reuse, R12, RZ ;  /* 0x0000000c4c10723c */ /* 0x040fe200000418ff */
[----:B------:R-:W-:Y:S02]  /*1e60*/  LOP3.LUT R159, R0, 0x6, R159, 0xf8, !PT ;  /* 0x00000006009f7812 */ /* 0x000fe400078ef89f */
[-C--:B------:R-:W-:Y:S02]  /*1e70*/  IMNMX R153, R153, R150.reuse, PT ;  /* 0x0000009699997217 */ /* 0x080fe40003800200 */
[----:B------:R-:W-:Y:S02]  /*1e80*/  IMNMX R150, R133, R150, PT ;  /* 0x0000009685967217 */ /* 0x000fe40003800200 */
[C---:B------:R-:W-:Y:S01]  /*1e90*/  IADD3 R132, R159.reuse, -0x100, RZ ;  /* 0xffffff009f847810 */ /* 0x040fe20007ffe0ff */
[----:B-----5:R-:W-:Y:S01]  /*1ea0*/  HMMA.16816.F32.BF16 R8, R76, R4, RZ ;  /* 0x000000044c08723c */ /* 0x020fe200000418ff */
[----:B------:R-:W-:-:S02]  /*1eb0*/  IADD3 R133, R159, -0xff, RZ ;  /* 0xffffff019f857810 */ /* 0x000fc40007ffe0ff */
[CC--:B------:R-:W-:Y:S02]  /*1ec0*/  ISETP.GE.AND P5, PT, R132.reuse, R153.reuse, PT ;  /* 0x000000998400720c */ /* 0x0c0fe40003fa6270 */
[-C--:B------:R-:W-:Y:S02]  /*1ed0*/  ISETP.GE.AND P1, PT, R132, R150.reuse, PT ;  /* 0x000000968400720c */ /* 0x080fe40003f26270 */
[C---:B------:R-:W-:Y:S01]  /*1ee0*/  ISETP.GE.AND P4, PT, R133.reuse, R153, PT ;  /* 0x000000998500720c */ /* 0x040fe20003f86270 */
[----:B-1----:R-:W-:Y:S01]  /*1ef0*/  HMMA.16816.F32.BF16 R128, R76, R124, RZ ;  /* 0x0000007c4c80723c */ /* 0x002fe200000418ff */
[----:B------:R-:W-:Y:S02]  /*1f00*/  ISETP.GE.AND P3, PT, R133, R150, PT ;  /* 0x000000968500720c */ /* 0x000fe40003f66270 */
[----:B------:R-:W-:Y:S02]  /*1f10*/  IADD3 R151, R159, -0xf8, RZ ;  /* 0xffffff089f977810 */ /* 0x000fe40007ffe0ff */
[----:B------:R-:W-:-:S02]  /*1f20*/  FSEL R204, R74, -INF , !P1 ;  /* 0xff8000004acc7808 */ /* 0x000fc40004800000 */
[C---:B------:R-:W-:Y:S01]  /*1f30*/  ISETP.GE.AND P2, PT, R151.reuse, R153, PT ;  /* 0x000000999700720c */ /* 0x040fe20003f46270 */
[C---:B------:R-:W-:Y:S01]  /*1f40*/  HMMA.16816.F32.BF16 R120, R76.reuse, R116, RZ ;  /* 0x000000744c78723c */ /* 0x040fe200000418ff */
[----:B------:R-:W-:Y:S02]  /*1f50*/  ISETP.GE.AND P0, PT, R151, R150, PT ;  /* 0x000000969700720c */ /* 0x000fe40003f06270 */
[----:B------:R-:W-:Y:S02]  /*1f60*/  FSEL R151, R72, -INF , !P5 ;  /* 0xff80000048977808 */ /* 0x000fe40006800000 */
[C---:B------:R-:W-:Y:S02]  /*1f70*/  IADD3 R74, R159.reuse, -0xf0, RZ ;  /* 0xffffff109f4a7810 */ /* 0x040fe40007ffe0ff */
[----:B------:R-:W-:Y:S01]  /*1f80*/  IADD3 R72, R159, -0xef, RZ ;  /* 0xffffff119f487810 */ /* 0x000fe20007ffe0ff */
[----:B------:R-:W-:Y:S01]  /*1f90*/  HMMA.16816.F32.BF16 R112, R76, R108, RZ ;  /* 0x0000006c4c70723c */ /* 0x000fe200000418ff */
[----:B------:R-:W-:-:S02]  /*1fa0*/  FSEL R73, R73, -INF , !P4 ;  /* 0xff80000049497808 */ /* 0x000fc40006000000 */
[----:B------:R-:W-:-:S05]  /*1fb0*/  ISETP.GE.AND P4, PT, R74, R153, PT ;  /* 0x000000994a00720c */ /* 0x000fca0003f86270 */
[C---:B------:R-:W-:Y:S08]  /*1fc0*/  HMMA.16816.F32.BF16 R104, R76.reuse, R100, RZ ;  /* 0x000000644c68723c */ /* 0x040ff000000418ff */
[C---:B--2---:R-:W-:Y:S08]  /*1fd0*/  HMMA.16816.F32.BF16 R96, R76.reuse, R92, RZ ;  /* 0x0000005c4c60723c */ /* 0x044ff000000418ff */
        /* <DEDUP_REMOVED lines=17> */
[C---:B------:R-:W-:Y:S01]  /*20f0*/  HMMA.16816.F32.BF16 R68, R140.reuse, R134, R68 ;  /* 0x000000868c44723c */ /* 0x040fe20000041844 */
[----:B------:R-:W2:Y:S07]  /*2100*/  LDSM.16.M88.4 R132, [R225+0xc00] ;  /* 0x000c0000e184783b */ /* 0x000eae0000000200 */
[C---:B------:R-:W-:Y:S07]  /*2110*/  HMMA.16816.F32.BF16 R64, R140.reuse, R144, R64 ;  /* 0x000000908c40723c */ /* 0x040fee0000041840 */
[----:B------:R-:W-:Y:S01]  /*2120*/  IADD3 R144, R159, -0xf7, RZ ;  /* 0xffffff099f907810 */ /* 0x000fe20007ffe0ff */
[----:B------:R-:W-:Y:S01]  /*2130*/  HMMA.16816.F32.BF16 R60, R140, R146, R60 ;  /* 0x000000928c3c723c */ /* 0x000fe2000004183c */
[----:B------:R-:W-:-:S02]  /*2140*/  FSEL R145, R75, -INF , !P3 ;  /* 0xff8000004b917808 */ /* 0x000fc40005800000 */
[C---:B------:R-:W-:Y:S02]  /*2150*/  ISETP.GE.AND P5, PT, R144.reuse, R153, PT ;  /* 0x000000999000720c */ /* 0x040fe40003fa6270 */
[-C--:B------:R-:W-:Y:S02]  /*2160*/  ISETP.GE.AND P1, PT, R144, R150.reuse, PT ;  /* 0x000000969000720c */ /* 0x080fe40003f26270 */
[----:B------:R-:W-:Y:S02]  /*2170*/  ISETP.GE.AND P3, PT, R74, R150, PT ;  /* 0x000000964a00720c */ /* 0x000fe40003f66270 */
[----:B------:R-:W-:Y:S02]  /*2180*/  FSEL R75, R68, -INF , !P2 ;  /* 0xff800000444b7808 */ /* 0x000fe40005000000 */
[----:B------:R-:W-:Y:S02]  /*2190*/  FSEL R206, R70, -INF , !P0 ;  /* 0xff80000046ce7808 */ /* 0x000fe40004000000 */
[----:B------:R-:W-:-:S02]  /*21a0*/  FSEL R147, R69, -INF , !P5 ;  /* 0xff80000045937808 */ /* 0x000fc40006800000 */
[----:B------:R-:W-:Y:S02]  /*21b0*/  FSEL R236, R71, -INF , !P1 ;  /* 0xff80000047ec7808 */ /* 0x000fe40004800000 */
[----:B------:R-:W3:Y:S01]  /*21c0*/  LDSM.16.M88.4 R68, [R225+0x1000] ;  /* 0x00100000e144783b */ /* 0x000ee20000000200 */
[C---:B------:R-:W-:Y:S01]  /*21d0*/  ISETP.GE.AND P2, PT, R72.reuse, R153, PT ;  /* 0x000000994800720c */ /* 0x040fe20003f46270 */
[C---:B-1----:R-:W-:Y:S01]  /*21e0*/  HMMA.16816.F32.BF16 R56, R140.reuse, R136, R56 ;  /* 0x000000888c38723c */ /* 0x042fe20000041838 */
[----:B------:R-:W-:Y:S02]  /*21f0*/  ISETP.GE.AND P0, PT, R72, R150, PT ;  /* 0x000000964800720c */ /* 0x000fe40003f06270 */
[C---:B------:R-:W-:Y:S02]  /*2200*/  IADD3 R74, R159.reuse, -0xe8, RZ ;  /* 0xffffff189f4a7810 */ /* 0x040fe40007ffe0ff */
[----:B------:R-:W-:Y:S02]  /*2210*/  IADD3 R72, R159, -0xe7, RZ ;  /* 0xffffff199f487810 */ /* 0x000fe40007ffe0ff */
[----:B------:R-:W-:Y:S01]  /*2220*/  FSEL R155, R64, -INF , !P4 ;  /* 0xff800000409b7808 */ /* 0x000fe20006000000 */
[----:B------:R-:W-:Y:S01]  /*2230*/  HMMA.16816.F32.BF16 R52, R140, R138, R52 ;  /* 0x0000008a8c34723c */ /* 0x000fe20000041834 */
[----:B------:R-:W-:-:S02]  /*2240*/  FSEL R242, R66, -INF , !P3 ;  /* 0xff80000042f27808 */ /* 0x000fc40005800000 */
[CC--:B------:R-:W-:Y:S02]  /*2250*/  ISETP.GE.AND P5, PT, R74.reuse, R153.reuse, PT ;  /* 0x000000994a00720c */ /* 0x0c0fe40003fa6270 */
[-C--:B------:R-:W-:Y:S02]  /*2260*/  ISETP.GE.AND P1, PT, R74, R150.reuse, PT ;  /* 0x000000964a00720c */ /* 0x080fe40003f26270 */
[C---:B------:R-:W-:Y:S01]  /*2270*/  ISETP.GE.AND P4, PT, R72.reuse, R153, PT ;  /* 0x000000994800720c */ /* 0x040fe20003f86270 */
[----:B--2---:R-:W-:Y:S01]  /*2280*/  HMMA.16816.F32.BF16 R48, R140, R132, R48 ;  /* 0x000000848c30723c */ /* 0x004fe20000041830 */
[----:B------:R-:W-:Y:S02]  /*2290*/  ISETP.GE.AND P3, PT, R72, R150, PT ;  /* 0x000000964800720c */ /* 0x000fe40003f66270 */
[----:B------:R-:W-:Y:S02]  /*22a0*/  FSEL R246, R67, -INF , !P0 ;  /* 0xff80000043f67808 */ /* 0x000fe40004000000 */
[----:B------:R-:W-:-:S02]  /*22b0*/  FSEL R67, R60, -INF , !P5 ;  /* 0xff8000003c437808 */ /* 0x000fc40006800000 */
[----:B------:R-:W-:Y:S01]  /*22c0*/  FSEL R240, R62, -INF , !P1 ;  /* 0xff8000003ef07808 */ /* 0x000fe20004800000 */
[----:B------:R-:W-:Y:S01]  /*22d0*/  HMMA.16816.F32.BF16 R44, R140, R134, R44 ;  /* 0x000000868c2c723c */ /* 0x000fe2000004182c */
[----:B------:R-:W-:Y:S02]  /*22e0*/  FSEL R133, R61, -INF , !P4 ;  /* 0xff8000003d857808 */ /* 0x000fe40006000000 */
[----:B------:R-:W-:Y:S02]  /*22f0*/  FSEL R244, R63, -INF , !P3 ;  /* 0xff8000003ff47808 */ /* 0x000fe40005800000 */
[----:B------:R-:W1:Y:S01]  /*2300*/  LDSM.16.M88.4 R60, [R225+0x1400] ;  /* 0x00140000e13c783b */ /* 0x000e620000000200 */
[C---:B------:R-:W-:Y:S02]  /*2310*/  IADD3 R66, R159.reuse, -0xe0, RZ ;  /* 0xffffff209f427810 */ /* 0x040fe40007ffe0ff */
[----:B------:R-:W-:Y:S02]  /*2320*/  IADD3 R64, R159, -0xdf, RZ ;  /* 0xffffff219f407810 */ /* 0x000fe40007ffe0ff */
[----:B------:R-:W-:-:S02]  /*2330*/  FSEL R65, R65, -INF , !P2 ;  /* 0xff80000041417808 */ /* 0x000fc40005000000 */
[CC--:B------:R-:W-:Y:S02]  /*2340*/  ISETP.GE.AND P2, PT, R66.reuse, R153.reuse, PT ;  /* 0x000000994200720c */ /* 0x0c0fe40003f46270 */
[-C--:B------:R-:W-:Y:S01]  /*2350*/  ISETP.GE.AND P0, PT, R66, R150.reuse, PT ;  /* 0x000000964200720c */ /* 0x080fe20003f06270 */
[C---:B---3--:R-:W-:Y:S01]  /*2360*/  HMMA.16816.F32.BF16 R40, R140.reuse, R68, R40 ;  /* 0x000000448c28723c */ /* 0x048fe20000041828 */
[C---:B------:R-:W-:Y:S02]  /*2370*/  ISETP.GE.AND P5, PT, R64.reuse, R153, PT ;  /* 0x000000994000720c */ /* 0x040fe40003fa6270 */
[----:B------:R-:W-:Y:S02]  /*2380*/  ISETP.GE.AND P1, PT, R64, R150, PT ;  /* 0x000000964000720c */ /* 0x000fe40003f26270 */
[C---:B------:R-:W-:Y:S02]  /*2390*/  IADD3 R66, R159.reuse, -0xd8, RZ ;  /* 0xffffff289f427810 */ /* 0x040fe40007ffe0ff */
[----:B------:R-:W-:Y:S01]  /*23a0*/  IADD3 R64, R159, -0xd7, RZ ;  /* 0xffffff299f407810 */ /* 0x000fe20007ffe0ff */
[----:B------:R-:W-:Y:S01]  /*23b0*/  HMMA.16816.F32.BF16 R36, R140, R70, R36 ;  /* 0x000000468c24723c */ /* 0x000fe20000041824 */
        /* <DEDUP_REMOVED lines=9> */
[----:B------:R-:W-:Y:S02]  /*2450*/  FSEL R69, R53, -INF , !P2 ;  /* 0xff80000035457808 */ /* 0x000fe40005000000 */
[----:B------:R-:W-:Y:S01]  /*2460*/  FSEL R196, R55, -INF , !P0 ;  /* 0xff80000037c47808 */ /* 0x000fe20004000000 */
[----:B-1----:R-:W-:Y:S01]  /*2470*/  HMMA.16816.F32.BF16 R32, R140, R60, R32 ;  /* 0x0000003c8c20723c */ /* 0x002fe20000041820 */
[----:B------:R-:W1:Y:S01]  /*2480*/  LDSM.16.M88.4 R52, [R225+0x1800] ;  /* 0x00180000e134783b */ /* 0x000e620000000200 */
[C---:B------:R-:W-:Y:S02]  /*2490*/  IADD3 R58, R159.reuse, -0xd0, RZ ;  /* 0xffffff309f3a7810 */ /* 0x040fe40007ffe0ff */
[----:B------:R-:W-:-:S02]  /*24a0*/  IADD3 R56, R159, -0xcf, RZ ;  /* 0xffffff319f387810 */ /* 0x000fc40007ffe0ff */
[----:B------:R-:W-:Y:S02]  /*24b0*/  FSEL R57, R57, -INF , !P5 ;  /* 0xff80000039397808 */ /* 0x000fe40006800000 */
[CC--:B------:R-:W-:Y:S01]  /*24c0*/  ISETP.GE.AND P5, PT, R58.reuse, R153.reuse, PT ;  /* 0x000000993a00720c */ /* 0x0c0fe20003fa6270 */
[----:B------:R-:W-:Y:S01]  /*24d0*/  HMMA.16816.F32.BF16 R28, R140, R62, R28 ;  /* 0x0000003e8c1c723c */ /* 0x000fe2000004181c */
[-C--:B------:R-:W-:Y:S02]  /*24e0*/  ISETP.GE.AND P1, PT, R58, R150.reuse, PT ;  /* 0x000000963a00720c */ /* 0x080fe40003f26270 */
[C---:B------:R-:W-:Y:S02]  /*24f0*/  ISETP.GE.AND P4, PT, R56.reuse, R153, PT ;  /* 0x000000993800720c */ /* 0x040fe40003f86270 */
[----:B------:R-:W-:Y:S02]  /*2500*/  ISETP.GE.AND P3, PT, R56, R150, PT ;  /* 0x000000963800720c */ /* 0x000fe40003f66270 */
[----:B------:R-:W-:-:S02]  /*2510*/  IADD3 R58, R159, -0xc8, RZ ;  /* 0xffffff389f3a7810 */ /* 0x000fc40007ffe0ff */
[----:B------:R-:W-:Y:S02]  /*2520*/  IADD3 R56, R159, -0xc7, RZ ;  /* 0xffffff399f387810 */ /* 0x000fe40007ffe0ff */
        /* <DEDUP_REMOVED lines=10> */
[----:B------:R-:W2:Y:S01]  /*25d0*/  LDSM.16.M88.4 R44, [R225+0x1c00] ;  /* 0x001c0000e12c783b */ /* 0x000ea20000000200 */
[C---:B------:R-:W-:Y:S01]  /*25e0*/  IADD3 R50, R159.reuse, -0xc0, RZ ;  /* 0xffffff409f327810 */ /* 0x040fe20007ffe0ff */
[----:B-1----:R-:W-:Y:S01]  /*25f0*/  HMMA.16816.F32.BF16 R24, R140, R52, R24 ;  /* 0x000000348c18723c */ /* 0x002fe20000041818 */
[----:B------:R-:W-:-:S02]  /*2600*/  IADD3 R48, R159, -0xbf, RZ ;  /* 0xffffff419f307810 */ /* 0x000fc40007ffe0ff */
[----:B------:R-:W-:Y:S02]  /*2610*/  FSEL R71, R49, -INF , !P4 ;  /* 0xff80000031477808 */ /* 0x000fe40006000000 */
[----:B------:R-:W-:Y:S02]  /*2620*/  FSEL R190, R51, -INF , !P3 ;  /* 0xff80000033be7808 */ /* 0x000fe40005800000 */
[CC--:B------:R-:W-:Y:S01]  /*2630*/  ISETP.GE.AND P4, PT, R50.reuse, R153.reuse, PT ;  /* 0x000000993200720c */ /* 0x0c0fe20003f86270 */
[----:B------:R-:W-:Y:S01]  /*2640*/  HMMA.16816.F32.BF16 R20, R140, R54, R20 ;  /* 0x000000368c14723c */ /* 0x000fe20000041814 */
[----:B------:R-:W-:Y:S02]  /*2650*/  ISETP.GE.AND P3, PT, R50, R150, PT ;  /* 0x000000963200720c */ /* 0x000fe40003f66270 */
[----:B------:R-:W-:Y:S02]  /*2660*/  IADD3 R49, R159, -0xb8, RZ ;  /* 0xffffff489f317810 */ /* 0x000fe40007ffe0ff */
[----:B------:R-:W-:-:S02]  /*2670*/  ISETP.GE.AND P2, PT, R48, R153, PT ;  /* 0x000000993000720c */ /* 0x000fc40003f46270 */
[-C--:B------:R-:W-:Y:S02]  /*2680*/  ISETP.GE.AND P0, PT, R48, R150.reuse, PT ;  /* 0x000000963000720c */ /* 0x080fe40003f06270 */
[----:B------:R-:W-:Y:S02]  /*2690*/  IADD3 R48, R159, -0xb7, RZ ;  /* 0xffffff499f307810 */ /* 0x000fe40007ffe0ff */
[C---:B------:R-:W-:Y:S02]  /*26a0*/  ISETP.GE.AND P5, PT, R49.reuse, R153, PT ;  /* 0x000000993100720c */ /* 0x040fe40003fa6270 */
[----:B------:R-:W-:Y:S02]  /*26b0*/  ISETP.GE.AND P1, PT, R49, R150, PT ;  /* 0x000000963100720c */ /* 0x000fe40003f26270 */
[----:B------:R-:W-:Y:S02]  /*26c0*/  FSEL R165, R40, -INF , !P4 ;  /* 0xff80000028a57808 */ /* 0x000fe40006000000 */
[----:B------:R-:W-:-:S02]  /*26d0*/  FSEL R186, R42, -INF , !P3 ;  /* 0xff8000002aba7808 */ /* 0x000fc40005800000 */
[C---:B------:R-:W-:Y:S02]  /*26e0*/  IADD3 R42, R159.reuse, -0xb0, RZ ;  /* 0xffffff509f2a7810 */ /* 0x040fe40007ffe0ff */
[----:B------:R-:W-:Y:S02]  /*26f0*/  IADD3 R40, R159, -0xaf, RZ ;  /* 0xffffff519f287810 */ /* 0x000fe40007ffe0ff */
[C---:B------:R-:W-:Y:S02]  /*2700*/  ISETP.GE.AND P4, PT, R48.reuse, R153, PT ;  /* 0x000000993000720c */ /* 0x040fe40003f86270 */
[----:B------:R-:W-:Y:S02]  /*2710*/  ISETP.GE.AND P3, PT, R48, R150, PT ;  /* 0x000000963000720c */ /* 0x000fe40003f66270 */
[----:B------:R-:W-:Y:S02]  /*2720*/  FSEL R63, R41, -INF , !P2 ;  /* 0xff800000293f7808 */ /* 0x000fe40005000000 */
[----:B------:R-:W-:Y:S01]  /*2730*/  FSEL R184, R43, -INF , !P0 ;  /* 0xff8000002bb87808 */ /* 0x000fe20004000000 */
[----:B--2---:R-:W-:Y:S01]  /*2740*/  HMMA.16816.F32.BF16 R16, R140, R44, R16 ;  /* 0x0000002c8c10723c */ /* 0x004fe20000041810 */
[----:B------:R-:W-:-:S02]  /*2750*/  FSEL R169, R36, -INF , !P5 ;  /* 0xff80000024a97808 */ /* 0x000fc40006800000 */
[----:B------:R-:W-:Y:S02]  /*2760*/  FSEL R182, R38, -INF , !P1 ;  /* 0xff80000026b67808 */ /* 0x000fe40004800000 */
[CC--:B------:R-:W-:Y:S02]  /*2770*/  ISETP.GE.AND P2, PT, R42.reuse, R153.reuse, PT ;  /* 0x000000992a00720c */ /* 0x0c0fe40003f46270 */
[-C--:B------:R-:W-:Y:S01]  /*2780*/  ISETP.GE.AND P0, PT, R42, R150.reuse, PT ;  /* 0x000000962a00720c */ /* 0x080fe20003f06270 */
[----:B------:R-:W-:Y:S01]  /*2790*/  HMMA.16816.F32.BF16 R12, R140, R46, R12 ;  /* 0x0000002e8c0c723c */ /* 0x000fe2000004180c */
[C---:B------:R-:W-:Y:S02]  /*27a0*/  ISETP.GE.AND P5, PT, R40.reuse, R153, PT ;  /* 0x000000992800720c */ /* 0x040fe40003fa6270 */
[----:B------:R-:W-:Y:S02]  /*27b0*/  ISETP.GE.AND P1, PT, R40, R150, PT ;  /* 0x000000962800720c */ /* 0x000fe40003f26270 */
[----:B------:R-:W-:-:S02]  /*27c0*/  IADD3 R41, R159, -0xa8, RZ ;  /* 0xffffff589f297810 */ /* 0x000fc40007ffe0ff */
[----:B------:R-:W-:Y:S02]  /*27d0*/  IADD3 R40, R159, -0xa7, RZ ;  /* 0xffffff599f287810 */ /* 0x000fe40007ffe0ff */
[----:B------:R-:W-:Y:S02]  /*27e0*/  FSEL R171, R37, -INF , !P4 ;  /* 0xff80000025ab7808 */ /* 0x000fe40006000000 */
[----:B------:R-:W-:Y:S02]  /*27f0*/  FSEL R180, R39, -INF , !P3 ;  /* 0xff80000027b47808 */ /* 0x000fe40005800000 */
[----:B------:R-:W1:Y:S01]  /*2800*/  LDSM.16.M88.4 R36, [R225+0x2000] ;  /* 0x00200000e124783b */ /* 0x000e620000000200 */
        /* <DEDUP_REMOVED lines=11> */
[----:B------:R-:W2:Y:S01]  /*28c0*/  LDSM.16.M88.4 R28, [R225+0x2400] ;  /* 0x00240000e11c783b */ /* 0x000ea20000000200 */
[C---:B------:R-:W-:Y:S02]  /*28d0*/  IADD3 R34, R159.reuse, -0xa0, RZ ;  /* 0xffffff609f227810 */ /* 0x040fe40007ffe0ff */
[----:B------:R-:W-:Y:S02]  /*28e0*/  IADD3 R32, R159, -0x9f, RZ ;  /* 0xffffff619f207810 */ /* 0x000fe40007ffe0ff */
[----:B------:R-:W-:Y:S02]  /*28f0*/  FSEL R33, R33, -INF , !P5 ;  /* 0xff80000021217808 */ /* 0x000fe40006800000 */
[----:B------:R-:W-:-:S02]  /*2900*/  ISETP.GE.AND P5, PT, R34, R153, PT ;  /* 0x000000992200720c */ /* 0x000fc40003fa6270 */
[-C--:B------:R-:W-:Y:S02]  /*2910*/  ISETP.GE.AND P1, PT, R34, R150.reuse, PT ;  /* 0x000000962200720c */ /* 0x080fe40003f26270 */
[C---:B------:R-:W-:Y:S02]  /*2920*/  ISETP.GE.AND P4, PT, R32.reuse, R153, PT ;  /* 0x000000992000720c */ /* 0x040fe40003f86270 */
[----:B------:R-:W-:Y:S02]  /*2930*/  ISETP.GE.AND P3, PT, R32, R150, PT ;  /* 0x000000962000720c */ /* 0x000fe40003f66270 */
[C---:B------:R-:W-:Y:S02]  /*2940*/  IADD3 R34, R159.reuse, -0x98, RZ ;  /* 0xffffff689f227810 */ /* 0x040fe40007ffe0ff */
[----:B------:R-:W-:Y:S01]  /*2950*/  IADD3 R32, R159, -0x97, RZ ;  /* 0xffffff699f207810 */ /* 0x000fe20007ffe0ff */
[----:B-1----:R-:W-:Y:S01]  /*2960*/  HMMA.16816.F32.BF16 R8, R140, R36, R8 ;  /* 0x000000248c08723c */ /* 0x002fe20000041808 */
[----:B------:R-:W-:-:S02]  /*2970*/  FSEL R175, R24, -INF , !P5 ;  /* 0xff80000018af7808 */ /* 0x000fc40006800000 */
[----:B------:R-:W-:Y:S02]  /*2980*/  FSEL R170, R26, -INF , !P1 ;  /* 0xff8000001aaa7808 */ /* 0x000fe40004800000 */
[CC--:B------:R-:W-:Y:S02]  /*2990*/  ISETP.GE.AND P2, PT, R34.reuse, R153.reuse, PT ;  /* 0x000000992200720c */ /* 0x0c0fe40003f46270 */
[-C--:B------:R-:W-:Y:S01]  /*29a0*/  ISETP.GE.AND P0, PT, R34, R150.reuse, PT ;  /* 0x000000962200720c */ /* 0x080fe20003f06270 */
[----:B------:R-:W-:Y:S01]  /*29b0*/  HMMA.16816.F32.BF16 R4, R140, R38, R4 ;  /* 0x000000268c04723c */ /* 0x000fe20000041804 */
[C---:B------:R-:W-:Y:S02]  /*29c0*/  ISETP.GE.AND P5, PT, R32.reuse, R153, PT ;  /* 0x000000992000720c */ /* 0x040fe40003fa6270 */
[----:B------:R-:W-:Y:S02]  /*29d0*/  ISETP.GE.AND P1, PT, R32, R150, PT ;  /* 0x000000962000720c */ /* 0x000fe40003f26270 */
[----:B------:R-:W-:-:S02]  /*29e0*/  FSEL R179, R20, -INF , !P2 ;  /* 0xff80000014b37808 */ /* 0x000fc40005000000 */
[----:B------:R-:W-:Y:S02]  /*29f0*/  FSEL R166, R22, -INF , !P0 ;  /* 0xff80000016a67808 */ /* 0x000fe40004000000 */
[----:B------:R-:W-:Y:S02]  /*2a00*/  FSEL R181, R21, -INF , !P5 ;  /* 0xff80000015b57808 */ /* 0x000fe40006800000 */
[----:B------:R-:W-:Y:S02]  /*2a10*/  FSEL R164, R23, -INF , !P1 ;  /* 0xff80000017a47808 */ /* 0x000fe40004800000 */
[----:B------:R-:W1:Y:S01]  /*2a20*/  LDSM.16.M88.4 R20, [R225+0x2800] ;  /* 0x00280000e114783b */ /* 0x000e620000000200 */
[C---:B------:R-:W-:Y:S01]  /*2a30*/  IADD3 R26, R159.reuse, -0x90, RZ ;  /* 0xffffff709f1a7810 */ /* 0x040fe20007ffe0ff */
[----:B--2---:R-:W-:Y:S01]  /*2a40*/  HMMA.16816.F32.BF16 R128, R140, R28, R128 ;  /* 0x0000001c8c80723c */ /* 0x004fe20000041880 */
[----:B------:R-:W-:Y:S02]  /*2a50*/  IADD3 R24, R159, -0x8f, RZ ;  /* 0xffffff719f187810 */ /* 0x000fe40007ffe0ff */
[----:B------:R-:W-:-:S02]  /*2a60*/  FSEL R177, R25, -INF , !P4 ;  /* 0xff80000019b17808 */ /* 0x000fc40006000000 */
        /* <DEDUP_REMOVED lines=19> */
[----:B------:R-:W1:Y:S01]  /*2ba0*/  LDSM.16.M88.4 R12, [R225+0x2c00] ;  /* 0x002c0000e10c783b */ /* 0x000e620000000200 */
[----:B------:R-:W-:-:S02]  /*2bb0*/  IADD3 R18, R159, -0x80, RZ ;  /* 0xffffff809f127810 */ /* 0x000fc40007ffe0ff */
[----:B------:R-:W-:Y:S02]  /*2bc0*/  IADD3 R16, R159, -0x7f, RZ ;  /* 0xffffff819f107810 */ /* 0x000fe40007ffe0ff */
[----:B------:R-:W-:Y:S02]  /*2bd0*/  FSEL R185, R17, -INF , !P2 ;  /* 0xff80000011b97808 */ /* 0x000fe40005000000 */
[----:B------:R-:W-:Y:S01]  /*2be0*/  FSEL R158, R19, -INF , !P0 ;  /* 0xff800000139e7808 */ /* 0x000fe20004000000 */
[----:B------:R-:W-:Y:S01]  /*2bf0*/  HMMA.16816.F32.BF16 R20, R140, R22, R116 ;  /* 0x000000168c14723c */ /* 0x000fe20000041874 */
[CC--:B------:R-:W-:Y:S02]  /*2c00*/  ISETP.GE.AND P2, PT, R18.reuse, R153.reuse, PT ;  /* 0x000000991200720c */ /* 0x0c0fe40003f46270 */
[----:B------:R-:W-:Y:S02]  /*2c10*/  ISETP.GE.AND P0, PT, R18, R150, PT ;  /* 0x000000961200720c */ /* 0x000fe40003f06270 */
[----:B------:R-:W-:-:S02]  /*2c20*/  ISETP.GE.AND P5, PT, R16, R153, PT ;  /* 0x000000991000720c */ /* 0x000fc40003fa6270 */
[-C--:B------:R-:W-:Y:S02]  /*2c30*/  ISETP.GE.AND P1, PT, R16, R150.reuse, PT ;  /* 0x000000961000720c */ /* 0x080fe40003f26270 */
[C---:B------:R-:W-:Y:S02]  /*2c40*/  IADD3 R17, R159.reuse, -0x78, RZ ;  /* 0xffffff889f117810 */ /* 0x040fe40007ffe0ff */
[----:B------:R-:W-:Y:S02]  /*2c50*/  IADD3 R16, R159, -0x77, RZ ;  /* 0xffffff899f107810 */ /* 0x000fe40007ffe0ff */
[C---:B------:R-:W-:Y:S02]  /*2c60*/  ISETP.GE.AND P4, PT, R17.reuse, R153, PT ;  /* 0x000000991100720c */ /* 0x040fe40003f86270 */
[----:B------:R-:W-:Y:S02]  /*2c70*/  ISETP.GE.AND P3, PT, R17, R150, PT ;  /* 0x000000961100720c */ /* 0x000fe40003f66270 */
[----:B------:R-:W-:-:S02]  /*2c80*/  FSEL R189, R8, -INF , !P2 ;  /* 0xff80000008bd7808 */ /* 0x000fc40005000000 */
[----:B------:R-:W-:Y:S02]  /*2c90*/  FSEL R154, R10, -INF , !P0 ;  /* 0xff8000000a9a7808 */ /* 0x000fe40004000000 */
[C---:B------:R-:W-:Y:S02]  /*2ca0*/  ISETP.GE.AND P2, PT, R16.reuse, R153, PT ;  /* 0x000000991000720c */ /* 0x040fe40003f46270 */
[----:B------:R-:W-:Y:S02]  /*2cb0*/  ISETP.GE.AND P0, PT, R16, R150, PT ;  /* 0x000000961000720c */ /* 0x000fe40003f06270 */
[C---:B------:R-:W-:Y:S02]  /*2cc0*/  IADD3 R10, R159.reuse, -0x70, RZ ;  /* 0xffffff909f0a7810 */ /* 0x040fe40007ffe0ff */
[----:B------:R-:W-:Y:S02]  /*2cd0*/  IADD3 R8, R159, -0x6f, RZ ;  /* 0xffffff919f087810 */ /* 0x000fe40007ffe0ff */
[----:B------:R-:W-:-:S02]  /*2ce0*/  FSEL R31, R9, -INF , !P5 ;  /* 0xff800000091f7808 */ /* 0x000fc40006800000 */
[----:B------:R-:W-:Y:S01]  /*2cf0*/  FSEL R152, R11, -INF , !P1 ;  /* 0xff8000000b987808 */ /* 0x000fe20004800000 */
[----:B-1----:R-:W-:Y:S01]  /*2d00*/  HMMA.16816.F32.BF16 R16, R140, R12, R112 ;  /* 0x0000000c8c10723c */ /* 0x002fe20000041870 */
        /* <DEDUP_REMOVED lines=8> */
[C---:B------:R-:W-:Y:S01]  /*2d90*/  IADD3 R9, R159.reuse, -0x68, RZ ;  /* 0xffffff989f097810 */ /* 0x040fe20007ffe0ff */
[----:B------:R-:W-:Y:S01]  /*2da0*/  LDSM.16.M88.4 R4, [R225+0x3000] ;  /* 0x00300000e104783b */ /* 0x000fe20000000200 */
[----:B------:R-:W-:Y:S02]  /*2db0*/  IADD3 R8, R159, -0x67, RZ ;  /* 0xffffff999f087810 */ /* 0x000fe40007ffe0ff */
[----:B------:R-:W-:-:S02]  /*2dc0*/  FSEL R195, R128, -INF , !P5 ;  /* 0xff80000080c37808 */ /* 0x000fc40006800000 */
[----:B------:R-:W-:Y:S02]  /*2dd0*/  FSEL R138, R130, -INF , !P1 ;  /* 0xff800000828a7808 */ /* 0x000fe40004800000 */
[CC--:B------:R-:W-:Y:S02]  /*2de0*/  ISETP.GE.AND P2, PT, R9.reuse, R153.reuse, PT ;  /* 0x000000990900720c */ /* 0x0c0fe40003f46270 */
[-C--:B------:R-:W-:Y:S02]  /*2df0*/  ISETP.GE.AND P0, PT, R9, R150.reuse, PT ;  /* 0x000000960900720c */ /* 0x080fe40003f06270 */
[C---:B------:R-:W-:Y:S02]  /*2e00*/  ISETP.GE.AND P5, PT, R8.reuse, R153, PT ;  /* 0x000000990800720c */ /* 0x040fe40003fa6270 */
[----:B------:R-:W-:Y:S02]  /*2e10*/  ISETP.GE.AND P1, PT, R8, R150, PT ;  /* 0x000000960800720c */ /* 0x000fe40003f26270 */
[----:B------:R-:W-:-:S02]  /*2e20*/  IADD3 R9, R159, -0x60, RZ ;  /* 0xffffffa09f097810 */ /* 0x000fc40007ffe0ff */
[----:B------:R-:W-:Y:S02]  /*2e30*/  IADD3 R8, R159, -0x5f, RZ ;  /* 0xffffffa19f087810 */ /* 0x000fe40007ffe0ff */
        /* <DEDUP_REMOVED lines=8> */
[----:B------:R-:W1:Y:S01]  /*2ec0*/  LDSM.16.M88.4 R8, [R225+0x3400] ;  /* 0x00340000e108783b */ /* 0x000e620000000200 */
[C---:B------:R-:W-:Y:S02]  /*2ed0*/  IADD3 R13, R159.reuse, -0x58, RZ ;  /* 0xffffffa89f0d7810 */ /* 0x040fe40007ffe0ff */
[----:B------:R-:W-:Y:S02]  /*2ee0*/  IADD3 R12, R159, -0x57, RZ ;  /* 0xffffffa99f0c7810 */ /* 0x000fe40007ffe0ff */
        /* <DEDUP_REMOVED lines=8> */
[----:B------:R-:W-:Y:S01]  /*2f70*/  HMMA.16816.F32.BF16 R12, R140, R14, R108 ;  /* 0x0000000e8c0c723c */ /* 0x000fe2000004186c */
[C---:B------:R-:W-:Y:S02]  /*2f80*/  IADD3 R25, R159.reuse, -0x50, RZ ;  /* 0xffffffb09f197810 */ /* 0x040fe40007ffe0ff */
[----:B------:R-:W-:Y:S02]  /*2f90*/  IADD3 R24, R159, -0x4f, RZ ;  /* 0xffffffb19f187810 */ /* 0x000fe40007ffe0ff */
        /* <DEDUP_REMOVED lines=9> */
[----:B------:R-:W-:-:S02]  /*3030*/  FSEL R123, R21, -INF , !P4 ;  /* 0xff800000157b7808 */ /* 0x000fc40006000000 */
[----:B------:R-:W-:Y:S02]  /*3040*/  FSEL R110, R23, -INF , !P3 ;  /* 0xff800000176e7808 */ /* 0x000fe40005800000 */
[----:B------:R-:W1:Y:S01]  /*3050*/  LDSM.16.M88.4 R20, [R225+0x3800] ;  /* 0x00380000e114783b */ /* 0x000e620000000200 */
[----:B------:R-:W-:Y:S02]  /*3060*/  FSEL R201, R16, -INF , !P2 ;  /* 0xff80000010c97808 */ /* 0x000fe40005000000 */
[----:B------:R-:W-:Y:S01]  /*3070*/  HMMA.16816.F32.BF16 R24, R140, R4, R104 ;  /* 0x000000048c18723c */ /* 0x000fe20000041868 */
[----:B------:R-:W-:Y:S02]  /*3080*/  IADD3 R16, R159, -0x3f, RZ ;  /* 0xffffffc19f107810 */ /* 0x000fe40007ffe0ff */
[----:B------:R-:W-:Y:S02]  /*3090*/  FSEL R203, R17, -INF , !P5 ;  /* 0xff80000011cb7808 */ /* 0x000fe40006800000 */
[----:B------:R-:W-:-:S02]  /*30a0*/  IADD3 R28, R159, -0x38, RZ ;  /* 0xffffffc89f1c7810 */ /* 0x000fc40007ffe0ff */
[C---:B------:R-:W-:Y:S02]  /*30b0*/  IADD3 R5, R159.reuse, -0x48, RZ ;  /* 0xffffffb89f057810 */ /* 0x040fe40007ffe0ff */
[----:B------:R-:W-:Y:S02]  /*30c0*/  IADD3 R4, R159, -0x47, RZ ;  /* 0xffffffb99f047810 */ /* 0x000fe40007ffe0ff */
[C---:B------:R-:W-:Y:S02]  /*30d0*/  ISETP.GE.AND P4, PT, R5.reuse, R153, PT ;  /* 0x000000990500720c */ /* 0x040fe40003f86270 */
[----:B------:R-:W-:Y:S02]  /*30e0*/  ISETP.GE.AND P3, PT, R5, R150, PT ;  /* 0x000000960500720c */ /* 0x000fe40003f66270 */
[----:B------:R-:W-:Y:S02]  /*30f0*/  FSEL R104, R18, -INF , !P0 ;  /* 0xff80000012687808 */ /* 0x000fe40004000000 */
[----:B------:R-:W-:-:S02]  /*3100*/  IADD3 R18, R159, -0x40, RZ ;  /* 0xffffffc09f127810 */ /* 0x000fc40007ffe0ff */
[CC--:B------:R-:W-:Y:S02]  /*3110*/  ISETP.GE.AND P2, PT, R4.reuse, R153.reuse, PT ;  /* 0x000000990400720c */ /* 0x0c0fe40003f46270 */
[----:B------:R-:W-:Y:S02]  /*3120*/  ISETP.GE.AND P0, PT, R4, R150, PT ;  /* 0x000000960400720c */ /* 0x000fe40003f06270 */
[----:B------:R-:W-:Y:S01]  /*3130*/  HMMA.16816.F32.BF16 R4, R140, R6, R100 ;  /* 0x000000068c04723c */ /* 0x000fe20000041864 */
[----:B------:R-:W-:Y:S02]  /*3140*/  ISETP.GE.AND P5, PT, R18, R153, PT ;  /* 0x000000991200720c */ /* 0x000fe40003fa6270 */
[----:B------:R-:W-:Y:S02]  /*3150*/  IADD3 R10, R159, -0x30, RZ ;  /* 0xffffffd09f0a7810 */ /* 0x000fe40007ffe0ff */
[----:B------:R-:W-:Y:S02]  /*3160*/  FSEL R105, R24, -INF , !P5 ;  /* 0xff80000018697808 */ /* 0x000fe40006800000 */
[----:B------:R-:W-:-:S02]  /*3170*/  FSEL R102, R19, -INF , !P1 ;  /* 0xff80000013667808 */ /* 0x000fc40004800000 */
[----:B------:R-:W-:Y:S02]  /*3180*/  FSEL R103, R12, -INF , !P4 ;  /* 0xff8000000c677808 */ /* 0x000fe40006000000 */
[----:B------:R-:W-:Y:S02]  /*3190*/  FSEL R100, R14, -INF , !P3 ;  /* 0xff8000000e647808 */ /* 0x000fe40005800000 */
[-C--:B------:R-:W-:Y:S01]  /*31a0*/  ISETP.GE.AND P1, PT, R18, R150.reuse, PT ;  /* 0x000000961200720c */ /* 0x080fe20003f26270 */
[----:B-1----:R-:W-:Y:S01]  /*31b0*/  HMMA.16816.F32.BF16 R88, R140, R20, R88 ;  /* 0x000000148c58723c */ /* 0x002fe20000041858 */
[C---:B------:R-:W-:Y:S02]  /*31c0*/  ISETP.GE.AND P4, PT, R16.reuse, R153, PT ;  /* 0x000000991000720c */ /* 0x040fe40003f86270 */
[----:B------:R-:W-:Y:S02]  /*31d0*/  ISETP.GE.AND P3, PT, R16, R150, PT ;  /* 0x000000961000720c */ /* 0x000fe40003f66270 */
[----:B------:R-:W-:-:S02]  /*31e0*/  FSEL R121, R25, -INF , !P4 ;  /* 0xff80000019797808 */ /* 0x000fc40006000000 */
[----:B------:R-:W-:Y:S01]  /*31f0*/  FSEL R37, R27, -INF , !P3 ;  /* 0xff8000001b257808 */ /* 0x000fe20005800000 */
[----:B------:R-:W-:Y:S01]  /*3200*/  HMMA.16816.F32.BF16 R16, R140, R8, R96 ;  /* 0x000000088c10723c */ /* 0x000fe20000041860 */
[C---:B------:R-:W-:Y:S02]  /*3210*/  ISETP.GE.AND P4, PT, R10.reuse, R153, PT ;  /* 0x000000990a00720c */ /* 0x040fe40003f86270 */
[----:B------:R-:W-:-:S04]  /*3220*/  ISETP.GE.AND P3, PT, R10, R150, PT ;  /* 0x000000960a00720c */ /* 0x000fc80003f66270 */
[----:B------:R-:W-:Y:S01]  /*3230*/  FSEL R9, R13, -INF , !P2 ;  /* 0xff8000000d097808 */ /* 0x000fe20005000000 */
[----:B------:R-:W-:Y:S01]  /*3240*/  HMMA.16816.F32.BF16 R20, R140, R22, R84 ;  /* 0x000000168c14723c */ /* 0x000fe20000041854 */
[----:B------:R-:W-:Y:S02]  /*3250*/  FSEL R98, R15, -INF , !P0 ;  /* 0xff8000000f627808 */ /* 0x000fe40004000000 */
[----:B------:R-:W1:Y:S01]  /*3260*/  LDSM.16.M88.4 R12, [R225+0x3c00] ;  /* 0x003c0000e10c783b */ /* 0x000e620000000200 */
[----:B------:R-:W-:Y:S01]  /*3270*/  IADD3 R8, R159, -0x37, RZ ;  /* 0xffffffc99f087810 */ /* 0x000fe20007ffe0ff */
[----:B------:R-:W-:-:S04]  /*3280*/  DEPBAR.LE SB0, 0x0 ;  /* 0x000080000000791a */ /* 0x000fc80000000000 */
[CC--:B------:R-:W-:Y:S02]  /*3290*/  ISETP.GE.AND P2, PT, R28.reuse, R153.reuse, PT ;  /* 0x000000991c00720c */ /* 0x0c0fe40003f46270 */
[-C--:B------:R-:W-:Y:S02]  /*32a0*/  ISETP.GE.AND P0, PT, R28, R150.reuse, PT ;  /* 0x000000961c00720c */ /* 0x080fe40003f06270 */
[----:B------:R-:W-:Y:S02]  /*32b0*/  FSEL R96, R26, -INF , !P1 ;  /* 0xff8000001a607808 */ /* 0x000fe40004800000 */
[C---:B------:R-:W-:Y:S02]  /*32c0*/  ISETP.GE.AND P5, PT, R8.reuse, R153, PT ;  /* 0x000000990800720c */ /* 0x040fe40003fa6270 */
[----:B------:R-:W-:Y:S02]  /*32d0*/  ISETP.GE.AND P1, PT, R8, R150, PT ;  /* 0x000000960800720c */ /* 0x000fe40003f26270 */
[----:B------:R-:W-:-:S02]  /*32e0*/  FSEL R119, R4, -INF , !P2 ;  /* 0xff80000004777808 */ /* 0x000fc40005000000 */
[----:B------:R-:W-:Y:S02]  /*32f0*/  FSEL R36, R6, -INF , !P0 ;  /* 0xff80000006247808 */ /* 0x000fe40004000000 */
[C---:B------:R-:W-:Y:S02]  /*3300*/  IADD3 R8, R159.reuse, -0x2f, RZ ;  /* 0xffffffd19f087810 */ /* 0x040fe40007ffe0ff */
[C---:B------:R-:W-:Y:S02]  /*3310*/  IADD3 R6, R159.reuse, -0x28, RZ ;  /* 0xffffffd89f067810 */ /* 0x040fe40007ffe0ff */
[----:B------:R-:W-:Y:S02]  /*3320*/  IADD3 R4, R159, -0x27, RZ ;  /* 0xffffffd99f047810 */ /* 0x000fe40007ffe0ff */
[----:B------:R-:W-:Y:S02]  /*3330*/  FSEL R167, R5, -INF , !P5 ;  /* 0xff80000005a77808 */ /* 0x000fe40006800000 */
[----:B------:R-:W-:-:S02]  /*3340*/  FSEL R39, R7, -INF , !P1 ;  /* 0xff80000007277808 */ /* 0x000fc40004800000 */
[----:B------:R-:W-:Y:S02]  /*3350*/  FSEL R161, R16, -INF , !P4 ;  /* 0xff80000010a17808 */ /* 0x000fe40006000000 */
[----:B------:R-:W-:Y:S02]  /*3360*/  FSEL R38, R18, -INF , !P3 ;  /* 0xff80000012267808 */ /* 0x000fe40005800000 */
[-C--:B------:R-:W-:Y:S02]  /*3370*/  ISETP.GE.AND P0, PT, R8, R150.reuse, PT ;  /* 0x000000960800720c */ /* 0x080fe40003f06270 */
[CC--:B------:R-:W-:Y:S02]  /*3380*/  ISETP.GE.AND P5, PT, R6.reuse, R153.reuse, PT ;  /* 0x000000990600720c */ /* 0x0c0fe40003fa6270 */
[----:B------:R-:W-:Y:S01]  /*3390*/  ISETP.GE.AND P1, PT, R6, R150, PT ;  /* 0x000000960600720c */ /* 0x000fe20003f26270 */
[----:B-1----:R-:W-:Y:S01]  /*33a0*/  HMMA.16816.F32.BF16 R80, R140, R12, R80 ;  /* 0x0000000c8c50723c */ /* 0x002fe20000041850 */
[----:B------:R-:W-:-:S02]  /*33b0*/  ISETP.GE.AND P4, PT, R4, R153, PT ;  /* 0x000000990400720c */ /* 0x000fc40003f86270 */
[----:B------:R-:W-:Y:S02]  /*33c0*/  ISETP.GE.AND P3, PT, R4, R150, PT ;  /* 0x000000960400720c */ /* 0x000fe40003f66270 */
[C---:B------:R-:W-:Y:S02]  /*33d0*/  IADD3 R5, R159.reuse, -0x20, RZ ;  /* 0xffffffe09f057810 */ /* 0x040fe40007ffe0ff */
[----:B------:R-:W-:Y:S01]  /*33e0*/  IADD3 R4, R159, -0x1f, RZ ;  /* 0xffffffe19f047810 */ /* 0x000fe20007ffe0ff */
[----:B------:R-:W-:Y:S01]  /*33f0*/  HMMA.16816.F32.BF16 R76, R140, R14, R76 ;  /* 0x0000000e8c4c723c */ /* 0x000fe2000004184c */
[----:B------:R-:W-:Y:S01]  /*3400*/  BAR.SYNC.DEFER_BLOCKING 0x0 ;  /* 0x0000000000007b1d */ /* 0x000fe20000010000 */
[----:B------:R-:W-:Y:S02]  /*3410*/  ISETP.GE.AND P2, PT, R8, R153, PT ;  /* 0x000000990800720c */ /* 0x000fe40003f46270 */
[----:B------:R-:W-:Y:S02]  /*3420*/  FSEL R41, R19, -INF , !P0 ;  /* 0xff80000013297808 */ /* 0x000fe40004000000 */
[----:B------:R-:W-:-:S02]  /*3430*/  FSEL R137, R92, -INF , !P5 ;  /* 0xff8000005c897808 */ /* 0x000fc40006800000 */
[----:B------:R-:W-:Y:S02]  /*3440*/  FSEL R40, R94, -INF , !P1 ;  /* 0xff8000005e287808 */ /* 0x000fe40004800000 */
[-C--:B------:R-:W-:Y:S02]  /*3450*/  ISETP.GE.AND P0, PT, R5, R153.reuse, PT ;  /* 0x000000990500720c */ /* 0x080fe40003f06270 */
[C---:B------:R-:W-:Y:S02]  /*3460*/  ISETP.GE.AND P5, PT, R4.reuse, R153, PT ;  /* 0x000000990400720c */ /* 0x040fe40003fa6270 */
[----:B------:R-:W-:Y:S02]  /*3470*/  ISETP.GE.AND P1, PT, R4, R150, PT ;  /* 0x000000960400720c */ /* 0x000fe40003f26270 */
[----:B------:R-:W-:Y:S02]  /*3480*/  IADD3 R4, R159, -0x17, RZ ;  /* 0xffffffe99f047810 */ /* 0x000fe40007ffe0ff */
[----:B------:R-:W-:-:S02]  /*3490*/  FSEL R157, R17, -INF , !P2 ;  /* 0xff800000119d7808 */ /* 0x000fc40005000000 */
[----:B------:R-:W-:Y:S02]  /*34a0*/  ISETP.GE.AND P2, PT, R5, R150, PT ;  /* 0x000000960500720c */ /* 0x000fe40003f46270 */
[----:B------:R-:W-:Y:S02]  /*34b0*/  FSEL R127, R88, -INF , !P0 ;  /* 0xff800000587f7808 */ /* 0x000fe40004000000 */
[C---:B------:R-:W-:Y:S02]  /*34c0*/  IADD3 R5, R159.reuse, -0x18, RZ ;  /* 0xffffffe89f057810 */ /* 0x040fe40007ffe0ff */
[----:B------:R-:W-:Y:S02]  /*34d0*/  ISETP.GE.AND P0, PT, R4, R153, PT ;  /* 0x000000990400720c */ /* 0x000fe40003f06270 */
[----:B------:R-:W-:Y:S02]  /*34e0*/  IADD3 R6, R159, -0x10, RZ ;  /* 0xfffffff09f067810 */ /* 0x000fe40007ffe0ff */
[----:B------:R-:W-:-:S02]  /*34f0*/  FSEL R131, R93, -INF , !P4 ;  /* 0xff8000005d837808 */ /* 0x000fc40006000000 */
[----:B------:R-:W-:Y:S02]  /*3500*/  FSEL R43, R95, -INF , !P3 ;  /* 0xff8000005f2b7808 */ /* 0x000fe40005800000 */
[----:B------:R-:W-:Y:S02]  /*3510*/  FSEL R42, R90, -INF , !P2 ;  /* 0xff8000005a2a7808 */ /* 0x000fe40005000000 */
[C---:B------:R-:W-:Y:S02]  /*3520*/  ISETP.GE.AND P4, PT, R5.reuse, R153, PT ;  /* 0x000000990500720c */ /* 0x040fe40003f86270 */
[-C--:B------:R-:W-:Y:S02]  /*3530*/  ISETP.GE.AND P3, PT, R5, R150.reuse, PT ;  /* 0x000000960500720c */ /* 0x080fe40003f66270 */
[----:B------:R-:W-:Y:S02]  /*3540*/  ISETP.GE.AND P2, PT, R4, R150, PT ;  /* 0x000000960400720c */ /* 0x000fe40003f46270 */
[----:B------:R-:W-:-:S02]  /*3550*/  FSEL R87, R21, -INF , !P0 ;  /* 0xff80000015577808 */ /* 0x000fc40004000000 */
[C---:B------:R-:W-:Y:S02]  /*3560*/  IADD3 R5, R159.reuse, -0xf, RZ ;  /* 0xfffffff19f057810 */ /* 0x040fe40007ffe0ff */
[C---:B------:R-:W-:Y:S02]  /*3570*/  IADD3 R4, R159.reuse, -0x8, RZ ;  /* 0xfffffff89f047810 */ /* 0x040fe40007ffe0ff */
[-C--:B------:R-:W-:Y:S02]  /*3580*/  ISETP.GE.AND P0, PT, R6, R150.reuse, PT ;  /* 0x000000960600720c */ /* 0x080fe40003f06270 */
[----:B------:R-:W-:Y:S02]  /*3590*/  IADD3 R159, R159, -0x7, RZ ;  /* 0xfffffff99f9f7810 */ /* 0x000fe40007ffe0ff */
[----:B------:R-:W-:Y:S02]  /*35a0*/  FSEL R47, R82, -INF , !P0 ;  /* 0xff800000522f7808 */ /* 0x000fe40004000000 */
[----:B------:R-:W-:-:S02]  /*35b0*/  ISETP.GE.AND P0, PT, R159, R150, PT ;  /* 0x000000969f00720c */ /* 0x000fc40003f06270 */
[----:B------:R-:W-:Y:S02]  /*35c0*/  FSEL R50, R91, -INF , !P1 ;  /* 0xff8000005b327808 */ /* 0x000fe40004800000 */
[----:B------:R-:W-:Y:S02]  /*35d0*/  FSEL R44, R79, -INF , !P0 ;  /* 0xff8000004f2c7808 */ /* 0x000fe40004000000 */
[----:B------:R-:W-:Y:S02]  /*35e0*/  ISETP.GE.AND P0, PT, R148, 0x2, PT ;  /* 0x000000029400780c */ /* 0x000fe40003f06270 */
[----:B------:R-:W-:Y:S02]  /*35f0*/  ISETP.GE.AND P1, PT, R6, R153, PT ;  /* 0x000000990600720c */ /* 0x000fe40003f26270 */
[----:B------:R-:W-:Y:S02]  /*3600*/  FSEL R117, R89, -INF , !P5 ;  /* 0xff80000059757808 */ /* 0x000fe40006800000 */
[----:B------:R-:W-:-:S02]  /*3610*/  FSEL R95, R20, -INF , !P4 ;  /* 0xff800000145f7808 */ /* 0x000fc40006000000 */
[----:B------:R-:W-:Y:S02]  /*3620*/  FSEL R49, R22, -INF , !P3 ;  /* 0xff80000016317808 */ /* 0x000fe40005800000 */
[----:B------:R-:W-:Y:S02]  /*3630*/  FSEL R48, R23, -INF , !P2 ;  /* 0xff80000017307808 */ /* 0x000fe40005000000 */
[----:B------:R-:W-:Y:S02]  /*3640*/  FSEL R54, R80, -INF , !P1 ;  /* 0xff80000050367808 */ /* 0x000fe40004800000 */
[-C--:B------:R-:W-:Y:S02]  /*3650*/  ISETP.GE.AND P5, PT, R5, R153.reuse, PT ;  /* 0x000000990500720c */ /* 0x080fe40003fa6270 */
[-C--:B------:R-:W-:Y:S02]  /*3660*/  ISETP.GE.AND P4, PT, R4, R153.reuse, PT ;  /* 0x000000990400720c */ /* 0x080fe40003f86270 */
[----:B------:R-:W-:-:S02]  /*3670*/  ISETP.GE.AND P3, PT, R159, R153, PT ;  /* 0x000000999f00720c */ /* 0x000fc40003f66270 */
[-C--:B------:R-:W-:Y:S02]  /*3680*/  ISETP.GE.AND P2, PT, R5, R150.reuse, PT ;  /* 0x000000960500720c */ /* 0x080fe40003f46270 */
[----:B------:R-:W-:Y:S01]  /*3690*/  ISETP.GE.AND P1, PT, R4, R150, PT ;  /* 0x000000960400720c */ /* 0x000fe20003f26270 */
[----:B------:R-:W-:Y:S01]  /*36a0*/  IMAD.IADD R4, R149, 0x1, R208 ;  /* 0x0000000195047824 */ /* 0x000fe200078e02d0 */
[----:B------:R-:W-:Y:S02]  /*36b0*/  FSEL R53, R81, -INF , !P5 ;  /* 0xff80000051357808 */ /* 0x000fe40006800000 */
[----:B------:R-:W-:Y:S02]  /*36c0*/  FSEL R46, R83, -INF , !P2 ;  /* 0xff800000532e7808 */ /* 0x000fe40005000000 */
[----:B------:R-:W-:Y:S02]  /*36d0*/  FSEL R52, R76, -INF , !P4 ;  /* 0xff8000004c347808 */ /* 0x000fe40006000000 */
[----:B------:R-:W-:-:S02]  /*36e0*/  FSEL R51, R77, -INF , !P3 ;  /* 0xff8000004d337808 */ /* 0x000fc40005800000 */
[----:B------:R-:W-:Y:S02]  /*36f0*/  FSEL R45, R78, -INF , !P1 ;  /* 0xff8000004e2d7808 */ /* 0x000fe40004800000 */
[----:B------:R-:W-:Y:S01]  /*3700*/  IADD3 R208, R225, 0x3c00, RZ ;  /* 0x00003c00e1d07810 */ /* 0x000fe20007ffe0ff */
[----:B------:R-:W-:Y:S05]  /*3710*/  @!P0 BRA `(.L_x_1482) ;  /* 0x000005c000008947 */ /* 0x000fea0003800000 */
[----:B------:R-:W-:Y:S05]  /*3720*/  @P6 BRA `(.L_x_1483) ;  /* 0x000003a000006947 */ /* 0x000fea0003800000 */
[----:B------:R-:W1:Y:S01]  /*3730*/  I2F.RP R8, R2 ;  /* 0x0000000200087306 */ /* 0x000e620000209400 */
[C---:B------:R-:W-:Y:S02]  /*3740*/  IADD3 R10, R0.reuse, -0x200, RZ ;  /* 0xfffffe00000a7810 */ /* 0x040fe40007ffe0ff */
[----:B------:R-:W-:Y:S02]  /*3750*/  IADD3 R5, R0, -0x100, RZ ;  /* 0xffffff0000057810 */ /* 0x000fe40007ffe0ff */
[----:B------:R-:W-:Y:S02]  /*3760*/  IABS R0, R10 ;  /* 0x0000000a00007213 */ /* 0x000fe40000000000 */
[----:B------:R-:W-:-:S02]  /*3770*/  IABS R6, R5 ;  /* 0x0000000500067213 */ /* 0x000fc40000000000 */
        /* <DEDUP_REMOVED lines=26> */
[----:B------:R-:W-:-:S07]  /*3920*/  ISETP.NE.AND P2, PT, RZ, c[0x0][0x2d0], PT ;  /* 0x0000b400ff007a0c */ /* 0x000fce0003f45270 */
        /* <DEDUP_REMOVED lines=22> */
[----:B------:R-:W-:-:S04]  /*3a90*/  IMAD.WIDE.U32 R6, R6, c[0x0][0x180], R10 ;  /* 0x0000600006067a25 */ /* 0x000fc800078e000a */
[----:B------:R-:W-:Y:S01]  /*3aa0*/  IMAD.MOV.U32 R2, RZ, RZ, R6 ;  /* 0x000000ffff027224 */ /* 0x000fe200078e0006 */
[----:B------:R-:W-:Y:S01]  /*3ab0*/  IADD3 R0, R7, R5, RZ ;  /* 0x0000000507007210 */ /* 0x000fe20007ffe0ff */
[----:B------:R-:W-:Y:S05]  /*3ac0*/  BRA `(.L_x_1484) ;  /* 0x0000004000007947 */ /* 0x000fea0003800000 */
.L_x_1483:
[----:B------:R-:W-:-:S04]  /*3ad0*/  ULEA UR6, -UR6, URZ, 0x8 ;  /* 0x0000003f06067291 */ /* 0x000fc8000f8e413f */
[----:B------:R-:W-:Y:S02]  /*3ae0*/  USHF.R.S32.HI UR4, URZ, 0x1f, UR6 ;  /* 0x0000001f3f047899 */ /* 0x000fe40008011406 */
[----:B------:R-:W-:-:S04]  /*3af0*/  MOV R2, UR6 ;  /* 0x0000000600027c02 */ /* 0x000fc80008000f00 */
[----:B------:R-:W-:Y:S02]  /*3b00*/  MOV R0, UR4 ;  /* 0x0000000400007c02 */ /* 0x000fe40008000f00 */
.L_x_1484:
[----:B------:R-:W-:-:S04]  /*3b10*/  LEA R230, P1, R2, R230, 0x1 ;  /* 0x000000e602e67211 */ /* 0x000fc800078208ff */
[----:B------:R-:W-:Y:S02]  /*3b20*/  LEA.HI.X R229, R2, R229, R0, 0x1, P1 ;  /* 0x000000e502e57211 */ /* 0x000fe400008f0c00 */
[----:B------:R-:W-:-:S03]  /*3b30*/  IADD3 R16, P1, R230, UR9, RZ ;  /* 0x00000009e6107c10 */ /* 0x000fc6000ff3e0ff */
[----:B------:R-:W-:Y:S01]  /*3b40*/  IMAD.MOV.U32 R231, RZ, RZ, R229 ;  /* 0x000000ffffe77224 */ /* 0x000fe200078e00e5 */
[----:B------:R-:W-:Y:S02]  /*3b50*/  IADD3.X R17, R229, UR7, RZ, P1, !PT ;  /* 0x00000007e5117c10 */ /* 0x000fe40008ffe4ff */
[----:B------:R-:W-:Y:S02]  /*3b60*/  IADD3 R14, P1, R16, UR9, RZ ;  /* 0x00000009100e7c10 */ /* 0x000fe4000ff3e0ff */
[----:B------:R-:W-:Y:S01]  /*3b70*/  @!PT LDS RZ, [RZ] ;  /* 0x00000000fffff984 */ /* 0x000fe20000000800 */
[----:B------:R-:W-:Y:S01]  /*3b80*/  @!PT LDS RZ, [RZ] ;  /* 0x00000000fffff984 */ /* 0x000fe20000000800 */
[----:B------:R-:W-:Y:S01]  /*3b90*/  @!PT LDS RZ, [RZ] ;  /* 0x00000000fffff984 */ /* 0x000fe20000000800 */
[----:B------:R1:W-:Y:S02]  /*3ba0*/  LDGSTS.E.BYPASS.LTC128B.128 [R233+0x1000], [R230.64] ;  /* 0x01000000e6e97fae */ /* 0x0003e4000b901d4c */
[----:B------:R-:W-:Y:S02]  /*3bb0*/  IADD3.X R15, R17, UR7, RZ, P1, !PT ;  /* 0x00000007110f7c10 */ /* 0x000fe40008ffe4ff */
[----:B------:R-:W-:Y:S01]  /*3bc0*/  IADD3 R12, P1, R14, UR9, RZ ;  /* 0x000000090e0c7c10 */ /* 0x000fe2000ff3e0ff */
[----:B------:R1:W-:Y:S03]  /*3bd0*/  LDGSTS.E.BYPASS.LTC128B.128 [R233+0x1800], [R16.64] ;  /* 0x0180000010e97fae */ /* 0x0003e6000b901d4c */
[----:B------:R-:W-:Y:S01]  /*3be0*/  IADD3.X R13, R15, UR7, RZ, P1, !PT ;  /* 0x000000070f0d7c10 */ /* 0x000fe20008ffe4ff */
[----:B------:R1:W-:Y:S01]  /*3bf0*/  LDGSTS.E.BYPASS.LTC128B.128 [R233+0x2000], [R14.64] ;  /* 0x020000000ee97fae */ /* 0x0003e2000b901d4c */
[----:B------:R-:W-:-:S03]  /*3c00*/  IADD3 R10, P1, R12, UR9, RZ ;  /* 0x000000090c0a7c10 */ /* 0x000fc6000ff3e0ff */
[----:B------:R1:W-:Y:S01]  /*3c10*/  LDGSTS.E.BYPASS.LTC128B.128 [R233+0x2800], [R12.64] ;  /* 0x028000000ce97fae */ /* 0x0003e2000b901d4c */
[----:B------:R-:W-:Y:S02]  /*3c20*/  IADD3.X R11, R13, UR7, RZ, P1, !PT ;  /* 0x000000070d0b7c10 */ /* 0x000fe40008ffe4ff */
        /* <DEDUP_REMOVED lines=8> */
[----:B------:R-:W-:-:S05]  /*3cb0*/  IADD3.X R21, R19, UR7, RZ, P1, !PT ;  /* 0x0000000713157c10 */ /* 0x000fca0008ffe4ff */
[----:B------:R1:W-:Y:S04]  /*3cc0*/  LDGSTS.E.BYPASS.LTC128B.128 [R233+0x4800], [R20.64] ;  /* 0x0480000014e97fae */ /* 0x0003e8000b901d4c */
[----:B------:R-:W0:Y:S02]  /*3cd0*/  LDGDEPBAR ;  /* 0x00000000000079af */ /* 0x000e240000000000 */
.L_x_1482:
[----:B------:R-:W-:Y:S02]  /*3ce0*/  FMNMX.FTZ R0, R151, R73, !PT ;  /* 0x0000004997007209 */ /* 0x000fe40007810000 */
[----:B------:R-:W-:Y:S02]  /*3cf0*/  SHF.L.U32 R224, R4, 0x1, RZ ;  /* 0x0000000104e07819 */ /* 0x000fe400000006ff */
[----:B------:R-:W-:Y:S02]  /*3d00*/  FMNMX.FTZ R0, R75, R0, !PT ;  /* 0x000000004b007209 */ /* 0x000fe40007810000 */
[----:B------:R-:W-:-:S02]  /*3d10*/  IADD3 R223, R3, R224, RZ ;  /* 0x000000e003df7210 */ /* 0x000fc40007ffe0ff */
        /* <DEDUP_REMOVED lines=108> */
[----:B------:R-:W2:Y:S01]  /*43e0*/  MUFU.EX2 R113, R113 ;  /* 0x0000007100717308 */ /* 0x000ea20000000800 */
[----:B-1----:R-:W-:Y:S01]  /*43f0*/  F2FP.BF16.PACK_AB R20, R125, R150 ;  /* 0x000000967d14723e */ /* 0x002fe200000010ff */
[--C-:B------:R-:W-:Y:S01]  /*4400*/  FFMA.FTZ R70, R31, c[0x0][0x23c], -R84.reuse ;  /* 0x00008f001f467a23 */ /* 0x100fe20000010854 */
[----:B------:R-:W-:Y:S01]  /*4410*/  FMNMX.FTZ R5, R192, R5, !PT ;  /* 0x00000005c0057209 */ /* 0x000fe20007810000 */
[----:B------:R-:W-:Y:S01]  /*4420*/  LDSM.16.MT88.4 R28, [R224+0x5800] ;  /* 0x00580000e01c783b */ /* 0x000fe20000004200 */
[----:B------:R-:W-:-:S02]  /*4430*/  FFMA.FTZ R62, R109, c[0x0][0x23c], -R84 ;  /* 0x00008f006d3e7a23 */ /* 0x000fc40000010854 */
        /* <DEDUP_REMOVED lines=145> */
[----:B------:R-:W3:Y:S01]  /*4d50*/  MUFU.EX2 R115, R115 ;  /* 0x0000007300737308 */ /* 0x000ee20000000800 */
        /* <DEDUP_REMOVED lines=9> */
[----:B---3--:R-:W-:Y:S01]  /*4df0*/  F2FP.BF16.PACK_AB R23, R115, R136 ;  /* 0x000000887317723e */ /* 0x008fe200000010ff */
        /* <DEDUP_REMOVED lines=23> */
[----:B--2---:R-:W-:Y:S01]  /*4f70*/  F2FP.BF16.PACK_AB R13, R111, R134 ;  /* 0x000000866f0d723e */ /* 0x004fe200000010ff */
        /* <DEDUP_REMOVED lines=11> */
[--C-:B------:R-:W-:Y:S01]  /*5030*/  FFMA.FTZ R116, R116, c[0x0][0x23c], -R55.reuse ;  /* 0x00008f0074747a23 */ /* 0x100fe20000010837 */
[----:B------:R-:W1:Y:S01]  /*5040*/  MUFU.EX2 R128, R128 ;  /* 0x0000008000807308 */ /* 0x000e620000000800 */
[----:B------:R-:W-:-:S02]  /*5050*/  FFMA.FTZ R127, R112, c[0x0][0x23c], -R55 ;  /* 0x00008f00707f7a23 */ /* 0x000fc40000010837 */
[--C-:B------:R-:W-:Y:S02]  /*5060*/  FFMA.FTZ R108, R108, c[0x0][0x23c], -R55.reuse ;  /* 0x00008f006c6c7a23 */ /* 0x100fe40000010837 */
[----:B------:R-:W-:Y:S01]  /*5070*/  FFMA.FTZ R110, R110, c[0x0][0x23c], -R55 ;  /* 0x00008f006e6e7a23 */ /* 0x000fe20000010837 */
[C---:B------:R-:W-:Y:S01]  /*5080*/  HMMA.16816.F32.BF16 R4, R12.reuse, R34, R4 ;  /* 0x000000220c04723c */ /* 0x040fe20000041804 */
[----:B------:R-:W3:Y:S01]  /*5090*/  LDSM.16.MT88.4 R32, [R223+0x5800] ;  /* 0x00580000df20783b */ /* 0x000ee20000004200 */
[----:B------:R-:W-:Y:S01]  /*50a0*/  MUFU.EX2 R194, R194 ;  /* 0x000000c200c27308 */ /* 0x000fe20000000800 */
[----:B------:R-:W-:Y:S02]  /*50b0*/  FADD.FTZ R123, R142, R123 ;  /* 0x0000007b8e7b7221 */ /* 0x000fe40000010000 */
[----:B------:R-:W-:Y:S02]  /*50c0*/  FFMA.FTZ R100, R100, c[0x0][0x23c], -R55 ;  /* 0x00008f0064647a23 */ /* 0x000fe40000010837 */
[----:B------:R-:W-:Y:S01]  /*50d0*/  FADD.FTZ R136, R136, R123 ;  /* 0x0000007b88887221 */ /* 0x000fe20000010000 */
[----:B------:R-:W-:Y:S01]  /*50e0*/  HMMA.16816.F32.BF16 R24, R12, R16, R24 ;  /* 0x000000100c18723c */ /* 0x000fe20000041818 */
[----:B------:R-:W-:Y:S01]  /*50f0*/  FFMA.FTZ R104, R104, c[0x0][0x23c], -R55 ;  /* 0x00008f0068687a23 */ /* 0x000fe20000010837 */
[----:B------:R-:W4:Y:S01]  /*5100*/  MUFU.EX2 R121, R121 ;  /* 0x0000007900797308 */ /* 0x000f220000000800 */
        /* <DEDUP_REMOVED lines=9> */
[--C-:B------:R-:W-:Y:S01]  /*51a0*/  FFMA.FTZ R36, R36, c[0x0][0x23c], -R55.reuse ;  /* 0x00008f0024247a23 */ /* 0x100fe20000010837 */
[----:B--2---:R-:W-:Y:S01]  /*51b0*/  F2FP.BF16.PACK_AB R13, R109, R122 ;  /* 0x0000007a6d0d723e */ /* 0x004fe200000010ff */
[----:B------:R-:W2:Y:S01]  /*51c0*/  MUFU.EX2 R188, R188 ;  /* 0x000000bc00bc7308 */ /* 0x000ea20000000800 */
[----:B------:R-:W-:Y:S01]  /*51d0*/  F2FP.BF16.PACK_AB R14, R94, R97 ;  /* 0x000000615e0e723e */ /* 0x000fe200000010ff */
[--C-:B------:R-:W-:Y:S01]  /*51e0*/  FFMA.FTZ R96, R96, c[0x0][0x23c], -R55.reuse ;  /* 0x00008f0060607a23 */ /* 0x100fe20000010837 */
[----:B-1----:R-:W-:Y:S01]  /*51f0*/  F2FP.BF16.PACK_AB R15, R128, R105 ;  /* 0x00000069800f723e */ /* 0x002fe200000010ff */
[----:B------:R-:W-:-:S02]  /*5200*/  FFMA.FTZ R38, R38, c[0x0][0x23c], -R55 ;  /* 0x00008f0026267a23 */ /* 0x000fc40000010837 */
[--C-:B------:R-:W-:Y:S02]  /*5210*/  FFMA.FTZ R41, R41, c[0x0][0x23c], -R55.reuse ;  /* 0x00008f0029297a23 */ /* 0x100fe40000010837 */
        /* <DEDUP_REMOVED lines=12> */
[----:B------:R-:W-:Y:S02]  /*52e0*/  MUFU.EX2 R135, R135 ;  /* 0x0000008700877308 */ /* 0x000fe40000000800 */
[C---:B---3--:R-:W-:Y:S06]  /*52f0*/  HMMA.16816.F32.BF16 R24, R12.reuse, R32, R24 ;  /* 0x000000200c18723c */ /* 0x048fec0000041818 */
[----:B------:R-:W3:Y:S02]  /*5300*/  MUFU.EX2 R182, R182 ;  /* 0x000000b600b67308 */ /* 0x000ee40000000800 */
[----:B------:R-:W-:Y:S01]  /*5310*/  HMMA.16816.F32.BF16 R20, R12, R34, R20 ;  /* 0x000000220c14723c */ /* 0x000fe20000041814 */
[----:B------:R-:W3:Y:S05]  /*5320*/  LDSM.16.MT88.4 R32, [R224+0x6000] ;  /* 0x00600000e020783b */ /* 0x000eea0000004200 */
[----:B------:R-:W-:Y:S01]  /*5330*/  MUFU.EX2 R178, R178 ;  /* 0x000000b200b27308 */ /* 0x000fe20000000800 */
[----:B------:R-:W-:-:S02]  /*5340*/  F2FP.BF16.PACK_AB R12, R92, R93 ;  /* 0x0000005d5c0c723e */ /* 0x000fc400000010ff */
        /* <DEDUP_REMOVED lines=50> */
[----:B------:R-:W-:Y:S02]  /*5670*/  MUFU.EX2 R131, R131 ;  /* 0x0000008300837308 */ /* 0x000fe40000000800 */
[C---:B----4-:R-:W-:Y:S06]  /*5680*/  HMMA.16816.F32.BF16 R8, R12.reuse, R16, R8 ;  /* 0x000000100c08723c */ /* 0x050fec0000041808 */
[----:B------:R-:W4:Y:S02]  /*5690*/  MUFU.EX2 R130, R130 ;  /* 0x0000008200827308 */ /* 0x000f240000000800 */
        /* <DEDUP_REMOVED lines=12> */
[----:B------:R-:W1:Y:S06]  /*5760*/  MUFU.EX2 R62, R62 ;  /* 0x0000003e003e7308 */ /* 0x000e6c0000000800 */
[C---:B-----5:R-:W-:Y:S02]  /*5770*/  HMMA.16816.F32.BF16 R8, R12.reuse, R32, R8 ;  /* 0x000000200c08723c */ /* 0x060fe40000041808 */
[----:B------:R-:W-:Y:S06]  /*5780*/  MUFU.EX2 R61, R61 ;  /* 0x0000003d003d7308 */ /* 0x000fec0000000800 */
[C---:B------:R-:W-:Y:S01]  /*5790*/  HMMA.16816.F32.BF16 R4, R12.reuse, R34, R4 ;  /* 0x000000220c04723c */ /* 0x040fe20000041804 */
[----:B------:R-:W5:Y:S01]  /*57a0*/  LDSM.16.MT88.4 R32, [R223+0x7000] ;  /* 0x00700000df20783b */ /* 0x000f620000004200 */
[----:B------:R-:W-:Y:S06]  /*57b0*/  MUFU.EX2 R60, R60 ;  /* 0x0000003c003c7308 */ /* 0x000fec0000000800 */
[C---:B-1----:R-:W-:Y:S02]  /*57c0*/  HMMA.16816.F32.BF16 R24, R12.reuse, R16, R24 ;  /* 0x000000100c18723c */ /* 0x042fe40000041818 */
[----:B------:R-:W-:Y:S05]  /*57d0*/  MUFU.EX2 R116, R116 ;  /* 0x0000007400747308 */ /* 0x000fea0000000800 */
[----:B------:R-:W-:Y:S01]  /*57e0*/  F2FP.BF16.PACK_AB R16, R70, R71 ;  /* 0x000000474610723e */ /* 0x000fe200000010ff */
[----:B------:R-:W-:Y:S01]  /*57f0*/  HMMA.16816.F32.BF16 R20, R12, R18, R20 ;  /* 0x000000120c14723c */ /* 0x000fe20000041814 */
[----:B------:R-:W1:Y:S01]  /*5800*/  LDSM.16.MT88.4 R12, [R224+0x7400] ;  /* 0x00740000e00c783b */ /* 0x000e620000004200 */
[----:B------:R-:W-:Y:S01]  /*5810*/  F2FP.BF16.PACK_AB R17, R152, R153 ;  /* 0x000000999811723e */ /* 0x000fe200000010ff */
[----:B------:R-:W1:Y:S04]  /*5820*/  MUFU.EX2 R127, R127 ;  /* 0x0000007f007f7308 */ /* 0x000e680000000800 */
[----:B------:R-:W-:-:S02]  /*5830*/  F2FP.BF16.PACK_AB R18, R68, R69 ;  /* 0x000000454412723e */ /* 0x000fc400000010ff */
[----:B---3--:R-:W-:Y:S02]  /*5840*/  F2FP.BF16.PACK_AB R19, R155, R146 ;  /* 0x000000929b13723e */ /* 0x008fe400000010ff */
        /* <DEDUP_REMOVED lines=10> */
[----:B------:R-:W3:Y:S01]  /*58f0*/  LDSM.16.MT88.4 R16, [R224+0x7800] ;  /* 0x00780000e010783b */ /* 0x000ee20000004200 */
[----:B----4-:R-:W-:Y:S01]  /*5900*/  F2FP.BF16.PACK_AB R33, R130, R131 ;  /* 0x000000838221723e */ /* 0x010fe200000010ff */
[----:B------:R-:W-:Y:S04]  /*5910*/  MUFU.EX2 R56, R56 ;  /* 0x0000003800387308 */ /* 0x000fe80000000800 */
[----:B------:R-:W-:-:S02]  /*5920*/  F2FP.BF16.PACK_AB R34, R64, R65 ;  /* 0x000000414022723e */ /* 0x000fc400000010ff */
[----:B------:R-:W-:Y:S02]  /*5930*/  F2FP.BF16.PACK_AB R35, R157, R126 ;  /* 0x0000007e9d23723e */ /* 0x000fe400000010ff */
[----:B------:R-:W-:Y:S05]  /*5940*/  MUFU.EX2 R100, R100 ;  /* 0x0000006400647308 */ /* 0x000fea0000000800 */
[C---:B-1----:R-:W-:Y:S03]  /*5950*/  HMMA.16816.F32.BF16 R8, R32.reuse, R12, R8 ;  /* 0x0000000c2008723c */ /* 0x042fe60000041808 */
[----:B------:R-:W-:Y:S04]  /*5960*/  MUFU.EX2 R3, R3 ;  /* 0x0000000300037308 */ /* 0x000fe80000000800 */
[----:B------:R-:W-:Y:S01]  /*5970*/  FADD.FTZ R13, R150, R125 ;  /* 0x0000007d960d7221 */ /* 0x000fe20000010000 */
[C---:B------:R-:W-:Y:S03]  /*5980*/  HMMA.16816.F32.BF16 R4, R32.reuse, R14, R4 ;  /* 0x0000000e2004723c */ /* 0x040fe60000041804 */
[----:B------:R-:W-:Y:S01]  /*5990*/  FADD.FTZ R140, R140, R13 ;  /* 0x0000000d8c8c7221 */ /* 0x000fe20000010000 */
[----:B------:R1:W4:Y:S01]  /*59a0*/  MUFU.EX2 R125, R110 ;  /* 0x0000006e007d7308 */ /* 0x0003220000000800 */
[----:B------:R-:W5:Y:S03]  /*59b0*/  LDSM.16.MT88.4 R12, [R223+0x7800] ;  /* 0x00780000df0c783b */ /* 0x000f660000004200 */
[----:B--2---:R-:W-:Y:S04]  /*59c0*/  HMMA.16816.F32.BF16 R24, R32, R28, R24 ;  /* 0x0000001c2018723c */ /* 0x004fe80000041818 */
[----:B------:R-:W-:Y:S03]  /*59d0*/  MUFU.EX2 R106, R106 ;  /* 0x0000006a006a7308 */ /* 0x000fe60000000800 */
[----:B------:R-:W-:-:S04]  /*59e0*/  FADD.FTZ R29, R113, R140 ;  /* 0x0000008c711d7221 */ /* 0x000fc80000010000 */
[----:B------:R-:W-:Y:S01]  /*59f0*/  FADD.FTZ R132, R132, R29 ;  /* 0x0000001d84847221 */ /* 0x000fe20000010000 */
[----:B------:R-:W-:Y:S01]  /*5a00*/  MUFU.EX2 R119, R119 ;  /* 0x0000007700777308 */ /* 0x000fe20000000800 */
[----:B------:R-:W-:Y:S01]  /*5a10*/  HMMA.16816.F32.BF16 R28, R32, R30, R20 ;  /* 0x0000001e201c723c */ /* 0x000fe20000041814 */
[----:B-1----:R-:W-:-:S06]  /*5a20*/  FFMA.FTZ R110, R102, c[0x0][0x23c], -R55 ;  /* 0x00008f00666e7a23 */ /* 0x002fcc0000010837 */
[----:B------:R-:W-:Y:S01]  /*5a30*/  F2FP.BF16.PACK_AB R32, R62, R63 ;  /* 0x0000003f3e20723e */ /* 0x000fe200000010ff */
[----:B------:R-:W-:Y:S01]  /*5a40*/  FADD.FTZ R21, R107, R132 ;  /* 0x000000846b157221 */ /* 0x000fe20000010000 */
[----:B------:R-:W-:Y:S01]  /*5a50*/  F2FP.BF16.PACK_AB R33, R127, R116 ;  /* 0x000000747f21723e */ /* 0x000fe200000010ff */
[----:B------:R-:W-:Y:S01]  /*5a60*/  MUFU.EX2 R102, R104 ;  /* 0x0000006800667308 */ /* 0x000fe20000000800 */
[----:B------:R-:W-:Y:S01]  /*5a70*/  F2FP.BF16.PACK_AB R34, R60, R61 ;  /* 0x0000003d3c22723e */ /* 0x000fe200000010ff */
[----:B------:R-:W-:Y:S01]  /*5a80*/  FADD.FTZ R120, R120, R21 ;  /* 0x0000001578787221 */ /* 0x000fe20000010000 */
[----:B----4-:R-:W-:Y:S01]  /*5a90*/  F2FP.BF16.PACK_AB R35, R125, R108 ;  /* 0x0000006c7d23723e */ /* 0x010fe200000010ff */
[----:B------:R-:W1:Y:S02]  /*5aa0*/  LDSM.16.MT88.4 R20, [R224+0x7c00] ;  /* 0x007c0000e014783b */ /* 0x000e640000004200 */
[----:B------:R-:W-:Y:S02]  /*5ab0*/  FADD.FTZ R101, R101, R120 ;  /* 0x0000007865657221 */ /* 0x000fe40000010000 */
[----:B------:R-:W2:Y:S02]  /*5ac0*/  MUFU.EX2 R107, R110 ;  /* 0x0000006e006b7308 */ /* 0x000ea40000000800 */
[----:B---3--:R-:W-:Y:S01]  /*5ad0*/  HMMA.16816.F32.BF16 R8, R32, R16, R8 ;  /* 0x000000102008723c */ /* 0x008fe20000041808 */
[----:B------:R-:W-:-:S02]  /*5ae0*/  FADD.FTZ R114, R114, R101 ;  /* 0x0000006572727221 */ /* 0x000fc40000010000 */
[----:B------:R-:W-:Y:S02]  /*5af0*/  FFMA.FTZ R101, R98, c[0x0][0x23c], -R55 ;  /* 0x00008f0062657a23 */ /* 0x000fe40000010837 */
[----:B------:R-:W-:Y:S01]  /*5b00*/  FADD.FTZ R114, R99, R114 ;  /* 0x0000007263727221 */ /* 0x000fe20000010000 */
[----:B------:R-:W-:Y:S01]  /*5b10*/  MUFU.EX2 R180, R180 ;  /* 0x000000b400b47308 */ /* 0x000fe20000000800 */
[----:B------:R-:W-:Y:S01]  /*5b20*/  FADD.FTZ R17, R103, R134 ;  /* 0x0000008667117221 */ /* 0x000fe20000010000 */
[C---:B------:R-:W-:Y:S01]  /*5b30*/  HMMA.16816.F32.BF16 R4, R32.reuse, R18, R4 ;  /* 0x000000122004723c */ /* 0x040fe20000041804 */
[----:B------:R-:W-:Y:S02]  /*5b40*/  FADD.FTZ R97, R97, R114 ;  /* 0x0000007261617221 */ /* 0x000fe40000010000 */
[----:B------:R-:W-:Y:S02]  /*5b50*/  FADD.FTZ R17, R118, R17 ;  /* 0x0000001176117221 */ /* 0x000fe40000010000 */
[----:B------:R-:W-:Y:S01]  /*5b60*/  FADD.FTZ R94, R94, R97 ;  /* 0x000000615e5e7221 */ /* 0x000fe20000010000 */
[----:B------:R-:W3:Y:S01]  /*5b70*/  MUFU.EX2 R99, R101 ;  /* 0x0000006500637308 */ /* 0x000ee20000000800 */
[----:B------:R-:W-:Y:S01]  /*5b80*/  FADD.FTZ R98, R122, R17 ;  /* 0x000000117a627221 */ /* 0x000fe20000010000 */
[----:B-----5:R-:W-:Y:S01]  /*5b90*/  HMMA.16816.F32.BF16 R24, R32, R12, R24 ;  /* 0x0000000c2018723c */ /* 0x020fe20000041818 */
[----:B------:R-:W4:Y:S02]  /*5ba0*/  LDSM.16.MT88.4 R16, [R223+0x7c00] ;  /* 0x007c0000df10783b */ /* 0x000f240000004200 */
[----:B------:R-:W-:-:S03]  /*5bb0*/  FADD.FTZ R98, R109, R98 ;  /* 0x000000626d627221 */ /* 0x000fc60000010000 */
[----:B------:R-:W-:Y:S01]  /*5bc0*/  MUFU.EX2 R36, R36 ;  /* 0x0000002400247308 */ /* 0x000fe20000000800 */
[----:B------:R-:W-:Y:S01]  /*5bd0*/  FADD.FTZ R13, R105, R98 ;  /* 0x00000062690d7221 */ /* 0x000fe20000010000 */
[----:B------:R-:W-:Y:S01]  /*5be0*/  HMMA.16816.F32.BF16 R28, R32, R14, R28 ;  /* 0x0000000e201c723c */ /* 0x000fe2000004181c */
[----:B------:R-:W-:Y:S02]  /*5bf0*/  F2FP.BF16.PACK_AB R12, R58, R59 ;  /* 0x0000003b3a0c723e */ /* 0x000fe400000010ff */
[----:B------:R-:W-:-:S03]  /*5c00*/  FADD.FTZ R13, R128, R13 ;  /* 0x0000000d800d7221 */ /* 0x000fc60000010000 */
[----:B------:R-:W-:Y:S01]  /*5c10*/  MUFU.EX2 R143, R143 ;  /* 0x0000008f008f7308 */ /* 0x000fe20000000800 */
[----:B------:R-:W-:Y:S01]  /*5c20*/  FADD.FTZ R32, R194, R13 ;  /* 0x0000000dc2207221 */ /* 0x000fe20000010000 */
[----:B--2---:R-:W-:Y:S01]  /*5c30*/  F2FP.BF16.PACK_AB R13, R107, R102 ;  /* 0x000000666b0d723e */ /* 0x004fe200000010ff */
[----:B------:R-:W-:Y:S01]  /*5c40*/  FADD.FTZ R33, R93, R94 ;  /* 0x0000005e5d217221 */ /* 0x000fe20000010000 */
[----:B------:R-:W-:Y:S01]  /*5c50*/  F2FP.BF16.PACK_AB R14, R56, R57 ;  /* 0x00000039380e723e */ /* 0x000fe200000010ff */
[----:B------:R-:W-:Y:S01]  /*5c60*/  FADD.FTZ R32, R121, R32 ;  /* 0x0000002079207221 */ /* 0x000fe20000010000 */
[----:B---3--:R-:W-:Y:S01]  /*5c70*/  F2FP.BF16.PACK_AB R15, R99, R100 ;  /* 0x00000064630f723e */ /* 0x008fe200000010ff */
[----:B------:R-:W-:Y:S01]  /*5c80*/  FADD.FTZ R92, R92, R33 ;  /* 0x000000215c5c7221 */ /* 0x000fe20000010000 */
[----:B------:R-:W-:Y:S01]  /*5c90*/  MUFU.EX2 R93, R96 ;  /* 0x00000060005d7308 */ /* 0x000fe20000000800 */
[----:B------:R-:W-:Y:S02]  /*5ca0*/  FADD.FTZ R129, R129, R32 ;  /* 0x0000002081817221 */ /* 0x000fe40000010000 */
[----:B------:R-:W2:Y:S01]  /*5cb0*/  LDSM.16.MT88.4 R32, [R224+0x8000] ;  /* 0x00800000e020783b */ /* 0x000ea20000004200 */
[----:B------:R-:W-:Y:S01]  /*5cc0*/  FADD.FTZ R91, R91, R92 ;  /* 0x0000005c5b5b7221 */ /* 0x000fe20000010000 */
[----:B-1----:R-:W-:Y:S01]  /*5cd0*/  HMMA.16816.F32.BF16 R8, R12, R20, R8 ;  /* 0x000000140c08723c */ /* 0x002fe20000041808 */
[----:B------:R-:W-:-:S02]  /*5ce0*/  FADD.FTZ R129, R188, R129 ;  /* 0x00000081bc817221 */ /* 0x000fc40000010000 */
[----:B------:R-:W-:Y:S01]  /*5cf0*/  FADD.FTZ R90, R90, R91 ;  /* 0x0000005b5a5a7221 */ /* 0x000fe20000010000 */
[----:B------:R1:W3:Y:S01]  /*5d00*/  MUFU.EX2 R92, R37 ;  /* 0x00000025005c7308 */ /* 0x0002e20000000800 */
[----:B------:R-:W-:Y:S02]  /*5d10*/  FADD.FTZ R186, R186, R129 ;  /* 0x00000081baba7221 */ /* 0x000fe40000010000 */
[----:B------:R-:W-:Y:S01]  /*5d20*/  FADD.FTZ R89, R89, R90 ;  /* 0x0000005a59597221 */ /* 0x000fe20000010000 */
[----:B------:R-:W-:Y:S01]  /*5d30*/  HMMA.16816.F32.BF16 R4, R12, R22, R4 ;  /* 0x000000160c04723c */ /* 0x000fe20000041804 */
[----:B------:R-:W-:Y:S01]  /*5d40*/  FADD.FTZ R186, R133, R186 ;  /* 0x000000ba85ba7221 */ /* 0x000fe20000010000 */
[----:B------:R-:W5:Y:S01]  /*5d50*/  LDSM.16.MT88.4 R20, [R223+0x8000] ;  /* 0x00800000df14783b */ /* 0x000f620000004200 */
[----:B------:R-:W-:Y:S01]  /*5d60*/  FADD.FTZ R89, R88, R89 ;  /* 0x0000005958597221 */ /* 0x000fe20000010000 */
[----:B------:R-:W-:Y:S01]  /*5d70*/  MUFU.EX2 R164, R164 ;  /* 0x000000a400a47308 */ /* 0x000fe20000000800 */
[----:B------:R-:W-:-:S02]  /*5d80*/  FADD.FTZ R135, R135, R186 ;  /* 0x000000ba87877221 */ /* 0x000fc40000010000 */
[----:B------:R-:W-:Y:S01]  /*5d90*/  FADD.FTZ R86, R86, R89 ;  /* 0x0000005956567221 */ /* 0x000fe20000010000 */
[C---:B----4-:R-:W-:Y:S01]  /*5da0*/  HMMA.16816.F32.BF16 R24, R12.reuse, R16, R24 ;  /* 0x000000100c18723c */ /* 0x050fe20000041818 */
[----:B------:R-:W-:Y:S02]  /*5db0*/  FADD.FTZ R135, R182, R135 ;  /* 0x00000087b6877221 */ /* 0x000fe40000010000 */
[----:B-1----:R-:W-:Y:S01]  /*5dc0*/  FFMA.FTZ R37, R39, c[0x0][0x23c], -R55 ;  /* 0x00008f0027257a23 */ /* 0x002fe20000010837 */
[----:B------:R-:W-:Y:S01]  /*5dd0*/  MUFU.EX2 R137, R137 ;  /* 0x0000008900897308 */ /* 0x000fe20000000800 */
[----:B------:R-:W-:Y:S02]  /*5de0*/  FADD.FTZ R178, R178, R135 ;  /* 0x00000087b2b27221 */ /* 0x000fe40000010000 */
[----:B------:R-:W-:Y:S01]  /*5df0*/  FADD.FTZ R16, R85, R86 ;  /* 0x0000005655107221 */ /* 0x000fe20000010000 */
[----:B------:R-:W-:Y:S01]  /*5e00*/  HMMA.16816.F32.BF16 R28, R12, R18, R28 ;  /* 0x000000120c1c723c */ /* 0x000fe2000004181c */
[----:B------:R-:W-:Y:S01]  /*5e10*/  FADD.FTZ R178, R139, R178 ;  /* 0x000000b28bb27221 */ /* 0x000fe20000010000 */
[----:B------:R-:W-:Y:S01]  /*5e20*/  LDSM.16.MT88.4 R132, [R223+0x8c00] ;  /* 0x008c0000df84783b */ /* 0x000fe20000004200 */
[----:B------:R-:W-:Y:S01]  /*5e30*/  FADD.FTZ R83, R83, R16 ;  /* 0x0000001053537221 */ /* 0x000fe20000010000 */
[----:B------:R-:W1:Y:S01]  /*5e40*/  MUFU.EX2 R37, R37 ;  /* 0x0000002500257308 */ /* 0x000e620000000800 */
[----:B------:R-:W-:-:S02]  /*5e50*/  FADD.FTZ R17, R141, R178 ;  /* 0x000000b28d117221 */ /* 0x000fc40000010000 */
[----:B------:R-:W-:Y:S01]  /*5e60*/  FADD.FTZ R82, R82, R83 ;  /* 0x0000005352527221 */ /* 0x000fe20000010000 */
[----:B------:R-:W-:Y:S01]  /*5e70*/  F2FP.BF16.PACK_AB R12, R106, R3 ;  /* 0x000000036a0c723e */ /* 0x000fe200000010ff */
[----:B------:R-:W-:Y:S01]  /*5e80*/  FADD.FTZ R17, R172, R17 ;  /* 0x00000011ac117221 */ /* 0x000fe20000010000 */
[----:B---3--:R-:W-:Y:S01]  /*5e90*/  F2FP.BF16.PACK_AB R13, R92, R93 ;  /* 0x0000005d5c0d723e */ /* 0x008fe200000010ff */
[----:B------:R-:W-:Y:S01]  /*5ea0*/  FADD.FTZ R81, R81, R82 ;  /* 0x0000005251517221 */ /* 0x000fe20000010000 */
[----:B------:R-:W-:Y:S01]  /*5eb0*/  F2FP.BF16.PACK_AB R14, R180, R119 ;  /* 0x00000077b40e723e */ /* 0x000fe200000010ff */
[----:B------:R-:W-:Y:S01]  /*5ec0*/  MUFU.EX2 R154, R154 ;  /* 0x0000009a009a7308 */ /* 0x000fe20000000800 */
[--C-:B------:R-:W-:Y:S02]  /*5ed0*/  FFMA.FTZ R39, R54, c[0x0][0x23c], -R84.reuse ;  /* 0x00008f0036277a23 */ /* 0x100fe40000010854 */
[----:B------:R-:W-:Y:S02]  /*5ee0*/  FADD.FTZ R80, R80, R81 ;  /* 0x0000005150507221 */ /* 0x000fe40000010000 */
[----:B------:R-:W-:Y:S01]  /*5ef0*/  FFMA.FTZ R54, R53, c[0x0][0x23c], -R84 ;  /* 0x00008f0035367a23 */ /* 0x000fe20000010854 */
[----:B-1----:R-:W-:Y:S01]  /*5f00*/  F2FP.BF16.PACK_AB R15, R37, R36 ;  /* 0x00000024250f723e */ /* 0x002fe200000010ff */
[----:B------:R-:W-:Y:S01]  /*5f10*/  FADD.FTZ R79, R79, R80 ;  /* 0x000000504f4f7221 */ /* 0x000fe20000010000 */
[----:B------:R-:W-:Y:S01]  /*5f20*/  MUFU.EX2 R38, R38 ;  /* 0x0000002600267308 */ /* 0x000fe20000000800 */
[----:B------:R-:W-:-:S02]  /*5f30*/  FFMA.FTZ R53, R50, c[0x0][0x23c], -R55 ;  /* 0x00008f0032357a23 */ /* 0x000fc40000010837 */
[----:B------:R-:W-:Y:S02]  /*5f40*/  FADD.FTZ R78, R78, R79 ;  /* 0x0000004f4e4e7221 */ /* 0x000fe40000010000 */
[C---:B--2---:R-:W-:Y:S01]  /*5f50*/  HMMA.16816.F32.BF16 R8, R12.reuse, R32, R8 ;  /* 0x000000200c08723c */ /* 0x044fe20000041808 */
[----:B------:R-:W-:Y:S02]  /*5f60*/  FFMA.FTZ R50, R52, c[0x0][0x23c], -R84 ;  /* 0x00008f0034327a23 */ /* 0x000fe40000010854 */
[----:B------:R-:W-:Y:S01]  /*5f70*/  FADD.FTZ R77, R77, R78 ;  /* 0x0000004e4d4d7221 */ /* 0x000fe20000010000 */
[----:B------:R-:W1:Y:S03]  /*5f80*/  MUFU.EX2 R41, R41 ;  /* 0x0000002900297308 */ /* 0x000e660000000800 */
        /* <DEDUP_REMOVED lines=8> */
[----:B-----5:R-:W-:Y:S01]  /*6010*/  HMMA.16816.F32.BF16 R24, R12, R20, R24 ;  /* 0x000000140c18723c */ /* 0x020fe20000041818 */
[----:B------:R-:W-:Y:S02]  /*6020*/  FADD.FTZ R74, R74, R75 ;  /* 0x0000004b4a4a7221 */ /* 0x000fe40000010000 */
[----:B------:R-:W-:Y:S01]  /*6030*/  FADD.FTZ R33, R166, R33 ;  /* 0x00000021a6217221 */ /* 0x000fe20000010000 */
[----:B------:R-:W3:Y:S01]  /*6040*/  MUFU.EX2 R43, R43 ;  /* 0x0000002b002b7308 */ /* 0x000ee20000000800 */
[----:B------:R-:W-:-:S02]  /*6050*/  FADD.FTZ R73, R73, R74 ;  /* 0x0000004a49497221 */ /* 0x000fc40000010000 */
[----:B------:R-:W-:Y:S01]  /*6060*/  FADD.FTZ R162, R162, R33 ;  /* 0x00000021a2a27221 */ /* 0x000fe20000010000 */
[----:B------:R-:W-:Y:S01]  /*6070*/  HMMA.16816.F32.BF16 R28, R12, R22, R28 ;  /* 0x000000160c1c723c */ /* 0x000fe2000004181c */
[----:B------:R-:W-:Y:S01]  /*6080*/  FADD.FTZ R72, R72, R73 ;  /* 0x0000004948487221 */ /* 0x000fe20000010000 */
[----:B------:R-:W4:Y:S01]  /*6090*/  LDSM.16.MT88.4 R32, [R223+0x8400] ;  /* 0x00840000df20783b */ /* 0x000f220000004200 */
[----:B------:R-:W-:Y:S01]  /*60a0*/  FADD.FTZ R162, R149, R162 ;  /* 0x000000a295a27221 */ /* 0x000fe20000010000 */
[----:B------:R-:W-:Y:S01]  /*60b0*/  MUFU.EX2 R124, R124 ;  /* 0x0000007c007c7308 */ /* 0x000fe20000000800 */
        /* <DEDUP_REMOVED lines=14> */
[----:B--2---:R-:W-:Y:S03]  /*61a0*/  HMMA.16816.F32.BF16 R8, R12, R16, R8 ;  /* 0x000000100c08723c */ /* 0x004fe60000041808 */
[----:B------:R-:W-:Y:S01]  /*61b0*/  FADD.FTZ R66, R66, R67 ;  /* 0x0000004342427221 */ /* 0x000fe20000010000 */
[----:B------:R-:W-:Y:S03]  /*61c0*/  MUFU.EX2 R95, R95 ;  /* 0x0000005f005f7308 */ /* 0x000fe60000000800 */
[----:B------:R-:W-:-:S02]  /*61d0*/  FADD.FTZ R65, R65, R66 ;  /* 0x0000004241417221 */ /* 0x000fc40000010000 */
[----:B------:R-:W-:Y:S01]  /*61e0*/  FADD.FTZ R16, R146, R21 ;  /* 0x0000001592107221 */ /* 0x000fe20000010000 */
[C---:B------:R-:W-:Y:S01]  /*61f0*/  HMMA.16816.F32.BF16 R4, R12.reuse, R18, R4 ;  /* 0x000000120c04723c */ /* 0x040fe20000041804 */
[----:B------:R-:W2:Y:S01]  /*6200*/  LDSM.16.MT88.4 R20, [R224+0x8800] ;  /* 0x00880000e014783b */ /* 0x000ea20000004200 */
[----:B------:R-:W-:Y:S01]  /*6210*/  FADD.FTZ R64, R64, R65 ;  /* 0x0000004140407221 */ /* 0x000fe20000010000 */
[----:B------:R-:W3:Y:S01]  /*6220*/  MUFU.EX2 R86, R87 ;  /* 0x0000005700567308 */ /* 0x000ee20000000800 */
        /* <DEDUP_REMOVED lines=10> */
[----:B------:R-:W4:Y:S01]  /*62d0*/  MUFU.EX2 R53, R53 ;  /* 0x0000003500357308 */ /* 0x000f220000000800 */
[----:B------:R-:W-:Y:S01]  /*62e0*/  FADD.FTZ R157, R157, R126 ;  /* 0x0000007e9d9d7221 */ /* 0x000fe20000010000 */
[----:B------:R-:W-:Y:S01]  /*62f0*/  HMMA.16816.F32.BF16 R28, R12, R34, R28 ;  /* 0x000000220c1c723c */ /* 0x000fe2000004181c */
[----:B------:R-:W-:Y:S01]  /*6300*/  FADD.FTZ R59, R59, R60 ;  /* 0x0000003c3b3b7221 */ /* 0x000fe20000010000 */
[----:B------:R-:W5:Y:S01]  /*6310*/  LDSM.16.MT88.4 R16, [R223+0x8800] ;  /* 0x00880000df10783b */ /* 0x000f620000004200 */
[----:B------:R-:W-:Y:S02]  /*6320*/  FADD.FTZ R116, R116, R157 ;  /* 0x0000009d74747221 */ /* 0x000fe40000010000 */
[----:B------:R-:W-:Y:S01]  /*6330*/  FADD.FTZ R58, R58, R59 ;  /* 0x0000003b3a3a7221 */ /* 0x000fe20000010000 */
[----:B------:R-:W-:Y:S01]  /*6340*/  MUFU.EX2 R49, R49 ;  /* 0x0000003100317308 */ /* 0x000fe20000000800 */
[----:B------:R-:W-:Y:S01]  /*6350*/  FADD.FTZ R127, R127, R116 ;  /* 0x000000747f7f7221 */ /* 0x000fe20000010000 */
[----:B-1----:R-:W-:Y:S01]  /*6360*/  F2FP.BF16.PACK_AB R12, R113, R124 ;  /* 0x0000007c710c723e */ /* 0x002fe200000010ff */
[----:B------:R-:W-:Y:S01]  /*6370*/  FADD.FTZ R57, R57, R58 ;  /* 0x0000003a39397221 */ /* 0x000fe20000010000 */
[----:B---3--:R-:W-:Y:S01]  /*6380*/  F2FP.BF16.PACK_AB R14, R86, R95 ;  /* 0x0000005f560e723e */ /* 0x008fe200000010ff */
[----:B------:R-:W-:Y:S01]  /*6390*/  FADD.FTZ R108, R108, R127 ;  /* 0x0000007f6c6c7221 */ /* 0x000fe20000010000 */
[----:B------:R-:W1:Y:S01]  /*63a0*/  LDSM.16.MT88.4 R32, [R224+0x8c00] ;  /* 0x008c0000e020783b */ /* 0x000e620000004200 */
[----:B------:R-:W-:Y:S01]  /*63b0*/  FADD.FTZ R56, R56, R57 ;  /* 0x0000003938387221 */ /* 0x000fe20000010000 */
[----:B------:R-:W3:Y:S01]  /*63c0*/  MUFU.EX2 R48, R48 ;  /* 0x0000003000307308 */ /* 0x000ee20000000800 */
[----:B------:R-:W-:Y:S01]  /*63d0*/  FADD.FTZ R125, R125, R108 ;  /* 0x0000006c7d7d7221 */ /* 0x000fe20000010000 */
[----:B----4-:R-:W-:Y:S01]  /*63e0*/  F2FP.BF16.PACK_AB R13, R53, R42 ;  /* 0x0000002a350d723e */ /* 0x010fe200000010ff */
[----:B------:R-:W-:-:S02]  /*63f0*/  FADD.FTZ R3, R3, R56 ;  /* 0x0000003803037221 */ /* 0x000fc40000010000 */
[----:B------:R-:W-:Y:S02]  /*6400*/  FADD.FTZ R102, R102, R125 ;  /* 0x0000007d66667221 */ /* 0x000fe40000010000 */
[----:B------:R-:W-:Y:S01]  /*6410*/  FADD.FTZ R106, R106, R3 ;  /* 0x000000036a6a7221 */ /* 0x000fe20000010000 */
[----:B------:R-:W-:Y:S01]  /*6420*/  MUFU.EX2 R39, R39 ;  /* 0x0000002700277308 */ /* 0x000fe20000000800 */
[----:B------:R-:W-:Y:S02]  /*6430*/  FADD.FTZ R107, R107, R102 ;  /* 0x000000666b6b7221 */ /* 0x000fe40000010000 */
[----:B------:R-:W-:-:S04]  /*6440*/  FADD.FTZ R119, R119, R106 ;  /* 0x0000006a77777221 */ /* 0x000fc80000010000 */
[----:B------:R-:W-:Y:S01]  /*6450*/  FADD.FTZ R180, R180, R119 ;  /* 0x00000077b4b47221 */ /* 0x000fe20000010000 */
[----:B---3--:R-:W-:Y:S01]  /*6460*/  F2FP.BF16.PACK_AB R15, R48, R49 ;  /* 0x00000031300f723e */ /* 0x008fe200000010ff */
[----:B------:R-:W3:Y:S02]  /*6470*/  MUFU.EX2 R54, R54 ;  /* 0x0000003600367308 */ /* 0x000ee40000000800 */
[----:B------:R-:W-:-:S04]  /*6480*/  FADD.FTZ R143, R143, R180 ;  /* 0x000000b48f8f7221 */ /* 0x000fc80000010000 */
[C---:B--2---:R-:W-:Y:S01]  /*6490*/  HMMA.16816.F32.BF16 R4, R12.reuse, R22, R4 ;  /* 0x000000160c04723c */ /* 0x044fe20000041804 */
[----:B------:R-:W-:Y:S01]  /*64a0*/  FADD.FTZ R164, R164, R143 ;  /* 0x0000008fa4a47221 */ /* 0x000fe20000010000 */
[----:B------:R-:W-:Y:S03]  /*64b0*/  MUFU.EX2 R47, R47 ;  /* 0x0000002f002f7308 */ /* 0x000fe60000000800 */
        /* <DEDUP_REMOVED lines=8> */
[C---:B-----5:R-:W-:Y:S01]  /*6540*/  HMMA.16816.F32.BF16 R24, R12.reuse, R16, R24 ;  /* 0x000000100c18723c */ /* 0x060fe20000041818 */
[----:B------:R-:W-:Y:S01]  /*6550*/  FFMA.FTZ R20, R46, c[0x0][0x23c], -R55 ;  /* 0x00008f002e147a23 */ /* 0x000fe20000010837 */
[----:B------:R-:W2:Y:S01]  /*6560*/  MUFU.EX2 R243, R243 ;  /* 0x000000f300f37308 */ /* 0x000ea20000000800 */
[----:B------:R-:W-:Y:S02]  /*6570*/  FADD.FTZ R3, R92, R93 ;  /* 0x0000005d5c037221 */ /* 0x000fe40000010000 */
[----:B------:R-:W-:Y:S02]  /*6580*/  FFMA.FTZ R21, R45, c[0x0][0x23c], -R55 ;  /* 0x00008f002d157a23 */ /* 0x000fe40000010837 */
[----:B------:R-:W-:Y:S01]  /*6590*/  FADD.FTZ R36, R36, R3 ;  /* 0x0000000324247221 */ /* 0x000fe20000010000 */
[----:B------:R-:W-:Y:S01]  /*65a0*/  HMMA.16816.F32.BF16 R28, R12, R18, R28 ;  /* 0x000000120c1c723c */ /* 0x000fe2000004181c */
[----:B------:R-:W-:Y:S01]  /*65b0*/  FADD.FTZ R124, R113, R124 ;  /* 0x0000007c717c7221 */ /* 0x000fe20000010000 */
[----:B------:R-:W4:Y:S01]  /*65c0*/  MUFU.EX2 R20, R20 ;  /* 0x0000001400147308 */ /* 0x000f220000000800 */
[----:B------:R-:W-:-:S02]  /*65d0*/  FADD.FTZ R37, R37, R36 ;  /* 0x0000002425257221 */ /* 0x000fc40000010000 */
[----:B------:R-:W-:Y:S02]  /*65e0*/  FADD.FTZ R95, R95, R124 ;  /* 0x0000007c5f5f7221 */ /* 0x000fe40000010000 */
[----:B------:R-:W-:Y:S01]  /*65f0*/  FADD.FTZ R38, R38, R37 ;  /* 0x0000002526267221 */ /* 0x000fe20000010000 */
[----:B---3--:R-:W-:Y:S01]  /*6600*/  F2FP.BF16.PACK_AB R12, R54, R39 ;  /* 0x00000027360c723e */ /* 0x008fe200000010ff */
[----:B------:R-:W-:Y:S01]  /*6610*/  FADD.FTZ R86, R86, R95 ;  /* 0x0000005f56567221 */ /* 0x000fe20000010000 */
[----:B------:R-:W-:Y:S01]  /*6620*/  MUFU.EX2 R21, R21 ;  /* 0x0000001500157308 */ /* 0x000fe20000000800 */
[----:B------:R-:W-:Y:S01]  /*6630*/  FADD.FTZ R41, R41, R38 ;  /* 0x0000002629297221 */ /* 0x000fe20000010000 */
[----:B--2---:R-:W-:Y:S01]  /*6640*/  F2FP.BF16.PACK_AB R14, R243, R50 ;  /* 0x00000032f30e723e */ /* 0x004fe200000010ff */
[----:B------:R-:W-:Y:S02]  /*6650*/  FADD.FTZ R39, R39, R86 ;  /* 0x0000005627277221 */ /* 0x000fe40000010000 */
[----:B------:R-:W-:-:S02]  /*6660*/  FADD.FTZ R40, R40, R41 ;  /* 0x0000002928287221 */ /* 0x000fc40000010000 */
[----:B------:R-:W-:Y:S01]  /*6670*/  FADD.FTZ R39, R54, R39 ;  /* 0x0000002736277221 */ /* 0x000fe20000010000 */
[----:B------:R-:W2:Y:S01]  /*6680*/  MUFU.EX2 R244, R244 ;  /* 0x000000f400f47308 */ /* 0x000ea20000000800 */
[----:B------:R-:W-:Y:S01]  /*6690*/  FADD.FTZ R43, R43, R40 ;  /* 0x000000282b2b7221 */ /* 0x000fe20000010000 */
[----:B----4-:R-:W-:Y:S01]  /*66a0*/  F2FP.BF16.PACK_AB R13, R20, R47 ;  /* 0x0000002f140d723e */ /* 0x010fe200000010ff */
[----:B------:R-:W-:Y:S02]  /*66b0*/  FADD.FTZ R50, R50, R39 ;  /* 0x0000002732327221 */ /* 0x000fe40000010000 */
[----:B------:R-:W-:Y:S02]  /*66c0*/  FADD.FTZ R42, R42, R43 ;  /* 0x0000002b2a2a7221 */ /* 0x000fe40000010000 */
[----:B------:R-:W-:Y:S02]  /*66d0*/  FADD.FTZ R243, R243, R50 ;  /* 0x00000032f3f37221 */ /* 0x000fe40000010000 */
[----:B------:R-:W-:-:S04]  /*66e0*/  FADD.FTZ R42, R53, R42 ;  /* 0x0000002a352a7221 */ /* 0x000fc80000010000 */
[----:B------:R-:W-:Y:S01]  /*66f0*/  FADD.FTZ R49, R49, R42 ;  /* 0x0000002a31317221 */ /* 0x000fe20000010000 */
[----:B--2---:R-:W-:-:S03]  /*6700*/  F2FP.BF16.PACK_AB R15, R244, R21 ;  /* 0x00000015f40f723e */ /* 0x004fc600000010ff */
[----:B------:R-:W-:-:S04]  /*6710*/  FADD.FTZ R48, R48, R49 ;  /* 0x0000003130307221 */ /* 0x000fc80000010000 */
[----:B------:R-:W-:Y:S01]  /*6720*/  FADD.FTZ R47, R47, R48 ;  /* 0x000000302f2f7221 */ /* 0x000fe20000010000 */
[----:B------:R-:W-:Y:S03]  /*6730*/  HMMA.16816.F32.BF16 R136, R12, R132, R24 ;  /* 0x000000840c88723c */ /* 0x000fe60000041818 */
[----:B------:R-:W-:-:S04]  /*6740*/  FADD.FTZ R20, R20, R47 ;  /* 0x0000002f14147221 */ /* 0x000fc80000010000 */
[----:B------:R-:W-:Y:S01]  /*6750*/  FADD.FTZ R21, R21, R20 ;  /* 0x0000001415157221 */ /* 0x000fe20000010000 */
[----:B-1----:R-:W-:Y:S03]  /*6760*/  HMMA.16816.F32.BF16 R144, R12, R32, R8 ;  /* 0x000000200c90723c */ /* 0x002fe60000041808 */
[----:B------:R-:W-:-:S05]  /*6770*/  FADD.FTZ R244, R244, R21 ;  /* 0x00000015f4f47221 */ /* 0x000fca0000010000 */
[C---:B------:R-:W-:Y:S08]  /*6780*/  HMMA.16816.F32.BF16 R140, R12.reuse, R34, R4 ;  /* 0x000000220c8c723c */ /* 0x040ff00000041804 */
[----:B------:R-:W-:Y:S01]  /*6790*/  HMMA.16816.F32.BF16 R132, R12, R134, R28 ;  /* 0x000000860c84723c */ /* 0x000fe2000004181c */
[----:B------:R-:W-:Y:S07]  /*67a0*/  @!P0 BRA `(.L_x_1485) ;  /* 0x00003f4000008947 */ /* 0x000fee0003800000 */
[----:B------:R-:W-:Y:S01]  /*67b0*/  ULDC UR4, c[0x0][0x1a0] ;  /* 0x0000680000047ab9 */ /* 0x000fe20000000800 */
[----:B------:R-:W-:Y:S01]  /*67c0*/  IMAD.MOV.U32 R240, RZ, RZ, R238 ;  /* 0x000000fffff07224 */ /* 0x000fe200078e00ee */
[----:B------:R-:W-:Y:S01]  /*67d0*/  ULEA UR4, -UR4, URZ, 0x8 ;  /* 0x0000003f04047291 */ /* 0x000fe2000f8e413f */
[----:B------:R-:W-:Y:S01]  /*67e0*/  IADD3 R242, R148, -0x2, RZ ;  /* 0xfffffffe94f27810 */ /* 0x000fe20007ffe0ff */
[----:B------:R-:W-:Y:S01]  /*67f0*/  IMAD.MOV.U32 R149, RZ, RZ, R2 ;  /* 0x000000ffff957224 */ /* 0x000fe200078e0002 */
[----:B------:R-:W-:Y:S01]  /*6800*/  MOV R3, R0 ;  /* 0x0000000000037202 */ /* 0x000fe20000000f00 */
[----:B------:R-:W-:-:S02]  /*6810*/  USHF.R.S32.HI UR6, URZ, 0x1f, UR4 ;  /* 0x0000001f3f067899 */ /* 0x000fc40008011404 */
[----:B------:R-:W-:-:S04]  /*6820*/  MOV R238, UR4 ;  /* 0x0000000400ee7c02 */ /* 0x000fc80008000f00 */
[----:B------:R-:W-:-:S04]  /*6830*/  IMAD.U32 R236, RZ, RZ, UR6 ;  /* 0x00000006ffec7e24 */ /* 0x000fc8000f8e00ff */
.L_x_1489:
[----:B------:R-:W-:Y:S01]  /*6840*/  MOV R8, R238 ;  /* 0x000000ee00087202 */ /* 0x000fe20000000f00 */
[----:B------:R-:W-:Y:S04]  /*6850*/  DEPBAR.LE SB0, 0x0 ;  /* 0x000080000000791a */ /* 0x000fe80000000000 */
[----:B------:R-:W-:Y:S01]  /*6860*/  BAR.SYNC.DEFER_BLOCKING 0x0 ;  /* 0x0000000000007b1d */ /* 0x000fe20000010000 */
[----:B------:R-:W-:Y:S05]  /*6870*/  MOV R2, R236 ;  /* 0x000000ec00027202 */ /* 0x000fea0000000f00 */
[----:B------:R-:W-:-:S05]  /*6880*/  @P6 BRA `(.L_x_1486) ;  /* 0x000003b000006947 */ /* 0x000fca0003800000 */
        /* <DEDUP_REMOVED lines=59> */
.L_x_1486:
[C---:B------:R-:W-:Y:S04]  /*6c40*/  LEA R240, P0, R8.reuse, R240, 0x1 ;  /* 0x000000f008f07211 */ /* 0x040fe800078008ff */
[----:B------:R-:W-:Y:S02]  /*6c50*/  LEA.HI.X R239, R8, R239, R2, 0x1, P0 ;  /* 0x000000ef08ef7211 */ /* 0x000fe400000f0c02 */
[----:B------:R-:W-:Y:S03]  /*6c60*/  IADD3 R6, P0, R240, UR10, RZ ;  /* 0x0000000af0067c10 */ /* 0x000fe6000ff1e0ff */
        /* <DEDUP_REMOVED lines=10> */
[----:B------:R-:W-:Y:S02]  /*6d10*/  IADD3.X R249, R251, UR5, RZ, P0, !PT ;  /* 0x00000005fbf97c10 */ /* 0x000fe400087fe4ff */
[----:B------:R1:W-:Y:S01]  /*6d20*/  LDGSTS.E.BYPASS.LTC128B.128 [R233+0x6000], [R250.64] ;  /* 0x06000000fae97fae */ /* 0x0003e2000b901d4c */
[----:B------:R-:W-:Y:S04]  /*6d30*/  IADD3 R246, P0, R248, UR10, RZ ;  /* 0x0000000af8f67c10 */ /* 0x000fe8000ff1e0ff */
[----:B------:R1:W-:Y:S01]  /*6d40*/  LDGSTS.E.BYPASS.LTC128B.128 [R233+0x6800], [R248.64] ;  /* 0x06800000f8e97fae */ /* 0x0003e2000b901d4c */
[----:B------:R-:W-:Y:S02]  /*6d50*/  IADD3.X R247, R249, UR5, RZ, P0, !PT ;  /* 0x00000005f9f77c10 */ /* 0x000fe400087fe4ff */
[----:B------:R-:W-:Y:S03]  /*6d60*/  IADD3 R150, P0, R246, UR10, RZ ;  /* 0x0000000af6967c10 */ /* 0x000fe6000ff1e0ff */
        /* <DEDUP_REMOVED lines=8> */
[----:B------:R-:W-:Y:S03]  /*6df0*/  ISETP.GE.AND P0, PT, R242, 0x1, PT ;  /* 0x00000001f200780c */ /* 0x000fe60003f06270 */
[----:B------:R4:W-:Y:S05]  /*6e00*/  LDGSTS.E.BYPASS.LTC128B.128 [R233+0x8800], [R18.64] ;  /* 0x0880000012e97fae */ /* 0x0009ea000b901d4c */
[----:B------:R-:W-:Y:S05]  /*6e10*/  LDSM.16.M88.4 R152, [R228] ;  /* 0x00000000e498783b */ /* 0x000fea0000000200 */
[----:B------:R-:W2:Y:S05]  /*6e20*/  LDSM.16.M88.4 R156, [R227] ;  /* 0x00000000e39c783b */ /* 0x000eaa0000000200 */
[----:B------:R-:W3:Y:S05]  /*6e30*/  LDSM.16.M88.4 R160, [R227+0x400] ;  /* 0x00040000e3a0783b */ /* 0x000eea0000000200 */
[----:B------:R-:W5:Y:S05]  /*6e40*/  LDSM.16.M88.4 R164, [R227+0x800] ;  /* 0x00080000e3a4783b */ /* 0x000f6a0000000200 */
[----:B------:R-:W0:Y:S05]  /*6e50*/  LDGDEPBAR ;  /* 0x00000000000079af */ /* 0x000e2a0000000000 */
[----:B------:R-:W1:Y:S05]  /*6e60*/  LDSM.16.M88.4 R168, [R227+0xc00] ;  /* 0x000c0000e3a8783b */ /* 0x000e6a0000000200 */
[----:B------:R-:W1:Y:S05]  /*6e70*/  LDSM.16.M88.4 R172, [R227+0x1000] ;  /* 0x00100000e3ac783b */ /* 0x000e6a0000000200 */
[----:B------:R-:W1:Y:S05]  /*6e80*/  LDSM.16.M88.4 R176, [R227+0x1400] ;  /* 0x00140000e3b0783b */ /* 0x000e6a0000000200 */
[----:B------:R-:W-:Y:S01]  /*6e90*/  LDSM.16.M88.4 R180, [R227+0x1c00] ;  /* 0x001c0000e3b4783b */ /* 0x000fe20000000200 */
[C---:B--2---:R-:W-:Y:S04]  /*6ea0*/  HMMA.16816.F32.BF16 R4, R152.reuse, R156, RZ ;  /* 0x0000009c9804723c */ /* 0x044fe800000418ff */
[----:B------:R-:W-:Y:S05]  /*6eb0*/  LDSM.16.M88.4 R184, [R227+0x2000] ;  /* 0x00200000e3b8783b */ /* 0x000fea0000000200 */
[----:B------:R-:W-:Y:S01]  /*6ec0*/  LDSM.16.M88.4 R188, [R227+0x2400] ;  /* 0x00240000e3bc783b */ /* 0x000fe20000000200 */
[C---:B------:R-:W-:Y:S04]  /*6ed0*/  HMMA.16816.F32.BF16 R8, R152.reuse, R158, RZ ;  /* 0x0000009e9808723c */ /* 0x040fe800000418ff */
[----:B------:R-:W2:Y:S04]  /*6ee0*/  LDSM.16.M88.4 R156, [R227+0x1800] ;  /* 0x00180000e39c783b */ /* 0x000ea80000000200 */
[C---:B---3--:R-:W-:Y:S01]  /*6ef0*/  HMMA.16816.F32.BF16 R12, R152.reuse, R160, RZ ;  /* 0x000000a0980c723c */ /* 0x048fe200000418ff */
[----:B------:R-:W3:Y:S05]  /*6f00*/  LDSM.16.M88.4 R192, [R227+0x2800] ;  /* 0x00280000e3c0783b */ /* 0x000eea0000000200 */
[----:B------:R-:W-:Y:S02]  /*6f10*/  LDSM.16.M88.4 R196, [R227+0x3c00] ;  /* 0x003c0000e3c4783b */ /* 0x000fe40000000200 */
[C---:B----4-:R-:W-:Y:S03]  /*6f20*/  HMMA.16816.F32.BF16 R16, R152.reuse, R162, RZ ;  /* 0x000000a29810723c */ /* 0x050fe600000418ff */
[----:B------:R-:W4:Y:S05]  /*6f30*/  LDSM.16.M88.4 R160, [R227+0x2c00] ;  /* 0x002c0000e3a0783b */ /* 0x000f2a0000000200 */
[C---:B-----5:R-:W-:Y:S01]  /*6f40*/  HMMA.16816.F32.BF16 R20, R152.reuse, R164, RZ ;  /* 0x000000a49814723c */ /* 0x060fe200000418ff */
[----:B------:R-:W-:Y:S05]  /*6f50*/  LDSM.16.M88.4 R200, [R226] ;  /* 0x00000000e2c8783b */ /* 0x000fea0000000200 */
[----:B------:R-:W-:Y:S02]  /*6f60*/  LDSM.16.M88.4 R204, [R225] ;  /* 0x00000000e1cc783b */ /* 0x000fe40000000200 */
[C---:B------:R-:W-:Y:S03]  /*6f70*/  HMMA.16816.F32.BF16 R24, R152.reuse, R166, RZ ;  /* 0x000000a69818723c */ /* 0x040fe600000418ff */
[----:B------:R-:W5:Y:S05]  /*6f80*/  LDSM.16.M88.4 R164, [R227+0x3000] ;  /* 0x00300000e3a4783b */ /* 0x000f6a0000000200 */
[C---:B-1----:R-:W-:Y:S08]  /*6f90*/  HMMA.16816.F32.BF16 R28, R152.reuse, R168, RZ ;  /* 0x000000a8981c723c */ /* 0x042ff000000418ff */
[C---:B------:R-:W-:Y:S01]  /*6fa0*/  HMMA.16816.F32.BF16 R32, R152.reuse, R170, RZ ;  /* 0x000000aa9820723c */ /* 0x040fe200000418ff */
[----:B------:R-:W1:Y:S07]  /*6fb0*/  LDSM.16.M88.4 R168, [R227+0x3400] ;  /* 0x00340000e3a8783b */ /* 0x000e6e0000000200 */
[C---:B------:R-:W-:Y:S08]  /*6fc0*/  HMMA.16816.F32.BF16 R36, R152.reuse, R172, RZ ;  /* 0x000000ac9824723c */ /* 0x040ff000000418ff */
[C---:B------:R-:W-:Y:S01]  /*6fd0*/  HMMA.16816.F32.BF16 R40, R152.reuse, R174, RZ ;  /* 0x000000ae9828723c */ /* 0x040fe200000418ff */
[----:B------:R-:W1:Y:S07]  /*6fe0*/  LDSM.16.M88.4 R172, [R227+0x3800] ;  /* 0x00380000e3ac783b */ /* 0x000e6e0000000200 */
[C---:B------:R-:W-:Y:S08]  /*6ff0*/  HMMA.16816.F32.BF16 R44, R152.reuse, R176, RZ ;  /* 0x000000b0982c723c */ /* 0x040ff000000418ff */
[C---:B------:R-:W-:Y:S01]  /*7000*/  HMMA.16816.F32.BF16 R48, R152.reuse, R178, RZ ;  /* 0x000000b29830723c */ /* 0x040fe200000418ff */
[----:B------:R-:W-:Y:S07]  /*7010*/  LDSM.16.M88.4 R176, [R221] ;  /* 0x00000000ddb0783b */ /* 0x000fee0000000200 */
[C---:B--2---:R-:W-:Y:S08]  /*7020*/  HMMA.16816.F32.BF16 R52, R152.reuse, R156, RZ ;  /* 0x0000009c9834723c */ /* 0x044ff000000418ff */
[C---:B------:R-:W-:Y:S01]  /*7030*/  HMMA.16816.F32.BF16 R56, R152.reuse, R158, RZ ;  /* 0x0000009e9838723c */ /* 0x040fe200000418ff */
[----:B------:R-:W2:Y:S07]  /*7040*/  LDSM.16.M88.4 R156, [R222] ;  /* 0x00000000de9c783b */ /* 0x000eae0000000200 */
        /* <DEDUP_REMOVED lines=9> */
[C---:B---3--:R-:W-:Y:S08]  /*70e0*/  HMMA.16816.F32.BF16 R84, R152.reuse, R192, RZ ;  /* 0x000000c09854723c */ /* 0x048ff000000418ff */
[C---:B------:R-:W-:Y:S01]  /*70f0*/  HMMA.16816.F32.BF16 R88, R152.reuse, R194, RZ ;  /* 0x000000c29858723c */ /* 0x040fe200000418ff */
[----:B------:R-:W-:Y:S07]  /*7100*/  LDSM.16.M88.4 R192, [R211] ;  /* 0x00000000d3c0783b */ /* 0x000fee0000000200 */
[C---:B----4-:R-:W-:Y:S08]  /*7110*/  HMMA.16816.F32.BF16 R92, R152.reuse, R160, RZ ;  /* 0x000000a0985c723c */ /* 0x050ff000000418ff */
[C---:B------:R-:W-:Y:S01]  /*7120*/  HMMA.16816.F32.BF16 R96, R152.reuse, R162, RZ ;  /* 0x000000a29860723c */ /* 0x040fe200000418ff */
[----:B------:R-:W-:Y:S07]  /*7130*/  LDSM.16.M88.4 R160, [R219] ;  /* 0x00000000dba0783b */ /* 0x000fee0000000200 */
[C---:B-----5:R-:W-:Y:S08]  /*7140*/  HMMA.16816.F32.BF16 R100, R152.reuse, R164, RZ ;  /* 0x000000a49864723c */ /* 0x060ff000000418ff */
[C---:B------:R-:W-:Y:S01]  /*7150*/  HMMA.16816.F32.BF16 R104, R152.reuse, R166, RZ ;  /* 0x000000a69868723c */ /* 0x040fe200000418ff */
[----:B------:R-:W-:Y:S07]  /*7160*/  LDSM.16.M88.4 R164, [R218] ;  /* 0x00000000daa4783b */ /* 0x000fee0000000200 */
[C---:B-1----:R-:W-:Y:S08]  /*7170*/  HMMA.16816.F32.BF16 R108, R152.reuse, R168, RZ ;  /* 0x000000a8986c723c */ /* 0x042ff000000418ff */
[C---:B------:R-:W-:Y:S01]  /*7180*/  HMMA.16816.F32.BF16 R112, R152.reuse, R170, RZ ;  /* 0x000000aa9870723c */ /* 0x040fe200000418ff */
[----:B------:R-:W-:Y:S07]  /*7190*/  LDSM.16.M88.4 R168, [R217] ;  /* 0x00000000d9a8783b */ /* 0x000fee0000000200 */
[C---:B------:R-:W-:Y:S08]  /*71a0*/  HMMA.16816.F32.BF16 R116, R152.reuse, R172, RZ ;  /* 0x000000ac9874723c */ /* 0x040ff000000418ff */
[C---:B------:R-:W-:Y:S01]  /*71b0*/  HMMA.16816.F32.BF16 R120, R152.reuse, R174, RZ ;  /* 0x000000ae9878723c */ /* 0x040fe200000418ff */
[----:B------:R-:W-:Y:S07]  /*71c0*/  LDSM.16.M88.4 R172, [R216] ;  /* 0x00000000d8ac783b */ /* 0x000fee0000000200 */
[C---:B------:R-:W-:Y:S08]  /*71d0*/  HMMA.16816.F32.BF16 R124, R152.reuse, R196, RZ ;  /* 0x000000c4987c723c */ /* 0x040ff000000418ff */
[----:B------:R-:W-:Y:S01]  /*71e0*/  HMMA.16816.F32.BF16 R128, R152, R198, RZ ;  /* 0x000000c69880723c */ /* 0x000fe200000418ff */
[----:B------:R-:W1:Y:S05]  /*71f0*/  LDSM.16.M88.4 R152, [R220] ;  /* 0x00000000dc98783b */ /* 0x000e6a0000000200 */
[----:B------:R-:W-:Y:S02]  /*7200*/  LDSM.16.M88.4 R196, [R210] ;  /* 0x00000000d2c4783b */ /* 0x000fe40000000200 */
[C---:B------:R-:W-:Y:S08]  /*7210*/  HMMA.16816.F32.BF16 R4, R200.reuse, R204, R4 ;  /* 0x000000ccc804723c */ /* 0x040ff00000041804 */
[C---:B------:R-:W-:Y:S01]  /*7220*/  HMMA.16816.F32.BF16 R8, R200.reuse, R206, R8 ;  /* 0x000000cec808723c */ /* 0x040fe20000041808 */
[----:B------:R-:W-:Y:S07]  /*7230*/  LDSM.16.M88.4 R204, [R209] ;  /* 0x00000000d1cc783b */ /* 0x000fee0000000200 */
[C---:B--2---:R-:W-:Y:S08]  /*7240*/  HMMA.16816.F32.BF16 R12, R200.reuse, R156, R12 ;  /* 0x0000009cc80c723c */ /* 0x044ff0000004180c */
[C---:B------:R-:W-:Y:S01]  /*7250*/  HMMA.16816.F32.BF16 R16, R200.reuse, R158, R16 ;  /* 0x0000009ec810723c */ /* 0x040fe20000041810 */
[----:B------:R-:W2:Y:S07]  /*7260*/  LDSM.16.M88.4 R156, [R214] ;  /* 0x00000000d69c783b */ /* 0x000eae0000000200 */
[C---:B------:R-:W-:Y:S08]  /*7270*/  HMMA.16816.F32.BF16 R20, R200.reuse, R176, R20 ;  /* 0x000000b0c814723c */ /* 0x040ff00000041814 */
[C---:B------:R-:W-:Y:S01]  /*7280*/  HMMA.16816.F32.BF16 R24, R200.reuse, R178, R24 ;  /* 0x000000b2c818723c */ /* 0x040fe20000041818 */
[----:B------:R-:W3:Y:S01]  /*7290*/  LDSM.16.M88.4 R176, [R208] ;  /* 0x00000000d0b0783b */ /* 0x000ee20000000200 */
[----:B------:R-:W-:Y:S04]  /*72a0*/  DEPBAR.LE SB0, 0x0 ;  /* 0x000080000000791a */ /* 0x000fe80000000000 */
[----:B------:R-:W-:Y:S02]  /*72b0*/  BAR.SYNC.DEFER_BLOCKING 0x0 ;  /* 0x0000000000007b1d */ /* 0x000fe40000010000 */
        /* <DEDUP_REMOVED lines=27> */
[----:B------:R-:W-:Y:S02]  /*7470*/  ULDC UR6, c[0x0][0x198] ;  /* 0x0000660000067ab9 */ /* 0x000fe40000000800 */
[----:B------:R-:W-:Y:S04]  /*7480*/  ULEA UR6, -UR6, URZ, 0x8 ;  /* 0x0000003f06067291 */ /* 0x000fe8000f8e413f */
[----:B------:R-:W-:Y:S02]  /*7490*/  USHF.R.S32.HI UR4, URZ, 0x1f, UR6 ;  /* 0x0000001f3f047899 */ /* 0x000fe40008011406 */
[----:B------:R-:W-:Y:S04]  /*74a0*/  MOV R154, UR6 ;  /* 0x00000006009a7c02 */ /* 0x000fe80008000f00 */
[----:B------:R-:W-:Y:S01]  /*74b0*/  MOV R2, UR4 ;  /* 0x0000000400027c02 */ /* 0x000fe20008000f00 */
[----:B------:R-:W-:-:S05]  /*74c0*/  @P6 BRA `(.L_x_1488) ;  /* 0x000003b000006947 */ /* 0x000fca0003800000 */
        /* <DEDUP_REMOVED lines=59> */
.L_x_1488:
        /* <DEDUP_REMOVED lines=11> */
[----:B------:R1:W-:Y:S01]  /*7930*/  LDGSTS.E.BYPASS.LTC128B.128 [R233+0x1800], [R158.64] ;  /* 0x018000009ee97fae */ /* 0x0003e2000b901d4c */
        /* <DEDUP_REMOVED lines=14> */
[----:B------:R-:W-:Y:S05]  /*7a20*/  IADD3.X R163, R161, UR7, RZ, P0, !PT ;  /* 0x00000007a1a37c10 */ /* 0x000fea00087fe4ff */
[----:B------:R1:W-:Y:S04]  /*7a30*/  LDGSTS.E.BYPASS.LTC128B.128 [R233+0x4800], [R162.64] ;  /* 0x04800000a2e97fae */ /* 0x0003e8000b901d4c */
[----:B------:R-:W0:Y:S02]  /*7a40*/  LDGDEPBAR ;  /* 0x00000000000079af */ /* 0x000e240000000000 */
.L_x_1487:
        /* <DEDUP_REMOVED lines=163> */
[----:B------:R-:W-:Y:S01]  /*8480*/  ISETP.GT.AND P0, PT, R242, RZ, PT ;  /* 0x000000fff200720c */ /* 0x000fe20003f04270 */
        /* <DEDUP_REMOVED lines=64> */
[----:B------:R-:W1:Y:S01]  /*8890*/  MUFU.EX2 R203, R203 ;  /* 0x000000cb00cb7308 */ /* 0x000e620000000800 */
[----:B------:R-:W-:Y:S02]  /*88a0*/  FFMA.FTZ R48, R65, c[0x0][0x23c], -R151 ;  /* 0x00008f0041307a23 */ /* 0x000fe40000010897 */
[--C-:B------:R-:W-:Y:S01]  /*88b0*/  FFMA.FTZ R158, R50, c[0x0][0x23c], -R5.reuse ;  /* 0x00008f00329e7a23 */ /* 0x100fe20000010805 */
[----:B--2---:R-:W-:Y:S01]  /*88c0*/  F2FP.BF16.PACK_AB R24, R201, R198 ;  /* 0x000000c6c918723e */ /* 0x004fe200000010ff */
        /* <DEDUP_REMOVED lines=9> */
[----:B------:R-:W2:Y:S01]  /*8960*/  MUFU.EX2 R192, R192 ;  /* 0x000000c000c07308 */ /* 0x000ea20000000800 */
[----:B------:R-:W-:Y:S02]  /*8970*/  FFMA.FTZ R58, R58, c[0x0][0x23c], -R5 ;  /* 0x00008f003a3a7a23 */ /* 0x000fe40000010805 */
[----:B------:R-:W-:Y:S01]  /*8980*/  FFMA.FTZ R49, R61, c[0x0][0x23c], -R151 ;  /* 0x00008f003d317a23 */ /* 0x000fe20000010897 */
[----:B-1----:R-:W-:Y:S01]  /*8990*/  F2FP.BF16.PACK_AB R25, R203, R200 ;  /* 0x000000c8cb19723e */ /* 0x002fe200000010ff */
        /* <DEDUP_REMOVED lines=93> */
[----:B------:R-:W1:Y:S01]  /*8f70*/  MUFU.EX2 R169, R169 ;  /* 0x000000a900a97308 */ /* 0x000e620000000800 */
        /* <DEDUP_REMOVED lines=15> */
[----:B--2---:R-:W-:Y:S03]  /*9070*/  F2FP.BF16.PACK_AB R25, R174, R181 ;  /* 0x000000b5ae19723e */ /* 0x004fe600000010ff */
[----:B-1----:R-:W-:Y:S01]  /*9080*/  F2FP.BF16.PACK_AB R26, R169, R172 ;  /* 0x000000aca91a723e */ /* 0x002fe200000010ff */
        /* <DEDUP_REMOVED lines=358> */
.L_x_1485:
[----:B------:R-:W1:Y:S01]  /*a6f0*/  SHFL.BFLY PT, R4, R243, 0x2, 0x1f ;  /* 0x0c401f00f3047f89 */ /* 0x000e6200000e0000 */
[----:B------:R-:W-:Y:S01]  /*a700*/  IMAD.MOV.U32 R12, RZ, RZ, 0x3f800000 ;  /* 0x3f800000ff0c7424 */ /* 0x000fe200078e00ff */
[----:B------:R-:W-:Y:S01]  /*a710*/  ULDC.U8 UR4, c[0x0][0x328] ;  /* 0x0000ca0000047ab9 */ /* 0x000fe20000000000 */
[----:B------:R-:W-:Y:S01]  /*a720*/  IMAD.MOV.U32 R13, RZ, RZ, 0x3f800000 ;  /* 0x3f800000ff0d7424 */ /* 0x000fe200078e00ff */
[----:B------:R-:W2:Y:S01]  /*a730*/  SHFL.BFLY PT, R3, R244, 0x2, 0x1f ;  /* 0x0c401f00f4037f89 */ /* 0x000ea200000e0000 */
[----:B------:R-:W-:Y:S01]  /*a740*/  BSSY B0, `(.L_x_1490) ;  /* 0x0000073000007945 */ /* 0x000fe20003800000 */
[----:B------:R-:W-:Y:S01]  /*a750*/  IMAD.MOV.U32 R20, RZ, RZ, 0x7f800000 ;  /* 0x7f800000ff147424 */ /* 0x000fe200078e00ff */
[----:B------:R-:W-:Y:S01]  /*a760*/  LEA R237, R237, R232, 0x4 ;  /* 0x000000e8eded7211 */ /* 0x000fe200078e20ff */
[----:B------:R-:W3:Y:S04]  /*a770*/  S2R R7, SR_TID.X ;  /* 0x0000000000077919 */ /* 0x000ee80000002100 */
[----:B------:R-:W4:Y:S01]  /*a780*/  S2R R5, SR_TID.X ;  /* 0x0000000000057919 */ /* 0x000f220000002100 */
[----:B-1----:R-:W-:-:S02]  /*a790*/  FADD.FTZ R4, R4, R243 ;  /* 0x000000f304047221 */ /* 0x002fc40000010000 */
[----:B--2---:R-:W-:-:S03]  /*a7a0*/  FADD.FTZ R3, R3, R244 ;  /* 0x000000f403037221 */ /* 0x004fc60000010000 */
[----:B------:R-:W1:Y:S01]  /*a7b0*/  SHFL.BFLY PT, R9, R4, 0x1, 0x1f ;  /* 0x0c201f0004097f89 */ /* 0x000e6200000e0000 */
[----:B---3--:R-:W-:-:S03]  /*a7c0*/  SHF.R.S32.HI R6, RZ, 0x1f, R7 ;  /* 0x0000001fff067819 */ /* 0x008fc60000011407 */
[----:B------:R-:W2:Y:S01]  /*a7d0*/  SHFL.BFLY PT, R8, R3, 0x1, 0x1f ;  /* 0x0c201f0003087f89 */ /* 0x000ea200000e0000 */
[CC--:B------:R-:W-:Y:S02]  /*a7e0*/  LEA.HI R10, R6.reuse, R7.reuse, RZ, 0x2 ;  /* 0x00000007060a7211 */ /* 0x0c0fe400078f10ff */
[-C--:B------:R-:W-:Y:S02]  /*a7f0*/  LEA.HI R6, R6, R7.reuse, RZ, 0x5 ;  /* 0x0000000706067211 */ /* 0x080fe400078f28ff */
[----:B------:R-:W-:Y:S02]  /*a800*/  LOP3.LUT R10, R10, 0xfffffffc, RZ, 0xc0, !PT ;  /* 0xfffffffc0a0a7812 */ /* 0x000fe400078ec0ff */
[----:B------:R-:W-:Y:S02]  /*a810*/  SHF.R.S32.HI R11, RZ, 0x5, R6 ;  /* 0x00000005ff0b7819 */ /* 0x000fe40000011406 */
[----:B------:R-:W-:Y:S02]  /*a820*/  IADD3 R10, -R10, R7, RZ ;  /* 0x000000070a0a7210 */ /* 0x000fe40007ffe1ff */
[----:B------:R-:W-:-:S03]  /*a830*/  LOP3.LUT R6, R6, 0xffffffe0, RZ, 0xc0, !PT ;  /* 0xffffffe006067812 */ /* 0x000fc600078ec0ff */
[----:B------:R-:W-:Y:S02]  /*a840*/  IMAD R10, R11, 0x100, R10 ;  /* 0x000001000b0a7824 */ /* 0x000fe400078e020a */
[----:B------:R-:W-:Y:S02]  /*a850*/  IMAD.IADD R7, R7, 0x1, -R6 ;  /* 0x0000000107077824 */ /* 0x000fe400078e0a06 */
[----:B-1----:R-:W-:Y:S01]  /*a860*/  FADD.FTZ R9, R4, R9 ;  /* 0x0000000904097221 */ /* 0x002fe20000010000 */
[----:B----4-:R-:W-:Y:S01]  /*a870*/  SHF.R.S32.HI R4, RZ, 0x1f, R5 ;  /* 0x0000001fff047819 */ /* 0x010fe20000011405 */
[----:B--2---:R-:W-:-:S03]  /*a880*/  FADD.FTZ R8, R3, R8 ;  /* 0x0000000803087221 */ /* 0x004fc60000010000 */
[----:B------:R-:W-:Y:S02]  /*a890*/  FSETP.NE.FTZ.AND P3, PT, R9, RZ, PT ;  /* 0x000000ff0900720b */ /* 0x000fe40003f75000 */
[----:B------:R-:W-:Y:S02]  /*a8a0*/  LEA.HI R4, R4, R5, RZ, 0x2 ;  /* 0x0000000504047211 */ /* 0x000fe400078f10ff */
[----:B------:R-:W-:Y:S02]  /*a8b0*/  FSETP.NE.FTZ.AND P2, PT, R8, RZ, PT ;  /* 0x000000ff0800720b */ /* 0x000fe40003f55000 */
[----:B------:R-:W-:-:S04]  /*a8c0*/  SHF.R.S32.HI R3, RZ, 0x2, R4 ;  /* 0x00000002ff037819 */ /* 0x000fc80000011404 */
[----:B------:R-:W-:-:S03]  /*a8d0*/  SHF.R.S32.HI R14, RZ, 0x1f, R3 ;  /* 0x0000001fff0e7819 */ /* 0x000fc60000011403 */
[----:B------:R-:W1:Y:S01]  /*a8e0*/  @P3 MUFU.RCP R12, R9 ;  /* 0x00000009000c3308 */ /* 0x000e620000001000 */
[----:B------:R-:W-:-:S04]  /*a8f0*/  LEA.HI R11, R14, R3, RZ, 0x3 ;  /* 0x000000030e0b7211 */ /* 0x000fc800078f18ff */
[----:B------:R-:W-:-:S03]  /*a900*/  LOP3.LUT R14, R11, 0xfffffff8, RZ, 0xc0, !PT ;  /* 0xfffffff80b0e7812 */ /* 0x000fc600078ec0ff */
[----:B------:R-:W2:Y:S02]  /*a910*/  @P2 MUFU.RCP R13, R8 ;  /* 0x00000008000d2308 */ /* 0x000ea40000001000 */
[----:B------:R-:W-:-:S05]  /*a920*/  IMAD.IADD R14, R3, 0x1, -R14 ;  /* 0x00000001030e7824 */ /* 0x000fca00078e0a0e */
[----:B------:R-:W-:Y:S01]  /*a930*/  LEA.HI R11, R14, R14, RZ, 0x1 ;  /* 0x0000000e0e0b7211 */ /* 0x000fe200078f08ff */
[C---:B-1----:R-:W-:Y:S01]  /*a940*/  FMUL.FTZ R144, R12.reuse, R144 ;  /* 0x000000900c907220 */ /* 0x042fe20000410000 */
[----:B------:R-:W-:Y:S01]  /*a950*/  @P2 MUFU.LG2 R8, R8 ;  /* 0x0000000800082308 */ /* 0x000fe20000000c00 */
[C---:B------:R-:W-:Y:S02]  /*a960*/  FMUL.FTZ R145, R12.reuse, R145 ;  /* 0x000000910c917220 */ /* 0x040fe40000410000 */
[C---:B------:R-:W-:Y:S02]  /*a970*/  FMUL.FTZ R140, R12.reuse, R140 ;  /* 0x0000008c0c8c7220 */ /* 0x040fe40000410000 */
[C---:B------:R-:W-:Y:S01]  /*a980*/  FMUL.FTZ R141, R12.reuse, R141 ;  /* 0x0000008d0c8d7220 */ /* 0x040fe20000410000 */
[----:B------:R-:W-:Y:S01]  /*a990*/  F2FP.BF16.PACK_AB R144, R145, R144 ;  /* 0x000000909190723e */ /* 0x000fe200000010ff */
[C---:B------:R-:W-:Y:S01]  /*a9a0*/  FMUL.FTZ R136, R12.reuse, R136 ;  /* 0x000000880c887220 */ /* 0x040fe20000410000 */
[----:B------:R-:W1:Y:S01]  /*a9b0*/  @P3 MUFU.LG2 R9, R9 ;  /* 0x0000000900093308 */ /* 0x000e620000000c00 */
[C---:B------:R-:W-:Y:S01]  /*a9c0*/  FMUL.FTZ R137, R12.reuse, R137 ;  /* 0x000000890c897220 */ /* 0x040fe20000410000 */
[----:B------:R-:W-:Y:S01]  /*a9d0*/  F2FP.BF16.PACK_AB R140, R141, R140 ;  /* 0x0000008c8d8c723e */ /* 0x000fe200000010ff */
[----:B------:R-:W-:-:S02]  /*a9e0*/  FMUL.FTZ R132, R12, R132 ;  /* 0x000000840c847220 */ /* 0x000fc40000410000 */
[----:B------:R-:W-:Y:S01]  /*a9f0*/  FMUL.FTZ R133, R12, R133 ;  /* 0x000000850c857220 */ /* 0x000fe20000410000 */
[----:B------:R-:W-:Y:S01]  /*aa00*/  SHF.R.S32.HI R12, RZ, 0x1, R11 ;  /* 0x00000001ff0c7819 */ /* 0x000fe2000001140b */
[----:B--2---:R-:W-:Y:S01]  /*aa10*/  FMUL.FTZ R147, R13, R147 ;  /* 0x000000930d937220 */ /* 0x004fe20000410000 */
[----:B------:R-:W-:Y:S01]  /*aa20*/  LOP3.LUT R11, R11, 0x3fffffe, RZ, 0xc0, !PT ;  /* 0x03fffffe0b0b7812 */ /* 0x000fe200078ec0ff */
[C---:B------:R-:W-:Y:S01]  /*aa30*/  FMUL.FTZ R146, R13.reuse, R146 ;  /* 0x000000920d927220 */ /* 0x040fe20000410000 */
[C---:B------:R-:W-:Y:S01]  /*aa40*/  SHF.L.U32 R15, R12.reuse, 0x6, RZ ;  /* 0x000000060c0f7819 */ /* 0x040fe200000006ff */
[----:B------:R-:W-:Y:S01]  /*aa50*/  FMUL.FTZ R143, R13, R143 ;  /* 0x0000008f0d8f7220 */ /* 0x000fe20000410000 */
[----:B------:R-:W-:Y:S01]  /*aa60*/  LOP3.LUT P0, RZ, R12, 0x2, RZ, 0xc0, !PT ;  /* 0x000000020cff7812 */ /* 0x000fe2000780c0ff */
[----:B------:R-:W-:Y:S01]  /*aa70*/  IMAD.IADD R11, R14, 0x1, -R11 ;  /* 0x000000010e0b7824 */ /* 0x000fe200078e0a0b */
[----:B------:R-:W-:Y:S01]  /*aa80*/  LOP3.LUT R15, R15, 0xc0, RZ, 0xc0, !PT ;  /* 0x000000c00f0f7812 */ /* 0x000fe200078ec0ff */
[----:B------:R-:W-:Y:S01]  /*aa90*/  FMUL.FTZ R142, R13, R142 ;  /* 0x0000008e0d8e7220 */ /* 0x000fe20000410000 */
[----:B------:R-:W-:Y:S01]  /*aaa0*/  F2FP.BF16.PACK_AB R146, R147, R146 ;  /* 0x000000929392723e */ /* 0x000fe200000010ff */
[----:B------:R-:W-:Y:S01]  /*aab0*/  IMAD R10, R11, 0x10, R10 ;  /* 0x000000100b0a7824 */ /* 0x000fe200078e020a */
[----:B------:R-:W-:Y:S01]  /*aac0*/  LEA.HI R15, R15, R15, RZ, 0x1d ;  /* 0x0000000f0f0f7211 */ /* 0x000fe200078fe8ff */
[C---:B------:R-:W-:Y:S01]  /*aad0*/  FMUL.FTZ R139, R13.reuse, R139 ;  /* 0x0000008b0d8b7220 */ /* 0x040fe20000410000 */
[----:B------:R-:W-:Y:S01]  /*aae0*/  LOP3.LUT R11, R12, 0x1, RZ, 0xc0, !PT ;  /* 0x000000010c0b7812 */ /* 0x000fe200078ec0ff */
[----:B------:R-:W-:Y:S01]  /*aaf0*/  FMUL.FTZ R138, R13, R138 ;  /* 0x0000008a0d8a7220 */ /* 0x000fe20000410000 */
[----:B------:R-:W-:Y:S01]  /*ab00*/  LEA R15, R10, R15, 0x1 ;  /* 0x0000000f0a0f7211 */ /* 0x000fe200078e08ff */
[----:B------:R-:W-:Y:S01]  /*ab10*/  IMAD.MOV.U32 R10, RZ, RZ, -0x10 ;  /* 0xfffffff0ff0a7424 */ /* 0x000fe200078e00ff */
[----:B------:R-:W-:Y:S01]  /*ab20*/  ISETP.NE.U32.AND P1, PT, R11, 0x1, PT ;  /* 0x000000010b00780c */ /* 0x000fe20003f25070 */
[----:B------:R-:W-:Y:S01]  /*ab30*/  FMUL.FTZ R135, R13, R135 ;  /* 0x000000870d877220 */ /* 0x000fe20000410000 */
[----:B------:R-:W-:Y:S01]  /*ab40*/  F2FP.BF16.PACK_AB R142, R143, R142 ;  /* 0x0000008e8f8e723e */ /* 0x000fe200000010ff */
[----:B------:R-:W-:Y:S01]  /*ab50*/  IMAD.SHL.U32 R15, R15, 0x2, RZ ;  /* 0x000000020f0f7824 */ /* 0x000fe200078e00ff */
[----:B------:R-:W-:Y:S01]  /*ab60*/  SEL R10, R10, 0x10, !P1 ;  /* 0x000000100a0a7807 */ /* 0x000fe20004800000 */
[----:B------:R-:W-:Y:S01]  /*ab70*/  FMUL.FTZ R134, R13, R134 ;  /* 0x000000860d867220 */ /* 0x000fe20000410000 */
[----:B------:R-:W-:Y:S01]  /*ab80*/  F2FP.BF16.PACK_AB R136, R137, R136 ;  /* 0x000000888988723e */ /* 0x000fe200000010ff */
[----:B------:R-:W2:Y:S01]  /*ab90*/  S2R R11, SR_CTAID.Z ;  /* 0x00000000000b7919 */ /* 0x000ea20000002700 */
[----:B------:R-:W-:Y:S01]  /*aba0*/  IADD3 R21, R15, 0x20, RZ ;  /* 0x000000200f157810 */ /* 0x000fe20007ffe0ff */
[----:B-1----:R-:W-:Y:S01]  /*abb0*/  @P3 FMUL.FTZ R9, R9, 0.69314718246459960938 ;  /* 0x3f31721809093820 */ /* 0x002fe20000410000 */
[C---:B------:R-:W-:Y:S01]  /*abc0*/  @P0 IADD3 R21, R15.reuse, -0x20, RZ ;  /* 0xffffffe00f150810 */ /* 0x040fe20007ffe0ff */
[----:B------:R-:W-:Y:S01]  /*abd0*/  STS [R15], R144 ;  /* 0x000000900f007388 */ /* 0x000fe20000000800 */
[----:B------:R-:W-:-:S02]  /*abe0*/  IADD3 R23, R15, R10, RZ ;  /* 0x0000000a0f177210 */ /* 0x000fc40007ffe0ff */
[----:B------:R-:W-:Y:S01]  /*abf0*/  F2FP.BF16.PACK_AB R138, R139, R138 ;  /* 0x0000008a8b8a723e */ /* 0x000fe200000010ff */
[----:B------:R-:W-:Y:S01]  /*ac00*/  IMAD.IADD R25, R10, 0x1, R21 ;  /* 0x000000010a197824 */ /* 0x000fe200078e0215 */
[----:B------:R-:W-:Y:S01]  /*ac10*/  F2FP.BF16.PACK_AB R132, R133, R132 ;  /* 0x000000848584723e */ /* 0x000fe200000010ff */
[----:B------:R-:W-:Y:S01]  /*ac20*/  STS [R15+0x200], R146 ;  /* 0x000200920f007388 */ /* 0x000fe20000000800 */
[----:B------:R-:W-:Y:S02]  /*ac30*/  F2FP.BF16.PACK_AB R134, R135, R134 ;  /* 0x000000868786723e */ /* 0x000fe400000010ff */
[----:B------:R-:W-:Y:S01]  /*ac40*/  ISETP.NE.AND P0, PT, RZ, UR4, PT ;  /* 0x00000004ff007c0c */ /* 0x000fe2000bf05270 */
[----:B------:R-:W-:Y:S01]  /*ac50*/  STS [R23], R140 ;  /* 0x0000008c17007388 */ /* 0x000fe20000000800 */
[----:B------:R-:W-:Y:S02]  /*ac60*/  LOP3.LUT P1, RZ, R7, 0x3, RZ, 0xc0, !PT ;  /* 0x0000000307ff7812 */ /* 0x000fe4000782c0ff */
[----:B------:R-:W-:Y:S01]  /*ac70*/  MOV R7, 0x7f800000 ;  /* 0x7f80000000077802 */ /* 0x000fe20000000f00 */
[----:B------:R-:W-:Y:S01]  /*ac80*/  STS [R23+0x200], R142 ;  /* 0x0002008e17007388 */ /* 0x000fe20000000800 */
[----:B------:R-:W-:-:S03]  /*ac90*/  @P3 FFMA.FTZ R7, R2, c[0x0][0x238], R9 ;  /* 0x00008e0002073a23 */ /* 0x000fc60000010009 */
[----:B------:R-:W-:Y:S04]  /*aca0*/  STS [R21], R136 ;  /* 0x0000008815007388 */ /* 0x000fe80000000800 */
[----:B------:R1:W-:Y:S01]  /*acb0*/  STS [R21+0x200], R138 ;  /* 0x0002008a15007388 */ /* 0x0003e20000000800 */
[----:B--2---:R-:W-:-:S03]  /*acc0*/  @P0 IMAD R6, R11, c[0x0][0x234], RZ ;  /* 0x00008d000b060a24 */ /* 0x004fc600078e02ff */
[----:B------:R2:W-:Y:S04]  /*acd0*/  STS [R25], R132 ;  /* 0x0000008419007388 */ /* 0x0005e80000000800 */
[----:B------:R2:W-:Y:S04]  /*ace0*/  STS [R25+0x200], R134 ;  /* 0x0002008619007388 */ /* 0x0005e80000000800 */
[----:B------:R-:W-:Y:S06]  /*acf0*/  BAR.SYNC.DEFER_BLOCKING 0x0 ;  /* 0x0000000000007b1d */ /* 0x000fec0000010000 */
[----:B------:R-:W3:Y:S01]  /*ad00*/  S2R R10, SR_CTAID.Y ;  /* 0x00000000000a7919 */ /* 0x000ee20000002600 */
[----:B-1----:R-:W-:-:S04]  /*ad10*/  @P2 FMUL.FTZ R21, R8, 0.69314718246459960938 ;  /* 0x3f31721808152820 */ /* 0x002fc80000410000 */
[----:B------:R-:W-:Y:S01]  /*ad20*/  @P2 FFMA.FTZ R20, R0, c[0x0][0x238], R21 ;  /* 0x00008e0000142a23 */ /* 0x000fe20000010015 */
[----:B------:R2:W1:Y:S04]  /*ad30*/  LDS.128 R12, [R233] ;  /* 0x00000000e90c7984 */ /* 0x0004680000000c00 */
[----:B------:R2:W4:Y:S01]  /*ad40*/  LDS.128 R16, [R233+0x800] ;  /* 0x00080000e9107984 */ /* 0x0005220000000c00 */
[C---:B---3--:R-:W-:Y:S02]  /*ad50*/  @!P0 IMAD R8, R10.reuse, c[0x0][0x1c0], R11 ;  /* 0x000070000a088a24 */ /* 0x048fe400078e020b */
[----:B------:R-:W-:Y:S02]  /*ad60*/  @P0 IMAD R6, R10, c[0x0][0x214], R6 ;  /* 0x000085000a060a24 */ /* 0x000fe400078e0206 */
[----:B------:R-:W-:Y:S01]  /*ad70*/  @!P0 IMAD R6, R8, c[0x0][0x214], RZ ;  /* 0x0000850008068a24 */ /* 0x000fe200078e02ff */
[----:B------:R-:W-:Y:S05]  /*ad80*/  @P1 BRA `(.L_x_1491) ;  /* 0x000000e000001947 */ /* 0x000fea0003800000 */
[----:B------:R-:W3:Y:S01]  /*ad90*/  S2R R9, SR_CTAID.X ;  /* 0x0000000000097919 */ /* 0x000ee20000002500 */
[----:B------:R-:W-:Y:S01]  /*ada0*/  IMAD.MOV.U32 R0, RZ, RZ, -0x40 ;  /* 0xffffffc0ff007424 */ /* 0x000fe200078e00ff */
[----:B------:R-:W-:Y:S01]  /*adb0*/  IADD3 R2, R237, 0x8, RZ ;  /* 0x00000008ed027810 */ /* 0x000fe20007ffe0ff */
[----:B---3--:R-:W-:-:S02]  /*adc0*/  IMAD R6, R9, 0x40, R6 ;  /* 0x0000004009067824 */ /* 0x008fc400078e0206 */
[----:B------:R-:W-:-:S03]  /*add0*/  IMAD R9, R9, R0, c[0x0][0x214] ;  /* 0x0000850009097624 */ /* 0x000fc600078e0200 */
        /* <DEDUP_REMOVED lines=9> */
.L_x_1491:
[----:B------:R-:W-:Y:S05]  /*ae70*/  BSYNC B0 ;  /* 0x0000000000007941 */ /* 0x000fea0003800000 */
.L_x_1490:
[----:B------:R-:W5:Y:S01]  /*ae80*/  S2R R0, SR_CTAID.X ;  /* 0x0000000000007919 */ /* 0x000f620000002500 */
[----:B------:R-:W-:Y:S02]  /*ae90*/  LOP3.LUT R4, R4, 0xfffffffc, RZ, 0xc0, !PT ;  /* 0xfffffffc04047812 */ /* 0x000fe400078ec0ff */
[----:B------:R-:W-:Y:S02]  /*aea0*/  SHF.R.S32.HI R2, RZ, 0x1f, R10 ;  /* 0x0000001fff027819 */ /* 0x000fe4000001140a */
[----:B------:R-:W-:-:S05]  /*aeb0*/  IADD3 R4, -R4, R5, RZ ;  /* 0x0000000504047210 */ /* 0x000fca0007ffe1ff */
[----:B------:R-:W-:-:S05]  /*aec0*/  IMAD.SHL.U32 R6, R4, 0x8, RZ ;  /* 0x0000000804067824 */ /* 0x000fca00078e00ff */
[----:B---3--:R-:W-:Y:S02]  /*aed0*/  SHF.R.S32.HI R7, RZ, 0x1f, R6 ;  /* 0x0000001fff077819 */ /* 0x008fe40000011406 */
[----:B-----5:R-:W-:-:S04]  /*aee0*/  SHF.L.U32 R0, R0, 0x6, RZ ;  /* 0x0000000600007819 */ /* 0x020fc800000006ff */
[----:B------:R-:W-:Y:S01]  /*aef0*/  SHF.R.S32.HI R5, RZ, 0x1f, R0 ;  /* 0x0000001fff057819 */ /* 0x000fe20000011400 */
[----:B------:R-:W-:-:S04]  /*af00*/  IMAD.WIDE.U32 R6, R0, c[0x0][0x1e8], R6 ;  /* 0x00007a0000067a25 */ /* 0x000fc800078e0006 */
[----:B------:R-:W-:-:S04]  /*af10*/  IMAD R5, R5, c[0x0][0x1e8], RZ ;  /* 0x00007a0005057a24 */ /* 0x000fc800078e02ff */
[----:B------:R-:W-:Y:S01]  /*af20*/  IMAD R4, R0, c[0x0][0x1ec], R5 ;  /* 0x00007b0000047a24 */ /* 0x000fe200078e0205 */
[----:B------:R-:W-:Y:S01]  /*af30*/  SHF.R.S32.HI R0, RZ, 0x1f, R11 ;  /* 0x0000001fff007819 */ /* 0x000fe2000001140b */
[----:B------:R-:W-:Y:S01]  /*af40*/  IMAD R5, R2, c[0x0][0x1e0], RZ ;  /* 0x0000780002057a24 */ /* 0x000fe200078e02ff */
[----:B------:R-:W-:Y:S02]  /*af50*/  SHF.R.S32.HI R2, RZ, 0x1f, R3 ;  /* 0x0000001fff027819 */ /* 0x000fe40000011403 */
[----:B------:R-:W-:Y:S01]  /*af60*/  IADD3 R7, R4, R7, RZ ;  /* 0x0000000704077210 */ /* 0x000fe20007ffe0ff */
[----:B------:R-:W-:Y:S02]  /*af70*/  IMAD R5, R10, c[0x0][0x1e4], R5 ;  /* 0x000079000a057a24 */ /* 0x000fe400078e0205 */
[----:B------:R-:W-:Y:S02]  /*af80*/  IMAD R0, R0, c[0x0][0x1f0], RZ ;  /* 0x00007c0000007a24 */ /* 0x000fe400078e02ff */
[----:B------:R-:W-:-:S04]  /*af90*/  IMAD.WIDE.U32 R6, R10, c[0x0][0x1e0], R6 ;  /* 0x000078000a067a25 */ /* 0x000fc800078e0006 */
[----:B------:R-:W-:Y:S02]  /*afa0*/  IMAD.IADD R7, R5, 0x1, R7 ;  /* 0x0000000105077824 */ /* 0x000fe400078e0207 */
[C---:B------:R-:W-:Y:S02]  /*afb0*/  IMAD R0, R11.reuse, c[0x0][0x1f4], R0 ;  /* 0x00007d000b007a24 */ /* 0x040fe400078e0200 */
[----:B------:R-:W-:-:S04]  /*afc0*/  IMAD.WIDE.U32 R6, R11, c[0x0][0x1f0], R6 ;  /* 0x00007c000b067a25 */ /* 0x000fc800078e0006 */
[----:B------:R-:W-:Y:S01]  /*afd0*/  IMAD R2, R2, c[0x0][0x1e8], RZ ;  /* 0x00007a0002027a24 */ /* 0x000fe200078e02ff */
[----:B------:R-:W-:Y:S02]  /*afe0*/  IADD3 R7, R0, R7, RZ ;  /* 0x0000000700077210 */ /* 0x000fe40007ffe0ff */
[----:B------:R-:W-:Y:S01]  /*aff0*/  MOV R0, c[0x0][0x1ec] ;  /* 0x00007b0000007a02 */ /* 0x000fe20000000f00 */
[C---:B------:R-:W-:Y:S02]  /*b000*/  IMAD R2, R3.reuse, c[0x0][0x1ec], R2 ;  /* 0x00007b0003027a24 */ /* 0x040fe400078e0202 */
[----:B------:R-:W-:Y:S01]  /*b010*/  IMAD.WIDE.U32 R4, R3, c[0x0][0x1e8], R6 ;  /* 0x00007a0003047a25 */ /* 0x000fe200078e0006 */
[----:B------:R-:W-:-:S03]  /*b020*/  MOV R3, c[0x0][0x1e8] ;  /* 0x00007a0000037a02 */ /* 0x000fc60000000f00 */
[----:B------:R-:W-:Y:S01]  /*b030*/  IMAD.IADD R2, R2, 0x1, R5 ;  /* 0x0000000102027824 */ /* 0x000fe200078e0205 */
[----:B------:R-:W-:-:S04]  /*b040*/  LEA R6, P0, R4, c[0x0][0x1d0], 0x1 ;  /* 0x0000740004067a11 */ /* 0x000fc800078008ff */
[----:B------:R-:W-:Y:S02]  /*b050*/  LEA.HI.X R7, R4, c[0x0][0x1d4], R2, 0x1, P0 ;  /* 0x0000750004077a11 */ /* 0x000fe400000f0c02 */
[----:B------:R-:W-:-:S03]  /*b060*/  LEA R2, P0, R3, R6, 0x6 ;  /* 0x0000000603027211 */ /* 0x000fc600078030ff */
[----:B-1----:R-:W-:Y:S01]  /*b070*/  STG.E.128 [R6.64], R12 ;  /* 0x0000000c06007986 */ /* 0x002fe2000c101d0c */
[----:B------:R-:W-:-:S05]  /*b080*/  LEA.HI.X R3, R3, R7, R0, 0x6, P0 ;  /* 0x0000000703037211 */ /* 0x000fca00000f3400 */
[----:B----4-:R-:W-:Y:S01]  /*b090*/  STG.E.128 [R2.64], R16 ;  /* 0x0000001002007986 */ /* 0x010fe2000c101d0c */
[----:B------:R-:W-:Y:S05]  /*b0a0*/  EXIT ;  /* 0x000000000000794d */ /* 0x000fea0003800000 */
.L_x_1492:
        /* <DEDUP_REMOVED lines=13> */
.L_x_5198:


//--------------------- .text._ZN5flash24flash_fwd_splitkv_kernelI23Flash_fwd_kernel_traitsILi32ELi64ELi256ELi4ELb0ELb0EN7cutlass10bfloat16_tE19Flash_kernel_traitsILi32ELi64ELi256ELi4ES3_EELb1ELb0ELb0ELb1ELb1ELb1ELb0ELb0EEEvNS_16Flash_fwd_paramsE --------------------------
	.section	.text._ZN5flash24flash_fwd_splitkv_kernelI23Flash_fwd_kernel_traitsILi32ELi64ELi256ELi4ELb0ELb0EN7cutlass10bfloat16_tE19Flash_kernel_traitsILi32ELi64ELi256ELi4ES3_EELb1ELb0ELb0ELb1ELb1ELb1ELb0ELb0EEEvNS_16Flash_fwd_paramsE,"ax",@progbits
	.sectioninfo	@"SHI_REGISTERS=251"
	.align	128
        .global         _ZN5flash24flash_fwd_splitkv_kernelI23Flash_fwd_kernel_traitsILi32ELi64ELi256ELi4ELb0ELb0EN7cutlass10bfloat16_tE19Flash_kernel_traitsILi32ELi64ELi256ELi4ES3_EELb1ELb0ELb0ELb1ELb1ELb1ELb0ELb0EEEvNS_16Flash_fwd_paramsE
        .type           _ZN5flash24flash_fwd_splitkv_kernelI23Flash_fwd_kernel_traitsILi32ELi64ELi256ELi4ELb0ELb0EN7cutlass10bfloat16_tE19Flash_kernel_traitsILi32ELi64ELi256ELi4ES3_EELb1ELb0ELb0ELb1ELb1ELb1ELb0ELb0EEEvNS_16Flash_fwd_paramsE,@function
        .size           _ZN5flash24flash_fwd_splitkv_kernelI23Flash_fwd_kernel_traitsILi32ELi64ELi256ELi4ELb0ELb0EN7cutlass10bfloat16_tE19Flash_kernel_traitsILi32ELi64ELi256ELi4ES3_EELb1ELb0ELb0ELb1ELb1ELb1ELb0ELb0EEEvNS_16Flash_fwd_paramsE,(.L_x_5199 - _ZN5flash24flash_fwd_splitkv_kernelI23Flash_fwd_kernel_traitsILi32ELi64ELi256ELi4ELb0ELb0EN7cutlass10bfloat16_tE19Flash_kernel_traitsILi32ELi64ELi256ELi4ES3_EELb1ELb0ELb0ELb1ELb1ELb1ELb0ELb0EEEvNS_16Flash_fwd_paramsE)
        .other          _ZN5flash24flash_fwd_splitkv_kernelI23Flash_fwd_kernel_traitsILi32ELi64ELi256ELi4ELb0ELb0EN7cutlass10bfloat16_tE19Flash_kernel_traitsILi32ELi64ELi256ELi4ES3_EELb1ELb0ELb0ELb1ELb1ELb1ELb0ELb0EEEvNS_16Flash_fwd_paramsE,@"STO_CUDA_ENTRY STV_DEFAULT"
_ZN5flash24flash_fwd_splitkv_kernelI23Flash_fwd_kernel_traitsILi32ELi64ELi256ELi4ELb0ELb0EN7cutlass10bfloat16_tE19Flash_kernel_traitsILi32ELi64ELi256ELi4ES3_EELb1ELb0ELb0ELb1ELb1ELb1ELb0ELb0EEEvNS_16Flash_fwd_paramsE:
.text._ZN5flash24flash_fwd_splitkv_kernelI23Flash_fwd_kernel_traitsILi32ELi64ELi256ELi4ELb0ELb0EN7cutlass10bfloat16_tE19Flash_kernel_traitsILi32ELi64ELi256ELi4ES3_EELb1ELb0ELb0ELb1ELb1ELb1ELb0ELb0EEEvNS_16Flash_fwd_paramsE:
        /* <DEDUP_REMOVED lines=45> */
[----:B-12---:R-:W-:Y:S01]  /*02d0*/  SHF.R.S32.HI R4, RZ, 0x1f, R60 ;  /* 0x0000001fff047819 */ /* 0x006fe2000001143c */
[----:B------:R-:W-:Y:S01]  /*02e0*/  IMAD.MOV.U32 R12, RZ, RZ, 0x40 ;  /* 0x00000040ff0c7424 */ /* 0x000fe200078e00ff */
[----:B------:R-:W-:Y:S02]  /*02f0*/  SHF.R.S32.HI R0, RZ, 0x1f, R61 ;  /* 0x0000001fff007819 */ /* 0x000fe4000001143d */
[----:B------:R-:W-:Y:S01]  /*0300*/  LEA.HI R4, R4, R60, RZ, 0x2 ;  /* 0x0000003c04047211 */ /* 0x000fe200078f10ff */
[----:B------:R-:W-:Y:S01]  /*0310*/  IMAD.WIDE.U32 R10, R12, c[0x0][0x1e8], RZ ;  /* 0x00007a000c0a7a25 */ /* 0x000fe200078e00ff */
[----:B------:R-:W-:Y:S02]  /*0320*/  SHF.R.S32.HI R5, RZ, 0x1f, R22 ;  /* 0x0000001fff057819 */ /* 0x000fe40000011416 */
[----:B------:R-:W-:Y:S01]  /*0330*/  LOP3.LUT R2, R4, 0x1ffffffc, RZ, 0xc0, !PT ;  /* 0x1ffffffc04027812 */ /* 0x000fe200078ec0ff */
[----:B------:R-:W-:Y:S01]  /*0340*/  IMAD R0, R0, c[0x0][0x1e8], RZ ;  /* 0x00007a0000007a24 */ /* 0x000fe200078e02ff */
[----:B------:R-:W-:Y:S01]  /*0350*/  SHF.R.S32.HI R6, RZ, 0x1f, R24 ;  /* 0x0000001fff067819 */ /* 0x000fe20000011418 */
[----:B------:R-:W-:Y:S01]  /*0360*/  IMAD R5, R5, c[0x0][0x1e0], RZ ;  /* 0x0000780005057a24 */ /* 0x000fe200078e02ff */
[C---:B------:R-:W-:Y:S01]  /*0370*/  LOP3.LUT P3, RZ, R60.reuse, 0x3, RZ, 0xc0, !PT ;  /* 0x000000033cff7812 */ /* 0x040fe2000786c0ff */
[----:B------:R-:W-:Y:S01]  /*0380*/  IMAD.IADD R2, R60, 0x1, -R2 ;  /* 0x000000013c027824 */ /* 0x000fe200078e0a02 */
[C---:B------:R-:W-:Y:S01]  /*0390*/  IADD3 R9, -R61.reuse, c[0x0][0x214], RZ ;  /* 0x000085003d097a10 */ /* 0x040fe20007ffe1ff */
[----:B------:R-:W-:-:S02]  /*03a0*/  IMAD R0, R61, c[0x0][0x1ec], R0 ;  /* 0x00007b003d007a24 */ /* 0x000fc400078e0200 */
[----:B------:R-:W-:Y:S02]  /*03b0*/  IMAD.SHL.U32 R2, R2, 0x8, RZ ;  /* 0x0000000802027824 */ /* 0x000fe400078e00ff */
[----:B------:R-:W-:-:S03]  /*03c0*/  IMAD R12, R12, c[0x0][0x1ec], RZ ;  /* 0x00007b000c0c7a24 */ /* 0x000fc600078e02ff */
[----:B------:R-:W-:-:S05]  /*03d0*/  SHF.R.S32.HI R3, RZ, 0x1f, R2 ;  /* 0x0000001fff037819 */ /* 0x000fca0000011402 */
[----:B------:R-:W-:-:S04]  /*03e0*/  IMAD.WIDE.U32 R2, R61, c[0x0][0x1e8], R2 ;  /* 0x00007a003d027a25 */ /* 0x000fc800078e0002 */
[----:B------:R-:W-:Y:S02]  /*03f0*/  IMAD.IADD R3, R3, 0x1, R0 ;  /* 0x0000000103037824 */ /* 0x000fe400078e0200 */
[C---:B------:R-:W-:Y:S02]  /*0400*/  IMAD R0, R22.reuse, c[0x0][0x1e4], R5 ;  /* 0x0000790016007a24 */ /* 0x040fe400078e0205 */
[----:B------:R-:W-:-:S04]  /*0410*/  IMAD.WIDE.U32 R2, R22, c[0x0][0x1e0], R2 ;  /* 0x0000780016027a25 */ /* 0x000fc800078e0002 */
[----:B------:R-:W-:Y:S02]  /*0420*/  IMAD R5, R6, c[0x0][0x1f0], RZ ;  /* 0x00007c0006057a24 */ /* 0x000fe400078e02ff */
[----:B------:R-:W-:Y:S01]  /*0430*/  IMAD.IADD R3, R3, 0x1, R0 ;  /* 0x0000000103037824 */ /* 0x000fe200078e0200 */
[----:B------:R-:W-:Y:S01]  /*0440*/  SHF.R.S32.HI R0, RZ, 0x2, R4 ;  /* 0x00000002ff007819 */ /* 0x000fe20000011404 */
[C---:B------:R-:W-:Y:S02]  /*0450*/  IMAD R4, R24.reuse, c[0x0][0x1f4], R5 ;  /* 0x00007d0018047a24 */ /* 0x040fe400078e0205 */
[----:B------:R-:W-:Y:S01]  /*0460*/  IMAD.WIDE.U32 R2, R24, c[0x0][0x1f0], R2 ;  /* 0x00007c0018027a25 */ /* 0x000fe200078e0002 */
[----:B------:R-:W-:Y:S02]  /*0470*/  SHF.R.S32.HI R8, RZ, 0x1f, R0 ;  /* 0x0000001fff087819 */ /* 0x000fe40000011400 */
[----:B------:R-:W-:Y:S01]  /*0480*/  ISETP.GE.OR P2, PT, R0, R9, P3 ;  /* 0x000000090000720c */ /* 0x000fe20001f46670 */
[----:B------:R-:W-:Y:S01]  /*0490*/  IMAD R5, R22, c[0x0][0x1c0], R24 ;  /* 0x0000700016057a24 */ /* 0x000fe200078e0218 */
[----:B------:R-:W-:Y:S01]  /*04a0*/  IADD3 R3, R3, R4, RZ ;  /* 0x0000000403037210 */ /* 0x000fe20007ffe0ff */
[----:B------:R-:W-:-:S02]  /*04b0*/  IMAD R4, R8, c[0x0][0x1e8], RZ ;  /* 0x00007a0008047a24 */ /* 0x000fc400078e02ff */
[----:B------:R-:W-:Y:S02]  /*04c0*/  IMAD R5, R5, c[0x0][0x214], R61 ;  /* 0x0000850005057a24 */ /* 0x000fe400078e023d */
[C---:B------:R-:W-:Y:S02]  /*04d0*/  IMAD R4, R0.reuse, c[0x0][0x1ec], R4 ;  /* 0x00007b0000047a24 */ /* 0x040fe400078e0204 */
[C---:B------:R-:W-:Y:S01]  /*04e0*/  IMAD.WIDE.U32 R2, R0.reuse, c[0x0][0x1e8], R2 ;  /* 0x00007a0000027a25 */ /* 0x040fe200078e0002 */
[----:B------:R-:W-:Y:S02]  /*04f0*/  IADD3 R7, P0, R5, R0, RZ ;  /* 0x0000000005077210 */ /* 0x000fe40007f1e0ff */
[----:B------:R-:W-:Y:S01]  /*0500*/  IADD3 R0, R0, 0x20, RZ ;  /* 0x0000002000007810 */ /* 0x000fe20007ffe0ff */
[----:B------:R-:W-:Y:S01]  /*0510*/  IMAD.IADD R3, R3, 0x1, R4 ;  /* 0x0000000103037824 */ /* 0x000fe200078e0204 */
[----:B------:R-:W-:Y:S02]  /*0520*/  LEA R4, P1, R2, c[0x0][0x1d0], 0x1 ;  /* 0x0000740002047a11 */ /* 0x000fe400078208ff */
[----:B------:R-:W-:-:S02]  /*0530*/  LEA.HI.X.SX32 R8, R5, R8, 0x1, P0 ;  /* 0x0000000805087211 */ /* 0x000fc400000f0eff */
[----:B------:R-:W-:Y:S02]  /*0540*/  LEA.HI.X R5, R2, c[0x0][0x1d4], R3, 0x1, P1 ;  /* 0x0000750002057a11 */ /* 0x000fe400008f0c03 */
[----:B------:R-:W-:Y:S02]  /*0550*/  ISETP.GE.OR P3, PT, R0, R9, P3 ;  /* 0x000000090000720c */ /* 0x000fe40001f66670 */
[C---:B------:R-:W-:Y:S01]  /*0560*/  LEA R2, P0, R7.reuse, c[0x0][0x200], 0x2 ;  /* 0x0000800007027a11 */ /* 0x040fe200078010ff */
[----:B------:R1:W-:Y:S01]  /*0570*/  STG.E.128 [R4.64], RZ ;  /* 0x000000ff04007986 */ /* 0x0003e2000c101d0c */
[----:B------:R-:W-:Y:S02]  /*0580*/  IADD3 R6, P1, R4, R10, RZ ;  /* 0x0000000a04067210 */ /* 0x000fe40007f3e0ff */
[----:B------:R-:W-:Y:S02]  /*0590*/  LEA.HI.X R3, R7, c[0x0][0x204], R8, 0x2, P0 ;  /* 0x0000810007037a11 */ /* 0x000fe400000f1408 */
[----:B------:R-:W-:-:S02]  /*05a0*/  IADD3.X R7, R5, R11, R12, P1, !PT ;  /* 0x0000000b05077210 */ /* 0x000fc40000ffe40c */
[----:B------:R-:W-:-:S03]  /*05b0*/  @!P2 MOV R8, 0x7f800000 ;  /* 0x7f8000000008a802 */ /* 0x000fc60000000f00 */
[----:B------:R1:W-:Y:S04]  /*05c0*/  STG.E.128 [R6.64], RZ ;  /* 0x000000ff06007986 */ /* 0x0003e8000c101d0c */
[----:B------:R1:W-:Y:S01]  /*05d0*/  @!P2 STG.E [R2.64], R8 ;  /* 0x000000080200a986 */ /* 0x0003e2000c10190c */
[----:B------:R-:W-:Y:S05]  /*05e0*/  @P3 EXIT ;  /* 0x000000000000394d */ /* 0x000fea0003800000 */
[----:B------:R-:W-:-:S05]  /*05f0*/  MOV R0, 0x7f800000 ;  /* 0x7f80000000007802 */ /* 0x000fca0000000f00 */
[----:B------:R-:W-:Y:S01]  /*0600*/  STG.E [R2.64+0x80], R0 ;  /* 0x0000800002007986 */ /* 0x000fe2000c10190c */
[----:B------:R-:W-:Y:S05]  /*0610*/  EXIT ;  /* 0x000000000000794d */ /* 0x000fea0003800000 */
.L_x_1493:
[----:B-12---:R-:W-:Y:S01]  /*0620*/  ISETP.NE.U32.AND P0, PT, RZ, c[0x0][0x2b8], PT ;  /* 0x0000ae00ff007a0c */ /* 0x006fe20003f05070 */
[----:B------:R-:W-:-:S03]  /*0630*/  IMAD.MOV.U32 R10, RZ, RZ, R22 ;  /* 0x000000ffff0a7224 */ /* 0x000fc600078e0016 */
[----:B------:R-:W-:-:S13]  /*0640*/  ISETP.NE.AND.EX P0, PT, RZ, c[0x0][0x2bc], PT, P0 ;  /* 0x0000af00ff007a0c */ /* 0x000fda0003f05300 */
[----:B------:R-:W-:-:S04]  /*0650*/  @P0 IMAD.MOV.U32 R2, RZ, RZ, 0x4 ;  /* 0x00000004ff020424 */ /* 0x000fc800078e00ff */
[----:B------:R-:W-:-:S05]  /*0660*/  @P0 IMAD.WIDE R2, R22, R2, c[0x0][0x2b8] ;  /* 0x0000ae0016020625 */ /* 0x000fca00078e0202 */
[----:B------:R1:W5:Y:S01]  /*0670*/  @P0 LDG.E R10, [R2.64] ;  /* 0x0000000c020a0981 */ /* 0x000362000c1e1900 */
[----:B------:R-:W-:Y:S01]  /*0680*/  ISETP.NE.U32.AND P0, PT, RZ, c[0x0][0x2c0], PT ;  /* 0x0000b000ff007a0c */ /* 0x000fe20003f05070 */
[----:B------:R-:W-:Y:S01]  /*0690*/  IMAD.MOV.U32 R0, RZ, RZ, RZ ;  /* 0x000000ffff007224 */ /* 0x000fe200078e00ff */
[----:B------:R-:W-:Y:S02]  /*06a0*/  PLOP3.LUT P6, PT, PT, PT, PT, 0x80, 0x0 ;  /* 0x000000000000781c */ /* 0x000fe40003fcf070 */
[----:B------:R-:W-:Y:S01]  /*06b0*/  ISETP.NE.AND.EX P0, PT, RZ, c[0x0][0x2c4], PT, P0 ;  /* 0x0000b100ff007a0c */ /* 0x000fe20003f05300 */
[----:B-1----:R-:W-:-:S12]  /*06c0*/  IMAD.MOV.U32 R2, RZ, RZ, RZ ;  /* 0x000000ffff027224 */ /* 0x002fd800078e00ff */
[----:B------:R-:W-:Y:S05]  /*06d0*/  @!P0 BRA `(.L_x_1494) ;  /* 0x0000008000008947 */ /* 0x000fea0003800000 */
[----:B------:R-:W-:Y:S01]  /*06e0*/  SHF.R.S32.HI R0, RZ, 0x1f, R22 ;  /* 0x0000001fff007819 */ /* 0x000fe20000011416 */
[----:B------:R-:W-:Y:S01]  /*06f0*/  IMAD.WIDE.U32 R4, R22, c[0x0][0x2c8], RZ ;  /* 0x0000b20016047a25 */ /* 0x000fe200078e00ff */
[----:B------:R-:W-:-:S03]  /*0700*/  PLOP3.LUT P6, PT, PT, PT, PT, 0x8, 0x0 ;  /* 0x000000000000781c */ /* 0x000fc60003fce170 */
[----:B------:R-:W-:Y:S01]  /*0710*/  IMAD R0, R0, c[0x0][0x2c8], RZ ;  /* 0x0000b20000007a24 */ /* 0x000fe200078e02ff */
[----:B------:R-:W-:-:S03]  /*0720*/  LEA R2, P0, R4, c[0x0][0x2c0], 0x2 ;  /* 0x0000b00004027a11 */ /* 0x000fc600078010ff */
[----:B------:R-:W-:-:S05]  /*0730*/  IMAD R0, R22, c[0x0][0x2cc], R0 ;  /* 0x0000b30016007a24 */ /* 0x000fca00078e0200 */
[----:B------:R-:W-:-:S04]  /*0740*/  IADD3 R0, R5, R0, RZ ;  /* 0x0000000005007210 */ /* 0x000fc80007ffe0ff */
[----:B------:R-:W-:-:S04]  /*0750*/  LEA.HI.X R0, R4, c[0x0][0x2c4], R0, 0x2, P0 ;  /* 0x0000b10004007a11 */ /* 0x000fc800000f1400 */
.L_x_1494:
[----:B------:R-:W-:Y:S01]  /*0760*/  IABS R3, c[0x0][0x2d0] ;  /* 0x0000b40000037a13 */ /* 0x000fe20000000000 */
[----:B------:R-:W-:Y:S01]  /*0770*/  IMAD.MOV.U32 R193, RZ, RZ, R0 ;  /* 0x000000ffffc17224 */ /* 0x000fe200078e0000 */
[----:B------:R-:W-:-:S03]  /*0780*/  MOV R192, R2 ;  /* 0x0000000200c07202 */ /* 0x000fc60000000f00 */
[----:B------:R-:W-:Y:S01]  /*0790*/  IMAD.MOV.U32 R200, RZ, RZ, R3 ;  /* 0x000000ffffc87224 */ /* 0x000fe200078e0003 */
[----:B------:R-:W-:Y:S05]  /*07a0*/  @P6 BRA `(.L_x_1495) ;  /* 0x000004d000006947 */ /* 0x000fea0003800000 */
        /* <DEDUP_REMOVED lines=60> */
[----:B------:R-:W-:-:S04]  /*0b70*/  IMAD R2, R8, c[0x0][0x180], RZ ;  /* 0x0000600008027a24 */ /* 0x000fc800078e02ff */
[----:B------:R-:W-:-:S05]  /*0b80*/  IMAD R2, R5, c[0x0][0x184], R2 ;  /* 0x0000610005027a24 */ /* 0x000fca00078e0202 */
[----:B------:R-:W-:Y:S01]  /*0b90*/  IADD3 R3, R7, R2, RZ ;  /* 0x0000000207037210 */ /* 0x000fe20007ffe0ff */
[----:B------:R-:W-:Y:S02]  /*0ba0*/  IMAD.MOV.U32 R2, RZ, RZ, R6 ;  /* 0x000000ffff027224 */ /* 0x000fe400078e0006 */
[----:B------:R-:W-:Y:S02]  /*0bb0*/  IMAD R6, R8, c[0x0][0x188], RZ ;  /* 0x0000620008067a24 */ /* 0x000fe400078e02ff */
[----:B------:R-:W-:-:S04]  /*0bc0*/  IMAD.WIDE.U32 R2, R15, c[0x0][0x198], R2 ;  /* 0x000066000f027a25 */ /* 0x000fc800078e0002 */
[----:B------:R-:W-:Y:S01]  /*0bd0*/  IMAD R8, R5, c[0x0][0x18c], R6 ;  /* 0x0000630005087a24 */ /* 0x000fe200078e0206 */
[----:B------:R-:W-:Y:S01]  /*0be0*/  IADD3 R3, R3, R4, RZ ;  /* 0x0000000403037210 */ /* 0x000fe20007ffe0ff */
[----:B------:R-:W-:Y:S02]  /*0bf0*/  IMAD R4, R17, c[0x0][0x1b0], RZ ;  /* 0x00006c0011047a24 */ /* 0x000fe400078e02ff */
[----:B------:R-:W-:-:S04]  /*0c00*/  IMAD.WIDE.U32 R6, R5, c[0x0][0x188], RZ ;  /* 0x0000620005067a25 */ /* 0x000fc800078e00ff */
[----:B------:R-:W-:Y:S01]  /*0c10*/  IMAD.WIDE.U32 R2, R0, c[0x0][0x1b0], R2 ;  /* 0x00006c0000027a25 */ /* 0x000fe200078e0002 */
[----:B------:R-:W-:-:S03]  /*0c20*/  IADD3 R7, R7, R8, RZ ;  /* 0x0000000807077210 */ /* 0x000fc60007ffe0ff */
[----:B------:R-:W-:Y:S01]  /*0c30*/  IMAD R4, R0, c[0x0][0x1b4], R4 ;  /* 0x00006d0000047a24 */ /* 0x000fe200078e0204 */
[----:B-----5:R-:W-:Y:S01]  /*0c40*/  MOV R10, R2 ;  /* 0x00000002000a7202 */ /* 0x020fe20000000f00 */
[----:B------:R-:W-:Y:S02]  /*0c50*/  IMAD.MOV.U32 R11, RZ, RZ, R6 ;  /* 0x000000ffff0b7224 */ /* 0x000fe400078e0006 */
[----:B------:R-:W-:Y:S01]  /*0c60*/  IMAD.IADD R9, R3, 0x1, R4 ;  /* 0x0000000103097824 */ /* 0x000fe200078e0204 */
[----:B------:R-:W-:Y:S05]  /*0c70*/  BRA `(.L_x_1496) ;  /* 0x0000039000007947 */ /* 0x000fea0003800000 */
.L_x_1495:
[----:B------:R-:W-:Y:S02]  /*0c80*/  IABS R5, c[0x0][0x1c8] ;  /* 0x0000720000057a13 */ /* 0x000fe40000000000 */
[----:B------:R-:W-:Y:S02]  /*0c90*/  IABS R4, R24 ;  /* 0x0000001800047213 */ /* 0x000fe40000000000 */
[----:B------:R-:W1:Y:S01]  /*0ca0*/  I2F.RP R2, R5 ;  /* 0x0000000500027306 */ /* 0x000e620000209400 */
[----:B------:R-:W-:-:S02]  /*0cb0*/  LEA R15, R186, 0xffffff00, 0x8 ;  /* 0xffffff00ba0f7811 */ /* 0x000fc400078e40ff */
[----:B-----5:R-:W-:Y:S02]  /*0cc0*/  SHF.R.S32.HI R11, RZ, 0x1f, R10 ;  /* 0x0000001fff0b7819 */ /* 0x020fe4000001140a */
[----:B------:R-:W-:-:S03]  /*0cd0*/  SHF.R.S32.HI R23, RZ, 0x1f, R15 ;  /* 0x0000001fff177819 */ /* 0x000fc6000001140f */
[----:B------:R-:W-:Y:S01]  /*0ce0*/  IMAD R6, R11, c[0x0][0x180], RZ ;  /* 0x000060000b067a24 */ /* 0x000fe200078e02ff */
[----:B-1----:R-:W1:Y:S02]  /*0cf0*/  MUFU.RCP R2, R2 ;  /* 0x0000000200027308 */ /* 0x002e640000001000 */
[----:B-1----:R-:W-:-:S06]  /*0d00*/  IADD3 R2, R2, 0xffffffe, RZ ;  /* 0x0ffffffe02027810 */ /* 0x002fcc0007ffe0ff */
[----:B------:R-:W1:Y:S02]  /*0d10*/  F2I.FTZ.U32.TRUNC.NTZ R3, R2 ;  /* 0x0000000200037305 */ /* 0x000e64000021f000 */
[----:B-1----:R-:W-:Y:S01]  /*0d20*/  IADD3 R0, RZ, -R3, RZ ;  /* 0x80000003ff007210 */ /* 0x002fe20007ffe0ff */
[----:B------:R-:W-:-:S04]  /*0d30*/  IMAD.MOV.U32 R2, RZ, RZ, RZ ;  /* 0x000000ffff027224 */ /* 0x000fc800078e00ff */
[----:B------:R-:W-:-:S04]  /*0d40*/  IMAD R0, R0, R5, RZ ;  /* 0x0000000500007224 */ /* 0x000fc800078e02ff */
[----:B------:R-:W-:Y:S01]  /*0d50*/  IMAD.HI.U32 R0, R3, R0, R2 ;  /* 0x0000000003007227 */ /* 0x000fe200078e0002 */
[----:B------:R-:W-:Y:S02]  /*0d60*/  MOV R3, R4 ;  /* 0x0000000400037202 */ /* 0x000fe40000000f00 */
[----:B------:R-:W-:-:S03]  /*0d70*/  SHF.R.S32.HI R4, RZ, 0x1f, R8 ;  /* 0x0000001fff047819 */ /* 0x000fc60000011408 */
[----:B------:R-:W-:-:S04]  /*0d80*/  IMAD.HI.U32 R0, R0, R3, RZ ;  /* 0x0000000300007227 */ /* 0x000fc800078e00ff */
[----:B------:R-:W-:-:S04]  /*0d90*/  IMAD.MOV R2, RZ, RZ, -R0 ;  /* 0x000000ffff027224 */ /* 0x000fc800078e0a00 */
[----:B------:R-:W-:Y:S01]  /*0da0*/  IMAD R2, R5, R2, R3 ;  /* 0x0000000205027224 */ /* 0x000fe200078e0203 */
[----:B------:R-:W-:-:S04]  /*0db0*/  IADD3 R3, P1, R8, R15, RZ ;  /* 0x0000000f08037210 */ /* 0x000fc80007f3e0ff */
[----:B------:R-:W-:Y:S01]  /*0dc0*/  ISETP.GT.U32.AND P0, PT, R5, R2, PT ;  /* 0x000000020500720c */ /* 0x000fe20003f04070 */
[----:B------:R-:W-:-:S12]  /*0dd0*/  IMAD.WIDE.U32 R12, R3, c[0x0][0x198], RZ ;  /* 0x00006600030c7a25 */ /* 0x000fd800078e00ff */
[-C--:B------:R-:W-:Y:S02]  /*0de0*/  @!P0 IADD3 R2, R2, -R5.reuse, RZ ;  /* 0x8000000502028210 */ /* 0x080fe40007ffe0ff */
[----:B------:R-:W-:Y:S02]  /*0df0*/  @!P0 IADD3 R0, R0, 0x1, RZ ;  /* 0x0000000100008810 */ /* 0x000fe40007ffe0ff */
[----:B------:R-:W-:Y:S01]  /*0e00*/  ISETP.GE.U32.AND P2, PT, R2, R5, PT ;  /* 0x000000050200720c */ /* 0x000fe20003f46070 */
[----:B------:R-:W-:Y:S01]  /*0e10*/  IMAD.X R2, R4, 0x1, R23, P1 ;  /* 0x0000000104027824 */ /* 0x000fe200008e0617 */
[----:B------:R-:W-:Y:S01]  /*0e20*/  LOP3.LUT R5, R24, c[0x0][0x1c8], RZ, 0x3c, !PT ;  /* 0x0000720018057a12 */ /* 0x000fe200078e3cff */
[----:B------:R-:W-:Y:S01]  /*0e30*/  IMAD R4, R4, c[0x0][0x1a0], RZ ;  /* 0x0000680004047a24 */ /* 0x000fe200078e02ff */
[----:B------:R-:W-:Y:S01]  /*0e40*/  ISETP.NE.AND P0, PT, RZ, c[0x0][0x1c8], PT ;  /* 0x00007200ff007a0c */ /* 0x000fe20003f05270 */
[----:B------:R-:W-:Y:S01]  /*0e50*/  IMAD R2, R2, c[0x0][0x198], RZ ;  /* 0x0000660002027a24 */ /* 0x000fe200078e02ff */
[----:B------:R-:W-:Y:S01]  /*0e60*/  ISETP.GE.AND P1, PT, R5, RZ, PT ;  /* 0x000000ff0500720c */ /* 0x000fe20003f26270 */
[----:B------:R-:W-:-:S02]  /*0e70*/  IMAD R7, R8, c[0x0][0x1a4], R4 ;  /* 0x0000690008077a24 */ /* 0x000fc400078e0204 */
[----:B------:R-:W-:Y:S02]  /*0e80*/  IMAD R2, R3, c[0x0][0x19c], R2 ;  /* 0x0000670003027a24 */ /* 0x000fe400078e0202 */
[----:B------:R-:W-:Y:S02]  /*0e90*/  IMAD.WIDE.U32 R4, R8, c[0x0][0x1a0], RZ ;  /* 0x0000680008047a25 */ /* 0x000fe400078e00ff */
[----:B------:R-:W-:Y:S02]  /*0ea0*/  @P2 IADD3 R0, R0, 0x1, RZ ;  /* 0x0000000100002810 */ /* 0x000fe40007ffe0ff */
[----:B------:R-:W-:Y:S02]  /*0eb0*/  IADD3 R3, R13, R2, RZ ;  /* 0x000000020d037210 */ /* 0x000fe40007ffe0ff */
[----:B------:R-:W-:Y:S01]  /*0ec0*/  MOV R2, R12 ;  /* 0x0000000c00027202 */ /* 0x000fe20000000f00 */
[C---:B------:R-:W-:Y:S02]  /*0ed0*/  IMAD R12, R10.reuse, c[0x0][0x184], R6 ;  /* 0x000061000a0c7a24 */ /* 0x040fe400078e0206 */
[----:B------:R-:W-:Y:S01]  /*0ee0*/  @!P1 IMAD.MOV R0, RZ, RZ, -R0 ;  /* 0x000000ffff009224 */ /* 0x000fe200078e0a00 */
[----:B------:R-:W-:Y:S01]  /*0ef0*/  @!P0 LOP3.LUT R0, RZ, c[0x0][0x1c8], RZ, 0x33, !PT ;  /* 0x00007200ff008a12 */ /* 0x000fe200078e33ff */
[----:B------:R-:W-:-:S03]  /*0f00*/  IMAD.WIDE.U32 R8, R10, c[0x0][0x180], R2 ;  /* 0x000060000a087a25 */ /* 0x000fc600078e0002 */
[----:B------:R-:W-:Y:S01]  /*0f10*/  SHF.R.S32.HI R17, RZ, 0x1f, R0 ;  /* 0x0000001fff117819 */ /* 0x000fe20000011400 */
[----:B------:R-:W-:Y:S01]  /*0f20*/  IMAD.IADD R3, R5, 0x1, R7 ;  /* 0x0000000105037824 */ /* 0x000fe200078e0207 */
[----:B------:R-:W-:Y:S01]  /*0f30*/  IADD3 R5, R9, R12, RZ ;  /* 0x0000000c09057210 */ /* 0x000fe20007ffe0ff */
[----:B------:R-:W-:Y:S01]  /*0f40*/  IMAD R6, R11, c[0x0][0x188], RZ ;  /* 0x000062000b067a24 */ /* 0x000fe200078e02ff */
[----:B------:R-:W-:Y:S01]  /*0f50*/  MOV R14, R0 ;  /* 0x00000000000e7202 */ /* 0x000fe20000000f00 */
[----:B------:R-:W-:Y:S01]  /*0f60*/  IMAD.MOV.U32 R2, RZ, RZ, R4 ;  /* 0x000000ffff027224 */ /* 0x000fe200078e0004 */
[----:B------:R-:W-:Y:S01]  /*0f70*/  MOV R4, R8 ;  /* 0x0000000800047202 */ /* 0x000fe20000000f00 */
[----:B------:R-:W-:Y:S02]  /*0f80*/  IMAD R9, R17, c[0x0][0x1b0], RZ ;  /* 0x00006c0011097a24 */ /* 0x000fe400078e02ff */
[C---:B------:R-:W-:Y:S02]  /*0f90*/  IMAD R11, R10.reuse, c[0x0][0x18c], R6 ;  /* 0x000063000a0b7a24 */ /* 0x040fe400078e0206 */
[----:B------:R-:W-:-:S04]  /*0fa0*/  IMAD.WIDE.U32 R6, R10, c[0x0][0x188], R2 ;  /* 0x000062000a067a25 */ /* 0x000fc800078e0002 */
[----:B------:R-:W-:-:S04]  /*0fb0*/  IMAD.WIDE.U32 R2, R0, c[0x0][0x1b0], R4 ;  /* 0x00006c0000027a25 */ /* 0x000fc800078e0004 */
[----:B------:R-:W-:Y:S02]  /*0fc0*/  IMAD R4, R0, c[0x0][0x1b4], R9 ;  /* 0x00006d0000047a24 */ /* 0x000fe400078e0209 */
[----:B------:R-:W-:Y:S01]  /*0fd0*/  IMAD.IADD R7, R7, 0x1, R11 ;  /* 0x0000000107077824 */ /* 0x000fe200078e020b */
[----:B------:R-:W-:Y:S01]  /*0fe0*/  MOV R11, R6 ;  /* 0x00000006000b7202 */ /* 0x000fe20000000f00 */
[----:B------:R-:W-:Y:S01]  /*0ff0*/  IMAD.MOV.U32 R10, RZ, RZ, R2 ;  /* 0x000000ffff0a7224 */ /* 0x000fe200078e0002 */
[----:B------:R-:W-:Y:S02]  /*1000*/  IADD3 R9, R3, R4, RZ ;  /* 0x0000000403097210 */ /* 0x000fe40007ffe0ff */
.L_x_1496:
[----:B------:R-:W-:Y:S01]  /*1010*/  SHF.R.S32.HI R13, RZ, 0x1f, R60 ;  /* 0x0000001fff0d7819 */ /* 0x000fe2000001143c */
[----:B------:R-:W-:Y:S01]  /*1020*/  ULDC.64 UR6, c[0x0][0x198] ;  /* 0x0000660000067ab9 */ /* 0x000fe20000000a00 */
[----:B------:R-:W-:Y:S01]  /*1030*/  SHF.R.S32.HI R16, RZ, 0x1f, R22 ;  /* 0x0000001fff107819 */ /* 0x000fe20000011416 */
[----:B------:R-:W-:Y:S01]  /*1040*/  USHF.L.U32 UR9, UR6, 0x6, URZ ;  /* 0x0000000606097899 */ /* 0x000fe2000800063f */
[CC--:B------:R-:W-:Y:S01]  /*1050*/  LEA.HI R12, R13.reuse, R60.reuse, RZ, 0x2 ;  /* 0x0000003c0d0c7211 */ /* 0x0c0fe200078f10ff */
[----:B------:R-:W-:Y:S01]  /*1060*/  UMOV UR8, 0x6 ;  /* 0x0000000600087882 */ /* 0x000fe20000000000 */
[CC--:B------:R-:W-:Y:S01]  /*1070*/  LEA.HI R28, R13.reuse, R60.reuse, RZ, 0x3 ;  /* 0x0000003c0d1c7211 */ /* 0x0c0fe200078f18ff */
[----:B------:R-:W-:Y:S01]  /*1080*/  IMAD R16, R16, c[0x0][0x178], RZ ;  /* 0x00005e0010107a24 */ /* 0x000fe200078e02ff */
[----:B------:R-:W-:Y:S01]  /*1090*/  LOP3.LUT R0, R12, 0xfffffffc, RZ, 0xc0, !PT ;  /* 0xfffffffc0c007812 */ /* 0x000fe200078ec0ff */
[----:B------:R-:W-:Y:S01]  /*10a0*/  USHF.L.U64.HI UR7, UR6, UR8, UR7 ;  /* 0x0000000806077299 */ /* 0x000fe20008010207 */
[----:B------:R-:W-:Y:S01]  /*10b0*/  SHF.R.S32.HI R2, RZ, 0x3, R28 ;  /* 0x00000003ff027819 */ /* 0x000fe2000001141c */
[----:B------:R-:W-:Y:S01]  /*10c0*/  IMAD R16, R22, c[0x0][0x17c], R16 ;  /* 0x00005f0016107a24 */ /* 0x000fe200078e0210 */
[CC--:B------:R-:W-:Y:S01]  /*10d0*/  LEA.HI R19, R13.reuse, R60.reuse, RZ, 0x4 ;  /* 0x0000003c0d137211 */ /* 0x0c0fe200078f20ff */
[----:B------:R-:W-:Y:S01]  /*10e0*/  IMAD.IADD R0, R60, 0x1, -R0 ;  /* 0x000000013c007824 */ /* 0x000fe200078e0a00 */
[----:B------:R-:W-:Y:S01]  /*10f0*/  LEA.HI R59, R13, R60, RZ, 0x5 ;  /* 0x0000003c0d3b7211 */ /* 0x000fe200078f28ff */
[----:B------:R-:W-:Y:S01]  /*1100*/  IMAD.SHL.U32 R3, R2, 0x40, RZ ;  /* 0x0000004002037824 */ /* 0x000fe200078e00ff */
[----:B------:R-:W-:Y:S01]  /*1110*/  SHF.R.S32.HI R2, RZ, 0x2, R12 ;  /* 0x00000002ff027819 */ /* 0x000fe2000001140c */
[----:B------:R-:W-:Y:S01]  /*1120*/  IMAD.SHL.U32 R4, R0, 0x8, RZ ;  /* 0x0000000800047824 */ /* 0x000fe200078e00ff */
[----:B------:R-:W-:Y:S01]  /*1130*/  SHF.R.S32.HI R8, RZ, 0x4, R19 ;  /* 0x00000004ff087819 */ /* 0x000fe20000011413 */
[----:B------:R-:W-:Y:S01]  /*1140*/  ULDC.64 UR4, c[0x0][0x1a0] ;  /* 0x0000680000047ab9 */ /* 0x000fe20000000a00 */
[----:B------:R-:W-:Y:S01]  /*1150*/  LOP3.LUT R0, R3, 0xc0, RZ, 0xc0, !PT ;  /* 0x000000c003007812 */ /* 0x000fe200078ec0ff */
[----:B------:R-:W-:Y:S01]  /*1160*/  USHF.L.U32 UR10, UR4, 0x6, URZ ;  /* 0x00000006040a7899 */ /* 0x000fe2000800063f */
[----:B------:R-:W-:Y:S01]  /*1170*/  LEA.HI R5, R19, R8, RZ, 0x1 ;  /* 0x0000000813057211 */ /* 0x000fe200078f08ff */
[----:B------:R-:W-:Y:S01]  /*1180*/  USHF.L.U64.HI UR5, UR4, UR8, UR5 ;  /* 0x0000000804057299 */ /* 0x000fe20008010205 */
[----:B------:R-:W-:Y:S01]  /*1190*/  LOP3.LUT R6, R0, 0x18, R4, 0xf8, !PT ;  /* 0x0000001800067812 */ /* 0x000fe200078ef804 */
[----:B------:R-:W-:Y:S01]  /*11a0*/  IMAD.SHL.U32 R80, R186, 0x100, RZ ;  /* 0x00000100ba507824 */ /* 0x000fe200078e00ff */
[----:B------:R-:W-:-:S02]  /*11b0*/  SHF.R.U32.HI R0, RZ, 0x3, R0 ;  /* 0x00000003ff007819 */ /* 0x000fc40000011600 */
[----:B------:R-:W-:Y:S02]  /*11c0*/  LOP3.LUT R5, R5, 0xfffffffe, RZ, 0xc0, !PT ;  /* 0xfffffffe05057812 */ /* 0x000fe400078ec0ff */
[----:B------:R-:W-:Y:S02]  /*11d0*/  LOP3.LUT R18, R6, R0, RZ, 0x3c, !PT ;  /* 0x0000000006127212 */ /* 0x000fe400078e3cff */
[----:B------:R-:W-:Y:S01]  /*11e0*/  LEA.HI R0, R12, R2, RZ, 0x1 ;  /* 0x000000020c007211 */ /* 0x000fe200078f08ff */
[----:B------:R-:W-:Y:S01]  /*11f0*/  IMAD.IADD R25, R8, 0x1, -R5 ;  /* 0x0000000108197824 */ /* 0x000fe200078e0a05 */
[----:B------:R-:W-:Y:S02]  /*1200*/  SHF.R.S32.HI R57, RZ, 0x5, R59 ;  /* 0x00000005ff397819 */ /* 0x000fe4000001143b */
[----:B------:R-:W-:Y:S02]  /*1210*/  LOP3.LUT R0, R0, 0x7fffffe, RZ, 0xc0, !PT ;  /* 0x07fffffe00007812 */ /* 0x000fe400078ec0ff */
[----:B------:R-:W-:-:S02]  /*1220*/  LOP3.LUT R8, R28, 0xfffffff8, RZ, 0xc0, !PT ;  /* 0xfffffff81c087812 */ /* 0x000fc400078ec0ff */
[----:B------:R-:W-:Y:S01]  /*1230*/  IADD3 R6, P0, R4, R11, RZ ;  /* 0x0000000b04067210 */ /* 0x000fe20007f1e0ff */
[----:B------:R-:W-:Y:S01]  /*1240*/  IMAD.IADD R0, R2, 0x1, -R0 ;  /* 0x0000000102007824 */ /* 0x000fe200078e0a00 */
[----:B------:R-:W-:Y:S01]  /*1250*/  SHF.R.S32.HI R5, RZ, 0x1f, R4 ;  /* 0x0000001fff057819 */ /* 0x000fe20000011404 */
[----:B------:R-:W-:Y:S01]  /*1260*/  IMAD.IADD R8, R60, 0x1, -R8 ;  /* 0x000000013c087824 */ /* 0x000fe200078e0a08 */
[----:B------:R-:W-:Y:S01]  /*1270*/  IADD3 R10, P1, R4, R10, RZ ;  /* 0x0000000a040a7210 */ /* 0x000fe20007f3e0ff */
[----:B------:R-:W-:Y:S01]  /*1280*/  IMAD R12, R57, 0x8, R0 ;  /* 0x00000008390c7824 */ /* 0x000fe200078e0200 */
[----:B------:R-:W-:Y:S01]  /*1290*/  LOP3.LUT R0, R19, 0xfffffff0, RZ, 0xc0, !PT ;  /* 0xfffffff013007812 */ /* 0x000fe200078ec0ff */
[C---:B------:R-:W-:Y:S01]  /*12a0*/  IMAD.X R7, R5.reuse, 0x1, R7, P0 ;  /* 0x0000000105077824 */ /* 0x040fe200000e0607 */
[----:B------:R-:W-:Y:S01]  /*12b0*/  LEA.HI R13, R8, R8, RZ, 0x1 ;  /* 0x00000008080d7211 */ /* 0x000fe200078f08ff */
[----:B------:R-:W-:Y:S01]  /*12c0*/  IMAD.U32 R183, R12, 0x20, R18 ;  /* 0x000000200cb77824 */ /* 0x000fe200078e0012 */
[----:B------:R-:W-:Y:S01]  /*12d0*/  SHF.R.S32.HI R3, RZ, 0x1f, R2 ;  /* 0x0000001fff037819 */ /* 0x000fe20000011402 */
[----:B------:R-:W-:Y:S01]  /*12e0*/  IMAD.X R11, R5, 0x1, R9, P1 ;  /* 0x00000001050b7824 */ /* 0x000fe200008e0609 */
[----:B------:R-:W-:Y:S01]  /*12f0*/  SHF.R.S32.HI R26, RZ, 0x1, R13 ;  /* 0x00000001ff1a7819 */ /* 0x000fe2000001140d */
[----:B------:R-:W-:Y:S01]  /*1300*/  IMAD.IADD R18, R60, 0x1, -R0 ;  /* 0x000000013c127824 */ /* 0x000fe200078e0a00 */
[----:B------:R-:W-:Y:S01]  /*1310*/  LOP3.LUT R9, R13, 0x3fffffe, RZ, 0xc0, !PT ;  /* 0x03fffffe0d097812 */ /* 0x000fe200078ec0ff */
[----:B------:R-:W-:Y:S01]  /*1320*/  IMAD.WIDE.U32 R4, R22, c[0x0][0x178], R4 ;  /* 0x00005e0016047a25 */ /* 0x000fe200078e0004 */
[----:B------:R-:W-:-:S02]  /*1330*/  SHF.R.S32.HI R22, RZ, 0x1f, R24 ;  /* 0x0000001fff167819 */ /* 0x000fc40000011418 */
[----:B------:R-:W-:Y:S01]  /*1340*/  LEA.HI R19, R18, R18, RZ, 0x1 ;  /* 0x0000001212137211 */ /* 0x000fe200078f08ff */
[----:B------:R-:W-:Y:S01]  /*1350*/  IMAD R0, R17, c[0x0][0x1b8], RZ ;  /* 0x00006e0011007a24 */ /* 0x000fe200078e02ff */
[----:B------:R-:W-:Y:S01]  /*1360*/  IADD3 R17, P0, R2, R15, RZ ;  /* 0x0000000f02117210 */ /* 0x000fe20007f1e0ff */
[----:B------:R-:W-:Y:S01]  /*1370*/  IMAD.IADD R5, R5, 0x1, R16 ;  /* 0x0000000105057824 */ /* 0x000fe200078e0210 */
[--C-:B------:R-:W-:Y:S01]  /*1380*/  SHF.R.S32.HI R12, RZ, 0x1, R19.reuse ;  /* 0x00000001ff0c7819 */ /* 0x100fe20000011413 */
[----:B------:R-:W-:Y:S02]  /*1390*/  IMAD R16, R22, c[0x0][0x1a8], RZ ;  /* 0x00006a0016107a24 */ /* 0x000fe400078e02ff */
[----:B------:R-:W-:Y:S01]  /*13a0*/  IMAD R22, R14, c[0x0][0x1bc], R0 ;  /* 0x00006f000e167a24 */ /* 0x000fe200078e0200 */
[----:B------:R-:W-:Y:S01]  /*13b0*/  SHF.R.S32.HI R0, RZ, 0x1f, R19 ;  /* 0x0000001fff007819 */ /* 0x000fe20000011413 */
[----:B------:R-:W-:-:S03]  /*13c0*/  IMAD.WIDE R20, R20, 0x40, R2 ;  /* 0x0000004014147825 */ /* 0x000fc600078e0202 */
[----:B------:R-:W-:Y:S01]  /*13d0*/  LEA.HI R0, R0, R12, RZ, 0x2 ;  /* 0x0000000c00007211 */ /* 0x000fe200078f10ff */
[C---:B------:R-:W-:Y:S02]  /*13e0*/  IMAD.X R23, R3.reuse, 0x1, R23, P0 ;  /* 0x0000000103177824 */ /* 0x040fe400000e0617 */
[----:B------:R-:W-:Y:S02]  /*13f0*/  IMAD R3, R3, c[0x0][0x198], RZ ;  /* 0x0000660003037a24 */ /* 0x000fe400078e02ff */
[----:B------:R-:W-:Y:S02]  /*1400*/  IMAD.SHL.U32 R13, R26, 0x40, RZ ;  /* 0x000000401a0d7824 */ /* 0x000fe400078e00ff */
[----:B------:R-:W-:-:S04]  /*1410*/  IMAD.WIDE.U32 R4, R24, c[0x0][0x1a8], R4 ;  /* 0x00006a0018047a25 */ /* 0x000fc800078e0004 */
[----:B------:R-:W-:Y:S02]  /*1420*/  IMAD.IADD R27, R8, 0x1, -R9 ;  /* 0x00000001081b7824 */ /* 0x000fe400078e0a09 */
[----:B------:R-:W-:Y:S02]  /*1430*/  IMAD R16, R24, c[0x0][0x1ac], R16 ;  /* 0x00006b0018107a24 */ /* 0x000fe400078e0210 */
[----:B------:R-:W-:Y:S01]  /*1440*/  IMAD.WIDE.U32 R8, R14, c[0x0][0x1b8], R6 ;  /* 0x00006e000e087a25 */ /* 0x000fe200078e0006 */
[----:B------:R-:W-:Y:S02]  /*1450*/  LOP3.LUT R14, R0, 0xfffffffc, RZ, 0xc0, !PT ;  /* 0xfffffffc000e7812 */ /* 0x000fe400078ec0ff */
[----:B------:R-:W-:Y:S01]  /*1460*/  LOP3.LUT R0, R13, 0xc0, RZ, 0xc0, !PT ;  /* 0x000000c00d007812 */ /* 0x000fe200078ec0ff */
[C---:B------:R-:W-:Y:S02]  /*1470*/  IMAD R15, R2.reuse, c[0x0][0x19c], R3 ;  /* 0x00006700020f7a24 */ /* 0x040fe400078e0203 */
[----:B------:R-:W-:Y:S01]  /*1480*/  IMAD.WIDE.U32 R6, R2, c[0x0][0x198], R10 ;  /* 0x0000660002067a25 */ /* 0x000fe200078e000a */
[----:B------:R-:W-:-:S02]  /*1490*/  LOP3.LUT R11, R0, 0x8, R28, 0xf8, !PT ;  /* 0x00000008000b7812 */ /* 0x000fc400078ef81c */
[----:B------:R-:W-:Y:S01]  /*14a0*/  SHF.R.U32.HI R0, RZ, 0x3, R0 ;  /* 0x00000003ff007819 */ /* 0x000fe20000011600 */
[----:B------:R-:W-:Y:S01]  /*14b0*/  IMAD.MOV.U32 R2, RZ, RZ, R4 ;  /* 0x000000ffff027224 */ /* 0x000fe200078e0004 */
[----:B------:R-:W-:Y:S01]  /*14c0*/  LEA R241, P0, R6, c[0x0][0x168], 0x1 ;  /* 0x00005a0006f17a11 */ /* 0x000fe200078008ff */
[----:B------:R-:W-:Y:S02]  /*14d0*/  IMAD R4, R21, c[0x0][0x190], RZ ;  /* 0x0000640015047a24 */ /* 0x000fe400078e02ff */
[----:B------:R-:W-:Y:S01]  /*14e0*/  IMAD.IADD R3, R5, 0x1, R16 ;  /* 0x0000000105037824 */ /* 0x000fe200078e0210 */
[----:B------:R-:W-:Y:S01]  /*14f0*/  LOP3.LUT R16, R11, R0, RZ, 0x3c, !PT ;  /* 0x000000000b107212 */ /* 0x000fe200078e3cff */
[----:B------:R-:W-:Y:S02]  /*1500*/  IMAD.IADD R7, R7, 0x1, R15 ;  /* 0x0000000107077824 */ /* 0x000fe400078e020f */
[C---:B------:R-:W-:Y:S02]  /*1510*/  IMAD R10, R20.reuse, c[0x0][0x194], R4 ;  /* 0x00006500140a7a24 */ /* 0x040fe400078e0204 */
[----:B------:R-:W-:Y:S01]  /*1520*/  IMAD.WIDE.U32 R4, R20, c[0x0][0x190], R2 ;  /* 0x0000640014047a25 */ /* 0x000fe200078e0002 */
[----:B------:R-:W-:-:S03]  /*1530*/  LEA.HI.X R240, R6, c[0x0][0x16c], R7, 0x1, P0 ;  /* 0x00005b0006f07a11 */ /* 0x000fc600000f0c07 */
[----:B------:R-:W-:Y:S01]  /*1540*/  IMAD.IADD R0, R5, 0x1, R10 ;  /* 0x0000000105007824 */ /* 0x000fe200078e020a */
[----:B------:R-:W-:Y:S01]  /*1550*/  LEA R2, P0, R4, c[0x0][0x160], 0x1 ;  /* 0x0000580004027a11 */ /* 0x000fe200078008ff */
[----:B------:R-:W-:Y:S02]  /*1560*/  IMAD.IADD R24, R12, 0x1, -R14 ;  /* 0x000000010c187824 */ /* 0x000fe400078e0a0e */
[----:B------:R-:W-:Y:S01]  /*1570*/  IMAD.MOV.U32 R5, RZ, RZ, c[0x0][0x190] ;  /* 0x00006400ff057624 */ /* 0x000fe200078e00ff */
[----:B------:R-:W-:Y:S01]  /*1580*/  LEA.HI.X R3, R4, c[0x0][0x164], R0, 0x1, P0 ;  /* 0x0000590004037a11 */ /* 0x000fe200000f0c00 */
[----:B------:R-:W-:Y:S01]  /*1590*/  IMAD.MOV.U32 R6, RZ, RZ, R8 ;  /* 0x000000ffff067224 */ /* 0x000fe200078e0008 */
[----:B------:R-:W-:Y:S01]  /*15a0*/  IADD3 R12, P0, R241, UR9, RZ ;  /* 0x00000009f10c7c10 */ /* 0x000fe2000ff1e0ff */
[----:B------:R-:W-:Y:S01]  /*15b0*/  IMAD.MOV.U32 R8, RZ, RZ, c[0x0][0x194] ;  /* 0x00006500ff087624 */ /* 0x000fe200078e00ff */
[----:B------:R-:W-:Y:S01]  /*15c0*/  LEA R4, P1, R5, R2, 0x6 ;  /* 0x0000000205047211 */ /* 0x000fe200078230ff */
[----:B------:R-:W-:Y:S01]  /*15d0*/  IMAD.IADD R7, R9, 0x1, R22 ;  /* 0x0000000109077824 */ /* 0x000fe200078e0216 */
[----:B------:R-:W-:Y:S01]  /*15e0*/  IADD3.X R13, R240, UR7, RZ, P0, !PT ;  /* 0x00000007f00d7c10 */ /* 0x000fe200087fe4ff */
[----:B------:R-:W-:Y:S01]  /*15f0*/  IMAD.SHL.U32 R183, R183, 0x2, RZ ;  /* 0x00000002b7b77824 */ /* 0x000fe200078e00ff */
[----:B------:R-:W-:Y:S01]  /*1600*/  IADD3 R10, P0, R12, UR9, RZ ;  /* 0x000000090c0a7c10 */ /* 0x000fe2000ff1e0ff */
[----:B------:R-:W-:Y:S01]  /*1610*/  IMAD.WIDE.U32 R14, R17, c[0x0][0x1a0], R6 ;  /* 0x00006800110e7a25 */ /* 0x000fe200078e0006 */
[----:B------:R-:W-:-:S02]  /*1620*/  LEA.HI.X R5, R5, R3, R8, 0x6, P1 ;  /* 0x0000000305057211 */ /* 0x000fc400008f3408 */
[----:B------:R-:W-:Y:S01]  /*1630*/  IADD3.X R11, R13, UR7, RZ, P0, !PT ;  /* 0x000000070d0b7c10 */ /* 0x000fe200087fe4ff */
[----:B------:R-:W-:Y:S01]  /*1640*/  @!PT LDS RZ, [RZ] ;  /* 0x00000000fffff984 */ /* 0x000fe20000000800 */
[----:B------:R-:W-:Y:S01]  /*1650*/  @!PT LDS RZ, [RZ] ;  /* 0x00000000fffff984 */ /* 0x000fe20000000800 */
[----:B------:R-:W-:Y:S01]  /*1660*/  @!PT LDS RZ, [RZ] ;  /* 0x00000000fffff984 */ /* 0x000fe20000000800 */
[----:B------:R1:W-:Y:S01]  /*1670*/  LDGSTS.E.BYPASS.LTC128B.128 [R183], [R2.64] ;  /* 0x0000000002b77fae */ /* 0x0003e2000b901d4c */
[----:B------:R-:W-:Y:S01]  /*1680*/  IADD3 R8, P0, R10, UR9, RZ ;  /* 0x000000090a087c10 */ /* 0x000fe2000ff1e0ff */
[----:B------:R-:W-:Y:S01]  /*1690*/  IMAD R0, R23, c[0x0][0x1a0], RZ ;  /* 0x0000680017007a24 */ /* 0x000fe200078e02ff */
[----:B------:R-:W-:Y:S01]  /*16a0*/  LOP3.LUT P1, RZ, R24, 0x2, RZ, 0xc0, !PT ;  /* 0x0000000218ff7812 */ /* 0x000fe2000782c0ff */
[----:B------:R2:W-:Y:S01]  /*16b0*/  LDGSTS.E.BYPASS.LTC128B.128 [R183+0x800], [R4.64] ;  /* 0x0080000004b77fae */ /* 0x0005e2000b901d4c */
[----:B------:R-:W-:Y:S01]  /*16c0*/  IADD3.X R9, R11, UR7, RZ, P0, !PT ;  /* 0x000000070b097c10 */ /* 0x000fe200087fe4ff */
[----:B------:R-:W-:Y:S01]  /*16d0*/  IMAD R0, R17, c[0x0][0x1a4], R0 ;  /* 0x0000690011007a24 */ /* 0x000fe200078e0200 */
[----:B------:R-:W-:-:S03]  /*16e0*/  IADD3 R6, P0, R8, UR9, RZ ;  /* 0x0000000908067c10 */ /* 0x000fc6000ff1e0ff */
[----:B------:R-:W-:Y:S01]  /*16f0*/  IMAD.IADD R0, R15, 0x1, R0 ;  /* 0x000000010f007824 */ /* 0x000fe200078e0200 */
[----:B------:R-:W-:Y:S01]  /*1700*/  IADD3.X R7, R9, UR7, RZ, P0, !PT ;  /* 0x0000000709077c10 */ /* 0x000fe200087fe4ff */
[----:B-1----:R-:W-:Y:S02]  /*1710*/  IMAD.MOV.U32 R2, RZ, RZ, R241 ;  /* 0x000000ffff027224 */ /* 0x002fe400078e00f1 */
[----:B------:R-:W-:Y:S01]  /*1720*/  IMAD.MOV.U32 R3, RZ, RZ, R240 ;  /* 0x000000ffff037224 */ /* 0x000fe200078e00f0 */
[----:B--2---:R-:W-:-:S04]  /*1730*/  IADD3 R4, P0, R6, UR9, RZ ;  /* 0x0000000906047c10 */ /* 0x004fc8000ff1e0ff */
[----:B------:R1:W-:Y:S01]  /*1740*/  LDGSTS.E.BYPASS.LTC128B.128 [R183+0x1000], [R2.64] ;  /* 0x0100000002b77fae */ /* 0x0003e2000b901d4c */
[----:B------:R-:W-:-:S03]  /*1750*/  IADD3.X R5, R7, UR7, RZ, P0, !PT ;  /* 0x0000000707057c10 */ /* 0x000fc600087fe4ff */
[----:B------:R2:W-:Y:S04]  /*1760*/  LDGSTS.E.BYPASS.LTC128B.128 [R183+0x1800], [R12.64] ;  /* 0x018000000cb77fae */ /* 0x0005e8000b901d4c */
[----:B------:R3:W-:Y:S04]  /*1770*/  LDGSTS.E.BYPASS.LTC128B.128 [R183+0x2000], [R10.64] ;  /* 0x020000000ab77fae */ /* 0x0007e8000b901d4c */
[----:B------:R4:W-:Y:S04]  /*1780*/  LDGSTS.E.BYPASS.LTC128B.128 [R183+0x2800], [R8.64] ;  /* 0x0280000008b77fae */ /* 0x0009e8000b901d4c */
[----:B------:R5:W-:Y:S04]  /*1790*/  LDGSTS.E.BYPASS.LTC128B.128 [R183+0x3000], [R6.64] ;  /* 0x0300000006b77fae */ /* 0x000be8000b901d4c */
[----:B------:R2:W-:Y:S01]  /*17a0*/  LDGSTS.E.BYPASS.LTC128B.128 [R183+0x3800], [R4.64] ;  /* 0x0380000004b77fae */ /* 0x0005e2000b901d4c */
[----:B-1----:R-:W-:-:S04]  /*17b0*/  IADD3 R2, P0, R4, UR9, RZ ;  /* 0x0000000904027c10 */ /* 0x002fc8000ff1e0ff */
[----:B------:R-:W-:-:S05]  /*17c0*/  IADD3.X R3, R5, UR7, RZ, P0, !PT ;  /* 0x0000000705037c10 */ /* 0x000fca00087fe4ff */
[----:B------:R1:W-:Y:S01]  /*17d0*/  LDGSTS.E.BYPASS.LTC128B.128 [R183+0x4000], [R2.64] ;  /* 0x0400000002b77fae */ /* 0x0003e2000b901d4c */
[----:B----4-:R-:W-:-:S04]  /*17e0*/  IADD3 R8, P0, R2, UR9, RZ ;  /* 0x0000000902087c10 */ /* 0x010fc8000ff1e0ff */
[----:B------:R-:W-:Y:S01]  /*17f0*/  IADD3.X R9, R3, UR7, RZ, P0, !PT ;  /* 0x0000000703097c10 */ /* 0x000fe200087fe4ff */
[----:B-----5:R-:W-:Y:S01]  /*1800*/  IMAD R6, R25, 0x8, R27 ;  /* 0x0000000819067824 */ /* 0x020fe200078e021b */
[C---:B------:R-:W-:Y:S02]  /*1810*/  LEA R152, P0, R14.reuse, c[0x0][0x170], 0x1 ;  /* 0x00005c000e987a11 */ /* 0x040fe400078008ff */
[----:B--2---:R-:W-:Y:S01]  /*1820*/  LOP3.LUT R4, R19, 0x7fffffe, RZ, 0xc0, !PT ;  /* 0x07fffffe13047812 */ /* 0x004fe200078ec0ff */
[----:B------:R2:W-:Y:S01]  /*1830*/  LDGSTS.E.BYPASS.LTC128B.128 [R183+0x4800], [R8.64] ;  /* 0x0480000008b77fae */ /* 0x0005e2000b901d4c */
[----:B------:R-:W-:Y:S01]  /*1840*/  LEA.HI.X R153, R14, c[0x0][0x174], R0, 0x1, P0 ;  /* 0x00005d000e997a11 */ /* 0x000fe200000f0c00 */
[----:B------:R-:W-:Y:S02]  /*1850*/  IMAD.SHL.U32 R0, R24, 0x40, RZ ;  /* 0x0000004018007824 */ /* 0x000fe400078e00ff */
[----:B------:R-:W0:Y:S01]  /*1860*/  LDGDEPBAR ;  /* 0x00000000000079af */ /* 0x000e220000000000 */
[----:B------:R-:W-:-:S02]  /*1870*/  IMAD.IADD R58, R18, 0x1, -R4 ;  /* 0x00000001123a7824 */ /* 0x000fc400078e0a04 */
[----:B------:R-:W-:Y:S02]  /*1880*/  LOP3.LUT R0, R0, 0xc0, RZ, 0xc0, !PT ;  /* 0x000000c000007812 */ /* 0x000fe400078ec0ff */
[----:B-1----:R-:W-:Y:S01]  /*1890*/  SHF.R.S32.HI R3, RZ, 0x1f, R18 ;  /* 0x0000001fff037819 */ /* 0x002fe20000011412 */
[----:B------:R-:W-:-:S05]  /*18a0*/  IMAD.SHL.U32 R2, R25, 0x8, RZ ;  /* 0x0000000819027824 */ /* 0x000fca00078e00ff */
[----:B------:R-:W-:Y:S02]  /*18b0*/  LOP3.LUT R5, R0, 0x8, R2, 0xf8, !PT ;  /* 0x0000000800057812 */ /* 0x000fe400078ef802 */
[----:B------:R-:W-:Y:S02]  /*18c0*/  IADD3 R2, P0, R152, UR10, RZ ;  /* 0x0000000a98027c10 */ /* 0x000fe4000ff1e0ff */
[----:B--2---:R-:W-:Y:S01]  /*18d0*/  LEA.HI R8, R3, R18, RZ, 0x3 ;  /* 0x0000001203087211 */ /* 0x004fe200078f18ff */
[----:B------:R-:W-:-:S04]  /*18e0*/  DEPBAR.LE SB0, 0x0 ;  /* 0x000080000000791a */ /* 0x000fc80000000000 */
[----:B------:R-:W-:Y:S01]  /*18f0*/  BAR.SYNC.DEFER_BLOCKING 0x0 ;  /* 0x0000000000007b1d */ /* 0x000fe20000010000 */
[----:B------:R-:W-:Y:S01]  /*1900*/  SHF.R.U32.HI R3, RZ, 0x3, R0 ;  /* 0x00000003ff037819 */ /* 0x000fe20000011600 */
[----:B------:R-:W-:Y:S02]  /*1910*/  IMAD.U32 R0, R6, 0x20, R16 ;  /* 0x0000002006007824 */ /* 0x000fe400078e0010 */
[----:B------:R-:W-:Y:S01]  /*1920*/  IMAD.SHL.U32 R8, R8, 0x20, RZ ;  /* 0x0000002008087824 */ /* 0x000fe200078e00ff */
[----:B------:R-:W-:Y:S01]  /*1930*/  LOP3.LUT R134, R5, R3, RZ, 0x3c, !PT ;  /* 0x0000000305867212 */ /* 0x000fe200078e3cff */
[----:B------:R-:W-:Y:S01]  /*1940*/  IMAD.SHL.U32 R13, R0, 0x2, RZ ;  /* 0x00000002000d7824 */ /* 0x000fe200078e00ff */
[----:B------:R-:W-:Y:S02]  /*1950*/  IADD3.X R3, R153, UR5, RZ, P0, !PT ;  /* 0x0000000599037c10 */ /* 0x000fe400087fe4ff */
[----:B------:R-:W-:Y:S02]  /*1960*/  IADD3 R4, P0, R2, UR10, RZ ;  /* 0x0000000a02047c10 */ /* 0x000fe4000ff1e0ff */
[----:B------:R-:W-:-:S02]  /*1970*/  LOP3.LUT R15, R8, 0xffffff00, RZ, 0xc0, !PT ;  /* 0xffffff00080f7812 */ /* 0x000fc400078ec0ff */
[----:B------:R-:W-:Y:S02]  /*1980*/  IADD3.X R5, R3, UR5, RZ, P0, !PT ;  /* 0x0000000503057c10 */ /* 0x000fe400087fe4ff */
[----:B------:R-:W-:Y:S01]  /*1990*/  IADD3 R6, P0, R4, UR10, RZ ;  /* 0x0000000a04067c10 */ /* 0x000fe2000ff1e0ff */
[--C-:B------:R-:W-:Y:S01]  /*19a0*/  IMAD R9, R57, 0x200, R15.reuse ;  /* 0x0000020039097824 */ /* 0x100fe200078e020f */
[----:B------:R-:W-:Y:S01]  /*19b0*/  LEA R164, R0, 0x1000, 0x1 ;  /* 0x0000100000a47811 */ /* 0x000fe200078e08ff */
[C---:B------:R-:W-:Y:S01]  /*19c0*/  IMAD R113, R58.reuse, 0x20, R15 ;  /* 0x000000203a717824 */ /* 0x040fe200078e020f */
[----:B------:R-:W-:Y:S01]  /*19d0*/  IADD3.X R7, R5, UR5, RZ, P0, !PT ;  /* 0x0000000505077c10 */ /* 0x000fe200087fe4ff */
[----:B------:R-:W-:Y:S01]  /*19e0*/  IMAD R9, R58, 0x20, R9 ;  /* 0x000000203a097824 */ /* 0x000fe200078e0209 */
[----:B------:R-:W-:Y:S01]  /*19f0*/  IADD3 R165, R164, 0x20, RZ ;  /* 0x00000020a4a57810 */ /* 0x000fe20007ffe0ff */
[----:B------:R-:W-:Y:S01]  /*1a00*/  @!PT LDS RZ, [RZ] ;  /* 0x00000000fffff984 */ /* 0x000fe20000000800 */
[----:B------:R-:W-:Y:S01]  /*1a10*/  @!PT LDS RZ, [RZ] ;  /* 0x00000000fffff984 */ /* 0x000fe20000000800 */
[----:B------:R-:W-:Y:S01]  /*1a20*/  @!PT LDS RZ, [RZ] ;  /* 0x00000000fffff984 */ /* 0x000fe20000000800 */
[----:B------:R1:W-:Y:S04]  /*1a30*/  LDGSTS.E.BYPASS.LTC128B.128 [R183+0x5000], [R152.64] ;  /* 0x0500000098b77fae */ /* 0x0003e8000b901d4c */
[----:B------:R2:W-:Y:S04]  /*1a40*/  LDGSTS.E.BYPASS.LTC128B.128 [R183+0x5800], [R2.64] ;  /* 0x0580000002b77fae */ /* 0x0005e8000b901d4c */
[----:B------:R4:W-:Y:S04]  /*1a50*/  LDGSTS.E.BYPASS.LTC128B.128 [R183+0x6000], [R4.64] ;  /* 0x0600000004b77fae */ /* 0x0009e8000b901d4c */
[----:B------:R5:W-:Y:S01]  /*1a60*/  LDGSTS.E.BYPASS.LTC128B.128 [R183+0x6800], [R6.64] ;  /* 0x0680000006b77fae */ /* 0x000be2000b901d4c */
[----:B--2---:R-:W-:-:S04]  /*1a70*/  IADD3 R2, P0, R6, UR10, RZ ;  /* 0x0000000a06027c10 */ /* 0x004fc8000ff1e0ff */
[----:B------:R-:W-:Y:S02]  /*1a80*/  IADD3.X R3, R7, UR5, RZ, P0, !PT ;  /* 0x0000000507037c10 */ /* 0x000fe400087fe4ff */
[----:B----4-:R-:W-:-:S03]  /*1a90*/  IADD3 R4, P0, R2, UR10, RZ ;  /* 0x0000000a02047c10 */ /* 0x010fc6000ff1e0ff */
[----:B------:R2:W-:Y:S01]  /*1aa0*/  LDGSTS.E.BYPASS.LTC128B.128 [R183+0x7000], [R2.64] ;  /* 0x0700000002b77fae */ /* 0x0005e2000b901d4c */
[----:B------:R-:W-:Y:S02]  /*1ab0*/  IADD3.X R5, R3, UR5, RZ, P0, !PT ;  /* 0x0000000503057c10 */ /* 0x000fe400087fe4ff */
[----:B-----5:R-:W-:-:S03]  /*1ac0*/  IADD3 R6, P0, R4, UR10, RZ ;  /* 0x0000000a04067c10 */ /* 0x020fc6000ff1e0ff */
[----:B------:R4:W-:Y:S01]  /*1ad0*/  LDGSTS.E.BYPASS.LTC128B.128 [R183+0x7800], [R4.64] ;  /* 0x0780000004b77fae */ /* 0x0009e2000b901d4c */
[----:B------:R-:W-:Y:S02]  /*1ae0*/  IADD3.X R7, R5, UR5, RZ, P0, !PT ;  /* 0x0000000505077c10 */ /* 0x000fe400087fe4ff */
[----:B------:R-:W-:-:S03]  /*1af0*/  IADD3 R8, P0, R6, UR10, RZ ;  /* 0x0000000a06087c10 */ /* 0x000fc6000ff1e0ff */
[----:B------:R4:W-:Y:S01]  /*1b00*/  LDGSTS.E.BYPASS.LTC128B.128 [R183+0x8000], [R6.64] ;  /* 0x0800000006b77fae */ /* 0x0009e2000b901d4c */
[----:B--2---:R-:W-:Y:S01]  /*1b10*/  IMAD.IADD R2, R134, 0x1, R9 ;  /* 0x0000000186027824 */ /* 0x004fe200078e0209 */
[----:B------:R-:W-:Y:S02]  /*1b20*/  IADD3.X R9, R7, UR5, RZ, P0, !PT ;  /* 0x0000000507097c10 */ /* 0x000fe400087fe4ff */
[----:B------:R-:W-:Y:S01]  /*1b30*/  LOP3.LUT P0, RZ, R26, 0x2, RZ, 0xc0, !PT ;  /* 0x000000021aff7812 */ /* 0x000fe2000780c0ff */
[----:B------:R-:W-:Y:S02]  /*1b40*/  IMAD.SHL.U32 R166, R2, 0x2, RZ ;  /* 0x0000000202a67824 */ /* 0x000fe400078e00ff */
[----:B------:R3:W-:Y:S01]  /*1b50*/  LDGSTS.E.BYPASS.LTC128B.128 [R183+0x8800], [R8.64] ;  /* 0x0880000008b77fae */ /* 0x0007e2000b901d4c */
[----:B------:R-:W-:-:S03]  /*1b60*/  IMAD.MOV.U32 R2, RZ, RZ, 0x20 ;  /* 0x00000020ff027424 */ /* 0x000fc600078e00ff */
[----:B------:R-:W-:Y:S02]  /*1b70*/  LDSM.16.M88.4 R20, [R13+0x1000] ;  /* 0x001000000d14783b */ /* 0x000fe40000000200 */
[----:B------:R-:W-:Y:S02]  /*1b80*/  SEL R0, R2, 0xffffffe0, !P1 ;  /* 0xffffffe002007807 */ /* 0x000fe40004800000 */
[----:B------:R-:W-:Y:S02]  /*1b90*/  LDSM.16.M88.4 R36, [R13+0x1400] ;  /* 0x001400000d24783b */ /* 0x000fe40000000200 */
[----:B------:R-:W-:Y:S01]  /*1ba0*/  @P0 IADD3 R165, R164, -0x20, RZ ;  /* 0xffffffe0a4a50810 */ /* 0x000fe20007ffe0ff */
[----:B------:R-:W-:Y:S01]  /*1bb0*/  IMAD.IADD R167, R166, 0x1, R0 ;  /* 0x00000001a6a77824 */ /* 0x000fe200078e0200 */
[----:B------:R-:W-:Y:S02]  /*1bc0*/  LDSM.16.M88.4 R52, [R13+0x1800] ;  /* 0x001800000d34783b */ /* 0x000fe40000000200 */
[----:B------:R-:W-:-:S02]  /*1bd0*/  IADD3 R182, R165, 0x400, RZ ;  /* 0x00000400a5b67810 */ /* 0x000fc40007ffe0ff */
[----:B----4-:R-:W-:Y:S01]  /*1be0*/  LDSM.16.M88.4 R4, [R167] ;  /* 0x00000000a704783b */ /* 0x010fe20000000200 */
[C---:B------:R-:W-:Y:S02]  /*1bf0*/  IADD3 R181, R165.reuse, 0x800, RZ ;  /* 0x00000800a5b57810 */ /* 0x040fe40007ffe0ff */
[C---:B------:R-:W-:Y:S01]  /*1c00*/  IADD3 R180, R165.reuse, 0xc00, RZ ;  /* 0x00000c00a5b47810 */ /* 0x040fe20007ffe0ff */
[----:B------:R-:W-:Y:S01]  /*1c10*/  LDSM.16.M88.4 R28, [R165] ;  /* 0x00000000a51c783b */ /* 0x000fe20000000200 */
[C---:B------:R-:W-:Y:S02]  /*1c20*/  IADD3 R179, R165.reuse, 0x1000, RZ ;  /* 0x00001000a5b37810 */ /* 0x040fe40007ffe0ff */
[C---:B------:R-:W-:Y:S01]  /*1c30*/  IADD3 R178, R165.reuse, 0x1400, RZ ;  /* 0x00001400a5b27810 */ /* 0x040fe20007ffe0ff */
[----:B------:R-:W-:Y:S01]  /*1c40*/  LDSM.16.M88.4 R44, [R165+0x400] ;  /* 0x00040000a52c783b */ /* 0x000fe20000000200 */
[C---:B------:R-:W-:Y:S02]  /*1c50*/  IADD3 R177, R165.reuse, 0x1800, RZ ;  /* 0x00001800a5b17810 */ /* 0x040fe40007ffe0ff */
[C---:B------:R-:W-:Y:S01]  /*1c60*/  IADD3 R176, R165.reuse, 0x1c00, RZ ;  /* 0x00001c00a5b07810 */ /* 0x040fe20007ffe0ff */
[----:B---3--:R-:W2:Y:S01]  /*1c70*/  LDSM.16.M88.4 R8, [R166] ;  /* 0x00000000a608783b */ /* 0x008ea20000000200 */
        /* <DEDUP_REMOVED lines=8> */
[----:B------:R-:W0:Y:S01]  /*1d00*/  LDGDEPBAR ;  /* 0x00000000000079af */ /* 0x000e220000000000 */
[----:B------:R-:W-:-:S02]  /*1d10*/  IADD3 R169, R165, 0x3800, RZ ;  /* 0x00003800a5a97810 */ /* 0x000fc40007ffe0ff */
[----:B------:R-:W-:Y:S01]  /*1d20*/  IADD3 R168, R165, 0x3c00, RZ ;  /* 0x00003c00a5a87810 */ /* 0x000fe20007ffe0ff */
[C---:B--2---:R-:W-:Y:S08]  /*1d30*/  HMMA.16816.F32.BF16 R16, R8.reuse, R20, RZ ;  /* 0x000000140810723c */ /* 0x044ff000000418ff */
[C---:B------:R-:W-:Y:S08]  /*1d40*/  HMMA.16816.F32.BF16 R24, R8.reuse, R22, RZ ;  /* 0x000000160818723c */ /* 0x040ff000000418ff */
[----:B------:R-:W-:Y:S08]  /*1d50*/  HMMA.16816.F32.BF16 R20, R8, R36, RZ ;  /* 0x000000240814723c */ /* 0x000ff000000418ff */
[C---:B------:R-:W-:Y:S08]  /*1d60*/  HMMA.16816.F32.BF16 R16, R4.reuse, R28, R16 ;  /* 0x0000001c0410723c */ /* 0x040ff00000041810 */
[C---:B------:R-:W-:Y:S08]  /*1d70*/  HMMA.16816.F32.BF16 R24, R4.reuse, R30, R24 ;  /* 0x0000001e0418723c */ /* 0x040ff00000041818 */
[----:B------:R-:W-:Y:S08]  /*1d80*/  HMMA.16816.F32.BF16 R32, R4, R44, R20 ;  /* 0x0000002c0420723c */ /* 0x000ff00000041814 */
[----:B------:R-:W-:Y:S01]  /*1d90*/  FMUL.FTZ R2, R16, c[0x0][0x2ec] ;  /* 0x0000bb0010027a20 */ /* 0x000fe20000410000 */
[----:B------:R-:W-:Y:S03]  /*1da0*/  HMMA.16816.F32.BF16 R20, R8, R52, RZ ;  /* 0x000000340814723c */ /* 0x000fe600000418ff */
[----:B------:R2:W5:Y:S04]  /*1db0*/  MUFU.TANH R101, R2 ;  /* 0x0000000200657308 */ /* 0x0005680000002400 */
[----:B------:R-:W-:-:S04]  /*1dc0*/  FMUL.FTZ R27, R27, c[0x0][0x2ec] ;  /* 0x0000bb001b1b7a20 */ /* 0x000fc80000410000 */
[----:B------:R-:W-:Y:S01]  /*1dd0*/  MUFU.TANH R124, R27 ;  /* 0x0000001b007c7308 */ /* 0x000fe20000002400 */
[----:B--2---:R-:W-:-:S07]  /*1de0*/  FMUL.FTZ R2, R17, c[0x0][0x2ec] ;  /* 0x0000bb0011027a20 */ /* 0x004fce0000410000 */
[----:B------:R2:W-:Y:S05]  /*1df0*/  MUFU.TANH R97, R2 ;  /* 0x0000000200617308 */ /* 0x0005ea0000002400 */
[----:B---3--:R-:W-:Y:S08]  /*1e00*/  HMMA.16816.F32.BF16 R28, R4, R40, R20 ;  /* 0x00000028041c723c */ /* 0x008ff00000041814 */
[----:B------:R-:W-:Y:S01]  /*1e10*/  HMMA.16816.F32.BF16 R20, R8, R54, RZ ;  /* 0x000000360814723c */ /* 0x000fe200000418ff */
[----:B--2---:R-:W-:-:S04]  /*1e20*/  FMUL.FTZ R2, R18, c[0x0][0x2ec] ;  /* 0x0000bb0012027a20 */ /* 0x004fc80000410000 */
[----:B------:R2:W3:Y:S02]  /*1e30*/  MUFU.TANH R118, R2 ;  /* 0x0000000200767308 */ /* 0x0004e40000002400 */
[----:B--2---:R-:W-:Y:S02]  /*1e40*/  FMUL.FTZ R2, R19, c[0x0][0x2ec] ;  /* 0x0000bb0013027a20 */ /* 0x004fe40000410000 */
[----:B------:R-:W-:Y:S01]  /*1e50*/  HMMA.16816.F32.BF16 R16, R8, R38, RZ ;  /* 0x000000260810723c */ /* 0x000fe200000418ff */
[----:B------:R-:W2:Y:S03]  /*1e60*/  LDSM.16.M88.4 R36, [R165+0xc00] ;  /* 0x000c0000a524783b */ /* 0x000ea60000000200 */
[----:B------:R1:W1:Y:S02]  /*1e70*/  MUFU.TANH R117, R2 ;  /* 0x0000000200757308 */ /* 0x0002640000002400 */
[----:B-1----:R-:W-:-:S06]  /*1e80*/  FMUL.FTZ R2, R24, c[0x0][0x2ec] ;  /* 0x0000bb0018027a20 */ /* 0x002fcc0000410000 */
[----:B------:R1:W1:Y:S11]  /*1e90*/  MUFU.TANH R104, R2 ;  /* 0x0000000200687308 */ /* 0x0002760000002400 */
[----:B------:R-:W-:Y:S01]  /*1ea0*/  @!UPT UIADD3 URZ, URZ, URZ, URZ ;  /* 0x0000003f3f3ff290 */ /* 0x000fe2000fffe03f */
[----:B------:R-:W-:Y:S01]  /*1eb0*/  HMMA.16816.F32.BF16 R16, R4, R46, R16 ;  /* 0x0000002e0410723c */ /* 0x000fe20000041810 */
[----:B------:R-:W2:Y:S01]  /*1ec0*/  LDSM.16.M88.4 R44, [R13+0x2000] ;  /* 0x002000000d2c783b */ /* 0x000ea20000000200 */
[----:B-1----:R-:W-:-:S04]  /*1ed0*/  FMUL.FTZ R2, R25, c[0x0][0x2ec] ;  /* 0x0000bb0019027a20 */ /* 0x002fc80000410000 */
[----:B------:R1:W-:Y:S11]  /*1ee0*/  MUFU.TANH R103, R2 ;  /* 0x0000000200677308 */ /* 0x0003f60000002400 */
[----:B------:R-:W-:Y:S07]  /*1ef0*/  @!UPT UIADD3 URZ, URZ, URZ, URZ ;  /* 0x0000003f3f3ff290 */ /* 0x000fee000fffe03f */
[----:B------:R-:W-:-:S04]  /*1f00*/  FMUL.FTZ R19, R19, c[0x0][0x2ec] ;  /* 0x0000bb0013137a20 */ /* 0x000fc80000410000 */
[----:B------:R-:W-:Y:S01]  /*1f10*/  MUFU.TANH R121, R19 ;  /* 0x0000001300797308 */ /* 0x000fe20000002400 */
[----:B-1----:R-:W-:Y:S02]  /*1f20*/  FMUL.FTZ R2, R26, c[0x0][0x2ec] ;  /* 0x0000bb001a027a20 */ /* 0x002fe40000410000 */
[----:B----4-:R-:W-:Y:S05]  /*1f30*/  HMMA.16816.F32.BF16 R24, R8, R48, RZ ;  /* 0x000000300818723c */ /* 0x010fea00000418ff */
[----:B------:R1:W4:Y:S02]  /*1f40*/  MUFU.TANH R122, R2 ;  /* 0x00000002007a7308 */ /* 0x0003240000002400 */
[----:B-1----:R-:W-:-:S06]  /*1f50*/  FMUL.FTZ R2, R32, c[0x0][0x2ec] ;  /* 0x0000bb0020027a20 */ /* 0x002fcc0000410000 */
[----:B------:R1:W1:Y:S02]  /*1f60*/  MUFU.TANH R102, R2 ;  /* 0x0000000200667308 */ /* 0x0002640000002400 */
[----:B-1----:R-:W-:-:S06]  /*1f70*/  FMUL.FTZ R2, R33, c[0x0][0x2ec] ;  /* 0x0000bb0021027a20 */ /* 0x002fcc0000410000 */
[----:B------:R1:W-:Y:S02]  /*1f80*/  MUFU.TANH R100, R2 ;  /* 0x0000000200647308 */ /* 0x0003e40000002400 */
[----:B-1----:R-:W-:-:S06]  /*1f90*/  FMUL.FTZ R2, R34, c[0x0][0x2ec] ;  /* 0x0000bb0022027a20 */ /* 0x002fcc0000410000 */
[----:B------:R1:W1:Y:S02]  /*1fa0*/  MUFU.TANH R123, R2 ;  /* 0x00000002007b7308 */ /* 0x0002640000002400 */
[----:B-1----:R-:W-:Y:S02]  /*1fb0*/  FMUL.FTZ R2, R35, c[0x0][0x2ec] ;  /* 0x0000bb0023027a20 */ /* 0x002fe40000410000 */
[----:B--2---:R-:W-:Y:S04]  /*1fc0*/  HMMA.16816.F32.BF16 R32, R4, R36, R24 ;  /* 0x000000240420723c */ /* 0x004fe80000041818 */
[----:B------:R1:W-:Y:S04]  /*1fd0*/  MUFU.TANH R119, R2 ;  /* 0x0000000200777308 */ /* 0x0003e80000002400 */
[----:B------:R-:W-:Y:S01]  /*1fe0*/  HMMA.16816.F32.BF16 R24, R8, R44, RZ ;  /* 0x0000002c0818723c */ /* 0x000fe200000418ff */
[----:B-1----:R-:W-:-:S04]  /*1ff0*/  FMUL.FTZ R2, R16, c[0x0][0x2ec] ;  /* 0x0000bb0010027a20 */ /* 0x002fc80000410000 */
[----:B------:R1:W2:Y:S11]  /*2000*/  MUFU.TANH R99, R2 ;  /* 0x0000000200637308 */ /* 0x0002b60000002400 */
[----:B------:R-:W-:-:S02]  /*2010*/  FMUL.FTZ R32, R32, c[0x0][0x2ec] ;  /* 0x0000bb0020207a20 */ /* 0x000fc40000410000 */
[----:B------:R-:W-:Y:S02]  /*2020*/  FMUL.FTZ R33, R33, c[0x0][0x2ec] ;  /* 0x0000bb0021217a20 */ /* 0x000fe40000410000 */
[----:B------:R-:W-:Y:S02]  /*2030*/  FMUL.FTZ R34, R34, c[0x0][0x2ec] ;  /* 0x0000bb0022227a20 */ /* 0x000fe40000410000 */
[----:B------:R-:W-:Y:S01]  /*2040*/  FMUL.FTZ R35, R35, c[0x0][0x2ec] ;  /* 0x0000bb0023237a20 */ /* 0x000fe20000410000 */
[----:B------:R-:W-:Y:S01]  /*2050*/  MUFU.TANH R92, R32 ;  /* 0x00000020005c7308 */ /* 0x000fe20000002400 */
[----:B-1----:R-:W-:-:S07]  /*2060*/  FMUL.FTZ R2, R17, c[0x0][0x2ec] ;  /* 0x0000bb0011027a20 */ /* 0x002fce0000410000 */
[----:B------:R-:W-:Y:S08]  /*2070*/  MUFU.TANH R94, R33 ;  /* 0x00000021005e7308 */ /* 0x000ff00000002400 */
[----:B------:R1:W-:Y:S08]  /*2080*/  MUFU.TANH R96, R2 ;  /* 0x0000000200607308 */ /* 0x0003f00000002400 */
[----:B------:R-:W-:Y:S01]  /*2090*/  MUFU.TANH R130, R34 ;  /* 0x0000002200827308 */ /* 0x000fe20000002400 */
[----:B-1----:R-:W-:-:S07]  /*20a0*/  FMUL.FTZ R2, R18, c[0x0][0x2ec] ;  /* 0x0000bb0012027a20 */ /* 0x002fce0000410000 */
[----:B------:R1:W-:Y:S01]  /*20b0*/  MUFU.TANH R136, R35 ;  /* 0x0000002300887308 */ /* 0x0003e20000002400 */
[----:B------:R-:W-:Y:S01]  /*20c0*/  HMMA.16816.F32.BF16 R16, R4, R42, R20 ;  /* 0x0000002a0410723c */ /* 0x000fe20000041814 */
[----:B------:R-:W2:Y:S06]  /*20d0*/  LDSM.16.M88.4 R40, [R165+0x1000] ;  /* 0x00100000a528783b */ /* 0x000eac0000000200 */
[----:B------:R3:W2:Y:S01]  /*20e0*/  MUFU.TANH R120, R2 ;  /* 0x0000000200787308 */ /* 0x0006a20000002400 */
[----:B------:R-:W-:Y:S01]  /*20f0*/  HMMA.16816.F32.BF16 R20, R8, R50, RZ ;  /* 0x000000320814723c */ /* 0x000fe200000418ff */
[----:B-1----:R-:W-:Y:S01]  /*2100*/  LDSM.16.M88.4 R32, [R165+0x1800] ;  /* 0x00180000a520783b */ /* 0x002fe20000000200 */
[----:B---3--:R-:W-:Y:S11]  /*2110*/  FMUL.FTZ R2, R28, c[0x0][0x2ec] ;  /* 0x0000bb001c027a20 */ /* 0x008ff60000410000 */
[----:B------:R-:W-:Y:S03]  /*2120*/  @!UPT UIADD3 URZ, URZ, URZ, URZ ;  /* 0x0000003f3f3ff290 */ /* 0x000fe6000fffe03f */
[----:B------:R-:W-:Y:S01]  /*2130*/  FMUL.FTZ R19, R19, c[0x0][0x2ec] ;  /* 0x0000bb0013137a20 */ /* 0x000fe20000410000 */
[----:B------:R1:W3:Y:S08]  /*2140*/  MUFU.TANH R98, R2 ;  /* 0x0000000200627308 */ /* 0x0002f00000002400 */
[----:B------:R-:W-:Y:S01]  /*2150*/  MUFU.TANH R129, R19 ;  /* 0x0000001300817308 */ /* 0x000fe20000002400 */
[----:B--2---:R-:W-:Y:S01]  /*2160*/  HMMA.16816.F32.BF16 R24, R4, R40, R24 ;  /* 0x000000280418723c */ /* 0x004fe20000041818 */
[----:B-1----:R-:W-:-:S06]  /*2170*/  FMUL.FTZ R2, R29, c[0x0][0x2ec] ;  /* 0x0000bb001d027a20 */ /* 0x002fcc0000410000 */
[----:B------:R1:W-:Y:S02]  /*2180*/  MUFU.TANH R95, R2 ;  /* 0x00000002005f7308 */ /* 0x0003e40000002400 */
[----:B-1----:R-:W-:Y:S11]  /*2190*/  FMUL.FTZ R2, R30, c[0x0][0x2ec] ;  /* 0x0000bb001e027a20 */ /* 0x002ff60000410000 */
[----:B------:R-:W-:Y:S04]  /*21a0*/  @!UPT UIADD3 URZ, URZ, URZ, URZ ;  /* 0x0000003f3f3ff290 */ /* 0x000fe8000fffe03f */
[----:B------:R-:W-:Y:S01]  /*21b0*/  FMUL.FTZ R24, R24, c[0x0][0x2ec] ;  /* 0x0000bb0018187a20 */ /* 0x000fe20000410000 */
[----:B------:R1:W2:Y:S01]  /*21c0*/  MUFU.TANH R126, R2 ;  /* 0x00000002007e7308 */ /* 0x0002a20000002400 */
[----:B------:R-:W-:Y:S02]  /*21d0*/  FMUL.FTZ R25, R25, c[0x0][0x2ec] ;  /* 0x0000bb0019197a20 */ /* 0x000fe40000410000 */
[----:B------:R-:W-:Y:S02]  /*21e0*/  FMUL.FTZ R26, R26, c[0x0][0x2ec] ;  /* 0x0000bb001a1a7a20 */ /* 0x000fe40000410000 */
[----:B------:R-:W-:-:S03]  /*21f0*/  FMUL.FTZ R27, R27, c[0x0][0x2ec] ;  /* 0x0000bb001b1b7a20 */ /* 0x000fc60000410000 */
[----:B------:R-:W-:Y:S01]  /*2200*/  MUFU.TANH R87, R24 ;  /* 0x0000001800577308 */ /* 0x000fe20000002400 */
[----:B-1----:R-:W-:-:S07]  /*2210*/  FMUL.FTZ R2, R31, c[0x0][0x2ec] ;  /* 0x0000bb001f027a20 */ /* 0x002fce0000410000 */
[----:B------:R-:W-:Y:S08]  /*2220*/  MUFU.TANH R88, R25 ;  /* 0x0000001900587308 */ /* 0x000ff00000002400 */
[----:B------:R1:W1:Y:S08]  /*2230*/  MUFU.TANH R128, R2 ;  /* 0x0000000200807308 */ /* 0x0002700000002400 */
[----:B------:R-:W-:Y:S01]  /*2240*/  MUFU.TANH R137, R26 ;  /* 0x0000001a00897308 */ /* 0x000fe20000002400 */
[----:B-1----:R-:W-:-:S07]  /*2250*/  FMUL.FTZ R2, R16, c[0x0][0x2ec] ;  /* 0x0000bb0010027a20 */ /* 0x002fce0000410000 */
[----:B------:R-:W-:Y:S08]  /*2260*/  MUFU.TANH R140, R27 ;  /* 0x0000001b008c7308 */ /* 0x000ff00000002400 */
[----:B------:R1:W1:Y:S02]  /*2270*/  MUFU.TANH R91, R2 ;  /* 0x00000002005b7308 */ /* 0x0002640000002400 */
[----:B-1----:R-:W-:-:S06]  /*2280*/  FMUL.FTZ R2, R17, c[0x0][0x2ec] ;  /* 0x0000bb0011027a20 */ /* 0x002fcc0000410000 */
[----:B------:R1:W-:Y:S02]  /*2290*/  MUFU.TANH R93, R2 ;  /* 0x00000002005d7308 */ /* 0x0003e40000002400 */
[----:B-1----:R-:W-:Y:S02]  /*22a0*/  FMUL.FTZ R2, R18, c[0x0][0x2ec] ;  /* 0x0000bb0012027a20 */ /* 0x002fe40000410000 */
[----:B------:R-:W-:Y:S01]  /*22b0*/  HMMA.16816.F32.BF16 R16, R4, R38, R20 ;  /* 0x000000260410723c */ /* 0x000fe20000041814 */
[----:B------:R-:W1:Y:S03]  /*22c0*/  LDSM.16.M88.4 R36, [R13+0x2400] ;  /* 0x002400000d24783b */ /* 0x000e660000000200 */
[----:B------:R-:W1:Y:S04]  /*22d0*/  MUFU.TANH R127, R2 ;  /* 0x00000002007f7308 */ /* 0x000e680000002400 */
[----:B------:R-:W-:Y:S01]  /*22e0*/  HMMA.16816.F32.BF16 R20, R8, R46, RZ ;  /* 0x0000002e0814723c */ /* 0x000fe200000418ff */
[----:B------:R-:W2:Y:S11]  /*22f0*/  LDSM.16.M88.4 R44, [R165+0x1400] ;  /* 0x00140000a52c783b */ /* 0x000eb60000000200 */
[----:B------:R-:W-:Y:S04]  /*2300*/  @!UPT UIADD3 URZ, URZ, URZ, URZ ;  /* 0x0000003f3f3ff290 */ /* 0x000fe8000fffe03f */
[----:B------:R-:W-:Y:S02]  /*2310*/  FMUL.FTZ R16, R16, c[0x0][0x2ec] ;  /* 0x0000bb0010107a20 */ /* 0x000fe40000410000 */
[----:B------:R-:W-:Y:S02]  /*2320*/  FMUL.FTZ R17, R17, c[0x0][0x2ec] ;  /* 0x0000bb0011117a20 */ /* 0x000fe40000410000 */
[----:B------:R-:W-:Y:S01]  /*2330*/  FMUL.FTZ R18, R18, c[0x0][0x2ec] ;  /* 0x0000bb0012127a20 */ /* 0x000fe20000410000 */
[----:B------:R-:W-:Y:S01]  /*2340*/  MUFU.TANH R90, R16 ;  /* 0x00000010005a7308 */ /* 0x000fe20000002400 */
[----:B------:R-:W-:-:S07]  /*2350*/  FMUL.FTZ R19, R19, c[0x0][0x2ec] ;  /* 0x0000bb0013137a20 */ /* 0x000fce0000410000 */
[----:B------:R-:W2:Y:S01]  /*2360*/  MUFU.TANH R89, R17 ;  /* 0x0000001100597308 */ /* 0x000ea20000002400 */
[----:B-1----:R-:W-:Y:S07]  /*2370*/  HMMA.16816.F32.BF16 R28, R8, R36, RZ ;  /* 0x00000024081c723c */ /* 0x002fee00000418ff */
[----:B------:R-:W-:Y:S08]  /*2380*/  MUFU.TANH R132, R18 ;  /* 0x0000001200847308 */ /* 0x000ff00000002400 */
[----:B------:R1:W1:Y:S09]  /*2390*/  MUFU.TANH R133, R19 ;  /* 0x0000001300857308 */ /* 0x0002720000002400 */
[C---:B--2---:R-:W-:Y:S08]  /*23a0*/  HMMA.16816.F32.BF16 R28, R4.reuse, R44, R28 ;  /* 0x0000002c041c723c */ /* 0x044ff0000004181c */
[----:B-1----:R-:W-:Y:S01]  /*23b0*/  HMMA.16816.F32.BF16 R16, R4, R42, R20 ;  /* 0x0000002a0410723c */ /* 0x002fe20000041814 */
[----:B------:R-:W1:Y:S07]  /*23c0*/  LDSM.16.M88.4 R40, [R13+0x2800] ;  /* 0x002800000d28783b */ /* 0x000e6e0000000200 */
[----:B------:R-:W-:Y:S01]  /*23d0*/  HMMA.16816.F32.BF16 R20, R8, R38, RZ ;  /* 0x000000260814723c */ /* 0x000fe200000418ff */
[----:B------:R-:W-:Y:S07]  /*23e0*/  LDSM.16.M88.4 R36, [R13+0x3000] ;  /* 0x003000000d24783b */ /* 0x000fee0000000200 */
[----:B------:R-:W-:-:S02]  /*23f0*/  FMUL.FTZ R28, R28, c[0x0][0x2ec] ;  /* 0x0000bb001c1c7a20 */ /* 0x000fc40000410000 */
[----:B------:R-:W-:Y:S02]  /*2400*/  FMUL.FTZ R29, R29, c[0x0][0x2ec] ;  /* 0x0000bb001d1d7a20 */ /* 0x000fe40000410000 */
[----:B------:R-:W-:Y:S01]  /*2410*/  FMUL.FTZ R30, R30, c[0x0][0x2ec] ;  /* 0x0000bb001e1e7a20 */ /* 0x000fe20000410000 */
[----:B------:R-:W-:Y:S01]  /*2420*/  MUFU.TANH R84, R28 ;  /* 0x0000001c00547308 */ /* 0x000fe20000002400 */
[----:B------:R-:W-:Y:S02]  /*2430*/  FMUL.FTZ R31, R31, c[0x0][0x2ec] ;  /* 0x0000bb001f1f7a20 */ /* 0x000fe40000410000 */
[----:B------:R-:W-:Y:S02]  /*2440*/  FMUL.FTZ R16, R16, c[0x0][0x2ec] ;  /* 0x0000bb0010107a20 */ /* 0x000fe40000410000 */
[----:B------:R-:W-:Y:S02]  /*2450*/  FMUL.FTZ R17, R17, c[0x0][0x2ec] ;  /* 0x0000bb0011117a20 */ /* 0x000fe40000410000 */
[----:B------:R-:W-:Y:S01]  /*2460*/  FMUL.FTZ R18, R18, c[0x0][0x2ec] ;  /* 0x0000bb0012127a20 */ /* 0x000fe20000410000 */
[----:B------:R-:W2:Y:S01]  /*2470*/  MUFU.TANH R86, R16 ;  /* 0x0000001000567308 */ /* 0x000ea20000002400 */
[----:B------:R-:W-:-:S02]  /*2480*/  FMUL.FTZ R19, R19, c[0x0][0x2ec] ;  /* 0x0000bb0013137a20 */ /* 0x000fc40000410000 */
[----:B------:R-:W-:Y:S01]  /*2490*/  HMMA.16816.F32.BF16 R20, R4, R46, R20 ;  /* 0x0000002e0414723c */ /* 0x000fe20000041814 */
[----:B------:R-:W2:Y:S04]  /*24a0*/  LDSM.16.M88.4 R44, [R13+0x2c00] ;  /* 0x002c00000d2c783b */ /* 0x000ea80000000200 */
[----:B------:R-:W-:Y:S03]  /*24b0*/  MUFU.TANH R82, R17 ;  /* 0x0000001100527308 */ /* 0x000fe60000002400 */
[----:B-1----:R-:W-:Y:S05]  /*24c0*/  HMMA.16816.F32.BF16 R24, R8, R42, RZ ;  /* 0x0000002a0818723c */ /* 0x002fea00000418ff */
[----:B------:R-:W1:Y:S08]  /*24d0*/  MUFU.TANH R138, R18 ;  /* 0x00000012008a7308 */ /* 0x000e700000002400 */
[----:B------:R1:W1:Y:S03]  /*24e0*/  MUFU.TANH R139, R19 ;  /* 0x00000013008b7308 */ /* 0x0002660000002400 */
[----:B------:R-:W-:-:S02]  /*24f0*/  FMUL.FTZ R2, R21, c[0x0][0x2ec] ;  /* 0x0000bb0015027a20 */ /* 0x000fc40000410000 */
[----:B------:R-:W-:-:S03]  /*2500*/  FMUL.FTZ R20, R20, c[0x0][0x2ec] ;  /* 0x0000bb0014147a20 */ /* 0x000fc60000410000 */
[----:B------:R2:W-:Y:S01]  /*2510*/  MUFU.TANH R81, R2 ;  /* 0x0000000200517308 */ /* 0x0005e20000002400 */
[----:B-1----:R-:W-:Y:S01]  /*2520*/  HMMA.16816.F32.BF16 R16, R8, R40, RZ ;  /* 0x000000280810723c */ /* 0x002fe200000418ff */
[----:B------:R-:W1:Y:S06]  /*2530*/  LDSM.16.M88.4 R40, [R165+0x1c00] ;  /* 0x001c0000a528783b */ /* 0x000e6c0000000200 */
[----:B------:R-:W-:Y:S01]  /*2540*/  MUFU.TANH R85, R20 ;  /* 0x0000001400557308 */ /* 0x000fe20000002400 */
[----:B--2---:R-:W-:-:S07]  /*2550*/  FMUL.FTZ R2, R22, c[0x0][0x2ec] ;  /* 0x0000bb0016027a20 */ /* 0x004fce0000410000 */
[----:B------:R-:W-:Y:S08]  /*2560*/  MUFU.TANH R83, R29 ;  /* 0x0000001d00537308 */ /* 0x000ff00000002400 */
[----:B------:R2:W-:Y:S01]  /*2570*/  MUFU.TANH R144, R2 ;  /* 0x0000000200907308 */ /* 0x0005e20000002400 */
[----:B------:R-:W-:Y:S07]  /*2580*/  HMMA.16816.F32.BF16 R16, R4, R32, R16 ;  /* 0x000000200410723c */ /* 0x000fee0000041810 */
[----:B------:R-:W1:Y:S01]  /*2590*/  MUFU.TANH R141, R30 ;  /* 0x0000001e008d7308 */ /* 0x000e620000002400 */
[----:B--2---:R-:W-:-:S07]  /*25a0*/  FMUL.FTZ R2, R23, c[0x0][0x2ec] ;  /* 0x0000bb0017027a20 */ /* 0x004fce0000410000 */
[----:B------:R2:W1:Y:S01]  /*25b0*/  MUFU.TANH R143, R31 ;  /* 0x0000001f008f7308 */ /* 0x0004620000002400 */
[----:B------:R-:W-:Y:S07]  /*25c0*/  HMMA.16816.F32.BF16 R20, R8, R44, RZ ;  /* 0x0000002c0814723c */ /* 0x000fee00000418ff */
[----:B------:R1:W1:Y:S01]  /*25d0*/  MUFU.TANH R142, R2 ;  /* 0x00000002008e7308 */ /* 0x0002620000002400 */
[----:B--2---:R-:W-:Y:S01]  /*25e0*/  HMMA.16816.F32.BF16 R28, R4, R34, R24 ;  /* 0x00000022041c723c */ /* 0x004fe20000041818 */
[----:B------:R-:W2:Y:S01]  /*25f0*/  LDSM.16.M88.4 R32, [R165+0x2000] ;  /* 0x00200000a520783b */ /* 0x000ea20000000200 */
[----:B-1----:R-:W-:-:S06]  /*2600*/  FMUL.FTZ R2, R16, c[0x0][0x2ec] ;  /* 0x0000bb0010027a20 */ /* 0x002fcc0000410000 */
[----:B------:R-:W-:Y:S01]  /*2610*/  HMMA.16816.F32.BF16 R24, R8, R46, RZ ;  /* 0x0000002e0818723c */ /* 0x000fe200000418ff */
[----:B------:R-:W-:Y:S01]  /*2620*/  LDSM.16.M88.4 R44, [R13+0x3800] ;  /* 0x003800000d2c783b */ /* 0x000fe20000000200 */
[----:B------:R1:W1:Y:S11]  /*2630*/  MUFU.TANH R78, R2 ;  /* 0x00000002004e7308 */ /* 0x0002760000002400 */
[----:B------:R-:W-:Y:S03]  /*2640*/  @!UPT UIADD3 URZ, URZ, URZ, URZ ;  /* 0x0000003f3f3ff290 */ /* 0x000fe6000fffe03f */
[----:B------:R-:W-:Y:S02]  /*2650*/  FMUL.FTZ R28, R28, c[0x0][0x2ec] ;  /* 0x0000bb001c1c7a20 */ /* 0x000fe40000410000 */
[----:B------:R-:W-:Y:S02]  /*2660*/  FMUL.FTZ R29, R29, c[0x0][0x2ec] ;  /* 0x0000bb001d1d7a20 */ /* 0x000fe40000410000 */
[----:B-1----:R-:W-:Y:S01]  /*2670*/  FMUL.FTZ R2, R17, c[0x0][0x2ec] ;  /* 0x0000bb0011027a20 */ /* 0x002fe20000410000 */
[----:B------:R-:W-:Y:S01]  /*2680*/  MUFU.TANH R79, R28 ;  /* 0x0000001c004f7308 */ /* 0x000fe20000002400 */
[----:B------:R-:W-:Y:S02]  /*2690*/  FMUL.FTZ R30, R30, c[0x0][0x2ec] ;  /* 0x0000bb001e1e7a20 */ /* 0x000fe40000410000 */
[----:B------:R-:W-:Y:S01]  /*26a0*/  FMUL.FTZ R31, R31, c[0x0][0x2ec] ;  /* 0x0000bb001f1f7a20 */ /* 0x000fe20000410000 */
[----:B------:R-:W-:Y:S04]  /*26b0*/  HMMA.16816.F32.BF16 R24, R4, R42, R24 ;  /* 0x0000002a0418723c */ /* 0x000fe80000041818 */
[----:B------:R1:W-:Y:S08]  /*26c0*/  MUFU.TANH R77, R2 ;  /* 0x00000002004d7308 */ /* 0x0003f00000002400 */
[----:B------:R-:W-:Y:S01]  /*26d0*/  MUFU.TANH R76, R29 ;  /* 0x0000001d004c7308 */ /* 0x000fe20000002400 */
[----:B-1----:R-:W-:-:S07]  /*26e0*/  FMUL.FTZ R2, R18, c[0x0][0x2ec] ;  /* 0x0000bb0012027a20 */ /* 0x002fce0000410000 */
[----:B------:R-:W-:Y:S08]  /*26f0*/  MUFU.TANH R147, R30 ;  /* 0x0000001e00937308 */ /* 0x000ff00000002400 */
[----:B------:R1:W1:Y:S08]  /*2700*/  MUFU.TANH R145, R2 ;  /* 0x0000000200917308 */ /* 0x0002700000002400 */
[----:B------:R-:W-:Y:S01]  /*2710*/  MUFU.TANH R149, R31 ;  /* 0x0000001f00957308 */ /* 0x000fe20000002400 */
[----:B-1----:R-:W-:-:S02]  /*2720*/  FMUL.FTZ R2, R19, c[0x0][0x2ec] ;  /* 0x0000bb0013027a20 */ /* 0x002fc40000410000 */
[----:B------:R-:W-:Y:S01]  /*2730*/  HMMA.16816.F32.BF16 R16, R4, R40, R20 ;  /* 0x000000280410723c */ /* 0x000fe20000041814 */
[----:B------:R-:W1:Y:S04]  /*2740*/  LDSM.16.M88.4 R40, [R13+0x3400] ;  /* 0x003400000d28783b */ /* 0x000e680000000200 */
[----:B------:R2:W1:Y:S03]  /*2750*/  MUFU.TANH R146, R2 ;  /* 0x0000000200927308 */ /* 0x0004660000002400 */
[----:B------:R-:W-:Y:S11]  /*2760*/  HMMA.16816.F32.BF16 R20, R8, R36, RZ ;  /* 0x000000240814723c */ /* 0x000ff600000418ff */
[----:B------:R-:W-:Y:S05]  /*2770*/  @!UPT UIADD3 URZ, URZ, URZ, URZ ;  /* 0x0000003f3f3ff290 */ /* 0x000fea000fffe03f */
[----:B--2---:R-:W-:Y:S02]  /*2780*/  FMUL.FTZ R2, R17, c[0x0][0x2ec] ;  /* 0x0000bb0011027a20 */ /* 0x004fe40000410000 */
[----:B------:R-:W-:Y:S02]  /*2790*/  FMUL.FTZ R16, R16, c[0x0][0x2ec] ;  /* 0x0000bb0010107a20 */ /* 0x000fe40000410000 */
[----:B------:R2:W-:Y:S04]  /*27a0*/  MUFU.TANH R74, R2 ;  /* 0x00000002004a7308 */ /* 0x0005e80000002400 */
[----:B------:R-:W-:Y:S04]  /*27b0*/  HMMA.16816.F32.BF16 R20, R4, R32, R20 ;  /* 0x000000200414723c */ /* 0x000fe80000041814 */
[----:B------:R-:W1:Y:S01]  /*27c0*/  MUFU.TANH R72, R16 ;  /* 0x0000001000487308 */ /* 0x000e620000002400 */
[----:B--2---:R-:W-:-:S07]  /*27d0*/  FMUL.FTZ R2, R18, c[0x0][0x2ec] ;  /* 0x0000bb0012027a20 */ /* 0x004fce0000410000 */
[----:B------:R2:W1:Y:S11]  /*27e0*/  MUFU.TANH R148, R2 ;  /* 0x0000000200947308 */ /* 0x0004760000002400 */
[----:B------:R-:W-:Y:S01]  /*27f0*/  @!UPT UIADD3 URZ, URZ, URZ, URZ ;  /* 0x0000003f3f3ff290 */ /* 0x000fe2000fffe03f */
[----:B------:R-:W-:Y:S02]  /*2800*/  FMUL.FTZ R3, R22, c[0x0][0x2ec] ;  /* 0x0000bb0016037a20 */ /* 0x000fe40000410000 */
[----:B------:R-:W-:Y:S02]  /*2810*/  FMUL.FTZ R12, R23, c[0x0][0x2ec] ;  /* 0x0000bb00170c7a20 */ /* 0x000fe40000410000 */
[----:B------:R1:W-:Y:S01]  /*2820*/  MUFU.TANH R155, R3 ;  /* 0x00000003009b7308 */ /* 0x0003e20000002400 */
[----:B--2---:R-:W-:Y:S02]  /*2830*/  FMUL.FTZ R2, R19, c[0x0][0x2ec] ;  /* 0x0000bb0013027a20 */ /* 0x004fe40000410000 */
[----:B------:R-:W-:Y:S01]  /*2840*/  HMMA.16816.F32.BF16 R16, R8, R38, RZ ;  /* 0x000000260810723c */ /* 0x000fe200000418ff */
[----:B------:R-:W2:Y:S04]  /*2850*/  LDSM.16.M88.4 R36, [R165+0x2400] ;  /* 0x00240000a524783b */ /* 0x000ea80000000200 */
[----:B------:R3:W2:Y:S01]  /*2860*/  MUFU.TANH R150, R2 ;  /* 0x0000000200967308 */ /* 0x0006a20000002400 */
[----:B-1----:R-:W-:-:S07]  /*2870*/  SHF.R.S32.HI R3, RZ, 0x1f, R59 ;  /* 0x0000001fff037819 */ /* 0x002fce000001143b */
[----:B------:R-:W-:Y:S01]  /*2880*/  MUFU.TANH R156, R12 ;  /* 0x0000000c009c7308 */ /* 0x000fe20000002400 */
[----:B------:R-:W-:Y:S01]  /*2890*/  LEA.HI R3, R3, R57, RZ, 0x2 ;  /* 0x0000003903037211 */ /* 0x000fe200078f10ff */
[----:B---3--:R-:W-:-:S03]  /*28a0*/  FMUL.FTZ R2, R24, c[0x0][0x2ec] ;  /* 0x0000bb0018027a20 */ /* 0x008fc60000410000 */
[----:B------:R-:W-:-:S03]  /*28b0*/  LOP3.LUT R3, R3, 0xfffffffc, RZ, 0xc0, !PT ;  /* 0xfffffffc03037812 */ /* 0x000fc600078ec0ff */
[----:B------:R1:W3:Y:S03]  /*28c0*/  MUFU.TANH R73, R2 ;  /* 0x0000000200497308 */ /* 0x0002e60000002400 */
[----:B------:R-:W-:Y:S01]  /*28d0*/  HMMA.16816.F32.BF16 R28, R4, R34, R16 ;  /* 0x00000022041c723c */ /* 0x000fe20000041810 */
[----:B------:R-:W-:-:S07]  /*28e0*/  IMAD.IADD R248, R57, 0x1, -R3 ;  /* 0x0000000139f87824 */ /* 0x000fce00078e0a03 */
[----:B------:R-:W-:Y:S01]  /*28f0*/  HMMA.16816.F32.BF16 R16, R8, R42, RZ ;  /* 0x0000002a0810723c */ /* 0x000fe200000418ff */
[----:B-1----:R-:W-:-:S04]  /*2900*/  FMUL.FTZ R2, R25, c[0x0][0x2ec] ;  /* 0x0000bb0019027a20 */ /* 0x002fc80000410000 */
[----:B------:R1:W-:Y:S11]  /*2910*/  MUFU.TANH R75, R2 ;  /* 0x00000002004b7308 */ /* 0x0003f60000002400 */
[----:B------:R-:W-:-:S02]  /*2920*/  FMUL.FTZ R12, R28, c[0x0][0x2ec] ;  /* 0x0000bb001c0c7a20 */ /* 0x000fc40000410000 */
[----:B------:R-:W-:Y:S02]  /*2930*/  FMUL.FTZ R3, R29, c[0x0][0x2ec] ;  /* 0x0000bb001d037a20 */ /* 0x000fe40000410000 */
[----:B------:R-:W-:Y:S01]  /*2940*/  MUFU.TANH R68, R12 ;  /* 0x0000000c00447308 */ /* 0x000fe20000002400 */
[----:B-1----:R-:W-:-:S07]  /*2950*/  FMUL.FTZ R2, R26, c[0x0][0x2ec] ;  /* 0x0000bb001a027a20 */ /* 0x002fce0000410000 */
[----:B------:R-:W-:Y:S08]  /*2960*/  MUFU.TANH R69, R3 ;  /* 0x0000000300457308 */ /* 0x000ff00000002400 */
[----:B------:R1:W1:Y:S02]  /*2970*/  MUFU.TANH R151, R2 ;  /* 0x0000000200977308 */ /* 0x0002640000002400 */
[----:B-1----:R-:W-:-:S02]  /*2980*/  FMUL.FTZ R2, R27, c[0x0][0x2ec] ;  /* 0x0000bb001b027a20 */ /* 0x002fc40000410000 */
[----:B------:R-:W-:Y:S01]  /*2990*/  HMMA.16816.F32.BF16 R24, R8, R40, RZ ;  /* 0x000000280818723c */ /* 0x000fe200000418ff */
[----:B------:R-:W-:Y:S03]  /*29a0*/  LDSM.16.M88.4 R40, [R165+0x2c00] ;  /* 0x002c0000a528783b */ /* 0x000fe60000000200 */
[----:B------:R1:W1:Y:S02]  /*29b0*/  MUFU.TANH R154, R2 ;  /* 0x00000002009a7308 */ /* 0x0002640000002400 */
[----:B-1----:R-:W-:Y:S02]  /*29c0*/  FMUL.FTZ R2, R20, c[0x0][0x2ec] ;  /* 0x0000bb0014027a20 */ /* 0x002fe40000410000 */
[----:B------:R-:W-:-:S04]  /*29d0*/  FMUL.FTZ R20, R30, c[0x0][0x2ec] ;  /* 0x0000bb001e147a20 */ /* 0x000fc80000410000 */
[----:B------:R1:W1:Y:S11]  /*29e0*/  MUFU.TANH R70, R2 ;  /* 0x0000000200467308 */ /* 0x0002760000002400 */
[----:B------:R-:W-:Y:S01]  /*29f0*/  @!UPT UIADD3 URZ, URZ, URZ, URZ ;  /* 0x0000003f3f3ff290 */ /* 0x000fe2000fffe03f */
[C---:B--2---:R-:W-:Y:S01]  /*2a00*/  HMMA.16816.F32.BF16 R32, R4.reuse, R36, R24 ;  /* 0x000000240420723c */ /* 0x044fe20000041818 */
[----:B------:R2:W-:Y:S07]  /*2a10*/  MUFU.TANH R51, R20 ;  /* 0x0000001400337308 */ /* 0x0005ee0000002400 */
[----:B------:R-:W-:Y:S01]  /*2a20*/  HMMA.16816.F32.BF16 R24, R4, R38, R16 ;  /* 0x000000260418723c */ /* 0x000fe20000041810 */
[----:B------:R-:W-:Y:S01]  /*2a30*/  LDSM.16.M88.4 R36, [R13+0x4000] ;  /* 0x004000000d24783b */ /* 0x000fe20000000200 */
[----:B-1----:R-:W-:-:S06]  /*2a40*/  FMUL.FTZ R2, R21, c[0x0][0x2ec] ;  /* 0x0000bb0015027a20 */ /* 0x002fcc0000410000 */
[----:B------:R-:W-:Y:S01]  /*2a50*/  HMMA.16816.F32.BF16 R16, R8, R44, RZ ;  /* 0x0000002c0810723c */ /* 0x000fe200000418ff */
[----:B------:R1:W1:Y:S01]  /*2a60*/  MUFU.TANH R71, R2 ;  /* 0x0000000200477308 */ /* 0x0002620000002400 */
[----:B--2---:R-:W-:Y:S02]  /*2a70*/  FMUL.FTZ R20, R31, c[0x0][0x2ec] ;  /* 0x0000bb001f147a20 */ /* 0x004fe40000410000 */
[----:B------:R-:W2:Y:S04]  /*2a80*/  LDSM.16.M88.4 R28, [R165+0x2800] ;  /* 0x00280000a51c783b */ /* 0x000ea80000000200 */
[----:B------:R-:W-:Y:S01]  /*2a90*/  FMUL.FTZ R32, R32, c[0x0][0x2ec] ;  /* 0x0000bb0020207a20 */ /* 0x000fe20000410000 */
[----:B------:R3:W2:Y:S01]  /*2aa0*/  MUFU.TANH R135, R20 ;  /* 0x0000001400877308 */ /* 0x0006a20000002400 */
[----:B------:R-:W-:-:S02]  /*2ab0*/  FMUL.FTZ R34, R34, c[0x0][0x2ec] ;  /* 0x0000bb0022227a20 */ /* 0x000fc40000410000 */
[----:B------:R-:W-:-:S04]  /*2ac0*/  FMUL.FTZ R35, R35, c[0x0][0x2ec] ;  /* 0x0000bb0023237a20 */ /* 0x000fc80000410000 */
[----:B------:R-:W-:Y:S01]  /*2ad0*/  FMUL.FTZ R24, R24, c[0x0][0x2ec] ;  /* 0x0000bb0018187a20 */ /* 0x000fe20000410000 */
[----:B------:R-:W-:Y:S01]  /*2ae0*/  MUFU.TANH R67, R32 ;  /* 0x0000002000437308 */ /* 0x000fe20000002400 */
[----:B-1----:R-:W-:Y:S01]  /*2af0*/  LOP3.LUT R2, R59, 0xffffffe0, RZ, 0xc0, !PT ;  /* 0xffffffe03b027812 */ /* 0x002fe200078ec0ff */
[----:B------:R-:W-:Y:S02]  /*2b00*/  FMUL.FTZ R25, R25, c[0x0][0x2ec] ;  /* 0x0000bb0019197a20 */ /* 0x000fe40000410000 */
[----:B------:R-:W-:Y:S02]  /*2b10*/  FMUL.FTZ R26, R26, c[0x0][0x2ec] ;  /* 0x0000bb001a1a7a20 */ /* 0x000fe40000410000 */
[----:B------:R-:W-:Y:S02]  /*2b20*/  FMUL.FTZ R27, R27, c[0x0][0x2ec] ;  /* 0x0000bb001b1b7a20 */ /* 0x000fe40000410000 */
[----:B---3--:R-:W-:Y:S01]  /*2b30*/  FMUL.FTZ R20, R33, c[0x0][0x2ec] ;  /* 0x0000bb0021147a20 */ /* 0x008fe20000410000 */
[----:B------:R-:W1:Y:S01]  /*2b40*/  MUFU.TANH R49, R34 ;  /* 0x0000002200317308 */ /* 0x000e620000002400 */
[----:B------:R-:W-:-:S02]  /*2b50*/  IMAD.IADD R2, R60, 0x1, -R2 ;  /* 0x000000013c027824 */ /* 0x000fc400078e0a02 */
[----:B------:R-:W-:-:S03]  /*2b60*/  IMAD.SHL.U32 R60, R60, 0x2, RZ ;  /* 0x000000023c3c7824 */ /* 0x000fc600078e00ff */
[----:B------:R-:W-:Y:S02]  /*2b70*/  SHF.R.S32.HI R14, RZ, 0x1f, R2 ;  /* 0x0000001fff0e7819 */ /* 0x000fe40000011402 */
[----:B------:R3:W-:Y:S02]  /*2b80*/  MUFU.TANH R131, R35 ;  /* 0x0000002300837308 */ /* 0x0007e40000002400 */
[----:B------:R-:W-:Y:S01]  /*2b90*/  LEA.HI R2, R14, R2, RZ, 0x2 ;  /* 0x000000020e027211 */ /* 0x000fe200078f10ff */
[----:B------:R-:W-:-:S03]  /*2ba0*/  IMAD R14, R57, 0x10, R61 ;  /* 0x00000010390e7824 */ /* 0x000fc600078e023d */
[----:B------:R-:W-:Y:S02]  /*2bb0*/  SHF.R.S32.HI R247, RZ, 0x2, R2 ;  /* 0x00000002fff77819 */ /* 0x000fe40000011402 */
[----:B------:R2:W1:Y:S02]  /*2bc0*/  MUFU.TANH R65, R20 ;  /* 0x0000001400417308 */ /* 0x0004640000002400 */
[----:B------:R-:W-:-:S04]  /*2bd0*/  IADD3 R2, R14, 0x1, R247 ;  /* 0x000000010e027810 */ /* 0x000fc80007ffe0f7 */
[----:B------:R-:W-:Y:S01]  /*2be0*/  IADD3 R2, R56, -c[0x0][0x214], R2 ;  /* 0x8000850038027a10 */ /* 0x000fe20007ffe002 */
[----:B---3--:R-:W3:Y:S01]  /*2bf0*/  LDSM.16.M88.4 R32, [R13+0x3c00] ;  /* 0x003c00000d20783b */ /* 0x008ee20000000200 */
[----:B------:R-:W1:Y:S02]  /*2c00*/  MUFU.TANH R64, R24 ;  /* 0x0000001800407308 */ /* 0x000e640000002400 */
[----:B------:R-:W-:Y:S02]  /*2c10*/  IADD3 R3, R2, c[0x0][0x2e8], RZ ;  /* 0x0000ba0002037a10 */ /* 0x000fe40007ffe0ff */
[----:B------:R-:W-:Y:S02]  /*2c20*/  LOP3.LUT R2, R80, 0x6, R60, 0xf8, !PT ;  /* 0x0000000650027812 */ /* 0x000fe400078ef83c */
[C---:B------:R-:W-:Y:S01]  /*2c30*/  IADD3 R15, R3.reuse, 0x8, RZ ;  /* 0x00000008030f7810 */ /* 0x040fe20007ffe0ff */
[----:B--2---:R-:W-:Y:S01]  /*2c40*/  HMMA.16816.F32.BF16 R20, R4, R28, R16 ;  /* 0x0000001c0414723c */ /* 0x004fe20000041810 */
[----:B------:R-:W-:Y:S01]  /*2c50*/  MUFU.TANH R63, R25 ;  /* 0x00000019003f7308 */ /* 0x000fe20000002400 */
[----:B------:R-:W-:-:S02]  /*2c60*/  IMNMX R12, R3, R56, PT ;  /* 0x00000038030c7217 */ /* 0x000fc40003800200 */
[----:B------:R-:W-:Y:S02]  /*2c70*/  IADD3 R14, R2, -0x100, RZ ;  /* 0xffffff00020e7810 */ /* 0x000fe40007ffe0ff */
[----:B------:R-:W-:Y:S02]  /*2c80*/  IMNMX R3, R15, R56, PT ;  /* 0x000000380f037217 */ /* 0x000fe40003800200 */
[----:B------:R-:W-:Y:S01]  /*2c90*/  HMMA.16816.F32.BF16 R16, R8, R46, RZ ;  /* 0x0000002e0810723c */ /* 0x000fe200000418ff */
[----:B------:R-:W2:Y:S01]  /*2ca0*/  MUFU.TANH R48, R26 ;  /* 0x0000001a00307308 */ /* 0x000ea20000002400 */
[C---:B------:R-:W-:Y:S01]  /*2cb0*/  ISETP.GE.AND P0, PT, R14.reuse, R12, PT ;  /* 0x0000000c0e00720c */ /* 0x040fe20003f06270 */
[----:B------:R-:W-:Y:S01]  /*2cc0*/  LDSM.16.M88.4 R44, [R165+0x3800] ;  /* 0x00380000a52c783b */ /* 0x000fe20000000200 */
[----:B------:R-:W-:Y:S02]  /*2cd0*/  ISETP.GE.AND P5, PT, R14, R3, PT ;  /* 0x000000030e00720c */ /* 0x000fe40003fa6270 */
[----:B------:R-:W-:-:S02]  /*2ce0*/  IADD3 R14, R2, -0xf8, RZ ;  /* 0xffffff08020e7810 */ /* 0x000fc40007ffe0ff */
[----:B------:R-:W-:Y:S01]  /*2cf0*/  IADD3 R15, R2, -0xff, RZ ;  /* 0xffffff01020f7810 */ /* 0x000fe20007ffe0ff */
[----:B------:R1:W-:Y:S01]  /*2d00*/  MUFU.TANH R125, R27 ;  /* 0x0000001b007d7308 */ /* 0x0003e20000002400 */
[CC--:B------:R-:W-:Y:S02]  /*2d10*/  ISETP.GE.AND P1, PT, R14.reuse, R12.reuse, PT ;  /* 0x0000000c0e00720c */ /* 0x0c0fe40003f26270 */
[-C--:B------:R-:W-:Y:S02]  /*2d20*/  ISETP.GE.AND P2, PT, R14, R3.reuse, PT ;  /* 0x000000030e00720c */ /* 0x080fe40003f46270 */
[----:B------:R-:W-:Y:S02]  /*2d30*/  IADD3 R14, R2, -0xf7, RZ ;  /* 0xffffff09020e7810 */ /* 0x000fe40007ffe0ff */
[----:B------:R-:W-:Y:S01]  /*2d40*/  FMUL.FTZ R20, R20, c[0x0][0x2ec] ;  /* 0x0000bb0014147a20 */ /* 0x000fe20000410000 */
[----:B-----5:R-:W-:Y:S01]  /*2d50*/  FSEL R101, R101, -INF , !P0 ;  /* 0xff80000065657808 */ /* 0x020fe20004000000 */
[----:B------:R-:W-:Y:S01]  /*2d60*/  FMUL.FTZ R21, R21, c[0x0][0x2ec] ;  /* 0x0000bb0015157a20 */ /* 0x000fe20000410000 */
[----:B------:R-:W-:Y:S01]  /*2d70*/  FSEL R118, R118, -INF , !P5 ;  /* 0xff80000076767808 */ /* 0x000fe20006800000 */
[----:B------:R-:W-:Y:S01]  /*2d80*/  FMUL.FTZ R22, R22, c[0x0][0x2ec] ;  /* 0x0000bb0016167a20 */ /* 0x000fe20000410000 */
[----:B------:R-:W5:Y:S01]  /*2d90*/  MUFU.TANH R61, R20 ;  /* 0x00000014003d7308 */ /* 0x000f620000002400 */
[----:B------:R-:W-:Y:S01]  /*2da0*/  FMUL.FTZ R23, R23, c[0x0][0x2ec] ;  /* 0x0000bb0017177a20 */ /* 0x000fe20000410000 */
[C---:B------:R-:W-:Y:S01]  /*2db0*/  ISETP.GE.AND P4, PT, R15.reuse, R12, PT ;  /* 0x0000000c0f00720c */ /* 0x040fe20003f86270 */
[----:B-1----:R-:W-:Y:S01]  /*2dc0*/  HMMA.16816.F32.BF16 R24, R4, R30, R16 ;  /* 0x0000001e0418723c */ /* 0x002fe20000041810 */
[----:B------:R-:W1:Y:S01]  /*2dd0*/  LDSM.16.M88.4 R28, [R165+0x3000] ;  /* 0x00300000a51c783b */ /* 0x000e620000000200 */
[----:B------:R-:W-:-:S03]  /*2de0*/  ISETP.GE.AND P3, PT, R15, R3, PT ;  /* 0x000000030f00720c */ /* 0x000fc60003f66270 */
[----:B------:R-:W-:Y:S01]  /*2df0*/  MUFU.TANH R116, R21 ;  /* 0x0000001500747308 */ /* 0x000fe20000002400 */
[C---:B------:R-:W-:Y:S02]  /*2e00*/  ISETP.GE.AND P0, PT, R14.reuse, R12, PT ;  /* 0x0000000c0e00720c */ /* 0x040fe40003f06270 */
[----:B------:R-:W-:Y:S01]  /*2e10*/  ISETP.GE.AND P5, PT, R14, R3, PT ;  /* 0x000000030e00720c */ /* 0x000fe20003fa6270 */
[----:B---3--:R-:W-:Y:S01]  /*2e20*/  HMMA.16816.F32.BF16 R16, R8, R32, RZ ;  /* 0x000000200810723c */ /* 0x008fe200000418ff */
[C---:B------:R-:W-:Y:S02]  /*2e30*/  IADD3 R15, R2.reuse, -0xf0, RZ ;  /* 0xffffff10020f7810 */ /* 0x040fe40007ffe0ff */
[----:B------:R-:W-:Y:S01]  /*2e40*/  IADD3 R14, R2, -0xef, RZ ;  /* 0xffffff11020e7810 */ /* 0x000fe20007ffe0ff */
[----:B------:R-:W3:Y:S01]  /*2e50*/  MUFU.TANH R60, R22 ;  /* 0x00000016003c7308 */ /* 0x000ee20000002400 */
[----:B------:R-:W-:Y:S02]  /*2e60*/  FSEL R97, R97, -INF , !P4 ;  /* 0xff80000061617808 */ /* 0x000fe40006000000 */
[----:B------:R-:W-:-:S02]  /*2e70*/  FSEL R117, R117, -INF , !P3 ;  /* 0xff80000075757808 */ /* 0x000fc40005800000 */
[----:B------:R-:W-:Y:S02]  /*2e80*/  FSEL R104, R104, -INF , !P1 ;  /* 0xff80000068687808 */ /* 0x000fe40004800000 */
[----:B----4-:R-:W-:Y:S01]  /*2e90*/  FSEL R122, R122, -INF , !P2 ;  /* 0xff8000007a7a7808 */ /* 0x010fe20005000000 */
[----:B------:R4:W1:Y:S01]  /*2ea0*/  MUFU.TANH R115, R23 ;  /* 0x0000001700737308 */ /* 0x0008620000002400 */
[CC--:B------:R-:W-:Y:S02]  /*2eb0*/  ISETP.GE.AND P4, PT, R15.reuse, R12.reuse, PT ;  /* 0x0000000c0f00720c */ /* 0x0c0fe40003f86270 */
[-C--:B------:R-:W-:Y:S01]  /*2ec0*/  ISETP.GE.AND P3, PT, R15, R3.reuse, PT ;  /* 0x000000030f00720c */ /* 0x080fe20003f66270 */
[----:B------:R-:W-:Y:S01]  /*2ed0*/  FMUL.FTZ R24, R24, c[0x0][0x2ec] ;  /* 0x0000bb0018187a20 */ /* 0x000fe20000410000 */
[C---:B------:R-:W-:Y:S01]  /*2ee0*/  ISETP.GE.AND P1, PT, R14.reuse, R12, PT ;  /* 0x0000000c0e00720c */ /* 0x040fe20003f26270 */
[----:B------:R-:W-:Y:S01]  /*2ef0*/  FMUL.FTZ R25, R25, c[0x0][0x2ec] ;  /* 0x0000bb0019197a20 */ /* 0x000fe20000410000 */
[----:B------:R-:W-:Y:S01]  /*2f00*/  ISETP.GE.AND P2, PT, R14, R3, PT ;  /* 0x000000030e00720c */ /* 0x000fe20003f46270 */
[----:B------:R-:W-:Y:S01]  /*2f10*/  FMUL.FTZ R26, R26, c[0x0][0x2ec] ;  /* 0x0000bb001a1a7a20 */ /* 0x000fe20000410000 */
[----:B------:R-:W1:Y:S01]  /*2f20*/  MUFU.TANH R59, R24 ;  /* 0x00000018003b7308 */ /* 0x000e620000002400 */
[----:B------:R-:W-:Y:S01]  /*2f30*/  FMUL.FTZ R27, R27, c[0x0][0x2ec] ;  /* 0x0000bb001b1b7a20 */ /* 0x000fe20000410000 */
[----:B------:R-:W-:-:S02]  /*2f40*/  IADD3 R15, R2, -0xe8, RZ ;  /* 0xffffff18020f7810 */ /* 0x000fc40007ffe0ff */
[----:B------:R-:W-:Y:S02]  /*2f50*/  IADD3 R14, R2, -0xe7, RZ ;  /* 0xffffff19020e7810 */ /* 0x000fe40007ffe0ff */
[----:B------:R-:W-:Y:S01]  /*2f60*/  FSEL R103, R103, -INF , !P0 ;  /* 0xff80000067677808 */ /* 0x000fe20004000000 */
[----:B----4-:R-:W-:Y:S01]  /*2f70*/  HMMA.16816.F32.BF16 R20, R4, R40, R16 ;  /* 0x000000280414723c */ /* 0x010fe20000041810 */
[----:B------:R-:W-:Y:S01]  /*2f80*/  MUFU.TANH R114, R25 ;  /* 0x0000001900727308 */ /* 0x000fe20000002400 */
[----:B------:R-:W-:Y:S02]  /*2f90*/  FSEL R124, R124, -INF , !P5 ;  /* 0xff8000007c7c7808 */ /* 0x000fe40006800000 */
[----:B------:R-:W-:Y:S02]  /*2fa0*/  FSEL R102, R102, -INF , !P4 ;  /* 0xff80000066667808 */ /* 0x000fe40006000000 */
[----:B------:R-:W-:Y:S02]  /*2fb0*/  FSEL R123, R123, -INF , !P3 ;  /* 0xff8000007b7b7808 */ /* 0x000fe40005800000 */
[----:B------:R-:W-:Y:S01]  /*2fc0*/  HMMA.16816.F32.BF16 R16, R8, R34, RZ ;  /* 0x000000220810723c */ /* 0x000fe200000418ff */
[----:B------:R-:W4:Y:S01]  /*2fd0*/  MUFU.TANH R58, R26 ;  /* 0x0000001a003a7308 */ /* 0x000f220000002400 */
[C---:B------:R-:W-:Y:S01]  /*2fe0*/  ISETP.GE.AND P0, PT, R15.reuse, R12, PT ;  /* 0x0000000c0f00720c */ /* 0x040fe20003f06270 */
[----:B------:R-:W1:Y:S01]  /*2ff0*/  LDSM.16.M88.4 R32, [R13+0x4400] ;  /* 0x004400000d20783b */ /* 0x000e620000000200 */
[----:B------:R-:W-:-:S02]  /*3000*/  ISETP.GE.AND P5, PT, R15, R3, PT ;  /* 0x000000030f00720c */ /* 0x000fc40003fa6270 */
[CC--:B------:R-:W-:Y:S02]  /*3010*/  ISETP.GE.AND P4, PT, R14.reuse, R12.reuse, PT ;  /* 0x0000000c0e00720c */ /* 0x0c0fe40003f86270 */
[-C--:B------:R-:W-:Y:S01]  /*3020*/  ISETP.GE.AND P3, PT, R14, R3.reuse, PT ;  /* 0x000000030e00720c */ /* 0x080fe20003f66270 */
[----:B------:R2:W1:Y:S01]  /*3030*/  MUFU.TANH R111, R27 ;  /* 0x0000001b006f7308 */ /* 0x0004620000002400 */
[----:B------:R-:W-:Y:S02]  /*3040*/  IADD3 R14, R2, -0xdf, RZ ;  /* 0xffffff21020e7810 */ /* 0x000fe40007ffe0ff */
[----:B------:R-:W-:Y:S02]  /*3050*/  FSEL R99, R99, -INF , !P0 ;  /* 0xff80000063637808 */ /* 0x000fe40004000000 */
[----:B------:R-:W-:Y:S02]  /*3060*/  FSEL R120, R120, -INF , !P5 ;  /* 0xff80000078787808 */ /* 0x000fe40006800000 */
[----:B------:R-:W-:Y:S01]  /*3070*/  ISETP.GE.AND P0, PT, R14, R12, PT ;  /* 0x0000000c0e00720c */ /* 0x000fe20003f06270 */
[----:B------:R-:W-:Y:S01]  /*3080*/  FMUL.FTZ R20, R20, c[0x0][0x2ec] ;  /* 0x0000bb0014147a20 */ /* 0x000fe20000410000 */
[----:B------:R-:W-:Y:S01]  /*3090*/  ISETP.GE.AND P5, PT, R14, R3, PT ;  /* 0x000000030e00720c */ /* 0x000fe20003fa6270 */
[----:B------:R-:W-:Y:S01]  /*30a0*/  FMUL.FTZ R21, R21, c[0x0][0x2ec] ;  /* 0x0000bb0015157a20 */ /* 0x000fe20000410000 */
[----:B------:R-:W-:Y:S01]  /*30b0*/  IADD3 R15, R2, -0xe0, RZ ;  /* 0xffffff20020f7810 */ /* 0x000fe20007ffe0ff */
[----:B------:R-:W-:Y:S01]  /*30c0*/  FMUL.FTZ R22, R22, c[0x0][0x2ec] ;  /* 0x0000bb0016167a20 */ /* 0x000fe20000410000 */
[----:B------:R-:W-:Y:S01]  /*30d0*/  IADD3 R14, R2, -0xd8, RZ ;  /* 0xffffff28020e7810 */ /* 0x000fe20007ffe0ff */
[----:B------:R-:W-:Y:S01]  /*30e0*/  FMUL.FTZ R23, R23, c[0x0][0x2ec] ;  /* 0x0000bb0017177a20 */ /* 0x000fe20000410000 */
[----:B------:R-:W-:Y:S01]  /*30f0*/  FSEL R100, R100, -INF , !P1 ;  /* 0xff80000064647808 */ /* 0x000fe20004800000 */
[----:B--2---:R-:W-:Y:S01]  /*3100*/  HMMA.16816.F32.BF16 R24, R4, R42, R16 ;  /* 0x0000002a0418723c */ /* 0x004fe20000041810 */
[----:B------:R-:W-:Y:S01]  /*3110*/  FSEL R119, R119, -INF , !P2 ;  /* 0xff80000077777808 */ /* 0x000fe20005000000 */
[----:B------:R-:W2:Y:S01]  /*3120*/  MUFU.TANH R110, R20 ;  /* 0x00000014006e7308 */ /* 0x000ea20000002400 */
[----:B------:R-:W-:Y:S01]  /*3130*/  FSEL R96, R96, -INF , !P4 ;  /* 0xff80000060607808 */ /* 0x000fe20006000000 */
[----:B------:R-:W-:Y:S01]  /*3140*/  LDSM.16.M88.4 R40, [R13+0x4800] ;  /* 0x004800000d28783b */ /* 0x000fe20000000200 */
[----:B------:R-:W-:-:S02]  /*3150*/  FSEL R121, R121, -INF , !P3 ;  /* 0xff80000079797808 */ /* 0x000fc40005800000 */
[CC--:B------:R-:W-:Y:S01]  /*3160*/  ISETP.GE.AND P1, PT, R15.reuse, R12.reuse, PT ;  /* 0x0000000c0f00720c */ /* 0x0c0fe20003f26270 */
[----:B------:R-:W-:Y:S01]  /*3170*/  HMMA.16816.F32.BF16 R16, R8, R36, RZ ;  /* 0x000000240810723c */ /* 0x000fe200000418ff */
[-C--:B------:R-:W-:Y:S01]  /*3180*/  ISETP.GE.AND P2, PT, R15, R3.reuse, PT ;  /* 0x000000030f00720c */ /* 0x080fe20003f46270 */
[----:B------:R-:W-:Y:S01]  /*3190*/  MUFU.TANH R112, R21 ;  /* 0x0000001500707308 */ /* 0x000fe20000002400 */
[C---:B------:R-:W-:Y:S02]  /*31a0*/  ISETP.GE.AND P4, PT, R14.reuse, R12, PT ;  /* 0x0000000c0e00720c */ /* 0x040fe40003f86270 */
[----:B------:R-:W-:Y:S02]  /*31b0*/  ISETP.GE.AND P3, PT, R14, R3, PT ;  /* 0x000000030e00720c */ /* 0x000fe40003f66270 */
[----:B------:R-:W-:Y:S02]  /*31c0*/  IADD3 R14, R2, -0xd7, RZ ;  /* 0xffffff29020e7810 */ /* 0x000fe40007ffe0ff */
[----:B------:R-:W-:Y:S01]  /*31d0*/  FSEL R98, R98, -INF , !P1 ;  /* 0xff80000062627808 */ /* 0x000fe20004800000 */
[----:B------:R-:W1:Y:S01]  /*31e0*/  MUFU.TANH R108, R22 ;  /* 0x00000016006c7308 */ /* 0x000e620000002400 */
[----:B------:R-:W-:-:S02]  /*31f0*/  FSEL R126, R126, -INF , !P2 ;  /* 0xff8000007e7e7808 */ /* 0x000fc40005000000 */
[CC--:B------:R-:W-:Y:S02]  /*3200*/  ISETP.GE.AND P1, PT, R14.reuse, R12.reuse, PT ;  /* 0x0000000c0e00720c */ /* 0x0c0fe40003f26270 */
[-C--:B------:R-:W-:Y:S01]  /*3210*/  ISETP.GE.AND P2, PT, R14, R3.reuse, PT ;  /* 0x000000030e00720c */ /* 0x080fe20003f46270 */
[----:B------:R-:W-:Y:S01]  /*3220*/  FMUL.FTZ R24, R24, c[0x0][0x2ec] ;  /* 0x0000bb0018187a20 */ /* 0x000fe20000410000 */
[----:B------:R-:W-:Y:S01]  /*3230*/  IADD3 R14, R2, -0xd0, RZ ;  /* 0xffffff30020e7810 */ /* 0x000fe20007ffe0ff */
[----:B------:R1:W1:Y:S01]  /*3240*/  MUFU.TANH R109, R23 ;  /* 0x00000017006d7308 */ /* 0x0002620000002400 */
[----:B------:R-:W-:Y:S01]  /*3250*/  FSEL R95, R95, -INF , !P0 ;  /* 0xff8000005f5f7808 */ /* 0x000fe20004000000 */
[----:B------:R-:W-:Y:S01]  /*3260*/  FMUL.FTZ R25, R25, c[0x0][0x2ec] ;  /* 0x0000bb0019197a20 */ /* 0x000fe20000410000 */
[----:B------:R-:W-:Y:S01]  /*3270*/  FSEL R128, R128, -INF , !P5 ;  /* 0xff80000080807808 */ /* 0x000fe20006800000 */
[----:B------:R-:W-:Y:S01]  /*3280*/  FMUL.FTZ R26, R26, c[0x0][0x2ec] ;  /* 0x0000bb001a1a7a20 */ /* 0x000fe20000410000 */
[C---:B------:R-:W-:Y:S01]  /*3290*/  ISETP.GE.AND P0, PT, R14.reuse, R12, PT ;  /* 0x0000000c0e00720c */ /* 0x040fe20003f06270 */
[----:B------:R-:W-:Y:S01]  /*32a0*/  FMUL.FTZ R27, R27, c[0x0][0x2ec] ;  /* 0x0000bb001b1b7a20 */ /* 0x000fe20000410000 */
[----:B------:R-:W-:Y:S01]  /*32b0*/  ISETP.GE.AND P5, PT, R14, R3, PT ;  /* 0x000000030e00720c */ /* 0x000fe20003fa6270 */
[----:B------:R-:W-:Y:S01]  /*32c0*/  MUFU.TANH R106, R24 ;  /* 0x00000018006a7308 */ /* 0x000fe20000002400 */
[----:B------:R-:W-:-:S02]  /*32d0*/  IADD3 R15, R2, -0xcf, RZ ;  /* 0xffffff31020f7810 */ /* 0x000fc40007ffe0ff */
[----:B------:R-:W-:Y:S02]  /*32e0*/  IADD3 R14, R2, -0xc8, RZ ;  /* 0xffffff38020e7810 */ /* 0x000fe40007ffe0ff */
[----:B------:R-:W-:Y:S02]  /*32f0*/  FSEL R91, R91, -INF , !P4 ;  /* 0xff8000005b5b7808 */ /* 0x000fe40006000000 */
[----:B------:R-:W-:Y:S01]  /*3300*/  FSEL R127, R127, -INF , !P3 ;  /* 0xff8000007f7f7808 */ /* 0x000fe20005800000 */
[----:B-1----:R-:W-:Y:S01]  /*3310*/  HMMA.16816.F32.BF16 R20, R4, R28, R16 ;  /* 0x0000001c0414723c */ /* 0x002fe20000041810 */
[----:B------:R-:W-:Y:S01]  /*3320*/  FSEL R93, R93, -INF , !P1 ;  /* 0xff8000005d5d7808 */ /* 0x000fe20004800000 */
[----:B------:R-:W1:Y:S01]  /*3330*/  MUFU.TANH R107, R25 ;  /* 0x00000019006b7308 */ /* 0x000e620000002400 */
[----:B------:R-:W-:Y:S02]  /*3340*/  FSEL R129, R129, -INF , !P2 ;  /* 0xff80000081817808 */ /* 0x000fe40005000000 */
[----:B------:R-:W-:-:S02]  /*3350*/  ISETP.GE.AND P4, PT, R15, R12, PT ;  /* 0x0000000c0f00720c */ /* 0x000fc40003f86270 */
[-C--:B------:R-:W-:Y:S01]  /*3360*/  ISETP.GE.AND P3, PT, R15, R3.reuse, PT ;  /* 0x000000030f00720c */ /* 0x080fe20003f66270 */
[----:B------:R-:W-:Y:S01]  /*3370*/  HMMA.16816.F32.BF16 R16, R8, R38, RZ ;  /* 0x000000260810723c */ /* 0x000fe200000418ff */
[C---:B------:R-:W-:Y:S01]  /*3380*/  ISETP.GE.AND P1, PT, R14.reuse, R12, PT ;  /* 0x0000000c0e00720c */ /* 0x040fe20003f26270 */
[----:B------:R-:W1:Y:S01]  /*3390*/  LDSM.16.M88.4 R36, [R165+0x3400] ;  /* 0x00340000a524783b */ /* 0x000e620000000200 */
[----:B------:R-:W-:Y:S01]  /*33a0*/  ISETP.GE.AND P2, PT, R14, R3, PT ;  /* 0x000000030e00720c */ /* 0x000fe20003f46270 */
[----:B------:R-:W-:Y:S01]  /*33b0*/  MUFU.TANH R66, R26 ;  /* 0x0000001a00427308 */ /* 0x000fe20000002400 */
[C---:B------:R-:W-:Y:S02]  /*33c0*/  IADD3 R15, R2.reuse, -0xc7, RZ ;  /* 0xffffff39020f7810 */ /* 0x040fe40007ffe0ff */
[----:B------:R-:W-:Y:S02]  /*33d0*/  IADD3 R14, R2, -0xc0, RZ ;  /* 0xffffff40020e7810 */ /* 0x000fe40007ffe0ff */
[----:B------:R-:W-:-:S02]  /*33e0*/  FSEL R92, R92, -INF , !P0 ;  /* 0xff8000005c5c7808 */ /* 0x000fc40004000000 */
[----:B------:R-:W-:Y:S01]  /*33f0*/  FSEL R130, R130, -INF , !P5 ;  /* 0xff80000082827808 */ /* 0x000fe20006800000 */
[----:B------:R2:W1:Y:S01]  /*3400*/  MUFU.TANH R105, R27 ;  /* 0x0000001b00697308 */ /* 0x0004620000002400 */
[----:B------:R-:W-:Y:S02]  /*3410*/  FSEL R94, R94, -INF , !P4 ;  /* 0xff8000005e5e7808 */ /* 0x000fe40006000000 */
[----:B------:R-:W-:Y:S01]  /*3420*/  FSEL R136, R136, -INF , !P3 ;  /* 0xff80000088887808 */ /* 0x000fe20005800000 */
[----:B------:R-:W-:Y:S01]  /*3430*/  FMUL.FTZ R20, R20, c[0x0][0x2ec] ;  /* 0x0000bb0014147a20 */ /* 0x000fe20000410000 */
[-C--:B------:R-:W-:Y:S01]  /*3440*/  ISETP.GE.AND P0, PT, R15, R12.reuse, PT ;  /* 0x0000000c0f00720c */ /* 0x080fe20003f06270 */
[----:B------:R-:W-:Y:S01]  /*3450*/  FMUL.FTZ R21, R21, c[0x0][0x2ec] ;  /* 0x0000bb0015157a20 */ /* 0x000fe20000410000 */
[-C--:B------:R-:W-:Y:S01]  /*3460*/  ISETP.GE.AND P5, PT, R15, R3.reuse, PT ;  /* 0x000000030f00720c */ /* 0x080fe20003fa6270 */
[----:B------:R-:W-:Y:S01]  /*3470*/  FMUL.FTZ R22, R22, c[0x0][0x2ec] ;  /* 0x0000bb0016167a20 */ /* 0x000fe20000410000 */
[C---:B------:R-:W-:Y:S01]  /*3480*/  ISETP.GE.AND P4, PT, R14.reuse, R12, PT ;  /* 0x0000000c0e00720c */ /* 0x040fe20003f86270 */
[----:B------:R-:W-:Y:S01]  /*3490*/  FMUL.FTZ R23, R23, c[0x0][0x2ec] ;  /* 0x0000bb0017177a20 */ /* 0x000fe20000410000 */
[----:B------:R-:W-:Y:S01]  /*34a0*/  ISETP.GE.AND P3, PT, R14, R3, PT ;  /* 0x000000030e00720c */ /* 0x000fe20003f66270 */
[----:B------:R-:W1:Y:S01]  /*34b0*/  MUFU.TANH R57, R20 ;  /* 0x0000001400397308 */ /* 0x000e620000002400 */
[----:B------:R-:W-:-:S02]  /*34c0*/  IADD3 R14, R2, -0xb8, RZ ;  /* 0xffffff48020e7810 */ /* 0x000fc40007ffe0ff */
[----:B------:R-:W-:Y:S01]  /*34d0*/  FSEL R89, R89, -INF , !P0 ;  /* 0xff80000059597808 */ /* 0x000fe20004000000 */
[----:B--2---:R-:W-:Y:S01]  /*34e0*/  HMMA.16816.F32.BF16 R24, R4, R30, R16 ;  /* 0x0000001e0418723c */ /* 0x004fe20000041810 */
[----:B------:R-:W-:Y:S02]  /*34f0*/  FSEL R133, R133, -INF , !P5 ;  /* 0xff80000085857808 */ /* 0x000fe40006800000 */
[C---:B------:R-:W-:Y:S01]  /*3500*/  ISETP.GE.AND P0, PT, R14.reuse, R12, PT ;  /* 0x0000000c0e00720c */ /* 0x040fe20003f06270 */
[----:B------:R-:W-:Y:S01]  /*3510*/  MUFU.TANH R62, R21 ;  /* 0x00000015003e7308 */ /* 0x000fe20000002400 */
[----:B------:R-:W-:Y:S02]  /*3520*/  ISETP.GE.AND P5, PT, R14, R3, PT ;  /* 0x000000030e00720c */ /* 0x000fe40003fa6270 */
[C---:B------:R-:W-:Y:S01]  /*3530*/  IADD3 R15, R2.reuse, -0xbf, RZ ;  /* 0xffffff41020f7810 */ /* 0x040fe20007ffe0ff */
[----:B------:R-:W-:Y:S01]  /*3540*/  HMMA.16816.F32.BF16 R16, R8, R32, RZ ;  /* 0x000000200810723c */ /* 0x000fe200000418ff */
[----:B------:R-:W-:-:S02]  /*3550*/  IADD3 R14, R2, -0xb7, RZ ;  /* 0xffffff49020e7810 */ /* 0x000fc40007ffe0ff */
[----:B------:R-:W-:Y:S01]  /*3560*/  FSEL R90, R90, -INF , !P1 ;  /* 0xff8000005a5a7808 */ /* 0x000fe20004800000 */
[----:B------:R-:W2:Y:S01]  /*3570*/  MUFU.TANH R54, R22 ;  /* 0x0000001600367308 */ /* 0x000ea20000002400 */
[----:B------:R-:W-:Y:S02]  /*3580*/  FSEL R132, R132, -INF , !P2 ;  /* 0xff80000084847808 */ /* 0x000fe40005000000 */
[----:B------:R-:W-:Y:S02]  /*3590*/  FSEL R87, R87, -INF , !P4 ;  /* 0xff80000057577808 */ /* 0x000fe40006000000 */
[----:B------:R-:W-:Y:S02]  /*35a0*/  FSEL R137, R137, -INF , !P3 ;  /* 0xff80000089897808 */ /* 0x000fe40005800000 */
[C---:B------:R-:W-:Y:S01]  /*35b0*/  ISETP.GE.AND P1, PT, R15.reuse, R12, PT ;  /* 0x0000000c0f00720c */ /* 0x040fe20003f26270 */
[----:B------:R2:W2:Y:S01]  /*35c0*/  MUFU.TANH R56, R23 ;  /* 0x0000001700387308 */ /* 0x0004a20000002400 */
[----:B------:R-:W-:-:S02]  /*35d0*/  ISETP.GE.AND P2, PT, R15, R3, PT ;  /* 0x000000030f00720c */ /* 0x000fc40003f46270 */
[-C--:B------:R-:W-:Y:S01]  /*35e0*/  ISETP.GE.AND P4, PT, R14, R12.reuse, PT ;  /* 0x0000000c0e00720c */ /* 0x080fe20003f86270 */
[----:B------:R-:W-:Y:S01]  /*35f0*/  FMUL.FTZ R24, R24, c[0x0][0x2ec] ;  /* 0x0000bb0018187a20 */ /* 0x000fe20000410000 */
[----:B------:R-:W-:Y:S01]  /*3600*/  ISETP.GE.AND P3, PT, R14, R3, PT ;  /* 0x000000030e00720c */ /* 0x000fe20003f66270 */
[----:B------:R-:W-:Y:S01]  /*3610*/  FMUL.FTZ R26, R26, c[0x0][0x2ec] ;  /* 0x0000bb001a1a7a20 */ /* 0x000fe20000410000 */
[----:B------:R-:W-:Y:S01]  /*3620*/  IADD3 R14, R2, -0xb0, RZ ;  /* 0xffffff50020e7810 */ /* 0x000fe20007ffe0ff */
[----:B------:R3:W-:Y:S01]  /*3630*/  MUFU.TANH R53, R24 ;  /* 0x0000001800357308 */ /* 0x0007e20000002400 */
[----:B------:R-:W-:Y:S01]  /*3640*/  FSEL R88, R88, -INF , !P1 ;  /* 0xff80000058587808 */ /* 0x000fe20004800000 */
[----:B------:R-:W-:Y:S01]  /*3650*/  FMUL.FTZ R27, R27, c[0x0][0x2ec] ;  /* 0x0000bb001b1b7a20 */ /* 0x000fe20000410000 */
[----:B------:R-:W-:Y:S01]  /*3660*/  FSEL R140, R140, -INF , !P2 ;  /* 0xff8000008c8c7808 */ /* 0x000fe20005000000 */
[----:B-1----:R-:W-:Y:S01]  /*3670*/  HMMA.16816.F32.BF16 R28, R4, R36, R16 ;  /* 0x00000024041c723c */ /* 0x002fe20000041810 */
[----:B------:R-:W-:-:S02]  /*3680*/  ISETP.GE.AND P1, PT, R14, R12, PT ;  /* 0x0000000c0e00720c */ /* 0x000fc40003f26270 */
[-C--:B------:R-:W-:Y:S01]  /*3690*/  ISETP.GE.AND P2, PT, R14, R3.reuse, PT ;  /* 0x000000030e00720c */ /* 0x080fe20003f46270 */
[----:B------:R-:W-:Y:S01]  /*36a0*/  MUFU.TANH R50, R26 ;  /* 0x0000001a00327308 */ /* 0x000fe20000002400 */
[----:B------:R-:W-:Y:S02]  /*36b0*/  IADD3 R14, R2, -0xaf, RZ ;  /* 0xffffff51020e7810 */ /* 0x000fe40007ffe0ff */
[----:B------:R-:W-:Y:S01]  /*36c0*/  FSEL R86, R86, -INF , !P0 ;  /* 0xff80000056567808 */ /* 0x000fe20004000000 */
[----:B------:R-:W-:Y:S01]  /*36d0*/  FMUL.FTZ R16, R25, c[0x0][0x2ec] ;  /* 0x0000bb0019107a20 */ /* 0x000fe20000410000 */
[----:B------:R-:W-:Y:S01]  /*36e0*/  FSEL R138, R138, -INF , !P5 ;  /* 0xff8000008a8a7808 */ /* 0x000fe20006800000 */
[----:B--2---:R-:W-:Y:S01]  /*36f0*/  HMMA.16816.F32.BF16 R20, R8, R34, RZ ;  /* 0x000000220814723c */ /* 0x004fe200000418ff */
[C---:B------:R-:W-:Y:S01]  /*3700*/  ISETP.GE.AND P0, PT, R14.reuse, R12, PT ;  /* 0x0000000c0e00720c */ /* 0x040fe20003f06270 */
[----:B------:R1:W2:Y:S01]  /*3710*/  MUFU.TANH R55, R16 ;  /* 0x0000001000377308 */ /* 0x0002a20000002400 */
[----:B------:R-:W-:Y:S01]  /*3720*/  ISETP.GE.AND P5, PT, R14, R3, PT ;  /* 0x000000030e00720c */ /* 0x000fe20003fa6270 */
[----:B------:R-:W-:Y:S01]  /*3730*/  LDSM.16.M88.4 R32, [R165+0x3c00] ;  /* 0x003c0000a520783b */ /* 0x000fe20000000200 */
[----:B------:R-:W-:-:S02]  /*3740*/  IADD3 R15, R2, -0xa8, RZ ;  /* 0xffffff58020f7810 */ /* 0x000fc40007ffe0ff */
[----:B------:R-:W-:Y:S02]  /*3750*/  IADD3 R14, R2, -0xa7, RZ ;  /* 0xffffff59020e7810 */ /* 0x000fe40007ffe0ff */
[----:B------:R-:W-:Y:S01]  /*3760*/  FSEL R82, R82, -INF , !P4 ;  /* 0xff80000052527808 */ /* 0x000fe20006000000 */
[----:B------:R-:W2:Y:S01]  /*3770*/  MUFU.TANH R52, R27 ;  /* 0x0000001b00347308 */ /* 0x000ea20000002400 */
[----:B------:R-:W-:Y:S02]  /*3780*/  FSEL R139, R139, -INF , !P3 ;  /* 0xff8000008b8b7808 */ /* 0x000fe40005800000 */
[----:B------:R-:W-:Y:S01]  /*3790*/  FSEL R84, R84, -INF , !P1 ;  /* 0xff80000054547808 */ /* 0x000fe20004800000 */
[----:B---3--:R-:W-:Y:S01]  /*37a0*/  FMUL.FTZ R24, R29, c[0x0][0x2ec] ;  /* 0x0000bb001d187a20 */ /* 0x008fe20000410000 */
[----:B------:R-:W-:Y:S01]  /*37b0*/  FSEL R141, R141, -INF , !P2 ;  /* 0xff8000008d8d7808 */ /* 0x000fe20005000000 */
[----:B------:R-:W-:Y:S01]  /*37c0*/  FMUL.FTZ R28, R28, c[0x0][0x2ec] ;  /* 0x0000bb001c1c7a20 */ /* 0x000fe20000410000 */
[C---:B------:R-:W-:Y:S01]  /*37d0*/  ISETP.GE.AND P4, PT, R15.reuse, R12, PT ;  /* 0x0000000c0f00720c */ /* 0x040fe20003f86270 */
[----:B-1----:R-:W-:Y:S01]  /*37e0*/  HMMA.16816.F32.BF16 R16, R8, R40, RZ ;  /* 0x000000280810723c */ /* 0x002fe200000418ff */
[----:B------:R-:W-:-:S02]  /*37f0*/  ISETP.GE.AND P3, PT, R15, R3, PT ;  /* 0x000000030f00720c */ /* 0x000fc40003f66270 */
[C---:B------:R-:W-:Y:S02]  /*3800*/  ISETP.GE.AND P1, PT, R14.reuse, R12, PT ;  /* 0x0000000c0e00720c */ /* 0x040fe40003f26270 */
[----:B------:R-:W-:Y:S02]  /*3810*/  ISETP.GE.AND P2, PT, R14, R3, PT ;  /* 0x000000030e00720c */ /* 0x000fe40003f46270 */
[C---:B------:R-:W-:Y:S01]  /*3820*/  IADD3 R15, R2.reuse, -0xa0, RZ ;  /* 0xffffff60020f7810 */ /* 0x040fe20007ffe0ff */
[----:B------:R-:W-:Y:S01]  /*3830*/  HMMA.16816.F32.BF16 R20, R4, R38, R20 ;  /* 0x000000260414723c */ /* 0x000fe20000041814 */
[----:B------:R-:W-:Y:S02]  /*3840*/  IADD3 R14, R2, -0x9f, RZ ;  /* 0xffffff61020e7810 */ /* 0x000fe40007ffe0ff */
        /* <DEDUP_REMOVED lines=8> */
[C---:B------:R-:W-:Y:S02]  /*38d0*/  IADD3 R15, R2.reuse, -0x98, RZ ;  /* 0xffffff68020f7810 */ /* 0x040fe40007ffe0ff */
[----:B------:R-:W-:Y:S02]  /*38e0*/  IADD3 R14, R2, -0x97, RZ ;  /* 0xffffff69020e7810 */ /* 0x000fe40007ffe0ff */
[----:B------:R-:W-:Y:S01]  /*38f0*/  FSEL R81, R81, -INF , !P1 ;  /* 0xff80000051517808 */ /* 0x000fe20004800000 */
[----:B------:R-:W-:Y:S01]  /*3900*/  FMUL.FTZ R20, R20, c[0x0][0x2ec] ;  /* 0x0000bb0014147a20 */ /* 0x000fe20000410000 */
[----:B------:R-:W-:Y:S01]  /*3910*/  FSEL R142, R142, -INF , !P2 ;  /* 0xff8000008e8e7808 */ /* 0x000fe20005000000 */
[----:B------:R-:W-:Y:S01]  /*3920*/  FMUL.FTZ R21, R21, c[0x0][0x2ec] ;  /* 0x0000bb0015157a20 */ /* 0x000fe20000410000 */
[----:B------:R-:W-:Y:S01]  /*3930*/  FSEL R78, R78, -INF , !P0 ;  /* 0xff8000004e4e7808 */ /* 0x000fe20004000000 */
[----:B------:R-:W-:Y:S01]  /*3940*/  FMUL.FTZ R22, R22, c[0x0][0x2ec] ;  /* 0x0000bb0016167a20 */ /* 0x000fe20000410000 */
[----:B------:R-:W-:Y:S01]  /*3950*/  FSEL R145, R145, -INF , !P5 ;  /* 0xff80000091917808 */ /* 0x000fe20006800000 */
[----:B------:R-:W-:Y:S01]  /*3960*/  MUFU.TANH R39, R20 ;  /* 0x0000001400277308 */ /* 0x000fe20000002400 */
[----:B------:R-:W-:-:S02]  /*3970*/  ISETP.GE.AND P1, PT, R15, R12, PT ;  /* 0x0000000c0f00720c */ /* 0x000fc40003f26270 */
[-C--:B------:R-:W-:Y:S02]  /*3980*/  ISETP.GE.AND P2, PT, R15, R3.reuse, PT ;  /* 0x000000030f00720c */ /* 0x080fe40003f46270 */
[C---:B------:R-:W-:Y:S02]  /*3990*/  ISETP.GE.AND P0, PT, R14.reuse, R12, PT ;  /* 0x0000000c0e00720c */ /* 0x040fe40003f06270 */
[----:B------:R-:W-:Y:S01]  /*39a0*/  ISETP.GE.AND P5, PT, R14, R3, PT ;  /* 0x000000030e00720c */ /* 0x000fe20003fa6270 */
[----:B------:R-:W-:Y:S01]  /*39b0*/  MUFU.TANH R40, R21 ;  /* 0x0000001500287308 */ /* 0x000fe20000002400 */
[----:B------:R-:W-:Y:S02]  /*39c0*/  IADD3 R14, R2, -0x8f, RZ ;  /* 0xffffff71020e7810 */ /* 0x000fe40007ffe0ff */
[----:B------:R-:W-:Y:S02]  /*39d0*/  FSEL R79, R79, -INF , !P1 ;  /* 0xff8000004f4f7808 */ /* 0x000fe40004800000 */
[----:B------:R-:W-:-:S02]  /*39e0*/  FSEL R147, R147, -INF , !P2 ;  /* 0xff80000093937808 */ /* 0x000fc40005000000 */
[C---:B------:R-:W-:Y:S01]  /*39f0*/  ISETP.GE.AND P1, PT, R14.reuse, R12, PT ;  /* 0x0000000c0e00720c */ /* 0x040fe20003f26270 */
[----:B------:R-:W-:Y:S01]  /*3a00*/  MUFU.TANH R37, R22 ;  /* 0x0000001600257308 */ /* 0x000fe20000002400 */
[----:B------:R-:W-:Y:S02]  /*3a10*/  ISETP.GE.AND P2, PT, R14, R3, PT ;  /* 0x000000030e00720c */ /* 0x000fe40003f46270 */
[C---:B------:R-:W-:Y:S02]  /*3a20*/  IADD3 R15, R2.reuse, -0x90, RZ ;  /* 0xffffff70020f7810 */ /* 0x040fe40007ffe0ff */
        /* <DEDUP_REMOVED lines=19> */
[C---:B------:R-:W-:Y:S02]  /*3b60*/  IADD3 R15, R2.reuse, -0x7f, RZ ;  /* 0xffffff81020f7810 */ /* 0x040fe40007ffe0ff */
[----:B------:R-:W-:-:S02]  /*3b70*/  IADD3 R14, R2, -0x78, RZ ;  /* 0xffffff88020e7810 */ /* 0x000fc40007ffe0ff */
        /* <DEDUP_REMOVED lines=22> */
[----:B------:R-:W-:Y:S01]  /*3ce0*/  FSEL R69, R69, -INF , !P1 ;  /* 0xff80000045457808 */ /* 0x000fe20004800000 */
[----:B------:R-:W1:Y:S01]  /*3cf0*/  MUFU.TANH R51, R28 ;  /* 0x0000001c00337308 */ /* 0x000e620000002400 */
[----:B------:R-:W-:-:S02]  /*3d00*/  FSEL R158, R135, -INF , !P2 ;  /* 0xff800000879e7808 */ /* 0x000fc40005000000 */
[CC--:B------:R-:W-:Y:S02]  /*3d10*/  ISETP.GE.AND P4, PT, R14.reuse, R12.reuse, PT ;  /* 0x0000000c0e00720c */ /* 0x0c0fe40003f86270 */
[-C--:B------:R-:W-:Y:S02]  /*3d20*/  ISETP.GE.AND P3, PT, R14, R3.reuse, PT ;  /* 0x000000030e00720c */ /* 0x080fe40003f66270 */
[C---:B------:R-:W-:Y:S02]  /*3d30*/  ISETP.GE.AND P1, PT, R15.reuse, R12, PT ;  /* 0x0000000c0f00720c */ /* 0x040fe40003f26270 */
[----:B------:R-:W-:Y:S02]  /*3d40*/  ISETP.GE.AND P2, PT, R15, R3, PT ;  /* 0x000000030f00720c */ /* 0x000fe40003f46270 */
[----:B------:R-:W-:Y:S02]  /*3d50*/  IADD3 R15, R2, -0x60, RZ ;  /* 0xffffffa0020f7810 */ /* 0x000fe40007ffe0ff */
[----:B------:R-:W-:-:S02]  /*3d60*/  FSEL R159, R49, -INF , !P5 ;  /* 0xff800000319f7808 */ /* 0x000fc40006800000 */
[----:B------:R-:W-:Y:S01]  /*3d70*/  FSEL R65, R65, -INF , !P4 ;  /* 0xff80000041417808 */ /* 0x000fe20006000000 */
[----:B------:R3:W-:Y:S01]  /*3d80*/  MUFU.TANH R49, R24 ;  /* 0x0000001800317308 */ /* 0x0007e20000002400 */
[----:B------:R-:W-:Y:S02]  /*3d90*/  FSEL R131, R131, -INF , !P3 ;  /* 0xff80000083837808 */ /* 0x000fe40005800000 */
[C---:B------:R-:W-:Y:S02]  /*3da0*/  ISETP.GE.AND P4, PT, R15.reuse, R12, PT ;  /* 0x0000000c0f00720c */ /* 0x040fe40003f86270 */
[----:B------:R-:W-:Y:S01]  /*3db0*/  ISETP.GE.AND P3, PT, R15, R3, PT ;  /* 0x000000030f00720c */ /* 0x000fe20003f66270 */
[----:B------:R-:W-:Y:S01]  /*3dc0*/  FMUL.FTZ R15, R30, c[0x0][0x2ec] ;  /* 0x0000bb001e0f7a20 */ /* 0x000fe20000410000 */
[----:B------:R-:W-:Y:S02]  /*3dd0*/  IADD3 R14, R2, -0x67, RZ ;  /* 0xffffff99020e7810 */ /* 0x000fe40007ffe0ff */
[----:B------:R-:W-:-:S02]  /*3de0*/  FSEL R67, R67, -INF , !P0 ;  /* 0xff80000043437808 */ /* 0x000fc40004000000 */
[CC--:B------:R-:W-:Y:S02]  /*3df0*/  ISETP.GE.AND P0, PT, R14.reuse, R12.reuse, PT ;  /* 0x0000000c0e00720c */ /* 0x0c0fe40003f06270 */
[-C--:B------:R-:W-:Y:S02]  /*3e00*/  ISETP.GE.AND P5, PT, R14, R3.reuse, PT ;  /* 0x000000030e00720c */ /* 0x080fe40003fa6270 */
[----:B------:R-:W-:Y:S01]  /*3e10*/  IADD3 R14, R2, -0x5f, RZ ;  /* 0xffffffa1020e7810 */ /* 0x000fe20007ffe0ff */
[----:B---3--:R-:W-:Y:S01]  /*3e20*/  HMMA.16816.F32.BF16 R24, R4, R44, R16 ;  /* 0x0000002c0418723c */ /* 0x008fe20000041810 */
[----:B------:R-:W-:Y:S02]  /*3e30*/  FSEL R64, R64, -INF , !P1 ;  /* 0xff80000040407808 */ /* 0x000fe40004800000 */
[----:B------:R-:W-:Y:S02]  /*3e40*/  FSEL R161, R48, -INF , !P2 ;  /* 0xff80000030a17808 */ /* 0x000fe40005000000 */
[C---:B------:R-:W-:Y:S01]  /*3e50*/  ISETP.GE.AND P1, PT, R14.reuse, R12, PT ;  /* 0x0000000c0e00720c */ /* 0x040fe20003f26270 */
[----:B------:R3:W1:Y:S01]  /*3e60*/  MUFU.TANH R48, R15 ;  /* 0x0000000f00307308 */ /* 0x0006620000002400 */
[----:B------:R-:W-:Y:S01]  /*3e70*/  FMUL.FTZ R16, R31, c[0x0][0x2ec] ;  /* 0x0000bb001f107a20 */ /* 0x000fe20000410000 */
[----:B------:R-:W-:Y:S01]  /*3e80*/  ISETP.GE.AND P2, PT, R14, R3, PT ;  /* 0x000000030e00720c */ /* 0x000fe20003f46270 */
[----:B------:R1:W2:Y:S01]  /*3e90*/  LDSM.16.M88.4 R28, [R13+0x4c00] ;  /* 0x004c00000d1c783b */ /* 0x0002a20000000200 */
[----:B------:R-:W-:Y:S01]  /*3ea0*/  IADD3 R14, R2, -0x57, RZ ;  /* 0xffffffa9020e7810 */ /* 0x000fe20007ffe0ff */
[----:B------:R-:W-:-:S04]  /*3eb0*/  DEPBAR.LE SB0, 0x0 ;  /* 0x000080000000791a */ /* 0x000fc80000000000 */
[----:B------:R4:W-:Y:S01]  /*3ec0*/  MUFU.TANH R41, R16 ;  /* 0x0000001000297308 */ /* 0x0009e20000002400 */
[----:B-----5:R-:W-:Y:S02]  /*3ed0*/  FSEL R61, R61, -INF , !P4 ;  /* 0xff8000003d3d7808 */ /* 0x020fe40006000000 */
[----:B------:R-:W-:Y:S02]  /*3ee0*/  FSEL R160, R60, -INF , !P3 ;  /* 0xff8000003ca07808 */ /* 0x000fe40005800000 */
[CC--:B------:R-:W-:Y:S02]  /*3ef0*/  ISETP.GE.AND P4, PT, R14.reuse, R12.reuse, PT ;  /* 0x0000000c0e00720c */ /* 0x0c0fe40003f86270 */
[----:B------:R-:W-:Y:S02]  /*3f00*/  ISETP.GE.AND P3, PT, R14, R3, PT ;  /* 0x000000030e00720c */ /* 0x000fe40003f66270 */
[----:B------:R-:W-:Y:S01]  /*3f10*/  IADD3 R14, R2, -0x50, RZ ;  /* 0xffffffb0020e7810 */ /* 0x000fe20007ffe0ff */
[----:B------:R-:W-:Y:S01]  /*3f20*/  FMUL.FTZ R24, R24, c[0x0][0x2ec] ;  /* 0x0000bb0018187a20 */ /* 0x000fe20000410000 */
[----:B------:R-:W-:Y:S01]  /*3f30*/  FSEL R60, R116, -INF , !P1 ;  /* 0xff800000743c7808 */ /* 0x000fe20004800000 */
[----:B------:R-:W-:Y:S01]  /*3f40*/  FMUL.FTZ R25, R25, c[0x0][0x2ec] ;  /* 0x0000bb0019197a20 */ /* 0x000fe20000410000 */
[----:B------:R-:W-:Y:S01]  /*3f50*/  FSEL R115, R115, -INF , !P2 ;  /* 0xff80000073737808 */ /* 0x000fe20005000000 */
[----:B------:R-:W-:Y:S01]  /*3f60*/  FMUL.FTZ R26, R26, c[0x0][0x2ec] ;  /* 0x0000bb001a1a7a20 */ /* 0x000fe20000410000 */
[----:B---3--:R-:W-:Y:S01]  /*3f70*/  IADD3 R15, R2, -0x58, RZ ;  /* 0xffffffa8020f7810 */ /* 0x008fe20007ffe0ff */
[----:B----4-:R-:W-:Y:S01]  /*3f80*/  HMMA.16816.F32.BF16 R16, R8, R42, RZ ;  /* 0x0000002a0810723c */ /* 0x010fe200000418ff */
[----:B------:R-:W-:Y:S01]  /*3f90*/  BAR.SYNC.DEFER_BLOCKING 0x0 ;  /* 0x0000000000007b1d */ /* 0x000fe20000010000 */
[----:B------:R-:W-:-:S02]  /*3fa0*/  ISETP.GE.AND P1, PT, R14, R12, PT ;  /* 0x0000000c0e00720c */ /* 0x000fc40003f26270 */
[-C--:B------:R-:W-:Y:S01]  /*3fb0*/  ISETP.GE.AND P2, PT, R14, R3.reuse, PT ;  /* 0x000000030e00720c */ /* 0x080fe20003f46270 */
[----:B------:R-:W-:Y:S01]  /*3fc0*/  FMUL.FTZ R14, R23, c[0x0][0x2ec] ;  /* 0x0000bb00170e7a20 */ /* 0x000fe20000410000 */
[----:B------:R-:W-:Y:S01]  /*3fd0*/  FSEL R63, R63, -INF , !P0 ;  /* 0xff8000003f3f7808 */ /* 0x000fe20004000000 */
[----:B------:R-:W-:Y:S01]  /*3fe0*/  MUFU.TANH R38, R24 ;  /* 0x0000001800267308 */ /* 0x000fe20000002400 */
[----:B------:R-:W-:Y:S02]  /*3ff0*/  FSEL R125, R125, -INF , !P5 ;  /* 0xff8000007d7d7808 */ /* 0x000fe40006800000 */
[C---:B------:R-:W-:Y:S02]  /*4000*/  ISETP.GE.AND P0, PT, R15.reuse, R12, PT ;  /* 0x0000000c0f00720c */ /* 0x040fe40003f06270 */
[----:B------:R-:W-:Y:S02]  /*4010*/  ISETP.GE.AND P5, PT, R15, R3, PT ;  /* 0x000000030f00720c */ /* 0x000fe40003fa6270 */
[----:B-1----:R-:W-:Y:S01]  /*4020*/  IADD3 R13, R2, -0x4f, RZ ;  /* 0xffffffb1020d7810 */ /* 0x002fe20007ffe0ff */
[----:B------:R1:W3:Y:S01]  /*4030*/  MUFU.TANH R36, R14 ;  /* 0x0000000e00247308 */ /* 0x0002e20000002400 */
[----:B------:R-:W-:-:S02]  /*4040*/  FSEL R59, R59, -INF , !P0 ;  /* 0xff8000003b3b7808 */ /* 0x000fc40004000000 */
[----:B------:R-:W-:Y:S02]  /*4050*/  FSEL R116, R58, -INF , !P5 ;  /* 0xff8000003a747808 */ /* 0x000fe40006800000 */
[C---:B------:R-:W-:Y:S02]  /*4060*/  ISETP.GE.AND P0, PT, R13.reuse, R12, PT ;  /* 0x0000000c0d00720c */ /* 0x040fe40003f06270 */
[----:B------:R-:W-:Y:S02]  /*4070*/  ISETP.GE.AND P5, PT, R13, R3, PT ;  /* 0x000000030d00720c */ /* 0x000fe40003fa6270 */
[----:B------:R-:W-:Y:S01]  /*4080*/  HMMA.16816.F32.BF16 R20, R4, R46, R16 ;  /* 0x0000002e0414723c */ /* 0x000fe20000041810 */
[----:B------:R-:W-:Y:S02]  /*4090*/  IADD3 R13, R2, -0x48, RZ ;  /* 0xffffffb8020d7810 */ /* 0x000fe40007ffe0ff */
[----:B------:R-:W-:Y:S02]  /*40a0*/  FSEL R58, R114, -INF , !P4 ;  /* 0xff800000723a7808 */ /* 0x000fe40006000000 */
[----:B------:R-:W-:-:S02]  /*40b0*/  FSEL R111, R111, -INF , !P3 ;  /* 0xff8000006f6f7808 */ /* 0x000fc40005800000 */
[CC--:B------:R-:W-:Y:S01]  /*40c0*/  ISETP.GE.AND P4, PT, R13.reuse, R12.reuse, PT ;  /* 0x0000000c0d00720c */ /* 0x0c0fe20003f86270 */
[----:B--2---:R-:W-:Y:S01]  /*40d0*/  HMMA.16816.F32.BF16 R16, R8, R28, RZ ;  /* 0x0000001c0810723c */ /* 0x004fe200000418ff */
[----:B------:R-:W-:Y:S01]  /*40e0*/  ISETP.GE.AND P3, PT, R13, R3, PT ;  /* 0x000000030d00720c */ /* 0x000fe20003f66270 */
[----:B------:R-:W-:Y:S01]  /*40f0*/  MUFU.TANH R29, R25 ;  /* 0x00000019001d7308 */ /* 0x000fe20000002400 */
[C---:B------:R-:W-:Y:S02]  /*4100*/  IADD3 R13, R2.reuse, -0x47, RZ ;  /* 0xffffffb9020d7810 */ /* 0x040fe40007ffe0ff */
[----:B-1----:R-:W-:Y:S02]  /*4110*/  IADD3 R14, R2, -0x40, RZ ;  /* 0xffffffc0020e7810 */ /* 0x002fe40007ffe0ff */
[----:B------:R-:W-:Y:S02]  /*4120*/  FSEL R45, R110, -INF , !P1 ;  /* 0xff8000006e2d7808 */ /* 0x000fe40004800000 */
[----:B------:R-:W-:Y:S01]  /*4130*/  ISETP.GE.AND P1, PT, R13, R12, PT ;  /* 0x0000000c0d00720c */ /* 0x000fe20003f26270 */
[----:B------:R1:W-:Y:S01]  /*4140*/  MUFU.TANH R28, R26 ;  /* 0x0000001a001c7308 */ /* 0x0003e20000002400 */
[----:B------:R-:W-:-:S02]  /*4150*/  FSEL R108, R108, -INF , !P2 ;  /* 0xff8000006c6c7808 */ /* 0x000fc40005000000 */
[----:B------:R-:W-:Y:S02]  /*4160*/  FSEL R44, R112, -INF , !P0 ;  /* 0xff800000702c7808 */ /* 0x000fe40004000000 */
[----:B------:R-:W-:Y:S01]  /*4170*/  FSEL R109, R109, -INF , !P5 ;  /* 0xff8000006d6d7808 */ /* 0x000fe20006800000 */
[----:B------:R-:W-:Y:S01]  /*4180*/  FMUL.FTZ R22, R22, c[0x0][0x2ec] ;  /* 0x0000bb0016167a20 */ /* 0x000fe20000410000 */
[-C--:B------:R-:W-:Y:S01]  /*4190*/  ISETP.GE.AND P2, PT, R13, R3.reuse, PT ;  /* 0x000000030d00720c */ /* 0x080fe20003f46270 */
[----:B------:R-:W-:Y:S01]  /*41a0*/  FMUL.FTZ R21, R21, c[0x0][0x2ec] ;  /* 0x0000bb0015157a20 */ /* 0x000fe20000410000 */
[C---:B------:R-:W-:Y:S01]  /*41b0*/  ISETP.GE.AND P0, PT, R14.reuse, R12, PT ;  /* 0x0000000c0e00720c */ /* 0x040fe20003f06270 */
[----:B------:R-:W-:Y:S01]  /*41c0*/  FMUL.FTZ R23, R23, c[0x0][0x2ec] ;  /* 0x0000bb0017177a20 */ /* 0x000fe20000410000 */
[----:B------:R-:W-:Y:S01]  /*41d0*/  ISETP.GE.AND P5, PT, R14, R3, PT ;  /* 0x000000030e00720c */ /* 0x000fe20003fa6270 */
[----:B------:R-:W2:Y:S01]  /*41e0*/  MUFU.TANH R22, R22 ;  /* 0x0000001600167308 */ /* 0x000ea20000002400 */
[----:B------:R-:W-:Y:S01]  /*41f0*/  IADD3 R14, R2, -0x38, RZ ;  /* 0xffffffc8020e7810 */ /* 0x000fe20007ffe0ff */
[----:B------:R-:W-:Y:S01]  /*4200*/  FMUL.FTZ R20, R20, c[0x0][0x2ec] ;  /* 0x0000bb0014147a20 */ /* 0x000fe20000410000 */
[----:B------:R-:W-:-:S02]  /*4210*/  FSEL R42, R107, -INF , !P1 ;  /* 0xff8000006b2a7808 */ /* 0x000fc40004800000 */
[----:B------:R-:W-:Y:S02]  /*4220*/  FSEL R107, R105, -INF , !P2 ;  /* 0xff800000696b7808 */ /* 0x000fe40005000000 */
[CC--:B------:R-:W-:Y:S01]  /*4230*/  ISETP.GE.AND P1, PT, R14.reuse, R12.reuse, PT ;  /* 0x0000000c0e00720c */ /* 0x0c0fe20003f26270 */
[----:B------:R-:W4:Y:S01]  /*4240*/  MUFU.TANH R21, R21 ;  /* 0x0000001500157308 */ /* 0x000f220000002400 */
[----:B------:R-:W-:Y:S01]  /*4250*/  ISETP.GE.AND P2, PT, R14, R3, PT ;  /* 0x000000030e00720c */ /* 0x000fe20003f46270 */
[----:B------:R-:W-:Y:S01]  /*4260*/  FMUL.FTZ R14, R27, c[0x0][0x2ec] ;  /* 0x0000bb001b0e7a20 */ /* 0x000fe20000410000 */
[----:B------:R-:W-:Y:S01]  /*4270*/  IADD3 R13, R2, -0x3f, RZ ;  /* 0xffffffc1020d7810 */ /* 0x000fe20007ffe0ff */
[----:B-1----:R-:W-:Y:S01]  /*4280*/  HMMA.16816.F32.BF16 R24, R4, R32, R16 ;  /* 0x000000200418723c */ /* 0x002fe20000041810 */
[----:B------:R-:W-:Y:S02]  /*4290*/  FSEL R43, R106, -INF , !P4 ;  /* 0xff8000006a2b7808 */ /* 0x000fe40006000000 */
[----:B------:R-:W-:Y:S01]  /*42a0*/  FSEL R106, R66, -INF , !P3 ;  /* 0xff800000426a7808 */ /* 0x000fe20005800000 */
[----:B------:R1:W-:Y:S01]  /*42b0*/  MUFU.TANH R15, R14 ;  /* 0x0000000e000f7308 */ /* 0x0003e20000002400 */
[----:B------:R-:W-:-:S02]  /*42c0*/  ISETP.GE.AND P4, PT, R13, R12, PT ;  /* 0x0000000c0d00720c */ /* 0x000fc40003f86270 */
[----:B------:R-:W-:Y:S01]  /*42d0*/  ISETP.GE.AND P3, PT, R13, R3, PT ;  /* 0x000000030d00720c */ /* 0x000fe20003f66270 */
[----:B------:R-:W-:Y:S01]  /*42e0*/  HMMA.16816.F32.BF16 R16, R8, R30, RZ ;  /* 0x0000001e0810723c */ /* 0x000fe200000418ff */
[----:B------:R-:W-:Y:S02]  /*42f0*/  IADD3 R13, R2, -0x37, RZ ;  /* 0xffffffc9020d7810 */ /* 0x000fe40007ffe0ff */
[----:B------:R-:W-:Y:S01]  /*4300*/  FSEL R57, R57, -INF , !P0 ;  /* 0xff80000039397808 */ /* 0x000fe20004000000 */
[----:B------:R-:W5:Y:S01]  /*4310*/  MUFU.TANH R23, R23 ;  /* 0x0000001700177308 */ /* 0x000f620000002400 */
[----:B------:R-:W-:Y:S02]  /*4320*/  FSEL R110, R54, -INF , !P5 ;  /* 0xff800000366e7808 */ /* 0x000fe40006800000 */
[----:B------:R-:W-:Y:S02]  /*4330*/  FSEL R62, R62, -INF , !P4 ;  /* 0xff8000003e3e7808 */ /* 0x000fe40006000000 */
[----:B------:R-:W-:-:S02]  /*4340*/  FSEL R112, R56, -INF , !P3 ;  /* 0xff80000038707808 */ /* 0x000fc40005800000 */
[CC--:B------:R-:W-:Y:S01]  /*4350*/  ISETP.GE.AND P0, PT, R13.reuse, R12.reuse, PT ;  /* 0x0000000c0d00720c */ /* 0x0c0fe20003f06270 */
[----:B------:R-:W-:Y:S01]  /*4360*/  MUFU.TANH R20, R20 ;  /* 0x0000001400147308 */ /* 0x000fe20000002400 */
[----:B-1----:R-:W-:Y:S02]  /*4370*/  IADD3 R14, R2, -0x30, RZ ;  /* 0xffffffd0020e7810 */ /* 0x002fe40007ffe0ff */
[-C--:B------:R-:W-:Y:S01]  /*4380*/  ISETP.GE.AND P5, PT, R13, R3.reuse, PT ;  /* 0x000000030d00720c */ /* 0x080fe20003fa6270 */
[----:B------:R-:W-:Y:S01]  /*4390*/  FMUL.FTZ R24, R24, c[0x0][0x2ec] ;  /* 0x0000bb0018187a20 */ /* 0x000fe20000410000 */
[C---:B------:R-:W-:Y:S02]  /*43a0*/  ISETP.GE.AND P4, PT, R14.reuse, R12, PT ;  /* 0x0000000c0e00720c */ /* 0x040fe40003f86270 */
[----:B------:R-:W-:Y:S02]  /*43b0*/  ISETP.GE.AND P3, PT, R14, R3, PT ;  /* 0x000000030e00720c */ /* 0x000fe40003f66270 */
[C---:B------:R-:W-:Y:S01]  /*43c0*/  IADD3 R9, R2.reuse, -0x28, RZ ;  /* 0xffffffd802097810 */ /* 0x040fe20007ffe0ff */
[----:B------:R-:W1:Y:S01]  /*43d0*/  MUFU.TANH R24, R24 ;  /* 0x0000001800187308 */ /* 0x000e620000002400 */
[----:B------:R-:W-:Y:S01]  /*43e0*/  IADD3 R8, R2, -0x27, RZ ;  /* 0xffffffd902087810 */ /* 0x000fe20007ffe0ff */
[----:B------:R-:W-:Y:S01]  /*43f0*/  HMMA.16816.F32.BF16 R16, R4, R34, R16 ;  /* 0x000000220410723c */ /* 0x000fe20000041810 */
[----:B------:R-:W-:-:S02]  /*4400*/  FSEL R55, R55, -INF , !P0 ;  /* 0xff80000037377808 */ /* 0x000fc40004000000 */
[----:B------:R-:W-:Y:S02]  /*4410*/  FSEL R162, R52, -INF , !P5 ;  /* 0xff80000034a27808 */ /* 0x000fe40006800000 */
[----:B------:R-:W-:Y:S02]  /*4420*/  FSEL R51, R51, -INF , !P4 ;  /* 0xff80000033337808 */ /* 0x000fe40006000000 */
[----:B------:R-:W-:Y:S01]  /*4430*/  FSEL R163, R48, -INF , !P3 ;  /* 0xff80000030a37808 */ /* 0x000fe20005800000 */
[----:B------:R-:W-:Y:S01]  /*4440*/  FMUL.FTZ R4, R25, c[0x0][0x2ec] ;  /* 0x0000bb0019047a20 */ /* 0x000fe20000410000 */
[CC--:B------:R-:W-:Y:S02]  /*4450*/  ISETP.GE.AND P0, PT, R9.reuse, R12.reuse, PT ;  /* 0x0000000c0900720c */ /* 0x0c0fe40003f06270 */
[----:B------:R-:W-:Y:S01]  /*4460*/  ISETP.GE.AND P5, PT, R9, R3, PT ;  /* 0x000000030900720c */ /* 0x000fe20003fa6270 */
[----:B------:R1:W-:Y:S01]  /*4470*/  MUFU.TANH R10, R4 ;  /* 0x00000004000a7308 */ /* 0x0003e20000002400 */
[----:B------:R-:W-:-:S02]  /*4480*/  ISETP.GE.AND P4, PT, R8, R12, PT ;  /* 0x0000000c0800720c */ /* 0x000fc40003f86270 */
[-C--:B------:R-:W-:Y:S02]  /*4490*/  ISETP.GE.AND P3, PT, R8, R3.reuse, PT ;  /* 0x000000030800720c */ /* 0x080fe40003f66270 */
        /* <DEDUP_REMOVED lines=9> */
[----:B------:R-:W-:Y:S01]  /*4530*/  FSEL R114, R50, -INF , !P2 ;  /* 0xff80000032727808 */ /* 0x000fe20005000000 */
[----:B------:R-:W-:Y:S01]  /*4540*/  MUFU.TANH R16, R16 ;  /* 0x0000001000107308 */ /* 0x000fe20000002400 */
[----:B------:R-:W-:-:S02]  /*4550*/  FSEL R50, R40, -INF , !P4 ;  /* 0xff80000028327808 */ /* 0x000fc40006000000 */
[----:B---3--:R-:W-:Y:S02]  /*4560*/  FSEL R185, R36, -INF , !P3 ;  /* 0xff80000024b97808 */ /* 0x008fe40005800000 */
[----:B------:R-:W-:Y:S02]  /*4570*/  IADD3 R13, R2, -0x2f, RZ ;  /* 0xffffffd1020d7810 */ /* 0x000fe40007ffe0ff */
[CC--:B------:R-:W-:Y:S01]  /*4580*/  ISETP.GE.AND P4, PT, R8.reuse, R12.reuse, PT ;  /* 0x0000000c0800720c */ /* 0x0c0fe20003f86270 */
[----:B------:R-:W-:Y:S01]  /*4590*/  MUFU.TANH R17, R17 ;  /* 0x0000001100117308 */ /* 0x000fe20000002400 */
[----:B------:R-:W-:Y:S01]  /*45a0*/  ISETP.GE.AND P3, PT, R8, R3, PT ;  /* 0x000000030800720c */ /* 0x000fe20003f66270 */
[----:B------:R-:W-:Y:S01]  /*45b0*/  FMUL.FTZ R8, R26, c[0x0][0x2ec] ;  /* 0x0000bb001a087a20 */ /* 0x000fe20000410000 */
[----:B------:R-:W-:Y:S02]  /*45c0*/  FSEL R53, R53, -INF , !P1 ;  /* 0xff80000035357808 */ /* 0x000fe40004800000 */
[----:B------:R-:W-:-:S02]  /*45d0*/  ISETP.GE.AND P1, PT, R13, R12, PT ;  /* 0x0000000c0d00720c */ /* 0x000fc40003f26270 */
[C---:B------:R-:W-:Y:S01]  /*45e0*/  IADD3 R9, R2.reuse, -0x20, RZ ;  /* 0xffffffe002097810 */ /* 0x040fe20007ffe0ff */
[----:B------:R-:W3:Y:S01]  /*45f0*/  MUFU.TANH R8, R8 ;  /* 0x0000000800087308 */ /* 0x000ee20000002400 */
[----:B------:R-:W-:Y:S02]  /*4600*/  FSEL R49, R49, -INF , !P1 ;  /* 0xff80000031317808 */ /* 0x000fe40004800000 */
[----:B------:R-:W-:Y:S02]  /*4610*/  ISETP.GE.AND P2, PT, R13, R3, PT ;  /* 0x000000030d00720c */ /* 0x000fe40003f46270 */
[----:B------:R-:W-:Y:S02]  /*4620*/  ISETP.GE.AND P1, PT, R9, R12, PT ;  /* 0x0000000c0900720c */ /* 0x000fe40003f26270 */
[----:B------:R-:W-:Y:S01]  /*4630*/  IADD3 R7, R2, -0x17, RZ ;  /* 0xffffffe902077810 */ /* 0x000fe20007ffe0ff */
[----:B------:R-:W-:Y:S01]  /*4640*/  MUFU.TANH R19, R19 ;  /* 0x0000001300137308 */ /* 0x000fe20000002400 */
[----:B------:R-:W-:-:S02]  /*4650*/  FSEL R184, R41, -INF , !P2 ;  /* 0xff80000029b87808 */ /* 0x000fc40005000000 */
[----:B------:R-:W-:Y:S02]  /*4660*/  FSEL R52, R38, -INF , !P1 ;  /* 0xff80000026347808 */ /* 0x000fe40004800000 */
[----:B------:R-:W-:Y:S01]  /*4670*/  ISETP.GE.AND P2, PT, R9, R3, PT ;  /* 0x000000030900720c */ /* 0x000fe20003f46270 */
[----:B------:R-:W-:Y:S01]  /*4680*/  FMUL.FTZ R9, R27, c[0x0][0x2ec] ;  /* 0x0000bb001b097a20 */ /* 0x000fe20000410000 */
[----:B------:R-:W-:Y:S02]  /*4690*/  ISETP.GE.AND P1, PT, R7, R12, PT ;  /* 0x0000000c0700720c */ /* 0x000fe40003f26270 */
[----:B------:R-:W-:Y:S02]  /*46a0*/  IADD3 R6, R2, -0x10, RZ ;  /* 0xfffffff002067810 */ /* 0x000fe40007ffe0ff */
[----:B--2---:R-:W-:Y:S01]  /*46b0*/  FSEL R191, R22, -INF , !P3 ;  /* 0xff80000016bf7808 */ /* 0x004fe20005800000 */
[----:B------:R-:W2:Y:S01]  /*46c0*/  MUFU.TANH R9, R9 ;  /* 0x0000000900097308 */ /* 0x000ea20000002400 */
[----:B------:R-:W-:-:S02]  /*46d0*/  FSEL R188, R28, -INF , !P2 ;  /* 0xff8000001cbc7808 */ /* 0x000fc40005000000 */
[-C--:B------:R-:W-:Y:S02]  /*46e0*/  ISETP.GE.AND P3, PT, R7, R3.reuse, PT ;  /* 0x000000030700720c */ /* 0x080fe40003f66270 */
[----:B----4-:R-:W-:Y:S02]  /*46f0*/  FSEL R105, R21, -INF , !P1 ;  /* 0xff80000015697808 */ /* 0x010fe40004800000 */
[C---:B------:R-:W-:Y:S02]  /*4700*/  IADD3 R5, R2.reuse, -0xf, RZ ;  /* 0xfffffff102057810 */ /* 0x040fe40007ffe0ff */
[----:B-1----:R-:W-:Y:S02]  /*4710*/  IADD3 R4, R2, -0x8, RZ ;  /* 0xfffffff802047810 */ /* 0x002fe40007ffe0ff */
[C---:B------:R-:W-:Y:S02]  /*4720*/  ISETP.GE.AND P2, PT, R6.reuse, R12, PT ;  /* 0x0000000c0600720c */ /* 0x040fe40003f46270 */
[----:B------:R-:W-:-:S02]  /*4730*/  ISETP.GE.AND P1, PT, R6, R3, PT ;  /* 0x000000030600720c */ /* 0x000fc40003f26270 */
[----:B------:R-:W-:Y:S02]  /*4740*/  IADD3 R2, R2, -0x7, RZ ;  /* 0xfffffff902027810 */ /* 0x000fe40007ffe0ff */
[----:B-----5:R-:W-:Y:S02]  /*4750*/  FSEL R194, R23, -INF , !P3 ;  /* 0xff80000017c27808 */ /* 0x020fe40005800000 */
[----:B------:R-:W-:Y:S02]  /*4760*/  FSEL R23, R24, -INF , !P2 ;  /* 0xff80000018177808 */ /* 0x000fe40005000000 */
[----:B---3--:R-:W-:Y:S02]  /*4770*/  FSEL R196, R8, -INF , !P1 ;  /* 0xff80000008c47808 */ /* 0x008fe40004800000 */
[-C--:B------:R-:W-:Y:S02]  /*4780*/  ISETP.GE.AND P3, PT, R5, R3.reuse, PT ;  /* 0x000000030500720c */ /* 0x080fe40003f66270 */
[----:B------:R-:W-:-:S02]  /*4790*/  ISETP.GE.AND P2, PT, R4, R3, PT ;  /* 0x000000030400720c */ /* 0x000fc40003f46270 */
[----:B------:R-:W-:Y:S01]  /*47a0*/  ISETP.GE.AND P1, PT, R2, R3, PT ;  /* 0x000000030200720c */ /* 0x000fe20003f26270 */
[----:B------:R-:W-:Y:S01]  /*47b0*/  FMUL.FTZ R3, R18, c[0x0][0x2ec] ;  /* 0x0000bb0012037a20 */ /* 0x000fe20000410000 */
[----:B------:R-:W-:Y:S02]  /*47c0*/  FSEL R54, R29, -INF , !P0 ;  /* 0xff8000001d367808 */ /* 0x000fe40004000000 */
[-C--:B------:R-:W-:Y:S02]  /*47d0*/  ISETP.GE.AND P0, PT, R5, R12.reuse, PT ;  /* 0x0000000c0500720c */ /* 0x080fe40003f06270 */
[----:B------:R-:W-:Y:S01]  /*47e0*/  FSEL R56, R20, -INF , !P4 ;  /* 0xff80000014387808 */ /* 0x000fe20006000000 */
[----:B------:R-:W1:Y:S01]  /*47f0*/  MUFU.TANH R3, R3 ;  /* 0x0000000300037308 */ /* 0x000e620000002400 */
[----:B------:R-:W-:Y:S01]  /*4800*/  ISETP.GE.AND P4, PT, R2, R12, PT ;  /* 0x0000000c0200720c */ /* 0x000fe20003f86270 */
[----:B------:R-:W-:Y:S01]  /*4810*/  IMAD.IADD R2, R134, 0x1, R113 ;  /* 0x0000000186027824 */ /* 0x000fe200078e0271 */
[----:B------:R-:W-:-:S02]  /*4820*/  FSEL R113, R10, -INF , !P0 ;  /* 0xff8000000a717808 */ /* 0x000fc40004000000 */
[----:B------:R-:W-:Y:S02]  /*4830*/  ISETP.GE.AND P0, PT, R186, 0x2, PT ;  /* 0x00000002ba00780c */ /* 0x000fe40003f06270 */
[----:B------:R-:W-:Y:S02]  /*4840*/  FSEL R189, R15, -INF , !P5 ;  /* 0xff8000000fbd7808 */ /* 0x000fe40006800000 */
[----:B------:R-:W-:Y:S02]  /*4850*/  ISETP.GE.AND P5, PT, R4, R12, PT ;  /* 0x0000000c0400720c */ /* 0x000fe40003fa6270 */
[----:B--2---:R-:W-:Y:S02]  /*4860*/  FSEL R197, R9, -INF , !P3 ;  /* 0xff80000009c57808 */ /* 0x004fe40005800000 */
[----:B------:R-:W-:Y:S02]  /*4870*/  FSEL R190, R16, -INF , !P5 ;  /* 0xff80000010be7808 */ /* 0x000fe40006800000 */
[----:B------:R-:W-:-:S02]  /*4880*/  FSEL R195, R17, -INF , !P4 ;  /* 0xff80000011c37808 */ /* 0x000fc40006000000 */
[----:B-1----:R-:W-:Y:S02]  /*4890*/  FSEL R198, R3, -INF , !P2 ;  /* 0xff80000003c67808 */ /* 0x002fe40005000000 */
[----:B------:R-:W-:Y:S01]  /*48a0*/  FSEL R199, R19, -INF , !P1 ;  /* 0xff80000013c77808 */ /* 0x000fe20004800000 */
[----:B------:R-:W-:Y:S05]  /*48b0*/  @!P0 BRA `(.L_x_1497) ;  /* 0x000005e000008947 */ /* 0x000fea0003800000 */
[----:B------:R-:W-:Y:S05]  /*48c0*/  @P6 BRA `(.L_x_1498) ;  /* 0x000003b000006947 */ /* 0x000fea0003800000 */
[----:B------:R-:W1:Y:S01]  /*48d0*/  I2F.RP R4, R200 ;  /* 0x000000c800047306 */ /* 0x000e620000209400 */
[C---:B------:R-:W-:Y:S02]  /*48e0*/  IADD3 R10, R80.reuse, -0x200, RZ ;  /* 0xfffffe00500a7810 */ /* 0x040fe40007ffe0ff */
[----:B------:R-:W-:Y:S02]  /*48f0*/  IADD3 R9, R80, -0x100, RZ ;  /* 0xffffff0050097810 */ /* 0x000fe40007ffe0ff */
[----:B------:R-:W-:Y:S02]  /*4900*/  IABS R7, R10 ;  /* 0x0000000a00077213 */ /* 0x000fe40000000000 */
[----:B------:R-:W-:Y:S01]  /*4910*/  IABS R6, R9 ;  /* 0x0000000900067213 */ /* 0x000fe20000000000 */
        /* <DEDUP_REMOVED lines=22> */
[----:B------:R-:W-:-:S02]  /*4a80*/  LOP3.LUT R5, R10, c[0x0][0x2d0], RZ, 0x3c, !PT ;  /* 0x0000b4000a057a12 */ /* 0x000fc400078e3cff */
[----:B------:R-:W-:Y:S02]  /*4a90*/  ISETP.GE.AND P3, PT, R6, RZ, PT ;  /* 0x000000ff0600720c */ /* 0x000fe40003f66270 */
[----:B------:R-:W-:Y:S02]  /*4aa0*/  ISETP.GE.AND P1, PT, R5, RZ, PT ;  /* 0x000000ff0500720c */ /* 0x000fe40003f26270 */
[----:B------:R-:W-:Y:S02]  /*4ab0*/  @!P2 IADD3 R3, R3, 0x1, RZ ;  /* 0x000000010303a810 */ /* 0x000fe40007ffe0ff */
[----:B------:R-:W-:Y:S02]  /*4ac0*/  @P5 IADD3 R4, R4, 0x1, RZ ;  /* 0x0000000104045810 */ /* 0x000fe40007ffe0ff */
[----:B------:R-:W-:Y:S02]  /*4ad0*/  @P4 IADD3 R3, R3, 0x1, RZ ;  /* 0x0000000103034810 */ /* 0x000fe40007ffe0ff */
[----:B------:R-:W-:-:S02]  /*4ae0*/  ISETP.NE.AND P2, PT, RZ, c[0x0][0x2d0], PT ;  /* 0x0000b400ff007a0c */ /* 0x000fc40003f45270 */
[----:B------:R-:W-:Y:S01]  /*4af0*/  LOP3.LUT R5, RZ, c[0x0][0x2d0], RZ, 0x33, !PT ;  /* 0x0000b400ff057a12 */ /* 0x000fe200078e33ff */
        /* <DEDUP_REMOVED lines=24> */
.L_x_1498:
[----:B------:R-:W-:-:S04]  /*4c80*/  ULEA UR6, -UR6, URZ, 0x8 ;  /* 0x0000003f06067291 */ /* 0x000fc8000f8e413f */
[----:B------:R-:W-:Y:S02]  /*4c90*/  USHF.R.S32.HI UR4, URZ, 0x1f, UR6 ;  /* 0x0000001f3f047899 */ /* 0x000fe40008011406 */
[----:B------:R-:W-:-:S04]  /*4ca0*/  MOV R3, UR6 ;  /* 0x0000000600037c02 */ /* 0x000fc80008000f00 */
[----:B------:R-:W-:Y:S02]  /*4cb0*/  MOV R5, UR4 ;  /* 0x0000000400057c02 */ /* 0x000fe40008000f00 */
.L_x_1499:
[----:B------:R-:W-:-:S04]  /*4cc0*/  LEA R241, P1, R3, R241, 0x1 ;  /* 0x000000f103f17211 */ /* 0x000fc800078208ff */
[----:B------:R-:W-:Y:S01]  /*4cd0*/  LEA.HI.X R240, R3, R240, R5, 0x1, P1 ;  /* 0x000000f003f07211 */ /* 0x000fe200008f0c05 */
[----:B------:R-:W-:Y:S01]  /*4ce0*/  IMAD.MOV.U32 R14, RZ, RZ, R241 ;  /* 0x000000ffff0e7224 */ /* 0x000fe200078e00f1 */
        /* <DEDUP_REMOVED lines=18> */
[----:B------:R-:W-:-:S05]  /*4e10*/  IADD3.X R7, R9, UR7, RZ, P1, !PT ;  /* 0x0000000709077c10 */ /* 0x000fca0008ffe4ff */
[----:B------:R1:W-:Y:S01]  /*4e20*/  LDGSTS.E.BYPASS.LTC128B.128 [R183+0x3800], [R6.64] ;  /* 0x0380000006b77fae */ /* 0x0003e2000b901d4c */
[----:B--2---:R-:W-:-:S04]  /*4e30*/  IADD3 R4, P1, R6, UR9, RZ ;  /* 0x0000000906047c10 */ /* 0x004fc8000ff3e0ff */
[----:B------:R-:W-:Y:S02]  /*4e40*/  IADD3.X R5, R7, UR7, RZ, P1, !PT ;  /* 0x0000000707057c10 */ /* 0x000fe40008ffe4ff */
[----:B---3--:R-:W-:-:S03]  /*4e50*/  IADD3 R12, P1, R4, UR9, RZ ;  /* 0x00000009040c7c10 */ /* 0x008fc6000ff3e0ff */
[----:B------:R1:W-:Y:S01]  /*4e60*/  LDGSTS.E.BYPASS.LTC128B.128 [R183+0x4000], [R4.64] ;  /* 0x0400000004b77fae */ /* 0x0003e2000b901d4c */
[----:B------:R-:W-:-:S05]  /*4e70*/  IADD3.X R13, R5, UR7, RZ, P1, !PT ;  /* 0x00000007050d7c10 */ /* 0x000fca0008ffe4ff */
[----:B------:R1:W-:Y:S04]  /*4e80*/  LDGSTS.E.BYPASS.LTC128B.128 [R183+0x4800], [R12.64] ;  /* 0x048000000cb77fae */ /* 0x0003e8000b901d4c */
[----:B------:R-:W0:Y:S02]  /*4e90*/  LDGDEPBAR ;  /* 0x00000000000079af */ /* 0x000e240000000000 */
.L_x_1497:
[----:B------:R-:W-:Y:S02]  /*4ea0*/  FMNMX.FTZ R20, R101, R97, !PT ;  /* 0x0000006165147209 */ /* 0x000fe40007810000 */
[----:B------:R-:W-:Y:S02]  /*4eb0*/  SHF.L.U32 R134, R2, 0x1, RZ ;  /* 0x0000000102867819 */ /* 0x000fe400000006ff */
[----:B------:R-:W-:Y:S02]  /*4ec0*/  FMNMX.FTZ R20, R104, R20, !PT ;  /* 0x0000001468147209 */ /* 0x000fe40007810000 */
[----:B------:R-:W-:Y:S01]  /*4ed0*/  IADD3 R135, R0, R134, RZ ;  /* 0x0000008600877210 */ /* 0x000fe20007ffe0ff */
[----:B------:R-:W-:Y:S01]  /*4ee0*/  LDSM.16.MT88.4 R16, [R134+0x5000] ;  /* 0x005000008610783b */ /* 0x000fe20000004200 */
[----:B------:R-:W-:-:S03]  /*4ef0*/  FMNMX.FTZ R20, R103, R20, !PT ;  /* 0x0000001467147209 */ /* 0x000fc60007810000 */
[----:B-1----:R-:W-:Y:S01]  /*4f00*/  LDSM.16.MT88.4 R12, [R135+0x5000] ;  /* 0x00500000870c783b */ /* 0x002fe20000004200 */
        /* <DEDUP_REMOVED lines=79> */
[----:B-1----:R-:W-:Y:S01]  /*5400*/  FFMA.FTZ R3, R104, c[0x0][0x23c], -R5 ;  /* 0x00008f0068037a23 */ /* 0x002fe20000010805 */
[----:B--2---:R-:W-:-:S06]  /*5410*/  F2FP.BF16.PACK_AB R8, R200, R201 ;  /* 0x000000c9c808723e */ /* 0x004fcc00000010ff */
[----:B------:R1:W-:Y:S01]  /*5420*/  MUFU.EX2 R104, R3 ;  /* 0x0000000300687308 */ /* 0x0003e20000000800 */
[----:B---3--:R-:W-:-:S07]  /*5430*/  FFMA.FTZ R4, R99, c[0x0][0x23c], -R5 ;  /* 0x00008f0063047a23 */ /* 0x008fce0000010805 */
[----:B------:R2:W-:Y:S01]  /*5440*/  MUFU.EX2 R202, R4 ;  /* 0x0000000400ca7308 */ /* 0x0005e20000000800 */
[----:B-1----:R-:W-:-:S07]  /*5450*/  FFMA.FTZ R3, R103, c[0x0][0x23c], -R5 ;  /* 0x00008f0067037a23 */ /* 0x002fce0000010805 */
[----:B------:R1:W3:Y:S01]  /*5460*/  MUFU.EX2 R103, R3 ;  /* 0x0000000300677308 */ /* 0x0002e20000000800 */
[----:B--2---:R-:W-:-:S07]  /*5470*/  FFMA.FTZ R4, R96, c[0x0][0x23c], -R5 ;  /* 0x00008f0060047a23 */ /* 0x004fce0000010805 */
[----:B------:R2:W-:Y:S01]  /*5480*/  MUFU.EX2 R205, R4 ;  /* 0x0000000400cd7308 */ /* 0x0005e20000000800 */
[----:B-1----:R-:W-:Y:S02]  /*5490*/  FMNMX.FTZ R3, R118, R117, !PT ;  /* 0x0000007576037209 */ /* 0x002fe40007810000 */
[----:B---3--:R-:W-:Y:S02]  /*54a0*/  F2FP.BF16.PACK_AB R10, R103, R104 ;  /* 0x00000068670a723e */ /* 0x008fe400000010ff */
[----:B------:R-:W-:-:S04]  /*54b0*/  FMNMX.FTZ R3, R122, R3, !PT ;  /* 0x000000037a037209 */ /* 0x000fc80007810000 */
[----:B------:R-:W-:Y:S01]  /*54c0*/  FMNMX.FTZ R3, R124, R3, !PT ;  /* 0x000000037c037209 */ /* 0x000fe20007810000 */
[----:B--2---:R-:W-:-:S03]  /*54d0*/  FFMA.FTZ R4, R98, c[0x0][0x23c], -R5 ;  /* 0x00008f0062047a23 */ /* 0x004fc60000010805 */
        /* <DEDUP_REMOVED lines=83> */
[----:B-1----:R-:W-:-:S04]  /*5a10*/  FFMA.FTZ R4, R84, c[0x0][0x23c], -R5 ;  /* 0x00008f0054047a23 */ /* 0x002fc80000010805 */
[----:B------:R1:W-:Y:S01]  /*5a20*/  MUFU.EX2 R218, R4 ;  /* 0x0000000400da7308 */ /* 0x0003e20000000800 */
[----:B------:R-:W2:Y:S01]  /*5a30*/  SHFL.BFLY PT, R7, R3, 0x2, 0x1f ;  /* 0x0c401f0003077f89 */ /* 0x000ea200000e0000 */
[----:B-1----:R-:W-:-:S06]  /*5a40*/  FFMA.FTZ R4, R83, c[0x0][0x23c], -R5 ;  /* 0x00008f0053047a23 */ /* 0x002fcc0000010805 */
[----:B------:R1:W-:Y:S01]  /*5a50*/  MUFU.EX2 R217, R4 ;  /* 0x0000000400d97308 */ /* 0x0003e20000000800 */
[----:B--2---:R-:W-:-:S05]  /*5a60*/  FMNMX.FTZ R3, R3, R7, !PT ;  /* 0x0000000703037209 */ /* 0x004fca0007810000 */
        /* <DEDUP_REMOVED lines=9> */
[--C-:B-1----:R-:W-:Y:S02]  /*5b00*/  FFMA.FTZ R6, R42, c[0x0][0x23c], -R5.reuse ;  /* 0x00008f002a067a23 */ /* 0x102fe40000010805 */
[----:B------:R-:W1:Y:S05]  /*5b10*/  LDSM.16.MT88.4 R40, [R134+0x5800] ;  /* 0x005800008628783b */ /* 0x000e6a0000004200 */
[----:B------:R-:W-:Y:S01]  /*5b20*/  MUFU.EX2 R246, R6 ;  /* 0x0000000600f67308 */ /* 0x000fe20000000800 */
[----:B--2---:R-:W-:-:S07]  /*5b30*/  FFMA.FTZ R4, R78, c[0x0][0x23c], -R5 ;  /* 0x00008f004e047a23 */ /* 0x004fce0000010805 */
        /* <DEDUP_REMOVED lines=39> */
[----:B--2---:R-:W-:Y:S02]  /*5db0*/  FFMA.FTZ R4, R44, c[0x0][0x23c], -R5 ;  /* 0x00008f002c047a23 */ /* 0x004fe40000010805 */
[----:B------:R-:W2:Y:S04]  /*5dc0*/  LDSM.16.MT88.4 R44, [R135+0x5800] ;  /* 0x00580000872c783b */ /* 0x000ea80000004200 */
[----:B------:R3:W-:Y:S02]  /*5dd0*/  MUFU.EX2 R245, R4 ;  /* 0x0000000400f57308 */ /* 0x0007e40000000800 */
[----:B---3--:R-:W-:-:S05]  /*5de0*/  FMUL.FTZ R4, R3, c[0x0][0x23c] ;  /* 0x00008f0003047a20 */ /* 0x008fca0000410000 */
[----:B------:R-:W-:-:S05]  /*5df0*/  FSEL R4, R4, RZ, P1 ;  /* 0x000000ff04047208 */ /* 0x000fca0000800000 */
[--C-:B------:R-:W-:Y:S02]  /*5e00*/  FFMA.FTZ R0, R122, c[0x0][0x23c], -R4.reuse ;  /* 0x00008f007a007a23 */ /* 0x100fe40000010804 */
[--C-:B------:R-:W-:Y:S02]  /*5e10*/  FFMA.FTZ R2, R118, c[0x0][0x23c], -R4.reuse ;  /* 0x00008f0076027a23 */ /* 0x100fe40000010804 */
[----:B------:R3:W-:Y:S08]  /*5e20*/  MUFU.EX2 R58, R0 ;  /* 0x00000000003a7308 */ /* 0x0007f00000000800 */
[----:B------:R4:W-:Y:S01]  /*5e30*/  MUFU.EX2 R6, R2 ;  /* 0x0000000200067308 */ /* 0x0009e20000000800 */
[----:B---3--:R-:W-:-:S07]  /*5e40*/  FFMA.FTZ R0, R124, c[0x0][0x23c], -R4 ;  /* 0x00008f007c007a23 */ /* 0x008fce0000010804 */
[----:B------:R3:W5:Y:S01]  /*5e50*/  MUFU.EX2 R59, R0 ;  /* 0x00000000003b7308 */ /* 0x0007620000000800 */
[----:B----4-:R-:W-:-:S07]  /*5e60*/  FFMA.FTZ R2, R117, c[0x0][0x23c], -R4 ;  /* 0x00008f0075027a23 */ /* 0x010fce0000010804 */
[----:B------:R-:W4:Y:S01]  /*5e70*/  MUFU.EX2 R7, R2 ;  /* 0x0000000200077308 */ /* 0x000f220000000800 */
[----:B---3--:R-:W-:Y:S01]  /*5e80*/  FFMA.FTZ R0, R123, c[0x0][0x23c], -R4 ;  /* 0x00008f007b007a23 */ /* 0x008fe20000010804 */
[----:B-----5:R-:W-:-:S06]  /*5e90*/  F2FP.BF16.PACK_AB R11, R59, R58 ;  /* 0x0000003a3b0b723e */ /* 0x020fcc00000010ff */
[----:B------:R3:W5:Y:S01]  /*5ea0*/  MUFU.EX2 R60, R0 ;  /* 0x00000000003c7308 */ /* 0x0007620000000800 */
[----:B----4-:R-:W-:Y:S01]  /*5eb0*/  F2FP.BF16.PACK_AB R9, R7, R6 ;  /* 0x000000060709723e */ /* 0x010fe200000010ff */
[----:B------:R-:W-:Y:S02]  /*5ec0*/  FADD.FTZ R2, R201, R200 ;  /* 0x000000c8c9027221 */ /* 0x000fe40000010000 */
[----:B------:R-:W-:Y:S02]  /*5ed0*/  FADD.FTZ R7, R6, R7 ;  /* 0x0000000706077221 */ /* 0x000fe40000010000 */
[----:B------:R-:W-:Y:S02]  /*5ee0*/  FADD.FTZ R2, R104, R2 ;  /* 0x0000000268027221 */ /* 0x000fe40000010000 */
[----:B------:R-:W-:Y:S01]  /*5ef0*/  HMMA.16816.F32.BF16 R28, R8, R16, RZ ;  /* 0x00000010081c723c */ /* 0x000fe200000418ff */
[----:B------:R-:W-:Y:S02]  /*5f00*/  FADD.FTZ R7, R58, R7 ;  /* 0x000000073a077221 */ /* 0x000fe40000010000 */
[----:B------:R-:W-:-:S02]  /*5f10*/  FADD.FTZ R6, R103, R2 ;  /* 0x0000000267067221 */ /* 0x000fc40000010000 */
[----:B---3--:R-:W-:Y:S02]  /*5f20*/  FFMA.FTZ R0, R119, c[0x0][0x23c], -R4 ;  /* 0x00008f0077007a23 */ /* 0x008fe40000010804 */
[----:B------:R-:W-:Y:S01]  /*5f30*/  FADD.FTZ R2, R59, R7 ;  /* 0x000000073b027221 */ /* 0x000fe20000010000 */
[----:B------:R-:W-:Y:S01]  /*5f40*/  HMMA.16816.F32.BF16 R24, R8, R18, RZ ;  /* 0x000000120818723c */ /* 0x000fe200000418ff */
[----:B------:R3:W4:Y:S02]  /*5f50*/  MUFU.EX2 R67, R0 ;  /* 0x0000000000437308 */ /* 0x0007240000000800 */
[----:B-----5:R-:W-:-:S05]  /*5f60*/  FADD.FTZ R7, R60, R2 ;  /* 0x000000023c077221 */ /* 0x020fca0000010000 */
[C---:B------:R-:W-:Y:S08]  /*5f70*/  HMMA.16816.F32.BF16 R16, R8.reuse, R12, RZ ;  /* 0x0000000c0810723c */ /* 0x040ff000000418ff */
[----:B------:R-:W-:Y:S01]  /*5f80*/  HMMA.16816.F32.BF16 R12, R8, R14, RZ ;  /* 0x0000000e080c723c */ /* 0x000fe200000418ff */
[----:B---3--:R-:W-:-:S04]  /*5f90*/  FFMA.FTZ R0, R120, c[0x0][0x23c], -R4 ;  /* 0x00008f0078007a23 */ /* 0x008fc80000010804 */
[----:B------:R3:W-:Y:S02]  /*5fa0*/  MUFU.EX2 R97, R0 ;  /* 0x0000000000617308 */ /* 0x0007e40000000800 */
[----:B------:R-:W-:Y:S02]  /*5fb0*/  F2FP.BF16.PACK_AB R8, R203, R102 ;  /* 0x00000066cb08723e */ /* 0x000fe400000010ff */
[----:B----4-:R-:W-:Y:S02]  /*5fc0*/  F2FP.BF16.PACK_AB R9, R67, R60 ;  /* 0x0000003c4309723e */ /* 0x010fe400000010ff */
[----:B------:R-:W-:Y:S01]  /*5fd0*/  F2FP.BF16.PACK_AB R10, R205, R202 ;  /* 0x000000cacd0a723e */ /* 0x000fe200000010ff */
[----:B---3--:R-:W-:-:S04]  /*5fe0*/  FFMA.FTZ R0, R121, c[0x0][0x23c], -R4 ;  /* 0x00008f0079007a23 */ /* 0x008fc80000010804 */
        /* <DEDUP_REMOVED lines=170> */
[C---:B-----5:R-:W-:Y:S07]  /*6a90*/  HMMA.16816.F32.BF16 R32, R8.reuse, R36, R16 ;  /* 0x000000240820723c */ /* 0x060fee0000041810 */
[----:B------:R-:W-:Y:S01]  /*6aa0*/  FADD.FTZ R16, R102, R6 ;  /* 0x0000000666107221 */ /* 0x000fe20000010000 */
[----:B------:R-:W-:Y:S01]  /*6ab0*/  HMMA.16816.F32.BF16 R12, R8, R38, R12 ;  /* 0x00000026080c723c */ /* 0x000fe2000004180c */
[----:B------:R-:W-:Y:S01]  /*6ac0*/  FFMA.FTZ R6, R109, c[0x0][0x23c], -R4 ;  /* 0x00008f006d067a23 */ /* 0x000fe20000010804 */
[----:B------:R-:W4:Y:S01]  /*6ad0*/  LDSM.16.MT88.4 R36, [R135+0x7c00] ;  /* 0x007c00008724783b */ /* 0x000f220000004200 */
[----:B------:R-:W-:-:S02]  /*6ae0*/  FADD.FTZ R2, R203, R16 ;  /* 0x00000010cb027221 */ /* 0x000fc40000010000 */
[----:B------:R5:W-:Y:S01]  /*6af0*/  MUFU.EX2 R59, R6 ;  /* 0x00000006003b7308 */ /* 0x000be20000000800 */
[----:B-1----:R-:W-:Y:S01]  /*6b00*/  FFMA.FTZ R0, R115, c[0x0][0x23c], -R4 ;  /* 0x00008f0073007a23 */ /* 0x002fe20000010804 */
[----:B------:R-:W-:Y:S01]  /*6b10*/  F2FP.BF16.PACK_AB R8, R238, R236 ;  /* 0x000000ecee08723e */ /* 0x000fe200000010ff */
[----:B------:R-:W-:Y:S01]  /*6b20*/  FADD.FTZ R2, R202, R2 ;  /* 0x00000002ca027221 */ /* 0x000fe20000010000 */
[----:B------:R-:W-:-:S04]  /*6b30*/  F2FP.BF16.PACK_AB R10, R242, R239 ;  /* 0x000000eff20a723e */ /* 0x000fc800000010ff */
[----:B------:R1:W1:Y:S01]  /*6b40*/  MUFU.EX2 R64, R0 ;  /* 0x0000000000407308 */ /* 0x0002620000000800 */
[----:B------:R-:W-:-:S04]  /*6b50*/  FADD.FTZ R2, R205, R2 ;  /* 0x00000002cd027221 */ /* 0x000fc80000010000 */
[----:B------:R-:W-:Y:S02]  /*6b60*/  FADD.FTZ R2, R204, R2 ;  /* 0x00000002cc027221 */ /* 0x000fe40000010000 */
[----:B-----5:R-:W-:Y:S02]  /*6b70*/  FFMA.FTZ R6, R106, c[0x0][0x23c], -R4 ;  /* 0x00008f006a067a23 */ /* 0x020fe40000010804 */
[----:B------:R-:W-:Y:S02]  /*6b80*/  FADD.FTZ R2, R207, R2 ;  /* 0x00000002cf027221 */ /* 0x000fe40000010000 */
[----:B------:R5:W-:Y:S02]  /*6b90*/  MUFU.EX2 R58, R6 ;  /* 0x00000006003a7308 */ /* 0x000be40000000800 */
[----:B------:R-:W-:Y:S02]  /*6ba0*/  FADD.FTZ R2, R206, R2 ;  /* 0x00000002ce027221 */ /* 0x000fe40000010000 */
[----:B-1----:R-:W-:Y:S01]  /*6bb0*/  FFMA.FTZ R0, R116, c[0x0][0x23c], -R4 ;  /* 0x00008f0074007a23 */ /* 0x002fe20000010804 */
[----:B------:R-:W-:Y:S01]  /*6bc0*/  F2FP.BF16.PACK_AB R9, R64, R61 ;  /* 0x0000003d4009723e */ /* 0x000fe200000010ff */
[----:B------:R-:W-:-:S02]  /*6bd0*/  FADD.FTZ R2, R208, R2 ;  /* 0x00000002d0027221 */ /* 0x000fc40000010000 */
[----:B------:R1:W-:Y:S02]  /*6be0*/  MUFU.EX2 R63, R0 ;  /* 0x00000000003f7308 */ /* 0x0003e40000000800 */
[----:B------:R-:W-:-:S04]  /*6bf0*/  FADD.FTZ R2, R209, R2 ;  /* 0x00000002d1027221 */ /* 0x000fc80000010000 */
[----:B------:R-:W-:Y:S02]  /*6c00*/  FADD.FTZ R2, R211, R2 ;  /* 0x00000002d3027221 */ /* 0x000fe40000010000 */
[----:B-----5:R-:W-:Y:S02]  /*6c10*/  FFMA.FTZ R6, R107, c[0x0][0x23c], -R4 ;  /* 0x00008f006b067a23 */ /* 0x020fe40000010804 */
[----:B------:R-:W-:-:S04]  /*6c20*/  FADD.FTZ R2, R210, R2 ;  /* 0x00000002d2027221 */ /* 0x000fc80000010000 */
[----:B------:R-:W-:Y:S02]  /*6c30*/  FADD.FTZ R2, R212, R2 ;  /* 0x00000002d4027221 */ /* 0x000fe40000010000 */
[----:B-1----:R-:W-:Y:S02]  /*6c40*/  FFMA.FTZ R0, R111, c[0x0][0x23c], -R4 ;  /* 0x00008f006f007a23 */ /* 0x002fe40000010804 */
[----:B------:R-:W-:Y:S02]  /*6c50*/  FADD.FTZ R2, R213, R2 ;  /* 0x00000002d5027221 */ /* 0x000fe40000010000 */
[----:B------:R1:W5:Y:S02]  /*6c60*/  MUFU.EX2 R62, R0 ;  /* 0x00000000003e7308 */ /* 0x0003640000000800 */
[----:B------:R-:W-:-:S04]  /*6c70*/  FADD.FTZ R2, R215, R2 ;  /* 0x00000002d7027221 */ /* 0x000fc80000010000 */
[----:B------:R-:W-:-:S04]  /*6c80*/  FADD.FTZ R2, R214, R2 ;  /* 0x00000002d6027221 */ /* 0x000fc80000010000 */
[----:B------:R-:W-:-:S04]  /*6c90*/  FADD.FTZ R2, R216, R2 ;  /* 0x00000002d8027221 */ /* 0x000fc80000010000 */
[----:B------:R-:W-:Y:S02]  /*6ca0*/  FADD.FTZ R2, R218, R2 ;  /* 0x00000002da027221 */ /* 0x000fe40000010000 */
[----:B-1----:R-:W-:Y:S01]  /*6cb0*/  FFMA.FTZ R0, R54, c[0x0][0x23c], -R5 ;  /* 0x00008f0036007a23 */ /* 0x002fe20000010805 */
[----:B-----5:R-:W-:Y:S01]  /*6cc0*/  F2FP.BF16.PACK_AB R11, R62, R63 ;  /* 0x0000003f3e0b723e */ /* 0x020fe200000010ff */
[----:B------:R-:W-:Y:S02]  /*6cd0*/  FADD.FTZ R2, R217, R2 ;  /* 0x00000002d9027221 */ /* 0x000fe40000010000 */
[----:B------:R1:W-:Y:S04]  /*6ce0*/  MUFU.EX2 R78, R0 ;  /* 0x00000000004e7308 */ /* 0x0003e80000000800 */
[C---:B---3--:R-:W-:Y:S08]  /*6cf0*/  HMMA.16816.F32.BF16 R24, R8.reuse, R42, R24 ;  /* 0x0000002a0818723c */ /* 0x048ff00000041818 */
[----:B------:R-:W-:Y:S01]  /*6d00*/  HMMA.16816.F32.BF16 R28, R8, R40, R28 ;  /* 0x00000028081c723c */ /* 0x000fe2000004181c */
[----:B------:R-:W3:Y:S01]  /*6d10*/  LDSM.16.MT88.4 R40, [R134+0x8000] ;  /* 0x008000008628783b */ /* 0x000ee20000004200 */
[----:B-1----:R-:W-:-:S04]  /*6d20*/  FFMA.FTZ R0, R108, c[0x0][0x23c], -R4 ;  /* 0x00008f006c007a23 */ /* 0x002fc80000010804 */
[----:B------:R1:W5:Y:S02]  /*6d30*/  MUFU.EX2 R60, R0 ;  /* 0x00000000003c7308 */ /* 0x0003640000000800 */
[C---:B--2---:R-:W-:Y:S08]  /*6d40*/  HMMA.16816.F32.BF16 R16, R8.reuse, R44, R32 ;  /* 0x0000002c0810723c */ /* 0x044ff00000041820 */
[----:B------:R-:W-:Y:S01]  /*6d50*/  HMMA.16816.F32.BF16 R12, R8, R46, R12 ;  /* 0x0000002e080c723c */ /* 0x000fe2000004180c */
[----:B------:R-:W-:Y:S01]  /*6d60*/  LDSM.16.MT88.4 R44, [R134+0x8400] ;  /* 0x00840000862c783b */ /* 0x000fe20000004200 */
[----:B-1----:R-:W-:-:S05]  /*6d70*/  FADD.FTZ R0, R67, R7 ;  /* 0x0000000743007221 */ /* 0x002fca0000010000 */
[----:B------:R-:W-:Y:S02]  /*6d80*/  F2FP.BF16.PACK_AB R8, R245, R243 ;  /* 0x000000f3f508723e */ /* 0x000fe400000010ff */
[----:B-----5:R-:W-:Y:S01]  /*6d90*/  F2FP.BF16.PACK_AB R9, R59, R60 ;  /* 0x0000003c3b09723e */ /* 0x020fe200000010ff */
[----:B------:R-:W-:Y:S01]  /*6da0*/  FADD.FTZ R0, R97, R0 ;  /* 0x0000000061007221 */ /* 0x000fe20000010000 */
[----:B------:R-:W-:-:S03]  /*6db0*/  F2FP.BF16.PACK_AB R10, R246, R244 ;  /* 0x000000f4f60a723e */ /* 0x000fc600000010ff */
[----:B------:R-:W-:-:S04]  /*6dc0*/  FADD.FTZ R0, R96, R0 ;  /* 0x0000000060007221 */ /* 0x000fc80000010000 */
        /* <DEDUP_REMOVED lines=17> */
[----:B-1----:R-:W-:Y:S02]  /*6ee0*/  FFMA.FTZ R6, R110, c[0x0][0x23c], -R4 ;  /* 0x00008f006e067a23 */ /* 0x002fe40000010804 */
[----:B------:R-:W-:Y:S02]  /*6ef0*/  FADD.FTZ R0, R85, R0 ;  /* 0x0000000055007221 */ /* 0x000fe40000010000 */
[----:B------:R1:W-:Y:S01]  /*6f00*/  MUFU.EX2 R55, R6 ;  /* 0x0000000600377308 */ /* 0x0003e20000000800 */
[----:B----4-:R-:W-:Y:S01]  /*6f10*/  HMMA.16816.F32.BF16 R16, R8, R36, R16 ;  /* 0x000000240810723c */ /* 0x010fe20000041810 */
        /* <DEDUP_REMOVED lines=33> */
[----:B------:R-:W-:Y:S02]  /*7130*/  FADD.FTZ R0, R21, R0 ;  /* 0x0000000015007221 */ /* 0x000fe40000010000 */
[----:B---3--:R-:W-:Y:S02]  /*7140*/  HMMA.16816.F32.BF16 R32, R8, R40, R32 ;  /* 0x000000280820723c */ /* 0x008fe40000041820 */
[----:B------:R-:W-:-:S04]  /*7150*/  FADD.FTZ R0, R61, R0 ;  /* 0x000000003d007221 */ /* 0x000fc80000010000 */
[----:B------:R-:W-:Y:S02]  /*7160*/  FADD.FTZ R0, R64, R0 ;  /* 0x0000000040007221 */ /* 0x000fe40000010000 */
[C---:B------:R-:W-:Y:S01]  /*7170*/  HMMA.16816.F32.BF16 R36, R8.reuse, R42, R24 ;  /* 0x0000002a0824723c */ /* 0x040fe20000041818 */
[----:B------:R-:W3:Y:S01]  /*7180*/  LDSM.16.MT88.4 R24, [R135+0x8400] ;  /* 0x008400008718783b */ /* 0x000ee20000004200 */
[----:B------:R-:W-:Y:S02]  /*7190*/  FADD.FTZ R0, R63, R0 ;  /* 0x000000003f007221 */ /* 0x000fe40000010000 */
[----:B-1----:R-:W-:Y:S02]  /*71a0*/  FFMA.FTZ R6, R23, c[0x0][0x23c], -R5 ;  /* 0x00008f0017067a23 */ /* 0x002fe40000010805 */
[----:B------:R-:W-:Y:S02]  /*71b0*/  FADD.FTZ R0, R62, R0 ;  /* 0x000000003e007221 */ /* 0x000fe40000010000 */
[----:B------:R1:W-:Y:S01]  /*71c0*/  MUFU.EX2 R53, R6 ;  /* 0x0000000600357308 */ /* 0x0003e20000000800 */
[----:B--2---:R-:W-:Y:S01]  /*71d0*/  HMMA.16816.F32.BF16 R16, R8, R28, R16 ;  /* 0x0000001c0810723c */ /* 0x004fe20000041810 */
        /* <DEDUP_REMOVED lines=10> */
[----:B------:R1:W2:Y:S02]  /*7280*/  MUFU.EX2 R50, R2 ;  /* 0x0000000200327308 */ /* 0x0002a40000000800 */
[----:B------:R-:W-:-:S04]  /*7290*/  FADD.FTZ R0, R54, R0 ;  /* 0x0000000036007221 */ /* 0x000fc80000010000 */
[----:B------:R-:W-:-:S04]  /*72a0*/  FADD.FTZ R0, R52, R0 ;  /* 0x0000000034007221 */ /* 0x000fc80000010000 */
[----:B------:R-:W-:Y:S02]  /*72b0*/  FADD.FTZ R0, R51, R0 ;  /* 0x0000000033007221 */ /* 0x000fe40000010000 */
[----:B-1----:R-:W-:Y:S02]  /*72c0*/  FADD.FTZ R2, R220, R6 ;  /* 0x00000006dc027221 */ /* 0x002fe40000010000 */
[----:B------:R-:W-:Y:S02]  /*72d0*/  FFMA.FTZ R6, R184, c[0x0][0x23c], -R4 ;  /* 0x00008f00b8067a23 */ /* 0x000fe40000010804 */
        /* <DEDUP_REMOVED lines=11> */
[----:B------:R-:W-:Y:S02]  /*7390*/  FADD.FTZ R0, R49, R0 ;  /* 0x0000000031007221 */ /* 0x000fe40000010000 */
[----:B------:R-:W-:-:S04]  /*73a0*/  FADD.FTZ R2, R227, R2 ;  /* 0x00000002e3027221 */ /* 0x000fc80000010000 */
[----:B------:R-:W-:-:S04]  /*73b0*/  FADD.FTZ R2, R228, R2 ;  /* 0x00000002e4027221 */ /* 0x000fc80000010000 */
        /* <DEDUP_REMOVED lines=10> */
[C---:B-1----:R-:W-:Y:S01]  /*7460*/  F2FP.BF16.PACK_AB R11, R42.reuse, R48 ;  /* 0x000000302a0b723e */ /* 0x042fe200000010ff */
[----:B------:R-:W-:Y:S02]  /*7470*/  FFMA.FTZ R6, R113, c[0x0][0x23c], -R5 ;  /* 0x00008f0071067a23 */ /* 0x000fe40000010805 */
[----:B------:R-:W-:Y:S02]  /*7480*/  FADD.FTZ R2, R237, R2 ;  /* 0x00000002ed027221 */ /* 0x000fe40000010000 */
[----:B------:R-:W1:Y:S01]  /*7490*/  MUFU.EX2 R43, R6 ;  /* 0x00000006002b7308 */ /* 0x000e620000000800 */
[----:B------:R-:W-:Y:S01]  /*74a0*/  FADD.FTZ R0, R42, R0 ;  /* 0x000000002a007221 */ /* 0x000fe20000010000 */
[----:B------:R-:W-:Y:S01]  /*74b0*/  HMMA.16816.F32.BF16 R136, R8, R44, R32 ;  /* 0x0000002c0888723c */ /* 0x000fe20000041820 */
[----:B------:R-:W-:Y:S01]  /*74c0*/  FADD.FTZ R2, R236, R2 ;  /* 0x00000002ec027221 */ /* 0x000fe20000010000 */
[----:B------:R-:W2:Y:S03]  /*74d0*/  LDSM.16.MT88.4 R32, [R135+0x8800] ;  /* 0x008800008720783b */ /* 0x000ea60000004200 */
[----:B------:R-:W-:-:S03]  /*74e0*/  FADD.FTZ R2, R238, R2 ;  /* 0x00000002ee027221 */ /* 0x000fc60000010000 */
[----:B------:R-:W-:Y:S01]  /*74f0*/  HMMA.16816.F32.BF16 R28, R8, R46, R36 ;  /* 0x0000002e081c723c */ /* 0x000fe20000041824 */
[----:B------:R-:W-:-:S04]  /*7500*/  FADD.FTZ R2, R239, R2 ;  /* 0x00000002ef027221 */ /* 0x000fc80000010000 */
[----:B------:R-:W-:Y:S01]  /*7510*/  FADD.FTZ R2, R242, R2 ;  /* 0x00000002f2027221 */ /* 0x000fe20000010000 */
[----:B-1----:R-:W-:Y:S01]  /*7520*/  F2FP.BF16.PACK_AB R148, R43, R53 ;  /* 0x000000352b94723e */ /* 0x002fe200000010ff */
[----:B------:R-:W-:Y:S01]  /*7530*/  FFMA.FTZ R6, R188, c[0x0][0x23c], -R4 ;  /* 0x00008f00bc067a23 */ /* 0x000fe20000010804 */
[----:B---3--:R-:W-:Y:S01]  /*7540*/  HMMA.16816.F32.BF16 R144, R8, R24, R16 ;  /* 0x000000180890723c */ /* 0x008fe20000041810 */
[----:B------:R-:W-:Y:S01]  /*7550*/  FADD.FTZ R2, R243, R2 ;  /* 0x00000002f3027221 */ /* 0x000fe20000010000 */
[----:B------:R-:W1:Y:S01]  /*7560*/  LDSM.16.MT88.4 R16, [R134+0x8c00] ;  /* 0x008c00008610783b */ /* 0x000e620000004200 */
[----:B------:R3:W4:Y:S02]  /*7570*/  MUFU.EX2 R41, R6 ;  /* 0x0000000600297308 */ /* 0x0007240000000800 */
[----:B------:R-:W-:-:S03]  /*7580*/  FADD.FTZ R2, R245, R2 ;  /* 0x00000002f5027221 */ /* 0x000fc60000010000 */
[----:B------:R-:W-:Y:S01]  /*7590*/  HMMA.16816.F32.BF16 R12, R8, R26, R12 ;  /* 0x0000001a080c723c */ /* 0x000fe2000004180c */
[----:B------:R-:W-:Y:S01]  /*75a0*/  FADD.FTZ R2, R244, R2 ;  /* 0x00000002f4027221 */ /* 0x000fe20000010000 */
[----:B------:R-:W5:Y:S03]  /*75b0*/  LDSM.16.MT88.4 R24, [R135+0x8c00] ;  /* 0x008c00008718783b */ /* 0x000f660000004200 */
[----:B------:R-:W-:Y:S02]  /*75c0*/  FADD.FTZ R2, R246, R2 ;  /* 0x00000002f6027221 */ /* 0x000fe40000010000 */
[----:B------:R-:W-:Y:S02]  /*75d0*/  F2FP.BF16.PACK_AB R8, R78, R88 ;  /* 0x000000584e08723e */ /* 0x000fe400000010ff */
[----:B------:R-:W-:Y:S01]  /*75e0*/  FADD.FTZ R2, R120, R2 ;  /* 0x0000000278027221 */ /* 0x000fe20000010000 */
[----:B------:R-:W-:Y:S01]  /*75f0*/  F2FP.BF16.PACK_AB R10, R56, R67 ;  /* 0x00000043380a723e */ /* 0x000fe200000010ff */
[----:B---3--:R-:W-:-:S02]  /*7600*/  FFMA.FTZ R6, R189, c[0x0][0x23c], -R4 ;  /* 0x00008f00bd067a23 */ /* 0x008fc40000010804 */
[----:B------:R-:W-:Y:S02]  /*7610*/  FADD.FTZ R2, R119, R2 ;  /* 0x0000000277027221 */ /* 0x000fe40000010000 */
[----:B------:R-:W3:Y:S01]  /*7620*/  MUFU.EX2 R40, R6 ;  /* 0x0000000600287308 */ /* 0x000ee20000000800 */
[----:B----4-:R-:W-:Y:S02]  /*7630*/  FADD.FTZ R0, R41, R0 ;  /* 0x0000000029007221 */ /* 0x010fe40000010000 */
[----:B------:R-:W-:-:S04]  /*7640*/  FADD.FTZ R2, R118, R2 ;  /* 0x0000000276027221 */ /* 0x000fc80000010000 */
[----:B------:R-:W-:-:S04]  /*7650*/  FADD.FTZ R2, R117, R2 ;  /* 0x0000000275027221 */ /* 0x000fc80000010000 */
[----:B------:R-:W-:-:S04]  /*7660*/  FADD.FTZ R2, R101, R2 ;  /* 0x0000000265027221 */ /* 0x000fc80000010000 */
[----:B------:R-:W-:Y:S01]  /*7670*/  FADD.FTZ R2, R100, R2 ;  /* 0x0000000264027221 */ /* 0x000fe20000010000 */
[C---:B---3--:R-:W-:Y:S01]  /*7680*/  F2FP.BF16.PACK_AB R9, R40.reuse, R41 ;  /* 0x000000292809723e */ /* 0x048fe200000010ff */
[----:B------:R-:W-:Y:S02]  /*7690*/  FFMA.FTZ R6, R191, c[0x0][0x23c], -R4 ;  /* 0x00008f00bf067a23 */ /* 0x000fe40000010804 */
[----:B------:R-:W-:Y:S02]  /*76a0*/  FADD.FTZ R2, R99, R2 ;  /* 0x0000000263027221 */ /* 0x000fe40000010000 */
[----:B------:R3:W4:Y:S01]  /*76b0*/  MUFU.EX2 R23, R6 ;  /* 0x0000000600177308 */ /* 0x0007220000000800 */
[----:B------:R-:W-:Y:S02]  /*76c0*/  FADD.FTZ R0, R40, R0 ;  /* 0x0000000028007221 */ /* 0x000fe40000010000 */
[----:B------:R-:W-:-:S04]  /*76d0*/  FADD.FTZ R2, R98, R2 ;  /* 0x0000000262027221 */ /* 0x000fc80000010000 */
[----:B------:R-:W-:-:S04]  /*76e0*/  FADD.FTZ R2, R88, R2 ;  /* 0x0000000258027221 */ /* 0x000fc80000010000 */
[----:B------:R-:W-:-:S04]  /*76f0*/  FADD.FTZ R2, R78, R2 ;  /* 0x000000024e027221 */ /* 0x000fc80000010000 */
[----:B------:R-:W-:Y:S02]  /*7700*/  FADD.FTZ R2, R67, R2 ;  /* 0x0000000243027221 */ /* 0x000fe40000010000 */
[----:B---3--:R-:W-:Y:S02]  /*7710*/  FFMA.FTZ R6, R194, c[0x0][0x23c], -R4 ;  /* 0x00008f00c2067a23 */ /* 0x008fe40000010804 */
[----:B----4-:R-:W-:Y:S02]  /*7720*/  FADD.FTZ R0, R23, R0 ;  /* 0x0000000017007221 */ /* 0x010fe40000010000 */
[----:B------:R3:W4:Y:S01]  /*7730*/  MUFU.EX2 R22, R6 ;  /* 0x0000000600167308 */ /* 0x0007220000000800 */
[----:B------:R-:W-:-:S04]  /*7740*/  FADD.FTZ R2, R56, R2 ;  /* 0x0000000238027221 */ /* 0x000fc80000010000 */
[----:B------:R-:W-:-:S04]  /*7750*/  FADD.FTZ R2, R53, R2 ;  /* 0x0000000235027221 */ /* 0x000fc80000010000 */
[----:B------:R-:W-:Y:S02]  /*7760*/  FADD.FTZ R2, R43, R2 ;  /* 0x000000022b027221 */ /* 0x000fe40000010000 */
[--C-:B---3--:R-:W-:Y:S01]  /*7770*/  FFMA.FTZ R6, R190, c[0x0][0x23c], -R5.reuse ;  /* 0x00008f00be067a23 */ /* 0x108fe20000010805 */
[C---:B----4-:R-:W-:Y:S01]  /*7780*/  F2FP.BF16.PACK_AB R11, R22.reuse, R23 ;  /* 0x00000017160b723e */ /* 0x050fe200000010ff */
[----:B------:R-:W-:Y:S02]  /*7790*/  FADD.FTZ R0, R22, R0 ;  /* 0x0000000016007221 */ /* 0x000fe40000010000 */
[----:B------:R3:W4:Y:S04]  /*77a0*/  MUFU.EX2 R21, R6 ;  /* 0x0000000600157308 */ /* 0x0007280000000800 */
[C---:B------:R-:W-:Y:S08]  /*77b0*/  HMMA.16816.F32.BF16 R136, R8.reuse, R140, R136 ;  /* 0x0000008c0888723c */ /* 0x040ff00000041888 */
[----:B------:R-:W-:Y:S01]  /*77c0*/  HMMA.16816.F32.BF16 R140, R8, R142, R28 ;  /* 0x0000008e088c723c */ /* 0x000fe2000004181c */
[----:B---3--:R-:W-:-:S02]  /*77d0*/  FFMA.FTZ R6, R195, c[0x0][0x23c], -R5 ;  /* 0x00008f00c3067a23 */ /* 0x008fc40000010805 */
[----:B------:R-:W-:Y:S02]  /*77e0*/  FFMA.FTZ R5, R196, c[0x0][0x23c], -R4 ;  /* 0x00008f00c4057a23 */ /* 0x000fe40000010804 */
[----:B------:R-:W3:Y:S03]  /*77f0*/  MUFU.EX2 R238, R6 ;  /* 0x0000000600ee7308 */ /* 0x000ee60000000800 */
[----:B--2---:R-:W-:Y:S01]  /*7800*/  HMMA.16816.F32.BF16 R144, R8, R32, R144 ;  /* 0x000000200890723c */ /* 0x004fe20000041890 */
[----:B----4-:R-:W-:-:S04]  /*7810*/  FADD.FTZ R2, R21, R2 ;  /* 0x0000000215027221 */ /* 0x010fc80000010000 */
[----:B------:R2:W4:Y:S03]  /*7820*/  MUFU.EX2 R7, R5 ;  /* 0x0000000500077308 */ /* 0x0005260000000800 */
[----:B------:R-:W-:Y:S01]  /*7830*/  HMMA.16816.F32.BF16 R12, R8, R34, R12 ;  /* 0x00000022080c723c */ /* 0x000fe2000004180c */
[C---:B---3--:R-:W-:Y:S01]  /*7840*/  F2FP.BF16.PACK_AB R150, R238.reuse, R21 ;  /* 0x00000015ee96723e */ /* 0x048fe200000010ff */
[----:B------:R-:W-:Y:S02]  /*7850*/  FADD.FTZ R238, R238, R2 ;  /* 0x00000002eeee7221 */ /* 0x000fe40000010000 */
[----:B--2---:R-:W-:Y:S02]  /*7860*/  FFMA.FTZ R5, R197, c[0x0][0x23c], -R4 ;  /* 0x00008f00c5057a23 */ /* 0x004fe40000010804 */
[----:B----4-:R-:W-:Y:S02]  /*7870*/  FADD.FTZ R0, R7, R0 ;  /* 0x0000000007007221 */ /* 0x010fe40000010000 */
[----:B------:R2:W3:Y:S02]  /*7880*/  MUFU.EX2 R6, R5 ;  /* 0x0000000500067308 */ /* 0x0004e40000000800 */
[--C-:B--2---:R-:W-:Y:S01]  /*7890*/  FFMA.FTZ R5, R198, c[0x0][0x23c], -R4.reuse ;  /* 0x00008f00c6057a23 */ /* 0x104fe20000010804 */
[----:B---3--:R-:W-:Y:S01]  /*78a0*/  F2FP.BF16.PACK_AB R149, R6, R7 ;  /* 0x000000070695723e */ /* 0x008fe200000010ff */
[----:B------:R-:W-:-:S02]  /*78b0*/  FFMA.FTZ R4, R199, c[0x0][0x23c], -R4 ;  /* 0x00008f00c7047a23 */ /* 0x000fc40000010804 */
[----:B------:R-:W-:Y:S02]  /*78c0*/  FADD.FTZ R0, R6, R0 ;  /* 0x0000000006007221 */ /* 0x000fe40000010000 */
[----:B------:R-:W2:Y:S08]  /*78d0*/  MUFU.EX2 R5, R5 ;  /* 0x0000000500057308 */ /* 0x000eb00000000800 */
[----:B------:R-:W3:Y:S01]  /*78e0*/  MUFU.EX2 R4, R4 ;  /* 0x0000000400047308 */ /* 0x000ee20000000800 */
[----:B--2---:R-:W-:Y:S01]  /*78f0*/  FADD.FTZ R0, R5, R0 ;  /* 0x0000000005007221 */ /* 0x004fe20000010000 */
[----:B---3--:R-:W-:-:S03]  /*7900*/  F2FP.BF16.PACK_AB R151, R4, R5 ;  /* 0x000000050497723e */ /* 0x008fc600000010ff */
[----:B------:R-:W-:-:S04]  /*7910*/  FADD.FTZ R239, R4, R0 ;  /* 0x0000000004ef7221 */ /* 0x000fc80000010000 */
[C---:B-1----:R-:W-:Y:S08]  /*7920*/  HMMA.16816.F32.BF16 R136, R148.reuse, R16, R136 ;  /* 0x000000109488723c */ /* 0x042ff00000041888 */
[C---:B------:R-:W-:Y:S08]  /*7930*/  HMMA.16816.F32.BF16 R140, R148.reuse, R18, R140 ;  /* 0x00000012948c723c */ /* 0x040ff0000004188c */
[C---:B-----5:R-:W-:Y:S08]  /*7940*/  HMMA.16816.F32.BF16 R144, R148.reuse, R24, R144 ;  /* 0x000000189490723c */ /* 0x060ff00000041890 */
[----:B------:R-:W-:Y:S01]  /*7950*/  HMMA.16816.F32.BF16 R148, R148, R26, R12 ;  /* 0x0000001a9494723c */ /* 0x000fe2000004180c */
[----:B------:R-:W-:Y:S07]  /*7960*/  @!P0 BRA `(.L_x_1500) ;  /* 0x00004f8000008947 */ /* 0x000fee0003800000 */
[----:B------:R-:W-:Y:S01]  /*7970*/  ULDC UR4, c[0x0][0x1a0] ;  /* 0x0000680000047ab9 */ /* 0x000fe20000000800 */
[----:B------:R-:W-:Y:S01]  /*7980*/  IADD3 R186, R186, -0x2, RZ ;  /* 0xfffffffebaba7810 */ /* 0x000fe20007ffe0ff */
[----:B------:R-:W-:Y:S01]  /*7990*/  ULEA UR4, -UR4, URZ, 0x8 ;  /* 0x0000003f04047291 */ /* 0x000fe2000f8e413f */
[----:B------:R-:W-:Y:S01]  /*79a0*/  IMAD.MOV.U32 R195, RZ, RZ, R152 ;  /* 0x000000ffffc37224 */ /* 0x000fe200078e0098 */
[----:B------:R-:W-:Y:S01]  /*79b0*/  MOV R133, R3 ;  /* 0x0000000300857202 */ /* 0x000fe20000000f00 */
[----:B------:R-:W-:Y:S01]  /*79c0*/  IMAD.MOV.U32 R194, RZ, RZ, R153 ;  /* 0x000000ffffc27224 */ /* 0x000fe200078e0099 */
[----:B------:R-:W-:Y:S01]  /*79d0*/  USHF.R.S32.HI UR6, URZ, 0x1f, UR4 ;  /* 0x0000001f3f067899 */ /* 0x000fe20008011404 */
[----:B------:R-:W-:Y:S01]  /*79e0*/  IMAD.MOV.U32 R132, RZ, RZ, R20 ;  /* 0x000000ffff847224 */ /* 0x000fe200078e0014 */
[----:B------:R-:W-:-:S04]  /*79f0*/  MOV R243, UR4 ;  /* 0x0000000400f37c02 */ /* 0x000fc80008000f00 */
[----:B------:R-:W-:-:S04]  /*7a00*/  MOV R242, UR6 ;  /* 0x0000000600f27c02 */ /* 0x000fc80008000f00 */
.L_x_1504:
[----:B------:R-:W-:Y:S01]  /*7a10*/  MOV R2, R243 ;  /* 0x000000f300027202 */ /* 0x000fe20000000f00 */
[----:B------:R-:W-:Y:S04]  /*7a20*/  DEPBAR.LE SB0, 0x0 ;  /* 0x000080000000791a */ /* 0x000fe80000000000 */
[----:B------:R-:W-:Y:S01]  /*7a30*/  BAR.SYNC.DEFER_BLOCKING 0x0 ;  /* 0x0000000000007b1d */ /* 0x000fe20000010000 */
[----:B------:R-:W-:Y:S05]  /*7a40*/  MOV R0, R242 ;  /* 0x000000f200007202 */ /* 0x000fea0000000f00 */
[----:B------:R-:W-:-:S05]  /*7a50*/  @P6 BRA `(.L_x_1501) ;  /* 0x000003b000006947 */ /* 0x000fca0003800000 */
        /* <DEDUP_REMOVED lines=59> */
.L_x_1501:
[C---:B------:R-:W-:Y:S04]  /*7e10*/  LEA R195, P0, R2.reuse, R195, 0x1 ;  /* 0x000000c302c37211 */ /* 0x040fe800078008ff */
[----:B------:R-:W-:Y:S02]  /*7e20*/  MOV R12, R195 ;  /* 0x000000c3000c7202 */ /* 0x000fe40000000f00 */
[----:B------:R-:W-:Y:S02]  /*7e30*/  LEA.HI.X R194, R2, R194, R0, 0x1, P0 ;  /* 0x000000c202c27211 */ /* 0x000fe400000f0c00 */
[----:B------:R-:W-:Y:S02]  /*7e40*/  IADD3 R2, P0, R195, UR10, RZ ;  /* 0x0000000ac3027c10 */ /* 0x000fe4000ff1e0ff */
[----:B------:R-:W-:Y:S02]  /*7e50*/  MOV R13, R194 ;  /* 0x000000c2000d7202 */ /* 0x000fe40000000f00 */
[----:B------:R-:W-:Y:S02]  /*7e60*/  IADD3.X R3, R194, UR5, RZ, P0, !PT ;  /* 0x00000005c2037c10 */ /* 0x000fe400087fe4ff */
[----:B------:R-:W-:Y:S01]  /*7e70*/  IADD3 R10, P0, R2, UR10, RZ ;  /* 0x0000000a020a7c10 */ /* 0x000fe2000ff1e0ff */
[----:B------:R-:W-:Y:S01]  /*7e80*/  @!PT LDS RZ, [RZ] ;  /* 0x00000000fffff984 */ /* 0x000fe20000000800 */
[----:B------:R-:W-:Y:S01]  /*7e90*/  @!PT LDS RZ, [RZ] ;  /* 0x00000000fffff984 */ /* 0x000fe20000000800 */
[----:B------:R-:W-:Y:S01]  /*7ea0*/  @!PT LDS RZ, [RZ] ;  /* 0x00000000fffff984 */ /* 0x000fe20000000800 */
[----:B------:R1:W-:Y:S03]  /*7eb0*/  LDGSTS.E.BYPASS.LTC128B.128 [R183+0x5000], [R12.64] ;  /* 0x050000000cb77fae */ /* 0x0003e6000b901d4c */
[----:B------:R-:W-:Y:S02]  /*7ec0*/  IADD3.X R11, R3, UR5, RZ, P0, !PT ;  /* 0x00000005030b7c10 */ /* 0x000fe400087fe4ff */
[----:B------:R-:W-:Y:S03]  /*7ed0*/  IADD3 R8, P0, R10, UR10, RZ ;  /* 0x0000000a0a087c10 */ /* 0x000fe6000ff1e0ff */
[----:B------:R2:W-:Y:S01]  /*7ee0*/  LDGSTS.E.BYPASS.LTC128B.128 [R183+0x5800], [R2.64] ;  /* 0x0580000002b77fae */ /* 0x0005e2000b901d4c */
[----:B------:R-:W-:Y:S02]  /*7ef0*/  IADD3.X R9, R11, UR5, RZ, P0, !PT ;  /* 0x000000050b097c10 */ /* 0x000fe400087fe4ff */
[----:B------:R-:W-:Y:S04]  /*7f00*/  IADD3 R6, P0, R8, UR10, RZ ;  /* 0x0000000a08067c10 */ /* 0x000fe8000ff1e0ff */
[----:B------:R-:W-:Y:S01]  /*7f10*/  IADD3.X R7, R9, UR5, RZ, P0, !PT ;  /* 0x0000000509077c10 */ /* 0x000fe200087fe4ff */
[----:B------:R3:W-:Y:S01]  /*7f20*/  LDGSTS.E.BYPASS.LTC128B.128 [R183+0x6000], [R10.64] ;  /* 0x060000000ab77fae */ /* 0x0007e2000b901d4c */
[----:B------:R-:W-:Y:S04]  /*7f30*/  IADD3 R4, P0, R6, UR10, RZ ;  /* 0x0000000a06047c10 */ /* 0x000fe8000ff1e0ff */
[----:B------:R-:W-:Y:S03]  /*7f40*/  IADD3.X R5, R7, UR5, RZ, P0, !PT ;  /* 0x0000000507057c10 */ /* 0x000fe600087fe4ff */
[----:B------:R4:W-:Y:S08]  /*7f50*/  LDGSTS.E.BYPASS.LTC128B.128 [R183+0x6800], [R8.64] ;  /* 0x0680000008b77fae */ /* 0x0009f0000b901d4c */
[----:B------:R5:W-:Y:S01]  /*7f60*/  LDGSTS.E.BYPASS.LTC128B.128 [R183+0x7000], [R6.64] ;  /* 0x0700000006b77fae */ /* 0x000be2000b901d4c */
[----:B--2---:R-:W-:Y:S04]  /*7f70*/  IADD3 R2, P0, R4, UR10, RZ ;  /* 0x0000000a04027c10 */ /* 0x004fe8000ff1e0ff */
[----:B------:R-:W-:Y:S03]  /*7f80*/  IADD3.X R3, R5, UR5, RZ, P0, !PT ;  /* 0x0000000505037c10 */ /* 0x000fe600087fe4ff */
[----:B------:R5:W-:Y:S01]  /*7f90*/  LDGSTS.E.BYPASS.LTC128B.128 [R183+0x7800], [R4.64] ;  /* 0x0780000004b77fae */ /* 0x000be2000b901d4c */
[----:B---3--:R-:W-:Y:S04]  /*7fa0*/  IADD3 R10, P0, R2, UR10, RZ ;  /* 0x0000000a020a7c10 */ /* 0x008fe8000ff1e0ff */
[----:B------:R-:W-:Y:S03]  /*7fb0*/  IADD3.X R11, R3, UR5, RZ, P0, !PT ;  /* 0x00000005030b7c10 */ /* 0x000fe600087fe4ff */
[----:B------:R2:W-:Y:S01]  /*7fc0*/  LDGSTS.E.BYPASS.LTC128B.128 [R183+0x8000], [R2.64] ;  /* 0x0800000002b77fae */ /* 0x0005e2000b901d4c */
[----:B------:R-:W-:Y:S07]  /*7fd0*/  ISETP.GE.AND P0, PT, R186, 0x1, PT ;  /* 0x00000001ba00780c */ /* 0x000fee0003f06270 */
[----:B------:R4:W-:Y:S08]  /*7fe0*/  LDGSTS.E.BYPASS.LTC128B.128 [R183+0x8800], [R10.64] ;  /* 0x088000000ab77fae */ /* 0x0009f0000b901d4c */
[----:B------:R-:W-:Y:S08]  /*7ff0*/  LDSM.16.M88.4 R128, [R166] ;  /* 0x00000000a680783b */ /* 0x000ff00000000200 */
[----:B------:R-:W0:Y:S08]  /*8000*/  LDGDEPBAR ;  /* 0x00000000000079af */ /* 0x000e300000000000 */
[----:B------:R-:W-:Y:S08]  /*8010*/  LDSM.16.M88.4 R16, [R164+0x400] ;  /* 0x00040000a410783b */ /* 0x000ff00000000200 */
[----:B----4-:R-:W5:Y:S08]  /*8020*/  LDSM.16.M88.4 R8, [R164] ;  /* 0x00000000a408783b */ /* 0x010f700000000200 */
        /* <DEDUP_REMOVED lines=14> */
[----:B------:R-:W-:Y:S08]  /*8110*/  LDSM.16.M88.4 R156, [R167] ;  /* 0x00000000a79c783b */ /* 0x000ff00000000200 */
[----:B------:R-:W2:Y:S01]  /*8120*/  LDSM.16.M88.4 R160, [R165] ;  /* 0x00000000a5a0783b */ /* 0x000ea20000000200 */
[C---:B-----5:R-:W-:Y:S08]  /*8130*/  HMMA.16816.F32.BF16 R4, R128.reuse, R8, RZ ;  /* 0x000000088004723c */ /* 0x060ff000000418ff */
[C---:B------:R-:W-:Y:S08]  /*8140*/  HMMA.16816.F32.BF16 R8, R128.reuse, R10, RZ ;  /* 0x0000000a8008723c */ /* 0x040ff000000418ff */
[C---:B-1----:R-:W-:Y:S08]  /*8150*/  HMMA.16816.F32.BF16 R12, R128.reuse, R16, RZ ;  /* 0x00000010800c723c */ /* 0x042ff000000418ff */
        /* <DEDUP_REMOVED lines=75> */
[----:B------:R2:W2:Y:S01]  /*8610*/  MUFU.TANH R17, R21 ;  /* 0x0000001500117308 */ /* 0x0004a20000002400 */
[----:B------:R-:W-:Y:S02]  /*8620*/  FMUL.FTZ R26, R26, c[0x0][0x2ec] ;  /* 0x0000bb001a1a7a20 */ /* 0x000fe40000410000 */
[----:B------:R-:W-:Y:S01]  /*8630*/  FMUL.FTZ R27, R27, c[0x0][0x2ec] ;  /* 0x0000bb001b1b7a20 */ /* 0x000fe20000410000 */
[C---:B-----5:R-:W-:Y:S06]  /*8640*/  HMMA.16816.F32.BF16 R28, R156.reuse, R8, R28 ;  /* 0x000000089c1c723c */ /* 0x060fec000004181c */
[----:B------:R2:W2:Y:S02]  /*8650*/  MUFU.TANH R154, R16 ;  /* 0x00000010009a7308 */ /* 0x0004a40000002400 */
[C---:B------:R-:W-:Y:S01]  /*8660*/  HMMA.16816.F32.BF16 R32, R156.reuse, R10, R32 ;  /* 0x0000000a9c20723c */ /* 0x040fe20000041820 */
[----:B------:R-:W5:Y:S07]  /*8670*/  LDSM.16.M88.4 R8, [R178] ;  /* 0x00000000b208783b */ /* 0x000f6e0000000200 */
[----:B------:R2:W2:Y:S01]  /*8680*/  MUFU.TANH R152, R18 ;  /* 0x0000001200987308 */ /* 0x0004a20000002400 */
        /* <DEDUP_REMOVED lines=18> */
[----:B------:R-:W-:Y:S03]  /*87b0*/  FMUL.FTZ R39, R39, c[0x0][0x2ec] ;  /* 0x0000bb0027277a20 */ /* 0x000fe60000410000 */
[----:B------:R2:W2:Y:S01]  /*87c0*/  MUFU.TANH R15, R23 ;  /* 0x00000017000f7308 */ /* 0x0004a20000002400 */
        /* <DEDUP_REMOVED lines=31> */
[----:B------:R-:W-:Y:S02]  /*89c0*/  FMUL.FTZ R59, R59, c[0x0][0x2ec] ;  /* 0x0000bb003b3b7a20 */ /* 0x000fe40000410000 */
[----:B------:R-:W-:Y:S02]  /*89d0*/  FMUL.FTZ R44, R44, c[0x0][0x2ec] ;  /* 0x0000bb002c2c7a20 */ /* 0x000fe40000410000 */
        /* <DEDUP_REMOVED lines=82> */
[----:B------:R2:W2:Y:S01]  /*8f00*/  MUFU.TANH R14, R44 ;  /* 0x0000002c000e7308 */ /* 0x0004a20000002400 */
        /* <DEDUP_REMOVED lines=9> */
[----:B------:R-:W1:Y:S03]  /*8fa0*/  MUFU.TANH R46, R46 ;  /* 0x0000002e002e7308 */ /* 0x000e660000002400 */
        /* <DEDUP_REMOVED lines=23> */
[----:B--2---:R-:W-:Y:S01]  /*9120*/  FMUL.FTZ R21, R130, c[0x0][0x2ec] ;  /* 0x0000bb0082157a20 */ /* 0x004fe20000410000 */
[----:B------:R-:W2:Y:S01]  /*9130*/  MUFU.TANH R51, R51 ;  /* 0x0000003300337308 */ /* 0x000ea20000002400 */
        /* <DEDUP_REMOVED lines=82> */
[----:B--234-:R-:W-:Y:S02]  /*9660*/  ULDC UR6, c[0x0][0x198] ;  /* 0x0000660000067ab9 */ /* 0x01cfe40000000800 */
[----:B------:R-:W-:Y:S04]  /*9670*/  ULEA UR6, -UR6, URZ, 0x8 ;  /* 0x0000003f06067291 */ /* 0x000fe8000f8e413f */
[----:B------:R-:W-:Y:S02]  /*9680*/  USHF.R.S32.HI UR4, URZ, 0x1f, UR6 ;  /* 0x0000001f3f047899 */ /* 0x000fe40008011406 */
[----:B------:R-:W-:Y:S04]  /*9690*/  MOV R2, UR6 ;  /* 0x0000000600027c02 */ /* 0x000fe80008000f00 */
[----:B-1----:R-:W-:Y:S01]  /*96a0*/  MOV R0, UR4 ;  /* 0x0000000400007c02 */ /* 0x002fe20008000f00 */
[----:B------:R-:W-:-:S05]  /*96b0*/  @P6 BRA `(.L_x_1503) ;  /* 0x000003b000006947 */ /* 0x000fca0003800000 */
        /* <DEDUP_REMOVED lines=59> */
.L_x_1503:
[C---:B------:R-:W-:Y:S04]  /*9a70*/  LEA R241, P0, R2.reuse, R241, 0x1 ;  /* 0x000000f102f17211 */ /* 0x040fe800078008ff */
[----:B------:R-:W-:Y:S01]  /*9a80*/  LEA.HI.X R240, R2, R240, R0, 0x1, P0 ;  /* 0x000000f002f07211 */ /* 0x000fe200000f0c00 */
[----:B------:R-:W-:Y:S01]  /*9a90*/  IMAD.MOV.U32 R12, RZ, RZ, R241 ;  /* 0x000000ffff0c7224 */ /* 0x000fe200078e00f1 */
        /* <DEDUP_REMOVED lines=19> */
[----:B------:R1:W-:Y:S01]  /*9bd0*/  LDGSTS.E.BYPASS.LTC128B.128 [R183+0x3800], [R4.64] ;  /* 0x0380000004b77fae */ /* 0x0003e2000b901d4c */
[----:B--2---:R-:W-:Y:S04]  /*9be0*/  IADD3 R2, P0, R4, UR9, RZ ;  /* 0x0000000904027c10 */ /* 0x004fe8000ff1e0ff */
[----:B------:R-:W-:Y:S02]  /*9bf0*/  IADD3.X R3, R5, UR7, RZ, P0, !PT ;  /* 0x0000000705037c10 */ /* 0x000fe400087fe4ff */
[----:B---3--:R-:W-:Y:S03]  /*9c00*/  IADD3 R10, P0, R2, UR9, RZ ;  /* 0x00000009020a7c10 */ /* 0x008fe6000ff1e0ff */
[----:B------:R1:W-:Y:S01]  /*9c10*/  LDGSTS.E.BYPASS.LTC128B.128 [R183+0x4000], [R2.64] ;  /* 0x0400000002b77fae */ /* 0x0003e2000b901d4c */
[----:B------:R-:W-:Y:S05]  /*9c20*/  IADD3.X R11, R3, UR7, RZ, P0, !PT ;  /* 0x00000007030b7c10 */ /* 0x000fea00087fe4ff */
[----:B------:R1:W-:Y:S04]  /*9c30*/  LDGSTS.E.BYPASS.LTC128B.128 [R183+0x4800], [R10.64] ;  /* 0x048000000ab77fae */ /* 0x0003e8000b901d4c */
[----:B------:R-:W0:Y:S02]  /*9c40*/  LDGDEPBAR ;  /* 0x00000000000079af */ /* 0x000e240000000000 */
.L_x_1502:
[----:B-1234-:R-:W-:Y:S04]  /*9c50*/  FMNMX.FTZ R0, R184, R132, !PT ;  /* 0x00000084b8007209 */ /* 0x01efe80007810000 */
        /* <DEDUP_REMOVED lines=146> */
[----:B------:R-:W-:Y:S01]  /*a580*/  ISETP.GT.AND P0, PT, R186, RZ, PT ;  /* 0x000000ffba00720c */ /* 0x000fe20003f04270 */
[--C-:B------:R-:W-:Y:S02]  /*a590*/  FFMA.FTZ R6, R161, c[0x0][0x23c], -R23.reuse ;  /* 0x00008f00a1067a23 */ /* 0x100fe40000010817 */
[--C-:B------:R-:W-:Y:S02]  /*a5a0*/  FFMA.FTZ R8, R69, c[0x0][0x23c], -R23.reuse ;  /* 0x00008f0045087a23 */ /* 0x100fe40000010817 */
[----:B------:R-:W-:Y:S01]  /*a5b0*/  FFMA.FTZ R5, R189, c[0x0][0x23c], -R23 ;  /* 0x00008f00bd057a23 */ /* 0x000fe20000010817 */
[----:B------:R3:W-:Y:S01]  /*a5c0*/  MUFU.EX2 R131, R4 ;  /* 0x0000000400837308 */ /* 0x0007e20000000800 */
[--C-:B------:R-:W-:Y:S09]  /*a5d0*/  FFMA.FTZ R21, R21, c[0x0][0x23c], -R44.reuse ;  /* 0x00008f0015157a23 */ /* 0x100ff2000001082c */
[----:B------:R4:W-:Y:S01]  /*a5e0*/  MUFU.EX2 R161, R6 ;  /* 0x0000000600a17308 */ /* 0x0009e20000000800 */
[----:B-1----:R-:W-:Y:S02]  /*a5f0*/  FADD.FTZ R0, -R3, R133 ;  /* 0x0000008503007221 */ /* 0x002fe40000010100 */
[----:B--2---:R-:W-:Y:S02]  /*a600*/  FMUL.FTZ R9, R2, R141 ;  /* 0x0000008d02097220 */ /* 0x004fe40000410000 */
[----:B------:R-:W-:Y:S05]  /*a610*/  FMUL.FTZ R0, R0, c[0x0][0x23c] ;  /* 0x00008f0000007a20 */ /* 0x000fea0000410000 */
[----:B------:R1:W-:Y:S01]  /*a620*/  MUFU.EX2 R133, R5 ;  /* 0x0000000500857308 */ /* 0x0003e20000000800 */
[--C-:B---3--:R-:W-:Y:S09]  /*a630*/  FFMA.FTZ R4, R191, c[0x0][0x23c], -R23.reuse ;  /* 0x00008f00bf047a23 */ /* 0x108ff20000010817 */
[----:B------:R2:W3:Y:S01]  /*a640*/  MUFU.EX2 R156, R4 ;  /* 0x00000004009c7308 */ /* 0x0004e20000000800 */
[--C-:B----4-:R-:W-:Y:S02]  /*a650*/  FFMA.FTZ R6, R17, c[0x0][0x23c], -R23.reuse ;  /* 0x00008f0011067a23 */ /* 0x110fe40000010817 */
[----:B------:R-:W-:Y:S07]  /*a660*/  FMUL.FTZ R17, R2, R149 ;  /* 0x0000009502117220 */ /* 0x000fee0000410000 */
[----:B------:R4:W-:Y:S01]  /*a670*/  MUFU.EX2 R159, R7 ;  /* 0x00000007009f7308 */ /* 0x0009e20000000800 */
[--C-:B-1----:R-:W-:Y:S09]  /*a680*/  FFMA.FTZ R5, R154, c[0x0][0x23c], -R23.reuse ;  /* 0x00008f009a057a23 */ /* 0x102ff20000010817 */
[----:B------:R1:W-:Y:S01]  /*a690*/  MUFU.EX2 R154, R5 ;  /* 0x00000005009a7308 */ /* 0x0003e20000000800 */
[--C-:B--2---:R-:W-:Y:S09]  /*a6a0*/  FFMA.FTZ R4, R163, c[0x0][0x23c], -R44.reuse ;  /* 0x00008f00a3047a23 */ /* 0x104ff2000001082c */
[----:B------:R2:W-:Y:S01]  /*a6b0*/  MUFU.EX2 R130, R4 ;  /* 0x0000000400827308 */ /* 0x0005e20000000800 */
[--C-:B----4-:R-:W-:Y:S09]  /*a6c0*/  FFMA.FTZ R7, R18, c[0x0][0x23c], -R23.reuse ;  /* 0x00008f0012077a23 */ /* 0x110ff20000010817 */
[----:B------:R4:W-:Y:S01]  /*a6d0*/  MUFU.EX2 R237, R8 ;  /* 0x0000000800ed7308 */ /* 0x0009e20000000800 */
[--C-:B-1----:R-:W-:Y:S01]  /*a6e0*/  FFMA.FTZ R5, R24, c[0x0][0x23c], -R23.reuse ;  /* 0x00008f0018057a23 */ /* 0x102fe20000010817 */
[----:B---3--:R-:W-:Y:S08]  /*a6f0*/  F2FP.BF16.PACK_AB R24, R156, R131 ;  /* 0x000000839c18723e */ /* 0x008ff000000010ff */
[----:B------:R-:W1:Y:S01]  /*a700*/  MUFU.EX2 R0, R0 ;  /* 0x0000000000007308 */ /* 0x000e620000000800 */
[--C-:B--2---:R-:W-:Y:S09]  /*a710*/  FFMA.FTZ R4, R190, c[0x0][0x23c], -R44.reuse ;  /* 0x00008f00be047a23 */ /* 0x104ff2000001082c */
[----:B------:R2:W3:Y:S01]  /*a720*/  MUFU.EX2 R132, R4 ;  /* 0x0000000400847308 */ /* 0x0004e20000000800 */
[--C-:B----4-:R-:W-:Y:S09]  /*a730*/  FFMA.FTZ R8, R72, c[0x0][0x23c], -R23.reuse ;  /* 0x00008f0048087a23 */ /* 0x110ff20000010817 */
[----:B------:R4:W-:Y:S01]  /*a740*/  MUFU.EX2 R190, R5 ;  /* 0x0000000500be7308 */ /* 0x0009e20000000800 */
[C---:B-1----:R-:W-:Y:S02]  /*a750*/  FMUL.FTZ R11, R0.reuse, R143 ;  /* 0x0000008f000b7220 */ /* 0x042fe40000410000 */
[C---:B------:R-:W-:Y:S02]  /*a760*/  FMUL.FTZ R10, R0.reuse, R142 ;  /* 0x0000008e000a7220 */ /* 0x040fe40000410000 */
[----:B------:R-:W-:Y:S05]  /*a770*/  FMUL.FTZ R18, R0, R150 ;  /* 0x0000009600127220 */ /* 0x000fea0000410000 */
[----:B------:R1:W-:Y:S01]  /*a780*/  MUFU.EX2 R236, R8 ;  /* 0x0000000800ec7308 */ /* 0x0003e20000000800 */
[--C-:B--2---:R-:W-:Y:S09]  /*a790*/  FFMA.FTZ R4, R188, c[0x0][0x23c], -R23.reuse ;  /* 0x00008f00bc047a23 */ /* 0x104ff20000010817 */
[----:B------:R2:W5:Y:S01]  /*a7a0*/  MUFU.EX2 R158, R4 ;  /* 0x00000004009e7308 */ /* 0x0005620000000800 */
[--C-:B----4-:R-:W-:Y:S09]  /*a7b0*/  FFMA.FTZ R5, R32, c[0x0][0x23c], -R23.reuse ;  /* 0x00008f0020057a23 */ /* 0x110ff20000010817 */
[----:B------:R4:W-:Y:S01]  /*a7c0*/  MUFU.EX2 R202, R5 ;  /* 0x0000000500ca7308 */ /* 0x0009e20000000800 */
[--C-:B-1----:R-:W-:Y:S09]  /*a7d0*/  FFMA.FTZ R8, R73, c[0x0][0x23c], -R23.reuse ;  /* 0x00008f0049087a23 */ /* 0x102ff20000010817 */
[----:B------:R1:W-:Y:S01]  /*a7e0*/  MUFU.EX2 R188, R6 ;  /* 0x0000000600bc7308 */ /* 0x0003e20000000800 */
[--C-:B--2---:R-:W-:Y:S09]  /*a7f0*/  FFMA.FTZ R4, R187, c[0x0][0x23c], -R44.reuse ;  /* 0x00008f00bb047a23 */ /* 0x104ff2000001082c */
[----:B------:R2:W-:Y:S01]  /*a800*/  MUFU.EX2 R157, R4 ;  /* 0x00000004009d7308 */ /* 0x0005e20000000800 */
[--C-:B----4-:R-:W-:Y:S02]  /*a810*/  FFMA.FTZ R5, R40, c[0x0][0x23c], -R23.reuse ;  /* 0x00008f0028057a23 */ /* 0x110fe40000010817 */
[--C-:B------:R-:W-:Y:S07]  /*a820*/  FFMA.FTZ R40, R77, c[0x0][0x23c], -R23.reuse ;  /* 0x00008f004d287a23 */ /* 0x100fee0000010817 */
[----:B------:R4:W-:Y:S01]  /*a830*/  MUFU.EX2 R209, R5 ;  /* 0x0000000500d17308 */ /* 0x0009e20000000800 */
[--C-:B-1----:R-:W-:Y:S09]  /*a840*/  FFMA.FTZ R6, R29, c[0x0][0x23c], -R23.reuse ;  /* 0x00008f001d067a23 */ /* 0x102ff20000010817 */
[----:B------:R1:W-:Y:S01]  /*a850*/  MUFU.EX2 R187, R7 ;  /* 0x0000000700bb7308 */ /* 0x0003e20000000800 */
[--C-:B--2---:R-:W-:Y:S09]  /*a860*/  FFMA.FTZ R4, R185, c[0x0][0x23c], -R44.reuse ;  /* 0x00008f00b9047a23 */ /* 0x104ff2000001082c */
[----:B------:R2:W2:Y:S01]  /*a870*/  MUFU.EX2 R163, R4 ;  /* 0x0000000400a37308 */ /* 0x0004a20000000800 */
[--C-:B----4-:R-:W-:Y:S09]  /*a880*/  FFMA.FTZ R5, R48, c[0x0][0x23c], -R23.reuse ;  /* 0x00008f0030057a23 */ /* 0x110ff20000010817 */
[----:B------:R4:W-:Y:S01]  /*a890*/  MUFU.EX2 R201, R6 ;  /* 0x0000000600c97308 */ /* 0x0009e20000000800 */
[--C-:B-1----:R-:W-:Y:S09]  /*a8a0*/  FFMA.FTZ R7, R28, c[0x0][0x23c], -R23.reuse ;  /* 0x00008f001c077a23 */ /* 0x102ff20000010817 */
[----:B------:R1:W-:Y:S01]  /*a8b0*/  MUFU.EX2 R200, R7 ;  /* 0x0000000700c87308 */ /* 0x0003e20000000800 */
[--C-:B--2---:R-:W-:Y:S09]  /*a8c0*/  FFMA.FTZ R4, R160, c[0x0][0x23c], -R44.reuse ;  /* 0x00008f00a0047a23 */ /* 0x104ff2000001082c */
[----:B------:R2:W-:Y:S01]  /*a8d0*/  MUFU.EX2 R160, R4 ;  /* 0x0000000400a07308 */ /* 0x0005e20000000800 */
[--C-:B----4-:R-:W-:Y:S09]  /*a8e0*/  FFMA.FTZ R6, R37, c[0x0][0x23c], -R23.reuse ;  /* 0x00008f0025067a23 */ /* 0x110ff20000010817 */
        /* <DEDUP_REMOVED lines=21> */
[--C-:B--2---:R-:W-:Y:S02]  /*aa40*/  FFMA.FTZ R4, R19, c[0x0][0x23c], -R44.reuse ;  /* 0x00008f0013047a23 */ /* 0x104fe4000001082c */
[--C-:B------:R-:W-:Y:S07]  /*aa50*/  FFMA.FTZ R19, R76, c[0x0][0x23c], -R23.reuse ;  /* 0x00008f004c137a23 */ /* 0x100fee0000010817 */
[----:B------:R2:W2:Y:S01]  /*aa60*/  MUFU.EX2 R162, R4 ;  /* 0x0000000400a27308 */ /* 0x0004a20000000800 */
[--C-:B----4-:R-:W-:Y:S09]  /*aa70*/  FFMA.FTZ R5, R64, c[0x0][0x23c], -R23.reuse ;  /* 0x00008f0040057a23 */ /* 0x110ff20000010817 */
[----:B------:R4:W-:Y:S01]  /*aa80*/  MUFU.EX2 R227, R5 ;  /* 0x0000000500e37308 */ /* 0x0009e20000000800 */
[--C-:B-1----:R-:W-:Y:S09]  /*aa90*/  FFMA.FTZ R6, R68, c[0x0][0x23c], -R23.reuse ;  /* 0x00008f0044067a23 */ /* 0x102ff20000010817 */
[----:B------:R1:W-:Y:S01]  /*aaa0*/  MUFU.EX2 R230, R6 ;  /* 0x0000000600e67308 */ /* 0x0003e20000000800 */
[--C-:B--2---:R-:W-:Y:S02]  /*aab0*/  FFMA.FTZ R4, R16, c[0x0][0x23c], -R44.reuse ;  /* 0x00008f0010047a23 */ /* 0x104fe4000001082c */
[--C-:B------:R-:W-:Y:S07]  /*aac0*/  FFMA.FTZ R16, R75, c[0x0][0x23c], -R44.reuse ;  /* 0x00008f004b107a23 */ /* 0x100fee000001082c */
[----:B------:R2:W-:Y:S01]  /*aad0*/  MUFU.EX2 R184, R4 ;  /* 0x0000000400b87308 */ /* 0x0005e20000000800 */
[----:B----4-:R-:W-:Y:S09]  /*aae0*/  FMUL.FTZ R5, R2, R137 ;  /* 0x0000008902057220 */ /* 0x010ff20000410000 */
[----:B------:R4:W-:Y:S01]  /*aaf0*/  MUFU.EX2 R234, R8 ;  /* 0x0000000800ea7308 */ /* 0x0009e20000000800 */
[----:B-1----:R-:W-:Y:S09]  /*ab00*/  FMUL.FTZ R6, R0, R138 ;  /* 0x0000008a00067220 */ /* 0x002ff20000410000 */
[----:B------:R1:W-:Y:S01]  /*ab10*/  MUFU.EX2 R143, R19 ;  /* 0x00000013008f7308 */ /* 0x0003e20000000800 */
[--C-:B--2---:R-:W-:Y:S02]  /*ab20*/  FFMA.FTZ R4, R15, c[0x0][0x23c], -R44.reuse ;  /* 0x00008f000f047a23 */ /* 0x104fe4000001082c */
[----:B------:R-:W2:Y:S07]  /*ab30*/  LDSM.16.MT88.4 R12, [R134+0x5000] ;  /* 0x00500000860c783b */ /* 0x000eae0000004200 */
[----:B------:R3:W2:Y:S01]  /*ab40*/  MUFU.EX2 R185, R4 ;  /* 0x0000000400b97308 */ /* 0x0006a20000000800 */
[----:B----4-:R-:W-:Y:S09]  /*ab50*/  FMUL.FTZ R8, R2, R140 ;  /* 0x0000008c02087220 */ /* 0x010ff20000410000 */
[----:B------:R4:W-:Y:S01]  /*ab60*/  MUFU.EX2 R142, R40 ;  /* 0x00000028008e7308 */ /* 0x0009e20000000800 */
[----:B-1----:R-:W-:Y:S02]  /*ab70*/  FMUL.FTZ R19, R0, R151 ;  /* 0x0000009700137220 */ /* 0x002fe40000410000 */
[--C-:B---3--:R-:W-:Y:S01]  /*ab80*/  FFMA.FTZ R4, R25, c[0x0][0x23c], -R23.reuse ;  /* 0x00008f0019047a23 */ /* 0x108fe20000010817 */
[----:B------:R-:W-:Y:S06]  /*ab90*/  F2FP.BF16.PACK_AB R25, R132, R130 ;  /* 0x000000828419723e */ /* 0x000fec00000010ff */
[----:B------:R1:W3:Y:S01]  /*aba0*/  MUFU.EX2 R199, R4 ;  /* 0x0000000400c77308 */ /* 0x0002e20000000800 */
[--C-:B----4-:R-:W-:Y:S09]  /*abb0*/  FFMA.FTZ R40, R78, c[0x0][0x23c], -R44.reuse ;  /* 0x00008f004e287a23 */ /* 0x110ff2000001082c */
[----:B------:R-:W-:Y:S01]  /*abc0*/  MUFU.EX2 R45, R40 ;  /* 0x00000028002d7308 */ /* 0x000fe20000000800 */
[--C-:B-1----:R-:W-:Y:S01]  /*abd0*/  FFMA.FTZ R4, R26, c[0x0][0x23c], -R44.reuse ;  /* 0x00008f001a047a23 */ /* 0x102fe2000001082c */
[----:B-----5:R-:W-:Y:S08]  /*abe0*/  F2FP.BF16.PACK_AB R26, R158, R133 ;  /* 0x000000859e1a723e */ /* 0x020ff000000010ff */
[----:B------:R1:W-:Y:S02]  /*abf0*/  MUFU.EX2 R189, R4 ;  /* 0x0000000400bd7308 */ /* 0x0003e40000000800 */
[--C-:B-1----:R-:W-:Y:S01]  /*ac00*/  FFMA.FTZ R4, R27, c[0x0][0x23c], -R44.reuse ;  /* 0x00008f001b047a23 */ /* 0x102fe2000001082c */
[----:B------:R-:W-:Y:S07]  /*ac10*/  F2FP.BF16.PACK_AB R27, R163, R157 ;  /* 0x0000009da31b723e */ /* 0x000fee00000010ff */
[----:B------:R1:W4:Y:S02]  /*ac20*/  MUFU.EX2 R191, R4 ;  /* 0x0000000400bf7308 */ /* 0x0003240000000800 */
[--C-:B-1----:R-:W-:Y:S08]  /*ac30*/  FFMA.FTZ R4, R30, c[0x0][0x23c], -R44.reuse ;  /* 0x00008f001e047a23 */ /* 0x102ff0000001082c */
[----:B------:R1:W-:Y:S02]  /*ac40*/  MUFU.EX2 R196, R4 ;  /* 0x0000000400c47308 */ /* 0x0003e40000000800 */
[--C-:B-1----:R-:W-:Y:S02]  /*ac50*/  FFMA.FTZ R4, R31, c[0x0][0x23c], -R44.reuse ;  /* 0x00008f001f047a23 */ /* 0x102fe4000001082c */
[----:B------:R-:W1:Y:S06]  /*ac60*/  LDSM.16.MT88.4 R28, [R135+0x5000] ;  /* 0x00500000871c783b */ /* 0x000e6c0000004200 */
[----:B------:R5:W1:Y:S02]  /*ac70*/  MUFU.EX2 R197, R4 ;  /* 0x0000000400c57308 */ /* 0x000a640000000800 */
[--C-:B-----5:R-:W-:Y:S08]  /*ac80*/  FFMA.FTZ R4, R33, c[0x0][0x23c], -R23.reuse ;  /* 0x00008f0021047a23 */ /* 0x120ff00000010817 */
[----:B------:R5:W1:Y:S02]  /*ac90*/  MUFU.EX2 R207, R4 ;  /* 0x0000000400cf7308 */ /* 0x000a640000000800 */
[--C-:B-----5:R-:W-:Y:S08]  /*aca0*/  FFMA.FTZ R4, R34, c[0x0][0x23c], -R44.reuse ;  /* 0x00008f0022047a23 */ /* 0x120ff0000001082c */
[----:B------:R5:W-:Y:S02]  /*acb0*/  MUFU.EX2 R198, R4 ;  /* 0x0000000400c67308 */ /* 0x000be40000000800 */
[--C-:B-----5:R-:W-:Y:S02]  /*acc0*/  FFMA.FTZ R4, R35, c[0x0][0x23c], -R44.reuse ;  /* 0x00008f0023047a23 */ /* 0x120fe4000001082c */
[----:B------:R-:W5:Y:S06]  /*acd0*/  LDSM.16.MT88.4 R32, [R134+0x5400] ;  /* 0x005400008620783b */ /* 0x000f6c0000004200 */
[----:B------:R1:W1:Y:S02]  /*ace0*/  MUFU.EX2 R203, R4 ;  /* 0x0000000400cb7308 */ /* 0x0002640000000800 */
[--C-:B-1----:R-:W-:Y:S08]  /*acf0*/  FFMA.FTZ R4, R38, c[0x0][0x23c], -R44.reuse ;  /* 0x00008f0026047a23 */ /* 0x102ff0000001082c */
[----:B------:R1:W-:Y:S02]  /*ad00*/  MUFU.EX2 R204, R4 ;  /* 0x0000000400cc7308 */ /* 0x0003e40000000800 */
[--C-:B-1----:R-:W-:Y:S02]  /*ad10*/  FFMA.FTZ R4, R39, c[0x0][0x23c], -R44.reuse ;  /* 0x00008f0027047a23 */ /* 0x102fe4000001082c */
[----:B------:R-:W1:Y:S06]  /*ad20*/  LDSM.16.MT88.4 R36, [R135+0x5400] ;  /* 0x005400008724783b */ /* 0x000e6c0000004200 */
[----:B------:R2:W1:Y:S02]  /*ad30*/  MUFU.EX2 R205, R4 ;  /* 0x0000000400cd7308 */ /* 0x0004640000000800 */
[--C-:B--2---:R-:W-:Y:S08]  /*ad40*/  FFMA.FTZ R4, R41, c[0x0][0x23c], -R23.reuse ;  /* 0x00008f0029047a23 */ /* 0x104ff00000010817 */
[----:B------:R2:W1:Y:S02]  /*ad50*/  MUFU.EX2 R211, R4 ;  /* 0x0000000400d37308 */ /* 0x0004640000000800 */
[--C-:B--2---:R-:W-:Y:S08]  /*ad60*/  FFMA.FTZ R4, R42, c[0x0][0x23c], -R44.reuse ;  /* 0x00008f002a047a23 */ /* 0x104ff0000001082c */
[----:B------:R2:W-:Y:S02]  /*ad70*/  MUFU.EX2 R210, R4 ;  /* 0x0000000400d27308 */ /* 0x0005e40000000800 */
[--C-:B--2---:R-:W-:Y:S02]  /*ad80*/  FFMA.FTZ R4, R43, c[0x0][0x23c], -R44.reuse ;  /* 0x00008f002b047a23 */ /* 0x104fe4000001082c */
[----:B------:R-:W-:Y:S06]  /*ad90*/  LDSM.16.MT88.4 R40, [R135+0x5800] ;  /* 0x005800008728783b */ /* 0x000fec0000004200 */
[----:B------:R2:W1:Y:S02]  /*ada0*/  MUFU.EX2 R212, R4 ;  /* 0x0000000400d47308 */ /* 0x0004640000000800 */
[--C-:B--2---:R-:W-:Y:S08]  /*adb0*/  FFMA.FTZ R4, R46, c[0x0][0x23c], -R44.reuse ;  /* 0x00008f002e047a23 */ /* 0x104ff0000001082c */
[----:B------:R2:W-:Y:S02]  /*adc0*/  MUFU.EX2 R46, R4 ;  /* 0x00000004002e7308 */ /* 0x0005e40000000800 */
[--C-:B--2---:R-:W-:Y:S08]  /*add0*/  FFMA.FTZ R4, R47, c[0x0][0x23c], -R44.reuse ;  /* 0x00008f002f047a23 */ /* 0x104ff0000001082c */
[----:B------:R2:W1:Y:S02]  /*ade0*/  MUFU.EX2 R47, R4 ;  /* 0x00000004002f7308 */ /* 0x0004640000000800 */
[--C-:B--2---:R-:W-:Y:S08]  /*adf0*/  FFMA.FTZ R4, R49, c[0x0][0x23c], -R23.reuse ;  /* 0x00008f0031047a23 */ /* 0x104ff00000010817 */
[----:B------:R2:W1:Y:S02]  /*ae00*/  MUFU.EX2 R216, R4 ;  /* 0x0000000400d87308 */ /* 0x0004640000000800 */
[--C-:B--2---:R-:W-:Y:S08]  /*ae10*/  FFMA.FTZ R4, R50, c[0x0][0x23c], -R44.reuse ;  /* 0x00008f0032047a23 */ /* 0x104ff0000001082c */
[----:B------:R2:W-:Y:S02]  /*ae20*/  MUFU.EX2 R48, R4 ;  /* 0x0000000400307308 */ /* 0x0005e40000000800 */
[--C-:B--2---:R-:W-:Y:S08]  /*ae30*/  FFMA.FTZ R4, R51, c[0x0][0x23c], -R44.reuse ;  /* 0x00008f0033047a23 */ /* 0x104ff0000001082c */
[----:B------:R2:W-:Y:S10]  /*ae40*/  MUFU.EX2 R51, R7 ;  /* 0x0000000700337308 */ /* 0x0005f40000000800 */
[----:B------:R1:W1:Y:S01]  /*ae50*/  MUFU.EX2 R50, R4 ;  /* 0x0000000400327308 */ /* 0x0002620000000800 */
[--C-:B--2---:R-:W-:Y:S09]  /*ae60*/  FFMA.FTZ R7, R60, c[0x0][0x23c], -R23.reuse ;  /* 0x00008f003c077a23 */ /* 0x104ff20000010817 */
[----:B------:R2:W-:Y:S01]  /*ae70*/  MUFU.EX2 R221, R7 ;  /* 0x0000000700dd7308 */ /* 0x0005e20000000800 */
[--C-:B-1----:R-:W-:Y:S09]  /*ae80*/  FFMA.FTZ R4, R54, c[0x0][0x23c], -R44.reuse ;  /* 0x00008f0036047a23 */ /* 0x102ff2000001082c */
[----:B------:R1:W-:Y:S01]  /*ae90*/  MUFU.EX2 R49, R4 ;  /* 0x0000000400317308 */ /* 0x0003e20000000800 */
[----:B--2---:R-:W-:Y:S02]  /*aea0*/  FMUL.FTZ R7, R0, R139 ;  /* 0x0000008b00077220 */ /* 0x004fe40000410000 */
[--C-:B-1----:R-:W-:Y:S07]  /*aeb0*/  FFMA.FTZ R4, R55, c[0x0][0x23c], -R44.reuse ;  /* 0x00008f0037047a23 */ /* 0x102fee000001082c */
        /* <DEDUP_REMOVED lines=28> */
[C---:B------:R-:W-:Y:S03]  /*b080*/  FMUL.FTZ R15, R0.reuse, R147 ;  /* 0x00000093000f7220 */ /* 0x040fe60000410000 */
[----:B------:R-:W-:Y:S02]  /*b090*/  FFMA.FTZ R0, R0, R239, R130 ;  /* 0x000000ef00007223 */ /* 0x000fe40000010082 */
[C---:B-1----:R-:W-:Y:S02]  /*b0a0*/  FMUL.FTZ R12, R2.reuse, R144 ;  /* 0x00000090020c7220 */ /* 0x042fe40000410000 */
[----:B------:R1:W1:Y:S05]  /*b0b0*/  MUFU.EX2 R144, R16 ;  /* 0x0000001000907308 */ /* 0x00026a0000000800 */
[C---:B------:R-:W-:Y:S03]  /*b0c0*/  HMMA.16816.F32.BF16 R12, R24.reuse, R28, R12 ;  /* 0x0000001c180c723c */ /* 0x040fe6000004180c */
[----:B-1----:R-:W-:Y:S07]  /*b0d0*/  FMUL.FTZ R16, R2, R148 ;  /* 0x0000009402107220 */ /* 0x002fee0000410000 */
[----:B------:R-:W-:Y:S01]  /*b0e0*/  HMMA.16816.F32.BF16 R16, R24, R30, R16 ;  /* 0x0000001e1810723c */ /* 0x000fe20000041810 */
[----:B------:R-:W1:Y:S06]  /*b0f0*/  LDSM.16.MT88.4 R28, [R134+0x5800] ;  /* 0x00580000861c783b */ /* 0x000e6c0000004200 */
[----:B------:R-:W-:Y:S02]  /*b100*/  F2FP.BF16.PACK_AB R24, R161, R159 ;  /* 0x0000009fa118723e */ /* 0x000fe400000010ff */
[----:B------:R-:W-:Y:S03]  /*b110*/  F2FP.BF16.PACK_AB R25, R155, R160 ;  /* 0x000000a09b19723e */ /* 0x000fe600000010ff */
[----:B------:R-:W-:Y:S02]  /*b120*/  F2FP.BF16.PACK_AB R26, R153, R154 ;  /* 0x0000009a991a723e */ /* 0x000fe400000010ff */
[----:B------:R-:W-:Y:S07]  /*b130*/  F2FP.BF16.PACK_AB R27, R162, R152 ;  /* 0x00000098a21b723e */ /* 0x000fee00000010ff */
[C---:B-----5:R-:W-:Y:S07]  /*b140*/  HMMA.16816.F32.BF16 R4, R24.reuse, R32, R4 ;  /* 0x000000201804723c */ /* 0x060fee0000041804 */
[--C-:B------:R-:W-:Y:S01]  /*b150*/  FFMA.FTZ R32, R79, c[0x0][0x23c], -R44.reuse ;  /* 0x00008f004f207a23 */ /* 0x100fe2000001082c */
[C---:B------:R-:W-:Y:S03]  /*b160*/  HMMA.16816.F32.BF16 R8, R24.reuse, R34, R8 ;  /* 0x000000221808723c */ /* 0x040fe60000041808 */
[----:B------:R5:W1:Y:S05]  /*b170*/  MUFU.EX2 R141, R32 ;  /* 0x00000020008d7308 */ /* 0x000a6a0000000800 */
[C---:B------:R-:W-:Y:S07]  /*b180*/  HMMA.16816.F32.BF16 R12, R24.reuse, R36, R12 ;  /* 0x00000024180c723c */ /* 0x040fee000004180c */
[--C-:B------:R-:W-:Y:S01]  /*b190*/  FFMA.FTZ R36, R82, c[0x0][0x23c], -R44.reuse ;  /* 0x00008f0052247a23 */ /* 0x100fe2000001082c */
[----:B------:R-:W-:Y:S03]  /*b1a0*/  HMMA.16816.F32.BF16 R16, R24, R38, R16 ;  /* 0x000000261810723c */ /* 0x000fe60000041810 */
[----:B------:R2:W-:Y:S04]  /*b1b0*/  MUFU.EX2 R136, R36 ;  /* 0x0000002400887308 */ /* 0x0005e80000000800 */
[----:B------:R-:W-:Y:S02]  /*b1c0*/  F2FP.BF16.PACK_AB R24, R188, R187 ;  /* 0x000000bbbc18723e */ /* 0x000fe400000010ff */
[----:B------:R-:W-:Y:S03]  /*b1d0*/  F2FP.BF16.PACK_AB R25, R185, R184 ;  /* 0x000000b8b919723e */ /* 0x000fe600000010ff */
[--C-:B-----5:R-:W-:Y:S01]  /*b1e0*/  FFMA.FTZ R32, R80, c[0x0][0x23c], -R23.reuse ;  /* 0x00008f0050207a23 */ /* 0x120fe20000010817 */
[----:B---3--:R-:W-:Y:S02]  /*b1f0*/  F2FP.BF16.PACK_AB R26, R199, R190 ;  /* 0x000000bec71a723e */ /* 0x008fe400000010ff */
[----:B----4-:R-:W-:Y:S01]  /*b200*/  F2FP.BF16.PACK_AB R27, R191, R189 ;  /* 0x000000bdbf1b723e */ /* 0x010fe200000010ff */
[----:B------:R3:W-:Y:S06]  /*b210*/  MUFU.EX2 R140, R32 ;  /* 0x00000020008c7308 */ /* 0x0007ec0000000800 */
[C---:B-1----:R-:W-:Y:S03]  /*b220*/  HMMA.16816.F32.BF16 R4, R24.reuse, R28, R4 ;  /* 0x0000001c1804723c */ /* 0x042fe60000041804 */
[--C-:B--2---:R-:W-:Y:S04]  /*b230*/  FFMA.FTZ R36, R84, c[0x0][0x23c], -R23.reuse ;  /* 0x00008f0054247a23 */ /* 0x104fe80000010817 */
        /* <DEDUP_REMOVED lines=8> */
[----:B------:R3:W4:Y:S02]  /*b2c0*/  MUFU.EX2 R138, R32 ;  /* 0x00000020008a7308 */ /* 0x0007240000000800 */
[----:B------:R-:W-:Y:S01]  /*b2d0*/  F2FP.BF16.PACK_AB R24, R201, R200 ;  /* 0x000000c8c918723e */ /* 0x000fe200000010ff */
[--C-:B-1----:R-:W-:Y:S01]  /*b2e0*/  FFMA.FTZ R36, R85, c[0x0][0x23c], -R23.reuse ;  /* 0x00008f0055247a23 */ /* 0x102fe20000010817 */
[----:B------:R-:W-:Y:S03]  /*b2f0*/  F2FP.BF16.PACK_AB R25, R197, R196 ;  /* 0x000000c4c519723e */ /* 0x000fe600000010ff */
[----:B------:R-:W-:Y:S03]  /*b300*/  F2FP.BF16.PACK_AB R26, R207, R202 ;  /* 0x000000cacf1a723e */ /* 0x000fe600000010ff */
[----:B------:R1:W5:Y:S01]  /*b310*/  MUFU.EX2 R85, R36 ;  /* 0x0000002400557308 */ /* 0x0003620000000800 */
[----:B------:R-:W-:Y:S01]  /*b320*/  F2FP.BF16.PACK_AB R27, R203, R198 ;  /* 0x000000c6cb1b723e */ /* 0x000fe200000010ff */
[----:B--2---:R-:W-:Y:S08]  /*b330*/  LDSM.16.MT88.4 R28, [R135+0x5c00] ;  /* 0x005c0000871c783b */ /* 0x004ff00000004200 */
[----:B------:R2:W-:Y:S01]  /*b340*/  MUFU.EX2 R83, R40 ;  /* 0x0000002800537308 */ /* 0x0005e20000000800 */
[----:B---3--:R-:W3:Y:S08]  /*b350*/  LDSM.16.MT88.4 R32, [R134+0x5c00] ;  /* 0x005c00008620783b */ /* 0x008ef00000004200 */
[----:B-1----:R-:W1:Y:S01]  /*b360*/  LDSM.16.MT88.4 R36, [R134+0x6000] ;  /* 0x006000008624783b */ /* 0x002e620000004200 */
[--C-:B--2---:R-:W-:Y:S04]  /*b370*/  FFMA.FTZ R40, R87, c[0x0][0x23c], -R44.reuse ;  /* 0x00008f0057287a23 */ /* 0x104fe8000001082c */
[----:B------:R2:W1:Y:S01]  /*b380*/  MUFU.EX2 R84, R40 ;  /* 0x0000002800547308 */ /* 0x0004620000000800 */
[C---:B---3--:R-:W-:Y:S07]  /*b390*/  HMMA.16816.F32.BF16 R4, R24.reuse, R32, R4 ;  /* 0x000000201804723c */ /* 0x048fee0000041804 */
[--C-:B------:R-:W-:Y:S01]  /*b3a0*/  FFMA.FTZ R32, R88, c[0x0][0x23c], -R23.reuse ;  /* 0x00008f0058207a23 */ /* 0x100fe20000010817 */
[C---:B------:R-:W-:Y:S03]  /*b3b0*/  HMMA.16816.F32.BF16 R8, R24.reuse, R34, R8 ;  /* 0x000000221808723c */ /* 0x040fe60000041808 */
[----:B------:R3:W-:Y:S01]  /*b3c0*/  MUFU.EX2 R82, R32 ;  /* 0x0000002000527308 */ /* 0x0007e20000000800 */
[--C-:B--2---:R-:W-:Y:S04]  /*b3d0*/  FFMA.FTZ R40, R89, c[0x0][0x23c], -R23.reuse ;  /* 0x00008f0059287a23 */ /* 0x104fe80000010817 */
[C---:B------:R-:W-:Y:S05]  /*b3e0*/  HMMA.16816.F32.BF16 R12, R24.reuse, R28, R12 ;  /* 0x0000001c180c723c */ /* 0x040fea000004180c */
[----:B------:R2:W1:Y:S02]  /*b3f0*/  MUFU.EX2 R81, R40 ;  /* 0x0000002800517308 */ /* 0x0004640000000800 */
[--C-:B------:R-:W-:Y:S01]  /*b400*/  FFMA.FTZ R28, R90, c[0x0][0x23c], -R44.reuse ;  /* 0x00008f005a1c7a23 */ /* 0x100fe2000001082c */
[----:B------:R-:W-:Y:S07]  /*b410*/  HMMA.16816.F32.BF16 R16, R24, R30, R16 ;  /* 0x0000001e1810723c */ /* 0x000fee0000041810 */
[----:B------:R4:W-:Y:S01]  /*b420*/  MUFU.EX2 R80, R28 ;  /* 0x0000001c00507308 */ /* 0x0009e20000000800 */
[----:B------:R-:W-:Y:S01]  /*b430*/  F2FP.BF16.PACK_AB R24, R208, R206 ;  /* 0x000000ced018723e */ /* 0x000fe200000010ff */
[----:B---3--:R-:W3:Y:S03]  /*b440*/  LDSM.16.MT88.4 R32, [R135+0x6000] ;  /* 0x006000008720783b */ /* 0x008ee60000004200 */
[----:B------:R-:W-:Y:S02]  /*b450*/  F2FP.BF16.PACK_AB R25, R205, R204 ;  /* 0x000000cccd19723e */ /* 0x000fe400000010ff */
[----:B------:R-:W-:Y:S02]  /*b460*/  F2FP.BF16.PACK_AB R26, R211, R209 ;  /* 0x000000d1d31a723e */ /* 0x000fe400000010ff */
[----:B------:R-:W-:Y:S01]  /*b470*/  F2FP.BF16.PACK_AB R27, R212, R210 ;  /* 0x000000d2d41b723e */ /* 0x000fe200000010ff */
[----:B--2---:R-:W-:Y:S06]  /*b480*/  LDSM.16.MT88.4 R40, [R135+0x6400] ;  /* 0x006400008728783b */ /* 0x004fec0000004200 */
[C---:B-1----:R-:W-:Y:S07]  /*b490*/  HMMA.16816.F32.BF16 R4, R24.reuse, R36, R4 ;  /* 0x000000241804723c */ /* 0x042fee0000041804 */
[--C-:B------:R-:W-:Y:S01]  /*b4a0*/  FFMA.FTZ R36, R92, c[0x0][0x23c], -R23.reuse ;  /* 0x00008f005c247a23 */ /* 0x100fe20000010817 */
[C---:B------:R-:W-:Y:S03]  /*b4b0*/  HMMA.16816.F32.BF16 R8, R24.reuse, R38, R8 ;  /* 0x000000261808723c */ /* 0x040fe60000041808 */
[----:B------:R1:W-:Y:S01]  /*b4c0*/  MUFU.EX2 R78, R36 ;  /* 0x00000024004e7308 */ /* 0x0003e20000000800 */
[--C-:B----4-:R-:W-:Y:S09]  /*b4d0*/  FFMA.FTZ R28, R91, c[0x0][0x23c], -R44.reuse ;  /* 0x00008f005b1c7a23 */ /* 0x110ff2000001082c */
[----:B------:R2:W4:Y:S01]  /*b4e0*/  MUFU.EX2 R79, R28 ;  /* 0x0000001c004f7308 */ /* 0x0005220000000800 */
[C---:B---3--:R-:W-:Y:S03]  /*b4f0*/  HMMA.16816.F32.BF16 R12, R24.reuse, R32, R12 ;  /* 0x00000020180c723c */ /* 0x048fe6000004180c */
[--C-:B-1----:R-:W-:Y:S05]  /*b500*/  FFMA.FTZ R36, R93, c[0x0][0x23c], -R23.reuse ;  /* 0x00008f005d247a23 */ /* 0x102fea0000010817 */
[----:B------:R-:W-:Y:S01]  /*b510*/  HMMA.16816.F32.BF16 R16, R24, R34, R16 ;  /* 0x000000221810723c */ /* 0x000fe20000041810 */
[----:B------:R1:W3:Y:S03]  /*b520*/  MUFU.EX2 R77, R36 ;  /* 0x00000024004d7308 */ /* 0x0002e60000000800 */
[--C-:B------:R-:W-:Y:S03]  /*b530*/  FFMA.FTZ R32, R94, c[0x0][0x23c], -R44.reuse ;  /* 0x00008f005e207a23 */ /* 0x100fe6000001082c */
[----:B------:R-:W-:Y:S01]  /*b540*/  F2FP.BF16.PACK_AB R24, R214, R213 ;  /* 0x000000d5d618723e */ /* 0x000fe200000010ff */
[----:B--2---:R-:W2:Y:S01]  /*b550*/  LDSM.16.MT88.4 R28, [R134+0x6400] ;  /* 0x00640000861c783b */ /* 0x004ea20000004200 */
[----:B------:R-:W-:Y:S02]  /*b560*/  F2FP.BF16.PACK_AB R25, R47, R46 ;  /* 0x0000002e2f19723e */ /* 0x000fe400000010ff */
[----:B------:R3:W-:Y:S01]  /*b570*/  MUFU.EX2 R76, R32 ;  /* 0x00000020004c7308 */ /* 0x0007e20000000800 */
[----:B------:R-:W-:Y:S02]  /*b580*/  F2FP.BF16.PACK_AB R26, R216, R215 ;  /* 0x000000d7d81a723e */ /* 0x000fe400000010ff */
[----:B------:R-:W-:Y:S01]  /*b590*/  F2FP.BF16.PACK_AB R27, R50, R48 ;  /* 0x00000030321b723e */ /* 0x000fe200000010ff */
[--C-:B-1----:R-:W-:Y:S06]  /*b5a0*/  FFMA.FTZ R36, R95, c[0x0][0x23c], -R44.reuse ;  /* 0x00008f005f247a23 */ /* 0x102fec000001082c */
[----:B------:R1:W1:Y:S01]  /*b5b0*/  MUFU.EX2 R74, R36 ;  /* 0x00000024004a7308 */ /* 0x0002620000000800 */
[----:B---3--:R-:W3:Y:S01]  /*b5c0*/  LDSM.16.MT88.4 R32, [R134+0x6800] ;  /* 0x006800008620783b */ /* 0x008ee20000004200 */
[C---:B--2---:R-:W-:Y:S03]  /*b5d0*/  HMMA.16816.F32.BF16 R4, R24.reuse, R28, R4 ;  /* 0x0000001c1804723c */ /* 0x044fe60000041804 */
[--C-:B-1----:R-:W-:Y:S05]  /*b5e0*/  FFMA.FTZ R36, R96, c[0x0][0x23c], -R23.reuse ;  /* 0x00008f0060247a23 */ /* 0x102fea0000010817 */
[C---:B------:R-:W-:Y:S01]  /*b5f0*/  HMMA.16816.F32.BF16 R8, R24.reuse, R30, R8 ;  /* 0x0000001e1808723c */ /* 0x040fe20000041808 */
[----:B------:R1:W-:Y:S03]  /*b600*/  MUFU.EX2 R73, R36 ;  /* 0x0000002400497308 */ /* 0x0003e60000000800 */
[--C-:B------:R-:W-:Y:S04]  /*b610*/  FFMA.FTZ R28, R97, c[0x0][0x23c], -R23.reuse ;  /* 0x00008f00611c7a23 */ /* 0x100fe80000010817 */
[C---:B------:R-:W-:Y:S03]  /*b620*/  HMMA.16816.F32.BF16 R12, R24.reuse, R40, R12 ;  /* 0x00000028180c723c */ /* 0x040fe6000004180c */
[----:B------:R2:W2:Y:S04]  /*b630*/  MUFU.EX2 R75, R28 ;  /* 0x0000001c004b7308 */ /* 0x0004a80000000800 */
[--C-:B------:R-:W-:Y:S01]  /*b640*/  FFMA.FTZ R40, R99, c[0x0][0x23c], -R44.reuse ;  /* 0x00008f0063287a23 */ /* 0x100fe2000001082c */
[----:B------:R-:W-:Y:S05]  /*b650*/  HMMA.16816.F32.BF16 R16, R24, R42, R16 ;  /* 0x0000002a1810723c */ /* 0x000fea0000041810 */
[----:B------:R4:W-:Y:S02]  /*b660*/  MUFU.EX2 R71, R40 ;  /* 0x0000002800477308 */ /* 0x0009e40000000800 */
[----:B------:R-:W-:Y:S02]  /*b670*/  F2FP.BF16.PACK_AB R24, R219, R51 ;  /* 0x00000033db18723e */ /* 0x000fe400000010ff */
[----:B------:R-:W-:Y:S03]  /*b680*/  F2FP.BF16.PACK_AB R25, R217, R49 ;  /* 0x00000031d919723e */ /* 0x000fe600000010ff */
[----:B------:R-:W-:Y:S01]  /*b690*/  F2FP.BF16.PACK_AB R26, R224, R220 ;  /* 0x000000dce01a723e */ /* 0x000fe200000010ff */
[--C-:B-1----:R-:W-:Y:S01]  /*b6a0*/  FFMA.FTZ R36, R98, c[0x0][0x23c], -R44.reuse ;  /* 0x00008f0062247a23 */ /* 0x102fe2000001082c */
[----:B------:R-:W-:Y:S03]  /*b6b0*/  F2FP.BF16.PACK_AB R27, R222, R218 ;  /* 0x000000dade1b723e */ /* 0x000fe600000010ff */
[----:B------:R1:W1:Y:S01]  /*b6c0*/  MUFU.EX2 R72, R36 ;  /* 0x0000002400487308 */ /* 0x0002620000000800 */
[----:B--2---:R-:W2:Y:S03]  /*b6d0*/  LDSM.16.MT88.4 R28, [R135+0x6800] ;  /* 0x00680000871c783b */ /* 0x004ea60000004200 */
[C---:B---3--:R-:W-:Y:S07]  /*b6e0*/  HMMA.16816.F32.BF16 R4, R24.reuse, R32, R4 ;  /* 0x000000201804723c */ /* 0x048fee0000041804 */
[--C-:B------:R-:W-:Y:S01]  /*b6f0*/  FFMA.FTZ R32, R101, c[0x0][0x23c], -R23.reuse ;  /* 0x00008f0065207a23 */ /* 0x100fe20000010817 */
[C---:B------:R-:W-:Y:S03]  /*b700*/  HMMA.16816.F32.BF16 R8, R24.reuse, R34, R8 ;  /* 0x000000221808723c */ /* 0x040fe60000041808 */
[----:B------:R3:W-:Y:S01]  /*b710*/  MUFU.EX2 R69, R32 ;  /* 0x0000002000457308 */ /* 0x0007e20000000800 */
[--C-:B----4-:R-:W-:Y:S01]  /*b720*/  FFMA.FTZ R40, R100, c[0x0][0x23c], -R23.reuse ;  /* 0x00008f0064287a23 */ /* 0x110fe20000010817 */
[----:B-1----:R-:W1:Y:S08]  /*b730*/  LDSM.16.MT88.4 R36, [R134+0x6c00] ;  /* 0x006c00008624783b */ /* 0x002e700000004200 */
[----:B------:R4:W1:Y:S01]  /*b740*/  MUFU.EX2 R70, R40 ;  /* 0x0000002800467308 */ /* 0x0008620000000800 */
[--C-:B---3--:R-:W-:Y:S09]  /*b750*/  FFMA.FTZ R32, R102, c[0x0][0x23c], -R44.reuse ;  /* 0x00008f0066207a23 */ /* 0x108ff2000001082c */
[----:B------:R3:W-:Y:S01]  /*b760*/  MUFU.EX2 R68, R32 ;  /* 0x0000002000447308 */ /* 0x0007e20000000800 */
[C---:B--2---:R-:W-:Y:S01]  /*b770*/  HMMA.16816.F32.BF16 R12, R24.reuse, R28, R12 ;  /* 0x0000001c180c723c */ /* 0x044fe2000004180c */
[----:B----4-:R-:W2:Y:S06]  /*b780*/  LDSM.16.MT88.4 R40, [R135+0x6c00] ;  /* 0x006c00008728783b */ /* 0x010eac0000004200 */
[--C-:B------:R-:W-:Y:S01]  /*b790*/  FFMA.FTZ R28, R103, c[0x0][0x23c], -R44.reuse ;  /* 0x00008f00671c7a23 */ /* 0x100fe2000001082c */
[----:B------:R-:W-:Y:S03]  /*b7a0*/  HMMA.16816.F32.BF16 R16, R24, R30, R16 ;  /* 0x0000001e1810723c */ /* 0x000fe60000041810 */
[----:B------:R4:W2:Y:S04]  /*b7b0*/  MUFU.EX2 R65, R28 ;  /* 0x0000001c00417308 */ /* 0x0008a80000000800 */
[----:B------:R-:W-:Y:S02]  /*b7c0*/  F2FP.BF16.PACK_AB R24, R225, R221 ;  /* 0x000000dde118723e */ /* 0x000fe400000010ff */
[----:B------:R-:W-:Y:S03]  /*b7d0*/  F2FP.BF16.PACK_AB R25, R228, R223 ;  /* 0x000000dfe419723e */ /* 0x000fe600000010ff */
[----:B------:R-:W-:Y:S02]  /*b7e0*/  F2FP.BF16.PACK_AB R26, R232, R227 ;  /* 0x000000e3e81a723e */ /* 0x000fe400000010ff */
[----:B------:R-:W-:Y:S01]  /*b7f0*/  F2FP.BF16.PACK_AB R27, R231, R229 ;  /* 0x000000e5e71b723e */ /* 0x000fe200000010ff */
[----:B---3--:R-:W-:Y:S04]  /*b800*/  FFMA.FTZ R32, R104, c[0x0][0x23c], -R23 ;  /* 0x00008f0068207a23 */ /* 0x008fe80000010817 */
[----:B------:R3:W-:Y:S02]  /*b810*/  MUFU.EX2 R67, R32 ;  /* 0x0000002000437308 */ /* 0x0007e40000000800 */
[C---:B-1----:R-:W-:Y:S01]  /*b820*/  HMMA.16816.F32.BF16 R4, R24.reuse, R36, R4 ;  /* 0x000000241804723c */ /* 0x042fe20000041804 */
[----:B----4-:R-:W1:Y:S06]  /*b830*/  LDSM.16.MT88.4 R28, [R134+0x7000] ;  /* 0x00700000861c783b */ /* 0x010e6c0000004200 */
[----:B------:R-:W-:Y:S01]  /*b840*/  FFMA.FTZ R36, R2, R238, R131 ;  /* 0x000000ee02247223 */ /* 0x000fe20000010083 */
[C---:B------:R-:W-:Y:S04]  /*b850*/  HMMA.16816.F32.BF16 R8, R24.reuse, R38, R8 ;  /* 0x000000261808723c */ /* 0x040fe80000041808 */
[----:B------:R-:W-:Y:S04]  /*b860*/  FFMA.FTZ R2, R107, c[0x0][0x23c], -R44 ;  /* 0x00008f006b027a23 */ /* 0x000fe8000001082c */
[C---:B--2---:R-:W-:Y:S01]  /*b870*/  HMMA.16816.F32.BF16 R12, R24.reuse, R40, R12 ;  /* 0x00000028180c723c */ /* 0x044fe2000004180c */
[----:B------:R2:W-:Y:S03]  /*b880*/  MUFU.EX2 R63, R2 ;  /* 0x00000002003f7308 */ /* 0x0005e60000000800 */
[--C-:B---3--:R-:W-:Y:S03]  /*b890*/  FFMA.FTZ R32, R105, c[0x0][0x23c], -R23.reuse ;  /* 0x00008f0069207a23 */ /* 0x108fe60000010817 */
[----:B------:R-:W-:Y:S01]  /*b8a0*/  FADD.FTZ R40, R156, R36 ;  /* 0x000000249c287221 */ /* 0x000fe20000010000 */
[----:B------:R-:W-:Y:S03]  /*b8b0*/  HMMA.16816.F32.BF16 R16, R24, R42, R16 ;  /* 0x0000002a1810723c */ /* 0x000fe60000041810 */
[----:B------:R3:W4:Y:S01]  /*b8c0*/  MUFU.EX2 R66, R32 ;  /* 0x0000002000427308 */ /* 0x0007220000000800 */
[----:B------:R-:W-:Y:S01]  /*b8d0*/  FADD.FTZ R36, R132, R0 ;  /* 0x0000000084247221 */ /* 0x000fe20000010000 */
[----:B------:R-:W-:Y:S01]  /*b8e0*/  MOV R132, R20 ;  /* 0x0000001400847202 */ /* 0x000fe20000000f00 */
[--C-:B------:R-:W-:Y:S02]  /*b8f0*/  FFMA.FTZ R0, R108, c[0x0][0x23c], -R23.reuse ;  /* 0x00008f006c007a23 */ /* 0x100fe40000010817 */
[----:B------:R-:W-:Y:S01]  /*b900*/  FADD.FTZ R40, R133, R40 ;  /* 0x0000002885287221 */ /* 0x000fe20000010000 */
[----:B------:R-:W-:Y:S03]  /*b910*/  F2FP.BF16.PACK_AB R24, R237, R230 ;  /* 0x000000e6ed18723e */ /* 0x000fe600000010ff */
[--C-:B------:R-:W-:Y:S02]  /*b920*/  FFMA.FTZ R41, R120, c[0x0][0x23c], -R23.reuse ;  /* 0x00008f0078297a23 */ /* 0x100fe40000010817 */
[----:B------:R-:W-:Y:S01]  /*b930*/  FADD.FTZ R40, R158, R40 ;  /* 0x000000289e287221 */ /* 0x000fe20000010000 */
[----:B------:R-:W-:Y:S01]  /*b940*/  F2FP.BF16.PACK_AB R25, R235, R233 ;  /* 0x000000e9eb19723e */ /* 0x000fe200000010ff */
[----:B------:R4:W-:Y:S01]  /*b950*/  MUFU.EX2 R62, R0 ;  /* 0x00000000003e7308 */ /* 0x0009e20000000800 */
[----:B------:R-:W-:Y:S01]  /*b960*/  F2FP.BF16.PACK_AB R26, R234, R236 ;  /* 0x000000ecea1a723e */ /* 0x000fe200000010ff */
[----:B--2---:R-:W-:Y:S01]  /*b970*/  FADD.FTZ R2, R157, R36 ;  /* 0x000000249d027221 */ /* 0x004fe20000010000 */
[----:B------:R-:W-:Y:S01]  /*b980*/  F2FP.BF16.PACK_AB R27, R144, R226 ;  /* 0x000000e2901b723e */ /* 0x000fe200000010ff */
[----:B------:R-:W-:Y:S01]  /*b990*/  LDSM.16.MT88.4 R36, [R134+0x7400] ;  /* 0x007400008624783b */ /* 0x000fe20000004200 */
[----:B------:R-:W-:Y:S05]  /*b9a0*/  MOV R133, R3 ;  /* 0x0000000300857202 */ /* 0x000fea0000000f00 */
[C---:B-1----:R-:W-:Y:S03]  /*b9b0*/  HMMA.16816.F32.BF16 R4, R24.reuse, R28, R4 ;  /* 0x0000001c1804723c */ /* 0x042fe60000041804 */
[----:B---3--:R-:W-:Y:S04]  /*b9c0*/  FFMA.FTZ R32, R106, c[0x0][0x23c], -R44 ;  /* 0x00008f006a207a23 */ /* 0x008fe8000001082c */
[----:B------:R-:W-:Y:S01]  /*b9d0*/  FFMA.FTZ R28, R109, c[0x0][0x23c], -R23 ;  /* 0x00008f006d1c7a23 */ /* 0x000fe20000010817 */
[----:B------:R1:W2:Y:S01]  /*b9e0*/  MUFU.EX2 R64, R32 ;  /* 0x0000002000407308 */ /* 0x0002a20000000800 */
[C---:B------:R-:W-:Y:S03]  /*b9f0*/  HMMA.16816.F32.BF16 R8, R24.reuse, R30, R8 ;  /* 0x0000001e1808723c */ /* 0x040fe60000041808 */
[----:B----4-:R-:W-:Y:S02]  /*ba00*/  FADD.FTZ R0, R163, R2 ;  /* 0x00000002a3007221 */ /* 0x010fe40000010000 */
[----:B------:R-:W-:Y:S02]  /*ba10*/  FADD.FTZ R2, R159, R40 ;  /* 0x000000289f027221 */ /* 0x000fe40000010000 */
[----:B------:R-:W-:Y:S02]  /*ba20*/  FADD.FTZ R0, R160, R0 ;  /* 0x00000000a0007221 */ /* 0x000fe40000010000 */
[----:B------:R3:W4:Y:S03]  /*ba30*/  MUFU.EX2 R61, R28 ;  /* 0x0000001c003d7308 */ /* 0x0007260000000800 */
[----:B------:R-:W-:Y:S04]  /*ba40*/  FADD.FTZ R2, R161, R2 ;  /* 0x00000002a1027221 */ /* 0x000fe80000010000 */
[----:B------:R-:W-:Y:S04]  /*ba50*/  FADD.FTZ R29, R154, R2 ;  /* 0x000000029a1d7221 */ /* 0x000fe80000010000 */
[----:B------:R-:W-:Y:S01]  /*ba60*/  FADD.FTZ R40, R153, R29 ;  /* 0x0000001d99287221 */ /* 0x000fe20000010000 */
[----:B-1----:R-:W1:Y:S01]  /*ba70*/  LDSM.16.MT88.4 R32, [R135+0x7000] ;  /* 0x007000008720783b */ /* 0x002e620000004200 */
[----:B---3--:R-:W-:Y:S02]  /*ba80*/  FADD.FTZ R28, R155, R0 ;  /* 0x000000009b1c7221 */ /* 0x008fe40000010000 */
[----:B------:R-:W-:Y:S02]  /*ba90*/  FFMA.FTZ R0, R110, c[0x0][0x23c], -R44 ;  /* 0x00008f006e007a23 */ /* 0x000fe4000001082c */
[----:B------:R-:W-:Y:S02]  /*baa0*/  FADD.FTZ R2, R152, R28 ;  /* 0x0000001c98027221 */ /* 0x000fe40000010000 */
[----:B------:R3:W-:Y:S01]  /*bab0*/  MUFU.EX2 R60, R0 ;  /* 0x00000000003c7308 */ /* 0x0007e20000000800 */
[----:B------:R-:W2:Y:S01]  /*bac0*/  LDSM.16.MT88.4 R28, [R135+0x7400] ;  /* 0x00740000871c783b */ /* 0x000ea20000004200 */
[C---:B-1----:R-:W-:Y:S03]  /*bad0*/  HMMA.16816.F32.BF16 R12, R24.reuse, R32, R12 ;  /* 0x00000020180c723c */ /* 0x042fe6000004180c */
[----:B---3--:R-:W-:Y:S02]  /*bae0*/  FADD.FTZ R0, R162, R2 ;  /* 0x00000002a2007221 */ /* 0x008fe40000010000 */
[----:B------:R-:W-:Y:S02]  /*baf0*/  FADD.FTZ R2, R187, R40 ;  /* 0x00000028bb027221 */ /* 0x000fe40000010000 */
[----:B------:R-:W-:Y:S01]  /*bb00*/  FADD.FTZ R0, R184, R0 ;  /* 0x00000000b8007221 */ /* 0x000fe20000010000 */
[----:B------:R-:W-:Y:S04]  /*bb10*/  HMMA.16816.F32.BF16 R16, R24, R34, R16 ;  /* 0x000000221810723c */ /* 0x000fe80000041810 */
[----:B------:R-:W-:Y:S02]  /*bb20*/  FADD.FTZ R40, R188, R2 ;  /* 0x00000002bc287221 */ /* 0x000fe40000010000 */
[----:B------:R-:W-:Y:S01]  /*bb30*/  FADD.FTZ R2, R185, R0 ;  /* 0x00000000b9027221 */ /* 0x000fe20000010000 */
[----:B------:R-:W-:Y:S01]  /*bb40*/  F2FP.BF16.PACK_AB R24, R142, R143 ;  /* 0x0000008f8e18723e */ /* 0x000fe200000010ff */
[--C-:B------:R-:W-:Y:S01]  /*bb50*/  FFMA.FTZ R0, R112, c[0x0][0x23c], -R23.reuse ;  /* 0x00008f0070007a23 */ /* 0x100fe20000010817 */
[----:B------:R-:W-:Y:S03]  /*bb60*/  F2FP.BF16.PACK_AB R25, R141, R45 ;  /* 0x0000002d8d19723e */ /* 0x000fe600000010ff */
[----:B------:R-:W-:Y:S01]  /*bb70*/  FFMA.FTZ R32, R111, c[0x0][0x23c], -R44 ;  /* 0x00008f006f207a23 */ /* 0x000fe2000001082c */
[----:B------:R1:W-:Y:S01]  /*bb80*/  MUFU.EX2 R58, R0 ;  /* 0x00000000003a7308 */ /* 0x0003e20000000800 */
[----:B------:R-:W-:Y:S01]  /*bb90*/  FADD.FTZ R40, R190, R40 ;  /* 0x00000028be287221 */ /* 0x000fe20000010000 */
[----:B------:R-:W-:Y:S01]  /*bba0*/  F2FP.BF16.PACK_AB R26, R138, R140 ;  /* 0x0000008c8a1a723e */ /* 0x000fe200000010ff */
[----:B------:R-:W-:Y:S01]  /*bbb0*/  FADD.FTZ R2, R189, R2 ;  /* 0x00000002bd027221 */ /* 0x000fe20000010000 */
[----:B------:R-:W-:Y:S01]  /*bbc0*/  F2FP.BF16.PACK_AB R27, R139, R136 ;  /* 0x000000888b1b723e */ /* 0x000fe200000010ff */
[----:B------:R-:W-:Y:S05]  /*bbd0*/  FADD.FTZ R40, R199, R40 ;  /* 0x00000028c7287221 */ /* 0x000fea0000010000 */
[----:B------:R3:W3:Y:S01]  /*bbe0*/  MUFU.EX2 R59, R32 ;  /* 0x00000020003b7308 */ /* 0x0006e20000000800 */
[C---:B------:R-:W-:Y:S07]  /*bbf0*/  HMMA.16816.F32.BF16 R4, R24.reuse, R36, R4 ;  /* 0x000000241804723c */ /* 0x040fee0000041804 */
[--C-:B------:R-:W-:Y:S01]  /*bc00*/  FFMA.FTZ R36, R113, c[0x0][0x23c], -R23.reuse ;  /* 0x00008f0071247a23 */ /* 0x100fe20000010817 */
[C---:B------:R-:W-:Y:S03]  /*bc10*/  HMMA.16816.F32.BF16 R8, R24.reuse, R38, R8 ;  /* 0x000000261808723c */ /* 0x040fe60000041808 */
[----:B------:R4:W4:Y:S01]  /*bc20*/  MUFU.EX2 R57, R36 ;  /* 0x0000002400397308 */ /* 0x0009220000000800 */
[----:B-1----:R-:W-:Y:S02]  /*bc30*/  FADD.FTZ R0, R191, R2 ;  /* 0x00000002bf007221 */ /* 0x002fe40000010000 */
[----:B------:R-:W-:Y:S02]  /*bc40*/  FADD.FTZ R2, R200, R40 ;  /* 0x00000028c8027221 */ /* 0x000fe40000010000 */
[C---:B--2---:R-:W-:Y:S04]  /*bc50*/  HMMA.16816.F32.BF16 R12, R24.reuse, R28, R12 ;  /* 0x0000001c180c723c */ /* 0x044fe8000004180c */
[----:B------:R-:W-:Y:S02]  /*bc60*/  FADD.FTZ R2, R201, R2 ;  /* 0x00000002c9027221 */ /* 0x000fe40000010000 */
[----:B------:R-:W-:Y:S01]  /*bc70*/  FFMA.FTZ R40, R114, c[0x0][0x23c], -R44 ;  /* 0x00008f0072287a23 */ /* 0x000fe2000001082c */
[----:B---3--:R-:W1:Y:S01]  /*bc80*/  LDSM.16.MT88.4 R32, [R134+0x7800] ;  /* 0x007800008620783b */ /* 0x008e620000004200 */
[----:B------:R-:W-:Y:S01]  /*bc90*/  FADD.FTZ R2, R202, R2 ;  /* 0x00000002ca027221 */ /* 0x000fe20000010000 */
[----:B------:R-:W-:Y:S01]  /*bca0*/  HMMA.16816.F32.BF16 R16, R24, R30, R16 ;  /* 0x0000001e1810723c */ /* 0x000fe20000041810 */
[----:B------:R2:W-:Y:S02]  /*bcb0*/  MUFU.EX2 R56, R40 ;  /* 0x0000002800387308 */ /* 0x0005e40000000800 */
[----:B------:R-:W-:Y:S02]  /*bcc0*/  FADD.FTZ R2, R207, R2 ;  /* 0x00000002cf027221 */ /* 0x000fe40000010000 */
[----:B------:R-:W-:Y:S02]  /*bcd0*/  FADD.FTZ R0, R196, R0 ;  /* 0x00000000c4007221 */ /* 0x000fe40000010000 */
[----:B------:R-:W-:Y:S01]  /*bce0*/  FADD.FTZ R2, R206, R2 ;  /* 0x00000002ce027221 */ /* 0x000fe20000010000 */
[----:B-----5:R-:W-:Y:S01]  /*bcf0*/  F2FP.BF16.PACK_AB R24, R85, R137 ;  /* 0x000000895518723e */ /* 0x020fe200000010ff */
[----:B------:R-:W-:Y:S01]  /*bd00*/  FADD.FTZ R0, R197, R0 ;  /* 0x00000000c5007221 */ /* 0x000fe20000010000 */
[----:B----4-:R-:W3:Y:S02]  /*bd10*/  LDSM.16.MT88.4 R36, [R135+0x7800] ;  /* 0x007800008724783b */ /* 0x010ee40000004200 */
[----:B------:R-:W-:Y:S01]  /*bd20*/  FADD.FTZ R29, R208, R2 ;  /* 0x00000002d01d7221 */ /* 0x000fe20000010000 */
[----:B------:R-:W-:Y:S01]  /*bd30*/  F2FP.BF16.PACK_AB R25, R84, R83 ;  /* 0x000000535419723e */ /* 0x000fe200000010ff */
[----:B------:R-:W-:Y:S01]  /*bd40*/  FFMA.FTZ R2, R116, c[0x0][0x23c], -R23 ;  /* 0x00008f0074027a23 */ /* 0x000fe20000010817 */
[----:B------:R-:W-:Y:S01]  /*bd50*/  F2FP.BF16.PACK_AB R26, R81, R82 ;  /* 0x00000052511a723e */ /* 0x000fe200000010ff */
[----:B------:R-:W-:Y:S01]  /*bd60*/  FADD.FTZ R0, R198, R0 ;  /* 0x00000000c6007221 */ /* 0x000fe20000010000 */
[----:B------:R-:W-:Y:S01]  /*bd70*/  F2FP.BF16.PACK_AB R27, R79, R80 ;  /* 0x000000504f1b723e */ /* 0x000fe200000010ff */
[----:B------:R-:W-:Y:S01]  /*bd80*/  FFMA.FTZ R28, R115, c[0x0][0x23c], -R44 ;  /* 0x00008f00731c7a23 */ /* 0x000fe2000001082c */
[----:B------:R4:W-:Y:S01]  /*bd90*/  MUFU.EX2 R54, R2 ;  /* 0x0000000200367308 */ /* 0x0009e20000000800 */
[----:B------:R-:W-:Y:S04]  /*bda0*/  FADD.FTZ R0, R203, R0 ;  /* 0x00000000cb007221 */ /* 0x000fe80000010000 */
[----:B------:R-:W-:Y:S04]  /*bdb0*/  FADD.FTZ R0, R204, R0 ;  /* 0x00000000cc007221 */ /* 0x000fe80000010000 */
[----:B--2---:R-:W-:Y:S01]  /*bdc0*/  FADD.FTZ R40, R205, R0 ;  /* 0x00000000cd287221 */ /* 0x004fe20000010000 */
[----:B------:R2:W5:Y:S01]  /*bdd0*/  MUFU.EX2 R55, R28 ;  /* 0x0000001c00377308 */ /* 0x0005620000000800 */
[----:B------:R-:W-:Y:S01]  /*bde0*/  FADD.FTZ R0, R209, R29 ;  /* 0x0000001dd1007221 */ /* 0x000fe20000010000 */
[C---:B-1----:R-:W-:Y:S03]  /*bdf0*/  HMMA.16816.F32.BF16 R4, R24.reuse, R32, R4 ;  /* 0x000000201804723c */ /* 0x042fe60000041804 */
[----:B----4-:R-:W-:Y:S02]  /*be00*/  FADD.FTZ R2, R210, R40 ;  /* 0x00000028d2027221 */ /* 0x010fe40000010000 */
[----:B------:R-:W-:Y:S03]  /*be10*/  FADD.FTZ R40, R211, R0 ;  /* 0x00000000d3287221 */ /* 0x000fe60000010000 */
[C---:B------:R-:W-:Y:S04]  /*be20*/  HMMA.16816.F32.BF16 R8, R24.reuse, R34, R8 ;  /* 0x000000221808723c */ /* 0x040fe80000041808 */
[--C-:B------:R-:W-:Y:S02]  /*be30*/  FFMA.FTZ R32, R117, c[0x0][0x23c], -R23.reuse ;  /* 0x00008f0075207a23 */ /* 0x100fe40000010817 */
[----:B------:R-:W-:Y:S01]  /*be40*/  FADD.FTZ R0, R212, R2 ;  /* 0x00000002d4007221 */ /* 0x000fe20000010000 */
[----:B--2---:R-:W1:Y:S01]  /*be50*/  LDSM.16.MT88.4 R28, [R134+0x7c00] ;  /* 0x007c0000861c783b */ /* 0x004e620000004200 */
[----:B------:R-:W-:Y:S01]  /*be60*/  FADD.FTZ R2, R213, R40 ;  /* 0x00000028d5027221 */ /* 0x000fe20000010000 */
[----:B------:R2:W-:Y:S01]  /*be70*/  MUFU.EX2 R53, R32 ;  /* 0x0000002000357308 */ /* 0x0005e20000000800 */
[C---:B---3--:R-:W-:Y:S03]  /*be80*/  HMMA.16816.F32.BF16 R12, R24.reuse, R36, R12 ;  /* 0x00000024180c723c */ /* 0x048fe6000004180c */
[----:B------:R-:W-:Y:S02]  /*be90*/  FADD.FTZ R40, R214, R2 ;  /* 0x00000002d6287221 */ /* 0x000fe40000010000 */
[----:B------:R-:W-:Y:S02]  /*bea0*/  FFMA.FTZ R2, R118, c[0x0][0x23c], -R44 ;  /* 0x00008f0076027a23 */ /* 0x000fe4000001082c */
[----:B------:R-:W-:Y:S01]  /*beb0*/  FADD.FTZ R40, R215, R40 ;  /* 0x00000028d7287221 */ /* 0x000fe20000010000 */
[----:B------:R-:W-:Y:S01]  /*bec0*/  HMMA.16816.F32.BF16 R16, R24, R38, R16 ;  /* 0x000000261810723c */ /* 0x000fe20000041810 */
[----:B------:R3:W-:Y:S03]  /*bed0*/  MUFU.EX2 R52, R2 ;  /* 0x0000000200347308 */ /* 0x0007e60000000800 */
[----:B------:R-:W-:Y:S02]  /*bee0*/  FFMA.FTZ R36, R119, c[0x0][0x23c], -R44 ;  /* 0x00008f0077247a23 */ /* 0x000fe4000001082c */
[----:B------:R-:W-:Y:S01]  /*bef0*/  FADD.FTZ R0, R46, R0 ;  /* 0x000000002e007221 */ /* 0x000fe20000010000 */
[----:B------:R-:W-:Y:S02]  /*bf00*/  F2FP.BF16.PACK_AB R24, R77, R78 ;  /* 0x0000004e4d18723e */ /* 0x000fe400000010ff */
[----:B------:R-:W-:Y:S03]  /*bf10*/  F2FP.BF16.PACK_AB R25, R74, R76 ;  /* 0x0000004c4a19723e */ /* 0x000fe600000010ff */
[----:B------:R-:W-:Y:S01]  /*bf20*/  FADD.FTZ R0, R47, R0 ;  /* 0x000000002f007221 */ /* 0x000fe20000010000 */
[----:B------:R-:W-:Y:S01]  /*bf30*/  F2FP.BF16.PACK_AB R26, R75, R73 ;  /* 0x000000494b1a723e */ /* 0x000fe200000010ff */
[----:B--2---:R-:W2:Y:S02]  /*bf40*/  LDSM.16.MT88.4 R32, [R135+0x7c00] ;  /* 0x007c00008720783b */ /* 0x004ea40000004200 */
[----:B------:R-:W-:Y:S01]  /*bf50*/  FADD.FTZ R0, R48, R0 ;  /* 0x0000000030007221 */ /* 0x000fe20000010000 */
[----:B------:R-:W-:Y:S03]  /*bf60*/  F2FP.BF16.PACK_AB R27, R71, R72 ;  /* 0x00000048471b723e */ /* 0x000fe600000010ff */
[----:B------:R-:W-:Y:S02]  /*bf70*/  FADD.FTZ R0, R50, R0 ;  /* 0x0000000032007221 */ /* 0x000fe40000010000 */
[----:B------:R-:W-:Y:S02]  /*bf80*/  MUFU.EX2 R50, R41 ;  /* 0x0000002900327308 */ /* 0x000fe40000000800 */
[----:B------:R-:W-:Y:S02]  /*bf90*/  FADD.FTZ R0, R49, R0 ;  /* 0x0000000031007221 */ /* 0x000fe40000010000 */
[----:B---3--:R-:W-:Y:S02]  /*bfa0*/  FADD.FTZ R2, R216, R40 ;  /* 0x00000028d8027221 */ /* 0x008fe40000010000 */
[----:B------:R-:W-:Y:S01]  /*bfb0*/  FADD.FTZ R0, R217, R0 ;  /* 0x00000000d9007221 */ /* 0x000fe20000010000 */
[C---:B-1----:R-:W-:Y:S03]  /*bfc0*/  HMMA.16816.F32.BF16 R4, R24.reuse, R28, R4 ;  /* 0x0000001c1804723c */ /* 0x042fe60000041804 */
[----:B------:R-:W-:Y:S02]  /*bfd0*/  FADD.FTZ R2, R51, R2 ;  /* 0x0000000233027221 */ /* 0x000fe40000010000 */
[----:B------:R1:W-:Y:S02]  /*bfe0*/  MUFU.EX2 R51, R36 ;  /* 0x0000002400337308 */ /* 0x0003e40000000800 */
[----:B------:R-:W-:Y:S01]  /*bff0*/  FADD.FTZ R2, R219, R2 ;  /* 0x00000002db027221 */ /* 0x000fe20000010000 */
[C---:B------:R-:W-:Y:S04]  /*c000*/  HMMA.16816.F32.BF16 R8, R24.reuse, R30, R8 ;  /* 0x0000001e1808723c */ /* 0x040fe80000041808 */
[----:B------:R-:W-:Y:S02]  /*c010*/  FADD.FTZ R40, R220, R2 ;  /* 0x00000002dc287221 */ /* 0x000fe40000010000 */
[----:B------:R-:W-:Y:S02]  /*c020*/  FADD.FTZ R2, R218, R0 ;  /* 0x00000000da027221 */ /* 0x000fe40000010000 */
[----:B------:R-:W-:Y:S04]  /*c030*/  FADD.FTZ R0, R224, R40 ;  /* 0x00000028e0007221 */ /* 0x000fe80000010000 */
[----:B------:R-:W-:Y:S02]  /*c040*/  FADD.FTZ R2, R222, R2 ;  /* 0x00000002de027221 */ /* 0x000fe40000010000 */
[----:B------:R-:W-:Y:S02]  /*c050*/  FADD.FTZ R28, R221, R0 ;  /* 0x00000000dd1c7221 */ /* 0x000fe40000010000 */
[----:B------:R-:W-:Y:S02]  /*c060*/  FADD.FTZ R0, R223, R2 ;  /* 0x00000002df007221 */ /* 0x000fe40000010000 */
[----:B------:R-:W-:Y:S01]  /*c070*/  FADD.FTZ R2, R225, R28 ;  /* 0x0000001ce1027221 */ /* 0x000fe20000010000 */
[C---:B--2---:R-:W-:Y:S01]  /*c080*/  HMMA.16816.F32.BF16 R12, R24.reuse, R32, R12 ;  /* 0x00000020180c723c */ /* 0x044fe2000004180c */
[----:B-1----:R-:W1:Y:S02]  /*c090*/  LDSM.16.MT88.4 R36, [R134+0x8000] ;  /* 0x008000008624783b */ /* 0x002e640000004200 */
[----:B------:R-:W-:Y:S02]  /*c0a0*/  FADD.FTZ R0, R228, R0 ;  /* 0x00000000e4007221 */ /* 0x000fe40000010000 */
[--C-:B------:R-:W-:Y:S02]  /*c0b0*/  FFMA.FTZ R29, R121, c[0x0][0x23c], -R23.reuse ;  /* 0x00008f00791d7a23 */ /* 0x100fe40000010817 */
[----:B------:R-:W-:Y:S01]  /*c0c0*/  FFMA.FTZ R32, R122, c[0x0][0x23c], -R44 ;  /* 0x00008f007a207a23 */ /* 0x000fe2000001082c */
[----:B------:R-:W-:Y:S01]  /*c0d0*/  HMMA.16816.F32.BF16 R16, R24, R34, R16 ;  /* 0x000000221810723c */ /* 0x000fe20000041810 */
[----:B------:R2:W-:Y:S03]  /*c0e0*/  MUFU.EX2 R49, R29 ;  /* 0x0000001d00317308 */ /* 0x0005e60000000800 */
[----:B------:R-:W-:Y:S02]  /*c0f0*/  FADD.FTZ R0, R229, R0 ;  /* 0x00000000e5007221 */ /* 0x000fe40000010000 */
[----:B------:R-:W-:Y:S01]  /*c100*/  FADD.FTZ R2, R227, R2 ;  /* 0x00000002e3027221 */ /* 0x000fe20000010000 */
[----:B------:R-:W-:Y:S02]  /*c110*/  F2FP.BF16.PACK_AB R24, R69, R70 ;  /* 0x000000464518723e */ /* 0x000fe400000010ff */
[----:B------:R-:W-:Y:S02]  /*c120*/  F2FP.BF16.PACK_AB R25, R65, R68 ;  /* 0x000000444119723e */ /* 0x000fe400000010ff */
[----:B------:R3:W-:Y:S01]  /*c130*/  MUFU.EX2 R48, R32 ;  /* 0x0000002000307308 */ /* 0x0007e20000000800 */
[----:B------:R-:W-:Y:S01]  /*c140*/  FADD.FTZ R2, R232, R2 ;  /* 0x00000002e8027221 */ /* 0x000fe20000010000 */
[----:B------:R-:W-:Y:S02]  /*c150*/  F2FP.BF16.PACK_AB R26, R66, R67 ;  /* 0x00000043421a723e */ /* 0x000fe400000010ff */
[----:B------:R-:W-:Y:S01]  /*c160*/  F2FP.BF16.PACK_AB R27, R63, R64 ;  /* 0x000000403f1b723e */ /* 0x000fe200000010ff */
[----:B------:R-:W-:Y:S04]  /*c170*/  FADD.FTZ R40, R230, R2 ;  /* 0x00000002e6287221 */ /* 0x000fe80000010000 */
[----:B------:R-:W-:Y:S01]  /*c180*/  FADD.FTZ R40, R237, R40 ;  /* 0x00000028ed287221 */ /* 0x000fe20000010000 */
[----:B--2---:R-:W2:Y:S01]  /*c190*/  LDSM.16.MT88.4 R28, [R135+0x8000] ;  /* 0x00800000871c783b */ /* 0x004ea20000004200 */
[C---:B-1----:R-:W-:Y:S03]  /*c1a0*/  HMMA.16816.F32.BF16 R4, R24.reuse, R36, R4 ;  /* 0x000000241804723c */ /* 0x042fe60000041804 */
[----:B---3--:R-:W-:Y:S02]  /*c1b0*/  FADD.FTZ R32, R231, R0 ;  /* 0x00000000e7207221 */ /* 0x008fe40000010000 */
[----:B------:R-:W-:Y:S02]  /*c1c0*/  FFMA.FTZ R0, R123, c[0x0][0x23c], -R44 ;  /* 0x00008f007b007a23 */ /* 0x000fe4000001082c */
[--C-:B------:R-:W-:Y:S01]  /*c1d0*/  FFMA.FTZ R36, R124, c[0x0][0x23c], -R23.reuse ;  /* 0x00008f007c247a23 */ /* 0x100fe20000010817 */
[C---:B------:R-:W-:Y:S01]  /*c1e0*/  HMMA.16816.F32.BF16 R8, R24.reuse, R38, R8 ;  /* 0x000000261808723c */ /* 0x040fe20000041808 */
[----:B------:R1:W-:Y:S03]  /*c1f0*/  MUFU.EX2 R47, R0 ;  /* 0x00000000002f7308 */ /* 0x0003e60000000800 */
[----:B------:R-:W-:Y:S02]  /*c200*/  FADD.FTZ R2, R233, R32 ;  /* 0x00000020e9027221 */ /* 0x000fe40000010000 */
[----:B------:R-:W3:Y:S05]  /*c210*/  LDSM.16.MT88.4 R32, [R134+0x8400] ;  /* 0x008400008620783b */ /* 0x000eea0000004200 */
[----:B------:R4:W-:Y:S01]  /*c220*/  MUFU.EX2 R46, R36 ;  /* 0x00000024002e7308 */ /* 0x0009e20000000800 */
[C---:B--2---:R-:W-:Y:S03]  /*c230*/  HMMA.16816.F32.BF16 R12, R24.reuse, R28, R12 ;  /* 0x0000001c180c723c */ /* 0x044fe6000004180c */
[----:B-1----:R-:W-:Y:S02]  /*c240*/  FADD.FTZ R0, R235, R2 ;  /* 0x00000002eb007221 */ /* 0x002fe40000010000 */
[----:B------:R-:W-:Y:S02]  /*c250*/  FADD.FTZ R2, R236, R40 ;  /* 0x00000028ec027221 */ /* 0x000fe40000010000 */
[----:B------:R-:W-:Y:S01]  /*c260*/  FADD.FTZ R0, R226, R0 ;  /* 0x00000000e2007221 */ /* 0x000fe20000010000 */
[----:B------:R-:W-:Y:S04]  /*c270*/  HMMA.16816.F32.BF16 R16, R24, R30, R16 ;  /* 0x0000001e1810723c */ /* 0x000fe80000041810 */
[----:B----4-:R-:W-:Y:S02]  /*c280*/  FADD.FTZ R36, R144, R0 ;  /* 0x0000000090247221 */ /* 0x010fe40000010000 */
[----:B------:R-:W-:Y:S01]  /*c290*/  FADD.FTZ R37, R234, R2 ;  /* 0x00000002ea257221 */ /* 0x000fe20000010000 */
        /* <DEDUP_REMOVED lines=16> */
[----:B------:R-:W-:Y:S02]  /*c3a0*/  FADD.FTZ R2, R140, R2 ;  /* 0x000000028c027221 */ /* 0x000fe40000010000 */
[----:B------:R-:W-:Y:S02]  /*c3b0*/  LDSM.16.MT88.4 R140, [R134+0x8c00] ;  /* 0x008c0000868c783b */ /* 0x000fe40000004200 */
[----:B------:R-:W-:Y:S02]  /*c3c0*/  FADD.FTZ R0, R136, R0 ;  /* 0x0000000088007221 */ /* 0x000fe40000010000 */
[----:B------:R-:W-:Y:S02]  /*c3d0*/  FADD.FTZ R41, R138, R2 ;  /* 0x000000028a297221 */ /* 0x000fe40000010000 */
[----:B------:R-:W-:Y:S02]  /*c3e0*/  FFMA.FTZ R2, R127, c[0x0][0x23c], -R44 ;  /* 0x00008f007f027a23 */ /* 0x000fe4000001082c */
[----:B------:R-:W-:Y:S01]  /*c3f0*/  FADD.FTZ R0, R139, R0 ;  /* 0x000000008b007221 */ /* 0x000fe20000010000 */
[----:B-----5:R-:W1:Y:S01]  /*c400*/  LDSM.16.MT88.4 R28, [R134+0x8800] ;  /* 0x00880000861c783b */ /* 0x020e620000004200 */
[----:B------:R-:W-:Y:S01]  /*c410*/  FADD.FTZ R41, R137, R41 ;  /* 0x0000002989297221 */ /* 0x000fe20000010000 */
[----:B------:R2:W3:Y:S01]  /*c420*/  MUFU.EX2 R42, R2 ;  /* 0x00000002002a7308 */ /* 0x0004e20000000800 */
[----:B------:R-:W-:Y:S01]  /*c430*/  FADD.FTZ R40, R83, R0 ;  /* 0x0000000053287221 */ /* 0x000fe20000010000 */
[C---:B----4-:R-:W-:Y:S03]  /*c440*/  HMMA.16816.F32.BF16 R12, R24.reuse, R36, R12 ;  /* 0x00000024180c723c */ /* 0x050fe6000004180c */
[----:B------:R-:W-:Y:S02]  /*c450*/  FADD.FTZ R0, R85, R41 ;  /* 0x0000002955007221 */ /* 0x000fe40000010000 */
[----:B------:R-:W-:Y:S02]  /*c460*/  FADD.FTZ R32, R84, R40 ;  /* 0x0000002854207221 */ /* 0x000fe40000010000 */
[----:B------:R-:W-:Y:S01]  /*c470*/  FFMA.FTZ R44, R22, c[0x0][0x23c], -R44 ;  /* 0x00008f00162c7a23 */ /* 0x000fe2000001082c */
[----:B------:R-:W-:Y:S05]  /*c480*/  HMMA.16816.F32.BF16 R16, R24, R38, R16 ;  /* 0x000000261810723c */ /* 0x000fea0000041810 */
[----:B------:R-:W-:Y:S02]  /*c490*/  MUFU.EX2 R44, R44 ;  /* 0x0000002c002c7308 */ /* 0x000fe40000000800 */
[----:B------:R-:W-:Y:S02]  /*c4a0*/  F2FP.BF16.PACK_AB R24, R53, R54 ;  /* 0x000000363518723e */ /* 0x000fe400000010ff */
[----:B------:R-:W-:Y:S03]  /*c4b0*/  F2FP.BF16.PACK_AB R25, R51, R52 ;  /* 0x000000343319723e */ /* 0x000fe600000010ff */
[----:B------:R-:W-:Y:S01]  /*c4c0*/  F2FP.BF16.PACK_AB R26, R49, R50 ;  /* 0x00000032311a723e */ /* 0x000fe200000010ff */
[--C-:B--2---:R-:W-:Y:S01]  /*c4d0*/  FFMA.FTZ R2, R128, c[0x0][0x23c], -R23.reuse ;  /* 0x00008f0080027a23 */ /* 0x104fe20000010817 */
[----:B------:R-:W-:Y:S01]  /*c4e0*/  F2FP.BF16.PACK_AB R27, R47, R48 ;  /* 0x000000302f1b723e */ /* 0x000fe200000010ff */
[----:B------:R-:W-:Y:S01]  /*c4f0*/  FFMA.FTZ R23, R129, c[0x0][0x23c], -R23 ;  /* 0x00008f0081177a23 */ /* 0x000fe20000010817 */
[----:B---3--:R-:W-:Y:S01]  /*c500*/  F2FP.BF16.PACK_AB R149, R42, R43 ;  /* 0x0000002b2a95723e */ /* 0x008fe200000010ff */
[----:B------:R2:W-:Y:S04]  /*c510*/  MUFU.EX2 R41, R2 ;  /* 0x0000000200297308 */ /* 0x0005e80000000800 */
[C---:B-1----:R-:W-:Y:S06]  /*c520*/  HMMA.16816.F32.BF16 R4, R24.reuse, R28, R4 ;  /* 0x0000001c1804723c */ /* 0x042fec0000041804 */
[----:B------:R-:W1:Y:S02]  /*c530*/  MUFU.EX2 R40, R23 ;  /* 0x0000001700287308 */ /* 0x000e640000000800 */
[C---:B------:R-:W-:Y:S01]  /*c540*/  HMMA.16816.F32.BF16 R8, R24.reuse, R30, R8 ;  /* 0x0000001e1808723c */ /* 0x040fe20000041808 */
[----:B------:R-:W-:Y:S07]  /*c550*/  LDSM.16.MT88.4 R28, [R135+0x8c00] ;  /* 0x008c0000871c783b */ /* 0x000fee0000004200 */
[----:B------:R-:W3:Y:S01]  /*c560*/  MUFU.EX2 R23, R21 ;  /* 0x0000001500177308 */ /* 0x000ee20000000800 */
[----:B--2---:R-:W-:Y:S03]  /*c570*/  FADD.FTZ R2, R82, R0 ;  /* 0x0000000052027221 */ /* 0x004fe60000010000 */
[----:B------:R-:W-:Y:S02]  /*c580*/  FADD.FTZ R0, R80, R32 ;  /* 0x0000002050007221 */ /* 0x000fe40000010000 */
[----:B------:R-:W2:Y:S01]  /*c590*/  LDSM.16.MT88.4 R32, [R135+0x8800] ;  /* 0x008800008720783b */ /* 0x000ea20000004200 */
[----:B------:R-:W-:Y:S02]  /*c5a0*/  FADD.FTZ R2, R81, R2 ;  /* 0x0000000251027221 */ /* 0x000fe40000010000 */
        /* <DEDUP_REMOVED lines=27> */
[----:B------:R-:W-:Y:S01]  /*c760*/  FADD.FTZ R2, R57, R21 ;  /* 0x0000001539027221 */ /* 0x000fe20000010000 */
        /* <DEDUP_REMOVED lines=24> */
.L_x_1500:
[----:B------:R-:W1:Y:S01]  /*c8f0*/  SHFL.BFLY PT, R2, R238, 0x2, 0x1f ;  /* 0x0c401f00ee027f89 */ /* 0x000e6200000e0000 */
[----:B------:R-:W-:Y:S01]  /*c900*/  ULDC.U8 UR4, c[0x0][0x328] ;  /* 0x0000ca0000047ab9 */ /* 0x000fe20000000000 */
[----:B------:R-:W-:Y:S02]  /*c910*/  BSSY B0, `(.L_x_1505) ;  /* 0x000007a000007945 */ /* 0x000fe40003800000 */
        /* <DEDUP_REMOVED lines=10> */
[----:B------:R-:W-:-:S04]  /*c9c0*/  SHF.R.S32.HI R21, RZ, 0x2, R22 ;  /* 0x00000002ff157819 */ /* 0x000fc80000011416 */
[----:B------:R-:W-:-:S04]  /*c9d0*/  SHF.R.S32.HI R6, RZ, 0x1f, R21 ;  /* 0x0000001fff067819 */ /* 0x000fc80000011415 */
[----:B------:R-:W-:-:S04]  /*c9e0*/  LEA.HI R6, R6, R21, RZ, 0x3 ;  /* 0x0000001506067211 */ /* 0x000fc800078f18ff */
[----:B------:R-:W-:Y:S01]  /*c9f0*/  LOP3.LUT R6, R6, 0xfffffff8, RZ, 0xc0, !PT ;  /* 0xfffffff806067812 */ /* 0x000fe200078ec0ff */
[----:B-1----:R-:W-:Y:S02]  /*ca00*/  FADD.FTZ R15, R2, R5 ;  /* 0x00000005020f7221 */ /* 0x002fe40000010000 */
[----:B------:R-:W-:Y:S02]  /*ca10*/  IMAD.MOV.U32 R2, RZ, RZ, 0x3f800000 ;  /* 0x3f800000ff027424 */ /* 0x000fe400078e00ff */
[----:B--2---:R-:W-:Y:S01]  /*ca20*/  FADD.FTZ R14, R0, R4 ;  /* 0x00000004000e7221 */ /* 0x004fe20000010000 */
[----:B------:R-:W-:Y:S01]  /*ca30*/  FSETP.NE.FTZ.AND P3, PT, R15, RZ, PT ;  /* 0x000000ff0f00720b */ /* 0x000fe20003f75000 */
[----:B------:R-:W-:Y:S01]  /*ca40*/  IMAD.MOV.U32 R0, RZ, RZ, 0x3f800000 ;  /* 0x3f800000ff007424 */ /* 0x000fe200078e00ff */
[----:B------:R-:W-:Y:S01]  /*ca50*/  LEA.HI R4, R23, R28, RZ, 0x2 ;  /* 0x0000001c17047211 */ /* 0x000fe200078f10ff */
[----:B------:R-:W-:Y:S01]  /*ca60*/  IMAD.IADD R6, R21, 0x1, -R6 ;  /* 0x0000000115067824 */ /* 0x000fe200078e0a06 */
[----:B------:R-:W-:-:S02]  /*ca70*/  FSETP.NE.FTZ.AND P2, PT, R14, RZ, PT ;  /* 0x000000ff0e00720b */ /* 0x000fc40003f55000 */
[-C--:B------:R-:W-:Y:S02]  /*ca80*/  LEA.HI R23, R23, R28.reuse, RZ, 0x5 ;  /* 0x0000001c17177211 */ /* 0x080fe400078f28ff */
[----:B------:R-:W-:Y:S02]  /*ca90*/  LOP3.LUT R4, R4, 0xfffffffc, RZ, 0xc0, !PT ;  /* 0xfffffffc04047812 */ /* 0x000fe400078ec0ff */
[----:B------:R-:W-:Y:S02]  /*caa0*/  SHF.R.S32.HI R16, RZ, 0x5, R23 ;  /* 0x00000005ff107819 */ /* 0x000fe40000011417 */
[----:B------:R-:W-:Y:S01]  /*cab0*/  IADD3 R4, -R4, R28, RZ ;  /* 0x0000001c04047210 */ /* 0x000fe20007ffe1ff */
[----:B------:R-:W1:Y:S04]  /*cac0*/  @P3 MUFU.RCP R0, R15 ;  /* 0x0000000f00003308 */ /* 0x000e680000001000 */
[----:B------:R-:W-:-:S04]  /*cad0*/  IMAD R16, R16, 0x100, R4 ;  /* 0x0000010010107824 */ /* 0x000fc800078e0204 */
[----:B------:R-:W2:Y:S01]  /*cae0*/  @P2 MUFU.RCP R2, R14 ;  /* 0x0000000e00022308 */ /* 0x000ea20000001000 */
[C---:B-1----:R-:W-:Y:S02]  /*caf0*/  FMUL.FTZ R136, R0.reuse, R136 ;  /* 0x0000008800887220 */ /* 0x042fe40000410000 */
[C---:B------:R-:W-:Y:S02]  /*cb00*/  FMUL.FTZ R13, R0.reuse, R137 ;  /* 0x00000089000d7220 */ /* 0x040fe40000410000 */
[C---:B------:R-:W-:Y:S02]  /*cb10*/  FMUL.FTZ R140, R0.reuse, R140 ;  /* 0x0000008c008c7220 */ /* 0x040fe40000410000 */
[C---:B------:R-:W-:Y:S01]  /*cb20*/  FMUL.FTZ R11, R0.reuse, R141 ;  /* 0x0000008d000b7220 */ /* 0x040fe20000410000 */
[----:B------:R-:W-:Y:S01]  /*cb30*/  F2FP.BF16.PACK_AB R13, R13, R136 ;  /* 0x000000880d0d723e */ /* 0x000fe200000010ff */
[C---:B------:R-:W-:Y:S02]  /*cb40*/  FMUL.FTZ R144, R0.reuse, R144 ;  /* 0x0000009000907220 */ /* 0x040fe40000410000 */
[C---:B------:R-:W-:Y:S01]  /*cb50*/  FMUL.FTZ R9, R0.reuse, R145 ;  /* 0x0000009100097220 */ /* 0x040fe20000410000 */
[----:B------:R-:W-:Y:S01]  /*cb60*/  F2FP.BF16.PACK_AB R11, R11, R140 ;  /* 0x0000008c0b0b723e */ /* 0x000fe200000010ff */
[----:B------:R-:W-:-:S02]  /*cb70*/  FMUL.FTZ R148, R0, R148 ;  /* 0x0000009400947220 */ /* 0x000fc40000410000 */
[----:B------:R-:W-:Y:S01]  /*cb80*/  FMUL.FTZ R7, R0, R149 ;  /* 0x0000009500077220 */ /* 0x000fe20000410000 */
[----:B------:R-:W-:Y:S01]  /*cb90*/  LEA.HI R0, R6, R6, RZ, 0x1 ;  /* 0x0000000606007211 */ /* 0x000fe200078f08ff */
[C---:B--2---:R-:W-:Y:S01]  /*cba0*/  FMUL.FTZ R139, R2.reuse, R139 ;  /* 0x0000008b028b7220 */ /* 0x044fe20000410000 */
[----:B------:R-:W-:Y:S01]  /*cbb0*/  F2FP.BF16.PACK_AB R9, R9, R144 ;  /* 0x000000900909723e */ /* 0x000fe200000010ff */
[C---:B------:R-:W-:Y:S01]  /*cbc0*/  FMUL.FTZ R12, R2.reuse, R138 ;  /* 0x0000008a020c7220 */ /* 0x040fe20000410000 */
[----:B------:R-:W-:Y:S01]  /*cbd0*/  SHF.R.S32.HI R5, RZ, 0x1, R0 ;  /* 0x00000001ff057819 */ /* 0x000fe20000011400 */
[----:B------:R-:W-:Y:S01]  /*cbe0*/  FMUL.FTZ R143, R2, R143 ;  /* 0x0000008f028f7220 */ /* 0x000fe20000410000 */
[----:B------:R-:W-:Y:S01]  /*cbf0*/  LOP3.LUT R0, R0, 0x3fffffe, RZ, 0xc0, !PT ;  /* 0x03fffffe00007812 */ /* 0x000fe200078ec0ff */
[C---:B------:R-:W-:Y:S01]  /*cc00*/  FMUL.FTZ R10, R2.reuse, R142 ;  /* 0x0000008e020a7220 */ /* 0x040fe20000410000 */
[C---:B------:R-:W-:Y:S01]  /*cc10*/  SHF.L.U32 R4, R5.reuse, 0x6, RZ ;  /* 0x0000000605047819 */ /* 0x040fe200000006ff */
[C---:B------:R-:W-:Y:S01]  /*cc20*/  FMUL.FTZ R147, R2.reuse, R147 ;  /* 0x0000009302937220 */ /* 0x040fe20000410000 */
[----:B------:R-:W-:Y:S01]  /*cc30*/  LOP3.LUT P0, RZ, R5, 0x2, RZ, 0xc0, !PT ;  /* 0x0000000205ff7812 */ /* 0x000fe2000780c0ff */
[C---:B------:R-:W-:Y:S01]  /*cc40*/  FMUL.FTZ R8, R2.reuse, R146 ;  /* 0x0000009202087220 */ /* 0x040fe20000410000 */
[----:B------:R-:W-:Y:S01]  /*cc50*/  F2FP.BF16.PACK_AB R12, R139, R12 ;  /* 0x0000000c8b0c723e */ /* 0x000fe200000010ff */
[C---:B------:R-:W-:Y:S01]  /*cc60*/  FMUL.FTZ R151, R2.reuse, R151 ;  /* 0x0000009702977220 */ /* 0x040fe20000410000 */
[----:B------:R-:W-:Y:S01]  /*cc70*/  F2FP.BF16.PACK_AB R10, R143, R10 ;  /* 0x0000000a8f0a723e */ /* 0x000fe200000010ff */
[----:B------:R-:W-:Y:S01]  /*cc80*/  FMUL.FTZ R150, R2, R150 ;  /* 0x0000009602967220 */ /* 0x000fe20000410000 */
[----:B------:R-:W-:Y:S01]  /*cc90*/  LOP3.LUT R2, R4, 0xc0, RZ, 0xc0, !PT ;  /* 0x000000c004027812 */ /* 0x000fe200078ec0ff */
[----:B------:R-:W-:Y:S01]  /*cca0*/  IMAD.IADD R0, R6, 0x1, -R0 ;  /* 0x0000000106007824 */ /* 0x000fe200078e0a00 */
[----:B------:R-:W-:-:S02]  /*ccb0*/  LOP3.LUT R4, R5, 0x1, RZ, 0xc0, !PT ;  /* 0x0000000105047812 */ /* 0x000fc400078ec0ff */
[----:B------:R-:W-:Y:S01]  /*ccc0*/  LEA.HI R2, R2, R2, RZ, 0x1d ;  /* 0x0000000202027211 */ /* 0x000fe200078fe8ff */
[----:B------:R-:W-:Y:S01]  /*ccd0*/  IMAD R0, R0, 0x10, R16 ;  /* 0x0000001000007824 */ /* 0x000fe200078e0210 */
[----:B------:R-:W-:Y:S01]  /*cce0*/  ISETP.NE.U32.AND P1, PT, R4, 0x1, PT ;  /* 0x000000010400780c */ /* 0x000fe20003f25070 */
[----:B------:R-:W-:Y:S01]  /*ccf0*/  IMAD.MOV.U32 R4, RZ, RZ, -0x10 ;  /* 0xfffffff0ff047424 */ /* 0x000fe200078e00ff */
[----:B------:R-:W-:Y:S02]  /*cd00*/  F2FP.BF16.PACK_AB R8, R147, R8 ;  /* 0x000000089308723e */ /* 0x000fe400000010ff */
[----:B------:R-:W-:Y:S02]  /*cd10*/  LEA R0, R0, R2, 0x1 ;  /* 0x0000000200007211 */ /* 0x000fe400078e08ff */
[----:B------:R-:W-:Y:S02]  /*cd20*/  SEL R4, R4, 0x10, !P1 ;  /* 0x0000001004047807 */ /* 0x000fe40004800000 */
[----:B------:R-:W-:Y:S01]  /*cd30*/  F2FP.BF16.PACK_AB R7, R7, R148 ;  /* 0x000000940707723e */ /* 0x000fe200000010ff */
[----:B------:R-:W-:Y:S01]  /*cd40*/  IMAD.SHL.U32 R0, R0, 0x2, RZ ;  /* 0x0000000200007824 */ /* 0x000fe200078e00ff */
[----:B------:R-:W-:-:S04]  /*cd50*/  F2FP.BF16.PACK_AB R6, R151, R150 ;  /* 0x000000969706723e */ /* 0x000fc800000010ff */
[C---:B------:R-:W-:Y:S01]  /*cd60*/  IADD3 R2, R0.reuse, 0x20, RZ ;  /* 0x0000002000027810 */ /* 0x040fe20007ffe0ff */
[----:B------:R-:W-:Y:S01]  /*cd70*/  STS [R0], R13 ;  /* 0x0000000d00007388 */ /* 0x000fe20000000800 */
[C---:B------:R-:W-:Y:S02]  /*cd80*/  @P0 IADD3 R2, R0.reuse, -0x20, RZ ;  /* 0xffffffe000020810 */ /* 0x040fe40007ffe0ff */
[----:B------:R-:W-:Y:S01]  /*cd90*/  IADD3 R5, R0, R4, RZ ;  /* 0x0000000400057210 */ /* 0x000fe20007ffe0ff */
[----:B------:R1:W-:Y:S01]  /*cda0*/  STS [R0+0x200], R12 ;  /* 0x0002000c00007388 */ /* 0x0003e20000000800 */
[----:B------:R-:W-:-:S03]  /*cdb0*/  ISETP.NE.AND P0, PT, RZ, UR4, PT ;  /* 0x00000004ff007c0c */ /* 0x000fc6000bf05270 */
[----:B------:R-:W-:Y:S04]  /*cdc0*/  STS [R5], R11 ;  /* 0x0000000b05007388 */ /* 0x000fe80000000800 */
[----:B------:R2:W-:Y:S04]  /*cdd0*/  STS [R5+0x200], R10 ;  /* 0x0002000a05007388 */ /* 0x0005e80000000800 */
[----:B------:R3:W-:Y:S04]  /*cde0*/  STS [R2], R9 ;  /* 0x0000000902007388 */ /* 0x0007e80000000800 */
[----:B------:R-:W-:Y:S01]  /*cdf0*/  STS [R2+0x200], R8 ;  /* 0x0002000802007388 */ /* 0x000fe20000000800 */
[----:B-1----:R-:W-:-:S03]  /*ce00*/  IMAD.IADD R0, R4, 0x1, R2 ;  /* 0x0000000104007824 */ /* 0x002fc600078e0202 */
[----:B------:R-:W1:Y:S04]  /*ce10*/  S2R R4, SR_CTAID.Y ;  /* 0x0000000000047919 */ /* 0x000e680000002600 */
[----:B------:R1:W-:Y:S01]  /*ce20*/  STS [R0], R7 ;  /* 0x0000000700007388 */ /* 0x0003e20000000800 */
[----:B--2---:R-:W2:Y:S01]  /*ce30*/  @P2 MUFU.LG2 R5, R14 ;  /* 0x0000000e00052308 */ /* 0x004ea20000000c00 */
[----:B------:R-:W-:Y:S02]  /*ce40*/  IMAD.MOV.U32 R10, RZ, RZ, 0x7f800000 ;  /* 0x7f800000ff0a7424 */ /* 0x000fe400078e00ff */
[----:B------:R4:W-:Y:S01]  /*ce50*/  STS [R0+0x200], R6 ;  /* 0x0002000600007388 */ /* 0x0009e20000000800 */
[----:B---3--:R-:W-:-:S03]  /*ce60*/  MOV R9, 0x7f800000 ;  /* 0x7f80000000097802 */ /* 0x008fc60000000f00 */
[----:B------:R-:W-:Y:S06]  /*ce70*/  BAR.SYNC.DEFER_BLOCKING 0x0 ;  /* 0x0000000000007b1d */ /* 0x000fec0000010000 */
[----:B------:R-:W3:Y:S01]  /*ce80*/  S2R R11, SR_CTAID.Z ;  /* 0x00000000000b7919 */ /* 0x000ee20000002700 */
[----:B--2---:R-:W-:-:S04]  /*ce90*/  @P2 FMUL.FTZ R5, R5, 0.69314718246459960938 ;  /* 0x3f31721805052820 */ /* 0x004fc80000410000 */
[----:B------:R-:W-:Y:S02]  /*cea0*/  @P2 FFMA.FTZ R10, R3, c[0x0][0x238], R5 ;  /* 0x00008e00030a2a23 */ /* 0x000fe40000010005 */
[----:B-1----:R-:W-:Y:S01]  /*ceb0*/  @P0 IMAD.MOV.U32 R7, RZ, RZ, R4 ;  /* 0x000000ffff070224 */ /* 0x002fe200078e0004 */
[----:B----4-:R-:W-:Y:S01]  /*cec0*/  LOP3.LUT R0, R23, 0xffffffe0, RZ, 0xc0, !PT ;  /* 0xffffffe017007812 */ /* 0x010fe200078ec0ff */
[----:B------:R-:W1:Y:S01]  /*ced0*/  @P3 MUFU.LG2 R6, R15 ;  /* 0x0000000f00063308 */ /* 0x000e620000000c00 */
[----:B------:R2:W4:Y:S02]  /*cee0*/  LDS.128 R24, [R183] ;  /* 0x00000000b7187984 */ /* 0x0005240000000c00 */
[----:B------:R-:W-:Y:S02]  /*cef0*/  IADD3 R0, -R0, R28, RZ ;  /* 0x0000001c00007210 */ /* 0x000fe40007ffe1ff */
[----:B------:R2:W2:Y:S02]  /*cf00*/  LDS.128 R16, [R183+0x800] ;  /* 0x00080000b7107984 */ /* 0x0004a40000000c00 */
[----:B------:R-:W-:Y:S01]  /*cf10*/  LOP3.LUT P1, RZ, R0, 0x3, RZ, 0xc0, !PT ;  /* 0x0000000300ff7812 */ /* 0x000fe2000782c0ff */
[----:B---3--:R-:W-:Y:S01]  /*cf20*/  @P0 IMAD.MOV.U32 R8, RZ, RZ, R11 ;  /* 0x000000ffff080224 */ /* 0x008fe200078e000b */
[----:B------:R-:W-:-:S03]  /*cf30*/  LEA R0, R248, R247, 0x4 ;  /* 0x000000f7f8007211 */ /* 0x000fc600078e20ff */
[----:B------:R-:W-:Y:S01]  /*cf40*/  @P0 IMAD R2, R8, c[0x0][0x234], RZ ;  /* 0x00008d0008020a24 */ /* 0x000fe200078e02ff */
[----:B------:R-:W-:-:S03]  /*cf50*/  @!P0 MOV R8, R11 ;  /* 0x0000000b00088202 */ /* 0x000fc60000000f00 */
[----:B------:R-:W-:Y:S02]  /*cf60*/  @P0 IMAD R2, R7, c[0x0][0x214], R2 ;  /* 0x0000850007020a24 */ /* 0x000fe400078e0202 */
[----:B------:R-:W-:Y:S02]  /*cf70*/  @!P0 IMAD.MOV.U32 R7, RZ, RZ, R4 ;  /* 0x000000ffff078224 */ /* 0x000fe400078e0004 */
[----:B-1----:R-:W-:Y:S02]  /*cf80*/  @P3 FMUL.FTZ R6, R6, 0.69314718246459960938 ;  /* 0x3f31721806063820 */ /* 0x002fe40000410000 */
[----:B------:R-:W-:Y:S02]  /*cf90*/  @!P0 IMAD R4, R7, c[0x0][0x1c0], R8 ;  /* 0x0000700007048a24 */ /* 0x000fe400078e0208 */
[----:B------:R-:W-:Y:S02]  /*cfa0*/  @P3 FFMA.FTZ R9, R20, c[0x0][0x238], R6 ;  /* 0x00008e0014093a23 */ /* 0x000fe40000010006 */
[----:B------:R-:W-:Y:S01]  /*cfb0*/  @!P0 IMAD R2, R4, c[0x0][0x214], RZ ;  /* 0x0000850004028a24 */ /* 0x000fe200078e02ff */
[----:B------:R-:W-:Y:S05]  /*cfc0*/  @P1 BRA `(.L_x_1506) ;  /* 0x000000e000001947 */ /* 0x000fea0003800000 */
[----:B------:R-:W1:Y:S01]  /*cfd0*/  S2R R6, SR_CTAID.X ;  /* 0x0000000000067919 */ /* 0x000e620000002500 */
[----:B------:R-:W-:Y:S01]  /*cfe0*/  IMAD.MOV.U32 R3, RZ, RZ, -0x40 ;  /* 0xffffffc0ff037424 */ /* 0x000fe200078e00ff */
[----:B------:R-:W-:Y:S01]  /*cff0*/  IADD3 R4, R0, 0x8, RZ ;  /* 0x0000000800047810 */ /* 0x000fe20007ffe0ff */
[----:B-1----:R-:W-:-:S02]  /*d000*/  IMAD R2, R6, 0x40, R2 ;  /* 0x0000004006027824 */ /* 0x002fc400078e0202 */
[----:B------:R-:W-:-:S03]  /*d010*/  IMAD R6, R6, R3, c[0x0][0x214] ;  /* 0x0000850006067624 */ /* 0x000fc600078e0203 */
        /* <DEDUP_REMOVED lines=9> */
.L_x_1506:
[----:B------:R-:W-:Y:S05]  /*d0b0*/  BSYNC B0 ;  /* 0x0000000000007941 */ /* 0x000fea0003800000 */
.L_x_1505:
[----:B------:R-:W3:Y:S01]  /*d0c0*/  S2R R6, SR_CTAID.X ;  /* 0x0000000000067919 */ /* 0x000ee20000002500 */
[----:B-1----:R-:W-:Y:S02]  /*d0d0*/  LOP3.LUT R2, R22, 0xfffffffc, RZ, 0xc0, !PT ;  /* 0xfffffffc16027812 */ /* 0x002fe400078ec0ff */
[----:B------:R-:W-:Y:S02]  /*d0e0*/  SHF.R.S32.HI R4, RZ, 0x1f, R7 ;  /* 0x0000001fff047819 */ /* 0x000fe40000011407 */
[----:B------:R-:W-:-:S05]  /*d0f0*/  IADD3 R2, -R2, R29, RZ ;  /* 0x0000001d02027210 */ /* 0x000fca0007ffe1ff */
[----:B------:R-:W-:-:S05]  /*d100*/  IMAD.SHL.U32 R2, R2, 0x8, RZ ;  /* 0x0000000802027824 */ /* 0x000fca00078e00ff */
[----:B------:R-:W-:Y:S02]  /*d110*/  SHF.R.S32.HI R3, RZ, 0x1f, R2 ;  /* 0x0000001fff037819 */ /* 0x000fe40000011402 */
[----:B---3--:R-:W-:-:S04]  /*d120*/  SHF.L.U32 R6, R6, 0x6, RZ ;  /* 0x0000000606067819 */ /* 0x008fc800000006ff */
[----:B------:R-:W-:Y:S01]  /*d130*/  SHF.R.S32.HI R0, RZ, 0x1f, R6 ;  /* 0x0000001fff007819 */ /* 0x000fe20000011406 */
[----:B------:R-:W-:-:S04]  /*d140*/  IMAD.WIDE.U32 R2, R6, c[0x0][0x1e8], R2 ;  /* 0x00007a0006027a25 */ /* 0x000fc800078e0002 */
[----:B------:R-:W-:-:S04]  /*d150*/  IMAD R0, R0, c[0x0][0x1e8], RZ ;  /* 0x00007a0000007a24 */ /* 0x000fc800078e02ff */
[----:B------:R-:W-:Y:S01]  /*d160*/  IMAD R5, R6, c[0x0][0x1ec], R0 ;  /* 0x00007b0006057a24 */ /* 0x000fe200078e0200 */
[----:B------:R-:W-:Y:S01]  /*d170*/  MOV R6, c[0x0][0x1ec] ;  /* 0x00007b0000067a02 */ /* 0x000fe20000000f00 */
[----:B------:R-:W-:-:S03]  /*d180*/  IMAD R0, R4, c[0x0][0x1e0], RZ ;  /* 0x0000780004007a24 */ /* 0x000fc600078e02ff */
[----:B------:R-:W-:Y:S01]  /*d190*/  IADD3 R3, R5, R3, RZ ;  /* 0x0000000305037210 */ /* 0x000fe20007ffe0ff */
[----:B------:R-:W-:Y:S01]  /*d1a0*/  IMAD R4, R7, c[0x0][0x1e4], R0 ;  /* 0x0000790007047a24 */ /* 0x000fe200078e0200 */
[----:B------:R-:W-:-:S03]  /*d1b0*/  SHF.R.S32.HI R5, RZ, 0x1f, R8 ;  /* 0x0000001fff057819 */ /* 0x000fc60000011408 */
[----:B------:R-:W-:-:S04]  /*d1c0*/  IMAD.WIDE.U32 R2, R7, c[0x0][0x1e0], R2 ;  /* 0x0000780007027a25 */ /* 0x000fc800078e0002 */
[----:B------:R-:W-:Y:S01]  /*d1d0*/  IMAD R0, R5, c[0x0][0x1f0], RZ ;  /* 0x00007c0005007a24 */ /* 0x000fe200078e02ff */
[----:B------:R-:W-:Y:S01]  /*d1e0*/  SHF.R.S32.HI R5, RZ, 0x1f, R21 ;  /* 0x0000001fff057819 */ /* 0x000fe20000011415 */
[----:B------:R-:W-:Y:S02]  /*d1f0*/  IMAD.IADD R3, R4, 0x1, R3 ;  /* 0x0000000104037824 */ /* 0x000fe400078e0203 */
[C---:B------:R-:W-:Y:S02]  /*d200*/  IMAD R4, R8.reuse, c[0x0][0x1f4], R0 ;  /* 0x00007d0008047a24 */ /* 0x040fe400078e0200 */
[----:B------:R-:W-:-:S04]  /*d210*/  IMAD.WIDE.U32 R2, R8, c[0x0][0x1f0], R2 ;  /* 0x00007c0008027a25 */ /* 0x000fc800078e0002 */
[----:B------:R-:W-:Y:S01]  /*d220*/  IMAD R0, R5, c[0x0][0x1e8], RZ ;  /* 0x00007a0005007a24 */ /* 0x000fe200078e02ff */
[----:B------:R-:W-:-:S03]  /*d230*/  IADD3 R3, R4, R3, RZ ;  /* 0x0000000304037210 */ /* 0x000fc60007ffe0ff */
[C---:B------:R-:W-:Y:S02]  /*d240*/  IMAD R0, R21.reuse, c[0x0][0x1ec], R0 ;  /* 0x00007b0015007a24 */ /* 0x040fe400078e0200 */
[----:B------:R-:W-:-:S04]  /*d250*/  IMAD.WIDE.U32 R4, R21, c[0x0][0x1e8], R2 ;  /* 0x00007a0015047a25 */ /* 0x000fc800078e0002 */
[----:B------:R-:W-:Y:S01]  /*d260*/  IMAD.IADD R0, R0, 0x1, R5 ;  /* 0x0000000100007824 */ /* 0x000fe200078e0205 */
[C---:B------:R-:W-:Y:S02]  /*d270*/  LEA R2, P0, R4.reuse, c[0x0][0x1d0], 0x1 ;  /* 0x0000740004027a11 */ /* 0x040fe400078008ff */
[----:B------:R-:W-:Y:S02]  /*d280*/  MOV R5, c[0x0][0x1e8] ;  /* 0x00007a0000057a02 */ /* 0x000fe40000000f00 */
[----:B------:R-:W-:Y:S02]  /*d290*/  LEA.HI.X R3, R4, c[0x0][0x1d4], R0, 0x1, P0 ;  /* 0x0000750004037a11 */ /* 0x000fe400000f0c00 */
[----:B------:R-:W-:-:S03]  /*d2a0*/  LEA R4, P0, R5, R2, 0x6 ;  /* 0x0000000205047211 */ /* 0x000fc600078030ff */
[----:B----4-:R-:W-:Y:S01]  /*d2b0*/  STG.E.128 [R2.64], R24 ;  /* 0x0000001802007986 */ /* 0x010fe2000c101d0c */
[----:B------:R-:W-:-:S05]  /*d2c0*/  LEA.HI.X R5, R5, R3, R6, 0x6, P0 ;  /* 0x0000000305057211 */ /* 0x000fca00000f3406 */
[----:B--2---:R-:W-:Y:S01]  /*d2d0*/  STG.E.128 [R4.64], R16 ;  /* 0x0000001004007986 */ /* 0x004fe2000c101d0c */
[----:B------:R-:W-:Y:S05]  /*d2e0*/  EXIT ;  /* 0x000000000000794d */ /* 0x000fea0003800000 */
.L_x_1507:
        /* <DEDUP_REMOVED lines=9> */
.L_x_5199:


//--------------------- .text._ZN5flash24flash_fwd_splitkv_kernelI23Flash_fwd_kernel_traitsILi32ELi64ELi256ELi4ELb0ELb0EN7cutlass10bfloat16_tE19Flash_kernel_traitsILi32ELi64ELi256ELi4ES3_EELb1ELb0ELb0ELb1ELb1ELb0ELb1ELb0EEEvNS_16Flash_fwd_paramsE --------------------------
	.section	.text._ZN5flash24flash_fwd_splitkv_kernelI23Flash_fwd_kernel_traitsILi32ELi64ELi256ELi4ELb0ELb0EN7cutlass10bfloat16_tE19Flash_kernel_traitsILi32ELi64ELi256ELi4ES3_EELb1ELb0ELb0ELb1ELb1ELb0ELb1ELb0EEEvNS_16Flash_fwd_paramsE,"ax",@progbits
	.sectioninfo	@"SHI_REGISTERS=254"
	.align	128
        .global         _ZN5flash24flash_fwd_splitkv_kernelI23Flash_fwd_kernel_traitsILi32ELi64ELi256ELi4ELb0ELb0EN7cutlass10bfloat16_tE19Flash_kernel_traitsILi32ELi64ELi256ELi4ES3_EELb1ELb0ELb0ELb1ELb1ELb0ELb1ELb0EEEvNS_16Flash_fwd_paramsE
        .type           _ZN5flash24flash_fwd_splitkv_kernelI23Flash_fwd_kernel_traitsILi32ELi64ELi256ELi4ELb0ELb0EN7cutlass10bfloat16_tE19Flash_kernel_traitsILi32ELi64ELi256ELi4ES3_EELb1ELb0ELb0ELb1ELb1ELb0ELb1ELb0EEEvNS_16Flash_fwd_paramsE,@function
        .size           _ZN5flash24flash_fwd_splitkv_kernelI23Flash_fwd_kernel_traitsILi32ELi64ELi256ELi4ELb0ELb0EN7cutlass10bfloat16_tE19Flash_kernel_traitsILi32ELi64ELi256ELi4ES3_EELb1ELb0ELb0ELb1ELb1ELb0ELb1ELb0EEEvNS_16Flash_fwd_paramsE,(.L_x_5200 - _ZN5flash24flash_fwd_splitkv_kernelI23Flash_fwd_kernel_traitsILi32ELi64ELi256ELi4ELb0ELb0EN7cutlass10bfloat16_tE19Flash_kernel_traitsILi32ELi64ELi256ELi4ES3_EELb1ELb0ELb0ELb1ELb1ELb0ELb1ELb0EEEvNS_16Flash_fwd_paramsE)
        .other          _ZN5flash24flash_fwd_splitkv_kernelI23Flash_fwd_kernel_traitsILi32ELi64ELi256ELi4ELb0ELb0EN7cutlass10bfloat16_tE19Flash_kernel_traitsILi32ELi64ELi256ELi4ES3_EELb1ELb0ELb0ELb1ELb1ELb0ELb1ELb0EEEvNS_16Flash_fwd_paramsE,@"STO_CUDA_ENTRY STV_DEFAULT"
_ZN5flash24flash_fwd_splitkv_kernelI23Flash_fwd_kernel_traitsILi32ELi64ELi256ELi4ELb0ELb0EN7cutlass10bfloat16_tE19Flash_kernel_traitsILi32ELi64ELi256ELi4ES3_EELb1ELb0ELb0ELb1ELb1ELb0ELb1ELb0EEEvNS_16Flash_fwd_paramsE:
.text._ZN5flash24flash_fwd_splitkv_kernelI23Flash_fwd_kernel_traitsILi32ELi64ELi256ELi4ELb0ELb0EN7cutlass10bfloat16_tE19Flash_kernel_traitsILi32ELi64ELi256ELi4ES3_EELb1ELb0ELb0ELb1ELb1ELb0ELb1ELb0EEEvNS_16Flash_fwd_paramsE:
[----:B------:R-:W-:Y:S02]  /*0000*/  MOV R1, c[0x0][0x28] ;  /* 0x00000a0000017a02 */ /* 0x000fe40000000f00 */
[----:B------:R-:W1:Y:S01]  /*0010*/  I2F.U32.RP R6, c[0x0][0x1c0] ;  /* 0x0000700000067b06 */ /* 0x000e620000209000 */
[----:B------:R-:W2:Y:S01]  /*0020*/  S2R R0, SR_CTAID.Z ;  /* 0x0000000000007919 */ /* 0x000ea20000002700 */
[----:B------:R-:W-:Y:S01]  /*0030*/  ISETP.NE.U32.AND P1, PT, RZ, c[0x0][0x250], PT ;  /* 0x00009400ff007a0c */ /* 0x000fe20003f25070 */
[----:B------:R-:W-:Y:S01]  /*0040*/  IMAD.MOV.U32 R20, RZ, RZ, RZ ;  /* 0x000000ffff147224 */ /* 0x000fe200078e00ff */
[----:B------:R-:W-:Y:S01]  /*0050*/  ISETP.NE.U32.AND P0, PT, RZ, c[0x0][0x258], PT ;  /* 0x00009600ff007a0c */ /* 0x000fe20003f05070 */
[----:B------:R-:W-:Y:S01]  /*0060*/  ULDC.64 UR10, c[0x0][0x118] ;  /* 0x00004600000a7ab9 */ /* 0x000fe20000000a00 */
[----:B------:R-:W-:Y:S02]  /*0070*/  ISETP.NE.U32.AND P2, PT, RZ, c[0x0][0x1c0], PT ;  /* 0x00007000ff007a0c */ /* 0x000fe40003f45070 */
[----:B------:R-:W-:Y:S02]  /*0080*/  ISETP.NE.AND.EX P1, PT, RZ, c[0x0][0x254], PT, P1 ;  /* 0x00009500ff007a0c */ /* 0x000fe40003f25310 */
[----:B------:R-:W-:Y:S01]  /*0090*/  ISETP.NE.AND.EX P0, PT, RZ, c[0x0][0x25c], PT, P0 ;  /* 0x00009700ff007a0c */ /* 0x000fe20003f05300 */
[----:B-1----:R-:W1:Y:S02]  /*00a0*/  MUFU.RCP R4, R6 ;  /* 0x0000000600047308 */ /* 0x002e640000001000 */
[----:B-1----:R-:W-:-:S06]  /*00b0*/  IADD3 R4, R4, 0xffffffe, RZ ;  /* 0x0ffffffe04047810 */ /* 0x002fcc0007ffe0ff */
[----:B------:R-:W1:Y:S02]  /*00c0*/  F2I.FTZ.U32.TRUNC.NTZ R3, R4 ;  /* 0x0000000400037305 */ /* 0x000e64000021f000 */
[----:B-1----:R-:W-:-:S04]  /*00d0*/  IMAD.MOV R2, RZ, RZ, -R3 ;  /* 0x000000ffff027224 */ /* 0x002fc800078e0a03 */
[----:B------:R-:W-:Y:S02]  /*00e0*/  IMAD R5, R2, c[0x0][0x1c0], RZ ;  /* 0x0000700002057a24 */ /* 0x000fe400078e02ff */
[----:B------:R-:W-:-:S04]  /*00f0*/  IMAD.MOV.U32 R2, RZ, RZ, RZ ;  /* 0x000000ffff027224 */ /* 0x000fc800078e00ff */
[----:B------:R-:W-:-:S06]  /*0100*/  IMAD.HI.U32 R5, R3, R5, R2 ;  /* 0x0000000503057227 */ /* 0x000fcc00078e0002 */
[----:B--2---:R-:W-:-:S04]  /*0110*/  IMAD.HI.U32 R236, R5, R0, RZ ;  /* 0x0000000005ec7227 */ /* 0x004fc800078e00ff */
[----:B------:R-:W-:Y:S02]  /*0120*/  IMAD.MOV R3, RZ, RZ, -R236 ;  /* 0x000000ffff037224 */ /* 0x000fe400078e0aec */
[----:B------:R-:W-:Y:S02]  /*0130*/  @P1 IMAD.MOV.U32 R5, RZ, RZ, 0x4 ;  /* 0x00000004ff051424 */ /* 0x000fe400078e00ff */
[----:B------:R-:W-:-:S05]  /*0140*/  IMAD R3, R3, c[0x0][0x1c0], R0 ;  /* 0x0000700003037a24 */ /* 0x000fca00078e0200 */
[----:B------:R-:W-:-:S13]  /*0150*/  ISETP.GE.U32.AND P4, PT, R3, c[0x0][0x1c0], PT ;  /* 0x0000700003007a0c */ /* 0x000fda0003f86070 */
[----:B------:R-:W-:Y:S02]  /*0160*/  @P4 IADD3 R3, R3, -c[0x0][0x1c0], RZ ;  /* 0x8000700003034a10 */ /* 0x000fe40007ffe0ff */
[----:B------:R-:W-:Y:S02]  /*0170*/  @P4 IADD3 R236, R236, 0x1, RZ ;  /* 0x00000001ecec4810 */ /* 0x000fe40007ffe0ff */
[----:B------:R-:W-:Y:S01]  /*0180*/  ISETP.GE.U32.AND P3, PT, R3, c[0x0][0x1c0], PT ;  /* 0x0000700003007a0c */ /* 0x000fe20003f66070 */
[----:B------:R-:W-:-:S12]  /*0190*/  @P0 IMAD.MOV.U32 R3, RZ, RZ, 0x4 ;  /* 0x00000004ff030424 */ /* 0x000fd800078e00ff */
[----:B------:R-:W-:Y:S02]  /*01a0*/  @P3 IADD3 R236, R236, 0x1, RZ ;  /* 0x00000001ecec3810 */ /* 0x000fe40007ffe0ff */
[----:B------:R-:W-:-:S05]  /*01b0*/  @!P2 LOP3.LUT R236, RZ, c[0x0][0x1c0], RZ, 0x33, !PT ;  /* 0x00007000ffecaa12 */ /* 0x000fca00078e33ff */
[----:B------:R-:W-:-:S04]  /*01c0*/  @P1 IMAD.WIDE R6, R236, R5, c[0x0][0x250] ;  /* 0x00009400ec061625 */ /* 0x000fc800078e0205 */
[----:B------:R-:W-:Y:S01]  /*01d0*/  @P0 IMAD.WIDE R4, R236, R3, c[0x0][0x258] ;  /* 0x00009600ec040625 */ /* 0x000fe200078e0203 */
[----:B------:R-:W2:Y:S05]  /*01e0*/  @P1 LDG.E R20, [R6.64] ;  /* 0x0000000a06141981 */ /* 0x000eaa000c1e1900 */
[----:B------:R-:W2:Y:S01]  /*01f0*/  @P0 LDG.E R5, [R4.64] ;  /* 0x0000000a04050981 */ /* 0x000ea2000c1e1900 */
[----:B------:R-:W-:Y:S01]  /*0200*/  @!P0 ISETP.NE.U32.AND P2, PT, RZ, c[0x0][0x268], PT ;  /* 0x00009a00ff008a0c */ /* 0x000fe20003f45070 */
[----:B------:R-:W-:Y:S02]  /*0210*/  IMAD.MOV R15, RZ, RZ, -R236 ;  /* 0x000000ffff0f7224 */ /* 0x000fe400078e0aec */
[----:B------:R-:W1:Y:S01]  /*0220*/  S2R R17, SR_CTAID.X ;  /* 0x0000000000117919 */ /* 0x000e620000002500 */
[----:B------:R-:W-:Y:S01]  /*0230*/  @!P0 ISETP.NE.AND.EX P2, PT, RZ, c[0x0][0x26c], PT, P2 ;  /* 0x00009b00ff008a0c */ /* 0x000fe20003f45320 */
[----:B------:R-:W-:-:S03]  /*0240*/  IMAD R15, R15, c[0x0][0x1c0], R0 ;  /* 0x000070000f0f7a24 */ /* 0x000fc600078e0200 */
[----:B------:R-:W-:Y:S01]  /*0250*/  @!P0 SEL R3, RZ, c[0x0][0x21c], !P2 ;  /* 0x00008700ff038a07 */ /* 0x000fe20005000000 */
[----:B-1----:R-:W-:-:S05]  /*0260*/  IMAD.SHL.U32 R156, R17, 0x40, RZ ;  /* 0x00000040119c7824 */ /* 0x002fca00078e00ff */
[----:B------:R-:W-:Y:S01]  /*0270*/  ISETP.GE.AND P1, PT, R156, c[0x0][0x214], PT ;  /* 0x000085009c007a0c */ /* 0x000fe20003f26270 */
[--C-:B--2---:R-:W-:Y:S01]  /*0280*/  @P0 IMAD.IADD R152, R5, 0x1, -R20.reuse ;  /* 0x0000000105980824 */ /* 0x104fe200078e0a14 */
[----:B------:R-:W-:-:S11]  /*0290*/  @!P0 IADD3 R152, R3, c[0x0][0x218], -R20 ;  /* 0x0000860003988a10 */ /* 0x000fd60007ffe814 */
[----:B------:R-:W-:Y:S05]  /*02a0*/  @P1 EXIT ;  /* 0x000000000000194d */ /* 0x000fea0003800000 */
[----:B------:R-:W-:Y:S01]  /*02b0*/  IABS R3, c[0x0][0x10] ;  /* 0x0000040000037a13 */ /* 0x000fe20000000000 */
[----:B------:R-:W-:Y:S01]  /*02c0*/  IMAD.MOV.U32 R5, RZ, RZ, c[0x0][0x218] ;  /* 0x00008600ff057624 */ /* 0x000fe200078e00ff */
[----:B------:R-:W1:Y:S02]  /*02d0*/  S2R R154, SR_TID.X ;  /* 0x00000000009a7919 */ /* 0x000e640000002100 */
[----:B------:R-:W2:Y:S02]  /*02e0*/  I2F.RP R0, R3 ;  /* 0x0000000300007306 */ /* 0x000ea40000209400 */
[----:B------:R-:W-:-:S04]  /*02f0*/  IADD3 R5, R5, 0xff, RZ ;  /* 0x000000ff05057810 */ /* 0x000fc80007ffe0ff */
[----:B------:R-:W-:-:S04]  /*0300*/  SHF.R.S32.HI R4, RZ, 0x1f, R5 ;  /* 0x0000001fff047819 */ /* 0x000fc80000011405 */
[----:B------:R-:W-:-:S04]  /*0310*/  LEA.HI R4, R4, R5, RZ, 0x8 ;  /* 0x0000000504047211 */ /* 0x000fc800078f40ff */
[----:B------:R-:W-:Y:S01]  /*0320*/  LEA.HI.SX32 R4, R4, c[0x0][0x10], 0x18 ;  /* 0x0000040004047a11 */ /* 0x000fe200078fc2ff */
[----:B--2---:R-:W2:Y:S03]  /*0330*/  MUFU.RCP R6, R0 ;  /* 0x0000000000067308 */ /* 0x004ea60000001000 */
[----:B------:R-:W-:Y:S02]  /*0340*/  IADD3 R4, R4, -0x1, RZ ;  /* 0xffffffff04047810 */ /* 0x000fe40007ffe0ff */
[----:B--2---:R-:W-:Y:S02]  /*0350*/  IADD3 R6, R6, 0xffffffe, RZ ;  /* 0x0ffffffe06067810 */ /* 0x004fe40007ffe0ff */
[----:B------:R-:W-:Y:S02]  /*0360*/  IABS R0, R4 ;  /* 0x0000000400007213 */ /* 0x000fe40000000000 */
[----:B------:R-:W2:Y:S01]  /*0370*/  F2I.FTZ.U32.TRUNC.NTZ R7, R6 ;  /* 0x0000000600077305 */ /* 0x000ea2000021f000 */
[----:B------:R-:W-:-:S02]  /*0380*/  LOP3.LUT R4, R4, c[0x0][0x10], RZ, 0x3c, !PT ;  /* 0x0000040004047a12 */ /* 0x000fc400078e3cff */
[----:B------:R-:W-:Y:S02]  /*0390*/  IMAD.MOV.U32 R5, RZ, RZ, R0 ;  /* 0x000000ffff057224 */ /* 0x000fe400078e0000 */
[----:B------:R-:W-:Y:S01]  /*03a0*/  ISETP.GE.AND P0, PT, R4, RZ, PT ;  /* 0x000000ff0400720c */ /* 0x000fe20003f06270 */
[----:B--2---:R-:W-:Y:S02]  /*03b0*/  IMAD.MOV R2, RZ, RZ, -R7 ;  /* 0x000000ffff027224 */ /* 0x004fe400078e0a07 */
[----:B------:R-:W-:Y:S02]  /*03c0*/  IMAD.MOV.U32 R6, RZ, RZ, RZ ;  /* 0x000000ffff067224 */ /* 0x000fe400078e00ff */
[----:B------:R-:W-:-:S04]  /*03d0*/  IMAD R2, R2, R3, RZ ;  /* 0x0000000302027224 */ /* 0x000fc800078e02ff */
[----:B------:R-:W-:Y:S01]  /*03e0*/  IMAD.HI.U32 R2, R7, R2, R6 ;  /* 0x0000000207027227 */ /* 0x000fe200078e0006 */
[----:B------:R-:W-:-:S04]  /*03f0*/  IADD3 R7, R156, 0x13f, RZ ;  /* 0x0000013f9c077810 */ /* 0x000fc80007ffe0ff */
[----:B------:R-:W-:Y:S01]  /*0400*/  IADD3 R7, R152, -c[0x0][0x214], R7 ;  /* 0x8000850098077a10 */ /* 0x000fe20007ffe007 */
[----:B------:R-:W-:-:S03]  /*0410*/  IMAD.HI.U32 R0, R2, R5, RZ ;  /* 0x0000000502007227 */ /* 0x000fc600078e00ff */
[----:B------:R-:W-:Y:S01]  /*0420*/  IADD3 R7, R7, c[0x0][0x2e8], RZ ;  /* 0x0000ba0007077a10 */ /* 0x000fe20007ffe0ff */
[----:B------:R-:W-:-:S03]  /*0430*/  IMAD.MOV R2, RZ, RZ, -R0 ;  /* 0x000000ffff027224 */ /* 0x000fc600078e0a00 */
[----:B------:R-:W-:Y:S01]  /*0440*/  SHF.R.S32.HI R148, RZ, 0x1f, R7 ;  /* 0x0000001fff947819 */ /* 0x000fe20000011407 */
[----:B------:R-:W-:-:S03]  /*0450*/  IMAD R2, R3, R2, R5 ;  /* 0x0000000203027224 */ /* 0x000fc600078e0205 */
[----:B------:R-:W-:Y:S02]  /*0460*/  LEA.HI R148, R148, R7, RZ, 0x8 ;  /* 0x0000000794947211 */ /* 0x000fe400078f40ff */
[----:B------:R-:W-:Y:S02]  /*0470*/  ISETP.GT.U32.AND P1, PT, R3, R2, PT ;  /* 0x000000020300720c */ /* 0x000fe40003f24070 */
[----:B------:R-:W-:-:S11]  /*0480*/  SHF.R.S32.HI R148, RZ, 0x8, R148 ;  /* 0x00000008ff947819 */ /* 0x000fd60000011494 */
[----:B------:R-:W-:Y:S01]  /*0490*/  @!P1 IMAD.IADD R2, R2, 0x1, -R3 ;  /* 0x0000000102029824 */ /* 0x000fe200078e0a03 */
[----:B------:R-:W-:Y:S02]  /*04a0*/  @!P1 IADD3 R0, R0, 0x1, RZ ;  /* 0x0000000100009810 */ /* 0x000fe40007ffe0ff */
[----:B------:R-:W-:Y:S02]  /*04b0*/  ISETP.NE.AND P1, PT, RZ, c[0x0][0x10], PT ;  /* 0x00000400ff007a0c */ /* 0x000fe40003f25270 */
[----:B------:R-:W-:Y:S02]  /*04c0*/  ISETP.GE.U32.AND P2, PT, R2, R3, PT ;  /* 0x000000030200720c */ /* 0x000fe40003f46070 */
[----:B------:R-:W2:Y:S01]  /*04d0*/  S2R R3, SR_CTAID.Y ;  /* 0x0000000000037919 */ /* 0x000ea20000002600 */
[----:B------:R-:W-:-:S04]  /*04e0*/  IADD3 R2, R152, 0xff, RZ ;  /* 0x000000ff98027810 */ /* 0x000fc80007ffe0ff */
[----:B------:R-:W-:-:S04]  /*04f0*/  SHF.R.S32.HI R5, RZ, 0x1f, R2 ;  /* 0x0000001fff057819 */ /* 0x000fc80000011402 */
[----:B------:R-:W-:Y:S02]  /*0500*/  LEA.HI R5, R5, R2, RZ, 0x8 ;  /* 0x0000000205057211 */ /* 0x000fe400078f40ff */
[----:B------:R-:W-:Y:S02]  /*0510*/  @P2 IADD3 R0, R0, 0x1, RZ ;  /* 0x0000000100002810 */ /* 0x000fe40007ffe0ff */
[----:B------:R-:W-:-:S03]  /*0520*/  SHF.R.S32.HI R5, RZ, 0x8, R5 ;  /* 0x00000008ff057819 */ /* 0x000fc60000011405 */
[----:B------:R-:W-:Y:S01]  /*0530*/  @!P0 IMAD.MOV R0, RZ, RZ, -R0 ;  /* 0x000000ffff008224 */ /* 0x000fe200078e0a00 */
[----:B------:R-:W-:-:S05]  /*0540*/  @!P1 LOP3.LUT R0, RZ, c[0x0][0x10], RZ, 0x33, !PT ;  /* 0x00000400ff009a12 */ /* 0x000fca00078e33ff */
[----:B--2---:R-:W-:-:S04]  /*0550*/  IMAD R229, R0, R3, RZ ;  /* 0x0000000300e57224 */ /* 0x004fc800078e02ff */
[----:B------:R-:W-:-:S05]  /*0560*/  IMAD.IADD R0, R0, 0x1, R229 ;  /* 0x0000000100007824 */ /* 0x000fca00078e02e5 */
[----:B------:R-:W-:-:S04]  /*0570*/  IMNMX R5, R5, R0, PT ;  /* 0x0000000005057217 */ /* 0x000fc80003800200 */
[----:B------:R-:W-:-:S04]  /*0580*/  IMNMX R148, R5, R148, PT ;  /* 0x0000009405947217 */ /* 0x000fc80003800200 */
[----:B------:R-:W-:-:S13]  /*0590*/  ISETP.GE.AND P0, PT, R229, R148, PT ;  /* 0x00000094e500720c */ /* 0x000fda0003f06270 */
[----:B------:R-:W-:Y:S05]  /*05a0*/  @!P0 BRA `(.L_x_1508) ;  /* 0x000002c000008947 */ /* 0x000fea0003800000 */
[----:B-1----:R-:W-:Y:S01]  /*05b0*/  SHF.R.S32.HI R5, RZ, 0x1f, R154 ;  /* 0x0000001fff057819 */ /* 0x002fe2000001149a */
[----:B------:R-:W-:Y:S01]  /*05c0*/  IMAD R236, R3, c[0x0][0x210], R236 ;  /* 0x0000840003ec7a24 */ /* 0x000fe200078e02ec */
[----:B------:R-:W-:Y:S02]  /*05d0*/  LOP3.LUT P5, RZ, R154, 0x7, RZ, 0xc0, !PT ;  /* 0x000000079aff7812 */ /* 0x000fe400078ac0ff */
[----:B------:R-:W-:Y:S02]  /*05e0*/  LEA.HI R0, R5, R154, RZ, 0x3 ;  /* 0x0000009a05007211 */ /* 0x000fe400078f18ff */
[----:B------:R-:W-:Y:S02]  /*05f0*/  IADD3 R7, -R156, c[0x0][0x214], RZ ;  /* 0x000085009c077a10 */ /* 0x000fe40007ffe1ff */
[----:B------:R-:W-:Y:S02]  /*0600*/  LOP3.LUT R5, R0, 0x3ffffff8, RZ, 0xc0, !PT ;  /* 0x3ffffff800057812 */ /* 0x000fe400078ec0ff */
[----:B------:R-:W-:-:S03]  /*0610*/  SHF.R.S32.HI R0, RZ, 0x3, R0 ;  /* 0x00000003ff007819 */ /* 0x000fc60000011400 */
[----:B------:R-:W-:Y:S01]  /*0620*/  IMAD.IADD R10, R154, 0x1, -R5 ;  /* 0x000000019a0a7824 */ /* 0x000fe200078e0a05 */
[----:B------:R-:W-:Y:S01]  /*0630*/  IADD3 R6, R0, 0x10, RZ ;  /* 0x0000001000067810 */ /* 0x000fe20007ffe0ff */
[----:B------:R-:W-:Y:S01]  /*0640*/  IMAD R5, R236, c[0x0][0x1c0], R15 ;  /* 0x00007000ec057a24 */ /* 0x000fe200078e020f */
[----:B------:R-:W-:Y:S01]  /*0650*/  IADD3 R4, R0, 0x20, RZ ;  /* 0x0000002000047810 */ /* 0x000fe20007ffe0ff */
[----:B------:R-:W-:Y:S01]  /*0660*/  IMAD.SHL.U32 R10, R10, 0x4, RZ ;  /* 0x000000040a0a7824 */ /* 0x000fe200078e00ff */
[-C--:B------:R-:W-:Y:S01]  /*0670*/  ISETP.GE.OR P3, PT, R6, R7.reuse, P5 ;  /* 0x000000070600720c */ /* 0x080fe20002f66670 */
[----:B------:R-:W-:Y:S01]  /*0680*/  IMAD R5, R5, c[0x0][0x214], R156 ;  /* 0x0000850005057a24 */ /* 0x000fe200078e029c */
[----:B------:R-:W-:Y:S02]  /*0690*/  ISETP.GE.OR P2, PT, R4, R7, P5 ;  /* 0x000000070400720c */ /* 0x000fe40002f46670 */
[----:B------:R-:W-:Y:S01]  /*06a0*/  SHF.R.S32.HI R11, RZ, 0x1f, R10 ;  /* 0x0000001fff0b7819 */ /* 0x000fe2000001140a */
[----:B------:R-:W-:Y:S01]  /*06b0*/  IMAD R2, R5, c[0x0][0x22c], RZ ;  /* 0x00008b0005027a24 */ /* 0x000fe200078e02ff */
[----:B------:R-:W-:-:S02]  /*06c0*/  SHF.R.S32.HI R9, RZ, 0x1f, R5 ;  /* 0x0000001fff097819 */ /* 0x000fc40000011405 */
[----:B------:R-:W-:Y:S01]  /*06d0*/  IADD3 R5, P0, R5, R0, RZ ;  /* 0x0000000005057210 */ /* 0x000fe20007f1e0ff */
[C---:B------:R-:W-:Y:S01]  /*06e0*/  IMAD.WIDE R10, R0.reuse, 0x20, R10 ;  /* 0x00000020000a7825 */ /* 0x040fe200078e020a */
[C---:B------:R-:W-:Y:S02]  /*06f0*/  ISETP.GE.OR P4, PT, R0.reuse, R7, P5 ;  /* 0x000000070000720c */ /* 0x040fe40002f86670 */
[C---:B------:R-:W-:Y:S02]  /*0700*/  LEA.HI.X.SX32 R4, R0.reuse, R9, 0x1, P0 ;  /* 0x0000000900047211 */ /* 0x040fe400000f0eff */
[----:B------:R-:W-:Y:S02]  /*0710*/  IADD3 R0, R0, 0x30, RZ ;  /* 0x0000003000007810 */ /* 0x000fe40007ffe0ff */
[----:B------:R-:W-:Y:S02]  /*0720*/  IADD3 R3, P1, R2, R10, RZ ;  /* 0x0000000a02037210 */ /* 0x000fe40007f3e0ff */
[----:B------:R-:W-:-:S02]  /*0730*/  ISETP.GE.OR P5, PT, R0, R7, P5 ;  /* 0x000000070000720c */ /* 0x000fc40002fa6670 */
[----:B------:R-:W-:Y:S02]  /*0740*/  LEA.HI.X.SX32 R2, R2, R11, 0x1, P1 ;  /* 0x0000000b02027211 */ /* 0x000fe400008f0eff */
[----:B------:R-:W-:Y:S01]  /*0750*/  LEA R10, P1, R3, c[0x0][0x1d8], 0x2 ;  /* 0x00007600030a7a11 */ /* 0x000fe200078210ff */
[----:B------:R-:W-:Y:S01]  /*0760*/  @!P4 IMAD.MOV.U32 R13, RZ, RZ, -0x800000 ;  /* 0xff800000ff0dc424 */ /* 0x000fe200078e00ff */
[----:B------:R-:W-:Y:S02]  /*0770*/  LEA R8, P0, R5, c[0x0][0x208], 0x2 ;  /* 0x0000820005087a11 */ /* 0x000fe400078010ff */
[----:B------:R-:W-:Y:S01]  /*0780*/  LEA.HI.X R11, R3, c[0x0][0x1dc], R2, 0x2, P1 ;  /* 0x00007700030b7a11 */ /* 0x000fe200008f1402 */
[----:B------:R-:W-:Y:S01]  /*0790*/  @!P2 IMAD.MOV.U32 R3, RZ, RZ, -0x800000 ;  /* 0xff800000ff03a424 */ /* 0x000fe200078e00ff */
[----:B------:R-:W-:Y:S01]  /*07a0*/  LEA.HI.X R9, R5, c[0x0][0x20c], R4, 0x2, P0 ;  /* 0x0000830005097a11 */ /* 0x000fe200000f1404 */
[----:B------:R-:W-:Y:S02]  /*07b0*/  @!P3 IMAD.MOV.U32 R5, RZ, RZ, -0x800000 ;  /* 0xff800000ff05b424 */ /* 0x000fe400078e00ff */
[----:B------:R1:W-:Y:S04]  /*07c0*/  STG.E.128 [R10.64], RZ ;  /* 0x000000ff0a007986 */ /* 0x0003e8000c101d0a */
[----:B------:R1:W-:Y:S04]  /*07d0*/  STG.E.128 [R10.64+0x800], RZ ;  /* 0x000800ff0a007986 */ /* 0x0003e8000c101d0a */
[----:B------:R1:W-:Y:S04]  /*07e0*/  STG.E.128 [R10.64+0x1000], RZ ;  /* 0x001000ff0a007986 */ /* 0x0003e8000c101d0a */
[----:B------:R1:W-:Y:S04]  /*07f0*/  STG.E.128 [R10.64+0x1800], RZ ;  /* 0x001800ff0a007986 */ /* 0x0003e8000c101d0a */
[----:B------:R1:W-:Y:S04]  /*0800*/  @!P4 STG.E [R8.64], R13 ;  /* 0x0000000d0800c986 */ /* 0x0003e8000c10190a */
[----:B------:R1:W-:Y:S04]  /*0810*/  @!P3 STG.E [R8.64+0x40], R5 ;  /* 0x000040050800b986 */ /* 0x0003e8000c10190a */
[----:B------:R1:W-:Y:S01]  /*0820*/  @!P2 STG.E [R8.64+0x80], R3 ;  /* 0x000080030800a986 */ /* 0x0003e2000c10190a */
[----:B------:R-:W-:Y:S05]  /*0830*/  @P5 EXIT ;  /* 0x000000000000594d */ /* 0x000fea0003800000 */
[----:B-1----:R-:W-:-:S05]  /*0840*/  MOV R3, 0xff800000 ;  /* 0xff80000000037802 */ /* 0x002fca0000000f00 */
[----:B------:R-:W-:Y:S01]  /*0850*/  STG.E [R8.64+0xc0], R3 ;  /* 0x0000c00308007986 */ /* 0x000fe2000c10190a */
[----:B------:R-:W-:Y:S05]  /*0860*/  EXIT ;  /* 0x000000000000794d */ /* 0x000fea0003800000 */
.L_x_1508:
[----:B-1----:R-:W-:Y:S01]  /*0870*/  ISETP.NE.U32.AND P0, PT, RZ, c[0x0][0x2b8], PT ;  /* 0x0000ae00ff007a0c */ /* 0x002fe20003f05070 */
        /* <DEDUP_REMOVED lines=18> */
.L_x_1509:
        /* <DEDUP_REMOVED lines=28> */
[----:B------:R-:W-:Y:S01]  /*0b60*/  IABS R0, c[0x0][0x1c8] ;  /* 0x0000720000007a13 */ /* 0x000fe20000000000 */
[----:B------:R-:W-:-:S03]  /*0b70*/  IMAD.MOV.U32 R8, RZ, RZ, RZ ;  /* 0x000000ffff087224 */ /* 0x000fc600078e00ff */
[----:B------:R-:W1:Y:S08]  /*0b80*/  I2F.RP R6, R0 ;  /* 0x0000000000067306 */ /* 0x000e700000209400 */
[----:B-1----:R-:W1:Y:S02]  /*0b90*/  MUFU.RCP R9, R6 ;  /* 0x0000000600097308 */ /* 0x002e640000001000 */
[----:B-1----:R-:W-:-:S06]  /*0ba0*/  IADD3 R9, R9, 0xffffffe, RZ ;  /* 0x0ffffffe09097810 */ /* 0x002fcc0007ffe0ff */
[----:B------:R-:W1:Y:S02]  /*0bb0*/  F2I.FTZ.U32.TRUNC.NTZ R9, R9 ;  /* 0x0000000900097305 */ /* 0x000e64000021f000 */
[----:B-1----:R-:W-:-:S05]  /*0bc0*/  IADD3 R4, RZ, -R9, RZ ;  /* 0x80000009ff047210 */ /* 0x002fca0007ffe0ff */
        /* <DEDUP_REMOVED lines=38> */
.L_x_1510:
[----:B------:R-:W-:Y:S01]  /*0e30*/  IABS R6, c[0x0][0x1c8] ;  /* 0x0000720000067a13 */ /* 0x000fe20000000000 */
[----:B------:R-:W-:-:S03]  /*0e40*/  IMAD.MOV.U32 R8, RZ, RZ, RZ ;  /* 0x000000ffff087224 */ /* 0x000fc600078e00ff */
[----:B------:R-:W1:Y:S08]  /*0e50*/  I2F.RP R7, R6 ;  /* 0x0000000600077306 */ /* 0x000e700000209400 */
[----:B-1----:R-:W1:Y:S02]  /*0e60*/  MUFU.RCP R5, R7 ;  /* 0x0000000700057308 */ /* 0x002e640000001000 */
[----:B-1----:R-:W-:-:S02]  /*0e70*/  IADD3 R5, R5, 0xffffffe, RZ ;  /* 0x0ffffffe05057810 */ /* 0x002fc40007ffe0ff */
[----:B------:R-:W-:-:S04]  /*0e80*/  LEA R7, R148, 0xffffff00, 0x8 ;  /* 0xffffff0094077811 */ /* 0x000fc800078e40ff */
[----:B------:R-:W1:Y:S01]  /*0e90*/  F2I.FTZ.U32.TRUNC.NTZ R9, R5 ;  /* 0x0000000500097305 */ /* 0x000e62000021f000 */
[----:B------:R-:W-:Y:S02]  /*0ea0*/  SHF.R.S32.HI R11, RZ, 0x1f, R7 ;  /* 0x0000001fff0b7819 */ /* 0x000fe40000011407 */
[----:B------:R-:W-:Y:S02]  /*0eb0*/  IADD3 R18, P1, R20, R7, RZ ;  /* 0x0000000714127210 */ /* 0x000fe40007f3e0ff */
[----:B-1----:R-:W-:-:S05]  /*0ec0*/  IADD3 R3, RZ, -R9, RZ ;  /* 0x80000009ff037210 */ /* 0x002fca0007ffe0ff */
        /* <DEDUP_REMOVED lines=25> */
[----:B------:R-:W-:Y:S01]  /*1060*/  IMAD R5, R3, c[0x0][0x180], RZ ;  /* 0x0000600003057a24 */ /* 0x000fe200078e02ff */
[----:B------:R-:W-:Y:S01]  /*1070*/  @P2 IADD3 R8, R8, 0x1, RZ ;  /* 0x0000000108082810 */ /* 0x000fe20007ffe0ff */
[----:B------:R-:W-:-:S04]  /*1080*/  IMAD.WIDE.U32 R18, R0, c[0x0][0x180], R18 ;  /* 0x0000600000127a25 */ /* 0x000fc800078e0012 */
[----:B------:R-:W-:Y:S01]  /*1090*/  @!P1 IMAD.MOV R8, RZ, RZ, -R8 ;  /* 0x000000ffff089224 */ /* 0x000fe200078e0a08 */
[----:B------:R-:W-:Y:S01]  /*10a0*/  @!P0 LOP3.LUT R8, RZ, c[0x0][0x1c8], RZ, 0x33, !PT ;  /* 0x00007200ff088a12 */ /* 0x000fe200078e33ff */
[C---:B------:R-:W-:Y:S02]  /*10b0*/  IMAD R4, R0.reuse, c[0x0][0x184], R5 ;  /* 0x0000610000047a24 */ /* 0x040fe400078e0205 */
[----:B------:R-:W-:Y:S01]  /*10c0*/  IMAD R3, R3, c[0x0][0x188], RZ ;  /* 0x0000620003037a24 */ /* 0x000fe200078e02ff */
[----:B------:R-:W-:Y:S01]  /*10d0*/  SHF.R.S32.HI R9, RZ, 0x1f, R8 ;  /* 0x0000001fff097819 */ /* 0x000fe20000011408 */
[----:B------:R-:W-:Y:S01]  /*10e0*/  IMAD.MOV.U32 R12, RZ, RZ, R20 ;  /* 0x000000ffff0c7224 */ /* 0x000fe200078e0014 */
[----:B------:R-:W-:Y:S01]  /*10f0*/  IADD3 R19, R19, R4, RZ ;  /* 0x0000000413137210 */ /* 0x000fe20007ffe0ff */
[----:B------:R-:W-:Y:S02]  /*1100*/  IMAD R4, R0, c[0x0][0x18c], R3 ;  /* 0x0000630000047a24 */ /* 0x000fe400078e0203 */
[----:B------:R-:W-:-:S02]  /*1110*/  IMAD R3, R9, c[0x0][0x1b0], RZ ;  /* 0x00006c0009037a24 */ /* 0x000fc400078e02ff */
[----:B------:R-:W-:-:S04]  /*1120*/  IMAD.WIDE.U32 R24, R0, c[0x0][0x188], R12 ;  /* 0x0000620000187a25 */ /* 0x000fc800078e000c */
[----:B------:R-:W-:Y:S01]  /*1130*/  IMAD.WIDE.U32 R22, R8, c[0x0][0x1b0], R18 ;  /* 0x00006c0008167a25 */ /* 0x000fe200078e0012 */
[----:B------:R-:W-:-:S03]  /*1140*/  IADD3 R4, R25, R4, RZ ;  /* 0x0000000419047210 */ /* 0x000fc60007ffe0ff */
[----:B------:R-:W-:-:S05]  /*1150*/  IMAD R3, R8, c[0x0][0x1b4], R3 ;  /* 0x00006d0008037a24 */ /* 0x000fca00078e0203 */
[----:B------:R-:W-:Y:S02]  /*1160*/  IADD3 R0, R23, R3, RZ ;  /* 0x0000000317007210 */ /* 0x000fe40007ffe0ff */
.L_x_1511:
[----:B------:R-:W-:Y:S01]  /*1170*/  SHF.R.S32.HI R153, RZ, 0x1f, R154 ;  /* 0x0000001fff997819 */ /* 0x000fe2000001149a */
[----:B------:R-:W-:Y:S01]  /*1180*/  ULDC.64 UR6, c[0x0][0x198] ;  /* 0x0000660000067ab9 */ /* 0x000fe20000000a00 */
[----:B------:R-:W-:Y:S01]  /*1190*/  IMAD R9, R9, c[0x0][0x1b8], RZ ;  /* 0x00006e0009097a24 */ /* 0x000fe200078e02ff */
[----:B------:R-:W-:Y:S01]  /*11a0*/  USHF.L.U32 UR9, UR6, 0x6, URZ ;  /* 0x0000000606097899 */ /* 0x000fe2000800063f */
[CC--:B------:R-:W-:Y:S01]  /*11b0*/  LEA.HI R25, R153.reuse, R154.reuse, RZ, 0x2 ;  /* 0x0000009a99197211 */ /* 0x0c0fe200078f10ff */
[----:B------:R-:W-:Y:S01]  /*11c0*/  UMOV UR8, 0x6 ;  /* 0x0000000600087882 */ /* 0x000fe20000000000 */
[CC--:B------:R-:W-:Y:S01]  /*11d0*/  LEA.HI R151, R153.reuse, R154.reuse, RZ, 0x4 ;  /* 0x0000009a99977211 */ /* 0x0c0fe200078f20ff */
[----:B------:R-:W-:Y:S01]  /*11e0*/  USHF.L.U64.HI UR7, UR6, UR8, UR7 ;  /* 0x0000000806077299 */ /* 0x000fe20008010207 */
[----:B------:R-:W-:Y:S01]  /*11f0*/  LEA.HI R23, R153, R154, RZ, 0x3 ;  /* 0x0000009a99177211 */ /* 0x000fe200078f18ff */
[----:B------:R-:W-:Y:S01]  /*1200*/  ULDC.64 UR4, c[0x0][0x1a0] ;  /* 0x0000680000047ab9 */ /* 0x000fe20000000a00 */
[----:B------:R-:W-:Y:S01]  /*1210*/  LOP3.LUT R3, R25, 0xfffffffc, RZ, 0xc0, !PT ;  /* 0xfffffffc19037812 */ /* 0x000fe200078ec0ff */
[----:B------:R-:W-:Y:S01]  /*1220*/  USHF.L.U64.HI UR5, UR4, UR8, UR5 ;  /* 0x0000000804057299 */ /* 0x000fe20008010205 */
[----:B------:R-:W-:Y:S01]  /*1230*/  SHF.R.S32.HI R6, RZ, 0x4, R151 ;  /* 0x00000004ff067819 */ /* 0x000fe20000011497 */
[----:B------:R-:W-:Y:S01]  /*1240*/  USHF.L.U32 UR4, UR4, 0x6, URZ ;  /* 0x0000000604047899 */ /* 0x000fe2000800063f */
[----:B------:R-:W-:Y:S01]  /*1250*/  SHF.R.S32.HI R12, RZ, 0x3, R23 ;  /* 0x00000003ff0c7819 */ /* 0x000fe20000011417 */
[C---:B------:R-:W-:Y:S01]  /*1260*/  IMAD.IADD R26, R154.reuse, 0x1, -R3 ;  /* 0x000000019a1a7824 */ /* 0x040fe200078e0a03 */
[----:B------:R-:W-:Y:S01]  /*1270*/  LEA.HI R5, R151, R6, RZ, 0x1 ;  /* 0x0000000697057211 */ /* 0x000fe200078f08ff */
[----:B------:R-:W-:Y:S01]  /*1280*/  IMAD.SHL.U32 R157, R154, 0x2, RZ ;  /* 0x000000029a9d7824 */ /* 0x000fe200078e00ff */
[----:B------:R-:W-:Y:S01]  /*1290*/  SHF.R.S32.HI R20, RZ, 0x2, R25 ;  /* 0x00000002ff147819 */ /* 0x000fe20000011419 */
[----:B------:R-:W-:Y:S01]  /*12a0*/  IMAD.SHL.U32 R3, R12, 0x40, RZ ;  /* 0x000000400c037824 */ /* 0x000fe200078e00ff */
[----:B------:R-:W-:Y:S01]  /*12b0*/  LOP3.LUT R19, R23, 0xfffffff8, RZ, 0xc0, !PT ;  /* 0xfffffff817137812 */ /* 0x000fe200078ec0ff */
[----:B------:R-:W-:Y:S01]  /*12c0*/  IMAD.SHL.U32 R26, R26, 0x8, RZ ;  /* 0x000000081a1a7824 */ /* 0x000fe200078e00ff */
[----:B------:R-:W-:-:S02]  /*12d0*/  LOP3.LUT R5, R5, 0xfffffffe, RZ, 0xc0, !PT ;  /* 0xfffffffe05057812 */ /* 0x000fc400078ec0ff */
[----:B------:R-:W-:Y:S01]  /*12e0*/  LEA.HI R23, R23, R12, RZ, 0x1 ;  /* 0x0000000c17177211 */ /* 0x000fe200078f08ff */
[----:B------:R-:W-:Y:S01]  /*12f0*/  IMAD.IADD R19, R154, 0x1, -R19 ;  /* 0x000000019a137824 */ /* 0x000fe200078e0a13 */
[----:B------:R-:W-:Y:S01]  /*1300*/  LEA.HI R25, R25, R20, RZ, 0x1 ;  /* 0x0000001419197211 */ /* 0x000fe200078f08ff */
[----:B------:R-:W-:Y:S01]  /*1310*/  IMAD.IADD R5, R6, 0x1, -R5 ;  /* 0x0000000106057824 */ /* 0x000fe200078e0a05 */
[----:B------:R-:W-:Y:S02]  /*1320*/  LOP3.LUT R3, R3, 0xc0, RZ, 0xc0, !PT ;  /* 0x000000c003037812 */ /* 0x000fe400078ec0ff */
[----:B------:R-:W-:Y:S02]  /*1330*/  LOP3.LUT R23, R23, 0xfffffffe, RZ, 0xc0, !PT ;  /* 0xfffffffe17177812 */ /* 0x000fe400078ec0ff */
[----:B------:R-:W-:Y:S02]  /*1340*/  SHF.R.S32.HI R27, RZ, 0x1f, R26 ;  /* 0x0000001fff1b7819 */ /* 0x000fe4000001141a */
[----:B------:R-:W-:Y:S01]  /*1350*/  IADD3 R22, P1, R26, R22, RZ ;  /* 0x000000161a167210 */ /* 0x000fe20007f3e0ff */
[----:B------:R-:W-:Y:S01]  /*1360*/  IMAD.IADD R12, R12, 0x1, -R23 ;  /* 0x000000010c0c7824 */ /* 0x000fe200078e0a17 */
[----:B------:R-:W-:-:S02]  /*1370*/  LEA.HI R153, R153, R154, RZ, 0x5 ;  /* 0x0000009a99997211 */ /* 0x000fc400078f28ff */
[----:B------:R-:W-:Y:S01]  /*1380*/  LOP3.LUT R25, R25, 0x7fffffe, RZ, 0xc0, !PT ;  /* 0x07fffffe19197812 */ /* 0x000fe200078ec0ff */
[----:B------:R-:W-:Y:S01]  /*1390*/  IMAD.X R23, R27, 0x1, R0, P1 ;  /* 0x000000011b177824 */ /* 0x000fe200008e0600 */
[----:B------:R-:W-:Y:S01]  /*13a0*/  LOP3.LUT R13, R3, 0x18, R26, 0xf8, !PT ;  /* 0x00000018030d7812 */ /* 0x000fe200078ef81a */
[----:B------:R-:W-:Y:S01]  /*13b0*/  IMAD.SHL.U32 R12, R12, 0x8, RZ ;  /* 0x000000080c0c7824 */ /* 0x000fe200078e00ff */
[----:B------:R-:W-:Y:S01]  /*13c0*/  SHF.R.U32.HI R6, RZ, 0x3, R3 ;  /* 0x00000003ff067819 */ /* 0x000fe20000011603 */
[C---:B------:R-:W-:Y:S01]  /*13d0*/  IMAD.IADD R10, R20.reuse, 0x1, -R25 ;  /* 0x00000001140a7824 */ /* 0x040fe200078e0a19 */
[----:B------:R-:W-:Y:S01]  /*13e0*/  LOP3.LUT R151, R151, 0xfffffff0, RZ, 0xc0, !PT ;  /* 0xfffffff097977812 */ /* 0x000fe200078ec0ff */
[----:B------:R-:W-:Y:S01]  /*13f0*/  IMAD.WIDE.U32 R22, R20, c[0x0][0x198], R22 ;  /* 0x0000660014167a25 */ /* 0x000fe200078e0016 */
[----:B------:R-:W-:Y:S02]  /*1400*/  SHF.R.S32.HI R155, RZ, 0x5, R153 ;  /* 0x00000005ff9b7819 */ /* 0x000fe40000011499 */
[----:B------:R-:W-:Y:S01]  /*1410*/  LOP3.LUT R6, R13, R6, RZ, 0x3c, !PT ;  /* 0x000000060d067212 */ /* 0x000fe200078e3cff */
[----:B------:R-:W-:Y:S01]  /*1420*/  IMAD.IADD R151, R154, 0x1, -R151 ;  /* 0x000000019a977824 */ /* 0x000fe200078e0a97 */
[----:B------:R-:W-:Y:S01]  /*1430*/  SHF.R.S32.HI R13, RZ, 0x1f, R236 ;  /* 0x0000001fff0d7819 */ /* 0x000fe200000114ec */
[C---:B------:R-:W-:Y:S01]  /*1440*/  IMAD R235, R155.reuse, 0x8, R10 ;  /* 0x000000089beb7824 */ /* 0x040fe200078e020a */
[----:B------:R-:W-:Y:S01]  /*1450*/  SHF.R.S32.HI R0, RZ, 0x1f, R15 ;  /* 0x0000001fff007819 */ /* 0x000fe2000001140f */
[----:B------:R-:W-:Y:S01]  /*1460*/  IMAD R156, R155, 0x10, R156 ;  /* 0x000000109b9c7824 */ /* 0x000fe200078e029c */
[----:B------:R-:W-:Y:S01]  /*1470*/  LEA.HI R3, R19, R19, RZ, 0x1 ;  /* 0x0000001313037211 */ /* 0x000fe200078f08ff */
[----:B------:R-:W-:Y:S01]  /*1480*/  IMAD R13, R13, c[0x0][0x178], RZ ;  /* 0x00005e000d0d7a24 */ /* 0x000fe200078e02ff */
[----:B------:R-:W-:Y:S01]  /*1490*/  IADD3 R24, P0, R26, R24, RZ ;  /* 0x000000181a187210 */ /* 0x000fe20007f1e0ff */
[----:B------:R-:W-:Y:S01]  /*14a0*/  IMAD R10, R0, c[0x0][0x1a8], RZ ;  /* 0x00006a00000a7a24 */ /* 0x000fe200078e02ff */
[----:B------:R-:W-:Y:S01]  /*14b0*/  LEA.HI R0, R151, R151, RZ, 0x1 ;  /* 0x0000009797007211 */ /* 0x000fe200078f08ff */
[C---:B------:R-:W-:Y:S01]  /*14c0*/  IMAD R18, R236.reuse, c[0x0][0x17c], R13 ;  /* 0x00005f00ec127a24 */ /* 0x040fe200078e020d */
[----:B------:R-:W-:Y:S01]  /*14d0*/  LOP3.LUT R234, R3, 0xfffffffe, RZ, 0xc0, !PT ;  /* 0xfffffffe03ea7812 */ /* 0x000fe200078ec0ff */
[----:B------:R-:W-:Y:S01]  /*14e0*/  IMAD.X R25, R27, 0x1, R4, P0 ;  /* 0x000000011b197824 */ /* 0x000fe200000e0604 */
[----:B------:R-:W-:Y:S01]  /*14f0*/  SHF.R.S32.HI R14, RZ, 0x1, R0 ;  /* 0x00000001ff0e7819 */ /* 0x000fe20000011400 */
[----:B------:R-:W-:Y:S01]  /*1500*/  IMAD.WIDE.U32 R26, R236, c[0x0][0x178], R26 ;  /* 0x00005e00ec1a7a25 */ /* 0x000fe200078e001a */
[----:B------:R-:W-:-:S02]  /*1510*/  SHF.R.S32.HI R13, RZ, 0x1f, R0 ;  /* 0x0000001fff0d7819 */ /* 0x000fc40000011400 */
[----:B------:R-:W-:Y:S01]  /*1520*/  SHF.R.S32.HI R21, RZ, 0x1f, R20 ;  /* 0x0000001fff157819 */ /* 0x000fe20000011414 */
[----:B------:R-:W-:Y:S01]  /*1530*/  IMAD.IADD R234, R19, 0x1, -R234 ;  /* 0x0000000113ea7824 */ /* 0x000fe200078e0aea */
[----:B------:R-:W-:Y:S01]  /*1540*/  IADD3 R7, P0, R20, R7, RZ ;  /* 0x0000000714077210 */ /* 0x000fe20007f1e0ff */
[----:B------:R-:W-:Y:S01]  /*1550*/  IMAD.IADD R19, R27, 0x1, R18 ;  /* 0x000000011b137824 */ /* 0x000fe200078e0212 */
[----:B------:R-:W-:Y:S01]  /*1560*/  LEA.HI R13, R13, R14, RZ, 0x2 ;  /* 0x0000000e0d0d7211 */ /* 0x000fe200078f10ff */
[----:B------:R-:W-:Y:S01]  /*1570*/  IMAD.MOV.U32 R18, RZ, RZ, R26 ;  /* 0x000000ffff127224 */ /* 0x000fe200078e001a */
[----:B------:R-:W-:Y:S01]  /*1580*/  SHF.R.S32.HI R3, RZ, 0x1, R3 ;  /* 0x00000001ff037819 */ /* 0x000fe20000011403 */
[----:B------:R-:W-:Y:S01]  /*1590*/  IMAD.U32 R235, R235, 0x20, R6 ;  /* 0x00000020ebeb7824 */ /* 0x000fe200078e0006 */
[----:B------:R-:W-:Y:S01]  /*15a0*/  LOP3.LUT R13, R13, 0xfffffffc, RZ, 0xc0, !PT ;  /* 0xfffffffc0d0d7812 */ /* 0x000fe200078ec0ff */
[----:B------:R-:W-:Y:S01]  /*15b0*/  IMAD.X R6, R21, 0x1, R11, P0 ;  /* 0x0000000115067824 */ /* 0x000fe200000e060b */
[----:B------:R-:W-:Y:S01]  /*15c0*/  LEA R232, P0, R22, c[0x0][0x168], 0x1 ;  /* 0x00005a0016e87a11 */ /* 0x000fe200078008ff */
[----:B------:R-:W-:Y:S01]  /*15d0*/  IMAD.WIDE R16, R17, 0x40, R20 ;  /* 0x0000004011107825 */ /* 0x000fe200078e0214 */
[----:B------:R-:W-:-:S02]  /*15e0*/  LOP3.LUT R0, R0, 0x7fffffe, RZ, 0xc0, !PT ;  /* 0x07fffffe00007812 */ /* 0x000fc400078ec0ff */
[----:B------:R-:W-:Y:S01]  /*15f0*/  LOP3.LUT R237, R153, 0xffffffe0, RZ, 0xc0, !PT ;  /* 0xffffffe099ed7812 */ /* 0x000fe200078ec0ff */
[----:B------:R-:W-:Y:S02]  /*1600*/  IMAD R11, R21, c[0x0][0x198], RZ ;  /* 0x00006600150b7a24 */ /* 0x000fe400078e02ff */
[C---:B------:R-:W-:Y:S02]  /*1610*/  IMAD R10, R15.reuse, c[0x0][0x1ac], R10 ;  /* 0x00006b000f0a7a24 */ /* 0x040fe400078e020a */
[----:B------:R-:W-:-:S04]  /*1620*/  IMAD.WIDE.U32 R18, R15, c[0x0][0x1a8], R18 ;  /* 0x00006a000f127a25 */ /* 0x000fc800078e0012 */
[----:B------:R-:W-:Y:S02]  /*1630*/  IMAD.IADD R73, R14, 0x1, -R13 ;  /* 0x000000010e497824 */ /* 0x000fe400078e0a0d */
[----:B------:R-:W-:Y:S02]  /*1640*/  IMAD R11, R20, c[0x0][0x19c], R11 ;  /* 0x00006700140b7a24 */ /* 0x000fe400078e020b */
[----:B------:R-:W-:Y:S02]  /*1650*/  IMAD R13, R17, c[0x0][0x190], RZ ;  /* 0x00006400110d7a24 */ /* 0x000fe400078e02ff */
[----:B------:R-:W-:Y:S02]  /*1660*/  IMAD.IADD R19, R19, 0x1, R10 ;  /* 0x0000000113137824 */ /* 0x000fe400078e020a */
[----:B------:R-:W-:Y:S02]  /*1670*/  IMAD.SHL.U32 R15, R3, 0x40, RZ ;  /* 0x00000040030f7824 */ /* 0x000fe400078e00ff */
[----:B------:R-:W-:-:S02]  /*1680*/  IMAD.IADD R11, R23, 0x1, R11 ;  /* 0x00000001170b7824 */ /* 0x000fc400078e020b */
[C---:B------:R-:W-:Y:S01]  /*1690*/  IMAD R13, R16.reuse, c[0x0][0x194], R13 ;  /* 0x00006500100d7a24 */ /* 0x040fe200078e020d */
[----:B------:R-:W-:Y:S01]  /*16a0*/  LOP3.LUT R15, R15, 0xc0, RZ, 0xc0, !PT ;  /* 0x000000c00f0f7812 */ /* 0x000fe200078ec0ff */
[----:B------:R-:W-:Y:S01]  /*16b0*/  IMAD.WIDE.U32 R16, R16, c[0x0][0x190], R18 ;  /* 0x0000640010107a25 */ /* 0x000fe200078e0012 */
[----:B------:R-:W-:Y:S02]  /*16c0*/  LEA.HI.X R233, R22, c[0x0][0x16c], R11, 0x1, P0 ;  /* 0x00005b0016e97a11 */ /* 0x000fe400000f0c0b */
[----:B------:R-:W-:Y:S01]  /*16d0*/  LOP3.LUT R12, R15, 0x8, R12, 0xf8, !PT ;  /* 0x000000080f0c7812 */ /* 0x000fe200078ef80c */
[----:B------:R-:W-:Y:S01]  /*16e0*/  IMAD.IADD R13, R17, 0x1, R13 ;  /* 0x00000001110d7824 */ /* 0x000fe200078e020d */
[----:B------:R-:W-:Y:S01]  /*16f0*/  LEA R10, P0, R16, c[0x0][0x160], 0x1 ;  /* 0x00005800100a7a11 */ /* 0x000fe200078008ff */
[C---:B------:R-:W-:Y:S01]  /*1700*/  IMAD R4, R8.reuse, c[0x0][0x1bc], R9 ;  /* 0x00006f0008047a24 */ /* 0x040fe200078e0209 */
[----:B------:R-:W-:Y:S01]  /*1710*/  SHF.R.U32.HI R15, RZ, 0x3, R15 ;  /* 0x00000003ff0f7819 */ /* 0x000fe2000001160f */
[----:B------:R-:W-:Y:S01]  /*1720*/  IMAD.WIDE.U32 R8, R8, c[0x0][0x1b8], R24 ;  /* 0x00006e0008087a25 */ /* 0x000fe200078e0018 */
[----:B------:R-:W-:-:S02]  /*1730*/  LEA.HI.X R11, R16, c[0x0][0x164], R13, 0x1, P0 ;  /* 0x00005900100b7a11 */ /* 0x000fc400000f0c0d */
[----:B------:R-:W-:Y:S01]  /*1740*/  IADD3 R16, P0, R232, UR9, RZ ;  /* 0x00000009e8107c10 */ /* 0x000fe2000ff1e0ff */
[----:B------:R-:W-:Y:S01]  /*1750*/  IMAD.MOV.U32 R14, RZ, RZ, R8 ;  /* 0x000000ffff0e7224 */ /* 0x000fe200078e0008 */
[----:B------:R-:W-:Y:S01]  /*1760*/  LOP3.LUT R12, R12, R15, RZ, 0x3c, !PT ;  /* 0x0000000f0c0c7212 */ /* 0x000fe200078e3cff */
[----:B------:R-:W-:Y:S01]  /*1770*/  IMAD.IADD R15, R9, 0x1, R4 ;  /* 0x00000001090f7824 */ /* 0x000fe200078e0204 */
[----:B------:R-:W-:Y:S01]  /*1780*/  IADD3.X R17, R233, UR7, RZ, P0, !PT ;  /* 0x00000007e9117c10 */ /* 0x000fe200087fe4ff */
[----:B------:R-:W-:Y:S01]  /*1790*/  IMAD R4, R6, c[0x0][0x1a0], RZ ;  /* 0x0000680006047a24 */ /* 0x000fe200078e02ff */
[----:B------:R-:W-:Y:S01]  /*17a0*/  IADD3 R6, P0, R16, UR9, RZ ;  /* 0x0000000910067c10 */ /* 0x000fe2000ff1e0ff */
[----:B------:R-:W-:-:S04]  /*17b0*/  IMAD.WIDE.U32 R14, R7, c[0x0][0x1a0], R14 ;  /* 0x00006800070e7a25 */ /* 0x000fc800078e000e */
[----:B------:R-:W-:Y:S01]  /*17c0*/  IMAD R4, R7, c[0x0][0x1a4], R4 ;  /* 0x0000690007047a24 */ /* 0x000fe200078e0204 */
[----:B------:R-:W-:Y:S01]  /*17d0*/  IADD3.X R7, R17, UR7, RZ, P0, !PT ;  /* 0x0000000711077c10 */ /* 0x000fe200087fe4ff */
[----:B------:R-:W-:Y:S01]  /*17e0*/  IMAD.MOV.U32 R13, RZ, RZ, c[0x0][0x190] ;  /* 0x00006400ff0d7624 */ /* 0x000fe200078e00ff */
[----:B------:R-:W-:Y:S01]  /*17f0*/  IADD3 R18, P0, R6, UR9, RZ ;  /* 0x0000000906127c10 */ /* 0x000fe2000ff1e0ff */
[----:B------:R-:W-:Y:S02]  /*1800*/  IMAD.MOV.U32 R9, RZ, RZ, c[0x0][0x194] ;  /* 0x00006500ff097624 */ /* 0x000fe400078e00ff */
[----:B------:R-:W-:Y:S01]  /*1810*/  IMAD.SHL.U32 R235, R235, 0x2, RZ ;  /* 0x00000002ebeb7824 */ /* 0x000fe200078e00ff */
[----:B------:R-:W-:Y:S01]  /*1820*/  IADD3.X R19, R7, UR7, RZ, P0, !PT ;  /* 0x0000000707137c10 */ /* 0x000fe200087fe4ff */
[----:B------:R-:W-:Y:S01]  /*1830*/  IMAD.IADD R231, R15, 0x1, R4 ;  /* 0x000000010fe77824 */ /* 0x000fe200078e0204 */
[----:B------:R-:W-:Y:S01]  /*1840*/  IADD3 R22, P0, R18, UR9, RZ ;  /* 0x0000000912167c10 */ /* 0x000fe2000ff1e0ff */
[----:B------:R-:W-:Y:S01]  /*1850*/  IMAD.SHL.U32 R149, R73, 0x40, RZ ;  /* 0x0000004049957824 */ /* 0x000fe200078e00ff */
[----:B------:R-:W-:Y:S01]  /*1860*/  LEA R8, P1, R13, R10, 0x6 ;  /* 0x0000000a0d087211 */ /* 0x000fe200078230ff */
[----:B------:R-:W-:Y:S01]  /*1870*/  @!PT LDS RZ, [RZ] ;  /* 0x00000000fffff984 */ /* 0x000fe20000000800 */
[----:B------:R-:W-:Y:S01]  /*1880*/  @!PT LDS RZ, [RZ] ;  /* 0x00000000fffff984 */ /* 0x000fe20000000800 */
[----:B------:R-:W-:Y:S01]  /*1890*/  @!PT LDS RZ, [RZ] ;  /* 0x00000000fffff984 */ /* 0x000fe20000000800 */
[----:B------:R1:W-:Y:S01]  /*18a0*/  LDGSTS.E.BYPASS.LTC128B.128 [R235], [R10.64] ;  /* 0x000000000aeb7fae */ /* 0x0003e2000b901d4a */
[----:B------:R-:W-:Y:S01]  /*18b0*/  IADD3.X R23, R19, UR7, RZ, P0, !PT ;  /* 0x0000000713177c10 */ /* 0x000fe200087fe4ff */
[----:B------:R-:W-:Y:S01]  /*18c0*/  IMAD.IADD R237, R154, 0x1, -R237 ;  /* 0x000000019aed7824 */ /* 0x000fe200078e0aed */
[----:B------:R-:W-:-:S02]  /*18d0*/  IADD3 R20, P0, R22, UR9, RZ ;  /* 0x0000000916147c10 */ /* 0x000fc4000ff1e0ff */
[----:B------:R-:W-:Y:S02]  /*18e0*/  LEA.HI.X R9, R13, R11, R9, 0x6, P1 ;  /* 0x0000000b0d097211 */ /* 0x000fe400008f3409 */
[----:B------:R-:W-:Y:S02]  /*18f0*/  IADD3.X R21, R23, UR7, RZ, P0, !PT ;  /* 0x0000000717157c10 */ /* 0x000fe400087fe4ff */
[----:B------:R-:W-:Y:S01]  /*1900*/  SHF.R.S32.HI R4, RZ, 0x1f, R151 ;  /* 0x0000001fff047819 */ /* 0x000fe20000011497 */
[----:B------:R2:W-:Y:S01]  /*1910*/  LDGSTS.E.BYPASS.LTC128B.128 [R235+0x800], [R8.64] ;  /* 0x0080000008eb7fae */ /* 0x0005e2000b901d4a */
[----:B------:R-:W-:Y:S02]  /*1920*/  LOP3.LUT R149, R149, 0xc0, RZ, 0xc0, !PT ;  /* 0x000000c095957812 */ /* 0x000fe400078ec0ff */
[----:B------:R-:W-:Y:S01]  /*1930*/  LEA.HI R4, R4, R151, RZ, 0x3 ;  /* 0x0000009704047211 */ /* 0x000fe200078f18ff */
[----:B------:R3:W-:Y:S01]  /*1940*/  LDGSTS.E.BYPASS.LTC128B.128 [R235+0x1000], [R232.64] ;  /* 0x01000000e8eb7fae */ /* 0x0007e2000b901d4a */
[----:B------:R-:W-:Y:S01]  /*1950*/  IMAD.IADD R151, R151, 0x1, -R0 ;  /* 0x0000000197977824 */ /* 0x000fe200078e0a00 */
[----:B------:R-:W-:-:S02]  /*1960*/  LOP3.LUT P1, RZ, R73, 0x2, RZ, 0xc0, !PT ;  /* 0x0000000249ff7812 */ /* 0x000fc4000782c0ff */
[----:B------:R4:W-:Y:S01]  /*1970*/  LDGSTS.E.BYPASS.LTC128B.128 [R235+0x1800], [R16.64] ;  /* 0x0180000010eb7fae */ /* 0x0009e2000b901d4a */
[----:B------:R-:W-:Y:S01]  /*1980*/  IMAD.SHL.U32 R4, R4, 0x20, RZ ;  /* 0x0000002004047824 */ /* 0x000fe200078e00ff */
[----:B------:R-:W-:Y:S02]  /*1990*/  SHF.R.S32.HI R154, RZ, 0x1f, R153 ;  /* 0x0000001fff9a7819 */ /* 0x000fe40000011499 */
[----:B------:R5:W-:Y:S02]  /*19a0*/  LDGSTS.E.BYPASS.LTC128B.128 [R235+0x2000], [R6.64] ;  /* 0x0200000006eb7fae */ /* 0x000be4000b901d4a */
[----:B------:R-:W-:Y:S02]  /*19b0*/  LOP3.LUT R150, R4, 0xffffff00, RZ, 0xc0, !PT ;  /* 0xffffff0004967812 */ /* 0x000fe400078ec0ff */
[----:B------:R4:W-:Y:S01]  /*19c0*/  LDGSTS.E.BYPASS.LTC128B.128 [R235+0x2800], [R18.64] ;  /* 0x0280000012eb7fae */ /* 0x0009e2000b901d4a */
[----:B-1----:R-:W-:Y:S02]  /*19d0*/  IADD3 R10, P0, R20, UR9, RZ ;  /* 0x00000009140a7c10 */ /* 0x002fe4000ff1e0ff */
[--C-:B------:R-:W-:Y:S01]  /*19e0*/  IMAD R228, R155, 0x200, R150.reuse ;  /* 0x000002009be47824 */ /* 0x100fe200078e0296 */
[----:B------:R1:W-:Y:S01]  /*19f0*/  LDGSTS.E.BYPASS.LTC128B.128 [R235+0x3000], [R22.64] ;  /* 0x0300000016eb7fae */ /* 0x0003e2000b901d4a */
[----:B------:R-:W-:Y:S01]  /*1a00*/  IADD3.X R11, R21, UR7, RZ, P0, !PT ;  /* 0x00000007150b7c10 */ /* 0x000fe200087fe4ff */
[----:B------:R-:W-:-:S02]  /*1a10*/  IMAD R208, R151, 0x20, R150 ;  /* 0x0000002097d07824 */ /* 0x000fc400078e0296 */
[----:B------:R1:W-:Y:S01]  /*1a20*/  LDGSTS.E.BYPASS.LTC128B.128 [R235+0x3800], [R20.64] ;  /* 0x0380000014eb7fae */ /* 0x0003e2000b901d4a */
[----:B------:R-:W-:Y:S01]  /*1a30*/  IMAD R228, R151, 0x20, R228 ;  /* 0x0000002097e47824 */ /* 0x000fe200078e02e4 */
[----:B--2---:R-:W-:Y:S02]  /*1a40*/  IADD3 R8, P0, R10, UR9, RZ ;  /* 0x000000090a087c10 */ /* 0x004fe4000ff1e0ff */
[----:B------:R2:W-:Y:S02]  /*1a50*/  LDGSTS.E.BYPASS.LTC128B.128 [R235+0x4000], [R10.64] ;  /* 0x040000000aeb7fae */ /* 0x0005e4000b901d4a */
[----:B------:R-:W-:Y:S02]  /*1a60*/  IADD3.X R9, R11, UR7, RZ, P0, !PT ;  /* 0x000000070b097c10 */ /* 0x000fe400087fe4ff */
[----:B------:R-:W-:-:S03]  /*1a70*/  LEA R230, P0, R14, c[0x0][0x170], 0x1 ;  /* 0x00005c000ee67a11 */ /* 0x000fc600078008ff */
[----:B------:R1:W-:Y:S01]  /*1a80*/  LDGSTS.E.BYPASS.LTC128B.128 [R235+0x4800], [R8.64] ;  /* 0x0480000008eb7fae */ /* 0x0003e2000b901d4a */
[----:B------:R-:W-:Y:S01]  /*1a90*/  LEA.HI.X R231, R14, c[0x0][0x174], R231, 0x1, P0 ;  /* 0x00005d000ee77a11 */ /* 0x000fe200000f0ce7 */
[C---:B-----5:R-:W-:Y:S02]  /*1aa0*/  IMAD.SHL.U32 R6, R5.reuse, 0x8, RZ ;  /* 0x0000000805067824 */ /* 0x060fe400078e00ff */
[----:B------:R-:W0:Y:S01]  /*1ab0*/  LDGDEPBAR ;  /* 0x00000000000079af */ /* 0x000e220000000000 */
[----:B------:R-:W-:Y:S02]  /*1ac0*/  IMAD R5, R5, 0x8, R234 ;  /* 0x0000000805057824 */ /* 0x000fe400078e02ea */
[----:B------:R-:W-:Y:S02]  /*1ad0*/  LOP3.LUT R6, R149, 0x8, R6, 0xf8, !PT ;  /* 0x0000000895067812 */ /* 0x000fe400078ef806 */
[----:B------:R-:W-:Y:S01]  /*1ae0*/  IMAD.U32 R0, R5, 0x20, R12 ;  /* 0x0000002005007824 */ /* 0x000fe200078e000c */
[----:B------:R-:W-:-:S03]  /*1af0*/  SHF.R.U32.HI R149, RZ, 0x3, R149 ;  /* 0x00000003ff957819 */ /* 0x000fc60000011695 */
[----:B------:R-:W-:Y:S01]  /*1b00*/  IMAD.SHL.U32 R72, R0, 0x2, RZ ;  /* 0x0000000200487824 */ /* 0x000fe200078e00ff */
[----:B------:R-:W-:Y:S02]  /*1b10*/  LOP3.LUT R149, R6, R149, RZ, 0x3c, !PT ;  /* 0x0000009506957212 */ /* 0x000fe400078e3cff */
[----:B------:R-:W-:Y:S02]  /*1b20*/  LEA R227, R0, 0x1000, 0x1 ;  /* 0x0000100000e37811 */ /* 0x000fe400078e08ff */
[----:B------:R-:W-:Y:S01]  /*1b30*/  SHF.R.S32.HI R0, RZ, 0x1f, R237 ;  /* 0x0000001fff007819 */ /* 0x000fe200000114ed */
[----:B------:R-:W-:Y:S01]  /*1b40*/  IMAD.IADD R228, R149, 0x1, R228 ;  /* 0x0000000195e47824 */ /* 0x000fe200078e02e4 */
[----:B------:R-:W-:Y:S02]  /*1b50*/  IADD3 R225, R227, 0x20, RZ ;  /* 0x00000020e3e17810 */ /* 0x000fe40007ffe0ff */
[----:B------:R-:W-:Y:S01]  /*1b60*/  LEA.HI R237, R0, R237, RZ, 0x2 ;  /* 0x000000ed00ed7211 */ /* 0x000fe200078f10ff */
[----:B------:R-:W-:-:S03]  /*1b70*/  IMAD.SHL.U32 R228, R228, 0x2, RZ ;  /* 0x00000002e4e47824 */ /* 0x000fc600078e00ff */
[----:B------:R-:W-:Y:S02]  /*1b80*/  SHF.R.S32.HI R237, RZ, 0x2, R237 ;  /* 0x00000002ffed7819 */ /* 0x000fe400000114ed */
[----:B-1----:R-:W-:Y:S01]  /*1b90*/  IADD3 R8, P0, R230, UR4, RZ ;  /* 0x00000004e6087c10 */ /* 0x002fe2000ff1e0ff */
[----:B------:R-:W-:-:S04]  /*1ba0*/  DEPBAR.LE SB0, 0x0 ;  /* 0x000080000000791a */ /* 0x000fc80000000000 */
[----:B------:R-:W-:Y:S01]  /*1bb0*/  IADD3.X R9, R231, UR5, RZ, P0, !PT ;  /* 0x00000005e7097c10 */ /* 0x000fe200087fe4ff */
[----:B------:R-:W-:Y:S01]  /*1bc0*/  BAR.SYNC.DEFER_BLOCKING 0x0 ;  /* 0x0000000000007b1d */ /* 0x000fe20000010000 */
[----:B------:R-:W-:-:S04]  /*1bd0*/  IADD3 R14, P0, R8, UR4, RZ ;  /* 0x00000004080e7c10 */ /* 0x000fc8000ff1e0ff */
[----:B------:R-:W-:Y:S02]  /*1be0*/  IADD3.X R15, R9, UR5, RZ, P0, !PT ;  /* 0x00000005090f7c10 */ /* 0x000fe400087fe4ff */
[----:B------:R-:W-:-:S04]  /*1bf0*/  IADD3 R12, P0, R14, UR4, RZ ;  /* 0x000000040e0c7c10 */ /* 0x000fc8000ff1e0ff */
[----:B------:R-:W-:Y:S02]  /*1c00*/  IADD3.X R13, R15, UR5, RZ, P0, !PT ;  /* 0x000000050f0d7c10 */ /* 0x000fe400087fe4ff */
[----:B------:R-:W-:-:S04]  /*1c10*/  IADD3 R6, P0, R12, UR4, RZ ;  /* 0x000000040c067c10 */ /* 0x000fc8000ff1e0ff */
[----:B------:R-:W-:Y:S02]  /*1c20*/  IADD3.X R7, R13, UR5, RZ, P0, !PT ;  /* 0x000000050d077c10 */ /* 0x000fe400087fe4ff */
[----:B------:R-:W-:-:S04]  /*1c30*/  IADD3 R4, P0, R6, UR4, RZ ;  /* 0x0000000406047c10 */ /* 0x000fc8000ff1e0ff */
[----:B------:R-:W-:Y:S01]  /*1c40*/  IADD3.X R5, R7, UR5, RZ, P0, !PT ;  /* 0x0000000507057c10 */ /* 0x000fe200087fe4ff */
[----:B------:R-:W-:Y:S01]  /*1c50*/  @!PT LDS RZ, [RZ] ;  /* 0x00000000fffff984 */ /* 0x000fe20000000800 */
[----:B------:R-:W-:Y:S01]  /*1c60*/  @!PT LDS RZ, [RZ] ;  /* 0x00000000fffff984 */ /* 0x000fe20000000800 */
[----:B------:R-:W-:Y:S01]  /*1c70*/  @!PT LDS RZ, [RZ] ;  /* 0x00000000fffff984 */ /* 0x000fe20000000800 */
[----:B------:R3:W-:Y:S01]  /*1c80*/  LDGSTS.E.BYPASS.LTC128B.128 [R235+0x5000], [R230.64] ;  /* 0x05000000e6eb7fae */ /* 0x0007e2000b901d4a */
[----:B--2---:R-:W-:-:S03]  /*1c90*/  IADD3 R10, P0, R4, UR4, RZ ;  /* 0x00000004040a7c10 */ /* 0x004fc6000ff1e0ff */
        /* <DEDUP_REMOVED lines=8> */
[----:B------:R-:W-:Y:S02]  /*1d20*/  IADD3.X R9, R11, UR5, RZ, P0, !PT ;  /* 0x000000050b097c10 */ /* 0x000fe400087fe4ff */
[----:B------:R-:W-:Y:S01]  /*1d30*/  LOP3.LUT P0, RZ, R3, 0x2, RZ, 0xc0, !PT ;  /* 0x0000000203ff7812 */ /* 0x000fe2000780c0ff */
[----:B------:R-:W-:Y:S02]  /*1d40*/  IMAD.MOV.U32 R3, RZ, RZ, 0x20 ;  /* 0x00000020ff037424 */ /* 0x000fe400078e00ff */
[----:B------:R1:W-:Y:S03]  /*1d50*/  LDGSTS.E.BYPASS.LTC128B.128 [R235+0x8800], [R8.64] ;  /* 0x0880000008eb7fae */ /* 0x0003e6000b901d4a */
[----:B------:R-:W-:Y:S01]  /*1d60*/  SEL R3, R3, 0xffffffe0, !P1 ;  /* 0xffffffe003037807 */ /* 0x000fe20004800000 */
[----:B------:R-:W-:Y:S04]  /*1d70*/  LDSM.16.M88.4 R68, [R228] ;  /* 0x00000000e444783b */ /* 0x000fe80000000200 */
[----:B------:R-:W1:Y:S01]  /*1d80*/  LDSM.16.M88.4 R64, [R72+0x1000] ;  /* 0x001000004840783b */ /* 0x000e620000000200 */
[----:B------:R-:W-:Y:S01]  /*1d90*/  IMAD.IADD R226, R228, 0x1, R3 ;  /* 0x00000001e4e27824 */ /* 0x000fe200078e0203 */
[----:B------:R-:W-:-:S02]  /*1da0*/  @P0 IADD3 R225, R227, -0x20, RZ ;  /* 0xffffffe0e3e10810 */ /* 0x000fc40007ffe0ff */
[----:B------:R-:W3:Y:S02]  /*1db0*/  LDSM.16.M88.4 R52, [R72+0x1400] ;  /* 0x001400004834783b */ /* 0x000ee40000000200 */
[C---:B------:R-:W-:Y:S02]  /*1dc0*/  IADD3 R222, R225.reuse, 0x400, RZ ;  /* 0x00000400e1de7810 */ /* 0x040fe40007ffe0ff */
[----:B------:R-:W-:Y:S01]  /*1dd0*/  LDSM.16.M88.4 R136, [R72+0x4c00] ;  /* 0x004c00004888783b */ /* 0x000fe20000000200 */
[C---:B------:R-:W-:Y:S02]  /*1de0*/  IADD3 R221, R225.reuse, 0x800, RZ ;  /* 0x00000800e1dd7810 */ /* 0x040fe40007ffe0ff */
[C---:B------:R-:W-:Y:S01]  /*1df0*/  IADD3 R220, R225.reuse, 0xc00, RZ ;  /* 0x00000c00e1dc7810 */ /* 0x040fe20007ffe0ff */
[----:B------:R-:W3:Y:S01]  /*1e00*/  LDSM.16.M88.4 R44, [R72+0x1800] ;  /* 0x00180000482c783b */ /* 0x000ee20000000200 */
[C---:B------:R-:W-:Y:S02]  /*1e10*/  IADD3 R219, R225.reuse, 0x1000, RZ ;  /* 0x00001000e1db7810 */ /* 0x040fe40007ffe0ff */
[C---:B------:R-:W-:Y:S01]  /*1e20*/  IADD3 R218, R225.reuse, 0x1400, RZ ;  /* 0x00001400e1da7810 */ /* 0x040fe20007ffe0ff */
[----:B------:R-:W3:Y:S01]  /*1e30*/  LDSM.16.M88.4 R36, [R72+0x1c00] ;  /* 0x001c00004824783b */ /* 0x000ee20000000200 */
[----:B------:R-:W-:-:S02]  /*1e40*/  IADD3 R217, R225, 0x1800, RZ ;  /* 0x00001800e1d97810 */ /* 0x000fc40007ffe0ff */
[C---:B------:R-:W-:Y:S01]  /*1e50*/  IADD3 R216, R225.reuse, 0x1c00, RZ ;  /* 0x00001c00e1d87810 */ /* 0x040fe20007ffe0ff */
[----:B------:R-:W4:Y:S01]  /*1e60*/  LDSM.16.M88.4 R28, [R72+0x2000] ;  /* 0x00200000481c783b */ /* 0x000f220000000200 */
[C---:B------:R-:W-:Y:S02]  /*1e70*/  IADD3 R215, R225.reuse, 0x2000, RZ ;  /* 0x00002000e1d77810 */ /* 0x040fe40007ffe0ff */
[C---:B------:R-:W-:Y:S01]  /*1e80*/  IADD3 R214, R225.reuse, 0x2400, RZ ;  /* 0x00002400e1d67810 */ /* 0x040fe20007ffe0ff */
[----:B------:R-:W4:Y:S01]  /*1e90*/  LDSM.16.M88.4 R20, [R72+0x2400] ;  /* 0x002400004814783b */ /* 0x000f220000000200 */
[C---:B------:R-:W-:Y:S02]  /*1ea0*/  IADD3 R213, R225.reuse, 0x2800, RZ ;  /* 0x00002800e1d57810 */ /* 0x040fe40007ffe0ff */
[C---:B------:R-:W-:Y:S01]  /*1eb0*/  IADD3 R212, R225.reuse, 0x2c00, RZ ;  /* 0x00002c00e1d47810 */ /* 0x040fe20007ffe0ff */
[----:B--2---:R-:W2:Y:S01]  /*1ec0*/  LDSM.16.M88.4 R12, [R72+0x2800] ;  /* 0x00280000480c783b */ /* 0x004ea20000000200 */
[----:B------:R-:W-:-:S02]  /*1ed0*/  IADD3 R211, R225, 0x3000, RZ ;  /* 0x00003000e1d37810 */ /* 0x000fc40007ffe0ff */
[----:B------:R-:W-:Y:S01]  /*1ee0*/  IADD3 R209, R225, 0x3800, RZ ;  /* 0x00003800e1d17810 */ /* 0x000fe20007ffe0ff */
[----:B-----5:R-:W5:Y:S04]  /*1ef0*/  LDSM.16.M88.4 R4, [R72+0x2c00] ;  /* 0x002c00004804783b */ /* 0x020f680000000200 */
[----:B------:R-:W2:Y:S04]  /*1f00*/  LDSM.16.M88.4 R124, [R72+0x3000] ;  /* 0x00300000487c783b */ /* 0x000ea80000000200 */
[----:B------:R-:W2:Y:S01]  /*1f10*/  LDSM.16.M88.4 R116, [R72+0x3400] ;  /* 0x003400004874783b */ /* 0x000ea20000000200 */
[C---:B-1----:R-:W-:Y:S03]  /*1f20*/  HMMA.16816.F32.BF16 R56, R68.reuse, R64, RZ ;  /* 0x000000404438723c */ /* 0x042fe600000418ff */
[----:B------:R-:W1:Y:S04]  /*1f30*/  LDSM.16.M88.4 R108, [R72+0x3800] ;  /* 0x00380000486c783b */ /* 0x000e680000000200 */
[----:B------:R-:W1:Y:S01]  /*1f40*/  LDSM.16.M88.4 R100, [R72+0x3c00] ;  /* 0x003c00004864783b */ /* 0x000e620000000200 */
[C---:B------:R-:W-:Y:S03]  /*1f50*/  HMMA.16816.F32.BF16 R64, R68.reuse, R66, RZ ;  /* 0x000000424440723c */ /* 0x040fe600000418ff */
[----:B------:R-:W1:Y:S04]  /*1f60*/  LDSM.16.M88.4 R92, [R72+0x4000] ;  /* 0x00400000485c783b */ /* 0x000e680000000200 */
[----:B------:R-:W1:Y:S01]  /*1f70*/  LDSM.16.M88.4 R84, [R72+0x4400] ;  /* 0x004400004854783b */ /* 0x000e620000000200 */
[C---:B---3--:R-:W-:Y:S03]  /*1f80*/  HMMA.16816.F32.BF16 R60, R68.reuse, R52, RZ ;  /* 0x00000034443c723c */ /* 0x048fe600000418ff */
[----:B------:R3:W1:Y:S04]  /*1f90*/  LDSM.16.M88.4 R76, [R72+0x4800] ;  /* 0x00480000484c783b */ /* 0x0006680000000200 */
[----:B------:R-:W-:Y:S01]  /*1fa0*/  LDSM.16.M88.4 R140, [R226] ;  /* 0x00000000e28c783b */ /* 0x000fe20000000200 */
[C---:B------:R-:W-:Y:S03]  /*1fb0*/  HMMA.16816.F32.BF16 R48, R68.reuse, R44, RZ ;  /* 0x0000002c4430723c */ /* 0x040fe600000418ff */
[----:B------:R-:W1:Y:S04]  /*1fc0*/  LDSM.16.M88.4 R132, [R225] ;  /* 0x00000000e184783b */ /* 0x000e680000000200 */
[----:B------:R-:W1:Y:S01]  /*1fd0*/  LDSM.16.M88.4 R144, [R225+0x400] ;  /* 0x00040000e190783b */ /* 0x000e620000000200 */
[C---:B------:R-:W-:Y:S03]  /*1fe0*/  HMMA.16816.F32.BF16 R40, R68.reuse, R36, RZ ;  /* 0x000000244428723c */ /* 0x040fe600000418ff */
[----:B------:R-:W0:Y:S05]  /*1ff0*/  LDGDEPBAR ;  /* 0x00000000000079af */ /* 0x000e2a0000000000 */
[C---:B----4-:R-:W-:Y:S08]  /*2000*/  HMMA.16816.F32.BF16 R32, R68.reuse, R28, RZ ;  /* 0x0000001c4420723c */ /* 0x050ff000000418ff */
[C---:B---3--:R-:W-:Y:S07]  /*2010*/  HMMA.16816.F32.BF16 R72, R68.reuse, R136, RZ ;  /* 0x000000884448723c */ /* 0x048fee00000418ff */
[----:B------:R-:W-:Y:S01]  /*2020*/  IADD3 R137, R156, 0x1, R237 ;  /* 0x000000019c897810 */ /* 0x000fe20007ffe0ed */
[C---:B------:R-:W-:Y:S08]  /*2030*/  HMMA.16816.F32.BF16 R24, R68.reuse, R20, RZ ;  /* 0x000000144418723c */ /* 0x040ff000000418ff */
[C---:B--2---:R-:W-:Y:S08]  /*2040*/  HMMA.16816.F32.BF16 R16, R68.reuse, R12, RZ ;  /* 0x0000000c4410723c */ /* 0x044ff000000418ff */
[C---:B-----5:R-:W-:Y:S08]  /*2050*/  HMMA.16816.F32.BF16 R8, R68.reuse, R4, RZ ;  /* 0x000000044408723c */ /* 0x060ff000000418ff */
        /* <DEDUP_REMOVED lines=20> */
[----:B------:R-:W-:Y:S08]  /*21a0*/  HMMA.16816.F32.BF16 R76, R68, R78, RZ ;  /* 0x0000004e444c723c */ /* 0x000ff000000418ff */
[----:B------:R-:W-:Y:S07]  /*21b0*/  HMMA.16816.F32.BF16 R56, R140, R132, R56 ;  /* 0x000000848c38723c */ /* 0x000fee0000041838 */
[----:B------:R-:W-:Y:S01]  /*21c0*/  IADD3 R133, R152, -c[0x0][0x214], R137 ;  /* 0x8000850098857a10 */ /* 0x000fe20007ffe089 */
[----:B------:R-:W-:Y:S01]  /*21d0*/  HMMA.16816.F32.BF16 R68, R68, R138, RZ ;  /* 0x0000008a4444723c */ /* 0x000fe200000418ff */
[----:B------:R-:W1:Y:S01]  /*21e0*/  LDSM.16.M88.4 R136, [R225+0x800] ;  /* 0x00080000e188783b */ /* 0x000e620000000200 */
[----:B------:R-:W-:-:S02]  /*21f0*/  IADD3 R132, R148, -0x1, RZ ;  /* 0xffffffff94847810 */ /* 0x000fc40007ffe0ff */
[----:B------:R-:W-:Y:S02]  /*2200*/  IADD3 R133, R133, c[0x0][0x2e8], RZ ;  /* 0x0000ba0085857a10 */ /* 0x000fe40007ffe0ff */
[C---:B------:R-:W-:Y:S01]  /*2210*/  ISETP.GT.AND P0, PT, R132.reuse, R229, PT ;  /* 0x000000e58400720c */ /* 0x040fe20003f04270 */
[----:B------:R-:W-:Y:S01]  /*2220*/  IMAD.SHL.U32 R0, R132, 0x100, RZ ;  /* 0x0000010084007824 */ /* 0x000fe200078e00ff */
[C---:B------:R-:W-:Y:S01]  /*2230*/  HMMA.16816.F32.BF16 R64, R140.reuse, R134, R64 ;  /* 0x000000868c40723c */ /* 0x040fe20000041840 */
[----:B------:R-:W-:Y:S02]  /*2240*/  LEA.HI R132, R154, R155, RZ, 0x2 ;  /* 0x0000009b9a847211 */ /* 0x000fe400078f10ff */
[C---:B------:R-:W-:Y:S02]  /*2250*/  IMNMX R210, R133.reuse, R152, PT ;  /* 0x0000009885d27217 */ /* 0x040fe40003800200 */
[----:B------:R-:W-:Y:S02]  /*2260*/  LOP3.LUT R153, R0, 0x6, R157, 0xf8, !PT ;  /* 0x0000000600997812 */ /* 0x000fe400078ef89d */
[----:B------:R-:W-:Y:S01]  /*2270*/  IADD3 R157, R133, 0x8, RZ ;  /* 0x00000008859d7810 */ /* 0x000fe20007ffe0ff */
[----:B------:R-:W-:Y:S01]  /*2280*/  HMMA.16816.F32.BF16 R60, R140, R144, R60 ;  /* 0x000000908c3c723c */ /* 0x000fe2000004183c */
[----:B------:R-:W-:-:S02]  /*2290*/  LOP3.LUT R132, R132, 0xfffffffc, RZ, 0xc0, !PT ;  /* 0xfffffffc84847812 */ /* 0x000fc400078ec0ff */
[C---:B------:R-:W-:Y:S02]  /*22a0*/  LOP3.LUT R135, R153.reuse, 0x1, RZ, 0xfc, !PT ;  /* 0x0000000199877812 */ /* 0x040fe400078efcff */
[----:B------:R-:W-:Y:S01]  /*22b0*/  LOP3.LUT R133, R153, 0x8, RZ, 0xfc, !PT ;  /* 0x0000000899857812 */ /* 0x000fe200078efcff */
[----:B------:R-:W-:Y:S01]  /*22c0*/  IMAD.IADD R240, R155, 0x1, -R132 ;  /* 0x000000019bf07824 */ /* 0x000fe200078e0a84 */
[----:B------:R-:W-:Y:S01]  /*22d0*/  IMNMX R204, R157, R152, PT ;  /* 0x000000989dcc7217 */ /* 0x000fe20003800200 */
[----:B------:R-:W-:Y:S01]  /*22e0*/  HMMA.16816.F32.BF16 R52, R140, R146, R52 ;  /* 0x000000928c34723c */ /* 0x000fe20000041834 */
[C---:B------:R-:W-:Y:S02]  /*22f0*/  ISETP.GE.AND P2, PT, R135.reuse, R210, PT ;  /* 0x000000d28700720c */ /* 0x040fe40003f46270 */
[----:B------:R-:W-:Y:S02]  /*2300*/  ISETP.GE.AND P1, PT, R135, R204, PT ;  /* 0x000000cc8700720c */ /* 0x000fe40003f26270 */
[----:B------:R-:W-:-:S02]  /*2310*/  ISETP.GE.AND P5, PT, R133, R210, PT ;  /* 0x000000d28500720c */ /* 0x000fc40003fa6270 */
[-C--:B------:R-:W-:Y:S02]  /*2320*/  ISETP.GE.AND P4, PT, R133, R204.reuse, PT ;  /* 0x000000cc8500720c */ /* 0x080fe40003f86270 */
[----:B------:R-:W2:Y:S01]  /*2330*/  LDSM.16.M88.4 R132, [R225+0xc00] ;  /* 0x000c0000e184783b */ /* 0x000ea20000000200 */
[C---:B------:R-:W-:Y:S02]  /*2340*/  ISETP.GE.AND P3, PT, R153.reuse, R204, PT ;  /* 0x000000cc9900720c */ /* 0x040fe40003f66270 */
[----:B------:R-:W-:Y:S02]  /*2350*/  LOP3.LUT R145, R153, 0x9, RZ, 0xfc, !PT ;  /* 0x0000000999917812 */ /* 0x000fe400078efcff */
[----:B------:R-:W-:Y:S02]  /*2360*/  FSEL R198, R58, -INF , !P3 ;  /* 0xff8000003ac67808 */ /* 0x000fe40005800000 */
[----:B------:R-:W-:Y:S01]  /*2370*/  ISETP.GE.AND P3, PT, R145, R210, PT ;  /* 0x000000d29100720c */ /* 0x000fe20003f66270 */
[----:B-1----:R-:W-:Y:S01]  /*2380*/  HMMA.16816.F32.BF16 R48, R140, R136, R48 ;  /* 0x000000888c30723c */ /* 0x002fe20000041830 */
[----:B------:R-:W-:-:S02]  /*2390*/  LOP3.LUT R151, R153, 0x10, RZ, 0xfc, !PT ;  /* 0x0000001099977812 */ /* 0x000fc400078efcff */
[----:B------:R-:W-:Y:S02]  /*23a0*/  FSEL R57, R57, -INF , !P2 ;  /* 0xff80000039397808 */ /* 0x000fe40005000000 */
[----:B------:R-:W-:Y:S02]  /*23b0*/  ISETP.GE.AND P2, PT, R145, R204, PT ;  /* 0x000000cc9100720c */ /* 0x000fe40003f46270 */
[----:B------:R-:W-:Y:S01]  /*23c0*/  LOP3.LUT R155, R153, 0x11, RZ, 0xfc, !PT ;  /* 0x00000011999b7812 */ /* 0x000fe200078efcff */
[----:B------:R-:W-:Y:S01]  /*23d0*/  HMMA.16816.F32.BF16 R44, R140, R138, R44 ;  /* 0x0000008a8c2c723c */ /* 0x000fe2000004182c */
[----:B------:R-:W-:Y:S02]  /*23e0*/  FSEL R145, R59, -INF , !P1 ;  /* 0xff8000003b917808 */ /* 0x000fe40004800000 */
[----:B------:R-:W-:Y:S02]  /*23f0*/  FSEL R147, R65, -INF , !P3 ;  /* 0xff80000041937808 */ /* 0x000fe40005800000 */
[----:B------:R-:W-:-:S02]  /*2400*/  ISETP.GE.AND P1, PT, R151, R210, PT ;  /* 0x000000d29700720c */ /* 0x000fc40003f26270 */
[----:B------:R-:W-:Y:S02]  /*2410*/  LOP3.LUT R65, R153, 0x18, RZ, 0xfc, !PT ;  /* 0x0000001899417812 */ /* 0x000fe400078efcff */
[----:B------:R-:W-:Y:S02]  /*2420*/  FSEL R202, R66, -INF , !P4 ;  /* 0xff80000042ca7808 */ /* 0x000fe40006000000 */
[C---:B------:R-:W-:Y:S02]  /*2430*/  ISETP.GE.AND P4, PT, R155.reuse, R210, PT ;  /* 0x000000d29b00720c */ /* 0x040fe40003f86270 */
[----:B------:R-:W-:Y:S02]  /*2440*/  ISETP.GE.AND P3, PT, R155, R204, PT ;  /* 0x000000cc9b00720c */ /* 0x000fe40003f66270 */
[----:B------:R-:W-:Y:S02]  /*2450*/  FSEL R206, R67, -INF , !P2 ;  /* 0xff80000043ce7808 */ /* 0x000fe40005000000 */
[----:B------:R-:W-:-:S02]  /*2460*/  FSEL R155, R60, -INF , !P1 ;  /* 0xff8000003c9b7808 */ /* 0x000fc40004800000 */
[----:B------:R-:W-:Y:S02]  /*2470*/  FSEL R59, R64, -INF , !P5 ;  /* 0xff800000403b7808 */ /* 0x000fe40006800000 */
[C---:B------:R-:W-:Y:S02]  /*2480*/  ISETP.GE.AND P2, PT, R65.reuse, R210, PT ;  /* 0x000000d24100720c */ /* 0x040fe40003f46270 */
[-C--:B------:R-:W-:Y:S01]  /*2490*/  ISETP.GE.AND P1, PT, R65, R204.reuse, PT ;  /* 0x000000cc4100720c */ /* 0x080fe20003f26270 */
[----:B--2---:R-:W-:Y:S01]  /*24a0*/  HMMA.16816.F32.BF16 R40, R140, R132, R40 ;  /* 0x000000848c28723c */ /* 0x004fe20000041828 */
[----:B------:R-:W1:Y:S01]  /*24b0*/  LDSM.16.M88.4 R64, [R225+0x1000] ;  /* 0x00100000e140783b */ /* 0x000e620000000200 */
[----:B------:R-:W-:Y:S02]  /*24c0*/  ISETP.GE.AND P5, PT, R151, R204, PT ;  /* 0x000000cc9700720c */ /* 0x000fe40003fa6270 */
[----:B------:R-:W-:Y:S02]  /*24d0*/  LOP3.LUT R137, R153, 0x19, RZ, 0xfc, !PT ;  /* 0x0000001999897812 */ /* 0x000fe400078efcff */
[----:B------:R-:W-:-:S02]  /*24e0*/  FSEL R244, R62, -INF , !P5 ;  /* 0xff8000003ef47808 */ /* 0x000fc40006800000 */
[----:B------:R-:W-:Y:S01]  /*24f0*/  FSEL R61, R61, -INF , !P4 ;  /* 0xff8000003d3d7808 */ /* 0x000fe20006000000 */
[----:B------:R-:W-:Y:S01]  /*2500*/  HMMA.16816.F32.BF16 R36, R140, R134, R36 ;  /* 0x000000868c24723c */ /* 0x000fe20000041824 */
[C---:B------:R-:W-:Y:S02]  /*2510*/  ISETP.GE.AND P5, PT, R137.reuse, R210, PT ;  /* 0x000000d28900720c */ /* 0x040fe40003fa6270 */
[----:B------:R-:W-:Y:S02]  /*2520*/  ISETP.GE.AND P4, PT, R137, R204, PT ;  /* 0x000000cc8900720c */ /* 0x000fe40003f86270 */
[----:B------:R-:W-:Y:S02]  /*2530*/  LOP3.LUT R137, R153, 0x20, RZ, 0xfc, !PT ;  /* 0x0000002099897812 */ /* 0x000fe400078efcff */
[----:B------:R-:W-:Y:S02]  /*2540*/  FSEL R248, R63, -INF , !P3 ;  /* 0xff8000003ff87808 */ /* 0x000fe40005800000 */
[----:B------:R-:W-:-:S02]  /*2550*/  FSEL R139, R53, -INF , !P5 ;  /* 0xff800000358b7808 */ /* 0x000fc40006800000 */
[----:B------:R-:W-:Y:S02]  /*2560*/  ISETP.GE.AND P3, PT, R137, R210, PT ;  /* 0x000000d28900720c */ /* 0x000fe40003f66270 */
[----:B------:R-:W-:Y:S02]  /*2570*/  LOP3.LUT R53, R153, 0x28, RZ, 0xfc, !PT ;  /* 0x0000002899357812 */ /* 0x000fe400078efcff */
[----:B------:R-:W-:Y:S02]  /*2580*/  FSEL R246, R55, -INF , !P4 ;  /* 0xff80000037f67808 */ /* 0x000fe40006000000 */
[----:B------:R-:W-:Y:S02]  /*2590*/  FSEL R133, R48, -INF , !P3 ;  /* 0xff80000030857808 */ /* 0x000fe40005800000 */
[----:B------:R-:W-:Y:S02]  /*25a0*/  FSEL R63, R52, -INF , !P2 ;  /* 0xff800000343f7808 */ /* 0x000fe40005000000 */
[----:B------:R-:W-:-:S02]  /*25b0*/  FSEL R242, R54, -INF , !P1 ;  /* 0xff80000036f27808 */ /* 0x000fc40004800000 */
[C---:B------:R-:W-:Y:S02]  /*25c0*/  ISETP.GE.AND P4, PT, R53.reuse, R210, PT ;  /* 0x000000d23500720c */ /* 0x040fe40003f86270 */
[-C--:B------:R-:W-:Y:S02]  /*25d0*/  ISETP.GE.AND P3, PT, R53, R204.reuse, PT ;  /* 0x000000cc3500720c */ /* 0x080fe40003f66270 */
[----:B------:R-:W2:Y:S01]  /*25e0*/  LDSM.16.M88.4 R52, [R225+0x1400] ;  /* 0x00140000e134783b */ /* 0x000ea20000000200 */
[----:B------:R-:W-:Y:S02]  /*25f0*/  LOP3.LUT R151, R153, 0x21, RZ, 0xfc, !PT ;  /* 0x0000002199977812 */ /* 0x000fe400078efcff */
[----:B------:R-:W-:Y:S02]  /*2600*/  ISETP.GE.AND P2, PT, R137, R204, PT ;  /* 0x000000cc8900720c */ /* 0x000fe40003f46270 */
[----:B------:R-:W-:Y:S01]  /*2610*/  ISETP.GE.AND P1, PT, R151, R210, PT ;  /* 0x000000d29700720c */ /* 0x000fe20003f26270 */
[----:B-1----:R-:W-:Y:S01]  /*2620*/  HMMA.16816.F32.BF16 R32, R140, R64, R32 ;  /* 0x000000408c20723c */ /* 0x002fe20000041820 */
[----:B------:R-:W-:-:S02]  /*2630*/  LOP3.LUT R137, R153, 0x29, RZ, 0xfc, !PT ;  /* 0x0000002999897812 */ /* 0x000fc400078efcff */
[----:B------:R-:W-:Y:S02]  /*2640*/  ISETP.GE.AND P5, PT, R151, R204, PT ;  /* 0x000000cc9700720c */ /* 0x000fe40003fa6270 */
[----:B------:R-:W-:Y:S02]  /*2650*/  FSEL R200, R50, -INF , !P2 ;  /* 0xff80000032c87808 */ /* 0x000fe40005000000 */
[----:B------:R-:W-:Y:S01]  /*2660*/  ISETP.GE.AND P2, PT, R137, R210, PT ;  /* 0x000000d28900720c */ /* 0x000fe20003f46270 */
[----:B------:R-:W-:Y:S01]  /*2670*/  HMMA.16816.F32.BF16 R28, R140, R66, R28 ;  /* 0x000000428c1c723c */ /* 0x000fe2000004181c */
[----:B------:R-:W-:Y:S02]  /*2680*/  FSEL R157, R49, -INF , !P1 ;  /* 0xff800000319d7808 */ /* 0x000fe40004800000 */
[----:B------:R-:W-:Y:S02]  /*2690*/  LOP3.LUT R49, R153, 0x30, RZ, 0xfc, !PT ;  /* 0x0000003099317812 */ /* 0x000fe400078efcff */
[----:B------:R-:W-:-:S02]  /*26a0*/  FSEL R196, R51, -INF , !P5 ;  /* 0xff80000033c47808 */ /* 0x000fc40006800000 */
[----:B------:R-:W-:Y:S02]  /*26b0*/  LOP3.LUT R51, R153, 0x31, RZ, 0xfc, !PT ;  /* 0x0000003199337812 */ /* 0x000fe400078efcff */
[----:B------:R-:W-:Y:S02]  /*26c0*/  FSEL R161, R45, -INF , !P2 ;  /* 0xff8000002da17808 */ /* 0x000fe40005000000 */
[----:B------:R-:W-:Y:S02]  /*26d0*/  ISETP.GE.AND P1, PT, R137, R204, PT ;  /* 0x000000cc8900720c */ /* 0x000fe40003f26270 */
[----:B------:R-:W-:Y:S02]  /*26e0*/  ISETP.GE.AND P5, PT, R49, R210, PT ;  /* 0x000000d23100720c */ /* 0x000fe40003fa6270 */
[----:B------:R-:W-:Y:S02]  /*26f0*/  FSEL R135, R44, -INF , !P4 ;  /* 0xff8000002c877808 */ /* 0x000fe40006000000 */
[----:B------:R-:W-:-:S02]  /*2700*/  LOP3.LUT R45, R153, 0x38, RZ, 0xfc, !PT ;  /* 0x00000038992d7812 */ /* 0x000fc400078efcff */
[----:B------:R-:W-:Y:S02]  /*2710*/  ISETP.GE.AND P4, PT, R49, R204, PT ;  /* 0x000000cc3100720c */ /* 0x000fe40003f86270 */
[----:B------:R-:W-:Y:S02]  /*2720*/  FSEL R194, R46, -INF , !P3 ;  /* 0xff8000002ec27808 */ /* 0x000fe40005800000 */
[----:B------:R-:W-:Y:S02]  /*2730*/  ISETP.GE.AND P3, PT, R51, R210, PT ;  /* 0x000000d23300720c */ /* 0x000fe40003f66270 */
[----:B------:R-:W-:Y:S01]  /*2740*/  LOP3.LUT R49, R153, 0x39, RZ, 0xfc, !PT ;  /* 0x0000003999317812 */ /* 0x000fe200078efcff */
[----:B--2---:R-:W-:Y:S01]  /*2750*/  HMMA.16816.F32.BF16 R24, R140, R52, R24 ;  /* 0x000000348c18723c */ /* 0x004fe20000041818 */
[----:B------:R-:W-:Y:S02]  /*2760*/  FSEL R192, R47, -INF , !P1 ;  /* 0xff8000002fc07808 */ /* 0x000fe40004800000 */
[----:B------:R-:W-:-:S02]  /*2770*/  FSEL R65, R40, -INF , !P5 ;  /* 0xff80000028417808 */ /* 0x000fc40006800000 */
[C---:B------:R-:W-:Y:S02]  /*2780*/  ISETP.GE.AND P1, PT, R45.reuse, R210, PT ;  /* 0x000000d22d00720c */ /* 0x040fe40003f26270 */
[-C--:B------:R-:W-:Y:S01]  /*2790*/  ISETP.GE.AND P5, PT, R45, R204.reuse, PT ;  /* 0x000000cc2d00720c */ /* 0x080fe20003fa6270 */
[----:B------:R-:W-:Y:S01]  /*27a0*/  HMMA.16816.F32.BF16 R20, R140, R54, R20 ;  /* 0x000000368c14723c */ /* 0x000fe20000041814 */
[----:B------:R-:W-:Y:S01]  /*27b0*/  FSEL R190, R42, -INF , !P4 ;  /* 0xff8000002abe7808 */ /* 0x000fe20006000000 */
[----:B------:R-:W1:Y:S01]  /*27c0*/  LDSM.16.M88.4 R44, [R225+0x1800] ;  /* 0x00180000e12c783b */ /* 0x000e620000000200 */
[----:B------:R-:W-:Y:S02]  /*27d0*/  ISETP.GE.AND P2, PT, R51, R204, PT ;  /* 0x000000cc3300720c */ /* 0x000fe40003f46270 */
[----:B------:R-:W-:Y:S02]  /*27e0*/  ISETP.GE.AND P4, PT, R49, R210, PT ;  /* 0x000000d23100720c */ /* 0x000fe40003f86270 */
[----:B------:R-:W-:-:S02]  /*27f0*/  FSEL R163, R41, -INF , !P3 ;  /* 0xff80000029a37808 */ /* 0x000fc40005800000 */
[----:B------:R-:W-:Y:S02]  /*2800*/  LOP3.LUT R41, R153, 0x40, RZ, 0xfc, !PT ;  /* 0x0000004099297812 */ /* 0x000fe400078efcff */
[----:B------:R-:W-:Y:S02]  /*2810*/  FSEL R186, R43, -INF , !P2 ;  /* 0xff8000002bba7808 */ /* 0x000fe40005000000 */
[----:B------:R-:W-:Y:S02]  /*2820*/  FSEL R165, R37, -INF , !P4 ;  /* 0xff80000025a57808 */ /* 0x000fe40006000000 */
[----:B------:R-:W-:Y:S02]  /*2830*/  ISETP.GE.AND P3, PT, R49, R204, PT ;  /* 0x000000cc3100720c */ /* 0x000fe40003f66270 */
[----:B------:R-:W-:Y:S02]  /*2840*/  ISETP.GE.AND P2, PT, R41, R210, PT ;  /* 0x000000d22900720c */ /* 0x000fe40003f46270 */
[----:B------:R-:W-:-:S02]  /*2850*/  LOP3.LUT R37, R153, 0x48, RZ, 0xfc, !PT ;  /* 0x0000004899257812 */ /* 0x000fc400078efcff */
[----:B------:R-:W-:Y:S02]  /*2860*/  FSEL R188, R39, -INF , !P3 ;  /* 0xff80000027bc7808 */ /* 0x000fe40005800000 */
[----:B------:R-:W-:Y:S02]  /*2870*/  FSEL R169, R32, -INF , !P2 ;  /* 0xff80000020a97808 */ /* 0x000fe40005000000 */
[----:B------:R-:W-:Y:S02]  /*2880*/  FSEL R67, R36, -INF , !P1 ;  /* 0xff80000024437808 */ /* 0x000fe40004800000 */
[----:B------:R-:W-:Y:S02]  /*2890*/  FSEL R184, R38, -INF , !P5 ;  /* 0xff80000026b87808 */ /* 0x000fe40006800000 */
[C---:B------:R-:W-:Y:S02]  /*28a0*/  ISETP.GE.AND P3, PT, R37.reuse, R210, PT ;  /* 0x000000d22500720c */ /* 0x040fe40003f66270 */
[----:B------:R-:W-:-:S02]  /*28b0*/  ISETP.GE.AND P2, PT, R37, R204, PT ;  /* 0x000000cc2500720c */ /* 0x000fc40003f46270 */
[----:B------:R-:W2:Y:S01]  /*28c0*/  LDSM.16.M88.4 R36, [R225+0x1c00] ;  /* 0x001c0000e124783b */ /* 0x000ea20000000200 */
[----:B------:R-:W-:Y:S02]  /*28d0*/  LOP3.LUT R43, R153, 0x41, RZ, 0xfc, !PT ;  /* 0x00000041992b7812 */ /* 0x000fe400078efcff */
[----:B------:R-:W-:Y:S02]  /*28e0*/  ISETP.GE.AND P1, PT, R41, R204, PT ;  /* 0x000000cc2900720c */ /* 0x000fe40003f26270 */
[----:B------:R-:W-:Y:S02]  /*28f0*/  ISETP.GE.AND P5, PT, R43, R210, PT ;  /* 0x000000d22b00720c */ /* 0x000fe40003fa6270 */
[----:B------:R-:W-:Y:S02]  /*2900*/  LOP3.LUT R41, R153, 0x49, RZ, 0xfc, !PT ;  /* 0x0000004999297812 */ /* 0x000fe400078efcff */
[----:B------:R-:W-:Y:S01]  /*2910*/  FSEL R182, R34, -INF , !P1 ;  /* 0xff80000022b67808 */ /* 0x000fe20004800000 */
[----:B-1----:R-:W-:Y:S01]  /*2920*/  HMMA.16816.F32.BF16 R16, R140, R44, R16 ;  /* 0x0000002c8c10723c */ /* 0x002fe20000041810 */
[----:B------:R-:W-:-:S02]  /*2930*/  FSEL R33, R33, -INF , !P5 ;  /* 0xff80000021217808 */ /* 0x000fc40006800000 */
[----:B------:R-:W-:Y:S02]  /*2940*/  ISETP.GE.AND P4, PT, R43, R204, PT ;  /* 0x000000cc2b00720c */ /* 0x000fe40003f86270 */
[C---:B------:R-:W-:Y:S02]  /*2950*/  ISETP.GE.AND P1, PT, R41.reuse, R210, PT ;  /* 0x000000d22900720c */ /* 0x040fe40003f26270 */
[----:B------:R-:W-:Y:S01]  /*2960*/  ISETP.GE.AND P5, PT, R41, R204, PT ;  /* 0x000000cc2900720c */ /* 0x000fe20003fa6270 */
[----:B------:R-:W-:Y:S01]  /*2970*/  HMMA.16816.F32.BF16 R12, R140, R46, R12 ;  /* 0x0000002e8c0c723c */ /* 0x000fe2000004180c */
        /* <DEDUP_REMOVED lines=10> */
[-C--:B------:R-:W-:Y:S01]  /*2a20*/  ISETP.GE.AND P4, PT, R29, R204.reuse, PT ;  /* 0x000000cc1d00720c */ /* 0x080fe20003f86270 */
[C---:B--2---:R-:W-:Y:S01]  /*2a30*/  HMMA.16816.F32.BF16 R8, R140.reuse, R36, R8 ;  /* 0x000000248c08723c */ /* 0x044fe20000041808 */
[----:B------:R-:W1:Y:S01]  /*2a40*/  LDSM.16.M88.4 R28, [R225+0x2000] ;  /* 0x00200000e11c783b */ /* 0x000e620000000200 */
[----:B------:R-:W-:Y:S02]  /*2a50*/  LOP3.LUT R43, R153, 0x51, RZ, 0xfc, !PT ;  /* 0x00000051992b7812 */ /* 0x000fe400078efcff */
[----:B------:R-:W-:Y:S02]  /*2a60*/  ISETP.GE.AND P3, PT, R41, R204, PT ;  /* 0x000000cc2900720c */ /* 0x000fe40003f66270 */
[----:B------:R-:W-:Y:S02]  /*2a70*/  ISETP.GE.AND P2, PT, R43, R210, PT ;  /* 0x000000d22b00720c */ /* 0x000fe40003f46270 */
[----:B------:R-:W-:Y:S01]  /*2a80*/  LOP3.LUT R41, R153, 0x59, RZ, 0xfc, !PT ;  /* 0x0000005999297812 */ /* 0x000fe200078efcff */
[----:B------:R-:W-:Y:S01]  /*2a90*/  HMMA.16816.F32.BF16 R4, R140, R38, R4 ;  /* 0x000000268c04723c */ /* 0x000fe20000041804 */
[----:B------:R-:W-:-:S02]  /*2aa0*/  ISETP.GE.AND P1, PT, R43, R204, PT ;  /* 0x000000cc2b00720c */ /* 0x000fc40003f26270 */
[----:B------:R-:W-:Y:S02]  /*2ab0*/  FSEL R174, R26, -INF , !P3 ;  /* 0xff8000001aae7808 */ /* 0x000fe40005800000 */
[----:B------:R-:W-:Y:S02]  /*2ac0*/  ISETP.GE.AND P3, PT, R41, R210, PT ;  /* 0x000000d22900720c */ /* 0x000fe40003f66270 */
[----:B------:R-:W-:Y:S02]  /*2ad0*/  FSEL R173, R25, -INF , !P2 ;  /* 0xff80000019ad7808 */ /* 0x000fe40005000000 */
[----:B------:R-:W-:Y:S02]  /*2ae0*/  LOP3.LUT R25, R153, 0x60, RZ, 0xfc, !PT ;  /* 0x0000006099197812 */ /* 0x000fe400078efcff */
[----:B------:R-:W-:Y:S02]  /*2af0*/  FSEL R170, R27, -INF , !P1 ;  /* 0xff8000001baa7808 */ /* 0x000fe40004800000 */
[----:B------:R-:W-:-:S02]  /*2b00*/  LOP3.LUT R27, R153, 0x61, RZ, 0xfc, !PT ;  /* 0x00000061991b7812 */ /* 0x000fc400078efcff */
[----:B------:R-:W-:Y:S02]  /*2b10*/  FSEL R177, R21, -INF , !P3 ;  /* 0xff80000015b17808 */ /* 0x000fe40005800000 */
[----:B------:R-:W-:Y:S02]  /*2b20*/  ISETP.GE.AND P2, PT, R41, R204, PT ;  /* 0x000000cc2900720c */ /* 0x000fe40003f46270 */
[----:B------:R-:W-:Y:S02]  /*2b30*/  ISETP.GE.AND P1, PT, R25, R210, PT ;  /* 0x000000d21900720c */ /* 0x000fe40003f26270 */
[----:B------:R-:W-:Y:S02]  /*2b40*/  FSEL R175, R20, -INF , !P5 ;  /* 0xff80000014af7808 */ /* 0x000fe40006800000 */
[----:B------:R-:W-:Y:S02]  /*2b50*/  LOP3.LUT R21, R153, 0x68, RZ, 0xfc, !PT ;  /* 0x0000006899157812 */ /* 0x000fe400078efcff */
[----:B------:R-:W-:-:S02]  /*2b60*/  ISETP.GE.AND P5, PT, R25, R204, PT ;  /* 0x000000cc1900720c */ /* 0x000fc40003fa6270 */
[----:B------:R-:W-:Y:S02]  /*2b70*/  FSEL R168, R22, -INF , !P4 ;  /* 0xff80000016a87808 */ /* 0x000fe40006000000 */
[-C--:B------:R-:W-:Y:S02]  /*2b80*/  ISETP.GE.AND P4, PT, R27, R210.reuse, PT ;  /* 0x000000d21b00720c */ /* 0x080fe40003f86270 */
[----:B------:R-:W-:Y:S01]  /*2b90*/  LOP3.LUT R25, R153, 0x69, RZ, 0xfc, !PT ;  /* 0x0000006999197812 */ /* 0x000fe200078efcff */
[----:B-1----:R-:W-:Y:S01]  /*2ba0*/  HMMA.16816.F32.BF16 R128, R140, R28, R128 ;  /* 0x0000001c8c80723c */ /* 0x002fe20000041880 */
[----:B------:R-:W-:Y:S02]  /*2bb0*/  FSEL R172, R23, -INF , !P2 ;  /* 0xff80000017ac7808 */ /* 0x000fe40005000000 */
[----:B------:R-:W-:Y:S02]  /*2bc0*/  FSEL R179, R16, -INF , !P1 ;  /* 0xff80000010b37808 */ /* 0x000fe40004800000 */
[----:B------:R-:W-:-:S02]  /*2bd0*/  ISETP.GE.AND P2, PT, R21, R210, PT ;  /* 0x000000d21500720c */ /* 0x000fc40003f46270 */
[-C--:B------:R-:W-:Y:S01]  /*2be0*/  ISETP.GE.AND P1, PT, R21, R204.reuse, PT ;  /* 0x000000cc1500720c */ /* 0x080fe20003f26270 */
[----:B------:R-:W-:Y:S01]  /*2bf0*/  HMMA.16816.F32.BF16 R124, R140, R30, R124 ;  /* 0x0000001e8c7c723c */ /* 0x000fe2000004187c */
[----:B------:R-:W-:Y:S01]  /*2c00*/  FSEL R166, R18, -INF , !P5 ;  /* 0xff80000012a67808 */ /* 0x000fe20006800000 */
[----:B------:R-:W1:Y:S01]  /*2c10*/  LDSM.16.M88.4 R20, [R225+0x2400] ;  /* 0x00240000e114783b */ /* 0x000e620000000200 */
[----:B------:R-:W-:Y:S02]  /*2c20*/  ISETP.GE.AND P3, PT, R27, R204, PT ;  /* 0x000000cc1b00720c */ /* 0x000fe40003f66270 */
[----:B------:R-:W-:Y:S02]  /*2c30*/  ISETP.GE.AND P5, PT, R25, R210, PT ;  /* 0x000000d21900720c */ /* 0x000fe40003fa6270 */
[----:B------:R-:W-:Y:S02]  /*2c40*/  FSEL R181, R17, -INF , !P4 ;  /* 0xff80000011b57808 */ /* 0x000fe40006000000 */
[----:B------:R-:W-:-:S02]  /*2c50*/  LOP3.LUT R17, R153, 0x70, RZ, 0xfc, !PT ;  /* 0x0000007099117812 */ /* 0x000fc400078efcff */
[----:B------:R-:W-:Y:S02]  /*2c60*/  FSEL R164, R19, -INF , !P3 ;  /* 0xff80000013a47808 */ /* 0x000fe40005800000 */
[----:B------:R-:W-:Y:S02]  /*2c70*/  FSEL R185, R13, -INF , !P5 ;  /* 0xff8000000db97808 */ /* 0x000fe40006800000 */
[----:B------:R-:W-:Y:S02]  /*2c80*/  ISETP.GE.AND P4, PT, R25, R204, PT ;  /* 0x000000cc1900720c */ /* 0x000fe40003f86270 */
[----:B------:R-:W-:Y:S02]  /*2c90*/  ISETP.GE.AND P3, PT, R17, R210, PT ;  /* 0x000000d21100720c */ /* 0x000fe40003f66270 */
[----:B------:R-:W-:Y:S02]  /*2ca0*/  LOP3.LUT R13, R153, 0x78, RZ, 0xfc, !PT ;  /* 0x00000078990d7812 */ /* 0x000fe400078efcff */
[----:B------:R-:W-:-:S02]  /*2cb0*/  FSEL R160, R15, -INF , !P4 ;  /* 0xff8000000fa07808 */ /* 0x000fc40006000000 */
[----:B------:R-:W-:Y:S02]  /*2cc0*/  FSEL R29, R8, -INF , !P3 ;  /* 0xff800000081d7808 */ /* 0x000fe40005800000 */
[----:B------:R-:W-:Y:S02]  /*2cd0*/  FSEL R183, R12, -INF , !P2 ;  /* 0xff8000000cb77808 */ /* 0x000fe40005000000 */
[----:B------:R-:W-:Y:S02]  /*2ce0*/  FSEL R162, R14, -INF , !P1 ;  /* 0xff8000000ea27808 */ /* 0x000fe40004800000 */
[C---:B------:R-:W-:Y:S02]  /*2cf0*/  ISETP.GE.AND P4, PT, R13.reuse, R210, PT ;  /* 0x000000d20d00720c */ /* 0x040fe40003f86270 */
[----:B------:R-:W-:Y:S02]  /*2d00*/  ISETP.GE.AND P3, PT, R13, R204, PT ;  /* 0x000000cc0d00720c */ /* 0x000fe40003f66270 */
[----:B------:R-:W2:Y:S01]  /*2d10*/  LDSM.16.M88.4 R12, [R225+0x2800] ;  /* 0x00280000e10c783b */ /* 0x000ea20000000200 */
[----:B------:R-:W-:-:S02]  /*2d20*/  LOP3.LUT R19, R153, 0x71, RZ, 0xfc, !PT ;  /* 0x0000007199137812 */ /* 0x000fc400078efcff */
[----:B------:R-:W-:Y:S02]  /*2d30*/  ISETP.GE.AND P2, PT, R17, R204, PT ;  /* 0x000000cc1100720c */ /* 0x000fe40003f46270 */
[----:B------:R-:W-:Y:S02]  /*2d40*/  ISETP.GE.AND P1, PT, R19, R210, PT ;  /* 0x000000d21300720c */ /* 0x000fe40003f26270 */
[----:B------:R-:W-:Y:S02]  /*2d50*/  LOP3.LUT R17, R153, 0x79, RZ, 0xfc, !PT ;  /* 0x0000007999117812 */ /* 0x000fe400078efcff */
[----:B------:R-:W-:Y:S01]  /*2d60*/  FSEL R158, R10, -INF , !P2 ;  /* 0xff8000000a9e7808 */ /* 0x000fe20005000000 */
[----:B-1----:R-:W-:Y:S01]  /*2d70*/  HMMA.16816.F32.BF16 R120, R140, R20, R120 ;  /* 0x000000148c78723c */ /* 0x002fe20000041878 */
[----:B------:R-:W-:Y:S02]  /*2d80*/  ISETP.GE.AND P5, PT, R19, R204, PT ;  /* 0x000000cc1300720c */ /* 0x000fe40003fa6270 */
[----:B------:R-:W-:-:S02]  /*2d90*/  ISETP.GE.AND P2, PT, R17, R210, PT ;  /* 0x000000d21100720c */ /* 0x000fc40003f46270 */
[----:B------:R-:W-:Y:S02]  /*2da0*/  FSEL R187, R9, -INF , !P1 ;  /* 0xff80000009bb7808 */ /* 0x000fe40004800000 */
[----:B------:R-:W-:Y:S01]  /*2db0*/  LOP3.LUT R9, R153, 0x80, RZ, 0xfc, !PT ;  /* 0x0000008099097812 */ /* 0x000fe200078efcff */
[----:B------:R-:W-:Y:S01]  /*2dc0*/  HMMA.16816.F32.BF16 R116, R140, R22, R116 ;  /* 0x000000168c74723c */ /* 0x000fe20000041874 */
[----:B------:R-:W-:Y:S02]  /*2dd0*/  FSEL R154, R11, -INF , !P5 ;  /* 0xff8000000b9a7808 */ /* 0x000fe40006800000 */
[----:B------:R-:W-:Y:S02]  /*2de0*/  FSEL R189, R5, -INF , !P2 ;  /* 0xff80000005bd7808 */ /* 0x000fe40005000000 */
[----:B------:R-:W-:Y:S02]  /*2df0*/  ISETP.GE.AND P1, PT, R17, R204, PT ;  /* 0x000000cc1100720c */ /* 0x000fe40003f26270 */
[----:B------:R-:W-:-:S02]  /*2e00*/  ISETP.GE.AND P5, PT, R9, R210, PT ;  /* 0x000000d20900720c */ /* 0x000fc40003fa6270 */
[----:B------:R-:W-:Y:S02]  /*2e10*/  LOP3.LUT R5, R153, 0x88, RZ, 0xfc, !PT ;  /* 0x0000008899057812 */ /* 0x000fe400078efcff */
[----:B------:R-:W-:Y:S02]  /*2e20*/  FSEL R156, R7, -INF , !P1 ;  /* 0xff800000079c7808 */ /* 0x000fe40004800000 */
[----:B------:R-:W-:Y:S02]  /*2e30*/  FSEL R191, R128, -INF , !P5 ;  /* 0xff80000080bf7808 */ /* 0x000fe40006800000 */
[----:B------:R-:W-:Y:S02]  /*2e40*/  FSEL R31, R4, -INF , !P4 ;  /* 0xff800000041f7808 */ /* 0x000fe40006000000 */
[----:B------:R-:W-:Y:S02]  /*2e50*/  FSEL R152, R6, -INF , !P3 ;  /* 0xff80000006987808 */ /* 0x000fe40005800000 */
[----:B------:R-:W-:-:S02]  /*2e60*/  ISETP.GE.AND P1, PT, R5, R210, PT ;  /* 0x000000d20500720c */ /* 0x000fc40003f26270 */
        /* <DEDUP_REMOVED lines=8> */
[----:B------:R-:W-:-:S02]  /*2ef0*/  FSEL R150, R130, -INF , !P4 ;  /* 0xff80000082967808 */ /* 0x000fc40006000000 */
[----:B------:R-:W-:Y:S02]  /*2f00*/  FSEL R129, R129, -INF , !P3 ;  /* 0xff80000081817808 */ /* 0x000fe40005800000 */
[----:B------:R-:W-:Y:S02]  /*2f10*/  ISETP.GE.AND P2, PT, R11, R204, PT ;  /* 0x000000cc0b00720c */ /* 0x000fe40003f46270 */
[C---:B------:R-:W-:Y:S02]  /*2f20*/  ISETP.GE.AND P4, PT, R9.reuse, R210, PT ;  /* 0x000000d20900720c */ /* 0x040fe40003f86270 */
[----:B------:R-:W-:Y:S02]  /*2f30*/  ISETP.GE.AND P3, PT, R9, R204, PT ;  /* 0x000000cc0900720c */ /* 0x000fe40003f66270 */
[C---:B------:R-:W-:Y:S02]  /*2f40*/  LOP3.LUT R9, R153.reuse, 0x90, RZ, 0xfc, !PT ;  /* 0x0000009099097812 */ /* 0x040fe400078efcff */
[----:B------:R-:W-:-:S02]  /*2f50*/  LOP3.LUT R11, R153, 0x91, RZ, 0xfc, !PT ;  /* 0x00000091990b7812 */ /* 0x000fc400078efcff */
[----:B------:R-:W-:Y:S02]  /*2f60*/  FSEL R146, R131, -INF , !P2 ;  /* 0xff80000083927808 */ /* 0x000fe40005000000 */
[----:B------:R-:W-:Y:S02]  /*2f70*/  FSEL R193, R124, -INF , !P1 ;  /* 0xff8000007cc17808 */ /* 0x000fe40004800000 */
[C---:B------:R-:W-:Y:S02]  /*2f80*/  ISETP.GE.AND P2, PT, R9.reuse, R210, PT ;  /* 0x000000d20900720c */ /* 0x040fe40003f46270 */
[----:B------:R-:W-:Y:S02]  /*2f90*/  ISETP.GE.AND P1, PT, R9, R204, PT ;  /* 0x000000cc0900720c */ /* 0x000fe40003f26270 */
[----:B------:R-:W-:Y:S02]  /*2fa0*/  FSEL R144, R126, -INF , !P5 ;  /* 0xff8000007e907808 */ /* 0x000fe40006800000 */
[----:B------:R-:W-:-:S02]  /*2fb0*/  ISETP.GE.AND P5, PT, R11, R210, PT ;  /* 0x000000d20b00720c */ /* 0x000fc40003fa6270 */
[C---:B------:R-:W-:Y:S02]  /*2fc0*/  LOP3.LUT R9, R153.reuse, 0x98, RZ, 0xfc, !PT ;  /* 0x0000009899097812 */ /* 0x040fe400078efcff */
[----:B------:R-:W-:Y:S02]  /*2fd0*/  LOP3.LUT R13, R153, 0x99, RZ, 0xfc, !PT ;  /* 0x00000099990d7812 */ /* 0x000fe400078efcff */
[----:B------:R-:W-:Y:S01]  /*2fe0*/  FSEL R195, R125, -INF , !P4 ;  /* 0xff8000007dc37808 */ /* 0x000fe20006000000 */
[----:B-1----:R-:W-:Y:S01]  /*2ff0*/  HMMA.16816.F32.BF16 R16, R140, R4, R104 ;  /* 0x000000048c10723c */ /* 0x002fe20000041868 */
[----:B------:R-:W-:Y:S02]  /*3000*/  FSEL R138, R127, -INF , !P3 ;  /* 0xff8000007f8a7808 */ /* 0x000fe40005800000 */
[----:B------:R-:W-:Y:S02]  /*3010*/  FSEL R197, R120, -INF , !P2 ;  /* 0xff80000078c57808 */ /* 0x000fe40005000000 */
[----:B------:R-:W-:-:S02]  /*3020*/  FSEL R136, R122, -INF , !P1 ;  /* 0xff8000007a887808 */ /* 0x000fc40004800000 */
[----:B------:R-:W-:Y:S02]  /*3030*/  FSEL R199, R121, -INF , !P5 ;  /* 0xff80000079c77808 */ /* 0x000fe40006800000 */
[----:B------:R-:W-:Y:S02]  /*3040*/  ISETP.GE.AND P4, PT, R11, R204, PT ;  /* 0x000000cc0b00720c */ /* 0x000fe40003f86270 */
[C---:B------:R-:W-:Y:S02]  /*3050*/  ISETP.GE.AND P3, PT, R9.reuse, R210, PT ;  /* 0x000000d20900720c */ /* 0x040fe40003f66270 */
[----:B------:R-:W-:Y:S02]  /*3060*/  ISETP.GE.AND P2, PT, R9, R204, PT ;  /* 0x000000cc0900720c */ /* 0x000fe40003f46270 */
[C---:B------:R-:W-:Y:S01]  /*3070*/  ISETP.GE.AND P1, PT, R13.reuse, R210, PT ;  /* 0x000000d20d00720c */ /* 0x040fe20003f26270 */
[----:B------:R-:W1:Y:S01]  /*3080*/  LDSM.16.M88.4 R8, [R225+0x3000] ;  /* 0x00300000e108783b */ /* 0x000e620000000200 */
[----:B------:R-:W-:-:S02]  /*3090*/  ISETP.GE.AND P5, PT, R13, R204, PT ;  /* 0x000000cc0d00720c */ /* 0x000fc40003fa6270 */
[----:B------:R-:W-:Y:S02]  /*30a0*/  LOP3.LUT R13, R153, 0xa0, RZ, 0xfc, !PT ;  /* 0x000000a0990d7812 */ /* 0x000fe400078efcff */
[----:B------:R-:W-:Y:S02]  /*30b0*/  FSEL R130, R123, -INF , !P4 ;  /* 0xff8000007b827808 */ /* 0x000fe40006000000 */
[----:B------:R-:W-:Y:S02]  /*30c0*/  FSEL R201, R116, -INF , !P3 ;  /* 0xff80000074c97808 */ /* 0x000fe40005800000 */
[C---:B------:R-:W-:Y:S02]  /*30d0*/  ISETP.GE.AND P4, PT, R13.reuse, R210, PT ;  /* 0x000000d20d00720c */ /* 0x040fe40003f86270 */
[----:B------:R-:W-:Y:S02]  /*30e0*/  ISETP.GE.AND P3, PT, R13, R204, PT ;  /* 0x000000cc0d00720c */ /* 0x000fe40003f66270 */
[----:B------:R-:W-:-:S02]  /*30f0*/  LOP3.LUT R15, R153, 0xa1, RZ, 0xfc, !PT ;  /* 0x000000a1990f7812 */ /* 0x000fc400078efcff */
[----:B------:R-:W-:Y:S02]  /*3100*/  LOP3.LUT R13, R153, 0xa8, RZ, 0xfc, !PT ;  /* 0x000000a8990d7812 */ /* 0x000fe400078efcff */
[----:B------:R-:W-:Y:S02]  /*3110*/  FSEL R124, R119, -INF , !P5 ;  /* 0xff800000777c7808 */ /* 0x000fe40006800000 */
[----:B------:R-:W-:Y:S02]  /*3120*/  FSEL R126, R118, -INF , !P2 ;  /* 0xff800000767e7808 */ /* 0x000fe40005000000 */
[----:B------:R-:W-:Y:S02]  /*3130*/  FSEL R117, R117, -INF , !P1 ;  /* 0xff80000075757808 */ /* 0x000fe40004800000 */
[----:B------:R-:W-:Y:S02]  /*3140*/  FSEL R119, R112, -INF , !P4 ;  /* 0xff80000070777808 */ /* 0x000fe40006000000 */
[----:B------:R-:W-:-:S02]  /*3150*/  ISETP.GE.AND P2, PT, R15, R210, PT ;  /* 0x000000d20f00720c */ /* 0x000fc40003f46270 */
[----:B------:R-:W-:Y:S02]  /*3160*/  ISETP.GE.AND P1, PT, R15, R204, PT ;  /* 0x000000cc0f00720c */ /* 0x000fe40003f26270 */
[C---:B------:R-:W-:Y:S02]  /*3170*/  ISETP.GE.AND P5, PT, R13.reuse, R210, PT ;  /* 0x000000d20d00720c */ /* 0x040fe40003fa6270 */
[----:B------:R-:W-:Y:S02]  /*3180*/  ISETP.GE.AND P4, PT, R13, R204, PT ;  /* 0x000000cc0d00720c */ /* 0x000fe40003f86270 */
[----:B------:R-:W2:Y:S01]  /*3190*/  LDSM.16.M88.4 R12, [R225+0x3400] ;  /* 0x00340000e10c783b */ /* 0x000ea20000000200 */
[----:B------:R-:W-:Y:S02]  /*31a0*/  LOP3.LUT R5, R153, 0xa9, RZ, 0xfc, !PT ;  /* 0x000000a999057812 */ /* 0x000fe400078efcff */
[----:B------:R-:W-:Y:S02]  /*31b0*/  FSEL R116, R114, -INF , !P3 ;  /* 0xff80000072747808 */ /* 0x000fe40005800000 */
[----:B------:R-:W-:-:S02]  /*31c0*/  FSEL R203, R113, -INF , !P2 ;  /* 0xff80000071cb7808 */ /* 0x000fc40005000000 */
[C---:B------:R-:W-:Y:S01]  /*31d0*/  ISETP.GE.AND P3, PT, R5.reuse, R210, PT ;  /* 0x000000d20500720c */ /* 0x040fe20003f66270 */
[C---:B-1----:R-:W-:Y:S01]  /*31e0*/  HMMA.16816.F32.BF16 R24, R140.reuse, R8, R96 ;  /* 0x000000088c18723c */ /* 0x042fe20000041860 */
[----:B------:R-:W-:Y:S02]  /*31f0*/  ISETP.GE.AND P2, PT, R5, R204, PT ;  /* 0x000000cc0500720c */ /* 0x000fe40003f46270 */
[----:B------:R-:W-:Y:S02]  /*3200*/  LOP3.LUT R21, R153, 0xb0, RZ, 0xfc, !PT ;  /* 0x000000b099157812 */ /* 0x000fe400078efcff */
[----:B------:R-:W-:Y:S02]  /*3210*/  FSEL R112, R115, -INF , !P1 ;  /* 0xff80000073707808 */ /* 0x000fe40004800000 */
[----:B------:R-:W-:Y:S01]  /*3220*/  ISETP.GE.AND P1, PT, R21, R210, PT ;  /* 0x000000d21500720c */ /* 0x000fe20003f26270 */
[----:B------:R-:W-:Y:S01]  /*3230*/  HMMA.16816.F32.BF16 R4, R140, R6, R100 ;  /* 0x000000068c04723c */ /* 0x000fe20000041864 */
[----:B------:R-:W-:-:S02]  /*3240*/  LOP3.LUT R23, R153, 0xb1, RZ, 0xfc, !PT ;  /* 0x000000b199177812 */ /* 0x000fc400078efcff */
[----:B------:R-:W-:Y:S02]  /*3250*/  FSEL R104, R110, -INF , !P4 ;  /* 0xff8000006e687808 */ /* 0x000fe40006000000 */
[----:B------:R-:W-:Y:S02]  /*3260*/  FSEL R109, R109, -INF , !P3 ;  /* 0xff8000006d6d7808 */ /* 0x000fe40005800000 */
[----:B------:R-:W-:Y:S02]  /*3270*/  FSEL R103, R108, -INF , !P5 ;  /* 0xff8000006c677808 */ /* 0x000fe40006800000 */
[----:B------:R-:W-:Y:S02]  /*3280*/  ISETP.GE.AND P5, PT, R21, R204, PT ;  /* 0x000000cc1500720c */ /* 0x000fe40003fa6270 */
[----:B------:R-:W-:Y:S02]  /*3290*/  LOP3.LUT R21, R153, 0xb8, RZ, 0xfc, !PT ;  /* 0x000000b899157812 */ /* 0x000fe400078efcff */
[----:B------:R-:W-:-:S02]  /*32a0*/  FSEL R108, R111, -INF , !P2 ;  /* 0xff8000006f6c7808 */ /* 0x000fc40005000000 */
[----:B------:R-:W-:Y:S02]  /*32b0*/  FSEL R111, R16, -INF , !P1 ;  /* 0xff800000106f7808 */ /* 0x000fe40004800000 */
[C---:B------:R-:W-:Y:S02]  /*32c0*/  ISETP.GE.AND P4, PT, R23.reuse, R210, PT ;  /* 0x000000d21700720c */ /* 0x040fe40003f86270 */
[----:B------:R-:W-:Y:S02]  /*32d0*/  ISETP.GE.AND P3, PT, R23, R204, PT ;  /* 0x000000cc1700720c */ /* 0x000fe40003f66270 */
[----:B------:R-:W-:Y:S02]  /*32e0*/  LOP3.LUT R9, R153, 0xb9, RZ, 0xfc, !PT ;  /* 0x000000b999097812 */ /* 0x000fe400078efcff */
[C---:B------:R-:W-:Y:S01]  /*32f0*/  ISETP.GE.AND P2, PT, R21.reuse, R210, PT ;  /* 0x000000d21500720c */ /* 0x040fe20003f46270 */
[----:B--2---:R-:W-:Y:S01]  /*3300*/  HMMA.16816.F32.BF16 R84, R140, R14, R84 ;  /* 0x0000000e8c54723c */ /* 0x004fe20000041854 */
[----:B------:R-:W-:-:S02]  /*3310*/  ISETP.GE.AND P1, PT, R21, R204, PT ;  /* 0x000000cc1500720c */ /* 0x000fc40003f26270 */
[----:B------:R-:W1:Y:S01]  /*3320*/  LDSM.16.M88.4 R20, [R225+0x3800] ;  /* 0x00380000e114783b */ /* 0x000e620000000200 */
[----:B------:R-:W-:Y:S02]  /*3330*/  FSEL R100, R18, -INF , !P5 ;  /* 0xff80000012647808 */ /* 0x000fe40006800000 */
[----:B------:R-:W-:Y:S02]  /*3340*/  ISETP.GE.AND P5, PT, R9, R210, PT ;  /* 0x000000d20900720c */ /* 0x000fe40003fa6270 */
[----:B------:R-:W-:Y:S02]  /*3350*/  FSEL R205, R17, -INF , !P4 ;  /* 0xff80000011cd7808 */ /* 0x000fe40006000000 */
[----:B------:R-:W-:Y:S02]  /*3360*/  FSEL R98, R19, -INF , !P3 ;  /* 0xff80000013627808 */ /* 0x000fe40005800000 */
[C---:B------:R-:W-:Y:S02]  /*3370*/  LOP3.LUT R17, R153.reuse, 0xc0, RZ, 0xfc, !PT ;  /* 0x000000c099117812 */ /* 0x040fe400078efcff */
[----:B------:R-:W-:-:S02]  /*3380*/  LOP3.LUT R19, R153, 0xc1, RZ, 0xfc, !PT ;  /* 0x000000c199137812 */ /* 0x000fc400078efcff */
[----:B------:R-:W-:Y:S02]  /*3390*/  ISETP.GE.AND P4, PT, R9, R204, PT ;  /* 0x000000cc0900720c */ /* 0x000fe40003f86270 */
[----:B------:R-:W-:Y:S01]  /*33a0*/  HMMA.16816.F32.BF16 R8, R140, R10, R92 ;  /* 0x0000000a8c08723c */ /* 0x000fe2000004185c */
[----:B------:R-:W-:Y:S02]  /*33b0*/  FSEL R207, R4, -INF , !P2 ;  /* 0xff80000004cf7808 */ /* 0x000fe40005000000 */
[----:B------:R-:W-:Y:S02]  /*33c0*/  FSEL R223, R5, -INF , !P5 ;  /* 0xff80000005df7808 */ /* 0x000fe40006800000 */
[C---:B------:R-:W-:Y:S02]  /*33d0*/  ISETP.GE.AND P3, PT, R17.reuse, R210, PT ;  /* 0x000000d21100720c */ /* 0x040fe40003f66270 */
[----:B------:R-:W-:Y:S02]  /*33e0*/  FSEL R92, R6, -INF , !P1 ;  /* 0xff800000065c7808 */ /* 0x000fe40004800000 */
[----:B------:R-:W-:-:S02]  /*33f0*/  ISETP.GE.AND P2, PT, R17, R204, PT ;  /* 0x000000cc1100720c */ /* 0x000fc40003f46270 */
[C---:B------:R-:W-:Y:S02]  /*3400*/  ISETP.GE.AND P1, PT, R19.reuse, R210, PT ;  /* 0x000000d21300720c */ /* 0x040fe40003f26270 */
[----:B------:R-:W-:Y:S02]  /*3410*/  ISETP.GE.AND P5, PT, R19, R204, PT ;  /* 0x000000cc1300720c */ /* 0x000fe40003fa6270 */
[----:B------:R-:W-:Y:S01]  /*3420*/  HMMA.16816.F32.BF16 R16, R140, R12, R88 ;  /* 0x0000000c8c10723c */ /* 0x000fe20000041858 */
[----:B------:R-:W-:Y:S02]  /*3430*/  LOP3.LUT R37, R153, 0xc8, RZ, 0xfc, !PT ;  /* 0x000000c899257812 */ /* 0x000fe400078efcff */
[----:B------:R-:W-:Y:S02]  /*3440*/  FSEL R105, R24, -INF , !P3 ;  /* 0xff80000018697808 */ /* 0x000fe40005800000 */
[----:B------:R-:W-:Y:S02]  /*3450*/  FSEL R125, R25, -INF , !P1 ;  /* 0xff800000197d7808 */ /* 0x000fe40004800000 */
[----:B------:R-:W-:-:S02]  /*3460*/  FSEL R90, R7, -INF , !P4 ;  /* 0xff800000075a7808 */ /* 0x000fc40006000000 */
[----:B------:R-:W2:Y:S01]  /*3470*/  LDSM.16.M88.4 R4, [R225+0x3c00] ;  /* 0x003c0000e104783b */ /* 0x000ea20000000200 */
[----:B-1----:R-:W-:Y:S01]  /*3480*/  HMMA.16816.F32.BF16 R80, R140, R20, R80 ;  /* 0x000000148c50723c */ /* 0x002fe20000041850 */
[----:B------:R-:W-:Y:S01]  /*3490*/  LOP3.LUT R13, R153, 0xc9, RZ, 0xfc, !PT ;  /* 0x000000c9990d7812 */ /* 0x000fe200078efcff */
[----:B------:R-:W-:-:S04]  /*34a0*/  DEPBAR.LE SB0, 0x0 ;  /* 0x000080000000791a */ /* 0x000fc80000000000 */
[----:B------:R-:W-:Y:S02]  /*34b0*/  FSEL R88, R26, -INF , !P2 ;  /* 0xff8000001a587808 */ /* 0x000fe40005000000 */
[C---:B------:R-:W-:Y:S01]  /*34c0*/  ISETP.GE.AND P4, PT, R37.reuse, R210, PT ;  /* 0x000000d22500720c */ /* 0x040fe20003f86270 */
[----:B------:R-:W-:Y:S01]  /*34d0*/  HMMA.16816.F32.BF16 R76, R140, R22, R76 ;  /* 0x000000168c4c723c */ /* 0x000fe2000004184c */
[----:B------:R-:W-:Y:S01]  /*34e0*/  BAR.SYNC.DEFER_BLOCKING 0x0 ;  /* 0x0000000000007b1d */ /* 0x000fe20000010000 */
[----:B------:R-:W-:Y:S02]  /*34f0*/  ISETP.GE.AND P3, PT, R37, R204, PT ;  /* 0x000000cc2500720c */ /* 0x000fe40003f66270 */
[C---:B------:R-:W-:Y:S02]  /*3500*/  ISETP.GE.AND P2, PT, R13.reuse, R210, PT ;  /* 0x000000d20d00720c */ /* 0x040fe40003f46270 */
[----:B------:R-:W-:Y:S02]  /*3510*/  ISETP.GE.AND P1, PT, R13, R204, PT ;  /* 0x000000cc0d00720c */ /* 0x000fe40003f26270 */
[----:B------:R-:W-:-:S02]  /*3520*/  LOP3.LUT R13, R153, 0xd0, RZ, 0xfc, !PT ;  /* 0x000000d0990d7812 */ /* 0x000fc400078efcff */
[----:B------:R-:W-:Y:S02]  /*3530*/  LOP3.LUT R15, R153, 0xd1, RZ, 0xfc, !PT ;  /* 0x000000d1990f7812 */ /* 0x000fe400078efcff */
[----:B------:R-:W-:Y:S02]  /*3540*/  FSEL R37, R27, -INF , !P5 ;  /* 0xff8000001b257808 */ /* 0x000fe40006800000 */
[----:B------:R-:W-:Y:S02]  /*3550*/  FSEL R127, R8, -INF , !P4 ;  /* 0xff800000087f7808 */ /* 0x000fe40006000000 */
[----:B------:R-:W-:Y:S02]  /*3560*/  FSEL R36, R10, -INF , !P3 ;  /* 0xff8000000a247808 */ /* 0x000fe40005800000 */
[C---:B------:R-:W-:Y:S02]  /*3570*/  ISETP.GE.AND P5, PT, R13.reuse, R210, PT ;  /* 0x000000d20d00720c */ /* 0x040fe40003fa6270 */
[----:B------:R-:W-:-:S02]  /*3580*/  ISETP.GE.AND P4, PT, R13, R204, PT ;  /* 0x000000cc0d00720c */ /* 0x000fc40003f86270 */
[----:B------:R-:W-:Y:S02]  /*3590*/  ISETP.GE.AND P3, PT, R15, R210, PT ;  /* 0x000000d20f00720c */ /* 0x000fe40003f66270 */
[----:B------:R-:W-:Y:S02]  /*35a0*/  FSEL R167, R9, -INF , !P2 ;  /* 0xff80000009a77808 */ /* 0x000fe40005000000 */
[----:B------:R-:W-:Y:S02]  /*35b0*/  FSEL R39, R11, -INF , !P1 ;  /* 0xff8000000b277808 */ /* 0x000fe40004800000 */
[C---:B------:R-:W-:Y:S02]  /*35c0*/  LOP3.LUT R9, R153.reuse, 0xd8, RZ, 0xfc, !PT ;  /* 0x000000d899097812 */ /* 0x040fe400078efcff */
[----:B------:R-:W-:Y:S01]  /*35d0*/  LOP3.LUT R11, R153, 0xd9, RZ, 0xfc, !PT ;  /* 0x000000d9990b7812 */ /* 0x000fe200078efcff */
[----:B--2---:R-:W-:Y:S01]  /*35e0*/  HMMA.16816.F32.BF16 R72, R140, R4, R72 ;  /* 0x000000048c48723c */ /* 0x004fe20000041848 */
[----:B------:R-:W-:-:S02]  /*35f0*/  FSEL R159, R16, -INF , !P5 ;  /* 0xff800000109f7808 */ /* 0x000fc40006800000 */
[----:B------:R-:W-:Y:S02]  /*3600*/  FSEL R38, R18, -INF , !P4 ;  /* 0xff80000012267808 */ /* 0x000fe40006000000 */
[----:B------:R-:W-:Y:S02]  /*3610*/  FSEL R151, R17, -INF , !P3 ;  /* 0xff80000011977808 */ /* 0x000fe40005800000 */
[----:B------:R-:W-:Y:S01]  /*3620*/  ISETP.GE.AND P2, PT, R15, R204, PT ;  /* 0x000000cc0f00720c */ /* 0x000fe20003f46270 */
[----:B------:R-:W-:Y:S01]  /*3630*/  HMMA.16816.F32.BF16 R68, R140, R6, R68 ;  /* 0x000000068c44723c */ /* 0x000fe20000041844 */
[----:B------:R-:W-:Y:S01]  /*3640*/  ISETP.GE.AND P1, PT, R9, R210, PT ;  /* 0x000000d20900720c */ /* 0x000fe20003f26270 */
[----:B------:R-:W-:Y:S01]  /*3650*/  IMAD.IADD R4, R149, 0x1, R208 ;  /* 0x0000000195047824 */ /* 0x000fe200078e02d0 */
[----:B------:R-:W-:Y:S02]  /*3660*/  ISETP.GE.AND P5, PT, R9, R204, PT ;  /* 0x000000cc0900720c */ /* 0x000fe40003fa6270 */
[----:B------:R-:W-:-:S02]  /*3670*/  ISETP.GE.AND P4, PT, R11, R210, PT ;  /* 0x000000d20b00720c */ /* 0x000fc40003f86270 */
[----:B------:R-:W-:Y:S02]  /*3680*/  ISETP.GE.AND P3, PT, R11, R204, PT ;  /* 0x000000cc0b00720c */ /* 0x000fe40003f66270 */
[C---:B------:R-:W-:Y:S02]  /*3690*/  LOP3.LUT R9, R153.reuse, 0xe0, RZ, 0xfc, !PT ;  /* 0x000000e099097812 */ /* 0x040fe400078efcff */
[----:B------:R-:W-:Y:S02]  /*36a0*/  LOP3.LUT R11, R153, 0xe1, RZ, 0xfc, !PT ;  /* 0x000000e1990b7812 */ /* 0x000fe400078efcff */
[----:B------:R-:W-:Y:S02]  /*36b0*/  FSEL R41, R19, -INF , !P2 ;  /* 0xff80000013297808 */ /* 0x000fe40005000000 */
[----:B------:R-:W-:Y:S02]  /*36c0*/  FSEL R137, R84, -INF , !P1 ;  /* 0xff80000054897808 */ /* 0x000fe40004800000 */
[----:B------:R-:W-:-:S02]  /*36d0*/  FSEL R40, R86, -INF , !P5 ;  /* 0xff80000056287808 */ /* 0x000fc40006800000 */
[C---:B------:R-:W-:Y:S02]  /*36e0*/  ISETP.GE.AND P2, PT, R9.reuse, R210, PT ;  /* 0x000000d20900720c */ /* 0x040fe40003f46270 */
[----:B------:R-:W-:Y:S02]  /*36f0*/  ISETP.GE.AND P1, PT, R9, R204, PT ;  /* 0x000000cc0900720c */ /* 0x000fe40003f26270 */
[----:B------:R-:W-:Y:S02]  /*3700*/  ISETP.GE.AND P5, PT, R11, R210, PT ;  /* 0x000000d20b00720c */ /* 0x000fe40003fa6270 */
[C---:B------:R-:W-:Y:S02]  /*3710*/  LOP3.LUT R9, R153.reuse, 0xe8, RZ, 0xfc, !PT ;  /* 0x000000e899097812 */ /* 0x040fe400078efcff */
[----:B------:R-:W-:Y:S02]  /*3720*/  LOP3.LUT R5, R153, 0xe9, RZ, 0xfc, !PT ;  /* 0x000000e999057812 */ /* 0x000fe400078efcff */
[----:B------:R-:W-:-:S02]  /*3730*/  FSEL R123, R80, -INF , !P2 ;  /* 0xff800000507b7808 */ /* 0x000fc40005000000 */
[----:B------:R-:W-:Y:S02]  /*3740*/  FSEL R43, R82, -INF , !P1 ;  /* 0xff800000522b7808 */ /* 0x000fe40004800000 */
[----:B------:R-:W-:Y:S02]  /*3750*/  FSEL R113, R81, -INF , !P5 ;  /* 0xff80000051717808 */ /* 0x000fe40006800000 */
[----:B------:R-:W-:Y:S02]  /*3760*/  FSEL R131, R85, -INF , !P4 ;  /* 0xff80000055837808 */ /* 0x000fe40006000000 */
[----:B------:R-:W-:Y:S02]  /*3770*/  FSEL R44, R87, -INF , !P3 ;  /* 0xff800000572c7808 */ /* 0x000fe40005800000 */
[----:B------:R-:W-:Y:S02]  /*3780*/  ISETP.GE.AND P2, PT, R9, R204, PT ;  /* 0x000000cc0900720c */ /* 0x000fe40003f46270 */
[----:B------:R-:W-:-:S02]  /*3790*/  ISETP.GE.AND P1, PT, R5, R210, PT ;  /* 0x000000d20500720c */ /* 0x000fc40003f26270 */
[-C--:B------:R-:W-:Y:S02]  /*37a0*/  ISETP.GE.AND P5, PT, R5, R204.reuse, PT ;  /* 0x000000cc0500720c */ /* 0x080fe40003fa6270 */
        /* <DEDUP_REMOVED lines=8> */
[C---:B------:R-:W-:Y:S02]  /*3830*/  ISETP.GE.AND P2, PT, R5.reuse, R210, PT ;  /* 0x000000d20500720c */ /* 0x040fe40003f46270 */
[----:B------:R-:W-:Y:S02]  /*3840*/  ISETP.GE.AND P1, PT, R5, R204, PT ;  /* 0x000000cc0500720c */ /* 0x000fe40003f26270 */
[----:B------:R-:W-:-:S02]  /*3850*/  FSEL R47, R79, -INF , !P5 ;  /* 0xff8000004f2f7808 */ /* 0x000fc40006800000 */
[C---:B------:R-:W-:Y:S02]  /*3860*/  ISETP.GE.AND P4, PT, R9.reuse, R210, PT ;  /* 0x000000d20900720c */ /* 0x040fe40003f86270 */
[----:B------:R-:W-:Y:S02]  /*3870*/  ISETP.GE.AND P3, PT, R9, R204, PT ;  /* 0x000000cc0900720c */ /* 0x000fe40003f66270 */
[C---:B------:R-:W-:Y:S02]  /*3880*/  LOP3.LUT R5, R153.reuse, 0xf8, RZ, 0xfc, !PT ;  /* 0x000000f899057812 */ /* 0x040fe400078efcff */
[C---:B------:R-:W-:Y:S02]  /*3890*/  ISETP.GE.AND P5, PT, R153.reuse, R210, PT ;  /* 0x000000d29900720c */ /* 0x040fe40003fa6270 */
[----:B------:R-:W-:Y:S02]  /*38a0*/  LOP3.LUT R153, R153, 0xf9, RZ, 0xfc, !PT ;  /* 0x000000f999997812 */ /* 0x000fe400078efcff */
[----:B------:R-:W-:-:S02]  /*38b0*/  FSEL R50, R72, -INF , !P4 ;  /* 0xff80000048327808 */ /* 0x000fc40006000000 */
[----:B------:R-:W-:Y:S02]  /*38c0*/  FSEL R46, R74, -INF , !P3 ;  /* 0xff8000004a2e7808 */ /* 0x000fe40005800000 */
[----:B------:R-:W-:Y:S02]  /*38d0*/  FSEL R49, R73, -INF , !P2 ;  /* 0xff80000049317808 */ /* 0x000fe40005000000 */
[----:B------:R-:W-:Y:S02]  /*38e0*/  FSEL R45, R75, -INF , !P1 ;  /* 0xff8000004b2d7808 */ /* 0x000fe40004800000 */
[-C--:B------:R-:W-:Y:S02]  /*38f0*/  ISETP.GE.AND P4, PT, R5, R210.reuse, PT ;  /* 0x000000d20500720c */ /* 0x080fe40003f86270 */
[----:B------:R-:W-:Y:S02]  /*3900*/  ISETP.GE.AND P3, PT, R153, R210, PT ;  /* 0x000000d29900720c */ /* 0x000fe40003f66270 */
[----:B------:R-:W-:-:S02]  /*3910*/  ISETP.GE.AND P2, PT, R5, R204, PT ;  /* 0x000000cc0500720c */ /* 0x000fc40003f46270 */
[----:B------:R-:W-:Y:S02]  /*3920*/  ISETP.GE.AND P1, PT, R153, R204, PT ;  /* 0x000000cc9900720c */ /* 0x000fe40003f26270 */
[----:B------:R-:W-:Y:S02]  /*3930*/  FSEL R56, R56, -INF , !P5 ;  /* 0xff80000038387808 */ /* 0x000fe40006800000 */
[----:B------:R-:W-:Y:S02]  /*3940*/  FSEL R54, R68, -INF , !P4 ;  /* 0xff80000044367808 */ /* 0x000fe40006000000 */
[----:B------:R-:W-:Y:S02]  /*3950*/  FSEL R52, R70, -INF , !P2 ;  /* 0xff80000046347808 */ /* 0x000fe40005000000 */
[----:B------:R-:W-:Y:S02]  /*3960*/  FSEL R53, R69, -INF , !P3 ;  /* 0xff80000045357808 */ /* 0x000fe40005800000 */
[----:B------:R-:W-:-:S02]  /*3970*/  FSEL R51, R71, -INF , !P1 ;  /* 0xff80000047337808 */ /* 0x000fc40004800000 */
[C---:B------:R-:W-:Y:S02]  /*3980*/  IADD3 R210, R225.reuse, 0x3400, RZ ;  /* 0x00003400e1d27810 */ /* 0x040fe40007ffe0ff */
[----:B------:R-:W-:Y:S01]  /*3990*/  IADD3 R208, R225, 0x3c00, RZ ;  /* 0x00003c00e1d07810 */ /* 0x000fe20007ffe0ff */
[----:B------:R-:W-:Y:S05]  /*39a0*/  @!P0 BRA `(.L_x_1512) ;  /* 0x0000059000008947 */ /* 0x000fea0003800000 */
[----:B------:R-:W-:Y:S05]  /*39b0*/  @P6 BRA `(.L_x_1513) ;  /* 0x0000038000006947 */ /* 0x000fea0003800000 */
[----:B------:R-:W1:Y:S01]  /*39c0*/  I2F.RP R5, R2 ;  /* 0x0000000200057306 */ /* 0x000e620000209400 */
[C---:B------:R-:W-:Y:S02]  /*39d0*/  IADD3 R10, R0.reuse, -0x100, RZ ;  /* 0xffffff00000a7810 */ /* 0x040fe40007ffe0ff */
[----:B------:R-:W-:Y:S02]  /*39e0*/  IABS R8, R0 ;  /* 0x0000000000087213 */ /* 0x000fe40000000000 */
[----:B------:R-:W-:Y:S02]  /*39f0*/  IABS R6, R10 ;  /* 0x0000000a00067213 */ /* 0x000fe40000000000 */
[----:B------:R-:W-:-:S02]  /*3a00*/  LOP3.LUT R0, R0, c[0x0][0x2d0], RZ, 0x3c, !PT ;  /* 0x0000b40000007a12 */ /* 0x000fc400078e3cff */
        /* <DEDUP_REMOVED lines=50> */
[----:B------:R-:W-:Y:S05]  /*3d30*/  BRA `(.L_x_1514) ;  /* 0x0000004000007947 */ /* 0x000fea0003800000 */
.L_x_1513:
[----:B------:R-:W-:-:S04]  /*3d40*/  ULEA UR6, -UR6, URZ, 0x8 ;  /* 0x0000003f06067291 */ /* 0x000fc8000f8e413f */
[----:B------:R-:W-:Y:S02]  /*3d50*/  USHF.R.S32.HI UR8, URZ, 0x1f, UR6 ;  /* 0x0000001f3f087899 */ /* 0x000fe40008011406 */
[----:B------:R-:W-:-:S04]  /*3d60*/  MOV R6, UR6 ;  /* 0x0000000600067c02 */ /* 0x000fc80008000f00 */
[----:B------:R-:W-:Y:S02]  /*3d70*/  MOV R0, UR8 ;  /* 0x0000000800007c02 */ /* 0x000fe40008000f00 */
.L_x_1514:
[----:B------:R-:W-:-:S04]  /*3d80*/  LEA R232, P1, R6, R232, 0x1 ;  /* 0x000000e806e87211 */ /* 0x000fc800078208ff */
[----:B------:R-:W-:Y:S02]  /*3d90*/  LEA.HI.X R233, R6, R233, R0, 0x1, P1 ;  /* 0x000000e906e97211 */ /* 0x000fe400008f0c00 */
[----:B------:R-:W-:-:S03]  /*3da0*/  IADD3 R14, P1, R232, UR9, RZ ;  /* 0x00000009e80e7c10 */ /* 0x000fc6000ff3e0ff */
[----:B------:R-:W-:Y:S01]  /*3db0*/  @!PT LDS RZ, [RZ] ;  /* 0x00000000fffff984 */ /* 0x000fe20000000800 */
[----:B------:R-:W-:Y:S01]  /*3dc0*/  @!PT LDS RZ, [RZ] ;  /* 0x00000000fffff984 */ /* 0x000fe20000000800 */
[----:B------:R-:W-:Y:S01]  /*3dd0*/  @!PT LDS RZ, [RZ] ;  /* 0x00000000fffff984 */ /* 0x000fe20000000800 */
        /* <DEDUP_REMOVED lines=22> */
.L_x_1512:
[----:B------:R-:W-:Y:S02]  /*3f40*/  FMNMX.FTZ R0, R56, R57, !PT ;  /* 0x0000003938007209 */ /* 0x000fe40007810000 */
[----:B------:R-:W-:Y:S02]  /*3f50*/  SHF.L.U32 R224, R4, 0x1, RZ ;  /* 0x0000000104e07819 */ /* 0x000fe400000006ff */
        /* <DEDUP_REMOVED lines=79> */
[----:B------:R-:W-:Y:S01]  /*4450*/  IADD3 R223, R3, R224, RZ ;  /* 0x000000e003df7210 */ /* 0x000fe20007ffe0ff */
[--C-:B------:R-:W-:Y:S01]  /*4460*/  FFMA.FTZ R64, R117, c[0x0][0x23c], -R84.reuse ;  /* 0x00008f0075407a23 */ /* 0x100fe20000010854 */
[----:B------:R-:W-:Y:S01]  /*4470*/  FMNMX.FTZ R5, R246, R5, !PT ;  /* 0x00000005f6057209 */ /* 0x000fe20007810000 */
[--C-:B------:R-:W-:Y:S01]  /*4480*/  FFMA.FTZ R63, R119, c[0x0][0x23c], -R84.reuse ;  /* 0x00008f00773f7a23 */ /* 0x100fe20000010854 */
[----:B------:R-:W-:Y:S01]  /*4490*/  MUFU.EX2 R204, R204 ;  /* 0x000000cc00cc7308 */ /* 0x000fe20000000800 */
[----:B-1----:R-:W-:Y:S01]  /*44a0*/  LDSM.16.MT88.4 R12, [R223+0x5000] ;  /* 0x00500000df0c783b */ /* 0x002fe20000004200 */
[----:B------:R-:W-:Y:S01]  /*44b0*/  FMNMX.FTZ R5, R200, R5, !PT ;  /* 0x00000005c8057209 */ /* 0x000fe20007810000 */
[----:B------:R-:W-:-:S02]  /*44c0*/  FFMA.FTZ R121, R57, c[0x0][0x23c], -R84 ;  /* 0x00008f0039797a23 */ /* 0x000fc40000010854 */
[--C-:B------:R-:W-:Y:S01]  /*44d0*/  FFMA.FTZ R142, R59, c[0x0][0x23c], -R84.reuse ;  /* 0x00008f003b8e7a23 */ /* 0x100fe20000010854 */
[----:B------:R-:W-:Y:S01]  /*44e0*/  FMNMX.FTZ R5, R196, R5, !PT ;  /* 0x00000005c4057209 */ /* 0x000fe20007810000 */
[--C-:B------:R-:W-:Y:S01]  /*44f0*/  FFMA.FTZ R115, R147, c[0x0][0x23c], -R84.reuse ;  /* 0x00008f0093737a23 */ /* 0x100fe20000010854 */
[----:B------:R-:W-:Y:S01]  /*4500*/  LDSM.16.MT88.4 R16, [R223+0x5400] ;  /* 0x00540000df10783b */ /* 0x000fe20000004200 */
[----:B------:R-:W1:Y:S01]  /*4510*/  MUFU.EX2 R121, R121 ;  /* 0x0000007900797308 */ /* 0x000e620000000800 */
[----:B------:R-:W-:Y:S01]  /*4520*/  FMNMX.FTZ R5, R194, R5, !PT ;  /* 0x00000005c2057209 */ /* 0x000fe20007810000 */
[--C-:B------:R-:W-:Y:S02]  /*4530*/  FFMA.FTZ R89, R33, c[0x0][0x23c], -R84.reuse ;  /* 0x00008f0021597a23 */ /* 0x100fe40000010854 */
[--C-:B------:R-:W-:Y:S01]  /*4540*/  FFMA.FTZ R86, R35, c[0x0][0x23c], -R84.reuse ;  /* 0x00008f0023567a23 */ /* 0x100fe20000010854 */
[----:B------:R-:W-:Y:S01]  /*4550*/  FMNMX.FTZ R5, R192, R5, !PT ;  /* 0x00000005c0057209 */ /* 0x000fe20007810000 */
[----:B------:R-:W-:Y:S01]  /*4560*/  LDSM.16.MT88.4 R32, [R224+0x5400] ;  /* 0x00540000e020783b */ /* 0x000fe20000004200 */
[--C-:B------:R-:W-:Y:S01]  /*4570*/  FFMA.FTZ R107, R61, c[0x0][0x23c], -R84.reuse ;  /* 0x00008f003d6b7a23 */ /* 0x100fe20000010854 */
[----:B------:R-:W-:Y:S01]  /*4580*/  MUFU.EX2 R142, R142 ;  /* 0x0000008e008e7308 */ /* 0x000fe20000000800 */
[----:B------:R-:W-:Y:S01]  /*4590*/  FMNMX.FTZ R5, R190, R5, !PT ;  /* 0x00000005be057209 */ /* 0x000fe20007810000 */
[----:B------:R-:W-:-:S02]  /*45a0*/  FFMA.FTZ R61, R103, c[0x0][0x23c], -R84 ;  /* 0x00008f00673d7a23 */ /* 0x000fc40000010854 */
        /* <DEDUP_REMOVED lines=12> */
[----:B------:R-:W-:Y:S01]  /*4670*/  LDSM.16.MT88.4 R28, [R224+0x5800] ;  /* 0x00580000e01c783b */ /* 0x000fe20000004200 */
[--C-:B------:R-:W-:Y:S02]  /*4680*/  FFMA.FTZ R60, R109, c[0x0][0x23c], -R84.reuse ;  /* 0x00008f006d3c7a23 */ /* 0x100fe40000010854 */
        /* <DEDUP_REMOVED lines=124> */
[----:B------:R-:W-:-:S05]  /*4e50*/  FMUL.FTZ R55, R0, c[0x0][0x23c] ;  /* 0x00008f0000377a20 */ /* 0x000fca0000410000 */
[----:B------:R-:W-:Y:S01]  /*4e60*/  MUFU.EX2 R67, R67 ;  /* 0x0000004300437308 */ /* 0x000fe20000000800 */
[----:B------:R-:W-:-:S05]  /*4e70*/  FSEL R55, R55, RZ, P1 ;  /* 0x000000ff37377208 */ /* 0x000fca0000800000 */
[--C-:B------:R-:W-:Y:S02]  /*4e80*/  FFMA.FTZ R198, R198, c[0x0][0x23c], -R55.reuse ;  /* 0x00008f00c6c67a23 */ /* 0x100fe40000010837 */
[--C-:B------:R-:W-:Y:S01]  /*4e90*/  FFMA.FTZ R119, R145, c[0x0][0x23c], -R55.reuse ;  /* 0x00008f0091777a23 */ /* 0x100fe20000010837 */
[----:B------:R-:W-:Y:S01]  /*4ea0*/  MUFU.EX2 R66, R66 ;  /* 0x0000004200427308 */ /* 0x000fe20000000800 */
        /* <DEDUP_REMOVED lines=9> */
[----:B------:R-:W2:Y:S01]  /*4f40*/  MUFU.EX2 R119, R119 ;  /* 0x0000007700777308 */ /* 0x000ea20000000800 */
        /* <DEDUP_REMOVED lines=53> */
[--C-:B------:R-:W-:Y:S01]  /*52a0*/  FFMA.FTZ R116, R104, c[0x0][0x23c], -R55.reuse ;  /* 0x00008f0068747a23 */ /* 0x100fe20000010837 */
[----:B------:R-:W-:Y:S01]  /*52b0*/  HMMA.16816.F32.BF16 R8, R12, R32, R8 ;  /* 0x000000200c08723c */ /* 0x000fe20000041808 */
[----:B------:R-:W-:Y:S01]  /*52c0*/  FFMA.FTZ R108, R108, c[0x0][0x23c], -R55 ;  /* 0x00008f006c6c7a23 */ /* 0x000fe20000010837 */
[----:B------:R-:W1:Y:S01]  /*52d0*/  MUFU.EX2 R128, R128 ;  /* 0x0000008000807308 */ /* 0x000e620000000800 */
[----:B------:R-:W-:-:S02]  /*52e0*/  FADD.FTZ R119, R198, R119 ;  /* 0x00000077c6777221 */ /* 0x000fc40000010000 */
[----:B------:R-:W-:Y:S02]  /*52f0*/  FFMA.FTZ R100, R100, c[0x0][0x23c], -R55 ;  /* 0x00008f0064647a23 */ /* 0x000fe40000010837 */
[----:B------:R-:W-:Y:S01]  /*5300*/  FADD.FTZ R140, R140, R119 ;  /* 0x000000778c8c7221 */ /* 0x000fe20000010000 */
        /* <DEDUP_REMOVED lines=10> */
[--C-:B------:R-:W-:Y:S02]  /*53b0*/  FFMA.FTZ R88, R88, c[0x0][0x23c], -R55.reuse ;  /* 0x00008f0058587a23 */ /* 0x100fe40000010837 */
[--C-:B------:R-:W-:Y:S01]  /*53c0*/  FFMA.FTZ R37, R37, c[0x0][0x23c], -R55.reuse ;  /* 0x00008f0025257a23 */ /* 0x100fe20000010837 */
[----:B------:R-:W-:Y:S01]  /*53d0*/  HMMA.16816.F32.BF16 R20, R12, R18, R20 ;  /* 0x000000120c14723c */ /* 0x000fe20000041814 */
[----:B------:R-:W5:Y:S01]  /*53e0*/  LDSM.16.MT88.4 R16, [R224+0x5c00] ;  /* 0x005c0000e010783b */ /* 0x000f620000004200 */
[----:B------:R-:W-:Y:S01]  /*53f0*/  MUFU.EX2 R129, R129 ;  /* 0x0000008100817308 */ /* 0x000fe20000000800 */
[--C-:B------:R-:W-:Y:S02]  /*5400*/  FFMA.FTZ R36, R36, c[0x0][0x23c], -R55.reuse ;  /* 0x00008f0024247a23 */ /* 0x100fe40000010837 */
[--C-:B------:R-:W-:Y:S02]  /*5410*/  FFMA.FTZ R38, R38, c[0x0][0x23c], -R55.reuse ;  /* 0x00008f0026267a23 */ /* 0x100fe40000010837 */
        /* <DEDUP_REMOVED lines=8> */
[----:B------:R-:W-:Y:S02]  /*54a0*/  FFMA.FTZ R104, R113, c[0x0][0x23c], -R84 ;  /* 0x00008f0071687a23 */ /* 0x000fe40000010854 */
[----:B------:R-:W-:Y:S01]  /*54b0*/  MUFU.EX2 R182, R182 ;  /* 0x000000b600b67308 */ /* 0x000fe20000000800 */
[--C-:B------:R-:W-:Y:S01]  /*54c0*/  FFMA.FTZ R43, R43, c[0x0][0x23c], -R55.reuse ;  /* 0x00008f002b2b7a23 */ /* 0x100fe20000010837 */
[C---:B------:R-:W-:Y:S01]  /*54d0*/  HMMA.16816.F32.BF16 R8, R12.reuse, R28, R8 ;  /* 0x0000001c0c08723c */ /* 0x040fe20000041808 */
[--C-:B------:R-:W-:Y:S02]  /*54e0*/  FFMA.FTZ R42, R42, c[0x0][0x23c], -R55.reuse ;  /* 0x00008f002a2a7a23 */ /* 0x100fe40000010837 */
[--C-:B------:R-:W-:Y:S02]  /*54f0*/  FFMA.FTZ R47, R47, c[0x0][0x23c], -R55.reuse ;  /* 0x00008f002f2f7a23 */ /* 0x100fe40000010837 */
[--C-:B------:R-:W-:Y:S01]  /*5500*/  FFMA.FTZ R46, R46, c[0x0][0x23c], -R55.reuse ;  /* 0x00008f002e2e7a23 */ /* 0x100fe20000010837 */
[----:B------:R-:W1:Y:S01]  /*5510*/  MUFU.EX2 R133, R133 ;  /* 0x0000008500857308 */ /* 0x000e620000000800 */
[----:B------:R-:W-:Y:S01]  /*5520*/  FFMA.FTZ R51, R51, c[0x0][0x23c], -R55 ;  /* 0x00008f0033337a23 */ /* 0x000fe20000010837 */
[C---:B------:R-:W-:Y:S01]  /*5530*/  HMMA.16816.F32.BF16 R4, R12.reuse, R30, R4 ;  /* 0x0000001e0c04723c */ /* 0x040fe20000041804 */
[----:B------:R-:W1:Y:S05]  /*5540*/  LDSM.16.MT88.4 R28, [R223+0x5c00] ;  /* 0x005c0000df1c783b */ /* 0x000e6a0000004200 */
        /* <DEDUP_REMOVED lines=109> */
[----:B------:R-:W5:Y:S02]  /*5c20*/  LDSM.16.MT88.4 R12, [R223+0x7800] ;  /* 0x00780000df0c783b */ /* 0x000f640000004200 */
[----:B------:R-:W-:Y:S01]  /*5c30*/  FADD.FTZ R115, R115, R142 ;  /* 0x0000008e73737221 */ /* 0x000fe20000010000 */
[C---:B--2---:R-:W-:Y:S03]  /*5c40*/  HMMA.16816.F32.BF16 R24, R32.reuse, R28, R24 ;  /* 0x0000001c2018723c */ /* 0x044fe60000041818 */
[----:B------:R-:W-:Y:S01]  /*5c50*/  FADD.FTZ R132, R132, R115 ;  /* 0x0000007384847221 */ /* 0x000fe20000010000 */
[----:B------:R-:W-:Y:S04]  /*5c60*/  MUFU.EX2 R106, R106 ;  /* 0x0000006a006a7308 */ /* 0x000fe80000000800 */
[----:B------:R-:W-:Y:S01]  /*5c70*/  HMMA.16816.F32.BF16 R28, R32, R30, R20 ;  /* 0x0000001e201c723c */ /* 0x000fe20000041814 */
[----:B-1----:R-:W-:-:S03]  /*5c80*/  FFMA.FTZ R108, R98, c[0x0][0x23c], -R55 ;  /* 0x00008f00626c7a23 */ /* 0x002fc60000010837 */
[----:B------:R-:W-:Y:S03]  /*5c90*/  MUFU.EX2 R127, R127 ;  /* 0x0000007f007f7308 */ /* 0x000fe60000000800 */
[----:B------:R-:W-:Y:S01]  /*5ca0*/  F2FP.BF16.PACK_AB R32, R62, R63 ;  /* 0x0000003f3e20723e */ /* 0x000fe200000010ff */
[----:B------:R-:W-:Y:S01]  /*5cb0*/  FADD.FTZ R21, R107, R132 ;  /* 0x000000846b157221 */ /* 0x000fe20000010000 */
[----:B------:R-:W-:Y:S02]  /*5cc0*/  F2FP.BF16.PACK_AB R33, R112, R159 ;  /* 0x0000009f7021723e */ /* 0x000fe400000010ff */
[----:B------:R-:W-:Y:S01]  /*5cd0*/  F2FP.BF16.PACK_AB R34, R60, R61 ;  /* 0x0000003d3c22723e */ /* 0x000fe200000010ff */
[----:B------:R-:W-:Y:S01]  /*5ce0*/  FADD.FTZ R120, R120, R21 ;  /* 0x0000001578787221 */ /* 0x000fe20000010000 */
[----:B----4-:R-:W-:Y:S01]  /*5cf0*/  F2FP.BF16.PACK_AB R35, R121, R116 ;  /* 0x000000747923723e */ /* 0x010fe200000010ff */
[----:B------:R-:W1:Y:S01]  /*5d00*/  LDSM.16.MT88.4 R20, [R224+0x7c00] ;  /* 0x007c0000e014783b */ /* 0x000e620000004200 */
[----:B------:R2:W-:Y:S01]  /*5d10*/  MUFU.EX2 R98, R100 ;  /* 0x0000006400627308 */ /* 0x0005e20000000800 */
[----:B------:R-:W-:-:S04]  /*5d20*/  FADD.FTZ R101, R101, R120 ;  /* 0x0000007865657221 */ /* 0x000fc80000010000 */
[C---:B---3--:R-:W-:Y:S01]  /*5d30*/  HMMA.16816.F32.BF16 R8, R32.reuse, R16, R8 ;  /* 0x000000102008723c */ /* 0x048fe20000041808 */
[----:B------:R-:W-:Y:S02]  /*5d40*/  FADD.FTZ R114, R114, R101 ;  /* 0x0000006572727221 */ /* 0x000fe40000010000 */
[----:B------:R-:W3:Y:S04]  /*5d50*/  MUFU.EX2 R107, R108 ;  /* 0x0000006c006b7308 */ /* 0x000ee80000000800 */
[----:B------:R-:W-:Y:S01]  /*5d60*/  FADD.FTZ R17, R103, R134 ;  /* 0x0000008667117221 */ /* 0x000fe20000010000 */
[----:B------:R-:W-:Y:S03]  /*5d70*/  HMMA.16816.F32.BF16 R4, R32, R18, R4 ;  /* 0x000000122004723c */ /* 0x000fe60000041804 */
[----:B------:R-:W-:Y:S01]  /*5d80*/  FADD.FTZ R17, R118, R17 ;  /* 0x0000001176117221 */ /* 0x000fe20000010000 */
[----:B------:R-:W-:Y:S01]  /*5d90*/  MUFU.EX2 R176, R176 ;  /* 0x000000b000b07308 */ /* 0x000fe20000000800 */
[----:B--2---:R-:W-:-:S02]  /*5da0*/  FFMA.FTZ R100, R90, c[0x0][0x23c], -R55 ;  /* 0x00008f005a647a23 */ /* 0x004fc40000010837 */
[----:B------:R-:W-:Y:S01]  /*5db0*/  FADD.FTZ R90, R122, R17 ;  /* 0x000000117a5a7221 */ /* 0x000fe20000010000 */
[C---:B-----5:R-:W-:Y:S01]  /*5dc0*/  HMMA.16816.F32.BF16 R24, R32.reuse, R12, R24 ;  /* 0x0000000c2018723c */ /* 0x060fe20000041818 */
[----:B------:R-:W-:Y:S02]  /*5dd0*/  FADD.FTZ R17, R99, R114 ;  /* 0x0000007263117221 */ /* 0x000fe40000010000 */
[----:B------:R-:W-:Y:S01]  /*5de0*/  FADD.FTZ R90, R109, R90 ;  /* 0x0000005a6d5a7221 */ /* 0x000fe20000010000 */
[----:B------:R-:W2:Y:S01]  /*5df0*/  MUFU.EX2 R99, R100 ;  /* 0x0000006400637308 */ /* 0x000ea20000000800 */
[----:B------:R-:W-:Y:S02]  /*5e00*/  FADD.FTZ R110, R110, R17 ;  /* 0x000000116e6e7221 */ /* 0x000fe40000010000 */
[----:B------:R-:W-:Y:S01]  /*5e10*/  FADD.FTZ R13, R105, R90 ;  /* 0x0000005a690d7221 */ /* 0x000fe20000010000 */
[----:B------:R-:W-:Y:S01]  /*5e20*/  HMMA.16816.F32.BF16 R28, R32, R14, R28 ;  /* 0x0000000e201c723c */ /* 0x000fe2000004181c */
[----:B------:R-:W-:Y:S01]  /*5e30*/  FADD.FTZ R97, R97, R110 ;  /* 0x0000006e61617221 */ /* 0x000fe20000010000 */
[----:B------:R-:W4:Y:S01]  /*5e40*/  LDSM.16.MT88.4 R16, [R223+0x7c00] ;  /* 0x007c0000df10783b */ /* 0x000f220000004200 */
[----:B------:R-:W-:Y:S01]  /*5e50*/  FADD.FTZ R13, R128, R13 ;  /* 0x0000000d800d7221 */ /* 0x000fe20000010000 */
[----:B------:R-:W-:Y:S01]  /*5e60*/  F2FP.BF16.PACK_AB R12, R58, R59 ;  /* 0x0000003b3a0c723e */ /* 0x000fe200000010ff */
[----:B------:R-:W-:Y:S01]  /*5e70*/  FADD.FTZ R102, R102, R97 ;  /* 0x0000006166667221 */ /* 0x000fe20000010000 */
[----:B------:R-:W-:Y:S01]  /*5e80*/  MUFU.EX2 R88, R88 ;  /* 0x0000005800587308 */ /* 0x000fe20000000800 */
[----:B------:R-:W-:Y:S01]  /*5e90*/  FADD.FTZ R32, R190, R13 ;  /* 0x0000000dbe207221 */ /* 0x000fe20000010000 */
[----:B---3--:R-:W-:Y:S01]  /*5ea0*/  F2FP.BF16.PACK_AB R13, R107, R98 ;  /* 0x000000626b0d723e */ /* 0x008fe200000010ff */
[----:B------:R-:W-:Y:S01]  /*5eb0*/  FADD.FTZ R93, R93, R102 ;  /* 0x000000665d5d7221 */ /* 0x000fe20000010000 */
[----:B------:R-:W-:Y:S01]  /*5ec0*/  F2FP.BF16.PACK_AB R14, R56, R57 ;  /* 0x00000039380e723e */ /* 0x000fe200000010ff */
[----:B------:R-:W-:Y:S01]  /*5ed0*/  FADD.FTZ R32, R125, R32 ;  /* 0x000000207d207221 */ /* 0x000fe20000010000 */
[----:B--2---:R-:W-:Y:S01]  /*5ee0*/  F2FP.BF16.PACK_AB R15, R99, R92 ;  /* 0x0000005c630f723e */ /* 0x004fe200000010ff */
[----:B------:R-:W-:Y:S01]  /*5ef0*/  FADD.FTZ R96, R96, R93 ;  /* 0x0000005d60607221 */ /* 0x000fe20000010000 */
[----:B------:R-:W2:Y:S01]  /*5f00*/  MUFU.EX2 R37, R37 ;  /* 0x0000002500257308 */ /* 0x000ea20000000800 */
[----:B------:R-:W-:-:S02]  /*5f10*/  FADD.FTZ R129, R129, R32 ;  /* 0x0000002081817221 */ /* 0x000fc40000010000 */
[----:B------:R-:W3:Y:S01]  /*5f20*/  LDSM.16.MT88.4 R32, [R224+0x8000] ;  /* 0x00800000e020783b */ /* 0x000ee20000004200 */
[----:B------:R-:W-:Y:S01]  /*5f30*/  FADD.FTZ R91, R91, R96 ;  /* 0x000000605b5b7221 */ /* 0x000fe20000010000 */
[C---:B-1----:R-:W-:Y:S01]  /*5f40*/  HMMA.16816.F32.BF16 R8, R12.reuse, R20, R8 ;  /* 0x000000140c08723c */ /* 0x042fe20000041808 */
[----:B------:R-:W-:Y:S02]  /*5f50*/  FADD.FTZ R129, R184, R129 ;  /* 0x00000081b8817221 */ /* 0x000fe40000010000 */
[----:B------:R-:W-:Y:S01]  /*5f60*/  FADD.FTZ R94, R94, R91 ;  /* 0x0000005b5e5e7221 */ /* 0x000fe20000010000 */
[----:B------:R-:W-:Y:S01]  /*5f70*/  MUFU.EX2 R36, R36 ;  /* 0x0000002400247308 */ /* 0x000fe20000000800 */
[----:B------:R-:W-:Y:S02]  /*5f80*/  FADD.FTZ R182, R182, R129 ;  /* 0x00000081b6b67221 */ /* 0x000fe40000010000 */
[----:B------:R-:W-:Y:S01]  /*5f90*/  FADD.FTZ R21, R89, R94 ;  /* 0x0000005e59157221 */ /* 0x000fe20000010000 */
[----:B------:R-:W-:Y:S01]  /*5fa0*/  HMMA.16816.F32.BF16 R4, R12, R22, R4 ;  /* 0x000000160c04723c */ /* 0x000fe20000041804 */
[----:B------:R-:W-:-:S02]  /*5fb0*/  FFMA.FTZ R91, R39, c[0x0][0x23c], -R55 ;  /* 0x00008f00275b7a23 */ /* 0x000fc40000010837 */
[----:B------:R-:W-:Y:S01]  /*5fc0*/  FADD.FTZ R182, R133, R182 ;  /* 0x000000b685b67221 */ /* 0x000fe20000010000 */
[----:B------:R-:W-:Y:S01]  /*5fd0*/  MUFU.EX2 R143, R143 ;  /* 0x0000008f008f7308 */ /* 0x000fe20000000800 */
[----:B------:R-:W-:Y:S02]  /*5fe0*/  FADD.FTZ R86, R86, R21 ;  /* 0x0000001556567221 */ /* 0x000fe40000010000 */
[----:B------:R-:W-:Y:S01]  /*5ff0*/  FADD.FTZ R135, R135, R182 ;  /* 0x000000b687877221 */ /* 0x000fe20000010000 */
[----:B------:R-:W1:Y:S01]  /*6000*/  LDSM.16.MT88.4 R20, [R223+0x8000] ;  /* 0x00800000df14783b */ /* 0x000e620000004200 */
[----:B------:R-:W-:Y:S02]  /*6010*/  FADD.FTZ R86, R85, R86 ;  /* 0x0000005655567221 */ /* 0x000fe40000010000 */
[----:B------:R-:W-:Y:S01]  /*6020*/  FADD.FTZ R135, R178, R135 ;  /* 0x00000087b2877221 */ /* 0x000fe20000010000 */
[----:B------:R-:W5:Y:S01]  /*6030*/  MUFU.EX2 R89, R91 ;  /* 0x0000005b00597308 */ /* 0x000f620000000800 */
[----:B------:R-:W-:-:S02]  /*6040*/  FADD.FTZ R83, R83, R86 ;  /* 0x0000005653537221 */ /* 0x000fc40000010000 */
[----:B------:R-:W-:Y:S01]  /*6050*/  FADD.FTZ R174, R174, R135 ;  /* 0x00000087aeae7221 */ /* 0x000fe20000010000 */
[C---:B----4-:R-:W-:Y:S01]  /*6060*/  HMMA.16816.F32.BF16 R24, R12.reuse, R16, R24 ;  /* 0x000000100c18723c */ /* 0x050fe20000041818 */
[----:B------:R-:W-:Y:S01]  /*6070*/  FADD.FTZ R82, R82, R83 ;  /* 0x0000005352527221 */ /* 0x000fe20000010000 */
[----:B------:R-:W-:Y:S01]  /*6080*/  LDSM.16.MT88.4 R132, [R223+0x8c00] ;  /* 0x008c0000df84783b */ /* 0x000fe20000004200 */
[----:B------:R-:W-:Y:S01]  /*6090*/  FADD.FTZ R174, R139, R174 ;  /* 0x000000ae8bae7221 */ /* 0x000fe20000010000 */
[----:B------:R-:W4:Y:S01]  /*60a0*/  MUFU.EX2 R160, R160 ;  /* 0x000000a000a07308 */ /* 0x000f220000000800 */
[----:B------:R-:W-:Y:S02]  /*60b0*/  FADD.FTZ R81, R81, R82 ;  /* 0x0000005251517221 */ /* 0x000fe40000010000 */
[----:B------:R-:W-:Y:S01]  /*60c0*/  FADD.FTZ R17, R141, R174 ;  /* 0x000000ae8d117221 */ /* 0x000fe20000010000 */
[----:B------:R-:W-:Y:S01]  /*60d0*/  HMMA.16816.F32.BF16 R28, R12, R18, R28 ;  /* 0x000000120c1c723c */ /* 0x000fe2000004181c */
[----:B------:R-:W-:-:S02]  /*60e0*/  FADD.FTZ R80, R80, R81 ;  /* 0x0000005150507221 */ /* 0x000fc40000010000 */
[----:B------:R-:W-:Y:S01]  /*60f0*/  FADD.FTZ R17, R168, R17 ;  /* 0x00000011a8117221 */ /* 0x000fe20000010000 */
[----:B------:R-:W-:Y:S01]  /*6100*/  MUFU.EX2 R137, R137 ;  /* 0x0000008900897308 */ /* 0x000fe20000000800 */
[----:B------:R-:W-:Y:S02]  /*6110*/  FADD.FTZ R79, R79, R80 ;  /* 0x000000504f4f7221 */ /* 0x000fe40000010000 */
[----:B------:R-:W-:Y:S01]  /*6120*/  F2FP.BF16.PACK_AB R12, R106, R3 ;  /* 0x000000036a0c723e */ /* 0x000fe200000010ff */
[----:B------:R-:W-:Y:S01]  /*6130*/  FFMA.FTZ R39, R87, c[0x0][0x23c], -R84 ;  /* 0x00008f0057277a23 */ /* 0x000fe20000010854 */
[----:B--2---:R-:W-:Y:S01]  /*6140*/  F2FP.BF16.PACK_AB R13, R37, R88 ;  /* 0x00000058250d723e */ /* 0x004fe200000010ff */
[----:B------:R-:W-:Y:S01]  /*6150*/  FADD.FTZ R78, R78, R79 ;  /* 0x0000004f4e4e7221 */ /* 0x000fe20000010000 */
[----:B------:R-:W-:Y:S01]  /*6160*/  F2FP.BF16.PACK_AB R14, R176, R127 ;  /* 0x0000007fb00e723e */ /* 0x000fe200000010ff */
[----:B------:R-:W-:Y:S01]  /*6170*/  MUFU.EX2 R138, R138 ;  /* 0x0000008a008a7308 */ /* 0x000fe20000000800 */
[----:B-----5:R-:W-:Y:S01]  /*6180*/  F2FP.BF16.PACK_AB R15, R89, R36 ;  /* 0x00000024590f723e */ /* 0x020fe200000010ff */
[----:B------:R-:W-:-:S04]  /*6190*/  FADD.FTZ R77, R77, R78 ;  /* 0x0000004e4d4d7221 */ /* 0x000fc80000010000 */
[----:B------:R-:W-:Y:S02]  /*61a0*/  FADD.FTZ R76, R76, R77 ;  /* 0x0000004d4c4c7221 */ /* 0x000fe40000010000 */
[C---:B---3--:R-:W-:Y:S01]  /*61b0*/  HMMA.16816.F32.BF16 R8, R12.reuse, R32, R8 ;  /* 0x000000200c08723c */ /* 0x048fe20000041808 */
[----:B------:R-:W-:Y:S06]  /*61c0*/  MUFU.EX2 R38, R38 ;  /* 0x0000002600267308 */ /* 0x000fec0000000800 */
[----:B------:R-:W-:Y:S01]  /*61d0*/  FADD.FTZ R32, R166, R17 ;  /* 0x00000011a6207221 */ /* 0x000fe20000010000 */
[----:B------:R-:W-:Y:S01]  /*61e0*/  HMMA.16816.F32.BF16 R4, R12, R34, R4 ;  /* 0x000000220c04723c */ /* 0x000fe20000041804 */
[----:B------:R-:W2:Y:S01]  /*61f0*/  LDSM.16.MT88.4 R16, [R224+0x8400] ;  /* 0x00840000e010783b */ /* 0x000ea20000004200 */
[----:B------:R-:W3:Y:S01]  /*6200*/  MUFU.EX2 R41, R41 ;  /* 0x0000002900297308 */ /* 0x000ee20000000800 */
[----:B------:R-:W-:-:S04]  /*6210*/  FADD.FTZ R32, R145, R32 ;  /* 0x0000002091207221 */ /* 0x000fc80000010000 */
[----:B------:R-:W-:Y:S01]  /*6220*/  FADD.FTZ R33, R147, R32 ;  /* 0x0000002093217221 */ /* 0x000fe20000010000 */
[C---:B-1----:R-:W-:Y:S01]  /*6230*/  HMMA.16816.F32.BF16 R24, R12.reuse, R20, R24 ;  /* 0x000000140c18723c */ /* 0x042fe20000041818 */
[----:B------:R-:W-:Y:S01]  /*6240*/  FADD.FTZ R35, R75, R76 ;  /* 0x0000004c4b237221 */ /* 0x000fe20000010000 */
[----:B------:R-:W-:Y:S01]  /*6250*/  MUFU.EX2 R40, R40 ;  /* 0x0000002800287308 */ /* 0x000fe20000000800 */
[----:B------:R-:W-:Y:S02]  /*6260*/  FADD.FTZ R33, R162, R33 ;  /* 0x00000021a2217221 */ /* 0x000fe40000010000 */
[----:B------:R-:W-:Y:S02]  /*6270*/  FADD.FTZ R74, R74, R35 ;  /* 0x000000234a4a7221 */ /* 0x000fe40000010000 */
[----:B------:R-:W-:Y:S01]  /*6280*/  FADD.FTZ R158, R158, R33 ;  /* 0x000000219e9e7221 */ /* 0x000fe20000010000 */
[----:B------:R-:W-:Y:S01]  /*6290*/  HMMA.16816.F32.BF16 R28, R12, R22, R28 ;  /* 0x000000160c1c723c */ /* 0x000fe2000004181c */
[----:B------:R-:W1:Y:S01]  /*62a0*/  LDSM.16.MT88.4 R32, [R223+0x8400] ;  /* 0x00840000df20783b */ /* 0x000e620000004200 */
[----:B------:R-:W5:Y:S01]  /*62b0*/  MUFU.EX2 R75, R44 ;  /* 0x0000002c004b7308 */ /* 0x000f620000000800 */
[----:B------:R-:W-:-:S02]  /*62c0*/  FADD.FTZ R158, R149, R158 ;  /* 0x0000009e959e7221 */ /* 0x000fc40000010000 */
[----:B------:R-:W-:Y:S01]  /*62d0*/  FADD.FTZ R73, R73, R74 ;  /* 0x0000004a49497221 */ /* 0x000fe20000010000 */
[----:B------:R-:W1:Y:S01]  /*62e0*/  LDSM.16.MT88.4 R20, [R224+0x8800] ;  /* 0x00880000e014783b */ /* 0x000e620000004200 */
[----:B------:R-:W-:Y:S01]  /*62f0*/  FADD.FTZ R151, R151, R158 ;  /* 0x0000009e97977221 */ /* 0x000fe20000010000 */
[----:B----4-:R-:W-:Y:S01]  /*6300*/  F2FP.BF16.PACK_AB R12, R160, R143 ;  /* 0x0000008fa00c723e */ /* 0x010fe200000010ff */
[----:B------:R-:W-:Y:S01]  /*6310*/  FADD.FTZ R72, R72, R73 ;  /* 0x0000004948487221 */ /* 0x000fe20000010000 */
[----:B---3--:R-:W-:Y:S01]  /*6320*/  F2FP.BF16.PACK_AB R13, R41, R38 ;  /* 0x00000026290d723e */ /* 0x008fe200000010ff */
[----:B------:R-:W-:Y:S01]  /*6330*/  FADD.FTZ R151, R152, R151 ;  /* 0x0000009798977221 */ /* 0x000fe20000010000 */
[----:B------:R-:W-:Y:S01]  /*6340*/  F2FP.BF16.PACK_AB R14, R138, R137 ;  /* 0x000000898a0e723e */ /* 0x000fe200000010ff */
[----:B------:R-:W-:Y:S01]  /*6350*/  FADD.FTZ R71, R71, R72 ;  /* 0x0000004847477221 */ /* 0x000fe20000010000 */
[----:B------:R-:W-:Y:S01]  /*6360*/  MUFU.EX2 R123, R123 ;  /* 0x0000007b007b7308 */ /* 0x000fe20000000800 */
[----:B------:R-:W-:-:S02]  /*6370*/  FADD.FTZ R150, R150, R151 ;  /* 0x0000009796967221 */ /* 0x000fc40000010000 */
[----:B------:R-:W-:Y:S01]  /*6380*/  FADD.FTZ R70, R70, R71 ;  /* 0x0000004746467221 */ /* 0x000fe20000010000 */
[----:B-----5:R-:W-:Y:S01]  /*6390*/  F2FP.BF16.PACK_AB R15, R75, R40 ;  /* 0x000000284b0f723e */ /* 0x020fe200000010ff */
[----:B------:R-:W-:Y:S02]  /*63a0*/  FADD.FTZ R153, R153, R150 ;  /* 0x0000009699997221 */ /* 0x000fe40000010000 */
[----:B------:R-:W-:Y:S01]  /*63b0*/  FADD.FTZ R69, R69, R70 ;  /* 0x0000004645457221 */ /* 0x000fe20000010000 */
[----:B------:R-:W3:Y:S01]  /*63c0*/  MUFU.EX2 R104, R104 ;  /* 0x0000006800687308 */ /* 0x000ee20000000800 */
[----:B------:R-:W-:Y:S02]  /*63d0*/  FFMA.FTZ R44, R48, c[0x0][0x23c], -R55 ;  /* 0x00008f00302c7a23 */ /* 0x000fe40000010837 */
[----:B--2---:R-:W-:Y:S01]  /*63e0*/  HMMA.16816.F32.BF16 R8, R12, R16, R8 ;  /* 0x000000100c08723c */ /* 0x004fe20000041808 */
[----:B------:R-:W-:Y:S02]  /*63f0*/  FADD.FTZ R68, R68, R69 ;  /* 0x0000004544447221 */ /* 0x000fe40000010000 */
[----:B------:R-:W-:-:S02]  /*6400*/  FFMA.FTZ R48, R54, c[0x0][0x23c], -R84 ;  /* 0x00008f0036307a23 */ /* 0x000fc40000010854 */
[----:B------:R-:W-:Y:S01]  /*6410*/  FADD.FTZ R67, R67, R68 ;  /* 0x0000004443437221 */ /* 0x000fe20000010000 */
[----:B------:R-:W-:Y:S01]  /*6420*/  MUFU.EX2 R90, R95 ;  /* 0x0000005f005a7308 */ /* 0x000fe20000000800 */
[----:B------:R-:W-:Y:S01]  /*6430*/  FADD.FTZ R16, R144, R153 ;  /* 0x0000009990107221 */ /* 0x000fe20000010000 */
[C---:B------:R-:W-:Y:S01]  /*6440*/  HMMA.16816.F32.BF16 R4, R12.reuse, R18, R4 ;  /* 0x000000120c04723c */ /* 0x040fe20000041804 */
[----:B------:R-:W-:Y:S02]  /*6450*/  FADD.FTZ R66, R66, R67 ;  /* 0x0000004342427221 */ /* 0x000fe40000010000 */
[----:B------:R-:W-:Y:S02]  /*6460*/  FADD.FTZ R16, R155, R16 ;  /* 0x000000109b107221 */ /* 0x000fe40000010000 */
[----:B------:R-:W-:Y:S01]  /*6470*/  FADD.FTZ R65, R65, R66 ;  /* 0x0000004241417221 */ /* 0x000fe20000010000 */
[----:B------:R-:W2:Y:S01]  /*6480*/  MUFU.EX2 R39, R39 ;  /* 0x0000002700277308 */ /* 0x000ea20000000800 */
[----:B------:R-:W-:Y:S01]  /*6490*/  FADD.FTZ R17, R131, R16 ;  /* 0x0000001083117221 */ /* 0x000fe20000010000 */
[----:B-1----:R-:W-:Y:S01]  /*64a0*/  HMMA.16816.F32.BF16 R24, R12, R32, R24 ;  /* 0x000000200c18723c */ /* 0x002fe20000041818 */
[----:B------:R-:W-:-:S02]  /*64b0*/  FADD.FTZ R64, R64, R65 ;  /* 0x0000004140407221 */ /* 0x000fc40000010000 */
[----:B------:R-:W-:Y:S02]  /*64c0*/  FADD.FTZ R17, R130, R17 ;  /* 0x0000001182117221 */ /* 0x000fe40000010000 */
[----:B------:R-:W-:Y:S01]  /*64d0*/  FADD.FTZ R63, R63, R64 ;  /* 0x000000403f3f7221 */ /* 0x000fe20000010000 */
[----:B------:R-:W-:Y:S01]  /*64e0*/  MUFU.EX2 R43, R43 ;  /* 0x0000002b002b7308 */ /* 0x000fe20000000800 */
[----:B------:R-:W-:Y:S01]  /*64f0*/  FADD.FTZ R32, R126, R17 ;  /* 0x000000117e207221 */ /* 0x000fe20000010000 */
[----:B------:R-:W-:Y:S01]  /*6500*/  HMMA.16816.F32.BF16 R28, R12, R34, R28 ;  /* 0x000000220c1c723c */ /* 0x000fe2000004181c */
[----:B------:R-:W-:Y:S01]  /*6510*/  FADD.FTZ R62, R62, R63 ;  /* 0x0000003f3e3e7221 */ /* 0x000fe20000010000 */
[----:B------:R-:W1:Y:S01]  /*6520*/  LDSM.16.MT88.4 R16, [R223+0x8800] ;  /* 0x00880000df10783b */ /* 0x000e620000004200 */
[----:B------:R-:W-:Y:S02]  /*6530*/  FADD.FTZ R32, R157, R32 ;  /* 0x000000209d207221 */ /* 0x000fe40000010000 */
[----:B------:R-:W-:Y:S01]  /*6540*/  FADD.FTZ R61, R61, R62 ;  /* 0x0000003e3d3d7221 */ /* 0x000fe20000010000 */
[----:B------:R-:W4:Y:S01]  /*6550*/  MUFU.EX2 R42, R42 ;  /* 0x0000002a002a7308 */ /* 0x000f220000000800 */
[----:B------:R-:W-:Y:S01]  /*6560*/  FADD.FTZ R159, R159, R32 ;  /* 0x000000209f9f7221 */ /* 0x000fe20000010000 */
[----:B---3--:R-:W-:Y:S01]  /*6570*/  F2FP.BF16.PACK_AB R12, R104, R123 ;  /* 0x0000007b680c723e */ /* 0x008fe200000010ff */
[----:B------:R-:W-:Y:S01]  /*6580*/  FADD.FTZ R60, R60, R61 ;  /* 0x0000003d3c3c7221 */ /* 0x000fe20000010000 */
[----:B--2---:R-:W-:Y:S01]  /*6590*/  F2FP.BF16.PACK_AB R14, R39, R90 ;  /* 0x0000005a270e723e */ /* 0x004fe200000010ff */
[----:B------:R-:W-:Y:S01]  /*65a0*/  FADD.FTZ R159, R112, R159 ;  /* 0x0000009f709f7221 */ /* 0x000fe20000010000 */
[----:B------:R-:W2:Y:S01]  /*65b0*/  LDSM.16.MT88.4 R32, [R224+0x8c00] ;  /* 0x008c0000e020783b */ /* 0x000ea20000004200 */
[----:B------:R-:W-:Y:S01]  /*65c0*/  FADD.FTZ R59, R59, R60 ;  /* 0x0000003c3b3b7221 */ /* 0x000fe20000010000 */
[----:B------:R-:W-:Y:S01]  /*65d0*/  MUFU.EX2 R44, R44 ;  /* 0x0000002c002c7308 */ /* 0x000fe20000000800 */
[----:B------:R-:W-:-:S02]  /*65e0*/  FADD.FTZ R116, R116, R159 ;  /* 0x0000009f74747221 */ /* 0x000fc40000010000 */
[----:B------:R-:W-:Y:S02]  /*65f0*/  FADD.FTZ R58, R58, R59 ;  /* 0x0000003b3a3a7221 */ /* 0x000fe40000010000 */
[----:B------:R-:W-:Y:S02]  /*6600*/  FADD.FTZ R121, R121, R116 ;  /* 0x0000007479797221 */ /* 0x000fe40000010000 */
[----:B------:R-:W-:Y:S01]  /*6610*/  FADD.FTZ R57, R57, R58 ;  /* 0x0000003a39397221 */ /* 0x000fe20000010000 */
[----:B------:R-:W3:Y:S01]  /*6620*/  MUFU.EX2 R47, R47 ;  /* 0x0000002f002f7308 */ /* 0x000ee20000000800 */
[----:B------:R-:W-:Y:S01]  /*6630*/  FADD.FTZ R98, R98, R121 ;  /* 0x0000007962627221 */ /* 0x000fe20000010000 */
[----:B----4-:R-:W-:Y:S01]  /*6640*/  F2FP.BF16.PACK_AB R13, R42, R43 ;  /* 0x0000002b2a0d723e */ /* 0x010fe200000010ff */
[----:B------:R-:W-:Y:S02]  /*6650*/  FADD.FTZ R56, R56, R57 ;  /* 0x0000003938387221 */ /* 0x000fe40000010000 */
[----:B------:R-:W-:-:S03]  /*6660*/  FADD.FTZ R107, R107, R98 ;  /* 0x000000626b6b7221 */ /* 0x000fc60000010000 */
[----:B------:R-:W-:Y:S01]  /*6670*/  MUFU.EX2 R50, R50 ;  /* 0x0000003200327308 */ /* 0x000fe20000000800 */
[----:B------:R-:W-:-:S04]  /*6680*/  FADD.FTZ R92, R92, R107 ;  /* 0x0000006b5c5c7221 */ /* 0x000fc80000010000 */
[----:B------:R-:W-:Y:S01]  /*6690*/  FADD.FTZ R99, R99, R92 ;  /* 0x0000005c63637221 */ /* 0x000fe20000010000 */
[----:B---3--:R-:W-:-:S03]  /*66a0*/  F2FP.BF16.PACK_AB R15, R47, R44 ;  /* 0x0000002c2f0f723e */ /* 0x008fc600000010ff */
[----:B------:R-:W-:Y:S01]  /*66b0*/  FADD.FTZ R88, R88, R99 ;  /* 0x0000006358587221 */ /* 0x000fe20000010000 */
[----:B------:R-:W3:Y:S03]  /*66c0*/  MUFU.EX2 R49, R49 ;  /* 0x0000003100317308 */ /* 0x000ee60000000800 */
[----:B------:R-:W-:Y:S01]  /*66d0*/  FADD.FTZ R37, R37, R88 ;  /* 0x0000005825257221 */ /* 0x000fe20000010000 */
[----:B------:R-:W-:Y:S03]  /*66e0*/  HMMA.16816.F32.BF16 R4, R12, R22, R4 ;  /* 0x000000160c04723c */ /* 0x000fe60000041804 */
[----:B------:R-:W-:Y:S01]  /*66f0*/  FADD.FTZ R36, R36, R37 ;  /* 0x0000002524247221 */ /* 0x000fe20000010000 */
[----:B------:R-:W-:Y:S03]  /*6700*/  MUFU.EX2 R46, R46 ;  /* 0x0000002e002e7308 */ /* 0x000fe60000000800 */
[----:B------:R-:W-:-:S02]  /*6710*/  FADD.FTZ R89, R89, R36 ;  /* 0x0000002459597221 */ /* 0x000fc40000010000 */
[----:B------:R-:W-:Y:S01]  /*6720*/  FADD.FTZ R23, R3, R56 ;  /* 0x0000003803177221 */ /* 0x000fe20000010000 */
[C---:B------:R-:W-:Y:S01]  /*6730*/  HMMA.16816.F32.BF16 R8, R12.reuse, R20, R8 ;  /* 0x000000140c08723c */ /* 0x040fe20000041808 */
[----:B------:R-:W-:Y:S01]  /*6740*/  FADD.FTZ R38, R38, R89 ;  /* 0x0000005926267221 */ /* 0x000fe20000010000 */
[----:B------:R-:W-:Y:S01]  /*6750*/  MUFU.EX2 R48, R48 ;  /* 0x0000003000307308 */ /* 0x000fe20000000800 */
[----:B------:R-:W-:Y:S02]  /*6760*/  FADD.FTZ R106, R106, R23 ;  /* 0x000000176a6a7221 */ /* 0x000fe40000010000 */
[----:B------:R-:W-:Y:S02]  /*6770*/  FADD.FTZ R41, R41, R38 ;  /* 0x0000002629297221 */ /* 0x000fe40000010000 */
[----:B------:R-:W-:Y:S01]  /*6780*/  FADD.FTZ R127, R127, R106 ;  /* 0x0000006a7f7f7221 */ /* 0x000fe20000010000 */
[----:B-1----:R-:W-:Y:S01]  /*6790*/  HMMA.16816.F32.BF16 R24, R12, R16, R24 ;  /* 0x000000100c18723c */ /* 0x002fe20000041818 */
[----:B------:R-:W-:Y:S01]  /*67a0*/  FADD.FTZ R40, R40, R41 ;  /* 0x0000002928287221 */ /* 0x000fe20000010000 */
[----:B------:R-:W1:Y:S01]  /*67b0*/  MUFU.EX2 R243, R243 ;  /* 0x000000f300f37308 */ /* 0x000e620000000800 */
[----:B------:R-:W-:-:S02]  /*67c0*/  FADD.FTZ R176, R176, R127 ;  /* 0x0000007fb0b07221 */ /* 0x000fc40000010000 */
[--C-:B------:R-:W-:Y:S02]  /*67d0*/  FFMA.FTZ R21, R45, c[0x0][0x23c], -R55.reuse ;  /* 0x00008f002d157a23 */ /* 0x100fe40000010837 */
[----:B------:R-:W-:Y:S01]  /*67e0*/  FADD.FTZ R143, R143, R176 ;  /* 0x000000b08f8f7221 */ /* 0x000fe20000010000 */
[----:B------:R-:W-:Y:S01]  /*67f0*/  HMMA.16816.F32.BF16 R28, R12, R18, R28 ;  /* 0x000000120c1c723c */ /* 0x000fe2000004181c */
[----:B------:R-:W-:Y:S01]  /*6800*/  FFMA.FTZ R20, R52, c[0x0][0x23c], -R55 ;  /* 0x00008f0034147a23 */ /* 0x000fe20000010837 */
[----:B------:R-:W-:Y:S01]  /*6810*/  MUFU.EX2 R3, R51 ;  /* 0x0000003300037308 */ /* 0x000fe20000000800 */
[----:B------:R-:W-:Y:S02]  /*6820*/  FADD.FTZ R160, R160, R143 ;  /* 0x0000008fa0a07221 */ /* 0x000fe40000010000 */
[----:B------:R-:W-:Y:S02]  /*6830*/  FADD.FTZ R40, R75, R40 ;  /* 0x000000284b287221 */ /* 0x000fe40000010000 */
[----:B------:R-:W-:Y:S01]  /*6840*/  FADD.FTZ R137, R137, R160 ;  /* 0x000000a089897221 */ /* 0x000fe20000010000 */
[----:B---3--:R-:W-:Y:S01]  /*6850*/  F2FP.BF16.PACK_AB R12, R49, R50 ;  /* 0x00000032310c723e */ /* 0x008fe200000010ff */
[----:B------:R-:W-:Y:S01]  /*6860*/  FADD.FTZ R43, R43, R40 ;  /* 0x000000282b2b7221 */ /* 0x000fe20000010000 */
[----:B------:R-:W3:Y:S01]  /*6870*/  MUFU.EX2 R21, R21 ;  /* 0x0000001500157308 */ /* 0x000ee20000000800 */
[----:B------:R-:W-:Y:S01]  /*6880*/  FADD.FTZ R138, R138, R137 ;  /* 0x000000898a8a7221 */ /* 0x000fe20000010000 */
[----:B-1----:R-:W-:Y:S01]  /*6890*/  F2FP.BF16.PACK_AB R14, R243, R48 ;  /* 0x00000030f30e723e */ /* 0x002fe200000010ff */
[----:B------:R-:W-:-:S02]  /*68a0*/  FADD.FTZ R43, R42, R43 ;  /* 0x0000002b2a2b7221 */ /* 0x000fc40000010000 */
[----:B------:R-:W-:Y:S02]  /*68b0*/  FADD.FTZ R123, R123, R138 ;  /* 0x0000008a7b7b7221 */ /* 0x000fe40000010000 */
[----:B------:R-:W-:Y:S01]  /*68c0*/  FADD.FTZ R44, R44, R43 ;  /* 0x0000002b2c2c7221 */ /* 0x000fe20000010000 */
[----:B------:R-:W1:Y:S01]  /*68d0*/  MUFU.EX2 R20, R20 ;  /* 0x0000001400147308 */ /* 0x000e620000000800 */
[----:B------:R-:W-:Y:S02]  /*68e0*/  FADD.FTZ R123, R104, R123 ;  /* 0x0000007b687b7221 */ /* 0x000fe40000010000 */
[----:B------:R-:W-:Y:S02]  /*68f0*/  FADD.FTZ R47, R47, R44 ;  /* 0x0000002c2f2f7221 */ /* 0x000fe40000010000 */
[----:B------:R-:W-:Y:S01]  /*6900*/  FADD.FTZ R90, R90, R123 ;  /* 0x0000007b5a5a7221 */ /* 0x000fe20000010000 */
[----:B---3--:R-:W-:-:S03]  /*6910*/  F2FP.BF16.PACK_AB R13, R21, R46 ;  /* 0x0000002e150d723e */ /* 0x008fc600000010ff */
[----:B------:R-:W-:Y:S02]  /*6920*/  FADD.FTZ R39, R39, R90 ;  /* 0x0000005a27277221 */ /* 0x000fe40000010000 */
[----:B------:R-:W-:Y:S02]  /*6930*/  FADD.FTZ R46, R46, R47 ;  /* 0x0000002f2e2e7221 */ /* 0x000fe40000010000 */
[----:B------:R-:W-:Y:S02]  /*6940*/  FADD.FTZ R50, R50, R39 ;  /* 0x0000002732327221 */ /* 0x000fe40000010000 */
[----:B------:R-:W-:Y:S01]  /*6950*/  FADD.FTZ R21, R21, R46 ;  /* 0x0000002e15157221 */ /* 0x000fe20000010000 */
[----:B-1----:R-:W-:Y:S01]  /*6960*/  F2FP.BF16.PACK_AB R15, R3, R20 ;  /* 0x00000014030f723e */ /* 0x002fe200000010ff */
[----:B------:R-:W-:Y:S02]  /*6970*/  FADD.FTZ R49, R49, R50 ;  /* 0x0000003231317221 */ /* 0x000fe40000010000 */
[----:B------:R-:W-:-:S02]  /*6980*/  FADD.FTZ R20, R20, R21 ;  /* 0x0000001514147221 */ /* 0x000fc40000010000 */
[----:B------:R-:W-:Y:S02]  /*6990*/  FADD.FTZ R48, R48, R49 ;  /* 0x0000003130307221 */ /* 0x000fe40000010000 */
[----:B------:R-:W-:Y:S01]  /*69a0*/  HMMA.16816.F32.BF16 R136, R12, R132, R24 ;  /* 0x000000840c88723c */ /* 0x000fe20000041818 */
[----:B------:R-:W-:Y:S02]  /*69b0*/  FADD.FTZ R246, R3, R20 ;  /* 0x0000001403f67221 */ /* 0x000fe40000010000 */
[----:B------:R-:W-:-:S05]  /*69c0*/  FADD.FTZ R243, R243, R48 ;  /* 0x00000030f3f37221 */ /* 0x000fca0000010000 */
[C---:B--2---:R-:W-:Y:S08]  /*69d0*/  HMMA.16816.F32.BF16 R144, R12.reuse, R32, R8 ;  /* 0x000000200c90723c */ /* 0x044ff00000041808 */
[C---:B------:R-:W-:Y:S08]  /*69e0*/  HMMA.16816.F32.BF16 R140, R12.reuse, R34, R4 ;  /* 0x000000220c8c723c */ /* 0x040ff00000041804 */
[----:B------:R-:W-:Y:S01]  /*69f0*/  HMMA.16816.F32.BF16 R132, R12, R134, R28 ;  /* 0x000000860c84723c */ /* 0x000fe2000004181c */
[----:B------:R-:W-:Y:S07]  /*6a00*/  @!P0 BRA `(.L_x_1515) ;  /* 0x00003f1000008947 */ /* 0x000fee0003800000 */
[----:B------:R-:W-:Y:S01]  /*6a10*/  ULDC UR6, c[0x0][0x1a0] ;  /* 0x0000680000067ab9 */ /* 0x000fe20000000800 */
[----:B------:R-:W-:Y:S01]  /*6a20*/  IADD3 R244, R148, -0x2, RZ ;  /* 0xfffffffe94f47810 */ /* 0x000fe20007ffe0ff */
[----:B------:R-:W-:Y:S01]  /*6a30*/  ULEA UR6, -UR6, URZ, 0x8 ;  /* 0x0000003f06067291 */ /* 0x000fe2000f8e413f */
[----:B------:R-:W-:-:S02]  /*6a40*/  IMAD.MOV.U32 R3, RZ, RZ, R0 ;  /* 0x000000ffff037224 */ /* 0x000fc400078e0000 */
[----:B------:R-:W-:Y:S01]  /*6a50*/  IMAD.MOV.U32 R149, RZ, RZ, R2 ;  /* 0x000000ffff957224 */ /* 0x000fe200078e0002 */
[----:B------:R-:W-:Y:S02]  /*6a60*/  USHF.R.S32.HI UR8, URZ, 0x1f, UR6 ;  /* 0x0000001f3f087899 */ /* 0x000fe40008011406 */
[----:B------:R-:W-:-:S04]  /*6a70*/  MOV R242, UR6 ;  /* 0x0000000600f27c02 */ /* 0x000fc80008000f00 */
[----:B------:R-:W-:-:S04]  /*6a80*/  MOV R241, UR8 ;  /* 0x0000000800f17c02 */ /* 0x000fc80008000f00 */
.L_x_1519:
        /* <DEDUP_REMOVED lines=64> */
.L_x_1516:
[C---:B------:R-:W-:Y:S04]  /*6e90*/  LEA R230, P0, R8.reuse, R230, 0x1 ;  /* 0x000000e608e67211 */ /* 0x040fe800078008ff */
[----:B------:R-:W-:Y:S02]  /*6ea0*/  LEA.HI.X R231, R8, R231, R2, 0x1, P0 ;  /* 0x000000e708e77211 */ /* 0x000fe400000f0c02 */
[----:B------:R-:W-:Y:S03]  /*6eb0*/  IADD3 R10, P0, R230, UR4, RZ ;  /* 0x00000004e60a7c10 */ /* 0x000fe6000ff1e0ff */
[----:B------:R-:W-:Y:S01]  /*6ec0*/  @!PT LDS RZ, [RZ] ;  /* 0x00000000fffff984 */ /* 0x000fe20000000800 */
[----:B------:R-:W-:Y:S01]  /*6ed0*/  @!PT LDS RZ, [RZ] ;  /* 0x00000000fffff984 */ /* 0x000fe20000000800 */
[----:B------:R-:W-:Y:S01]  /*6ee0*/  @!PT LDS RZ, [RZ] ;  /* 0x00000000fffff984 */ /* 0x000fe20000000800 */
        /* <DEDUP_REMOVED lines=20> */
[----:B------:R-:W-:Y:S03]  /*7030*/  ISETP.GT.AND P0, PT, R244, R229, PT ;  /* 0x000000e5f400720c */ /* 0x000fe60003f04270 */
[----:B------:R5:W-:Y:S05]  /*7040*/  LDGSTS.E.BYPASS.LTC128B.128 [R235+0x8800], [R18.64] ;  /* 0x0880000012eb7fae */ /* 0x000bea000b901d4a */
[----:B------:R-:W-:Y:S05]  /*7050*/  LDSM.16.M88.4 R152, [R228] ;  /* 0x00000000e498783b */ /* 0x000fea0000000200 */
[----:B------:R-:W3:Y:S05]  /*7060*/  LDSM.16.M88.4 R156, [R227] ;  /* 0x00000000e39c783b */ /* 0x000eea0000000200 */
[----:B------:R-:W4:Y:S05]  /*7070*/  LDSM.16.M88.4 R160, [R227+0x400] ;  /* 0x00040000e3a0783b */ /* 0x000f2a0000000200 */
[----:B------:R-:W1:Y:S05]  /*7080*/  LDSM.16.M88.4 R164, [R227+0x800] ;  /* 0x00080000e3a4783b */ /* 0x000e6a0000000200 */
[----:B------:R-:W0:Y:S05]  /*7090*/  LDGDEPBAR ;  /* 0x00000000000079af */ /* 0x000e2a0000000000 */
[----:B------:R-:W1:Y:S05]  /*70a0*/  LDSM.16.M88.4 R168, [R227+0xc00] ;  /* 0x000c0000e3a8783b */ /* 0x000e6a0000000200 */
[----:B------:R-:W1:Y:S05]  /*70b0*/  LDSM.16.M88.4 R172, [R227+0x1000] ;  /* 0x00100000e3ac783b */ /* 0x000e6a0000000200 */
[----:B------:R-:W1:Y:S05]  /*70c0*/  LDSM.16.M88.4 R176, [R227+0x1400] ;  /* 0x00140000e3b0783b */ /* 0x000e6a0000000200 */
[----:B------:R-:W-:Y:S01]  /*70d0*/  LDSM.16.M88.4 R180, [R227+0x1c00] ;  /* 0x001c0000e3b4783b */ /* 0x000fe20000000200 */
[C---:B---3--:R-:W-:Y:S04]  /*70e0*/  HMMA.16816.F32.BF16 R4, R152.reuse, R156, RZ ;  /* 0x0000009c9804723c */ /* 0x048fe800000418ff */
[----:B------:R-:W-:Y:S05]  /*70f0*/  LDSM.16.M88.4 R184, [R227+0x2000] ;  /* 0x00200000e3b8783b */ /* 0x000fea0000000200 */
[----:B------:R-:W-:Y:S01]  /*7100*/  LDSM.16.M88.4 R188, [R227+0x2400] ;  /* 0x00240000e3bc783b */ /* 0x000fe20000000200 */
[C---:B--2---:R-:W-:Y:S04]  /*7110*/  HMMA.16816.F32.BF16 R8, R152.reuse, R158, RZ ;  /* 0x0000009e9808723c */ /* 0x044fe800000418ff */
[----:B------:R-:W2:Y:S04]  /*7120*/  LDSM.16.M88.4 R156, [R227+0x1800] ;  /* 0x00180000e39c783b */ /* 0x000ea80000000200 */
[C---:B----4-:R-:W-:Y:S01]  /*7130*/  HMMA.16816.F32.BF16 R12, R152.reuse, R160, RZ ;  /* 0x000000a0980c723c */ /* 0x050fe200000418ff */
[----:B------:R-:W3:Y:S05]  /*7140*/  LDSM.16.M88.4 R192, [R227+0x2800] ;  /* 0x00280000e3c0783b */ /* 0x000eea0000000200 */
[----:B------:R-:W-:Y:S02]  /*7150*/  LDSM.16.M88.4 R196, [R227+0x3c00] ;  /* 0x003c0000e3c4783b */ /* 0x000fe40000000200 */
[C---:B-----5:R-:W-:Y:S03]  /*7160*/  HMMA.16816.F32.BF16 R16, R152.reuse, R162, RZ ;  /* 0x000000a29810723c */ /* 0x060fe600000418ff */
[----:B------:R-:W4:Y:S05]  /*7170*/  LDSM.16.M88.4 R160, [R227+0x2c00] ;  /* 0x002c0000e3a0783b */ /* 0x000f2a0000000200 */
[C---:B-1----:R-:W-:Y:S01]  /*7180*/  HMMA.16816.F32.BF16 R20, R152.reuse, R164, RZ ;  /* 0x000000a49814723c */ /* 0x042fe200000418ff */
[----:B------:R-:W-:Y:S05]  /*7190*/  LDSM.16.M88.4 R200, [R226] ;  /* 0x00000000e2c8783b */ /* 0x000fea0000000200 */
[----:B------:R-:W-:Y:S02]  /*71a0*/  LDSM.16.M88.4 R204, [R225] ;  /* 0x00000000e1cc783b */ /* 0x000fe40000000200 */
[C---:B------:R-:W-:Y:S03]  /*71b0*/  HMMA.16816.F32.BF16 R24, R152.reuse, R166, RZ ;  /* 0x000000a69818723c */ /* 0x040fe600000418ff */
[----:B------:R-:W1:Y:S05]  /*71c0*/  LDSM.16.M88.4 R164, [R227+0x3000] ;  /* 0x00300000e3a4783b */ /* 0x000e6a0000000200 */
[C---:B------:R-:W-:Y:S08]  /*71d0*/  HMMA.16816.F32.BF16 R28, R152.reuse, R168, RZ ;  /* 0x000000a8981c723c */ /* 0x040ff000000418ff */
[C---:B------:R-:W-:Y:S01]  /*71e0*/  HMMA.16816.F32.BF16 R32, R152.reuse, R170, RZ ;  /* 0x000000aa9820723c */ /* 0x040fe200000418ff */
[----:B------:R-:W5:Y:S07]  /*71f0*/  LDSM.16.M88.4 R168, [R227+0x3400] ;  /* 0x00340000e3a8783b */ /* 0x000f6e0000000200 */
        /* <DEDUP_REMOVED lines=24> */
[C---:B-1----:R-:W-:Y:S08]  /*7380*/  HMMA.16816.F32.BF16 R100, R152.reuse, R164, RZ ;  /* 0x000000a49864723c */ /* 0x042ff000000418ff */
[C---:B------:R-:W-:Y:S01]  /*7390*/  HMMA.16816.F32.BF16 R104, R152.reuse, R166, RZ ;  /* 0x000000a69868723c */ /* 0x040fe200000418ff */
[----:B------:R-:W-:Y:S07]  /*73a0*/  LDSM.16.M88.4 R164, [R218] ;  /* 0x00000000daa4783b */ /* 0x000fee0000000200 */
[C---:B-----5:R-:W-:Y:S08]  /*73b0*/  HMMA.16816.F32.BF16 R108, R152.reuse, R168, RZ ;  /* 0x000000a8986c723c */ /* 0x060ff000000418ff */
        /* <DEDUP_REMOVED lines=112> */
.L_x_1518:
        /* <DEDUP_REMOVED lines=28> */
.L_x_1517:
        /* <DEDUP_REMOVED lines=714> */
.L_x_1515:
[----:B------:R-:W1:Y:S01]  /*a920*/  SHFL.BFLY PT, R4, R243, 0x2, 0x1f ;  /* 0x0c401f00f3047f89 */ /* 0x000e6200000e0000 */
[----:B------:R-:W-:Y:S01]  /*a930*/  IMAD.MOV.U32 R9, RZ, RZ, 0x3f800000 ;  /* 0x3f800000ff097424 */ /* 0x000fe200078e00ff */
[----:B------:R-:W-:Y:S01]  /*a940*/  BSSY B0, `(.L_x_1520) ;  /* 0x000008d000007945 */ /* 0x000fe20003800000 */
[----:B------:R-:W-:Y:S01]  /*a950*/  IMAD.MOV.U32 R8, RZ, RZ, 0x3f800000 ;  /* 0x3f800000ff087424 */ /* 0x000fe200078e00ff */
[----:B------:R-:W2:Y:S01]  /*a960*/  SHFL.BFLY PT, R11, R246, 0x2, 0x1f ;  /* 0x0c401f00f60b7f89 */ /* 0x000ea200000e0000 */
[----:B------:R-:W-:-:S03]  /*a970*/  IMAD R240, R240, 0x10, R237 ;  /* 0x00000010f0f07824 */ /* 0x000fc600078e02ed */
[----:B------:R-:W3:Y:S04]  /*a980*/  S2R R16, SR_TID.X ;  /* 0x0000000000107919 */ /* 0x000ee80000002100 */
[----:B------:R-:W4:Y:S04]  /*a990*/  S2R R5, SR_TID.X ;  /* 0x0000000000057919 */ /* 0x000f280000002100 */
[----:B------:R-:W-:Y:S06]  /*a9a0*/  BAR.SYNC.DEFER_BLOCKING 0x0 ;  /* 0x0000000000007b1d */ /* 0x000fec0000010000 */
[----:B------:R-:W5:Y:S01]  /*a9b0*/  S2R R28, SR_CTAID.X ;  /* 0x00000000001c7919 */ /* 0x000f620000002500 */
[----:B-1----:R-:W-:-:S02]  /*a9c0*/  FADD.FTZ R4, R4, R243 ;  /* 0x000000f304047221 */ /* 0x002fc40000010000 */
[----:B--2---:R-:W-:-:S03]  /*a9d0*/  FADD.FTZ R11, R11, R246 ;  /* 0x000000f60b0b7221 */ /* 0x004fc60000010000 */
[----:B------:R-:W1:Y:S01]  /*a9e0*/  SHFL.BFLY PT, R7, R4, 0x1, 0x1f ;  /* 0x0c201f0004077f89 */ /* 0x000e6200000e0000 */
[----:B---3--:R-:W-:-:S03]  /*a9f0*/  SHF.R.S32.HI R3, RZ, 0x1f, R16 ;  /* 0x0000001fff037819 */ /* 0x008fc60000011410 */
[----:B------:R-:W2:Y:S01]  /*aa00*/  SHFL.BFLY PT, R6, R11, 0x1, 0x1f ;  /* 0x0c201f000b067f89 */ /* 0x000ea200000e0000 */
[----:B------:R-:W-:-:S04]  /*aa10*/  LEA.HI R14, R3, R16, RZ, 0x3 ;  /* 0x00000010030e7211 */ /* 0x000fc800078f18ff */
[----:B------:R-:W-:-:S04]  /*aa20*/  SHF.R.S32.HI R15, RZ, 0x3, R14 ;  /* 0x00000003ff0f7819 */ /* 0x000fc8000001140e */
[----:B------:R-:W-:-:S04]  /*aa30*/  LEA.HI R10, R14, R15, RZ, 0x1 ;  /* 0x0000000f0e0a7211 */ /* 0x000fc800078f08ff */
[----:B------:R-:W-:Y:S01]  /*aa40*/  LOP3.LUT R10, R10, 0xfffffffe, RZ, 0xc0, !PT ;  /* 0xfffffffe0a0a7812 */ /* 0x000fe200078ec0ff */
[----:B-1----:R-:W-:Y:S01]  /*aa50*/  FADD.FTZ R7, R4, R7 ;  /* 0x0000000704077221 */ /* 0x002fe20000010000 */
[----:B----4-:R-:W-:-:S03]  /*aa60*/  SHF.R.S32.HI R4, RZ, 0x1f, R5 ;  /* 0x0000001fff047819 */ /* 0x010fc60000011405 */
[----:B------:R-:W-:Y:S02]  /*aa70*/  IMAD.IADD R10, R15, 0x1, -R10 ;  /* 0x000000010f0a7824 */ /* 0x000fe400078e0a0a */
[----:B--2---:R-:W-:Y:S01]  /*aa80*/  FADD.FTZ R6, R11, R6 ;  /* 0x000000060b067221 */ /* 0x004fe20000010000 */
[-C--:B------:R-:W-:Y:S02]  /*aa90*/  LEA.HI R12, R4, R5.reuse, RZ, 0x2 ;  /* 0x00000005040c7211 */ /* 0x080fe400078f10ff */
[----:B------:R-:W-:Y:S02]  /*aaa0*/  LOP3.LUT R11, R14, 0xfffffff8, RZ, 0xc0, !PT ;  /* 0xfffffff80e0b7812 */ /* 0x000fe400078ec0ff */
[----:B------:R-:W-:Y:S02]  /*aab0*/  LOP3.LUT R18, R12, 0xfffffffc, RZ, 0xc0, !PT ;  /* 0xfffffffc0c127812 */ /* 0x000fe400078ec0ff */
[----:B------:R-:W-:Y:S02]  /*aac0*/  SHF.R.S32.HI R12, RZ, 0x2, R12 ;  /* 0x00000002ff0c7819 */ /* 0x000fe4000001140c */
[----:B------:R-:W-:Y:S01]  /*aad0*/  LEA.HI R3, R4, R5, RZ, 0x5 ;  /* 0x0000000504037211 */ /* 0x000fe200078f28ff */
[----:B------:R-:W-:Y:S01]  /*aae0*/  IMAD.IADD R13, R5, 0x1, -R18 ;  /* 0x00000001050d7824 */ /* 0x000fe200078e0a12 */
[----:B------:R-:W-:-:S02]  /*aaf0*/  SHF.R.S32.HI R17, RZ, 0x1f, R12 ;  /* 0x0000001fff117819 */ /* 0x000fc4000001140c */
[----:B------:R-:W-:Y:S02]  /*ab00*/  IADD3 R11, -R11, R16, RZ ;  /* 0x000000100b0b7210 */ /* 0x000fe40007ffe1ff */
[-C--:B------:R-:W-:Y:S02]  /*ab10*/  LEA.HI R15, R4, R5.reuse, RZ, 0x6 ;  /* 0x00000005040f7211 */ /* 0x080fe400078f30ff */
[----:B------:R-:W-:Y:S02]  /*ab20*/  LEA.HI R16, R17, R12, RZ, 0x3 ;  /* 0x0000000c11107211 */ /* 0x000fe400078f18ff */
[----:B------:R-:W-:Y:S01]  /*ab30*/  SHF.R.S32.HI R14, RZ, 0x5, R3 ;  /* 0x00000005ff0e7819 */ /* 0x000fe20000011403 */
[----:B------:R-:W-:Y:S01]  /*ab40*/  IMAD.SHL.U32 R15, R15, 0x4, RZ ;  /* 0x000000040f0f7824 */ /* 0x000fe200078e00ff */
[----:B------:R-:W-:Y:S02]  /*ab50*/  LOP3.LUT R17, R16, 0xfffffff8, RZ, 0xc0, !PT ;  /* 0xfffffff810117812 */ /* 0x000fe400078ec0ff */
[----:B------:R-:W-:Y:S01]  /*ab60*/  FSETP.NE.FTZ.AND P3, PT, R7, RZ, PT ;  /* 0x000000ff0700720b */ /* 0x000fe20003f75000 */
[----:B------:R-:W-:Y:S01]  /*ab70*/  IMAD R13, R14, 0x100, R13 ;  /* 0x000001000e0d7824 */ /* 0x000fe200078e020d */
[----:B------:R-:W-:-:S02]  /*ab80*/  LEA.HI R14, R4, R5, RZ, 0x4 ;  /* 0x00000005040e7211 */ /* 0x000fc400078f20ff */
[----:B------:R-:W-:Y:S02]  /*ab90*/  IADD3 R17, R12, -R17, RZ ;  /* 0x800000110c117210 */ /* 0x000fe40007ffe0ff */
[----:B------:R-:W-:Y:S02]  /*aba0*/  LOP3.LUT R15, R15, 0x3fffff00, RZ, 0xc0, !PT ;  /* 0x3fffff000f0f7812 */ /* 0x000fe400078ec0ff */
[----:B------:R-:W-:Y:S02]  /*abb0*/  SHF.R.S32.HI R14, RZ, 0x4, R14 ;  /* 0x00000004ff0e7819 */ /* 0x000fe4000001140e */
[----:B------:R-:W-:Y:S01]  /*abc0*/  LEA.HI R11, R11, R11, RZ, 0x1 ;  /* 0x0000000b0b0b7211 */ /* 0x000fe200078f08ff */
[----:B------:R-:W-:Y:S01]  /*abd0*/  IMAD R15, R10, 0x20, R15 ;  /* 0x000000200a0f7824 */ /* 0x000fe200078e020f */
[----:B------:R-:W-:Y:S01]  /*abe0*/  LEA.HI R12, R17, R17, RZ, 0x1 ;  /* 0x00000011110c7211 */ /* 0x000fe200078f08ff */
[----:B------:R-:W-:Y:S01]  /*abf0*/  IMAD.SHL.U32 R14, R14, 0x40, RZ ;  /* 0x000000400e0e7824 */ /* 0x000fe200078e00ff */
[----:B------:R-:W-:Y:S01]  /*ac00*/  FSETP.NE.FTZ.AND P2, PT, R6, RZ, PT ;  /* 0x000000ff0600720b */ /* 0x000fe20003f55000 */
[----:B------:R-:W1:Y:S01]  /*ac10*/  @P3 MUFU.RCP R9, R7 ;  /* 0x0000000700093308 */ /* 0x000e620000001000 */
[----:B------:R-:W-:Y:S01]  /*ac20*/  SHF.R.S32.HI R11, RZ, 0x1, R11 ;  /* 0x00000001ff0b7819 */ /* 0x000fe2000001140b */
[----:B------:R-:W-:Y:S01]  /*ac30*/  IMAD R15, R234, 0x4, R15 ;  /* 0x00000004ea0f7824 */ /* 0x000fe200078e020f */
[----:B------:R-:W-:-:S02]  /*ac40*/  SHF.R.S32.HI R10, RZ, 0x1, R12 ;  /* 0x00000001ff0a7819 */ /* 0x000fc4000001140c */
[----:B------:R-:W-:Y:S01]  /*ac50*/  LOP3.LUT R12, R12, 0x1fffffe, RZ, 0xc0, !PT ;  /* 0x01fffffe0c0c7812 */ /* 0x000fe200078ec0ff */
[----:B------:R-:W-:Y:S01]  /*ac60*/  IMAD.SHL.U32 R11, R11, 0x8, RZ ;  /* 0x000000080b0b7824 */ /* 0x000fe200078e00ff */
[----:B------:R-:W-:Y:S01]  /*ac70*/  SHF.L.U32 R16, R10, 0x6, RZ ;  /* 0x000000060a107819 */ /* 0x000fe200000006ff */
[----:B------:R-:W-:Y:S01]  /*ac80*/  @P3 MUFU.LG2 R7, R7 ;  /* 0x0000000700073308 */ /* 0x000fe20000000c00 */
[----:B------:R-:W-:Y:S01]  /*ac90*/  LOP3.LUT R14, R14, 0xc0, RZ, 0xc0, !PT ;  /* 0x000000c00e0e7812 */ /* 0x000fe200078ec0ff */
[----:B------:R-:W-:Y:S01]  /*aca0*/  IMAD.IADD R12, R17, 0x1, -R12 ;  /* 0x00000001110c7824 */ /* 0x000fe200078e0a0c */
[----:B------:R-:W-:Y:S02]  /*acb0*/  LOP3.LUT R16, R16, 0xc0, RZ, 0xc0, !PT ;  /* 0x000000c010107812 */ /* 0x000fe400078ec0ff */
[----:B------:R-:W-:Y:S01]  /*acc0*/  LOP3.LUT R11, R14, 0x18, R11, 0xf8, !PT ;  /* 0x000000180e0b7812 */ /* 0x000fe200078ef80b */
[----:B------:R-:W-:Y:S01]  /*acd0*/  IMAD R13, R12, 0x10, R13 ;  /* 0x000000100c0d7824 */ /* 0x000fe200078e020d */
[----:B------:R-:W-:Y:S01]  /*ace0*/  SHF.R.U32.HI R14, RZ, 0x3, R14 ;  /* 0x00000003ff0e7819 */ /* 0x000fe2000001160e */
[----:B------:R-:W2:Y:S01]  /*acf0*/  @P2 MUFU.RCP R8, R6 ;  /* 0x0000000600082308 */ /* 0x000ea20000001000 */
[----:B------:R-:W-:Y:S01]  /*ad00*/  LEA.HI R16, R16, R16, RZ, 0x1d ;  /* 0x0000001010107211 */ /* 0x000fe200078fe8ff */
[C---:B-1----:R-:W-:Y:S01]  /*ad10*/  FMUL.FTZ R144, R9.reuse, R144 ;  /* 0x0000009009907220 */ /* 0x042fe20000410000 */
[C---:B------:R-:W-:Y:S01]  /*ad20*/  LOP3.LUT P0, RZ, R10.reuse, 0x2, RZ, 0xc0, !PT ;  /* 0x000000020aff7812 */ /* 0x040fe2000780c0ff */
[----:B------:R-:W-:Y:S01]  /*ad30*/  FMUL.FTZ R145, R9, R145 ;  /* 0x0000009109917220 */ /* 0x000fe20000410000 */
[----:B------:R-:W-:Y:S01]  /*ad40*/  LOP3.LUT R12, R11, R14, RZ, 0x3c, !PT ;  /* 0x0000000e0b0c7212 */ /* 0x000fe200078e3cff */
[----:B------:R-:W-:Y:S01]  /*ad50*/  FMUL.FTZ R140, R9, R140 ;  /* 0x0000008c098c7220 */ /* 0x000fe20000410000 */
[----:B------:R-:W-:Y:S01]  /*ad60*/  LEA R11, R13, R16, 0x1 ;  /* 0x000000100d0b7211 */ /* 0x000fe200078e08ff */
[C---:B------:R-:W-:Y:S01]  /*ad70*/  FMUL.FTZ R141, R9.reuse, R141 ;  /* 0x0000008d098d7220 */ /* 0x040fe20000410000 */
[----:B------:R-:W-:Y:S01]  /*ad80*/  LOP3.LUT R17, R10, 0x1, RZ, 0xc0, !PT ;  /* 0x000000010a117812 */ /* 0x000fe200078ec0ff */
[C---:B------:R-:W-:Y:S01]  /*ad90*/  FMUL.FTZ R136, R9.reuse, R136 ;  /* 0x0000008809887220 */ /* 0x040fe20000410000 */
[----:B------:R-:W-:Y:S01]  /*ada0*/  LEA.HI R4, R4, R5, RZ, 0x3 ;  /* 0x0000000504047211 */ /* 0x000fe200078f18ff */
[----:B------:R-:W-:Y:S01]  /*adb0*/  FMUL.FTZ R137, R9, R137 ;  /* 0x0000008909897220 */ /* 0x000fe20000410000 */
[----:B------:R-:W-:Y:S01]  /*adc0*/  ISETP.NE.U32.AND P1, PT, R17, 0x1, PT ;  /* 0x000000011100780c */ /* 0x000fe20003f25070 */
[----:B------:R-:W-:Y:S01]  /*add0*/  IMAD.MOV.U32 R10, RZ, RZ, -0x20 ;  /* 0xffffffe0ff0a7424 */ /* 0x000fe200078e00ff */
[----:B------:R-:W-:Y:S01]  /*ade0*/  STS.64 [R11.X4], R144 ;  /* 0x000000900b007388 */ /* 0x000fe20000004a00 */
[C---:B------:R-:W-:Y:S01]  /*adf0*/  FMUL.FTZ R132, R9.reuse, R132 ;  /* 0x0000008409847220 */ /* 0x040fe20000410000 */
[----:B------:R-:W1:Y:S01]  /*ae00*/  @P2 MUFU.LG2 R6, R6 ;  /* 0x0000000600062308 */ /* 0x000e620000000c00 */
[----:B------:R-:W-:Y:S01]  /*ae10*/  FMUL.FTZ R133, R9, R133 ;  /* 0x0000008509857220 */ /* 0x000fe20000410000 */
[----:B------:R-:W-:Y:S01]  /*ae20*/  SEL R10, R10, 0x20, !P1 ;  /* 0x000000200a0a7807 */ /* 0x000fe20004800000 */
[----:B------:R-:W-:Y:S01]  /*ae30*/  IMAD.SHL.U32 R9, R11, 0x4, RZ ;  /* 0x000000040b097824 */ /* 0x000fe200078e00ff */
[----:B------:R-:W-:Y:S01]  /*ae40*/  LOP3.LUT R32, R4, 0xfffffff8, RZ, 0xc0, !PT ;  /* 0xfffffff804207812 */ /* 0x000fe200078ec0ff */
[C---:B--2---:R-:W-:Y:S01]  /*ae50*/  FMUL.FTZ R147, R8.reuse, R147 ;  /* 0x0000009308937220 */ /* 0x044fe20000410000 */
[----:B------:R-:W-:Y:S01]  /*ae60*/  SHF.R.S32.HI R4, RZ, 0x3, R4 ;  /* 0x00000003ff047819 */ /* 0x000fe20000011404 */
[C---:B------:R-:W-:Y:S01]  /*ae70*/  FMUL.FTZ R146, R8.reuse, R146 ;  /* 0x0000009208927220 */ /* 0x040fe20000410000 */
[C---:B------:R-:W-:Y:S01]  /*ae80*/  IADD3 R29, R9.reuse, 0x40, RZ ;  /* 0x00000040091d7810 */ /* 0x040fe20007ffe0ff */
[C---:B------:R-:W-:Y:S01]  /*ae90*/  FMUL.FTZ R143, R8.reuse, R143 ;  /* 0x0000008f088f7220 */ /* 0x040fe20000410000 */
[----:B------:R-:W-:Y:S01]  /*aea0*/  @P0 IADD3 R29, R9, -0x40, RZ ;  /* 0xffffffc0091d0810 */ /* 0x000fe20007ffe0ff */
[C---:B------:R-:W-:Y:S01]  /*aeb0*/  FMUL.FTZ R142, R8.reuse, R142 ;  /* 0x0000008e088e7220 */ /* 0x040fe20000410000 */
[----:B------:R2:W-:Y:S01]  /*aec0*/  STS.64 [R11.X4+0x400], R146 ;  /* 0x000400920b007388 */ /* 0x0005e20000004a00 */
[----:B------:R-:W-:Y:S01]  /*aed0*/  FMUL.FTZ R139, R8, R139 ;  /* 0x0000008b088b7220 */ /* 0x000fe20000410000 */
[----:B------:R-:W-:Y:S01]  /*aee0*/  IADD3 R32, -R32, R5, RZ ;  /* 0x0000000520207210 */ /* 0x000fe20007ffe1ff */
[----:B------:R-:W-:-:S02]  /*aef0*/  FMUL.FTZ R138, R8, R138 ;  /* 0x0000008a088a7220 */ /* 0x000fc40000410000 */
[----:B------:R-:W-:Y:S01]  /*af00*/  FMUL.FTZ R135, R8, R135 ;  /* 0x0000008708877220 */ /* 0x000fe20000410000 */
[----:B------:R-:W-:Y:S01]  /*af10*/  SHF.L.U32 R32, R32, 0x2, RZ ;  /* 0x0000000220207819 */ /* 0x000fe200000006ff */
[----:B------:R-:W-:Y:S01]  /*af20*/  FMUL.FTZ R134, R8, R134 ;  /* 0x0000008608867220 */ /* 0x000fe20000410000 */
[----:B------:R-:W-:Y:S01]  /*af30*/  IADD3 R8, R15, R12, RZ ;  /* 0x0000000c0f087210 */ /* 0x000fe20007ffe0ff */
[----:B------:R-:W-:Y:S01]  /*af40*/  IMAD.IADD R12, R9, 0x1, R10 ;  /* 0x00000001090c7824 */ /* 0x000fe200078e020a */
[--C-:B------:R-:W-:Y:S01]  /*af50*/  SHF.R.S32.HI R33, RZ, 0x1f, R32.reuse ;  /* 0x0000001fff217819 */ /* 0x100fe20000011420 */
[----:B------:R-:W-:Y:S01]  /*af60*/  IMAD.IADD R30, R10, 0x1, R29 ;  /* 0x000000010a1e7824 */ /* 0x000fe200078e021d */
[----:B------:R-:W3:Y:S01]  /*af70*/  S2R R9, SR_CTAID.Y ;  /* 0x0000000000097919 */ /* 0x000ee20000002600 */
[----:B------:R-:W-:Y:S02]  /*af80*/  @P3 FMUL.FTZ R7, R7, 0.69314718246459960938 ;  /* 0x3f31721807073820 */ /* 0x000fe40000410000 */
[----:B------:R-:W-:Y:S01]  /*af90*/  IMAD.WIDE R32, R4, 0x20, R32 ;  /* 0x0000002004207825 */ /* 0x000fe200078e0220 */
[----:B------:R-:W-:Y:S04]  /*afa0*/  STS.64 [R12], R140 ;  /* 0x0000008c0c007388 */ /* 0x000fe80000000a00 */
[----:B------:R-:W-:Y:S04]  /*afb0*/  STS.64 [R12+0x400], R142 ;  /* 0x0004008e0c007388 */ /* 0x000fe80000000a00 */
[----:B------:R-:W4:Y:S01]  /*afc0*/  S2R R10, SR_CTAID.Z ;  /* 0x00000000000a7919 */ /* 0x000f220000002700 */
[----:B--2---:R-:W-:-:S03]  /*afd0*/  IADD3 R11, -R236, RZ, RZ ;  /* 0x000000ffec0b7210 */ /* 0x004fc60007ffe1ff */
[----:B------:R-:W-:Y:S04]  /*afe0*/  STS.64 [R29], R136 ;  /* 0x000000881d007388 */ /* 0x000fe80000000a00 */
[----:B------:R-:W-:Y:S04]  /*aff0*/  STS.64 [R29+0x400], R138 ;  /* 0x0004008a1d007388 */ /* 0x000fe80000000a00 */
[----:B------:R-:W-:Y:S01]  /*b000*/  STS.64 [R30], R132 ;  /* 0x000000841e007388 */ /* 0x000fe20000000a00 */
[----:B---3--:R-:W-:-:S03]  /*b010*/  IMAD R9, R9, c[0x0][0x210], R236 ;  /* 0x0000840009097a24 */ /* 0x008fc600078e02ec */
[----:B------:R2:W-:Y:S04]  /*b020*/  STS.64 [R30+0x400], R134 ;  /* 0x000400861e007388 */ /* 0x0005e80000000a00 */
[----:B------:R-:W-:Y:S01]  /*b030*/  BAR.SYNC.DEFER_BLOCKING 0x0 ;  /* 0x0000000000007b1d */ /* 0x000fe20000010000 */
[----:B----4-:R-:W-:Y:S02]  /*b040*/  IMAD R10, R11, c[0x0][0x1c0], R10 ;  /* 0x000070000b0a7a24 */ /* 0x010fe400078e020a */
[----:B-1----:R-:W-:Y:S02]  /*b050*/  @P2 FMUL.FTZ R11, R6, 0.69314718246459960938 ;  /* 0x3f317218060b2820 */ /* 0x002fe40000410000 */
[----:B------:R-:W-:Y:S01]  /*b060*/  IMAD R9, R9, c[0x0][0x1c0], R10 ;  /* 0x0000700009097a24 */ /* 0x000fe200078e020a */
[----:B--2---:R-:W-:Y:S01]  /*b070*/  LOP3.LUT R30, R3, 0xffffffe0, RZ, 0xc0, !PT ;  /* 0xffffffe0031e7812 */ /* 0x004fe200078ec0ff */
[----:B------:R-:W1:Y:S01]  /*b080*/  LDS.128 R20, [R8.X4] ;  /* 0x0000000008147984 */ /* 0x000e620000004c00 */
[----:B------:R-:W-:-:S02]  /*b090*/  IMAD.MOV.U32 R3, RZ, RZ, -0x800000 ;  /* 0xff800000ff037424 */ /* 0x000fc400078e00ff */
[----:B------:R-:W-:Y:S01]  /*b0a0*/  @P3 FFMA.FTZ R3, R2, c[0x0][0x238], R7 ;  /* 0x00008e0002033a23 */ /* 0x000fe20000010007 */
[----:B------:R-:W2:Y:S01]  /*b0b0*/  LDS.128 R16, [R8.X4+0x800] ;  /* 0x0008000008107984 */ /* 0x000ea20000004c00 */
[----:B------:R-:W-:Y:S02]  /*b0c0*/  IMAD.IADD R30, R5, 0x1, -R30 ;  /* 0x00000001051e7824 */ /* 0x000fe400078e0a1e */
[----:B------:R-:W-:Y:S01]  /*b0d0*/  IMAD.MOV.U32 R5, RZ, RZ, -0x800000 ;  /* 0xff800000ff057424 */ /* 0x000fe200078e00ff */
[----:B------:R-:W3:Y:S01]  /*b0e0*/  LDS.128 R12, [R8.X4+0x1000] ;  /* 0x00100000080c7984 */ /* 0x000ee20000004c00 */
[----:B------:R-:W-:Y:S01]  /*b0f0*/  @P2 FFMA.FTZ R5, R0, c[0x0][0x238], R11 ;  /* 0x00008e0000052a23 */ /* 0x000fe2000001000b */
[----:B------:R-:W-:Y:S02]  /*b100*/  LOP3.LUT P0, RZ, R30, 0x3, RZ, 0xc0, !PT ;  /* 0x000000031eff7812 */ /* 0x000fe4000780c0ff */
[----:B------:R5:W4:Y:S02]  /*b110*/  LDS.128 R24, [R8.X4+0x1800] ;  /* 0x0018000008187984 */ /* 0x000b240000004c00 */
[----:B-----5:R-:W-:-:S04]  /*b120*/  IMAD.SHL.U32 R8, R28, 0x40, RZ ;  /* 0x000000401c087824 */ /* 0x020fc800078e00ff */
[----:B------:R-:W-:-:S05]  /*b130*/  IMAD R9, R9, c[0x0][0x214], R8 ;  /* 0x0000850009097a24 */ /* 0x000fca00078e0208 */
[----:B------:R-:W-:Y:S05]  /*b140*/  @P0 BRA `(.L_x_1521) ;  /* 0x000000c000000947 */ /* 0x000fea0003800000 */
[----:B-1----:R-:W-:Y:S01]  /*b150*/  IMAD.MOV.U32 R7, RZ, RZ, -0x40 ;  /* 0xffffffc0ff077424 */ /* 0x002fe200078e00ff */
[----:B------:R-:W-:Y:S02]  /*b160*/  IADD3 R4, R240, 0x8, RZ ;  /* 0x00000008f0047810 */ /* 0x000fe40007ffe0ff */
[----:B------:R-:W-:Y:S01]  /*b170*/  SHF.R.S32.HI R2, RZ, 0x1f, R240 ;  /* 0x0000001fff027819 */ /* 0x000fe200000114f0 */
[----:B------:R-:W-:Y:S01]  /*b180*/  IMAD R7, R28, R7, c[0x0][0x214] ;  /* 0x000085001c077624 */ /* 0x000fe200078e0207 */
[----:B------:R-:W-:-:S04]  /*b190*/  IADD3 R0, P0, R9, R240, RZ ;  /* 0x000000f009007210 */ /* 0x000fc80007f1e0ff */
[-C--:B------:R-:W-:Y:S02]  /*b1a0*/  ISETP.GE.AND P2, PT, R240, R7.reuse, PT ;  /* 0x00000007f000720c */ /* 0x080fe40003f46270 */
[----:B------:R-:W-:Y:S02]  /*b1b0*/  ISETP.GE.AND P1, PT, R4, R7, PT ;  /* 0x000000070400720c */ /* 0x000fe40003f26270 */
[----:B------:R-:W-:Y:S02]  /*b1c0*/  LEA.HI.X.SX32 R7, R9, R2, 0x1, P0 ;  /* 0x0000000209077211 */ /* 0x000fe400000f0eff */
[----:B------:R-:W-:-:S04]  /*b1d0*/  LEA R6, P0, R0, c[0x0][0x208], 0x2 ;  /* 0x0000820000067a11 */ /* 0x000fc800078010ff */
[----:B------:R-:W-:-:S05]  /*b1e0*/  LEA.HI.X R7, R0, c[0x0][0x20c], R7, 0x2, P0 ;  /* 0x0000830000077a11 */ /* 0x000fca00000f1407 */
[----:B------:R1:W-:Y:S04]  /*b1f0*/  @!P2 STG.E [R6.64], R3 ;  /* 0x000000030600a986 */ /* 0x0003e8000c10190a */
[----:B------:R1:W-:Y:S02]  /*b200*/  @!P1 STG.E [R6.64+0x20], R5 ;  /* 0x0000200506009986 */ /* 0x0003e4000c10190a */
.L_x_1521:
[----:B-1----:R-:W-:Y:S05]  /*b210*/  BSYNC B0 ;  /* 0x0000000000007941 */ /* 0x002fea0003800000 */
.L_x_1520:
[----:B------:R-:W-:-:S05]  /*b220*/  IMAD R9, R9, c[0x0][0x22c], RZ ;  /* 0x00008b0009097a24 */ /* 0x000fca00078e02ff */
[----:B------:R-:W-:-:S04]  /*b230*/  IADD3 R0, P0, R9, R32, RZ ;  /* 0x0000002009007210 */ /* 0x000fc80007f1e0ff */
[----:B------:R-:W-:Y:S02]  /*b240*/  LEA.HI.X.SX32 R9, R9, R33, 0x1, P0 ;  /* 0x0000002109097211 */ /* 0x000fe400000f0eff */
[----:B------:R-:W-:-:S04]  /*b250*/  LEA R2, P0, R0, c[0x0][0x1d8], 0x2 ;  /* 0x0000760000027a11 */ /* 0x000fc800078010ff */
[----:B------:R-:W-:-:S05]  /*b260*/  LEA.HI.X R3, R0, c[0x0][0x1dc], R9, 0x2, P0 ;  /* 0x0000770000037a11 */ /* 0x000fca00000f1409 */
[----:B------:R-:W-:Y:S04]  /*b270*/  STG.E.128 [R2.64], R20 ;  /* 0x0000001402007986 */ /* 0x000fe8000c101d0a */
[----:B--2---:R-:W-:Y:S04]  /*b280*/  STG.E.128 [R2.64+0x800], R16 ;  /* 0x0008001002007986 */ /* 0x004fe8000c101d0a */
[----:B---3--:R-:W-:Y:S04]  /*b290*/  STG.E.128 [R2.64+0x1000], R12 ;  /* 0x0010000c02007986 */ /* 0x008fe8000c101d0a */
[----:B----4-:R-:W-:Y:S01]  /*b2a0*/  STG.E.128 [R2.64+0x1800], R24 ;  /* 0x0018001802007986 */ /* 0x010fe2000c101d0a */
[----:B------:R-:W-:Y:S05]  /*b2b0*/  EXIT ;  /* 0x000000000000794d */ /* 0x000fea0003800000 */
.L_x_1522:
        /* <DEDUP_REMOVED lines=12> */
.L_x_5200:


//--------------------- .text._ZN5flash24flash_fwd_splitkv_kernelI23Flash_fwd_kernel_traitsILi32ELi64ELi256ELi4ELb0ELb0EN7cutlass10bfloat16_tE19Flash_kernel_traitsILi32ELi64ELi256ELi4ES3_EELb1ELb0ELb0ELb1ELb1ELb1ELb1ELb0EEEvNS_16Flash_fwd_paramsE --------------------------
	.section	.text._ZN5flash24flash_fwd_splitkv_kernelI23Flash_fwd_kernel_traitsILi32ELi64ELi256ELi4ELb0ELb0EN7cutlass10bfloat16_tE19Flash_kernel_traitsILi32ELi64ELi256ELi4ES3_EELb1ELb0ELb0ELb1ELb1ELb1ELb1ELb0EEEvNS_16Flash_fwd_paramsE,"ax",@progbits
	.sectioninfo	@"SHI_REGISTERS=255"
	.align	128
        .global         _ZN5flash24flash_fwd_splitkv_kernelI23Flash_fwd_kernel_traitsILi32ELi64ELi256ELi4ELb0ELb0EN7cutlass10bfloat16_tE19Flash_kernel_traitsILi32ELi64ELi256ELi4ES3_EELb1ELb0ELb0ELb1ELb1ELb1ELb1ELb0EEEvNS_16Flash_fwd_paramsE
        .type           _ZN5flash24flash_fwd_splitkv_kernelI23Flash_fwd_kernel_traitsILi32ELi64ELi256ELi4ELb0ELb0EN7cutlass10bfloat16_tE19Flash_kernel_traitsILi32ELi64ELi256ELi4ES3_EELb1ELb0ELb0ELb1ELb1ELb1ELb1ELb0EEEvNS_16Flash_fwd_paramsE,@function
        .size           _ZN5flash24flash_fwd_splitkv_kernelI23Flash_fwd_kernel_traitsILi32ELi64ELi256ELi4ELb0ELb0EN7cutlass10bfloat16_tE19Flash_kernel_traitsILi32ELi64ELi256ELi4ES3_EELb1ELb0ELb0ELb1ELb1ELb1ELb1ELb0EEEvNS_16Flash_fwd_paramsE,(.L_x_5201 - _ZN5flash24flash_fwd_splitkv_kernelI23Flash_fwd_kernel_traitsILi32ELi64ELi256ELi4ELb0ELb0EN7cutlass10bfloat16_tE19Flash_kernel_traitsILi32ELi64ELi256ELi4ES3_EELb1ELb0ELb0ELb1ELb1ELb1ELb1ELb0EEEvNS_16Flash_fwd_paramsE)
        .other          _ZN5flash24flash_fwd_splitkv_kernelI23Flash_fwd_kernel_traitsILi32ELi64ELi256ELi4ELb0ELb0EN7cutlass10bfloat16_tE19Flash_kernel_traitsILi32ELi64ELi256ELi4ES3_EELb1ELb0ELb0ELb1ELb1ELb1ELb1ELb0EEEvNS_16Flash_fwd_paramsE,@"STO_CUDA_ENTRY STV_DEFAULT"
_ZN5flash24flash_fwd_splitkv_kernelI23Flash_fwd_kernel_traitsILi32ELi64ELi256ELi4ELb0ELb0EN7cutlass10bfloat16_tE19Flash_kernel_traitsILi32ELi64ELi256ELi4ES3_EELb1ELb0ELb0ELb1ELb1ELb1ELb1ELb0EEEvNS_16Flash_fwd_paramsE:
.text._ZN5flash24flash_fwd_splitkv_kernelI23Flash_fwd_kernel_traitsILi32ELi64ELi256ELi4ELb0ELb0EN7cutlass10bfloat16_tE19Flash_kernel_traitsILi32ELi64ELi256ELi4ES3_EELb1ELb0ELb0ELb1ELb1ELb1ELb1ELb0EEEvNS_16Flash_fwd_paramsE:
        /* <DEDUP_REMOVED lines=9> */
[----:B------:R-:W-:-:S02]  /*0090*/  ISETP.NE.AND.EX P1, PT, RZ, c[0x0][0x254], PT, P1 ;  /* 0x00009500ff007a0c */ /* 0x000fc40003f25310 */
        /* <DEDUP_REMOVED lines=20> */
[----:B------:R-:W-:Y:S02]  /*01e0*/  @P1 IMAD.WIDE R4, R245, R0, c[0x0][0x250] ;  /* 0x00009400f5041625 */ /* 0x000fe400078e0200 */
[----:B------:R-:W2:Y:S04]  /*01f0*/  @P0 LDG.E R3, [R2.64] ;  /* 0x0000000a02030981 */ /* 0x000ea8000c1e1900 */
[----:B------:R-:W2:Y:S04]  /*0200*/  @P1 LDG.E R12, [R4.64] ;  /* 0x0000000a040c1981 */ /* 0x000ea8000c1e1900 */
[----:B------:R-:W1:Y:S01]  /*0210*/  S2R R22, SR_CTAID.X ;  /* 0x0000000000167919 */ /* 0x000e620000002500 */
[----:B------:R-:W-:-:S04]  /*0220*/  @!P0 ISETP.NE.U32.AND P2, PT, RZ, c[0x0][0x268], PT ;  /* 0x00009a00ff008a0c */ /* 0x000fc80003f45070 */
[----:B------:R-:W-:Y:S01]  /*0230*/  @!P0 ISETP.NE.AND.EX P2, PT, RZ, c[0x0][0x26c], PT, P2 ;  /* 0x00009b00ff008a0c */ /* 0x000fe20003f45320 */
[----:B------:R-:W-:Y:S02]  /*0240*/  IMAD.MOV R0, RZ, RZ, -R245 ;  /* 0x000000ffff007224 */ /* 0x000fe400078e0af5 */
[----:B-1----:R-:W-:-:S05]  /*0250*/  IMAD.SHL.U32 R61, R22, 0x40, RZ ;  /* 0x00000040163d7824 */ /* 0x002fca00078e00ff */
[----:B------:R-:W-:Y:S02]  /*0260*/  ISETP.GE.AND P1, PT, R61, c[0x0][0x214], PT ;  /* 0x000085003d007a0c */ /* 0x000fe40003f26270 */
[----:B------:R-:W-:Y:S01]  /*0270*/  @!P0 SEL R2, RZ, c[0x0][0x21c], !P2 ;  /* 0x00008700ff028a07 */ /* 0x000fe20005000000 */
[----:B------:R-:W-:Y:S02]  /*0280*/  IMAD R21, R0, c[0x0][0x1c0], R21 ;  /* 0x0000700000157a24 */ /* 0x000fe400078e0215 */
[--C-:B--2---:R-:W-:Y:S01]  /*0290*/  @P0 IMAD.IADD R56, R3, 0x1, -R12.reuse ;  /* 0x0000000103380824 */ /* 0x104fe200078e0a0c */
[----:B------:R-:W-:-:S07]  /*02a0*/  @!P0 IADD3 R56, R2, c[0x0][0x218], -R12 ;  /* 0x0000860002388a10 */ /* 0x000fce0007ffe80c */
[----:B------:R-:W-:Y:S05]  /*02b0*/  @P1 EXIT ;  /* 0x000000000000194d */ /* 0x000fea0003800000 */
[----:B------:R-:W-:Y:S01]  /*02c0*/  IABS R6, c[0x0][0x10] ;  /* 0x0000040000067a13 */ /* 0x000fe20000000000 */
[----:B------:R-:W-:Y:S01]  /*02d0*/  IMAD.MOV.U32 R0, RZ, RZ, c[0x0][0x218] ;  /* 0x00008600ff007624 */ /* 0x000fe200078e00ff */
[----:B------:R-:W1:Y:S02]  /*02e0*/  S2R R59, SR_TID.X ;  /* 0x00000000003b7919 */ /* 0x000e640000002100 */
[----:B------:R-:W2:Y:S02]  /*02f0*/  I2F.RP R2, R6 ;  /* 0x0000000600027306 */ /* 0x000ea40000209400 */
[----:B------:R-:W-:-:S06]  /*0300*/  IADD3 R0, R0, 0xff, RZ ;  /* 0x000000ff00007810 */ /* 0x000fcc0007ffe0ff */
[----:B--2---:R-:W2:Y:S02]  /*0310*/  MUFU.RCP R2, R2 ;  /* 0x0000000200027308 */ /* 0x004ea40000001000 */
[----:B--2---:R-:W-:-:S06]  /*0320*/  IADD3 R2, R2, 0xffffffe, RZ ;  /* 0x0ffffffe02027810 */ /* 0x004fcc0007ffe0ff */
[----:B------:R2:W3:Y:S02]  /*0330*/  F2I.FTZ.U32.TRUNC.NTZ R3, R2 ;  /* 0x0000000200037305 */ /* 0x0004e4000021f000 */
[----:B--2---:R-:W-:-:S04]  /*0340*/  SHF.R.S32.HI R2, RZ, 0x1f, R0 ;  /* 0x0000001fff027819 */ /* 0x004fc80000011400 */
[----:B------:R-:W-:Y:S01]  /*0350*/  LEA.HI R0, R2, R0, RZ, 0x8 ;  /* 0x0000000002007211 */ /* 0x000fe200078f40ff */
[----:B---3--:R-:W-:-:S03]  /*0360*/  IMAD.MOV R2, RZ, RZ, -R3 ;  /* 0x000000ffff027224 */ /* 0x008fc600078e0a03 */
        /* <DEDUP_REMOVED lines=11> */
[----:B------:R-:W-:Y:S02]  /*0420*/  ISETP.GT.U32.AND P1, PT, R6, R2, PT ;  /* 0x000000020600720c */ /* 0x000fe40003f24070 */
[----:B------:R-:W-:-:S04]  /*0430*/  IADD3 R3, R56, -c[0x0][0x214], R3 ;  /* 0x8000850038037a10 */ /* 0x000fc80007ffe003 */
[----:B------:R-:W-:-:S04]  /*0440*/  IADD3 R5, R3, c[0x0][0x2e8], RZ ;  /* 0x0000ba0003057a10 */ /* 0x000fc80007ffe0ff */
[----:B------:R-:W-:-:S03]  /*0450*/  SHF.R.S32.HI R3, RZ, 0x1f, R5 ;  /* 0x0000001fff037819 */ /* 0x000fc60000011405 */
[----:B------:R-:W-:Y:S01]  /*0460*/  @!P1 IMAD.IADD R2, R2, 0x1, -R6 ;  /* 0x0000000102029824 */ /* 0x000fe200078e0a06 */
[----:B------:R-:W-:Y:S02]  /*0470*/  @!P1 IADD3 R0, R0, 0x1, RZ ;  /* 0x0000000100009810 */ /* 0x000fe40007ffe0ff */
[----:B------:R-:W-:Y:S02]  /*0480*/  ISETP.NE.AND P1, PT, RZ, c[0x0][0x10], PT ;  /* 0x00000400ff007a0c */ /* 0x000fe40003f25270 */
[----:B------:R-:W-:Y:S02]  /*0490*/  ISETP.GE.U32.AND P2, PT, R2, R6, PT ;  /* 0x000000060200720c */ /* 0x000fe40003f46070 */
[----:B------:R-:W2:Y:S01]  /*04a0*/  S2R R6, SR_CTAID.Y ;  /* 0x0000000000067919 */ /* 0x000ea20000002600 */
[----:B------:R-:W-:Y:S02]  /*04b0*/  LOP3.LUT R2, R4, c[0x0][0x10], RZ, 0x3c, !PT ;  /* 0x0000040004027a12 */ /* 0x000fe400078e3cff */
[----:B------:R-:W-:-:S02]  /*04c0*/  LEA.HI R3, R3, R5, RZ, 0x8 ;  /* 0x0000000503037211 */ /* 0x000fc400078f40ff */
[----:B------:R-:W-:Y:S02]  /*04d0*/  ISETP.GE.AND P0, PT, R2, RZ, PT ;  /* 0x000000ff0200720c */ /* 0x000fe40003f06270 */
[----:B------:R-:W-:Y:S02]  /*04e0*/  IADD3 R2, R56, 0xff, RZ ;  /* 0x000000ff38027810 */ /* 0x000fe40007ffe0ff */
[----:B------:R-:W-:Y:S02]  /*04f0*/  SHF.R.S32.HI R3, RZ, 0x8, R3 ;  /* 0x00000008ff037819 */ /* 0x000fe40000011403 */
[----:B------:R-:W-:Y:S02]  /*0500*/  @P2 IADD3 R0, R0, 0x1, RZ ;  /* 0x0000000100002810 */ /* 0x000fe40007ffe0ff */
[----:B------:R-:W-:-:S04]  /*0510*/  SHF.R.S32.HI R4, RZ, 0x1f, R2 ;  /* 0x0000001fff047819 */ /* 0x000fc80000011402 */
[----:B------:R-:W-:Y:S01]  /*0520*/  LEA.HI R2, R4, R2, RZ, 0x8 ;  /* 0x0000000204027211 */ /* 0x000fe200078f40ff */
[----:B------:R-:W-:Y:S01]  /*0530*/  @!P0 IMAD.MOV R0, RZ, RZ, -R0 ;  /* 0x000000ffff008224 */ /* 0x000fe200078e0a00 */
[----:B------:R-:W-:Y:S02]  /*0540*/  @!P1 LOP3.LUT R0, RZ, c[0x0][0x10], RZ, 0x33, !PT ;  /* 0x00000400ff009a12 */ /* 0x000fe400078e33ff */
[----:B------:R-:W-:-:S03]  /*0550*/  SHF.R.S32.HI R2, RZ, 0x8, R2 ;  /* 0x00000008ff027819 */ /* 0x000fc60000011402 */
        /* <DEDUP_REMOVED lines=9> */
[----:B------:R-:W-:Y:S01]  /*05f0*/  LEA.HI R3, R3, R59, RZ, 0x3 ;  /* 0x0000003b03037211 */ /* 0x000fe200078f18ff */
[----:B------:R-:W-:Y:S01]  /*0600*/  IMAD R0, R0, c[0x0][0x1c0], R21 ;  /* 0x0000700000007a24 */ /* 0x000fe200078e0215 */
[----:B------:R-:W-:Y:S02]  /*0610*/  IADD3 R9, -R61, c[0x0][0x214], RZ ;  /* 0x000085003d097a10 */ /* 0x000fe40007ffe1ff */
        /* <DEDUP_REMOVED lines=8> */
[----:B------:R-:W-:Y:S02]  /*06a0*/  ISETP.GE.OR P3, PT, R7, R9, P5 ;  /* 0x000000090700720c */ /* 0x000fe40002f66670 */
[----:B------:R-:W-:Y:S02]  /*06b0*/  SHF.R.S32.HI R7, RZ, 0x1f, R6 ;  /* 0x0000001fff077819 */ /* 0x000fe40000011406 */
[----:B------:R-:W-:Y:S02]  /*06c0*/  SHF.R.S32.HI R3, RZ, 0x1f, R2 ;  /* 0x0000001fff037819 */ /* 0x000fe40000011402 */
[----:B------:R-:W-:-:S02]  /*06d0*/  IADD3 R6, P0, R6, R0, RZ ;  /* 0x0000000006067210 */ /* 0x000fc40007f1e0ff */
[-C--:B------:R-:W-:Y:S01]  /*06e0*/  ISETP.GE.OR P2, PT, R5, R9.reuse, P5 ;  /* 0x000000090500720c */ /* 0x080fe20002f46670 */
[C---:B------:R-:W-:Y:S01]  /*06f0*/  IMAD.WIDE R2, R0.reuse, 0x20, R2 ;  /* 0x0000002000027825 */ /* 0x040fe200078e0202 */
[C---:B------:R-:W-:Y:S02]  /*0700*/  ISETP.GE.OR P4, PT, R0.reuse, R9, P5 ;  /* 0x000000090000720c */ /* 0x040fe40002f86670 */
[----:B------:R-:W-:Y:S02]  /*0710*/  LEA.HI.X.SX32 R7, R0, R7, 0x1, P0 ;  /* 0x0000000700077211 */ /* 0x000fe400000f0eff */
[----:B------:R-:W-:Y:S02]  /*0720*/  IADD3 R5, P1, R4, R2, RZ ;  /* 0x0000000204057210 */ /* 0x000fe40007f3e0ff */
[----:B------:R-:W-:Y:S02]  /*0730*/  IADD3 R0, R0, 0x30, RZ ;  /* 0x0000003000007810 */ /* 0x000fe40007ffe0ff */
[----:B------:R-:W-:-:S02]  /*0740*/  LEA.HI.X.SX32 R3, R4, R3, 0x1, P1 ;  /* 0x0000000304037211 */ /* 0x000fc400008f0eff */
[----:B------:R-:W-:Y:S02]  /*0750*/  ISETP.GE.OR P5, PT, R0, R9, P5 ;  /* 0x000000090000720c */ /* 0x000fe40002fa6670 */
[C---:B------:R-:W-:Y:S01]  /*0760*/  LEA R4, P1, R5.reuse, c[0x0][0x1d8], 0x2 ;  /* 0x0000760005047a11 */ /* 0x040fe200078210ff */
[----:B------:R-:W-:Y:S01]  /*0770*/  @!P4 IMAD.MOV.U32 R8, RZ, RZ, -0x800000 ;  /* 0xff800000ff08c424 */ /* 0x000fe200078e00ff */
[C---:B------:R-:W-:Y:S02]  /*0780*/  LEA R2, P0, R6.reuse, c[0x0][0x208], 0x2 ;  /* 0x0000820006027a11 */ /* 0x040fe400078010ff */
[----:B------:R-:W-:Y:S02]  /*0790*/  LEA.HI.X R5, R5, c[0x0][0x1dc], R3, 0x2, P1 ;  /* 0x0000770005057a11 */ /* 0x000fe400008f1403 */
[----:B------:R-:W-:Y:S01]  /*07a0*/  LEA.HI.X R3, R6, c[0x0][0x20c], R7, 0x2, P0 ;  /* 0x0000830006037a11 */ /* 0x000fe200000f1407 */
[----:B------:R-:W-:Y:S02]  /*07b0*/  @!P3 IMAD.MOV.U32 R7, RZ, RZ, -0x800000 ;  /* 0xff800000ff07b424 */ /* 0x000fe400078e00ff */
[----:B------:R-:W-:Y:S01]  /*07c0*/  @!P2 IMAD.MOV.U32 R6, RZ, RZ, -0x800000 ;  /* 0xff800000ff06a424 */ /* 0x000fe200078e00ff */
        /* <DEDUP_REMOVED lines=8> */
[----:B------:R-:W-:-:S05]  /*0850*/  MOV R0, 0xff800000 ;  /* 0xff80000000007802 */ /* 0x000fca0000000f00 */
[----:B------:R-:W-:Y:S01]  /*0860*/  STG.E [R2.64+0xc0], R0 ;  /* 0x0000c00002007986 */ /* 0x000fe2000c10190a */
[----:B------:R-:W-:Y:S05]  /*0870*/  EXIT ;  /* 0x000000000000794d */ /* 0x000fea0003800000 */
.L_x_1523:
[----:B-1----:R-:W-:Y:S01]  /*0880*/  ISETP.NE.U32.AND P0, PT, RZ, c[0x0][0x2b8], PT ;  /* 0x0000ae00ff007a0c */ /* 0x002fe20003f05070 */
[----:B------:R-:W-:-:S03]  /*0890*/  IMAD.MOV.U32 R11, RZ, RZ, R245 ;  /* 0x000000ffff0b7224 */ /* 0x000fc600078e00f5 */
[----:B------:R-:W-:-:S13]  /*08a0*/  ISETP.NE.AND.EX P0, PT, RZ, c[0x0][0x2bc], PT, P0 ;  /* 0x0000af00ff007a0c */ /* 0x000fda0003f05300 */
[----:B------:R-:W-:-:S04]  /*08b0*/  @P0 IMAD.MOV.U32 R2, RZ, RZ, 0x4 ;  /* 0x00000004ff020424 */ /* 0x000fc800078e00ff */
[----:B------:R-:W-:-:S05]  /*08c0*/  @P0 IMAD.WIDE R2, R245, R2, c[0x0][0x2b8] ;  /* 0x0000ae00f5020625 */ /* 0x000fca00078e0202 */
[----:B------:R1:W5:Y:S01]  /*08d0*/  @P0 LDG.E R11, [R2.64] ;  /* 0x0000000a020b0981 */ /* 0x000362000c1e1900 */
[----:B------:R-:W-:Y:S01]  /*08e0*/  ISETP.NE.U32.AND P0, PT, RZ, c[0x0][0x2c0], PT ;  /* 0x0000b000ff007a0c */ /* 0x000fe20003f05070 */
[----:B------:R-:W-:Y:S01]  /*08f0*/  IMAD.MOV.U32 R4, RZ, RZ, RZ ;  /* 0x000000ffff047224 */ /* 0x000fe200078e00ff */
[----:B------:R-:W-:Y:S01]  /*0900*/  PLOP3.LUT P6, PT, PT, PT, PT, 0x80, 0x0 ;  /* 0x000000000000781c */ /* 0x000fe20003fcf070 */
[----:B------:R-:W-:Y:S01]  /*0910*/  IMAD.MOV.U32 R0, RZ, RZ, RZ ;  /* 0x000000ffff007224 */ /* 0x000fe200078e00ff */
[----:B------:R-:W-:-:S13]  /*0920*/  ISETP.NE.AND.EX P0, PT, RZ, c[0x0][0x2c4], PT, P0 ;  /* 0x0000b100ff007a0c */ /* 0x000fda0003f05300 */
[----:B------:R-:W-:Y:S05]  /*0930*/  @!P0 BRA `(.L_x_1524) ;  /* 0x0000008000008947 */ /* 0x000fea0003800000 */
[----:B------:R-:W-:Y:S01]  /*0940*/  SHF.R.S32.HI R0, RZ, 0x1f, R245 ;  /* 0x0000001fff007819 */ /* 0x000fe200000114f5 */
[----:B-1----:R-:W-:Y:S01]  /*0950*/  IMAD.WIDE.U32 R2, R245, c[0x0][0x2c8], RZ ;  /* 0x0000b200f5027a25 */ /* 0x002fe200078e00ff */
[----:B------:R-:W-:-:S03]  /*0960*/  PLOP3.LUT P6, PT, PT, PT, PT, 0x8, 0x0 ;  /* 0x000000000000781c */ /* 0x000fc60003fce170 */
[----:B------:R-:W-:Y:S01]  /*0970*/  IMAD R0, R0, c[0x0][0x2c8], RZ ;  /* 0x0000b20000007a24 */ /* 0x000fe200078e02ff */
[----:B------:R-:W-:-:S03]  /*0980*/  LEA R4, P0, R2, c[0x0][0x2c0], 0x2 ;  /* 0x0000b00002047a11 */ /* 0x000fc600078010ff */
[----:B------:R-:W-:-:S05]  /*0990*/  IMAD R0, R245, c[0x0][0x2cc], R0 ;  /* 0x0000b300f5007a24 */ /* 0x000fca00078e0200 */
[----:B------:R-:W-:-:S04]  /*09a0*/  IADD3 R0, R3, R0, RZ ;  /* 0x0000000003007210 */ /* 0x000fc80007ffe0ff */
[----:B------:R-:W-:-:S04]  /*09b0*/  LEA.HI.X R0, R2, c[0x0][0x2c4], R0, 0x2, P0 ;  /* 0x0000b10002007a11 */ /* 0x000fc800000f1400 */
.L_x_1524:
[----:B-1----:R-:W-:Y:S01]  /*09c0*/  IABS R2, c[0x0][0x2d0] ;  /* 0x0000b40000027a13 */ /* 0x002fe20000000000 */
        /* <DEDUP_REMOVED lines=78> */
[----:B-----5:R-:W-:-:S03]  /*0eb0*/  MOV R11, R2 ;  /* 0x00000002000b7202 */ /* 0x020fc60000000f00 */
[----:B------:R-:W-:Y:S01]  /*0ec0*/  IMAD.IADD R17, R3, 0x1, R4 ;  /* 0x0000000103117824 */ /* 0x000fe200078e0204 */
[----:B------:R-:W-:Y:S05]  /*0ed0*/  BRA `(.L_x_1526) ;  /* 0x0000039000007947 */ /* 0x000fea0003800000 */
.L_x_1525:
[----:B------:R-:W-:Y:S02]  /*0ee0*/  IABS R5, c[0x0][0x1c8] ;  /* 0x0000720000057a13 */ /* 0x000fe40000000000 */
[----:B------:R-:W-:Y:S02]  /*0ef0*/  IABS R4, R21 ;  /* 0x0000001500047213 */ /* 0x000fe40000000000 */
[----:B------:R-:W1:Y:S01]  /*0f00*/  I2F.RP R2, R5 ;  /* 0x0000000500027306 */ /* 0x000e620000209400 */
[----:B------:R-:W-:Y:S02]  /*0f10*/  LEA R15, R191, 0xffffff00, 0x8 ;  /* 0xffffff00bf0f7811 */ /* 0x000fe400078e40ff */
        /* <DEDUP_REMOVED lines=21> */
[C---:B------:R-:W-:Y:S01]  /*1070*/  IMAD.X R2, R4.reuse, 0x1, R20, P1 ;  /* 0x0000000104027824 */ /* 0x040fe200008e0614 */
        /* <DEDUP_REMOVED lines=9> */
[----:B------:R-:W-:Y:S01]  /*1110*/  IADD3 R3, R9, R2, RZ ;  /* 0x0000000209037210 */ /* 0x000fe20007ffe0ff */
[C---:B------:R-:W-:Y:S01]  /*1120*/  IMAD R12, R11.reuse, c[0x0][0x184], R6 ;  /* 0x000061000b0c7a24 */ /* 0x040fe200078e0206 */
[----:B------:R-:W-:Y:S01]  /*1130*/  MOV R2, R8 ;  /* 0x0000000800027202 */ /* 0x000fe20000000f00 */
[----:B------:R-:W-:Y:S02]  /*1140*/  IMAD R6, R10, c[0x0][0x188], RZ ;  /* 0x000062000a067a24 */ /* 0x000fe400078e02ff */
[----:B------:R-:W-:Y:S01]  /*1150*/  @!P1 IMAD.MOV R0, RZ, RZ, -R0 ;  /* 0x000000ffff009224 */ /* 0x000fe200078e0a00 */
[----:B------:R-:W-:Y:S01]  /*1160*/  @!P0 LOP3.LUT R0, RZ, c[0x0][0x1c8], RZ, 0x33, !PT ;  /* 0x00007200ff008a12 */ /* 0x000fe200078e33ff */
[----:B------:R-:W-:-:S03]  /*1170*/  IMAD.WIDE.U32 R8, R11, c[0x0][0x180], R2 ;  /* 0x000060000b087a25 */ /* 0x000fc600078e0002 */
[----:B------:R-:W-:Y:S01]  /*1180*/  SHF.R.S32.HI R14, RZ, 0x1f, R0 ;  /* 0x0000001fff0e7819 */ /* 0x000fe20000011400 */
[----:B------:R-:W-:Y:S01]  /*1190*/  IMAD.IADD R3, R5, 0x1, R7 ;  /* 0x0000000105037824 */ /* 0x000fe200078e0207 */
[----:B------:R-:W-:Y:S01]  /*11a0*/  IADD3 R5, R9, R12, RZ ;  /* 0x0000000c09057210 */ /* 0x000fe20007ffe0ff */
[----:B------:R-:W-:Y:S01]  /*11b0*/  IMAD.MOV.U32 R2, RZ, RZ, R4 ;  /* 0x000000ffff027224 */ /* 0x000fe200078e0004 */
[----:B------:R-:W-:Y:S01]  /*11c0*/  MOV R4, R8 ;  /* 0x0000000800047202 */ /* 0x000fe20000000f00 */
[----:B------:R-:W-:Y:S01]  /*11d0*/  IMAD R9, R14, c[0x0][0x1b0], RZ ;  /* 0x00006c000e097a24 */ /* 0x000fe200078e02ff */
[----:B------:R-:W-:Y:S01]  /*11e0*/  MOV R13, R0 ;  /* 0x00000000000d7202 */ /* 0x000fe20000000f00 */
[C---:B------:R-:W-:Y:S02]  /*11f0*/  IMAD R10, R11.reuse, c[0x0][0x18c], R6 ;  /* 0x000063000b0a7a24 */ /* 0x040fe400078e0206 */
[----:B------:R-:W-:-:S04]  /*1200*/  IMAD.WIDE.U32 R6, R11, c[0x0][0x188], R2 ;  /* 0x000062000b067a25 */ /* 0x000fc800078e0002 */
[----:B------:R-:W-:Y:S01]  /*1210*/  IMAD.WIDE.U32 R2, R0, c[0x0][0x1b0], R4 ;  /* 0x00006c0000027a25 */ /* 0x000fe200078e0004 */
[----:B------:R-:W-:-:S03]  /*1220*/  MOV R18, R6 ;  /* 0x0000000600127202 */ /* 0x000fc60000000f00 */
[----:B------:R-:W-:Y:S02]  /*1230*/  IMAD R4, R0, c[0x0][0x1b4], R9 ;  /* 0x00006d0000047a24 */ /* 0x000fe400078e0209 */
[----:B------:R-:W-:Y:S02]  /*1240*/  IMAD.IADD R19, R7, 0x1, R10 ;  /* 0x0000000107137824 */ /* 0x000fe400078e020a */
[----:B------:R-:W-:Y:S01]  /*1250*/  IMAD.MOV.U32 R11, RZ, RZ, R2 ;  /* 0x000000ffff0b7224 */ /* 0x000fe200078e0002 */
[----:B------:R-:W-:Y:S02]  /*1260*/  IADD3 R17, R3, R4, RZ ;  /* 0x0000000403117210 */ /* 0x000fe40007ffe0ff */
.L_x_1526:
[----:B------:R-:W-:Y:S01]  /*1270*/  SHF.R.S32.HI R7, RZ, 0x1f, R59 ;  /* 0x0000001fff077819 */ /* 0x000fe2000001143b */
[----:B------:R-:W-:Y:S01]  /*1280*/  IMAD R12, R14, c[0x0][0x1b8], RZ ;  /* 0x00006e000e0c7a24 */ /* 0x000fe200078e02ff */
[----:B------:R-:W-:Y:S02]  /*1290*/  ULDC.64 UR6, c[0x0][0x198] ;  /* 0x0000660000067ab9 */ /* 0x000fe40000000a00 */
[CC--:B------:R-:W-:Y:S01]  /*12a0*/  LEA.HI R24, R7.reuse, R59.reuse, RZ, 0x4 ;  /* 0x0000003b07187211 */ /* 0x0c0fe200078f20ff */
[----:B------:R-:W-:Y:S01]  /*12b0*/  USHF.L.U32 UR9, UR6, 0x6, URZ ;  /* 0x0000000606097899 */ /* 0x000fe2000800063f */
[CC--:B------:R-:W-:Y:S01]  /*12c0*/  LEA.HI R6, R7.reuse, R59.reuse, RZ, 0x2 ;  /* 0x0000003b07067211 */ /* 0x0c0fe200078f10ff */
[----:B------:R-:W-:Y:S01]  /*12d0*/  UMOV UR8, 0x6 ;  /* 0x0000000600087882 */ /* 0x000fe20000000000 */
[----:B------:R-:W-:Y:S01]  /*12e0*/  SHF.R.S32.HI R4, RZ, 0x4, R24 ;  /* 0x00000004ff047819 */ /* 0x000fe20000011418 */
[----:B------:R-:W-:Y:S01]  /*12f0*/  USHF.L.U64.HI UR7, UR6, UR8, UR7 ;  /* 0x0000000806077299 */ /* 0x000fe20008010207 */
[----:B------:R-:W-:Y:S01]  /*1300*/  LEA.HI R8, R7, R59, RZ, 0x3 ;  /* 0x0000003b07087211 */ /* 0x000fe200078f18ff */
[----:B------:R-:W-:Y:S01]  /*1310*/  ULDC.64 UR4, c[0x0][0x1a0] ;  /* 0x0000680000047ab9 */ /* 0x000fe20000000a00 */
[----:B------:R-:W-:Y:S01]  /*1320*/  LEA.HI R0, R24, R4, RZ, 0x1 ;  /* 0x0000000418007211 */ /* 0x000fe200078f08ff */
[----:B------:R-:W-:Y:S01]  /*1330*/  USHF.L.U64.HI UR5, UR4, UR8, UR5 ;  /* 0x0000000804057299 */ /* 0x000fe20008010205 */
[----:B------:R-:W-:Y:S01]  /*1340*/  LOP3.LUT R5, R6, 0xfffffffc, RZ, 0xc0, !PT ;  /* 0xfffffffc06057812 */ /* 0x000fe200078ec0ff */
[----:B------:R-:W-:Y:S01]  /*1350*/  USHF.L.U32 UR4, UR4, 0x6, URZ ;  /* 0x0000000604047899 */ /* 0x000fe2000800063f */
[----:B------:R-:W-:-:S02]  /*1360*/  LOP3.LUT R0, R0, 0xfffffffe, RZ, 0xc0, !PT ;  /* 0xfffffffe00007812 */ /* 0x000fc400078ec0ff */
[----:B------:R-:W-:Y:S02]  /*1370*/  SHF.R.S32.HI R9, RZ, 0x3, R8 ;  /* 0x00000003ff097819 */ /* 0x000fe40000011408 */
[----:B------:R-:W-:Y:S01]  /*1380*/  SHF.R.S32.HI R2, RZ, 0x2, R6 ;  /* 0x00000002ff027819 */ /* 0x000fe20000011406 */
[----:B------:R-:W-:Y:S01]  /*1390*/  IMAD.IADD R27, R4, 0x1, -R0 ;  /* 0x00000001041b7824 */ /* 0x000fe200078e0a00 */
[----:B------:R-:W-:Y:S01]  /*13a0*/  LOP3.LUT R0, R8, 0xfffffff8, RZ, 0xc0, !PT ;  /* 0xfffffff808007812 */ /* 0x000fe200078ec0ff */
[----:B------:R-:W-:Y:S01]  /*13b0*/  IMAD.IADD R4, R59, 0x1, -R5 ;  /* 0x000000013b047824 */ /* 0x000fe200078e0a05 */
[----:B------:R-:W-:Y:S01]  /*13c0*/  LEA.HI R6, R6, R2, RZ, 0x1 ;  /* 0x0000000206067211 */ /* 0x000fe200078f08ff */
[----:B------:R-:W-:Y:S01]  /*13d0*/  IMAD.SHL.U32 R5, R9, 0x40, RZ ;  /* 0x0000004009057824 */ /* 0x000fe200078e00ff */
[----:B------:R-:W-:Y:S01]  /*13e0*/  LEA.HI R60, R7, R59, RZ, 0x5 ;  /* 0x0000003b073c7211 */ /* 0x000fe200078f28ff */
[----:B------:R-:W-:Y:S01]  /*13f0*/  IMAD.SHL.U32 R4, R4, 0x8, RZ ;  /* 0x0000000804047824 */ /* 0x000fe200078e00ff */
[----:B------:R-:W-:Y:S01]  /*1400*/  LOP3.LUT R10, R6, 0x7fffffe, RZ, 0xc0, !PT ;  /* 0x07fffffe060a7812 */ /* 0x000fe200078ec0ff */
[----:B------:R-:W-:Y:S01]  /*1410*/  IMAD.IADD R0, R59, 0x1, -R0 ;  /* 0x000000013b007824 */ /* 0x000fe200078e0a00 */
[----:B------:R-:W-:-:S02]  /*1420*/  LOP3.LUT R5, R5, 0xc0, RZ, 0xc0, !PT ;  /* 0x000000c005057812 */ /* 0x000fc400078ec0ff */
[----:B------:R-:W-:Y:S01]  /*1430*/  SHF.R.S32.HI R57, RZ, 0x5, R60 ;  /* 0x00000005ff397819 */ /* 0x000fe2000001143c */
[----:B------:R-:W-:Y:S01]  /*1440*/  IMAD.IADD R10, R2, 0x1, -R10 ;  /* 0x00000001020a7824 */ /* 0x000fe200078e0a0a */
[----:B------:R-:W-:Y:S02]  /*1450*/  LOP3.LUT R7, R5, 0x18, R4, 0xf8, !PT ;  /* 0x0000001805077812 */ /* 0x000fe400078ef804 */
[----:B------:R-:W-:Y:S01]  /*1460*/  SHF.R.U32.HI R6, RZ, 0x3, R5 ;  /* 0x00000003ff067819 */ /* 0x000fe20000011605 */
[----:B------:R-:W-:Y:S01]  /*1470*/  IMAD R10, R57, 0x8, R10 ;  /* 0x00000008390a7824 */ /* 0x000fe200078e020a */
[----:B------:R-:W-:Y:S02]  /*1480*/  LEA.HI R5, R8, R9, RZ, 0x1 ;  /* 0x0000000908057211 */ /* 0x000fe400078f08ff */
[----:B------:R-:W-:Y:S02]  /*1490*/  LEA.HI R16, R0, R0, RZ, 0x1 ;  /* 0x0000000000107211 */ /* 0x000fe400078f08ff */
[----:B------:R-:W-:-:S02]  /*14a0*/  LOP3.LUT R8, R7, R6, RZ, 0x3c, !PT ;  /* 0x0000000607087212 */ /* 0x000fc400078e3cff */
[----:B------:R-:W-:Y:S02]  /*14b0*/  LOP3.LUT R7, R5, 0xfffffffe, RZ, 0xc0, !PT ;  /* 0xfffffffe05077812 */ /* 0x000fe400078ec0ff */
[----:B------:R-:W-:Y:S01]  /*14c0*/  LOP3.LUT R6, R16, 0xfffffffe, RZ, 0xc0, !PT ;  /* 0xfffffffe10067812 */ /* 0x000fe200078ec0ff */
[----:B------:R-:W-:Y:S01]  /*14d0*/  IMAD.U32 R183, R10, 0x20, R8 ;  /* 0x000000200ab77824 */ /* 0x000fe200078e0008 */
[----:B------:R-:W-:Y:S01]  /*14e0*/  SHF.R.S32.HI R5, RZ, 0x1f, R245 ;  /* 0x0000001fff057819 */ /* 0x000fe200000114f5 */
[----:B------:R-:W-:Y:S01]  /*14f0*/  IMAD.IADD R25, R9, 0x1, -R7 ;  /* 0x0000000109197824 */ /* 0x000fe200078e0a07 */
[----:B------:R-:W-:Y:S01]  /*1500*/  IADD3 R8, P1, R4, R11, RZ ;  /* 0x0000000b04087210 */ /* 0x000fe20007f3e0ff */
[----:B------:R-:W-:Y:S01]  /*1510*/  IMAD.IADD R252, R0, 0x1, -R6 ;  /* 0x0000000100fc7824 */ /* 0x000fe200078e0a06 */
[----:B------:R-:W-:Y:S01]  /*1520*/  IADD3 R6, P0, R4, R18, RZ ;  /* 0x0000001204067210 */ /* 0x000fe20007f1e0ff */
[----:B------:R-:W-:Y:S01]  /*1530*/  IMAD R0, R5, c[0x0][0x178], RZ ;  /* 0x00005e0005007a24 */ /* 0x000fe200078e02ff */
[----:B------:R-:W-:Y:S01]  /*1540*/  SHF.R.S32.HI R5, RZ, 0x1f, R4 ;  /* 0x0000001fff057819 */ /* 0x000fe20000011404 */
[----:B------:R-:W-:Y:S01]  /*1550*/  IMAD.SHL.U32 R183, R183, 0x2, RZ ;  /* 0x00000002b7b77824 */ /* 0x000fe200078e00ff */
[----:B------:R-:W-:Y:S01]  /*1560*/  LOP3.LUT R11, R24, 0xfffffff0, RZ, 0xc0, !PT ;  /* 0xfffffff0180b7812 */ /* 0x000fe200078ec0ff */
[----:B------:R-:W-:Y:S01]  /*1570*/  IMAD R0, R245, c[0x0][0x17c], R0 ;  /* 0x00005f00f5007a24 */ /* 0x000fe200078e0200 */
[----:B------:R-:W-:Y:S01]  /*1580*/  SHF.R.S32.HI R10, RZ, 0x1f, R21 ;  /* 0x0000001fff0a7819 */ /* 0x000fe20000011415 */
[C---:B------:R-:W-:Y:S01]  /*1590*/  IMAD.X R7, R5.reuse, 0x1, R19, P0 ;  /* 0x0000000105077824 */ /* 0x040fe200000e0613 */
[----:B------:R-:W-:Y:S01]  /*15a0*/  SHF.R.S32.HI R3, RZ, 0x1f, R2 ;  /* 0x0000001fff037819 */ /* 0x000fe20000011402 */
[----:B------:R-:W-:Y:S01]  /*15b0*/  IMAD.X R9, R5, 0x1, R17, P1 ;  /* 0x0000000105097824 */ /* 0x000fe200008e0611 */
[----:B------:R-:W-:Y:S01]  /*15c0*/  IADD3 R18, P0, R2, R15, RZ ;  /* 0x0000000f02127210 */ /* 0x000fe20007f1e0ff */
[----:B------:R-:W-:Y:S01]  /*15d0*/  IMAD.WIDE.U32 R4, R245, c[0x0][0x178], R4 ;  /* 0x00005e00f5047a25 */ /* 0x000fe200078e0004 */
[----:B------:R-:W-:-:S03]  /*15e0*/  SHF.R.S32.HI R26, RZ, 0x1, R16 ;  /* 0x00000001ff1a7819 */ /* 0x000fc60000011410 */
[----:B------:R-:W-:Y:S02]  /*15f0*/  IMAD.IADD R17, R59, 0x1, -R11 ;  /* 0x000000013b117824 */ /* 0x000fe400078e0a0b */
[----:B------:R-:W-:Y:S02]  /*1600*/  IMAD.IADD R5, R5, 0x1, R0 ;  /* 0x0000000105057824 */ /* 0x000fe400078e0200 */
[----:B------:R-:W-:Y:S01]  /*1610*/  IMAD R0, R10, c[0x0][0x1a8], RZ ;  /* 0x00006a000a007a24 */ /* 0x000fe200078e02ff */
[----:B------:R-:W-:Y:S01]  /*1620*/  LEA.HI R19, R17, R17, RZ, 0x1 ;  /* 0x0000001111137211 */ /* 0x000fe200078f08ff */
[C---:B------:R-:W-:Y:S02]  /*1630*/  IMAD R24, R13.reuse, c[0x0][0x1bc], R12 ;  /* 0x00006f000d187a24 */ /* 0x040fe400078e020c */
[----:B------:R-:W-:Y:S01]  /*1640*/  IMAD.WIDE.U32 R12, R13, c[0x0][0x1b8], R6 ;  /* 0x00006e000d0c7a25 */ /* 0x000fe200078e0006 */
[----:B------:R-:W-:-:S03]  /*1650*/  SHF.R.S32.HI R10, RZ, 0x1, R19 ;  /* 0x00000001ff0a7819 */ /* 0x000fc60000011413 */
[----:B------:R-:W-:Y:S01]  /*1660*/  IMAD R6, R21, c[0x0][0x1ac], R0 ;  /* 0x00006b0015067a24 */ /* 0x000fe200078e0200 */
[----:B------:R-:W-:Y:S01]  /*1670*/  SHF.R.S32.HI R0, RZ, 0x1f, R19 ;  /* 0x0000001fff007819 */ /* 0x000fe20000011413 */
[----:B------:R-:W-:-:S03]  /*1680*/  IMAD.WIDE R22, R22, 0x40, R2 ;  /* 0x0000004016167825 */ /* 0x000fc600078e0202 */
[----:B------:R-:W-:Y:S01]  /*1690*/  LEA.HI R0, R0, R10, RZ, 0x2 ;  /* 0x0000000a00007211 */ /* 0x000fe200078f10ff */
[C---:B------:R-:W-:Y:S02]  /*16a0*/  IMAD.X R20, R3.reuse, 0x1, R20, P0 ;  /* 0x0000000103147824 */ /* 0x040fe400000e0614 */
[----:B------:R-:W-:Y:S01]  /*16b0*/  IMAD R3, R3, c[0x0][0x198], RZ ;  /* 0x0000660003037a24 */ /* 0x000fe200078e02ff */
[----:B------:R-:W-:Y:S01]  /*16c0*/  LOP3.LUT R14, R0, 0xfffffffc, RZ, 0xc0, !PT ;  /* 0xfffffffc000e7812 */ /* 0x000fe200078ec0ff */
[----:B------:R-:W-:-:S04]  /*16d0*/  IMAD.WIDE.U32 R4, R21, c[0x0][0x1a8], R4 ;  /* 0x00006a0015047a25 */ /* 0x000fc800078e0004 */
[----:B------:R-:W-:Y:S02]  /*16e0*/  IMAD.SHL.U32 R11, R26, 0x40, RZ ;  /* 0x000000401a0b7824 */ /* 0x000fe400078e00ff */
[C---:B------:R-:W-:Y:S02]  /*16f0*/  IMAD R15, R2.reuse, c[0x0][0x19c], R3 ;  /* 0x00006700020f7a24 */ /* 0x040fe400078e0203 */
[----:B------:R-:W-:Y:S01]  /*1700*/  IMAD.IADD R3, R5, 0x1, R6 ;  /* 0x0000000105037824 */ /* 0x000fe200078e0206 */
[----:B------:R-:W-:Y:S01]  /*1710*/  LOP3.LUT R0, R11, 0xc0, RZ, 0xc0, !PT ;  /* 0x000000c00b007812 */ /* 0x000fe200078ec0ff */
[----:B------:R-:W-:-:S04]  /*1720*/  IMAD.WIDE.U32 R6, R2, c[0x0][0x198], R8 ;  /* 0x0000660002067a25 */ /* 0x000fc800078e0008 */
[----:B------:R-:W-:Y:S01]  /*1730*/  IMAD.SHL.U32 R5, R25, 0x8, RZ ;  /* 0x0000000819057824 */ /* 0x000fe200078e00ff */
[----:B------:R-:W-:Y:S01]  /*1740*/  LEA R239, P0, R6, c[0x0][0x168], 0x1 ;  /* 0x00005a0006ef7a11 */ /* 0x000fe200078008ff */
[----:B------:R-:W-:Y:S02]  /*1750*/  IMAD.MOV.U32 R2, RZ, RZ, R4 ;  /* 0x000000ffff027224 */ /* 0x000fe400078e0004 */
[----:B------:R-:W-:Y:S01]  /*1760*/  IMAD R4, R23, c[0x0][0x190], RZ ;  /* 0x0000640017047a24 */ /* 0x000fe200078e02ff */
[----:B------:R-:W-:Y:S01]  /*1770*/  LOP3.LUT R9, R0, 0x8, R5, 0xf8, !PT ;  /* 0x0000000800097812 */ /* 0x000fe200078ef805 */
[----:B------:R-:W-:Y:S01]  /*1780*/  IMAD.IADD R7, R7, 0x1, R15 ;  /* 0x0000000107077824 */ /* 0x000fe200078e020f */
[----:B------:R-:W-:Y:S01]  /*1790*/  SHF.R.U32.HI R0, RZ, 0x3, R0 ;  /* 0x00000003ff007819 */ /* 0x000fe20000011600 */
[C---:B------:R-:W-:Y:S02]  /*17a0*/  IMAD R8, R22.reuse, c[0x0][0x194], R4 ;  /* 0x0000650016087a24 */ /* 0x040fe400078e0204 */
[----:B------:R-:W-:Y:S01]  /*17b0*/  IMAD.WIDE.U32 R4, R22, c[0x0][0x190], R2 ;  /* 0x0000640016047a25 */ /* 0x000fe200078e0002 */
[----:B------:R-:W-:-:S02]  /*17c0*/  LOP3.LUT R16, R9, R0, RZ, 0x3c, !PT ;  /* 0x0000000009107212 */ /* 0x000fc400078e3cff */
[----:B------:R-:W-:Y:S01]  /*17d0*/  LEA.HI.X R238, R6, c[0x0][0x16c], R7, 0x1, P0 ;  /* 0x00005b0006ee7a11 */ /* 0x000fe200000f0c07 */
[----:B------:R-:W-:Y:S01]  /*17e0*/  IMAD.IADD R0, R5, 0x1, R8 ;  /* 0x0000000105007824 */ /* 0x000fe200078e0208 */
[C---:B------:R-:W-:Y:S01]  /*17f0*/  LEA R2, P0, R4.reuse, c[0x0][0x160], 0x1 ;  /* 0x0000580004027a11 */ /* 0x040fe200078008ff */
[----:B------:R-:W-:Y:S02]  /*1800*/  IMAD.MOV.U32 R6, RZ, RZ, R12 ;  /* 0x000000ffff067224 */ /* 0x000fe400078e000c */
[----:B------:R-:W-:Y:S01]  /*1810*/  IMAD.MOV.U32 R5, RZ, RZ, c[0x0][0x190] ;  /* 0x00006400ff057624 */ /* 0x000fe200078e00ff */
[----:B------:R-:W-:Y:S01]  /*1820*/  LEA.HI.X R3, R4, c[0x0][0x164], R0, 0x1, P0 ;  /* 0x0000590004037a11 */ /* 0x000fe200000f0c00 */
[----:B------:R-:W-:Y:S01]  /*1830*/  IMAD.IADD R7, R13, 0x1, R24 ;  /* 0x000000010d077824 */ /* 0x000fe200078e0218 */
[----:B------:R-:W-:Y:S01]  /*1840*/  IADD3 R12, P0, R239, UR9, RZ ;  /* 0x00000009ef0c7c10 */ /* 0x000fe2000ff1e0ff */
[----:B------:R-:W-:Y:S01]  /*1850*/  IMAD.IADD R25, R10, 0x1, -R14 ;  /* 0x000000010a197824 */ /* 0x000fe200078e0a0e */
[C---:B------:R-:W-:Y:S01]  /*1860*/  LEA R4, P1, R5.reuse, R2, 0x6 ;  /* 0x0000000205047211 */ /* 0x040fe200078230ff */
[----:B------:R-:W-:Y:S01]  /*1870*/  IMAD.MOV.U32 R8, RZ, RZ, c[0x0][0x194] ;  /* 0x00006500ff087624 */ /* 0x000fe200078e00ff */
[----:B------:R-:W-:Y:S01]  /*1880*/  IADD3.X R13, R238, UR7, RZ, P0, !PT ;  /* 0x00000007ee0d7c10 */ /* 0x000fe200087fe4ff */
[----:B------:R-:W-:Y:S01]  /*1890*/  IMAD.WIDE.U32 R14, R18, c[0x0][0x1a0], R6 ;  /* 0x00006800120e7a25 */ /* 0x000fe200078e0006 */
[----:B------:R-:W-:Y:S01]  /*18a0*/  IADD3 R10, P0, R12, UR9, RZ ;  /* 0x000000090c0a7c10 */ /* 0x000fe2000ff1e0ff */
[----:B------:R-:W-:Y:S01]  /*18b0*/  @!PT LDS RZ, [RZ] ;  /* 0x00000000fffff984 */ /* 0x000fe20000000800 */
[----:B------:R-:W-:Y:S01]  /*18c0*/  @!PT LDS RZ, [RZ] ;  /* 0x00000000fffff984 */ /* 0x000fe20000000800 */
[----:B------:R-:W-:Y:S01]  /*18d0*/  @!PT LDS RZ, [RZ] ;  /* 0x00000000fffff984 */ /* 0x000fe20000000800 */
[----:B------:R1:W-:Y:S01]  /*18e0*/  LDGSTS.E.BYPASS.LTC128B.128 [R183], [R2.64] ;  /* 0x0000000002b77fae */ /* 0x0003e2000b901d4a */
[----:B------:R-:W-:Y:S01]  /*18f0*/  LEA.HI.X R5, R5, R3, R8, 0x6, P1 ;  /* 0x0000000305057211 */ /* 0x000fe200008f3408 */
[----:B------:R-:W-:Y:S01]  /*1900*/  IMAD R0, R20, c[0x0][0x1a0], RZ ;  /* 0x0000680014007a24 */ /* 0x000fe200078e02ff */
[----:B------:R-:W-:-:S02]  /*1910*/  IADD3.X R11, R13, UR7, RZ, P0, !PT ;  /* 0x000000070d0b7c10 */ /* 0x000fc400087fe4ff */
[----:B------:R-:W-:Y:S01]  /*1920*/  IADD3 R8, P0, R10, UR9, RZ ;  /* 0x000000090a087c10 */ /* 0x000fe2000ff1e0ff */
[----:B------:R2:W-:Y:S01]  /*1930*/  LDGSTS.E.BYPASS.LTC128B.128 [R183+0x800], [R4.64] ;  /* 0x0080000004b77fae */ /* 0x0005e2000b901d4a */
[----:B------:R-:W-:Y:S01]  /*1940*/  IMAD R0, R18, c[0x0][0x1a4], R0 ;  /* 0x0000690012007a24 */ /* 0x000fe200078e0200 */
[----:B------:R-:W-:Y:S02]  /*1950*/  LOP3.LUT P1, RZ, R25, 0x2, RZ, 0xc0, !PT ;  /* 0x0000000219ff7812 */ /* 0x000fe4000782c0ff */
[----:B------:R-:W-:Y:S01]  /*1960*/  IADD3.X R9, R11, UR7, RZ, P0, !PT ;  /* 0x000000070b097c10 */ /* 0x000fe200087fe4ff */
[----:B------:R-:W-:Y:S01]  /*1970*/  IMAD.IADD R0, R15, 0x1, R0 ;  /* 0x000000010f007824 */ /* 0x000fe200078e0200 */
[----:B------:R-:W-:-:S04]  /*1980*/  IADD3 R6, P0, R8, UR9, RZ ;  /* 0x0000000908067c10 */ /* 0x000fc8000ff1e0ff */
        /* <DEDUP_REMOVED lines=15> */
[----:B------:R-:W-:Y:S02]  /*1a80*/  IADD3.X R9, R3, UR7, RZ, P0, !PT ;  /* 0x0000000703097c10 */ /* 0x000fe400087fe4ff */
[C---:B------:R-:W-:Y:S01]  /*1a90*/  LEA R241, P0, R14.reuse, c[0x0][0x170], 0x1 ;  /* 0x00005c000ef17a11 */ /* 0x040fe200078008ff */
[----:B--2---:R-:W-:Y:S02]  /*1aa0*/  IMAD R4, R27, 0x8, R252 ;  /* 0x000000081b047824 */ /* 0x004fe400078e02fc */
[----:B------:R2:W-:Y:S01]  /*1ab0*/  LDGSTS.E.BYPASS.LTC128B.128 [R183+0x4800], [R8.64] ;  /* 0x0480000008b77fae */ /* 0x0005e2000b901d4a */
[----:B------:R-:W-:Y:S01]  /*1ac0*/  LEA.HI.X R240, R14, c[0x0][0x174], R0, 0x1, P0 ;  /* 0x00005d000ef07a11 */ /* 0x000fe200000f0c00 */
[----:B------:R-:W-:Y:S01]  /*1ad0*/  IMAD.SHL.U32 R0, R25, 0x40, RZ ;  /* 0x0000004019007824 */ /* 0x000fe200078e00ff */
[----:B------:R-:W-:Y:S01]  /*1ae0*/  LOP3.LUT R5, R19, 0x7fffffe, RZ, 0xc0, !PT ;  /* 0x07fffffe13057812 */ /* 0x000fe200078ec0ff */
[----:B------:R-:W0:Y:S02]  /*1af0*/  LDGDEPBAR ;  /* 0x00000000000079af */ /* 0x000e240000000000 */
[----:B-----5:R-:W-:Y:S01]  /*1b00*/  IMAD.MOV.U32 R7, RZ, RZ, R240 ;  /* 0x000000ffff077224 */ /* 0x020fe200078e00f0 */
[----:B------:R-:W-:Y:S01]  /*1b10*/  LOP3.LUT R0, R0, 0xc0, RZ, 0xc0, !PT ;  /* 0x000000c000007812 */ /* 0x000fe200078ec0ff */
[----:B------:R-:W-:Y:S01]  /*1b20*/  IMAD.IADD R58, R17, 0x1, -R5 ;  /* 0x00000001113a7824 */ /* 0x000fe200078e0a05 */
[----:B-1----:R-:W-:Y:S01]  /*1b30*/  SHF.R.S32.HI R3, RZ, 0x1f, R17 ;  /* 0x0000001fff037819 */ /* 0x002fe20000011411 */
[----:B------:R-:W-:-:S05]  /*1b40*/  IMAD.SHL.U32 R2, R27, 0x8, RZ ;  /* 0x000000081b027824 */ /* 0x000fca00078e00ff */
[----:B------:R-:W-:Y:S02]  /*1b50*/  LOP3.LUT R6, R0, 0x8, R2, 0xf8, !PT ;  /* 0x0000000800067812 */ /* 0x000fe400078ef802 */
[----:B------:R-:W-:Y:S02]  /*1b60*/  IADD3 R2, P0, R241, UR4, RZ ;  /* 0x00000004f1027c10 */ /* 0x000fe4000ff1e0ff */
[----:B--2---:R-:W-:Y:S01]  /*1b70*/  LEA.HI R8, R3, R17, RZ, 0x3 ;  /* 0x0000001103087211 */ /* 0x004fe200078f18ff */
[----:B------:R-:W-:-:S04]  /*1b80*/  DEPBAR.LE SB0, 0x0 ;  /* 0x000080000000791a */ /* 0x000fc80000000000 */
[----:B------:R-:W-:Y:S01]  /*1b90*/  SHF.R.U32.HI R3, RZ, 0x3, R0 ;  /* 0x00000003ff037819 */ /* 0x000fe20000011600 */
[----:B------:R-:W-:Y:S02]  /*1ba0*/  IMAD.U32 R0, R4, 0x20, R16 ;  /* 0x0000002004007824 */ /* 0x000fe400078e0010 */
[----:B------:R-:W-:Y:S01]  /*1bb0*/  IMAD.SHL.U32 R8, R8, 0x20, RZ ;  /* 0x0000002008087824 */ /* 0x000fe200078e00ff */
[----:B------:R-:W-:Y:S01]  /*1bc0*/  LOP3.LUT R134, R6, R3, RZ, 0x3c, !PT ;  /* 0x0000000306867212 */ /* 0x000fe200078e3cff */
[----:B------:R-:W-:Y:S01]  /*1bd0*/  IMAD.MOV.U32 R6, RZ, RZ, R241 ;  /* 0x000000ffff067224 */ /* 0x000fe200078e00f1 */
[----:B------:R-:W-:Y:S01]  /*1be0*/  BAR.SYNC.DEFER_BLOCKING 0x0 ;  /* 0x0000000000007b1d */ /* 0x000fe20000010000 */
[----:B------:R-:W-:Y:S01]  /*1bf0*/  IADD3.X R3, R240, UR5, RZ, P0, !PT ;  /* 0x00000005f0037c10 */ /* 0x000fe200087fe4ff */
[----:B------:R-:W-:Y:S01]  /*1c00*/  IMAD.SHL.U32 R13, R0, 0x2, RZ ;  /* 0x00000002000d7824 */ /* 0x000fe200078e00ff */
[----:B------:R-:W-:Y:S02]  /*1c10*/  IADD3 R4, P0, R2, UR4, RZ ;  /* 0x0000000402047c10 */ /* 0x000fe4000ff1e0ff */
[----:B------:R-:W-:-:S02]  /*1c20*/  LOP3.LUT R15, R8, 0xffffff00, RZ, 0xc0, !PT ;  /* 0xffffff00080f7812 */ /* 0x000fc400078ec0ff */
[----:B------:R-:W-:Y:S02]  /*1c30*/  IADD3.X R5, R3, UR5, RZ, P0, !PT ;  /* 0x0000000503057c10 */ /* 0x000fe400087fe4ff */
[----:B------:R-:W-:Y:S01]  /*1c40*/  LEA R164, R0, 0x1000, 0x1 ;  /* 0x0000100000a47811 */ /* 0x000fe200078e08ff */
[--C-:B------:R-:W-:Y:S02]  /*1c50*/  IMAD R9, R57, 0x200, R15.reuse ;  /* 0x0000020039097824 */ /* 0x100fe400078e020f */
[----:B------:R-:W-:Y:S01]  /*1c60*/  IMAD R111, R58, 0x20, R15 ;  /* 0x000000203a6f7824 */ /* 0x000fe200078e020f */
[----:B------:R-:W-:Y:S01]  /*1c70*/  IADD3 R165, R164, 0x20, RZ ;  /* 0x00000020a4a57810 */ /* 0x000fe20007ffe0ff */
[----:B------:R-:W-:Y:S01]  /*1c80*/  IMAD R9, R58, 0x20, R9 ;  /* 0x000000203a097824 */ /* 0x000fe200078e0209 */
[----:B------:R-:W-:Y:S01]  /*1c90*/  @!PT LDS RZ, [RZ] ;  /* 0x00000000fffff984 */ /* 0x000fe20000000800 */
[----:B------:R-:W-:Y:S01]  /*1ca0*/  @!PT LDS RZ, [RZ] ;  /* 0x00000000fffff984 */ /* 0x000fe20000000800 */
[----:B------:R-:W-:Y:S01]  /*1cb0*/  @!PT LDS RZ, [RZ] ;  /* 0x00000000fffff984 */ /* 0x000fe20000000800 */
[----:B------:R1:W-:Y:S04]  /*1cc0*/  LDGSTS.E.BYPASS.LTC128B.128 [R183+0x5000], [R6.64] ;  /* 0x0500000006b77fae */ /* 0x0003e8000b901d4a */
[----:B------:R2:W-:Y:S04]  /*1cd0*/  LDGSTS.E.BYPASS.LTC128B.128 [R183+0x5800], [R2.64] ;  /* 0x0580000002b77fae */ /* 0x0005e8000b901d4a */
[----:B------:R4:W-:Y:S01]  /*1ce0*/  LDGSTS.E.BYPASS.LTC128B.128 [R183+0x6000], [R4.64] ;  /* 0x0600000004b77fae */ /* 0x0009e2000b901d4a */
[----:B-1----:R-:W-:-:S04]  /*1cf0*/  IADD3 R6, P0, R4, UR4, RZ ;  /* 0x0000000404067c10 */ /* 0x002fc8000ff1e0ff */
[----:B------:R-:W-:Y:S02]  /*1d00*/  IADD3.X R7, R5, UR5, RZ, P0, !PT ;  /* 0x0000000505077c10 */ /* 0x000fe400087fe4ff */
[----:B--2---:R-:W-:-:S03]  /*1d10*/  IADD3 R2, P0, R6, UR4, RZ ;  /* 0x0000000406027c10 */ /* 0x004fc6000ff1e0ff */
[----:B------:R1:W-:Y:S01]  /*1d20*/  LDGSTS.E.BYPASS.LTC128B.128 [R183+0x6800], [R6.64] ;  /* 0x0680000006b77fae */ /* 0x0003e2000b901d4a */
[----:B------:R-:W-:Y:S02]  /*1d30*/  IADD3.X R3, R7, UR5, RZ, P0, !PT ;  /* 0x0000000507037c10 */ /* 0x000fe400087fe4ff */
[----:B----4-:R-:W-:-:S03]  /*1d40*/  IADD3 R4, P0, R2, UR4, RZ ;  /* 0x0000000402047c10 */ /* 0x010fc6000ff1e0ff */
[----:B------:R2:W-:Y:S01]  /*1d50*/  LDGSTS.E.BYPASS.LTC128B.128 [R183+0x7000], [R2.64] ;  /* 0x0700000002b77fae */ /* 0x0005e2000b901d4a */
[----:B------:R-:W-:-:S05]  /*1d60*/  IADD3.X R5, R3, UR5, RZ, P0, !PT ;  /* 0x0000000503057c10 */ /* 0x000fca00087fe4ff */
[----:B------:R4:W-:Y:S01]  /*1d70*/  LDGSTS.E.BYPASS.LTC128B.128 [R183+0x7800], [R4.64] ;  /* 0x0780000004b77fae */ /* 0x0009e2000b901d4a */
[----:B-1----:R-:W-:-:S04]  /*1d80*/  IADD3 R6, P0, R4, UR4, RZ ;  /* 0x0000000404067c10 */ /* 0x002fc8000ff1e0ff */
[----:B------:R-:W-:Y:S02]  /*1d90*/  IADD3.X R7, R5, UR5, RZ, P0, !PT ;  /* 0x0000000505077c10 */ /* 0x000fe400087fe4ff */
[----:B------:R-:W-:Y:S01]  /*1da0*/  IADD3 R8, P0, R6, UR4, RZ ;  /* 0x0000000406087c10 */ /* 0x000fe2000ff1e0ff */
[----:B--2---:R-:W-:Y:S02]  /*1db0*/  IMAD.IADD R2, R134, 0x1, R9 ;  /* 0x0000000186027824 */ /* 0x004fe400078e0209 */
[----:B------:R4:W-:Y:S01]  /*1dc0*/  LDGSTS.E.BYPASS.LTC128B.128 [R183+0x8000], [R6.64] ;  /* 0x0800000006b77fae */ /* 0x0009e2000b901d4a */
[----:B------:R-:W-:Y:S01]  /*1dd0*/  IADD3.X R9, R7, UR5, RZ, P0, !PT ;  /* 0x0000000507097c10 */ /* 0x000fe200087fe4ff */
[----:B------:R-:W-:Y:S01]  /*1de0*/  IMAD.SHL.U32 R166, R2, 0x2, RZ ;  /* 0x0000000202a67824 */ /* 0x000fe200078e00ff */
[----:B------:R-:W-:Y:S01]  /*1df0*/  LOP3.LUT P0, RZ, R26, 0x2, RZ, 0xc0, !PT ;  /* 0x000000021aff7812 */ /* 0x000fe2000780c0ff */
[----:B------:R-:W-:Y:S02]  /*1e00*/  IMAD.MOV.U32 R2, RZ, RZ, 0x20 ;  /* 0x00000020ff027424 */ /* 0x000fe400078e00ff */
[----:B------:R3:W-:Y:S03]  /*1e10*/  LDGSTS.E.BYPASS.LTC128B.128 [R183+0x8800], [R8.64] ;  /* 0x0880000008b77fae */ /* 0x0007e6000b901d4a */
[----:B------:R-:W-:Y:S01]  /*1e20*/  SEL R0, R2, 0xffffffe0, !P1 ;  /* 0xffffffe002007807 */ /* 0x000fe20004800000 */
[----:B------:R-:W-:Y:S04]  /*1e30*/  LDSM.16.M88.4 R20, [R13+0x1000] ;  /* 0x001000000d14783b */ /* 0x000fe80000000200 */
[----:B------:R-:W-:Y:S01]  /*1e40*/  IMAD.IADD R167, R166, 0x1, R0 ;  /* 0x00000001a6a77824 */ /* 0x000fe200078e0200 */
[----:B------:R-:W-:Y:S01]  /*1e50*/  LDSM.16.M88.4 R36, [R13+0x1400] ;  /* 0x001400000d24783b */ /* 0x000fe20000000200 */
[----:B------:R-:W-:-:S03]  /*1e60*/  @P0 IADD3 R165, R164, -0x20, RZ ;  /* 0xffffffe0a4a50810 */ /* 0x000fc60007ffe0ff */
[----:B------:R-:W-:Y:S01]  /*1e70*/  LDSM.16.M88.4 R52, [R13+0x1800] ;  /* 0x001800000d34783b */ /* 0x000fe20000000200 */
[C---:B------:R-:W-:Y:S02]  /*1e80*/  IADD3 R182, R165.reuse, 0x400, RZ ;  /* 0x00000400a5b67810 */ /* 0x040fe40007ffe0ff */
[C---:B------:R-:W-:Y:S01]  /*1e90*/  IADD3 R181, R165.reuse, 0x800, RZ ;  /* 0x00000800a5b57810 */ /* 0x040fe20007ffe0ff */
[----:B------:R-:W-:Y:S01]  /*1ea0*/  LDSM.16.M88.4 R28, [R165] ;  /* 0x00000000a51c783b */ /* 0x000fe20000000200 */
[C---:B------:R-:W-:Y:S02]  /*1eb0*/  IADD3 R180, R165.reuse, 0xc00, RZ ;  /* 0x00000c00a5b47810 */ /* 0x040fe40007ffe0ff */
[C---:B------:R-:W-:Y:S01]  /*1ec0*/  IADD3 R179, R165.reuse, 0x1000, RZ ;  /* 0x00001000a5b37810 */ /* 0x040fe20007ffe0ff */
[----:B----4-:R-:W-:Y:S01]  /*1ed0*/  LDSM.16.M88.4 R4, [R167] ;  /* 0x00000000a704783b */ /* 0x010fe20000000200 */
[C---:B------:R-:W-:Y:S02]  /*1ee0*/  IADD3 R178, R165.reuse, 0x1400, RZ ;  /* 0x00001400a5b27810 */ /* 0x040fe40007ffe0ff */
[C---:B------:R-:W-:Y:S01]  /*1ef0*/  IADD3 R177, R165.reuse, 0x1800, RZ ;  /* 0x00001800a5b17810 */ /* 0x040fe20007ffe0ff */
[----:B------:R-:W-:Y:S01]  /*1f00*/  LDSM.16.M88.4 R44, [R165+0x400] ;  /* 0x00040000a52c783b */ /* 0x000fe20000000200 */
[----:B------:R-:W-:-:S02]  /*1f10*/  IADD3 R176, R165, 0x1c00, RZ ;  /* 0x00001c00a5b07810 */ /* 0x000fc40007ffe0ff */
[C---:B------:R-:W-:Y:S01]  /*1f20*/  IADD3 R175, R165.reuse, 0x2000, RZ ;  /* 0x00002000a5af7810 */ /* 0x040fe20007ffe0ff */
[----:B---3--:R-:W1:Y:S01]  /*1f30*/  LDSM.16.M88.4 R8, [R166] ;  /* 0x00000000a608783b */ /* 0x008e620000000200 */
[C---:B------:R-:W-:Y:S02]  /*1f40*/  IADD3 R174, R165.reuse, 0x2400, RZ ;  /* 0x00002400a5ae7810 */ /* 0x040fe40007ffe0ff */
[C---:B------:R-:W-:Y:S01]  /*1f50*/  IADD3 R173, R165.reuse, 0x2800, RZ ;  /* 0x00002800a5ad7810 */ /* 0x040fe20007ffe0ff */
[----:B------:R-:W2:Y:S01]  /*1f60*/  LDSM.16.M88.4 R40, [R165+0x800] ;  /* 0x00080000a528783b */ /* 0x000ea20000000200 */
[C---:B------:R-:W-:Y:S02]  /*1f70*/  IADD3 R172, R165.reuse, 0x2c00, RZ ;  /* 0x00002c00a5ac7810 */ /* 0x040fe40007ffe0ff */
[C---:B------:R-:W-:Y:S01]  /*1f80*/  IADD3 R171, R165.reuse, 0x3000, RZ ;  /* 0x00003000a5ab7810 */ /* 0x040fe20007ffe0ff */
[----:B------:R-:W3:Y:S01]  /*1f90*/  LDSM.16.M88.4 R48, [R13+0x1c00] ;  /* 0x001c00000d30783b */ /* 0x000ee20000000200 */
[----:B------:R-:W-:-:S02]  /*1fa0*/  IADD3 R170, R165, 0x3400, RZ ;  /* 0x00003400a5aa7810 */ /* 0x000fc40007ffe0ff */
[C---:B------:R-:W-:Y:S01]  /*1fb0*/  IADD3 R169, R165.reuse, 0x3800, RZ ;  /* 0x00003800a5a97810 */ /* 0x040fe20007ffe0ff */
[----:B------:R-:W0:Y:S01]  /*1fc0*/  LDGDEPBAR ;  /* 0x00000000000079af */ /* 0x000e220000000000 */
[----:B------:R-:W-:Y:S01]  /*1fd0*/  IADD3 R168, R165, 0x3c00, RZ ;  /* 0x00003c00a5a87810 */ /* 0x000fe20007ffe0ff */
[C---:B-1----:R-:W-:Y:S08]  /*1fe0*/  HMMA.16816.F32.BF16 R16, R8.reuse, R20, RZ ;  /* 0x000000140810723c */ /* 0x042ff000000418ff */
[C---:B------:R-:W-:Y:S08]  /*1ff0*/  HMMA.16816.F32.BF16 R24, R8.reuse, R22, RZ ;  /* 0x000000160818723c */ /* 0x040ff000000418ff */
[----:B------:R-:W-:Y:S08]  /*2000*/  HMMA.16816.F32.BF16 R20, R8, R36, RZ ;  /* 0x000000240814723c */ /* 0x000ff000000418ff */
[C---:B------:R-:W-:Y:S08]  /*2010*/  HMMA.16816.F32.BF16 R16, R4.reuse, R28, R16 ;  /* 0x0000001c0410723c */ /* 0x040ff00000041810 */
[C---:B------:R-:W-:Y:S08]  /*2020*/  HMMA.16816.F32.BF16 R24, R4.reuse, R30, R24 ;  /* 0x0000001e0418723c */ /* 0x040ff00000041818 */
[----:B------:R-:W-:Y:S08]  /*2030*/  HMMA.16816.F32.BF16 R32, R4, R44, R20 ;  /* 0x0000002c0420723c */ /* 0x000ff00000041814 */
[----:B------:R-:W-:Y:S01]  /*2040*/  FMUL.FTZ R2, R16, c[0x0][0x2ec] ;  /* 0x0000bb0010027a20 */ /* 0x000fe20000410000 */
[----:B------:R-:W-:Y:S03]  /*2050*/  HMMA.16816.F32.BF16 R20, R8, R52, RZ ;  /* 0x000000340814723c */ /* 0x000fe600000418ff */
[----:B------:R1:W-:Y:S04]  /*2060*/  MUFU.TANH R135, R2 ;  /* 0x0000000200877308 */ /* 0x0003e80000002400 */
[----:B------:R-:W-:-:S04]  /*2070*/  FMUL.FTZ R27, R27, c[0x0][0x2ec] ;  /* 0x0000bb001b1b7a20 */ /* 0x000fc80000410000 */
[----:B------:R-:W-:Y:S01]  /*2080*/  MUFU.TANH R120, R27 ;  /* 0x0000001b00787308 */ /* 0x000fe20000002400 */
[----:B-1----:R-:W-:-:S07]  /*2090*/  FMUL.FTZ R2, R17, c[0x0][0x2ec] ;  /* 0x0000bb0011027a20 */ /* 0x002fce0000410000 */
[----:B------:R1:W-:Y:S05]  /*20a0*/  MUFU.TANH R104, R2 ;  /* 0x0000000200687308 */ /* 0x0003ea0000002400 */
[----:B--2---:R-:W-:Y:S08]  /*20b0*/  HMMA.16816.F32.BF16 R28, R4, R40, R20 ;  /* 0x00000028041c723c */ /* 0x004ff00000041814 */
[----:B------:R-:W-:Y:S01]  /*20c0*/  HMMA.16816.F32.BF16 R20, R8, R54, RZ ;  /* 0x000000360814723c */ /* 0x000fe200000418ff */
[----:B-1----:R-:W-:-:S04]  /*20d0*/  FMUL.FTZ R2, R18, c[0x0][0x2ec] ;  /* 0x0000bb0012027a20 */ /* 0x002fc80000410000 */
[----:B------:R1:W2:Y:S02]  /*20e0*/  MUFU.TANH R114, R2 ;  /* 0x0000000200727308 */ /* 0x0002a40000002400 */
[----:B-1----:R-:W-:Y:S02]  /*20f0*/  FMUL.FTZ R2, R19, c[0x0][0x2ec] ;  /* 0x0000bb0013027a20 */ /* 0x002fe40000410000 */
[----:B------:R-:W-:Y:S01]  /*2100*/  HMMA.16816.F32.BF16 R16, R8, R38, RZ ;  /* 0x000000260810723c */ /* 0x000fe200000418ff */
[----:B------:R-:W1:Y:S03]  /*2110*/  LDSM.16.M88.4 R36, [R165+0xc00] ;  /* 0x000c0000a524783b */ /* 0x000e660000000200 */
[----:B------:R4:W5:Y:S02]  /*2120*/  MUFU.TANH R113, R2 ;  /* 0x0000000200717308 */ /* 0x0009640000002400 */
[----:B----4-:R-:W-:-:S06]  /*2130*/  FMUL.FTZ R2, R24, c[0x0][0x2ec] ;  /* 0x0000bb0018027a20 */ /* 0x010fcc0000410000 */
[----:B------:R4:W1:Y:S11]  /*2140*/  MUFU.TANH R106, R2 ;  /* 0x00000002006a7308 */ /* 0x0008760000002400 */
[----:B------:R-:W-:Y:S01]  /*2150*/  @!UPT UIADD3 URZ, URZ, URZ, URZ ;  /* 0x0000003f3f3ff290 */ /* 0x000fe2000fffe03f */
[----:B------:R-:W-:Y:S01]  /*2160*/  HMMA.16816.F32.BF16 R16, R4, R46, R16 ;  /* 0x0000002e0410723c */ /* 0x000fe20000041810 */
[----:B------:R-:W1:Y:S01]  /*2170*/  LDSM.16.M88.4 R44, [R13+0x2000] ;  /* 0x002000000d2c783b */ /* 0x000e620000000200 */
[----:B----4-:R-:W-:-:S04]  /*2180*/  FMUL.FTZ R2, R25, c[0x0][0x2ec] ;  /* 0x0000bb0019027a20 */ /* 0x010fc80000410000 */
[----:B------:R4:W-:Y:S11]  /*2190*/  MUFU.TANH R103, R2 ;  /* 0x0000000200677308 */ /* 0x0009f60000002400 */
[----:B------:R-:W-:Y:S07]  /*21a0*/  @!UPT UIADD3 URZ, URZ, URZ, URZ ;  /* 0x0000003f3f3ff290 */ /* 0x000fee000fffe03f */
[----:B------:R-:W-:-:S04]  /*21b0*/  FMUL.FTZ R19, R19, c[0x0][0x2ec] ;  /* 0x0000bb0013137a20 */ /* 0x000fc80000410000 */
[----:B------:R-:W-:Y:S01]  /*21c0*/  MUFU.TANH R116, R19 ;  /* 0x0000001300747308 */ /* 0x000fe20000002400 */
[----:B----4-:R-:W-:Y:S02]  /*21d0*/  FMUL.FTZ R2, R26, c[0x0][0x2ec] ;  /* 0x0000bb001a027a20 */ /* 0x010fe40000410000 */
[----:B---3--:R-:W-:Y:S05]  /*21e0*/  HMMA.16816.F32.BF16 R24, R8, R48, RZ ;  /* 0x000000300818723c */ /* 0x008fea00000418ff */
[----:B------:R3:W4:Y:S02]  /*21f0*/  MUFU.TANH R118, R2 ;  /* 0x0000000200767308 */ /* 0x0007240000002400 */
[----:B---3--:R-:W-:-:S06]  /*2200*/  FMUL.FTZ R2, R32, c[0x0][0x2ec] ;  /* 0x0000bb0020027a20 */ /* 0x008fcc0000410000 */
[----:B------:R3:W1:Y:S02]  /*2210*/  MUFU.TANH R102, R2 ;  /* 0x0000000200667308 */ /* 0x0006640000002400 */
[----:B---3--:R-:W-:-:S06]  /*2220*/  FMUL.FTZ R2, R33, c[0x0][0x2ec] ;  /* 0x0000bb0021027a20 */ /* 0x008fcc0000410000 */
[----:B------:R3:W-:Y:S02]  /*2230*/  MUFU.TANH R101, R2 ;  /* 0x0000000200657308 */ /* 0x0007e40000002400 */
[----:B---3--:R-:W-:-:S06]  /*2240*/  FMUL.FTZ R2, R34, c[0x0][0x2ec] ;  /* 0x0000bb0022027a20 */ /* 0x008fcc0000410000 */
[----:B------:R3:W1:Y:S02]  /*2250*/  MUFU.TANH R119, R2 ;  /* 0x0000000200777308 */ /* 0x0006640000002400 */
[----:B---3--:R-:W-:Y:S02]  /*2260*/  FMUL.FTZ R2, R35, c[0x0][0x2ec] ;  /* 0x0000bb0023027a20 */ /* 0x008fe40000410000 */
[----:B-1----:R-:W-:Y:S04]  /*2270*/  HMMA.16816.F32.BF16 R32, R4, R36, R24 ;  /* 0x000000240420723c */ /* 0x002fe80000041818 */
[----:B------:R1:W-:Y:S04]  /*2280*/  MUFU.TANH R117, R2 ;  /* 0x0000000200757308 */ /* 0x0003e80000002400 */
[----:B------:R-:W-:Y:S01]  /*2290*/  HMMA.16816.F32.BF16 R24, R8, R44, RZ ;  /* 0x0000002c0818723c */ /* 0x000fe200000418ff */
[----:B-1----:R-:W-:-:S04]  /*22a0*/  FMUL.FTZ R2, R16, c[0x0][0x2ec] ;  /* 0x0000bb0010027a20 */ /* 0x002fc80000410000 */
[----:B------:R1:W3:Y:S11]  /*22b0*/  MUFU.TANH R105, R2 ;  /* 0x0000000200697308 */ /* 0x0002f60000002400 */
        /* <DEDUP_REMOVED lines=19> */
[----:B------:R1:W-:Y:S08]  /*23f0*/  MUFU.TANH R99, R2 ;  /* 0x0000000200637308 */ /* 0x0003f00000002400 */
        /* <DEDUP_REMOVED lines=14> */
[----:B------:R1:W3:Y:S08]  /*24e0*/  MUFU.TANH R125, R2 ;  /* 0x00000002007d7308 */ /* 0x0002f00000002400 */
        /* <DEDUP_REMOVED lines=16> */
[----:B------:R-:W2:Y:S01]  /*25f0*/  MUFU.TANH R92, R16 ;  /* 0x00000010005c7308 */ /* 0x000ea20000002400 */
[----:B------:R-:W-:-:S07]  /*2600*/  FMUL.FTZ R19, R19, c[0x0][0x2ec] ;  /* 0x0000bb0013137a20 */ /* 0x000fce0000410000 */
[----:B------:R-:W-:Y:S01]  /*2610*/  MUFU.TANH R94, R17 ;  /* 0x00000011005e7308 */ /* 0x000fe20000002400 */
[----:B-1----:R-:W-:Y:S07]  /*2620*/  HMMA.16816.F32.BF16 R28, R8, R36, RZ ;  /* 0x00000024081c723c */ /* 0x002fee00000418ff */
[----:B------:R-:W1:Y:S08]  /*2630*/  MUFU.TANH R129, R18 ;  /* 0x0000001200817308 */ /* 0x000e700000002400 */
        /* <DEDUP_REMOVED lines=79> */
[----:B------:R1:W-:Y:S01]  /*2b30*/  MUFU.TANH R49, R12 ;  /* 0x0000000c00317308 */ /* 0x0003e20000002400 */
[----:B------:R-:W-:Y:S01]  /*2b40*/  LEA.HI R3, R3, R57, RZ, 0x2 ;  /* 0x0000003903037211 */ /* 0x000fe200078f10ff */
[----:B---3--:R-:W-:-:S06]  /*2b50*/  FMUL.FTZ R2, R24, c[0x0][0x2ec] ;  /* 0x0000bb0018027a20 */ /* 0x008fcc0000410000 */
[----:B------:R3:W2:Y:S03]  /*2b60*/  MUFU.TANH R73, R2 ;  /* 0x0000000200497308 */ /* 0x0006a60000002400 */
[----:B------:R-:W-:Y:S01]  /*2b70*/  HMMA.16816.F32.BF16 R28, R4, R34, R16 ;  /* 0x00000022041c723c */ /* 0x000fe20000041810 */
[----:B------:R-:W-:Y:S01]  /*2b80*/  LDSM.16.M88.4 R32, [R13+0x3c00] ;  /* 0x003c00000d20783b */ /* 0x000fe20000000200 */
[----:B-1----:R-:W-:Y:S01]  /*2b90*/  LOP3.LUT R12, R3, 0xfffffffc, RZ, 0xc0, !PT ;  /* 0xfffffffc030c7812 */ /* 0x002fe200078ec0ff */
[----:B------:R-:W-:-:S04]  /*2ba0*/  IMAD R3, R57, 0x10, R61 ;  /* 0x0000001039037824 */ /* 0x000fc800078e023d */
[----:B------:R-:W-:Y:S01]  /*2bb0*/  IMAD.IADD R12, R57, 0x1, -R12 ;  /* 0x00000001390c7824 */ /* 0x000fe200078e0a0c */
[----:B------:R-:W-:Y:S04]  /*2bc0*/  HMMA.16816.F32.BF16 R16, R8, R42, RZ ;  /* 0x0000002a0810723c */ /* 0x000fe800000418ff */
[----:B------:R1:W-:Y:S01]  /*2bd0*/  STL [R1], R12 ;  /* 0x0000000c01007387 */ /* 0x0003e20000100800 */
[----:B---3--:R-:W-:-:S04]  /*2be0*/  FMUL.FTZ R2, R25, c[0x0][0x2ec] ;  /* 0x0000bb0019027a20 */ /* 0x008fc80000410000 */
[----:B------:R3:W-:Y:S02]  /*2bf0*/  MUFU.TANH R75, R2 ;  /* 0x00000002004b7308 */ /* 0x0007e40000002400 */
[----:B---3--:R-:W-:-:S06]  /*2c00*/  FMUL.FTZ R2, R26, c[0x0][0x2ec] ;  /* 0x0000bb001a027a20 */ /* 0x008fcc0000410000 */
[----:B------:R3:W2:Y:S01]  /*2c10*/  MUFU.TANH R146, R2 ;  /* 0x0000000200927308 */ /* 0x0006a20000002400 */
[----:B-1----:R-:W-:-:S07]  /*2c20*/  FMUL.FTZ R12, R28, c[0x0][0x2ec] ;  /* 0x0000bb001c0c7a20 */ /* 0x002fce0000410000 */
[----:B------:R1:W-:Y:S01]  /*2c30*/  MUFU.TANH R71, R12 ;  /* 0x0000000c00477308 */ /* 0x0003e20000002400 */
[----:B---3--:R-:W-:Y:S02]  /*2c40*/  FMUL.FTZ R2, R27, c[0x0][0x2ec] ;  /* 0x0000bb001b027a20 */ /* 0x008fe40000410000 */
[----:B------:R-:W-:Y:S01]  /*2c50*/  HMMA.16816.F32.BF16 R24, R8, R40, RZ ;  /* 0x000000280818723c */ /* 0x000fe200000418ff */
[----:B------:R-:W-:Y:S04]  /*2c60*/  LDSM.16.M88.4 R40, [R165+0x2c00] ;  /* 0x002c0000a528783b */ /* 0x000fe80000000200 */
[----:B------:R3:W2:Y:S01]  /*2c70*/  MUFU.TANH R147, R2 ;  /* 0x0000000200937308 */ /* 0x0006a20000002400 */
[----:B-1----:R-:W-:-:S07]  /*2c80*/  FMUL.FTZ R12, R29, c[0x0][0x2ec] ;  /* 0x0000bb001d0c7a20 */ /* 0x002fce0000410000 */
[----:B------:R-:W-:Y:S01]  /*2c90*/  MUFU.TANH R72, R12 ;  /* 0x0000000c00487308 */ /* 0x000fe20000002400 */
[----:B---3--:R-:W-:-:S07]  /*2ca0*/  FMUL.FTZ R2, R20, c[0x0][0x2ec] ;  /* 0x0000bb0014027a20 */ /* 0x008fce0000410000 */
[----:B------:R1:W3:Y:S02]  /*2cb0*/  MUFU.TANH R74, R2 ;  /* 0x00000002004a7308 */ /* 0x0002e40000002400 */
[----:B-1----:R-:W-:-:S05]  /*2cc0*/  LOP3.LUT R2, R60, 0xffffffe0, RZ, 0xc0, !PT ;  /* 0xffffffe03c027812 */ /* 0x002fca00078ec0ff */
[C---:B------:R-:W-:Y:S02]  /*2cd0*/  IMAD.IADD R2, R59.reuse, 0x1, -R2 ;  /* 0x000000013b027824 */ /* 0x040fe400078e0a02 */
[----:B------:R-:W-:-:S03]  /*2ce0*/  IMAD.SHL.U32 R59, R59, 0x2, RZ ;  /* 0x000000023b3b7824 */ /* 0x000fc600078e00ff */
[----:B------:R-:W-:-:S04]  /*2cf0*/  SHF.R.S32.HI R14, RZ, 0x1f, R2 ;  /* 0x0000001fff0e7819 */ /* 0x000fc80000011402 */
[----:B------:R-:W-:Y:S01]  /*2d00*/  LEA.HI R2, R14, R2, RZ, 0x2 ;  /* 0x000000020e027211 */ /* 0x000fe200078f10ff */
[----:B------:R-:W-:Y:S02]  /*2d10*/  FMUL.FTZ R14, R23, c[0x0][0x2ec] ;  /* 0x0000bb00170e7a20 */ /* 0x000fe40000410000 */
[----:B------:R-:W-:Y:S01]  /*2d20*/  HMMA.16816.F32.BF16 R20, R4, R44, R24 ;  /* 0x0000002c0414723c */ /* 0x000fe20000041818 */
[----:B------:R-:W-:Y:S01]  /*2d30*/  SHF.R.S32.HI R251, RZ, 0x2, R2 ;  /* 0x00000002fffb7819 */ /* 0x000fe20000011402 */
[----:B------:R1:W1:Y:S01]  /*2d40*/  MUFU.TANH R51, R14 ;  /* 0x0000000e00337308 */ /* 0x0002620000002400 */
[----:B------:R-:W-:Y:S02]  /*2d50*/  IADD3 R2, R191, -0x1, RZ ;  /* 0xffffffffbf027810 */ /* 0x000fe40007ffe0ff */
[----:B------:R-:W-:Y:S02]  /*2d60*/  IADD3 R3, R3, 0x1, R251 ;  /* 0x0000000103037810 */ /* 0x000fe40007ffe0fb */
[C---:B------:R-:W-:Y:S01]  /*2d70*/  ISETP.GT.AND P0, PT, R2.reuse, R242, PT ;  /* 0x000000f20200720c */ /* 0x040fe20003f04270 */
[----:B------:R-:W-:Y:S01]  /*2d80*/  IMAD.SHL.U32 R44, R2, 0x100, RZ ;  /* 0x00000100022c7824 */ /* 0x000fe200078e00ff */
[----:B------:R-:W-:Y:S01]  /*2d90*/  IADD3 R3, R56, -c[0x0][0x214], R3 ;  /* 0x8000850038037a10 */ /* 0x000fe20007ffe003 */
[----:B------:R-:W-:-:S03]  /*2da0*/  FMUL.FTZ R24, R30, c[0x0][0x2ec] ;  /* 0x0000bb001e187a20 */ /* 0x000fc60000410000 */
[----:B------:R-:W-:Y:S01]  /*2db0*/  IADD3 R3, R3, c[0x0][0x2e8], RZ ;  /* 0x0000ba0003037a10 */ /* 0x000fe20007ffe0ff */
[----:B------:R2:W2:Y:S01]  /*2dc0*/  MUFU.TANH R48, R24 ;  /* 0x0000001800307308 */ /* 0x0004a20000002400 */
[----:B------:R-:W-:Y:S02]  /*2dd0*/  LOP3.LUT R2, R44, 0x6, R59, 0xf8, !PT ;  /* 0x000000062c027812 */ /* 0x000fe400078ef83b */
[CC--:B------:R-:W-:Y:S02]  /*2de0*/  IMNMX R12, R3.reuse, R56.reuse, PT ;  /* 0x00000038030c7217 */ /* 0x0c0fe40003800200 */
[----:B-1----:R-:W-:Y:S02]  /*2df0*/  IADD3 R14, R3, 0x8, RZ ;  /* 0x00000008030e7810 */ /* 0x002fe40007ffe0ff */
[----:B------:R-:W-:Y:S02]  /*2e00*/  LOP3.LUT R15, R2, 0x1, RZ, 0xfc, !PT ;  /* 0x00000001020f7812 */ /* 0x000fe400078efcff */
[----:B------:R-:W-:Y:S01]  /*2e10*/  IMNMX R3, R14, R56, PT ;  /* 0x000000380e037217 */ /* 0x000fe20003800200 */
[----:B------:R-:W-:Y:S01]  /*2e20*/  FMUL.FTZ R20, R20, c[0x0][0x2ec] ;  /* 0x0000bb0014147a20 */ /* 0x000fe20000410000 */
[----:B------:R-:W-:Y:S01]  /*2e30*/  ISETP.GE.AND P5, PT, R15, R12, PT ;  /* 0x0000000c0f00720c */ /* 0x000fe20003fa6270 */
[----:B------:R-:W-:Y:S01]  /*2e40*/  FMUL.FTZ R21, R21, c[0x0][0x2ec] ;  /* 0x0000bb0015157a20 */ /* 0x000fe20000410000 */
[-C--:B------:R-:W-:Y:S01]  /*2e50*/  ISETP.GE.AND P2, PT, R15, R3.reuse, PT ;  /* 0x000000030f00720c */ /* 0x080fe20003f46270 */
[----:B------:R-:W-:Y:S01]  /*2e60*/  FMUL.FTZ R15, R31, c[0x0][0x2ec] ;  /* 0x0000bb001f0f7a20 */ /* 0x000fe20000410000 */
[----:B------:R-:W-:Y:S01]  /*2e70*/  MUFU.TANH R70, R20 ;  /* 0x0000001400467308 */ /* 0x000fe20000002400 */
[----:B------:R-:W1:Y:S01]  /*2e80*/  LDSM.16.M88.4 R28, [R165+0x2800] ;  /* 0x00280000a51c783b */ /* 0x000e620000000200 */
[----:B--2---:R-:W-:Y:S01]  /*2e90*/  HMMA.16816.F32.BF16 R24, R4, R46, R16 ;  /* 0x0000002e0418723c */ /* 0x004fe20000041810 */
[----:B------:R-:W-:Y:S01]  /*2ea0*/  FMUL.FTZ R22, R22, c[0x0][0x2ec] ;  /* 0x0000bb0016167a20 */ /* 0x000fe20000410000 */
[C---:B------:R-:W-:Y:S01]  /*2eb0*/  LOP3.LUT R14, R2.reuse, 0x8, RZ, 0xfc, !PT ;  /* 0x00000008020e7812 */ /* 0x040fe200078efcff */
[----:B------:R-:W-:Y:S01]  /*2ec0*/  FMUL.FTZ R23, R23, c[0x0][0x2ec] ;  /* 0x0000bb0017177a20 */ /* 0x000fe20000410000 */
[----:B------:R-:W-:-:S02]  /*2ed0*/  ISETP.GE.AND P1, PT, R2, R3, PT ;  /* 0x000000030200720c */ /* 0x000fc40003f26270 */
[----:B------:R-:W-:Y:S01]  /*2ee0*/  MUFU.TANH R69, R21 ;  /* 0x0000001500457308 */ /* 0x000fe20000002400 */
[CC--:B------:R-:W-:Y:S01]  /*2ef0*/  ISETP.GE.AND P4, PT, R14.reuse, R12.reuse, PT ;  /* 0x0000000c0e00720c */ /* 0x0c0fe20003f86270 */
[----:B------:R-:W-:Y:S01]  /*2f00*/  HMMA.16816.F32.BF16 R16, R8, R36, RZ ;  /* 0x000000240810723c */ /* 0x000fe200000418ff */
[----:B------:R-:W-:Y:S02]  /*2f10*/  ISETP.GE.AND P3, PT, R14, R3, PT ;  /* 0x000000030e00720c */ /* 0x000fe40003f66270 */
[----:B------:R-:W-:Y:S02]  /*2f20*/  LOP3.LUT R14, R2, 0x9, RZ, 0xfc, !PT ;  /* 0x00000009020e7812 */ /* 0x000fe400078efcff */
[----:B------:R-:W-:Y:S01]  /*2f30*/  FSEL R114, R114, -INF , !P1 ;  /* 0xff80000072727808 */ /* 0x000fe20004800000 */
[----:B------:R-:W-:Y:S01]  /*2f40*/  MUFU.TANH R47, R22 ;  /* 0x00000016002f7308 */ /* 0x000fe20000002400 */
[----:B------:R-:W-:Y:S02]  /*2f50*/  FSEL R104, R104, -INF , !P5 ;  /* 0xff80000068687808 */ /* 0x000fe40006800000 */
[----:B------:R-:W-:-:S02]  /*2f60*/  ISETP.GE.AND P1, PT, R14, R12, PT ;  /* 0x0000000c0e00720c */ /* 0x000fc40003f26270 */
[-C--:B------:R-:W-:Y:S02]  /*2f70*/  ISETP.GE.AND P5, PT, R14, R3.reuse, PT ;  /* 0x000000030e00720c */ /* 0x080fe40003fa6270 */
[----:B------:R-:W-:Y:S01]  /*2f80*/  LOP3.LUT R14, R2, 0x10, RZ, 0xfc, !PT ;  /* 0x00000010020e7812 */ /* 0x000fe200078efcff */
[----:B------:R1:W-:Y:S01]  /*2f90*/  MUFU.TANH R121, R23 ;  /* 0x0000001700797308 */ /* 0x0003e20000002400 */
[----:B-----5:R-:W-:Y:S01]  /*2fa0*/  FSEL R113, R113, -INF , !P2 ;  /* 0xff80000071717808 */ /* 0x020fe20005000000 */
[----:B------:R-:W-:Y:S01]  /*2fb0*/  FMUL.FTZ R24, R24, c[0x0][0x2ec] ;  /* 0x0000bb0018187a20 */ /* 0x000fe20000410000 */
[----:B------:R-:W-:Y:S01]  /*2fc0*/  FSEL R106, R106, -INF , !P4 ;  /* 0xff8000006a6a7808 */ /* 0x000fe20006000000 */
[----:B------:R-:W-:Y:S01]  /*2fd0*/  FMUL.FTZ R25, R25, c[0x0][0x2ec] ;  /* 0x0000bb0019197a20 */ /* 0x000fe20000410000 */
[----:B------:R-:W-:Y:S01]  /*2fe0*/  ISETP.GE.AND P2, PT, R14, R12, PT ;  /* 0x0000000c0e00720c */ /* 0x000fe20003f46270 */
[----:B------:R-:W-:Y:S01]  /*2ff0*/  FMUL.FTZ R26, R26, c[0x0][0x2ec] ;  /* 0x0000bb001a1a7a20 */ /* 0x000fe20000410000 */
[----:B------:R-:W-:Y:S01]  /*3000*/  ISETP.GE.AND P4, PT, R14, R3, PT ;  /* 0x000000030e00720c */ /* 0x000fe20003f86270 */
[----:B------:R-:W-:Y:S01]  /*3010*/  FMUL.FTZ R27, R27, c[0x0][0x2ec] ;  /* 0x0000bb001b1b7a20 */ /* 0x000fe20000410000 */
[----:B------:R-:W-:Y:S01]  /*3020*/  MUFU.TANH R66, R24 ;  /* 0x0000001800427308 */ /* 0x000fe20000002400 */
[----:B------:R-:W-:-:S02]  /*3030*/  LOP3.LUT R14, R2, 0x18, RZ, 0xfc, !PT ;  /* 0x00000018020e7812 */ /* 0x000fc400078efcff */
[----:B----4-:R-:W-:Y:S02]  /*3040*/  FSEL R118, R118, -INF , !P3 ;  /* 0xff80000076767808 */ /* 0x010fe40005800000 */
[----:B------:R-:W-:Y:S02]  /*3050*/  FSEL R103, R103, -INF , !P1 ;  /* 0xff80000067677808 */ /* 0x000fe40004800000 */
[----:B------:R-:W-:Y:S01]  /*3060*/  FSEL R120, R120, -INF , !P5 ;  /* 0xff80000078787808 */ /* 0x000fe20006800000 */
[----:B-1----:R-:W-:Y:S01]  /*3070*/  HMMA.16816.F32.BF16 R20, R4, R28, R16 ;  /* 0x0000001c0414723c */ /* 0x002fe20000041810 */
[----:B------:R-:W-:Y:S01]  /*3080*/  MUFU.TANH R112, R25 ;  /* 0x0000001900707308 */ /* 0x000fe20000002400 */
[----:B------:R-:W-:Y:S02]  /*3090*/  FSEL R102, R102, -INF , !P2 ;  /* 0xff80000066667808 */ /* 0x000fe40005000000 */
[C---:B------:R-:W-:Y:S02]  /*30a0*/  ISETP.GE.AND P5, PT, R14.reuse, R12, PT ;  /* 0x0000000c0e00720c */ /* 0x040fe40003fa6270 */
[----:B------:R-:W-:-:S02]  /*30b0*/  ISETP.GE.AND P2, PT, R14, R3, PT ;  /* 0x000000030e00720c */ /* 0x000fc40003f46270 */
[----:B------:R-:W-:Y:S01]  /*30c0*/  HMMA.16816.F32.BF16 R16, R8, R38, RZ ;  /* 0x000000260810723c */ /* 0x000fe200000418ff */
[----:B------:R-:W-:Y:S01]  /*30d0*/  MUFU.TANH R65, R26 ;  /* 0x0000001a00417308 */ /* 0x000fe20000002400 */
[----:B------:R-:W1:Y:S01]  /*30e0*/  LDSM.16.M88.4 R36, [R13+0x4000] ;  /* 0x004000000d24783b */ /* 0x000e620000000200 */
[----:B------:R-:W-:Y:S02]  /*30f0*/  LOP3.LUT R14, R2, 0x20, RZ, 0xfc, !PT ;  /* 0x00000020020e7812 */ /* 0x000fe400078efcff */
[----:B------:R-:W-:Y:S02]  /*3100*/  FSEL R119, R119, -INF , !P4 ;  /* 0xff80000077777808 */ /* 0x000fe40006000000 */
[----:B------:R-:W-:Y:S02]  /*3110*/  FSEL R105, R105, -INF , !P5 ;  /* 0xff80000069697808 */ /* 0x000fe40006800000 */
[----:B------:R2:W-:Y:S01]  /*3120*/  MUFU.TANH R45, R27 ;  /* 0x0000001b002d7308 */ /* 0x0005e20000002400 */
[----:B------:R-:W-:-:S02]  /*3130*/  ISETP.GE.AND P5, PT, R14, R3, PT ;  /* 0x000000030e00720c */ /* 0x000fc40003fa6270 */
[----:B------:R-:W-:Y:S02]  /*3140*/  FSEL R115, R115, -INF , !P2 ;  /* 0xff80000073737808 */ /* 0x000fe40005000000 */
[----:B------:R-:W-:Y:S02]  /*3150*/  FSEL R122, R122, -INF , !P5 ;  /* 0xff8000007a7a7808 */ /* 0x000fe40006800000 */
[----:B------:R-:W-:Y:S01]  /*3160*/  FMUL.FTZ R20, R20, c[0x0][0x2ec] ;  /* 0x0000bb0014147a20 */ /* 0x000fe20000410000 */
[----:B------:R4:W5:Y:S01]  /*3170*/  MUFU.TANH R50, R15 ;  /* 0x0000000f00327308 */ /* 0x0009620000002400 */
[----:B------:R-:W-:Y:S02]  /*3180*/  FMUL.FTZ R21, R21, c[0x0][0x2ec] ;  /* 0x0000bb0015157a20 */ /* 0x000fe40000410000 */
[----:B------:R-:W-:Y:S02]  /*3190*/  FMUL.FTZ R22, R22, c[0x0][0x2ec] ;  /* 0x0000bb0016167a20 */ /* 0x000fe40000410000 */
[----:B------:R-:W-:-:S02]  /*31a0*/  FMUL.FTZ R23, R23, c[0x0][0x2ec] ;  /* 0x0000bb0017177a20 */ /* 0x000fc40000410000 */
[----:B--2---:R-:W-:Y:S01]  /*31b0*/  HMMA.16816.F32.BF16 R24, R4, R30, R16 ;  /* 0x0000001e0418723c */ /* 0x004fe20000041810 */
[----:B------:R-:W-:Y:S01]  /*31c0*/  MUFU.TANH R64, R20 ;  /* 0x0000001400407308 */ /* 0x000fe20000002400 */
[----:B------:R-:W-:Y:S06]  /*31d0*/  LDSM.16.M88.4 R28, [R13+0x4400] ;  /* 0x004400000d1c783b */ /* 0x000fec0000000200 */
[----:B------:R-:W-:Y:S01]  /*31e0*/  HMMA.16816.F32.BF16 R16, R8, R32, RZ ;  /* 0x000000200810723c */ /* 0x000fe200000418ff */
[----:B------:R-:W-:Y:S01]  /*31f0*/  MUFU.TANH R63, R21 ;  /* 0x00000015003f7308 */ /* 0x000fe20000002400 */
[----:B----4-:R-:W-:-:S04]  /*3200*/  LOP3.LUT R15, R2, 0x11, RZ, 0xfc, !PT ;  /* 0x00000011020f7812 */ /* 0x010fc800078efcff */
[CC--:B------:R-:W-:Y:S02]  /*3210*/  ISETP.GE.AND P3, PT, R15.reuse, R12.reuse, PT ;  /* 0x0000000c0f00720c */ /* 0x0c0fe40003f66270 */
[-C--:B------:R-:W-:Y:S01]  /*3220*/  ISETP.GE.AND P1, PT, R15, R3.reuse, PT ;  /* 0x000000030f00720c */ /* 0x080fe20003f26270 */
[----:B------:R-:W2:Y:S01]  /*3230*/  MUFU.TANH R46, R22 ;  /* 0x00000016002e7308 */ /* 0x000ea20000002400 */
[----:B------:R-:W-:Y:S02]  /*3240*/  LOP3.LUT R15, R2, 0x19, RZ, 0xfc, !PT ;  /* 0x00000019020f7812 */ /* 0x000fe400078efcff */
[----:B------:R-:W-:Y:S02]  /*3250*/  FSEL R101, R101, -INF , !P3 ;  /* 0xff80000065657808 */ /* 0x000fe40005800000 */
[----:B------:R-:W-:Y:S02]  /*3260*/  FSEL R117, R117, -INF , !P1 ;  /* 0xff80000075757808 */ /* 0x000fe40004800000 */
[----:B------:R-:W-:Y:S01]  /*3270*/  FMUL.FTZ R24, R24, c[0x0][0x2ec] ;  /* 0x0000bb0018187a20 */ /* 0x000fe20000410000 */
[----:B------:R4:W1:Y:S01]  /*3280*/  MUFU.TANH R109, R23 ;  /* 0x00000017006d7308 */ /* 0x0008620000002400 */
[----:B------:R-:W-:Y:S01]  /*3290*/  FMUL.FTZ R25, R25, c[0x0][0x2ec] ;  /* 0x0000bb0019197a20 */ /* 0x000fe20000410000 */
[CC--:B------:R-:W-:Y:S01]  /*32a0*/  ISETP.GE.AND P4, PT, R15.reuse, R12.reuse, PT ;  /* 0x0000000c0f00720c */ /* 0x0c0fe20003f86270 */
[----:B------:R-:W-:Y:S01]  /*32b0*/  FMUL.FTZ R26, R26, c[0x0][0x2ec] ;  /* 0x0000bb001a1a7a20 */ /* 0x000fe20000410000 */
[----:B------:R-:W-:Y:S01]  /*32c0*/  ISETP.GE.AND P3, PT, R15, R3, PT ;  /* 0x000000030f00720c */ /* 0x000fe20003f66270 */
[----:B------:R-:W-:Y:S01]  /*32d0*/  FMUL.FTZ R27, R27, c[0x0][0x2ec] ;  /* 0x0000bb001b1b7a20 */ /* 0x000fe20000410000 */
[----:B------:R-:W-:-:S02]  /*32e0*/  ISETP.GE.AND P1, PT, R14, R12, PT ;  /* 0x0000000c0e00720c */ /* 0x000fc40003f26270 */
[----:B------:R-:W1:Y:S01]  /*32f0*/  MUFU.TANH R62, R24 ;  /* 0x00000018003e7308 */ /* 0x000e620000002400 */
[C---:B------:R-:W-:Y:S02]  /*3300*/  LOP3.LUT R15, R2.reuse, 0x21, RZ, 0xfc, !PT ;  /* 0x00000021020f7812 */ /* 0x040fe400078efcff */
[----:B------:R-:W-:Y:S02]  /*3310*/  LOP3.LUT R14, R2, 0x28, RZ, 0xfc, !PT ;  /* 0x00000028020e7812 */ /* 0x000fe400078efcff */
[----:B------:R-:W-:Y:S02]  /*3320*/  FSEL R116, R116, -INF , !P3 ;  /* 0xff80000074747808 */ /* 0x000fe40005800000 */
[----:B------:R-:W-:Y:S01]  /*3330*/  FSEL R99, R99, -INF , !P1 ;  /* 0xff80000063637808 */ /* 0x000fe20004800000 */
[----:B----4-:R-:W-:Y:S01]  /*3340*/  HMMA.16816.F32.BF16 R20, R4, R40, R16 ;  /* 0x000000280414723c */ /* 0x010fe20000041810 */
[----:B------:R-:W-:Y:S01]  /*3350*/  MUFU.TANH R110, R25 ;  /* 0x00000019006e7308 */ /* 0x000fe20000002400 */
[----:B------:R-:W-:-:S02]  /*3360*/  ISETP.GE.AND P2, PT, R15, R12, PT ;  /* 0x0000000c0f00720c */ /* 0x000fc40003f46270 */
[C---:B------:R-:W-:Y:S02]  /*3370*/  ISETP.GE.AND P3, PT, R14.reuse, R12, PT ;  /* 0x0000000c0e00720c */ /* 0x040fe40003f66270 */
[----:B------:R-:W-:Y:S02]  /*3380*/  ISETP.GE.AND P1, PT, R14, R3, PT ;  /* 0x000000030e00720c */ /* 0x000fe40003f26270 */
[----:B------:R-:W-:Y:S01]  /*3390*/  HMMA.16816.F32.BF16 R16, R8, R34, RZ ;  /* 0x000000220810723c */ /* 0x000fe200000418ff */
[----:B------:R-:W4:Y:S01]  /*33a0*/  LDSM.16.M88.4 R32, [R165+0x3000] ;  /* 0x00300000a520783b */ /* 0x000f220000000200 */
[----:B------:R-:W1:Y:S01]  /*33b0*/  MUFU.TANH R61, R26 ;  /* 0x0000001a003d7308 */ /* 0x000e620000002400 */
[----:B------:R-:W-:Y:S02]  /*33c0*/  LOP3.LUT R14, R2, 0x29, RZ, 0xfc, !PT ;  /* 0x00000029020e7812 */ /* 0x000fe400078efcff */
[----:B------:R-:W-:Y:S02]  /*33d0*/  FSEL R96, R96, -INF , !P4 ;  /* 0xff80000060607808 */ /* 0x000fe40006000000 */
[----:B------:R-:W-:-:S02]  /*33e0*/  FSEL R98, R98, -INF , !P2 ;  /* 0xff80000062627808 */ /* 0x000fc40005000000 */
[-C--:B------:R-:W-:Y:S01]  /*33f0*/  ISETP.GE.AND P4, PT, R15, R3.reuse, PT ;  /* 0x000000030f00720c */ /* 0x080fe20003f86270 */
[----:B------:R1:W1:Y:S01]  /*3400*/  MUFU.TANH R108, R27 ;  /* 0x0000001b006c7308 */ /* 0x0002620000002400 */
[CC--:B------:R-:W-:Y:S02]  /*3410*/  ISETP.GE.AND P5, PT, R14.reuse, R12.reuse, PT ;  /* 0x0000000c0e00720c */ /* 0x0c0fe40003fa6270 */
[-C--:B------:R-:W-:Y:S02]  /*3420*/  ISETP.GE.AND P2, PT, R14, R3.reuse, PT ;  /* 0x000000030e00720c */ /* 0x080fe40003f46270 */
[----:B------:R-:W-:Y:S01]  /*3430*/  LOP3.LUT R14, R2, 0x30, RZ, 0xfc, !PT ;  /* 0x00000030020e7812 */ /* 0x000fe200078efcff */
[----:B------:R-:W-:Y:S01]  /*3440*/  FMUL.FTZ R20, R20, c[0x0][0x2ec] ;  /* 0x0000bb0014147a20 */ /* 0x000fe20000410000 */
[----:B------:R-:W-:Y:S01]  /*3450*/  FSEL R125, R125, -INF , !P4 ;  /* 0xff8000007d7d7808 */ /* 0x000fe20006000000 */
[----:B------:R-:W-:Y:S01]  /*3460*/  FMUL.FTZ R21, R21, c[0x0][0x2ec] ;  /* 0x0000bb0015157a20 */ /* 0x000fe20000410000 */
[----:B------:R-:W-:Y:S01]  /*3470*/  FSEL R97, R97, -INF , !P3 ;  /* 0xff80000061617808 */ /* 0x000fe20005800000 */
[----:B------:R-:W-:Y:S01]  /*3480*/  FMUL.FTZ R22, R22, c[0x0][0x2ec] ;  /* 0x0000bb0016167a20 */ /* 0x000fe20000410000 */
[C---:B------:R-:W-:Y:S01]  /*3490*/  ISETP.GE.AND P4, PT, R14.reuse, R12, PT ;  /* 0x0000000c0e00720c */ /* 0x040fe20003f86270 */
[----:B------:R-:W-:Y:S01]  /*34a0*/  FMUL.FTZ R23, R23, c[0x0][0x2ec] ;  /* 0x0000bb0017177a20 */ /* 0x000fe20000410000 */
[----:B------:R-:W-:Y:S01]  /*34b0*/  ISETP.GE.AND P3, PT, R14, R3, PT ;  /* 0x000000030e00720c */ /* 0x000fe20003f66270 */
[----:B------:R-:W2:Y:S01]  /*34c0*/  MUFU.TANH R60, R20 ;  /* 0x00000014003c7308 */ /* 0x000ea20000002400 */
[----:B------:R-:W-:Y:S01]  /*34d0*/  LOP3.LUT R14, R2, 0x31, RZ, 0xfc, !PT ;  /* 0x00000031020e7812 */ /* 0x000fe200078efcff */
[----:B-1----:R-:W-:Y:S01]  /*34e0*/  HMMA.16816.F32.BF16 R24, R4, R42, R16 ;  /* 0x0000002a0418723c */ /* 0x002fe20000041810 */
[----:B------:R-:W-:Y:S01]  /*34f0*/  FSEL R123, R123, -INF , !P1 ;  /* 0xff8000007b7b7808 */ /* 0x000fe20004800000 */
[----:B------:R-:W1:Y:S01]  /*3500*/  LDSM.16.M88.4 R40, [R165+0x3400] ;  /* 0x00340000a528783b */ /* 0x000e620000000200 */
[----:B------:R-:W-:-:S02]  /*3510*/  FSEL R95, R95, -INF , !P5 ;  /* 0xff8000005f5f7808 */ /* 0x000fc40006800000 */
[C---:B------:R-:W-:Y:S01]  /*3520*/  ISETP.GE.AND P1, PT, R14.reuse, R12, PT ;  /* 0x0000000c0e00720c */ /* 0x040fe20003f26270 */
[----:B------:R-:W-:Y:S01]  /*3530*/  MUFU.TANH R107, R21 ;  /* 0x00000015006b7308 */ /* 0x000fe20000002400 */
[----:B------:R-:W-:Y:S01]  /*3540*/  ISETP.GE.AND P5, PT, R14, R3, PT ;  /* 0x000000030e00720c */ /* 0x000fe20003fa6270 */
[----:B------:R-:W-:Y:S01]  /*3550*/  HMMA.16816.F32.BF16 R16, R8, R36, RZ ;  /* 0x000000240810723c */ /* 0x000fe200000418ff */
[C---:B------:R-:W-:Y:S02]  /*3560*/  LOP3.LUT R15, R2.reuse, 0x38, RZ, 0xfc, !PT ;  /* 0x00000038020f7812 */ /* 0x040fe400078efcff */
[----:B------:R-:W-:Y:S02]  /*3570*/  LOP3.LUT R14, R2, 0x39, RZ, 0xfc, !PT ;  /* 0x00000039020e7812 */ /* 0x000fe400078efcff */
[----:B------:R-:W-:Y:S01]  /*3580*/  FSEL R124, R124, -INF , !P2 ;  /* 0xff8000007c7c7808 */ /* 0x000fe20005000000 */
[----:B------:R-:W1:Y:S01]  /*3590*/  MUFU.TANH R59, R22 ;  /* 0x00000016003b7308 */ /* 0x000e620000002400 */
[----:B------:R-:W-:-:S02]  /*35a0*/  FSEL R91, R91, -INF , !P4 ;  /* 0xff8000005b5b7808 */ /* 0x000fc40006000000 */
[----:B------:R-:W-:Y:S02]  /*35b0*/  FSEL R126, R126, -INF , !P3 ;  /* 0xff8000007e7e7808 */ /* 0x000fe40005800000 */
[----:B------:R-:W-:Y:S02]  /*35c0*/  FSEL R93, R93, -INF , !P1 ;  /* 0xff8000005d5d7808 */ /* 0x000fe40004800000 */
[CC--:B------:R-:W-:Y:S01]  /*35d0*/  ISETP.GE.AND P2, PT, R15.reuse, R12.reuse, PT ;  /* 0x0000000c0f00720c */ /* 0x0c0fe20003f46270 */
[----:B------:R4:W1:Y:S01]  /*35e0*/  MUFU.TANH R68, R23 ;  /* 0x0000001700447308 */ /* 0x0008620000002400 */
[-C--:B------:R-:W-:Y:S01]  /*35f0*/  ISETP.GE.AND P4, PT, R15, R3.reuse, PT ;  /* 0x000000030f00720c */ /* 0x080fe20003f86270 */
[----:B------:R-:W-:Y:S01]  /*3600*/  FMUL.FTZ R24, R24, c[0x0][0x2ec] ;  /* 0x0000bb0018187a20 */ /* 0x000fe20000410000 */
[C---:B------:R-:W-:Y:S01]  /*3610*/  ISETP.GE.AND P3, PT, R14.reuse, R12, PT ;  /* 0x0000000c0e00720c */ /* 0x040fe20003f66270 */
[----:B------:R-:W-:Y:S01]  /*3620*/  FMUL.FTZ R25, R25, c[0x0][0x2ec] ;  /* 0x0000bb0019197a20 */ /* 0x000fe20000410000 */
[----:B------:R-:W-:Y:S01]  /*3630*/  ISETP.GE.AND P1, PT, R14, R3, PT ;  /* 0x000000030e00720c */ /* 0x000fe20003f26270 */
[----:B------:R-:W-:Y:S01]  /*3640*/  FMUL.FTZ R26, R26, c[0x0][0x2ec] ;  /* 0x0000bb001a1a7a20 */ /* 0x000fe20000410000 */
[C---:B------:R-:W-:Y:S01]  /*3650*/  LOP3.LUT R15, R2.reuse, 0x40, RZ, 0xfc, !PT ;  /* 0x00000040020f7812 */ /* 0x040fe200078efcff */
[----:B------:R-:W-:Y:S01]  /*3660*/  FMUL.FTZ R27, R27, c[0x0][0x2ec] ;  /* 0x0000bb001b1b7a20 */ /* 0x000fe20000410000 */
[----:B------:R-:W-:Y:S01]  /*3670*/  LOP3.LUT R14, R2, 0x41, RZ, 0xfc, !PT ;  /* 0x00000041020e7812 */ /* 0x000fe200078efcff */
[----:B------:R-:W-:Y:S01]  /*3680*/  MUFU.TANH R58, R24 ;  /* 0x00000018003a7308 */ /* 0x000fe20000002400 */
[----:B------:R-:W-:-:S02]  /*3690*/  FSEL R128, R128, -INF , !P5 ;  /* 0xff80000080807808 */ /* 0x000fc40006800000 */
[----:B------:R-:W-:Y:S02]  /*36a0*/  FSEL R92, R92, -INF , !P2 ;  /* 0xff8000005c5c7808 */ /* 0x000fe40005000000 */
[----:B------:R-:W-:Y:S01]  /*36b0*/  FSEL R129, R129, -INF , !P4 ;  /* 0xff80000081817808 */ /* 0x000fe20006000000 */
[----:B----4-:R-:W-:Y:S01]  /*36c0*/  HMMA.16816.F32.BF16 R20, R4, R32, R16 ;  /* 0x000000200414723c */ /* 0x010fe20000041810 */
[----:B------:R-:W-:Y:S01]  /*36d0*/  FSEL R94, R94, -INF , !P3 ;  /* 0xff8000005e5e7808 */ /* 0x000fe20005800000 */
[----:B------:R-:W-:Y:S01]  /*36e0*/  MUFU.TANH R67, R25 ;  /* 0x0000001900437308 */ /* 0x000fe20000002400 */
[CC--:B------:R-:W-:Y:S02]  /*36f0*/  ISETP.GE.AND P5, PT, R15.reuse, R12.reuse, PT ;  /* 0x0000000c0f00720c */ /* 0x0c0fe40003fa6270 */
[-C--:B------:R-:W-:Y:S02]  /*3700*/  ISETP.GE.AND P2, PT, R15, R3.reuse, PT ;  /* 0x000000030f00720c */ /* 0x080fe40003f46270 */
[C---:B------:R-:W-:Y:S01]  /*3710*/  ISETP.GE.AND P4, PT, R14.reuse, R12, PT ;  /* 0x0000000c0e00720c */ /* 0x040fe20003f86270 */
[----:B------:R-:W-:Y:S01]  /*3720*/  HMMA.16816.F32.BF16 R16, R8, R38, RZ ;  /* 0x000000260810723c */ /* 0x000fe200000418ff */
[----:B------:R-:W-:Y:S01]  /*3730*/  ISETP.GE.AND P3, PT, R14, R3, PT ;  /* 0x000000030e00720c */ /* 0x000fe20003f66270 */
[----:B------:R-:W-:Y:S01]  /*3740*/  MUFU.TANH R57, R26 ;  /* 0x0000001a00397308 */ /* 0x000fe20000002400 */
[C---:B------:R-:W-:Y:S01]  /*3750*/  LOP3.LUT R15, R2.reuse, 0x48, RZ, 0xfc, !PT ;  /* 0x00000048020f7812 */ /* 0x040fe200078efcff */
[----:B------:R-:W4:Y:S01]  /*3760*/  LDSM.16.M88.4 R36, [R13+0x4800] ;  /* 0x004800000d24783b */ /* 0x000f220000000200 */
[----:B------:R-:W-:-:S02]  /*3770*/  LOP3.LUT R14, R2, 0x49, RZ, 0xfc, !PT ;  /* 0x00000049020e7812 */ /* 0x000fc400078efcff */
[----:B------:R-:W-:Y:S02]  /*3780*/  FSEL R127, R127, -INF , !P1 ;  /* 0xff8000007f7f7808 */ /* 0x000fe40004800000 */
[----:B------:R-:W-:Y:S01]  /*3790*/  FSEL R130, R130, -INF , !P2 ;  /* 0xff80000082827808 */ /* 0x000fe20005000000 */
[----:B------:R1:W1:Y:S01]  /*37a0*/  MUFU.TANH R100, R27 ;  /* 0x0000001b00647308 */ /* 0x0002620000002400 */
[----:B------:R-:W-:Y:S02]  /*37b0*/  FSEL R90, R90, -INF , !P4 ;  /* 0xff8000005a5a7808 */ /* 0x000fe40006000000 */
[-C--:B------:R-:W-:Y:S02]  /*37c0*/  ISETP.GE.AND P1, PT, R15, R12.reuse, PT ;  /* 0x0000000c0f00720c */ /* 0x080fe40003f26270 */
[-C--:B------:R-:W-:Y:S01]  /*37d0*/  ISETP.GE.AND P2, PT, R14, R12.reuse, PT ;  /* 0x0000000c0e00720c */ /* 0x080fe20003f46270 */
[----:B------:R-:W-:Y:S01]  /*37e0*/  FMUL.FTZ R20, R20, c[0x0][0x2ec] ;  /* 0x0000bb0014147a20 */ /* 0x000fe20000410000 */
[-C--:B------:R-:W-:Y:S01]  /*37f0*/  ISETP.GE.AND P4, PT, R14, R3.reuse, PT ;  /* 0x000000030e00720c */ /* 0x080fe20003f86270 */
[----:B------:R-:W-:Y:S01]  /*3800*/  FMUL.FTZ R21, R21, c[0x0][0x2ec] ;  /* 0x0000bb0015157a20 */ /* 0x000fe20000410000 */
[----:B------:R-:W-:Y:S01]  /*3810*/  LOP3.LUT R14, R2, 0x50, RZ, 0xfc, !PT ;  /* 0x00000050020e7812 */ /* 0x000fe200078efcff */
[----:B------:R-:W-:Y:S01]  /*3820*/  FMUL.FTZ R22, R22, c[0x0][0x2ec] ;  /* 0x0000bb0016167a20 */ /* 0x000fe20000410000 */
[----:B------:R-:W-:Y:S01]  /*3830*/  FSEL R87, R87, -INF , !P5 ;  /* 0xff80000057577808 */ /* 0x000fe20006800000 */
[----:B------:R-:W-:Y:S01]  /*3840*/  FMUL.FTZ R23, R23, c[0x0][0x2ec] ;  /* 0x0000bb0017177a20 */ /* 0x000fe20000410000 */
[----:B------:R-:W-:Y:S01]  /*3850*/  FSEL R131, R131, -INF , !P3 ;  /* 0xff80000083837808 */ /* 0x000fe20005800000 */
[----:B------:R-:W2:Y:S01]  /*3860*/  MUFU.TANH R56, R20 ;  /* 0x0000001400387308 */ /* 0x000ea20000002400 */
[----:B------:R-:W-:Y:S01]  /*3870*/  FSEL R89, R89, -INF , !P1 ;  /* 0xff80000059597808 */ /* 0x000fe20004800000 */
[----:B-1----:R-:W-:Y:S01]  /*3880*/  HMMA.16816.F32.BF16 R24, R4, R34, R16 ;  /* 0x000000220418723c */ /* 0x002fe20000041810 */
[----:B------:R-:W-:Y:S01]  /*3890*/  ISETP.GE.AND P5, PT, R15, R3, PT ;  /* 0x000000030f00720c */ /* 0x000fe20003fa6270 */
[----:B------:R-:W1:Y:S01]  /*38a0*/  LDSM.16.M88.4 R32, [R165+0x3800] ;  /* 0x00380000a520783b */ /* 0x000e620000000200 */
[----:B------:R-:W-:-:S02]  /*38b0*/  ISETP.GE.AND P3, PT, R14, R12, PT ;  /* 0x0000000c0e00720c */ /* 0x000fc40003f66270 */
[-C--:B------:R-:W-:Y:S01]  /*38c0*/  ISETP.GE.AND P1, PT, R14, R3.reuse, PT ;  /* 0x000000030e00720c */ /* 0x080fe20003f26270 */
[----:B------:R-:W-:Y:S01]  /*38d0*/  MUFU.TANH R54, R21 ;  /* 0x0000001500367308 */ /* 0x000fe20000002400 */
[----:B------:R-:W-:Y:S01]  /*38e0*/  LOP3.LUT R14, R2, 0x51, RZ, 0xfc, !PT ;  /* 0x00000051020e7812 */ /* 0x000fe200078efcff */
[----:B------:R-:W-:Y:S01]  /*38f0*/  HMMA.16816.F32.BF16 R16, R8, R28, RZ ;  /* 0x0000001c0810723c */ /* 0x000fe200000418ff */
[----:B------:R-:W-:Y:S02]  /*3900*/  FSEL R133, R133, -INF , !P5 ;  /* 0xff80000085857808 */ /* 0x000fe40006800000 */
[----:B------:R-:W-:Y:S02]  /*3910*/  FSEL R88, R88, -INF , !P2 ;  /* 0xff80000058587808 */ /* 0x000fe40005000000 */
[C---:B------:R-:W-:Y:S01]  /*3920*/  ISETP.GE.AND P5, PT, R14.reuse, R12, PT ;  /* 0x0000000c0e00720c */ /* 0x040fe20003fa6270 */
[----:B------:R-:W1:Y:S01]  /*3930*/  MUFU.TANH R53, R22 ;  /* 0x0000001600357308 */ /* 0x000e620000002400 */
[----:B------:R-:W-:-:S02]  /*3940*/  ISETP.GE.AND P2, PT, R14, R3, PT ;  /* 0x000000030e00720c */ /* 0x000fc40003f46270 */
[----:B------:R-:W-:Y:S02]  /*3950*/  LOP3.LUT R14, R2, 0x58, RZ, 0xfc, !PT ;  /* 0x00000058020e7812 */ /* 0x000fe400078efcff */
[----:B------:R-:W-:Y:S02]  /*3960*/  FSEL R132, R132, -INF , !P4 ;  /* 0xff80000084847808 */ /* 0x000fe40006000000 */
[----:B------:R-:W-:Y:S01]  /*3970*/  FSEL R86, R86, -INF , !P3 ;  /* 0xff80000056567808 */ /* 0x000fe20005800000 */
[----:B------:R2:W1:Y:S01]  /*3980*/  MUFU.TANH R55, R23 ;  /* 0x0000001700377308 */ /* 0x0004620000002400 */
[----:B------:R-:W-:Y:S01]  /*3990*/  ISETP.GE.AND P4, PT, R14, R12, PT ;  /* 0x0000000c0e00720c */ /* 0x000fe20003f86270 */
[----:B------:R-:W-:Y:S01]  /*39a0*/  FMUL.FTZ R24, R24, c[0x0][0x2ec] ;  /* 0x0000bb0018187a20 */ /* 0x000fe20000410000 */
[----:B------:R-:W-:Y:S01]  /*39b0*/  ISETP.GE.AND P3, PT, R14, R3, PT ;  /* 0x000000030e00720c */ /* 0x000fe20003f66270 */
[----:B------:R-:W-:Y:S01]  /*39c0*/  FMUL.FTZ R25, R25, c[0x0][0x2ec] ;  /* 0x0000bb0019197a20 */ /* 0x000fe20000410000 */
[----:B------:R-:W-:Y:S01]  /*39d0*/  LOP3.LUT R15, R2, 0x59, RZ, 0xfc, !PT ;  /* 0x00000059020f7812 */ /* 0x000fe200078efcff */
[----:B------:R-:W-:Y:S01]  /*39e0*/  FMUL.FTZ R26, R26, c[0x0][0x2ec] ;  /* 0x0000bb001a1a7a20 */ /* 0x000fe20000410000 */
[----:B------:R-:W-:Y:S01]  /*39f0*/  LOP3.LUT R14, R2, 0x60, RZ, 0xfc, !PT ;  /* 0x00000060020e7812 */ /* 0x000fe200078efcff */
[----:B------:R-:W-:Y:S01]  /*3a00*/  FMUL.FTZ R27, R27, c[0x0][0x2ec] ;  /* 0x0000bb001b1b7a20 */ /* 0x000fe20000410000 */
[----:B------:R-:W-:Y:S01]  /*3a10*/  FSEL R136, R136, -INF , !P1 ;  /* 0xff80000088887808 */ /* 0x000fe20004800000 */
[----:B------:R-:W1:Y:S01]  /*3a20*/  MUFU.TANH R52, R24 ;  /* 0x0000001800347308 */ /* 0x000e620000002400 */
[----:B------:R-:W-:-:S02]  /*3a30*/  FSEL R82, R82, -INF , !P5 ;  /* 0xff80000052527808 */ /* 0x000fc40006800000 */
[----:B------:R-:W-:Y:S02]  /*3a40*/  FSEL R137, R137, -INF , !P2 ;  /* 0xff80000089897808 */ /* 0x000fe40005000000 */
[----:B------:R-:W-:Y:S01]  /*3a50*/  FSEL R84, R84, -INF , !P4 ;  /* 0xff80000054547808 */ /* 0x000fe20006000000 */
[----:B--2---:R-:W-:Y:S01]  /*3a60*/  HMMA.16816.F32.BF16 R20, R4, R40, R16 ;  /* 0x000000280414723c */ /* 0x004fe20000041810 */
[CC--:B------:R-:W-:Y:S02]  /*3a70*/  ISETP.GE.AND P1, PT, R15.reuse, R12.reuse, PT ;  /* 0x0000000c0f00720c */ /* 0x0c0fe40003f26270 */
[-C--:B------:R-:W-:Y:S02]  /*3a80*/  ISETP.GE.AND P5, PT, R15, R3.reuse, PT ;  /* 0x000000030f00720c */ /* 0x080fe40003fa6270 */
[C---:B------:R-:W-:Y:S02]  /*3a90*/  ISETP.GE.AND P2, PT, R14.reuse, R12, PT ;  /* 0x0000000c0e00720c */ /* 0x040fe40003f46270 */
[----:B------:R-:W-:Y:S01]  /*3aa0*/  ISETP.GE.AND P4, PT, R14, R3, PT ;  /* 0x000000030e00720c */ /* 0x000fe20003f86270 */
[----:B------:R-:W-:Y:S01]  /*3ab0*/  HMMA.16816.F32.BF16 R16, R8, R30, RZ ;  /* 0x0000001e0810723c */ /* 0x000fe200000418ff */
[----:B------:R-:W-:-:S02]  /*3ac0*/  LOP3.LUT R15, R2, 0x61, RZ, 0xfc, !PT ;  /* 0x00000061020f7812 */ /* 0x000fc400078efcff */
[----:B------:R-:W-:Y:S02]  /*3ad0*/  LOP3.LUT R14, R2, 0x68, RZ, 0xfc, !PT ;  /* 0x00000068020e7812 */ /* 0x000fe400078efcff */
[----:B------:R-:W-:Y:S02]  /*3ae0*/  FSEL R138, R138, -INF , !P3 ;  /* 0xff8000008a8a7808 */ /* 0x000fe40005800000 */
[----:B------:R-:W-:Y:S02]  /*3af0*/  FSEL R83, R83, -INF , !P1 ;  /* 0xff80000053537808 */ /* 0x000fe40004800000 */
[----:B------:R-:W-:Y:S02]  /*3b00*/  FSEL R140, R140, -INF , !P5 ;  /* 0xff8000008c8c7808 */ /* 0x000fe40006800000 */
[----:B------:R-:W-:Y:S02]  /*3b10*/  FSEL R85, R85, -INF , !P2 ;  /* 0xff80000055557808 */ /* 0x000fe40005000000 */
[----:B------:R-:W-:-:S02]  /*3b20*/  ISETP.GE.AND P3, PT, R15, R12, PT ;  /* 0x0000000c0f00720c */ /* 0x000fc40003f66270 */
        /* <DEDUP_REMOVED lines=9> */
[----:B------:R-:W-:Y:S01]  /*3bc0*/  HMMA.16816.F32.BF16 R28, R4, R42, R16 ;  /* 0x0000002a041c723c */ /* 0x000fe20000041810 */
[----:B------:R-:W-:-:S02]  /*3bd0*/  FSEL R139, R139, -INF , !P4 ;  /* 0xff8000008b8b7808 */ /* 0x000fc40006000000 */
[----:B------:R-:W-:Y:S02]  /*3be0*/  FSEL R141, R141, -INF , !P1 ;  /* 0xff8000008d8d7808 */ /* 0x000fe40004800000 */
[----:B------:R-:W-:Y:S02]  /*3bf0*/  FSEL R81, R81, -INF , !P5 ;  /* 0xff80000051517808 */ /* 0x000fe40006800000 */
[-C--:B------:R-:W-:Y:S01]  /*3c00*/  ISETP.GE.AND P4, PT, R15, R12.reuse, PT ;  /* 0x0000000c0f00720c */ /* 0x080fe20003f86270 */
[----:B----4-:R-:W-:Y:S01]  /*3c10*/  HMMA.16816.F32.BF16 R16, R8, R36, RZ ;  /* 0x000000240810723c */ /* 0x010fe200000418ff */
[C---:B------:R-:W-:Y:S02]  /*3c20*/  ISETP.GE.AND P1, PT, R14.reuse, R12, PT ;  /* 0x0000000c0e00720c */ /* 0x040fe40003f26270 */
[----:B------:R-:W-:Y:S02]  /*3c30*/  ISETP.GE.AND P5, PT, R14, R3, PT ;  /* 0x000000030e00720c */ /* 0x000fe40003fa6270 */
[----:B------:R-:W-:-:S02]  /*3c40*/  LOP3.LUT R14, R2, 0x71, RZ, 0xfc, !PT ;  /* 0x00000071020e7812 */ /* 0x000fc400078efcff */
[----:B------:R-:W-:Y:S02]  /*3c50*/  FSEL R78, R78, -INF , !P3 ;  /* 0xff8000004e4e7808 */ /* 0x000fe40005800000 */
[----:B------:R-:W-:Y:S02]  /*3c60*/  FSEL R142, R142, -INF , !P2 ;  /* 0xff8000008e8e7808 */ /* 0x000fe40005000000 */
[----:B------:R-:W-:Y:S02]  /*3c70*/  FSEL R80, R80, -INF , !P4 ;  /* 0xff80000050507808 */ /* 0x000fe40006000000 */
[-C--:B------:R-:W-:Y:S02]  /*3c80*/  ISETP.GE.AND P3, PT, R15, R3.reuse, PT ;  /* 0x000000030f00720c */ /* 0x080fe40003f66270 */
[-C--:B------:R-:W-:Y:S01]  /*3c90*/  ISETP.GE.AND P2, PT, R14, R12.reuse, PT ;  /* 0x0000000c0e00720c */ /* 0x080fe20003f46270 */
[----:B------:R-:W-:Y:S01]  /*3ca0*/  FMUL.FTZ R28, R28, c[0x0][0x2ec] ;  /* 0x0000bb001c1c7a20 */ /* 0x000fe20000410000 */
[----:B------:R-:W-:Y:S01]  /*3cb0*/  ISETP.GE.AND P4, PT, R14, R3, PT ;  /* 0x000000030e00720c */ /* 0x000fe20003f86270 */
[----:B------:R-:W-:Y:S01]  /*3cc0*/  FMUL.FTZ R29, R29, c[0x0][0x2ec] ;  /* 0x0000bb001d1d7a20 */ /* 0x000fe20000410000 */
[----:B------:R-:W-:Y:S01]  /*3cd0*/  LOP3.LUT R14, R2, 0x78, RZ, 0xfc, !PT ;  /* 0x00000078020e7812 */ /* 0x000fe200078efcff */
[----:B------:R-:W-:Y:S01]  /*3ce0*/  FMUL.FTZ R30, R30, c[0x0][0x2ec] ;  /* 0x0000bb001e1e7a20 */ /* 0x000fe20000410000 */
[----:B------:R-:W-:Y:S01]  /*3cf0*/  FSEL R144, R144, -INF , !P3 ;  /* 0xff80000090907808 */ /* 0x000fe20005800000 */
[----:B------:R-:W-:Y:S01]  /*3d00*/  FMUL.FTZ R31, R31, c[0x0][0x2ec] ;  /* 0x0000bb001f1f7a20 */ /* 0x000fe20000410000 */
[----:B------:R-:W-:Y:S01]  /*3d10*/  FSEL R79, R79, -INF , !P1 ;  /* 0xff8000004f4f7808 */ /* 0x000fe20004800000 */
[----:B------:R-:W-:Y:S01]  /*3d20*/  MUFU.TANH R43, R28 ;  /* 0x0000001c002b7308 */ /* 0x000fe20000002400 */
[----:B------:R-:W-:-:S02]  /*3d30*/  ISETP.GE.AND P3, PT, R14, R12, PT ;  /* 0x0000000c0e00720c */ /* 0x000fc40003f66270 */
[-C--:B------:R-:W-:Y:S02]  /*3d40*/  ISETP.GE.AND P1, PT, R14, R3.reuse, PT ;  /* 0x000000030e00720c */ /* 0x080fe40003f26270 */
[----:B------:R-:W-:Y:S02]  /*3d50*/  LOP3.LUT R14, R2, 0x79, RZ, 0xfc, !PT ;  /* 0x00000079020e7812 */ /* 0x000fe400078efcff */
[----:B------:R-:W-:Y:S01]  /*3d60*/  FSEL R143, R143, -INF , !P5 ;  /* 0xff8000008f8f7808 */ /* 0x000fe20006800000 */
[----:B------:R-:W-:Y:S01]  /*3d70*/  MUFU.TANH R42, R29 ;  /* 0x0000001d002a7308 */ /* 0x000fe20000002400 */
[----:B------:R-:W-:Y:S02]  /*3d80*/  FSEL R77, R77, -INF , !P2 ;  /* 0xff8000004d4d7808 */ /* 0x000fe40005000000 */
[C---:B------:R-:W-:Y:S02]  /*3d90*/  ISETP.GE.AND P5, PT, R14.reuse, R12, PT ;  /* 0x0000000c0e00720c */ /* 0x040fe40003fa6270 */
[----:B------:R-:W-:-:S02]  /*3da0*/  ISETP.GE.AND P2, PT, R14, R3, PT ;  /* 0x000000030e00720c */ /* 0x000fc40003f46270 */
[C---:B------:R-:W-:Y:S01]  /*3db0*/  LOP3.LUT R15, R2.reuse, 0x80, RZ, 0xfc, !PT ;  /* 0x00000080020f7812 */ /* 0x040fe200078efcff */
[----:B------:R-:W-:Y:S01]  /*3dc0*/  MUFU.TANH R41, R31 ;  /* 0x0000001f00297308 */ /* 0x000fe20000002400 */
[----:B------:R-:W-:Y:S02]  /*3dd0*/  LOP3.LUT R14, R2, 0x81, RZ, 0xfc, !PT ;  /* 0x00000081020e7812 */ /* 0x000fe400078efcff */
        /* <DEDUP_REMOVED lines=8> */
[C---:B------:R-:W-:Y:S02]  /*3e60*/  LOP3.LUT R15, R2.reuse, 0x88, RZ, 0xfc, !PT ;  /* 0x00000088020f7812 */ /* 0x040fe400078efcff */
[----:B------:R-:W-:-:S02]  /*3e70*/  LOP3.LUT R14, R2, 0x89, RZ, 0xfc, !PT ;  /* 0x00000089020e7812 */ /* 0x000fc400078efcff */
[----:B------:R-:W-:Y:S02]  /*3e80*/  FSEL R147, R147, -INF , !P2 ;  /* 0xff80000093937808 */ /* 0x000fe40005000000 */
[----:B---3--:R-:W-:Y:S02]  /*3e90*/  FSEL R74, R74, -INF , !P4 ;  /* 0xff8000004a4a7808 */ /* 0x008fe40006000000 */
[----:B------:R-:W-:Y:S02]  /*3ea0*/  FSEL R148, R49, -INF , !P3 ;  /* 0xff80000031947808 */ /* 0x000fe40005800000 */
[----:B------:R-:W-:Y:S01]  /*3eb0*/  FSEL R76, R76, -INF , !P1 ;  /* 0xff8000004c4c7808 */ /* 0x000fe20004800000 */
[----:B------:R-:W2:Y:S01]  /*3ec0*/  MUFU.TANH R49, R26 ;  /* 0x0000001a00317308 */ /* 0x000ea20000002400 */
[C---:B------:R-:W-:Y:S02]  /*3ed0*/  ISETP.GE.AND P2, PT, R15.reuse, R12, PT ;  /* 0x0000000c0f00720c */ /* 0x040fe40003f46270 */
[----:B------:R-:W-:-:S02]  /*3ee0*/  ISETP.GE.AND P4, PT, R15, R3, PT ;  /* 0x000000030f00720c */ /* 0x000fc40003f86270 */
[C---:B------:R-:W-:Y:S02]  /*3ef0*/  ISETP.GE.AND P3, PT, R14.reuse, R12, PT ;  /* 0x0000000c0e00720c */ /* 0x040fe40003f66270 */
[----:B------:R-:W-:Y:S02]  /*3f00*/  ISETP.GE.AND P1, PT, R14, R3, PT ;  /* 0x000000030e00720c */ /* 0x000fe40003f26270 */
[C---:B------:R-:W-:Y:S02]  /*3f10*/  LOP3.LUT R15, R2.reuse, 0x90, RZ, 0xfc, !PT ;  /* 0x00000090020f7812 */ /* 0x040fe400078efcff */
[----:B------:R-:W-:Y:S02]  /*3f20*/  LOP3.LUT R14, R2, 0x91, RZ, 0xfc, !PT ;  /* 0x00000091020e7812 */ /* 0x000fe400078efcff */
[----:B------:R-:W-:Y:S02]  /*3f30*/  FSEL R150, R51, -INF , !P5 ;  /* 0xff80000033967808 */ /* 0x000fe40006800000 */
[----:B------:R-:W-:Y:S01]  /*3f40*/  FSEL R149, R48, -INF , !P4 ;  /* 0xff80000030957808 */ /* 0x000fe20006000000 */
[----:B------:R-:W3:Y:S01]  /*3f50*/  MUFU.TANH R51, R25 ;  /* 0x0000001900337308 */ /* 0x000ee20000002400 */
[----:B------:R-:W-:-:S02]  /*3f60*/  FSEL R72, R72, -INF , !P3 ;  /* 0xff80000048487808 */ /* 0x000fc40005800000 */
[-C--:B------:R-:W-:Y:S02]  /*3f70*/  ISETP.GE.AND P5, PT, R15, R12.reuse, PT ;  /* 0x0000000c0f00720c */ /* 0x080fe40003fa6270 */
[C---:B------:R-:W-:Y:S02]  /*3f80*/  ISETP.GE.AND P4, PT, R14.reuse, R12, PT ;  /* 0x0000000c0e00720c */ /* 0x040fe40003f86270 */
[----:B------:R-:W-:Y:S01]  /*3f90*/  ISETP.GE.AND P3, PT, R14, R3, PT ;  /* 0x000000030e00720c */ /* 0x000fe20003f66270 */
[----:B------:R-:W-:Y:S01]  /*3fa0*/  MUFU.TANH R48, R20 ;  /* 0x0000001400307308 */ /* 0x000fe20000002400 */
[----:B------:R-:W-:Y:S02]  /*3fb0*/  LOP3.LUT R14, R2, 0x98, RZ, 0xfc, !PT ;  /* 0x00000098020e7812 */ /* 0x000fe400078efcff */
[----:B------:R-:W-:Y:S02]  /*3fc0*/  FSEL R71, R71, -INF , !P2 ;  /* 0xff80000047477808 */ /* 0x000fe40005000000 */
[----:B-----5:R-:W-:-:S02]  /*3fd0*/  FSEL R151, R50, -INF , !P1 ;  /* 0xff80000032977808 */ /* 0x020fc40004800000 */
[----:B------:R-:W-:Y:S01]  /*3fe0*/  FSEL R70, R70, -INF , !P5 ;  /* 0xff80000046467808 */ /* 0x000fe20006800000 */
[----:B------:R4:W5:Y:S01]  /*3ff0*/  MUFU.TANH R50, R27 ;  /* 0x0000001b00327308 */ /* 0x0009620000002400 */
[-C--:B------:R-:W-:Y:S02]  /*4000*/  ISETP.GE.AND P2, PT, R15, R3.reuse, PT ;  /* 0x000000030f00720c */ /* 0x080fe40003f46270 */
[C---:B------:R-:W-:Y:S02]  /*4010*/  ISETP.GE.AND P1, PT, R14.reuse, R12, PT ;  /* 0x0000000c0e00720c */ /* 0x040fe40003f26270 */
[----:B------:R-:W-:Y:S02]  /*4020*/  ISETP.GE.AND P5, PT, R14, R3, PT ;  /* 0x000000030e00720c */ /* 0x000fe40003fa6270 */
[----:B------:R-:W-:Y:S02]  /*4030*/  LOP3.LUT R14, R2, 0x99, RZ, 0xfc, !PT ;  /* 0x00000099020e7812 */ /* 0x000fe400078efcff */
[----:B------:R-:W-:-:S02]  /*4040*/  FSEL R152, R47, -INF , !P2 ;  /* 0xff8000002f987808 */ /* 0x000fc40005000000 */
[----:B------:R-:W-:Y:S01]  /*4050*/  FSEL R69, R69, -INF , !P4 ;  /* 0xff80000045457808 */ /* 0x000fe20006000000 */
[----:B------:R-:W-:Y:S01]  /*4060*/  MUFU.TANH R47, R21 ;  /* 0x00000015002f7308 */ /* 0x000fe20000002400 */
[C---:B------:R-:W-:Y:S02]  /*4070*/  ISETP.GE.AND P2, PT, R14.reuse, R12, PT ;  /* 0x0000000c0e00720c */ /* 0x040fe40003f46270 */
[-C--:B------:R-:W-:Y:S01]  /*4080*/  ISETP.GE.AND P4, PT, R14, R3.reuse, PT ;  /* 0x000000030e00720c */ /* 0x080fe20003f86270 */
[----:B----4-:R4:W1:Y:S01]  /*4090*/  LDSM.16.M88.4 R24, [R13+0x4c00] ;  /* 0x004c00000d18783b */ /* 0x0108620000000200 */
[----:B------:R-:W-:Y:S02]  /*40a0*/  LOP3.LUT R14, R2, 0xa0, RZ, 0xfc, !PT ;  /* 0x000000a0020e7812 */ /* 0x000fe400078efcff */
[----:B------:R-:W-:Y:S02]  /*40b0*/  FSEL R66, R66, -INF , !P1 ;  /* 0xff80000042427808 */ /* 0x000fe40004800000 */
[----:B------:R-:W-:-:S02]  /*40c0*/  ISETP.GE.AND P1, PT, R14, R3, PT ;  /* 0x000000030e00720c */ /* 0x000fc40003f26270 */
[----:B------:R-:W-:Y:S02]  /*40d0*/  FSEL R153, R121, -INF , !P3 ;  /* 0xff80000079997808 */ /* 0x000fe40005800000 */
[----:B------:R-:W-:Y:S02]  /*40e0*/  FSEL R121, R65, -INF , !P5 ;  /* 0xff80000041797808 */ /* 0x000fe40006800000 */
[----:B------:R-:W-:Y:S02]  /*40f0*/  FSEL R65, R112, -INF , !P2 ;  /* 0xff80000070417808 */ /* 0x000fe40005000000 */
[----:B------:R-:W-:Y:S02]  /*4100*/  FSEL R112, R45, -INF , !P4 ;  /* 0xff8000002d707808 */ /* 0x000fe40006000000 */
[----:B------:R-:W-:Y:S01]  /*4110*/  FSEL R154, R46, -INF , !P1 ;  /* 0xff8000002e9a7808 */ /* 0x000fe20004800000 */
[----:B------:R-:W1:Y:S01]  /*4120*/  MUFU.TANH R45, R22 ;  /* 0x00000016002d7308 */ /* 0x000e620000002400 */
[----:B------:R-:W-:-:S02]  /*4130*/  ISETP.GE.AND P3, PT, R14, R12, PT ;  /* 0x0000000c0e00720c */ /* 0x000fc40003f66270 */
[C---:B------:R-:W-:Y:S02]  /*4140*/  LOP3.LUT R15, R2.reuse, 0xa1, RZ, 0xfc, !PT ;  /* 0x000000a1020f7812 */ /* 0x040fe400078efcff */
[----:B------:R-:W-:Y:S02]  /*4150*/  LOP3.LUT R14, R2, 0xa8, RZ, 0xfc, !PT ;  /* 0x000000a8020e7812 */ /* 0x000fe400078efcff */
[----:B------:R-:W-:Y:S01]  /*4160*/  FSEL R64, R64, -INF , !P3 ;  /* 0xff80000040407808 */ /* 0x000fe20005800000 */
[----:B------:R1:W-:Y:S01]  /*4170*/  MUFU.TANH R46, R23 ;  /* 0x00000017002e7308 */ /* 0x0003e20000002400 */
[CC--:B------:R-:W-:Y:S02]  /*4180*/  ISETP.GE.AND P5, PT, R15.reuse, R12.reuse, PT ;  /* 0x0000000c0f00720c */ /* 0x0c0fe40003fa6270 */
[----:B------:R-:W-:Y:S02]  /*4190*/  ISETP.GE.AND P2, PT, R15, R3, PT ;  /* 0x000000030f00720c */ /* 0x000fe40003f46270 */
[----:B------:R-:W-:-:S02]  /*41a0*/  ISETP.GE.AND P4, PT, R14, R12, PT ;  /* 0x0000000c0e00720c */ /* 0x000fc40003f86270 */
[----:B------:R-:W-:Y:S02]  /*41b0*/  ISETP.GE.AND P3, PT, R14, R3, PT ;  /* 0x000000030e00720c */ /* 0x000fe40003f66270 */
[C---:B------:R-:W-:Y:S02]  /*41c0*/  LOP3.LUT R15, R2.reuse, 0xa9, RZ, 0xfc, !PT ;  /* 0x000000a9020f7812 */ /* 0x040fe400078efcff */
[----:B------:R-:W-:Y:S02]  /*41d0*/  LOP3.LUT R14, R2, 0xb0, RZ, 0xfc, !PT ;  /* 0x000000b0020e7812 */ /* 0x000fe400078efcff */
[----:B------:R-:W-:Y:S02]  /*41e0*/  FSEL R155, R109, -INF , !P2 ;  /* 0xff8000006d9b7808 */ /* 0x000fe40005000000 */
[----:B------:R-:W-:Y:S01]  /*41f0*/  FSEL R62, R62, -INF , !P4 ;  /* 0xff8000003e3e7808 */ /* 0x000fe20006000000 */
[----:B-1----:R-:W-:Y:S01]  /*4200*/  HMMA.16816.F32.BF16 R20, R4, R32, R16 ;  /* 0x000000200414723c */ /* 0x002fe20000041810 */
[----:B------:R1:W1:Y:S01]  /*4210*/  MUFU.TANH R33, R30 ;  /* 0x0000001e00217308 */ /* 0x0002620000002400 */
[----:B------:R-:W-:-:S02]  /*4220*/  ISETP.GE.AND P1, PT, R15, R12, PT ;  /* 0x0000000c0f00720c */ /* 0x000fc40003f26270 */
[----:B------:R-:W-:Y:S02]  /*4230*/  FSEL R63, R63, -INF , !P5 ;  /* 0xff8000003f3f7808 */ /* 0x000fe40006800000 */
[C---:B------:R-:W-:Y:S02]  /*4240*/  ISETP.GE.AND P2, PT, R14.reuse, R12, PT ;  /* 0x0000000c0e00720c */ /* 0x040fe40003f46270 */
[----:B------:R-:W-:Y:S01]  /*4250*/  HMMA.16816.F32.BF16 R16, R8, R38, RZ ;  /* 0x000000260810723c */ /* 0x000fe200000418ff */
[----:B------:R-:W2:Y:S01]  /*4260*/  LDSM.16.M88.4 R36, [R165+0x3c00] ;  /* 0x003c0000a524783b */ /* 0x000ea20000000200 */
[----:B------:R-:W-:Y:S01]  /*4270*/  ISETP.GE.AND P4, PT, R14, R3, PT ;  /* 0x000000030e00720c */ /* 0x000fe20003f86270 */
[----:B------:R-:W-:-:S04]  /*4280*/  DEPBAR.LE SB0, 0x0 ;  /* 0x000080000000791a */ /* 0x000fc80000000000 */
[-C--:B------:R-:W-:Y:S02]  /*4290*/  ISETP.GE.AND P5, PT, R15, R3.reuse, PT ;  /* 0x000000030f00720c */ /* 0x080fe40003fa6270 */
[C---:B------:R-:W-:Y:S02]  /*42a0*/  LOP3.LUT R14, R2.reuse, 0xb1, RZ, 0xfc, !PT ;  /* 0x000000b1020e7812 */ /* 0x040fe400078efcff */
[----:B----4-:R-:W-:Y:S02]  /*42b0*/  LOP3.LUT R13, R2, 0xb8, RZ, 0xfc, !PT ;  /* 0x000000b8020d7812 */ /* 0x010fe400078efcff */
[----:B------:R-:W-:Y:S02]  /*42c0*/  FSEL R109, R61, -INF , !P3 ;  /* 0xff8000003d6d7808 */ /* 0x000fe40005800000 */
[----:B------:R-:W-:Y:S01]  /*42d0*/  FSEL R61, R110, -INF , !P1 ;  /* 0xff8000006e3d7808 */ /* 0x000fe20004800000 */
[----:B------:R-:W-:Y:S01]  /*42e0*/  FMUL.FTZ R20, R20, c[0x0][0x2ec] ;  /* 0x0000bb0014147a20 */ /* 0x000fe20000410000 */
[CC--:B------:R-:W-:Y:S01]  /*42f0*/  ISETP.GE.AND P3, PT, R14.reuse, R12.reuse, PT ;  /* 0x0000000c0e00720c */ /* 0x0c0fe20003f66270 */
[----:B------:R-:W-:Y:S01]  /*4300*/  FMUL.FTZ R21, R21, c[0x0][0x2ec] ;  /* 0x0000bb0015157a20 */ /* 0x000fe20000410000 */
[-C--:B------:R-:W-:Y:S01]  /*4310*/  ISETP.GE.AND P1, PT, R14, R3.reuse, PT ;  /* 0x000000030e00720c */ /* 0x080fe20003f26270 */
[----:B------:R-:W-:Y:S01]  /*4320*/  FMUL.FTZ R22, R22, c[0x0][0x2ec] ;  /* 0x0000bb0016167a20 */ /* 0x000fe20000410000 */
[----:B------:R-:W-:Y:S01]  /*4330*/  FSEL R108, R108, -INF , !P5 ;  /* 0xff8000006c6c7808 */ /* 0x000fe20006800000 */
[----:B------:R-:W-:Y:S01]  /*4340*/  FMUL.FTZ R23, R23, c[0x0][0x2ec] ;  /* 0x0000bb0017177a20 */ /* 0x000fe20000410000 */
[----:B------:R-:W-:Y:S01]  /*4350*/  FSEL R60, R60, -INF , !P2 ;  /* 0xff8000003c3c7808 */ /* 0x000fe20005000000 */
[----:B-1----:R-:W-:Y:S01]  /*4360*/  HMMA.16816.F32.BF16 R28, R4, R34, R16 ;  /* 0x00000022041c723c */ /* 0x002fe20000041810 */
[C---:B------:R-:W-:Y:S01]  /*4370*/  ISETP.GE.AND P5, PT, R13.reuse, R12, PT ;  /* 0x0000000c0d00720c */ /* 0x040fe20003fa6270 */
[----:B------:R-:W1:Y:S01]  /*4380*/  MUFU.TANH R40, R20 ;  /* 0x0000001400287308 */ /* 0x000e620000002400 */
[----:B------:R-:W-:-:S02]  /*4390*/  ISETP.GE.AND P2, PT, R13, R3, PT ;  /* 0x000000030d00720c */ /* 0x000fc40003f46270 */
[C---:B------:R-:W-:Y:S02]  /*43a0*/  LOP3.LUT R14, R2.reuse, 0xb9, RZ, 0xfc, !PT ;  /* 0x000000b9020e7812 */ /* 0x040fe400078efcff */
[----:B------:R-:W-:Y:S01]  /*43b0*/  LOP3.LUT R13, R2, 0xc0, RZ, 0xfc, !PT ;  /* 0x000000c0020d7812 */ /* 0x000fe200078efcff */
[C---:B------:R-:W-:Y:S01]  /*43c0*/  HMMA.16816.F32.BF16 R16, R8.reuse, R24, RZ ;  /* 0x000000180810723c */ /* 0x040fe200000418ff */
[----:B------:R-:W-:Y:S01]  /*43d0*/  FSEL R110, R59, -INF , !P4 ;  /* 0xff8000003b6e7808 */ /* 0x000fe20006000000 */
[----:B------:R-:W-:Y:S01]  /*43e0*/  MUFU.TANH R32, R21 ;  /* 0x0000001500207308 */ /* 0x000fe20000002400 */
[----:B------:R-:W-:Y:S02]  /*43f0*/  FSEL R59, R107, -INF , !P3 ;  /* 0xff8000006b3b7808 */ /* 0x000fe40005800000 */
[CC--:B------:R-:W-:Y:S02]  /*4400*/  ISETP.GE.AND P4, PT, R14.reuse, R12.reuse, PT ;  /* 0x0000000c0e00720c */ /* 0x0c0fe40003f86270 */
[----:B------:R-:W-:Y:S01]  /*4410*/  ISETP.GE.AND P3, PT, R14, R3, PT ;  /* 0x000000030e00720c */ /* 0x000fe20003f66270 */
[----:B------:R-:W-:Y:S01]  /*4420*/  HMMA.16816.F32.BF16 R24, R8, R26, RZ ;  /* 0x0000001a0818723c */ /* 0x000fe200000418ff */
[----:B------:R-:W-:Y:S01]  /*4430*/  FSEL R107, R68, -INF , !P1 ;  /* 0xff800000446b7808 */ /* 0x000fe20004800000 */
[----:B------:R-:W4:Y:S01]  /*4440*/  MUFU.TANH R15, R22 ;  /* 0x00000016000f7308 */ /* 0x000f220000002400 */
[----:B------:R-:W-:-:S02]  /*4450*/  ISETP.GE.AND P1, PT, R13, R12, PT ;  /* 0x0000000c0d00720c */ /* 0x000fc40003f26270 */
[----:B------:R-:W-:Y:S02]  /*4460*/  LOP3.LUT R14, R2, 0xc8, RZ, 0xfc, !PT ;  /* 0x000000c8020e7812 */ /* 0x000fe400078efcff */
[----:B------:R-:W-:Y:S01]  /*4470*/  FSEL R157, R100, -INF , !P3 ;  /* 0xff800000649d7808 */ /* 0x000fe20005800000 */
[----:B------:R-:W-:Y:S01]  /*4480*/  FMUL.FTZ R10, R28, c[0x0][0x2ec] ;  /* 0x0000bb001c0a7a20 */ /* 0x000fe20000410000 */
[----:B------:R-:W-:Y:S01]  /*4490*/  FSEL R56, R56, -INF , !P1 ;  /* 0xff80000038387808 */ /* 0x000fe20004800000 */
[----:B------:R-:W-:Y:S01]  /*44a0*/  FMUL.FTZ R29, R29, c[0x0][0x2ec] ;  /* 0x0000bb001d1d7a20 */ /* 0x000fe20000410000 */
[C---:B------:R-:W-:Y:S02]  /*44b0*/  ISETP.GE.AND P3, PT, R14.reuse, R12, PT ;  /* 0x0000000c0e00720c */ /* 0x040fe40003f66270 */
[----:B------:R-:W-:Y:S02]  /*44c0*/  ISETP.GE.AND P1, PT, R14, R3, PT ;  /* 0x000000030e00720c */ /* 0x000fe40003f26270 */
[----:B------:R2:W-:Y:S01]  /*44d0*/  MUFU.TANH R14, R23 ;  /* 0x00000017000e7308 */ /* 0x0005e20000002400 */
[----:B------:R-:W-:-:S02]  /*44e0*/  FSEL R58, R58, -INF , !P5 ;  /* 0xff8000003a3a7808 */ /* 0x000fc40006800000 */
        /* <DEDUP_REMOVED lines=8> */
[C---:B--2---:R-:W-:Y:S01]  /*4570*/  HMMA.16816.F32.BF16 R20, R4.reuse, R36, R16 ;  /* 0x000000240414723c */ /* 0x044fe20000041810 */
[----:B------:R-:W-:Y:S02]  /*4580*/  FSEL R158, R53, -INF , !P5 ;  /* 0xff800000359e7808 */ /* 0x000fe40006800000 */
[C---:B------:R-:W-:Y:S02]  /*4590*/  LOP3.LUT R9, R2.reuse, 0xd0, RZ, 0xfc, !PT ;  /* 0x000000d002097812 */ /* 0x040fe400078efcff */
[----:B------:R-:W-:Y:S02]  /*45a0*/  ISETP.GE.AND P5, PT, R13, R12, PT ;  /* 0x0000000c0d00720c */ /* 0x000fe40003fa6270 */
[----:B------:R-:W-:Y:S01]  /*45b0*/  LOP3.LUT R8, R2, 0xd1, RZ, 0xfc, !PT ;  /* 0x000000d102087812 */ /* 0x000fe200078efcff */
[----:B------:R-:W-:Y:S01]  /*45c0*/  HMMA.16816.F32.BF16 R16, R4, R38, R24 ;  /* 0x000000260410723c */ /* 0x000fe20000041818 */
[----:B------:R-:W-:-:S02]  /*45d0*/  FSEL R54, R54, -INF , !P2 ;  /* 0xff80000036367808 */ /* 0x000fc40005000000 */
[----:B------:R-:W-:Y:S02]  /*45e0*/  FSEL R159, R55, -INF , !P4 ;  /* 0xff800000379f7808 */ /* 0x000fe40006000000 */
[----:B------:R-:W-:Y:S02]  /*45f0*/  FSEL R52, R52, -INF , !P3 ;  /* 0xff80000034347808 */ /* 0x000fe40005800000 */
[-C--:B------:R-:W-:Y:S02]  /*4600*/  ISETP.GE.AND P2, PT, R13, R3.reuse, PT ;  /* 0x000000030d00720c */ /* 0x080fe40003f46270 */
[C---:B------:R-:W-:Y:S01]  /*4610*/  ISETP.GE.AND P4, PT, R9.reuse, R12, PT ;  /* 0x0000000c0900720c */ /* 0x040fe20003f86270 */
[----:B------:R2:W1:Y:S01]  /*4620*/  MUFU.TANH R13, R10 ;  /* 0x0000000a000d7308 */ /* 0x0004620000002400 */
[----:B------:R-:W-:Y:S02]  /*4630*/  ISETP.GE.AND P3, PT, R9, R3, PT ;  /* 0x000000030900720c */ /* 0x000fe40003f66270 */
[----:B------:R-:W-:-:S02]  /*4640*/  FSEL R160, R49, -INF , !P1 ;  /* 0xff80000031a07808 */ /* 0x000fc40004800000 */
[----:B---3--:R-:W-:Y:S01]  /*4650*/  FSEL R51, R51, -INF , !P5 ;  /* 0xff80000033337808 */ /* 0x008fe20006800000 */
[----:B------:R-:W-:Y:S01]  /*4660*/  FMUL.FTZ R22, R22, c[0x0][0x2ec] ;  /* 0x0000bb0016167a20 */ /* 0x000fe20000410000 */
[----:B------:R-:W-:Y:S01]  /*4670*/  LOP3.LUT R9, R2, 0xd8, RZ, 0xfc, !PT ;  /* 0x000000d802097812 */ /* 0x000fe200078efcff */
[----:B------:R-:W-:Y:S01]  /*4680*/  FMUL.FTZ R21, R21, c[0x0][0x2ec] ;  /* 0x0000bb0015157a20 */ /* 0x000fe20000410000 */
[CC--:B------:R-:W-:Y:S01]  /*4690*/  ISETP.GE.AND P1, PT, R8.reuse, R12.reuse, PT ;  /* 0x0000000c0800720c */ /* 0x0c0fe20003f26270 */
[----:B------:R-:W-:Y:S01]  /*46a0*/  FMUL.FTZ R23, R23, c[0x0][0x2ec] ;  /* 0x0000bb0017177a20 */ /* 0x000fe20000410000 */
[-C--:B------:R-:W-:Y:S01]  /*46b0*/  ISETP.GE.AND P5, PT, R8, R3.reuse, PT ;  /* 0x000000030800720c */ /* 0x080fe20003fa6270 */
[----:B------:R-:W-:Y:S01]  /*46c0*/  MUFU.TANH R22, R22 ;  /* 0x0000001600167308 */ /* 0x000fe20000002400 */
[----:B------:R-:W-:Y:S01]  /*46d0*/  LOP3.LUT R8, R2, 0xd9, RZ, 0xfc, !PT ;  /* 0x000000d902087812 */ /* 0x000fe200078efcff */
[----:B------:R-:W-:Y:S01]  /*46e0*/  FMUL.FTZ R20, R20, c[0x0][0x2ec] ;  /* 0x0000bb0014147a20 */ /* 0x000fe20000410000 */
[----:B-----5:R-:W-:Y:S01]  /*46f0*/  FSEL R161, R50, -INF , !P2 ;  /* 0xff80000032a17808 */ /* 0x020fe20005000000 */
[----:B--2---:R-:W-:Y:S01]  /*4700*/  FMUL.FTZ R10, R31, c[0x0][0x2ec] ;  /* 0x0000bb001f0a7a20 */ /* 0x004fe20000410000 */
[----:B------:R-:W-:Y:S01]  /*4710*/  FSEL R48, R48, -INF , !P4 ;  /* 0xff80000030307808 */ /* 0x000fe20006000000 */
[----:B------:R-:W-:Y:S01]  /*4720*/  FMUL.FTZ R16, R16, c[0x0][0x2ec] ;  /* 0x0000bb0010107a20 */ /* 0x000fe20000410000 */
[CC--:B------:R-:W-:Y:S01]  /*4730*/  ISETP.GE.AND P2, PT, R9.reuse, R12.reuse, PT ;  /* 0x0000000c0900720c */ /* 0x0c0fe20003f46270 */
[----:B------:R-:W-:Y:S01]  /*4740*/  MUFU.TANH R21, R21 ;  /* 0x0000001500157308 */ /* 0x000fe20000002400 */
[-C--:B------:R-:W-:Y:S01]  /*4750*/  ISETP.GE.AND P4, PT, R9, R3.reuse, PT ;  /* 0x000000030900720c */ /* 0x080fe20003f86270 */
[----:B------:R-:W-:Y:S01]  /*4760*/  FMUL.FTZ R9, R30, c[0x0][0x2ec] ;  /* 0x0000bb001e097a20 */ /* 0x000fe20000410000 */
[----:B------:R-:W-:Y:S01]  /*4770*/  FSEL R163, R45, -INF , !P3 ;  /* 0xff8000002da37808 */ /* 0x000fe20005800000 */
[----:B------:R-:W-:Y:S01]  /*4780*/  FMUL.FTZ R17, R17, c[0x0][0x2ec] ;  /* 0x0000bb0011117a20 */ /* 0x000fe20000410000 */
[----:B------:R-:W-:Y:S01]  /*4790*/  FSEL R49, R47, -INF , !P1 ;  /* 0xff8000002f317808 */ /* 0x000fe20004800000 */
[----:B------:R-:W-:Y:S01]  /*47a0*/  FMUL.FTZ R19, R19, c[0x0][0x2ec] ;  /* 0x0000bb0013137a20 */ /* 0x000fe20000410000 */
[C---:B------:R-:W-:Y:S01]  /*47b0*/  ISETP.GE.AND P3, PT, R8.reuse, R12, PT ;  /* 0x0000000c0800720c */ /* 0x040fe20003f66270 */
[----:B------:R2:W3:Y:S01]  /*47c0*/  MUFU.TANH R11, R9 ;  /* 0x00000009000b7308 */ /* 0x0004e20000002400 */
[----:B------:R-:W-:-:S02]  /*47d0*/  ISETP.GE.AND P1, PT, R8, R3, PT ;  /* 0x000000030800720c */ /* 0x000fc40003f26270 */
[----:B------:R-:W-:Y:S02]  /*47e0*/  LOP3.LUT R8, R2, 0xe1, RZ, 0xfc, !PT ;  /* 0x000000e102087812 */ /* 0x000fe400078efcff */
[----:B------:R-:W-:Y:S02]  /*47f0*/  FSEL R186, R33, -INF , !P4 ;  /* 0xff80000021ba7808 */ /* 0x000fe40006000000 */
[----:B------:R-:W-:Y:S01]  /*4800*/  FSEL R53, R42, -INF , !P3 ;  /* 0xff8000002a357808 */ /* 0x000fe20005800000 */
[----:B------:R-:W5:Y:S01]  /*4810*/  MUFU.TANH R23, R23 ;  /* 0x0000001700177308 */ /* 0x000f620000002400 */
[C---:B------:R-:W-:Y:S02]  /*4820*/  ISETP.GE.AND P4, PT, R8.reuse, R12, PT ;  /* 0x0000000c0800720c */ /* 0x040fe40003f86270 */
[----:B------:R-:W-:Y:S02]  /*4830*/  ISETP.GE.AND P3, PT, R8, R3, PT ;  /* 0x000000030800720c */ /* 0x000fe40003f66270 */
[----:B------:R-:W-:-:S02]  /*4840*/  LOP3.LUT R8, R2, 0xe8, RZ, 0xfc, !PT ;  /* 0x000000e802087812 */ /* 0x000fc400078efcff */
[----:B------:R-:W-:Y:S01]  /*4850*/  FSEL R184, R46, -INF , !P5 ;  /* 0xff8000002eb87808 */ /* 0x000fe20006800000 */
[----:B------:R-:W1:Y:S01]  /*4860*/  MUFU.TANH R10, R10 ;  /* 0x0000000a000a7308 */ /* 0x000e620000002400 */
[----:B--2---:R-:W-:Y:S02]  /*4870*/  LOP3.LUT R9, R2, 0xe0, RZ, 0xfc, !PT ;  /* 0x000000e002097812 */ /* 0x004fe400078efcff */
[----:B------:R-:W-:Y:S02]  /*4880*/  FSEL R50, R43, -INF , !P2 ;  /* 0xff8000002b327808 */ /* 0x000fe40005000000 */
[----:B------:R-:W-:Y:S02]  /*4890*/  FSEL R185, R41, -INF , !P1 ;  /* 0xff80000029b97808 */ /* 0x000fe40004800000 */
[C---:B------:R-:W-:Y:S01]  /*48a0*/  ISETP.GE.AND P5, PT, R9.reuse, R12, PT ;  /* 0x0000000c0900720c */ /* 0x040fe20003fa6270 */
[----:B------:R-:W2:Y:S01]  /*48b0*/  MUFU.TANH R20, R20 ;  /* 0x0000001400147308 */ /* 0x000ea20000002400 */
[----:B------:R-:W-:-:S02]  /*48c0*/  ISETP.GE.AND P2, PT, R9, R3, PT ;  /* 0x000000030900720c */ /* 0x000fc40003f46270 */
[----:B------:R-:W-:Y:S02]  /*48d0*/  ISETP.GE.AND P1, PT, R8, R12, PT ;  /* 0x0000000c0800720c */ /* 0x000fe40003f26270 */
[C---:B------:R-:W-:Y:S02]  /*48e0*/  LOP3.LUT R5, R2.reuse, 0xe9, RZ, 0xfc, !PT ;  /* 0x000000e902057812 */ /* 0x040fe400078efcff */
[----:B------:R-:W-:Y:S01]  /*48f0*/  LOP3.LUT R4, R2, 0xf0, RZ, 0xfc, !PT ;  /* 0x000000f002047812 */ /* 0x000fe200078efcff */
[----:B------:R-:W2:Y:S01]  /*4900*/  MUFU.TANH R16, R16 ;  /* 0x0000001000107308 */ /* 0x000ea20000002400 */
[----:B-1----:R-:W-:Y:S02]  /*4910*/  FSEL R55, R40, -INF , !P5 ;  /* 0xff80000028377808 */ /* 0x002fe40006800000 */
[----:B----4-:R-:W-:Y:S02]  /*4920*/  FSEL R187, R15, -INF , !P2 ;  /* 0xff8000000fbb7808 */ /* 0x010fe40005000000 */
[----:B------:R-:W-:-:S02]  /*4930*/  FSEL R57, R32, -INF , !P4 ;  /* 0xff80000020397808 */ /* 0x000fc40006000000 */
[----:B------:R-:W-:Y:S01]  /*4940*/  FSEL R67, R13, -INF , !P1 ;  /* 0xff8000000d437808 */ /* 0x000fe20004800000 */
[----:B------:R-:W1:Y:S01]  /*4950*/  MUFU.TANH R17, R17 ;  /* 0x0000001100117308 */ /* 0x000e620000002400 */
[----:B------:R-:W-:Y:S01]  /*4960*/  BAR.SYNC.DEFER_BLOCKING 0x0 ;  /* 0x0000000000007b1d */ /* 0x000fe20000010000 */
[-C--:B------:R-:W-:Y:S02]  /*4970*/  ISETP.GE.AND P5, PT, R8, R3.reuse, PT ;  /* 0x000000030800720c */ /* 0x080fe40003fa6270 */
[C---:B------:R-:W-:Y:S02]  /*4980*/  ISETP.GE.AND P2, PT, R5.reuse, R12, PT ;  /* 0x0000000c0500720c */ /* 0x040fe40003f46270 */
[-C--:B------:R-:W-:Y:S02]  /*4990*/  ISETP.GE.AND P4, PT, R5, R3.reuse, PT ;  /* 0x000000030500720c */ /* 0x080fe40003f86270 */
[----:B------:R-:W-:Y:S01]  /*49a0*/  ISETP.GE.AND P1, PT, R4, R3, PT ;  /* 0x000000030400720c */ /* 0x000fe20003f26270 */
[----:B------:R-:W4:Y:S01]  /*49b0*/  MUFU.TANH R19, R19 ;  /* 0x0000001300137308 */ /* 0x000f220000002400 */
[----:B------:R-:W-:-:S02]  /*49c0*/  LOP3.LUT R5, R2, 0xf1, RZ, 0xfc, !PT ;  /* 0x000000f102057812 */ /* 0x000fc400078efcff */
[----:B------:R-:W-:Y:S02]  /*49d0*/  FSEL R188, R14, -INF , !P3 ;  /* 0xff8000000ebc7808 */ /* 0x000fe40005800000 */
[----:B------:R-:W-:Y:S02]  /*49e0*/  ISETP.GE.AND P3, PT, R4, R12, PT ;  /* 0x0000000c0400720c */ /* 0x000fe40003f66270 */
[----:B---3--:R-:W-:Y:S02]  /*49f0*/  FSEL R189, R11, -INF , !P5 ;  /* 0xff8000000bbd7808 */ /* 0x008fe40006800000 */
[----:B------:R-:W-:Y:S02]  /*4a00*/  FSEL R68, R29, -INF , !P2 ;  /* 0xff8000001d447808 */ /* 0x000fe40005000000 */
[----:B------:R-:W-:Y:S02]  /*4a10*/  FSEL R195, R22, -INF , !P1 ;  /* 0xff80000016c37808 */ /* 0x000fe40004800000 */
[----:B------:R-:W-:-:S02]  /*4a20*/  LOP3.LUT R4, R2, 0xf8, RZ, 0xfc, !PT ;  /* 0x000000f802047812 */ /* 0x000fc400078efcff */
[CC--:B------:R-:W-:Y:S02]  /*4a30*/  ISETP.GE.AND P5, PT, R2.reuse, R12.reuse, PT ;  /* 0x0000000c0200720c */ /* 0x0c0fe40003fa6270 */
[C---:B------:R-:W-:Y:S02]  /*4a40*/  ISETP.GE.AND P2, PT, R5.reuse, R12, PT ;  /* 0x0000000c0500720c */ /* 0x040fe40003f46270 */
[----:B------:R-:W-:Y:S02]  /*4a50*/  ISETP.GE.AND P1, PT, R5, R3, PT ;  /* 0x000000030500720c */ /* 0x000fe40003f26270 */
[----:B------:R-:W-:Y:S02]  /*4a60*/  LOP3.LUT R2, R2, 0xf9, RZ, 0xfc, !PT ;  /* 0x000000f902027812 */ /* 0x000fe400078efcff */
[----:B------:R-:W-:Y:S02]  /*4a70*/  FSEL R162, R21, -INF , !P2 ;  /* 0xff80000015a27808 */ /* 0x000fe40005000000 */
[----:B-----5:R-:W-:-:S02]  /*4a80*/  FSEL R197, R23, -INF , !P1 ;  /* 0xff80000017c57808 */ /* 0x020fc40004800000 */
[-C--:B------:R-:W-:Y:S02]  /*4a90*/  ISETP.GE.AND P2, PT, R4, R3.reuse, PT ;  /* 0x000000030400720c */ /* 0x080fe40003f46270 */
[----:B------:R-:W-:Y:S01]  /*4aa0*/  ISETP.GE.AND P1, PT, R2, R3, PT ;  /* 0x000000030200720c */ /* 0x000fe20003f26270 */
[----:B------:R-:W-:Y:S01]  /*4ab0*/  FMUL.FTZ R3, R18, c[0x0][0x2ec] ;  /* 0x0000bb0012037a20 */ /* 0x000fe20000410000 */
[----:B------:R-:W-:Y:S02]  /*4ac0*/  FSEL R194, R10, -INF , !P4 ;  /* 0xff8000000ac27808 */ /* 0x000fe40006000000 */
[-C--:B------:R-:W-:Y:S02]  /*4ad0*/  ISETP.GE.AND P4, PT, R4, R12.reuse, PT ;  /* 0x0000000c0400720c */ /* 0x080fe40003f86270 */
[----:B--2---:R-:W-:Y:S01]  /*4ae0*/  FSEL R100, R20, -INF , !P3 ;  /* 0xff80000014647808 */ /* 0x004fe20005800000 */
[----:B------:R-:W2:Y:S01]  /*4af0*/  MUFU.TANH R3, R3 ;  /* 0x0000000300037308 */ /* 0x000ea20000002400 */
[----:B------:R-:W-:Y:S01]  /*4b00*/  ISETP.GE.AND P3, PT, R2, R12, PT ;  /* 0x0000000c0200720c */ /* 0x000fe20003f66270 */
[----:B------:R-:W-:Y:S01]  /*4b10*/  IMAD.IADD R2, R134, 0x1, R111 ;  /* 0x0000000186027824 */ /* 0x000fe200078e026f */
[----:B------:R-:W-:-:S02]  /*4b20*/  FSEL R111, R16, -INF , !P4 ;  /* 0xff800000106f7808 */ /* 0x000fc40006000000 */
[----:B------:R-:W-:Y:S02]  /*4b30*/  FSEL R16, R135, -INF , !P5 ;  /* 0xff80000087107808 */ /* 0x000fe40006800000 */
[----:B-1----:R-:W-:Y:S02]  /*4b40*/  FSEL R190, R17, -INF , !P3 ;  /* 0xff80000011be7808 */ /* 0x002fe40005800000 */
[----:B----4-:R-:W-:Y:S02]  /*4b50*/  FSEL R198, R19, -INF , !P1 ;  /* 0xff80000013c67808 */ /* 0x010fe40004800000 */
[----:B--2---:R-:W-:Y:S01]  /*4b60*/  FSEL R196, R3, -INF , !P2 ;  /* 0xff80000003c47808 */ /* 0x004fe20005000000 */
[----:B------:R-:W-:Y:S05]  /*4b70*/  @!P0 BRA `(.L_x_1527) ;  /* 0x000005d000008947 */ /* 0x000fea0003800000 */
[----:B------:R-:W-:Y:S05]  /*4b80*/  @P6 BRA `(.L_x_1528) ;  /* 0x000003a000006947 */ /* 0x000fea0003800000 */
[----:B------:R-:W1:Y:S01]  /*4b90*/  I2F.RP R4, R199 ;  /* 0x000000c700047306 */ /* 0x000e620000209400 */
[----:B------:R-:W-:Y:S02]  /*4ba0*/  IADD3 R7, R44, -0x100, RZ ;  /* 0xffffff002c077810 */ /* 0x000fe40007ffe0ff */
[----:B------:R-:W-:-:S02]  /*4bb0*/  IABS R6, R44 ;  /* 0x0000002c00067213 */ /* 0x000fc40000000000 */
        /* <DEDUP_REMOVED lines=55> */
.L_x_1528:
[----:B------:R-:W-:-:S04]  /*4f30*/  ULEA UR6, -UR6, URZ, 0x8 ;  /* 0x0000003f06067291 */ /* 0x000fc8000f8e413f */
[----:B------:R-:W-:Y:S02]  /*4f40*/  USHF.R.S32.HI UR8, URZ, 0x1f, UR6 ;  /* 0x0000001f3f087899 */ /* 0x000fe40008011406 */
[----:B------:R-:W-:-:S04]  /*4f50*/  MOV R3, UR6 ;  /* 0x0000000600037c02 */ /* 0x000fc80008000f00 */
[----:B------:R-:W-:Y:S02]  /*4f60*/  MOV R5, UR8 ;  /* 0x0000000800057c02 */ /* 0x000fe40008000f00 */
.L_x_1529:
        /* <DEDUP_REMOVED lines=30> */
.L_x_1527:
        /* <DEDUP_REMOVED lines=77> */
[--C-:B------:R-:W-:Y:S01]  /*5620*/  FFMA.FTZ R4, R102, c[0x0][0x23c], -R5.reuse ;  /* 0x00008f0066047a23 */ /* 0x100fe20000010805 */
[----:B------:R-:W-:Y:S01]  /*5630*/  LDSM.16.MT88.4 R16, [R134+0x5000] ;  /* 0x005000008610783b */ /* 0x000fe20000004200 */
        /* <DEDUP_REMOVED lines=167> */
[--C-:B------:R-:W-:Y:S02]  /*60b0*/  FFMA.FTZ R0, R118, c[0x0][0x23c], -R4.reuse ;  /* 0x00008f0076007a23 */ /* 0x100fe40000010804 */
[--C-:B------:R-:W-:Y:S02]  /*60c0*/  FFMA.FTZ R2, R114, c[0x0][0x23c], -R4.reuse ;  /* 0x00008f0072027a23 */ /* 0x100fe40000010804 */
[----:B------:R2:W-:Y:S08]  /*60d0*/  MUFU.EX2 R58, R0 ;  /* 0x00000000003a7308 */ /* 0x0005f00000000800 */
[----:B------:R3:W-:Y:S01]  /*60e0*/  MUFU.EX2 R6, R2 ;  /* 0x0000000200067308 */ /* 0x0007e20000000800 */
[----:B--2---:R-:W-:-:S07]  /*60f0*/  FFMA.FTZ R0, R120, c[0x0][0x23c], -R4 ;  /* 0x00008f0078007a23 */ /* 0x004fce0000010804 */
[----:B------:R2:W4:Y:S01]  /*6100*/  MUFU.EX2 R59, R0 ;  /* 0x00000000003b7308 */ /* 0x0005220000000800 */
[----:B---3--:R-:W-:-:S07]  /*6110*/  FFMA.FTZ R2, R113, c[0x0][0x23c], -R4 ;  /* 0x00008f0071027a23 */ /* 0x008fce0000010804 */
[----:B------:R-:W3:Y:S01]  /*6120*/  MUFU.EX2 R7, R2 ;  /* 0x0000000200077308 */ /* 0x000ee20000000800 */
[----:B--2---:R-:W-:Y:S01]  /*6130*/  FFMA.FTZ R0, R119, c[0x0][0x23c], -R4 ;  /* 0x00008f0077007a23 */ /* 0x004fe20000010804 */
[----:B----4-:R-:W-:-:S06]  /*6140*/  F2FP.BF16.PACK_AB R11, R59, R58 ;  /* 0x0000003a3b0b723e */ /* 0x010fcc00000010ff */
[----:B------:R2:W4:Y:S01]  /*6150*/  MUFU.EX2 R60, R0 ;  /* 0x00000000003c7308 */ /* 0x0005220000000800 */
[----:B---3--:R-:W-:Y:S01]  /*6160*/  F2FP.BF16.PACK_AB R9, R7, R6 ;  /* 0x000000060709723e */ /* 0x008fe200000010ff */
[----:B------:R-:W-:Y:S02]  /*6170*/  FADD.FTZ R2, R199, R104 ;  /* 0x00000068c7027221 */ /* 0x000fe40000010000 */
[----:B------:R-:W-:Y:S02]  /*6180*/  FADD.FTZ R7, R6, R7 ;  /* 0x0000000706077221 */ /* 0x000fe40000010000 */
[----:B------:R-:W-:Y:S02]  /*6190*/  FADD.FTZ R2, R106, R2 ;  /* 0x000000026a027221 */ /* 0x000fe40000010000 */
[----:B------:R-:W-:Y:S01]  /*61a0*/  HMMA.16816.F32.BF16 R28, R8, R16, RZ ;  /* 0x00000010081c723c */ /* 0x000fe200000418ff */
[----:B------:R-:W-:Y:S02]  /*61b0*/  FADD.FTZ R7, R58, R7 ;  /* 0x000000073a077221 */ /* 0x000fe40000010000 */
[----:B------:R-:W-:-:S02]  /*61c0*/  FADD.FTZ R6, R201, R2 ;  /* 0x00000002c9067221 */ /* 0x000fc40000010000 */
[----:B--2---:R-:W-:Y:S02]  /*61d0*/  FFMA.FTZ R0, R117, c[0x0][0x23c], -R4 ;  /* 0x00008f0075007a23 */ /* 0x004fe40000010804 */
[----:B------:R-:W-:Y:S01]  /*61e0*/  FADD.FTZ R2, R59, R7 ;  /* 0x000000073b027221 */ /* 0x000fe20000010000 */
[----:B------:R-:W-:Y:S01]  /*61f0*/  HMMA.16816.F32.BF16 R24, R8, R18, RZ ;  /* 0x000000120818723c */ /* 0x000fe200000418ff */
[----:B------:R2:W3:Y:S02]  /*6200*/  MUFU.EX2 R92, R0 ;  /* 0x00000000005c7308 */ /* 0x0004e40000000800 */
[----:B----4-:R-:W-:-:S05]  /*6210*/  FADD.FTZ R7, R60, R2 ;  /* 0x000000023c077221 */ /* 0x010fca0000010000 */
[C---:B------:R-:W-:Y:S08]  /*6220*/  HMMA.16816.F32.BF16 R16, R8.reuse, R12, RZ ;  /* 0x0000000c0810723c */ /* 0x040ff000000418ff */
[----:B------:R-:W-:Y:S01]  /*6230*/  HMMA.16816.F32.BF16 R12, R8, R14, RZ ;  /* 0x0000000e080c723c */ /* 0x000fe200000418ff */
[----:B--2---:R-:W-:-:S04]  /*6240*/  FFMA.FTZ R0, R115, c[0x0][0x23c], -R4 ;  /* 0x00008f0073007a23 */ /* 0x004fc80000010804 */
[----:B------:R2:W-:Y:S02]  /*6250*/  MUFU.EX2 R98, R0 ;  /* 0x0000000000627308 */ /* 0x0005e40000000800 */
[----:B------:R-:W-:Y:S02]  /*6260*/  F2FP.BF16.PACK_AB R8, R203, R200 ;  /* 0x000000c8cb08723e */ /* 0x000fe400000010ff */
[----:B---3--:R-:W-:Y:S02]  /*6270*/  F2FP.BF16.PACK_AB R9, R92, R60 ;  /* 0x0000003c5c09723e */ /* 0x008fe400000010ff */
[----:B------:R-:W-:Y:S01]  /*6280*/  F2FP.BF16.PACK_AB R10, R205, R202 ;  /* 0x000000cacd0a723e */ /* 0x000fe200000010ff */
[----:B--2---:R-:W-:-:S04]  /*6290*/  FFMA.FTZ R0, R116, c[0x0][0x23c], -R4 ;  /* 0x00008f0074007a23 */ /* 0x004fc80000010804 */
[----:B------:R2:W3:Y:S02]  /*62a0*/  MUFU.EX2 R97, R0 ;  /* 0x0000000000617308 */ /* 0x0004e40000000800 */
[----:B--2---:R-:W-:Y:S01]  /*62b0*/  FFMA.FTZ R0, R56, c[0x0][0x23c], -R5 ;  /* 0x00008f0038007a23 */ /* 0x004fe20000010805 */
[----:B---3--:R-:W-:-:S05]  /*62c0*/  F2FP.BF16.PACK_AB R11, R97, R98 ;  /* 0x00000062610b723e */ /* 0x008fca00000010ff */
[----:B------:R2:W-:Y:S02]  /*62d0*/  MUFU.EX2 R115, R0 ;  /* 0x0000000000737308 */ /* 0x0005e40000000800 */
[C---:B-1----:R-:W-:Y:S08]  /*62e0*/  HMMA.16816.F32.BF16 R28, R8.reuse, R32, R28 ;  /* 0x00000020081c723c */ /* 0x042ff0000004181c */
[----:B------:R-:W-:Y:S01]  /*62f0*/  HMMA.16816.F32.BF16 R24, R8, R34, R24 ;  /* 0x000000220818723c */ /* 0x000fe20000041818 */
[----:B------:R-:W1:Y:S01]  /*6300*/  LDSM.16.MT88.4 R32, [R134+0x5c00] ;  /* 0x005c00008620783b */ /* 0x000e620000004200 */
[----:B--2---:R-:W-:-:S04]  /*6310*/  FFMA.FTZ R0, R122, c[0x0][0x23c], -R4 ;  /* 0x00008f007a007a23 */ /* 0x004fc80000010804 */
[----:B------:R2:W-:Y:S02]  /*6320*/  MUFU.EX2 R94, R0 ;  /* 0x00000000005e7308 */ /* 0x0005e40000000800 */
[C---:B------:R-:W-:Y:S08]  /*6330*/  HMMA.16816.F32.BF16 R16, R8.reuse, R36, R16 ;  /* 0x000000240810723c */ /* 0x040ff00000041810 */
[----:B------:R-:W-:Y:S01]  /*6340*/  HMMA.16816.F32.BF16 R12, R8, R38, R12 ;  /* 0x00000026080c723c */ /* 0x000fe2000004180c */
[----:B------:R-:W3:Y:S01]  /*6350*/  LDSM.16.MT88.4 R36, [R135+0x5c00] ;  /* 0x005c00008724783b */ /* 0x000ee20000004200 */
[----:B--2---:R-:W-:-:S05]  /*6360*/  FFMA.FTZ R0, R125, c[0x0][0x23c], -R4 ;  /* 0x00008f007d007a23 */ /* 0x004fca0000010804 */
[----:B------:R-:W-:Y:S02]  /*6370*/  F2FP.BF16.PACK_AB R8, R207, R204 ;  /* 0x000000cccf08723e */ /* 0x000fe400000010ff */
[----:B------:R-:W-:Y:S01]  /*6380*/  F2FP.BF16.PACK_AB R10, R208, R206 ;  /* 0x000000ced00a723e */ /* 0x000fe200000010ff */
[----:B------:R2:W4:Y:S02]  /*6390*/  MUFU.EX2 R95, R0 ;  /* 0x00000000005f7308 */ /* 0x0005240000000800 */
[----:B--2---:R-:W-:Y:S01]  /*63a0*/  FFMA.FTZ R0, R123, c[0x0][0x23c], -R4 ;  /* 0x00008f007b007a23 */ /* 0x004fe20000010804 */
[----:B----4-:R-:W-:-:S05]  /*63b0*/  F2FP.BF16.PACK_AB R9, R95, R94 ;  /* 0x0000005e5f09723e */ /* 0x010fca00000010ff */
[----:B------:R2:W-:Y:S02]  /*63c0*/  MUFU.EX2 R96, R0 ;  /* 0x0000000000607308 */ /* 0x0005e40000000800 */
[----:B--2---:R-:W-:-:S06]  /*63d0*/  FFMA.FTZ R0, R124, c[0x0][0x23c], -R4 ;  /* 0x00008f007c007a23 */ /* 0x004fcc0000010804 */
[----:B------:R2:W4:Y:S02]  /*63e0*/  MUFU.EX2 R93, R0 ;  /* 0x00000000005d7308 */ /* 0x0005240000000800 */
[----:B--2---:R-:W-:Y:S01]  /*63f0*/  FFMA.FTZ R0, R54, c[0x0][0x23c], -R5 ;  /* 0x00008f0036007a23 */ /* 0x004fe20000010805 */
[----:B----4-:R-:W-:-:S05]  /*6400*/  F2FP.BF16.PACK_AB R11, R93, R96 ;  /* 0x000000605d0b723e */ /* 0x010fca00000010ff */
[----:B------:R2:W-:Y:S02]  /*6410*/  MUFU.EX2 R114, R0 ;  /* 0x0000000000727308 */ /* 0x0005e40000000800 */
[C---:B------:R-:W-:Y:S08]  /*6420*/  HMMA.16816.F32.BF16 R28, R8.reuse, R40, R28 ;  /* 0x00000028081c723c */ /* 0x040ff0000004181c */
[----:B------:R-:W-:Y:S01]  /*6430*/  HMMA.16816.F32.BF16 R24, R8, R42, R24 ;  /* 0x0000002a0818723c */ /* 0x000fe20000041818 */
[----:B------:R-:W4:Y:S01]  /*6440*/  LDSM.16.MT88.4 R40, [R134+0x6000] ;  /* 0x006000008628783b */ /* 0x000f220000004200 */
[----:B--2---:R-:W-:-:S04]  /*6450*/  FFMA.FTZ R0, R126, c[0x0][0x23c], -R4 ;  /* 0x00008f007e007a23 */ /* 0x004fc80000010804 */
[----:B------:R2:W-:Y:S02]  /*6460*/  MUFU.EX2 R54, R0 ;  /* 0x0000000000367308 */ /* 0x0005e40000000800 */
[C---:B------:R-:W-:Y:S08]  /*6470*/  HMMA.16816.F32.BF16 R16, R8.reuse, R44, R16 ;  /* 0x0000002c0810723c */ /* 0x040ff00000041810 */
[----:B------:R-:W-:Y:S01]  /*6480*/  HMMA.16816.F32.BF16 R12, R8, R46, R12 ;  /* 0x0000002e080c723c */ /* 0x000fe2000004180c */
[----:B------:R-:W5:Y:S01]  /*6490*/  LDSM.16.MT88.4 R44, [R135+0x6000] ;  /* 0x00600000872c783b */ /* 0x000f620000004200 */
        /* <DEDUP_REMOVED lines=12> */
[C---:B------:R-:W-:Y:S08]  /*6560*/  HMMA.16816.F32.BF16 R28, R8.reuse, R32, R28 ;  /* 0x00000020081c723c */ /* 0x040ff0000004181c */
[----:B------:R-:W-:Y:S01]  /*6570*/  HMMA.16816.F32.BF16 R24, R8, R34, R24 ;  /* 0x000000220818723c */ /* 0x000fe20000041818 */
[----:B------:R-:W2:Y:S01]  /*6580*/  LDSM.16.MT88.4 R32, [R134+0x6400] ;  /* 0x006400008620783b */ /* 0x000ea20000004200 */
[----:B-1----:R-:W-:-:S04]  /*6590*/  FFMA.FTZ R0, R130, c[0x0][0x23c], -R4 ;  /* 0x00008f0082007a23 */ /* 0x002fc80000010804 */
[----:B------:R1:W-:Y:S02]  /*65a0*/  MUFU.EX2 R86, R0 ;  /* 0x0000000000567308 */ /* 0x0003e40000000800 */
[C---:B---3--:R-:W-:Y:S08]  /*65b0*/  HMMA.16816.F32.BF16 R16, R8.reuse, R36, R16 ;  /* 0x000000240810723c */ /* 0x048ff00000041810 */
[----:B------:R-:W-:Y:S01]  /*65c0*/  HMMA.16816.F32.BF16 R12, R8, R38, R12 ;  /* 0x00000026080c723c */ /* 0x000fe2000004180c */
[----:B------:R-:W3:Y:S01]  /*65d0*/  LDSM.16.MT88.4 R36, [R135+0x6400] ;  /* 0x006400008724783b */ /* 0x000ee20000004200 */
        /* <DEDUP_REMOVED lines=55> */
[----:B-1----:R-:W-:-:S03]  /*6950*/  FFMA.FTZ R0, R143, c[0x0][0x23c], -R4 ;  /* 0x00008f008f007a23 */ /* 0x002fc60000010804 */
[----:B------:R-:W-:Y:S01]  /*6960*/  LDSM.16.MT88.4 R140, [R134+0x8800] ;  /* 0x00880000868c783b */ /* 0x000fe20000004200 */
        /* <DEDUP_REMOVED lines=59> */
[----:B-1----:R-:W-:-:S04]  /*6d20*/  FFMA.FTZ R0, R154, c[0x0][0x23c], -R4 ;  /* 0x00008f009a007a23 */ /* 0x002fc80000010804 */
[----:B------:R1:W-:Y:S03]  /*6d30*/  MUFU.EX2 R61, R0 ;  /* 0x00000000003d7308 */ /* 0x0003e60000000800 */
[C---:B---3--:R-:W-:Y:S07]  /*6d40*/  HMMA.16816.F32.BF16 R32, R8.reuse, R36, R16 ;  /* 0x000000240820723c */ /* 0x048fee0000041810 */
[----:B------:R-:W-:Y:S01]  /*6d50*/  FADD.FTZ R16, R200, R6 ;  /* 0x00000006c8107221 */ /* 0x000fe20000010000 */
[----:B------:R-:W-:Y:S01]  /*6d60*/  HMMA.16816.F32.BF16 R12, R8, R38, R12 ;  /* 0x00000026080c723c */ /* 0x000fe2000004180c */
[----:B------:R-:W-:Y:S01]  /*6d70*/  FFMA.FTZ R6, R107, c[0x0][0x23c], -R4 ;  /* 0x00008f006b067a23 */ /* 0x000fe20000010804 */
[----:B------:R-:W2:Y:S01]  /*6d80*/  LDSM.16.MT88.4 R36, [R135+0x7c00] ;  /* 0x007c00008724783b */ /* 0x000ea20000004200 */
        /* <DEDUP_REMOVED lines=9> */
[----:B---3--:R-:W-:Y:S02]  /*6e20*/  FFMA.FTZ R6, R156, c[0x0][0x23c], -R4 ;  /* 0x00008f009c067a23 */ /* 0x008fe40000010804 */
        /* <DEDUP_REMOVED lines=9> */
[----:B---3--:R-:W-:Y:S02]  /*6ec0*/  FFMA.FTZ R6, R157, c[0x0][0x23c], -R4 ;  /* 0x00008f009d067a23 */ /* 0x008fe40000010804 */
        /* <DEDUP_REMOVED lines=11> */
[----:B------:R1:W3:Y:S01]  /*6f80*/  MUFU.EX2 R57, R6 ;  /* 0x0000000600397308 */ /* 0x0002e20000000800 */
[----:B------:R-:W-:-:S05]  /*6f90*/  FADD.FTZ R2, R217, R2 ;  /* 0x00000002d9027221 */ /* 0x000fca0000010000 */
[C---:B----4-:R-:W-:Y:S02]  /*6fa0*/  HMMA.16816.F32.BF16 R24, R8.reuse, R42, R24 ;  /* 0x0000002a0818723c */ /* 0x050fe40000041818 */
[----:B------:R4:W-:Y:S06]  /*6fb0*/  MUFU.EX2 R78, R0 ;  /* 0x00000000004e7308 */ /* 0x0009ec0000000800 */
[----:B------:R-:W-:Y:S01]  /*6fc0*/  HMMA.16816.F32.BF16 R28, R8, R40, R28 ;  /* 0x00000028081c723c */ /* 0x000fe2000004181c */
[----:B------:R-:W2:Y:S01]  /*6fd0*/  LDSM.16.MT88.4 R40, [R134+0x8000] ;  /* 0x008000008628783b */ /* 0x000ea20000004200 */
[----:B-1----:R-:W-:-:S04]  /*6fe0*/  FFMA.FTZ R6, R67, c[0x0][0x23c], -R5 ;  /* 0x00008f0043067a23 */ /* 0x002fc80000010805 */
[----:B------:R1:W-:Y:S02]  /*6ff0*/  MUFU.EX2 R67, R6 ;  /* 0x0000000600437308 */ /* 0x0003e40000000800 */
[----:B-----5:R-:W-:Y:S01]  /*7000*/  HMMA.16816.F32.BF16 R16, R8, R44, R32 ;  /* 0x0000002c0810723c */ /* 0x020fe20000041820 */
[----:B----4-:R-:W-:-:S05]  /*7010*/  FFMA.FTZ R0, R110, c[0x0][0x23c], -R4 ;  /* 0x00008f006e007a23 */ /* 0x010fca0000010804 */
[----:B------:R4:W5:Y:S02]  /*7020*/  MUFU.EX2 R60, R0 ;  /* 0x00000000003c7308 */ /* 0x0009640000000800 */
[----:B------:R-:W-:Y:S01]  /*7030*/  HMMA.16816.F32.BF16 R12, R8, R46, R12 ;  /* 0x0000002e080c723c */ /* 0x000fe2000004180c */
[----:B------:R-:W-:Y:S01]  /*7040*/  LDSM.16.MT88.4 R44, [R134+0x8400] ;  /* 0x00840000862c783b */ /* 0x000fe20000004200 */
[----:B-1----:R-:W-:-:S05]  /*7050*/  FFMA.FTZ R6, R158, c[0x0][0x23c], -R4 ;  /* 0x00008f009e067a23 */ /* 0x002fca0000010804 */
[----:B------:R-:W-:Y:S02]  /*7060*/  F2FP.BF16.PACK_AB R8, R249, R247 ;  /* 0x000000f7f908723e */ /* 0x000fe400000010ff */
[----:B------:R-:W-:Y:S01]  /*7070*/  F2FP.BF16.PACK_AB R10, R250, R248 ;  /* 0x000000f8fa0a723e */ /* 0x000fe200000010ff */
[----:B------:R1:W-:Y:S01]  /*7080*/  MUFU.EX2 R55, R6 ;  /* 0x0000000600377308 */ /* 0x0003e20000000800 */
[----:B---3--:R-:W-:Y:S01]  /*7090*/  F2FP.BF16.PACK_AB R11, R57, R58 ;  /* 0x0000003a390b723e */ /* 0x008fe200000010ff */
[----:B----4-:R-:W-:Y:S01]  /*70a0*/  FADD.FTZ R0, R92, R7 ;  /* 0x000000075c007221 */ /* 0x010fe20000010000 */
[----:B-----5:R-:W-:-:S03]  /*70b0*/  F2FP.BF16.PACK_AB R9, R59, R60 ;  /* 0x0000003c3b09723e */ /* 0x020fc600000010ff */
[----:B------:R-:W-:-:S04]  /*70c0*/  FADD.FTZ R0, R98, R0 ;  /* 0x0000000062007221 */ /* 0x000fc80000010000 */
[----:B------:R-:W-:Y:S01]  /*70d0*/  FADD.FTZ R0, R97, R0 ;  /* 0x0000000061007221 */ /* 0x000fe20000010000 */
[C---:B------:R-:W-:Y:S03]  /*70e0*/  HMMA.16816.F32.BF16 R24, R8.reuse, R50, R24 ;  /* 0x000000320818723c */ /* 0x040fe60000041818 */
[----:B------:R-:W-:Y:S02]  /*70f0*/  FADD.FTZ R0, R94, R0 ;  /* 0x000000005e007221 */ /* 0x000fe40000010000 */
[----:B-1----:R-:W-:Y:S02]  /*7100*/  FFMA.FTZ R6, R159, c[0x0][0x23c], -R4 ;  /* 0x00008f009f067a23 */ /* 0x002fe40000010804 */
[----:B------:R-:W-:Y:S01]  /*7110*/  FADD.FTZ R0, R95, R0 ;  /* 0x000000005f007221 */ /* 0x000fe20000010000 */
[----:B------:R-:W-:Y:S01]  /*7120*/  HMMA.16816.F32.BF16 R32, R8, R48, R28 ;  /* 0x000000300820723c */ /* 0x000fe2000004181c */
[----:B------:R-:W1:Y:S02]  /*7130*/  LDSM.16.MT88.4 R28, [R135+0x8000] ;  /* 0x00800000871c783b */ /* 0x000e640000004200 */
[----:B------:R-:W-:-:S04]  /*7140*/  FADD.FTZ R0, R96, R0 ;  /* 0x0000000060007221 */ /* 0x000fc80000010000 */
[----:B------:R-:W-:Y:S01]  /*7150*/  FADD.FTZ R0, R93, R0 ;  /* 0x000000005d007221 */ /* 0x000fe20000010000 */
[C---:B--2---:R-:W-:Y:S03]  /*7160*/  HMMA.16816.F32.BF16 R16, R8.reuse, R36, R16 ;  /* 0x000000240810723c */ /* 0x044fe60000041810 */
[----:B------:R-:W-:Y:S02]  /*7170*/  FADD.FTZ R0, R54, R0 ;  /* 0x0000000036007221 */ /* 0x000fe40000010000 */
[----:B------:R2:W3:Y:S02]  /*7180*/  MUFU.EX2 R54, R6 ;  /* 0x0000000600367308 */ /* 0x0004e40000000800 */
[----:B------:R-:W-:Y:S01]  /*7190*/  FADD.FTZ R0, R91, R0 ;  /* 0x000000005b007221 */ /* 0x000fe20000010000 */
[----:B------:R-:W-:Y:S03]  /*71a0*/  HMMA.16816.F32.BF16 R12, R8, R38, R12 ;  /* 0x00000026080c723c */ /* 0x000fe6000004180c */
[----:B------:R-:W-:-:S04]  /*71b0*/  FADD.FTZ R0, R90, R0 ;  /* 0x000000005a007221 */ /* 0x000fc80000010000 */
[----:B------:R-:W-:Y:S01]  /*71c0*/  FADD.FTZ R0, R89, R0 ;  /* 0x0000000059007221 */ /* 0x000fe20000010000 */
[----:B------:R-:W-:Y:S02]  /*71d0*/  F2FP.BF16.PACK_AB R8, R114, R115 ;  /* 0x000000737208723e */ /* 0x000fe400000010ff */
[----:B------:R-:W-:Y:S01]  /*71e0*/  F2FP.BF16.PACK_AB R10, R105, R113 ;  /* 0x00000071690a723e */ /* 0x000fe200000010ff */
[----:B------:R-:W-:Y:S02]  /*71f0*/  FADD.FTZ R0, R86, R0 ;  /* 0x0000000056007221 */ /* 0x000fe40000010000 */
[----:B--2---:R-:W-:Y:S01]  /*7200*/  FFMA.FTZ R6, R160, c[0x0][0x23c], -R4 ;  /* 0x00008f00a0067a23 */ /* 0x004fe20000010804 */
[----:B---3--:R-:W-:Y:S01]  /*7210*/  F2FP.BF16.PACK_AB R9, R54, R55 ;  /* 0x000000373609723e */ /* 0x008fe200000010ff */
[----:B------:R-:W-:Y:S02]  /*7220*/  FADD.FTZ R0, R87, R0 ;  /* 0x0000000057007221 */ /* 0x000fe40000010000 */
[----:B------:R2:W-:Y:S02]  /*7230*/  MUFU.EX2 R52, R6 ;  /* 0x0000000600347308 */ /* 0x0005e40000000800 */
[----:B------:R-:W-:-:S04]  /*7240*/  FADD.FTZ R0, R85, R0 ;  /* 0x0000000055007221 */ /* 0x000fc80000010000 */
[----:B------:R-:W-:-:S04]  /*7250*/  FADD.FTZ R0, R56, R0 ;  /* 0x0000000038007221 */ /* 0x000fc80000010000 */
[----:B------:R-:W-:-:S04]  /*7260*/  FADD.FTZ R0, R82, R0 ;  /* 0x0000000052007221 */ /* 0x000fc80000010000 */
[----:B------:R-:W-:Y:S02]  /*7270*/  FADD.FTZ R0, R84, R0 ;  /* 0x0000000054007221 */ /* 0x000fe40000010000 */
[----:B--2---:R-:W-:Y:S02]  /*7280*/  FFMA.FTZ R6, R161, c[0x0][0x23c], -R4 ;  /* 0x00008f00a1067a23 */ /* 0x004fe40000010804 */
[----:B------:R-:W-:Y:S02]  /*7290*/  FADD.FTZ R0, R83, R0 ;  /* 0x0000000053007221 */ /* 0x000fe40000010000 */
[----:B------:R2:W3:Y:S02]  /*72a0*/  MUFU.EX2 R51, R6 ;  /* 0x0000000600337308 */ /* 0x0004e40000000800 */
[----:B------:R-:W-:-:S04]  /*72b0*/  FADD.FTZ R0, R81, R0 ;  /* 0x0000000051007221 */ /* 0x000fc80000010000 */
[----:B------:R-:W-:-:S04]  /*72c0*/  FADD.FTZ R0, R77, R0 ;  /* 0x000000004d007221 */ /* 0x000fc80000010000 */
[----:B------:R-:W-:-:S04]  /*72d0*/  FADD.FTZ R0, R80, R0 ;  /* 0x0000000050007221 */ /* 0x000fc80000010000 */
[----:B------:R-:W-:Y:S02]  /*72e0*/  FADD.FTZ R0, R79, R0 ;  /* 0x000000004f007221 */ /* 0x000fe40000010000 */
[----:B--2---:R-:W-:Y:S01]  /*72f0*/  FFMA.FTZ R6, R68, c[0x0][0x23c], -R5 ;  /* 0x00008f0044067a23 */ /* 0x004fe20000010805 */
[----:B---3--:R-:W-:Y:S01]  /*7300*/  F2FP.BF16.PACK_AB R11, R51, R52 ;  /* 0x00000034330b723e */ /* 0x008fe200000010ff */
[----:B------:R-:W-:Y:S02]  /*7310*/  FADD.FTZ R0, R76, R0 ;  /* 0x000000004c007221 */ /* 0x000fe40000010000 */
[----:B------:R2:W-:Y:S02]  /*7320*/  MUFU.EX2 R56, R6 ;  /* 0x0000000600387308 */ /* 0x0005e40000000800 */
[----:B------:R-:W-:Y:S02]  /*7330*/  FADD.FTZ R0, R74, R0 ;  /* 0x000000004a007221 */ /* 0x000fe40000010000 */
[----:B------:R-:W-:Y:S02]  /*7340*/  HMMA.16816.F32.BF16 R32, R8, R40, R32 ;  /* 0x000000280820723c */ /* 0x000fe40000041820 */
[----:B------:R-:W-:-:S04]  /*7350*/  FADD.FTZ R0, R75, R0 ;  /* 0x000000004b007221 */ /* 0x000fc80000010000 */
[----:B------:R-:W-:Y:S02]  /*7360*/  FADD.FTZ R0, R73, R0 ;  /* 0x0000000049007221 */ /* 0x000fe40000010000 */
[C---:B------:R-:W-:Y:S01]  /*7370*/  HMMA.16816.F32.BF16 R36, R8.reuse, R42, R24 ;  /* 0x0000002a0824723c */ /* 0x040fe20000041818 */
[----:B------:R-:W3:Y:S01]  /*7380*/  LDSM.16.MT88.4 R24, [R135+0x8400] ;  /* 0x008400008718783b */ /* 0x000ee20000004200 */
[----:B------:R-:W-:Y:S02]  /*7390*/  FADD.FTZ R0, R72, R0 ;  /* 0x0000000048007221 */ /* 0x000fe40000010000 */
[----:B--2---:R-:W-:Y:S02]  /*73a0*/  FFMA.FTZ R6, R100, c[0x0][0x23c], -R5 ;  /* 0x00008f0064067a23 */ /* 0x004fe40000010805 */
[----:B------:R-:W-:Y:S02]  /*73b0*/  FADD.FTZ R0, R70, R0 ;  /* 0x0000000046007221 */ /* 0x000fe40000010000 */
[----:B------:R2:W-:Y:S01]  /*73c0*/  MUFU.EX2 R53, R6 ;  /* 0x0000000600357308 */ /* 0x0005e20000000800 */
[----:B-1----:R-:W-:Y:S01]  /*73d0*/  HMMA.16816.F32.BF16 R16, R8, R28, R16 ;  /* 0x0000001c0810723c */ /* 0x002fe20000041810 */
        /* <DEDUP_REMOVED lines=30> */
[----:B------:R1:W-:Y:S01]  /*75c0*/  MUFU.EX2 R48, R6 ;  /* 0x0000000600307308 */ /* 0x0003e20000000800 */
        /* <DEDUP_REMOVED lines=20> */
[----:B------:R-:W-:Y:S02]  /*7710*/  FFMA.FTZ R6, R162, c[0x0][0x23c], -R5 ;  /* 0x00008f00a2067a23 */ /* 0x000fe40000010805 */
[----:B------:R-:W-:Y:S02]  /*7720*/  FADD.FTZ R2, R237, R2 ;  /* 0x00000002ed027221 */ /* 0x000fe40000010000 */
[----:B------:R-:W1:Y:S01]  /*7730*/  MUFU.EX2 R43, R6 ;  /* 0x00000006002b7308 */ /* 0x000e620000000800 */
[----:B------:R-:W-:Y:S01]  /*7740*/  FADD.FTZ R0, R48, R0 ;  /* 0x0000000030007221 */ /* 0x000fe20000010000 */
[----:B------:R-:W-:Y:S01]  /*7750*/  HMMA.16816.F32.BF16 R136, R8, R44, R32 ;  /* 0x0000002c0888723c */ /* 0x000fe20000041820 */
[----:B------:R-:W-:Y:S01]  /*7760*/  FADD.FTZ R2, R236, R2 ;  /* 0x00000002ec027221 */ /* 0x000fe20000010000 */
[----:B------:R-:W2:Y:S01]  /*7770*/  LDSM.16.MT88.4 R32, [R135+0x8800] ;  /* 0x008800008720783b */ /* 0x000ea20000004200 */
[----:B------:R-:W-:-:S02]  /*7780*/  FADD.FTZ R0, R42, R0 ;  /* 0x000000002a007221 */ /* 0x000fc40000010000 */
        /* <DEDUP_REMOVED lines=81> */
.L_x_1534:
        /* <DEDUP_REMOVED lines=64> */
.L_x_1531:
        /* <DEDUP_REMOVED lines=28> */
[----:B------:R-:W-:Y:S07]  /*8260*/  ISETP.GT.AND P0, PT, R186, R242, PT ;  /* 0x000000f2ba00720c */ /* 0x000fee0003f04270 */
        /* <DEDUP_REMOVED lines=425> */
.L_x_1533:
        /* <DEDUP_REMOVED lines=30> */
.L_x_1532:
        /* <DEDUP_REMOVED lines=714> */
.L_x_1530:
[----:B------:R-:W2:Y:S01]  /*cb80*/  LDL.LU R23, [R1] ;  /* 0x0000000001177983 */ /* 0x000ea20000300800 */
[----:B------:R-:W-:Y:S03]  /*cb90*/  BSSY B0, `(.L_x_1535) ;  /* 0x000008f000007945 */ /* 0x000fe60003800000 */
[----:B------:R-:W1:Y:S04]  /*cba0*/  SHFL.BFLY PT, R0, R237, 0x2, 0x1f ;  /* 0x0c401f00ed007f89 */ /* 0x000e6800000e0000 */
[----:B------:R-:W3:Y:S04]  /*cbb0*/  S2R R9, SR_TID.X ;  /* 0x0000000000097919 */ /* 0x000ee80000002100 */
[----:B------:R-:W4:Y:S04]  /*cbc0*/  SHFL.BFLY PT, R2, R236, 0x2, 0x1f ;  /* 0x0c401f00ec027f89 */ /* 0x000f2800000e0000 */
[----:B------:R-:W5:Y:S01]  /*cbd0*/  S2R R21, SR_TID.X ;  /* 0x0000000000157919 */ /* 0x000f620000002100 */
[----:B-1----:R-:W-:Y:S01]  /*cbe0*/  FADD.FTZ R0, R0, R237 ;  /* 0x000000ed00007221 */ /* 0x002fe20000010000 */
[----:B---3--:R-:W-:-:S04]  /*cbf0*/  SHF.R.S32.HI R6, RZ, 0x1f, R9 ;  /* 0x0000001fff067819 */ /* 0x008fc80000011409 */
[----:B------:R-:W1:Y:S01]  /*cc00*/  SHFL.BFLY PT, R4, R0, 0x1, 0x1f ;  /* 0x0c201f0000047f89 */ /* 0x000e6200000e0000 */
[----:B----4-:R-:W-:Y:S01]  /*cc10*/  FADD.FTZ R2, R2, R236 ;  /* 0x000000ec02027221 */ /* 0x010fe20000010000 */
[----:B------:R-:W-:Y:S02]  /*cc20*/  LEA.HI R6, R6, R9, RZ, 0x3 ;  /* 0x0000000906067211 */ /* 0x000fe400078f18ff */
[----:B-----5:R-:W-:Y:S02]  /*cc30*/  SHF.R.S32.HI R22, RZ, 0x1f, R21 ;  /* 0x0000001fff167819 */ /* 0x020fe40000011415 */
[----:B------:R-:W3:Y:S02]  /*cc40*/  SHFL.BFLY PT, R5, R2, 0x1, 0x1f ;  /* 0x0c201f0002057f89 */ /* 0x000ee400000e0000 */
[CC--:B------:R-:W-:Y:S02]  /*cc50*/  LEA.HI R7, R22.reuse, R21.reuse, RZ, 0x2 ;  /* 0x0000001516077211 */ /* 0x0c0fe400078f10ff */
[----:B------:R-:W-:-:S02]  /*cc60*/  LEA.HI R15, R22, R21, RZ, 0x5 ;  /* 0x00000015160f7211 */ /* 0x000fc400078f28ff */
[----:B------:R-:W-:Y:S02]  /*cc70*/  LOP3.LUT R8, R7, 0xfffffffc, RZ, 0xc0, !PT ;  /* 0xfffffffc07087812 */ /* 0x000fe400078ec0ff */
[----:B------:R-:W-:Y:S02]  /*cc80*/  SHF.R.S32.HI R7, RZ, 0x2, R7 ;  /* 0x00000002ff077819 */ /* 0x000fe40000011407 */
[----:B------:R-:W-:Y:S01]  /*cc90*/  SHF.R.S32.HI R14, RZ, 0x5, R15 ;  /* 0x00000005ff0e7819 */ /* 0x000fe2000001140f */
[----:B------:R-:W-:Y:S02]  /*cca0*/  IMAD.IADD R8, R21, 0x1, -R8 ;  /* 0x0000000115087824 */ /* 0x000fe400078e0a08 */
[----:B-1----:R-:W-:Y:S01]  /*ccb0*/  FADD.FTZ R12, R0, R4 ;  /* 0x00000004000c7221 */ /* 0x002fe20000010000 */
[----:B------:R-:W-:Y:S01]  /*ccc0*/  SHF.R.S32.HI R4, RZ, 0x3, R6 ;  /* 0x00000003ff047819 */ /* 0x000fe20000011406 */
[----:B------:R-:W-:Y:S01]  /*ccd0*/  IMAD R14, R14, 0x100, R8 ;  /* 0x000001000e0e7824 */ /* 0x000fe200078e0208 */
[----:B------:R-:W-:-:S02]  /*cce0*/  LEA.HI R8, R22, R21, RZ, 0x6 ;  /* 0x0000001516087211 */ /* 0x000fc400078f30ff */
[C---:B------:R-:W-:Y:S02]  /*ccf0*/  LEA.HI R0, R6.reuse, R4, RZ, 0x1 ;  /* 0x0000000406007211 */ /* 0x040fe400078f08ff */
[----:B------:R-:W-:Y:S01]  /*cd00*/  LOP3.LUT R6, R6, 0xfffffff8, RZ, 0xc0, !PT ;  /* 0xfffffff806067812 */ /* 0x000fe200078ec0ff */
[----:B------:R-:W-:Y:S01]  /*cd10*/  IMAD.SHL.U32 R8, R8, 0x4, RZ ;  /* 0x0000000408087824 */ /* 0x000fe200078e00ff */
[----:B------:R-:W-:Y:S01]  /*cd20*/  LOP3.LUT R0, R0, 0xfffffffe, RZ, 0xc0, !PT ;  /* 0xfffffffe00007812 */ /* 0x000fe200078ec0ff */
[----:B---3--:R-:W-:Y:S01]  /*cd30*/  FADD.FTZ R13, R2, R5 ;  /* 0x00000005020d7221 */ /* 0x008fe20000010000 */
[----:B------:R-:W-:Y:S01]  /*cd40*/  IADD3 R6, -R6, R9, RZ ;  /* 0x0000000906067210 */ /* 0x000fe20007ffe1ff */
[----:B------:R-:W-:Y:S01]  /*cd50*/  IMAD.MOV.U32 R2, RZ, RZ, 0x3f800000 ;  /* 0x3f800000ff027424 */ /* 0x000fe200078e00ff */
[----:B------:R-:W-:Y:S01]  /*cd60*/  LOP3.LUT R8, R8, 0x3fffff00, RZ, 0xc0, !PT ;  /* 0x3fffff0008087812 */ /* 0x000fe200078ec0ff */
[----:B------:R-:W-:Y:S01]  /*cd70*/  IMAD.IADD R10, R4, 0x1, -R0 ;  /* 0x00000001040a7824 */ /* 0x000fe200078e0a00 */
[----:B------:R-:W-:Y:S01]  /*cd80*/  SHF.R.S32.HI R0, RZ, 0x1f, R7 ;  /* 0x0000001fff007819 */ /* 0x000fe20000011407 */
[----:B------:R-:W-:Y:S01]  /*cd90*/  IMAD.MOV.U32 R5, RZ, RZ, 0x3f800000 ;  /* 0x3f800000ff057424 */ /* 0x000fe200078e00ff */
[----:B------:R-:W-:Y:S01]  /*cda0*/  LEA.HI R4, R22, R21, RZ, 0x4 ;  /* 0x0000001516047211 */ /* 0x000fe200078f20ff */
[----:B------:R-:W-:Y:S01]  /*cdb0*/  IMAD R10, R10, 0x20, R8 ;  /* 0x000000200a0a7824 */ /* 0x000fe200078e0208 */
[----:B------:R-:W-:Y:S01]  /*cdc0*/  LEA.HI R0, R0, R7, RZ, 0x3 ;  /* 0x0000000700007211 */ /* 0x000fe200078f18ff */
[----:B------:R-:W-:Y:S01]  /*cdd0*/  BAR.SYNC.DEFER_BLOCKING 0x0 ;  /* 0x0000000000007b1d */ /* 0x000fe20000010000 */
[----:B------:R-:W-:Y:S01]  /*cde0*/  FSETP.NE.FTZ.AND P3, PT, R13, RZ, PT ;  /* 0x000000ff0d00720b */ /* 0x000fe20003f75000 */
[----:B------:R-:W-:Y:S01]  /*cdf0*/  IMAD R11, R252, 0x4, R10 ;  /* 0x00000004fc0b7824 */ /* 0x000fe200078e020a */
[----:B------:R-:W-:-:S02]  /*ce00*/  LOP3.LUT R0, R0, 0xfffffff8, RZ, 0xc0, !PT ;  /* 0xfffffff800007812 */ /* 0x000fc400078ec0ff */
[----:B------:R-:W-:Y:S02]  /*ce10*/  SHF.R.S32.HI R4, RZ, 0x4, R4 ;  /* 0x00000004ff047819 */ /* 0x000fe40000011404 */
[----:B------:R-:W-:Y:S02]  /*ce20*/  IADD3 R7, R7, -R0, RZ ;  /* 0x8000000007077210 */ /* 0x000fe40007ffe0ff */
[----:B------:R-:W-:Y:S01]  /*ce30*/  LEA.HI R0, R6, R6, RZ, 0x1 ;  /* 0x0000000606007211 */ /* 0x000fe200078f08ff */
[----:B------:R-:W-:Y:S01]  /*ce40*/  IMAD.SHL.U32 R4, R4, 0x40, RZ ;  /* 0x0000004004047824 */ /* 0x000fe200078e00ff */
[----:B------:R-:W-:Y:S02]  /*ce50*/  LEA.HI R6, R7, R7, RZ, 0x1 ;  /* 0x0000000707067211 */ /* 0x000fe400078f08ff */
[----:B------:R-:W-:Y:S01]  /*ce60*/  SHF.R.S32.HI R8, RZ, 0x1, R0 ;  /* 0x00000001ff087819 */ /* 0x000fe20000011400 */
[----:B------:R-:W1:Y:S01]  /*ce70*/  @P3 MUFU.RCP R2, R13 ;  /* 0x0000000d00023308 */ /* 0x000e620000001000 */
[----:B------:R-:W-:-:S02]  /*ce80*/  FSETP.NE.FTZ.AND P2, PT, R12, RZ, PT ;  /* 0x000000ff0c00720b */ /* 0x000fc40003f55000 */
[----:B------:R-:W-:Y:S01]  /*ce90*/  SHF.R.S32.HI R0, RZ, 0x1, R6 ;  /* 0x00000001ff007819 */ /* 0x000fe20000011406 */
[----:B------:R-:W-:Y:S01]  /*cea0*/  IMAD.SHL.U32 R8, R8, 0x8, RZ ;  /* 0x0000000808087824 */ /* 0x000fe200078e00ff */
[----:B------:R-:W-:Y:S02]  /*ceb0*/  LOP3.LUT R6, R6, 0x1fffffe, RZ, 0xc0, !PT ;  /* 0x01fffffe06067812 */ /* 0x000fe400078ec0ff */
[----:B------:R-:W-:Y:S02]  /*cec0*/  SHF.L.U32 R9, R0, 0x6, RZ ;  /* 0x0000000600097819 */ /* 0x000fe400000006ff */
[----:B------:R-:W-:Y:S01]  /*ced0*/  LOP3.LUT R4, R4, 0xc0, RZ, 0xc0, !PT ;  /* 0x000000c004047812 */ /* 0x000fe200078ec0ff */
[----:B------:R-:W-:Y:S01]  /*cee0*/  IMAD.IADD R7, R7, 0x1, -R6 ;  /* 0x0000000107077824 */ /* 0x000fe200078e0a06 */
[----:B------:R-:W-:Y:S02]  /*cef0*/  LOP3.LUT R9, R9, 0xc0, RZ, 0xc0, !PT ;  /* 0x000000c009097812 */ /* 0x000fe400078ec0ff */
[----:B------:R-:W-:Y:S01]  /*cf00*/  LOP3.LUT R10, R4, 0x18, R8, 0xf8, !PT ;  /* 0x00000018040a7812 */ /* 0x000fe200078ef808 */
[----:B------:R-:W-:Y:S01]  /*cf10*/  IMAD R7, R7, 0x10, R14 ;  /* 0x0000001007077824 */ /* 0x000fe200078e020e */
[----:B------:R-:W-:Y:S01]  /*cf20*/  SHF.R.U32.HI R8, RZ, 0x3, R4 ;  /* 0x00000003ff087819 */ /* 0x000fe20000011604 */
[----:B------:R-:W3:Y:S01]  /*cf30*/  @P2 MUFU.RCP R5, R12 ;  /* 0x0000000c00052308 */ /* 0x000ee20000001000 */
[----:B------:R-:W-:Y:S01]  /*cf40*/  LEA.HI R4, R9, R9, RZ, 0x1d ;  /* 0x0000000909047211 */ /* 0x000fe200078fe8ff */
[----:B-1----:R-:W-:Y:S01]  /*cf50*/  FMUL.FTZ R136, R2, R136 ;  /* 0x0000008802887220 */ /* 0x002fe20000410000 */
[----:B------:R-:W-:Y:S01]  /*cf60*/  LOP3.LUT P0, RZ, R0, 0x2, RZ, 0xc0, !PT ;  /* 0x0000000200ff7812 */ /* 0x000fe2000780c0ff */
[----:B------:R-:W-:Y:S01]  /*cf70*/  FMUL.FTZ R137, R2, R137 ;  /* 0x0000008902897220 */ /* 0x000fe20000410000 */
[----:B------:R-:W-:Y:S01]  /*cf80*/  LOP3.LUT R6, R0, 0x1, RZ, 0xc0, !PT ;  /* 0x0000000100067812 */ /* 0x000fe200078ec0ff */
[C---:B------:R-:W-:Y:S01]  /*cf90*/  FMUL.FTZ R140, R2.reuse, R140 ;  /* 0x0000008c028c7220 */ /* 0x040fe20000410000 */
[----:B------:R-:W-:Y:S01]  /*cfa0*/  LEA R7, R7, R4, 0x1 ;  /* 0x0000000407077211 */ /* 0x000fe200078e08ff */
[----:B------:R-:W-:Y:S01]  /*cfb0*/  FMUL.FTZ R141, R2, R141 ;  /* 0x0000008d028d7220 */ /* 0x000fe20000410000 */
[----:B------:R-:W-:Y:S01]  /*cfc0*/  ISETP.NE.U32.AND P1, PT, R6, 0x1, PT ;  /* 0x000000010600780c */ /* 0x000fe20003f25070 */
[----:B------:R-:W-:Y:S01]  /*cfd0*/  IMAD.MOV.U32 R6, RZ, RZ, -0x20 ;  /* 0xffffffe0ff067424 */ /* 0x000fe200078e00ff */
[----:B------:R-:W-:Y:S01]  /*cfe0*/  LOP3.LUT R8, R10, R8, RZ, 0x3c, !PT ;  /* 0x000000080a087212 */ /* 0x000fe200078e3cff */
[----:B------:R-:W-:Y:S01]  /*cff0*/  IMAD.SHL.U32 R4, R7, 0x4, RZ ;  /* 0x0000000407047824 */ /* 0x000fe200078e00ff */
[----:B------:R-:W-:Y:S01]  /*d000*/  STS.64 [R7.X4], R136 ;  /* 0x0000008807007388 */ /* 0x000fe20000004a00 */
[----:B------:R-:W-:Y:S01]  /*d010*/  FMUL.FTZ R144, R2, R144 ;  /* 0x0000009002907220 */ /* 0x000fe20000410000 */
[----:B------:R-:W-:Y:S01]  /*d020*/  SEL R6, R6, 0x20, !P1 ;  /* 0x0000002006067807 */ /* 0x000fe20004800000 */
[C---:B------:R-:W-:Y:S01]  /*d030*/  FMUL.FTZ R145, R2.reuse, R145 ;  /* 0x0000009102917220 */ /* 0x040fe20000410000 */
[----:B------:R-:W-:Y:S01]  /*d040*/  IADD3 R0, R11, R8, RZ ;  /* 0x000000080b007210 */ /* 0x000fe20007ffe0ff */
[C---:B------:R-:W-:Y:S01]  /*d050*/  FMUL.FTZ R148, R2.reuse, R148 ;  /* 0x0000009402947220 */ /* 0x040fe20000410000 */
[----:B------:R-:W1:Y:S01]  /*d060*/  S2R R14, SR_CTAID.X ;  /* 0x00000000000e7919 */ /* 0x000e620000002500 */
[----:B------:R-:W-:Y:S01]  /*d070*/  FMUL.FTZ R149, R2, R149 ;  /* 0x0000009502957220 */ /* 0x000fe20000410000 */
[C---:B------:R-:W-:Y:S01]  /*d080*/  IADD3 R2, R4.reuse, 0x40, RZ ;  /* 0x0000004004027810 */ /* 0x040fe20007ffe0ff */
[C---:B---3--:R-:W-:Y:S01]  /*d090*/  FMUL.FTZ R139, R5.reuse, R139 ;  /* 0x0000008b058b7220 */ /* 0x048fe20000410000 */
[----:B------:R-:W-:Y:S01]  /*d0a0*/  @P0 IADD3 R2, R4, -0x40, RZ ;  /* 0xffffffc004020810 */ /* 0x000fe20007ffe0ff */
[C---:B------:R-:W-:Y:S01]  /*d0b0*/  FMUL.FTZ R138, R5.reuse, R138 ;  /* 0x0000008a058a7220 */ /* 0x040fe20000410000 */
[----:B------:R-:W-:Y:S01]  /*d0c0*/  LEA.HI R11, R22, R21, RZ, 0x3 ;  /* 0x00000015160b7211 */ /* 0x000fe200078f18ff */
[C---:B------:R-:W-:Y:S01]  /*d0d0*/  FMUL.FTZ R143, R5.reuse, R143 ;  /* 0x0000008f058f7220 */ /* 0x040fe20000410000 */
[----:B------:R-:W-:Y:S01]  /*d0e0*/  @P2 MUFU.LG2 R12, R12 ;  /* 0x0000000c000c2308 */ /* 0x000fe20000000c00 */
[C---:B------:R-:W-:Y:S01]  /*d0f0*/  FMUL.FTZ R142, R5.reuse, R142 ;  /* 0x0000008e058e7220 */ /* 0x040fe20000410000 */
[----:B------:R3:W-:Y:S01]  /*d100*/  STS.64 [R7.X4+0x400], R138 ;  /* 0x0004008a07007388 */ /* 0x0007e20000004a00 */
[----:B------:R-:W-:Y:S01]  /*d110*/  FMUL.FTZ R147, R5, R147 ;  /* 0x0000009305937220 */ /* 0x000fe20000410000 */
[----:B------:R-:W-:Y:S01]  /*d120*/  LOP3.LUT R8, R11, 0xfffffff8, RZ, 0xc0, !PT ;  /* 0xfffffff80b087812 */ /* 0x000fe200078ec0ff */
[----:B------:R-:W-:-:S02]  /*d130*/  FMUL.FTZ R146, R5, R146 ;  /* 0x0000009205927220 */ /* 0x000fc40000410000 */
[C---:B------:R-:W-:Y:S02]  /*d140*/  FMUL.FTZ R151, R5.reuse, R151 ;  /* 0x0000009705977220 */ /* 0x040fe40000410000 */
[----:B------:R-:W-:Y:S02]  /*d150*/  FMUL.FTZ R150, R5, R150 ;  /* 0x0000009605967220 */ /* 0x000fe40000410000 */
[----:B------:R-:W-:Y:S02]  /*d160*/  IMAD.IADD R5, R4, 0x1, R6 ;  /* 0x0000000104057824 */ /* 0x000fe400078e0206 */
[----:B------:R-:W-:Y:S02]  /*d170*/  IMAD.IADD R4, R6, 0x1, R2 ;  /* 0x0000000106047824 */ /* 0x000fe400078e0202 */
[----:B------:R-:W4:Y:S01]  /*d180*/  S2R R6, SR_CTAID.Z ;  /* 0x0000000000067919 */ /* 0x000f220000002700 */
[----:B------:R-:W-:Y:S02]  /*d190*/  IMAD.MOV.U32 R9, RZ, RZ, -0x800000 ;  /* 0xff800000ff097424 */ /* 0x000fe400078e00ff */
[----:B------:R-:W-:Y:S01]  /*d1a0*/  IMAD.MOV.U32 R10, RZ, RZ, -0x800000 ;  /* 0xff800000ff0a7424 */ /* 0x000fe200078e00ff */
[----:B------:R-:W-:Y:S04]  /*d1b0*/  STS.64 [R5], R140 ;  /* 0x0000008c05007388 */ /* 0x000fe80000000a00 */
[----:B------:R5:W-:Y:S04]  /*d1c0*/  STS.64 [R5+0x400], R142 ;  /* 0x0004008e05007388 */ /* 0x000be80000000a00 */
[----:B------:R-:W-:Y:S04]  /*d1d0*/  STS.64 [R2], R144 ;  /* 0x0000009002007388 */ /* 0x000fe80000000a00 */
[----:B------:R-:W-:Y:S04]  /*d1e0*/  STS.64 [R2+0x400], R146 ;  /* 0x0004009202007388 */ /* 0x000fe80000000a00 */
[----:B------:R-:W-:Y:S04]  /*d1f0*/  STS.64 [R4], R148 ;  /* 0x0000009404007388 */ /* 0x000fe80000000a00 */
[----:B------:R1:W-:Y:S04]  /*d200*/  STS.64 [R4+0x400], R150 ;  /* 0x0004009604007388 */ /* 0x0003e80000000a00 */
[----:B------:R-:W-:Y:S06]  /*d210*/  BAR.SYNC.DEFER_BLOCKING 0x0 ;  /* 0x0000000000007b1d */ /* 0x000fec0000010000 */
[----:B---3--:R-:W3:Y:S01]  /*d220*/  S2R R7, SR_CTAID.Y ;  /* 0x0000000000077919 */ /* 0x008ee20000002600 */
[----:B-----5:R5:W1:Y:S02]  /*d230*/  @P3 MUFU.LG2 R5, R13 ;  /* 0x0000000d00053308 */ /* 0x020a640000000c00 */
[----:B-1----:R-:W-:Y:S01]  /*d240*/  LOP3.LUT R4, R15, 0xffffffe0, RZ, 0xc0, !PT ;  /* 0xffffffe00f047812 */ /* 0x002fe200078ec0ff */
[----:B------:R-:W1:Y:S01]  /*d250*/  LDS.128 R32, [R0.X4] ;  /* 0x0000000000207984 */ /* 0x000e620000004c00 */
[----:B-----5:R-:W-:-:S03]  /*d260*/  IMAD.SHL.U32 R13, R14, 0x40, RZ ;  /* 0x000000400e0d7824 */ /* 0x020fc600078e00ff */
[----:B------:R-:W1:Y:S01]  /*d270*/  LDS.128 R28, [R0.X4+0x800] ;  /* 0x00080000001c7984 */ /* 0x000e620000004c00 */
[----:B------:R-:W-:-:S03]  /*d280*/  IMAD.IADD R4, R21, 0x1, -R4 ;  /* 0x0000000115047824 */ /* 0x000fc600078e0a04 */
[----:B------:R-:W1:Y:S02]  /*d290*/  LDS.128 R24, [R0.X4+0x1000] ;  /* 0x0010000000187984 */ /* 0x000e640000004c00 */
[----:B------:R-:W-:Y:S02]  /*d2a0*/  LOP3.LUT P0, RZ, R4, 0x3, RZ, 0xc0, !PT ;  /* 0x0000000304ff7812 */ /* 0x000fe4000780c0ff */
[----:B------:R5:W1:Y:S02]  /*d2b0*/  LDS.128 R16, [R0.X4+0x1800] ;  /* 0x0018000000107984 */ /* 0x000a640000004c00 */
[----:B-----5:R-:W-:-:S05]  /*d2c0*/  IADD3 R0, -R245, RZ, RZ ;  /* 0x000000fff5007210 */ /* 0x020fca0007ffe1ff */
[----:B----4-:R-:W-:Y:S02]  /*d2d0*/  IMAD R2, R0, c[0x0][0x1c0], R6 ;  /* 0x0000700000027a24 */ /* 0x010fe400078e0206 */
[----:B---3--:R-:W-:-:S04]  /*d2e0*/  IMAD R0, R7, c[0x0][0x210], R245 ;  /* 0x0000840007007a24 */ /* 0x008fc800078e02f5 */
[----:B------:R-:W-:Y:S01]  /*d2f0*/  IMAD R7, R0, c[0x0][0x1c0], R2 ;  /* 0x0000700000077a24 */ /* 0x000fe200078e0202 */
[----:B------:R-:W-:Y:S01]  /*d300*/  IADD3 R0, -R8, R21, RZ ;  /* 0x0000001508007210 */ /* 0x000fe20007ffe1ff */
[----:B------:R-:W-:Y:S02]  /*d310*/  @P3 FMUL.FTZ R8, R5, 0.69314718246459960938 ;  /* 0x3f31721805083820 */ /* 0x000fe40000410000 */
[----:B------:R-:W-:Y:S01]  /*d320*/  @P2 FMUL.FTZ R2, R12, 0.69314718246459960938 ;  /* 0x3f3172180c022820 */ /* 0x000fe20000410000 */
[----:B------:R-:W-:Y:S01]  /*d330*/  SHF.L.U32 R4, R0, 0x2, RZ ;  /* 0x0000000200047819 */ /* 0x000fe200000006ff */
[----:B------:R-:W-:Y:S01]  /*d340*/  IMAD R7, R7, c[0x0][0x214], R13 ;  /* 0x0000850007077a24 */ /* 0x000fe200078e020d */
[----:B------:R-:W-:Y:S01]  /*d350*/  SHF.R.S32.HI R0, RZ, 0x3, R11 ;  /* 0x00000003ff007819 */ /* 0x000fe2000001140b */
[----:B------:R-:W-:Y:S01]  /*d360*/  @P3 FFMA.FTZ R9, R20, c[0x0][0x238], R8 ;  /* 0x00008e0014093a23 */ /* 0x000fe20000010008 */
[----:B------:R-:W-:Y:S01]  /*d370*/  SHF.R.S32.HI R5, RZ, 0x1f, R4 ;  /* 0x0000001fff057819 */ /* 0x000fe20000011404 */
[----:B------:R-:W-:-:S04]  /*d380*/  @P2 FFMA.FTZ R10, R3, c[0x0][0x238], R2 ;  /* 0x00008e00030a2a23 */ /* 0x000fc80000010002 */
[----:B------:R-:W-:-:S04]  /*d390*/  IMAD.WIDE R4, R0, 0x20, R4 ;  /* 0x0000002000047825 */ /* 0x000fc800078e0204 */
[----:B--2---:R-:W-:Y:S01]  /*d3a0*/  IMAD R6, R23, 0x10, R251 ;  /* 0x0000001017067824 */ /* 0x004fe200078e02fb */
        /* <DEDUP_REMOVED lines=13> */
.L_x_1536:
[----:B-1----:R-:W-:Y:S05]  /*d480*/  BSYNC B0 ;  /* 0x0000000000007941 */ /* 0x002fea0003800000 */
.L_x_1535:
[----:B------:R-:W-:-:S05]  /*d490*/  IMAD R0, R7, c[0x0][0x22c], RZ ;  /* 0x00008b0007007a24 */ /* 0x000fca00078e02ff */
[----:B------:R-:W-:-:S04]  /*d4a0*/  IADD3 R3, P0, R0, R4, RZ ;  /* 0x0000000400037210 */ /* 0x000fc80007f1e0ff */
[----:B------:R-:W-:Y:S02]  /*d4b0*/  LEA.HI.X.SX32 R0, R0, R5, 0x1, P0 ;  /* 0x0000000500007211 */ /* 0x000fe400000f0eff */
[----:B------:R-:W-:-:S04]  /*d4c0*/  LEA R2, P0, R3, c[0x0][0x1d8], 0x2 ;  /* 0x0000760003027a11 */ /* 0x000fc800078010ff */
[----:B------:R-:W-:-:S05]  /*d4d0*/  LEA.HI.X R3, R3, c[0x0][0x1dc], R0, 0x2, P0 ;  /* 0x0000770003037a11 */ /* 0x000fca00000f1400 */
[----:B------:R-:W-:Y:S04]  /*d4e0*/  STG.E.128 [R2.64], R32 ;  /* 0x0000002002007986 */ /* 0x000fe8000c101d0a */
[----:B------:R-:W-:Y:S04]  /*d4f0*/  STG.E.128 [R2.64+0x800], R28 ;  /* 0x0008001c02007986 */ /* 0x000fe8000c101d0a */
[----:B------:R-:W-:Y:S04]  /*d500*/  STG.E.128 [R2.64+0x1000], R24 ;  /* 0x0010001802007986 */ /* 0x000fe8000c101d0a */
[----:B------:R-:W-:Y:S01]  /*d510*/  STG.E.128 [R2.64+0x1800], R16 ;  /* 0x0018001002007986 */ /* 0x000fe2000c101d0a */
[----:B------:R-:W-:Y:S05]  /*d520*/  EXIT ;  /* 0x000000000000794d */ /* 0x000fea0003800000 */
.L_x_1537:
        /* <DEDUP_REMOVED lines=13> */
.L_x_5201:


//--------------------- .text._ZN5flash24flash_fwd_splitkv_kernelI23Flash_fwd_kernel_traitsILi32ELi64ELi256ELi4ELb0ELb0EN7cutlass10bfloat16_tE19Flash_kernel_traitsILi32ELi64ELi256ELi4ES3_EELb1ELb0ELb0ELb0ELb1ELb0ELb0ELb0EEEvNS_16Flash_fwd_paramsE --------------------------
	.section	.text._ZN5flash24flash_fwd_splitkv_kernelI23Flash_fwd_kernel_traitsILi32ELi64ELi256ELi4ELb0ELb0EN7cutlass10bfloat16_tE19Flash_kernel_traitsILi32ELi64ELi256ELi4ES3_EELb1ELb0ELb0ELb0ELb1ELb0ELb0ELb0EEEvNS_16Flash_fwd_paramsE,"ax",@progbits
	.sectioninfo	@"SHI_REGISTERS=254"
	.align	128
        .global         _ZN5flash24flash_fwd_splitkv_kernelI23Flash_fwd_kernel_traitsILi32ELi64ELi256ELi4ELb0ELb0EN7cutlass10bfloat16_tE19Flash_kernel_traitsILi32ELi64ELi256ELi4ES3_EELb1ELb0ELb0ELb0ELb1ELb0ELb0ELb0EEEvNS_16Flash_fwd_paramsE
        .type           _ZN5flash24flash_fwd_splitkv_kernelI23Flash_fwd_kernel_traitsILi32ELi64ELi256ELi4ELb0ELb0EN7cutlass10bfloat16_tE19Flash_kernel_traitsILi32ELi64ELi256ELi4ES3_EELb1ELb0ELb0ELb0ELb1ELb0ELb0ELb0EEEvNS_16Flash_fwd_paramsE,@function
        .size           _ZN5flash24flash_fwd_splitkv_kernelI23Flash_fwd_kernel_traitsILi32ELi64ELi256ELi4ELb0ELb0EN7cutlass10bfloat16_tE19Flash_kernel_traitsILi32ELi64ELi256ELi4ES3_EELb1ELb0ELb0ELb0ELb1ELb0ELb0ELb0EEEvNS_16Flash_fwd_paramsE,(.L_x_5202 - _ZN5flash24flash_fwd_splitkv_kernelI23Flash_fwd_kernel_traitsILi32ELi64ELi256ELi4ELb0ELb0EN7cutlass10bfloat16_tE19Flash_kernel_traitsILi32ELi64ELi256ELi4ES3_EELb1ELb0ELb0ELb0ELb1ELb0ELb0ELb0EEEvNS_16Flash_fwd_paramsE)
        .other          _ZN5flash24flash_fwd_splitkv_kernelI23Flash_fwd_kernel_traitsILi32ELi64ELi256ELi4ELb0ELb0EN7cutlass10bfloat16_tE19Flash_kernel_traitsILi32ELi64ELi256ELi4ES3_EELb1ELb0ELb0ELb0ELb1ELb0ELb0ELb0EEEvNS_16Flash_fwd_paramsE,@"STO_CUDA_ENTRY STV_DEFAULT"
_ZN5flash24flash_fwd_splitkv_kernelI23Flash_fwd_kernel_traitsILi32ELi64ELi256ELi4ELb0ELb0EN7cutlass10bfloat16_tE19Flash_kernel_traitsILi32ELi64ELi256ELi4ES3_EELb1ELb0ELb0ELb0ELb1ELb0ELb0ELb0EEEvNS_16Flash_fwd_paramsE:
.text._ZN5flash24flash_fwd_splitkv_kernelI23Flash_fwd_kernel_traitsILi32ELi64ELi256ELi4ELb0ELb0EN7cutlass10bfloat16_tE19Flash_kernel_traitsILi32ELi64ELi256ELi4ES3_EELb1ELb0ELb0ELb0ELb1ELb0ELb0ELb0EEEvNS_16Flash_fwd_paramsE:
        /* <DEDUP_REMOVED lines=15> */
[CC--:B------:R-:W-:Y:S01]  /*00f0*/  IMAD.WIDE R8, R13.reuse, R6.reuse, c[0x0][0x248] ;  /* 0x000092000d087625 */ /* 0x0c0fe200078e0206 */
[----:B------:R-:W2:Y:S04]  /*0100*/  @P2 LDG.E R218, [R14.64] ;  /* 0x0000000c0eda2981 */ /* 0x000ea8000c1e1900 */
[----:B------:R-:W2:Y:S01]  /*0110*/  @P2 LDG.E R5, [R14.64+0x4] ;  /* 0x0000040c0e052981 */ /* 0x000ea2000c1e1900 */
[----:B------:R-:W-:Y:S02]  /*0120*/  IMAD.MOV.U32 R4, RZ, RZ, RZ ;  /* 0x000000ffff047224 */ /* 0x000fe400078e00ff */
[----:B------:R-:W-:-:S04]  /*0130*/  @P0 IMAD.WIDE R10, R13, R6, c[0x0][0x250] ;  /* 0x000094000d0a0625 */ /* 0x000fc800078e0206 */
[----:B------:R1:W5:Y:S04]  /*0140*/  @!P1 LDG.E R21, [R8.64] ;  /* 0x0000000c08159981 */ /* 0x000368000c1e1900 */
[----:B------:R1:W5:Y:S01]  /*0150*/  @P0 LDG.E R4, [R10.64] ;  /* 0x0000000c0a040981 */ /* 0x000362000c1e1900 */
[----:B------:R-:W-:-:S03]  /*0160*/  ISETP.NE.U32.AND P0, PT, RZ, c[0x0][0x248], PT ;  /* 0x00009200ff007a0c */ /* 0x000fc60003f05070 */
[----:B------:R-:W3:Y:S04]  /*0170*/  S2R R3, SR_CTAID.X ;  /* 0x0000000000037919 */ /* 0x000ee80000002500 */
        /* <DEDUP_REMOVED lines=9> */
.L_x_1538:
[----:B-1-34-:R-:W-:Y:S02]  /*0210*/  MOV R0, c[0x0][0x218] ;  /* 0x0000860000007a02 */ /* 0x01afe40000000f00 */
.L_x_1539:
        /* <DEDUP_REMOVED lines=24> */
[----:B------:R-:W-:Y:S01]  /*03a0*/  SHF.R.S32.HI R2, RZ, 0x8, R2 ;  /* 0x00000008ff027819 */ /* 0x000fe20000011402 */
[----:B------:R-:W1:Y:S01]  /*03b0*/  S2R R0, SR_TID.X ;  /* 0x0000000000007919 */ /* 0x000e620000002100 */
        /* <DEDUP_REMOVED lines=9> */
[----:B------:R-:W-:Y:S02]  /*0450*/  SHF.R.S32.HI R2, RZ, 0x1f, R199 ;  /* 0x0000001fff027819 */ /* 0x000fe400000114c7 */
[----:B------:R-:W-:Y:S02]  /*0460*/  LOP3.LUT R5, R3, 0x1ffffffc, RZ, 0xc0, !PT ;  /* 0x1ffffffc03057812 */ /* 0x000fe400078ec0ff */
[----:B------:R-:W-:Y:S01]  /*0470*/  IADD3 R220, -R199, R220, RZ ;  /* 0x000000dcc7dc7210 */ /* 0x000fe20007ffe1ff */
[----:B------:R-:W-:Y:S01]  /*0480*/  IMAD R2, R2, c[0x0][0x1e8], RZ ;  /* 0x00007a0002027a24 */ /* 0x000fe200078e02ff */
[----:B------:R-:W-:Y:S01]  /*0490*/  SHF.R.S32.HI R3, RZ, 0x2, R3 ;  /* 0x00000002ff037819 */ /* 0x000fe20000011403 */
[----:B------:R-:W-:-:S02]  /*04a0*/  IMAD.IADD R4, R0, 0x1, -R5 ;  /* 0x0000000100047824 */ /* 0x000fc400078e0a05 */
[----:B------:R-:W-:Y:S01]  /*04b0*/  @!P0 SHF.R.S32.HI R6, RZ, 0x1f, R13 ;  /* 0x0000001fff068819 */ /* 0x000fe2000001140d */
[----:B------:R-:W-:-:S04]  /*04c0*/  @!P0 IMAD.WIDE.U32 R10, R13, c[0x0][0x1e0], RZ ;  /* 0x000078000d0a8a25 */ /* 0x000fc800078e00ff */
[----:B------:R-:W-:Y:S02]  /*04d0*/  IMAD.SHL.U32 R4, R4, 0x8, RZ ;  /* 0x0000000804047824 */ /* 0x000fe400078e00ff */
[----:B------:R-:W-:Y:S02]  /*04e0*/  @!P0 IMAD R6, R6, c[0x0][0x1e0], RZ ;  /* 0x0000780006068a24 */ /* 0x000fe400078e02ff */
[----:B------:R-:W-:Y:S01]  /*04f0*/  @P0 IMAD.WIDE.U32 R8, R218, c[0x0][0x1e8], RZ ;  /* 0x00007a00da080a25 */ /* 0x000fe200078e00ff */
[----:B------:R-:W-:Y:S02]  /*0500*/  SHF.R.S32.HI R5, RZ, 0x1f, R4 ;  /* 0x0000001fff057819 */ /* 0x000fe40000011404 */
[----:B------:R-:W-:Y:S01]  /*0510*/  @!P0 MOV R8, R10 ;  /* 0x0000000a00088202 */ /* 0x000fe20000000f00 */
[----:B------:R-:W-:Y:S02]  /*0520*/  @!P0 IMAD R6, R13, c[0x0][0x1e4], R6 ;  /* 0x000079000d068a24 */ /* 0x000fe400078e0206 */
[----:B------:R-:W-:-:S04]  /*0530*/  IMAD.WIDE.U32 R4, R199, c[0x0][0x1e8], R4 ;  /* 0x00007a00c7047a25 */ /* 0x000fc800078e0004 */
[----:B------:R-:W-:Y:S02]  /*0540*/  @P0 IMAD R218, R218, c[0x0][0x1ec], R9 ;  /* 0x00007b00dada0a24 */ /* 0x000fe400078e0209 */
[----:B------:R-:W-:Y:S01]  /*0550*/  @!P0 IMAD.IADD R218, R11, 0x1, R6 ;  /* 0x000000010bda8824 */ /* 0x000fe200078e0206 */
[----:B------:R-:W-:Y:S01]  /*0560*/  IADD3 R4, P0, R8, R4, RZ ;  /* 0x0000000408047210 */ /* 0x000fe20007f1e0ff */
[----:B------:R-:W-:Y:S01]  /*0570*/  IMAD R7, R199, c[0x0][0x1ec], R2 ;  /* 0x00007b00c7077a24 */ /* 0x000fe200078e0202 */
[--C-:B------:R-:W-:Y:S01]  /*0580*/  SHF.R.S32.HI R6, RZ, 0x1f, R26.reuse ;  /* 0x0000001fff067819 */ /* 0x100fe2000001141a */
[----:B------:R-:W-:-:S03]  /*0590*/  IMAD R2, R13, c[0x0][0x1c0], R26 ;  /* 0x000070000d027a24 */ /* 0x000fc600078e021a */
[----:B------:R-:W-:Y:S01]  /*05a0*/  IADD3.X R5, R218, R5, R7, P0, !PT ;  /* 0x00000005da057210 */ /* 0x000fe200007fe407 */
[----:B------:R-:W-:Y:S01]  /*05b0*/  IMAD R9, R6, c[0x0][0x1f0], RZ ;  /* 0x00007c0006097a24 */ /* 0x000fe200078e02ff */
[----:B------:R-:W-:Y:S01]  /*05c0*/  ISETP.GE.AND P0, PT, R3, R220, PT ;  /* 0x000000dc0300720c */ /* 0x000fe20003f06270 */
[----:B------:R-:W-:Y:S01]  /*05d0*/  IMAD R199, R2, c[0x0][0x214], R199 ;  /* 0x0000850002c77a24 */ /* 0x000fe200078e02c7 */
[----:B------:R-:W-:Y:S01]  /*05e0*/  SHF.R.S32.HI R2, RZ, 0x1f, R3 ;  /* 0x0000001fff027819 */ /* 0x000fe20000011403 */
[C---:B------:R-:W-:Y:S02]  /*05f0*/  IMAD R9, R26.reuse, c[0x0][0x1f4], R9 ;  /* 0x00007d001a097a24 */ /* 0x040fe400078e0209 */
[----:B------:R-:W-:-:S05]  /*0600*/  IMAD.WIDE.U32 R4, R26, c[0x0][0x1f0], R4 ;  /* 0x00007c001a047a25 */ /* 0x000fca00078e0004 */
[----:B------:R-:W-:-:S03]  /*0610*/  IADD3 R9, R5, R9, RZ ;  /* 0x0000000905097210 */ /* 0x000fc60007ffe0ff */
        /* <DEDUP_REMOVED lines=9> */
.L_x_1542:
[----:B------:R-:W-:Y:S05]  /*06b0*/  BSYNC B0 ;  /* 0x0000000000007941 */ /* 0x000fea0003800000 */
.L_x_1541:
[----:B------:R-:W-:Y:S01]  /*06c0*/  IADD3 R7, R3, 0x20, RZ ;  /* 0x0000002003077810 */ /* 0x000fe20007ffe0ff */
[----:B------:R-:W-:Y:S03]  /*06d0*/  BSSY B0, `(.L_x_1543) ;  /* 0x000000d000007945 */ /* 0x000fe60003800000 */
[----:B------:R-:W-:-:S13]  /*06e0*/  ISETP.GE.AND P0, PT, R7, R220, PT ;  /* 0x000000dc0700720c */ /* 0x000fda0003f06270 */
        /* <DEDUP_REMOVED lines=11> */
.L_x_1544:
[----:B------:R-:W-:Y:S05]  /*07a0*/  BSYNC B0 ;  /* 0x0000000000007941 */ /* 0x000fea0003800000 */
.L_x_1543:
[----:B------:R-:W-:-:S04]  /*07b0*/  LOP3.LUT P2, RZ, R0, 0x3, RZ, 0xc0, !PT ;  /* 0x0000000300ff7812 */ /* 0x000fc8000784c0ff */
[-C--:B------:R-:W-:Y:S02]  /*07c0*/  ISETP.GE.OR P1, PT, R3, R220.reuse, P2 ;  /* 0x000000dc0300720c */ /* 0x080fe40001726670 */
[----:B------:R-:W-:Y:S02]  /*07d0*/  IADD3 R3, P0, R199, R3, RZ ;  /* 0x00000003c7037210 */ /* 0x000fe40007f1e0ff */
[----:B------:R-:W-:Y:S02]  /*07e0*/  ISETP.GE.OR P2, PT, R7, R220, P2 ;  /* 0x000000dc0700720c */ /* 0x000fe40001746670 */
[----:B------:R-:W-:Y:S02]  /*07f0*/  LEA.HI.X.SX32 R2, R199, R2, 0x1, P0 ;  /* 0x00000002c7027211 */ /* 0x000fe400000f0eff */
[----:B--2---:R-:W-:-:S04]  /*0800*/  LEA R4, P0, R3, c[0x0][0x200], 0x2 ;  /* 0x0000800003047a11 */ /* 0x004fc800078010ff */
[----:B------:R-:W-:Y:S01]  /*0810*/  LEA.HI.X R5, R3, c[0x0][0x204], R2, 0x2, P0 ;  /* 0x0000810003057a11 */ /* 0x000fe200000f1402 */
[----:B------:R-:W-:-:S05]  /*0820*/  @!P1 IMAD.MOV.U32 R3, RZ, RZ, 0x7f800000 ;  /* 0x7f800000ff039424 */ /* 0x000fca00078e00ff */
[----:B------:R2:W-:Y:S01]  /*0830*/  @!P1 STG.E [R4.64], R3 ;  /* 0x0000000304009986 */ /* 0x0005e2000c10190c */
[----:B------:R-:W-:Y:S05]  /*0840*/  @P2 EXIT ;  /* 0x000000000000294d */ /* 0x000fea0003800000 */
[----:B--2---:R-:W-:-:S05]  /*0850*/  MOV R3, 0x7f800000 ;  /* 0x7f80000000037802 */ /* 0x004fca0000000f00 */
[----:B------:R-:W-:Y:S01]  /*0860*/  STG.E [R4.64+0x80], R3 ;  /* 0x0000800304007986 */ /* 0x000fe2000c10190c */
[----:B------:R-:W-:Y:S05]  /*0870*/  EXIT ;  /* 0x000000000000794d */ /* 0x000fea0003800000 */
.L_x_1540:
[----:B-1----:R-:W-:Y:S01]  /*0880*/  ISETP.NE.U32.AND P0, PT, RZ, c[0x0][0x2b8], PT ;  /* 0x0000ae00ff007a0c */ /* 0x002fe20003f05070 */
[----:B------:R-:W-:Y:S01]  /*0890*/  IMAD.MOV.U32 R2, RZ, RZ, R13 ;  /* 0x000000ffff027224 */ /* 0x000fe200078e000d */
[----:B------:R-:W-:Y:S02]  /*08a0*/  ISETP.NE.U32.AND P1, PT, RZ, c[0x0][0x2c0], PT ;  /* 0x0000b000ff007a0c */ /* 0x000fe40003f25070 */
[----:B------:R-:W-:Y:S02]  /*08b0*/  ISETP.NE.AND.EX P0, PT, RZ, c[0x0][0x2bc], PT, P0 ;  /* 0x0000af00ff007a0c */ /* 0x000fe40003f05300 */
[----:B------:R-:W-:-:S11]  /*08c0*/  ISETP.NE.AND.EX P1, PT, RZ, c[0x0][0x2c4], PT, P1 ;  /* 0x0000b100ff007a0c */ /* 0x000fd60003f25310 */
[C---:B------:R-:W-:Y:S02]  /*08d0*/  @P0 IMAD.WIDE R10, R13.reuse, R6, c[0x0][0x2b8] ;  /* 0x0000ae000d0a0625 */ /* 0x040fe400078e0206 */
[----:B------:R-:W-:Y:S02]  /*08e0*/  @P1 SHF.R.S32.HI R6, RZ, 0x1f, R13 ;  /* 0x0000001fff061819 */ /* 0x000fe4000001140d */
[C---:B------:R-:W-:Y:S01]  /*08f0*/  @P1 IMAD.WIDE.U32 R8, R13.reuse, c[0x0][0x2c8], RZ ;  /* 0x0000b2000d081a25 */ /* 0x040fe200078e00ff */
        /* <DEDUP_REMOVED lines=34> */
[----:B------:R-:W-:-:S06]  /*0b20*/  @P2 IADD3 R5, R5, 0x1, RZ ;  /* 0x0000000105052810 */ /* 0x000fcc0007ffe0ff */
        /* <DEDUP_REMOVED lines=37> */
[----:B------:R-:W-:Y:S02]  /*0d80*/  IMAD R5, R19, c[0x0][0x19c], R2 ;  /* 0x0000670013057a24 */ /* 0x000fe400078e0202 */
[C---:B------:R-:W-:Y:S01]  /*0d90*/  IMAD R21, R22.reuse, c[0x0][0x18c], R21 ;  /* 0x0000630016157a24 */ /* 0x040fe200078e0215 */
[----:B------:R-:W-:Y:S01]  /*0da0*/  IADD3 R9, R9, R4, RZ ;  /* 0x0000000409097210 */ /* 0x000fe20007ffe0ff */
[----:B------:R-:W-:-:S04]  /*0db0*/  IMAD.WIDE.U32 R22, R22, c[0x0][0x188], RZ ;  /* 0x0000620016167a25 */ /* 0x000fc800078e00ff */
[----:B------:R-:W-:Y:S01]  /*0dc0*/  IMAD.WIDE.U32 R24, R19, c[0x0][0x198], R8 ;  /* 0x0000660013187a25 */ /* 0x000fe200078e0008 */
[----:B------:R-:W-:-:S03]  /*0dd0*/  IADD3 R21, R23, R21, RZ ;  /* 0x0000001517157210 */ /* 0x000fc60007ffe0ff */
[----:B------:R-:W-:Y:S02]  /*0de0*/  IMAD.IADD R25, R25, 0x1, R5 ;  /* 0x0000000119197824 */ /* 0x000fe400078e0205 */
[----:B------:R-:W-:Y:S02]  /*0df0*/  IMAD R5, R18, c[0x0][0x1b0], RZ ;  /* 0x00006c0012057a24 */ /* 0x000fe400078e02ff */
[----:B------:R-:W-:-:S04]  /*0e00*/  IMAD.WIDE.U32 R24, R20, c[0x0][0x1b0], R24 ;  /* 0x00006c0014187a25 */ /* 0x000fc800078e0018 */
[----:B------:R-:W-:-:S04]  /*0e10*/  IMAD R5, R20, c[0x0][0x1b4], R5 ;  /* 0x00006d0014057a24 */ /* 0x000fc800078e0205 */
[----:B------:R-:W-:Y:S01]  /*0e20*/  IMAD.IADD R5, R25, 0x1, R5 ;  /* 0x0000000119057824 */ /* 0x000fe200078e0205 */
[----:B------:R-:W-:Y:S05]  /*0e30*/  BRA `(.L_x_1546) ;  /* 0x0000040000007947 */ /* 0x000fea0003800000 */
.L_x_1545:
        /* <DEDUP_REMOVED lines=15> */
.L_x_1547:
[----:B------:R-:W-:Y:S01]  /*0f30*/  IABS R10, c[0x0][0x1c8] ;  /* 0x00007200000a7a13 */ /* 0x000fe20000000000 */
[----:B------:R-:W-:Y:S01]  /*0f40*/  @P3 IMAD.IADD R21, R4, 0x1, R21 ;  /* 0x0000000104153824 */ /* 0x000fe200078e0215 */
[----:B------:R-:W-:Y:S02]  /*0f50*/  LEA R19, R196, 0xffffff00, 0x8 ;  /* 0xffffff00c4137811 */ /* 0x000fe400078e40ff */
[----:B------:R-:W1:Y:S01]  /*0f60*/  I2F.RP R11, R10 ;  /* 0x0000000a000b7306 */ /* 0x000e620000209400 */
[----:B------:R-:W-:Y:S01]  /*0f70*/  @P3 IMAD.WIDE.U32 R22, R21, c[0x0][0x1a0], RZ ;  /* 0x0000680015163a25 */ /* 0x000fe200078e00ff */
[----:B------:R-:W-:-:S03]  /*0f80*/  SHF.R.S32.HI R17, RZ, 0x1f, R19 ;  /* 0x0000001fff117819 */ /* 0x000fc60000011413 */
[----:B------:R-:W-:-:S03]  /*0f90*/  @P3 IMAD R21, R21, c[0x0][0x1a4], R23 ;  /* 0x0000690015153a24 */ /* 0x000fc600078e0217 */
[----:B-1----:R-:W1:Y:S02]  /*0fa0*/  MUFU.RCP R14, R11 ;  /* 0x0000000b000e7308 */ /* 0x002e640000001000 */
[----:B-1----:R-:W-:-:S06]  /*0fb0*/  IADD3 R14, R14, 0xffffffe, RZ ;  /* 0x0ffffffe0e0e7810 */ /* 0x002fcc0007ffe0ff */
[----:B------:R-:W1:Y:S02]  /*0fc0*/  F2I.FTZ.U32.TRUNC.NTZ R15, R14 ;  /* 0x0000000e000f7305 */ /* 0x000e64000021f000 */
[----:B-1----:R-:W-:Y:S01]  /*0fd0*/  IMAD.MOV R6, RZ, RZ, -R15 ;  /* 0x000000ffff067224 */ /* 0x002fe200078e0a0f */
[----:B------:R-:W-:-:S03]  /*0fe0*/  MOV R14, RZ ;  /* 0x000000ff000e7202 */ /* 0x000fc60000000f00 */
[----:B------:R-:W-:Y:S01]  /*0ff0*/  IMAD R9, R6, R10, RZ ;  /* 0x0000000a06097224 */ /* 0x000fe200078e02ff */
[----:B------:R-:W-:-:S03]  /*1000*/  IABS R6, R26 ;  /* 0x0000001a00067213 */ /* 0x000fc60000000000 */
[----:B------:R-:W-:-:S06]  /*1010*/  IMAD.HI.U32 R9, R15, R9, R14 ;  /* 0x000000090f097227 */ /* 0x000fcc00078e000e */
[----:B------:R-:W-:-:S04]  /*1020*/  IMAD.HI.U32 R20, R9, R6, RZ ;  /* 0x0000000609147227 */ /* 0x000fc800078e00ff */
[----:B------:R-:W-:-:S04]  /*1030*/  IMAD.MOV R9, RZ, RZ, -R20 ;  /* 0x000000ffff097224 */ /* 0x000fc800078e0a14 */
[----:B------:R-:W-:Y:S01]  /*1040*/  IMAD R9, R10, R9, R6 ;  /* 0x000000090a097224 */ /* 0x000fe200078e0206 */
[----:B------:R-:W-:-:S04]  /*1050*/  LOP3.LUT R6, R26, c[0x0][0x1c8], RZ, 0x3c, !PT ;  /* 0x000072001a067a12 */ /* 0x000fc800078e3cff */
[----:B------:R-:W-:Y:S02]  /*1060*/  ISETP.GT.U32.AND P0, PT, R10, R9, PT ;  /* 0x000000090a00720c */ /* 0x000fe40003f04070 */
[----:B------:R-:W-:Y:S01]  /*1070*/  ISETP.GE.AND P1, PT, R6, RZ, PT ;  /* 0x000000ff0600720c */ /* 0x000fe20003f26270 */
[----:B------:R-:W-:-:S10]  /*1080*/  IMAD R6, R17, c[0x0][0x198], RZ ;  /* 0x0000660011067a24 */ /* 0x000fd400078e02ff */
[-C--:B------:R-:W-:Y:S02]  /*1090*/  @!P0 IADD3 R9, R9, -R10.reuse, RZ ;  /* 0x8000000a09098210 */ /* 0x080fe40007ffe0ff */
[----:B------:R-:W-:Y:S02]  /*10a0*/  @!P0 IADD3 R20, R20, 0x1, RZ ;  /* 0x0000000114148810 */ /* 0x000fe40007ffe0ff */
[----:B------:R-:W-:Y:S02]  /*10b0*/  ISETP.GE.U32.AND P2, PT, R9, R10, PT ;  /* 0x0000000a0900720c */ /* 0x000fe40003f46070 */
[----:B------:R-:W-:Y:S02]  /*10c0*/  ISETP.NE.AND P0, PT, RZ, c[0x0][0x1c8], PT ;  /* 0x00007200ff007a0c */ /* 0x000fe40003f05270 */
[----:B------:R-:W-:Y:S01]  /*10d0*/  MOV R9, R5 ;  /* 0x0000000500097202 */ /* 0x000fe20000000f00 */
[----:B------:R-:W-:-:S04]  /*10e0*/  IMAD R5, R19, c[0x0][0x19c], R6 ;  /* 0x0000670013057a24 */ /* 0x000fc800078e0206 */
[----:B------:R-:W-:-:S04]  /*10f0*/  IMAD.WIDE.U32 R8, R19, c[0x0][0x198], R8 ;  /* 0x0000660013087a25 */ /* 0x000fc800078e0008 */
[----:B------:R-:W-:Y:S02]  /*1100*/  @P2 IADD3 R20, R20, 0x1, RZ ;  /* 0x0000000114142810 */ /* 0x000fe40007ffe0ff */
[----:B------:R-:W-:-:S03]  /*1110*/  IADD3 R9, R9, R5, RZ ;  /* 0x0000000509097210 */ /* 0x000fc60007ffe0ff */
[----:B------:R-:W-:Y:S01]  /*1120*/  @!P1 IMAD.MOV R20, RZ, RZ, -R20 ;  /* 0x000000ffff149224 */ /* 0x000fe200078e0a14 */
        /* <DEDUP_REMOVED lines=17> */
.L_x_1546:
[----:B------:R-:W-:Y:S01]  /*1240*/  ISETP.NE.AND P0, PT, R218, -0x1, PT ;  /* 0xffffffffda00780c */ /* 0x000fe20003f05270 */
[----:B------:R-:W-:Y:S01]  /*1250*/  IMAD.IADD R214, R220, 0x1, -R199 ;  /* 0x00000001dcd67824 */ /* 0x000fe200078e0ac7 */
[----:B------:R-:W-:Y:S01]  /*1260*/  SHF.R.S32.HI R9, RZ, 0x1f, R0 ;  /* 0x0000001fff097819 */ /* 0x000fe20000011400 */
[----:B------:R-:W-:Y:S01]  /*1270*/  IMAD.MOV.U32 R192, RZ, RZ, c[0x0][0x198] ;  /* 0x00006600ffc07624 */ /* 0x000fe200078e00ff */
[----:B------:R-:W-:Y:S01]  /*1280*/  IADD3 R219, R196, -0x1, RZ ;  /* 0xffffffffc4db7810 */ /* 0x000fe20007ffe0ff */
[----:B------:R-:W-:Y:S01]  /*1290*/  IMAD.MOV.U32 R40, RZ, RZ, 0x10 ;  /* 0x00000010ff287424 */ /* 0x000fe200078e00ff */
[CC--:B------:R-:W-:Y:S02]  /*12a0*/  LEA.HI R221, R9.reuse, R0.reuse, RZ, 0x2 ;  /* 0x0000000009dd7211 */ /* 0x0c0fe400078f10ff */
[----:B------:R-:W-:Y:S02]  /*12b0*/  LEA.HI R201, R9, R0, RZ, 0x5 ;  /* 0x0000000009c97211 */ /* 0x000fe400078f28ff */
[----:B------:R-:W-:-:S02]  /*12c0*/  LOP3.LUT R15, R221, 0xfffffffc, RZ, 0xc0, !PT ;  /* 0xfffffffcdd0f7812 */ /* 0x000fc400078ec0ff */
[----:B------:R-:W-:Y:S01]  /*12d0*/  SHF.R.S32.HI R224, RZ, 0x2, R221 ;  /* 0x00000002ffe07819 */ /* 0x000fe200000114dd */
[----:B------:R-:W-:Y:S01]  /*12e0*/  @P0 IMAD.WIDE.U32 R28, R218, c[0x0][0x190], RZ ;  /* 0x00006400da1c0a25 */ /* 0x000fe200078e00ff */
[----:B-----5:R-:W-:Y:S02]  /*12f0*/  @!P0 SHF.R.S32.HI R2, RZ, 0x1f, R13 ;  /* 0x0000001fff028819 */ /* 0x020fe4000001140d */
[----:B------:R-:W-:Y:S01]  /*1300*/  IADD3 R6, R224, 0x20, RZ ;  /* 0x00000020e0067810 */ /* 0x000fe20007ffe0ff */
[----:B------:R-:W-:Y:S01]  /*1310*/  @!P0 IMAD.WIDE.U32 R10, R13, c[0x0][0x178], RZ ;  /* 0x00005e000d0a8a25 */ /* 0x000fe200078e00ff */
[----:B------:R-:W-:Y:S02]  /*1320*/  LEA.HI R221, R221, R224, RZ, 0x1 ;  /* 0x000000e0dddd7211 */ /* 0x000fe400078f08ff */
[----:B------:R-:W-:Y:S01]  /*1330*/  ISETP.GE.AND P5, PT, R6, R214, PT ;  /* 0x000000d60600720c */ /* 0x000fe20003fa6270 */
[----:B------:R-:W-:Y:S01]  /*1340*/  @!P0 IMAD R2, R2, c[0x0][0x178], RZ ;  /* 0x00005e0002028a24 */ /* 0x000fe200078e02ff */
[----:B------:R-:W-:Y:S01]  /*1350*/  LOP3.LUT R221, R221, 0x7fffffe, RZ, 0xc0, !PT ;  /* 0x07fffffedddd7812 */ /* 0x000fe200078ec0ff */
[----:B------:R-:W-:Y:S01]  /*1360*/  IMAD.IADD R222, R0, 0x1, -R15 ;  /* 0x0000000100de7824 */ /* 0x000fe200078e0a0f */
[----:B------:R-:W-:Y:S01]  /*1370*/  SHF.R.S32.HI R225, RZ, 0x1f, R224 ;  /* 0x0000001fffe17819 */ /* 0x000fe200000114e0 */
[----:B------:R-:W-:Y:S01]  /*1380*/  @!P0 IMAD R2, R13, c[0x0][0x17c], R2 ;  /* 0x00005f000d028a24 */ /* 0x000fe200078e0202 */
[----:B------:R-:W-:Y:S01]  /*1390*/  SHF.R.S32.HI R13, RZ, 0x1f, R26 ;  /* 0x0000001fff0d7819 */ /* 0x000fe2000001141a */
[----:B------:R-:W-:Y:S01]  /*13a0*/  @P0 IMAD R15, R218, c[0x0][0x194], R29 ;  /* 0x00006500da0f0a24 */ /* 0x000fe200078e021d */
[----:B------:R-:W-:Y:S01]  /*13b0*/  SHF.R.S32.HI R200, RZ, 0x5, R201 ;  /* 0x00000005ffc87819 */ /* 0x000fe200000114c9 */
[----:B------:R-:W-:Y:S01]  /*13c0*/  @!P0 IMAD.MOV.U32 R28, RZ, RZ, R10 ;  /* 0x000000ffff1c8224 */ /* 0x000fe200078e000a */
[----:B------:R-:W-:Y:S01]  /*13d0*/  IADD3 R16, R224, 0x40, RZ ;  /* 0x00000040e0107810 */ /* 0x000fe20007ffe0ff */
[----:B------:R-:W-:Y:S01]  /*13e0*/  IMAD.SHL.U32 R222, R222, 0x8, RZ ;  /* 0x00000008dede7824 */ /* 0x000fe200078e00ff */
[----:B------:R-:W-:Y:S01]  /*13f0*/  IADD3 R10, R224, 0xa0, RZ ;  /* 0x000000a0e00a7810 */ /* 0x000fe20007ffe0ff */
[----:B------:R-:W-:Y:S01]  /*1400*/  @!P0 IMAD.IADD R15, R11, 0x1, R2 ;  /* 0x000000010b0f8824 */ /* 0x000fe200078e0202 */
[----:B------:R-:W-:Y:S01]  /*1410*/  LEA.HI R11, R9, R0, RZ, 0x3 ;  /* 0x00000000090b7211 */ /* 0x000fe200078f18ff */
[----:B------:R-:W-:Y:S01]  /*1420*/  IMAD R13, R13, c[0x0][0x1a8], RZ ;  /* 0x00006a000d0d7a24 */ /* 0x000fe200078e02ff */
[----:B------:R-:W-:Y:S01]  /*1430*/  IADD3 R28, P0, R222, R28, RZ ;  /* 0x0000001cde1c7210 */ /* 0x000fe20007f1e0ff */
[----:B------:R-:W-:Y:S01]  /*1440*/  IMAD.IADD R221, R224, 0x1, -R221 ;  /* 0x00000001e0dd7824 */ /* 0x000fe200078e0add */
[----:B------:R-:W-:Y:S01]  /*1450*/  SHF.R.S32.HI R223, RZ, 0x1f, R222 ;  /* 0x0000001fffdf7819 */ /* 0x000fe200000114de */
[----:B------:R-:W-:Y:S01]  /*1460*/  IMAD R14, R26, c[0x0][0x1ac], R13 ;  /* 0x00006b001a0e7a24 */ /* 0x000fe200078e020d */
[----:B------:R-:W-:Y:S01]  /*1470*/  SHF.R.S32.HI R8, RZ, 0x3, R11 ;  /* 0x00000003ff087819 */ /* 0x000fe2000001140b */
[----:B------:R-:W-:Y:S01]  /*1480*/  IMAD.WIDE R2, R3, 0x40, R224 ;  /* 0x0000004003027825 */ /* 0x000fe200078e02e0 */
[----:B------:R-:W-:-:S02]  /*1490*/  IADD3 R24, P2, R222, R24, RZ ;  /* 0x00000018de187210 */ /* 0x000fc40007f5e0ff */
[----:B------:R-:W-:Y:S01]  /*14a0*/  LOP3.LUT R11, R11, 0xfffffff8, RZ, 0xc0, !PT ;  /* 0xfffffff80b0b7812 */ /* 0x000fe200078ec0ff */
[----:B------:R-:W-:Y:S01]  /*14b0*/  IMAD.X R29, R223, 0x1, R15, P0 ;  /* 0x00000001df1d7824 */ /* 0x000fe200000e060f */
[----:B------:R-:W-:Y:S01]  /*14c0*/  ISETP.GE.AND P0, PT, R224, R214, PT ;  /* 0x000000d6e000720c */ /* 0x000fe20003f06270 */
[----:B------:R-:W-:Y:S01]  /*14d0*/  IMAD.SHL.U32 R15, R8, 0x40, RZ ;  /* 0x00000040080f7824 */ /* 0x000fe200078e00ff */
[----:B------:R-:W-:Y:S01]  /*14e0*/  @!P5 IADD3 R12, P1, R2, 0x20, RZ ;  /* 0x00000020020cd810 */ /* 0x000fe20007f3e0ff */
[----:B------:R-:W-:Y:S01]  /*14f0*/  IMAD R221, R200, 0x8, R221 ;  /* 0x00000008c8dd7824 */ /* 0x000fe200078e02dd */
[----:B------:R-:W-:Y:S01]  /*1500*/  LOP3.LUT R201, R201, 0xffffffe0, RZ, 0xc0, !PT ;  /* 0xffffffe0c9c97812 */ /* 0x000fe200078ec0ff */
[----:B------:R-:W-:Y:S01]  /*1510*/  IMAD.WIDE.U32 R26, R26, c[0x0][0x1a8], R28 ;  /* 0x00006a001a1a7a25 */ /* 0x000fe200078e001c */
[----:B------:R-:W-:-:S03]  /*1520*/  LOP3.LUT R15, R15, 0xc0, RZ, 0xc0, !PT ;  /* 0x000000c00f0f7812 */ /* 0x000fc600078ec0ff */
[----:B------:R-:W-:Y:S01]  /*1530*/  IMAD.X R25, R223, 0x1, R5, P2 ;  /* 0x00000001df197824 */ /* 0x000fe200010e0605 */
[----:B------:R-:W-:Y:S01]  /*1540*/  LOP3.LUT R13, R15, 0x18, R222, 0xf8, !PT ;  /* 0x000000180f0d7812 */ /* 0x000fe200078ef8de */
[----:B------:R-:W-:Y:S01]  /*1550*/  IMAD.SHL.U32 R5, R219, 0x100, RZ ;  /* 0x00000100db057824 */ /* 0x000fe200078e00ff */
[----:B------:R-:W-:Y:S01]  /*1560*/  SHF.R.U32.HI R4, RZ, 0x3, R15 ;  /* 0x00000003ff047819 */ /* 0x000fe2000001160f */
[----:B------:R-:W-:Y:S02]  /*1570*/  IMAD.IADD R15, R27, 0x1, R14 ;  /* 0x000000011b0f7824 */ /* 0x000fe400078e020e */
[----:B------:R-:W-:Y:S01]  /*1580*/  @!P0 IMAD.MOV.U32 R14, RZ, RZ, R26 ;  /* 0x000000ffff0e8224 */ /* 0x000fe200078e001a */
[----:B------:R-:W-:Y:S01]  /*1590*/  LOP3.LUT R4, R13, R4, RZ, 0x3c, !PT ;  /* 0x000000040d047212 */ /* 0x000fe200078e3cff */
[--C-:B------:R-:W-:Y:S02]  /*15a0*/  @!P5 IMAD.MOV.U32 R27, RZ, RZ, R15.reuse ;  /* 0x000000ffff1bd224 */ /* 0x100fe400078e000f */
[----:B------:R-:W-:-:S04]  /*15b0*/  @!P0 IMAD.WIDE.U32 R14, R2, c[0x0][0x190], R14 ;  /* 0x00006400020e8a25 */ /* 0x000fc800078e000e */
[----:B------:R-:W-:Y:S02]  /*15c0*/  IMAD.U32 R221, R221, 0x20, R4 ;  /* 0x00000020dddd7824 */ /* 0x000fe400078e0004 */
[----:B------:R-:W-:Y:S02]  /*15d0*/  @!P0 IMAD R4, R3, c[0x0][0x190], RZ ;  /* 0x0000640003048a24 */ /* 0x000fe400078e02ff */
[----:B------:R-:W-:Y:S02]  /*15e0*/  @!P5 IMAD.X R3, RZ, RZ, R3, P1 ;  /* 0x000000ffff03d224 */ /* 0x000fe400008e0603 */
[----:B------:R-:W-:Y:S02]  /*15f0*/  @!P0 IMAD R4, R2, c[0x0][0x194], R4 ;  /* 0x0000650002048a24 */ /* 0x000fe400078e0204 */
[----:B------:R-:W-:Y:S02]  /*1600*/  @!P5 IMAD R3, R3, c[0x0][0x190], RZ ;  /* 0x000064000303da24 */ /* 0x000fe400078e02ff */
[----:B------:R-:W-:-:S02]  /*1610*/  @!P0 IMAD.IADD R4, R15, 0x1, R4 ;  /* 0x000000010f048824 */ /* 0x000fc400078e0204 */
[C---:B------:R-:W-:Y:S02]  /*1620*/  @!P5 IMAD R2, R12.reuse, c[0x0][0x194], R3 ;  /* 0x000065000c02da24 */ /* 0x040fe400078e0203 */
[----:B------:R-:W-:Y:S02]  /*1630*/  IMAD.IADD R3, R7, 0x1, -R5 ;  /* 0x0000000107037824 */ /* 0x000fe400078e0a05 */
[----:B------:R-:W-:Y:S01]  /*1640*/  @!P5 IMAD.WIDE.U32 R12, R12, c[0x0][0x190], R26 ;  /* 0x000064000c0cda25 */ /* 0x000fe200078e001a */
[----:B------:R-:W-:Y:S02]  /*1650*/  @!P0 LEA R26, P2, R14, c[0x0][0x160], 0x1 ;  /* 0x000058000e1a8a11 */ /* 0x000fe400078408ff */
[----:B------:R-:W-:Y:S01]  /*1660*/  ISETP.GE.AND P3, PT, R6, R3, PT ;  /* 0x000000030600720c */ /* 0x000fe20003f66270 */
[----:B------:R-:W-:Y:S01]  /*1670*/  IMAD R195, R225, c[0x0][0x198], RZ ;  /* 0x00006600e1c37a24 */ /* 0x000fe200078e02ff */
[----:B------:R-:W-:Y:S01]  /*1680*/  @!P5 LEA R28, P1, R12, c[0x0][0x160], 0x1 ;  /* 0x000058000c1cda11 */ /* 0x000fe200078208ff */
[----:B------:R-:W-:Y:S01]  /*1690*/  IMAD.WIDE.U32 R24, R224, c[0x0][0x198], R24 ;  /* 0x00006600e0187a25 */ /* 0x000fe200078e0018 */
[----:B------:R-:W-:-:S02]  /*16a0*/  @!P0 LEA.HI.X R27, R14, c[0x0][0x164], R4, 0x1, P2 ;  /* 0x000059000e1b8a11 */ /* 0x000fc400010f0c04 */
[-C--:B------:R-:W-:Y:S01]  /*16b0*/  ISETP.GE.AND P4, PT, R224, R3.reuse, PT ;  /* 0x00000003e000720c */ /* 0x080fe20003f86270 */
[----:B------:R-:W-:Y:S01]  /*16c0*/  @!P5 IMAD.IADD R2, R13, 0x1, R2 ;  /* 0x000000010d02d824 */ /* 0x000fe200078e0202 */
[-C--:B------:R-:W-:Y:S01]  /*16d0*/  ISETP.GE.AND P2, PT, R16, R3.reuse, PT ;  /* 0x000000031000720c */ /* 0x080fe20003f46270 */
[----:B------:R-:W-:Y:S01]  /*16e0*/  IMAD.SHL.U32 R221, R221, 0x2, RZ ;  /* 0x00000002dddd7824 */ /* 0x000fe200078e00ff */
[C---:B------:R-:W-:Y:S01]  /*16f0*/  IADD3 R14, R224.reuse, 0x60, RZ ;  /* 0x00000060e00e7810 */ /* 0x040fe20007ffe0ff */
[----:B------:R-:W-:Y:S01]  /*1700*/  IMAD R195, R224, c[0x0][0x19c], R195 ;  /* 0x00006700e0c37a24 */ /* 0x000fe200078e02c3 */
[----:B------:R-:W-:Y:S01]  /*1710*/  @!P5 LEA.HI.X R29, R12, c[0x0][0x164], R2, 0x1, P1 ;  /* 0x000059000c1dda11 */ /* 0x000fe200008f0c02 */
[----:B------:R-:W-:Y:S01]  /*1720*/  IMAD.MOV.U32 R194, RZ, RZ, R24 ;  /* 0x000000ffffc27224 */ /* 0x000fe200078e0018 */
[----:B------:R-:W-:Y:S01]  /*1730*/  @!PT LDS RZ, [RZ] ;  /* 0x00000000fffff984 */ /* 0x000fe20000000800 */
[----:B------:R-:W-:Y:S01]  /*1740*/  @!PT LDS RZ, [RZ] ;  /* 0x00000000fffff984 */ /* 0x000fe20000000800 */
[----:B------:R-:W-:Y:S01]  /*1750*/  @!PT LDS RZ, [RZ] ;  /* 0x00000000fffff984 */ /* 0x000fe20000000800 */
[----:B------:R1:W-:Y:S01]  /*1760*/  @!P0 LDGSTS.E.BYPASS.LTC128B.128 [R221], [R26.64] ;  /* 0x000000001add8fae */ /* 0x0003e2000b901d4c */
[----:B------:R-:W-:Y:S01]  /*1770*/  IMAD.IADD R195, R25, 0x1, R195 ;  /* 0x0000000119c37824 */ /* 0x000fe200078e02c3 */
[----:B------:R-:W-:Y:S01]  /*1780*/  ISETP.GE.AND P1, PT, R14, R3, PT ;  /* 0x000000030e00720c */ /* 0x000fe20003f26270 */
[----:B------:R-:W-:Y:S01]  /*1790*/  IMAD.MOV.U32 R13, RZ, RZ, c[0x0][0x19c] ;  /* 0x00006700ff0d7624 */ /* 0x000fe200078e00ff */
[C---:B------:R-:W-:Y:S01]  /*17a0*/  @!P3 LEA R23, P0, R192.reuse, R194, 0x5 ;  /* 0x000000c2c017b211 */ /* 0x040fe200078028ff */
[----:B------:R2:W-:Y:S01]  /*17b0*/  @!P5 LDGSTS.E.BYPASS.LTC128B.128 [R221+0x800], [R28.64] ;  /* 0x008000001cdddfae */ /* 0x0005e2000b901d4c */
[----:B------:R-:W-:Y:S01]  /*17c0*/  IMAD.WIDE.U32 R24, R192, 0x40, RZ ;  /* 0x00000040c0187825 */ /* 0x000fe200078e00ff */
[----:B------:R-:W-:-:S02]  /*17d0*/  IADD3 R12, R224, 0x80, RZ ;  /* 0x00000080e00c7810 */ /* 0x000fc40007ffe0ff */
[----:B------:R-:W-:Y:S01]  /*17e0*/  @!P3 LEA.HI.X R2, R192, R195, R13, 0x5, P0 ;  /* 0x000000c3c002b211 */ /* 0x000fe200000f2c0d */
[----:B------:R-:W-:Y:S01]  /*17f0*/  IMAD.SHL.U32 R4, R13, 0x40, RZ ;  /* 0x000000400d047824 */ /* 0x000fe200078e00ff */
[C---:B------:R-:W-:Y:S01]  /*1800*/  @!P3 LEA R34, P5, R23.reuse, c[0x0][0x168], 0x1 ;  /* 0x00005a001722ba11 */ /* 0x040fe200078a08ff */
[----:B------:R-:W-:Y:S01]  /*1810*/  IMAD.SHL.U32 R8, R8, 0x8, RZ ;  /* 0x0000000808087824 */ /* 0x000fe200078e00ff */
[----:B------:R-:W-:Y:S01]  /*1820*/  @!P2 IADD3 R15, P0, R194, R24, RZ ;  /* 0x00000018c20fa210 */ /* 0x000fe20007f1e0ff */
[----:B------:R-:W-:Y:S01]  /*1830*/  IMAD.IADD R201, R0, 0x1, -R201 ;  /* 0x0000000100c97824 */ /* 0x000fe200078e0ac9 */
[----:B------:R-:W-:Y:S01]  /*1840*/  @!P3 LEA.HI.X R35, R23, c[0x0][0x16c], R2, 0x1, P5 ;  /* 0x00005b001723ba11 */ /* 0x000fe200028f0c02 */
[----:B------:R-:W-:Y:S01]  /*1850*/  @!P1 IMAD R2, R13, 0x60, RZ ;  /* 0x000000600d029824 */ /* 0x000fe200078e02ff */
[----:B------:R-:W-:Y:S01]  /*1860*/  @!P2 IADD3.X R4, R195, R25, R4, P0, !PT ;  /* 0x00000019c304a210 */ /* 0x000fe200007fe404 */
[----:B------:R-:W-:Y:S01]  /*1870*/  @!P1 IMAD.WIDE.U32 R24, R192, 0x60, R194 ;  /* 0x00000060c0189825 */ /* 0x000fe200078e00c2 */
[----:B------:R-:W-:-:S03]  /*1880*/  @!P2 LEA R32, P0, R15, c[0x0][0x168], 0x1 ;  /* 0x00005a000f20aa11 */ /* 0x000fc600078008ff */
[----:B------:R-:W-:Y:S01]  /*1890*/  @!P1 IMAD.IADD R2, R25, 0x1, R2 ;  /* 0x0000000119029824 */ /* 0x000fe200078e0202 */
[----:B------:R-:W-:Y:S01]  /*18a0*/  @!P2 LEA.HI.X R33, R15, c[0x0][0x16c], R4, 0x1, P0 ;  /* 0x00005b000f21aa11 */ /* 0x000fe200000f0c04 */
[----:B------:R-:W-:Y:S01]  /*18b0*/  IMAD R199, R200, 0x10, R199 ;  /* 0x00000010c8c77824 */ /* 0x000fe200078e02c7 */
[----:B------:R-:W-:Y:S02]  /*18c0*/  @!P1 LEA R30, P0, R24, c[0x0][0x168], 0x1 ;  /* 0x00005a00181e9a11 */ /* 0x000fe400078008ff */
[----:B-1----:R-:W-:Y:S02]  /*18d0*/  @!P4 LEA R26, P5, R194, c[0x0][0x168], 0x1 ;  /* 0x00005a00c21aca11 */ /* 0x002fe400078a08ff */
[----:B------:R-:W-:Y:S02]  /*18e0*/  @!P1 LEA.HI.X R31, R24, c[0x0][0x16c], R2, 0x1, P0 ;  /* 0x00005b00181f9a11 */ /* 0x000fe400000f0c02 */
[----:B------:R-:W-:Y:S02]  /*18f0*/  @!P4 LEA.HI.X R27, R194, c[0x0][0x16c], R195, 0x1, P5 ;  /* 0x00005b00c21bca11 */ /* 0x000fe400028f0cc3 */
[----:B------:R-:W-:-:S02]  /*1900*/  ISETP.GE.AND P5, PT, R12, R3, PT ;  /* 0x000000030c00720c */ /* 0x000fc40003fa6270 */
[----:B------:R-:W-:Y:S01]  /*1910*/  IADD3 R2, R224, 0xc0, RZ ;  /* 0x000000c0e0027810 */ /* 0x000fe20007ffe0ff */
[----:B------:R1:W-:Y:S01]  /*1920*/  @!P4 LDGSTS.E.BYPASS.LTC128B.128 [R221+0x1000], [R26.64] ;  /* 0x010000001addcfae */ /* 0x0003e2000b901d4c */
[-C--:B------:R-:W-:Y:S02]  /*1930*/  ISETP.GE.AND P4, PT, R10, R3.reuse, PT ;  /* 0x000000030a00720c */ /* 0x080fe40003f86270 */
[----:B------:R-:W-:Y:S01]  /*1940*/  IADD3 R4, R224, 0xe0, RZ ;  /* 0x000000e0e0047810 */ /* 0x000fe20007ffe0ff */
[----:B------:R3:W-:Y:S01]  /*1950*/  @!P3 LDGSTS.E.BYPASS.LTC128B.128 [R221+0x1800], [R34.64] ;  /* 0x0180000022ddbfae */ /* 0x0007e2000b901d4c */
[----:B------:R-:W-:-:S03]  /*1960*/  ISETP.GE.AND P3, PT, R2, R3, PT ;  /* 0x000000030200720c */ /* 0x000fc60003f66270 */
[----:B------:R4:W-:Y:S01]  /*1970*/  @!P2 LDGSTS.E.BYPASS.LTC128B.128 [R221+0x2000], [R32.64] ;  /* 0x0200000020ddafae */ /* 0x0009e2000b901d4c */
[----:B------:R-:W-:Y:S02]  /*1980*/  ISETP.GE.AND P2, PT, R4, R3, PT ;  /* 0x000000030400720c */ /* 0x000fe40003f46270 */
[C---:B------:R-:W-:Y:S01]  /*1990*/  @!P5 LEA R24, P0, R192.reuse, R194, 0x7 ;  /* 0x000000c2c018d211 */ /* 0x040fe200078038ff */
[----:B------:R4:W-:Y:S02]  /*19a0*/  @!P1 LDGSTS.E.BYPASS.LTC128B.128 [R221+0x2800], [R30.64] ;  /* 0x028000001edd9fae */ /* 0x0009e4000b901d4c */
[----:B------:R-:W-:Y:S01]  /*19b0*/  @!P4 IMAD R15, R13, 0xa0, RZ ;  /* 0x000000a00d0fc824 */ /* 0x000fe200078e02ff */
[----:B------:R-:W-:Y:S02]  /*19c0*/  @!P5 LEA.HI.X R23, R192, R195, R13, 0x7, P0 ;  /* 0x000000c3c017d211 */ /* 0x000fe400000f3c0d */
[----:B--2---:R-:W-:-:S04]  /*19d0*/  @!P5 LEA R28, P0, R24, c[0x0][0x168], 0x1 ;  /* 0x00005a00181cda11 */ /* 0x004fc800078008ff */
[----:B------:R-:W-:Y:S01]  /*19e0*/  @!P5 LEA.HI.X R29, R24, c[0x0][0x16c], R23, 0x1, P0 ;  /* 0x00005b00181dda11 */ /* 0x000fe200000f0c17 */
[----:B------:R-:W-:-:S04]  /*19f0*/  IMAD R23, R18, c[0x0][0x1b8], RZ ;  /* 0x00006e0012177a24 */ /* 0x000fc800078e02ff */
[----:B------:R2:W-:Y:S01]  /*1a00*/  @!P5 LDGSTS.E.BYPASS.LTC128B.128 [R221+0x3000], [R28.64] ;  /* 0x030000001cdddfae */ /* 0x0005e2000b901d4c */
[----:B-1----:R-:W-:Y:S01]  /*1a10*/  @!P4 IMAD.WIDE.U32 R26, R192, 0xa0, R194 ;  /* 0x000000a0c01ac825 */ /* 0x002fe200078e00c2 */
[-C--:B------:R-:W-:Y:S02]  /*1a20*/  ISETP.GE.AND P5, PT, R14, R3.reuse, PT ;  /* 0x000000030e00720c */ /* 0x080fe40003fa6270 */
[----:B------:R-:W-:Y:S01]  /*1a30*/  LEA.HI R14, R9, R0, RZ, 0x4 ;  /* 0x00000000090e7211 */ /* 0x000fe200078f20ff */
[----:B------:R-:W-:Y:S01]  /*1a40*/  @!P4 IMAD.IADD R15, R27, 0x1, R15 ;  /* 0x000000011b0fc824 */ /* 0x000fe200078e020f */
[----:B------:R-:W-:Y:S01]  /*1a50*/  @!P4 LEA R24, P0, R26, c[0x0][0x168], 0x1 ;  /* 0x00005a001a18ca11 */ /* 0x000fe200078008ff */
[----:B---3--:R-:W-:Y:S01]  /*1a60*/  @!P3 IMAD.WIDE.U32 R34, R192, 0xc0, R194 ;  /* 0x000000c0c022b825 */ /* 0x008fe200078e00c2 */
[----:B------:R-:W-:Y:S02]  /*1a70*/  LOP3.LUT R9, R14, 0xfffffff0, RZ, 0xc0, !PT ;  /* 0xfffffff00e097812 */ /* 0x000fe400078ec0ff */
[----:B------:R-:W-:Y:S01]  /*1a80*/  @!P4 LEA.HI.X R25, R26, c[0x0][0x16c], R15, 0x1, P0 ;  /* 0x00005b001a19ca11 */ /* 0x000fe200000f0c0f */
[C---:B------:R-:W-:Y:S01]  /*1a90*/  @!P3 IMAD R15, R13.reuse, 0xc0, RZ ;  /* 0x000000c00d0fb824 */ /* 0x040fe200078e02ff */
[----:B------:R-:W-:Y:S01]  /*1aa0*/  IADD3 R26, P0, R222, R22, RZ ;  /* 0x00000016de1a7210 */ /* 0x000fe20007f1e0ff */
[----:B------:R-:W-:Y:S01]  /*1ab0*/  @!P2 IMAD R13, R13, 0xe0, RZ ;  /* 0x000000e00d0da824 */ /* 0x000fe200078e02ff */
[----:B----4-:R-:W-:Y:S01]  /*1ac0*/  @!P3 LEA R30, P1, R34, c[0x0][0x168], 0x1 ;  /* 0x00005a00221eba11 */ /* 0x010fe200078208ff */
[----:B------:R-:W-:Y:S01]  /*1ad0*/  @!P2 IMAD.WIDE.U32 R32, R192, 0xe0, R194 ;  /* 0x000000e0c020a825 */ /* 0x000fe200078e00c2 */
[----:B------:R1:W-:Y:S01]  /*1ae0*/  @!P4 LDGSTS.E.BYPASS.LTC128B.128 [R221+0x3800], [R24.64] ;  /* 0x0380000018ddcfae */ /* 0x0003e2000b901d4c */
[----:B------:R-:W-:-:S02]  /*1af0*/  ISETP.GE.AND P4, PT, R12, R3, PT ;  /* 0x000000030c00720c */ /* 0x000fc40003f86270 */
[----:B------:R-:W-:Y:S02]  /*1b00*/  @!P3 IMAD.IADD R15, R35, 0x1, R15 ;  /* 0x00000001230fb824 */ /* 0x000fe400078e020f */
[----:B------:R-:W-:Y:S01]  /*1b10*/  IMAD.X R27, R223, 0x1, R21, P0 ;  /* 0x00000001df1b7824 */ /* 0x000fe200000e0615 */
[----:B------:R-:W-:Y:S01]  /*1b20*/  @!P2 LEA R36, P0, R32, c[0x0][0x168], 0x1 ;  /* 0x00005a002024aa11 */ /* 0x000fe200078008ff */
[----:B------:R-:W-:Y:S01]  /*1b30*/  @!P2 IMAD.IADD R13, R33, 0x1, R13 ;  /* 0x00000001210da824 */ /* 0x000fe200078e020d */
[----:B------:R-:W-:Y:S01]  /*1b40*/  @!P3 LEA.HI.X R31, R34, c[0x0][0x16c], R15, 0x1, P1 ;  /* 0x00005b00221fba11 */ /* 0x000fe200008f0c0f */
[----:B------:R-:W-:Y:S01]  /*1b50*/  IMAD R23, R20, c[0x0][0x1bc], R23 ;  /* 0x00006f0014177a24 */ /* 0x000fe200078e0217 */
[----:B------:R-:W-:Y:S01]  /*1b60*/  IADD3 R19, P1, R224, R19, RZ ;  /* 0x00000013e0137210 */ /* 0x000fe20007f3e0ff */
[----:B------:R-:W-:Y:S01]  /*1b70*/  IMAD.WIDE.U32 R26, R20, c[0x0][0x1b8], R26 ;  /* 0x00006e00141a7a25 */ /* 0x000fe200078e001a */
[----:B------:R-:W-:Y:S01]  /*1b80*/  @!P2 LEA.HI.X R37, R32, c[0x0][0x16c], R13, 0x1, P0 ;  /* 0x00005b002025aa11 */ /* 0x000fe200000f0c0d */
[----:B------:R2:W-:Y:S01]  /*1b90*/  @!P3 LDGSTS.E.BYPASS.LTC128B.128 [R221+0x4000], [R30.64] ;  /* 0x040000001eddbfae */ /* 0x0005e2000b901d4c */
[-C--:B------:R-:W-:Y:S01]  /*1ba0*/  ISETP.GE.AND P3, PT, R224, R3.reuse, PT ;  /* 0x00000003e000720c */ /* 0x080fe20003f66270 */
[----:B------:R-:W-:Y:S01]  /*1bb0*/  IMAD.X R17, R225, 0x1, R17, P1 ;  /* 0x00000001e1117824 */ /* 0x000fe200008e0611 */
[-C--:B------:R-:W-:Y:S01]  /*1bc0*/  ISETP.GE.AND P1, PT, R6, R3.reuse, PT ;  /* 0x000000030600720c */ /* 0x080fe20003f26270 */
[----:B------:R3:W-:Y:S01]  /*1bd0*/  @!P2 LDGSTS.E.BYPASS.LTC128B.128 [R221+0x4800], [R36.64] ;  /* 0x0480000024ddafae */ /* 0x0007e2000b901d4c */
[----:B------:R-:W-:Y:S01]  /*1be0*/  IMAD.IADD R27, R27, 0x1, R23 ;  /* 0x000000011b1b7824 */ /* 0x000fe200078e0217 */
[----:B------:R-:W-:Y:S01]  /*1bf0*/  ISETP.GE.AND P0, PT, R16, R3, PT ;  /* 0x000000031000720c */ /* 0x000fe20003f06270 */
[----:B------:R-:W-:Y:S01]  /*1c00*/  IMAD R18, R17, c[0x0][0x1a0], RZ ;  /* 0x0000680011127a24 */ /* 0x000fe200078e02ff */
[----:B------:R-:W0:Y:S01]  /*1c10*/  LDGDEPBAR ;  /* 0x00000000000079af */ /* 0x000e220000000000 */
[----:B------:R-:W-:-:S04]  /*1c20*/  IMAD.WIDE.U32 R26, R19, c[0x0][0x1a0], R26 ;  /* 0x00006800131a7a25 */ /* 0x000fc800078e001a */
[----:B------:R-:W-:Y:S01]  /*1c30*/  IMAD R18, R19, c[0x0][0x1a4], R18 ;  /* 0x0000690013127a24 */ /* 0x000fe200078e0212 */
[----:B------:R-:W-:Y:S01]  /*1c40*/  LEA R216, P2, R26, c[0x0][0x170], 0x1 ;  /* 0x00005c001ad87a11 */ /* 0x000fe200078408ff */
[----:B------:R-:W-:Y:S02]  /*1c50*/  IMAD.MOV.U32 R6, RZ, RZ, c[0x0][0x1a0] ;  /* 0x00006800ff067624 */ /* 0x000fe400078e00ff */
[----:B------:R-:W-:Y:S02]  /*1c60*/  IMAD.IADD R18, R27, 0x1, R18 ;  /* 0x000000011b127824 */ /* 0x000fe400078e0212 */
[----:B------:R-:W-:Y:S02]  /*1c70*/  IMAD.MOV.U32 R13, RZ, RZ, 0x5 ;  /* 0x00000005ff0d7424 */ /* 0x000fe400078e00ff */
[----:B------:R-:W-:Y:S01]  /*1c80*/  IMAD.SHL.U32 R15, R6, 0x20, RZ ;  /* 0x00000020060f7824 */ /* 0x000fe200078e00ff */
[----:B------:R-:W-:Y:S01]  /*1c90*/  LEA.HI.X R215, R26, c[0x0][0x174], R18, 0x1, P2 ;  /* 0x00005d001ad77a11 */ /* 0x000fe200010f0c12 */
[----:B------:R-:W-:Y:S01]  /*1ca0*/  IMAD.IADD R198, R0, 0x1, -R9 ;  /* 0x0000000100c67824 */ /* 0x000fe200078e0a09 */
[----:B------:R-:W-:-:S02]  /*1cb0*/  SHF.L.U64.HI R12, R6, R13, c[0x0][0x1a4] ;  /* 0x00006900060c7619 */ /* 0x000fc4000001020d */
[C---:B------:R-:W-:Y:S01]  /*1cc0*/  @!P1 LEA R18, P2, R15.reuse, R216, 0x1 ;  /* 0x000000d80f129211 */ /* 0x040fe200078408ff */
[----:B------:R-:W-:Y:S01]  /*1cd0*/  @!P3 IMAD.MOV.U32 R217, RZ, RZ, R215 ;  /* 0x000000ffffd9b224 */ /* 0x000fe200078e00d7 */
[----:B------:R-:W-:Y:S02]  /*1ce0*/  LEA.HI R9, R198, R198, RZ, 0x1 ;  /* 0x000000c6c6097211 */ /* 0x000fe400078f08ff */
[----:B------:R-:W-:Y:S01]  /*1cf0*/  @!P1 LEA.HI.X R19, R15, R215, R12, 0x1, P2 ;  /* 0x000000d70f139211 */ /* 0x000fe200010f0c0c */
[----:B------:R-:W-:Y:S01]  /*1d00*/  IMAD.IADD R12, R0, 0x1, -R11 ;  /* 0x00000001000c7824 */ /* 0x000fe200078e0a0b */
[----:B------:R-:W-:-:S04]  /*1d10*/  DEPBAR.LE SB0, 0x0 ;  /* 0x000080000000791a */ /* 0x000fc80000000000 */
[----:B------:R-:W-:Y:S01]  /*1d20*/  BAR.SYNC.DEFER_BLOCKING 0x0 ;  /* 0x0000000000007b1d */ /* 0x000fe20000010000 */
[----:B------:R-:W-:Y:S01]  /*1d30*/  LEA.HI R13, R12, R12, RZ, 0x1 ;  /* 0x0000000c0c0d7211 */ /* 0x000fe200078f08ff */
[----:B------:R-:W-:Y:S01]  /*1d40*/  @!P0 IMAD.MOV.U32 R11, RZ, RZ, c[0x0][0x1a4] ;  /* 0x00006900ff0b8624 */ /* 0x000fe200078e00ff */
[----:B------:R-:W-:Y:S02]  /*1d50*/  ISETP.GE.AND P2, PT, R2, R3, PT ;  /* 0x000000030200720c */ /* 0x000fe40003f46270 */
[----:B------:R-:W-:Y:S02]  /*1d60*/  SHF.R.S32.HI R2, RZ, 0x1, R13 ;  /* 0x00000001ff027819 */ /* 0x000fe4000001140d */
[----:B------:R-:W-:Y:S02]  /*1d70*/  SHF.R.S32.HI R15, RZ, 0x4, R14 ;  /* 0x00000004ff0f7819 */ /* 0x000fe4000001140e */
[--C-:B------:R-:W-:Y:S02]  /*1d80*/  SHF.R.S32.HI R17, RZ, 0x1, R9.reuse ;  /* 0x00000001ff117819 */ /* 0x100fe40000011409 */
[----:B------:R-:W-:-:S02]  /*1d90*/  SHF.R.S32.HI R16, RZ, 0x1f, R9 ;  /* 0x0000001fff107819 */ /* 0x000fc40000011409 */
[----:B------:R-:W-:Y:S02]  /*1da0*/  LEA.HI R14, R14, R15, RZ, 0x1 ;  /* 0x0000000f0e0e7211 */ /* 0x000fe400078f08ff */
[----:B------:R-:W-:Y:S02]  /*1db0*/  LEA.HI R16, R16, R17, RZ, 0x2 ;  /* 0x0000001110107211 */ /* 0x000fe400078f10ff */
[----:B------:R-:W-:Y:S02]  /*1dc0*/  LOP3.LUT R13, R13, 0x7fffffe, RZ, 0xc0, !PT ;  /* 0x07fffffe0d0d7812 */ /* 0x000fe400078ec0ff */
[----:B------:R-:W-:Y:S02]  /*1dd0*/  LOP3.LUT R14, R14, 0xfffffffe, RZ, 0xc0, !PT ;  /* 0xfffffffe0e0e7812 */ /* 0x000fe400078ec0ff */
[----:B------:R-:W-:Y:S01]  /*1de0*/  LOP3.LUT R9, R9, 0x7fffffe, RZ, 0xc0, !PT ;  /* 0x07fffffe09097812 */ /* 0x000fe200078ec0ff */
[----:B------:R-:W-:Y:S01]  /*1df0*/  IMAD.IADD R12, R12, 0x1, -R13 ;  /* 0x000000010c0c7824 */ /* 0x000fe200078e0a0d */
[----:B------:R-:W-:Y:S01]  /*1e00*/  @P3 STS [R221+0x5000], RZ ;  /* 0x005000ffdd003388 */ /* 0x000fe20000000800 */
[----:B------:R-:W-:-:S02]  /*1e10*/  @!P5 IMAD.MOV.U32 R13, RZ, RZ, c[0x0][0x1a4] ;  /* 0x00006900ff0dd624 */ /* 0x000fc400078e00ff */
[----:B------:R-:W-:Y:S01]  /*1e20*/  IMAD.IADD R15, R15, 0x1, -R14 ;  /* 0x000000010f0f7824 */ /* 0x000fe200078e0a0e */
[----:B------:R-:W-:Y:S03]  /*1e30*/  @P3 STS [R221+0x5004], RZ ;  /* 0x005004ffdd003388 */ /* 0x000fe60000000800 */
[C---:B------:R-:W-:Y:S01]  /*1e40*/  IMAD R211, R15.reuse, 0x8, R12 ;  /* 0x000000080fd37824 */ /* 0x040fe200078e020c */
[----:B------:R-:W-:Y:S01]  /*1e50*/  @P3 STS.64 [R221+0x5008], RZ ;  /* 0x005008ffdd003388 */ /* 0x000fe20000000a00 */
[----:B------:R-:W-:-:S03]  /*1e60*/  IMAD.SHL.U32 R12, R15, 0x8, RZ ;  /* 0x000000080f0c7824 */ /* 0x000fc600078e00ff */
[----:B------:R-:W-:Y:S01]  /*1e70*/  @!PT LDS RZ, [RZ] ;  /* 0x00000000fffff984 */ /* 0x000fe20000000800 */
[----:B------:R-:W-:Y:S01]  /*1e80*/  @!PT LDS RZ, [RZ] ;  /* 0x00000000fffff984 */ /* 0x000fe20000000800 */
[----:B------:R-:W-:Y:S01]  /*1e90*/  @!PT LDS RZ, [RZ] ;  /* 0x00000000fffff984 */ /* 0x000fe20000000800 */
[----:B------:R4:W-:Y:S01]  /*1ea0*/  @!P3 LDGSTS.E.BYPASS.LTC128B.128 [R221+0x5000], [R216.64] ;  /* 0x05000000d8ddbfae */ /* 0x0009e2000b901d4c */
[----:B------:R-:W-:-:S03]  /*1eb0*/  ISETP.GE.AND P3, PT, R10, R3, PT ;  /* 0x000000030a00720c */ /* 0x000fc60003f66270 */
[----:B------:R-:W-:Y:S04]  /*1ec0*/  @P1 STS.128 [R221+0x5800], RZ ;  /* 0x005800ffdd001388 */ /* 0x000fe80000000c00 */
[----:B------:R-:W-:Y:S01]  /*1ed0*/  @!PT LDS RZ, [RZ] ;  /* 0x00000000fffff984 */ /* 0x000fe20000000800 */
[----:B------:R-:W-:Y:S01]  /*1ee0*/  @!PT LDS RZ, [RZ] ;  /* 0x00000000fffff984 */ /* 0x000fe20000000800 */
[----:B------:R-:W-:Y:S01]  /*1ef0*/  @!PT LDS RZ, [RZ] ;  /* 0x00000000fffff984 */ /* 0x000fe20000000800 */
[----:B------:R1:W-:Y:S01]  /*1f00*/  @!P1 LDGSTS.E.BYPASS.LTC128B.128 [R221+0x5800], [R18.64] ;  /* 0x0580000012dd9fae */ /* 0x0003e2000b901d4c */
[----:B------:R-:W-:-:S03]  /*1f10*/  @!P0 LEA R10, P1, R6, R216, 0x7 ;  /* 0x000000d8060a8211 */ /* 0x000fc600078238ff */
[----:B------:R-:W-:Y:S01]  /*1f20*/  @P0 STS.128 [R221+0x6000], RZ ;  /* 0x006000ffdd000388 */ /* 0x000fe20000000c00 */
[----:B------:R-:W-:Y:S02]  /*1f30*/  @!P0 LEA.HI.X R11, R6, R215, R11, 0x7, P1 ;  /* 0x000000d7060b8211 */ /* 0x000fe400008f3c0b */
[----:B------:R-:W-:Y:S01]  /*1f40*/  ISETP.GE.AND P1, PT, R4, R3, PT ;  /* 0x000000030400720c */ /* 0x000fe20003f26270 */
[----:B------:R-:W-:Y:S01]  /*1f50*/  IMAD.SHL.U32 R3, R2, 0x40, RZ ;  /* 0x0000004002037824 */ /* 0x000fe200078e00ff */
[----:B------:R-:W-:Y:S01]  /*1f60*/  LOP3.LUT R4, R16, 0xfffffffc, RZ, 0xc0, !PT ;  /* 0xfffffffc10047812 */ /* 0x000fe200078ec0ff */
[----:B------:R-:W-:Y:S01]  /*1f70*/  @!PT LDS RZ, [RZ] ;  /* 0x00000000fffff984 */ /* 0x000fe20000000800 */
[----:B------:R-:W-:Y:S01]  /*1f80*/  @!PT LDS RZ, [RZ] ;  /* 0x00000000fffff984 */ /* 0x000fe20000000800 */
[----:B------:R-:W-:Y:S01]  /*1f90*/  @!PT LDS RZ, [RZ] ;  /* 0x00000000fffff984 */ /* 0x000fe20000000800 */
[----:B------:R1:W-:Y:S01]  /*1fa0*/  @!P0 LDGSTS.E.BYPASS.LTC128B.128 [R221+0x6000], [R10.64] ;  /* 0x060000000add8fae */ /* 0x0003e2000b901d4c */
[----:B------:R-:W-:Y:S02]  /*1fb0*/  @!P4 LEA R20, P0, R6, R216, 0x8 ;  /* 0x000000d80614c211 */ /* 0x000fe400078040ff */
[----:B------:R-:W-:Y:S01]  /*1fc0*/  LOP3.LUT R3, R3, 0xc0, RZ, 0xc0, !PT ;  /* 0x000000c003037812 */ /* 0x000fe200078ec0ff */
[----:B------:R-:W-:Y:S01]  /*1fd0*/  IMAD.IADD R4, R17, 0x1, -R4 ;  /* 0x0000000111047824 */ /* 0x000fe200078e0a04 */
[----:B------:R-:W-:Y:S02]  /*1fe0*/  @P5 STS.128 [R221+0x6800], RZ ;  /* 0x006800ffdd005388 */ /* 0x000fe40000000c00 */
[----:B------:R-:W-:-:S02]  /*1ff0*/  LOP3.LUT R8, R3, 0x8, R8, 0xf8, !PT ;  /* 0x0000000803087812 */ /* 0x000fc400078ef808 */
[----:B------:R-:W-:Y:S01]  /*2000*/  SHF.R.U32.HI R3, RZ, 0x3, R3 ;  /* 0x00000003ff037819 */ /* 0x000fe20000011603 */
[----:B----4-:R-:W-:-:S03]  /*2010*/  @!P5 IMAD.MOV.U32 R217, RZ, RZ, R215 ;  /* 0x000000ffffd9d224 */ /* 0x010fc600078e00d7 */
[----:B------:R-:W-:Y:S01]  /*2020*/  LOP3.LUT R14, R8, R3, RZ, 0x3c, !PT ;  /* 0x00000003080e7212 */ /* 0x000fe200078e3cff */
[----:B------:R-:W-:Y:S01]  /*2030*/  @!P5 IMAD R8, R13, 0xc0, RZ ;  /* 0x000000c00d08d824 */ /* 0x000fe200078e02ff */
[----:B------:R-:W-:Y:S01]  /*2040*/  SHF.R.S32.HI R13, RZ, 0x1f, R198 ;  /* 0x0000001fff0d7819 */ /* 0x000fe200000114c6 */
[----:B------:R-:W-:-:S04]  /*2050*/  @!P5 IMAD.WIDE.U32 R16, R6, 0xc0, R216 ;  /* 0x000000c00610d825 */ /* 0x000fc800078e00d8 */
[----:B------:R-:W-:Y:S01]  /*2060*/  @!P5 IMAD.IADD R17, R17, 0x1, R8 ;  /* 0x000000011111d824 */ /* 0x000fe200078e0208 */
[----:B------:R-:W-:Y:S01]  /*2070*/  LEA.HI R8, R13, R198, RZ, 0x3 ;  /* 0x000000c60d087211 */ /* 0x000fe200078f18ff */
[----:B------:R-:W-:Y:S02]  /*2080*/  IMAD.SHL.U32 R3, R4, 0x40, RZ ;  /* 0x0000004004037824 */ /* 0x000fe400078e00ff */
[----:B------:R-:W-:Y:S01]  /*2090*/  @!P3 IMAD.MOV.U32 R13, RZ, RZ, c[0x0][0x1a4] ;  /* 0x00006900ff0db624 */ /* 0x000fe200078e00ff */
[----:B------:R-:W-:Y:S01]  /*20a0*/  @!PT LDS RZ, [RZ] ;  /* 0x00000000fffff984 */ /* 0x000fe20000000800 */
[----:B------:R-:W-:Y:S01]  /*20b0*/  @!PT LDS RZ, [RZ] ;  /* 0x00000000fffff984 */ /* 0x000fe20000000800 */
[----:B------:R-:W-:Y:S01]  /*20c0*/  @!PT LDS RZ, [RZ] ;  /* 0x00000000fffff984 */ /* 0x000fe20000000800 */
[----:B------:R4:W-:Y:S01]  /*20d0*/  @!P5 LDGSTS.E.BYPASS.LTC128B.128 [R221+0x6800], [R16.64] ;  /* 0x0680000010dddfae */ /* 0x0009e2000b901d4c */
[----:B------:R-:W-:Y:S01]  /*20e0*/  IMAD.SHL.U32 R197, R8, 0x20, RZ ;  /* 0x0000002008c57824 */ /* 0x000fe200078e00ff */
[----:B------:R-:W-:Y:S01]  /*20f0*/  LOP3.LUT R3, R3, 0xc0, RZ, 0xc0, !PT ;  /* 0x000000c003037812 */ /* 0x000fe200078ec0ff */
[----:B-1----:R-:W-:Y:S01]  /*2100*/  @!P3 IMAD.MOV.U32 R10, RZ, RZ, R216 ;  /* 0x000000ffff0ab224 */ /* 0x002fe200078e00d8 */
[----:B------:R-:W-:Y:S01]  /*2110*/  @P4 STS.128 [R221+0x7000], RZ ;  /* 0x007000ffdd004388 */ /* 0x000fe20000000c00 */
[----:B------:R-:W-:Y:S01]  /*2120*/  @!P3 IMAD.MOV.U32 R11, RZ, RZ, R215 ;  /* 0x000000ffff0bb224 */ /* 0x000fe200078e00d7 */
[----:B------:R-:W-:Y:S01]  /*2130*/  LOP3.LUT R197, R197, 0xffffff00, RZ, 0xc0, !PT ;  /* 0xffffff00c5c57812 */ /* 0x000fe200078ec0ff */
[----:B------:R-:W-:Y:S01]  /*2140*/  IMAD.U32 R211, R211, 0x20, R14 ;  /* 0x00000020d3d37824 */ /* 0x000fe200078e000e */
[----:B------:R-:W-:Y:S01]  /*2150*/  LOP3.LUT R12, R3, 0x8, R12, 0xf8, !PT ;  /* 0x00000008030c7812 */ /* 0x000fe200078ef80c */
[----:B------:R-:W-:Y:S01]  /*2160*/  @!P2 IMAD.MOV.U32 R14, RZ, RZ, c[0x0][0x1a4] ;  /* 0x00006900ff0ea624 */ /* 0x000fe200078e00ff */
[----:B------:R-:W-:Y:S01]  /*2170*/  SHF.R.U32.HI R3, RZ, 0x3, R3 ;  /* 0x00000003ff037819 */ /* 0x000fe20000011603 */
[----:B------:R-:W-:-:S02]  /*2180*/  @!P3 IMAD R13, R13, 0x140, RZ ;  /* 0x000001400d0db824 */ /* 0x000fc400078e02ff */
[----:B------:R-:W-:Y:S01]  /*2190*/  @!P2 IMAD.MOV.U32 R217, RZ, RZ, R215 ;  /* 0x000000ffffd9a224 */ /* 0x000fe200078e00d7 */
[----:B------:R-:W-:Y:S01]  /*21a0*/  LOP3.LUT R3, R12, R3, RZ, 0x3c, !PT ;  /* 0x000000030c037212 */ /* 0x000fe200078e3cff */
[----:B------:R-:W-:-:S04]  /*21b0*/  @!P3 IMAD.WIDE.U32 R18, R6, 0x140, R10 ;  /* 0x000001400612b825 */ /* 0x000fc800078e000a */
[----:B------:R-:W-:Y:S02]  /*21c0*/  IMAD.IADD R198, R198, 0x1, -R9 ;  /* 0x00000001c6c67824 */ /* 0x000fe400078e0a09 */
[----:B------:R-:W-:Y:S02]  /*21d0*/  @!P2 IMAD R8, R14, 0x180, RZ ;  /* 0x000001800e08a824 */ /* 0x000fe400078e02ff */
[----:B------:R-:W-:-:S04]  /*21e0*/  @!P2 IMAD.WIDE.U32 R10, R6, 0x180, R216 ;  /* 0x00000180060aa825 */ /* 0x000fc800078e00d8 */
[----:B------:R-:W-:Y:S02]  /*21f0*/  @!P3 IMAD.IADD R19, R19, 0x1, R13 ;  /* 0x000000011313b824 */ /* 0x000fe400078e020d */
[----:B------:R-:W-:Y:S02]  /*2200*/  @!P4 IMAD.MOV.U32 R9, RZ, RZ, c[0x0][0x1a4] ;  /* 0x00006900ff09c624 */ /* 0x000fe400078e00ff */
[----:B------:R-:W-:Y:S02]  /*2210*/  IMAD R13, R200, 0x200, R197 ;  /* 0x00000200c80d7824 */ /* 0x000fe400078e02c5 */
[----:B------:R-:W-:Y:S01]  /*2220*/  @!P1 IMAD.MOV.U32 R12, RZ, RZ, c[0x0][0x1a4] ;  /* 0x00006900ff0c9624 */ /* 0x000fe200078e00ff */
[----:B------:R-:W-:Y:S01]  /*2230*/  @!P4 LEA.HI.X R21, R6, R215, R9, 0x8, P0 ;  /* 0x000000d70615c211 */ /* 0x000fe200000f4409 */
[----:B------:R-:W-:Y:S01]  /*2240*/  @!P1 IMAD.MOV.U32 R217, RZ, RZ, R215 ;  /* 0x000000ffffd99224 */ /* 0x000fe200078e00d7 */
[----:B------:R-:W-:Y:S01]  /*2250*/  LOP3.LUT P0, RZ, R2, 0x2, RZ, 0xc0, !PT ;  /* 0x0000000202ff7812 */ /* 0x000fe2000780c0ff */
[----:B------:R-:W-:-:S02]  /*2260*/  @!P2 IMAD.IADD R11, R11, 0x1, R8 ;  /* 0x000000010b0ba824 */ /* 0x000fc400078e0208 */
[----:B------:R-:W-:Y:S01]  /*2270*/  IMAD R8, R198, 0x20, R13 ;  /* 0x00000020c6087824 */ /* 0x000fe200078e020d */
[----:B------:R-:W-:Y:S01]  /*2280*/  @!PT LDS RZ, [RZ] ;  /* 0x00000000fffff984 */ /* 0x000fe20000000800 */
[----:B------:R-:W-:Y:S01]  /*2290*/  @!PT LDS RZ, [RZ] ;  /* 0x00000000fffff984 */ /* 0x000fe20000000800 */
[----:B------:R-:W-:Y:S01]  /*22a0*/  @!PT LDS RZ, [RZ] ;  /* 0x00000000fffff984 */ /* 0x000fe20000000800 */
[----:B------:R1:W-:Y:S01]  /*22b0*/  @!P4 LDGSTS.E.BYPASS.LTC128B.128 [R221+0x7000], [R20.64] ;  /* 0x0700000014ddcfae */ /* 0x0003e2000b901d4c */
[----:B------:R-:W-:Y:S01]  /*22c0*/  @!P1 IMAD R12, R12, 0x1c0, RZ ;  /* 0x000001c00c0c9824 */ /* 0x000fe200078e02ff */
[----:B------:R-:W-:Y:S01]  /*22d0*/  SEL R2, R40, 0xfffffff0, !P0 ;  /* 0xfffffff028027807 */ /* 0x000fe20004000000 */
[----:B------:R-:W-:Y:S01]  /*22e0*/  @!P1 IMAD.WIDE.U32 R14, R6, 0x1c0, R216 ;  /* 0x000001c0060e9825 */ /* 0x000fe200078e00d8 */
[----:B------:R-:W-:Y:S03]  /*22f0*/  @P3 STS.128 [R221+0x7800], RZ ;  /* 0x007800ffdd003388 */ /* 0x000fe60000000c00 */
[----:B------:R-:W-:Y:S01]  /*2300*/  IMAD.IADD R213, R3, 0x1, R8 ;  /* 0x0000000103d57824 */ /* 0x000fe200078e0208 */
[----:B------:R-:W-:Y:S01]  /*2310*/  @!PT LDS RZ, [RZ] ;  /* 0x00000000fffff984 */ /* 0x000fe20000000800 */
[----:B------:R-:W-:Y:S01]  /*2320*/  @!PT LDS RZ, [RZ] ;  /* 0x00000000fffff984 */ /* 0x000fe20000000800 */
[----:B------:R-:W-:Y:S01]  /*2330*/  @!PT LDS RZ, [RZ] ;  /* 0x00000000fffff984 */ /* 0x000fe20000000800 */
[----:B------:R4:W-:Y:S01]  /*2340*/  @!P3 LDGSTS.E.BYPASS.LTC128B.128 [R221+0x7800], [R18.64] ;  /* 0x0780000012ddbfae */ /* 0x0009e2000b901d4c */
[----:B------:R-:W-:-:S02]  /*2350*/  @!P1 IMAD.IADD R25, R15, 0x1, R12 ;  /* 0x000000010f199824 */ /* 0x000fc400078e020c */
[----:B------:R-:W-:Y:S01]  /*2360*/  @!P1 IMAD.MOV.U32 R24, RZ, RZ, R14 ;  /* 0x000000ffff189224 */ /* 0x000fe200078e000e */
[----:B------:R-:W-:Y:S01]  /*2370*/  @P2 STS.128 [R221+0x8000], RZ ;  /* 0x008000ffdd002388 */ /* 0x000fe20000000c00 */
[----:B------:R-:W-:Y:S02]  /*2380*/  IMAD.SHL.U32 R211, R211, 0x2, RZ ;  /* 0x00000002d3d37824 */ /* 0x000fe400078e00ff */
[----:B------:R-:W-:Y:S01]  /*2390*/  IMAD.SHL.U32 R213, R213, 0x2, RZ ;  /* 0x00000002d5d57824 */ /* 0x000fe200078e00ff */
[----:B------:R-:W-:Y:S01]  /*23a0*/  @!PT LDS RZ, [RZ] ;  /* 0x00000000fffff984 */ /* 0x000fe20000000800 */
[----:B------:R-:W-:Y:S01]  /*23b0*/  @!PT LDS RZ, [RZ] ;  /* 0x00000000fffff984 */ /* 0x000fe20000000800 */
[----:B------:R-:W-:Y:S01]  /*23c0*/  @!PT LDS RZ, [RZ] ;  /* 0x00000000fffff984 */ /* 0x000fe20000000800 */
[----:B------:R4:W-:Y:S01]  /*23d0*/  @!P2 LDGSTS.E.BYPASS.LTC128B.128 [R221+0x8000], [R10.64] ;  /* 0x080000000addafae */ /* 0x0009e2000b901d4c */
[----:B------:R-:W-:Y:S02]  /*23e0*/  IMAD R202, R2, 0x2, R211 ;  /* 0x0000000202ca7824 */ /* 0x000fe400078e02d3 */
[----:B------:R-:W-:Y:S01]  /*23f0*/  IMAD R198, R198, 0x20, R197 ;  /* 0x00000020c6c67824 */ /* 0x000fe200078e02c5 */
[----:B------:R-:W-:Y:S03]  /*2400*/  @P1 STS.128 [R221+0x8800], RZ ;  /* 0x008800ffdd001388 */ /* 0x000fe60000000c00 */
[----:B------:R-:W-:Y:S01]  /*2410*/  IMAD.IADD R3, R3, 0x1, R198 ;  /* 0x0000000103037824 */ /* 0x000fe200078e02c6 */
[----:B------:R-:W-:Y:S01]  /*2420*/  @!PT LDS RZ, [RZ] ;  /* 0x00000000fffff984 */ /* 0x000fe20000000800 */
[----:B------:R-:W-:Y:S01]  /*2430*/  @!PT LDS RZ, [RZ] ;  /* 0x00000000fffff984 */ /* 0x000fe20000000800 */
[----:B------:R-:W-:Y:S01]  /*2440*/  @!PT LDS RZ, [RZ] ;  /* 0x00000000fffff984 */ /* 0x000fe20000000800 */
[----:B------:R4:W-:Y:S01]  /*2450*/  @!P1 LDGSTS.E.BYPASS.LTC128B.128 [R221+0x8800], [R24.64] ;  /* 0x0880000018dd9fae */ /* 0x0009e2000b901d4c */
[----:B------:R-:W-:-:S03]  /*2460*/  LOP3.LUT P1, RZ, R4, 0x2, RZ, 0xc0, !PT ;  /* 0x0000000204ff7812 */ /* 0x000fc6000782c0ff */
[----:B---3--:R-:W-:Y:S01]  /*2470*/  LDSM.16.M88.4 R36, [R213] ;  /* 0x00000000d524783b */ /* 0x008fe20000000200 */
[----:B------:R-:W-:Y:S02]  /*2480*/  SEL R4, R40, 0xfffffff0, !P1 ;  /* 0xfffffff028047807 */ /* 0x000fe40004800000 */
[----:B------:R-:W-:Y:S01]  /*2490*/  ISETP.GT.AND P1, PT, R196, 0x1, PT ;  /* 0x00000001c400780c */ /* 0x000fe20003f24270 */
[----:B-1----:R-:W4:Y:S02]  /*24a0*/  LDSM.16.M88.4 R20, [R211+0x1400] ;  /* 0x00140000d314783b */ /* 0x002f240000000200 */
[----:B------:R-:W-:Y:S02]  /*24b0*/  IMAD R212, R4, 0x2, R213 ;  /* 0x0000000204d47824 */ /* 0x000fe400078e02d5 */
[----:B--2---:R-:W1:Y:S04]  /*24c0*/  LDSM.16.M88.4 R28, [R211+0x1000] ;  /* 0x00100000d31c783b */ /* 0x004e680000000200 */
[----:B------:R-:W2:Y:S04]  /*24d0*/  LDSM.16.M88.4 R136, [R211+0x1c00] ;  /* 0x001c0000d388783b */ /* 0x000ea80000000200 */
[----:B------:R-:W-:Y:S01]  /*24e0*/  LDSM.16.M88.4 R40, [R212] ;  /* 0x00000000d428783b */ /* 0x000fe20000000200 */
[----:B------:R-:W-:-:S03]  /*24f0*/  @!P1 LEA R226, P0, R194, c[0x0][0x168], 0x1 ;  /* 0x00005a00c2e29a11 */ /* 0x000fc600078008ff */
[----:B------:R-:W3:Y:S01]  /*2500*/  LDSM.16.M88.4 R140, [R202+0x1400] ;  /* 0x00140000ca8c783b */ /* 0x000ee20000000200 */
[----:B------:R-:W-:-:S03]  /*2510*/  @!P1 LEA.HI.X R227, R194, c[0x0][0x16c], R195, 0x1, P0 ;  /* 0x00005b00c2e39a11 */ /* 0x000fc600000f0cc3 */
[----:B------:R-:W2:Y:S04]  /*2520*/  LDSM.16.M88.4 R12, [R211+0x1800] ;  /* 0x00180000d30c783b */ /* 0x000ea80000000200 */
[----:B------:R-:W2:Y:S04]  /*2530*/  LDSM.16.M88.4 R128, [R211+0x2000] ;  /* 0x00200000d380783b */ /* 0x000ea80000000200 */
[----:B------:R-:W3:Y:S04]  /*2540*/  LDSM.16.M88.4 R120, [R211+0x2400] ;  /* 0x00240000d378783b */ /* 0x000ee80000000200 */
[----:B------:R-:W3:Y:S04]  /*2550*/  LDSM.16.M88.4 R112, [R211+0x2800] ;  /* 0x00280000d370783b */ /* 0x000ee80000000200 */
[----:B------:R-:W3:Y:S04]  /*2560*/  LDSM.16.M88.4 R104, [R211+0x2c00] ;  /* 0x002c0000d368783b */ /* 0x000ee80000000200 */
[----:B------:R-:W3:Y:S01]  /*2570*/  LDSM.16.M88.4 R96, [R211+0x3000] ;  /* 0x00300000d360783b */ /* 0x000ee20000000200 */
[C---:B----4-:R-:W-:Y:S03]  /*2580*/  HMMA.16816.F32.BF16 R24, R36.reuse, R20, RZ ;  /* 0x000000142418723c */ /* 0x050fe600000418ff */
[----:B------:R-:W4:Y:S04]  /*2590*/  LDSM.16.M88.4 R88, [R211+0x3400] ;  /* 0x00340000d358783b */ /* 0x000f280000000200 */
[----:B------:R-:W3:Y:S01]  /*25a0*/  LDSM.16.M88.4 R80, [R211+0x3800] ;  /* 0x00380000d350783b */ /* 0x000ee20000000200 */
[C---:B------:R-:W-:Y:S03]  /*25b0*/  HMMA.16816.F32.BF16 R20, R36.reuse, R22, RZ ;  /* 0x000000162414723c */ /* 0x040fe600000418ff */
        /* <DEDUP_REMOVED lines=10> */
[----:B------:R-:W-:Y:S01]  /*2660*/  LDSM.16.M88.4 R188, [R202+0x1800] ;  /* 0x00180000cabc783b */ /* 0x000fe20000000200 */
[----:B------:R-:W-:Y:S03]  /*2670*/  HMMA.16816.F32.BF16 R136, R36, R138, RZ ;  /* 0x0000008a2488723c */ /* 0x000fe600000418ff */
[----:B------:R-:W-:Y:S04]  /*2680*/  LDSM.16.M88.4 R180, [R202+0x2000] ;  /* 0x00200000cab4783b */ /* 0x000fe80000000200 */
[----:B------:R-:W-:Y:S01]  /*2690*/  LDSM.16.M88.4 R176, [R202+0x2400] ;  /* 0x00240000cab0783b */ /* 0x000fe20000000200 */
[C---:B---3--:R-:W-:Y:S03]  /*26a0*/  HMMA.16816.F32.BF16 R24, R40.reuse, R140, R24 ;  /* 0x0000008c2818723c */ /* 0x048fe60000041818 */
[----:B------:R-:W-:Y:S04]  /*26b0*/  LDSM.16.M88.4 R172, [R202+0x2800] ;  /* 0x00280000caac783b */ /* 0x000fe80000000200 */
[----:B------:R-:W-:Y:S01]  /*26c0*/  LDSM.16.M88.4 R168, [R202+0x2c00] ;  /* 0x002c0000caa8783b */ /* 0x000fe20000000200 */
[----:B------:R-:W-:Y:S03]  /*26d0*/  HMMA.16816.F32.BF16 R20, R40, R142, R20 ;  /* 0x0000008e2814723c */ /* 0x000fe60000041814 */
[----:B------:R-:W3:Y:S04]  /*26e0*/  LDSM.16.M88.4 R140, [R202+0x4800] ;  /* 0x00480000ca8c783b */ /* 0x000ee80000000200 */
[----:B------:R-:W1:Y:S01]  /*26f0*/  LDSM.16.M88.4 R164, [R202+0x3000] ;  /* 0x00300000caa4783b */ /* 0x000e620000000200 */
[C---:B------:R-:W-:Y:S03]  /*2700*/  HMMA.16816.F32.BF16 R16, R36.reuse, R12, RZ ;  /* 0x0000000c2410723c */ /* 0x040fe600000418ff */
[----:B------:R-:W1:Y:S04]  /*2710*/  LDSM.16.M88.4 R160, [R202+0x3400] ;  /* 0x00340000caa0783b */ /* 0x000e680000000200 */
[----:B------:R-:W1:Y:S01]  /*2720*/  LDSM.16.M88.4 R156, [R202+0x3800] ;  /* 0x00380000ca9c783b */ /* 0x000e620000000200 */
[C---:B------:R-:W-:Y:S03]  /*2730*/  HMMA.16816.F32.BF16 R132, R36.reuse, R128, RZ ;  /* 0x000000802484723c */ /* 0x040fe600000418ff */
[----:B------:R-:W1:Y:S04]  /*2740*/  LDSM.16.M88.4 R152, [R202+0x3c00] ;  /* 0x003c0000ca98783b */ /* 0x000e680000000200 */
[----:B------:R-:W0:Y:S01]  /*2750*/  LDGDEPBAR ;  /* 0x00000000000079af */ /* 0x000e220000000000 */
[C---:B------:R-:W-:Y:S08]  /*2760*/  HMMA.16816.F32.BF16 R124, R36.reuse, R120, RZ ;  /* 0x00000078247c723c */ /* 0x040ff000000418ff */
[C---:B------:R-:W-:Y:S08]  /*2770*/  HMMA.16816.F32.BF16 R116, R36.reuse, R112, RZ ;  /* 0x000000702474723c */ /* 0x040ff000000418ff */
[C---:B------:R-:W-:Y:S08]  /*2780*/  HMMA.16816.F32.BF16 R108, R36.reuse, R104, RZ ;  /* 0x00000068246c723c */ /* 0x040ff000000418ff */
[C---:B------:R-:W-:Y:S08]  /*2790*/  HMMA.16816.F32.BF16 R100, R36.reuse, R96, RZ ;  /* 0x000000602464723c */ /* 0x040ff000000418ff */
[C---:B----4-:R-:W-:Y:S08]  /*27a0*/  HMMA.16816.F32.BF16 R92, R36.reuse, R88, RZ ;  /* 0x00000058245c723c */ /* 0x050ff000000418ff */
        /* <DEDUP_REMOVED lines=19> */
[----:B------:R-:W1:Y:S07]  /*28e0*/  LDSM.16.M88.4 R148, [R202+0x4000] ;  /* 0x00400000ca94783b */ /* 0x000e6e0000000200 */
[C---:B------:R-:W-:Y:S08]  /*28f0*/  HMMA.16816.F32.BF16 R32, R40.reuse, R144, R32 ;  /* 0x000000902820723c */ /* 0x040ff00000041820 */
[C---:B------:R-:W-:Y:S01]  /*2900*/  HMMA.16816.F32.BF16 R28, R40.reuse, R146, R28 ;  /* 0x00000092281c723c */ /* 0x040fe2000004181c */
[----:B------:R-:W2:Y:S07]  /*2910*/  LDSM.16.M88.4 R144, [R202+0x4400] ;  /* 0x00440000ca90783b */ /* 0x000eae0000000200 */
[C---:B------:R-:W-:Y:S08]  /*2920*/  HMMA.16816.F32.BF16 R8, R40.reuse, R184, R8 ;  /* 0x000000b82808723c */ /* 0x040ff00000041808 */
[----:B------:R-:W-:Y:S01]  /*2930*/  HMMA.16816.F32.BF16 R136, R40, R186, R136 ;  /* 0x000000ba2888723c */ /* 0x000fe20000041888 */
[----:B------:R-:W4:Y:S01]  /*2940*/  LDSM.16.M88.4 R184, [R202+0x4c00] ;  /* 0x004c0000cab8783b */ /* 0x000f220000000200 */
[----:B------:R-:W-:-:S06]  /*2950*/  DEPBAR.LE SB0, 0x0 ;  /* 0x000080000000791a */ /* 0x000fcc0000000000 */
[C---:B---3--:R-:W-:Y:S07]  /*2960*/  HMMA.16816.F32.BF16 R52, R40.reuse, R140, R52 ;  /* 0x0000008c2834723c */ /* 0x048fee0000041834 */
[----:B------:R-:W-:Y:S01]  /*2970*/  SHF.R.S32.HI R140, RZ, 0x1f, R201 ;  /* 0x0000001fff8c7819 */ /* 0x000fe200000114c9 */
[----:B------:R-:W-:Y:S03]  /*2980*/  HMMA.16816.F32.BF16 R16, R40, R188, R16 ;  /* 0x000000bc2810723c */ /* 0x000fe60000041810 */
[----:B------:R-:W-:-:S04]  /*2990*/  LEA.HI R140, R140, R201, RZ, 0x2 ;  /* 0x000000c98c8c7211 */ /* 0x000fc800078f10ff */
[----:B------:R-:W-:Y:S01]  /*29a0*/  SHF.R.S32.HI R228, RZ, 0x2, R140 ;  /* 0x00000002ffe47819 */ /* 0x000fe2000001148c */
        /* <DEDUP_REMOVED lines=10> */
[C---:B------:R-:W-:Y:S07]  /*2a50*/  HMMA.16816.F32.BF16 R96, R40.reuse, R166, R96 ;  /* 0x000000a62860723c */ /* 0x040fee0000041860 */
[----:B------:R-:W-:Y:S01]  /*2a60*/  IMAD.SHL.U32 R166, R0, 0x2, RZ ;  /* 0x0000000200a67824 */ /* 0x000fe200078e00ff */
[----:B------:R-:W-:Y:S01]  /*2a70*/  HMMA.16816.F32.BF16 R92, R40, R160, R92 ;  /* 0x000000a0285c723c */ /* 0x000fe2000004185c */
[----:B------:R-:W-:-:S03]  /*2a80*/  IADD3 R0, R211, 0x1000, RZ ;  /* 0x00001000d3007810 */ /* 0x000fc60007ffe0ff */
[----:B------:R-:W-:Y:S02]  /*2a90*/  LOP3.LUT R166, R166, 0x6, RZ, 0xc0, !PT ;  /* 0x00000006a6a67812 */ /* 0x000fe400078ec0ff */
[----:B------:R-:W-:Y:S02]  /*2aa0*/  IMAD R210, R2, 0x2, R0 ;  /* 0x0000000202d27824 */ /* 0x000fe400078e0200 */
[C---:B------:R-:W-:Y:S08]  /*2ab0*/  HMMA.16816.F32.BF16 R88, R40.reuse, R162, R88 ;  /* 0x000000a22858723c */ /* 0x040ff00000041858 */
[C---:B------:R-:W-:Y:S08]  /*2ac0*/  HMMA.16816.F32.BF16 R84, R40.reuse, R156, R84 ;  /* 0x0000009c2854723c */ /* 0x040ff00000041854 */
[C---:B------:R-:W-:Y:S08]  /*2ad0*/  HMMA.16816.F32.BF16 R80, R40.reuse, R158, R80 ;  /* 0x0000009e2850723c */ /* 0x040ff00000041850 */
[C---:B------:R-:W-:Y:S08]  /*2ae0*/  HMMA.16816.F32.BF16 R76, R40.reuse, R152, R76 ;  /* 0x00000098284c723c */ /* 0x040ff0000004184c */
[C---:B------:R-:W-:Y:S08]  /*2af0*/  HMMA.16816.F32.BF16 R72, R40.reuse, R154, R72 ;  /* 0x0000009a2848723c */ /* 0x040ff00000041848 */
[C---:B-1----:R-:W-:Y:S08]  /*2b00*/  HMMA.16816.F32.BF16 R68, R40.reuse, R148, R68 ;  /* 0x000000942844723c */ /* 0x042ff00000041844 */
[C---:B------:R-:W-:Y:S08]  /*2b10*/  HMMA.16816.F32.BF16 R64, R40.reuse, R150, R64 ;  /* 0x000000962840723c */ /* 0x040ff00000041840 */
[C---:B--2---:R-:W-:Y:S08]  /*2b20*/  HMMA.16816.F32.BF16 R60, R40.reuse, R144, R60 ;  /* 0x00000090283c723c */ /* 0x044ff0000004183c */
[C---:B------:R-:W-:Y:S08]  /*2b30*/  HMMA.16816.F32.BF16 R56, R40.reuse, R146, R56 ;  /* 0x000000922838723c */ /* 0x040ff00000041838 */
[C---:B------:R-:W-:Y:S08]  /*2b40*/  HMMA.16816.F32.BF16 R48, R40.reuse, R142, R48 ;  /* 0x0000008e2830723c */ /* 0x040ff00000041830 */
[C---:B----4-:R-:W-:Y:S08]  /*2b50*/  HMMA.16816.F32.BF16 R44, R40.reuse, R184, R44 ;  /* 0x000000b8282c723c */ /* 0x050ff0000004182c */
[----:B------:R-:W-:Y:S07]  /*2b60*/  HMMA.16816.F32.BF16 R36, R40, R186, R36 ;  /* 0x000000ba2824723c */ /* 0x000fee0000041824 */
[----:B------:R-:W-:-:S04]  /*2b70*/  IADD3 R40, R199, 0x1, R228 ;  /* 0x00000001c7287810 */ /* 0x000fc80007ffe0e4 */
[----:B------:R-:W-:-:S04]  /*2b80*/  IADD3 R40, R7, R40, -R220 ;  /* 0x0000002807287210 */ /* 0x000fc80007ffe8dc */
[----:B------:R-:W-:-:S04]  /*2b90*/  IADD3 R40, R40, c[0x0][0x2e8], RZ ;  /* 0x0000ba0028287a10 */ /* 0x000fc80007ffe0ff */
[C---:B------:R-:W-:Y:S02]  /*2ba0*/  IADD3 R164, R40.reuse, 0x8, RZ ;  /* 0x0000000828a47810 */ /* 0x040fe40007ffe0ff */
[-C--:B------:R-:W-:Y:S02]  /*2bb0*/  IMNMX R165, R40, R7.reuse, PT ;  /* 0x0000000728a57217 */ /* 0x080fe40003800200 */
[----:B------:R-:W-:Y:S01]  /*2bc0*/  IMNMX R164, R164, R7, PT ;  /* 0x00000007a4a47217 */ /* 0x000fe20003800200 */
[----:B------:R-:W-:Y:S06]  /*2bd0*/  BAR.SYNC.DEFER_BLOCKING 0x0 ;  /* 0x0000000000007b1d */ /* 0x000fec0000010000 */
[----:B------:R-:W-:Y:S05]  /*2be0*/  @!P1 BRA `(.L_x_1548) ;  /* 0x000005d000009947 */ /* 0x000fea0003800000 */
[----:B------:R-:W-:Y:S05]  /*2bf0*/  @!P6 BRA `(.L_x_1549) ;  /* 0x000003900000e947 */ /* 0x000fea0003800000 */
[----:B------:R-:W1:Y:S01]  /*2c00*/  I2F.RP R40, R193 ;  /* 0x000000c100287306 */ /* 0x000e620000209400 */
[----:B------:R-:W-:-:S02]  /*2c10*/  IADD3 R42, R5, -0x100, RZ ;  /* 0xffffff00052a7810 */ /* 0x000fc40007ffe0ff */
        /* <DEDUP_REMOVED lines=30> */
[----:B------:R-:W-:-:S05]  /*2e00*/  @P4 IADD3 R41, R41, 0x1, RZ ;  /* 0x0000000129294810 */ /* 0x000fca0007ffe0ff */
        /* <DEDUP_REMOVED lines=24> */
.L_x_1549:
[----:B------:R-:W-:-:S04]  /*2f90*/  LEA R2, -R192, RZ, 0x8 ;  /* 0x000000ffc0027211 */ /* 0x000fc800078e41ff */
[----:B------:R-:W-:Y:S02]  /*2fa0*/  SHF.R.S32.HI R0, RZ, 0x1f, R2 ;  /* 0x0000001fff007819 */ /* 0x000fe40000011402 */
.L_x_1550:
[----:B------:R-:W-:Y:S01]  /*2fb0*/  IADD3 R194, P0, R2, R194, RZ ;  /* 0x000000c202c27210 */ /* 0x000fe20007f1e0ff */
[----:B------:R-:W-:Y:S02]  /*2fc0*/  IMAD.MOV.U32 R41, RZ, RZ, 0x6 ;  /* 0x00000006ff297424 */ /* 0x000fe400078e00ff */
[----:B------:R-:W-:Y:S01]  /*2fd0*/  IMAD.SHL.U32 R7, R192, 0x40, RZ ;  /* 0x00000040c0077824 */ /* 0x000fe200078e00ff */
[----:B------:R-:W-:Y:S01]  /*2fe0*/  LEA R226, P1, R194, c[0x0][0x168], 0x1 ;  /* 0x00005a00c2e27a11 */ /* 0x000fe200078208ff */
[----:B------:R-:W-:Y:S01]  /*2ff0*/  IMAD.X R195, R0, 0x1, R195, P0 ;  /* 0x0000000100c37824 */ /* 0x000fe200000e06c3 */
[----:B------:R-:W-:Y:S02]  /*3000*/  SHF.L.U64.HI R0, R192, R41, c[0x0][0x19c] ;  /* 0x00006700c0007619 */ /* 0x000fe40000010229 */
[----:B------:R-:W-:Y:S02]  /*3010*/  IADD3 R146, P0, R7, R226, RZ ;  /* 0x000000e207927210 */ /* 0x000fe40007f1e0ff */
[----:B------:R-:W-:-:S02]  /*3020*/  LEA.HI.X R227, R194, c[0x0][0x16c], R195, 0x1, P1 ;  /* 0x00005b00c2e37a11 */ /* 0x000fc400008f0cc3 */
[----:B------:R-:W-:-:S03]  /*3030*/  IADD3 R144, P1, R146, R7, RZ ;  /* 0x0000000792907210 */ /* 0x000fc60007f3e0ff */
[----:B------:R-:W-:Y:S01]  /*3040*/  IMAD.X R147, R0, 0x1, R227, P0 ;  /* 0x0000000100937824 */ /* 0x000fe200000e06e3 */
[-C--:B------:R-:W-:Y:S01]  /*3050*/  IADD3 R142, P0, R144, R7.reuse, RZ ;  /* 0x00000007908e7210 */ /* 0x080fe20007f1e0ff */
[----:B------:R-:W-:Y:S01]  /*3060*/  @!PT LDS RZ, [RZ] ;  /* 0x00000000fffff984 */ /* 0x000fe20000000800 */
[----:B------:R-:W-:Y:S01]  /*3070*/  @!PT LDS RZ, [RZ] ;  /* 0x00000000fffff984 */ /* 0x000fe20000000800 */
[----:B------:R-:W-:Y:S01]  /*3080*/  @!PT LDS RZ, [RZ] ;  /* 0x00000000fffff984 */ /* 0x000fe20000000800 */
[----:B------:R1:W-:Y:S02]  /*3090*/  LDGSTS.E.BYPASS.LTC128B.128 [R221+0x1000], [R226.64] ;  /* 0x01000000e2dd7fae */ /* 0x0003e4000b901d4c */
[--C-:B------:R-:W-:Y:S01]  /*30a0*/  IMAD.X R145, R147, 0x1, R0.reuse, P1 ;  /* 0x0000000193917824 */ /* 0x100fe200008e0600 */
[-C--:B------:R-:W-:Y:S01]  /*30b0*/  IADD3 R140, P1, R142, R7.reuse, RZ ;  /* 0x000000078e8c7210 */ /* 0x080fe20007f3e0ff */
        /* <DEDUP_REMOVED lines=8> */
[----:B------:R-:W-:Y:S01]  /*3140*/  IADD3 R148, P0, R40, R7, RZ ;  /* 0x0000000728947210 */ /* 0x000fe20007f1e0ff */
[----:B------:R1:W-:Y:S02]  /*3150*/  LDGSTS.E.BYPASS.LTC128B.128 [R221+0x3000], [R140.64] ;  /* 0x030000008cdd7fae */ /* 0x0003e4000b901d4c */
[----:B------:R-:W-:-:S02]  /*3160*/  IMAD.X R41, R43, 0x1, R0, P1 ;  /* 0x000000012b297824 */ /* 0x000fc400008e0600 */
[----:B------:R1:W-:Y:S02]  /*3170*/  LDGSTS.E.BYPASS.LTC128B.128 [R221+0x3800], [R42.64] ;  /* 0x038000002add7fae */ /* 0x0003e4000b901d4c */
[----:B------:R-:W-:Y:S02]  /*3180*/  IMAD.X R149, R41, 0x1, R0, P0 ;  /* 0x0000000129957824 */ /* 0x000fe400000e0600 */
[----:B------:R1:W-:Y:S04]  /*3190*/  LDGSTS.E.BYPASS.LTC128B.128 [R221+0x4000], [R40.64] ;  /* 0x0400000028dd7fae */ /* 0x0003e8000b901d4c */
[----:B------:R1:W-:Y:S04]  /*31a0*/  LDGSTS.E.BYPASS.LTC128B.128 [R221+0x4800], [R148.64] ;  /* 0x0480000094dd7fae */ /* 0x0003e8000b901d4c */
[----:B------:R-:W0:Y:S02]  /*31b0*/  LDGDEPBAR ;  /* 0x00000000000079af */ /* 0x000e240000000000 */
.L_x_1548:
[----:B------:R-:W-:-:S05]  /*31c0*/  IMAD.IADD R243, R5, 0x1, R166 ;  /* 0x0000000105f37824 */ /* 0x000fca00078e02a6 */
[C---:B------:R-:W-:Y:S02]  /*31d0*/  IADD3 R242, R243.reuse, 0x1, RZ ;  /* 0x00000001f3f27810 */ /* 0x040fe40007ffe0ff */
[CC--:B------:R-:W-:Y:S02]  /*31e0*/  ISETP.GE.AND P1, PT, R243.reuse, R164.reuse, PT ;  /* 0x000000a4f300720c */ /* 0x0c0fe40003f26270 */
[C---:B------:R-:W-:Y:S02]  /*31f0*/  IADD3 R240, R243.reuse, 0x8, RZ ;  /* 0x00000008f3f07810 */ /* 0x040fe40007ffe0ff */
        /* <DEDUP_REMOVED lines=254> */
[----:B------:R-:W1:Y:S02]  /*41e0*/  SHFL.BFLY PT, R15, R14, 0x2, 0x1f ;  /* 0x0c401f000e0f7f89 */ /* 0x000e6400000e0000 */
[----:B-1----:R-:W-:-:S02]  /*41f0*/  FMNMX.FTZ R15, R14, R15, !PT ;  /* 0x0000000f0e0f7209 */ /* 0x002fc40007810000 */
[----:B------:R-:W-:Y:S02]  /*4200*/  FSEL R14, R33, -INF , !P1 ;  /* 0xff800000210e7808 */ /* 0x000fe40004800000 */
[-C--:B------:R-:W-:Y:S01]  /*4210*/  ISETP.GE.AND P1, PT, R239, R165.reuse, PT ;  /* 0x000000a5ef00720c */ /* 0x080fe20003f26270 */
[----:B------:R-:W1:Y:S03]  /*4220*/  SHFL.BFLY PT, R0, R15, 0x1, 0x1f ;  /* 0x0c201f000f007f89 */ /* 0x000e6600000e0000 */
[----:B------:R-:W-:Y:S02]  /*4230*/  FSEL R39, R29, -INF , !P1 ;  /* 0xff8000001d277808 */ /* 0x000fe40004800000 */
[----:B------:R-:W-:-:S04]  /*4240*/  ISETP.GE.AND P1, PT, R236, R165, PT ;  /* 0x000000a5ec00720c */ /* 0x000fc80003f26270 */
[----:B------:R-:W-:Y:S02]  /*4250*/  FSEL R25, R25, -INF , !P1 ;  /* 0xff80000019197808 */ /* 0x000fe40004800000 */
[----:B------:R-:W-:-:S04]  /*4260*/  ISETP.GE.AND P1, PT, R234, R165, PT ;  /* 0x000000a5ea00720c */ /* 0x000fc80003f26270 */
[----:B------:R-:W-:Y:S02]  /*4270*/  FSEL R29, R21, -INF , !P1 ;  /* 0xff800000151d7808 */ /* 0x000fe40004800000 */
[----:B------:R-:W-:-:S04]  /*4280*/  ISETP.GE.AND P1, PT, R232, R165, PT ;  /* 0x000000a5e800720c */ /* 0x000fc80003f26270 */
[----:B------:R-:W-:Y:S02]  /*4290*/  FSEL R243, R17, -INF , !P1 ;  /* 0xff80000011f37808 */ /* 0x000fe40004800000 */
[----:B------:R-:W-:Y:S02]  /*42a0*/  ISETP.GE.AND P1, PT, R208, R165, PT ;  /* 0x000000a5d000720c */ /* 0x000fe40003f26270 */
[----:B-1----:R-:W-:Y:S02]  /*42b0*/  FMNMX.FTZ R0, R15, R0, !PT ;  /* 0x000000000f007209 */ /* 0x002fe40007810000 */
[----:B------:R-:W-:Y:S02]  /*42c0*/  FMNMX.FTZ R15, R32, R14, !PT ;  /* 0x0000000e200f7209 */ /* 0x000fe40007810000 */
[C---:B------:R-:W-:Y:S01]  /*42d0*/  FSETP.NEU.FTZ.AND P0, PT, R0.reuse, -INF , PT ;  /* 0xff8000000000780b */ /* 0x040fe20003f1d000 */
[----:B------:R-:W-:Y:S01]  /*42e0*/  FMUL.FTZ R54, R0, c[0x0][0x23c] ;  /* 0x00008f0000367a20 */ /* 0x000fe20000410000 */
[----:B------:R-:W-:-:S02]  /*42f0*/  FSEL R239, R13, -INF , !P1 ;  /* 0xff8000000def7808 */ /* 0x000fc40004800000 */
[-C--:B------:R-:W-:Y:S02]  /*4300*/  ISETP.GE.AND P1, PT, R206, R165.reuse, PT ;  /* 0x000000a5ce00720c */ /* 0x080fe40003f26270 */
[----:B------:R-:W-:Y:S02]  /*4310*/  FSEL R54, R54, RZ, P0 ;  /* 0x000000ff36367208 */ /* 0x000fe40000000000 */
[----:B------:R-:W-:-:S03]  /*4320*/  ISETP.GE.AND P0, PT, R240, R165, PT ;  /* 0x000000a5f000720c */ /* 0x000fc60003f06270 */
[--C-:B------:R-:W-:Y:S01]  /*4330*/  FFMA.FTZ R58, R241, c[0x0][0x23c], -R54.reuse ;  /* 0x00008f00f13a7a23 */ /* 0x100fe20000010836 */
[----:B------:R-:W-:Y:S01]  /*4340*/  FSEL R28, R28, -INF , !P0 ;  /* 0xff8000001c1c7808 */ /* 0x000fe20004000000 */
[--C-:B------:R-:W-:Y:S01]  /*4350*/  FFMA.FTZ R66, R147, c[0x0][0x23c], -R54.reuse ;  /* 0x00008f0093427a23 */ /* 0x100fe20000010836 */
[----:B------:R-:W-:Y:S01]  /*4360*/  ISETP.GE.AND P0, PT, R238, R165, PT ;  /* 0x000000a5ee00720c */ /* 0x000fe20003f06270 */
        /* <DEDUP_REMOVED lines=66> */
[----:B------:R-:W1:Y:S01]  /*4790*/  MUFU.EX2 R55, R55 ;  /* 0x0000003700377308 */ /* 0x000e620000000800 */
        /* <DEDUP_REMOVED lines=52> */
[-C--:B------:R-:W-:Y:S02]  /*4ae0*/  ISETP.GE.AND P1, PT, R179, R165.reuse, PT ;  /* 0x000000a5b300720c */ /* 0x080fe40003f26270 */
[----:B------:R-:W-:Y:S01]  /*4af0*/  FSEL R187, R104, -INF , !P0 ;  /* 0xff80000068bb7808 */ /* 0x000fe20004000000 */
[----:B------:R-:W-:Y:S01]  /*4b00*/  FFMA.FTZ R104, R143, c[0x0][0x23c], -R54 ;  /* 0x00008f008f687a23 */ /* 0x000fe20000010836 */
[----:B------:R-:W-:Y:S01]  /*4b10*/  FMNMX.FTZ R38, R189, R38, !PT ;  /* 0x00000026bd267209 */ /* 0x000fe20007810000 */
[----:B------:R-:W-:Y:S01]  /*4b20*/  MUFU.EX2 R75, R75 ;  /* 0x0000004b004b7308 */ /* 0x000fe20000000800 */
[----:B------:R-:W-:-:S02]  /*4b30*/  ISETP.GE.AND P0, PT, R178, R165, PT ;  /* 0x000000a5b200720c */ /* 0x000fc40003f06270 */
[----:B------:R-:W-:Y:S01]  /*4b40*/  FSEL R183, R105, -INF , !P1 ;  /* 0xff80000069b77808 */ /* 0x000fe20004800000 */
[--C-:B------:R-:W-:Y:S01]  /*4b50*/  FFMA.FTZ R105, R209, c[0x0][0x23c], -R54.reuse ;  /* 0x00008f00d1697a23 */ /* 0x100fe20000010836 */
[----:B------:R-:W-:Y:S01]  /*4b60*/  FMNMX.FTZ R38, R187, R38, !PT ;  /* 0x00000026bb267209 */ /* 0x000fe20007810000 */
[----:B------:R-:W-:Y:S01]  /*4b70*/  IMAD.SHL.U32 R209, R3, 0x2, RZ ;  /* 0x0000000203d17824 */ /* 0x000fe200078e00ff */
[-C--:B------:R-:W-:Y:S01]  /*4b80*/  ISETP.GE.AND P1, PT, R176, R165.reuse, PT ;  /* 0x000000a5b000720c */ /* 0x080fe20003f26270 */
[--C-:B------:R-:W-:Y:S01]  /*4b90*/  FFMA.FTZ R3, R23, c[0x0][0x23c], -R54.reuse ;  /* 0x00008f0017037a23 */ /* 0x100fe20000010836 */
[----:B------:R-:W-:Y:S01]  /*4ba0*/  FSEL R179, R100, -INF , !P0 ;  /* 0xff80000064b37808 */ /* 0x000fe20004000000 */
[----:B------:R-:W-:Y:S01]  /*4bb0*/  IMAD R208, R4, 0x2, R209 ;  /* 0x0000000204d07824 */ /* 0x000fe200078e02d1 */
        /* <DEDUP_REMOVED lines=11> */
[----:B------:R-:W-:Y:S01]  /*4c70*/  FFMA.FTZ R96, R27, c[0x0][0x23c], -R54 ;  /* 0x00008f001b607a23 */ /* 0x000fe20000010836 */
[----:B------:R-:W-:Y:S01]  /*4c80*/  FMNMX.FTZ R38, R175, R38, !PT ;  /* 0x00000026af267209 */ /* 0x000fe20007810000 */
[----:B------:R-:W-:Y:S01]  /*4c90*/  MUFU.EX2 R78, R78 ;  /* 0x0000004e004e7308 */ /* 0x000fe20000000800 */
[----:B------:R-:W-:-:S02]  /*4ca0*/  ISETP.GE.AND P0, PT, R170, R165, PT ;  /* 0x000000a5aa00720c */ /* 0x000fc40003f06270 */
[----:B------:R-:W-:Y:S01]  /*4cb0*/  FSEL R167, R97, -INF , !P1 ;  /* 0xff80000061a77808 */ /* 0x000fe20004800000 */
[----:B------:R-:W-:Y:S01]  /*4cc0*/  FFMA.FTZ R97, R31, c[0x0][0x23c], -R54 ;  /* 0x00008f001f617a23 */ /* 0x000fe20000010836 */
        /* <DEDUP_REMOVED lines=8> */
[----:B------:R-:W-:Y:S01]  /*4d50*/  FMNMX.FTZ R38, R161, R38, !PT ;  /* 0x00000026a1267209 */ /* 0x000fe20007810000 */
[----:B------:R-:W-:Y:S01]  /*4d60*/  FFMA.FTZ R93, R247, c[0x0][0x23c], -R54 ;  /* 0x00008f00f75d7a23 */ /* 0x000fe20000010836 */
[-C--:B------:R-:W-:Y:S02]  /*4d70*/  ISETP.GE.AND P1, PT, R160, R165.reuse, PT ;  /* 0x000000a5a000720c */ /* 0x080fe40003f26270 */
[----:B------:R-:W-:Y:S02]  /*4d80*/  FSEL R153, R88, -INF , !P0 ;  /* 0xff80000058997808 */ /* 0x000fe40004000000 */
        /* <DEDUP_REMOVED lines=12> */
[--C-:B------:R-:W-:Y:S01]  /*4e50*/  FFMA.FTZ R85, R127, c[0x0][0x23c], -R54.reuse ;  /* 0x00008f007f557a23 */ /* 0x100fe20000010836 */
[----:B------:R-:W-:Y:S01]  /*4e60*/  FMNMX.FTZ R38, R139, R38, !PT ;  /* 0x000000268b267209 */ /* 0x000fe20007810000 */
[----:B------:R2:W-:Y:S01]  /*4e70*/  MUFU.EX2 R84, R8 ;  /* 0x0000000800547308 */ /* 0x0005e20000000800 */
[-C--:B------:R-:W-:Y:S02]  /*4e80*/  ISETP.GE.AND P1, PT, R152, R165.reuse, PT ;  /* 0x000000a59800720c */ /* 0x080fe40003f26270 */
[----:B------:R-:W-:Y:S02]  /*4e90*/  FSEL R127, R80, -INF , !P0 ;  /* 0xff800000507f7808 */ /* 0x000fe40004000000 */
[----:B------:R-:W-:Y:S02]  /*4ea0*/  FMNMX.FTZ R38, R135, R38, !PT ;  /* 0x0000002687267209 */ /* 0x000fe40007810000 */
        /* <DEDUP_REMOVED lines=8> */
[----:B------:R-:W-:Y:S01]  /*4f30*/  MUFU.EX2 R90, R90 ;  /* 0x0000005a005a7308 */ /* 0x000fe20000000800 */
[----:B------:R-:W-:Y:S02]  /*4f40*/  FMNMX.FTZ R38, R129, R38, !PT ;  /* 0x0000002681267209 */ /* 0x000fe40007810000 */
[-C--:B------:R-:W-:Y:S02]  /*4f50*/  ISETP.GE.AND P0, PT, R119, R165.reuse, PT ;  /* 0x000000a57700720c */ /* 0x080fe40003f06270 */
[----:B------:R-:W-:Y:S01]  /*4f60*/  FSEL R119, R77, -INF , !P1 ;  /* 0xff8000004d777808 */ /* 0x000fe20004800000 */
[----:B------:R-:W-:Y:S01]  /*4f70*/  FFMA.FTZ R77, R18, c[0x0][0x23c], -R54 ;  /* 0x00008f00124d7a23 */ /* 0x000fe20000010836 */
[----:B------:R-:W-:Y:S01]  /*4f80*/  FMNMX.FTZ R38, R121, R38, !PT ;  /* 0x0000002679267209 */ /* 0x000fe20007810000 */
[----:B------:R-:W-:Y:S01]  /*4f90*/  LDSM.16.MT88.4 R16, [R208+0x5000] ;  /* 0x00500000d010783b */ /* 0x000fe20000004200 */
[----:B------:R-:W-:Y:S01]  /*4fa0*/  ISETP.GE.AND P1, PT, R146, R165, PT ;  /* 0x000000a59200720c */ /* 0x000fe20003f26270 */
[----:B------:R-:W-:Y:S01]  /*4fb0*/  MUFU.EX2 R76, R118 ;  /* 0x00000076004c7308 */ /* 0x000fe20000000800 */
[----:B------:R-:W-:-:S02]  /*4fc0*/  FSEL R117, R72, -INF , !P0 ;  /* 0xff80000048757808 */ /* 0x000fc40004000000 */
[----:B------:R-:W-:Y:S02]  /*4fd0*/  FMNMX.FTZ R38, R119, R38, !PT ;  /* 0x0000002677267209 */ /* 0x000fe40007810000 */
[-C--:B------:R-:W-:Y:S02]  /*4fe0*/  ISETP.GE.AND P0, PT, R115, R165.reuse, PT ;  /* 0x000000a57300720c */ /* 0x080fe40003f06270 */
[----:B------:R-:W-:Y:S01]  /*4ff0*/  FSEL R115, R73, -INF , !P1 ;  /* 0xff80000049737808 */ /* 0x000fe20004800000 */
[----:B------:R-:W-:Y:S01]  /*5000*/  FFMA.FTZ R73, R10, c[0x0][0x23c], -R54 ;  /* 0x00008f000a497a23 */ /* 0x000fe20000010836 */
[----:B------:R-:W-:Y:S01]  /*5010*/  FMNMX.FTZ R38, R117, R38, !PT ;  /* 0x0000002675267209 */ /* 0x000fe20007810000 */
[----:B------:R-:W-:Y:S01]  /*5020*/  MUFU.EX2 R91, R91 ;  /* 0x0000005b005b7308 */ /* 0x000fe20000000800 */
[----:B------:R-:W-:Y:S02]  /*5030*/  ISETP.GE.AND P1, PT, R144, R165, PT ;  /* 0x000000a59000720c */ /* 0x000fe40003f26270 */
[----:B------:R-:W-:-:S02]  /*5040*/  FSEL R113, R68, -INF , !P0 ;  /* 0xff80000044717808 */ /* 0x000fc40004000000 */
[----:B------:R-:W-:Y:S02]  /*5050*/  FMNMX.FTZ R38, R115, R38, !PT ;  /* 0x0000002673267209 */ /* 0x000fe40007810000 */
        /* <DEDUP_REMOVED lines=8> */
[----:B------:R-:W-:Y:S02]  /*50e0*/  ISETP.GE.AND P0, PT, R138, R165, PT ;  /* 0x000000a58a00720c */ /* 0x000fe40003f06270 */
[----:B------:R-:W-:Y:S02]  /*50f0*/  FSEL R65, R65, -INF , !P1 ;  /* 0xff80000041417808 */ /* 0x000fe40004800000 */
[----:B--2---:R-:W-:Y:S01]  /*5100*/  FMNMX.FTZ R8, R64, R9, !PT ;  /* 0x0000000940087209 */ /* 0x004fe20007810000 */
[----:B------:R-:W-:Y:S01]  /*5110*/  MUFU.EX2 R77, R77 ;  /* 0x0000004d004d7308 */ /* 0x000fe20000000800 */
[----:B------:R-:W-:Y:S01]  /*5120*/  ISETP.GE.AND P1, PT, R134, R165, PT ;  /* 0x000000a58600720c */ /* 0x000fe20003f26270 */
[----:B------:R-:W-:Y:S01]  /*5130*/  FFMA.FTZ R134, R181, c[0x0][0x23c], -R54 ;  /* 0x00008f00b5867a23 */ /* 0x000fe20000010836 */
[----:B------:R-:W-:Y:S02]  /*5140*/  FSEL R72, R60, -INF , !P0 ;  /* 0xff8000003c487808 */ /* 0x000fe40004000000 */
[----:B------:R-:W-:-:S02]  /*5150*/  FMNMX.FTZ R9, R65, R8, !PT ;  /* 0x0000000841097209 */ /* 0x000fc40007810000 */
[----:B------:R-:W-:Y:S01]  /*5160*/  ISETP.GE.AND P0, PT, R130, R165, PT ;  /* 0x000000a58200720c */ /* 0x000fe20003f06270 */
[----:B------:R2:W-:Y:S01]  /*5170*/  MUFU.EX2 R60, R110 ;  /* 0x0000006e003c7308 */ /* 0x0005e20000000800 */
        /* <DEDUP_REMOVED lines=8> */
[----:B------:R-:W-:Y:S01]  /*5200*/  FMNMX.FTZ R2, R56, R9, !PT ;  /* 0x0000000938027209 */ /* 0x000fe20007810000 */
[--C-:B--2---:R-:W-:Y:S01]  /*5210*/  FFMA.FTZ R110, R159, c[0x0][0x23c], -R54.reuse ;  /* 0x00008f009f6e7a23 */ /* 0x104fe20000010836 */
[----:B------:R-:W-:Y:S01]  /*5220*/  ISETP.GE.AND P1, PT, R102, R165, PT ;  /* 0x000000a56600720c */ /* 0x000fe20003f26270 */
[----:B------:R-:W-:Y:S01]  /*5230*/  FFMA.FTZ R102, R141, c[0x0][0x23c], -R54 ;  /* 0x00008f008d667a23 */ /* 0x000fe20000010836 */
[----:B------:R-:W-:Y:S01]  /*5240*/  FSEL R80, R52, -INF , !P0 ;  /* 0xff80000034507808 */ /* 0x000fe20004000000 */
[----:B------:R-:W-:Y:S01]  /*5250*/  MUFU.EX2 R81, R81 ;  /* 0x0000005100517308 */ /* 0x000fe20000000800 */
[----:B------:R-:W-:-:S02]  /*5260*/  FMNMX.FTZ R9, R57, R2, !PT ;  /* 0x0000000239097209 */ /* 0x000fc40007810000 */
[----:B------:R-:W-:Y:S01]  /*5270*/  ISETP.GE.AND P0, PT, R98, R165, PT ;  /* 0x000000a56200720c */ /* 0x000fe20003f06270 */
[--C-:B------:R-:W-:Y:S01]  /*5280*/  FFMA.FTZ R98, R35, c[0x0][0x23c], -R54.reuse ;  /* 0x00008f0023627a23 */ /* 0x100fe20000010836 */
[----:B------:R-:W-:Y:S02]  /*5290*/  FSEL R53, R53, -INF , !P1 ;  /* 0xff80000035357808 */ /* 0x000fe40004800000 */
[----:B------:R-:W-:Y:S01]  /*52a0*/  FMNMX.FTZ R2, R80, R9, !PT ;  /* 0x0000000950027209 */ /* 0x000fe20007810000 */
[----:B------:R2:W-:Y:S01]  /*52b0*/  MUFU.EX2 R52, R106 ;  /* 0x0000006a00347308 */ /* 0x0005e20000000800 */
[----:B------:R-:W-:Y:S01]  /*52c0*/  ISETP.GE.AND P1, PT, R94, R165, PT ;  /* 0x000000a55e00720c */ /* 0x000fe20003f26270 */
[----:B------:R-:W-:Y:S01]  /*52d0*/  FFMA.FTZ R94, R11, c[0x0][0x23c], -R54 ;  /* 0x00008f000b5e7a23 */ /* 0x000fe20000010836 */
[----:B------:R-:W-:Y:S02]  /*52e0*/  FSEL R48, R48, -INF , !P0 ;  /* 0xff80000030307808 */ /* 0x000fe40004000000 */
[----:B------:R-:W-:-:S02]  /*52f0*/  FMNMX.FTZ R9, R53, R2, !PT ;  /* 0x0000000235097209 */ /* 0x000fc40007810000 */
[----:B------:R-:W-:Y:S01]  /*5300*/  ISETP.GE.AND P0, PT, R34, R165, PT ;  /* 0x000000a52200720c */ /* 0x000fe20003f06270 */
        /* <DEDUP_REMOVED lines=11> */
[----:B------:R-:W-:Y:S01]  /*53c0*/  ISETP.GE.AND P1, PT, R22, R165, PT ;  /* 0x000000a51600720c */ /* 0x000fe20003f26270 */
[----:B------:R-:W-:Y:S01]  /*53d0*/  MUFU.EX2 R93, R93 ;  /* 0x0000005d005d7308 */ /* 0x000fe20000000800 */
[----:B------:R-:W-:Y:S02]  /*53e0*/  FSEL R92, R36, -INF , !P0 ;  /* 0xff800000245c7808 */ /* 0x000fe40004000000 */
[----:B------:R-:W-:Y:S02]  /*53f0*/  FMNMX.FTZ R9, R45, R2, !PT ;  /* 0x000000022d097209 */ /* 0x000fe40007810000 */
[----:B------:R-:W-:-:S02]  /*5400*/  FSEL R109, R37, -INF , !P1 ;  /* 0xff800000256d7808 */ /* 0x000fc40004800000 */
[----:B------:R-:W-:Y:S01]  /*5410*/  FMNMX.FTZ R2, R92, R9, !PT ;  /* 0x000000095c027209 */ /* 0x000fe20007810000 */
[----:B------:R-:W-:Y:S01]  /*5420*/  MUFU.EX2 R107, R107 ;  /* 0x0000006b006b7308 */ /* 0x000fe20000000800 */
[----:B-1----:R-:W-:Y:S02]  /*5430*/  F2FP.BF16.PACK_AB R27, R55, R46 ;  /* 0x0000002e371b723e */ /* 0x002fe400000010ff */
        /* <DEDUP_REMOVED lines=17> */
[----:B------:R-:W-:-:S03]  /*5550*/  ISETP.GE.AND P0, PT, R196, 0x2, PT ;  /* 0x00000002c400780c */ /* 0x000fc60003f06270 */
[----:B------:R-:W-:Y:S01]  /*5560*/  MUFU.EX2 R98, R98 ;  /* 0x0000006200627308 */ /* 0x000fe20000000800 */
[--C-:B------:R-:W-:Y:S02]  /*5570*/  FFMA.FTZ R143, R32, c[0x0][0x23c], -R108.reuse ;  /* 0x00008f00208f7a23 */ /* 0x100fe4000001086c */
[--C-:B------:R-:W-:Y:S02]  /*5580*/  FFMA.FTZ R126, R14, c[0x0][0x23c], -R108.reuse ;  /* 0x00008f000e7e7a23 */ /* 0x100fe4000001086c */
[--C-:B------:R-:W-:Y:S02]  /*5590*/  FFMA.FTZ R141, R28, c[0x0][0x23c], -R108.reuse ;  /* 0x00008f001c8d7a23 */ /* 0x100fe4000001086c */
[--C-:B------:R-:W-:Y:S01]  /*55a0*/  FFMA.FTZ R120, R39, c[0x0][0x23c], -R108.reuse ;  /* 0x00008f0027787a23 */ /* 0x100fe2000001086c */
[----:B------:R-:W-:Y:S01]  /*55b0*/  MUFU.EX2 R143, R143 ;  /* 0x0000008f008f7308 */ /* 0x000fe20000000800 */
[--C-:B------:R-:W-:Y:S01]  /*55c0*/  FFMA.FTZ R137, R33, c[0x0][0x23c], -R108.reuse ;  /* 0x00008f0021897a23 */ /* 0x100fe2000001086c */
[----:B------:R-:W-:Y:S01]  /*55d0*/  LDSM.16.MT88.4 R36, [R208+0x5400] ;  /* 0x00540000d024783b */ /* 0x000fe20000004200 */
[--C-:B------:R-:W-:Y:S01]  /*55e0*/  FFMA.FTZ R118, R25, c[0x0][0x23c], -R108.reuse ;  /* 0x00008f0019767a23 */ /* 0x100fe2000001086c */
[----:B------:R-:W-:Y:S01]  /*55f0*/  F2FP.BF16.PACK_AB R25, R47, R50 ;  /* 0x000000322f19723e */ /* 0x000fe200000010ff */
[--C-:B------:R-:W-:Y:S01]  /*5600*/  FFMA.FTZ R112, R15, c[0x0][0x23c], -R108.reuse ;  /* 0x00008f000f707a23 */ /* 0x100fe2000001086c */
[----:B------:R-:W2:Y:S01]  /*5610*/  LDSM.16.MT88.4 R32, [R209+0x5400] ;  /* 0x00540000d120783b */ /* 0x000ea20000004200 */
[--C-:B------:R-:W-:Y:S01]  /*5620*/  FFMA.FTZ R125, R29, c[0x0][0x23c], -R108.reuse ;  /* 0x00008f001d7d7a23 */ /* 0x100fe2000001086c */
[----:B------:R-:W3:Y:S01]  /*5630*/  MUFU.EX2 R126, R126 ;  /* 0x0000007e007e7308 */ /* 0x000ee20000000800 */
[----:B------:R-:W-:-:S02]  /*5640*/  FFMA.FTZ R131, R21, c[0x0][0x23c], -R108 ;  /* 0x00008f0015837a23 */ /* 0x000fc4000001086c */
[----:B------:R-:W4:Y:S01]  /*5650*/  LDSM.16.MT88.4 R20, [R209+0x5800] ;  /* 0x00580000d114783b */ /* 0x000f220000004200 */
[--C-:B------:R-:W-:Y:S02]  /*5660*/  FFMA.FTZ R116, R243, c[0x0][0x23c], -R108.reuse ;  /* 0x00008f00f3747a23 */ /* 0x100fe4000001086c */
[--C-:B------:R-:W-:Y:S02]  /*5670*/  FFMA.FTZ R114, R241, c[0x0][0x23c], -R108.reuse ;  /* 0x00008f00f1727a23 */ /* 0x100fe4000001086c */
[----:B------:R-:W-:Y:S01]  /*5680*/  MUFU.EX2 R141, R141 ;  /* 0x0000008d008d7308 */ /* 0x000fe20000000800 */
[--C-:B------:R-:W-:Y:S02]  /*5690*/  FFMA.FTZ R133, R239, c[0x0][0x23c], -R108.reuse ;  /* 0x00008f00ef857a23 */ /* 0x100fe4000001086c */
[--C-:B------:R-:W-:Y:S02]  /*56a0*/  FFMA.FTZ R147, R147, c[0x0][0x23c], -R108.reuse ;  /* 0x00008f0093937a23 */ /* 0x100fe4000001086c */
[----:B------:R-:W-:-:S02]  /*56b0*/  FFMA.FTZ R122, R237, c[0x0][0x23c], -R108 ;  /* 0x00008f00ed7a7a23 */ /* 0x000fc4000001086c */
[--C-:B------:R-:W-:Y:S01]  /*56c0*/  FFMA.FTZ R124, R235, c[0x0][0x23c], -R108.reuse ;  /* 0x00008f00eb7c7a23 */ /* 0x100fe2000001086c */
[----:B------:R-:W5:Y:S01]  /*56d0*/  MUFU.EX2 R120, R120 ;  /* 0x0000007800787308 */ /* 0x000f620000000800 */
[----:B---3--:R-:W-:Y:S01]  /*56e0*/  F2FP.BF16.PACK_AB R24, R126, R143 ;  /* 0x0000008f7e18723e */ /* 0x008fe200000010ff */
        /* <DEDUP_REMOVED lines=9> */
[----:B------:R-:W3:Y:S01]  /*5780*/  MUFU.EX2 R118, R118 ;  /* 0x0000007600767308 */ /* 0x000ee20000000800 */
[--C-:B------:R-:W-:Y:S02]  /*5790*/  FFMA.FTZ R136, R203, c[0x0][0x23c], -R108.reuse ;  /* 0x00008f00cb887a23 */ /* 0x100fe4000001086c */
[--C-:B------:R-:W-:Y:S02]  /*57a0*/  FFMA.FTZ R177, R177, c[0x0][0x23c], -R108.reuse ;  /* 0x00008f00b1b17a23 */ /* 0x100fe4000001086c */
[--C-:B------:R-:W-:Y:S01]  /*57b0*/  FFMA.FTZ R181, R201, c[0x0][0x23c], -R108.reuse ;  /* 0x00008f00c9b57a23 */ /* 0x100fe2000001086c */
[----:B-1----:R-:W-:Y:S01]  /*57c0*/  HMMA.16816.F32.BF16 R12, R24, R8, RZ ;  /* 0x00000008180c723c */ /* 0x002fe200000418ff */
[--C-:B------:R-:W-:Y:S01]  /*57d0*/  FFMA.FTZ R138, R199, c[0x0][0x23c], -R108.reuse ;  /* 0x00008f00c78a7a23 */ /* 0x100fe2000001086c */
[----:B------:R-:W-:Y:S01]  /*57e0*/  MUFU.EX2 R112, R112 ;  /* 0x0000007000707308 */ /* 0x000fe20000000800 */
[----:B------:R-:W-:-:S02]  /*57f0*/  FFMA.FTZ R140, R197, c[0x0][0x23c], -R108 ;  /* 0x00008f00c58c7a23 */ /* 0x000fc4000001086c */
[--C-:B------:R-:W-:Y:S02]  /*5800*/  FFMA.FTZ R185, R185, c[0x0][0x23c], -R108.reuse ;  /* 0x00008f00b9b97a23 */ /* 0x100fe4000001086c */
[--C-:B------:R-:W-:Y:S01]  /*5810*/  FFMA.FTZ R191, R191, c[0x0][0x23c], -R108.reuse ;  /* 0x00008f00bfbf7a23 */ /* 0x100fe2000001086c */
[C---:B------:R-:W-:Y:S01]  /*5820*/  HMMA.16816.F32.BF16 R8, R24.reuse, R10, RZ ;  /* 0x0000000a1808723c */ /* 0x040fe200000418ff */
[--C-:B------:R-:W-:Y:S01]  /*5830*/  FFMA.FTZ R142, R189, c[0x0][0x23c], -R108.reuse ;  /* 0x00008f00bd8e7a23 */ /* 0x100fe2000001086c */
[----:B------:R-:W1:Y:S01]  /*5840*/  MUFU.EX2 R125, R125 ;  /* 0x0000007d007d7308 */ /* 0x000e620000000800 */
        /* <DEDUP_REMOVED lines=10> */
[----:B---3--:R-:W-:Y:S01]  /*58f0*/  F2FP.BF16.PACK_AB R16, R118, R137 ;  /* 0x000000897610723e */ /* 0x008fe200000010ff */
[----:B------:R-:W3:Y:S01]  /*5900*/  MUFU.EX2 R116, R116 ;  /* 0x0000007400747308 */ /* 0x000ee20000000800 */
[--C-:B------:R-:W-:Y:S02]  /*5910*/  FFMA.FTZ R152, R161, c[0x0][0x23c], -R108.reuse ;  /* 0x00008f00a1987a23 */ /* 0x100fe4000001086c */
[--C-:B------:R-:W-:Y:S02]  /*5920*/  FFMA.FTZ R157, R157, c[0x0][0x23c], -R108.reuse ;  /* 0x00008f009d9d7a23 */ /* 0x100fe4000001086c */
[----:B------:R-:W-:Y:S01]  /*5930*/  F2FP.BF16.PACK_AB R19, R63, R62 ;  /* 0x0000003e3f13723e */ /* 0x000fe200000010ff */
[--C-:B------:R-:W-:Y:S01]  /*5940*/  FFMA.FTZ R153, R153, c[0x0][0x23c], -R108.reuse ;  /* 0x00008f0099997a23 */ /* 0x100fe2000001086c */
[----:B-1----:R-:W-:Y:S01]  /*5950*/  F2FP.BF16.PACK_AB R18, R125, R112 ;  /* 0x000000707d12723e */ /* 0x002fe200000010ff */
[----:B------:R-:W-:Y:S01]  /*5960*/  MUFU.EX2 R114, R114 ;  /* 0x0000007200727308 */ /* 0x000fe20000000800 */
[----:B------:R-:W-:-:S02]  /*5970*/  FFMA.FTZ R154, R151, c[0x0][0x23c], -R108 ;  /* 0x00008f00979a7a23 */ /* 0x000fc4000001086c */
[--C-:B------:R-:W-:Y:S02]  /*5980*/  FFMA.FTZ R139, R139, c[0x0][0x23c], -R108.reuse ;  /* 0x00008f008b8b7a23 */ /* 0x100fe4000001086c */
[--C-:B------:R-:W-:Y:S01]  /*5990*/  FFMA.FTZ R156, R135, c[0x0][0x23c], -R108.reuse ;  /* 0x00008f00879c7a23 */ /* 0x100fe2000001086c */
[C---:B--2---:R-:W-:Y:S01]  /*59a0*/  HMMA.16816.F32.BF16 R12, R16.reuse, R32, R12 ;  /* 0x00000020100c723c */ /* 0x044fe2000004180c */
[--C-:B------:R-:W-:Y:S01]  /*59b0*/  FFMA.FTZ R127, R127, c[0x0][0x23c], -R108.reuse ;  /* 0x00008f007f7f7a23 */ /* 0x100fe2000001086c */
[----:B------:R-:W1:Y:S01]  /*59c0*/  MUFU.EX2 R133, R133 ;  /* 0x0000008500857308 */ /* 0x000e620000000800 */
[----:B------:R-:W-:Y:S02]  /*59d0*/  FFMA.FTZ R129, R129, c[0x0][0x23c], -R108 ;  /* 0x00008f0081817a23 */ /* 0x000fe4000001086c */
[----:B------:R-:W-:Y:S02]  /*59e0*/  FADD.FTZ R47, R50, R47 ;  /* 0x0000002f322f7221 */ /* 0x000fe40000010000 */
[----:B------:R-:W-:Y:S01]  /*59f0*/  FADD.FTZ R126, R143, R126 ;  /* 0x0000007e8f7e7221 */ /* 0x000fe20000010000 */
[----:B------:R-:W-:Y:S01]  /*5a00*/  HMMA.16816.F32.BF16 R8, R16, R34, R8 ;  /* 0x000000221008723c */ /* 0x000fe20000041808 */
[----:B------:R-:W2:Y:S01]  /*5a10*/  LDSM.16.MT88.4 R32, [R208+0x5800] ;  /* 0x00580000d020783b */ /* 0x000ea20000004200 */
[----:B------:R-:W-:Y:S01]  /*5a20*/  MUFU.EX2 R147, R147 ;  /* 0x0000009300937308 */ /* 0x000fe20000000800 */
[----:B------:R-:W-:-:S02]  /*5a30*/  FADD.FTZ R46, R46, R47 ;  /* 0x0000002f2e2e7221 */ /* 0x000fc40000010000 */
[----:B------:R-:W-:Y:S02]  /*5a40*/  FADD.FTZ R141, R141, R126 ;  /* 0x0000007e8d8d7221 */ /* 0x000fe40000010000 */
[----:B------:R-:W-:Y:S01]  /*5a50*/  FADD.FTZ R55, R55, R46 ;  /* 0x0000002e37377221 */ /* 0x000fe20000010000 */
[C---:B------:R-:W-:Y:S01]  /*5a60*/  HMMA.16816.F32.BF16 R28, R16.reuse, R36, R28 ;  /* 0x00000024101c723c */ /* 0x040fe2000004181c */
[----:B------:R-:W-:Y:S01]  /*5a70*/  FADD.FTZ R120, R120, R141 ;  /* 0x0000008d78787221 */ /* 0x000fe20000010000 */
[----:B------:R-:W5:Y:S01]  /*5a80*/  MUFU.EX2 R122, R122 ;  /* 0x0000007a007a7308 */ /* 0x000f620000000800 */
[----:B------:R-:W-:Y:S02]  /*5a90*/  FADD.FTZ R58, R58, R55 ;  /* 0x000000373a3a7221 */ /* 0x000fe40000010000 */
[----:B------:R-:W-:Y:S02]  /*5aa0*/  FADD.FTZ R137, R137, R120 ;  /* 0x0000007889897221 */ /* 0x000fe40000010000 */
[----:B------:R-:W-:Y:S01]  /*5ab0*/  FADD.FTZ R59, R59, R58 ;  /* 0x0000003a3b3b7221 */ /* 0x000fe20000010000 */
[----:B------:R-:W-:Y:S01]  /*5ac0*/  HMMA.16816.F32.BF16 R24, R16, R38, R24 ;  /* 0x000000261018723c */ /* 0x000fe20000041818 */
[----:B------:R-:W5:Y:S01]  /*5ad0*/  LDSM.16.MT88.4 R36, [R209+0x5c00] ;  /* 0x005c0000d124783b */ /* 0x000f620000004200 */
[----:B------:R-:W-:Y:S01]  /*5ae0*/  MUFU.EX2 R124, R124 ;  /* 0x0000007c007c7308 */ /* 0x000fe20000000800 */
[----:B------:R-:W-:-:S02]  /*5af0*/  FADD.FTZ R137, R118, R137 ;  /* 0x0000008976897221 */ /* 0x000fc40000010000 */
[----:B------:R-:W-:Y:S02]  /*5b00*/  FADD.FTZ R62, R62, R59 ;  /* 0x0000003b3e3e7221 */ /* 0x000fe40000010000 */
[----:B------:R-:W-:Y:S01]  /*5b10*/  F2FP.BF16.PACK_AB R17, R67, R66 ;  /* 0x000000424311723e */ /* 0x000fe200000010ff */
[----:B------:R-:W-:Y:S01]  /*5b20*/  FFMA.FTZ R47, R5, c[0x0][0x23c], -R54 ;  /* 0x00008f00052f7a23 */ /* 0x000fe20000010836 */
[----:B------:R-:W-:Y:S01]  /*5b30*/  F2FP.BF16.PACK_AB R19, R71, R70 ;  /* 0x000000464713723e */ /* 0x000fe200000010ff */
[----:B------:R-:W2:Y:S01]  /*5b40*/  MUFU.EX2 R145, R145 ;  /* 0x0000009100917308 */ /* 0x000ea20000000800 */
[----:B---3--:R-:W-:Y:S01]  /*5b50*/  F2FP.BF16.PACK_AB R16, R116, R131 ;  /* 0x000000837410723e */ /* 0x008fe200000010ff */
[----:B------:R-:W-:Y:S01]  /*5b60*/  FADD.FTZ R63, R63, R62 ;  /* 0x0000003e3f3f7221 */ /* 0x000fe20000010000 */
[----:B-1----:R-:W-:Y:S01]  /*5b70*/  F2FP.BF16.PACK_AB R18, R133, R114 ;  /* 0x000000728512723e */ /* 0x002fe200000010ff */
[----:B------:R-:W-:Y:S02]  /*5b80*/  FFMA.FTZ R5, R121, c[0x0][0x23c], -R108 ;  /* 0x00008f0079057a23 */ /* 0x000fe4000001086c */
[----:B------:R-:W-:-:S02]  /*5b90*/  FADD.FTZ R66, R66, R63 ;  /* 0x0000003f42427221 */ /* 0x000fc40000010000 */
[----:B------:R-:W-:Y:S01]  /*5ba0*/  MUFU.EX2 R159, R159 ;  /* 0x0000009f009f7308 */ /* 0x000fe20000000800 */
[----:B------:R-:W-:Y:S01]  /*5bb0*/  FFMA.FTZ R62, R115, c[0x0][0x23c], -R108 ;  /* 0x00008f00733e7a23 */ /* 0x000fe2000001086c */
[C---:B----4-:R-:W-:Y:S01]  /*5bc0*/  HMMA.16816.F32.BF16 R12, R16.reuse, R20, R12 ;  /* 0x00000014100c723c */ /* 0x050fe2000004180c */
[----:B------:R-:W-:Y:S02]  /*5bd0*/  FADD.FTZ R67, R67, R66 ;  /* 0x0000004243437221 */ /* 0x000fe40000010000 */
[--C-:B------:R-:W-:Y:S02]  /*5be0*/  FFMA.FTZ R119, R119, c[0x0][0x23c], -R108.reuse ;  /* 0x00008f0077777a23 */ /* 0x100fe4000001086c */
[----:B------:R-:W-:Y:S01]  /*5bf0*/  FADD.FTZ R70, R70, R67 ;  /* 0x0000004346467221 */ /* 0x000fe20000010000 */
[----:B------:R-:W1:Y:S01]  /*5c00*/  MUFU.EX2 R128, R128 ;  /* 0x0000008000807308 */ /* 0x000e620000000800 */
[----:B------:R-:W-:Y:S01]  /*5c10*/  FFMA.FTZ R59, R64, c[0x0][0x23c], -R108 ;  /* 0x00008f00403b7a23 */ /* 0x000fe2000001086c */
[----:B------:R-:W-:Y:S01]  /*5c20*/  HMMA.16816.F32.BF16 R8, R16, R22, R8 ;  /* 0x000000161008723c */ /* 0x000fe20000041808 */
[----:B------:R-:W3:Y:S01]  /*5c30*/  LDSM.16.MT88.4 R20, [R208+0x5c00] ;  /* 0x005c0000d014783b */ /* 0x000ee20000004200 */
[----:B------:R-:W-:-:S02]  /*5c40*/  FADD.FTZ R71, R71, R70 ;  /* 0x0000004647477221 */ /* 0x000fc40000010000 */
[--C-:B------:R-:W-:Y:S02]  /*5c50*/  FFMA.FTZ R66, R69, c[0x0][0x23c], -R108.reuse ;  /* 0x00008f0045427a23 */ /* 0x100fe4000001086c */
[----:B------:R-:W-:Y:S01]  /*5c60*/  MUFU.EX2 R130, R130 ;  /* 0x0000008200827308 */ /* 0x000fe20000000800 */
[--C-:B------:R-:W-:Y:S01]  /*5c70*/  FFMA.FTZ R64, R65, c[0x0][0x23c], -R108.reuse ;  /* 0x00008f0041407a23 */ /* 0x100fe2000001086c */
[C---:B--2---:R-:W-:Y:S01]  /*5c80*/  HMMA.16816.F32.BF16 R28, R16.reuse, R32, R28 ;  /* 0x00000020101c723c */ /* 0x044fe2000004181c */
[--C-:B------:R-:W-:Y:S02]  /*5c90*/  FFMA.FTZ R63, R72, c[0x0][0x23c], -R108.reuse ;  /* 0x00008f00483f7a23 */ /* 0x100fe4000001086c */
[--C-:B------:R-:W-:Y:S02]  /*5ca0*/  FFMA.FTZ R70, R61, c[0x0][0x23c], -R108.reuse ;  /* 0x00008f003d467a23 */ /* 0x100fe4000001086c */
[--C-:B------:R-:W-:Y:S01]  /*5cb0*/  FFMA.FTZ R56, R56, c[0x0][0x23c], -R108.reuse ;  /* 0x00008f0038387a23 */ /* 0x100fe2000001086c */
[----:B------:R-:W2:Y:S01]  /*5cc0*/  MUFU.EX2 R163, R163 ;  /* 0x000000a300a37308 */ /* 0x000ea20000000800 */
[--C-:B------:R-:W-:Y:S01]  /*5cd0*/  FFMA.FTZ R57, R57, c[0x0][0x23c], -R108.reuse ;  /* 0x00008f0039397a23 */ /* 0x100fe2000001086c */
[----:B------:R-:W-:Y:S01]  /*5ce0*/  HMMA.16816.F32.BF16 R24, R16, R34, R24 ;  /* 0x000000221018723c */ /* 0x000fe20000041818 */
[----:B------:R-:W4:Y:S01]  /*5cf0*/  LDSM.16.MT88.4 R32, [R209+0x6000] ;  /* 0x00600000d120783b */ /* 0x000f220000004200 */
[----:B------:R-:W-:-:S02]  /*5d00*/  FFMA.FTZ R53, R53, c[0x0][0x23c], -R108 ;  /* 0x00008f0035357a23 */ /* 0x000fc4000001086c */
[--C-:B------:R-:W-:Y:S02]  /*5d10*/  FFMA.FTZ R49, R49, c[0x0][0x23c], -R108.reuse ;  /* 0x00008f0031317a23 */ /* 0x100fe4000001086c */
[----:B------:R-:W-:Y:S01]  /*5d20*/  MUFU.EX2 R173, R173 ;  /* 0x000000ad00ad7308 */ /* 0x000fe20000000800 */
[----:B------:R-:W-:Y:S01]  /*5d30*/  F2FP.BF16.PACK_AB R17, R75, R74 ;  /* 0x0000004a4b11723e */ /* 0x000fe200000010ff */
[----:B------:R-:W-:Y:S01]  /*5d40*/  FADD.FTZ R74, R74, R71 ;  /* 0x000000474a4a7221 */ /* 0x000fe20000010000 */
[----:B------:R-:W-:Y:S01]  /*5d50*/  F2FP.BF16.PACK_AB R19, R79, R78 ;  /* 0x0000004e4f13723e */ /* 0x000fe200000010ff */
[----:B------:R-:W-:Y:S01]  /*5d60*/  FFMA.FTZ R80, R80, c[0x0][0x23c], -R108 ;  /* 0x00008f0050507a23 */ /* 0x000fe2000001086c */
[----:B-----5:R-:W-:Y:S01]  /*5d70*/  F2FP.BF16.PACK_AB R16, R122, R147 ;  /* 0x000000937a10723e */ /* 0x020fe200000010ff */
[----:B------:R-:W-:Y:S01]  /*5d80*/  FADD.FTZ R75, R75, R74 ;  /* 0x0000004a4b4b7221 */ /* 0x000fe20000010000 */
[----:B------:R-:W-:Y:S01]  /*5d90*/  F2FP.BF16.PACK_AB R18, R145, R124 ;  /* 0x0000007c9112723e */ /* 0x000fe200000010ff */
[----:B------:R-:W5:Y:S02]  /*5da0*/  MUFU.EX2 R132, R132 ;  /* 0x0000008400847308 */ /* 0x000f640000000800 */
[----:B------:R-:W-:-:S04]  /*5db0*/  FADD.FTZ R78, R78, R75 ;  /* 0x0000004b4e4e7221 */ /* 0x000fc80000010000 */
[C---:B------:R-:W-:Y:S01]  /*5dc0*/  HMMA.16816.F32.BF16 R12, R16.reuse, R36, R12 ;  /* 0x00000024100c723c */ /* 0x040fe2000004180c */
[----:B------:R-:W-:Y:S01]  /*5dd0*/  FADD.FTZ R79, R79, R78 ;  /* 0x0000004e4f4f7221 */ /* 0x000fe20000010000 */
[----:B------:R-:W-:Y:S06]  /*5de0*/  MUFU.EX2 R136, R136 ;  /* 0x0000008800887308 */ /* 0x000fec0000000800 */
[C---:B------:R-:W-:Y:S01]  /*5df0*/  HMMA.16816.F32.BF16 R8, R16.reuse, R38, R8 ;  /* 0x000000261008723c */ /* 0x040fe20000041808 */
[----:B------:R-:W5:Y:S01]  /*5e00*/  LDSM.16.MT88.4 R36, [R208+0x6000] ;  /* 0x00600000d024783b */ /* 0x000f620000004200 */
[----:B------:R-:W1:Y:S06]  /*5e10*/  MUFU.EX2 R177, R177 ;  /* 0x000000b100b17308 */ /* 0x000e6c0000000800 */
[C---:B---3--:R-:W-:Y:S02]  /*5e20*/  HMMA.16816.F32.BF16 R28, R16.reuse, R20, R28 ;  /* 0x00000014101c723c */ /* 0x048fe4000004181c */
[----:B------:R-:W-:Y:S06]  /*5e30*/  MUFU.EX2 R181, R181 ;  /* 0x000000b500b57308 */ /* 0x000fec0000000800 */
[----:B------:R-:W-:Y:S01]  /*5e40*/  HMMA.16816.F32.BF16 R24, R16, R22, R24 ;  /* 0x000000161018723c */ /* 0x000fe20000041818 */
[----:B------:R-:W3:Y:S01]  /*5e50*/  LDSM.16.MT88.4 R20, [R209+0x6400] ;  /* 0x00640000d114783b */ /* 0x000ee20000004200 */
[----:B------:R-:W3:Y:S05]  /*5e60*/  MUFU.EX2 R138, R138 ;  /* 0x0000008a008a7308 */ /* 0x000eea0000000800 */
[----:B------:R-:W-:Y:S01]  /*5e70*/  F2FP.BF16.PACK_AB R17, R83, R82 ;  /* 0x000000525311723e */ /* 0x000fe200000010ff */
[----:B------:R-:W-:Y:S01]  /*5e80*/  FADD.FTZ R82, R82, R79 ;  /* 0x0000004f52527221 */ /* 0x000fe20000010000 */
[----:B------:R-:W-:Y:S01]  /*5e90*/  F2FP.BF16.PACK_AB R19, R87, R86 ;  /* 0x000000565713723e */ /* 0x000fe200000010ff */
[----:B------:R-:W-:Y:S01]  /*5ea0*/  MUFU.EX2 R140, R140 ;  /* 0x0000008c008c7308 */ /* 0x000fe20000000800 */
[----:B-1----:R-:W-:Y:S01]  /*5eb0*/  F2FP.BF16.PACK_AB R16, R128, R159 ;  /* 0x0000009f8010723e */ /* 0x002fe200000010ff */
[----:B------:R-:W-:Y:S01]  /*5ec0*/  FADD.FTZ R83, R83, R82 ;  /* 0x0000005253537221 */ /* 0x000fe20000010000 */
[----:B--2---:R-:W-:-:S03]  /*5ed0*/  F2FP.BF16.PACK_AB R18, R163, R130 ;  /* 0x00000082a312723e */ /* 0x004fc600000010ff */
[----:B------:R-:W-:Y:S02]  /*5ee0*/  FADD.FTZ R86, R86, R83 ;  /* 0x0000005356567221 */ /* 0x000fe40000010000 */
[----:B------:R-:W1:Y:S02]  /*5ef0*/  MUFU.EX2 R185, R185 ;  /* 0x000000b900b97308 */ /* 0x000e640000000800 */
[----:B----4-:R-:W-:Y:S01]  /*5f00*/  HMMA.16816.F32.BF16 R12, R16, R32, R12 ;  /* 0x00000020100c723c */ /* 0x010fe2000004180c */
[----:B------:R-:W-:-:S05]  /*5f10*/  FADD.FTZ R87, R87, R86 ;  /* 0x0000005657577221 */ /* 0x000fca0000010000 */
[----:B------:R-:W-:Y:S02]  /*5f20*/  MUFU.EX2 R191, R191 ;  /* 0x000000bf00bf7308 */ /* 0x000fe40000000800 */
[C---:B------:R-:W-:Y:S01]  /*5f30*/  HMMA.16816.F32.BF16 R8, R16.reuse, R34, R8 ;  /* 0x000000221008723c */ /* 0x040fe20000041808 */
[----:B------:R-:W2:Y:S05]  /*5f40*/  LDSM.16.MT88.4 R32, [R208+0x6400] ;  /* 0x00640000d020783b */ /* 0x000eaa0000004200 */
[----:B------:R-:W4:Y:S02]  /*5f50*/  MUFU.EX2 R142, R142 ;  /* 0x0000008e008e7308 */ /* 0x000f240000000800 */
[C---:B-----5:R-:W-:Y:S06]  /*5f60*/  HMMA.16816.F32.BF16 R28, R16.reuse, R36, R28 ;  /* 0x00000024101c723c */ /* 0x060fec000004181c */
[----:B------:R-:W-:Y:S02]  /*5f70*/  MUFU.EX2 R144, R144 ;  /* 0x0000009000907308 */ /* 0x000fe40000000800 */
[----:B------:R-:W-:Y:S01]  /*5f80*/  HMMA.16816.F32.BF16 R24, R16, R38, R24 ;  /* 0x000000261018723c */ /* 0x000fe20000041818 */
[----:B------:R-:W5:Y:S05]  /*5f90*/  LDSM.16.MT88.4 R36, [R209+0x6800] ;  /* 0x00680000d124783b */ /* 0x000f6a0000004200 */
[----:B------:R-:W1:Y:S01]  /*5fa0*/  MUFU.EX2 R183, R183 ;  /* 0x000000b700b77308 */ /* 0x000e620000000800 */
[----:B------:R-:W-:Y:S01]  /*5fb0*/  F2FP.BF16.PACK_AB R17, R91, R90 ;  /* 0x0000005a5b11723e */ /* 0x000fe200000010ff */
[----:B------:R-:W-:Y:S01]  /*5fc0*/  FADD.FTZ R90, R90, R87 ;  /* 0x000000575a5a7221 */ /* 0x000fe20000010000 */
[----:B------:R-:W-:-:S02]  /*5fd0*/  F2FP.BF16.PACK_AB R19, R85, R84 ;  /* 0x000000545513723e */ /* 0x000fc400000010ff */
[----:B------:R-:W-:Y:S01]  /*5fe0*/  F2FP.BF16.PACK_AB R16, R132, R173 ;  /* 0x000000ad8410723e */ /* 0x000fe200000010ff */
[----:B------:R-:W-:Y:S01]  /*5ff0*/  FADD.FTZ R91, R91, R90 ;  /* 0x0000005a5b5b7221 */ /* 0x000fe20000010000 */
[----:B------:R-:W-:Y:S01]  /*6000*/  F2FP.BF16.PACK_AB R18, R177, R136 ;  /* 0x00000088b112723e */ /* 0x000fe200000010ff */
[----:B------:R-:W-:Y:S02]  /*6010*/  MUFU.EX2 R146, R146 ;  /* 0x0000009200927308 */ /* 0x000fe40000000800 */
[----:B------:R-:W-:-:S04]  /*6020*/  FADD.FTZ R84, R84, R91 ;  /* 0x0000005b54547221 */ /* 0x000fc80000010000 */
[C---:B---3--:R-:W-:Y:S01]  /*6030*/  HMMA.16816.F32.BF16 R12, R16.reuse, R20, R12 ;  /* 0x00000014100c723c */ /* 0x048fe2000004180c */
[----:B------:R-:W-:Y:S01]  /*6040*/  FADD.FTZ R85, R85, R84 ;  /* 0x0000005455557221 */ /* 0x000fe20000010000 */
[----:B------:R-:W3:Y:S06]  /*6050*/  MUFU.EX2 R149, R149 ;  /* 0x0000009500957308 */ /* 0x000eec0000000800 */
[C---:B------:R-:W-:Y:S01]  /*6060*/  HMMA.16816.F32.BF16 R8, R16.reuse, R22, R8 ;  /* 0x000000161008723c */ /* 0x040fe20000041808 */
[----:B------:R-:W3:Y:S01]  /*6070*/  LDSM.16.MT88.4 R20, [R208+0x6800] ;  /* 0x00680000d014783b */ /* 0x000ee20000004200 */
        /* <DEDUP_REMOVED lines=10> */
[----:B------:R-:W-:Y:S01]  /*6120*/  F2FP.BF16.PACK_AB R16, R138, R181 ;  /* 0x000000b58a10723e */ /* 0x000fe200000010ff */
[----:B------:R-:W-:Y:S01]  /*6130*/  FADD.FTZ R77, R77, R76 ;  /* 0x0000004c4d4d7221 */ /* 0x000fe20000010000 */
[----:B-1----:R-:W-:-:S03]  /*6140*/  F2FP.BF16.PACK_AB R18, R185, R140 ;  /* 0x0000008cb912723e */ /* 0x002fc600000010ff */
[----:B------:R-:W-:Y:S02]  /*6150*/  FADD.FTZ R68, R68, R77 ;  /* 0x0000004d44447221 */ /* 0x000fe40000010000 */
[----:B------:R-:W-:Y:S02]  /*6160*/  MUFU.EX2 R153, R153 ;  /* 0x0000009900997308 */ /* 0x000fe40000000800 */
[----:B-----5:R-:W-:Y:S01]  /*6170*/  HMMA.16816.F32.BF16 R12, R16, R36, R12 ;  /* 0x00000024100c723c */ /* 0x020fe2000004180c */
[----:B------:R-:W-:-:S05]  /*6180*/  FADD.FTZ R73, R73, R68 ;  /* 0x0000004449497221 */ /* 0x000fca0000010000 */
        /* <DEDUP_REMOVED lines=8> */
[----:B----4-:R-:W-:Y:S01]  /*6210*/  F2FP.BF16.PACK_AB R20, R142, R191 ;  /* 0x000000bf8e14723e */ /* 0x010fe200000010ff */
[----:B------:R-:W4:Y:S01]  /*6220*/  LDSM.16.MT88.4 R16, [R209+0x7000] ;  /* 0x00700000d110783b */ /* 0x000f220000004200 */
[----:B------:R-:W-:-:S03]  /*6230*/  FADD.FTZ R60, R60, R73 ;  /* 0x000000493c3c7221 */ /* 0x000fc60000010000 */
        /* <DEDUP_REMOVED lines=8> */
[----:B------:R2:W-:Y:S02]  /*62c0*/  MUFU.EX2 R46, R47 ;  /* 0x0000002f002e7308 */ /* 0x0005e40000000800 */
[C---:B------:R-:W-:Y:S01]  /*62d0*/  HMMA.16816.F32.BF16 R8, R20.reuse, R34, R8 ;  /* 0x000000221408723c */ /* 0x040fe20000041808 */
[----:B------:R-:W1:Y:S05]  /*62e0*/  LDSM.16.MT88.4 R32, [R208+0x7000] ;  /* 0x00700000d020783b */ /* 0x000e6a0000004200 */
[----:B------:R-:W-:Y:S02]  /*62f0*/  MUFU.EX2 R97, R97 ;  /* 0x0000006100617308 */ /* 0x000fe40000000800 */
[----:B-----5:R-:W-:Y:S01]  /*6300*/  HMMA.16816.F32.BF16 R28, R20, R36, R28 ;  /* 0x00000024141c723c */ /* 0x020fe2000004181c */
[----:B--2---:R-:W-:-:S06]  /*6310*/  FFMA.FTZ R47, R117, c[0x0][0x23c], -R108 ;  /* 0x00008f00752f7a23 */ /* 0x004fcc000001086c */
[----:B------:R-:W-:Y:S01]  /*6320*/  F2FP.BF16.PACK_AB R37, R93, R44 ;  /* 0x0000002c5d25723e */ /* 0x000fe200000010ff */
[----:B------:R-:W-:Y:S01]  /*6330*/  HMMA.16816.F32.BF16 R24, R20, R38, R24 ;  /* 0x000000261418723c */ /* 0x000fe20000041818 */
[----:B------:R-:W2:Y:S01]  /*6340*/  LDSM.16.MT88.4 R20, [R209+0x7400] ;  /* 0x00740000d114783b */ /* 0x000ea20000004200 */
[----:B------:R-:W-:Y:S01]  /*6350*/  F2FP.BF16.PACK_AB R36, R149, R146 ;  /* 0x000000929524723e */ /* 0x000fe200000010ff */
[----:B------:R-:W5:Y:S04]  /*6360*/  MUFU.EX2 R96, R96 ;  /* 0x0000006000607308 */ /* 0x000f680000000800 */
[----:B------:R-:W-:Y:S02]  /*6370*/  F2FP.BF16.PACK_AB R39, R106, R107 ;  /* 0x0000006b6a27723e */ /* 0x000fe400000010ff */
[----:B------:R-:W-:-:S02]  /*6380*/  F2FP.BF16.PACK_AB R38, R167, R150 ;  /* 0x00000096a726723e */ /* 0x000fc400000010ff */
[----:B------:R-:W-:Y:S05]  /*6390*/  MUFU.EX2 R95, R95 ;  /* 0x0000005f005f7308 */ /* 0x000fea0000000800 */
[C---:B----4-:R-:W-:Y:S03]  /*63a0*/  HMMA.16816.F32.BF16 R12, R36.reuse, R16, R12 ;  /* 0x00000010240c723c */ /* 0x050fe6000004180c */
[----:B------:R-:W4:Y:S05]  /*63b0*/  MUFU.EX2 R94, R94 ;  /* 0x0000005e005e7308 */ /* 0x000f2a0000000800 */
[C---:B------:R-:W-:Y:S01]  /*63c0*/  HMMA.16816.F32.BF16 R8, R36.reuse, R18, R8 ;  /* 0x000000122408723c */ /* 0x040fe20000041808 */
[----:B------:R-:W3:Y:S02]  /*63d0*/  LDSM.16.MT88.4 R16, [R208+0x7400] ;  /* 0x00740000d010783b */ /* 0x000ee40000004200 */
[----:B------:R-:W-:Y:S05]  /*63e0*/  MUFU.EX2 R5, R5 ;  /* 0x0000000500057308 */ /* 0x000fea0000000800 */
[C---:B-1----:R-:W-:Y:S03]  /*63f0*/  HMMA.16816.F32.BF16 R28, R36.reuse, R32, R28 ;  /* 0x00000020241c723c */ /* 0x042fe6000004181c */
[----:B------:R-:W1:Y:S05]  /*6400*/  MUFU.EX2 R58, R119 ;  /* 0x00000077003a7308 */ /* 0x000e6a0000000800 */
[----:B------:R-:W-:Y:S01]  /*6410*/  HMMA.16816.F32.BF16 R32, R36, R34, R24 ;  /* 0x000000222420723c */ /* 0x000fe20000041818 */
[----:B------:R-:W1:Y:S02]  /*6420*/  LDSM.16.MT88.4 R24, [R209+0x7800] ;  /* 0x00780000d118783b */ /* 0x000e640000004200 */
[----:B------:R-:W-:Y:S04]  /*6430*/  MUFU.EX2 R47, R47 ;  /* 0x0000002f002f7308 */ /* 0x000fe80000000800 */
[----:B------:R-:W-:-:S02]  /*6440*/  F2FP.BF16.PACK_AB R37, R104, R105 ;  /* 0x000000696825723e */ /* 0x000fc400000010ff */
[----:B------:R-:W-:Y:S02]  /*6450*/  F2FP.BF16.PACK_AB R39, R102, R103 ;  /* 0x000000676627723e */ /* 0x000fe400000010ff */
[----:B------:R-:W-:Y:S01]  /*6460*/  F2FP.BF16.PACK_AB R36, R157, R152 ;  /* 0x000000989d24723e */ /* 0x000fe200000010ff */
[----:B------:R-:W1:Y:S01]  /*6470*/  MUFU.EX2 R62, R62 ;  /* 0x0000003e003e7308 */ /* 0x000e620000000800 */
[----:B------:R-:W-:-:S07]  /*6480*/  F2FP.BF16.PACK_AB R38, R154, R153 ;  /* 0x000000999a26723e */ /* 0x000fce00000010ff */
[C---:B--2---:R-:W-:Y:S01]  /*6490*/  HMMA.16816.F32.BF16 R12, R36.reuse, R20, R12 ;  /* 0x00000014240c723c */ /* 0x044fe2000004180c */
[----:B------:R-:W-:Y:S07]  /*64a0*/  MUFU.EX2 R3, R3 ;  /* 0x0000000300037308 */ /* 0x000fee0000000800 */
[C---:B------:R-:W-:Y:S01]  /*64b0*/  HMMA.16816.F32.BF16 R8, R36.reuse, R22, R8 ;  /* 0x000000162408723c */ /* 0x040fe20000041808 */
[----:B------:R-:W2:Y:S01]  /*64c0*/  LDSM.16.MT88.4 R20, [R208+0x7800] ;  /* 0x00780000d014783b */ /* 0x000ea20000004200 */
[----:B------:R-:W1:Y:S06]  /*64d0*/  MUFU.EX2 R4, R4 ;  /* 0x0000000400047308 */ /* 0x000e6c0000000800 */
[C---:B---3--:R-:W-:Y:S02]  /*64e0*/  HMMA.16816.F32.BF16 R28, R36.reuse, R16, R28 ;  /* 0x00000010241c723c */ /* 0x048fe4000004181c */
[----:B------:R-:W-:Y:S05]  /*64f0*/  MUFU.EX2 R110, R110 ;  /* 0x0000006e006e7308 */ /* 0x000fea0000000800 */
[----:B------:R-:W-:Y:S01]  /*6500*/  F2FP.BF16.PACK_AB R17, R100, R101 ;  /* 0x000000656411723e */ /* 0x000fe200000010ff */
[----:B------:R-:W-:Y:S01]  /*6510*/  HMMA.16816.F32.BF16 R32, R36, R18, R32 ;  /* 0x000000122420723c */ /* 0x000fe20000041820 */
[----:B------:R-:W-:Y:S01]  /*6520*/  F2FP.BF16.PACK_AB R16, R156, R139 ;  /* 0x0000008b9c10723e */ /* 0x000fe200000010ff */
[----:B------:R-:W3:Y:S01]  /*6530*/  LDSM.16.MT88.4 R36, [R209+0x7c00] ;  /* 0x007c0000d124783b */ /* 0x000ee20000004200 */
[----:B------:R-:W2:Y:S04]  /*6540*/  MUFU.EX2 R155, R155 ;  /* 0x0000009b009b7308 */ /* 0x000ea80000000800 */
        /* <DEDUP_REMOVED lines=8> */
[----:B------:R-:W-:Y:S03]  /*65d0*/  MUFU.EX2 R64, R64 ;  /* 0x0000004000407308 */ /* 0x000fe60000000800 */
[----:B------:R-:W-:Y:S01]  /*65e0*/  FADD.FTZ R55, R131, R24 ;  /* 0x0000001883377221 */ /* 0x000fe20000010000 */
[C---:B--2---:R-:W-:Y:S01]  /*65f0*/  HMMA.16816.F32.BF16 R28, R16.reuse, R20, R28 ;  /* 0x00000014101c723c */ /* 0x044fe2000004181c */
[----:B------:R-:W1:Y:S02]  /*6600*/  LDSM.16.MT88.4 R24, [R208+0x7c00] ;  /* 0x007c0000d018783b */ /* 0x000e640000004200 */
[----:B------:R-:W-:Y:S01]  /*6610*/  FADD.FTZ R55, R116, R55 ;  /* 0x0000003774377221 */ /* 0x000fe20000010000 */
[----:B------:R-:W-:Y:S03]  /*6620*/  MUFU.EX2 R134, R134 ;  /* 0x0000008600867308 */ /* 0x000fe60000000800 */
[----:B------:R-:W-:Y:S01]  /*6630*/  FADD.FTZ R20, R114, R55 ;  /* 0x0000003772147221 */ /* 0x000fe20000010000 */
[----:B------:R-:W-:Y:S01]  /*6640*/  HMMA.16816.F32.BF16 R32, R16, R22, R32 ;  /* 0x000000161020723c */ /* 0x000fe20000041820 */
[----:B------:R-:W-:-:S02]  /*6650*/  FFMA.FTZ R55, R113, c[0x0][0x23c], -R108 ;  /* 0x00008f0071377a23 */ /* 0x000fc4000001086c */
[----:B------:R-:W-:Y:S01]  /*6660*/  FADD.FTZ R20, R133, R20 ;  /* 0x0000001485147221 */ /* 0x000fe20000010000 */
[----:B------:R-:W-:Y:S03]  /*6670*/  MUFU.EX2 R169, R169 ;  /* 0x000000a900a97308 */ /* 0x000fe60000000800 */
[----:B------:R-:W-:Y:S01]  /*6680*/  FADD.FTZ R21, R147, R20 ;  /* 0x0000001493157221 */ /* 0x000fe20000010000 */
[----:B-----5:R-:W-:Y:S02]  /*6690*/  F2FP.BF16.PACK_AB R17, R96, R97 ;  /* 0x000000616011723e */ /* 0x020fe400000010ff */
[----:B----4-:R-:W-:Y:S01]  /*66a0*/  F2FP.BF16.PACK_AB R19, R94, R95 ;  /* 0x0000005f5e13723e */ /* 0x010fe200000010ff */
[----:B------:R-:W-:Y:S01]  /*66b0*/  FADD.FTZ R21, R122, R21 ;  /* 0x000000157a157221 */ /* 0x000fe20000010000 */
[----:B------:R-:W-:Y:S01]  /*66c0*/  F2FP.BF16.PACK_AB R16, R58, R5 ;  /* 0x000000053a10723e */ /* 0x000fe200000010ff */
[----:B------:R-:W2:Y:S01]  /*66d0*/  MUFU.EX2 R55, R55 ;  /* 0x0000003700377308 */ /* 0x000ea20000000800 */
[----:B------:R-:W-:Y:S01]  /*66e0*/  F2FP.BF16.PACK_AB R18, R62, R47 ;  /* 0x0000002f3e12723e */ /* 0x000fe200000010ff */
[----:B------:R-:W-:-:S02]  /*66f0*/  FADD.FTZ R124, R124, R21 ;  /* 0x000000157c7c7221 */ /* 0x000fc40000010000 */
[----:B------:R-:W4:Y:S02]  /*6700*/  LDSM.16.MT88.4 R20, [R209+0x8000] ;  /* 0x00800000d114783b */ /* 0x000f240000004200 */
[----:B------:R-:W-:Y:S02]  /*6710*/  FADD.FTZ R124, R145, R124 ;  /* 0x0000007c917c7221 */ /* 0x000fe40000010000 */
[----:B---3--:R-:W-:Y:S01]  /*6720*/  HMMA.16816.F32.BF16 R12, R16, R36, R12 ;  /* 0x00000024100c723c */ /* 0x008fe2000004180c */
[----:B------:R-:W-:Y:S01]  /*6730*/  MUFU.EX2 R148, R148 ;  /* 0x0000009400947308 */ /* 0x000fe20000000800 */
[----:B------:R-:W-:-:S04]  /*6740*/  FADD.FTZ R159, R159, R124 ;  /* 0x0000007c9f9f7221 */ /* 0x000fc80000010000 */
[----:B------:R-:W-:Y:S02]  /*6750*/  FADD.FTZ R159, R128, R159 ;  /* 0x0000009f809f7221 */ /* 0x000fe40000010000 */
[C---:B------:R-:W-:Y:S01]  /*6760*/  HMMA.16816.F32.BF16 R8, R16.reuse, R38, R8 ;  /* 0x000000261008723c */ /* 0x040fe20000041808 */
[----:B------:R-:W3:Y:S01]  /*6770*/  LDSM.16.MT88.4 R36, [R208+0x8000] ;  /* 0x00800000d024783b */ /* 0x000ee20000004200 */
[----:B------:R-:W-:Y:S01]  /*6780*/  FADD.FTZ R130, R130, R159 ;  /* 0x0000009f82827221 */ /* 0x000fe20000010000 */
[----:B------:R-:W5:Y:S03]  /*6790*/  MUFU.EX2 R123, R123 ;  /* 0x0000007b007b7308 */ /* 0x000f660000000800 */
[----:B------:R-:W-:Y:S02]  /*67a0*/  FADD.FTZ R130, R163, R130 ;  /* 0x00000082a3827221 */ /* 0x000fe40000010000 */
[----:B-1----:R-:W-:Y:S02]  /*67b0*/  HMMA.16816.F32.BF16 R28, R16, R24, R28 ;  /* 0x00000018101c723c */ /* 0x002fe4000004181c */
[----:B------:R-:W-:Y:S01]  /*67c0*/  FADD.FTZ R173, R173, R130 ;  /* 0x00000082adad7221 */ /* 0x000fe20000010000 */
[----:B------:R-:W-:Y:S03]  /*67d0*/  MUFU.EX2 R63, R63 ;  /* 0x0000003f003f7308 */ /* 0x000fe60000000800 */
[----:B------:R-:W-:-:S02]  /*67e0*/  FADD.FTZ R173, R132, R173 ;  /* 0x000000ad84ad7221 */ /* 0x000fc40000010000 */
[----:B------:R-:W-:Y:S02]  /*67f0*/  HMMA.16816.F32.BF16 R32, R16, R26, R32 ;  /* 0x0000001a1020723c */ /* 0x000fe40000041820 */
[----:B------:R-:W-:Y:S01]  /*6800*/  FADD.FTZ R24, R136, R173 ;  /* 0x000000ad88187221 */ /* 0x000fe20000010000 */
[----:B------:R-:W1:Y:S03]  /*6810*/  MUFU.EX2 R70, R70 ;  /* 0x0000004600467308 */ /* 0x000e660000000800 */
[----:B------:R-:W-:Y:S01]  /*6820*/  FADD.FTZ R24, R177, R24 ;  /* 0x00000018b1187221 */ /* 0x000fe20000010000 */
[----:B------:R-:W-:Y:S02]  /*6830*/  F2FP.BF16.PACK_AB R17, R4, R3 ;  /* 0x000000030411723e */ /* 0x000fe400000010ff */
[----:B------:R-:W-:Y:S02]  /*6840*/  F2FP.BF16.PACK_AB R19, R155, R110 ;  /* 0x0000006e9b13723e */ /* 0x000fe400000010ff */
[----:B--2---:R-:W-:Y:S01]  /*6850*/  F2FP.BF16.PACK_AB R16, R66, R55 ;  /* 0x000000374210723e */ /* 0x004fe200000010ff */
[----:B------:R-:W-:Y:S01]  /*6860*/  MUFU.EX2 R56, R56 ;  /* 0x0000003800387308 */ /* 0x000fe20000000800 */
[----:B------:R-:W-:-:S07]  /*6870*/  F2FP.BF16.PACK_AB R18, R64, R59 ;  /* 0x0000003b4012723e */ /* 0x000fce00000010ff */
[C---:B----4-:R-:W-:Y:S01]  /*6880*/  HMMA.16816.F32.BF16 R12, R16.reuse, R20, R12 ;  /* 0x00000014100c723c */ /* 0x050fe2000004180c */
[----:B------:R-:W2:Y:S06]  /*6890*/  MUFU.EX2 R57, R57 ;  /* 0x0000003900397308 */ /* 0x000eac0000000800 */
[----:B------:R-:W-:Y:S01]  /*68a0*/  FADD.FTZ R21, R181, R24 ;  /* 0x00000018b5157221 */ /* 0x000fe20000010000 */
[----:B---3--:R-:W-:Y:S01]  /*68b0*/  HMMA.16816.F32.BF16 R28, R16, R36, R28 ;  /* 0x00000024101c723c */ /* 0x008fe2000004181c */
[----:B------:R-:W3:Y:S01]  /*68c0*/  LDSM.16.MT88.4 R24, [R209+0x8400] ;  /* 0x00840000d118783b */ /* 0x000ee20000004200 */
[----:B------:R-:W4:Y:S01]  /*68d0*/  MUFU.EX2 R111, R111 ;  /* 0x0000006f006f7308 */ /* 0x000f220000000800 */
[----:B------:R-:W-:-:S04]  /*68e0*/  FADD.FTZ R21, R138, R21 ;  /* 0x000000158a157221 */ /* 0x000fc80000010000 */
        /* <DEDUP_REMOVED lines=9> */
[----:B------:R-:W-:Y:S01]  /*6980*/  FADD.FTZ R107, R107, R36 ;  /* 0x000000246b6b7221 */ /* 0x000fe20000010000 */
[----:B------:R-:W3:Y:S01]  /*6990*/  MUFU.EX2 R40, R40 ;  /* 0x0000002800287308 */ /* 0x000ee20000000800 */
[----:B------:R-:W-:Y:S01]  /*69a0*/  FADD.FTZ R191, R142, R191 ;  /* 0x000000bf8ebf7221 */ /* 0x000fe20000010000 */
[----:B------:R-:W4:Y:S01]  /*69b0*/  LDSM.16.MT88.4 R36, [R209+0x8800] ;  /* 0x00880000d124783b */ /* 0x000f220000004200 */
[----:B------:R-:W-:Y:S01]  /*69c0*/  FADD.FTZ R106, R106, R107 ;  /* 0x0000006b6a6a7221 */ /* 0x000fe20000010000 */
[----:B------:R-:W-:Y:S01]  /*69d0*/  F2FP.BF16.PACK_AB R17, R169, R134 ;  /* 0x00000086a911723e */ /* 0x000fe200000010ff */
[----:B------:R-:W-:Y:S01]  /*69e0*/  FADD.FTZ R144, R144, R191 ;  /* 0x000000bf90907221 */ /* 0x000fe20000010000 */
[----:B-----5:R-:W-:Y:S01]  /*69f0*/  F2FP.BF16.PACK_AB R19, R123, R148 ;  /* 0x000000947b13723e */ /* 0x020fe200000010ff */
[----:B------:R-:W-:Y:S01]  /*6a00*/  FADD.FTZ R105, R105, R106 ;  /* 0x0000006a69697221 */ /* 0x000fe20000010000 */
[----:B-1----:R-:W-:Y:S01]  /*6a10*/  F2FP.BF16.PACK_AB R16, R70, R63 ;  /* 0x0000003f4610723e */ /* 0x002fe200000010ff */
[----:B------:R-:W-:Y:S01]  /*6a20*/  FADD.FTZ R183, R183, R144 ;  /* 0x00000090b7b77221 */ /* 0x000fe20000010000 */
[----:B--2---:R-:W-:Y:S01]  /*6a30*/  F2FP.BF16.PACK_AB R18, R57, R56 ;  /* 0x000000383912723e */ /* 0x004fe200000010ff */
[----:B------:R-:W-:Y:S01]  /*6a40*/  FFMA.FTZ R44, R48, c[0x0][0x23c], -R108 ;  /* 0x00008f00302c7a23 */ /* 0x000fe2000001086c */
[----:B------:R-:W-:Y:S01]  /*6a50*/  MUFU.EX2 R52, R80 ;  /* 0x0000005000347308 */ /* 0x000fe20000000800 */
[----:B------:R-:W-:Y:S01]  /*6a60*/  FADD.FTZ R146, R146, R183 ;  /* 0x000000b792927221 */ /* 0x000fe20000010000 */
[----:B------:R-:W-:Y:S01]  /*6a70*/  LDSM.16.MT88.4 R140, [R209+0x8c00] ;  /* 0x008c0000d18c783b */ /* 0x000fe20000004200 */
[----:B------:R-:W-:-:S02]  /*6a80*/  FADD.FTZ R104, R104, R105 ;  /* 0x0000006968687221 */ /* 0x000fc40000010000 */
[----:B------:R-:W-:Y:S02]  /*6a90*/  FADD.FTZ R149, R149, R146 ;  /* 0x0000009295957221 */ /* 0x000fe40000010000 */
[----:B------:R-:W-:Y:S01]  /*6aa0*/  FADD.FTZ R103, R103, R104 ;  /* 0x0000006867677221 */ /* 0x000fe20000010000 */
[----:B------:R-:W1:Y:S01]  /*6ab0*/  MUFU.EX2 R53, R53 ;  /* 0x0000003500357308 */ /* 0x000e620000000800 */
[----:B------:R-:W-:Y:S01]  /*6ac0*/  FADD.FTZ R150, R150, R149 ;  /* 0x0000009596967221 */ /* 0x000fe20000010000 */
[C---:B---3--:R-:W-:Y:S01]  /*6ad0*/  HMMA.16816.F32.BF16 R12, R16.reuse, R24, R12 ;  /* 0x00000018100c723c */ /* 0x048fe2000004180c */
[----:B------:R-:W-:Y:S02]  /*6ae0*/  FADD.FTZ R102, R102, R103 ;  /* 0x0000006766667221 */ /* 0x000fe40000010000 */
[----:B------:R-:W-:Y:S02]  /*6af0*/  FADD.FTZ R167, R167, R150 ;  /* 0x00000096a7a77221 */ /* 0x000fe40000010000 */
[----:B------:R-:W-:Y:S01]  /*6b00*/  FADD.FTZ R101, R101, R102 ;  /* 0x0000006665657221 */ /* 0x000fe20000010000 */
[----:B------:R-:W-:Y:S01]  /*6b10*/  MUFU.EX2 R44, R44 ;  /* 0x0000002c002c7308 */ /* 0x000fe20000000800 */
[----:B------:R-:W-:Y:S01]  /*6b20*/  FADD.FTZ R24, R152, R167 ;  /* 0x000000a798187221 */ /* 0x000fe20000010000 */
[----:B------:R-:W-:Y:S01]  /*6b30*/  HMMA.16816.F32.BF16 R8, R16, R26, R8 ;  /* 0x0000001a1008723c */ /* 0x000fe20000041808 */
[----:B------:R-:W-:-:S02]  /*6b40*/  FADD.FTZ R100, R100, R101 ;  /* 0x0000006564647221 */ /* 0x000fc40000010000 */
[----:B------:R-:W-:Y:S02]  /*6b50*/  FADD.FTZ R24, R157, R24 ;  /* 0x000000189d187221 */ /* 0x000fe40000010000 */
[----:B------:R-:W-:Y:S01]  /*6b60*/  FADD.FTZ R99, R99, R100 ;  /* 0x0000006463637221 */ /* 0x000fe20000010000 */
[----:B------:R-:W2:Y:S01]  /*6b70*/  MUFU.EX2 R49, R49 ;  /* 0x0000003100317308 */ /* 0x000ea20000000800 */
[----:B------:R-:W-:Y:S01]  /*6b80*/  FADD.FTZ R153, R153, R24 ;  /* 0x0000001899997221 */ /* 0x000fe20000010000 */
[C---:B----4-:R-:W-:Y:S01]  /*6b90*/  HMMA.16816.F32.BF16 R28, R16.reuse, R20, R28 ;  /* 0x00000014101c723c */ /* 0x050fe2000004181c */
[----:B------:R-:W-:Y:S01]  /*6ba0*/  FADD.FTZ R98, R98, R99 ;  /* 0x0000006362627221 */ /* 0x000fe20000010000 */
[----:B------:R-:W3:Y:S01]  /*6bb0*/  LDSM.16.MT88.4 R24, [R208+0x8800] ;  /* 0x00880000d018783b */ /* 0x000ee20000004200 */
        /* <DEDUP_REMOVED lines=8> */
[----:B------:R-:W4:Y:S01]  /*6c40*/  MUFU.EX2 R42, R42 ;  /* 0x0000002a002a7308 */ /* 0x000f220000000800 */
[----:B------:R-:W-:Y:S01]  /*6c50*/  F2FP.BF16.PACK_AB R17, R46, R111 ;  /* 0x0000006f2e11723e */ /* 0x000fe200000010ff */
[----:B------:R-:W-:Y:S01]  /*6c60*/  FADD.FTZ R127, R127, R156 ;  /* 0x0000009c7f7f7221 */ /* 0x000fe20000010000 */
[----:B------:R-:W-:Y:S01]  /*6c70*/  F2FP.BF16.PACK_AB R19, R40, R7 ;  /* 0x000000072813723e */ /* 0x000fe200000010ff */
[----:B------:R-:W-:Y:S01]  /*6c80*/  FADD.FTZ R94, R94, R95 ;  /* 0x0000005f5e5e7221 */ /* 0x000fe20000010000 */
[----:B-1----:R-:W-:Y:S01]  /*6c90*/  F2FP.BF16.PACK_AB R16, R53, R52 ;  /* 0x000000343510723e */ /* 0x002fe200000010ff */
[----:B------:R-:W-:Y:S01]  /*6ca0*/  FADD.FTZ R50, R50, R127 ;  /* 0x0000007f32327221 */ /* 0x000fe20000010000 */
[----:B--2---:R-:W-:Y:S01]  /*6cb0*/  F2FP.BF16.PACK_AB R18, R49, R44 ;  /* 0x0000002c3112723e */ /* 0x004fe200000010ff */
[----:B------:R-:W-:-:S02]  /*6cc0*/  FADD.FTZ R3, R3, R94 ;  /* 0x0000005e03037221 */ /* 0x000fc40000010000 */
[--C-:B------:R-:W-:Y:S02]  /*6cd0*/  FFMA.FTZ R22, R88, c[0x0][0x23c], -R108.reuse ;  /* 0x00008f0058167a23 */ /* 0x100fe4000001086c */
[----:B------:R-:W-:Y:S02]  /*6ce0*/  FADD.FTZ R3, R4, R3 ;  /* 0x0000000304037221 */ /* 0x000fe40000010000 */
[----:B------:R-:W-:Y:S01]  /*6cf0*/  HMMA.16816.F32.BF16 R12, R16, R36, R12 ;  /* 0x00000024100c723c */ /* 0x000fe2000004180c */
[----:B------:R-:W-:Y:S01]  /*6d00*/  FFMA.FTZ R23, R45, c[0x0][0x23c], -R108 ;  /* 0x00008f002d177a23 */ /* 0x000fe2000001086c */
[----:B------:R-:W-:Y:S01]  /*6d10*/  MUFU.EX2 R22, R22 ;  /* 0x0000001600167308 */ /* 0x000fe20000000800 */
[----:B------:R-:W-:Y:S02]  /*6d20*/  FADD.FTZ R110, R110, R3 ;  /* 0x000000036e6e7221 */ /* 0x000fe40000010000 */
[----:B------:R-:W-:Y:S02]  /*6d30*/  FFMA.FTZ R20, R43, c[0x0][0x23c], -R54 ;  /* 0x00008f002b147a23 */ /* 0x000fe40000010836 */
[----:B------:R-:W-:-:S02]  /*6d40*/  FADD.FTZ R37, R5, R50 ;  /* 0x0000003205257221 */ /* 0x000fc40000010000 */
[----:B------:R-:W-:Y:S01]  /*6d50*/  FADD.FTZ R155, R155, R110 ;  /* 0x0000006e9b9b7221 */ /* 0x000fe20000010000 */
[----:B------:R-:W1:Y:S01]  /*6d60*/  MUFU.EX2 R23, R23 ;  /* 0x0000001700177308 */ /* 0x000e620000000800 */
[----:B------:R-:W-:Y:S02]  /*6d70*/  FADD.FTZ R58, R58, R37 ;  /* 0x000000253a3a7221 */ /* 0x000fe40000010000 */
[C---:B------:R-:W-:Y:S01]  /*6d80*/  HMMA.16816.F32.BF16 R36, R16.reuse, R38, R8 ;  /* 0x000000261024723c */ /* 0x040fe20000041808 */
[----:B------:R-:W-:Y:S01]  /*6d90*/  FADD.FTZ R134, R134, R155 ;  /* 0x0000009b86867221 */ /* 0x000fe20000010000 */
[----:B------:R-:W2:Y:S01]  /*6da0*/  LDSM.16.MT88.4 R8, [R208+0x8c00] ;  /* 0x008c0000d008783b */ /* 0x000ea20000004200 */
[----:B------:R-:W-:Y:S02]  /*6db0*/  FADD.FTZ R47, R47, R58 ;  /* 0x0000003a2f2f7221 */ /* 0x000fe40000010000 */
[----:B------:R-:W-:Y:S01]  /*6dc0*/  FADD.FTZ R169, R169, R134 ;  /* 0x00000086a9a97221 */ /* 0x000fe20000010000 */
[----:B------:R-:W-:Y:S01]  /*6dd0*/  MUFU.EX2 R20, R20 ;  /* 0x0000001400147308 */ /* 0x000fe20000000800 */
[----:B------:R-:W-:Y:S01]  /*6de0*/  FADD.FTZ R62, R62, R47 ;  /* 0x0000002f3e3e7221 */ /* 0x000fe20000010000 */
[----:B---3--:R-:W-:Y:S01]  /*6df0*/  HMMA.16816.F32.BF16 R28, R16, R24, R28 ;  /* 0x00000018101c723c */ /* 0x008fe2000004181c */
[----:B------:R-:W-:-:S02]  /*6e00*/  FADD.FTZ R148, R148, R169 ;  /* 0x000000a994947221 */ /* 0x000fc40000010000 */
[----:B------:R-:W-:Y:S02]  /*6e10*/  FADD.FTZ R55, R55, R62 ;  /* 0x0000003e37377221 */ /* 0x000fe40000010000 */
[----:B------:R-:W-:Y:S02]  /*6e20*/  FFMA.FTZ R21, R51, c[0x0][0x23c], -R54 ;  /* 0x00008f0033157a23 */ /* 0x000fe40000010836 */
[----:B------:R-:W-:Y:S01]  /*6e30*/  FADD.FTZ R66, R66, R55 ;  /* 0x0000003742427221 */ /* 0x000fe20000010000 */
[----:B------:R-:W-:Y:S01]  /*6e40*/  HMMA.16816.F32.BF16 R32, R16, R26, R32 ;  /* 0x0000001a1020723c */ /* 0x000fe20000041820 */
[----:B------:R-:W-:Y:S02]  /*6e50*/  FFMA.FTZ R5, R92, c[0x0][0x23c], -R108 ;  /* 0x00008f005c057a23 */ /* 0x000fe4000001086c */
[----:B------:R-:W-:Y:S01]  /*6e60*/  FADD.FTZ R59, R59, R66 ;  /* 0x000000423b3b7221 */ /* 0x000fe20000010000 */
[----:B------:R-:W3:Y:S01]  /*6e70*/  MUFU.EX2 R21, R21 ;  /* 0x0000001500157308 */ /* 0x000ee20000000800 */
[----:B------:R-:W-:-:S02]  /*6e80*/  FFMA.FTZ R48, R109, c[0x0][0x23c], -R108 ;  /* 0x00008f006d307a23 */ /* 0x000fc4000001086c */
[----:B------:R-:W-:Y:S01]  /*6e90*/  FADD.FTZ R64, R64, R59 ;  /* 0x0000003b40407221 */ /* 0x000fe20000010000 */
[----:B----4-:R-:W-:Y:S01]  /*6ea0*/  F2FP.BF16.PACK_AB R17, R42, R41 ;  /* 0x000000292a11723e */ /* 0x010fe200000010ff */
[----:B------:R-:W-:Y:S01]  /*6eb0*/  FADD.FTZ R148, R123, R148 ;  /* 0x000000947b947221 */ /* 0x000fe20000010000 */
[----:B-1----:R-:W-:Y:S01]  /*6ec0*/  F2FP.BF16.PACK_AB R16, R23, R22 ;  /* 0x000000161710723e */ /* 0x002fe200000010ff */
[----:B------:R-:W-:Y:S01]  /*6ed0*/  FADD.FTZ R63, R63, R64 ;  /* 0x000000403f3f7221 */ /* 0x000fe20000010000 */
[----:B------:R-:W-:Y:S01]  /*6ee0*/  MUFU.EX2 R5, R5 ;  /* 0x0000000500057308 */ /* 0x000fe20000000800 */
[----:B------:R-:W-:Y:S02]  /*6ef0*/  FADD.FTZ R111, R111, R148 ;  /* 0x000000946f6f7221 */ /* 0x000fe40000010000 */
[----:B------:R-:W-:Y:S02]  /*6f00*/  FADD.FTZ R63, R70, R63 ;  /* 0x0000003f463f7221 */ /* 0x000fe40000010000 */
[----:B------:R-:W-:-:S02]  /*6f10*/  FADD.FTZ R46, R46, R111 ;  /* 0x0000006f2e2e7221 */ /* 0x000fc40000010000 */
[----:B------:R-:W-:Y:S01]  /*6f20*/  FADD.FTZ R56, R56, R63 ;  /* 0x0000003f38387221 */ /* 0x000fe20000010000 */
[----:B------:R-:W1:Y:S01]  /*6f30*/  MUFU.EX2 R48, R48 ;  /* 0x0000003000307308 */ /* 0x000e620000000800 */
[----:B------:R-:W-:Y:S01]  /*6f40*/  FADD.FTZ R7, R7, R46 ;  /* 0x0000002e07077221 */ /* 0x000fe20000010000 */
[----:B---3--:R-:W-:Y:S01]  /*6f50*/  F2FP.BF16.PACK_AB R19, R21, R20 ;  /* 0x000000141513723e */ /* 0x008fe200000010ff */
[----:B------:R-:W-:Y:S02]  /*6f60*/  FADD.FTZ R57, R57, R56 ;  /* 0x0000003839397221 */ /* 0x000fe40000010000 */
[----:B------:R-:W-:Y:S02]  /*6f70*/  FADD.FTZ R40, R40, R7 ;  /* 0x0000000728287221 */ /* 0x000fe40000010000 */
[----:B------:R-:W-:Y:S02]  /*6f80*/  FADD.FTZ R52, R52, R57 ;  /* 0x0000003934347221 */ /* 0x000fe40000010000 */
[----:B------:R-:W-:-:S02]  /*6f90*/  FADD.FTZ R41, R41, R40 ;  /* 0x0000002829297221 */ /* 0x000fc40000010000 */
[----:B------:R-:W-:Y:S02]  /*6fa0*/  FADD.FTZ R53, R53, R52 ;  /* 0x0000003435357221 */ /* 0x000fe40000010000 */
[----:B------:R-:W-:Y:S02]  /*6fb0*/  FADD.FTZ R41, R42, R41 ;  /* 0x000000292a297221 */ /* 0x000fe40000010000 */
[----:B------:R-:W-:Y:S01]  /*6fc0*/  FADD.FTZ R44, R44, R53 ;  /* 0x000000352c2c7221 */ /* 0x000fe20000010000 */
[----:B-1----:R-:W-:Y:S01]  /*6fd0*/  F2FP.BF16.PACK_AB R18, R48, R5 ;  /* 0x000000053012723e */ /* 0x002fe200000010ff */
[----:B------:R-:W-:Y:S02]  /*6fe0*/  FADD.FTZ R20, R20, R41 ;  /* 0x0000002914147221 */ /* 0x000fe40000010000 */
[----:B------:R-:W-:Y:S02]  /*6ff0*/  FADD.FTZ R49, R49, R44 ;  /* 0x0000002c31317221 */ /* 0x000fe40000010000 */
[----:B------:R-:W-:-:S02]  /*7000*/  FADD.FTZ R234, R21, R20 ;  /* 0x0000001415ea7221 */ /* 0x000fc40000010000 */
[----:B------:R-:W-:Y:S01]  /*7010*/  FADD.FTZ R22, R22, R49 ;  /* 0x0000003116167221 */ /* 0x000fe20000010000 */
[----:B------:R-:W-:Y:S03]  /*7020*/  HMMA.16816.F32.BF16 R144, R16, R140, R12 ;  /* 0x0000008c1090723c */ /* 0x000fe6000004180c */
[----:B------:R-:W-:-:S04]  /*7030*/  FADD.FTZ R22, R23, R22 ;  /* 0x0000001617167221 */ /* 0x000fc80000010000 */
[----:B------:R-:W-:Y:S01]  /*7040*/  FADD.FTZ R5, R5, R22 ;  /* 0x0000001605057221 */ /* 0x000fe20000010000 */
[----:B------:R-:W-:Y:S03]  /*7050*/  HMMA.16816.F32.BF16 R140, R16, R142, R36 ;  /* 0x0000008e108c723c */ /* 0x000fe60000041824 */
[----:B------:R-:W-:-:S05]  /*7060*/  FADD.FTZ R233, R48, R5 ;  /* 0x0000000530e97221 */ /* 0x000fca0000010000 */
[C---:B--2---:R-:W-:Y:S08]  /*7070*/  HMMA.16816.F32.BF16 R136, R16.reuse, R8, R28 ;  /* 0x000000081088723c */ /* 0x044ff0000004181c */
        /* <DEDUP_REMOVED lines=8> */
[----:B------:R-:W-:Y:S02]  /*7100*/  IADD3 R11, R3, 0x100, RZ ;  /* 0x00000100030b7810 */ /* 0x000fe40007ffe0ff */
        /* <DEDUP_REMOVED lines=55> */
.L_x_1552:
[----:B------:R-:W-:-:S04]  /*7480*/  LEA R7, -R6, RZ, 0x8 ;  /* 0x000000ff06077211 */ /* 0x000fc800078e41ff */
[----:B------:R-:W-:Y:S02]  /*7490*/  SHF.R.S32.HI R4, RZ, 0x1f, R7 ;  /* 0x0000001fff047819 */ /* 0x000fe40000011407 */
.L_x_1553:
[C---:B------:R-:W-:Y:S01]  /*74a0*/  LEA R216, P0, R7.reuse, R216, 0x1 ;  /* 0x000000d807d87211 */ /* 0x040fe200078008ff */
[C---:B------:R-:W-:Y:S02]  /*74b0*/  IMAD.SHL.U32 R5, R6.reuse, 0x40, RZ ;  /* 0x0000004006057824 */ /* 0x040fe400078e00ff */
[----:B------:R-:W-:Y:S01]  /*74c0*/  IMAD.MOV.U32 R3, RZ, RZ, 0x6 ;  /* 0x00000006ff037424 */ /* 0x000fe200078e00ff */
[----:B------:R-:W-:Y:S02]  /*74d0*/  LEA.HI.X R215, R7, R215, R4, 0x1, P0 ;  /* 0x000000d707d77211 */ /* 0x000fe400000f0c04 */
[----:B------:R-:W-:Y:S02]  /*74e0*/  IADD3 R8, P0, R5, R216, RZ ;  /* 0x000000d805087210 */ /* 0x000fe40007f1e0ff */
[----:B------:R-:W-:Y:S01]  /*74f0*/  SHF.L.U64.HI R6, R6, R3, c[0x0][0x1a4] ;  /* 0x0000690006067619 */ /* 0x000fe20000010203 */
[----:B------:R-:W-:Y:S01]  /*7500*/  IMAD.MOV.U32 R217, RZ, RZ, R215 ;  /* 0x000000ffffd97224 */ /* 0x000fe200078e00d7 */
        /* <DEDUP_REMOVED lines=21> */
[----:B------:R-:W-:Y:S01]  /*7660*/  IMAD.X R27, R5, 0x1, R6, P0 ;  /* 0x00000001051b7824 */ /* 0x000fe200000e0606 */
[----:B------:R-:W-:Y:S01]  /*7670*/  ISETP.GE.AND P0, PT, R196, 0x3, PT ;  /* 0x00000003c400780c */ /* 0x000fe20003f06270 */
[----:B------:R1:W-:Y:S04]  /*7680*/  LDGSTS.E.BYPASS.LTC128B.128 [R221+0x8000], [R4.64] ;  /* 0x0800000004dd7fae */ /* 0x0003e8000b901d4c */
[----:B------:R5:W-:Y:S04]  /*7690*/  LDGSTS.E.BYPASS.LTC128B.128 [R221+0x8800], [R26.64] ;  /* 0x088000001add7fae */ /* 0x000be8000b901d4c */
[----:B------:R-:W-:Y:S04]  /*76a0*/  LDSM.16.M88.4 R16, [R213] ;  /* 0x00000000d510783b */ /* 0x000fe80000000200 */
[----:B--2---:R-:W4:Y:S04]  /*76b0*/  LDSM.16.M88.4 R8, [R211+0x1000] ;  /* 0x00100000d308783b */ /* 0x004f280000000200 */
[----:B------:R-:W1:Y:S04]  /*76c0*/  LDSM.16.M88.4 R128, [R211+0x1400] ;  /* 0x00140000d380783b */ /* 0x000e680000000200 */
[----:B------:R-:W-:Y:S04]  /*76d0*/  LDSM.16.M88.4 R156, [R212] ;  /* 0x00000000d49c783b */ /* 0x000fe80000000200 */
[----:B---3--:R-:W2:Y:S04]  /*76e0*/  LDSM.16.M88.4 R20, [R210] ;  /* 0x00000000d214783b */ /* 0x008ea80000000200 */
[----:B------:R-:W3:Y:S04]  /*76f0*/  LDSM.16.M88.4 R120, [R211+0x1800] ;  /* 0x00180000d378783b */ /* 0x000ee80000000200 */
[----:B------:R-:W2:Y:S04]  /*7700*/  LDSM.16.M88.4 R160, [R210+0x400] ;  /* 0x00040000d2a0783b */ /* 0x000ea80000000200 */
[----:B------:R-:W2:Y:S04]  /*7710*/  LDSM.16.M88.4 R112, [R211+0x1c00] ;  /* 0x001c0000d370783b */ /* 0x000ea80000000200 */
[----:B------:R-:W2:Y:S04]  /*7720*/  LDSM.16.M88.4 R104, [R211+0x2000] ;  /* 0x00200000d368783b */ /* 0x000ea80000000200 */
[----:B------:R-:W2:Y:S04]  /*7730*/  LDSM.16.M88.4 R96, [R211+0x2400] ;  /* 0x00240000d360783b */ /* 0x000ea80000000200 */
[----:B------:R-:W3:Y:S04]  /*7740*/  LDSM.16.M88.4 R88, [R211+0x2800] ;  /* 0x00280000d358783b */ /* 0x000ee80000000200 */
[----:B------:R-:W3:Y:S01]  /*7750*/  LDSM.16.M88.4 R80, [R211+0x2c00] ;  /* 0x002c0000d350783b */ /* 0x000ee20000000200 */
[C---:B----4-:R-:W-:Y:S03]  /*7760*/  HMMA.16816.F32.BF16 R12, R16.reuse, R8, RZ ;  /* 0x00000008100c723c */ /* 0x050fe600000418ff */
[----:B------:R-:W4:Y:S04]  /*7770*/  LDSM.16.M88.4 R72, [R211+0x3000] ;  /* 0x00300000d348783b */ /* 0x000f280000000200 */
[----:B------:R-:W4:Y:S01]  /*7780*/  LDSM.16.M88.4 R64, [R211+0x3400] ;  /* 0x00340000d340783b */ /* 0x000f220000000200 */
[C---:B------:R-:W-:Y:S03]  /*7790*/  HMMA.16816.F32.BF16 R8, R16.reuse, R10, RZ ;  /* 0x0000000a1008723c */ /* 0x040fe600000418ff */
[----:B------:R-:W4:Y:S04]  /*77a0*/  LDSM.16.M88.4 R56, [R211+0x3800] ;  /* 0x00380000d338783b */ /* 0x000f280000000200 */
[----:B------:R-:W4:Y:S01]  /*77b0*/  LDSM.16.M88.4 R48, [R211+0x3c00] ;  /* 0x003c0000d330783b */ /* 0x000f220000000200 */
[C---:B-1----:R-:W-:Y:S03]  /*77c0*/  HMMA.16816.F32.BF16 R4, R16.reuse, R128, RZ ;  /* 0x000000801004723c */ /* 0x042fe600000418ff */
[----:B------:R-:W1:Y:S04]  /*77d0*/  LDSM.16.M88.4 R40, [R211+0x4000] ;  /* 0x00400000d328783b */ /* 0x000e680000000200 */
[----:B------:R-:W1:Y:S01]  /*77e0*/  LDSM.16.M88.4 R32, [R211+0x4400] ;  /* 0x00440000d320783b */ /* 0x000e620000000200 */
[----:B------:R-:W-:Y:S03]  /*77f0*/  HMMA.16816.F32.BF16 R128, R16, R130, RZ ;  /* 0x000000821080723c */ /* 0x000fe600000418ff */
[----:B-----5:R-:W5:Y:S04]  /*7800*/  LDSM.16.M88.4 R24, [R211+0x4800] ;  /* 0x00480000d318783b */ /* 0x020f680000000200 */
[----:B------:R-:W1:Y:S01]  /*7810*/  LDSM.16.M88.4 R148, [R211+0x4c00] ;  /* 0x004c0000d394783b */ /* 0x000e620000000200 */
[----:B--2---:R-:W-:Y:S03]  /*7820*/  HMMA.16816.F32.BF16 R12, R156, R20, R12 ;  /* 0x000000149c0c723c */ /* 0x004fe6000004180c */
[----:B------:R-:W2:Y:S04]  /*7830*/  LDSM.16.M88.4 R152, [R210+0x800] ;  /* 0x00080000d298783b */ /* 0x000ea80000000200 */
[----:B------:R-:W0:Y:S01]  /*7840*/  LDGDEPBAR ;  /* 0x00000000000079af */ /* 0x000e220000000000 */
[----:B---3--:R-:W-:Y:S08]  /*7850*/  HMMA.16816.F32.BF16 R124, R16, R120, RZ ;  /* 0x00000078107c723c */ /* 0x008ff000000418ff */
[C---:B------:R-:W-:Y:S08]  /*7860*/  HMMA.16816.F32.BF16 R8, R156.reuse, R22, R8 ;  /* 0x000000169c08723c */ /* 0x040ff00000041808 */
[----:B------:R-:W-:Y:S07]  /*7870*/  HMMA.16816.F32.BF16 R4, R156, R160, R4 ;  /* 0x000000a09c04723c */ /* 0x000fee0000041804 */
[----:B------:R-:W-:Y:S01]  /*7880*/  IMAD.SHL.U32 R161, R219, 0x100, RZ ;  /* 0x00000100dba17824 */ /* 0x000fe200078e00ff */
[----:B------:R-:W-:Y:S04]  /*7890*/  HMMA.16816.F32.BF16 R116, R16, R112, RZ ;  /* 0x000000701074723c */ /* 0x000fe800000418ff */
[----:B------:R-:W-:-:S02]  /*78a0*/  LOP3.LUT R173, R161, R166, RZ, 0xfc, !PT ;  /* 0x000000a6a1ad7212 */ /* 0x000fc400078efcff */
[--C-:B------:R-:W-:Y:S02]  /*78b0*/  LOP3.LUT R167, R161, 0x8, R166.reuse, 0xfe, !PT ;  /* 0x00000008a1a77812 */ /* 0x100fe400078efea6 */
[C---:B------:R-:W-:Y:S01]  /*78c0*/  HMMA.16816.F32.BF16 R108, R16.reuse, R104, RZ ;  /* 0x00000068106c723c */ /* 0x040fe200000418ff */
[----:B------:R-:W-:Y:S02]  /*78d0*/  IADD3 R160, R173, 0x1, RZ ;  /* 0x00000001ada07810 */ /* 0x000fe40007ffe0ff */
[CC--:B------:R-:W-:Y:S02]  /*78e0*/  ISETP.GE.AND P5, PT, R167.reuse, R165.reuse, PT ;  /* 0x000000a5a700720c */ /* 0x0c0fe40003fa6270 */
[----:B------:R-:W-:Y:S02]  /*78f0*/  ISETP.GE.AND P2, PT, R167, R164, PT ;  /* 0x000000a4a700720c */ /* 0x000fe40003f46270 */
[----:B------:R-:W-:Y:S01]  /*7900*/  LOP3.LUT R167, R161, 0x10, R166, 0xfe, !PT ;  /* 0x00000010a1a77812 */ /* 0x000fe200078efea6 */
[----:B------:R-:W-:Y:S01]  /*7910*/  HMMA.16816.F32.BF16 R100, R16, R96, RZ ;  /* 0x000000601064723c */ /* 0x000fe200000418ff */
[----:B------:R-:W-:-:S02]  /*7920*/  ISETP.GE.AND P4, PT, R160, R165, PT ;  /* 0x000000a5a000720c */ /* 0x000fc40003f86270 */
[C---:B------:R-:W-:Y:S02]  /*7930*/  ISETP.GE.AND P1, PT, R167.reuse, R165, PT ;  /* 0x000000a5a700720c */ /* 0x040fe40003f26270 */
[-C--:B------:R-:W-:Y:S02]  /*7940*/  ISETP.GE.AND P3, PT, R167, R164.reuse, PT ;  /* 0x000000a4a700720c */ /* 0x080fe40003f66270 */
[----:B------:R-:W-:Y:S01]  /*7950*/  FSEL R167, R13, -INF , !P4 ;  /* 0xff8000000da77808 */ /* 0x000fe20006000000 */
[----:B------:R-:W-:Y:S01]  /*7960*/  HMMA.16816.F32.BF16 R92, R16, R88, RZ ;  /* 0x00000058105c723c */ /* 0x000fe200000418ff */
[----:B------:R-:W-:Y:S02]  /*7970*/  ISETP.GE.AND P4, PT, R160, R164, PT ;  /* 0x000000a4a000720c */ /* 0x000fe40003f86270 */
[----:B------:R-:W-:Y:S02]  /*7980*/  IADD3 R13, R173, 0x9, RZ ;  /* 0x00000009ad0d7810 */ /* 0x000fe40007ffe0ff */
[----:B------:R-:W-:-:S02]  /*7990*/  LOP3.LUT R160, R161, 0x18, R166, 0xfe, !PT ;  /* 0x00000018a1a07812 */ /* 0x000fc400078efea6 */
[----:B------:R-:W-:Y:S01]  /*79a0*/  FSEL R168, R10, -INF , !P2 ;  /* 0xff8000000aa87808 */ /* 0x000fe20005000000 */
[----:B------:R-:W-:Y:S01]  /*79b0*/  HMMA.16816.F32.BF16 R84, R16, R80, RZ ;  /* 0x000000501054723c */ /* 0x000fe200000418ff */
[----:B------:R-:W-:Y:S02]  /*79c0*/  ISETP.GE.AND P2, PT, R160, R165, PT ;  /* 0x000000a5a000720c */ /* 0x000fe40003f46270 */
[----:B------:R-:W-:-:S05]  /*79d0*/  FSEL R174, R6, -INF , !P3 ;  /* 0xff80000006ae7808 */ /* 0x000fca0005800000 */
[C---:B----4-:R-:W-:Y:S08]  /*79e0*/  HMMA.16816.F32.BF16 R76, R16.reuse, R72, RZ ;  /* 0x00000048104c723c */ /* 0x050ff000000418ff */
[C---:B------:R-:W-:Y:S08]  /*79f0*/  HMMA.16816.F32.BF16 R68, R16.reuse, R64, RZ ;  /* 0x000000401044723c */ /* 0x040ff000000418ff */
[C---:B------:R-:W-:Y:S08]  /*7a00*/  HMMA.16816.F32.BF16 R60, R16.reuse, R56, RZ ;  /* 0x00000038103c723c */ /* 0x040ff000000418ff */
[C---:B------:R-:W-:Y:S08]  /*7a10*/  HMMA.16816.F32.BF16 R52, R16.reuse, R48, RZ ;  /* 0x000000301034723c */ /* 0x040ff000000418ff */
[C---:B-1----:R-:W-:Y:S08]  /*7a20*/  HMMA.16816.F32.BF16 R44, R16.reuse, R40, RZ ;  /* 0x00000028102c723c */ /* 0x042ff000000418ff */
        /* <DEDUP_REMOVED lines=18> */
[C---:B------:R-:W-:Y:S07]  /*7b50*/  HMMA.16816.F32.BF16 R128, R156.reuse, R162, R128 ;  /* 0x000000a29c80723c */ /* 0x040fee0000041880 */
[----:B------:R-:W-:Y:S01]  /*7b60*/  FSEL R163, R8, -INF , !P5 ;  /* 0xff80000008a37808 */ /* 0x000fe20006800000 */
[----:B--2---:R-:W-:Y:S01]  /*7b70*/  HMMA.16816.F32.BF16 R124, R156, R152, R124 ;  /* 0x000000989c7c723c */ /* 0x004fe2000004187c */
[----:B------:R-:W-:-:S02]  /*7b80*/  FSEL R162, R15, -INF , !P4 ;  /* 0xff8000000fa27808 */ /* 0x000fc40006000000 */
[----:B------:R-:W-:Y:S02]  /*7b90*/  ISETP.GE.AND P5, PT, R13, R164, PT ;  /* 0x000000a40d00720c */ /* 0x000fe40003fa6270 */
[----:B------:R-:W-:Y:S02]  /*7ba0*/  IADD3 R8, R173, 0x11, RZ ;  /* 0x00000011ad087810 */ /* 0x000fe40007ffe0ff */
[----:B------:R-:W-:Y:S01]  /*7bb0*/  ISETP.GE.AND P4, PT, R13, R165, PT ;  /* 0x000000a50d00720c */ /* 0x000fe20003f86270 */
[----:B------:R-:W-:Y:S01]  /*7bc0*/  HMMA.16816.F32.BF16 R120, R156, R154, R120 ;  /* 0x0000009a9c78723c */ /* 0x000fe20000041878 */
[----:B------:R-:W-:Y:S02]  /*7bd0*/  FSEL R172, R11, -INF , !P5 ;  /* 0xff8000000bac7808 */ /* 0x000fe40006800000 */
[----:B------:R-:W-:Y:S02]  /*7be0*/  FSEL R153, R4, -INF , !P1 ;  /* 0xff80000004997808 */ /* 0x000fe40004800000 */
[----:B------:R-:W-:-:S02]  /*7bf0*/  FSEL R175, R9, -INF , !P4 ;  /* 0xff80000009af7808 */ /* 0x000fc40006000000 */
[C---:B------:R-:W-:Y:S02]  /*7c00*/  ISETP.GE.AND P5, PT, R8.reuse, R165, PT ;  /* 0x000000a50800720c */ /* 0x040fe40003fa6270 */
[----:B------:R-:W-:Y:S02]  /*7c10*/  ISETP.GE.AND P1, PT, R8, R164, PT ;  /* 0x000000a40800720c */ /* 0x000fe40003f26270 */
[----:B------:R-:W2:Y:S01]  /*7c20*/  LDSM.16.M88.4 R8, [R210+0x1000] ;  /* 0x00100000d208783b */ /* 0x000ea20000000200 */
[----:B------:R-:W-:Y:S02]  /*7c30*/  IADD3 R4, R173, 0x19, RZ ;  /* 0x00000019ad047810 */ /* 0x000fe40007ffe0ff */
[----:B------:R-:W-:Y:S02]  /*7c40*/  LOP3.LUT R13, R161, 0x20, R166, 0xfe, !PT ;  /* 0x00000020a10d7812 */ /* 0x000fe400078efea6 */
[----:B------:R-:W-:Y:S01]  /*7c50*/  FSEL R170, R7, -INF , !P1 ;  /* 0xff80000007aa7808 */ /* 0x000fe20004800000 */
[----:B-1----:R-:W-:Y:S01]  /*7c60*/  HMMA.16816.F32.BF16 R116, R156, R148, R116 ;  /* 0x000000949c74723c */ /* 0x002fe20000041874 */
[----:B------:R-:W-:-:S02]  /*7c70*/  FSEL R155, R128, -INF , !P2 ;  /* 0xff800000809b7808 */ /* 0x000fc40005000000 */
[----:B------:R-:W-:Y:S02]  /*7c80*/  FSEL R179, R5, -INF , !P5 ;  /* 0xff80000005b37808 */ /* 0x000fe40006800000 */
[CC--:B------:R-:W-:Y:S02]  /*7c90*/  ISETP.GE.AND P1, PT, R4.reuse, R165.reuse, PT ;  /* 0x000000a50400720c */ /* 0x0c0fe40003f26270 */
[-C--:B------:R-:W-:Y:S01]  /*7ca0*/  ISETP.GE.AND P2, PT, R4, R164.reuse, PT ;  /* 0x000000a40400720c */ /* 0x080fe20003f46270 */
[----:B------:R-:W-:Y:S01]  /*7cb0*/  HMMA.16816.F32.BF16 R112, R156, R150, R112 ;  /* 0x000000969c70723c */ /* 0x000fe20000041870 */
[----:B------:R-:W-:Y:S02]  /*7cc0*/  ISETP.GE.AND P4, PT, R160, R164, PT ;  /* 0x000000a4a000720c */ /* 0x000fe40003f86270 */
[----:B------:R-:W-:Y:S02]  /*7cd0*/  ISETP.GE.AND P3, PT, R13, R165, PT ;  /* 0x000000a50d00720c */ /* 0x000fe40003f66270 */
[----:B------:R-:W-:-:S02]  /*7ce0*/  LOP3.LUT R5, R161, 0x28, R166, 0xfe, !PT ;  /* 0x00000028a1057812 */ /* 0x000fc400078efea6 */
        /* <DEDUP_REMOVED lines=8> */
[-C--:B------:R-:W-:Y:S02]  /*7d70*/  ISETP.GE.AND P3, PT, R4, R164.reuse, PT ;  /* 0x000000a40400720c */ /* 0x080fe40003f66270 */
[----:B------:R-:W1:Y:S01]  /*7d80*/  LDSM.16.M88.4 R4, [R210+0x1400] ;  /* 0x00140000d204783b */ /* 0x000e620000000200 */
[----:B------:R-:W-:Y:S01]  /*7d90*/  ISETP.GE.AND P5, PT, R13, R164, PT ;  /* 0x000000a40d00720c */ /* 0x000fe20003fa6270 */
[----:B--2---:R-:W-:Y:S01]  /*7da0*/  HMMA.16816.F32.BF16 R108, R156, R8, R108 ;  /* 0x000000089c6c723c */ /* 0x004fe2000004186c */
[----:B------:R-:W-:Y:S02]  /*7db0*/  LOP3.LUT R15, R161, 0x30, R166, 0xfe, !PT ;  /* 0x00000030a10f7812 */ /* 0x000fe400078efea6 */
[----:B------:R-:W-:-:S02]  /*7dc0*/  IADD3 R124, R173, 0x29, RZ ;  /* 0x00000029ad7c7810 */ /* 0x000fc40007ffe0ff */
[----:B------:R-:W-:Y:S02]  /*7dd0*/  FSEL R13, R126, -INF , !P5 ;  /* 0xff8000007e0d7808 */ /* 0x000fe40006800000 */
[----:B------:R-:W-:Y:S01]  /*7de0*/  FSEL R149, R125, -INF , !P2 ;  /* 0xff8000007d957808 */ /* 0x000fe20005000000 */
[----:B------:R-:W-:Y:S01]  /*7df0*/  HMMA.16816.F32.BF16 R104, R156, R10, R104 ;  /* 0x0000000a9c68723c */ /* 0x000fe20000041868 */
        /* <DEDUP_REMOVED lines=9> */
[----:B------:R-:W-:-:S02]  /*7e90*/  FSEL R183, R121, -INF , !P3 ;  /* 0xff80000079b77808 */ /* 0x000fc40005800000 */
[CC--:B------:R-:W-:Y:S02]  /*7ea0*/  ISETP.GE.AND P1, PT, R125.reuse, R165.reuse, PT ;  /* 0x000000a57d00720c */ /* 0x0c0fe40003f26270 */
[-C--:B------:R-:W-:Y:S02]  /*7eb0*/  ISETP.GE.AND P3, PT, R125, R164.reuse, PT ;  /* 0x000000a47d00720c */ /* 0x080fe40003f66270 */
[----:B------:R-:W-:Y:S02]  /*7ec0*/  FSEL R125, R123, -INF , !P4 ;  /* 0xff8000007b7d7808 */ /* 0x000fe40006000000 */
[----:B------:R-:W-:Y:S02]  /*7ed0*/  FSEL R185, R116, -INF , !P5 ;  /* 0xff80000074b97808 */ /* 0x000fe40006800000 */
[C---:B------:R-:W-:Y:S01]  /*7ee0*/  ISETP.GE.AND P4, PT, R120.reuse, R165, PT ;  /* 0x000000a57800720c */ /* 0x040fe20003f86270 */
[----:B-1----:R-:W-:Y:S01]  /*7ef0*/  HMMA.16816.F32.BF16 R100, R156, R4, R100 ;  /* 0x000000049c64723c */ /* 0x002fe20000041864 */
[----:B------:R-:W-:-:S02]  /*7f00*/  ISETP.GE.AND P5, PT, R120, R164, PT ;  /* 0x000000a47800720c */ /* 0x000fc40003fa6270 */
[----:B------:R-:W1:Y:S01]  /*7f10*/  LDSM.16.M88.4 R120, [R210+0x1800] ;  /* 0x00180000d278783b */ /* 0x000e620000000200 */
[----:B------:R-:W-:Y:S02]  /*7f20*/  LOP3.LUT R8, R161, 0x40, R166, 0xfe, !PT ;  /* 0x00000040a1087812 */ /* 0x000fe400078efea6 */
[----:B------:R-:W-:Y:S02]  /*7f30*/  FSEL R118, R118, -INF , !P2 ;  /* 0xff80000076767808 */ /* 0x000fe40005000000 */
[----:B------:R-:W-:Y:S01]  /*7f40*/  FSEL R117, R117, -INF , !P4 ;  /* 0xff80000075757808 */ /* 0x000fe20006000000 */
[----:B------:R-:W-:Y:S01]  /*7f50*/  HMMA.16816.F32.BF16 R96, R156, R6, R96 ;  /* 0x000000069c60723c */ /* 0x000fe20000041860 */
[C---:B------:R-:W-:Y:S02]  /*7f60*/  ISETP.GE.AND P2, PT, R8.reuse, R165, PT ;  /* 0x000000a50800720c */ /* 0x040fe40003f46270 */
[----:B------:R-:W-:Y:S02]  /*7f70*/  ISETP.GE.AND P4, PT, R8, R164, PT ;  /* 0x000000a40800720c */ /* 0x000fe40003f86270 */
[----:B------:R-:W-:-:S02]  /*7f80*/  IADD3 R8, R173, 0x39, RZ ;  /* 0x00000039ad087810 */ /* 0x000fc40007ffe0ff */
[----:B------:R-:W-:Y:S02]  /*7f90*/  FSEL R119, R119, -INF , !P5 ;  /* 0xff80000077777808 */ /* 0x000fe40006800000 */
[----:B------:R-:W-:Y:S02]  /*7fa0*/  FSEL R189, R112, -INF , !P1 ;  /* 0xff80000070bd7808 */ /* 0x000fe40004800000 */
[C---:B------:R-:W-:Y:S02]  /*7fb0*/  ISETP.GE.AND P5, PT, R8.reuse, R165, PT ;  /* 0x000000a50800720c */ /* 0x040fe40003fa6270 */
[----:B------:R-:W-:Y:S02]  /*7fc0*/  ISETP.GE.AND P1, PT, R8, R164, PT ;  /* 0x000000a40800720c */ /* 0x000fe40003f26270 */
[----:B------:R-:W-:Y:S02]  /*7fd0*/  LOP3.LUT R9, R161, 0x48, R166, 0xfe, !PT ;  /* 0x00000048a1097812 */ /* 0x000fe400078efea6 */
[----:B------:R-:W-:-:S02]  /*7fe0*/  IADD3 R8, R173, 0x41, RZ ;  /* 0x00000041ad087810 */ /* 0x000fc40007ffe0ff */
[----:B------:R-:W-:Y:S02]  /*7ff0*/  FSEL R115, R115, -INF , !P1 ;  /* 0xff80000073737808 */ /* 0x000fe40004800000 */
[----:B------:R-:W-:Y:S02]  /*8000*/  FSEL R114, R114, -INF , !P3 ;  /* 0xff80000072727808 */ /* 0x000fe40005800000 */
[----:B------:R-:W-:Y:S02]  /*8010*/  FSEL R113, R113, -INF , !P5 ;  /* 0xff80000071717808 */ /* 0x000fe40006800000 */
[-C--:B------:R-:W-:Y:S02]  /*8020*/  ISETP.GE.AND P1, PT, R8, R165.reuse, PT ;  /* 0x000000a50800720c */ /* 0x080fe40003f26270 */
[----:B------:R-:W-:Y:S02]  /*8030*/  FSEL R191, R108, -INF , !P2 ;  /* 0xff8000006cbf7808 */ /* 0x000fe40005000000 */
[----:B------:R-:W-:-:S02]  /*8040*/  ISETP.GE.AND P3, PT, R9, R165, PT ;  /* 0x000000a50900720c */ /* 0x000fc40003f66270 */
[-C--:B------:R-:W-:Y:S02]  /*8050*/  ISETP.GE.AND P5, PT, R9, R164.reuse, PT ;  /* 0x000000a40900720c */ /* 0x080fe40003fa6270 */
[----:B------:R-:W-:Y:S01]  /*8060*/  LOP3.LUT R4, R161, 0x50, R166, 0xfe, !PT ;  /* 0x00000050a1047812 */ /* 0x000fe200078efea6 */
[C---:B-1----:R-:W-:Y:S01]  /*8070*/  HMMA.16816.F32.BF16 R92, R156.reuse, R120, R92 ;  /* 0x000000789c5c723c */ /* 0x042fe2000004185c */
[-C--:B------:R-:W-:Y:S02]  /*8080*/  ISETP.GE.AND P2, PT, R8, R164.reuse, PT ;  /* 0x000000a40800720c */ /* 0x080fe40003f46270 */
[----:B------:R-:W1:Y:S01]  /*8090*/  LDSM.16.M88.4 R8, [R210+0x1c00] ;  /* 0x001c0000d208783b */ /* 0x000e620000000200 */
        /* <DEDUP_REMOVED lines=8> */
[C---:B------:R-:W-:Y:S02]  /*8120*/  ISETP.GE.AND P2, PT, R4.reuse, R165, PT ;  /* 0x000000a50400720c */ /* 0x040fe40003f46270 */
        /* <DEDUP_REMOVED lines=11> */
[----:B------:R-:W2:Y:S01]  /*81e0*/  LDSM.16.M88.4 R4, [R210+0x2000] ;  /* 0x00200000d204783b */ /* 0x000ea20000000200 */
[----:B------:R-:W-:Y:S01]  /*81f0*/  IADD3 R100, R173, 0x59, RZ ;  /* 0x00000059ad647810 */ /* 0x000fe20007ffe0ff */
[----:B-1----:R-:W-:Y:S01]  /*8200*/  HMMA.16816.F32.BF16 R84, R156, R8, R84 ;  /* 0x000000089c54723c */ /* 0x002fe20000041854 */
[----:B------:R-:W-:Y:S02]  /*8210*/  LOP3.LUT R104, R161, 0x60, R166, 0xfe, !PT ;  /* 0x00000060a1687812 */ /* 0x000fe400078efea6 */
[----:B------:R-:W-:-:S02]  /*8220*/  FSEL R103, R103, -INF , !P4 ;  /* 0xff80000067677808 */ /* 0x000fc40006000000 */
[----:B------:R-:W-:Y:S02]  /*8230*/  FSEL R203, R101, -INF , !P3 ;  /* 0xff80000065cb7808 */ /* 0x000fe40005800000 */
[-C--:B------:R-:W-:Y:S01]  /*8240*/  ISETP.GE.AND P4, PT, R100, R165.reuse, PT ;  /* 0x000000a56400720c */ /* 0x080fe20003f86270 */
[----:B------:R-:W-:Y:S01]  /*8250*/  HMMA.16816.F32.BF16 R80, R156, R10, R80 ;  /* 0x0000000a9c50723c */ /* 0x000fe20000041850 */
[----:B------:R-:W-:Y:S02]  /*8260*/  FSEL R102, R102, -INF , !P1 ;  /* 0xff80000066667808 */ /* 0x000fe40004800000 */
[----:B------:R-:W-:Y:S02]  /*8270*/  LOP3.LUT R101, R161, 0x68, R166, 0xfe, !PT ;  /* 0x00000068a1657812 */ /* 0x000fe400078efea6 */
        /* <DEDUP_REMOVED lines=10> */
[C---:B------:R-:W-:Y:S02]  /*8320*/  ISETP.GE.AND P5, PT, R96.reuse, R165, PT ;  /* 0x000000a56000720c */ /* 0x040fe40003fa6270 */
[-C--:B------:R-:W-:Y:S02]  /*8330*/  ISETP.GE.AND P1, PT, R96, R164.reuse, PT ;  /* 0x000000a46000720c */ /* 0x080fe40003f26270 */
[----:B------:R-:W1:Y:S01]  /*8340*/  LDSM.16.M88.4 R96, [R210+0x2400] ;  /* 0x00240000d260783b */ /* 0x000e620000000200 */
[----:B------:R-:W-:Y:S01]  /*8350*/  ISETP.GE.AND P3, PT, R104, R164, PT ;  /* 0x000000a46800720c */ /* 0x000fe20003f66270 */
[----:B--2---:R-:W-:Y:S01]  /*8360*/  HMMA.16816.F32.BF16 R76, R156, R4, R76 ;  /* 0x000000049c4c723c */ /* 0x004fe2000004184c */
[----:B------:R-:W-:-:S02]  /*8370*/  LOP3.LUT R8, R161, 0x70, R166, 0xfe, !PT ;  /* 0x00000070a1087812 */ /* 0x000fc400078efea6 */
[----:B------:R-:W-:Y:S02]  /*8380*/  FSEL R94, R94, -INF , !P3 ;  /* 0xff8000005e5e7808 */ /* 0x000fe40005800000 */
[----:B------:R-:W-:Y:S02]  /*8390*/  FSEL R93, R93, -INF , !P5 ;  /* 0xff8000005d5d7808 */ /* 0x000fe40006800000 */
[C---:B------:R-:W-:Y:S01]  /*83a0*/  ISETP.GE.AND P3, PT, R8.reuse, R165, PT ;  /* 0x000000a50800720c */ /* 0x040fe20003f66270 */
[----:B------:R-:W-:Y:S01]  /*83b0*/  HMMA.16816.F32.BF16 R72, R156, R6, R72 ;  /* 0x000000069c48723c */ /* 0x000fe20000041848 */
[----:B------:R-:W-:Y:S02]  /*83c0*/  ISETP.GE.AND P5, PT, R8, R164, PT ;  /* 0x000000a40800720c */ /* 0x000fe40003fa6270 */
[----:B------:R-:W-:Y:S02]  /*83d0*/  IADD3 R8, R173, 0x69, RZ ;  /* 0x00000069ad087810 */ /* 0x000fe40007ffe0ff */
[----:B------:R-:W-:-:S02]  /*83e0*/  FSEL R95, R95, -INF , !P1 ;  /* 0xff8000005f5f7808 */ /* 0x000fc40004800000 */
[----:B------:R-:W-:Y:S02]  /*83f0*/  FSEL R229, R88, -INF , !P2 ;  /* 0xff80000058e57808 */ /* 0x000fe40005000000 */
[C---:B------:R-:W-:Y:S02]  /*8400*/  ISETP.GE.AND P1, PT, R8.reuse, R165, PT ;  /* 0x000000a50800720c */ /* 0x040fe40003f26270 */
[----:B------:R-:W-:Y:S02]  /*8410*/  ISETP.GE.AND P2, PT, R8, R164, PT ;  /* 0x000000a40800720c */ /* 0x000fe40003f46270 */
[----:B------:R-:W-:Y:S02]  /*8420*/  LOP3.LUT R9, R161, 0x78, R166, 0xfe, !PT ;  /* 0x00000078a1097812 */ /* 0x000fe400078efea6 */
[----:B------:R-:W-:Y:S02]  /*8430*/  IADD3 R8, R173, 0x71, RZ ;  /* 0x00000071ad087810 */ /* 0x000fe40007ffe0ff */
[----:B------:R-:W-:-:S02]  /*8440*/  FSEL R91, R91, -INF , !P2 ;  /* 0xff8000005b5b7808 */ /* 0x000fc40005000000 */
[----:B------:R-:W-:Y:S02]  /*8450*/  FSEL R90, R90, -INF , !P4 ;  /* 0xff8000005a5a7808 */ /* 0x000fe40006000000 */
[----:B------:R-:W-:Y:S02]  /*8460*/  FSEL R89, R89, -INF , !P1 ;  /* 0xff80000059597808 */ /* 0x000fe40004800000 */
[-C--:B------:R-:W-:Y:S02]  /*8470*/  ISETP.GE.AND P2, PT, R8, R165.reuse, PT ;  /* 0x000000a50800720c */ /* 0x080fe40003f46270 */
[----:B------:R-:W-:Y:S02]  /*8480*/  FSEL R237, R84, -INF , !P3 ;  /* 0xff80000054ed7808 */ /* 0x000fe40005800000 */
[C---:B------:R-:W-:Y:S02]  /*8490*/  ISETP.GE.AND P4, PT, R9.reuse, R165, PT ;  /* 0x000000a50900720c */ /* 0x040fe40003f86270 */
[----:B------:R-:W-:Y:S01]  /*84a0*/  ISETP.GE.AND P1, PT, R9, R164, PT ;  /* 0x000000a40900720c */ /* 0x000fe20003f26270 */
[----:B-1----:R-:W-:Y:S01]  /*84b0*/  HMMA.16816.F32.BF16 R68, R156, R96, R68 ;  /* 0x000000609c44723c */ /* 0x002fe20000041844 */
[----:B------:R-:W-:-:S02]  /*84c0*/  LOP3.LUT R4, R161, 0x80, R166, 0xfe, !PT ;  /* 0x00000080a1047812 */ /* 0x000fc400078efea6 */
[-C--:B------:R-:W-:Y:S02]  /*84d0*/  ISETP.GE.AND P3, PT, R8, R164.reuse, PT ;  /* 0x000000a40800720c */ /* 0x080fe40003f66270 */
[----:B------:R-:W1:Y:S01]  /*84e0*/  LDSM.16.M88.4 R8, [R210+0x2800] ;  /* 0x00280000d208783b */ /* 0x000e620000000200 */
        /* <DEDUP_REMOVED lines=20> */
[----:B------:R-:W2:Y:S01]  /*8630*/  LDSM.16.M88.4 R4, [R210+0x2c00] ;  /* 0x002c0000d204783b */ /* 0x000ea20000000200 */
[----:B------:R-:W-:Y:S01]  /*8640*/  IADD3 R76, R173, 0x89, RZ ;  /* 0x00000089ad4c7810 */ /* 0x000fe20007ffe0ff */
[----:B-1----:R-:W-:Y:S01]  /*8650*/  HMMA.16816.F32.BF16 R60, R156, R8, R60 ;  /* 0x000000089c3c723c */ /* 0x002fe2000004183c */
[----:B------:R-:W-:Y:S02]  /*8660*/  LOP3.LUT R80, R161, 0x90, R166, 0xfe, !PT ;  /* 0x00000090a1507812 */ /* 0x000fe400078efea6 */
[----:B------:R-:W-:Y:S02]  /*8670*/  FSEL R79, R79, -INF , !P5 ;  /* 0xff8000004f4f7808 */ /* 0x000fe40006800000 */
[----:B------:R-:W-:-:S02]  /*8680*/  FSEL R243, R77, -INF , !P4 ;  /* 0xff8000004df37808 */ /* 0x000fc40006000000 */
[-C--:B------:R-:W-:Y:S01]  /*8690*/  ISETP.GE.AND P5, PT, R76, R165.reuse, PT ;  /* 0x000000a54c00720c */ /* 0x080fe20003fa6270 */
[----:B------:R-:W-:Y:S01]  /*86a0*/  HMMA.16816.F32.BF16 R56, R156, R10, R56 ;  /* 0x0000000a9c38723c */ /* 0x000fe20000041838 */
[----:B------:R-:W-:Y:S02]  /*86b0*/  FSEL R78, R78, -INF , !P2 ;  /* 0xff8000004e4e7808 */ /* 0x000fe40005000000 */
[----:B------:R-:W-:Y:S02]  /*86c0*/  LOP3.LUT R77, R161, 0x98, R166, 0xfe, !PT ;  /* 0x00000098a14d7812 */ /* 0x000fe400078efea6 */
[----:B------:R-:W-:Y:S02]  /*86d0*/  FSEL R245, R72, -INF , !P1 ;  /* 0xff80000048f57808 */ /* 0x000fe40004800000 */
[----:B------:R-:W-:Y:S02]  /*86e0*/  ISETP.GE.AND P2, PT, R80, R165, PT ;  /* 0x000000a55000720c */ /* 0x000fe40003f46270 */
[----:B------:R-:W-:-:S02]  /*86f0*/  ISETP.GE.AND P1, PT, R76, R164, PT ;  /* 0x000000a44c00720c */ /* 0x000fc40003f26270 */
[----:B------:R-:W-:Y:S02]  /*8700*/  IADD3 R72, R173, 0x91, RZ ;  /* 0x00000091ad487810 */ /* 0x000fe40007ffe0ff */
[----:B------:R-:W-:Y:S02]  /*8710*/  FSEL R76, R74, -INF , !P3 ;  /* 0xff8000004a4c7808 */ /* 0x000fe40005800000 */
[----:B------:R-:W-:Y:S02]  /*8720*/  FSEL R247, R73, -INF , !P5 ;  /* 0xff80000049f77808 */ /* 0x000fe40006800000 */
[C---:B------:R-:W-:Y:S02]  /*8730*/  ISETP.GE.AND P3, PT, R77.reuse, R165, PT ;  /* 0x000000a54d00720c */ /* 0x040fe40003f66270 */
[----:B------:R-:W-:Y:S02]  /*8740*/  ISETP.GE.AND P5, PT, R77, R164, PT ;  /* 0x000000a44d00720c */ /* 0x000fe40003fa6270 */
[----:B------:R-:W-:-:S02]  /*8750*/  FSEL R77, R75, -INF , !P1 ;  /* 0xff8000004b4d7808 */ /* 0x000fc40004800000 */
[----:B------:R-:W-:Y:S02]  /*8760*/  FSEL R249, R68, -INF , !P2 ;  /* 0xff80000044f97808 */ /* 0x000fe40005000000 */
[C---:B------:R-:W-:Y:S02]  /*8770*/  ISETP.GE.AND P1, PT, R72.reuse, R165, PT ;  /* 0x000000a54800720c */ /* 0x040fe40003f26270 */
[-C--:B------:R-:W-:Y:S02]  /*8780*/  ISETP.GE.AND P2, PT, R72, R164.reuse, PT ;  /* 0x000000a44800720c */ /* 0x080fe40003f46270 */
[----:B------:R-:W1:Y:S01]  /*8790*/  LDSM.16.M88.4 R72, [R210+0x3000] ;  /* 0x00300000d248783b */ /* 0x000e620000000200 */
[----:B------:R-:W-:Y:S01]  /*87a0*/  ISETP.GE.AND P4, PT, R80, R164, PT ;  /* 0x000000a45000720c */ /* 0x000fe20003f86270 */
[----:B--2---:R-:W-:Y:S01]  /*87b0*/  HMMA.16816.F32.BF16 R52, R156, R4, R52 ;  /* 0x000000049c34723c */ /* 0x004fe20000041834 */
[----:B------:R-:W-:Y:S02]  /*87c0*/  LOP3.LUT R8, R161, 0xa0, R166, 0xfe, !PT ;  /* 0x000000a0a1087812 */ /* 0x000fe400078efea6 */
[----:B------:R-:W-:-:S02]  /*87d0*/  FSEL R70, R70, -INF , !P4 ;  /* 0xff80000046467808 */ /* 0x000fc40006000000 */
[----:B------:R-:W-:Y:S02]  /*87e0*/  FSEL R69, R69, -INF , !P1 ;  /* 0xff80000045457808 */ /* 0x000fe40004800000 */
[C---:B------:R-:W-:Y:S01]  /*87f0*/  ISETP.GE.AND P4, PT, R8.reuse, R165, PT ;  /* 0x000000a50800720c */ /* 0x040fe20003f86270 */
[----:B------:R-:W-:Y:S01]  /*8800*/  HMMA.16816.F32.BF16 R48, R156, R6, R48 ;  /* 0x000000069c30723c */ /* 0x000fe20000041830 */
[----:B------:R-:W-:Y:S02]  /*8810*/  ISETP.GE.AND P1, PT, R8, R164, PT ;  /* 0x000000a40800720c */ /* 0x000fe40003f26270 */
[----:B------:R-:W-:Y:S02]  /*8820*/  IADD3 R8, R173, 0x99, RZ ;  /* 0x00000099ad087810 */ /* 0x000fe40007ffe0ff */
[----:B------:R-:W-:Y:S02]  /*8830*/  FSEL R71, R71, -INF , !P2 ;  /* 0xff80000047477808 */ /* 0x000fe40005000000 */
[----:B------:R-:W-:-:S02]  /*8840*/  FSEL R251, R64, -INF , !P3 ;  /* 0xff80000040fb7808 */ /* 0x000fc40005800000 */
[C---:B------:R-:W-:Y:S02]  /*8850*/  ISETP.GE.AND P2, PT, R8.reuse, R165, PT ;  /* 0x000000a50800720c */ /* 0x040fe40003f46270 */
[----:B------:R-:W-:Y:S02]  /*8860*/  ISETP.GE.AND P3, PT, R8, R164, PT ;  /* 0x000000a40800720c */ /* 0x000fe40003f66270 */
[----:B------:R-:W-:Y:S02]  /*8870*/  LOP3.LUT R9, R161, 0xa8, R166, 0xfe, !PT ;  /* 0x000000a8a1097812 */ /* 0x000fe400078efea6 */
[----:B------:R-:W-:Y:S02]  /*8880*/  IADD3 R8, R173, 0xa1, RZ ;  /* 0x000000a1ad087810 */ /* 0x000fe40007ffe0ff */
[----:B------:R-:W-:Y:S02]  /*8890*/  FSEL R67, R67, -INF , !P3 ;  /* 0xff80000043437808 */ /* 0x000fe40005800000 */
[----:B------:R-:W-:-:S02]  /*88a0*/  FSEL R66, R66, -INF , !P5 ;  /* 0xff80000042427808 */ /* 0x000fc40006800000 */
        /* <DEDUP_REMOVED lines=27> */
[CC--:B------:R-:W-:Y:S02]  /*8a60*/  ISETP.GE.AND P5, PT, R4.reuse, R165.reuse, PT ;  /* 0x000000a50400720c */ /* 0x0c0fe40003fa6270 */
[----:B------:R-:W-:Y:S02]  /*8a70*/  ISETP.GE.AND P1, PT, R4, R164, PT ;  /* 0x000000a40400720c */ /* 0x000fe40003f26270 */
[----:B------:R-:W2:Y:S01]  /*8a80*/  LDSM.16.M88.4 R4, [R210+0x3800] ;  /* 0x00380000d204783b */ /* 0x000ea20000000200 */
[----:B------:R-:W-:Y:S01]  /*8a90*/  IADD3 R52, R173, 0xb9, RZ ;  /* 0x000000b9ad347810 */ /* 0x000fe20007ffe0ff */
[----:B-1----:R-:W-:Y:S01]  /*8aa0*/  HMMA.16816.F32.BF16 R36, R156, R8, R36 ;  /* 0x000000089c24723c */ /* 0x002fe20000041824 */
[----:B------:R-:W-:Y:S02]  /*8ab0*/  FSEL R55, R55, -INF , !P1 ;  /* 0xff80000037377808 */ /* 0x000fe40004800000 */
[----:B------:R-:W-:Y:S02]  /*8ac0*/  FSEL R180, R53, -INF , !P5 ;  /* 0xff80000035b47808 */ /* 0x000fe40006800000 */
[----:B------:R-:W-:-:S02]  /*8ad0*/  ISETP.GE.AND P1, PT, R52, R165, PT ;  /* 0x000000a53400720c */ /* 0x000fc40003f26270 */
[----:B------:R-:W-:Y:S01]  /*8ae0*/  LOP3.LUT R53, R161, 0xc8, R166, 0xfe, !PT ;  /* 0x000000c8a1357812 */ /* 0x000fe200078efea6 */
[----:B------:R-:W-:Y:S01]  /*8af0*/  HMMA.16816.F32.BF16 R32, R156, R10, R32 ;  /* 0x0000000a9c20723c */ /* 0x000fe20000041820 */
[----:B------:R-:W-:Y:S02]  /*8b00*/  FSEL R182, R48, -INF , !P2 ;  /* 0xff80000030b67808 */ /* 0x000fe40005000000 */
[----:B------:R-:W-:Y:S02]  /*8b10*/  ISETP.GE.AND P2, PT, R52, R164, PT ;  /* 0x000000a43400720c */ /* 0x000fe40003f46270 */
[----:B------:R-:W-:Y:S02]  /*8b20*/  FSEL R52, R50, -INF , !P4 ;  /* 0xff80000032347808 */ /* 0x000fe40006000000 */
[----:B------:R-:W-:Y:S02]  /*8b30*/  FSEL R184, R49, -INF , !P1 ;  /* 0xff80000031b87808 */ /* 0x000fe40004800000 */
[----:B------:R-:W-:-:S02]  /*8b40*/  ISETP.GE.AND P4, PT, R53, R165, PT ;  /* 0x000000a53500720c */ /* 0x000fc40003f86270 */
[----:B------:R-:W-:Y:S02]  /*8b50*/  ISETP.GE.AND P1, PT, R53, R164, PT ;  /* 0x000000a43500720c */ /* 0x000fe40003f26270 */
[----:B------:R-:W-:Y:S02]  /*8b60*/  FSEL R53, R51, -INF , !P2 ;  /* 0xff80000033357808 */ /* 0x000fe40005000000 */
[----:B------:R-:W1:Y:S01]  /*8b70*/  LDSM.16.M88.4 R48, [R210+0x3c00] ;  /* 0x003c0000d230783b */ /* 0x000e620000000200 */
[----:B------:R-:W-:Y:S01]  /*8b80*/  LOP3.LUT R56, R161, 0xc0, R166, 0xfe, !PT ;  /* 0x000000c0a1387812 */ /* 0x000fe200078efea6 */
[----:B------:R-:W-:-:S04]  /*8b90*/  DEPBAR.LE SB0, 0x0 ;  /* 0x000080000000791a */ /* 0x000fc80000000000 */
[----:B------:R-:W-:Y:S02]  /*8ba0*/  FSEL R54, R54, -INF , !P3 ;  /* 0xff80000036367808 */ /* 0x000fe40005800000 */
[C---:B------:R-:W-:Y:S02]  /*8bb0*/  ISETP.GE.AND P3, PT, R56.reuse, R165, PT ;  /* 0x000000a53800720c */ /* 0x040fe40003f66270 */
[-C--:B------:R-:W-:Y:S02]  /*8bc0*/  ISETP.GE.AND P5, PT, R56, R164.reuse, PT ;  /* 0x000000a43800720c */ /* 0x080fe40003fa6270 */
[----:B------:R-:W-:Y:S02]  /*8bd0*/  IADD3 R56, R173, 0xc1, RZ ;  /* 0x000000c1ad387810 */ /* 0x000fe40007ffe0ff */
[----:B------:R-:W-:Y:S01]  /*8be0*/  FSEL R8, R44, -INF , !P3 ;  /* 0xff8000002c087808 */ /* 0x000fe20005800000 */
[----:B--2---:R-:W-:Y:S01]  /*8bf0*/  HMMA.16816.F32.BF16 R28, R156, R4, R28 ;  /* 0x000000049c1c723c */ /* 0x004fe2000004181c */
[----:B------:R-:W-:-:S02]  /*8c00*/  ISETP.GE.AND P3, PT, R56, R164, PT ;  /* 0x000000a43800720c */ /* 0x000fc40003f66270 */
[----:B------:R-:W-:Y:S02]  /*8c10*/  IADD3 R44, R173, 0xc9, RZ ;  /* 0x000000c9ad2c7810 */ /* 0x000fe40007ffe0ff */
[----:B------:R-:W-:Y:S02]  /*8c20*/  FSEL R47, R47, -INF , !P3 ;  /* 0xff8000002f2f7808 */ /* 0x000fe40005800000 */
[----:B------:R-:W-:Y:S01]  /*8c30*/  ISETP.GE.AND P3, PT, R44, R165, PT ;  /* 0x000000a52c00720c */ /* 0x000fe20003f66270 */
[----:B------:R-:W-:Y:S01]  /*8c40*/  HMMA.16816.F32.BF16 R24, R156, R6, R24 ;  /* 0x000000069c18723c */ /* 0x000fe20000041818 */
[----:B------:R-:W-:Y:S02]  /*8c50*/  LOP3.LUT R10, R161, 0xd8, R166, 0xfe, !PT ;  /* 0x000000d8a10a7812 */ /* 0x000fe400078efea6 */
[----:B------:R-:W-:Y:S02]  /*8c60*/  FSEL R235, R40, -INF , !P4 ;  /* 0xff80000028eb7808 */ /* 0x000fe40006000000 */
[----:B------:R-:W-:-:S02]  /*8c70*/  FSEL R42, R42, -INF , !P1 ;  /* 0xff8000002a2a7808 */ /* 0x000fc40004800000 */
[----:B------:R-:W-:Y:S02]  /*8c80*/  FSEL R199, R41, -INF , !P3 ;  /* 0xff80000029c77808 */ /* 0x000fe40005800000 */
[-C--:B------:R-:W-:Y:S02]  /*8c90*/  ISETP.GE.AND P2, PT, R56, R165.reuse, PT ;  /* 0x000000a53800720c */ /* 0x080fe40003f46270 */
[-C--:B------:R-:W-:Y:S02]  /*8ca0*/  ISETP.GE.AND P4, PT, R44, R164.reuse, PT ;  /* 0x000000a42c00720c */ /* 0x080fe40003f86270 */
[C---:B------:R-:W-:Y:S02]  /*8cb0*/  ISETP.GE.AND P1, PT, R10.reuse, R165, PT ;  /* 0x000000a50a00720c */ /* 0x040fe40003f26270 */
[----:B------:R-:W-:Y:S02]  /*8cc0*/  ISETP.GE.AND P3, PT, R10, R164, PT ;  /* 0x000000a40a00720c */ /* 0x000fe40003f66270 */
[----:B------:R-:W-:Y:S01]  /*8cd0*/  LOP3.LUT R57, R161, 0xd0, R166, 0xfe, !PT ;  /* 0x000000d0a1397812 */ /* 0x000fe200078efea6 */
[----:B-1----:R-:W-:Y:S01]  /*8ce0*/  HMMA.16816.F32.BF16 R20, R156, R48, R20 ;  /* 0x000000309c14723c */ /* 0x002fe20000041814 */
[----:B------:R-:W-:-:S02]  /*8cf0*/  IADD3 R10, R173, 0xd1, RZ ;  /* 0x000000d1ad0a7810 */ /* 0x000fc40007ffe0ff */
[----:B------:R-:W-:Y:S02]  /*8d00*/  FSEL R46, R46, -INF , !P5 ;  /* 0xff8000002e2e7808 */ /* 0x000fe40006800000 */
[----:B------:R-:W-:Y:S02]  /*8d10*/  FSEL R9, R45, -INF , !P2 ;  /* 0xff8000002d097808 */ /* 0x000fe40005000000 */
[----:B------:R-:W-:Y:S01]  /*8d20*/  FSEL R43, R43, -INF , !P4 ;  /* 0xff8000002b2b7808 */ /* 0x000fe20006000000 */
[----:B------:R-:W-:Y:S01]  /*8d30*/  HMMA.16816.F32.BF16 R16, R156, R50, R16 ;  /* 0x000000329c10723c */ /* 0x000fe20000041810 */
[----:B------:R-:W-:Y:S01]  /*8d40*/  BAR.SYNC.DEFER_BLOCKING 0x0 ;  /* 0x0000000000007b1d */ /* 0x000fe20000010000 */
[CC--:B------:R-:W-:Y:S02]  /*8d50*/  ISETP.GE.AND P5, PT, R57.reuse, R165.reuse, PT ;  /* 0x000000a53900720c */ /* 0x0c0fe40003fa6270 */
[----:B------:R-:W-:Y:S02]  /*8d60*/  ISETP.GE.AND P2, PT, R57, R164, PT ;  /* 0x000000a43900720c */ /* 0x000fe40003f46270 */
[----:B------:R-:W-:-:S02]  /*8d70*/  ISETP.GE.AND P4, PT, R10, R165, PT ;  /* 0x000000a50a00720c */ /* 0x000fc40003f86270 */
[----:B------:R-:W-:Y:S02]  /*8d80*/  LOP3.LUT R4, R161, 0xe0, R166, 0xfe, !PT ;  /* 0x000000e0a1047812 */ /* 0x000fe400078efea6 */
[----:B------:R-:W-:Y:S02]  /*8d90*/  FSEL R187, R36, -INF , !P5 ;  /* 0xff80000024bb7808 */ /* 0x000fe40006800000 */
[----:B------:R-:W-:Y:S02]  /*8da0*/  FSEL R38, R38, -INF , !P2 ;  /* 0xff80000026267808 */ /* 0x000fe40005000000 */
[----:B------:R-:W-:Y:S02]  /*8db0*/  FSEL R181, R37, -INF , !P4 ;  /* 0xff80000025b57808 */ /* 0x000fe40006000000 */
[----:B------:R-:W-:Y:S02]  /*8dc0*/  ISETP.GE.AND P5, PT, R10, R164, PT ;  /* 0x000000a40a00720c */ /* 0x000fe40003fa6270 */
[----:B------:R-:W-:-:S02]  /*8dd0*/  ISETP.GE.AND P2, PT, R4, R165, PT ;  /* 0x000000a50400720c */ /* 0x000fc40003f46270 */
[----:B------:R-:W-:Y:S02]  /*8de0*/  ISETP.GE.AND P4, PT, R4, R164, PT ;  /* 0x000000a40400720c */ /* 0x000fe40003f86270 */
[----:B------:R-:W-:Y:S02]  /*8df0*/  IADD3 R4, R173, 0xd9, RZ ;  /* 0x000000d9ad047810 */ /* 0x000fe40007ffe0ff */
[----:B------:R-:W-:Y:S02]  /*8e00*/  FSEL R39, R39, -INF , !P5 ;  /* 0xff80000027277808 */ /* 0x000fe40006800000 */
[----:B------:R-:W-:Y:S02]  /*8e10*/  ISETP.GE.AND P5, PT, R4, R165, PT ;  /* 0x000000a50400720c */ /* 0x000fe40003fa6270 */
[----:B------:R-:W-:Y:S02]  /*8e20*/  LOP3.LUT R5, R161, 0xe8, R166, 0xfe, !PT ;  /* 0x000000e8a1057812 */ /* 0x000fe400078efea6 */
[----:B------:R-:W-:-:S02]  /*8e30*/  FSEL R177, R32, -INF , !P1 ;  /* 0xff80000020b17808 */ /* 0x000fc40004800000 */
[----:B------:R-:W-:Y:S02]  /*8e40*/  FSEL R34, R34, -INF , !P3 ;  /* 0xff80000022227808 */ /* 0x000fe40005800000 */
[----:B------:R-:W-:Y:S02]  /*8e50*/  FSEL R171, R33, -INF , !P5 ;  /* 0xff80000021ab7808 */ /* 0x000fe40006800000 */
[-C--:B------:R-:W-:Y:S02]  /*8e60*/  ISETP.GE.AND P1, PT, R4, R164.reuse, PT ;  /* 0x000000a40400720c */ /* 0x080fe40003f26270 */
        /* <DEDUP_REMOVED lines=8> */
[----:B------:R-:W-:-:S02]  /*8ef0*/  FSEL R32, R30, -INF , !P4 ;  /* 0xff8000001e207808 */ /* 0x000fc40006000000 */
[----:B------:R-:W-:Y:S02]  /*8f00*/  FSEL R33, R29, -INF , !P1 ;  /* 0xff8000001d217808 */ /* 0x000fe40004800000 */
[----:B------:R-:W-:Y:S02]  /*8f10*/  FSEL R36, R31, -INF , !P2 ;  /* 0xff8000001f247808 */ /* 0x000fe40005000000 */
[CC--:B------:R-:W-:Y:S02]  /*8f20*/  ISETP.GE.AND P4, PT, R4.reuse, R165.reuse, PT ;  /* 0x000000a50400720c */ /* 0x0c0fe40003f86270 */
[----:B------:R-:W-:Y:S02]  /*8f30*/  ISETP.GE.AND P1, PT, R4, R164, PT ;  /* 0x000000a40400720c */ /* 0x000fe40003f26270 */
[C---:B------:R-:W-:Y:S02]  /*8f40*/  ISETP.GE.AND P2, PT, R173.reuse, R165, PT ;  /* 0x000000a5ad00720c */ /* 0x040fe40003f46270 */
[----:B------:R-:W-:-:S02]  /*8f50*/  IADD3 R4, R173, 0xe9, RZ ;  /* 0x000000e9ad047810 */ /* 0x000fc40007ffe0ff */
[----:B------:R-:W-:Y:S02]  /*8f60*/  FSEL R37, R24, -INF , !P3 ;  /* 0xff80000018257808 */ /* 0x000fe40005800000 */
[----:B------:R-:W-:Y:S02]  /*8f70*/  FSEL R40, R26, -INF , !P5 ;  /* 0xff8000001a287808 */ /* 0x000fe40006800000 */
[----:B------:R-:W-:Y:S02]  /*8f80*/  FSEL R5, R12, -INF , !P2 ;  /* 0xff8000000c057808 */ /* 0x000fe40005000000 */
[-C--:B------:R-:W-:Y:S02]  /*8f90*/  ISETP.GE.AND P3, PT, R173, R164.reuse, PT ;  /* 0x000000a4ad00720c */ /* 0x080fe40003f66270 */
[C---:B------:R-:W-:Y:S02]  /*8fa0*/  ISETP.GE.AND P5, PT, R4.reuse, R165, PT ;  /* 0x000000a50400720c */ /* 0x040fe40003fa6270 */
[----:B------:R-:W-:-:S02]  /*8fb0*/  ISETP.GE.AND P2, PT, R4, R164, PT ;  /* 0x000000a40400720c */ /* 0x000fc40003f46270 */
[----:B------:R-:W-:Y:S02]  /*8fc0*/  IADD3 R4, R173, 0xf1, RZ ;  /* 0x000000f1ad047810 */ /* 0x000fe40007ffe0ff */
[----:B------:R-:W-:Y:S02]  /*8fd0*/  FSEL R14, R14, -INF , !P3 ;  /* 0xff8000000e0e7808 */ /* 0x000fe40005800000 */
[----:B------:R-:W-:Y:S02]  /*8fe0*/  ISETP.GE.AND P3, PT, R4, R165, PT ;  /* 0x000000a50400720c */ /* 0x000fe40003f66270 */
[----:B------:R-:W-:Y:S02]  /*8ff0*/  LOP3.LUT R166, R161, 0xf8, R166, 0xfe, !PT ;  /* 0x000000f8a1a67812 */ /* 0x000fe400078efea6 */
[----:B------:R-:W-:Y:S02]  /*9000*/  IADD3 R173, R173, 0xf9, RZ ;  /* 0x000000f9adad7810 */ /* 0x000fe40007ffe0ff */
[----:B------:R-:W-:-:S02]  /*9010*/  FSEL R41, R25, -INF , !P5 ;  /* 0xff80000019297808 */ /* 0x000fc40006800000 */
[----:B------:R-:W-:Y:S02]  /*9020*/  FSEL R44, R27, -INF , !P2 ;  /* 0xff8000001b2c7808 */ /* 0x000fe40005000000 */
[----:B------:R-:W-:Y:S02]  /*9030*/  FSEL R45, R20, -INF , !P4 ;  /* 0xff800000142d7808 */ /* 0x000fe40006000000 */
[----:B------:R-:W-:Y:S02]  /*9040*/  FSEL R48, R21, -INF , !P3 ;  /* 0xff80000015307808 */ /* 0x000fe40005800000 */
[----:B------:R-:W-:Y:S02]  /*9050*/  FSEL R49, R22, -INF , !P1 ;  /* 0xff80000016317808 */ /* 0x000fe40004800000 */
[C---:B------:R-:W-:Y:S02]  /*9060*/  ISETP.GE.AND P5, PT, R166.reuse, R165, PT ;  /* 0x000000a5a600720c */ /* 0x040fe40003fa6270 */
[----:B------:R-:W-:-:S02]  /*9070*/  ISETP.GE.AND P2, PT, R166, R164, PT ;  /* 0x000000a4a600720c */ /* 0x000fc40003f46270 */
[C---:B------:R-:W-:Y:S02]  /*9080*/  ISETP.GE.AND P4, PT, R173.reuse, R165, PT ;  /* 0x000000a5ad00720c */ /* 0x040fe40003f86270 */
        /* <DEDUP_REMOVED lines=8> */
[----:B------:R-:W-:Y:S05]  /*9110*/  @!P6 BRA `(.L_x_1555) ;  /* 0x000003900000e947 */ /* 0x000fea0003800000 */
[----:B------:R-:W1:Y:S01]  /*9120*/  I2F.RP R10, R193 ;  /* 0x000000c1000a7306 */ /* 0x000e620000209400 */
[C---:B------:R-:W-:Y:S02]  /*9130*/  IADD3 R12, R161.reuse, -0x100, RZ ;  /* 0xffffff00a10c7810 */ /* 0x040fe40007ffe0ff */
[----:B------:R-:W-:Y:S02]  /*9140*/  IABS R7, R161 ;  /* 0x000000a100077213 */ /* 0x000fe40000000000 */
[----:B------:R-:W-:Y:S02]  /*9150*/  IABS R6, R12 ;  /* 0x0000000c00067213 */ /* 0x000fe40000000000 */
[----:B------:R-:W-:-:S02]  /*9160*/  LOP3.LUT R161, R161, c[0x0][0x2d0], RZ, 0x3c, !PT ;  /* 0x0000b400a1a17a12 */ /* 0x000fc400078e3cff */
[----:B------:R-:W-:Y:S02]  /*9170*/  LOP3.LUT R12, R12, c[0x0][0x2d0], RZ, 0x3c, !PT ;  /* 0x0000b4000c0c7a12 */ /* 0x000fe400078e3cff */
        /* <DEDUP_REMOVED lines=51> */
.L_x_1555:
[----:B------:R-:W-:-:S04]  /*94b0*/  LEA R6, -R192, RZ, 0x8 ;  /* 0x000000ffc0067211 */ /* 0x000fc800078e41ff */
[----:B------:R-:W-:Y:S02]  /*94c0*/  SHF.R.S32.HI R4, RZ, 0x1f, R6 ;  /* 0x0000001fff047819 */ /* 0x000fe40000011406 */
.L_x_1556:
[----:B------:R-:W-:Y:S01]  /*94d0*/  IADD3 R194, P0, R194, R6, RZ ;  /* 0x00000006c2c27210 */ /* 0x000fe20007f1e0ff */
[C---:B------:R-:W-:Y:S01]  /*94e0*/  IMAD.SHL.U32 R7, R192.reuse, 0x40, RZ ;  /* 0x00000040c0077824 */ /* 0x040fe200078e00ff */
[----:B------:R-:W-:Y:S02]  /*94f0*/  SHF.L.U64.HI R192, R192, R3, c[0x0][0x19c] ;  /* 0x00006700c0c07619 */ /* 0x000fe40000010203 */
[----:B------:R-:W-:Y:S01]  /*9500*/  LEA R226, P1, R194, c[0x0][0x168], 0x1 ;  /* 0x00005a00c2e27a11 */ /* 0x000fe200078208ff */
[----:B------:R-:W-:-:S03]  /*9510*/  IMAD.X R195, R195, 0x1, R4, P0 ;  /* 0x00000001c3c37824 */ /* 0x000fc600000e0604 */
[-C--:B------:R-:W-:Y:S02]  /*9520*/  IADD3 R10, P0, R226, R7.reuse, RZ ;  /* 0x00000007e20a7210 */ /* 0x080fe40007f1e0ff */
[----:B------:R-:W-:Y:S02]  /*9530*/  LEA.HI.X R227, R194, c[0x0][0x16c], R195, 0x1, P1 ;  /* 0x00005b00c2e37a11 */ /* 0x000fe400008f0cc3 */
[----:B------:R-:W-:-:S03]  /*9540*/  IADD3 R22, P1, R10, R7, RZ ;  /* 0x000000070a167210 */ /* 0x000fc60007f3e0ff */
[--C-:B------:R-:W-:Y:S01]  /*9550*/  IMAD.X R11, R227, 0x1, R192.reuse, P0 ;  /* 0x00000001e30b7824 */ /* 0x100fe200000e06c0 */
        /* <DEDUP_REMOVED lines=23> */
.L_x_1554:
        /* <DEDUP_REMOVED lines=87> */
[----:B------:R-:W-:Y:S01]  /*9c40*/  FSEL R5, R151, RZ, P1 ;  /* 0x000000ff97057208 */ /* 0x000fe20000800000 */
[--C-:B------:R-:W-:Y:S01]  /*9c50*/  FFMA.FTZ R74, R61, c[0x0][0x23c], -R150.reuse ;  /* 0x00008f003d4a7a23 */ /* 0x100fe20000010896 */
[----:B------:R-:W-:Y:S01]  /*9c60*/  FMNMX.FTZ R4, R118, R3, !PT ;  /* 0x0000000376047209 */ /* 0x000fe20007810000 */
[--C-:B------:R-:W-:Y:S01]  /*9c70*/  FFMA.FTZ R61, R8, c[0x0][0x23c], -R150.reuse ;  /* 0x00008f00083d7a23 */ /* 0x100fe20000010896 */
[----:B------:R-:W-:Y:S01]  /*9c80*/  MUFU.EX2 R166, R166 ;  /* 0x000000a600a67308 */ /* 0x000fe20000000800 */
[----:B------:R-:W-:Y:S01]  /*9c90*/  FADD.FTZ R8, R2, -R5 ;  /* 0x8000000502087221 */ /* 0x000fe20000010000 */
        /* <DEDUP_REMOVED lines=143> */
[----:B------:R-:W-:Y:S01]  /*a590*/  MUFU.EX2 R89, R89 ;  /* 0x0000005900597308 */ /* 0x000fe20000000800 */
[--C-:B------:R-:W-:Y:S02]  /*a5a0*/  FFMA.FTZ R161, R168, c[0x0][0x23c], -R3.reuse ;  /* 0x00008f00a8a17a23 */ /* 0x100fe40000010803 */
[--C-:B------:R-:W-:Y:S02]  /*a5b0*/  FFMA.FTZ R165, R14, c[0x0][0x23c], -R3.reuse ;  /* 0x00008f000ea57a23 */ /* 0x100fe40000010803 */
[--C-:B------:R-:W-:Y:S02]  /*a5c0*/  FFMA.FTZ R162, R162, c[0x0][0x23c], -R3.reuse ;  /* 0x00008f00a2a27a23 */ /* 0x100fe40000010803 */
[----:B------:R-:W-:Y:S01]  /*a5d0*/  FFMA.FTZ R2, R172, c[0x0][0x23c], -R3 ;  /* 0x00008f00ac027a23 */ /* 0x000fe20000010803 */
[----:B------:R-:W-:Y:S01]  /*a5e0*/  MUFU.EX2 R161, R161 ;  /* 0x000000a100a17308 */ /* 0x000fe20000000800 */
[----:B------:R-:W-:-:S02]  /*a5f0*/  FMUL.FTZ R168, R8, c[0x0][0x23c] ;  /* 0x00008f0008a87a20 */ /* 0x000fc40000410000 */
[----:B------:R-:W-:Y:S02]  /*a600*/  FMUL.FTZ R167, R11, c[0x0][0x23c] ;  /* 0x00008f000ba77a20 */ /* 0x000fe40000410000 */
[----:B------:R-:W-:Y:S02]  /*a610*/  FFMA.FTZ R0, R9, c[0x0][0x23c], -R150 ;  /* 0x00008f0009007a23 */ /* 0x000fe40000010896 */
[----:B------:R-:W2:Y:S01]  /*a620*/  LDSM.16.MT88.4 R8, [R208+0x5000] ;  /* 0x00500000d008783b */ /* 0x000ea20000004200 */
[----:B------:R-:W-:Y:S01]  /*a630*/  MUFU.EX2 R165, R165 ;  /* 0x000000a500a57308 */ /* 0x000fe20000000800 */
[--C-:B------:R-:W-:Y:S02]  /*a640*/  FFMA.FTZ R159, R174, c[0x0][0x23c], -R3.reuse ;  /* 0x00008f00ae9f7a23 */ /* 0x100fe40000010803 */
[--C-:B------:R-:W-:Y:S02]  /*a650*/  FFMA.FTZ R160, R160, c[0x0][0x23c], -R3.reuse ;  /* 0x00008f00a0a07a23 */ /* 0x100fe40000010803 */
[----:B------:R-:W-:-:S02]  /*a660*/  FFMA.FTZ R118, R118, c[0x0][0x23c], -R3 ;  /* 0x00008f0076767a23 */ /* 0x000fc40000010803 */
[--C-:B------:R-:W-:Y:S01]  /*a670*/  FFMA.FTZ R110, R110, c[0x0][0x23c], -R3.reuse ;  /* 0x00008f006e6e7a23 */ /* 0x100fe20000010803 */
[----:B------:R-:W3:Y:S01]  /*a680*/  MUFU.EX2 R162, R162 ;  /* 0x000000a200a27308 */ /* 0x000ee20000000800 */
[--C-:B------:R-:W-:Y:S02]  /*a690*/  FFMA.FTZ R111, R111, c[0x0][0x23c], -R3.reuse ;  /* 0x00008f006f6f7a23 */ /* 0x100fe40000010803 */
[--C-:B------:R-:W-:Y:S02]  /*a6a0*/  FFMA.FTZ R106, R106, c[0x0][0x23c], -R3.reuse ;  /* 0x00008f006a6a7a23 */ /* 0x100fe40000010803 */
[--C-:B------:R-:W-:Y:S02]  /*a6b0*/  FFMA.FTZ R100, R100, c[0x0][0x23c], -R3.reuse ;  /* 0x00008f0064647a23 */ /* 0x100fe40000010803 */
[--C-:B------:R-:W-:Y:S01]  /*a6c0*/  FFMA.FTZ R101, R101, c[0x0][0x23c], -R3.reuse ;  /* 0x00008f0065657a23 */ /* 0x100fe20000010803 */
[----:B------:R-:W4:Y:S01]  /*a6d0*/  MUFU.EX2 R2, R2 ;  /* 0x0000000200027308 */ /* 0x000f220000000800 */
        /* <DEDUP_REMOVED lines=9> */
[----:B------:R-:W3:Y:S01]  /*a770*/  MUFU.EX2 R167, R167 ;  /* 0x000000a700a77308 */ /* 0x000ee20000000800 */
[----:B----4-:R-:W-:Y:S01]  /*a780*/  F2FP.BF16.PACK_AB R19, R2, R161 ;  /* 0x000000a10213723e */ /* 0x010fe200000010ff */
[--C-:B------:R-:W-:Y:S02]  /*a790*/  FFMA.FTZ R79, R79, c[0x0][0x23c], -R3.reuse ;  /* 0x00008f004f4f7a23 */ /* 0x100fe40000010803 */
[--C-:B------:R-:W-:Y:S02]  /*a7a0*/  FFMA.FTZ R76, R76, c[0x0][0x23c], -R3.reuse ;  /* 0x00008f004c4c7a23 */ /* 0x100fe40000010803 */
[----:B------:R-:W-:Y:S02]  /*a7b0*/  FFMA.FTZ R70, R70, c[0x0][0x23c], -R3 ;  /* 0x00008f0046467a23 */ /* 0x000fe40000010803 */
[-C--:B-----5:R-:W-:Y:S01]  /*a7c0*/  FMUL.FTZ R20, R144, R168.reuse ;  /* 0x000000a890147220 */ /* 0x0a0fe20000410000 */
[----:B------:R-:W-:Y:S01]  /*a7d0*/  MUFU.EX2 R159, R159 ;  /* 0x0000009f009f7308 */ /* 0x000fe20000000800 */
[----:B------:R-:W-:-:S02]  /*a7e0*/  FMUL.FTZ R21, R145, R168 ;  /* 0x000000a891157220 */ /* 0x000fc40000410000 */
[-C--:B------:R-:W-:Y:S02]  /*a7f0*/  FMUL.FTZ R140, R140, R168.reuse ;  /* 0x000000a88c8c7220 */ /* 0x080fe40000410000 */
[----:B------:R-:W-:Y:S02]  /*a800*/  FMUL.FTZ R141, R141, R168 ;  /* 0x000000a88d8d7220 */ /* 0x000fe40000410000 */
[-C--:B---3--:R-:W-:Y:S01]  /*a810*/  FMUL.FTZ R22, R146, R167.reuse ;  /* 0x000000a792167220 */ /* 0x088fe20000410000 */
[----:B------:R-:W-:Y:S01]  /*a820*/  MUFU.EX2 R118, R118 ;  /* 0x0000007600767308 */ /* 0x000fe20000000800 */
[-C--:B------:R-:W-:Y:S02]  /*a830*/  FMUL.FTZ R23, R147, R167.reuse ;  /* 0x000000a793177220 */ /* 0x080fe40000410000 */
[-C--:B------:R-:W-:Y:S02]  /*a840*/  FMUL.FTZ R142, R142, R167.reuse ;  /* 0x000000a78e8e7220 */ /* 0x080fe40000410000 */
[----:B------:R-:W-:-:S02]  /*a850*/  FMUL.FTZ R143, R143, R167 ;  /* 0x000000a78f8f7220 */ /* 0x000fc40000410000 */
[----:B------:R-:W-:Y:S01]  /*a860*/  FFMA.FTZ R144, R170, c[0x0][0x23c], -R3 ;  /* 0x00008f00aa907a23 */ /* 0x000fe20000010803 */
[C---:B-1----:R-:W-:Y:S01]  /*a870*/  HMMA.16816.F32.BF16 R20, R16.reuse, R4, R20 ;  /* 0x000000041014723c */ /* 0x042fe20000041814 */
[-C--:B------:R-:W-:Y:S01]  /*a880*/  FMUL.FTZ R136, R136, R168.reuse ;  /* 0x000000a888887220 */ /* 0x080fe20000410000 */
[----:B------:R-:W-:Y:S01]  /*a890*/  MUFU.EX2 R110, R110 ;  /* 0x0000006e006e7308 */ /* 0x000fe20000000800 */
[-C--:B------:R-:W-:Y:S02]  /*a8a0*/  FMUL.FTZ R137, R137, R168.reuse ;  /* 0x000000a889897220 */ /* 0x080fe40000410000 */
[-C--:B------:R-:W-:Y:S02]  /*a8b0*/  FMUL.FTZ R138, R138, R167.reuse ;  /* 0x000000a78a8a7220 */ /* 0x080fe40000410000 */
[----:B------:R-:W-:Y:S01]  /*a8c0*/  FMUL.FTZ R139, R139, R167 ;  /* 0x000000a78b8b7220 */ /* 0x000fe20000410000 */
[----:B------:R-:W-:Y:S01]  /*a8d0*/  HMMA.16816.F32.BF16 R4, R16, R6, R140 ;  /* 0x000000061004723c */ /* 0x000fe2000004188c */
[-C--:B------:R-:W-:Y:S01]  /*a8e0*/  FMUL.FTZ R132, R132, R168.reuse ;  /* 0x000000a884847220 */ /* 0x080fe20000410000 */
[----:B------:R-:W1:Y:S01]  /*a8f0*/  MUFU.EX2 R144, R144 ;  /* 0x0000009000907308 */ /* 0x000e620000000800 */
[----:B------:R-:W-:-:S02]  /*a900*/  FMUL.FTZ R133, R133, R168 ;  /* 0x000000a885857220 */ /* 0x000fc40000410000 */
[-C--:B------:R-:W-:Y:S02]  /*a910*/  FMUL.FTZ R134, R134, R167.reuse ;  /* 0x000000a786867220 */ /* 0x080fe40000410000 */
[--C-:B------:R-:W-:Y:S01]  /*a920*/  FFMA.FTZ R141, R154, c[0x0][0x23c], -R3.reuse ;  /* 0x00008f009a8d7a23 */ /* 0x100fe20000010803 */
[C---:B--2---:R-:W-:Y:S01]  /*a930*/  HMMA.16816.F32.BF16 R136, R16.reuse, R8, R136 ;  /* 0x000000081088723c */ /* 0x044fe20000041888 */
[----:B------:R-:W-:Y:S01]  /*a940*/  FMUL.FTZ R135, R135, R167 ;  /* 0x000000a787877220 */ /* 0x000fe20000410000 */
[----:B------:R-:W-:Y:S01]  /*a950*/  MUFU.EX2 R140, R160 ;  /* 0x000000a0008c7308 */ /* 0x000fe20000000800 */
[--C-:B------:R-:W-:Y:S02]  /*a960*/  FFMA.FTZ R143, R13, c[0x0][0x23c], -R3.reuse ;  /* 0x00008f000d8f7a23 */ /* 0x100fe40000010803 */
[--C-:B------:R-:W-:Y:S02]  /*a970*/  FFMA.FTZ R142, R15, c[0x0][0x23c], -R3.reuse ;  /* 0x00008f000f8e7a23 */ /* 0x100fe40000010803 */
[----:B------:R-:W-:Y:S01]  /*a980*/  LDSM.16.MT88.4 R12, [R208+0x5800] ;  /* 0x00580000d00c783b */ /* 0x000fe20000004200 */
[----:B------:R-:W-:Y:S01]  /*a990*/  HMMA.16816.F32.BF16 R132, R16, R10, R132 ;  /* 0x0000000a1084723c */ /* 0x000fe20000041884 */
[--C-:B------:R-:W-:Y:S01]  /*a9a0*/  FFMA.FTZ R145, R124, c[0x0][0x23c], -R3.reuse ;  /* 0x00008f007c917a23 */ /* 0x100fe20000010803 */
[----:B------:R-:W2:Y:S01]  /*a9b0*/  MUFU.EX2 R141, R141 ;  /* 0x0000008d008d7308 */ /* 0x000ea20000000800 */
[----:B------:R-:W3:Y:S01]  /*a9c0*/  LDSM.16.MT88.4 R8, [R209+0x5800] ;  /* 0x00580000d108783b */ /* 0x000ee20000004200 */
[----:B------:R-:W-:-:S02]  /*a9d0*/  FFMA.FTZ R124, R125, c[0x0][0x23c], -R3 ;  /* 0x00008f007d7c7a23 */ /* 0x000fc40000010803 */
[--C-:B------:R-:W-:Y:S01]  /*a9e0*/  FFMA.FTZ R125, R102, c[0x0][0x23c], -R3.reuse ;  /* 0x00008f00667d7a23 */ /* 0x100fe20000010803 */
[----:B------:R-:W-:Y:S01]  /*a9f0*/  F2FP.BF16.PACK_AB R16, R156, R157 ;  /* 0x0000009d9c10723e */ /* 0x000fe200000010ff */
[--C-:B------:R-:W-:Y:S01]  /*aa00*/  FFMA.FTZ R102, R103, c[0x0][0x23c], -R3.reuse ;  /* 0x00008f0067667a23 */ /* 0x100fe20000010803 */
[----:B-1----:R-:W-:Y:S01]  /*aa10*/  F2FP.BF16.PACK_AB R17, R144, R159 ;  /* 0x0000009f9011723e */ /* 0x002fe200000010ff */
[----:B------:R-:W-:Y:S01]  /*aa20*/  MUFU.EX2 R143, R143 ;  /* 0x0000008f008f7308 */ /* 0x000fe20000000800 */
[----:B------:R-:W-:Y:S01]  /*aa30*/  F2FP.BF16.PACK_AB R18, R152, R155 ;  /* 0x0000009b9812723e */ /* 0x000fe200000010ff */
[--C-:B------:R-:W-:Y:S02]  /*aa40*/  FFMA.FTZ R103, R94, c[0x0][0x23c], -R3.reuse ;  /* 0x00008f005e677a23 */ /* 0x100fe40000010803 */
[--C-:B------:R-:W-:Y:S02]  /*aa50*/  FFMA.FTZ R94, R95, c[0x0][0x23c], -R3.reuse ;  /* 0x00008f005f5e7a23 */ /* 0x100fe40000010803 */
[--C-:B------:R-:W-:Y:S01]  /*aa60*/  FFMA.FTZ R147, R77, c[0x0][0x23c], -R3.reuse ;  /* 0x00008f004d937a23 */ /* 0x100fe20000010803 */
[----:B--2---:R-:W-:Y:S01]  /*aa70*/  F2FP.BF16.PACK_AB R19, R141, R140 ;  /* 0x0000008c8d13723e */ /* 0x004fe200000010ff */
[----:B------:R-:W1:Y:S01]  /*aa80*/  MUFU.EX2 R142, R142 ;  /* 0x0000008e008e7308 */ /* 0x000e620000000800 */
[----:B------:R-:W-:-:S02]  /*aa90*/  FFMA.FTZ R71, R71, c[0x0][0x23c], -R3 ;  /* 0x00008f0047477a23 */ /* 0x000fc40000010803 */
[--C-:B------:R-:W-:Y:S02]  /*aaa0*/  FFMA.FTZ R66, R66, c[0x0][0x23c], -R3.reuse ;  /* 0x00008f0042427a23 */ /* 0x100fe40000010803 */
[----:B------:R-:W-:Y:S01]  /*aab0*/  FFMA.FTZ R67, R67, c[0x0][0x23c], -R3 ;  /* 0x00008f0043437a23 */ /* 0x000fe20000010803 */
[C---:B------:R-:W-:Y:S01]  /*aac0*/  HMMA.16816.F32.BF16 R20, R16.reuse, R24, R20 ;  /* 0x000000181014723c */ /* 0x040fe20000041814 */
[----:B------:R-:W-:Y:S01]  /*aad0*/  FFMA.FTZ R165, R234, R167, R165 ;  /* 0x000000a7eaa57223 */ /* 0x000fe200000100a5 */
[----:B------:R-:W-:Y:S01]  /*aae0*/  MUFU.EX2 R145, R145 ;  /* 0x0000009100917308 */ /* 0x000fe20000000800 */
[----:B------:R-:W-:Y:S02]  /*aaf0*/  FFMA.FTZ R233, R233, R168, R166 ;  /* 0x000000a8e9e97223 */ /* 0x000fe400000100a6 */
[----:B------:R-:W-:Y:S02]  /*ab00*/  FADD.FTZ R162, R162, R165 ;  /* 0x000000a5a2a27221 */ /* 0x000fe40000010000 */
[----:B------:R-:W-:Y:S01]  /*ab10*/  F2FP.BF16.PACK_AB R24, R148, R153 ;  /* 0x000000999418723e */ /* 0x000fe200000010ff */
[----:B------:R-:W-:Y:S01]  /*ab20*/  HMMA.16816.F32.BF16 R4, R16, R26, R4 ;  /* 0x0000001a1004723c */ /* 0x000fe20000041804 */
[----:B------:R-:W-:Y:S01]  /*ab30*/  FADD.FTZ R164, R164, R233 ;  /* 0x000000e9a4a47221 */ /* 0x000fe20000010000 */
[----:B------:R-:W2:Y:S01]  /*ab40*/  MUFU.EX2 R124, R124 ;  /* 0x0000007c007c7308 */ /* 0x000ea20000000800 */
[----:B-1----:R-:W-:Y:S01]  /*ab50*/  F2FP.BF16.PACK_AB R25, R142, R143 ;  /* 0x0000008f8e19723e */ /* 0x002fe200000010ff */
[----:B------:R-:W-:-:S02]  /*ab60*/  FADD.FTZ R161, R161, R162 ;  /* 0x000000a2a1a17221 */ /* 0x000fc40000010000 */
[--C-:B------:R-:W-:Y:S01]  /*ab70*/  FFMA.FTZ R62, R62, c[0x0][0x23c], -R3.reuse ;  /* 0x00008f003e3e7a23 */ /* 0x100fe20000010803 */
[----:B------:R-:W-:Y:S01]  /*ab80*/  F2FP.BF16.PACK_AB R26, R130, R131 ;  /* 0x00000083821a723e */ /* 0x000fe200000010ff */
[C---:B------:R-:W-:Y:S01]  /*ab90*/  HMMA.16816.F32.BF16 R136, R16.reuse, R28, R136 ;  /* 0x0000001c1088723c */ /* 0x040fe20000041888 */
[--C-:B------:R-:W-:Y:S01]  /*aba0*/  FFMA.FTZ R63, R63, c[0x0][0x23c], -R3.reuse ;  /* 0x00008f003f3f7a23 */ /* 0x100fe20000010803 */
[----:B------:R-:W-:Y:S01]  /*abb0*/  MUFU.EX2 R111, R111 ;  /* 0x0000006f006f7308 */ /* 0x000fe20000000800 */
[--C-:B------:R-:W-:Y:S02]  /*abc0*/  FFMA.FTZ R58, R58, c[0x0][0x23c], -R3.reuse ;  /* 0x00008f003a3a7a23 */ /* 0x100fe40000010803 */
[--C-:B------:R-:W-:Y:S02]  /*abd0*/  FFMA.FTZ R59, R59, c[0x0][0x23c], -R3.reuse ;  /* 0x00008f003b3b7a23 */ /* 0x100fe40000010803 */
[--C-:B------:R-:W-:Y:S01]  /*abe0*/  FFMA.FTZ R29, R119, c[0x0][0x23c], -R3.reuse ;  /* 0x00008f00771d7a23 */ /* 0x100fe20000010803 */
[----:B------:R-:W-:Y:S01]  /*abf0*/  HMMA.16816.F32.BF16 R132, R16, R30, R132 ;  /* 0x0000001e1084723c */ /* 0x000fe20000041884 */
[----:B------:R-:W1:Y:S01]  /*ac00*/  LDSM.16.MT88.4 R16, [R209+0x5c00] ;  /* 0x005c0000d110783b */ /* 0x000e620000004200 */
[----:B--2---:R-:W-:Y:S01]  /*ac10*/  F2FP.BF16.PACK_AB R27, R124, R145 ;  /* 0x000000917c1b723e */ /* 0x004fe200000010ff */
[----:B------:R-:W-:Y:S01]  /*ac20*/  FFMA.FTZ R119, R107, c[0x0][0x23c], -R3 ;  /* 0x00008f006b777a23 */ /* 0x000fe20000010803 */
[----:B------:R-:W-:Y:S01]  /*ac30*/  MUFU.EX2 R106, R106 ;  /* 0x0000006a006a7308 */ /* 0x000fe20000000800 */
[----:B------:R-:W-:-:S02]  /*ac40*/  FADD.FTZ R163, R163, R164 ;  /* 0x000000a4a3a37221 */ /* 0x000fc40000010000 */
[--C-:B------:R-:W-:Y:S02]  /*ac50*/  FFMA.FTZ R30, R114, c[0x0][0x23c], -R3.reuse ;  /* 0x00008f00721e7a23 */ /* 0x100fe40000010803 */
[----:B------:R-:W-:Y:S01]  /*ac60*/  FFMA.FTZ R31, R115, c[0x0][0x23c], -R3 ;  /* 0x00008f00731f7a23 */ /* 0x000fe20000010803 */
[C---:B---3--:R-:W-:Y:S01]  /*ac70*/  HMMA.16816.F32.BF16 R20, R24.reuse, R8, R20 ;  /* 0x000000081814723c */ /* 0x048fe20000041814 */
[----:B------:R-:W-:Y:S01]  /*ac80*/  FADD.FTZ R2, R2, R161 ;  /* 0x000000a102027221 */ /* 0x000fe20000010000 */
[----:B------:R-:W2:Y:S01]  /*ac90*/  MUFU.EX2 R29, R29 ;  /* 0x0000001d001d7308 */ /* 0x000ea20000000800 */
[----:B------:R-:W-:Y:S02]  /*aca0*/  FADD.FTZ R160, R158, R163 ;  /* 0x000000a39ea07221 */ /* 0x000fe40000010000 */
[----:B------:R-:W-:Y:S02]  /*acb0*/  FADD.FTZ R159, R159, R2 ;  /* 0x000000029f9f7221 */ /* 0x000fe40000010000 */
[----:B------:R-:W-:Y:S01]  /*acc0*/  FADD.FTZ R157, R157, R160 ;  /* 0x000000a09d9d7221 */ /* 0x000fe20000010000 */
[----:B------:R-:W-:Y:S01]  /*acd0*/  HMMA.16816.F32.BF16 R4, R24, R10, R4 ;  /* 0x0000000a1804723c */ /* 0x000fe20000041804 */
[----:B------:R-:W3:Y:S01]  /*ace0*/  LDSM.16.MT88.4 R8, [R208+0x5c00] ;  /* 0x005c0000d008783b */ /* 0x000ee20000004200 */
[----:B------:R-:W-:Y:S01]  /*acf0*/  MUFU.EX2 R30, R30 ;  /* 0x0000001e001e7308 */ /* 0x000fe20000000800 */
[----:B------:R-:W-:-:S02]  /*ad00*/  FADD.FTZ R159, R144, R159 ;  /* 0x0000009f909f7221 */ /* 0x000fc40000010000 */
[----:B------:R-:W-:Y:S02]  /*ad10*/  FADD.FTZ R156, R156, R157 ;  /* 0x0000009d9c9c7221 */ /* 0x000fe40000010000 */
[----:B------:R-:W-:Y:S01]  /*ad20*/  FADD.FTZ R140, R140, R159 ;  /* 0x0000009f8c8c7221 */ /* 0x000fe20000010000 */
[C---:B------:R-:W-:Y:S01]  /*ad30*/  HMMA.16816.F32.BF16 R136, R24.reuse, R12, R136 ;  /* 0x0000000c1888723c */ /* 0x040fe20000041888 */
[----:B------:R-:W-:Y:S01]  /*ad40*/  FADD.FTZ R155, R155, R156 ;  /* 0x0000009c9b9b7221 */ /* 0x000fe20000010000 */
[----:B------:R-:W4:Y:S01]  /*ad50*/  MUFU.EX2 R31, R31 ;  /* 0x0000001f001f7308 */ /* 0x000f220000000800 */
[----:B------:R-:W-:Y:S02]  /*ad60*/  FADD.FTZ R140, R141, R140 ;  /* 0x0000008c8d8c7221 */ /* 0x000fe40000010000 */
[----:B------:R-:W-:Y:S02]  /*ad70*/  FADD.FTZ R152, R152, R155 ;  /* 0x0000009b98987221 */ /* 0x000fe40000010000 */
[----:B------:R-:W-:Y:S01]  /*ad80*/  FADD.FTZ R143, R143, R140 ;  /* 0x0000008c8f8f7221 */ /* 0x000fe20000010000 */
[----:B------:R-:W-:Y:S01]  /*ad90*/  HMMA.16816.F32.BF16 R132, R24, R14, R132 ;  /* 0x0000000e1884723c */ /* 0x000fe20000041884 */
[----:B------:R-:W5:Y:S01]  /*ada0*/  LDSM.16.MT88.4 R12, [R209+0x6000] ;  /* 0x00600000d10c783b */ /* 0x000f620000004200 */
[----:B------:R-:W1:Y:S01]  /*adb0*/  MUFU.EX2 R119, R119 ;  /* 0x0000007700777308 */ /* 0x000e620000000800 */
[----:B------:R-:W-:-:S02]  /*adc0*/  FADD.FTZ R153, R153, R152 ;  /* 0x0000009899997221 */ /* 0x000fc40000010000 */
[----:B------:R-:W-:Y:S02]  /*add0*/  FADD.FTZ R142, R142, R143 ;  /* 0x0000008f8e8e7221 */ /* 0x000fe40000010000 */
[----:B------:R-:W-:Y:S01]  /*ade0*/  F2FP.BF16.PACK_AB R24, R128, R129 ;  /* 0x000000818018723e */ /* 0x000fe200000010ff */
[----:B------:R-:W-:Y:S01]  /*adf0*/  FADD.FTZ R148, R148, R153 ;  /* 0x0000009994947221 */ /* 0x000fe20000010000 */
[----:B--2---:R-:W-:Y:S01]  /*ae00*/  F2FP.BF16.PACK_AB R25, R29, R118 ;  /* 0x000000761d19723e */ /* 0x004fe200000010ff */
[----:B------:R-:W-:Y:S01]  /*ae10*/  MUFU.EX2 R125, R125 ;  /* 0x0000007d007d7308 */ /* 0x000fe20000000800 */
[----:B------:R-:W-:Y:S01]  /*ae20*/  F2FP.BF16.PACK_AB R26, R126, R127 ;  /* 0x0000007f7e1a723e */ /* 0x000fe200000010ff */
[----:B------:R-:W-:Y:S01]  /*ae30*/  FADD.FTZ R145, R145, R142 ;  /* 0x0000008e91917221 */ /* 0x000fe20000010000 */
[----:B----4-:R-:W-:Y:S01]  /*ae40*/  F2FP.BF16.PACK_AB R27, R31, R30 ;  /* 0x0000001e1f1b723e */ /* 0x010fe200000010ff */
[----:B------:R-:W-:Y:S01]  /*ae50*/  FFMA.FTZ R146, R33, c[0x0][0x23c], -R150 ;  /* 0x00008f0021927a23 */ /* 0x000fe20000010896 */
[----:B------:R-:W-:Y:S01]  /*ae60*/  LDSM.16.MT88.4 R140, [R209+0x8c00] ;  /* 0x008c0000d18c783b */ /* 0x000fe20000004200 */
[----:B------:R-:W-:-:S02]  /*ae70*/  FADD.FTZ R131, R131, R148 ;  /* 0x0000009483837221 */ /* 0x000fc40000010000 */
[----:B------:R-:W2:Y:S01]  /*ae80*/  MUFU.EX2 R102, R102 ;  /* 0x0000006600667308 */ /* 0x000ea20000000800 */
[--C-:B------:R-:W-:Y:S01]  /*ae90*/  FFMA.FTZ R33, R54, c[0x0][0x23c], -R3.reuse ;  /* 0x00008f0036217a23 */ /* 0x100fe20000010803 */
[C---:B-1----:R-:W-:Y:S01]  /*aea0*/  HMMA.16816.F32.BF16 R20, R24.reuse, R16, R20 ;  /* 0x000000101814723c */ /* 0x042fe20000041814 */
[--C-:B------:R-:W-:Y:S02]  /*aeb0*/  FFMA.FTZ R2, R55, c[0x0][0x23c], -R3.reuse ;  /* 0x00008f0037027a23 */ /* 0x100fe40000010803 */
[--C-:B------:R-:W-:Y:S02]  /*aec0*/  FFMA.FTZ R52, R52, c[0x0][0x23c], -R3.reuse ;  /* 0x00008f0034347a23 */ /* 0x100fe40000010803 */
[----:B------:R-:W-:Y:S01]  /*aed0*/  FFMA.FTZ R53, R53, c[0x0][0x23c], -R3 ;  /* 0x00008f0035357a23 */ /* 0x000fe20000010803 */
[----:B------:R-:W-:Y:S01]  /*aee0*/  MUFU.EX2 R100, R100 ;  /* 0x0000006400647308 */ /* 0x000fe20000000800 */
[----:B------:R-:W-:Y:S01]  /*aef0*/  FADD.FTZ R145, R124, R145 ;  /* 0x000000917c917221 */ /* 0x000fe20000010000 */
[----:B------:R-:W-:Y:S01]  /*af00*/  HMMA.16816.F32.BF16 R4, R24, R18, R4 ;  /* 0x000000121804723c */ /* 0x000fe20000041804 */
[----:B------:R-:W1:Y:S01]  /*af10*/  LDSM.16.MT88.4 R16, [R208+0x6000] ;  /* 0x00600000d010783b */ /* 0x000e620000004200 */
[----:B------:R-:W-:-:S02]  /*af20*/  FADD.FTZ R130, R130, R131 ;  /* 0x0000008382827221 */ /* 0x000fc40000010000 */
[----:B------:R-:W-:Y:S02]  /*af30*/  FADD.FTZ R118, R118, R145 ;  /* 0x0000009176767221 */ /* 0x000fe40000010000 */
[----:B------:R-:W4:Y:S01]  /*af40*/  MUFU.EX2 R101, R101 ;  /* 0x0000006500657308 */ /* 0x000f220000000800 */
        /* <DEDUP_REMOVED lines=8> */
[----:B------:R-:W3:Y:S01]  /*afd0*/  LDSM.16.MT88.4 R8, [R209+0x6400] ;  /* 0x00640000d108783b */ /* 0x000ee20000004200 */
[----:B------:R-:W-:-:S02]  /*afe0*/  FADD.FTZ R31, R31, R30 ;  /* 0x0000001e1f1f7221 */ /* 0x000fc40000010000 */
[----:B------:R-:W-:Y:S02]  /*aff0*/  FADD.FTZ R126, R126, R127 ;  /* 0x0000007f7e7e7221 */ /* 0x000fe40000010000 */
        /* <DEDUP_REMOVED lines=11> */
[--C-:B------:R-:W-:Y:S01]  /*b0b0*/  FFMA.FTZ R28, R235, c[0x0][0x23c], -R150.reuse ;  /* 0x00008f00eb1c7a23 */ /* 0x100fe20000010896 */
[C---:B-----5:R-:W-:Y:S01]  /*b0c0*/  HMMA.16816.F32.BF16 R20, R24.reuse, R12, R20 ;  /* 0x0000000c1814723c */ /* 0x060fe20000041814 */
[----:B------:R-:W-:Y:S01]  /*b0d0*/  FADD.FTZ R120, R120, R121 ;  /* 0x0000007978787221 */ /* 0x000fe20000010000 */
[----:B------:R-:W5:Y:S01]  /*b0e0*/  MUFU.EX2 R91, R91 ;  /* 0x0000005b005b7308 */ /* 0x000f620000000800 */
[----:B------:R-:W-:Y:S02]  /*b0f0*/  FFMA.FTZ R115, R199, c[0x0][0x23c], -R150 ;  /* 0x00008f00c7737a23 */ /* 0x000fe40000010896 */
[--C-:B------:R-:W-:Y:S02]  /*b100*/  FFMA.FTZ R46, R46, c[0x0][0x23c], -R3.reuse ;  /* 0x00008f002e2e7a23 */ /* 0x100fe40000010803 */
[--C-:B------:R-:W-:Y:S01]  /*b110*/  FFMA.FTZ R30, R42, c[0x0][0x23c], -R3.reuse ;  /* 0x00008f002a1e7a23 */ /* 0x100fe20000010803 */
[----:B------:R-:W-:Y:S01]  /*b120*/  HMMA.16816.F32.BF16 R4, R24, R14, R4 ;  /* 0x0000000e1804723c */ /* 0x000fe20000041804 */
[----:B------:R-:W5:Y:S01]  /*b130*/  LDSM.16.MT88.4 R12, [R208+0x6400] ;  /* 0x00640000d00c783b */ /* 0x000f620000004200 */
[----:B------:R-:W-:Y:S01]  /*b140*/  MUFU.EX2 R86, R86 ;  /* 0x0000005600567308 */ /* 0x000fe20000000800 */
[----:B------:R-:W-:-:S02]  /*b150*/  FFMA.FTZ R31, R43, c[0x0][0x23c], -R3 ;  /* 0x00008f002b1f7a23 */ /* 0x000fc40000010803 */
[--C-:B------:R-:W-:Y:S02]  /*b160*/  FFMA.FTZ R47, R47, c[0x0][0x23c], -R3.reuse ;  /* 0x00008f002f2f7a23 */ /* 0x100fe40000010803 */
[--C-:B------:R-:W-:Y:S01]  /*b170*/  FFMA.FTZ R107, R187, c[0x0][0x23c], -R150.reuse ;  /* 0x00008f00bb6b7a23 */ /* 0x100fe20000010896 */
[C---:B-1----:R-:W-:Y:S01]  /*b180*/  HMMA.16816.F32.BF16 R136, R24.reuse, R16, R136 ;  /* 0x000000101888723c */ /* 0x042fe20000041888 */
[--C-:B------:R-:W-:Y:S01]  /*b190*/  FFMA.FTZ R114, R181, c[0x0][0x23c], -R150.reuse ;  /* 0x00008f00b5727a23 */ /* 0x100fe20000010896 */
[----:B------:R-:W1:Y:S01]  /*b1a0*/  MUFU.EX2 R87, R87 ;  /* 0x0000005700577308 */ /* 0x000e620000000800 */
        /* <DEDUP_REMOVED lines=10> */
[----:B--2---:R-:W-:Y:S01]  /*b250*/  F2FP.BF16.PACK_AB R25, R102, R125 ;  /* 0x0000007d6619723e */ /* 0x004fe200000010ff */
[----:B------:R-:W2:Y:S01]  /*b260*/  MUFU.EX2 R83, R83 ;  /* 0x0000005300537308 */ /* 0x000ea20000000800 */
[----:B------:R-:W-:Y:S01]  /*b270*/  F2FP.BF16.PACK_AB R26, R112, R113 ;  /* 0x00000071701a723e */ /* 0x000fe200000010ff */
[----:B------:R-:W-:Y:S01]  /*b280*/  FADD.FTZ R116, R116, R117 ;  /* 0x0000007574747221 */ /* 0x000fe20000010000 */
[----:B----4-:R-:W-:Y:S01]  /*b290*/  F2FP.BF16.PACK_AB R27, R101, R100 ;  /* 0x00000064651b723e */ /* 0x010fe200000010ff */
[----:B------:R-:W-:Y:S02]  /*b2a0*/  FFMA.FTZ R35, R35, c[0x0][0x23c], -R3 ;  /* 0x00008f0023237a23 */ /* 0x000fe40000010803 */
[----:B------:R-:W-:-:S02]  /*b2b0*/  FADD.FTZ R113, R113, R116 ;  /* 0x0000007471717221 */ /* 0x000fc40000010000 */
[----:B------:R-:W-:Y:S01]  /*b2c0*/  MUFU.EX2 R88, R88 ;  /* 0x0000005800587308 */ /* 0x000fe20000000800 */
[--C-:B------:R-:W-:Y:S01]  /*b2d0*/  FFMA.FTZ R42, R41, c[0x0][0x23c], -R150.reuse ;  /* 0x00008f00292a7a23 */ /* 0x100fe20000010896 */
[C---:B---3--:R-:W-:Y:S01]  /*b2e0*/  HMMA.16816.F32.BF16 R20, R24.reuse, R8, R20 ;  /* 0x000000081814723c */ /* 0x048fe20000041814 */
[----:B------:R-:W-:Y:S02]  /*b2f0*/  FADD.FTZ R112, R112, R113 ;  /* 0x0000007170707221 */ /* 0x000fe40000010000 */
[--C-:B------:R-:W-:Y:S02]  /*b300*/  FFMA.FTZ R41, R45, c[0x0][0x23c], -R150.reuse ;  /* 0x00008f002d297a23 */ /* 0x100fe40000010896 */
[--C-:B------:R-:W-:Y:S01]  /*b310*/  FFMA.FTZ R43, R36, c[0x0][0x23c], -R3.reuse ;  /* 0x00008f00242b7a23 */ /* 0x100fe20000010803 */
[----:B------:R-:W-:Y:S01]  /*b320*/  MUFU.EX2 R78, R78 ;  /* 0x0000004e004e7308 */ /* 0x000fe20000000800 */
[----:B------:R-:W-:Y:S01]  /*b330*/  FFMA.FTZ R77, R169, c[0x0][0x23c], -R150 ;  /* 0x00008f00a94d7a23 */ /* 0x000fe20000010896 */
[----:B------:R-:W-:Y:S01]  /*b340*/  HMMA.16816.F32.BF16 R4, R24, R10, R4 ;  /* 0x0000000a1804723c */ /* 0x000fe20000041804 */
[----:B------:R-:W3:Y:S01]  /*b350*/  LDSM.16.MT88.4 R8, [R208+0x6800] ;  /* 0x00680000d008783b */ /* 0x000ee20000004200 */
[----:B------:R-:W-:-:S02]  /*b360*/  FFMA.FTZ R32, R32, c[0x0][0x23c], -R3 ;  /* 0x00008f0020207a23 */ /* 0x000fc40000010803 */
[--C-:B------:R-:W-:Y:S02]  /*b370*/  FFMA.FTZ R36, R40, c[0x0][0x23c], -R3.reuse ;  /* 0x00008f0028247a23 */ /* 0x100fe40000010803 */
[----:B------:R-:W4:Y:S01]  /*b380*/  MUFU.EX2 R79, R79 ;  /* 0x0000004f004f7308 */ /* 0x000f220000000800 */
[--C-:B------:R-:W-:Y:S01]  /*b390*/  FFMA.FTZ R45, R44, c[0x0][0x23c], -R3.reuse ;  /* 0x00008f002c2d7a23 */ /* 0x100fe20000010803 */
[----:B-----5:R-:W-:Y:S01]  /*b3a0*/  HMMA.16816.F32.BF16 R136, R24, R12, R136 ;  /* 0x0000000c1888723c */ /* 0x020fe20000041888 */
[----:B------:R-:W-:Y:S02]  /*b3b0*/  FFMA.FTZ R50, R50, c[0x0][0x23c], -R3 ;  /* 0x00008f0032327a23 */ /* 0x000fe40000010803 */
[----:B------:R-:W-:-:S03]  /*b3c0*/  FFMA.FTZ R233, R56, c[0x0][0x23c], -R150 ;  /* 0x00008f0038e97a23 */ /* 0x000fc60000010896 */
[----:B------:R-:W-:Y:S02]  /*b3d0*/  MUFU.EX2 R76, R76 ;  /* 0x0000004c004c7308 */ /* 0x000fe40000000800 */
[----:B------:R-:W-:Y:S01]  /*b3e0*/  HMMA.16816.F32.BF16 R132, R24, R14, R132 ;  /* 0x0000000e1884723c */ /* 0x000fe20000041884 */
[----:B------:R-:W5:Y:S05]  /*b3f0*/  LDSM.16.MT88.4 R12, [R209+0x6c00] ;  /* 0x006c0000d10c783b */ /* 0x000f6a0000004200 */
[----:B------:R-:W2:Y:S01]  /*b400*/  MUFU.EX2 R147, R147 ;  /* 0x0000009300937308 */ /* 0x000ea20000000800 */
        /* <DEDUP_REMOVED lines=8> */
[C---:B-1----:R-:W-:Y:S01]  /*b490*/  HMMA.16816.F32.BF16 R20, R24.reuse, R16, R20 ;  /* 0x000000101814723c */ /* 0x042fe20000041814 */
[----:B------:R-:W-:Y:S01]  /*b4a0*/  FADD.FTZ R104, R104, R105 ;  /* 0x0000006968687221 */ /* 0x000fe20000010000 */
[----:B------:R-:W1:Y:S06]  /*b4b0*/  MUFU.EX2 R84, R84 ;  /* 0x0000005400547308 */ /* 0x000e6c0000000800 */
[C---:B------:R-:W-:Y:S01]  /*b4c0*/  HMMA.16816.F32.BF16 R4, R24.reuse, R18, R4 ;  /* 0x000000121804723c */ /* 0x040fe20000041804 */
[----:B------:R-:W1:Y:S01]  /*b4d0*/  LDSM.16.MT88.4 R16, [R208+0x6c00] ;  /* 0x006c0000d010783b */ /* 0x000e620000004200 */
[----:B------:R-:W-:Y:S06]  /*b4e0*/  MUFU.EX2 R81, R81 ;  /* 0x0000005100517308 */ /* 0x000fec0000000800 */
        /* <DEDUP_REMOVED lines=8> */
[----:B------:R-:W1:Y:S01]  /*b570*/  MUFU.EX2 R71, R71 ;  /* 0x0000004700477308 */ /* 0x000e620000000800 */
[----:B------:R-:W-:Y:S01]  /*b580*/  F2FP.BF16.PACK_AB R26, R96, R97 ;  /* 0x00000061601a723e */ /* 0x000fe200000010ff */
[----:B------:R-:W-:Y:S01]  /*b590*/  FADD.FTZ R98, R98, R99 ;  /* 0x0000006362627221 */ /* 0x000fe20000010000 */
[----:B--2---:R-:W-:-:S03]  /*b5a0*/  F2FP.BF16.PACK_AB R27, R83, R82 ;  /* 0x00000052531b723e */ /* 0x004fc600000010ff */
[----:B------:R-:W-:Y:S02]  /*b5b0*/  FADD.FTZ R97, R97, R98 ;  /* 0x0000006261617221 */ /* 0x000fe40000010000 */
[----:B------:R-:W-:Y:S02]  /*b5c0*/  MUFU.EX2 R66, R66 ;  /* 0x0000004200427308 */ /* 0x000fe40000000800 */
[----:B-----5:R-:W-:Y:S01]  /*b5d0*/  HMMA.16816.F32.BF16 R20, R24, R12, R20 ;  /* 0x0000000c1814723c */ /* 0x020fe20000041814 */
[----:B------:R-:W-:-:S05]  /*b5e0*/  FADD.FTZ R96, R96, R97 ;  /* 0x0000006160607221 */ /* 0x000fca0000010000 */
[----:B------:R-:W2:Y:S02]  /*b5f0*/  MUFU.EX2 R67, R67 ;  /* 0x0000004300437308 */ /* 0x000ea40000000800 */
[C---:B------:R-:W-:Y:S01]  /*b600*/  HMMA.16816.F32.BF16 R4, R24.reuse, R14, R4 ;  /* 0x0000000e1804723c */ /* 0x040fe20000041804 */
[----:B------:R-:W5:Y:S05]  /*b610*/  LDSM.16.MT88.4 R12, [R208+0x7000] ;  /* 0x00700000d00c783b */ /* 0x000f6a0000004200 */
[----:B------:R-:W-:Y:S02]  /*b620*/  MUFU.EX2 R75, R75 ;  /* 0x0000004b004b7308 */ /* 0x000fe40000000800 */
[C---:B-1----:R-:W-:Y:S06]  /*b630*/  HMMA.16816.F32.BF16 R136, R24.reuse, R16, R136 ;  /* 0x000000101888723c */ /* 0x042fec0000041888 */
[----:B------:R-:W1:Y:S02]  /*b640*/  MUFU.EX2 R74, R74 ;  /* 0x0000004a004a7308 */ /* 0x000e640000000800 */
[----:B------:R-:W-:Y:S01]  /*b650*/  HMMA.16816.F32.BF16 R132, R24, R18, R132 ;  /* 0x000000121884723c */ /* 0x000fe20000041884 */
[----:B------:R-:W1:Y:S05]  /*b660*/  LDSM.16.MT88.4 R16, [R209+0x7400] ;  /* 0x00740000d110783b */ /* 0x000e6a0000004200 */
[----:B------:R-:W-:Y:S01]  /*b670*/  MUFU.EX2 R73, R73 ;  /* 0x0000004900497308 */ /* 0x000fe20000000800 */
[----:B------:R-:W-:Y:S01]  /*b680*/  F2FP.BF16.PACK_AB R24, R92, R93 ;  /* 0x0000005d5c18723e */ /* 0x000fe200000010ff */
[----:B------:R-:W-:Y:S01]  /*b690*/  FADD.FTZ R93, R93, R96 ;  /* 0x000000605d5d7221 */ /* 0x000fe20000010000 */
[----:B----4-:R-:W-:-:S02]  /*b6a0*/  F2FP.BF16.PACK_AB R25, R79, R78 ;  /* 0x0000004e4f19723e */ /* 0x010fc400000010ff */
[----:B------:R-:W-:Y:S01]  /*b6b0*/  F2FP.BF16.PACK_AB R26, R88, R89 ;  /* 0x00000059581a723e */ /* 0x000fe200000010ff */
[----:B------:R-:W-:Y:S01]  /*b6c0*/  FADD.FTZ R92, R92, R93 ;  /* 0x0000005d5c5c7221 */ /* 0x000fe20000010000 */
[----:B------:R-:W-:Y:S01]  /*b6d0*/  F2FP.BF16.PACK_AB R27, R147, R76 ;  /* 0x0000004c931b723e */ /* 0x000fe200000010ff */
[----:B------:R-:W-:Y:S02]  /*b6e0*/  MUFU.EX2 R72, R72 ;  /* 0x0000004800487308 */ /* 0x000fe40000000800 */
[----:B------:R-:W-:-:S04]  /*b6f0*/  FADD.FTZ R89, R89, R92 ;  /* 0x0000005c59597221 */ /* 0x000fc80000010000 */
[C---:B---3--:R-:W-:Y:S01]  /*b700*/  HMMA.16816.F32.BF16 R20, R24.reuse, R8, R20 ;  /* 0x000000081814723c */ /* 0x048fe20000041814 */
[----:B------:R-:W-:Y:S01]  /*b710*/  FADD.FTZ R88, R88, R89 ;  /* 0x0000005958587221 */ /* 0x000fe20000010000 */
[----:B------:R-:W-:Y:S06]  /*b720*/  MUFU.EX2 R62, R62 ;  /* 0x0000003e003e7308 */ /* 0x000fec0000000800 */
[C---:B------:R-:W-:Y:S01]  /*b730*/  HMMA.16816.F32.BF16 R4, R24.reuse, R10, R4 ;  /* 0x0000000a1804723c */ /* 0x040fe20000041804 */
[----:B------:R-:W3:Y:S01]  /*b740*/  LDSM.16.MT88.4 R8, [R208+0x7400] ;  /* 0x00740000d008783b */ /* 0x000ee20000004200 */
[----:B------:R-:W4:Y:S06]  /*b750*/  MUFU.EX2 R63, R63 ;  /* 0x0000003f003f7308 */ /* 0x000f2c0000000800 */
[C---:B-----5:R-:W-:Y:S02]  /*b760*/  HMMA.16816.F32.BF16 R136, R24.reuse, R12, R136 ;  /* 0x0000000c1888723c */ /* 0x060fe40000041888 */
[----:B------:R-:W-:Y:S06]  /*b770*/  MUFU.EX2 R58, R58 ;  /* 0x0000003a003a7308 */ /* 0x000fec0000000800 */
[----:B------:R-:W-:Y:S01]  /*b780*/  HMMA.16816.F32.BF16 R132, R24, R14, R132 ;  /* 0x0000000e1884723c */ /* 0x000fe20000041884 */
[----:B------:R-:W5:Y:S01]  /*b790*/  LDSM.16.MT88.4 R12, [R209+0x7800] ;  /* 0x00780000d10c783b */ /* 0x000f620000004200 */
[----:B------:R-:W1:Y:S05]  /*b7a0*/  MUFU.EX2 R59, R59 ;  /* 0x0000003b003b7308 */ /* 0x000e6a0000000800 */
[----:B------:R-:W-:Y:S01]  /*b7b0*/  F2FP.BF16.PACK_AB R24, R84, R85 ;  /* 0x000000555418723e */ /* 0x000fe200000010ff */
[----:B------:R-:W-:Y:S01]  /*b7c0*/  FADD.FTZ R85, R85, R88 ;  /* 0x0000005855557221 */ /* 0x000fe20000010000 */
[----:B------:R-:W-:Y:S01]  /*b7d0*/  F2FP.BF16.PACK_AB R25, R71, R70 ;  /* 0x000000464719723e */ /* 0x000fe200000010ff */
[----:B------:R-:W-:Y:S01]  /*b7e0*/  MUFU.EX2 R69, R69 ;  /* 0x0000004500457308 */ /* 0x000fe20000000800 */
[----:B------:R-:W-:Y:S01]  /*b7f0*/  F2FP.BF16.PACK_AB R26, R80, R81 ;  /* 0x00000051501a723e */ /* 0x000fe200000010ff */
[----:B------:R-:W-:Y:S01]  /*b800*/  FADD.FTZ R84, R84, R85 ;  /* 0x0000005554547221 */ /* 0x000fe20000010000 */
[----:B--2---:R-:W-:-:S03]  /*b810*/  F2FP.BF16.PACK_AB R27, R67, R66 ;  /* 0x00000042431b723e */ /* 0x004fc600000010ff */
[----:B------:R-:W-:Y:S02]  /*b820*/  FADD.FTZ R81, R81, R84 ;  /* 0x0000005451517221 */ /* 0x000fe40000010000 */
[----:B------:R-:W2:Y:S02]  /*b830*/  MUFU.EX2 R68, R68 ;  /* 0x0000004400447308 */ /* 0x000ea40000000800 */
[----:B-1----:R-:W-:Y:S01]  /*b840*/  HMMA.16816.F32.BF16 R20, R24, R16, R20 ;  /* 0x000000101814723c */ /* 0x002fe20000041814 */
[----:B------:R-:W-:-:S05]  /*b850*/  FADD.FTZ R80, R80, R81 ;  /* 0x0000005150507221 */ /* 0x000fca0000010000 */
[----:B------:R-:W-:Y:S02]  /*b860*/  MUFU.EX2 R65, R65 ;  /* 0x0000004100417308 */ /* 0x000fe40000000800 */
[C---:B------:R-:W-:Y:S01]  /*b870*/  HMMA.16816.F32.BF16 R4, R24.reuse, R18, R4 ;  /* 0x000000121804723c */ /* 0x040fe20000041804 */
[----:B------:R-:W1:Y:S05]  /*b880*/  LDSM.16.MT88.4 R16, [R208+0x7800] ;  /* 0x00780000d010783b */ /* 0x000e6a0000004200 */
[----:B------:R-:W-:Y:S02]  /*b890*/  MUFU.EX2 R64, R64 ;  /* 0x0000004000407308 */ /* 0x000fe40000000800 */
[C---:B---3--:R-:W-:Y:S06]  /*b8a0*/  HMMA.16816.F32.BF16 R136, R24.reuse, R8, R136 ;  /* 0x000000081888723c */ /* 0x048fec0000041888 */
[----:B------:R-:W-:Y:S01]  /*b8b0*/  MUFU.EX2 R33, R33 ;  /* 0x0000002100217308 */ /* 0x000fe20000000800 */
[----:B------:R-:W-:Y:S01]  /*b8c0*/  F2FP.BF16.PACK_AB R8, R74, R75 ;  /* 0x0000004b4a08723e */ /* 0x000fe200000010ff */
[----:B------:R-:W-:Y:S01]  /*b8d0*/  HMMA.16816.F32.BF16 R132, R24, R10, R132 ;  /* 0x0000000a1884723c */ /* 0x000fe20000041884 */
[----:B----4-:R-:W-:Y:S01]  /*b8e0*/  F2FP.BF16.PACK_AB R9, R63, R62 ;  /* 0x0000003e3f09723e */ /* 0x010fe200000010ff */
[----:B------:R-:W3:Y:S01]  /*b8f0*/  LDSM.16.MT88.4 R24, [R209+0x7c00] ;  /* 0x007c0000d118783b */ /* 0x000ee20000004200 */
[----:B------:R-:W-:-:S03]  /*b900*/  FADD.FTZ R75, R75, R80 ;  /* 0x000000504b4b7221 */ /* 0x000fc60000010000 */
[----:B------:R-:W4:Y:S01]  /*b910*/  MUFU.EX2 R2, R2 ;  /* 0x0000000200027308 */ /* 0x000f220000000800 */
[----:B------:R-:W-:Y:S01]  /*b920*/  F2FP.BF16.PACK_AB R10, R72, R73 ;  /* 0x00000049480a723e */ /* 0x000fe200000010ff */
[----:B------:R-:W-:Y:S01]  /*b930*/  FADD.FTZ R74, R74, R75 ;  /* 0x0000004b4a4a7221 */ /* 0x000fe20000010000 */
[----:B------:R-:W-:-:S03]  /*b940*/  F2FP.BF16.PACK_AB R11, R59, R58 ;  /* 0x0000003a3b0b723e */ /* 0x000fc600000010ff */
[----:B------:R-:W-:Y:S02]  /*b950*/  FADD.FTZ R73, R73, R74 ;  /* 0x0000004a49497221 */ /* 0x000fe40000010000 */
[----:B------:R-:W-:Y:S02]  /*b960*/  MUFU.EX2 R52, R52 ;  /* 0x0000003400347308 */ /* 0x000fe40000000800 */
[----:B-----5:R-:W-:Y:S01]  /*b970*/  HMMA.16816.F32.BF16 R20, R8, R12, R20 ;  /* 0x0000000c0814723c */ /* 0x020fe20000041814 */
[----:B------:R-:W-:-:S05]  /*b980*/  FADD.FTZ R72, R72, R73 ;  /* 0x0000004948487221 */ /* 0x000fca0000010000 */
[----:B------:R-:W5:Y:S02]  /*b990*/  MUFU.EX2 R53, R53 ;  /* 0x0000003500357308 */ /* 0x000f640000000800 */
[C---:B------:R-:W-:Y:S01]  /*b9a0*/  HMMA.16816.F32.BF16 R4, R8.reuse, R14, R4 ;  /* 0x0000000e0804723c */ /* 0x040fe20000041804 */
[----:B------:R-:W3:Y:S05]  /*b9b0*/  LDSM.16.MT88.4 R12, [R208+0x7c00] ;  /* 0x007c0000d00c783b */ /* 0x000eea0000004200 */
[----:B------:R-:W-:Y:S02]  /*b9c0*/  MUFU.EX2 R61, R61 ;  /* 0x0000003d003d7308 */ /* 0x000fe40000000800 */
[C---:B-1----:R-:W-:Y:S06]  /*b9d0*/  HMMA.16816.F32.BF16 R136, R8.reuse, R16, R136 ;  /* 0x000000100888723c */ /* 0x042fec0000041888 */
[----:B------:R-:W1:Y:S02]  /*b9e0*/  MUFU.EX2 R0, R0 ;  /* 0x0000000000007308 */ /* 0x000e640000000800 */
[----:B------:R-:W-:Y:S01]  /*b9f0*/  HMMA.16816.F32.BF16 R132, R8, R18, R132 ;  /* 0x000000120884723c */ /* 0x000fe20000041884 */
[----:B------:R-:W1:Y:S05]  /*ba00*/  LDSM.16.MT88.4 R16, [R209+0x8000] ;  /* 0x00800000d110783b */ /* 0x000e6a0000004200 */
[----:B------:R-:W-:Y:S01]  /*ba10*/  MUFU.EX2 R28, R28 ;  /* 0x0000001c001c7308 */ /* 0x000fe20000000800 */
[----:B--2---:R-:W-:Y:S01]  /*ba20*/  F2FP.BF16.PACK_AB R8, R68, R69 ;  /* 0x000000454408723e */ /* 0x004fe200000010ff */
[----:B------:R-:W-:Y:S01]  /*ba30*/  FADD.FTZ R69, R69, R72 ;  /* 0x0000004845457221 */ /* 0x000fe20000010000 */
[----:B----4-:R-:W-:-:S02]  /*ba40*/  F2FP.BF16.PACK_AB R9, R2, R33 ;  /* 0x000000210209723e */ /* 0x010fc400000010ff */
[----:B------:R-:W-:Y:S01]  /*ba50*/  F2FP.BF16.PACK_AB R10, R64, R65 ;  /* 0x00000041400a723e */ /* 0x000fe200000010ff */
[----:B------:R-:W-:Y:S01]  /*ba60*/  FADD.FTZ R68, R68, R69 ;  /* 0x0000004544447221 */ /* 0x000fe20000010000 */
[----:B-----5:R-:W-:Y:S01]  /*ba70*/  F2FP.BF16.PACK_AB R11, R53, R52 ;  /* 0x00000034350b723e */ /* 0x020fe200000010ff */
[----:B------:R-:W-:Y:S02]  /*ba80*/  MUFU.EX2 R115, R115 ;  /* 0x0000007300737308 */ /* 0x000fe40000000800 */
[----:B------:R-:W-:-:S04]  /*ba90*/  FADD.FTZ R65, R65, R68 ;  /* 0x0000004441417221 */ /* 0x000fc80000010000 */
[C---:B---3--:R-:W-:Y:S01]  /*baa0*/  HMMA.16816.F32.BF16 R20, R8.reuse, R24, R20 ;  /* 0x000000180814723c */ /* 0x048fe20000041814 */
[----:B------:R-:W-:Y:S01]  /*bab0*/  FADD.FTZ R64, R64, R65 ;  /* 0x0000004140407221 */ /* 0x000fe20000010000 */
[----:B------:R-:W-:Y:S05]  /*bac0*/  MUFU.EX2 R46, R46 ;  /* 0x0000002e002e7308 */ /* 0x000fea0000000800 */
[----:B------:R-:W-:Y:S01]  /*bad0*/  FADD.FTZ R24, R106, R111 ;  /* 0x0000006f6a187221 */ /* 0x000fe20000010000 */
[----:B------:R-:W-:Y:S02]  /*bae0*/  HMMA.16816.F32.BF16 R136, R8, R12, R136 ;  /* 0x0000000c0888723c */ /* 0x000fe40000041888 */
[----:B------:R-:W2:Y:S01]  /*baf0*/  MUFU.EX2 R29, R47 ;  /* 0x0000002f001d7308 */ /* 0x000ea20000000800 */
[----:B------:R-:W-:-:S04]  /*bb00*/  FADD.FTZ R24, R119, R24 ;  /* 0x0000001877187221 */ /* 0x000fc80000010000 */
[----:B------:R-:W-:Y:S01]  /*bb10*/  FADD.FTZ R13, R125, R24 ;  /* 0x000000187d0d7221 */ /* 0x000fe20000010000 */
[----:B------:R-:W-:Y:S01]  /*bb20*/  HMMA.16816.F32.BF16 R4, R8, R26, R4 ;  /* 0x0000001a0804723c */ /* 0x000fe20000041804 */
[----:B------:R-:W3:Y:S01]  /*bb30*/  LDSM.16.MT88.4 R24, [R208+0x8000] ;  /* 0x00800000d018783b */ /* 0x000ee20000004200 */
[----:B------:R-:W-:Y:S01]  /*bb40*/  MUFU.EX2 R30, R30 ;  /* 0x0000001e001e7308 */ /* 0x000fe20000000800 */
[----:B------:R-:W-:-:S04]  /*bb50*/  FADD.FTZ R13, R102, R13 ;  /* 0x0000000d660d7221 */ /* 0x000fc80000010000 */
[----:B------:R-:W-:Y:S01]  /*bb60*/  FADD.FTZ R100, R100, R13 ;  /* 0x0000000d64647221 */ /* 0x000fe20000010000 */
[----:B------:R-:W-:Y:S01]  /*bb70*/  HMMA.16816.F32.BF16 R132, R8, R14, R132 ;  /* 0x0000000e0884723c */ /* 0x000fe20000041884 */
[----:B------:R-:W-:Y:S01]  /*bb80*/  LDSM.16.MT88.4 R12, [R209+0x8400] ;  /* 0x00840000d10c783b */ /* 0x000fe20000004200 */
[----:B------:R-:W4:Y:S01]  /*bb90*/  MUFU.EX2 R31, R31 ;  /* 0x0000001f001f7308 */ /* 0x000f220000000800 */
[----:B------:R-:W-:-:S04]  /*bba0*/  FADD.FTZ R100, R101, R100 ;  /* 0x0000006465647221 */ /* 0x000fc80000010000 */
[----:B------:R-:W-:Y:S01]  /*bbb0*/  FADD.FTZ R103, R103, R100 ;  /* 0x0000006467677221 */ /* 0x000fe20000010000 */
[----:B-1----:R-:W-:Y:S02]  /*bbc0*/  F2FP.BF16.PACK_AB R8, R0, R61 ;  /* 0x0000003d0008723e */ /* 0x002fe400000010ff */
[----:B--2---:R-:W-:Y:S01]  /*bbd0*/  F2FP.BF16.PACK_AB R9, R29, R46 ;  /* 0x0000002e1d09723e */ /* 0x004fe200000010ff */
[----:B------:R-:W-:Y:S01]  /*bbe0*/  FADD.FTZ R103, R94, R103 ;  /* 0x000000675e677221 */ /* 0x000fe20000010000 */
[----:B------:R-:W-:Y:S01]  /*bbf0*/  F2FP.BF16.PACK_AB R10, R115, R28 ;  /* 0x0000001c730a723e */ /* 0x000fe200000010ff */
[----:B------:R-:W-:Y:S02]  /*bc00*/  MUFU.EX2 R107, R107 ;  /* 0x0000006b006b7308 */ /* 0x000fe40000000800 */
[----:B------:R-:W-:Y:S01]  /*bc10*/  FADD.FTZ R90, R90, R103 ;  /* 0x000000675a5a7221 */ /* 0x000fe20000010000 */
[----:B----4-:R-:W-:-:S03]  /*bc20*/  F2FP.BF16.PACK_AB R11, R31, R30 ;  /* 0x0000001e1f0b723e */ /* 0x010fc600000010ff */
[----:B------:R-:W-:Y:S02]  /*bc30*/  FADD.FTZ R91, R91, R90 ;  /* 0x0000005a5b5b7221 */ /* 0x000fe40000010000 */
[----:B------:R-:W1:Y:S02]  /*bc40*/  MUFU.EX2 R114, R114 ;  /* 0x0000007200727308 */ /* 0x000e640000000800 */
[----:B------:R-:W-:Y:S01]  /*bc50*/  FADD.FTZ R86, R86, R91 ;  /* 0x0000005b56567221 */ /* 0x000fe20000010000 */
[C---:B------:R-:W-:Y:S03]  /*bc60*/  HMMA.16816.F32.BF16 R20, R8.reuse, R16, R20 ;  /* 0x000000100814723c */ /* 0x040fe60000041814 */
[----:B------:R-:W-:Y:S02]  /*bc70*/  FADD.FTZ R87, R87, R86 ;  /* 0x0000005657577221 */ /* 0x000fe40000010000 */
[----:B------:R-:W-:Y:S02]  /*bc80*/  MUFU.EX2 R95, R95 ;  /* 0x0000005f005f7308 */ /* 0x000fe40000000800 */
[----:B------:R-:W-:Y:S01]  /*bc90*/  FADD.FTZ R82, R82, R87 ;  /* 0x0000005752527221 */ /* 0x000fe20000010000 */
[----:B------:R-:W-:Y:S01]  /*bca0*/  HMMA.16816.F32.BF16 R4, R8, R18, R4 ;  /* 0x000000120804723c */ /* 0x000fe20000041804 */
[----:B------:R-:W2:Y:S02]  /*bcb0*/  LDSM.16.MT88.4 R16, [R208+0x8400] ;  /* 0x00840000d010783b */ /* 0x000ea40000004200 */
[----:B------:R-:W-:-:S02]  /*bcc0*/  FADD.FTZ R83, R83, R82 ;  /* 0x0000005253537221 */ /* 0x000fc40000010000 */
[----:B------:R-:W4:Y:S02]  /*bcd0*/  MUFU.EX2 R154, R154 ;  /* 0x0000009a009a7308 */ /* 0x000f240000000800 */
[----:B------:R-:W-:Y:S01]  /*bce0*/  FADD.FTZ R78, R78, R83 ;  /* 0x000000534e4e7221 */ /* 0x000fe20000010000 */
[C---:B---3--:R-:W-:Y:S03]  /*bcf0*/  HMMA.16816.F32.BF16 R132, R8.reuse, R26, R132 ;  /* 0x0000001a0884723c */ /* 0x048fe60000041884 */
[----:B------:R-:W-:Y:S02]  /*bd00*/  FADD.FTZ R79, R79, R78 ;  /* 0x0000004e4f4f7221 */ /* 0x000fe40000010000 */
[----:B------:R-:W-:Y:S02]  /*bd10*/  MUFU.EX2 R38, R38 ;  /* 0x0000002600267308 */ /* 0x000fe40000000800 */
[----:B------:R-:W-:Y:S01]  /*bd20*/  FADD.FTZ R76, R76, R79 ;  /* 0x0000004f4c4c7221 */ /* 0x000fe20000010000 */
[----:B------:R-:W-:Y:S01]  /*bd30*/  HMMA.16816.F32.BF16 R136, R8, R24, R136 ;  /* 0x000000180888723c */ /* 0x000fe20000041888 */
[----:B------:R-:W3:Y:S02]  /*bd40*/  LDSM.16.MT88.4 R24, [R209+0x8800] ;  /* 0x00880000d118783b */ /* 0x000ee40000004200 */
[----:B------:R-:W-:-:S02]  /*bd50*/  FADD.FTZ R147, R147, R76 ;  /* 0x0000004c93937221 */ /* 0x000fc40000010000 */
[----:B------:R-:W5:Y:S02]  /*bd60*/  MUFU.EX2 R39, R39 ;  /* 0x0000002700277308 */ /* 0x000f640000000800 */
[----:B------:R-:W-:Y:S01]  /*bd70*/  FADD.FTZ R70, R70, R147 ;  /* 0x0000009346467221 */ /* 0x000fe20000010000 */
[----:B-1----:R-:W-:Y:S02]  /*bd80*/  F2FP.BF16.PACK_AB R8, R114, R107 ;  /* 0x0000006b7208723e */ /* 0x002fe400000010ff */
[----:B----4-:R-:W-:Y:S01]  /*bd90*/  F2FP.BF16.PACK_AB R10, R154, R95 ;  /* 0x0000005f9a0a723e */ /* 0x010fe200000010ff */
[----:B------:R-:W-:Y:S02]  /*bda0*/  FADD.FTZ R71, R71, R70 ;  /* 0x0000004647477221 */ /* 0x000fe40000010000 */
[----:B------:R-:W-:Y:S02]  /*bdb0*/  MUFU.EX2 R34, R34 ;  /* 0x0000002200227308 */ /* 0x000fe40000000800 */
[----:B------:R-:W-:-:S04]  /*bdc0*/  FADD.FTZ R66, R66, R71 ;  /* 0x0000004742427221 */ /* 0x000fc80000010000 */
[----:B------:R-:W-:Y:S02]  /*bdd0*/  FADD.FTZ R67, R67, R66 ;  /* 0x0000004243437221 */ /* 0x000fe40000010000 */
[----:B------:R-:W1:Y:S01]  /*bde0*/  MUFU.EX2 R35, R35 ;  /* 0x0000002300237308 */ /* 0x000e620000000800 */
[----:B-----5:R-:W-:Y:S01]  /*bdf0*/  F2FP.BF16.PACK_AB R9, R39, R38 ;  /* 0x000000262709723e */ /* 0x020fe200000010ff */
[----:B------:R-:W-:-:S04]  /*be00*/  FADD.FTZ R62, R62, R67 ;  /* 0x000000433e3e7221 */ /* 0x000fc80000010000 */
[----:B------:R-:W-:Y:S02]  /*be10*/  FADD.FTZ R63, R63, R62 ;  /* 0x0000003e3f3f7221 */ /* 0x000fe40000010000 */
[----:B------:R-:W-:Y:S01]  /*be20*/  MUFU.EX2 R77, R77 ;  /* 0x0000004d004d7308 */ /* 0x000fe20000000800 */
[----:B-1----:R-:W-:-:S07]  /*be30*/  F2FP.BF16.PACK_AB R11, R35, R34 ;  /* 0x00000022230b723e */ /* 0x002fce00000010ff */
[----:B------:R-:W1:Y:S01]  /*be40*/  MUFU.EX2 R158, R146 ;  /* 0x00000092009e7308 */ /* 0x000e620000000800 */
[C---:B--2---:R-:W-:Y:S07]  /*be50*/  HMMA.16816.F32.BF16 R132, R8.reuse, R18, R132 ;  /* 0x000000120884723c */ /* 0x044fee0000041884 */
[----:B------:R-:W-:Y:S01]  /*be60*/  MUFU.EX2 R37, R37 ;  /* 0x0000002500257308 */ /* 0x000fe20000000800 */
[----:B------:R-:W-:Y:S01]  /*be70*/  FADD.FTZ R18, R58, R63 ;  /* 0x0000003f3a127221 */ /* 0x000fe20000010000 */
[----:B------:R-:W-:Y:S01]  /*be80*/  HMMA.16816.F32.BF16 R20, R8, R12, R20 ;  /* 0x0000000c0814723c */ /* 0x000fe20000041814 */
[----:B------:R-:W-:-:S05]  /*be90*/  FADD.FTZ R19, R61, R64 ;  /* 0x000000403d137221 */ /* 0x000fca0000010000 */
[----:B------:R-:W2:Y:S01]  /*bea0*/  MUFU.EX2 R42, R42 ;  /* 0x0000002a002a7308 */ /* 0x000ea20000000800 */
[----:B------:R-:W-:Y:S02]  /*beb0*/  FADD.FTZ R18, R59, R18 ;  /* 0x000000123b127221 */ /* 0x000fe40000010000 */
[----:B------:R-:W-:Y:S02]  /*bec0*/  FADD.FTZ R19, R0, R19 ;  /* 0x0000001300137221 */ /* 0x000fe40000010000 */
[----:B------:R-:W-:Y:S01]  /*bed0*/  FADD.FTZ R33, R33, R18 ;  /* 0x0000001221217221 */ /* 0x000fe20000010000 */
[----:B------:R-:W-:Y:S01]  /*bee0*/  HMMA.16816.F32.BF16 R4, R8, R14, R4 ;  /* 0x0000000e0804723c */ /* 0x000fe20000041804 */
[----:B------:R-:W4:Y:S01]  /*bef0*/  LDSM.16.MT88.4 R12, [R208+0x8800] ;  /* 0x00880000d00c783b */ /* 0x000f220000004200 */
[----:B------:R-:W-:Y:S01]  /*bf00*/  MUFU.EX2 R32, R32 ;  /* 0x0000002000207308 */ /* 0x000fe20000000800 */
[----:B------:R-:W-:Y:S02]  /*bf10*/  FADD.FTZ R33, R2, R33 ;  /* 0x0000002102217221 */ /* 0x000fe40000010000 */
[----:B------:R-:W-:-:S02]  /*bf20*/  FADD.FTZ R0, R28, R19 ;  /* 0x000000131c007221 */ /* 0x000fc40000010000 */
[----:B------:R-:W-:Y:S01]  /*bf30*/  FADD.FTZ R52, R52, R33 ;  /* 0x0000002134347221 */ /* 0x000fe20000010000 */
[----:B------:R-:W-:Y:S01]  /*bf40*/  HMMA.16816.F32.BF16 R136, R8, R16, R136 ;  /* 0x000000100888723c */ /* 0x000fe20000041888 */
[----:B------:R-:W-:Y:S01]  /*bf50*/  FFMA.FTZ R2, R57, c[0x0][0x23c], -R3 ;  /* 0x00008f0039027a23 */ /* 0x000fe20000010803 */
[----:B------:R-:W5:Y:S01]  /*bf60*/  MUFU.EX2 R43, R43 ;  /* 0x0000002b002b7308 */ /* 0x000f620000000800 */
[----:B------:R-:W-:Y:S02]  /*bf70*/  FADD.FTZ R53, R53, R52 ;  /* 0x0000003435357221 */ /* 0x000fe40000010000 */
[----:B------:R-:W-:Y:S02]  /*bf80*/  FADD.FTZ R0, R115, R0 ;  /* 0x0000000073007221 */ /* 0x000fe40000010000 */
[----:B-1----:R-:W-:Y:S01]  /*bf90*/  F2FP.BF16.PACK_AB R8, R158, R77 ;  /* 0x0000004d9e08723e */ /* 0x002fe200000010ff */
[----:B------:R-:W-:Y:S01]  /*bfa0*/  FADD.FTZ R46, R46, R53 ;  /* 0x000000352e2e7221 */ /* 0x000fe20000010000 */
[----:B--2---:R-:W-:Y:S01]  /*bfb0*/  F2FP.BF16.PACK_AB R10, R42, R37 ;  /* 0x000000252a0a723e */ /* 0x004fe200000010ff */
[----:B------:R-:W-:Y:S01]  /*bfc0*/  MUFU.EX2 R36, R36 ;  /* 0x0000002400247308 */ /* 0x000fe20000000800 */
[----:B------:R-:W-:-:S02]  /*bfd0*/  FFMA.FTZ R17, R49, c[0x0][0x23c], -R3 ;  /* 0x00008f0031117a23 */ /* 0x000fc40000010803 */
[----:B------:R-:W-:Y:S02]  /*bfe0*/  FADD.FTZ R29, R29, R46 ;  /* 0x0000002e1d1d7221 */ /* 0x000fe40000010000 */
[----:B------:R-:W-:Y:S02]  /*bff0*/  FFMA.FTZ R16, R51, c[0x0][0x23c], -R150 ;  /* 0x00008f0033107a23 */ /* 0x000fe40000010896 */
[----:B------:R-:W-:Y:S01]  /*c000*/  FADD.FTZ R30, R30, R29 ;  /* 0x0000001d1e1e7221 */ /* 0x000fe20000010000 */
[----:B------:R-:W1:Y:S01]  /*c010*/  MUFU.EX2 R45, R45 ;  /* 0x0000002d002d7308 */ /* 0x000e620000000800 */
[----:B-----5:R-:W-:Y:S01]  /*c020*/  F2FP.BF16.PACK_AB R9, R43, R32 ;  /* 0x000000202b09723e */ /* 0x020fe200000010ff */
[----:B------:R-:W-:Y:S02]  /*c030*/  FFMA.FTZ R3, R60, c[0x0][0x23c], -R3 ;  /* 0x00008f003c037a23 */ /* 0x000fe40000010803 */
[----:B------:R-:W-:Y:S02]  /*c040*/  FADD.FTZ R31, R31, R30 ;  /* 0x0000001e1f1f7221 */ /* 0x000fe40000010000 */
[----:B------:R-:W-:-:S02]  /*c050*/  FADD.FTZ R107, R107, R0 ;  /* 0x000000006b6b7221 */ /* 0x000fc40000010000 */
[----:B------:R-:W-:Y:S01]  /*c060*/  FADD.FTZ R38, R38, R31 ;  /* 0x0000001f26267221 */ /* 0x000fe20000010000 */
[----:B------:R-:W-:Y:S01]  /*c070*/  MUFU.EX2 R41, R41 ;  /* 0x0000002900297308 */ /* 0x000fe20000000800 */
[----:B------:R-:W-:Y:S02]  /*c080*/  FADD.FTZ R114, R114, R107 ;  /* 0x0000006b72727221 */ /* 0x000fe40000010000 */
[----:B------:R-:W-:Y:S02]  /*c090*/  FADD.FTZ R39, R39, R38 ;  /* 0x0000002627277221 */ /* 0x000fe40000010000 */
[----:B------:R-:W-:Y:S01]  /*c0a0*/  FADD.FTZ R95, R95, R114 ;  /* 0x000000725f5f7221 */ /* 0x000fe20000010000 */
[----:B-1----:R-:W-:Y:S02]  /*c0b0*/  F2FP.BF16.PACK_AB R11, R45, R36 ;  /* 0x000000242d0b723e */ /* 0x002fe400000010ff */
[----:B------:R-:W1:Y:S01]  /*c0c0*/  MUFU.EX2 R48, R48 ;  /* 0x0000003000307308 */ /* 0x000e620000000800 */
        /* <DEDUP_REMOVED lines=10> */
[----:B------:R-:W2:Y:S01]  /*c170*/  LDSM.16.MT88.4 R4, [R208+0x8c00] ;  /* 0x008c0000d004783b */ /* 0x000ea20000004200 */
[----:B------:R-:W3:Y:S01]  /*c180*/  MUFU.EX2 R233, R233 ;  /* 0x000000e900e97308 */ /* 0x000ee20000000800 */
[----:B------:R-:W-:-:S02]  /*c190*/  FADD.FTZ R0, R36, R43 ;  /* 0x0000002b24007221 */ /* 0x000fc40000010000 */
[----:B------:R-:W-:Y:S02]  /*c1a0*/  FADD.FTZ R37, R37, R158 ;  /* 0x0000009e25257221 */ /* 0x000fe40000010000 */
[----:B------:R-:W-:Y:S01]  /*c1b0*/  FADD.FTZ R0, R45, R0 ;  /* 0x000000002d007221 */ /* 0x000fe20000010000 */
[C---:B----4-:R-:W-:Y:S01]  /*c1c0*/  HMMA.16816.F32.BF16 R136, R8.reuse, R12, R136 ;  /* 0x0000000c0888723c */ /* 0x050fe20000041888 */
[----:B------:R-:W-:Y:S01]  /*c1d0*/  FADD.FTZ R42, R42, R37 ;  /* 0x000000252a2a7221 */ /* 0x000fe20000010000 */
[----:B------:R-:W-:Y:S06]  /*c1e0*/  MUFU.EX2 R17, R17 ;  /* 0x0000001100117308 */ /* 0x000fec0000000800 */
[----:B------:R-:W-:Y:S02]  /*c1f0*/  HMMA.16816.F32.BF16 R132, R8, R14, R132 ;  /* 0x0000000e0884723c */ /* 0x000fe40000041884 */
[----:B------:R-:W4:Y:S05]  /*c200*/  MUFU.EX2 R18, R50 ;  /* 0x0000003200127308 */ /* 0x000f2a0000000800 */
[C---:B-1----:R-:W-:Y:S01]  /*c210*/  F2FP.BF16.PACK_AB R8, R48.reuse, R41 ;  /* 0x000000293008723e */ /* 0x042fe200000010ff */
[----:B------:R-:W-:Y:S01]  /*c220*/  FADD.FTZ R41, R41, R42 ;  /* 0x0000002a29297221 */ /* 0x000fe20000010000 */
[----:B---3--:R-:W-:Y:S01]  /*c230*/  F2FP.BF16.PACK_AB R10, R233, R16 ;  /* 0x00000010e90a723e */ /* 0x008fe200000010ff */
[----:B------:R-:W-:Y:S02]  /*c240*/  MUFU.EX2 R2, R2 ;  /* 0x0000000200027308 */ /* 0x000fe40000000800 */
[----:B------:R-:W-:-:S04]  /*c250*/  FADD.FTZ R41, R48, R41 ;  /* 0x0000002930297221 */ /* 0x000fc80000010000 */
[----:B------:R-:W-:Y:S02]  /*c260*/  FADD.FTZ R16, R16, R41 ;  /* 0x0000002910107221 */ /* 0x000fe40000010000 */
[----:B------:R-:W1:Y:S01]  /*c270*/  MUFU.EX2 R3, R3 ;  /* 0x0000000300037308 */ /* 0x000e620000000800 */
[C---:B----4-:R-:W-:Y:S01]  /*c280*/  F2FP.BF16.PACK_AB R9, R18.reuse, R17 ;  /* 0x000000111209723e */ /* 0x050fe200000010ff */
[----:B------:R-:W-:Y:S01]  /*c290*/  FADD.FTZ R17, R17, R0 ;  /* 0x0000000011117221 */ /* 0x000fe20000010000 */
[----:B------:R-:W-:Y:S01]  /*c2a0*/  MOV R0, R149 ;  /* 0x0000009500007202 */ /* 0x000fe20000000f00 */
[----:B------:R-:W-:Y:S02]  /*c2b0*/  FADD.FTZ R233, R233, R16 ;  /* 0x00000010e9e97221 */ /* 0x000fe40000010000 */
[----:B------:R-:W-:Y:S01]  /*c2c0*/  FADD.FTZ R17, R18, R17 ;  /* 0x0000001112117221 */ /* 0x000fe20000010000 */
[----:B-1----:R-:W-:-:S03]  /*c2d0*/  F2FP.BF16.PACK_AB R11, R3, R2 ;  /* 0x00000002030b723e */ /* 0x002fc600000010ff */
[----:B------:R-:W-:-:S04]  /*c2e0*/  FADD.FTZ R2, R2, R17 ;  /* 0x0000001102027221 */ /* 0x000fc80000010000 */
[----:B------:R-:W-:Y:S01]  /*c2f0*/  FADD.FTZ R234, R3, R2 ;  /* 0x0000000203ea7221 */ /* 0x000fe20000010000 */
[----:B------:R-:W-:Y:S01]  /*c300*/  MOV R2, R151 ;  /* 0x0000009700027202 */ /* 0x000fe20000000f00 */
[C---:B------:R-:W-:Y:S08]  /*c310*/  HMMA.16816.F32.BF16 R144, R8.reuse, R140, R20 ;  /* 0x0000008c0890723c */ /* 0x040ff00000041814 */
[C---:B------:R-:W-:Y:S08]  /*c320*/  HMMA.16816.F32.BF16 R140, R8.reuse, R142, R24 ;  /* 0x0000008e088c723c */ /* 0x040ff00000041818 */
[C---:B--2---:R-:W-:Y:S08]  /*c330*/  HMMA.16816.F32.BF16 R136, R8.reuse, R4, R136 ;  /* 0x000000040888723c */ /* 0x044ff00000041888 */
[----:B------:R-:W-:Y:S08]  /*c340*/  HMMA.16816.F32.BF16 R132, R8, R6, R132 ;  /* 0x000000060884723c */ /* 0x000ff00000041884 */
.L_x_1551:
[----:B------:R-:W-:-:S13]  /*c350*/  ISETP.GE.AND P0, PT, R219, 0x1, PT ;  /* 0x00000001db00780c */ /* 0x000fda0003f06270 */
[----:B------:R-:W-:Y:S05]  /*c360*/  @!P0 BRA `(.L_x_1557) ;  /* 0x00003f9000008947 */ /* 0x000fea0003800000 */
[----:B------:R-:W-:Y:S01]  /*c370*/  ULDC UR8, c[0x0][0x1a0] ;  /* 0x0000680000087ab9 */ /* 0x000fe20000000800 */
[----:B------:R-:W-:Y:S01]  /*c380*/  IMAD.MOV.U32 R3, RZ, RZ, R0 ;  /* 0x000000ffff037224 */ /* 0x000fe200078e0000 */
[----:B------:R-:W-:Y:S01]  /*c390*/  ULEA UR5, -UR8, URZ, 0x8 ;  /* 0x0000003f08057291 */ /* 0x000fe2000f8e413f */
[----:B------:R-:W-:Y:S01]  /*c3a0*/  IMAD.MOV.U32 R149, RZ, RZ, R2 ;  /* 0x000000ffff957224 */ /* 0x000fe200078e0002 */
[----:B------:R-:W-:Y:S02]  /*c3b0*/  UMOV UR10, 0x6 ;  /* 0x00000006000a7882 */ /* 0x000fe40000000000 */
[----:B------:R-:W-:Y:S02]  /*c3c0*/  USHF.R.S32.HI UR4, URZ, 0x1f, UR5 ;  /* 0x0000001f3f047899 */ /* 0x000fe40008011405 */
[----:B------:R-:W-:Y:S01]  /*c3d0*/  ULDC UR9, c[0x0][0x1a4] ;  /* 0x0000690000097ab9 */ /* 0x000fe20000000800 */
[----:B------:R-:W-:Y:S01]  /*c3e0*/  MOV R232, UR5 ;  /* 0x0000000500e87c02 */ /* 0x000fe20008000f00 */
[----:B------:R-:W-:-:S02]  /*c3f0*/  USHF.L.U64.HI UR9, UR8, UR10, UR9 ;  /* 0x0000000a08097299 */ /* 0x000fc40008010209 */
[----:B------:R-:W-:Y:S01]  /*c400*/  MOV R229, UR4 ;  /* 0x0000000400e57c02 */ /* 0x000fe20008000f00 */
[----:B------:R-:W-:Y:S02]  /*c410*/  USHF.L.U32 UR8, UR8, 0x6, URZ ;  /* 0x0000000608087899 */ /* 0x000fe4000800063f */
[----:B------:R-:W-:Y:S02]  /*c420*/  ULDC UR4, c[0x0][0x19c] ;  /* 0x0000670000047ab9 */ /* 0x000fe40000000800 */
.L_x_1561:
[----:B------:R-:W-:Y:S01]  /*c430*/  MOV R8, R232 ;  /* 0x000000e800087202 */ /* 0x000fe20000000f00 */
[----:B------:R-:W-:Y:S04]  /*c440*/  DEPBAR.LE SB0, 0x0 ;  /* 0x000080000000791a */ /* 0x000fe80000000000 */
[----:B------:R-:W-:Y:S01]  /*c450*/  BAR.SYNC.DEFER_BLOCKING 0x0 ;  /* 0x0000000000007b1d */ /* 0x000fe20000010000 */
[----:B------:R-:W-:Y:S05]  /*c460*/  MOV R0, R229 ;  /* 0x000000e500007202 */ /* 0x000fea0000000f00 */
        /* <DEDUP_REMOVED lines=41> */
[----:B------:R-:W-:Y:S01]  /*c700*/  LEA R10, P1, R5, R230, 0x2 ;  /* 0x000000e6050a7211 */ /* 0x000fe200078210ff */
[C---:B------:R-:W-:Y:S01]  /*c710*/  IMAD.IADD R0, R9.reuse, 0x1, -R5 ;  /* 0x0000000109007824 */ /* 0x040fe200078e0a05 */
[-C--:B------:R-:W-:Y:S02]  /*c720*/  LEA.HI.X.SX32 R7, R9, R231.reuse, 0x2, P0 ;  /* 0x000000e709077211 */ /* 0x080fe400000f16ff */
[----:B------:R-:W-:Y:S01]  /*c730*/  LEA.HI.X.SX32 R11, R5, R231, 0x2, P1 ;  /* 0x000000e7050b7211 */ /* 0x000fe200008f16ff */
[----:B------:R-:W-:Y:S03]  /*c740*/  IMAD.MOV.U32 R5, RZ, RZ, c[0x0][0x2d0] ;  /* 0x0000b400ff057624 */ /* 0x000fe600078e00ff */
[----:B------:R-:W2:Y:S01]  /*c750*/  LDG.E R7, [R6.64] ;  /* 0x0000000c06077981 */ /* 0x000ea2000c1e1900 */
[----:B------:R-:W-:Y:S03]  /*c760*/  IMAD R5, R0, R5, -0x100 ;  /* 0xffffff0000057424 */ /* 0x000fe600078e0205 */
[----:B------:R-:W2:Y:S01]  /*c770*/  LDG.E R2, [R10.64] ;  /* 0x0000000c0a027981 */ /* 0x000ea2000c1e1900 */
[C---:B------:R-:W-:Y:S01]  /*c780*/  IMAD.WIDE.U32 R8, R5.reuse, c[0x0][0x1a0], RZ ;  /* 0x0000680005087a25 */ /* 0x040fe200078e00ff */
[----:B------:R-:W-:Y:S05]  /*c790*/  SHF.R.S32.HI R0, RZ, 0x1f, R5 ;  /* 0x0000001fff007819 */ /* 0x000fea0000011405 */
[----:B------:R-:W-:Y:S04]  /*c7a0*/  IMAD R0, R0, c[0x0][0x1a0], RZ ;  /* 0x0000680000007a24 */ /* 0x000fe800078e02ff */
[----:B------:R-:W-:Y:S04]  /*c7b0*/  IMAD R0, R5, c[0x0][0x1a4], R0 ;  /* 0x0000690005007a24 */ /* 0x000fe800078e0200 */
[----:B------:R-:W-:Y:S02]  /*c7c0*/  IMAD.IADD R9, R9, 0x1, R0 ;  /* 0x0000000109097824 */ /* 0x000fe400078e0200 */
[----:B--2---:R-:W-:Y:S04]  /*c7d0*/  IMAD.IADD R2, R2, 0x1, -R7 ;  /* 0x0000000102027824 */ /* 0x004fe800078e0a07 */
[----:B------:R-:W-:Y:S01]  /*c7e0*/  IMAD.WIDE.U32 R8, R2, c[0x0][0x188], R8 ;  /* 0x0000620002087a25 */ /* 0x000fe200078e0008 */
[----:B------:R-:W-:Y:S05]  /*c7f0*/  SHF.R.S32.HI R4, RZ, 0x1f, R2 ;  /* 0x0000001fff047819 */ /* 0x000fea0000011402 */
[----:B------:R-:W-:Y:S04]  /*c800*/  IMAD R5, R4, c[0x0][0x188], RZ ;  /* 0x0000620004057a24 */ /* 0x000fe800078e02ff */
[----:B------:R-:W-:Y:S04]  /*c810*/  IMAD R5, R2, c[0x0][0x18c], R5 ;  /* 0x0000630002057a24 */ /* 0x000fe800078e0205 */
[----:B------:R-:W-:Y:S02]  /*c820*/  IMAD.IADD R0, R9, 0x1, R5 ;  /* 0x0000000109007824 */ /* 0x000fe400078e0205 */
.L_x_1558:
        /* <DEDUP_REMOVED lines=30> */
[----:B------:R-:W2:Y:S05]  /*ca10*/  LDSM.16.M88.4 R156, [R211+0x1000] ;  /* 0x00100000d39c783b */ /* 0x000eaa0000000200 */
[----:B------:R-:W3:Y:S05]  /*ca20*/  LDSM.16.M88.4 R160, [R211+0x1400] ;  /* 0x00140000d3a0783b */ /* 0x000eea0000000200 */
[----:B------:R-:W4:Y:S05]  /*ca30*/  LDSM.16.M88.4 R164, [R211+0x1800] ;  /* 0x00180000d3a4783b */ /* 0x000f2a0000000200 */
[----:B------:R-:W0:Y:S05]  /*ca40*/  LDGDEPBAR ;  /* 0x00000000000079af */ /* 0x000e2a0000000000 */
[----:B------:R-:W5:Y:S05]  /*ca50*/  LDSM.16.M88.4 R168, [R211+0x1c00] ;  /* 0x001c0000d3a8783b */ /* 0x000f6a0000000200 */
        /* <DEDUP_REMOVED lines=11> */
[C---:B------:R-:W-:Y:S03]  /*cb10*/  HMMA.16816.F32.BF16 R16, R152.reuse, R162, RZ ;  /* 0x000000a29810723c */ /* 0x040fe600000418ff */
[----:B------:R-:W2:Y:S05]  /*cb20*/  LDSM.16.M88.4 R160, [R211+0x3c00] ;  /* 0x003c0000d3a0783b */ /* 0x000eaa0000000200 */
[C---:B----4-:R-:W-:Y:S01]  /*cb30*/  HMMA.16816.F32.BF16 R20, R152.reuse, R164, RZ ;  /* 0x000000a49814723c */ /* 0x050fe200000418ff */
[----:B------:R-:W-:Y:S05]  /*cb40*/  LDSM.16.M88.4 R200, [R212] ;  /* 0x00000000d4c8783b */ /* 0x000fea0000000200 */
[----:B------:R-:W-:Y:S02]  /*cb50*/  LDSM.16.M88.4 R204, [R210] ;  /* 0x00000000d2cc783b */ /* 0x000fe40000000200 */
[C---:B------:R-:W-:Y:S03]  /*cb60*/  HMMA.16816.F32.BF16 R24, R152.reuse, R166, RZ ;  /* 0x000000a69818723c */ /* 0x040fe600000418ff */
[----:B------:R-:W4:Y:S05]  /*cb70*/  LDSM.16.M88.4 R164, [R211+0x4000] ;  /* 0x00400000d3a4783b */ /* 0x000f2a0000000200 */
[C---:B-----5:R-:W-:Y:S08]  /*cb80*/  HMMA.16816.F32.BF16 R28, R152.reuse, R168, RZ ;  /* 0x000000a8981c723c */ /* 0x060ff000000418ff */
[C---:B------:R-:W-:Y:S01]  /*cb90*/  HMMA.16816.F32.BF16 R32, R152.reuse, R170, RZ ;  /* 0x000000aa9820723c */ /* 0x040fe200000418ff */
[----:B------:R-:W5:Y:S07]  /*cba0*/  LDSM.16.M88.4 R168, [R211+0x4400] ;  /* 0x00440000d3a8783b */ /* 0x000f6e0000000200 */
[C---:B-1----:R-:W-:Y:S08]  /*cbb0*/  HMMA.16816.F32.BF16 R36, R152.reuse, R172, RZ ;  /* 0x000000ac9824723c */ /* 0x042ff000000418ff */
[C---:B------:R-:W-:Y:S01]  /*cbc0*/  HMMA.16816.F32.BF16 R40, R152.reuse, R174, RZ ;  /* 0x000000ae9828723c */ /* 0x040fe200000418ff */
[----:B------:R-:W1:Y:S07]  /*cbd0*/  LDSM.16.M88.4 R172, [R211+0x4800] ;  /* 0x00480000d3ac783b */ /* 0x000e6e0000000200 */
[C---:B------:R-:W-:Y:S08]  /*cbe0*/  HMMA.16816.F32.BF16 R44, R152.reuse, R176, RZ ;  /* 0x000000b0982c723c */ /* 0x040ff000000418ff */
[C---:B------:R-:W-:Y:S01]  /*cbf0*/  HMMA.16816.F32.BF16 R48, R152.reuse, R178, RZ ;  /* 0x000000b29830723c */ /* 0x040fe200000418ff */
[----:B------:R-:W-:Y:S07]  /*cc00*/  LDSM.16.M88.4 R176, [R210+0x800] ;  /* 0x00080000d2b0783b */ /* 0x000fee0000000200 */
[C---:B--2---:R-:W-:Y:S08]  /*cc10*/  HMMA.16816.F32.BF16 R52, R152.reuse, R156, RZ ;  /* 0x0000009c9834723c */ /* 0x044ff000000418ff */
[C---:B------:R-:W-:Y:S01]  /*cc20*/  HMMA.16816.F32.BF16 R56, R152.reuse, R158, RZ ;  /* 0x0000009e9838723c */ /* 0x040fe200000418ff */
[----:B------:R-:W2:Y:S07]  /*cc30*/  LDSM.16.M88.4 R156, [R210+0x400] ;  /* 0x00040000d29c783b */ /* 0x000eae0000000200 */
[C---:B------:R-:W-:Y:S08]  /*cc40*/  HMMA.16816.F32.BF16 R60, R152.reuse, R180, RZ ;  /* 0x000000b4983c723c */ /* 0x040ff000000418ff */
[C---:B------:R-:W-:Y:S01]  /*cc50*/  HMMA.16816.F32.BF16 R64, R152.reuse, R182, RZ ;  /* 0x000000b69840723c */ /* 0x040fe200000418ff */
[----:B------:R-:W-:Y:S07]  /*cc60*/  LDSM.16.M88.4 R180, [R210+0x2000] ;  /* 0x00200000d2b4783b */ /* 0x000fee0000000200 */
[C---:B------:R-:W-:Y:S08]  /*cc70*/  HMMA.16816.F32.BF16 R68, R152.reuse, R184, RZ ;  /* 0x000000b89844723c */ /* 0x040ff000000418ff */
[C---:B------:R-:W-:Y:S01]  /*cc80*/  HMMA.16816.F32.BF16 R72, R152.reuse, R186, RZ ;  /* 0x000000ba9848723c */ /* 0x040fe200000418ff */
[----:B------:R-:W-:Y:S07]  /*cc90*/  LDSM.16.M88.4 R184, [R210+0x2800] ;  /* 0x00280000d2b8783b */ /* 0x000fee0000000200 */
[C---:B------:R-:W-:Y:S08]  /*cca0*/  HMMA.16816.F32.BF16 R76, R152.reuse, R188, RZ ;  /* 0x000000bc984c723c */ /* 0x040ff000000418ff */
[C---:B------:R-:W-:Y:S01]  /*ccb0*/  HMMA.16816.F32.BF16 R80, R152.reuse, R190, RZ ;  /* 0x000000be9850723c */ /* 0x040fe200000418ff */
[----:B------:R-:W-:Y:S07]  /*ccc0*/  LDSM.16.M88.4 R188, [R210+0x2c00] ;  /* 0x002c0000d2bc783b */ /* 0x000fee0000000200 */
[C---:B---3--:R-:W-:Y:S08]  /*ccd0*/  HMMA.16816.F32.BF16 R84, R152.reuse, R192, RZ ;  /* 0x000000c09854723c */ /* 0x048ff000000418ff */
[C---:B------:R-:W-:Y:S01]  /*cce0*/  HMMA.16816.F32.BF16 R88, R152.reuse, R194, RZ ;  /* 0x000000c29858723c */ /* 0x040fe200000418ff */
[----:B------:R-:W-:Y:S07]  /*ccf0*/  LDSM.16.M88.4 R192, [R210+0x3000] ;  /* 0x00300000d2c0783b */ /* 0x000fee0000000200 */
[C---:B------:R-:W-:Y:S08]  /*cd00*/  HMMA.16816.F32.BF16 R92, R152.reuse, R160, RZ ;  /* 0x000000a0985c723c */ /* 0x040ff000000418ff */
[C---:B------:R-:W-:Y:S01]  /*cd10*/  HMMA.16816.F32.BF16 R96, R152.reuse, R162, RZ ;  /* 0x000000a29860723c */ /* 0x040fe200000418ff */
[----:B------:R-:W-:Y:S07]  /*cd20*/  LDSM.16.M88.4 R160, [R210+0x1000] ;  /* 0x00100000d2a0783b */ /* 0x000fee0000000200 */
[C---:B----4-:R-:W-:Y:S08]  /*cd30*/  HMMA.16816.F32.BF16 R100, R152.reuse, R164, RZ ;  /* 0x000000a49864723c */ /* 0x050ff000000418ff */
[C---:B------:R-:W-:Y:S01]  /*cd40*/  HMMA.16816.F32.BF16 R104, R152.reuse, R166, RZ ;  /* 0x000000a69868723c */ /* 0x040fe200000418ff */
[----:B------:R-:W-:Y:S07]  /*cd50*/  LDSM.16.M88.4 R164, [R210+0x1400] ;  /* 0x00140000d2a4783b */ /* 0x000fee0000000200 */
[C---:B-----5:R-:W-:Y:S08]  /*cd60*/  HMMA.16816.F32.BF16 R108, R152.reuse, R168, RZ ;  /* 0x000000a8986c723c */ /* 0x060ff000000418ff */
[C---:B------:R-:W-:Y:S01]  /*cd70*/  HMMA.16816.F32.BF16 R112, R152.reuse, R170, RZ ;  /* 0x000000aa9870723c */ /* 0x040fe200000418ff */
[----:B------:R-:W-:Y:S07]  /*cd80*/  LDSM.16.M88.4 R168, [R210+0x1800] ;  /* 0x00180000d2a8783b */ /* 0x000fee0000000200 */
[C---:B-1----:R-:W-:Y:S08]  /*cd90*/  HMMA.16816.F32.BF16 R116, R152.reuse, R172, RZ ;  /* 0x000000ac9874723c */ /* 0x042ff000000418ff */
[C---:B------:R-:W-:Y:S01]  /*cda0*/  HMMA.16816.F32.BF16 R120, R152.reuse, R174, RZ ;  /* 0x000000ae9878723c */ /* 0x040fe200000418ff */
[----:B------:R-:W-:Y:S07]  /*cdb0*/  LDSM.16.M88.4 R172, [R210+0x1c00] ;  /* 0x001c0000d2ac783b */ /* 0x000fee0000000200 */
[C---:B------:R-:W-:Y:S08]  /*cdc0*/  HMMA.16816.F32.BF16 R124, R152.reuse, R196, RZ ;  /* 0x000000c4987c723c */ /* 0x040ff000000418ff */
[----:B------:R-:W-:Y:S01]  /*cdd0*/  HMMA.16816.F32.BF16 R128, R152, R198, RZ ;  /* 0x000000c69880723c */ /* 0x000fe200000418ff */
[----:B------:R-:W1:Y:S05]  /*cde0*/  LDSM.16.M88.4 R152, [R210+0xc00] ;  /* 0x000c0000d298783b */ /* 0x000e6a0000000200 */
[----:B------:R-:W-:Y:S02]  /*cdf0*/  LDSM.16.M88.4 R196, [R210+0x3400] ;  /* 0x00340000d2c4783b */ /* 0x000fe40000000200 */
[C---:B------:R-:W-:Y:S08]  /*ce00*/  HMMA.16816.F32.BF16 R4, R200.reuse, R204, R4 ;  /* 0x000000ccc804723c */ /* 0x040ff00000041804 */
[C---:B------:R-:W-:Y:S01]  /*ce10*/  HMMA.16816.F32.BF16 R8, R200.reuse, R206, R8 ;  /* 0x000000cec808723c */ /* 0x040fe20000041808 */
[----:B------:R-:W-:Y:S07]  /*ce20*/  LDSM.16.M88.4 R204, [R210+0x3800] ;  /* 0x00380000d2cc783b */ /* 0x000fee0000000200 */
[C---:B--2---:R-:W-:Y:S08]  /*ce30*/  HMMA.16816.F32.BF16 R12, R200.reuse, R156, R12 ;  /* 0x0000009cc80c723c */ /* 0x044ff0000004180c */
[C---:B------:R-:W-:Y:S01]  /*ce40*/  HMMA.16816.F32.BF16 R16, R200.reuse, R158, R16 ;  /* 0x0000009ec810723c */ /* 0x040fe20000041810 */
[----:B------:R-:W2:Y:S07]  /*ce50*/  LDSM.16.M88.4 R156, [R210+0x2400] ;  /* 0x00240000d29c783b */ /* 0x000eae0000000200 */
[C---:B------:R-:W-:Y:S08]  /*ce60*/  HMMA.16816.F32.BF16 R20, R200.reuse, R176, R20 ;  /* 0x000000b0c814723c */ /* 0x040ff00000041814 */
[C---:B------:R-:W-:Y:S01]  /*ce70*/  HMMA.16816.F32.BF16 R24, R200.reuse, R178, R24 ;  /* 0x000000b2c818723c */ /* 0x040fe20000041818 */
[----:B------:R-:W3:Y:S01]  /*ce80*/  LDSM.16.M88.4 R176, [R210+0x3c00] ;  /* 0x003c0000d2b0783b */ /* 0x000ee20000000200 */
        /* <DEDUP_REMOVED lines=34> */
[----:B------:R-:W-:-:S05]  /*d0b0*/  @!P6 BRA `(.L_x_1560) ;  /* 0x000003c00000e947 */ /* 0x000fca0003800000 */
[----:B------:R-:W-:Y:S01]  /*d0c0*/  IMAD.SHL.U32 R155, R219, 0x100, RZ ;  /* 0x00000100db9b7824 */ /* 0x000fe200078e00ff */
[----:B------:R-:W-:Y:S04]  /*d0d0*/  IABS R0, c[0x0][0x2d0] ;  /* 0x0000b40000007a13 */ /* 0x000fe80000000000 */
[----:B------:R-:W1:Y:S01]  /*d0e0*/  I2F.RP R154, R0 ;  /* 0x00000000009a7306 */ /* 0x000e620000209400 */
[C---:B------:R-:W-:Y:S02]  /*d0f0*/  IADD3 R152, R155.reuse, -0x200, RZ ;  /* 0xfffffe009b987810 */ /* 0x040fe40007ffe0ff */
[----:B------:R-:W-:Y:S04]  /*d100*/  IADD3 R155, R155, -0x100, RZ ;  /* 0xffffff009b9b7810 */ /* 0x000fe80007ffe0ff */
[----:B------:R-:W-:Y:S02]  /*d110*/  IABS R148, R155 ;  /* 0x0000009b00947213 */ /* 0x000fe40000000000 */
[----:B------:R-:W-:Y:S04]  /*d120*/  LOP3.LUT R155, R155, c[0x0][0x2d0], RZ, 0x3c, !PT ;  /* 0x0000b4009b9b7a12 */ /* 0x000fe800078e3cff */
[----:B------:R-:W-:Y:S01]  /*d130*/  ISETP.GE.AND P2, PT, R155, RZ, PT ;  /* 0x000000ff9b00720c */ /* 0x000fe20003f46270 */
        /* <DEDUP_REMOVED lines=25> */
[----:B------:R-:W-:Y:S09]  /*d2d0*/  ISETP.NE.AND P1, PT, RZ, c[0x0][0x2d0], PT ;  /* 0x0000b400ff007a0c */ /* 0x000ff20003f25270 */
        /* <DEDUP_REMOVED lines=9> */
[-C--:B------:R-:W-:Y:S02]  /*d370*/  LEA.HI.X.SX32 R157, R155, R231.reuse, 0x2, P1 ;  /* 0x000000e79b9d7211 */ /* 0x080fe400008f16ff */
[----:B------:R-:W-:Y:S01]  /*d380*/  LEA.HI.X.SX32 R153, R151, R231, 0x2, P0 ;  /* 0x000000e797997211 */ /* 0x000fe200000f16ff */
[----:B------:R-:W-:Y:S02]  /*d390*/  IMAD.MOV.U32 R151, RZ, RZ, c[0x0][0x2d0] ;  /* 0x0000b400ff977624 */ /* 0x000fe400078e00ff */
[----:B------:R-:W2:Y:S02]  /*d3a0*/  LDG.E R2, [R156.64] ;  /* 0x0000000c9c027981 */ /* 0x000ea4000c1e1900 */
[----:B------:R-:W-:Y:S02]  /*d3b0*/  IMAD R151, R0, R151, -0x100 ;  /* 0xffffff0000977424 */ /* 0x000fe400078e0297 */
[----:B------:R-:W2:Y:S02]  /*d3c0*/  LDG.E R153, [R152.64] ;  /* 0x0000000c98997981 */ /* 0x000ea4000c1e1900 */
        /* <DEDUP_REMOVED lines=11> */
.L_x_1560:
[----:B------:R-:W-:Y:S01]  /*d480*/  USHF.L.U32 UR5, UR7, 0x6, URZ ;  /* 0x0000000607057899 */ /* 0x000fe2000800063f */
[C---:B------:R-:W-:Y:S01]  /*d490*/  LEA R226, P0, R154.reuse, R226, 0x1 ;  /* 0x000000e29ae27211 */ /* 0x040fe200078008ff */
[----:B------:R-:W-:Y:S03]  /*d4a0*/  USHF.L.U64.HI UR7, UR7, UR10, UR4 ;  /* 0x0000000a07077299 */ /* 0x000fe60008010204 */
        /* <DEDUP_REMOVED lines=27> */
.L_x_1559:
        /* <DEDUP_REMOVED lines=695> */
[----:B--2---:R-:W-:Y:S01]  /*101d0*/  F2FP.BF16.PACK_AB R133, R45, R44 ;  /* 0x0000002c2d85723e */ /* 0x004fe200000010ff */
        /* <DEDUP_REMOVED lines=18> */
.L_x_1557:
[----:B------:R-:W1:Y:S01]  /*10300*/  SHFL.BFLY PT, R5, R234, 0x2, 0x1f ;  /* 0x0c401f00ea057f89 */ /* 0x000e6200000e0000 */
[----:B------:R-:W-:Y:S01]  /*10310*/  IMAD.MOV.U32 R11, RZ, RZ, 0x3f800000 ;  /* 0x3f800000ff0b7424 */ /* 0x000fe200078e00ff */
[----:B------:R-:W-:Y:S01]  /*10320*/  BSSY B0, `(.L_x_1562) ;  /* 0x0000081000007945 */ /* 0x000fe20003800000 */
[----:B------:R-:W-:Y:S01]  /*10330*/  IMAD.MOV.U32 R9, RZ, RZ, 0x3f800000 ;  /* 0x3f800000ff097424 */ /* 0x000fe200078e00ff */
[----:B------:R-:W2:Y:S04]  /*10340*/  SHFL.BFLY PT, R4, R233, 0x2, 0x1f ;  /* 0x0c401f00e9047f89 */ /* 0x000ea800000e0000 */
[----:B------:R-:W3:Y:S01]  /*10350*/  S2R R6, SR_TID.X ;  /* 0x0000000000067919 */ /* 0x000ee20000002100 */
[----:B-1----:R-:W-:-:S02]  /*10360*/  FADD.FTZ R10, R5, R234 ;  /* 0x000000ea050a7221 */ /* 0x002fc40000010000 */
[----:B--2---:R-:W-:-:S03]  /*10370*/  FADD.FTZ R3, R4, R233 ;  /* 0x000000e904037221 */ /* 0x004fc60000010000 */
[----:B------:R-:W1:Y:S01]  /*10380*/  SHFL.BFLY PT, R7, R10, 0x1, 0x1f ;  /* 0x0c201f000a077f89 */ /* 0x000e6200000e0000 */
[----:B---3--:R-:W-:-:S03]  /*10390*/  SHF.R.S32.HI R5, RZ, 0x1f, R6 ;  /* 0x0000001fff057819 */ /* 0x008fc60000011406 */
[----:B------:R-:W2:Y:S01]  /*103a0*/  SHFL.BFLY PT, R8, R3, 0x1, 0x1f ;  /* 0x0c201f0003087f89 */ /* 0x000ea200000e0000 */
[CC--:B------:R-:W-:Y:S02]  /*103b0*/  LEA.HI R4, R5.reuse, R6.reuse, RZ, 0x2 ;  /* 0x0000000605047211 */ /* 0x0c0fe400078f10ff */
[----:B------:R-:W-:Y:S02]  /*103c0*/  LEA.HI R5, R5, R6, RZ, 0x5 ;  /* 0x0000000605057211 */ /* 0x000fe400078f28ff */
[----:B------:R-:W-:-:S05]  /*103d0*/  LOP3.LUT R13, R4, 0xfffffffc, RZ, 0xc0, !PT ;  /* 0xfffffffc040d7812 */ /* 0x000fca00078ec0ff */
[----:B------:R-:W-:Y:S02]  /*103e0*/  IMAD.IADD R13, R6, 0x1, -R13 ;  /* 0x00000001060d7824 */ /* 0x000fe400078e0a0d */
[----:B-1----:R-:W-:Y:S02]  /*103f0*/  FADD.FTZ R7, R10, R7 ;  /* 0x000000070a077221 */ /* 0x002fe40000010000 */
[----:B--2---:R-:W-:-:S03]  /*10400*/  FADD.FTZ R8, R3, R8 ;  /* 0x0000000803087221 */ /* 0x004fc60000010000 */
[----:B------:R-:W-:Y:S02]  /*10410*/  FSETP.NE.FTZ.AND P3, PT, R7, RZ, PT ;  /* 0x000000ff0700720b */ /* 0x000fe40003f75000 */
[----:B------:R-:W-:Y:S02]  /*10420*/  SHF.R.S32.HI R3, RZ, 0x2, R4 ;  /* 0x00000002ff037819 */ /* 0x000fe40000011404 */
[----:B------:R-:W-:Y:S02]  /*10430*/  FSETP.NE.FTZ.AND P4, PT, R8, RZ, PT ;  /* 0x000000ff0800720b */ /* 0x000fe40003f95000 */
[----:B------:R-:W-:-:S04]  /*10440*/  SHF.R.S32.HI R10, RZ, 0x1f, R3 ;  /* 0x0000001fff0a7819 */ /* 0x000fc80000011403 */
[----:B------:R-:W-:-:S03]  /*10450*/  LEA.HI R10, R10, R3, RZ, 0x3 ;  /* 0x000000030a0a7211 */ /* 0x000fc600078f18ff */
[----:B------:R-:W1:Y:S01]  /*10460*/  @P3 MUFU.RCP R11, R7 ;  /* 0x00000007000b3308 */ /* 0x000e620000001000 */
[----:B------:R-:W-:-:S04]  /*10470*/  LOP3.LUT R10, R10, 0xfffffff8, RZ, 0xc0, !PT ;  /* 0xfffffff80a0a7812 */ /* 0x000fc800078ec0ff */
[----:B------:R-:W-:Y:S02]  /*10480*/  IADD3 R12, R3, -R10, RZ ;  /* 0x8000000a030c7210 */ /* 0x000fe40007ffe0ff */
[----:B------:R-:W-:Y:S01]  /*10490*/  SHF.R.S32.HI R10, RZ, 0x5, R5 ;  /* 0x00000005ff0a7819 */ /* 0x000fe20000011405 */
[----:B------:R-:W2:Y:S01]  /*104a0*/  @P4 MUFU.RCP R9, R8 ;  /* 0x0000000800094308 */ /* 0x000ea20000001000 */
[----:B------:R-:W-:-:S04]  /*104b0*/  LOP3.LUT R5, R5, 0xffffffe0, RZ, 0xc0, !PT ;  /* 0xffffffe005057812 */ /* 0x000fc800078ec0ff */
[----:B------:R-:W-:Y:S02]  /*104c0*/  IADD3 R5, -R5, R6, RZ ;  /* 0x0000000605057210 */ /* 0x000fe40007ffe1ff */
[----:B------:R-:W-:Y:S01]  /*104d0*/  MOV R6, 0x7f800000 ;  /* 0x7f80000000067802 */ /* 0x000fe20000000f00 */
[C---:B-1----:R-:W-:Y:S01]  /*104e0*/  FMUL.FTZ R147, R11.reuse, R147 ;  /* 0x000000930b937220 */ /* 0x042fe20000410000 */
[----:B------:R-:W-:Y:S01]  /*104f0*/  @P4 MUFU.LG2 R8, R8 ;  /* 0x0000000800084308 */ /* 0x000fe20000000c00 */
[C---:B------:R-:W-:Y:S02]  /*10500*/  FMUL.FTZ R146, R11.reuse, R146 ;  /* 0x000000920b927220 */ /* 0x040fe40000410000 */
[C---:B------:R-:W-:Y:S02]  /*10510*/  FMUL.FTZ R143, R11.reuse, R143 ;  /* 0x0000008f0b8f7220 */ /* 0x040fe40000410000 */
[----:B------:R-:W-:Y:S01]  /*10520*/  FMUL.FTZ R142, R11, R142 ;  /* 0x0000008e0b8e7220 */ /* 0x000fe20000410000 */
[----:B------:R-:W-:Y:S01]  /*10530*/  F2FP.BF16.PACK_AB R146, R147, R146 ;  /* 0x000000929392723e */ /* 0x000fe200000010ff */
[C---:B------:R-:W-:Y:S01]  /*10540*/  FMUL.FTZ R139, R11.reuse, R139 ;  /* 0x0000008b0b8b7220 */ /* 0x040fe20000410000 */
[----:B------:R-:W1:Y:S01]  /*10550*/  @P3 MUFU.LG2 R7, R7 ;  /* 0x0000000700073308 */ /* 0x000e620000000c00 */
[----:B------:R-:W-:Y:S01]  /*10560*/  FMUL.FTZ R138, R11, R138 ;  /* 0x0000008a0b8a7220 */ /* 0x000fe20000410000 */
[----:B------:R-:W-:Y:S01]  /*10570*/  F2FP.BF16.PACK_AB R142, R143, R142 ;  /* 0x0000008e8f8e723e */ /* 0x000fe200000010ff */
[----:B------:R-:W-:-:S02]  /*10580*/  FMUL.FTZ R135, R11, R135 ;  /* 0x000000870b877220 */ /* 0x000fc40000410000 */
[----:B------:R-:W-:Y:S01]  /*10590*/  FMUL.FTZ R134, R11, R134 ;  /* 0x000000860b867220 */ /* 0x000fe20000410000 */
[----:B------:R-:W-:Y:S01]  /*105a0*/  LEA.HI R11, R12, R12, RZ, 0x1 ;  /* 0x0000000c0c0b7211 */ /* 0x000fe200078f08ff */
[----:B--2---:R-:W-:Y:S01]  /*105b0*/  FMUL.FTZ R144, R9, R144 ;  /* 0x0000009009907220 */ /* 0x004fe20000410000 */
[----:B------:R-:W-:Y:S01]  /*105c0*/  F2FP.BF16.PACK_AB R138, R139, R138 ;  /* 0x0000008a8b8a723e */ /* 0x000fe200000010ff */
[C---:B------:R-:W-:Y:S01]  /*105d0*/  FMUL.FTZ R145, R9.reuse, R145 ;  /* 0x0000009109917220 */ /* 0x040fe20000410000 */
[----:B------:R-:W-:Y:S01]  /*105e0*/  SHF.R.S32.HI R14, RZ, 0x1, R11 ;  /* 0x00000001ff0e7819 */ /* 0x000fe2000001140b */
[----:B------:R-:W-:Y:S01]  /*105f0*/  FMUL.FTZ R140, R9, R140 ;  /* 0x0000008c098c7220 */ /* 0x000fe20000410000 */
[----:B------:R-:W-:Y:S01]  /*10600*/  LOP3.LUT R11, R11, 0x3fffffe, RZ, 0xc0, !PT ;  /* 0x03fffffe0b0b7812 */ /* 0x000fe200078ec0ff */
[C---:B------:R-:W-:Y:S01]  /*10610*/  FMUL.FTZ R141, R9.reuse, R141 ;  /* 0x0000008d098d7220 */ /* 0x040fe20000410000 */
[C---:B------:R-:W-:Y:S01]  /*10620*/  LOP3.LUT P0, RZ, R14.reuse, 0x2, RZ, 0xc0, !PT ;  /* 0x000000020eff7812 */ /* 0x040fe2000780c0ff */
[----:B------:R-:W-:Y:S01]  /*10630*/  IMAD.SHL.U32 R15, R14, 0x40, RZ ;  /* 0x000000400e0f7824 */ /* 0x000fe200078e00ff */
[----:B------:R-:W-:Y:S01]  /*10640*/  IADD3 R11, R12, -R11, RZ ;  /* 0x8000000b0c0b7210 */ /* 0x000fe20007ffe0ff */
[----:B------:R-:W-:Y:S01]  /*10650*/  IMAD R12, R10, 0x100, R13 ;  /* 0x000001000a0c7824 */ /* 0x000fe200078e020d */
[----:B------:R-:W-:Y:S01]  /*10660*/  LOP3.LUT R13, R14, 0x1, RZ, 0xc0, !PT ;  /* 0x000000010e0d7812 */ /* 0x000fe200078ec0ff */
[----:B------:R-:W-:Y:S01]  /*10670*/  FMUL.FTZ R136, R9, R136 ;  /* 0x0000008809887220 */ /* 0x000fe20000410000 */
[----:B------:R-:W-:Y:S01]  /*10680*/  LOP3.LUT R15, R15, 0xc0, RZ, 0xc0, !PT ;  /* 0x000000c00f0f7812 */ /* 0x000fe200078ec0ff */
[----:B------:R-:W-:Y:S01]  /*10690*/  IMAD R11, R11, 0x10, R12 ;  /* 0x000000100b0b7824 */ /* 0x000fe200078e020c */
[----:B------:R-:W-:Y:S01]  /*106a0*/  ISETP.NE.U32.AND P1, PT, R13, 0x1, PT ;  /* 0x000000010d00780c */ /* 0x000fe20003f25070 */
[----:B------:R-:W-:Y:S01]  /*106b0*/  IMAD.MOV.U32 R13, RZ, RZ, -0x10 ;  /* 0xfffffff0ff0d7424 */ /* 0x000fe200078e00ff */
[----:B------:R-:W-:Y:S01]  /*106c0*/  LEA.HI R16, R15, R15, RZ, 0x1d ;  /* 0x0000000f0f107211 */ /* 0x000fe200078fe8ff */
[----:B------:R-:W-:Y:S01]  /*106d0*/  FMUL.FTZ R137, R9, R137 ;  /* 0x0000008909897220 */ /* 0x000fe20000410000 */
[----:B------:R-:W-:Y:S01]  /*106e0*/  F2FP.BF16.PACK_AB R144, R145, R144 ;  /* 0x000000909190723e */ /* 0x000fe200000010ff */
[----:B------:R-:W-:Y:S01]  /*106f0*/  FMUL.FTZ R132, R9, R132 ;  /* 0x0000008409847220 */ /* 0x000fe20000410000 */
[----:B------:R-:W-:Y:S01]  /*10700*/  LEA R16, R11, R16, 0x1 ;  /* 0x000000100b107211 */ /* 0x000fe200078e08ff */
[----:B------:R-:W-:Y:S01]  /*10710*/  FMUL.FTZ R9, R9, R133 ;  /* 0x0000008509097220 */ /* 0x000fe20000410000 */
[----:B------:R-:W-:Y:S01]  /*10720*/  SEL R14, R13, 0x10, !P1 ;  /* 0x000000100d0e7807 */ /* 0x000fe20004800000 */
[----:B------:R-:W2:Y:S01]  /*10730*/  LDC.U8 R12, c[0x0][0x328] ;  /* 0x0000ca00ff0c7b82 */ /* 0x000ea20000000000 */
[----:B------:R-:W-:Y:S01]  /*10740*/  SHF.L.U32 R15, R16, 0x1, RZ ;  /* 0x00000001100f7819 */ /* 0x000fe200000006ff */
[----:B------:R-:W3:Y:S01]  /*10750*/  S2R R11, SR_CTAID.Y ;  /* 0x00000000000b7919 */ /* 0x000ee20000002600 */
[----:B------:R-:W-:Y:S01]  /*10760*/  F2FP.BF16.PACK_AB R140, R141, R140 ;  /* 0x0000008c8d8c723e */ /* 0x000fe200000010ff */
[----:B-1----:R-:W-:Y:S01]  /*10770*/  @P3 FMUL.FTZ R7, R7, 0.69314718246459960938 ;  /* 0x3f31721807073820 */ /* 0x002fe20000410000 */
[C---:B------:R-:W-:Y:S01]  /*10780*/  IADD3 R21, R15.reuse, 0x20, RZ ;  /* 0x000000200f157810 */ /* 0x040fe20007ffe0ff */
[C---:B------:R-:W-:Y:S01]  /*10790*/  IMAD.IADD R23, R15.reuse, 0x1, R14 ;  /* 0x000000010f177824 */ /* 0x040fe200078e020e */
[----:B------:R-:W-:Y:S01]  /*107a0*/  @P0 IADD3 R21, R15, -0x20, RZ ;  /* 0xffffffe00f150810 */ /* 0x000fe20007ffe0ff */
[----:B------:R-:W-:Y:S01]  /*107b0*/  STS [R15], R144 ;  /* 0x000000900f007388 */ /* 0x000fe20000000800 */
[----:B------:R-:W-:Y:S01]  /*107c0*/  F2FP.BF16.PACK_AB R136, R137, R136 ;  /* 0x000000888988723e */ /* 0x000fe200000010ff */
[----:B------:R-:W-:Y:S01]  /*107d0*/  @P3 FFMA.FTZ R6, R0, c[0x0][0x238], R7 ;  /* 0x00008e0000063a23 */ /* 0x000fe20000010007 */
[----:B------:R-:W-:Y:S01]  /*107e0*/  F2FP.BF16.PACK_AB R132, R9, R132 ;  /* 0x000000840984723e */ /* 0x000fe200000010ff */
[----:B------:R-:W-:Y:S01]  /*107f0*/  STS [R15+0x200], R146 ;  /* 0x000200920f007388 */ /* 0x000fe20000000800 */
[----:B------:R-:W-:-:S02]  /*10800*/  F2FP.BF16.PACK_AB R134, R135, R134 ;  /* 0x000000868786723e */ /* 0x000fc400000010ff */
[----:B------:R-:W-:Y:S01]  /*10810*/  IADD3 R25, R14, R21, RZ ;  /* 0x000000150e197210 */ /* 0x000fe20007ffe0ff */
[----:B------:R-:W-:Y:S01]  /*10820*/  STS [R23], R140 ;  /* 0x0000008c17007388 */ /* 0x000fe20000000800 */
[----:B------:R-:W-:-:S03]  /*10830*/  ISETP.NE.AND P1, PT, R218, -0x1, PT ;  /* 0xffffffffda00780c */ /* 0x000fc60003f25270 */
[----:B------:R1:W-:Y:S04]  /*10840*/  STS [R23+0x200], R142 ;  /* 0x0002008e17007388 */ /* 0x0003e80000000800 */
[----:B------:R-:W-:Y:S01]  /*10850*/  STS [R21], R136 ;  /* 0x0000008815007388 */ /* 0x000fe20000000800 */
[----:B--2---:R-:W-:-:S03]  /*10860*/  ISETP.NE.AND P2, PT, R12, RZ, PT ;  /* 0x000000ff0c00720c */ /* 0x004fc60003f45270 */
[----:B------:R2:W-:Y:S01]  /*10870*/  STS [R21+0x200], R138 ;  /* 0x0002008a15007388 */ /* 0x0005e20000000800 */
[C---:B------:R-:W-:Y:S01]  /*10880*/  ISETP.NE.OR P0, PT, R218.reuse, -0x1, !P2 ;  /* 0xffffffffda00780c */ /* 0x040fe20005705670 */
[----:B------:R-:W-:Y:S01]  /*10890*/  @P1 IMAD.WIDE.U32 R26, R218, c[0x0][0x1e8], RZ ;  /* 0x00007a00da1a1a25 */ /* 0x000fe200078e00ff */
[----:B---3--:R-:W-:Y:S01]  /*108a0*/  @!P1 SHF.R.S32.HI R20, RZ, 0x1f, R11 ;  /* 0x0000001fff149819 */ /* 0x008fe2000001140b */
[----:B------:R-:W-:Y:S02]  /*108b0*/  STS [R25], R132 ;  /* 0x0000008419007388 */ /* 0x000fe40000000800 */
[----:B------:R-:W-:Y:S02]  /*108c0*/  @P1 IMAD.MOV.U32 R22, RZ, RZ, R26 ;  /* 0x000000ffff161224 */ /* 0x000fe400078e001a */
[----:B------:R3:W-:Y:S01]  /*108d0*/  STS [R25+0x200], R134 ;  /* 0x0002008619007388 */ /* 0x0007e20000000800 */
[----:B------:R-:W-:-:S03]  /*108e0*/  @!P1 IMAD R20, R20, c[0x0][0x1e0], RZ ;  /* 0x0000780014149a24 */ /* 0x000fc600078e02ff */
[----:B------:R-:W-:Y:S01]  /*108f0*/  BAR.SYNC.DEFER_BLOCKING 0x0 ;  /* 0x0000000000007b1d */ /* 0x000fe20000010000 */
[----:B------:R-:W-:Y:S01]  /*10900*/  @!P1 IMAD R20, R11, c[0x0][0x1e4], R20 ;  /* 0x000079000b149a24 */ /* 0x000fe200078e0214 */
[----:B-1----:R-:W-:-:S04]  /*10910*/  SHF.R.S32.HI R23, RZ, 0x1f, R10 ;  /* 0x0000001fff177819 */ /* 0x002fc8000001140a */
[----:B------:R-:W1:Y:S01]  /*10920*/  S2R R9, SR_CTAID.Z ;  /* 0x0000000000097919 */ /* 0x000e620000002700 */
[----:B------:R-:W-:Y:S01]  /*10930*/  LEA.HI R23, R23, R10, RZ, 0x2 ;  /* 0x0000000a17177211 */ /* 0x000fe200078f10ff */
[----:B--2---:R-:W-:-:S03]  /*10940*/  @P1 IMAD R21, R218, c[0x0][0x1ec], R27 ;  /* 0x00007b00da151a24 */ /* 0x004fc600078e021b */
[----:B------:R-:W-:Y:S01]  /*10950*/  LOP3.LUT R23, R23, 0xfffffffc, RZ, 0xc0, !PT ;  /* 0xfffffffc17177812 */ /* 0x000fe200078ec0ff */
[----:B------:R-:W-:Y:S01]  /*10960*/  @!P0 IMAD R218, R11, c[0x0][0x214], RZ ;  /* 0x000085000bda8a24 */ /* 0x000fe200078e02ff */
[----:B------:R-:W-:Y:S01]  /*10970*/  LOP3.LUT P0, RZ, R5, 0x3, RZ, 0xc0, !PT ;  /* 0x0000000305ff7812 */ /* 0x000fe2000780c0ff */
[----:B------:R-:W-:Y:S02]  /*10980*/  IMAD.MOV.U32 R5, RZ, RZ, 0x7f800000 ;  /* 0x7f800000ff057424 */ /* 0x000fe400078e00ff */
[----:B------:R-:W-:Y:S02]  /*10990*/  IMAD.IADD R23, R10, 0x1, -R23 ;  /* 0x000000010a177824 */ /* 0x000fe400078e0a17 */
[----:B---3--:R-:W-:Y:S01]  /*109a0*/  @!P1 IMAD.WIDE.U32 R24, R11, c[0x0][0x1e0], RZ ;  /* 0x000078000b189a25 */ /* 0x008fe200078e00ff */
[----:B------:R2:W3:Y:S03]  /*109b0*/  LDS.128 R12, [R221] ;  /* 0x00000000dd0c7984 */ /* 0x0004e60000000c00 */
[----:B------:R-:W-:Y:S01]  /*109c0*/  @!P1 IMAD.MOV.U32 R22, RZ, RZ, R24 ;  /* 0x000000ffff169224 */ /* 0x000fe200078e0018 */
[----:B------:R-:W-:Y:S01]  /*109d0*/  @!P1 IADD3 R21, R25, R20, RZ ;  /* 0x0000001419159210 */ /* 0x000fe20007ffe0ff */
[----:B------:R-:W-:Y:S01]  /*109e0*/  @P4 FMUL.FTZ R25, R8, 0.69314718246459960938 ;  /* 0x3f31721808194820 */ /* 0x000fe20000410000 */
[----:B------:R2:W4:Y:S01]  /*109f0*/  LDS.128 R16, [R221+0x800] ;  /* 0x00080000dd107984 */ /* 0x0005220000000c00 */
[----:B------:R-:W-:Y:S01]  /*10a00*/  LEA R23, R23, R228, 0x4 ;  /* 0x000000e417177211 */ /* 0x000fe200078e20ff */
[----:B-1----:R-:W-:-:S02]  /*10a10*/  @!P2 IMAD R11, R11, c[0x0][0x1c0], R9 ;  /* 0x000070000b0baa24 */ /* 0x002fc400078e0209 */
[----:B------:R-:W-:Y:S02]  /*10a20*/  @P2 IMAD R218, R9, c[0x0][0x234], R218 ;  /* 0x00008d0009da2a24 */ /* 0x000fe400078e02da */
[----:B------:R-:W-:Y:S02]  /*10a30*/  @P4 FFMA.FTZ R5, R2, c[0x0][0x238], R25 ;  /* 0x00008e0002054a23 */ /* 0x000fe40000010019 */
[----:B------:R-:W-:Y:S01]  /*10a40*/  @!P2 IMAD R218, R11, c[0x0][0x214], RZ ;  /* 0x000085000bdaaa24 */ /* 0x000fe200078e02ff */
[----:B------:R-:W-:Y:S05]  /*10a50*/  @P0 BRA `(.L_x_1563) ;  /* 0x000000d000000947 */ /* 0x000fea0003800000 */
[----:B------:R-:W1:Y:S02]  /*10a60*/  S2R R7, SR_CTAID.X ;  /* 0x0000000000077919 */ /* 0x000e640000002500 */
[C---:B-1----:R-:W-:Y:S02]  /*10a70*/  IMAD R218, R7.reuse, 0x40, R218 ;  /* 0x0000004007da7824 */ /* 0x042fe400078e02da */
        /* <DEDUP_REMOVED lines=11> */
.L_x_1563:
[----:B------:R-:W-:Y:S05]  /*10b30*/  BSYNC B0 ;  /* 0x0000000000007941 */ /* 0x000fea0003800000 */
.L_x_1562:
[----:B------:R-:W5:Y:S01]  /*10b40*/  S2R R7, SR_CTAID.X ;  /* 0x0000000000077919 */ /* 0x000f620000002500 */
[----:B------:R-:W-:Y:S01]  /*10b50*/  SHF.R.S32.HI R2, RZ, 0x1f, R9 ;  /* 0x0000001fff027819 */ /* 0x000fe20000011409 */
[----:B------:R-:W-:Y:S04]  /*10b60*/  BSSY B0, `(.L_x_1564) ;  /* 0x0000016000007945 */ /* 0x000fe80003800000 */
[----:B------:R-:W-:-:S04]  /*10b70*/  IMAD R2, R2, c[0x0][0x1f0], RZ ;  /* 0x00007c0002027a24 */ /* 0x000fc800078e02ff */
[----:B------:R-:W-:Y:S01]  /*10b80*/  IMAD R2, R9, c[0x0][0x1f4], R2 ;  /* 0x00007d0009027a24 */ /* 0x000fe200078e0202 */
[----:B-1---5:R-:W-:-:S04]  /*10b90*/  SHF.L.U32 R5, R7, 0x6, RZ ;  /* 0x0000000607057819 */ /* 0x022fc800000006ff */
[----:B------:R-:W-:Y:S01]  /*10ba0*/  SHF.R.S32.HI R0, RZ, 0x1f, R5 ;  /* 0x0000001fff007819 */ /* 0x000fe20000011405 */
[----:B------:R-:W-:-:S04]  /*10bb0*/  IMAD.WIDE.U32 R222, R5, c[0x0][0x1e8], R222 ;  /* 0x00007a0005de7a25 */ /* 0x000fc800078e00de */
[----:B------:R-:W-:Y:S01]  /*10bc0*/  IMAD R0, R0, c[0x0][0x1e8], RZ ;  /* 0x00007a0000007a24 */ /* 0x000fe200078e02ff */
[----:B------:R-:W-:-:S03]  /*10bd0*/  IADD3 R22, P0, R22, R222, RZ ;  /* 0x000000de16167210 */ /* 0x000fc60007f1e0ff */
[----:B------:R-:W-:-:S05]  /*10be0*/  IMAD R0, R5, c[0x0][0x1ec], R0 ;  /* 0x00007b0005007a24 */ /* 0x000fca00078e0200 */
[----:B------:R-:W-:Y:S02]  /*10bf0*/  IADD3.X R23, R21, R0, R223, P0, !PT ;  /* 0x0000000015177210 */ /* 0x000fe400007fe4df */
[----:B------:R-:W-:-:S03]  /*10c00*/  ISETP.GE.AND P0, PT, R224, R214, PT ;  /* 0x000000d6e000720c */ /* 0x000fc60003f06270 */
        /* <DEDUP_REMOVED lines=10> */
[----:B---3--:R1:W-:Y:S02]  /*10cb0*/  STG.E.128 [R20.64], R12 ;  /* 0x0000000c14007986 */ /* 0x0083e4000c101d0c */
.L_x_1565:
[----:B------:R-:W-:Y:S05]  /*10cc0*/  BSYNC B0 ;  /* 0x0000000000007941 */ /* 0x000fea0003800000 */
.L_x_1564:
[----:B------:R-:W-:Y:S01]  /*10cd0*/  IMAD R7, R7, -0x40, R220 ;  /* 0xffffffc007077824 */ /* 0x000fe200078e02dc */
[----:B------:R-:W-:-:S04]  /*10ce0*/  LEA.HI.SX32 R4, R4, 0x20, 0x1e ;  /* 0x0000002004047811 */ /* 0x000fc800078ff2ff */
[----:B------:R-:W-:-:S13]  /*10cf0*/  ISETP.GE.AND P0, PT, R4, R7, PT ;  /* 0x000000070400720c */ /* 0x000fda0003f06270 */
        /* <DEDUP_REMOVED lines=11> */
[----:B----4-:R-:W-:Y:S01]  /*10db0*/  STG.E.128 [R2.64], R16 ;  /* 0x0000001002007986 */ /* 0x010fe2000c101d0c */
[----:B------:R-:W-:Y:S05]  /*10dc0*/  EXIT ;  /* 0x000000000000794d */ /* 0x000fea0003800000 */
.L_x_1566:
        /* <DEDUP_REMOVED lines=11> */
.L_x_5202:


//--------------------- .text._ZN5flash24flash_fwd_splitkv_kernelI23Flash_fwd_kernel_traitsILi32ELi64ELi256ELi4ELb0ELb0EN7cutlass10bfloat16_tE19Flash_kernel_traitsILi32ELi64ELi256ELi4ES3_EELb1ELb0ELb0ELb0ELb1ELb1ELb0ELb0EEEvNS_16Flash_fwd_paramsE --------------------------
	.section	.text._ZN5flash24flash_fwd_splitkv_kernelI23Flash_fwd_kernel_traitsILi32ELi64ELi256ELi4ELb0ELb0EN7cutlass10bfloat16_tE19Flash_kernel_traitsILi32ELi64ELi256ELi4ES3_EELb1ELb0ELb0ELb0ELb1ELb1ELb0ELb0EEEvNS_16Flash_fwd_paramsE,"ax",@progbits
	.sectioninfo	@"SHI_REGISTERS=255"
	.align	128
        .global         _ZN5flash24flash_fwd_splitkv_kernelI23Flash_fwd_kernel_traitsILi32ELi64ELi256ELi4ELb0ELb0EN7cutlass10bfloat16_tE19Flash_kernel_traitsILi32ELi64ELi256ELi4ES3_EELb1ELb0ELb0ELb0ELb1ELb1ELb0ELb0EEEvNS_16Flash_fwd_paramsE
        .type           _ZN5flash24flash_fwd_splitkv_kernelI23Flash_fwd_kernel_traitsILi32ELi64ELi256ELi4ELb0ELb0EN7cutlass10bfloat16_tE19Flash_kernel_traitsILi32ELi64ELi256ELi4ES3_EELb1ELb0ELb0ELb0ELb1ELb1ELb0ELb0EEEvNS_16Flash_fwd_paramsE,@function
        .size           _ZN5flash24flash_fwd_splitkv_kernelI23Flash_fwd_kernel_traitsILi32ELi64ELi256ELi4ELb0ELb0EN7cutlass10bfloat16_tE19Flash_kernel_traitsILi32ELi64ELi256ELi4ES3_EELb1ELb0ELb0ELb0ELb1ELb1ELb0ELb0EEEvNS_16Flash_fwd_paramsE,(.L_x_5203 - _ZN5flash24flash_fwd_splitkv_kernelI23Flash_fwd_kernel_traitsILi32ELi64ELi256ELi4ELb0ELb0EN7cutlass10bfloat16_tE19Flash_kernel_traitsILi32ELi64ELi256ELi4ES3_EELb1ELb0ELb0ELb0ELb1ELb1ELb0ELb0EEEvNS_16Flash_fwd_paramsE)
        .other          _ZN5flash24flash_fwd_splitkv_kernelI23Flash_fwd_kernel_traitsILi32ELi64ELi256ELi4ELb0ELb0EN7cutlass10bfloat16_tE19Flash_kernel_traitsILi32ELi64ELi256ELi4ES3_EELb1ELb0ELb0ELb0ELb1ELb1ELb0ELb0EEEvNS_16Flash_fwd_paramsE,@"STO_CUDA_ENTRY STV_DEFAULT"
_ZN5flash24flash_fwd_splitkv_kernelI23Flash_fwd_kernel_traitsILi32ELi64ELi256ELi4ELb0ELb0EN7cutlass10bfloat16_tE19Flash_kernel_traitsILi32ELi64ELi256ELi4ES3_EELb1ELb0ELb0ELb0ELb1ELb1ELb0ELb0EEEvNS_16Flash_fwd_paramsE:
.text._ZN5flash24flash_fwd_splitkv_kernelI23Flash_fwd_kernel_traitsILi32ELi64ELi256ELi4ELb0ELb0EN7cutlass10bfloat16_tE19Flash_kernel_traitsILi32ELi64ELi256ELi4ES3_EELb1ELb0ELb0ELb0ELb1ELb1ELb0ELb0EEEvNS_16Flash_fwd_paramsE:
        /* <DEDUP_REMOVED lines=16> */
[----:B------:R1:W2:Y:S04]  /*0100*/  @P2 LDG.E R172, [R4.64] ;  /* 0x0000000c04ac2981 */ /* 0x0002a8000c1e1900 */
[----:B------:R1:W2:Y:S01]  /*0110*/  @P2 LDG.E R175, [R4.64+0x4] ;  /* 0x0000040c04af2981 */ /* 0x0002a2000c1e1900 */
[----:B------:R-:W-:-:S06]  /*0120*/  IMAD.MOV.U32 R3, RZ, RZ, RZ ;  /* 0x000000ffff037224 */ /* 0x000fcc00078e00ff */
[----:B------:R3:W5:Y:S04]  /*0130*/  @!P1 LDG.E R18, [R8.64] ;  /* 0x0000000c08129981 */ /* 0x000768000c1e1900 */
[----:B------:R-:W4:Y:S04]  /*0140*/  S2R R22, SR_CTAID.X ;  /* 0x0000000000167919 */ /* 0x000f280000002500 */
[----:B------:R-:W2:Y:S01]  /*0150*/  S2R R6, SR_CTAID.Z ;  /* 0x0000000000067919 */ /* 0x000ea20000002700 */
[----:B-1----:R-:W-:-:S05]  /*0160*/  @P0 IMAD.WIDE R4, R7, R2, c[0x0][0x250] ;  /* 0x0000940007040625 */ /* 0x002fca00078e0202 */
[----:B------:R3:W5:Y:S01]  /*0170*/  @P0 LDG.E R3, [R4.64] ;  /* 0x0000000c04030981 */ /* 0x000762000c1e1900 */
[----:B------:R-:W-:-:S04]  /*0180*/  ISETP.NE.U32.AND P0, PT, RZ, c[0x0][0x248], PT ;  /* 0x00009200ff007a0c */ /* 0x000fc80003f05070 */
[----:B------:R-:W-:Y:S01]  /*0190*/  ISETP.NE.AND.EX P0, PT, RZ, c[0x0][0x24c], PT, P0 ;  /* 0x00009300ff007a0c */ /* 0x000fe20003f05300 */
[----:B--2---:R-:W-:Y:S02]  /*01a0*/  @P2 IMAD.IADD R175, R175, 0x1, -R172 ;  /* 0x00000001afaf2824 */ /* 0x004fe400078e0aac */
[----:B------:R-:W-:-:S10]  /*01b0*/  @!P2 IMAD.MOV.U32 R175, RZ, RZ, c[0x0][0x214] ;  /* 0x00008500ffafa624 */ /* 0x000fd400078e00ff */
[----:B------:R-:W-:Y:S05]  /*01c0*/  @!P0 BRA `(.L_x_1567) ;  /* 0x0000004000008947 */ /* 0x000fea0003800000 */
[----:B---34-:R-:W2:Y:S02]  /*01d0*/  @P3 LDG.E R4, [R8.64+0x4] ;  /* 0x0000040c08043981 */ /* 0x018ea4000c1e1900 */
[----:B--2--5:R-:W-:-:S06]  /*01e0*/  @P3 IADD3 R4, R4, -R18, RZ ;  /* 0x8000001204043210 */ /* 0x024fcc0007ffe0ff */
[----:B------:R1:W5:Y:S01]  /*01f0*/  @!P3 LDG.E R4, [R8.64] ;  /* 0x0000000c0804b981 */ /* 0x000362000c1e1900 */
[----:B------:R-:W-:Y:S05]  /*0200*/  BRA `(.L_x_1568) ;  /* 0x0000001000007947 */ /* 0x000fea0003800000 */
.L_x_1567:
[----:B---34-:R-:W-:Y:S02]  /*0210*/  MOV R4, c[0x0][0x218] ;  /* 0x0000860000047a02 */ /* 0x018fe40000000f00 */
.L_x_1568:
        /* <DEDUP_REMOVED lines=15> */
[----:B-1----:R-:W-:Y:S01]  /*0310*/  IADD3 R8, R46, 0xff, RZ ;  /* 0x000000ff2e087810 */ /* 0x002fe20007ffe0ff */
        /* <DEDUP_REMOVED lines=30> */
[--C-:B------:R-:W-:Y:S02]  /*0500*/  SHF.R.S32.HI R5, RZ, 0x1f, R4.reuse ;  /* 0x0000001fff057819 */ /* 0x100fe40000011404 */
        /* <DEDUP_REMOVED lines=26> */
.L_x_1571:
[----:B------:R-:W-:Y:S05]  /*06b0*/  BSYNC B0 ;  /* 0x0000000000007941 */ /* 0x000fea0003800000 */
.L_x_1570:
        /* <DEDUP_REMOVED lines=14> */
.L_x_1573:
[----:B------:R-:W-:Y:S05]  /*07a0*/  BSYNC B0 ;  /* 0x0000000000007941 */ /* 0x000fea0003800000 */
.L_x_1572:
[----:B------:R-:W-:-:S04]  /*07b0*/  LOP3.LUT P2, RZ, R47, 0x3, RZ, 0xc0, !PT ;  /* 0x000000032fff7812 */ /* 0x000fc8000784c0ff */
[-C--:B------:R-:W-:Y:S02]  /*07c0*/  ISETP.GE.OR P1, PT, R2, R175.reuse, P2 ;  /* 0x000000af0200720c */ /* 0x080fe40001726670 */
[----:B------:R-:W-:Y:S02]  /*07d0*/  IADD3 R2, P0, R7, R2, RZ ;  /* 0x0000000207027210 */ /* 0x000fe40007f1e0ff */
[----:B------:R-:W-:Y:S02]  /*07e0*/  ISETP.GE.OR P2, PT, R5, R175, P2 ;  /* 0x000000af0500720c */ /* 0x000fe40001746670 */
        /* <DEDUP_REMOVED lines=9> */
.L_x_1569:
        /* <DEDUP_REMOVED lines=47> */
[----:B------:R1:W2:Y:S01]  /*0b70*/  LDG.E R4, [R4.64] ;  /* 0x0000000c04047981 */ /* 0x0002a2000c1e1900 */
[----:B------:R-:W-:Y:S02]  /*0b80*/  IABS R0, c[0x0][0x1c8] ;  /* 0x0000720000007a13 */ /* 0x000fe40000000000 */
[----:B------:R-:W-:Y:S02]  /*0b90*/  IADD3 R2, -R2, RZ, RZ ;  /* 0x000000ff02027210 */ /* 0x000fe40007ffe1ff */
[----:B------:R-:W3:Y:S03]  /*0ba0*/  I2F.RP R8, R0 ;  /* 0x0000000000087306 */ /* 0x000ee60000209400 */
[----:B------:R-:W-:-:S05]  /*0bb0*/  IMAD R15, R2, c[0x0][0x2d0], R15 ;  /* 0x0000b400020f7a24 */ /* 0x000fca00078e020f */
[----:B------:R-:W-:Y:S01]  /*0bc0*/  SHF.R.S32.HI R14, RZ, 0x1f, R15 ;  /* 0x0000001fff0e7819 */ /* 0x000fe2000001140f */
[----:B---3--:R-:W3:Y:S02]  /*0bd0*/  MUFU.RCP R8, R8 ;  /* 0x0000000800087308 */ /* 0x008ee40000001000 */
[----:B---3--:R-:W-:-:S06]  /*0be0*/  IADD3 R8, R8, 0xffffffe, RZ ;  /* 0x0ffffffe08087810 */ /* 0x008fcc0007ffe0ff */
[----:B------:R-:W3:Y:S02]  /*0bf0*/  F2I.FTZ.U32.TRUNC.NTZ R9, R8 ;  /* 0x0000000800097305 */ /* 0x000ee4000021f000 */
[----:B---3--:R-:W-:Y:S01]  /*0c00*/  IMAD.MOV R3, RZ, RZ, -R9 ;  /* 0x000000ffff037224 */ /* 0x008fe200078e0a09 */
[----:B------:R-:W-:-:S03]  /*0c10*/  MOV R8, RZ ;  /* 0x000000ff00087202 */ /* 0x000fc60000000f00 */
[----:B-1----:R-:W-:Y:S01]  /*0c20*/  IMAD R5, R3, R0, RZ ;  /* 0x0000000003057224 */ /* 0x002fe200078e02ff */
        /* <DEDUP_REMOVED lines=30> */
[----:B------:R-:W-:-:S04]  /*0e10*/  IMAD.WIDE.U32 R54, R15, c[0x0][0x198], R2 ;  /* 0x000066000f367a25 */ /* 0x000fc800078e0002 */
[----:B------:R-:W-:Y:S01]  /*0e20*/  IMAD R2, R16, c[0x0][0x1b0], RZ ;  /* 0x00006c0010027a24 */ /* 0x000fe200078e02ff */
[----:B------:R-:W-:-:S03]  /*0e30*/  IADD3 R55, R55, R0, RZ ;  /* 0x0000000037377210 */ /* 0x000fc60007ffe0ff */
[C---:B------:R-:W-:Y:S02]  /*0e40*/  IMAD R2, R17.reuse, c[0x0][0x1b4], R2 ;  /* 0x00006d0011027a24 */ /* 0x040fe400078e0202 */
[----:B------:R-:W-:-:S04]  /*0e50*/  IMAD.WIDE.U32 R54, R17, c[0x0][0x1b0], R54 ;  /* 0x00006c0011367a25 */ /* 0x000fc800078e0036 */
[----:B------:R-:W-:Y:S01]  /*0e60*/  IMAD.IADD R2, R55, 0x1, R2 ;  /* 0x0000000137027824 */ /* 0x000fe200078e0202 */
[----:B------:R-:W-:Y:S05]  /*0e70*/  BRA `(.L_x_1575) ;  /* 0x0000049000007947 */ /* 0x000fea0003800000 */
.L_x_1574:
        /* <DEDUP_REMOVED lines=17> */
[----:B------:R-:W-:Y:S02]  /*0f90*/  MOV R5, R8 ;  /* 0x0000000800057202 */ /* 0x000fe40000000f00 */
.L_x_1576:
[----:B------:R-:W-:Y:S01]  /*0fa0*/  IABS R9, c[0x0][0x1c8] ;  /* 0x0000720000097a13 */ /* 0x000fe20000000000 */
[----:B------:R-:W-:Y:S01]  /*0fb0*/  @P3 IMAD.IADD R18, R3, 0x1, R18 ;  /* 0x0000000103123824 */ /* 0x000fe200078e0212 */
[----:B------:R-:W-:Y:S02]  /*0fc0*/  LEA R15, R37, 0xffffff00, 0x8 ;  /* 0xffffff00250f7811 */ /* 0x000fe400078e40ff */
[----:B------:R-:W1:Y:S01]  /*0fd0*/  I2F.RP R10, R9 ;  /* 0x00000009000a7306 */ /* 0x000e620000209400 */
[-C--:B------:R-:W-:Y:S02]  /*0fe0*/  LOP3.LUT R5, R5, R4.reuse, RZ, 0x3c, !PT ;  /* 0x0000000405057212 */ /* 0x080fe400078e3cff */
[----:B------:R-:W-:Y:S02]  /*0ff0*/  SHF.R.S32.HI R14, RZ, 0x1f, R15 ;  /* 0x0000001fff0e7819 */ /* 0x000fe4000001140f */
[----:B------:R-:W-:-:S04]  /*1000*/  LOP3.LUT R4, R5, R4, RZ, 0x3c, !PT ;  /* 0x0000000405047212 */ /* 0x000fc800078e3cff */
[----:B------:R-:W-:-:S05]  /*1010*/  LOP3.LUT R5, R5, R4, RZ, 0x3c, !PT ;  /* 0x0000000405057212 */ /* 0x000fca00078e3cff */
[----:B------:R-:W-:Y:S01]  /*1020*/  IMAD.WIDE.U32 R4, R15, c[0x0][0x198], R4 ;  /* 0x000066000f047a25 */ /* 0x000fe200078e0004 */
        /* <DEDUP_REMOVED lines=17> */
[----:B------:R-:W-:Y:S01]  /*1140*/  @P3 IMAD.WIDE.U32 R8, R18, c[0x0][0x1a0], RZ ;  /* 0x0000680012083a25 */ /* 0x000fe200078e00ff */
[----:B------:R-:W-:-:S03]  /*1150*/  LOP3.LUT R2, R6, c[0x0][0x1c8], RZ, 0x3c, !PT ;  /* 0x0000720006027a12 */ /* 0x000fc600078e3cff */
[----:B------:R-:W-:Y:S01]  /*1160*/  @P3 IMAD R18, R18, c[0x0][0x1a4], R9 ;  /* 0x0000690012123a24 */ /* 0x000fe200078e0209 */
[----:B------:R-:W-:Y:S01]  /*1170*/  ISETP.GE.AND P1, PT, R2, RZ, PT ;  /* 0x000000ff0200720c */ /* 0x000fe20003f26270 */
[----:B------:R-:W-:Y:S01]  /*1180*/  IMAD R2, R14, c[0x0][0x198], RZ ;  /* 0x000066000e027a24 */ /* 0x000fe200078e02ff */
[----:B------:R-:W-:-:S03]  /*1190*/  @P3 MOV R19, R8 ;  /* 0x0000000800133202 */ /* 0x000fc60000000f00 */
[----:B------:R-:W-:Y:S02]  /*11a0*/  IMAD R2, R15, c[0x0][0x19c], R2 ;  /* 0x000067000f027a24 */ /* 0x000fe400078e0202 */
[----:B------:R-:W-:Y:S02]  /*11b0*/  @P2 IADD3 R17, R17, 0x1, RZ ;  /* 0x0000000111112810 */ /* 0x000fe40007ffe0ff */
[----:B------:R-:W-:-:S04]  /*11c0*/  IMAD.IADD R5, R5, 0x1, R2 ;  /* 0x0000000105057824 */ /* 0x000fc800078e0202 */
[----:B------:R-:W-:Y:S02]  /*11d0*/  @!P1 IADD3 R17, -R17, RZ, RZ ;  /* 0x000000ff11119210 */ /* 0x000fe40007ffe1ff */
[----:B------:R-:W-:-:S04]  /*11e0*/  @!P0 LOP3.LUT R17, RZ, c[0x0][0x1c8], RZ, 0x33, !PT ;  /* 0x00007200ff118a12 */ /* 0x000fc800078e33ff */
[----:B------:R-:W-:Y:S01]  /*11f0*/  SHF.R.S32.HI R16, RZ, 0x1f, R17 ;  /* 0x0000001fff107819 */ /* 0x000fe20000011411 */
[----:B------:R-:W-:-:S04]  /*1200*/  IMAD.WIDE.U32 R4, R17, c[0x0][0x1b0], R4 ;  /* 0x00006c0011047a25 */ /* 0x000fc800078e0004 */
[----:B------:R-:W-:Y:S02]  /*1210*/  IMAD R2, R16, c[0x0][0x1b0], RZ ;  /* 0x00006c0010027a24 */ /* 0x000fe400078e02ff */
[----:B------:R-:W-:Y:S02]  /*1220*/  IMAD.MOV.U32 R54, RZ, RZ, R4 ;  /* 0x000000ffff367224 */ /* 0x000fe400078e0004 */
        /* <DEDUP_REMOVED lines=14> */
.L_x_1575:
[----:B------:R-:W-:Y:S01]  /*1310*/  ISETP.NE.AND P0, PT, R172, -0x1, PT ;  /* 0xffffffffac00780c */ /* 0x000fe20003f05270 */
[----:B------:R-:W-:Y:S01]  /*1320*/  IMAD R16, R16, c[0x0][0x1b8], RZ ;  /* 0x00006e0010107a24 */ /* 0x000fe200078e02ff */
[----:B-----5:R-:W-:Y:S02]  /*1330*/  SHF.R.S32.HI R0, RZ, 0x1f, R47 ;  /* 0x0000001fff007819 */ /* 0x020fe4000001142f */
[----:B------:R-:W-:Y:S01]  /*1340*/  SHF.R.S32.HI R20, RZ, 0x1f, R6 ;  /* 0x0000001fff147819 */ /* 0x000fe20000011406 */
[----:B------:R-:W-:Y:S01]  /*1350*/  IMAD R16, R17, c[0x0][0x1bc], R16 ;  /* 0x00006f0011107a24 */ /* 0x000fe200078e0210 */
[----:B------:R-:W-:Y:S02]  /*1360*/  LEA.HI R174, R0, R47, RZ, 0x2 ;  /* 0x0000002f00ae7211 */ /* 0x000fe400078f10ff */
[----:B------:R-:W-:Y:S01]  /*1370*/  IADD3 R168, -R92, R175, RZ ;  /* 0x000000af5ca87210 */ /* 0x000fe20007ffe1ff */
[----:B------:R-:W-:Y:S01]  /*1380*/  IMAD R20, R20, c[0x0][0x1a8], RZ ;  /* 0x00006a0014147a24 */ /* 0x000fe200078e02ff */
[----:B------:R-:W-:-:S02]  /*1390*/  LOP3.LUT R176, R174, 0xfffffffc, RZ, 0xc0, !PT ;  /* 0xfffffffcaeb07812 */ /* 0x000fc400078ec0ff */
[----:B------:R-:W-:Y:S01]  /*13a0*/  SHF.R.S32.HI R178, RZ, 0x2, R174 ;  /* 0x00000002ffb27819 */ /* 0x000fe200000114ae */
[----:B------:R-:W-:Y:S01]  /*13b0*/  @P0 IMAD.WIDE.U32 R10, R172, c[0x0][0x190], RZ ;  /* 0x00006400ac0a0a25 */ /* 0x000fe200078e00ff */
[----:B------:R-:W-:Y:S02]  /*13c0*/  @!P0 SHF.R.S32.HI R4, RZ, 0x1f, R7 ;  /* 0x0000001fff048819 */ /* 0x000fe40000011407 */
[-C--:B------:R-:W-:Y:S01]  /*13d0*/  IADD3 R176, -R176, R47.reuse, RZ ;  /* 0x0000002fb0b07210 */ /* 0x080fe20007ffe1ff */
[C---:B------:R-:W-:Y:S01]  /*13e0*/  @!P0 IMAD.WIDE.U32 R8, R7.reuse, c[0x0][0x178], RZ ;  /* 0x00005e0007088a25 */ /* 0x040fe200078e00ff */
[----:B------:R-:W-:Y:S02]  /*13f0*/  @P0 MOV R5, R10 ;  /* 0x0000000a00050202 */ /* 0x000fe40000000f00 */
[----:B------:R-:W-:Y:S01]  /*1400*/  SHF.L.U32 R176, R176, 0x3, RZ ;  /* 0x00000003b0b07819 */ /* 0x000fe200000006ff */
[----:B------:R-:W-:Y:S01]  /*1410*/  @!P0 IMAD R4, R4, c[0x0][0x178], RZ ;  /* 0x00005e0004048a24 */ /* 0x000fe200078e02ff */
[----:B------:R-:W-:Y:S01]  /*1420*/  LEA.HI R174, R174, R178, RZ, 0x1 ;  /* 0x000000b2aeae7211 */ /* 0x000fe200078f08ff */
[----:B------:R-:W-:Y:S01]  /*1430*/  @!P0 IMAD.MOV.U32 R5, RZ, RZ, R8 ;  /* 0x000000ffff058224 */ /* 0x000fe200078e0008 */
[----:B------:R-:W-:Y:S01]  /*1440*/  SHF.R.S32.HI R177, RZ, 0x1f, R176 ;  /* 0x0000001fffb17819 */ /* 0x000fe200000114b0 */
[----:B------:R-:W-:Y:S01]  /*1450*/  @!P0 IMAD R4, R7, c[0x0][0x17c], R4 ;  /* 0x00005f0007048a24 */ /* 0x000fe200078e0204 */
[----:B------:R-:W-:Y:S01]  /*1460*/  LOP3.LUT R174, R174, 0x7fffffe, RZ, 0xc0, !PT ;  /* 0x07fffffeaeae7812 */ /* 0x000fe200078ec0ff */
[----:B------:R-:W-:Y:S01]  /*1470*/  @P0 IMAD R3, R172, c[0x0][0x194], R11 ;  /* 0x00006500ac030a24 */ /* 0x000fe200078e020b */
[----:B------:R-:W-:Y:S01]  /*1480*/  IADD3 R11, R178, 0x20, RZ ;  /* 0x00000020b20b7810 */ /* 0x000fe20007ffe0ff */
[----:B------:R-:W-:Y:S01]  /*1490*/  IMAD R20, R6, c[0x0][0x1ac], R20 ;  /* 0x00006b0006147a24 */ /* 0x000fe200078e0214 */
[----:B------:R-:W-:Y:S01]  /*14a0*/  @!P0 IADD3 R3, R9, R4, RZ ;  /* 0x0000000409038210 */ /* 0x000fe20007ffe0ff */
[----:B------:R-:W-:Y:S01]  /*14b0*/  IMAD.IADD R174, R178, 0x1, -R174 ;  /* 0x00000001b2ae7824 */ /* 0x000fe200078e0aae */
[----:B------:R-:W-:-:S02]  /*14c0*/  LEA.HI R9, R0, R47, RZ, 0x3 ;  /* 0x0000002f00097211 */ /* 0x000fc400078f18ff */
[----:B------:R-:W-:Y:S02]  /*14d0*/  IADD3 R4, P0, R176, R5, RZ ;  /* 0x00000005b0047210 */ /* 0x000fe40007f1e0ff */
[----:B------:R-:W-:Y:S02]  /*14e0*/  SHF.R.S32.HI R8, RZ, 0x3, R9 ;  /* 0x00000003ff087819 */ /* 0x000fe40000011409 */
[----:B------:R-:W-:Y:S01]  /*14f0*/  ISETP.GE.AND P5, PT, R11, R168, PT ;  /* 0x000000a80b00720c */ /* 0x000fe20003fa6270 */
[----:B------:R-:W-:Y:S01]  /*1500*/  IMAD.X R5, R177, 0x1, R3, P0 ;  /* 0x00000001b1057824 */ /* 0x000fe200000e0603 */
[----:B------:R-:W-:Y:S02]  /*1510*/  SHF.L.U32 R3, R8, 0x6, RZ ;  /* 0x0000000608037819 */ /* 0x000fe400000006ff */
[----:B------:R-:W-:Y:S01]  /*1520*/  SHF.R.S32.HI R179, RZ, 0x1f, R178 ;  /* 0x0000001fffb37819 */ /* 0x000fe200000114b2 */
[----:B------:R-:W-:Y:S01]  /*1530*/  IMAD.WIDE.U32 R6, R6, c[0x0][0x1a8], R4 ;  /* 0x00006a0006067a25 */ /* 0x000fe200078e0004 */
[----:B------:R-:W-:-:S02]  /*1540*/  LOP3.LUT R3, R3, 0xc0, RZ, 0xc0, !PT ;  /* 0x000000c003037812 */ /* 0x000fc400078ec0ff */
[----:B------:R-:W-:Y:S01]  /*1550*/  LEA.HI R91, R0, R47, RZ, 0x5 ;  /* 0x0000002f005b7211 */ /* 0x000fe200078f28ff */
[----:B------:R-:W-:Y:S01]  /*1560*/  IMAD.WIDE R22, R22, 0x40, R178 ;  /* 0x0000004016167825 */ /* 0x000fe200078e02b2 */
[C---:B------:R-:W-:Y:S02]  /*1570*/  ISETP.GE.AND P0, PT, R178.reuse, R168, PT ;  /* 0x000000a8b200720c */ /* 0x040fe40003f06270 */
[----:B------:R-:W-:Y:S01]  /*1580*/  LOP3.LUT R4, R3, 0x18, R176, 0xf8, !PT ;  /* 0x0000001803047812 */ /* 0x000fe200078ef8b0 */
[----:B------:R-:W-:Y:S01]  /*1590*/  IMAD R53, R179, c[0x0][0x198], RZ ;  /* 0x00006600b3357a24 */ /* 0x000fe200078e02ff */
[----:B------:R-:W-:Y:S02]  /*15a0*/  SHF.R.S32.HI R90, RZ, 0x5, R91 ;  /* 0x00000005ff5a7819 */ /* 0x000fe4000001145b */
[----:B------:R-:W-:Y:S01]  /*15b0*/  SHF.R.U32.HI R3, RZ, 0x3, R3 ;  /* 0x00000003ff037819 */ /* 0x000fe20000011603 */
[----:B------:R-:W-:Y:S01]  /*15c0*/  IMAD R53, R178, c[0x0][0x19c], R53 ;  /* 0x00006700b2357a24 */ /* 0x000fe200078e0235 */
[----:B------:R-:W-:-:S02]  /*15d0*/  IADD3 R173, R37, -0x1, RZ ;  /* 0xffffffff25ad7810 */ /* 0x000fc40007ffe0ff */
[----:B------:R-:W-:Y:S02]  /*15e0*/  LOP3.LUT R3, R4, R3, RZ, 0x3c, !PT ;  /* 0x0000000304037212 */ /* 0x000fe400078e3cff */
[----:B------:R-:W-:Y:S01]  /*15f0*/  LEA R174, R90, R174, 0x3 ;  /* 0x000000ae5aae7211 */ /* 0x000fe200078e18ff */
[----:B------:R-:W-:Y:S01]  /*1600*/  @!P0 IMAD R4, R23, c[0x0][0x190], RZ ;  /* 0x0000640017048a24 */ /* 0x000fe200078e02ff */
[----:B------:R-:W-:Y:S02]  /*1610*/  @!P5 IADD3 R12, P1, R22, 0x20, RZ ;  /* 0x00000020160cd810 */ /* 0x000fe40007f3e0ff */
[----:B------:R-:W-:Y:S01]  /*1620*/  IADD3 R54, P2, R176, R54, RZ ;  /* 0x00000036b0367210 */ /* 0x000fe20007f5e0ff */
[----:B------:R-:W-:Y:S01]  /*1630*/  IMAD.U32 R174, R174, 0x20, R3 ;  /* 0x00000020aeae7824 */ /* 0x000fe200078e0003 */
[----:B------:R-:W-:Y:S01]  /*1640*/  SHF.L.U32 R68, R173, 0x8, RZ ;  /* 0x00000008ad447819 */ /* 0x000fe200000006ff */
[----:B------:R-:W-:Y:S01]  /*1650*/  @!P5 IMAD.X R3, RZ, RZ, R23, P1 ;  /* 0x000000ffff03d224 */ /* 0x000fe200008e0617 */
[----:B------:R-:W-:Y:S01]  /*1660*/  IADD3 R21, R7, R20, RZ ;  /* 0x0000001407157210 */ /* 0x000fe20007ffe0ff */
[----:B------:R-:W-:Y:S01]  /*1670*/  @!P0 IMAD R4, R22, c[0x0][0x194], R4 ;  /* 0x0000650016048a24 */ /* 0x000fe200078e0204 */
[----:B------:R-:W-:Y:S01]  /*1680*/  @!P0 MOV R20, R6 ;  /* 0x0000000600148202 */ /* 0x000fe20000000f00 */
[----:B------:R-:W-:Y:S01]  /*1690*/  @!P5 IMAD R3, R3, c[0x0][0x190], RZ ;  /* 0x000064000303da24 */ /* 0x000fe200078e02ff */
[----:B------:R-:W-:Y:S01]  /*16a0*/  IADD3.X R55, R177, R2, RZ, P2, !PT ;  /* 0x00000002b1377210 */ /* 0x000fe200017fe4ff */
[----:B------:R-:W-:Y:S01]  /*16b0*/  IMAD.IADD R2, R46, 0x1, -R68 ;  /* 0x000000012e027824 */ /* 0x000fe200078e0a44 */
[----:B------:R-:W-:Y:S01]  /*16c0*/  @!P5 MOV R7, R21 ;  /* 0x000000150007d202 */ /* 0x000fe20000000f00 */
[----:B------:R-:W-:Y:S01]  /*16d0*/  @!P0 IMAD.WIDE.U32 R20, R22, c[0x0][0x190], R20 ;  /* 0x0000640016148a25 */ /* 0x000fe200078e0014 */
[----:B------:R-:W-:-:S02]  /*16e0*/  SHF.L.U32 R174, R174, 0x1, RZ ;  /* 0x00000001aeae7819 */ /* 0x000fc400000006ff */
[----:B------:R-:W-:Y:S01]  /*16f0*/  ISETP.GE.AND P3, PT, R11, R2, PT ;  /* 0x000000020b00720c */ /* 0x000fe20003f66270 */
[C---:B------:R-:W-:Y:S01]  /*1700*/  @!P5 IMAD R3, R12.reuse, c[0x0][0x194], R3 ;  /* 0x000065000c03da24 */ /* 0x040fe200078e0203 */
[----:B------:R-:W-:Y:S01]  /*1710*/  @!P0 IADD3 R4, R21, R4, RZ ;  /* 0x0000000415048210 */ /* 0x000fe20007ffe0ff */
[----:B------:R-:W-:Y:S01]  /*1720*/  @!P5 IMAD.WIDE.U32 R12, R12, c[0x0][0x190], R6 ;  /* 0x000064000c0cda25 */ /* 0x000fe200078e0006 */
[----:B------:R-:W-:Y:S02]  /*1730*/  @!P0 LEA R6, P2, R20, c[0x0][0x160], 0x1 ;  /* 0x0000580014068a11 */ /* 0x000fe400078408ff */
[----:B------:R-:W-:Y:S01]  /*1740*/  IADD3 R10, R178, 0x40, RZ ;  /* 0x00000040b20a7810 */ /* 0x000fe20007ffe0ff */
[----:B------:R-:W-:Y:S01]  /*1750*/  @!P5 IMAD.IADD R3, R13, 0x1, R3 ;  /* 0x000000010d03d824 */ /* 0x000fe200078e0203 */
[----:B------:R-:W-:Y:S01]  /*1760*/  @!P5 LEA R22, P1, R12, c[0x0][0x160], 0x1 ;  /* 0x000058000c16da11 */ /* 0x000fe200078208ff */
[----:B------:R-:W-:Y:S01]  /*1770*/  IMAD.WIDE.U32 R54, R178, c[0x0][0x198], R54 ;  /* 0x00006600b2367a25 */ /* 0x000fe200078e0036 */
[----:B------:R-:W-:-:S02]  /*1780*/  @!P0 LEA.HI.X R7, R20, c[0x0][0x164], R4, 0x1, P2 ;  /* 0x0000590014078a11 */ /* 0x000fc400010f0c04 */
[----:B------:R-:W-:Y:S02]  /*1790*/  MOV R51, c[0x0][0x198] ;  /* 0x0000660000337a02 */ /* 0x000fe40000000f00 */
[-C--:B------:R-:W-:Y:S01]  /*17a0*/  ISETP.GE.AND P4, PT, R178, R2.reuse, PT ;  /* 0x00000002b200720c */ /* 0x080fe20003f86270 */
[----:B------:R-:W-:Y:S01]  /*17b0*/  @!PT LDS RZ, [RZ] ;  /* 0x00000000fffff984 */ /* 0x000fe20000000800 */
[----:B------:R-:W-:Y:S01]  /*17c0*/  @!PT LDS RZ, [RZ] ;  /* 0x00000000fffff984 */ /* 0x000fe20000000800 */
[----:B------:R-:W-:Y:S01]  /*17d0*/  @!PT LDS RZ, [RZ] ;  /* 0x00000000fffff984 */ /* 0x000fe20000000800 */
[----:B------:R1:W-:Y:S01]  /*17e0*/  @!P0 LDGSTS.E.BYPASS.LTC128B.128 [R174], [R6.64] ;  /* 0x0000000006ae8fae */ /* 0x0003e2000b901d4c */
[----:B------:R-:W-:Y:S01]  /*17f0*/  @!P5 LEA.HI.X R23, R12, c[0x0][0x164], R3, 0x1, P1 ;  /* 0x000059000c17da11 */ /* 0x000fe200008f0c03 */
[----:B------:R-:W-:Y:S01]  /*1800*/  IMAD.MOV.U32 R12, RZ, RZ, c[0x0][0x19c] ;  /* 0x00006700ff0c7624 */ /* 0x000fe200078e00ff */
[----:B------:R-:W-:Y:S01]  /*1810*/  IADD3 R53, R55, R53, RZ ;  /* 0x0000003537357210 */ /* 0x000fe20007ffe0ff */
[C---:B------:R-:W-:Y:S01]  /*1820*/  IMAD.WIDE.U32 R20, R51.reuse, 0x40, RZ ;  /* 0x0000004033147825 */ /* 0x040fe200078e00ff */
[----:B------:R-:W-:Y:S01]  /*1830*/  ISETP.GE.AND P2, PT, R10, R2, PT ;  /* 0x000000020a00720c */ /* 0x000fe20003f46270 */
[----:B------:R2:W-:Y:S01]  /*1840*/  @!P5 LDGSTS.E.BYPASS.LTC128B.128 [R174+0x800], [R22.64] ;  /* 0x0080000016aedfae */ /* 0x0005e2000b901d4c */
[----:B------:R-:W-:-:S02]  /*1850*/  @!P3 LEA R5, P0, R51, R54, 0x5 ;  /* 0x000000363305b211 */ /* 0x000fc400078028ff */
[----:B------:R-:W-:Y:S02]  /*1860*/  SHF.L.U32 R4, R12, 0x6, RZ ;  /* 0x000000060c047819 */ /* 0x000fe400000006ff */
[----:B------:R-:W-:Y:S02]  /*1870*/  @!P3 LEA.HI.X R3, R51, R53, R12, 0x5, P0 ;  /* 0x000000353303b211 */ /* 0x000fe400000f2c0c */
[----:B------:R-:W-:Y:S02]  /*1880*/  MOV R38, c[0x0][0x1a0] ;  /* 0x0000680000267a02 */ /* 0x000fe40000000f00 */
[----:B------:R-:W-:Y:S02]  /*1890*/  LEA.HI R0, R0, R47, RZ, 0x4 ;  /* 0x0000002f00007211 */ /* 0x000fe400078f20ff */
[----:B------:R-:W-:Y:S02]  /*18a0*/  SHF.L.U32 R8, R8, 0x3, RZ ;  /* 0x0000000308087819 */ /* 0x000fe400000006ff */
[----:B------:R-:W-:-:S02]  /*18b0*/  @!P2 IADD3 R13, P0, R54, R20, RZ ;  /* 0x00000014360da210 */ /* 0x000fc40007f1e0ff */
[----:B------:R-:W-:Y:S02]  /*18c0*/  LOP3.LUT R89, R0, 0xfffffff0, RZ, 0xc0, !PT ;  /* 0xfffffff000597812 */ /* 0x000fe400078ec0ff */
[----:B------:R-:W-:Y:S02]  /*18d0*/  @!P2 IADD3.X R4, R53, R21, R4, P0, !PT ;  /* 0x000000153504a210 */ /* 0x000fe400007fe404 */
[----:B------:R-:W-:Y:S02]  /*18e0*/  @!P2 LEA R28, P0, R13, c[0x0][0x168], 0x1 ;  /* 0x00005a000d1caa11 */ /* 0x000fe400078008ff */
[C---:B-1----:R-:W-:Y:S02]  /*18f0*/  IADD3 R7, R178.reuse, 0x60, RZ ;  /* 0x00000060b2077810 */ /* 0x042fe40007ffe0ff */
[----:B------:R-:W-:Y:S02]  /*1900*/  IADD3 R6, R178, 0x80, RZ ;  /* 0x00000080b2067810 */ /* 0x000fe40007ffe0ff */
[----:B------:R-:W-:-:S02]  /*1910*/  ISETP.GE.AND P1, PT, R7, R2, PT ;  /* 0x000000020700720c */ /* 0x000fc40003f26270 */
[----:B--2---:R-:W-:Y:S02]  /*1920*/  @!P3 LEA R22, P5, R5, c[0x0][0x168], 0x1 ;  /* 0x00005a000516ba11 */ /* 0x004fe400078a08ff */
[----:B------:R-:W-:Y:S02]  /*1930*/  @!P2 LEA.HI.X R29, R13, c[0x0][0x16c], R4, 0x1, P0 ;  /* 0x00005b000d1daa11 */ /* 0x000fe400000f0c04 */
[----:B------:R-:W-:Y:S02]  /*1940*/  @!P3 LEA.HI.X R23, R5, c[0x0][0x16c], R3, 0x1, P5 ;  /* 0x00005b000517ba11 */ /* 0x000fe400028f0c03 */
[----:B------:R-:W-:Y:S02]  /*1950*/  @!P4 LEA R24, P5, R54, c[0x0][0x168], 0x1 ;  /* 0x00005a003618ca11 */ /* 0x000fe400078a08ff */
[----:B------:R-:W-:Y:S02]  /*1960*/  IADD3 R5, R178, 0xa0, RZ ;  /* 0x000000a0b2057810 */ /* 0x000fe40007ffe0ff */
[--C-:B------:R-:W-:Y:S01]  /*1970*/  @!P4 LEA.HI.X R25, R54, c[0x0][0x16c], R53.reuse, 0x1, P5 ;  /* 0x00005b003619ca11 */ /* 0x100fe200028f0c35 */
[----:B------:R-:W-:Y:S01]  /*1980*/  @!P1 IMAD.MOV.U32 R21, RZ, RZ, R53 ;  /* 0x000000ffff159224 */ /* 0x000fe200078e0035 */
[----:B------:R-:W-:Y:S01]  /*1990*/  @!P1 MOV R20, R54 ;  /* 0x0000003600149202 */ /* 0x000fe20000000f00 */
[----:B------:R-:W-:Y:S01]  /*19a0*/  @!P1 IMAD R3, R12, 0x60, RZ ;  /* 0x000000600c039824 */ /* 0x000fe200078e02ff */
[-C--:B------:R-:W-:Y:S01]  /*19b0*/  ISETP.GE.AND P5, PT, R6, R2.reuse, PT ;  /* 0x000000020600720c */ /* 0x080fe20003fa6270 */
[----:B------:R1:W-:Y:S01]  /*19c0*/  @!P4 LDGSTS.E.BYPASS.LTC128B.128 [R174+0x1000], [R24.64] ;  /* 0x0100000018aecfae */ /* 0x0003e2000b901d4c */
[----:B------:R-:W-:Y:S01]  /*19d0*/  ISETP.GE.AND P4, PT, R5, R2, PT ;  /* 0x000000020500720c */ /* 0x000fe20003f86270 */
[----:B------:R-:W-:Y:S01]  /*19e0*/  @!P1 IMAD.WIDE.U32 R20, R51, 0x60, R20 ;  /* 0x0000006033149825 */ /* 0x000fe200078e0014 */
[----:B------:R-:W-:Y:S01]  /*19f0*/  IADD3 R4, R178, 0xc0, RZ ;  /* 0x000000c0b2047810 */ /* 0x000fe20007ffe0ff */
[----:B------:R2:W-:Y:S01]  /*1a00*/  @!P3 LDGSTS.E.BYPASS.LTC128B.128 [R174+0x1800], [R22.64] ;  /* 0x0180000016aebfae */ /* 0x0005e2000b901d4c */
[----:B------:R-:W-:-:S02]  /*1a10*/  IADD3 R89, -R89, R47, RZ ;  /* 0x0000002f59597210 */ /* 0x000fc40007ffe1ff */
[----:B------:R-:W-:Y:S01]  /*1a20*/  @!P1 IADD3 R3, R21, R3, RZ ;  /* 0x0000000315039210 */ /* 0x000fe20007ffe0ff */
[----:B------:R3:W-:Y:S01]  /*1a30*/  @!P2 LDGSTS.E.BYPASS.LTC128B.128 [R174+0x2000], [R28.64] ;  /* 0x020000001caeafae */ /* 0x0007e2000b901d4c */
[----:B------:R-:W-:Y:S02]  /*1a40*/  @!P1 LEA R26, P0, R20, c[0x0][0x168], 0x1 ;  /* 0x00005a00141a9a11 */ /* 0x000fe400078008ff */
[----:B------:R-:W-:Y:S02]  /*1a50*/  ISETP.GE.AND P3, PT, R4, R2, PT ;  /* 0x000000020400720c */ /* 0x000fe40003f66270 */
[----:B------:R-:W-:Y:S01]  /*1a60*/  @!P1 LEA.HI.X R27, R20, c[0x0][0x16c], R3, 0x1, P0 ;  /* 0x00005b00141b9a11 */ /* 0x000fe200000f0c03 */
[----:B------:R-:W-:Y:S01]  /*1a70*/  @!P4 IMAD R13, R12, 0xa0, RZ ;  /* 0x000000a00c0dc824 */ /* 0x000fe200078e02ff */
[C---:B------:R-:W-:Y:S02]  /*1a80*/  @!P5 LEA R21, P0, R51.reuse, R54, 0x7 ;  /* 0x000000363315d211 */ /* 0x040fe400078038ff */
[----:B------:R-:W-:Y:S01]  /*1a90*/  IADD3 R3, R178, 0xe0, RZ ;  /* 0x000000e0b2037810 */ /* 0x000fe20007ffe0ff */
[----:B------:R4:W-:Y:S01]  /*1aa0*/  @!P1 LDGSTS.E.BYPASS.LTC128B.128 [R174+0x2800], [R26.64] ;  /* 0x028000001aae9fae */ /* 0x0009e2000b901d4c */
[----:B------:R-:W-:-:S02]  /*1ab0*/  @!P5 LEA.HI.X R20, R51, R53, R12, 0x7, P0 ;  /* 0x000000353314d211 */ /* 0x000fc400000f3c0c */
[----:B------:R-:W-:Y:S02]  /*1ac0*/  ISETP.GE.AND P2, PT, R3, R2, PT ;  /* 0x000000020300720c */ /* 0x000fe40003f46270 */
[C---:B-1----:R-:W-:Y:S02]  /*1ad0*/  @!P5 LEA R24, P0, R21.reuse, c[0x0][0x168], 0x1 ;  /* 0x00005a001518da11 */ /* 0x042fe400078008ff */
[----:B--2---:R-:W-:Y:S01]  /*1ae0*/  @!P4 MOV R22, R54 ;  /* 0x000000360016c202 */ /* 0x004fe20000000f00 */
[----:B------:R-:W-:Y:S01]  /*1af0*/  @!P4 IMAD.MOV.U32 R23, RZ, RZ, R53 ;  /* 0x000000ffff17c224 */ /* 0x000fe200078e0035 */
[----:B------:R-:W-:-:S03]  /*1b00*/  @!P5 LEA.HI.X R25, R21, c[0x0][0x16c], R20, 0x1, P0 ;  /* 0x00005b001519da11 */ /* 0x000fc600000f0c14 */
[----:B------:R-:W-:Y:S02]  /*1b10*/  @!P4 IMAD.WIDE.U32 R22, R51, 0xa0, R22 ;  /* 0x000000a03316c825 */ /* 0x000fe400078e0016 */
[----:B------:R1:W-:Y:S01]  /*1b20*/  @!P5 LDGSTS.E.BYPASS.LTC128B.128 [R174+0x3000], [R24.64] ;  /* 0x0300000018aedfae */ /* 0x0003e2000b901d4c */
[----:B------:R-:W-:Y:S02]  /*1b30*/  ISETP.GE.AND P5, PT, R7, R2, PT ;  /* 0x000000020700720c */ /* 0x000fe40003fa6270 */
[----:B------:R-:W-:Y:S02]  /*1b40*/  @!P4 IADD3 R13, R23, R13, RZ ;  /* 0x0000000d170dc210 */ /* 0x000fe40007ffe0ff */
[----:B------:R-:W-:-:S04]  /*1b50*/  @!P4 LEA R20, P0, R22, c[0x0][0x168], 0x1 ;  /* 0x00005a001614ca11 */ /* 0x000fc800078008ff */
[----:B------:R-:W-:Y:S01]  /*1b60*/  @!P4 LEA.HI.X R21, R22, c[0x0][0x16c], R13, 0x1, P0 ;  /* 0x00005b001615ca11 */ /* 0x000fe200000f0c0d */
[----:B------:R-:W-:Y:S01]  /*1b70*/  @!P3 IMAD R13, R12, 0xc0, RZ ;  /* 0x000000c00c0db824 */ /* 0x000fe200078e02ff */
[----:B------:R-:W-:Y:S01]  /*1b80*/  IADD3 R22, P0, R176, R19, RZ ;  /* 0x00000013b0167210 */ /* 0x000fe20007f1e0ff */
[----:B------:R-:W-:Y:S01]  /*1b90*/  @!P2 IMAD R12, R12, 0xe0, RZ ;  /* 0x000000e00c0ca824 */ /* 0x000fe200078e02ff */
[----:B------:R-:W-:Y:S01]  /*1ba0*/  @!P3 MOV R19, R53 ;  /* 0x000000350013b202 */ /* 0x000fe20000000f00 */
[----:B------:R2:W-:Y:S01]  /*1bb0*/  @!P4 LDGSTS.E.BYPASS.LTC128B.128 [R174+0x3800], [R20.64] ;  /* 0x0380000014aecfae */ /* 0x0005e2000b901d4c */
[----:B------:R-:W-:Y:S01]  /*1bc0*/  IADD3.X R23, R177, R18, RZ, P0, !PT ;  /* 0x00000012b1177210 */ /* 0x000fe200007fe4ff */
[----:B------:R-:W-:Y:S01]  /*1bd0*/  @!P3 IMAD.MOV.U32 R18, RZ, RZ, R54 ;  /* 0x000000ffff12b224 */ /* 0x000fe200078e0036 */
[----:B------:R-:W-:-:S03]  /*1be0*/  ISETP.GE.AND P4, PT, R6, R2, PT ;  /* 0x000000020600720c */ /* 0x000fc60003f86270 */
[----:B----4-:R-:W-:Y:S01]  /*1bf0*/  @!P3 IMAD.WIDE.U32 R26, R51, 0xc0, R18 ;  /* 0x000000c0331ab825 */ /* 0x010fe200078e0012 */
[----:B------:R-:W-:-:S03]  /*1c00*/  @!P2 MOV R18, R54 ;  /* 0x000000360012a202 */ /* 0x000fc60000000f00 */
[----:B------:R-:W-:Y:S01]  /*1c10*/  @!P2 IMAD.MOV.U32 R19, RZ, RZ, R53 ;  /* 0x000000ffff13a224 */ /* 0x000fe200078e0035 */
[----:B------:R-:W-:Y:S01]  /*1c20*/  @!P3 IADD3 R13, R27, R13, RZ ;  /* 0x0000000d1b0db210 */ /* 0x000fe20007ffe0ff */
[----:B------:R-:W-:Y:S01]  /*1c30*/  IMAD.WIDE.U32 R22, R17, c[0x0][0x1b8], R22 ;  /* 0x00006e0011167a25 */ /* 0x000fe200078e0016 */
[----:B---3--:R-:W-:-:S03]  /*1c40*/  @!P3 LEA R28, P1, R26, c[0x0][0x168], 0x1 ;  /* 0x00005a001a1cba11 */ /* 0x008fc600078208ff */
[----:B------:R-:W-:Y:S01]  /*1c50*/  @!P2 IMAD.WIDE.U32 R18, R51, 0xe0, R18 ;  /* 0x000000e03312a825 */ /* 0x000fe200078e0012 */
[----:B------:R-:W-:Y:S02]  /*1c60*/  @!P3 LEA.HI.X R29, R26, c[0x0][0x16c], R13, 0x1, P1 ;  /* 0x00005b001a1dba11 */ /* 0x000fe400008f0c0d */
[----:B------:R-:W-:Y:S02]  /*1c70*/  IADD3 R15, P1, R178, R15, RZ ;  /* 0x0000000fb20f7210 */ /* 0x000fe40007f3e0ff */
[----:B------:R-:W-:Y:S01]  /*1c80*/  @!P2 IADD3 R12, R19, R12, RZ ;  /* 0x0000000c130ca210 */ /* 0x000fe20007ffe0ff */
[----:B------:R3:W-:Y:S01]  /*1c90*/  @!P3 LDGSTS.E.BYPASS.LTC128B.128 [R174+0x4000], [R28.64] ;  /* 0x040000001caebfae */ /* 0x0007e2000b901d4c */
[C---:B------:R-:W-:Y:S01]  /*1ca0*/  @!P2 LEA R30, P0, R18.reuse, c[0x0][0x168], 0x1 ;  /* 0x00005a00121eaa11 */ /* 0x040fe200078008ff */
[----:B------:R-:W-:Y:S01]  /*1cb0*/  IMAD.X R14, R179, 0x1, R14, P1 ;  /* 0x00000001b30e7824 */ /* 0x000fe200008e060e */
[----:B------:R-:W-:Y:S02]  /*1cc0*/  IADD3 R17, R23, R16, RZ ;  /* 0x0000001017117210 */ /* 0x000fe40007ffe0ff */
[----:B------:R-:W-:Y:S01]  /*1cd0*/  @!P2 LEA.HI.X R31, R18, c[0x0][0x16c], R12, 0x1, P0 ;  /* 0x00005b00121faa11 */ /* 0x000fe200000f0c0c */
[----:B------:R-:W-:Y:S01]  /*1ce0*/  IMAD R14, R14, c[0x0][0x1a0], RZ ;  /* 0x000068000e0e7a24 */ /* 0x000fe200078e02ff */
[----:B------:R-:W-:-:S02]  /*1cf0*/  MOV R16, R22 ;  /* 0x0000001600107202 */ /* 0x000fc40000000f00 */
[-C--:B------:R-:W-:Y:S01]  /*1d00*/  ISETP.GE.AND P3, PT, R178, R2.reuse, PT ;  /* 0x00000002b200720c */ /* 0x080fe20003f66270 */
[----:B------:R3:W-:Y:S01]  /*1d10*/  @!P2 LDGSTS.E.BYPASS.LTC128B.128 [R174+0x4800], [R30.64] ;  /* 0x048000001eaeafae */ /* 0x0007e2000b901d4c */
[----:B------:R-:W-:Y:S01]  /*1d20*/  IMAD R14, R15, c[0x0][0x1a4], R14 ;  /* 0x000069000f0e7a24 */ /* 0x000fe200078e020e */
[-C--:B------:R-:W-:Y:S01]  /*1d30*/  ISETP.GE.AND P1, PT, R11, R2.reuse, PT ;  /* 0x000000020b00720c */ /* 0x080fe20003f26270 */
[----:B------:R-:W-:Y:S01]  /*1d40*/  IMAD.WIDE.U32 R16, R15, c[0x0][0x1a0], R16 ;  /* 0x000068000f107a25 */ /* 0x000fe200078e0010 */
[----:B------:R-:W0:Y:S01]  /*1d50*/  LDGDEPBAR ;  /* 0x00000000000079af */ /* 0x000e220000000000 */
[----:B------:R-:W-:Y:S02]  /*1d60*/  ISETP.GE.AND P0, PT, R10, R2, PT ;  /* 0x000000020a00720c */ /* 0x000fe40003f06270 */
[----:B------:R-:W-:Y:S01]  /*1d70*/  IMAD.IADD R14, R17, 0x1, R14 ;  /* 0x00000001110e7824 */ /* 0x000fe200078e020e */
[----:B------:R-:W-:Y:S01]  /*1d80*/  LEA R170, P2, R16, c[0x0][0x170], 0x1 ;  /* 0x00005c0010aa7a11 */ /* 0x000fe200078408ff */
[----:B------:R-:W-:Y:S01]  /*1d90*/  IMAD.SHL.U32 R11, R38, 0x20, RZ ;  /* 0x00000020260b7824 */ /* 0x000fe200078e00ff */
[----:B------:R-:W-:-:S02]  /*1da0*/  MOV R10, 0x5 ;  /* 0x00000005000a7802 */ /* 0x000fc40000000f00 */
[----:B------:R-:W-:Y:S02]  /*1db0*/  LEA.HI.X R169, R16, c[0x0][0x174], R14, 0x1, P2 ;  /* 0x00005d0010a97a11 */ /* 0x000fe400010f0c0e */
[----:B------:R-:W-:Y:S02]  /*1dc0*/  @!P3 MOV R6, R170 ;  /* 0x000000aa0006b202 */ /* 0x000fe40000000f00 */
[----:B------:R-:W-:Y:S02]  /*1dd0*/  @!P3 MOV R7, R169 ;  /* 0x000000a90007b202 */ /* 0x000fe40000000f00 */
[----:B------:R-:W-:Y:S02]  /*1de0*/  SHF.L.U64.HI R10, R38, R10, c[0x0][0x1a4] ;  /* 0x00006900260a7619 */ /* 0x000fe4000001020a */
[----:B------:R-:W-:-:S04]  /*1df0*/  @!P1 LEA R12, P2, R11, R170, 0x1 ;  /* 0x000000aa0b0c9211 */ /* 0x000fc800078408ff */
[----:B------:R-:W-:Y:S02]  /*1e00*/  @!P1 LEA.HI.X R13, R11, R169, R10, 0x1, P2 ;  /* 0x000000a90b0d9211 */ /* 0x000fe400010f0c0a */
[----:B------:R-:W-:Y:S01]  /*1e10*/  SHF.R.S32.HI R11, RZ, 0x4, R0 ;  /* 0x00000004ff0b7819 */ /* 0x000fe20000011400 */
[----:B------:R-:W-:-:S04]  /*1e20*/  DEPBAR.LE SB0, 0x0 ;  /* 0x000080000000791a */ /* 0x000fc80000000000 */
[----:B------:R-:W-:Y:S01]  /*1e30*/  BAR.SYNC.DEFER_BLOCKING 0x0 ;  /* 0x0000000000007b1d */ /* 0x000fe20000010000 */
[----:B------:R-:W-:Y:S02]  /*1e40*/  ISETP.GE.AND P2, PT, R4, R2, PT ;  /* 0x000000020400720c */ /* 0x000fe40003f46270 */
[----:B------:R-:W-:-:S04]  /*1e50*/  LEA.HI R10, R0, R11, RZ, 0x1 ;  /* 0x0000000b000a7211 */ /* 0x000fc800078f08ff */
[----:B------:R-:W-:-:S04]  /*1e60*/  LOP3.LUT R10, R10, 0xfffffffe, RZ, 0xc0, !PT ;  /* 0xfffffffe0a0a7812 */ /* 0x000fc800078ec0ff */
[----:B------:R-:W-:Y:S01]  /*1e70*/  IADD3 R10, R11, -R10, RZ ;  /* 0x8000000a0b0a7210 */ /* 0x000fe20007ffe0ff */
[----:B------:R-:W-:Y:S04]  /*1e80*/  @P3 STS [R174+0x5000], RZ ;  /* 0x005000ffae003388 */ /* 0x000fe80000000800 */
[----:B------:R-:W-:Y:S04]  /*1e90*/  @P3 STS [R174+0x5004], RZ ;  /* 0x005004ffae003388 */ /* 0x000fe80000000800 */
[----:B------:R-:W-:Y:S04]  /*1ea0*/  @P3 STS.64 [R174+0x5008], RZ ;  /* 0x005008ffae003388 */ /* 0x000fe80000000a00 */
[----:B------:R-:W-:Y:S01]  /*1eb0*/  @!PT LDS RZ, [RZ] ;  /* 0x00000000fffff984 */ /* 0x000fe20000000800 */
[----:B------:R-:W-:Y:S01]  /*1ec0*/  @!PT LDS RZ, [RZ] ;  /* 0x00000000fffff984 */ /* 0x000fe20000000800 */
[----:B------:R-:W-:Y:S01]  /*1ed0*/  @!PT LDS RZ, [RZ] ;  /* 0x00000000fffff984 */ /* 0x000fe20000000800 */
[----:B------:R4:W-:Y:S01]  /*1ee0*/  @!P3 LDGSTS.E.BYPASS.LTC128B.128 [R174+0x5000], [R6.64] ;  /* 0x0500000006aebfae */ /* 0x0009e2000b901d4c */
[----:B------:R-:W-:-:S02]  /*1ef0*/  ISETP.GE.AND P3, PT, R5, R2, PT ;  /* 0x000000020500720c */ /* 0x000fc40003f66270 */
[----:B------:R-:W-:Y:S01]  /*1f00*/  @!P0 MOV R5, c[0x0][0x1a4] ;  /* 0x0000690000058a02 */ /* 0x000fe20000000f00 */
        /* <DEDUP_REMOVED lines=8> */
[----:B------:R-:W-:-:S03]  /*1f90*/  ISETP.GE.AND P1, PT, R3, R2, PT ;  /* 0x000000020300720c */ /* 0x000fc60003f26270 */
[----:B------:R-:W-:Y:S01]  /*1fa0*/  @!PT LDS RZ, [RZ] ;  /* 0x00000000fffff984 */ /* 0x000fe20000000800 */
[----:B------:R-:W-:Y:S01]  /*1fb0*/  @!PT LDS RZ, [RZ] ;  /* 0x00000000fffff984 */ /* 0x000fe20000000800 */
[----:B------:R-:W-:Y:S01]  /*1fc0*/  @!PT LDS RZ, [RZ] ;  /* 0x00000000fffff984 */ /* 0x000fe20000000800 */
[----:B------:R2:W-:Y:S01]  /*1fd0*/  @!P0 LDGSTS.E.BYPASS.LTC128B.128 [R174+0x6000], [R4.64] ;  /* 0x0600000004ae8fae */ /* 0x0005e2000b901d4c */
[----:B------:R-:W-:-:S03]  /*1fe0*/  @!P4 LEA R16, P0, R38, R170, 0x8 ;  /* 0x000000aa2610c211 */ /* 0x000fc600078040ff */
[----:B------:R-:W-:Y:S01]  /*1ff0*/  @P5 STS.128 [R174+0x6800], RZ ;  /* 0x006800ffae005388 */ /* 0x000fe20000000c00 */
[----:B----4-:R-:W-:Y:S02]  /*2000*/  LOP3.LUT R7, R9, 0xfffffff8, RZ, 0xc0, !PT ;  /* 0xfffffff809077812 */ /* 0x010fe400078ec0ff */
[----:B------:R-:W-:-:S03]  /*2010*/  LEA.HI R6, R89, R89, RZ, 0x1 ;  /* 0x0000005959067211 */ /* 0x000fc600078f08ff */
[----:B------:R-:W-:Y:S01]  /*2020*/  IMAD.IADD R7, R47, 0x1, -R7 ;  /* 0x000000012f077824 */ /* 0x000fe200078e0a07 */
[----:B-1----:R-:W-:-:S04]  /*2030*/  SHF.R.S32.HI R13, RZ, 0x1, R6 ;  /* 0x00000001ff0d7819 */ /* 0x002fc80000011406 */
[----:B------:R-:W-:Y:S02]  /*2040*/  LEA.HI R9, R7, R7, RZ, 0x1 ;  /* 0x0000000707097211 */ /* 0x000fe400078f08ff */
[----:B------:R-:W-:Y:S02]  /*2050*/  SHF.R.S32.HI R12, RZ, 0x1f, R6 ;  /* 0x0000001fff0c7819 */ /* 0x000fe40000011406 */
[----:B------:R-:W-:Y:S02]  /*2060*/  SHF.R.S32.HI R0, RZ, 0x1, R9 ;  /* 0x00000001ff007819 */ /* 0x000fe40000011409 */
[----:B------:R-:W-:Y:S02]  /*2070*/  LOP3.LUT R9, R9, 0x7fffffe, RZ, 0xc0, !PT ;  /* 0x07fffffe09097812 */ /* 0x000fe400078ec0ff */
[----:B------:R-:W-:Y:S01]  /*2080*/  LEA.HI R12, R12, R13, RZ, 0x2 ;  /* 0x0000000d0c0c7211 */ /* 0x000fe200078f10ff */
[----:B------:R-:W-:Y:S01]  /*2090*/  IMAD.SHL.U32 R2, R0, 0x40, RZ ;  /* 0x0000004000027824 */ /* 0x000fe200078e00ff */
[----:B------:R-:W-:-:S02]  /*20a0*/  IADD3 R165, R7, -R9, RZ ;  /* 0x8000000907a57210 */ /* 0x000fc40007ffe0ff */
[----:B------:R-:W-:Y:S02]  /*20b0*/  @!P5 MOV R9, c[0x0][0x1a4] ;  /* 0x000069000009da02 */ /* 0x000fe40000000f00 */
[----:B------:R-:W-:Y:S01]  /*20c0*/  LOP3.LUT R2, R2, 0xc0, RZ, 0xc0, !PT ;  /* 0x000000c002027812 */ /* 0x000fe200078ec0ff */
[----:B------:R-:W-:Y:S01]  /*20d0*/  IMAD R165, R10, 0x8, R165 ;  /* 0x000000080aa57824 */ /* 0x000fe200078e02a5 */
[----:B------:R-:W-:Y:S02]  /*20e0*/  LOP3.LUT R12, R12, 0xfffffffc, RZ, 0xc0, !PT ;  /* 0xfffffffc0c0c7812 */ /* 0x000fe400078ec0ff */
[----:B------:R-:W-:Y:S02]  /*20f0*/  LOP3.LUT R8, R2, 0x8, R8, 0xf8, !PT ;  /* 0x0000000802087812 */ /* 0x000fe400078ef808 */
[----:B------:R-:W-:Y:S01]  /*2100*/  SHF.R.U32.HI R3, RZ, 0x3, R2 ;  /* 0x00000003ff037819 */ /* 0x000fe20000011602 */
[----:B------:R-:W-:Y:S01]  /*2110*/  IMAD.IADD R2, R13, 0x1, -R12 ;  /* 0x000000010d027824 */ /* 0x000fe200078e0a0c */
[----:B------:R-:W-:-:S02]  /*2120*/  SHF.L.U32 R12, R10, 0x3, RZ ;  /* 0x000000030a0c7819 */ /* 0x000fc400000006ff */
[----:B------:R-:W-:Y:S01]  /*2130*/  LOP3.LUT R7, R8, R3, RZ, 0x3c, !PT ;  /* 0x0000000308077212 */ /* 0x000fe200078e3cff */
[----:B------:R-:W-:Y:S01]  /*2140*/  @!P5 IMAD R3, R9, 0xc0, RZ ;  /* 0x000000c00903d824 */ /* 0x000fe200078e02ff */
[----:B------:R-:W-:Y:S02]  /*2150*/  @!P5 MOV R8, R170 ;  /* 0x000000aa0008d202 */ /* 0x000fe40000000f00 */
[----:B------:R-:W-:Y:S02]  /*2160*/  @!P5 MOV R9, R169 ;  /* 0x000000a90009d202 */ /* 0x000fe40000000f00 */
[----:B------:R-:W-:Y:S02]  /*2170*/  SHF.L.U32 R36, R2, 0x6, RZ ;  /* 0x0000000602247819 */ /* 0x000fe400000006ff */
[----:B------:R-:W-:Y:S01]  /*2180*/  LEA R165, R165, R7, 0x5 ;  /* 0x00000007a5a57211 */ /* 0x000fe200078e28ff */
[----:B------:R-:W-:Y:S01]  /*2190*/  @!P5 IMAD.WIDE.U32 R10, R38, 0xc0, R8 ;  /* 0x000000c0260ad825 */ /* 0x000fe200078e0008 */
[----:B------:R-:W-:-:S02]  /*21a0*/  SHF.R.S32.HI R9, RZ, 0x1f, R89 ;  /* 0x0000001fff097819 */ /* 0x000fc40000011459 */
[----:B------:R-:W-:Y:S01]  /*21b0*/  LOP3.LUT R8, R6, 0x7fffffe, RZ, 0xc0, !PT ;  /* 0x07fffffe06087812 */ /* 0x000fe200078ec0ff */
[----:B------:R-:W-:Y:S01]  /*21c0*/  @!P5 IMAD.IADD R11, R11, 0x1, R3 ;  /* 0x000000010b0bd824 */ /* 0x000fe200078e0203 */
[----:B------:R-:W-:Y:S01]  /*21d0*/  LEA.HI R3, R9, R89, RZ, 0x3 ;  /* 0x0000005909037211 */ /* 0x000fe200078f18ff */
[----:B------:R-:W-:Y:S01]  /*21e0*/  @!P2 IMAD.MOV.U32 R7, RZ, RZ, c[0x0][0x1a4] ;  /* 0x00006900ff07a624 */ /* 0x000fe200078e00ff */
[----:B------:R-:W-:Y:S02]  /*21f0*/  IADD3 R89, R89, -R8, RZ ;  /* 0x8000000859597210 */ /* 0x000fe40007ffe0ff */
[----:B------:R-:W-:Y:S01]  /*2200*/  LOP3.LUT R36, R36, 0xc0, RZ, 0xc0, !PT ;  /* 0x000000c024247812 */ /* 0x000fe200078ec0ff */
[----:B------:R-:W-:Y:S01]  /*2210*/  @!PT LDS RZ, [RZ] ;  /* 0x00000000fffff984 */ /* 0x000fe20000000800 */
[----:B------:R-:W-:Y:S01]  /*2220*/  @!PT LDS RZ, [RZ] ;  /* 0x00000000fffff984 */ /* 0x000fe20000000800 */
[----:B------:R-:W-:Y:S01]  /*2230*/  @!PT LDS RZ, [RZ] ;  /* 0x00000000fffff984 */ /* 0x000fe20000000800 */
[----:B------:R1:W-:Y:S01]  /*2240*/  @!P5 LDGSTS.E.BYPASS.LTC128B.128 [R174+0x6800], [R10.64] ;  /* 0x068000000aaedfae */ /* 0x0003e2000b901d4c */
[----:B------:R-:W-:Y:S02]  /*2250*/  @!P2 MOV R8, R170 ;  /* 0x000000aa0008a202 */ /* 0x000fe40000000f00 */
[----:B------:R-:W-:Y:S01]  /*2260*/  @!P2 MOV R9, R169 ;  /* 0x000000a90009a202 */ /* 0x000fe20000000f00 */
[----:B------:R-:W-:Y:S01]  /*2270*/  @P4 STS.128 [R174+0x7000], RZ ;  /* 0x007000ffae004388 */ /* 0x000fe20000000c00 */
[----:B------:R-:W-:Y:S01]  /*2280*/  SHF.L.U32 R88, R3, 0x5, RZ ;  /* 0x0000000503587819 */ /* 0x000fe200000006ff */
[----:B------:R-:W-:Y:S01]  /*2290*/  @!P2 IMAD R3, R7, 0x180, RZ ;  /* 0x000001800703a824 */ /* 0x000fe200078e02ff */
[----:B------:R-:W-:Y:S01]  /*22a0*/  LOP3.LUT R6, R36, 0x8, R12, 0xf8, !PT ;  /* 0x0000000824067812 */ /* 0x000fe200078ef80c */
[----:B------:R-:W-:Y:S01]  /*22b0*/  @!P2 IMAD.WIDE.U32 R14, R38, 0x180, R8 ;  /* 0x00000180260ea825 */ /* 0x000fe200078e0008 */
[----:B------:R-:W-:-:S02]  /*22c0*/  SHF.R.U32.HI R36, RZ, 0x3, R36 ;  /* 0x00000003ff247819 */ /* 0x000fc40000011624 */
[----:B------:R-:W-:Y:S01]  /*22d0*/  LOP3.LUT R88, R88, 0xffffff00, RZ, 0xc0, !PT ;  /* 0xffffff0058587812 */ /* 0x000fe200078ec0ff */
[--C-:B------:R-:W-:Y:S01]  /*22e0*/  @!P3 IMAD.MOV.U32 R12, RZ, RZ, R170.reuse ;  /* 0x000000ffff0cb224 */ /* 0x100fe200078e00aa */
[----:B------:R-:W-:Y:S01]  /*22f0*/  LOP3.LUT R36, R6, R36, RZ, 0x3c, !PT ;  /* 0x0000002406247212 */ /* 0x000fe200078e3cff */
[----:B------:R-:W-:Y:S01]  /*2300*/  @!P1 IMAD.MOV.U32 R8, RZ, RZ, R170 ;  /* 0x000000ffff089224 */ /* 0x000fe200078e00aa */
[----:B------:R-:W-:Y:S01]  /*2310*/  @!P3 MOV R6, c[0x0][0x1a4] ;  /* 0x000069000006ba02 */ /* 0x000fe20000000f00 */
[----:B------:R-:W-:Y:S01]  /*2320*/  IMAD R151, R89, 0x20, R88 ;  /* 0x0000002059977824 */ /* 0x000fe200078e0258 */
[----:B------:R-:W-:Y:S02]  /*2330*/  @!P3 MOV R13, R169 ;  /* 0x000000a9000db202 */ /* 0x000fe40000000f00 */
[----:B------:R-:W-:Y:S01]  /*2340*/  @!P2 IADD3 R7, R15, R3, RZ ;  /* 0x000000030f07a210 */ /* 0x000fe20007ffe0ff */
[----:B------:R-:W-:Y:S01]  /*2350*/  @!P3 IMAD R6, R6, 0x140, RZ ;  /* 0x000001400606b824 */ /* 0x000fe200078e02ff */
[----:B------:R-:W-:Y:S01]  /*2360*/  LEA R3, R90, R88, 0x9 ;  /* 0x000000585a037211 */ /* 0x000fe200078e48ff */
[----:B------:R-:W-:Y:S01]  /*2370*/  @!P3 IMAD.WIDE.U32 R12, R38, 0x140, R12 ;  /* 0x00000140260cb825 */ /* 0x000fe200078e000c */
[----:B--2---:R-:W-:-:S02]  /*2380*/  @!P4 MOV R4, c[0x0][0x1a4] ;  /* 0x000069000004ca02 */ /* 0x004fc40000000f00 */
[----:B------:R-:W-:Y:S02]  /*2390*/  @!P1 MOV R5, c[0x0][0x1a4] ;  /* 0x0000690000059a02 */ /* 0x000fe40000000f00 */
[----:B------:R-:W-:Y:S02]  /*23a0*/  @!P1 MOV R9, R169 ;  /* 0x000000a900099202 */ /* 0x000fe40000000f00 */
[----:B------:R-:W-:Y:S01]  /*23b0*/  LEA R3, R89, R3, 0x5 ;  /* 0x0000000359037211 */ /* 0x000fe200078e28ff */
[----:B------:R-:W-:Y:S01]  /*23c0*/  @!P1 IMAD R5, R5, 0x1c0, RZ ;  /* 0x000001c005059824 */ /* 0x000fe200078e02ff */
[C---:B------:R-:W-:Y:S01]  /*23d0*/  @!P4 LEA.HI.X R17, R38.reuse, R169, R4, 0x8, P0 ;  /* 0x000000a92611c211 */ /* 0x040fe200000f4404 */
[----:B------:R-:W-:Y:S01]  /*23e0*/  @!P1 IMAD.WIDE.U32 R8, R38, 0x1c0, R8 ;  /* 0x000001c026089825 */ /* 0x000fe200078e0008 */
[----:B------:R-:W-:Y:S02]  /*23f0*/  @!P3 IADD3 R13, R13, R6, RZ ;  /* 0x000000060d0db210 */ /* 0x000fe40007ffe0ff */
[----:B------:R-:W-:Y:S01]  /*2400*/  @!P2 MOV R6, R14 ;  /* 0x0000000e0006a202 */ /* 0x000fe20000000f00 */
[----:B------:R-:W-:Y:S01]  /*2410*/  IMAD.IADD R167, R36, 0x1, R3 ;  /* 0x0000000124a77824 */ /* 0x000fe200078e0203 */
[----:B------:R-:W-:Y:S01]  /*2420*/  @!PT LDS RZ, [RZ] ;  /* 0x00000000fffff984 */ /* 0x000fe20000000800 */
[----:B------:R-:W-:Y:S01]  /*2430*/  @!PT LDS RZ, [RZ] ;  /* 0x00000000fffff984 */ /* 0x000fe20000000800 */
[----:B------:R-:W-:Y:S01]  /*2440*/  @!PT LDS RZ, [RZ] ;  /* 0x00000000fffff984 */ /* 0x000fe20000000800 */
[----:B------:R2:W-:Y:S01]  /*2450*/  @!P4 LDGSTS.E.BYPASS.LTC128B.128 [R174+0x7000], [R16.64] ;  /* 0x0700000010aecfae */ /* 0x0005e2000b901d4c */
[----:B------:R-:W-:Y:S01]  /*2460*/  @!P1 IMAD.IADD R9, R9, 0x1, R5 ;  /* 0x0000000109099824 */ /* 0x000fe200078e0205 */
[----:B------:R-:W-:-:S02]  /*2470*/  SHF.L.U32 R165, R165, 0x1, RZ ;  /* 0x00000001a5a57819 */ /* 0x000fc400000006ff */
[----:B------:R-:W-:Y:S01]  /*2480*/  @P3 STS.128 [R174+0x7800], RZ ;  /* 0x007800ffae003388 */ /* 0x000fe20000000c00 */
[----:B------:R-:W-:Y:S02]  /*2490*/  SHF.L.U32 R167, R167, 0x1, RZ ;  /* 0x00000001a7a77819 */ /* 0x000fe400000006ff */
[----:B------:R-:W-:Y:S01]  /*24a0*/  LOP3.LUT P0, RZ, R0, 0x2, RZ, 0xc0, !PT ;  /* 0x0000000200ff7812 */ /* 0x000fe2000780c0ff */
[----:B------:R-:W-:Y:S01]  /*24b0*/  @!PT LDS RZ, [RZ] ;  /* 0x00000000fffff984 */ /* 0x000fe20000000800 */
[----:B------:R-:W-:Y:S01]  /*24c0*/  @!PT LDS RZ, [RZ] ;  /* 0x00000000fffff984 */ /* 0x000fe20000000800 */
[----:B------:R-:W-:Y:S01]  /*24d0*/  @!PT LDS RZ, [RZ] ;  /* 0x00000000fffff984 */ /* 0x000fe20000000800 */
[----:B------:R4:W-:Y:S01]  /*24e0*/  @!P3 LDGSTS.E.BYPASS.LTC128B.128 [R174+0x7800], [R12.64] ;  /* 0x078000000caebfae */ /* 0x0009e2000b901d4c */
[----:B------:R-:W-:Y:S02]  /*24f0*/  LEA R90, R90, R92, 0x4 ;  /* 0x0000005c5a5a7211 */ /* 0x000fe400078e20ff */
[----:B------:R-:W-:Y:S01]  /*2500*/  IADD3 R164, R165, 0x1000, RZ ;  /* 0x00001000a5a47810 */ /* 0x000fe20007ffe0ff */
[----:B------:R-:W-:Y:S01]  /*2510*/  @P2 STS.128 [R174+0x8000], RZ ;  /* 0x008000ffae002388 */ /* 0x000fe20000000c00 */
[----:B------:R-:W-:-:S03]  /*2520*/  IADD3 R151, R36, R151, RZ ;  /* 0x0000009724977210 */ /* 0x000fc60007ffe0ff */
        /* <DEDUP_REMOVED lines=8> */
[----:B------:R1:W-:Y:S01]  /*25b0*/  @!P1 LDGSTS.E.BYPASS.LTC128B.128 [R174+0x8800], [R8.64] ;  /* 0x0880000008ae9fae */ /* 0x0003e2000b901d4c */
[----:B------:R-:W-:Y:S02]  /*25c0*/  LOP3.LUT P1, RZ, R2, 0x2, RZ, 0xc0, !PT ;  /* 0x0000000202ff7812 */ /* 0x000fe4000782c0ff */
[----:B------:R-:W-:Y:S01]  /*25d0*/  MOV R2, 0x10 ;  /* 0x0000001000027802 */ /* 0x000fe20000000f00 */
[----:B---3--:R-:W-:Y:S03]  /*25e0*/  LDSM.16.M88.4 R28, [R167] ;  /* 0x00000000a71c783b */ /* 0x008fe60000000200 */
[C---:B------:R-:W-:Y:S01]  /*25f0*/  SEL R3, R2.reuse, 0xfffffff0, !P1 ;  /* 0xfffffff002037807 */ /* 0x040fe20004800000 */
[----:B--2---:R-:W1:Y:S01]  /*2600*/  LDSM.16.M88.4 R16, [R165+0x1000] ;  /* 0x00100000a510783b */ /* 0x004e620000000200 */
[----:B------:R-:W-:-:S02]  /*2610*/  SEL R0, R2, 0xfffffff0, !P0 ;  /* 0xfffffff002007807 */ /* 0x000fc40004000000 */
[----:B------:R-:W-:Y:S01]  /*2620*/  ISETP.GT.AND P1, PT, R37, 0x1, PT ;  /* 0x000000012500780c */ /* 0x000fe20003f24270 */
[----:B------:R-:W2:Y:S01]  /*2630*/  LDSM.16.M88.4 R24, [R165+0x1400] ;  /* 0x00140000a518783b */ /* 0x000ea20000000200 */
[----:B------:R-:W-:Y:S01]  /*2640*/  IMAD R166, R3, 0x2, R167 ;  /* 0x0000000203a67824 */ /* 0x000fe200078e02a7 */
[C---:B------:R-:W-:Y:S02]  /*2650*/  LEA R93, R0.reuse, R165, 0x1 ;  /* 0x000000a5005d7211 */ /* 0x040fe400078e08ff */
[----:B----4-:R-:W-:Y:S01]  /*2660*/  LDSM.16.M88.4 R12, [R165+0x1800] ;  /* 0x00180000a50c783b */ /* 0x010fe20000000200 */
[----:B------:R-:W-:-:S03]  /*2670*/  LEA R164, R0, R164, 0x1 ;  /* 0x000000a400a47211 */ /* 0x000fc600078e08ff */
[----:B------:R-:W-:Y:S04]  /*2680*/  LDSM.16.M88.4 R20, [R166] ;  /* 0x00000000a614783b */ /* 0x000fe80000000200 */
[----:B------:R-:W3:Y:S01]  /*2690*/  LDSM.16.M88.4 R40, [R93+0x1000] ;  /* 0x001000005d28783b */ /* 0x000ee20000000200 */
[----:B------:R-:W-:-:S03]  /*26a0*/  @!P1 LEA R180, P0, R54, c[0x0][0x168], 0x1 ;  /* 0x00005a0036b49a11 */ /* 0x000fc600078008ff */
[----:B------:R-:W4:Y:S01]  /*26b0*/  LDSM.16.M88.4 R32, [R93+0x1400] ;  /* 0x001400005d20783b */ /* 0x000f220000000200 */
[----:B------:R-:W-:-:S03]  /*26c0*/  @!P1 LEA.HI.X R181, R54, c[0x0][0x16c], R53, 0x1, P0 ;  /* 0x00005b0036b59a11 */ /* 0x000fc600000f0c35 */
[----:B------:R-:W-:Y:S04]  /*26d0*/  LDSM.16.M88.4 R84, [R93+0x2000] ;  /* 0x002000005d54783b */ /* 0x000fe80000000200 */
[----:B------:R-:W0:Y:S01]  /*26e0*/  LDGDEPBAR ;  /* 0x00000000000079af */ /* 0x000e220000000000 */
[C---:B-1----:R-:W-:Y:S08]  /*26f0*/  HMMA.16816.F32.BF16 R4, R28.reuse, R16, RZ ;  /* 0x000000101c04723c */ /* 0x042ff000000418ff */
[C---:B------:R-:W-:Y:S08]  /*2700*/  HMMA.16816.F32.BF16 R16, R28.reuse, R18, RZ ;  /* 0x000000121c10723c */ /* 0x040ff000000418ff */
[C---:B--2---:R-:W-:Y:S08]  /*2710*/  HMMA.16816.F32.BF16 R8, R28.reuse, R24, RZ ;  /* 0x000000181c08723c */ /* 0x044ff000000418ff */
[----:B------:R-:W-:Y:S08]  /*2720*/  HMMA.16816.F32.BF16 R24, R28, R26, RZ ;  /* 0x0000001a1c18723c */ /* 0x000ff000000418ff */
[C---:B---3--:R-:W-:Y:S08]  /*2730*/  HMMA.16816.F32.BF16 R4, R20.reuse, R40, R4 ;  /* 0x000000281404723c */ /* 0x048ff00000041804 */
[C---:B------:R-:W-:Y:S01]  /*2740*/  HMMA.16816.F32.BF16 R16, R20.reuse, R42, R16 ;  /* 0x0000002a1410723c */ /* 0x040fe20000041810 */
[----:B------:R-:W1:Y:S07]  /*2750*/  LDSM.16.M88.4 R40, [R93+0x1800] ;  /* 0x001800005d28783b */ /* 0x000e6e0000000200 */
[C---:B----4-:R-:W-:Y:S08]  /*2760*/  HMMA.16816.F32.BF16 R24, R20.reuse, R34, R24 ;  /* 0x000000221418723c */ /* 0x050ff00000041818 */
[----:B------:R-:W-:Y:S01]  /*2770*/  FMUL.FTZ R4, R4, c[0x0][0x2ec] ;  /* 0x0000bb0004047a20 */ /* 0x000fe20000410000 */
[----:B------:R-:W-:Y:S01]  /*2780*/  HMMA.16816.F32.BF16 R8, R20, R32, R8 ;  /* 0x000000201408723c */ /* 0x000fe20000041808 */
[----:B------:R-:W-:Y:S01]  /*2790*/  FMUL.FTZ R5, R5, c[0x0][0x2ec] ;  /* 0x0000bb0005057a20 */ /* 0x000fe20000410000 */
[----:B------:R-:W-:Y:S01]  /*27a0*/  LDSM.16.M88.4 R32, [R93+0x1c00] ;  /* 0x001c00005d20783b */ /* 0x000fe20000000200 */
[----:B------:R-:W-:Y:S01]  /*27b0*/  FMUL.FTZ R6, R6, c[0x0][0x2ec] ;  /* 0x0000bb0006067a20 */ /* 0x000fe20000410000 */
[----:B------:R-:W2:Y:S01]  /*27c0*/  MUFU.TANH R67, R4 ;  /* 0x0000000400437308 */ /* 0x000ea20000002400 */
[----:B------:R-:W-:-:S02]  /*27d0*/  FMUL.FTZ R7, R7, c[0x0][0x2ec] ;  /* 0x0000bb0007077a20 */ /* 0x000fc40000410000 */
[----:B------:R-:W-:Y:S02]  /*27e0*/  FMUL.FTZ R16, R16, c[0x0][0x2ec] ;  /* 0x0000bb0010107a20 */ /* 0x000fe40000410000 */
[----:B------:R-:W-:Y:S02]  /*27f0*/  FMUL.FTZ R17, R17, c[0x0][0x2ec] ;  /* 0x0000bb0011117a20 */ /* 0x000fe40000410000 */
[----:B------:R-:W-:Y:S01]  /*2800*/  FMUL.FTZ R18, R18, c[0x0][0x2ec] ;  /* 0x0000bb0012127a20 */ /* 0x000fe20000410000 */
[----:B------:R-:W3:Y:S01]  /*2810*/  MUFU.TANH R66, R5 ;  /* 0x0000000500427308 */ /* 0x000ee20000002400 */
[----:B------:R-:W-:Y:S02]  /*2820*/  FMUL.FTZ R19, R19, c[0x0][0x2ec] ;  /* 0x0000bb0013137a20 */ /* 0x000fe40000410000 */
[----:B------:R-:W-:Y:S02]  /*2830*/  FMUL.FTZ R24, R24, c[0x0][0x2ec] ;  /* 0x0000bb0018187a20 */ /* 0x000fe40000410000 */
[----:B------:R-:W-:-:S02]  /*2840*/  FMUL.FTZ R25, R25, c[0x0][0x2ec] ;  /* 0x0000bb0019197a20 */ /* 0x000fc40000410000 */
[----:B------:R-:W-:Y:S01]  /*2850*/  FMUL.FTZ R26, R26, c[0x0][0x2ec] ;  /* 0x0000bb001a1a7a20 */ /* 0x000fe20000410000 */
[----:B------:R-:W4:Y:S01]  /*2860*/  MUFU.TANH R83, R6 ;  /* 0x0000000600537308 */ /* 0x000f220000002400 */
[----:B------:R-:W-:-:S03]  /*2870*/  FMUL.FTZ R27, R27, c[0x0][0x2ec] ;  /* 0x0000bb001b1b7a20 */ /* 0x000fc60000410000 */
[----:B------:R-:W-:Y:S02]  /*2880*/  FMUL.FTZ R8, R8, c[0x0][0x2ec] ;  /* 0x0000bb0008087a20 */ /* 0x000fe40000410000 */
[----:B------:R-:W-:Y:S02]  /*2890*/  FMUL.FTZ R9, R9, c[0x0][0x2ec] ;  /* 0x0000bb0009097a20 */ /* 0x000fe40000410000 */
[----:B------:R1:W1:Y:S01]  /*28a0*/  MUFU.TANH R82, R7 ;  /* 0x0000000700527308 */ /* 0x0002620000002400 */
[----:B------:R-:W-:Y:S02]  /*28b0*/  FMUL.FTZ R10, R10, c[0x0][0x2ec] ;  /* 0x0000bb000a0a7a20 */ /* 0x000fe40000410000 */
[----:B------:R-:W-:-:S05]  /*28c0*/  FMUL.FTZ R11, R11, c[0x0][0x2ec] ;  /* 0x0000bb000b0b7a20 */ /* 0x000fca0000410000 */
[----:B------:R-:W2:Y:S01]  /*28d0*/  MUFU.TANH R65, R16 ;  /* 0x0000001000417308 */ /* 0x000ea20000002400 */
[C---:B-1----:R-:W-:Y:S07]  /*28e0*/  HMMA.16816.F32.BF16 R4, R28.reuse, R12, RZ ;  /* 0x0000000c1c04723c */ /* 0x042fee00000418ff */
[----:B------:R-:W1:Y:S01]  /*28f0*/  MUFU.TANH R64, R17 ;  /* 0x0000001100407308 */ /* 0x000e620000002400 */
[----:B------:R-:W-:Y:S07]  /*2900*/  HMMA.16816.F32.BF16 R12, R28, R14, RZ ;  /* 0x0000000e1c0c723c */ /* 0x000fee00000418ff */
[----:B------:R-:W1:Y:S08]  /*2910*/  MUFU.TANH R81, R18 ;  /* 0x0000001200517308 */ /* 0x000e700000002400 */
[----:B------:R1:W1:Y:S01]  /*2920*/  MUFU.TANH R80, R19 ;  /* 0x0000001300507308 */ /* 0x0002620000002400 */
[C---:B------:R-:W-:Y:S07]  /*2930*/  HMMA.16816.F32.BF16 R4, R20.reuse, R40, R4 ;  /* 0x000000281404723c */ /* 0x040fee0000041804 */
[----:B------:R-:W2:Y:S01]  /*2940*/  MUFU.TANH R61, R24 ;  /* 0x00000018003d7308 */ /* 0x000ea20000002400 */
[----:B------:R-:W-:Y:S01]  /*2950*/  HMMA.16816.F32.BF16 R12, R20, R42, R12 ;  /* 0x0000002a140c723c */ /* 0x000fe2000004180c */
[----:B-1----:R-:W1:Y:S06]  /*2960*/  LDSM.16.M88.4 R16, [R165+0x1c00] ;  /* 0x001c0000a510783b */ /* 0x002e6c0000000200 */
[----:B------:R-:W1:Y:S01]  /*2970*/  MUFU.TANH R60, R25 ;  /* 0x00000019003c7308 */ /* 0x000e620000002400 */
[----:B------:R-:W-:Y:S07]  /*2980*/  LDSM.16.M88.4 R40, [R93+0x2400] ;  /* 0x002400005d28783b */ /* 0x000fee0000000200 */
[----:B------:R-:W1:Y:S01]  /*2990*/  MUFU.TANH R77, R26 ;  /* 0x0000001a004d7308 */ /* 0x000e620000002400 */
[----:B------:R-:W-:-:S07]  /*29a0*/  FMUL.FTZ R4, R4, c[0x0][0x2ec] ;  /* 0x0000bb0004047a20 */ /* 0x000fce0000410000 */
        /* <DEDUP_REMOVED lines=9> */
[----:B--2---:R-:W2:Y:S02]  /*2a40*/  LDSM.16.M88.4 R24, [R165+0x2000] ;  /* 0x00200000a518783b */ /* 0x004ea40000000200 */
[----:B------:R-:W1:Y:S08]  /*2a50*/  MUFU.TANH R62, R9 ;  /* 0x00000009003e7308 */ /* 0x000e700000002400 */
[----:B------:R-:W1:Y:S08]  /*2a60*/  MUFU.TANH R79, R10 ;  /* 0x0000000a004f7308 */ /* 0x000e700000002400 */
[----:B------:R1:W1:Y:S08]  /*2a70*/  MUFU.TANH R78, R11 ;  /* 0x0000000b004e7308 */ /* 0x0002700000002400 */
        /* <DEDUP_REMOVED lines=11> */
[----:B------:R-:W1:Y:S07]  /*2b30*/  LDSM.16.M88.4 R32, [R165+0x2800] ;  /* 0x00280000a520783b */ /* 0x000e6e0000000200 */
        /* <DEDUP_REMOVED lines=11> */
[C---:B--2---:R-:W-:Y:S02]  /*2bf0*/  HMMA.16816.F32.BF16 R4, R28.reuse, R24, RZ ;  /* 0x000000181c04723c */ /* 0x044fe400000418ff */
[----:B------:R-:W2:Y:S06]  /*2c00*/  MUFU.TANH R50, R9 ;  /* 0x0000000900327308 */ /* 0x000eac0000002400 */
[----:B------:R-:W-:Y:S02]  /*2c10*/  HMMA.16816.F32.BF16 R24, R28, R26, RZ ;  /* 0x0000001a1c18723c */ /* 0x000fe400000418ff */
[----:B------:R-:W1:Y:S08]  /*2c20*/  MUFU.TANH R71, R10 ;  /* 0x0000000a00477308 */ /* 0x000e700000002400 */
[----:B------:R1:W1:Y:S06]  /*2c30*/  MUFU.TANH R70, R11 ;  /* 0x0000000b00467308 */ /* 0x00026c0000002400 */
[C---:B------:R-:W-:Y:S02]  /*2c40*/  HMMA.16816.F32.BF16 R4, R20.reuse, R84, R4 ;  /* 0x000000541404723c */ /* 0x040fe40000041804 */
[----:B------:R-:W2:Y:S06]  /*2c50*/  MUFU.TANH R49, R16 ;  /* 0x0000001000317308 */ /* 0x000eac0000002400 */
[----:B------:R-:W-:Y:S02]  /*2c60*/  HMMA.16816.F32.BF16 R24, R20, R86, R24 ;  /* 0x000000561418723c */ /* 0x000fe40000041818 */
[----:B------:R-:W2:Y:S06]  /*2c70*/  MUFU.TANH R48, R17 ;  /* 0x0000001100307308 */ /* 0x000eac0000002400 */
[----:B-1----:R-:W-:Y:S02]  /*2c80*/  HMMA.16816.F32.BF16 R8, R28, R12, RZ ;  /* 0x0000000c1c08723c */ /* 0x002fe400000418ff */
        /* <DEDUP_REMOVED lines=11> */
[----:B------:R-:W-:Y:S02]  /*2d40*/  HMMA.16816.F32.BF16 R8, R20, R40, R8 ;  /* 0x000000281408723c */ /* 0x000fe40000041808 */
[----:B------:R-:W2:Y:S01]  /*2d50*/  MUFU.TANH R44, R5 ;  /* 0x00000005002c7308 */ /* 0x000ea20000002400 */
[----:B-1----:R-:W1:Y:S07]  /*2d60*/  LDSM.16.M88.4 R16, [R93+0x2800] ;  /* 0x002800005d10783b */ /* 0x002e6e0000000200 */
[----:B------:R-:W1:Y:S08]  /*2d70*/  MUFU.TANH R87, R6 ;  /* 0x0000000600577308 */ /* 0x000e700000002400 */
[----:B------:R2:W1:Y:S06]  /*2d80*/  MUFU.TANH R94, R7 ;  /* 0x00000007005e7308 */ /* 0x00046c0000002400 */
[----:B------:R-:W-:-:S02]  /*2d90*/  FMUL.FTZ R8, R8, c[0x0][0x2ec] ;  /* 0x0000bb0008087a20 */ /* 0x000fc40000410000 */
[----:B------:R-:W1:Y:S01]  /*2da0*/  MUFU.TANH R39, R24 ;  /* 0x0000001800277308 */ /* 0x000e620000002400 */
[----:B------:R-:W-:Y:S02]  /*2db0*/  FMUL.FTZ R9, R9, c[0x0][0x2ec] ;  /* 0x0000bb0009097a20 */ /* 0x000fe40000410000 */
[----:B------:R-:W-:Y:S02]  /*2dc0*/  FMUL.FTZ R10, R10, c[0x0][0x2ec] ;  /* 0x0000bb000a0a7a20 */ /* 0x000fe40000410000 */
[----:B------:R-:W-:Y:S01]  /*2dd0*/  FMUL.FTZ R11, R11, c[0x0][0x2ec] ;  /* 0x0000bb000b0b7a20 */ /* 0x000fe20000410000 */
[C---:B--2---:R-:W-:Y:S02]  /*2de0*/  HMMA.16816.F32.BF16 R4, R28.reuse, R14, RZ ;  /* 0x0000000e1c04723c */ /* 0x044fe400000418ff */
[----:B------:R-:W2:Y:S06]  /*2df0*/  MUFU.TANH R97, R26 ;  /* 0x0000001a00617308 */ /* 0x000eac0000002400 */
[C---:B------:R-:W-:Y:S02]  /*2e00*/  HMMA.16816.F32.BF16 R12, R28.reuse, R32, RZ ;  /* 0x000000201c0c723c */ /* 0x040fe400000418ff */
[----:B------:R1:W1:Y:S06]  /*2e10*/  MUFU.TANH R98, R27 ;  /* 0x0000001b00627308 */ /* 0x00026c0000002400 */
[----:B------:R-:W-:Y:S02]  /*2e20*/  HMMA.16816.F32.BF16 R32, R28, R34, RZ ;  /* 0x000000221c20723c */ /* 0x000fe400000418ff */
[----:B------:R-:W2:Y:S06]  /*2e30*/  MUFU.TANH R86, R8 ;  /* 0x0000000800567308 */ /* 0x000eac0000002400 */
[C---:B------:R-:W-:Y:S01]  /*2e40*/  HMMA.16816.F32.BF16 R4, R20.reuse, R42, R4 ;  /* 0x0000002a1404723c */ /* 0x040fe20000041804 */
[----:B-1----:R-:W1:Y:S01]  /*2e50*/  LDSM.16.M88.4 R24, [R165+0x2c00] ;  /* 0x002c0000a518783b */ /* 0x002e620000000200 */
[----:B------:R-:W1:Y:S06]  /*2e60*/  MUFU.TANH R85, R9 ;  /* 0x0000000900557308 */ /* 0x000e6c0000002400 */
[C---:B------:R-:W-:Y:S02]  /*2e70*/  HMMA.16816.F32.BF16 R12, R20.reuse, R16, R12 ;  /* 0x00000010140c723c */ /* 0x040fe4000004180c */
[----:B------:R-:W1:Y:S06]  /*2e80*/  MUFU.TANH R100, R10 ;  /* 0x0000000a00647308 */ /* 0x000e6c0000002400 */
[----:B------:R-:W-:Y:S02]  /*2e90*/  HMMA.16816.F32.BF16 R32, R20, R18, R32 ;  /* 0x000000121420723c */ /* 0x000fe40000041820 */
[----:B------:R2:W1:Y:S06]  /*2ea0*/  MUFU.TANH R103, R11 ;  /* 0x0000000b00677308 */ /* 0x00046c0000002400 */
[----:B------:R-:W-:-:S02]  /*2eb0*/  FMUL.FTZ R4, R4, c[0x0][0x2ec] ;  /* 0x0000bb0004047a20 */ /* 0x000fc40000410000 */
[----:B------:R-:W-:Y:S01]  /*2ec0*/  FMUL.FTZ R5, R5, c[0x0][0x2ec] ;  /* 0x0000bb0005057a20 */ /* 0x000fe20000410000 */
[----:B------:R-:W3:Y:S01]  /*2ed0*/  MUFU.TANH R2, R2 ;  /* 0x0000000200027308 */ /* 0x000ee20000002400 */
[----:B------:R-:W-:Y:S02]  /*2ee0*/  FMUL.FTZ R6, R6, c[0x0][0x2ec] ;  /* 0x0000bb0006067a20 */ /* 0x000fe40000410000 */
[----:B------:R-:W-:Y:S02]  /*2ef0*/  FMUL.FTZ R7, R7, c[0x0][0x2ec] ;  /* 0x0000bb0007077a20 */ /* 0x000fe40000410000 */
[----:B------:R-:W-:Y:S01]  /*2f00*/  FMUL.FTZ R12, R12, c[0x0][0x2ec] ;  /* 0x0000bb000c0c7a20 */ /* 0x000fe20000410000 */
[----:B--2---:R-:W2:Y:S02]  /*2f10*/  LDSM.16.M88.4 R8, [R93+0x2c00] ;  /* 0x002c00005d08783b */ /* 0x004ea40000000200 */
[----:B------:R-:W2:Y:S01]  /*2f20*/  MUFU.TANH R96, R4 ;  /* 0x0000000400607308 */ /* 0x000ea20000002400 */
[----:B------:R-:W-:-:S02]  /*2f30*/  FMUL.FTZ R13, R13, c[0x0][0x2ec] ;  /* 0x0000bb000d0d7a20 */ /* 0x000fc40000410000 */
[----:B------:R-:W-:Y:S02]  /*2f40*/  FMUL.FTZ R14, R14, c[0x0][0x2ec] ;  /* 0x0000bb000e0e7a20 */ /* 0x000fe40000410000 */
        /* <DEDUP_REMOVED lines=8> */
[----:B------:R-:W1:Y:S08]  /*2fd0*/  MUFU.TANH R104, R6 ;  /* 0x0000000600687308 */ /* 0x000e700000002400 */
[----:B------:R1:W1:Y:S08]  /*2fe0*/  MUFU.TANH R106, R7 ;  /* 0x00000007006a7308 */ /* 0x0002700000002400 */
[----:B------:R-:W3:Y:S06]  /*2ff0*/  MUFU.TANH R99, R12 ;  /* 0x0000000c00637308 */ /* 0x000eec0000002400 */
[C---:B--2---:R-:W-:Y:S01]  /*3000*/  HMMA.16816.F32.BF16 R24, R20.reuse, R10, R24 ;  /* 0x0000000a1418723c */ /* 0x044fe20000041818 */
[----:B-1----:R-:W1:Y:S01]  /*3010*/  LDSM.16.M88.4 R4, [R165+0x3000] ;  /* 0x00300000a504783b */ /* 0x002e620000000200 */
[----:B------:R-:W2:Y:S06]  /*3020*/  MUFU.TANH R101, R13 ;  /* 0x0000000d00657308 */ /* 0x000eac0000002400 */
[----:B------:R-:W-:Y:S01]  /*3030*/  HMMA.16816.F32.BF16 R40, R20, R8, R40 ;  /* 0x000000081428723c */ /* 0x000fe20000041828 */
[----:B------:R-:W-:Y:S01]  /*3040*/  LDSM.16.M88.4 R8, [R93+0x3400] ;  /* 0x003400005d08783b */ /* 0x000fe20000000200 */
[----:B------:R-:W1:Y:S08]  /*3050*/  MUFU.TANH R107, R14 ;  /* 0x0000000e006b7308 */ /* 0x000e700000002400 */
[----:B------:R2:W1:Y:S06]  /*3060*/  MUFU.TANH R108, R15 ;  /* 0x0000000f006c7308 */ /* 0x00046c0000002400 */
[----:B------:R-:W-:-:S02]  /*3070*/  FMUL.FTZ R24, R24, c[0x0][0x2ec] ;  /* 0x0000bb0018187a20 */ /* 0x000fc40000410000 */
[----:B------:R-:W3:Y:S01]  /*3080*/  MUFU.TANH R105, R32 ;  /* 0x0000002000697308 */ /* 0x000ee20000002400 */
[----:B------:R-:W-:Y:S02]  /*3090*/  FMUL.FTZ R25, R25, c[0x0][0x2ec] ;  /* 0x0000bb0019197a20 */ /* 0x000fe40000410000 */
[----:B------:R-:W-:Y:S02]  /*30a0*/  FMUL.FTZ R26, R26, c[0x0][0x2ec] ;  /* 0x0000bb001a1a7a20 */ /* 0x000fe40000410000 */
[----:B------:R-:W-:Y:S02]  /*30b0*/  FMUL.FTZ R27, R27, c[0x0][0x2ec] ;  /* 0x0000bb001b1b7a20 */ /* 0x000fe40000410000 */
[----:B------:R-:W-:Y:S01]  /*30c0*/  FMUL.FTZ R40, R40, c[0x0][0x2ec] ;  /* 0x0000bb0028287a20 */ /* 0x000fe20000410000 */
[----:B--2---:R-:W2:Y:S01]  /*30d0*/  LDSM.16.M88.4 R12, [R93+0x3000] ;  /* 0x003000005d0c783b */ /* 0x004ea20000000200 */
[----:B------:R-:W2:Y:S01]  /*30e0*/  MUFU.TANH R102, R33 ;  /* 0x0000002100667308 */ /* 0x000ea20000002400 */
[----:B------:R-:W-:-:S02]  /*30f0*/  FMUL.FTZ R41, R41, c[0x0][0x2ec] ;  /* 0x0000bb0029297a20 */ /* 0x000fc40000410000 */
[----:B------:R-:W-:Y:S02]  /*3100*/  FMUL.FTZ R42, R42, c[0x0][0x2ec] ;  /* 0x0000bb002a2a7a20 */ /* 0x000fe40000410000 */
[----:B------:R-:W-:Y:S01]  /*3110*/  FMUL.FTZ R43, R43, c[0x0][0x2ec] ;  /* 0x0000bb002b2b7a20 */ /* 0x000fe20000410000 */
[C---:B-1----:R-:W-:Y:S02]  /*3120*/  HMMA.16816.F32.BF16 R16, R28.reuse, R4, RZ ;  /* 0x000000041c10723c */ /* 0x042fe400000418ff */
[----:B------:R-:W1:Y:S06]  /*3130*/  MUFU.TANH R109, R34 ;  /* 0x00000022006d7308 */ /* 0x000e6c0000002400 */
[----:B------:R-:W-:Y:S02]  /*3140*/  HMMA.16816.F32.BF16 R4, R28, R6, RZ ;  /* 0x000000061c04723c */ /* 0x000fe400000418ff */
[----:B------:R1:W1:Y:S08]  /*3150*/  MUFU.TANH R110, R35 ;  /* 0x00000023006e7308 */ /* 0x0002700000002400 */
[----:B------:R-:W3:Y:S01]  /*3160*/  MUFU.TANH R193, R24 ;  /* 0x0000001800c17308 */ /* 0x000ee20000002400 */
[----:B-1----:R-:W1:Y:S07]  /*3170*/  LDSM.16.M88.4 R32, [R165+0x3400] ;  /* 0x00340000a520783b */ /* 0x002e6e0000000200 */
[----:B------:R-:W1:Y:S01]  /*3180*/  MUFU.TANH R194, R25 ;  /* 0x0000001900c27308 */ /* 0x000e620000002400 */
[C---:B--2---:R-:W-:Y:S07]  /*3190*/  HMMA.16816.F32.BF16 R16, R20.reuse, R12, R16 ;  /* 0x0000000c1410723c */ /* 0x044fee0000041810 */
[----:B------:R-:W2:Y:S01]  /*31a0*/  MUFU.TANH R113, R26 ;  /* 0x0000001a00717308 */ /* 0x000ea20000002400 */
[----:B------:R-:W-:Y:S01]  /*31b0*/  HMMA.16816.F32.BF16 R4, R20, R14, R4 ;  /* 0x0000000e1404723c */ /* 0x000fe20000041804 */
[----:B------:R-:W-:Y:S06]  /*31c0*/  LDSM.16.M88.4 R12, [R93+0x3800] ;  /* 0x003800005d0c783b */ /* 0x000fec0000000200 */
[----:B------:R2:W1:Y:S08]  /*31d0*/  MUFU.TANH R114, R27 ;  /* 0x0000001b00727308 */ /* 0x0004700000002400 */
[----:B------:R-:W1:Y:S01]  /*31e0*/  MUFU.TANH R192, R40 ;  /* 0x0000002800c07308 */ /* 0x000e620000002400 */
[----:B------:R-:W-:Y:S01]  /*31f0*/  FMUL.FTZ R16, R16, c[0x0][0x2ec] ;  /* 0x0000bb0010107a20 */ /* 0x000fe20000410000 */
[----:B--2---:R-:W2:Y:S06]  /*3200*/  LDSM.16.M88.4 R24, [R165+0x3800] ;  /* 0x00380000a518783b */ /* 0x004eac0000000200 */
[----:B------:R-:W1:Y:S01]  /*3210*/  MUFU.TANH R189, R41 ;  /* 0x0000002900bd7308 */ /* 0x000e620000002400 */
[----:B------:R-:W-:-:S02]  /*3220*/  FMUL.FTZ R17, R17, c[0x0][0x2ec] ;  /* 0x0000bb0011117a20 */ /* 0x000fc40000410000 */
[----:B------:R-:W-:Y:S02]  /*3230*/  FMUL.FTZ R18, R18, c[0x0][0x2ec] ;  /* 0x0000bb0012127a20 */ /* 0x000fe40000410000 */
[----:B------:R-:W-:Y:S02]  /*3240*/  FMUL.FTZ R19, R19, c[0x0][0x2ec] ;  /* 0x0000bb0013137a20 */ /* 0x000fe40000410000 */
[----:B------:R-:W-:Y:S01]  /*3250*/  FMUL.FTZ R4, R4, c[0x0][0x2ec] ;  /* 0x0000bb0004047a20 */ /* 0x000fe20000410000 */
[----:B------:R-:W1:Y:S01]  /*3260*/  MUFU.TANH R111, R42 ;  /* 0x0000002a006f7308 */ /* 0x000e620000002400 */
[----:B------:R-:W-:Y:S02]  /*3270*/  FMUL.FTZ R5, R5, c[0x0][0x2ec] ;  /* 0x0000bb0005057a20 */ /* 0x000fe40000410000 */
[----:B------:R-:W-:Y:S02]  /*3280*/  FMUL.FTZ R6, R6, c[0x0][0x2ec] ;  /* 0x0000bb0006067a20 */ /* 0x000fe40000410000 */
[----:B------:R-:W-:-:S03]  /*3290*/  FMUL.FTZ R7, R7, c[0x0][0x2ec] ;  /* 0x0000bb0007077a20 */ /* 0x000fc60000410000 */
        /* <DEDUP_REMOVED lines=8> */
[----:B------:R-:W1:Y:S01]  /*3320*/  MUFU.TANH R188, R4 ;  /* 0x0000000400bc7308 */ /* 0x000e620000002400 */
[----:B------:R-:W-:Y:S07]  /*3330*/  HMMA.16816.F32.BF16 R32, R20, R10, R32 ;  /* 0x0000000a1420723c */ /* 0x000fee0000041820 */
[----:B------:R-:W1:Y:S01]  /*3340*/  MUFU.TANH R186, R5 ;  /* 0x0000000500ba7308 */ /* 0x000e620000002400 */
[----:B------:R-:W-:Y:S01]  /*3350*/  LDSM.16.M88.4 R8, [R93+0x3c00] ;  /* 0x003c00005d08783b */ /* 0x000fe20000000200 */
[C---:B--2---:R-:W-:Y:S06]  /*3360*/  HMMA.16816.F32.BF16 R16, R28.reuse, R24, RZ ;  /* 0x000000181c10723c */ /* 0x044fec00000418ff */
[----:B------:R-:W2:Y:S02]  /*3370*/  MUFU.TANH R117, R6 ;  /* 0x0000000600757308 */ /* 0x000ea40000002400 */
[----:B------:R-:W-:Y:S06]  /*3380*/  HMMA.16816.F32.BF16 R24, R28, R26, RZ ;  /* 0x0000001a1c18723c */ /* 0x000fec00000418ff */
        /* <DEDUP_REMOVED lines=11> */
[----:B------:R-:W1:Y:S01]  /*3440*/  MUFU.TANH R158, R41 ;  /* 0x00000029009e7308 */ /* 0x000e620000002400 */
[C---:B------:R-:W-:Y:S07]  /*3450*/  HMMA.16816.F32.BF16 R16, R20.reuse, R12, R16 ;  /* 0x0000000c1410723c */ /* 0x040fee0000041810 */
[----:B------:R-:W1:Y:S01]  /*3460*/  MUFU.TANH R124, R42 ;  /* 0x0000002a007c7308 */ /* 0x000e620000002400 */
[----:B------:R-:W-:Y:S01]  /*3470*/  HMMA.16816.F32.BF16 R24, R20, R14, R24 ;  /* 0x0000000e1418723c */ /* 0x000fe20000041818 */
[----:B------:R-:W-:Y:S06]  /*3480*/  LDSM.16.M88.4 R12, [R93+0x4000] ;  /* 0x004000005d0c783b */ /* 0x000fec0000000200 */
[----:B------:R1:W1:Y:S08]  /*3490*/  MUFU.TANH R125, R43 ;  /* 0x0000002b007d7308 */ /* 0x0002700000002400 */
[----:B------:R-:W2:Y:S01]  /*34a0*/  MUFU.TANH R156, R32 ;  /* 0x00000020009c7308 */ /* 0x000ea20000002400 */
[----:B------:R-:W-:-:S02]  /*34b0*/  FMUL.FTZ R16, R16, c[0x0][0x2ec] ;  /* 0x0000bb0010107a20 */ /* 0x000fc40000410000 */
[----:B------:R-:W-:Y:S02]  /*34c0*/  FMUL.FTZ R17, R17, c[0x0][0x2ec] ;  /* 0x0000bb0011117a20 */ /* 0x000fe40000410000 */
[----:B------:R-:W-:Y:S02]  /*34d0*/  FMUL.FTZ R18, R18, c[0x0][0x2ec] ;  /* 0x0000bb0012127a20 */ /* 0x000fe40000410000 */
[----:B------:R-:W-:Y:S01]  /*34e0*/  FMUL.FTZ R19, R19, c[0x0][0x2ec] ;  /* 0x0000bb0013137a20 */ /* 0x000fe20000410000 */
[----:B------:R-:W2:Y:S01]  /*34f0*/  MUFU.TANH R153, R33 ;  /* 0x0000002100997308 */ /* 0x000ea20000002400 */
[----:B------:R-:W-:Y:S02]  /*3500*/  FMUL.FTZ R24, R24, c[0x0][0x2ec] ;  /* 0x0000bb0018187a20 */ /* 0x000fe40000410000 */
[----:B------:R-:W-:Y:S02]  /*3510*/  FMUL.FTZ R25, R25, c[0x0][0x2ec] ;  /* 0x0000bb0019197a20 */ /* 0x000fe40000410000 */
[----:B------:R-:W-:Y:S01]  /*3520*/  FMUL.FTZ R26, R26, c[0x0][0x2ec] ;  /* 0x0000bb001a1a7a20 */ /* 0x000fe20000410000 */
[C---:B-1----:R-:W-:Y:S01]  /*3530*/  HMMA.16816.F32.BF16 R40, R28.reuse, R4, RZ ;  /* 0x000000041c28723c */ /* 0x042fe200000418ff */
[----:B------:R-:W-:Y:S01]  /*3540*/  FMUL.FTZ R27, R27, c[0x0][0x2ec] ;  /* 0x0000bb001b1b7a20 */ /* 0x000fe20000410000 */
[----:B------:R-:W1:Y:S06]  /*3550*/  MUFU.TANH R129, R34 ;  /* 0x0000002200817308 */ /* 0x000e6c0000002400 */
[----:B------:R-:W-:Y:S02]  /*3560*/  HMMA.16816.F32.BF16 R4, R28, R6, RZ ;  /* 0x000000061c04723c */ /* 0x000fe400000418ff */
[----:B------:R1:W1:Y:S08]  /*3570*/  MUFU.TANH R132, R35 ;  /* 0x0000002300847308 */ /* 0x0002700000002400 */
[----:B------:R-:W2:Y:S06]  /*3580*/  MUFU.TANH R141, R24 ;  /* 0x00000018008d7308 */ /* 0x000eac0000002400 */
[C---:B------:R-:W-:Y:S01]  /*3590*/  HMMA.16816.F32.BF16 R40, R20.reuse, R8, R40 ;  /* 0x000000081428723c */ /* 0x040fe20000041828 */
[----:B-1----:R-:W1:Y:S01]  /*35a0*/  LDSM.16.M88.4 R32, [R165+0x4000] ;  /* 0x00400000a520783b */ /* 0x002e620000000200 */
[----:B------:R-:W1:Y:S06]  /*35b0*/  MUFU.TANH R140, R25 ;  /* 0x00000019008c7308 */ /* 0x000e6c0000002400 */
[----:B------:R-:W-:Y:S01]  /*35c0*/  HMMA.16816.F32.BF16 R4, R20, R10, R4 ;  /* 0x0000000a1404723c */ /* 0x000fe20000041804 */
[----:B------:R-:W-:Y:S01]  /*35d0*/  LDSM.16.M88.4 R8, [R93+0x4400] ;  /* 0x004400005d08783b */ /* 0x000fe20000000200 */
[----:B------:R-:W1:Y:S08]  /*35e0*/  MUFU.TANH R135, R26 ;  /* 0x0000001a00877308 */ /* 0x000e700000002400 */
[----:B------:R2:W1:Y:S06]  /*35f0*/  MUFU.TANH R136, R27 ;  /* 0x0000001b00887308 */ /* 0x00046c0000002400 */
[----:B------:R-:W-:-:S02]  /*3600*/  FMUL.FTZ R40, R40, c[0x0][0x2ec] ;  /* 0x0000bb0028287a20 */ /* 0x000fc40000410000 */
[----:B------:R-:W-:Y:S01]  /*3610*/  FMUL.FTZ R41, R41, c[0x0][0x2ec] ;  /* 0x0000bb0029297a20 */ /* 0x000fe20000410000 */
[----:B------:R-:W1:Y:S01]  /*3620*/  MUFU.TANH R148, R16 ;  /* 0x0000001000947308 */ /* 0x000e620000002400 */
[----:B------:R-:W-:Y:S02]  /*3630*/  FMUL.FTZ R42, R42, c[0x0][0x2ec] ;  /* 0x0000bb002a2a7a20 */ /* 0x000fe40000410000 */
[----:B------:R-:W-:Y:S02]  /*3640*/  FMUL.FTZ R43, R43, c[0x0][0x2ec] ;  /* 0x0000bb002b2b7a20 */ /* 0x000fe40000410000 */
[----:B------:R-:W-:Y:S02]  /*3650*/  FMUL.FTZ R4, R4, c[0x0][0x2ec] ;  /* 0x0000bb0004047a20 */ /* 0x000fe40000410000 */
[----:B------:R-:W-:Y:S01]  /*3660*/  FMUL.FTZ R5, R5, c[0x0][0x2ec] ;  /* 0x0000bb0005057a20 */ /* 0x000fe20000410000 */
[----:B--2---:R-:W2:Y:S01]  /*3670*/  LDSM.16.M88.4 R24, [R165+0x4400] ;  /* 0x00440000a518783b */ /* 0x004ea20000000200 */
[----:B------:R-:W1:Y:S01]  /*3680*/  MUFU.TANH R143, R17 ;  /* 0x00000011008f7308 */ /* 0x000e620000002400 */
[----:B------:R-:W-:-:S02]  /*3690*/  FMUL.FTZ R6, R6, c[0x0][0x2ec] ;  /* 0x0000bb0006067a20 */ /* 0x000fc40000410000 */
[----:B------:R-:W-:-:S05]  /*36a0*/  FMUL.FTZ R7, R7, c[0x0][0x2ec] ;  /* 0x0000bb0007077a20 */ /* 0x000fca0000410000 */
        /* <DEDUP_REMOVED lines=25> */
[----:B------:R-:W-:Y:S01]  /*3840*/  HMMA.16816.F32.BF16 R40, R20, R8, R40 ;  /* 0x000000081428723c */ /* 0x000fe20000041828 */
[----:B-1----:R-:W1:Y:S01]  /*3850*/  LDSM.16.M88.4 R4, [R165+0x4800] ;  /* 0x00480000a504783b */ /* 0x002e620000000200 */
[----:B------:R-:W1:Y:S01]  /*3860*/  MUFU.TANH R128, R32 ;  /* 0x0000002000807308 */ /* 0x000e620000002400 */
[----:B------:R-:W-:-:S05]  /*3870*/  FMUL.FTZ R19, R19, c[0x0][0x2ec] ;  /* 0x0000bb0013137a20 */ /* 0x000fca0000410000 */
[----:B------:R-:W-:Y:S01]  /*3880*/  HMMA.16816.F32.BF16 R24, R20, R10, R24 ;  /* 0x0000000a1418723c */ /* 0x000fe20000041818 */
[----:B------:R-:W1:Y:S01]  /*3890*/  LDSM.16.M88.4 R8, [R165+0x4c00] ;  /* 0x004c0000a508783b */ /* 0x000e620000000200 */
        /* <DEDUP_REMOVED lines=9> */
[----:B------:R-:W-:Y:S01]  /*3930*/  FMUL.FTZ R27, R27, c[0x0][0x2ec] ;  /* 0x0000bb001b1b7a20 */ /* 0x000fe20000410000 */
[----:B--2---:R-:W2:Y:S06]  /*3940*/  LDSM.16.M88.4 R32, [R93+0x4c00] ;  /* 0x004c00005d20783b */ /* 0x004eac0000000200 */
[----:B------:R-:W1:Y:S01]  /*3950*/  MUFU.TANH R144, R18 ;  /* 0x0000001200907308 */ /* 0x000e620000002400 */
[----:B------:R-:W-:-:S07]  /*3960*/  DEPBAR.LE SB0, 0x0 ;  /* 0x000080000000791a */ /* 0x000fce0000000000 */
        /* <DEDUP_REMOVED lines=9> */
[----:B------:R-:W-:Y:S01]  /*3a00*/  FMUL.FTZ R13, R24, c[0x0][0x2ec] ;  /* 0x0000bb00180d7a20 */ /* 0x000fe20000410000 */
[----:B------:R-:W-:Y:S01]  /*3a10*/  HMMA.16816.F32.BF16 R4, R20, R14, R4 ;  /* 0x0000000e1404723c */ /* 0x000fe20000041804 */
[----:B------:R-:W-:-:S05]  /*3a20*/  FMUL.FTZ R12, R25, c[0x0][0x2ec] ;  /* 0x0000bb00190c7a20 */ /* 0x000fca0000410000 */
[----:B------:R-:W2:Y:S02]  /*3a30*/  MUFU.TANH R163, R27 ;  /* 0x0000001b00a37308 */ /* 0x000ea40000002400 */
[C---:B-1----:R-:W-:Y:S06]  /*3a40*/  HMMA.16816.F32.BF16 R40, R28.reuse, R8, RZ ;  /* 0x000000081c28723c */ /* 0x042fec00000418ff */
[----:B------:R-:W1:Y:S02]  /*3a50*/  MUFU.TANH R13, R13 ;  /* 0x0000000d000d7308 */ /* 0x000e640000002400 */
[----:B------:R-:W-:Y:S01]  /*3a60*/  HMMA.16816.F32.BF16 R8, R28, R10, RZ ;  /* 0x0000000a1c08723c */ /* 0x000fe200000418ff */
[----:B------:R-:W-:-:S05]  /*3a70*/  FMUL.FTZ R14, R17, c[0x0][0x2ec] ;  /* 0x0000bb00110e7a20 */ /* 0x000fca0000410000 */
[----:B------:R-:W1:Y:S01]  /*3a80*/  MUFU.TANH R12, R12 ;  /* 0x0000000c000c7308 */ /* 0x000e620000002400 */
[----:B------:R-:W-:Y:S02]  /*3a90*/  FMUL.FTZ R17, R18, c[0x0][0x2ec] ;  /* 0x0000bb0012117a20 */ /* 0x000fe40000410000 */
[----:B------:R-:W-:Y:S02]  /*3aa0*/  FMUL.FTZ R18, R19, c[0x0][0x2ec] ;  /* 0x0000bb0013127a20 */ /* 0x000fe40000410000 */
[----:B------:R-:W-:Y:S02]  /*3ab0*/  FMUL.FTZ R15, R16, c[0x0][0x2ec] ;  /* 0x0000bb00100f7a20 */ /* 0x000fe40000410000 */
[----:B------:R-:W-:Y:S01]  /*3ac0*/  FMUL.FTZ R7, R7, c[0x0][0x2ec] ;  /* 0x0000bb0007077a20 */ /* 0x000fe20000410000 */
[----:B------:R-:W1:Y:S01]  /*3ad0*/  MUFU.TANH R14, R14 ;  /* 0x0000000e000e7308 */ /* 0x000e620000002400 */
[----:B------:R-:W-:Y:S02]  /*3ae0*/  FMUL.FTZ R4, R4, c[0x0][0x2ec] ;  /* 0x0000bb0004047a20 */ /* 0x000fe40000410000 */
[----:B------:R-:W-:Y:S01]  /*3af0*/  FMUL.FTZ R6, R6, c[0x0][0x2ec] ;  /* 0x0000bb0006067a20 */ /* 0x000fe20000410000 */
[C---:B--2---:R-:W-:Y:S04]  /*3b00*/  HMMA.16816.F32.BF16 R40, R20.reuse, R32, R40 ;  /* 0x000000201428723c */ /* 0x044fe80000041828 */
[----:B------:R-:W2:Y:S04]  /*3b10*/  MUFU.TANH R19, R7 ;  /* 0x0000000700137308 */ /* 0x000ea80000002400 */
[----:B------:R-:W-:Y:S04]  /*3b20*/  HMMA.16816.F32.BF16 R8, R20, R34, R8 ;  /* 0x000000221408723c */ /* 0x000fe80000041808 */
[----:B------:R1:W1:Y:S03]  /*3b30*/  MUFU.TANH R16, R4 ;  /* 0x0000000400107308 */ /* 0x0002660000002400 */
[----:B------:R-:W-:-:S05]  /*3b40*/  LOP3.LUT R21, R91, 0xffffffe0, RZ, 0xc0, !PT ;  /* 0xffffffe05b157812 */ /* 0x000fca00078ec0ff */
[----:B------:R2:W2:Y:S01]  /*3b50*/  MUFU.TANH R28, R6 ;  /* 0x00000006001c7308 */ /* 0x0004a20000002400 */
[----:B------:R-:W-:-:S03]  /*3b60*/  IADD3 R21, -R21, R47, RZ ;  /* 0x0000002f15157210 */ /* 0x000fc60007ffe1ff */
[----:B------:R-:W-:Y:S02]  /*3b70*/  FMUL.FTZ R34, R42, c[0x0][0x2ec] ;  /* 0x0000bb002a227a20 */ /* 0x000fe40000410000 */
[----:B-1----:R-:W-:Y:S02]  /*3b80*/  FMUL.FTZ R4, R5, c[0x0][0x2ec] ;  /* 0x0000bb0005047a20 */ /* 0x002fe40000410000 */
[----:B------:R-:W1:Y:S01]  /*3b90*/  MUFU.TANH R15, R15 ;  /* 0x0000000f000f7308 */ /* 0x000e620000002400 */
[----:B------:R-:W-:Y:S02]  /*3ba0*/  FMUL.FTZ R5, R41, c[0x0][0x2ec] ;  /* 0x0000bb0029057a20 */ /* 0x000fe40000410000 */
[----:B------:R-:W-:Y:S02]  /*3bb0*/  FMUL.FTZ R20, R43, c[0x0][0x2ec] ;  /* 0x0000bb002b147a20 */ /* 0x000fe40000410000 */
[----:B------:R-:W-:Y:S01]  /*3bc0*/  FMUL.FTZ R7, R8, c[0x0][0x2ec] ;  /* 0x0000bb0008077a20 */ /* 0x000fe20000410000 */
[----:B------:R-:W-:Y:S01]  /*3bd0*/  SHF.R.S32.HI R8, RZ, 0x1f, R21 ;  /* 0x0000001fff087819 */ /* 0x000fe20000011415 */
[----:B--2---:R-:W-:Y:S01]  /*3be0*/  FMUL.FTZ R6, R40, c[0x0][0x2ec] ;  /* 0x0000bb0028067a20 */ /* 0x004fe20000410000 */
[----:B------:R-:W2:Y:S01]  /*3bf0*/  MUFU.TANH R17, R17 ;  /* 0x0000001100117308 */ /* 0x000ea20000002400 */
[----:B------:R-:W-:Y:S01]  /*3c00*/  FMUL.FTZ R10, R10, c[0x0][0x2ec] ;  /* 0x0000bb000a0a7a20 */ /* 0x000fe20000410000 */
[----:B------:R-:W-:Y:S01]  /*3c10*/  LEA.HI R8, R8, R21, RZ, 0x2 ;  /* 0x0000001508087211 */ /* 0x000fe200078f10ff */
[----:B------:R-:W-:-:S02]  /*3c20*/  FMUL.FTZ R9, R9, c[0x0][0x2ec] ;  /* 0x0000bb0009097a20 */ /* 0x000fc40000410000 */
[----:B------:R-:W-:Y:S01]  /*3c30*/  FMUL.FTZ R11, R11, c[0x0][0x2ec] ;  /* 0x0000bb000b0b7a20 */ /* 0x000fe20000410000 */
[----:B------:R-:W-:Y:S02]  /*3c40*/  SHF.R.S32.HI R182, RZ, 0x2, R8 ;  /* 0x00000002ffb67819 */ /* 0x000fe40000011408 */
[----:B------:R1:W1:Y:S02]  /*3c50*/  MUFU.TANH R242, R10 ;  /* 0x0000000a00f27308 */ /* 0x0002640000002400 */
[----:B------:R-:W-:-:S06]  /*3c60*/  IADD3 R90, R90, 0x1, R182 ;  /* 0x000000015a5a7810 */ /* 0x000fcc0007ffe0b6 */
[----:B------:R-:W2:Y:S08]  /*3c70*/  MUFU.TANH R18, R18 ;  /* 0x0000001200127308 */ /* 0x000eb00000002400 */
[----:B------:R-:W2:Y:S01]  /*3c80*/  MUFU.TANH R4, R4 ;  /* 0x0000000400047308 */ /* 0x000ea20000002400 */
[----:B-1----:R-:W-:-:S04]  /*3c90*/  IADD3 R10, R46, R90, -R175 ;  /* 0x0000005a2e0a7210 */ /* 0x002fc80007ffe8af */
[----:B------:R-:W-:-:S03]  /*3ca0*/  IADD3 R10, R10, c[0x0][0x2e8], RZ ;  /* 0x0000ba000a0a7a10 */ /* 0x000fc60007ffe0ff */
[----:B------:R-:W1:Y:S08]  /*3cb0*/  MUFU.TANH R6, R6 ;  /* 0x0000000600067308 */ /* 0x000e700000002400 */
[----:B------:R-:W1:Y:S08]  /*3cc0*/  MUFU.TANH R5, R5 ;  /* 0x0000000500057308 */ /* 0x000e700000002400 */
[----:B------:R-:W1:Y:S08]  /*3cd0*/  MUFU.TANH R34, R34 ;  /* 0x0000002200227308 */ /* 0x000e700000002400 */
[----:B------:R-:W1:Y:S08]  /*3ce0*/  MUFU.TANH R20, R20 ;  /* 0x0000001400147308 */ /* 0x000e700000002400 */
[----:B------:R-:W1:Y:S08]  /*3cf0*/  MUFU.TANH R7, R7 ;  /* 0x0000000700077308 */ /* 0x000e700000002400 */
[----:B------:R1:W1:Y:S08]  /*3d00*/  MUFU.TANH R8, R9 ;  /* 0x0000000900087308 */ /* 0x0002700000002400 */
[----:B------:R2:W2:Y:S01]  /*3d10*/  MUFU.TANH R247, R11 ;  /* 0x0000000b00f77308 */ /* 0x0004a20000002400 */
[----:B-1----:R-:W-:-:S02]  /*3d20*/  SHF.L.U32 R9, R47, 0x1, RZ ;  /* 0x000000012f097819 */ /* 0x002fc400000006ff */
[C---:B------:R-:W-:Y:S02]  /*3d30*/  IMNMX R47, R10.reuse, R46, PT ;  /* 0x0000002e0a2f7217 */ /* 0x040fe40003800200 */
[----:B------:R-:W-:Y:S02]  /*3d40*/  LOP3.LUT R36, R9, 0x6, RZ, 0xc0, !PT ;  /* 0x0000000609247812 */ /* 0x000fe400078ec0ff */
[----:B--2---:R-:W-:-:S04]  /*3d50*/  IADD3 R11, R10, 0x8, RZ ;  /* 0x000000080a0b7810 */ /* 0x004fc80007ffe0ff */
[----:B------:R-:W-:Y:S01]  /*3d60*/  IMNMX R46, R11, R46, PT ;  /* 0x0000002e0b2e7217 */ /* 0x000fe20003800200 */
[----:B------:R-:W-:Y:S06]  /*3d70*/  BAR.SYNC.DEFER_BLOCKING 0x0 ;  /* 0x0000000000007b1d */ /* 0x000fec0000010000 */
[----:B------:R-:W-:Y:S05]  /*3d80*/  @!P1 BRA `(.L_x_1577) ;  /* 0x0000060000009947 */ /* 0x000fea0003800000 */
[----:B---34-:R-:W-:Y:S05]  /*3d90*/  @!P6 BRA `(.L_x_1578) ;  /* 0x000003a00000e947 */ /* 0x018fea0003800000 */
[----:B------:R-:W1:Y:S01]  /*3da0*/  I2F.RP R24, R52 ;  /* 0x0000003400187306 */ /* 0x000e620000209400 */
[----:B------:R-:W-:Y:S02]  /*3db0*/  IADD3 R22, R68, -0x100, RZ ;  /* 0xffffff0044167810 */ /* 0x000fe40007ffe0ff */
[----:B------:R-:W-:-:S02]  /*3dc0*/  IABS R11, R68 ;  /* 0x00000044000b7213 */ /* 0x000fc40000000000 */
        /* <DEDUP_REMOVED lines=55> */
.L_x_1578:
[----:B------:R-:W-:-:S04]  /*4140*/  LEA R0, -R51, RZ, 0x8 ;  /* 0x000000ff33007211 */ /* 0x000fc800078e41ff */
[----:B------:R-:W-:Y:S02]  /*4150*/  SHF.R.S32.HI R10, RZ, 0x1f, R0 ;  /* 0x0000001fff0a7819 */ /* 0x000fe40000011400 */
.L_x_1579:
[----:B------:R-:W-:Y:S01]  /*4160*/  IADD3 R54, P0, R0, R54, RZ ;  /* 0x0000003600367210 */ /* 0x000fe20007f1e0ff */
[----:B------:R-:W-:Y:S02]  /*4170*/  IMAD.MOV.U32 R0, RZ, RZ, 0x6 ;  /* 0x00000006ff007424 */ /* 0x000fe400078e00ff */
[C---:B------:R-:W-:Y:S01]  /*4180*/  IMAD.SHL.U32 R9, R51.reuse, 0x40, RZ ;  /* 0x0000004033097824 */ /* 0x040fe200078e00ff */
[----:B------:R-:W-:Y:S01]  /*4190*/  LEA R180, P1, R54, c[0x0][0x168], 0x1 ;  /* 0x00005a0036b47a11 */ /* 0x000fe200078208ff */
[----:B------:R-:W-:Y:S01]  /*41a0*/  IMAD.X R53, R10, 0x1, R53, P0 ;  /* 0x000000010a357824 */ /* 0x000fe200000e0635 */
[----:B------:R-:W-:Y:S02]  /*41b0*/  SHF.L.U64.HI R0, R51, R0, c[0x0][0x19c] ;  /* 0x0000670033007619 */ /* 0x000fe40000010200 */
[----:B------:R-:W-:Y:S01]  /*41c0*/  IADD3 R10, P0, R9, R180, RZ ;  /* 0x000000b4090a7210 */ /* 0x000fe20007f1e0ff */
[----:B------:R-:W-:Y:S01]  /*41d0*/  IMAD.MOV.U32 R22, RZ, RZ, R180 ;  /* 0x000000ffff167224 */ /* 0x000fe200078e00b4 */
[----:B------:R-:W-:-:S02]  /*41e0*/  LEA.HI.X R181, R54, c[0x0][0x16c], R53, 0x1, P1 ;  /* 0x00005b0036b57a11 */ /* 0x000fc400008f0c35 */
[----:B------:R-:W-:Y:S02]  /*41f0*/  IADD3 R30, P1, R10, R9, RZ ;  /* 0x000000090a1e7210 */ /* 0x000fe40007f3e0ff */
[----:B------:R-:W-:Y:S01]  /*4200*/  MOV R23, R181 ;  /* 0x000000b500177202 */ /* 0x000fe20000000f00 */
[----:B------:R-:W-:Y:S01]  /*4210*/  IMAD.X R11, R0, 0x1, R181, P0 ;  /* 0x00000001000b7824 */ /* 0x000fe200000e06b5 */
[----:B------:R-:W-:-:S03]  /*4220*/  IADD3 R26, P0, R30, R9, RZ ;  /* 0x000000091e1a7210 */ /* 0x000fc60007f1e0ff */
[--C-:B------:R-:W-:Y:S01]  /*4230*/  IMAD.X R31, R11, 0x1, R0.reuse, P1 ;  /* 0x000000010b1f7824 */ /* 0x100fe200008e0600 */
[-C--:B------:R-:W-:Y:S01]  /*4240*/  IADD3 R24, P1, R26, R9.reuse, RZ ;  /* 0x000000091a187210 */ /* 0x080fe20007f3e0ff */
[----:B------:R-:W-:Y:S01]  /*4250*/  @!PT LDS RZ, [RZ] ;  /* 0x00000000fffff984 */ /* 0x000fe20000000800 */
[----:B------:R-:W-:Y:S01]  /*4260*/  @!PT LDS RZ, [RZ] ;  /* 0x00000000fffff984 */ /* 0x000fe20000000800 */
[----:B------:R-:W-:Y:S01]  /*4270*/  @!PT LDS RZ, [RZ] ;  /* 0x00000000fffff984 */ /* 0x000fe20000000800 */
[----:B------:R1:W-:Y:S02]  /*4280*/  LDGSTS.E.BYPASS.LTC128B.128 [R174+0x1000], [R22.64] ;  /* 0x0100000016ae7fae */ /* 0x0003e4000b901d4c */
[--C-:B------:R-:W-:Y:S02]  /*4290*/  IMAD.X R27, R31, 0x1, R0.reuse, P0 ;  /* 0x000000011f1b7824 */ /* 0x100fe400000e0600 */
[----:B------:R2:W-:Y:S02]  /*42a0*/  LDGSTS.E.BYPASS.LTC128B.128 [R174+0x1800], [R10.64] ;  /* 0x018000000aae7fae */ /* 0x0005e4000b901d4c */
[----:B------:R-:W-:Y:S02]  /*42b0*/  IMAD.X R25, R27, 0x1, R0, P1 ;  /* 0x000000011b197824 */ /* 0x000fe400008e0600 */
[----:B------:R3:W-:Y:S04]  /*42c0*/  LDGSTS.E.BYPASS.LTC128B.128 [R174+0x2000], [R30.64] ;  /* 0x020000001eae7fae */ /* 0x0007e8000b901d4c */
[----:B------:R4:W-:Y:S04]  /*42d0*/  LDGSTS.E.BYPASS.LTC128B.128 [R174+0x2800], [R26.64] ;  /* 0x028000001aae7fae */ /* 0x0009e8000b901d4c */
[----:B------:R4:W-:Y:S01]  /*42e0*/  LDGSTS.E.BYPASS.LTC128B.128 [R174+0x3000], [R24.64] ;  /* 0x0300000018ae7fae */ /* 0x0009e2000b901d4c */
[----:B-1----:R-:W-:-:S04]  /*42f0*/  IADD3 R22, P0, R24, R9, RZ ;  /* 0x0000000918167210 */ /* 0x002fc80007f1e0ff */
[----:B--2---:R-:W-:Y:S01]  /*4300*/  IADD3 R10, P1, R22, R9, RZ ;  /* 0x00000009160a7210 */ /* 0x004fe20007f3e0ff */
[----:B------:R-:W-:-:S03]  /*4310*/  IMAD.X R23, R25, 0x1, R0, P0 ;  /* 0x0000000119177824 */ /* 0x000fc600000e0600 */
[----:B---3--:R-:W-:Y:S02]  /*4320*/  IADD3 R30, P0, R10, R9, RZ ;  /* 0x000000090a1e7210 */ /* 0x008fe40007f1e0ff */
[----:B------:R-:W-:Y:S01]  /*4330*/  IADD3.X R11, R23, R0, RZ, P1, !PT ;  /* 0x00000000170b7210 */ /* 0x000fe20000ffe4ff */
[----:B------:R4:W-:Y:S04]  /*4340*/  LDGSTS.E.BYPASS.LTC128B.128 [R174+0x3800], [R22.64] ;  /* 0x0380000016ae7fae */ /* 0x0009e8000b901d4c */
[----:B------:R-:W-:Y:S01]  /*4350*/  IMAD.X R31, R11, 0x1, R0, P0 ;  /* 0x000000010b1f7824 */ /* 0x000fe200000e0600 */
[----:B------:R4:W-:Y:S04]  /*4360*/  LDGSTS.E.BYPASS.LTC128B.128 [R174+0x4000], [R10.64] ;  /* 0x040000000aae7fae */ /* 0x0009e8000b901d4c */
[----:B------:R4:W-:Y:S04]  /*4370*/  LDGSTS.E.BYPASS.LTC128B.128 [R174+0x4800], [R30.64] ;  /* 0x048000001eae7fae */ /* 0x0009e8000b901d4c */
[----:B------:R-:W0:Y:S02]  /*4380*/  LDGDEPBAR ;  /* 0x00000000000079af */ /* 0x000e240000000000 */
.L_x_1577:
[----:B---34-:R-:W-:Y:S02]  /*4390*/  IMAD.IADD R246, R68, 0x1, R36 ;  /* 0x0000000144f67824 */ /* 0x018fe400078e0224 */
[----:B------:R-:W-:-:S03]  /*43a0*/  IMAD.SHL.U32 R151, R151, 0x2, RZ ;  /* 0x0000000297977824 */ /* 0x000fc600078e00ff */
        /* <DEDUP_REMOVED lines=295> */
[-C--:B------:R-:W-:Y:S01]  /*5620*/  ISETP.GE.AND P0, PT, R238, R47.reuse, PT ;  /* 0x0000002fee00720c */ /* 0x080fe20003f06270 */
        /* <DEDUP_REMOVED lines=8> */
[----:B------:R-:W1:Y:S01]  /*56b0*/  MUFU.EX2 R138, R138 ;  /* 0x0000008a008a7308 */ /* 0x000e620000000800 */
        /* <DEDUP_REMOVED lines=15> */
[----:B------:R-:W2:Y:S01]  /*57b0*/  MUFU.EX2 R125, R125 ;  /* 0x0000007d007d7308 */ /* 0x000ea20000000800 */
        /* <DEDUP_REMOVED lines=86> */
[----:B------:R-:W-:Y:S01]  /*5d20*/  ISETP.GE.AND P1, PT, R97, R47, PT ;  /* 0x0000002f6100720c */ /* 0x000fe20003f26270 */
[--C-:B------:R-:W-:Y:S01]  /*5d30*/  FFMA.FTZ R78, R78, c[0x0][0x23c], -R73.reuse ;  /* 0x00008f004e4e7a23 */ /* 0x100fe20000010849 */
[----:B------:R-:W-:Y:S01]  /*5d40*/  FSEL R162, R105, -INF , !P0 ;  /* 0xff80000069a27808 */ /* 0x000fe20004000000 */
[----:B------:R-:W-:Y:S01]  /*5d50*/  FFMA.FTZ R76, R76, c[0x0][0x23c], -R73 ;  /* 0x00008f004c4c7a23 */ /* 0x000fe20000010849 */
[----:B------:R-:W-:-:S02]  /*5d60*/  FMNMX.FTZ R60, R160, R60, !PT ;  /* 0x0000003ca03c7209 */ /* 0x000fc40007810000 */
[-C--:B------:R-:W-:Y:S01]  /*5d70*/  ISETP.GE.AND P0, PT, R187, R47.reuse, PT ;  /* 0x0000002fbb00720c */ /* 0x080fe20003f06270 */
[----:B------:R4:W-:Y:S01]  /*5d80*/  MUFU.EX2 R97, R92 ;  /* 0x0000005c00617308 */ /* 0x0009e20000000800 */
[----:B------:R-:W-:Y:S01]  /*5d90*/  FSEL R187, R102, -INF , !P1 ;  /* 0xff80000066bb7808 */ /* 0x000fe20004800000 */
[--C-:B------:R-:W-:Y:S01]  /*5da0*/  FFMA.FTZ R102, R137, c[0x0][0x23c], -R73.reuse ;  /* 0x00008f0089667a23 */ /* 0x100fe20000010849 */
[----:B------:R-:W-:Y:S02]  /*5db0*/  FMNMX.FTZ R60, R162, R60, !PT ;  /* 0x0000003ca23c7209 */ /* 0x000fe40007810000 */
[-C--:B------:R-:W-:Y:S02]  /*5dc0*/  ISETP.GE.AND P1, PT, R225, R47.reuse, PT ;  /* 0x0000002fe100720c */ /* 0x080fe40003f26270 */
[----:B------:R-:W-:Y:S01]  /*5dd0*/  FSEL R192, R192, -INF , !P0 ;  /* 0xff800000c0c07808 */ /* 0x000fe20004000000 */
[----:B---3--:R-:W-:Y:S01]  /*5de0*/  FFMA.FTZ R93, R90, c[0x0][0x23c], -R73 ;  /* 0x00008f005a5d7a23 */ /* 0x008fe20000010849 */
[----:B------:R-:W-:Y:S01]  /*5df0*/  FMNMX.FTZ R60, R187, R60, !PT ;  /* 0x0000003cbb3c7209 */ /* 0x000fe20007810000 */
[----:B------:R-:W-:Y:S01]  /*5e00*/  MUFU.EX2 R103, R103 ;  /* 0x0000006700677308 */ /* 0x000fe20000000800 */
[----:B------:R-:W-:-:S02]  /*5e10*/  ISETP.GE.AND P0, PT, R224, R47, PT ;  /* 0x0000002fe000720c */ /* 0x000fc40003f06270 */
[----:B------:R-:W-:Y:S02]  /*5e20*/  FSEL R189, R189, -INF , !P1 ;  /* 0xff800000bdbd7808 */ /* 0x000fe40004800000 */
[----:B------:R-:W-:Y:S01]  /*5e30*/  FMNMX.FTZ R60, R192, R60, !PT ;  /* 0x0000003cc03c7209 */ /* 0x000fe20007810000 */
[----:B----4-:R-:W-:Y:S01]  /*5e40*/  FFMA.FTZ R92, R87, c[0x0][0x23c], -R73 ;  /* 0x00008f00575c7a23 */ /* 0x010fe20000010849 */
        /* <DEDUP_REMOVED lines=102> */
[----:B------:R-:W-:Y:S01]  /*64b0*/  ISETP.GE.AND P0, PT, R150, R47, PT ;  /* 0x0000002f9600720c */ /* 0x000fe20003f06270 */
[----:B------:R-:W-:Y:S01]  /*64c0*/  IMAD R150, R3, 0x2, R151 ;  /* 0x0000000203967824 */ /* 0x000fe200078e0297 */
[----:B------:R-:W-:Y:S01]  /*64d0*/  FSEL R85, R14, -INF , !P1 ;  /* 0xff8000000e557808 */ /* 0x000fe20004800000 */
[----:B------:R-:W-:Y:S01]  /*64e0*/  FFMA.FTZ R3, R24, c[0x0][0x23c], -R73 ;  /* 0x00008f0018037a23 */ /* 0x000fe20000010849 */
[----:B------:R-:W-:-:S02]  /*64f0*/  FMNMX.FTZ R60, R86, R60, !PT ;  /* 0x0000003c563c7209 */ /* 0x000fc40007810000 */
[-C--:B------:R-:W-:Y:S01]  /*6500*/  ISETP.GE.AND P1, PT, R84, R47.reuse, PT ;  /* 0x0000002f5400720c */ /* 0x080fe20003f26270 */
[----:B------:R-:W-:Y:S01]  /*6510*/  LDSM.16.MT88.4 R12, [R150+0x5000] ;  /* 0x00500000960c783b */ /* 0x000fe20000004200 */
        /* <DEDUP_REMOVED lines=11> */
[----:B------:R3:W-:Y:S01]  /*65d0*/  MUFU.EX2 R60, R115 ;  /* 0x00000073003c7308 */ /* 0x0007e20000000800 */
[----:B------:R-:W-:Y:S02]  /*65e0*/  FSEL R81, R5, -INF , !P1 ;  /* 0xff80000005517808 */ /* 0x000fe40004800000 */
[----:B------:R-:W-:Y:S02]  /*65f0*/  FMNMX.FTZ R2, R82, R2, !PT ;  /* 0x0000000252027209 */ /* 0x000fe40007810000 */
[----:B------:R-:W-:-:S02]  /*6600*/  ISETP.GE.AND P1, PT, R80, R47, PT ;  /* 0x0000002f5000720c */ /* 0x000fc40003f26270 */
[----:B------:R-:W-:Y:S01]  /*6610*/  FSEL R80, R7, -INF , !P0 ;  /* 0xff80000007507808 */ /* 0x000fe20004000000 */
[----:B------:R-:W-:Y:S01]  /*6620*/  MUFU.EX2 R48, R48 ;  /* 0x0000003000307308 */ /* 0x000fe20000000800 */
[----:B------:R-:W-:Y:S02]  /*6630*/  FMNMX.FTZ R2, R81, R2, !PT ;  /* 0x0000000251027209 */ /* 0x000fe40007810000 */
[----:B------:R-:W-:Y:S02]  /*6640*/  FSEL R79, R8, -INF , !P1 ;  /* 0xff800000084f7808 */ /* 0x000fe40004800000 */
[----:B------:R-:W-:Y:S02]  /*6650*/  FMNMX.FTZ R2, R80, R2, !PT ;  /* 0x0000000250027209 */ /* 0x000fe40007810000 */
[----:B-1----:R-:W-:Y:S01]  /*6660*/  F2FP.BF16.PACK_AB R21, R138, R139 ;  /* 0x0000008b8a15723e */ /* 0x002fe200000010ff */
[----:B------:R-:W-:Y:S01]  /*6670*/  FADD.FTZ R139, R139, R138 ;  /* 0x0000008a8b8b7221 */ /* 0x000fe20000010000 */
[----:B------:R-:W-:Y:S01]  /*6680*/  FMNMX.FTZ R2, R79, R2, !PT ;  /* 0x000000024f027209 */ /* 0x000fe20007810000 */
[----:B------:R-:W-:Y:S01]  /*6690*/  MUFU.EX2 R45, R45 ;  /* 0x0000002d002d7308 */ /* 0x000fe20000000800 */
[----:B--2---:R-:W-:Y:S01]  /*66a0*/  F2FP.BF16.PACK_AB R23, R125, R132 ;  /* 0x000000847d17723e */ /* 0x004fe200000010ff */
[----:B------:R-:W-:-:S02]  /*66b0*/  FADD.FTZ R139, R132, R139 ;  /* 0x0000008b848b7221 */ /* 0x000fc40000010000 */
[----:B------:R-:W1:Y:S02]  /*66c0*/  SHFL.BFLY PT, R4, R2, 0x2, 0x1f ;  /* 0x0c401f0002047f89 */ /* 0x000e6400000e0000 */
[----:B------:R-:W-:Y:S02]  /*66d0*/  FADD.FTZ R139, R125, R139 ;  /* 0x0000008b7d8b7221 */ /* 0x000fe40000010000 */
        /* <DEDUP_REMOVED lines=16> */
[--C-:B------:R-:W-:Y:S01]  /*67e0*/  FFMA.FTZ R135, R34, c[0x0][0x23c], -R74.reuse ;  /* 0x00008f0022877a23 */ /* 0x100fe2000001084a */
[----:B------:R-:W-:Y:S01]  /*67f0*/  MUFU.EX2 R113, R113 ;  /* 0x0000007100717308 */ /* 0x000fe20000000800 */
[--C-:B------:R-:W-:Y:S01]  /*6800*/  FFMA.FTZ R134, R20, c[0x0][0x23c], -R74.reuse ;  /* 0x00008f0014867a23 */ /* 0x100fe2000001084a */
[----:B------:R-:W2:Y:S01]  /*6810*/  LDSM.16.MT88.4 R32, [R151+0x5400] ;  /* 0x005400009720783b */ /* 0x000ea20000004200 */
[--C-:B------:R-:W-:Y:S02]  /*6820*/  FFMA.FTZ R131, R19, c[0x0][0x23c], -R74.reuse ;  /* 0x00008f0013837a23 */ /* 0x100fe4000001084a */
[--C-:B------:R-:W-:Y:S02]  /*6830*/  FFMA.FTZ R128, R18, c[0x0][0x23c], -R74.reuse ;  /* 0x00008f0012807a23 */ /* 0x100fe4000001084a */
[--C-:B------:R-:W-:Y:S01]  /*6840*/  FFMA.FTZ R127, R11, c[0x0][0x23c], -R74.reuse ;  /* 0x00008f000b7f7a23 */ /* 0x100fe2000001084a */
[----:B------:R-:W-:Y:S01]  /*6850*/  MUFU.EX2 R135, R135 ;  /* 0x0000008700877308 */ /* 0x000fe20000000800 */
[----:B------:R-:W-:-:S02]  /*6860*/  FFMA.FTZ R121, R10, c[0x0][0x23c], -R74 ;  /* 0x00008f000a797a23 */ /* 0x000fc4000001084a */
[--C-:B------:R-:W-:Y:S02]  /*6870*/  FFMA.FTZ R114, R9, c[0x0][0x23c], -R74.reuse ;  /* 0x00008f0009727a23 */ /* 0x100fe4000001084a */
[--C-:B---3--:R-:W-:Y:S02]  /*6880*/  FFMA.FTZ R115, R17, c[0x0][0x23c], -R74.reuse ;  /* 0x00008f0011737a23 */ /* 0x108fe4000001084a */
[----:B------:R-:W3:Y:S01]  /*6890*/  LDSM.16.MT88.4 R16, [R150+0x5400] ;  /* 0x005400009610783b */ /* 0x000ee20000004200 */
[----:B------:R-:W4:Y:S01]  /*68a0*/  MUFU.EX2 R134, R134 ;  /* 0x0000008600867308 */ /* 0x000f220000000800 */
[--C-:B------:R-:W-:Y:S02]  /*68b0*/  FFMA.FTZ R120, R28, c[0x0][0x23c], -R74.reuse ;  /* 0x00008f001c787a23 */ /* 0x100fe4000001084a */
[----:B------:R-:W5:Y:S01]  /*68c0*/  LDSM.16.MT88.4 R28, [R151+0x5800] ;  /* 0x00580000971c783b */ /* 0x000f620000004200 */
[--C-:B------:R-:W-:Y:S02]  /*68d0*/  FFMA.FTZ R119, R200, c[0x0][0x23c], -R74.reuse ;  /* 0x00008f00c8777a23 */ /* 0x100fe4000001084a */
[----:B------:R-:W-:-:S02]  /*68e0*/  FFMA.FTZ R118, R199, c[0x0][0x23c], -R74 ;  /* 0x00008f00c7767a23 */ /* 0x000fc4000001084a */
[----:B------:R-:W-:Y:S01]  /*68f0*/  MUFU.EX2 R131, R131 ;  /* 0x0000008300837308 */ /* 0x000fe20000000800 */
[--C-:B------:R-:W-:Y:S02]  /*6900*/  FFMA.FTZ R123, R198, c[0x0][0x23c], -R74.reuse ;  /* 0x00008f00c67b7a23 */ /* 0x100fe4000001084a */
[--C-:B------:R-:W-:Y:S02]  /*6910*/  FFMA.FTZ R137, R197, c[0x0][0x23c], -R74.reuse ;  /* 0x00008f00c5897a23 */ /* 0x100fe4000001084a */
[--C-:B------:R-:W-:Y:S02]  /*6920*/  FFMA.FTZ R130, R196, c[0x0][0x23c], -R74.reuse ;  /* 0x00008f00c4827a23 */ /* 0x100fe4000001084a */
[--C-:B------:R-:W-:Y:S01]  /*6930*/  FFMA.FTZ R133, R133, c[0x0][0x23c], -R74.reuse ;  /* 0x00008f0085857a23 */ /* 0x100fe2000001084a */
[----:B------:R-:W1:Y:S01]  /*6940*/  MUFU.EX2 R128, R128 ;  /* 0x0000008000807308 */ /* 0x000e620000000800 */
[----:B----4-:R-:W-:Y:S01]  /*6950*/  F2FP.BF16.PACK_AB R20, R134, R135 ;  /* 0x000000878614723e */ /* 0x010fe200000010ff */
        /* <DEDUP_REMOVED lines=8> */
[----:B-1----:R-:W-:Y:S01]  /*69e0*/  F2FP.BF16.PACK_AB R22, R128, R131 ;  /* 0x000000838016723e */ /* 0x002fe200000010ff */
        /* <DEDUP_REMOVED lines=9> */
[--C-:B------:R-:W-:Y:S01]  /*6a80*/  FFMA.FTZ R192, R192, c[0x0][0x23c], -R74.reuse ;  /* 0x00008f00c0c07a23 */ /* 0x100fe2000001084a */
[----:B------:R-:W-:Y:S01]  /*6a90*/  HMMA.16816.F32.BF16 R4, R20, R6, RZ ;  /* 0x000000061404723c */ /* 0x000fe200000418ff */
[--C-:B------:R-:W-:Y:S01]  /*6aa0*/  FFMA.FTZ R189, R189, c[0x0][0x23c], -R74.reuse ;  /* 0x00008f00bdbd7a23 */ /* 0x100fe2000001084a */
[----:B------:R-:W4:Y:S01]  /*6ab0*/  MUFU.EX2 R115, R115 ;  /* 0x0000007300737308 */ /* 0x000f220000000800 */
        /* <DEDUP_REMOVED lines=10> */
[----:B-1----:R-:W-:Y:S01]  /*6b60*/  F2FP.BF16.PACK_AB R12, R121, R127 ;  /* 0x0000007f790c723e */ /* 0x002fe200000010ff */
[----:B------:R-:W1:Y:S01]  /*6b70*/  MUFU.EX2 R119, R119 ;  /* 0x0000007700777308 */ /* 0x000e620000000800 */
[----:B------:R-:W-:-:S02]  /*6b80*/  FFMA.FTZ R171, R171, c[0x0][0x23c], -R74 ;  /* 0x00008f00abab7a23 */ /* 0x000fc4000001084a */
[--C-:B------:R-:W-:Y:S02]  /*6b90*/  FFMA.FTZ R158, R158, c[0x0][0x23c], -R74.reuse ;  /* 0x00008f009e9e7a23 */ /* 0x100fe4000001084a */
[----:B------:R-:W-:Y:S01]  /*6ba0*/  F2FP.BF16.PACK_AB R15, R111, R116 ;  /* 0x000000746f0f723e */ /* 0x000fe200000010ff */
[--C-:B------:R-:W-:Y:S01]  /*6bb0*/  FFMA.FTZ R156, R156, c[0x0][0x23c], -R74.reuse ;  /* 0x00008f009c9c7a23 */ /* 0x100fe2000001084a */
[----:B----4-:R-:W-:Y:S01]  /*6bc0*/  F2FP.BF16.PACK_AB R14, R115, R114 ;  /* 0x00000072730e723e */ /* 0x010fe200000010ff */
[----:B------:R-:W-:Y:S01]  /*6bd0*/  MUFU.EX2 R118, R118 ;  /* 0x0000007600767308 */ /* 0x000fe20000000800 */
[--C-:B------:R-:W-:Y:S02]  /*6be0*/  FFMA.FTZ R196, R153, c[0x0][0x23c], -R74.reuse ;  /* 0x00008f0099c47a23 */ /* 0x100fe4000001084a */
[----:B------:R-:W-:Y:S02]  /*6bf0*/  FFMA.FTZ R153, R147, c[0x0][0x23c], -R73 ;  /* 0x00008f0093997a23 */ /* 0x000fe40000010849 */
[--C-:B------:R-:W-:Y:S01]  /*6c00*/  FFMA.FTZ R147, R148, c[0x0][0x23c], -R74.reuse ;  /* 0x00008f0094937a23 */ /* 0x100fe2000001084a */
[----:B--2---:R-:W-:Y:S01]  /*6c10*/  HMMA.16816.F32.BF16 R8, R12, R32, R8 ;  /* 0x000000200c08723c */ /* 0x004fe20000041808 */
[--C-:B------:R-:W-:Y:S01]  /*6c20*/  FFMA.FTZ R143, R143, c[0x0][0x23c], -R74.reuse ;  /* 0x00008f008f8f7a23 */ /* 0x100fe2000001084a */
[----:B------:R-:W2:Y:S01]  /*6c30*/  MUFU.EX2 R123, R123 ;  /* 0x0000007b007b7308 */ /* 0x000ea20000000800 */
[----:B------:R-:W-:-:S02]  /*6c40*/  FFMA.FTZ R141, R141, c[0x0][0x23c], -R74 ;  /* 0x00008f008d8d7a23 */ /* 0x000fc4000001084a */
[----:B------:R-:W-:Y:S02]  /*6c50*/  FADD.FTZ R134, R135, R134 ;  /* 0x0000008687867221 */ /* 0x000fe40000010000 */
[----:B------:R-:W-:Y:S01]  /*6c60*/  FFMA.FTZ R140, R140, c[0x0][0x23c], -R74 ;  /* 0x00008f008c8c7a23 */ /* 0x000fe2000001084a */
[C---:B------:R-:W-:Y:S01]  /*6c70*/  HMMA.16816.F32.BF16 R4, R12.reuse, R34, R4 ;  /* 0x000000220c04723c */ /* 0x040fe20000041804 */
[----:B------:R-:W4:Y:S01]  /*6c80*/  LDSM.16.MT88.4 R32, [R150+0x5800] ;  /* 0x005800009620783b */ /* 0x000f220000004200 */
[----:B------:R-:W1:Y:S01]  /*6c90*/  MUFU.EX2 R137, R137 ;  /* 0x0000008900897308 */ /* 0x000e620000000800 */
[----:B------:R-:W-:Y:S02]  /*6ca0*/  FADD.FTZ R131, R131, R134 ;  /* 0x0000008683837221 */ /* 0x000fe40000010000 */
[----:B------:R-:W-:Y:S02]  /*6cb0*/  FADD.FTZ R124, R124, R139 ;  /* 0x0000008b7c7c7221 */ /* 0x000fe40000010000 */
[----:B------:R-:W-:Y:S01]  /*6cc0*/  FADD.FTZ R131, R128, R131 ;  /* 0x0000008380837221 */ /* 0x000fe20000010000 */
[----:B---3--:R-:W-:Y:S01]  /*6cd0*/  HMMA.16816.F32.BF16 R24, R12, R16, R24 ;  /* 0x000000100c18723c */ /* 0x008fe20000041818 */
[----:B------:R-:W-:Y:S01]  /*6ce0*/  FADD.FTZ R124, R117, R124 ;  /* 0x0000007c757c7221 */ /* 0x000fe20000010000 */
[----:B------:R-:W3:Y:S01]  /*6cf0*/  MUFU.EX2 R130, R130 ;  /* 0x0000008200827308 */ /* 0x000ee20000000800 */
[----:B------:R-:W-:-:S02]  /*6d00*/  FADD.FTZ R127, R127, R131 ;  /* 0x000000837f7f7221 */ /* 0x000fc40000010000 */
[----:B------:R-:W-:Y:S02]  /*6d10*/  FADD.FTZ R116, R116, R124 ;  /* 0x0000007c74747221 */ /* 0x000fe40000010000 */
[----:B------:R-:W-:Y:S01]  /*6d20*/  FADD.FTZ R127, R121, R127 ;  /* 0x0000007f797f7221 */ /* 0x000fe20000010000 */
[----:B------:R-:W-:Y:S01]  /*6d30*/  HMMA.16816.F32.BF16 R20, R12, R18, R20 ;  /* 0x000000120c14723c */ /* 0x000fe20000041814 */
[----:B------:R-:W3:Y:S01]  /*6d40*/  LDSM.16.MT88.4 R16, [R151+0x5c00] ;  /* 0x005c00009710783b */ /* 0x000ee20000004200 */
[----:B------:R-:W-:Y:S01]  /*6d50*/  MUFU.EX2 R133, R133 ;  /* 0x0000008500857308 */ /* 0x000fe20000000800 */
[----:B------:R-:W-:Y:S02]  /*6d60*/  FADD.FTZ R127, R114, R127 ;  /* 0x0000007f727f7221 */ /* 0x000fe40000010000 */
[----:B------:R-:W-:Y:S02]  /*6d70*/  FADD.FTZ R116, R111, R116 ;  /* 0x000000746f747221 */ /* 0x000fe40000010000 */
[----:B------:R-:W-:Y:S01]  /*6d80*/  F2FP.BF16.PACK_AB R13, R108, R110 ;  /* 0x0000006e6c0d723e */ /* 0x000fe200000010ff */
[----:B------:R-:W-:Y:S01]  /*6d90*/  FADD.FTZ R115, R115, R127 ;  /* 0x0000007f73737221 */ /* 0x000fe20000010000 */
[----:B------:R-:W-:Y:S01]  /*6da0*/  F2FP.BF16.PACK_AB R15, R104, R107 ;  /* 0x0000006b680f723e */ /* 0x000fe200000010ff */
[----:B------:R-:W3:Y:S01]  /*6db0*/  MUFU.EX2 R136, R136 ;  /* 0x0000008800887308 */ /* 0x000ee20000000800 */
[----:B-1----:R-:W-:Y:S01]  /*6dc0*/  F2FP.BF16.PACK_AB R12, R119, R120 ;  /* 0x00000078770c723e */ /* 0x002fe200000010ff */
[----:B------:R-:W-:Y:S01]  /*6dd0*/  FADD.FTZ R110, R110, R116 ;  /* 0x000000746e6e7221 */ /* 0x000fe20000010000 */
[----:B--2---:R-:W-:Y:S01]  /*6de0*/  F2FP.BF16.PACK_AB R14, R123, R118 ;  /* 0x000000767b0e723e */ /* 0x004fe200000010ff */
[----:B------:R-:W-:-:S02]  /*6df0*/  FFMA.FTZ R126, R126, c[0x0][0x23c], -R74 ;  /* 0x00008f007e7e7a23 */ /* 0x000fc4000001084a */
[--C-:B------:R-:W-:Y:S02]  /*6e00*/  FFMA.FTZ R112, R112, c[0x0][0x23c], -R74.reuse ;  /* 0x00008f0070707a23 */ /* 0x100fe4000001084a */
[----:B------:R-:W-:Y:S01]  /*6e10*/  MUFU.EX2 R145, R145 ;  /* 0x0000009100917308 */ /* 0x000fe20000000800 */
[----:B------:R-:W-:Y:S01]  /*6e20*/  FFMA.FTZ R109, R109, c[0x0][0x23c], -R74 ;  /* 0x00008f006d6d7a23 */ /* 0x000fe2000001084a */
[C---:B-----5:R-:W-:Y:S01]  /*6e30*/  HMMA.16816.F32.BF16 R8, R12.reuse, R28, R8 ;  /* 0x0000001c0c08723c */ /* 0x060fe20000041808 */
[----:B------:R-:W-:Y:S02]  /*6e40*/  FADD.FTZ R115, R120, R115 ;  /* 0x0000007378737221 */ /* 0x000fe40000010000 */
[----:B------:R-:W-:Y:S02]  /*6e50*/  FADD.FTZ R110, R108, R110 ;  /* 0x0000006e6c6e7221 */ /* 0x000fe40000010000 */
[----:B------:R-:W-:Y:S01]  /*6e60*/  FADD.FTZ R119, R119, R115 ;  /* 0x0000007377777221 */ /* 0x000fe20000010000 */
[----:B------:R-:W1:Y:S01]  /*6e70*/  MUFU.EX2 R144, R144 ;  /* 0x0000009000907308 */ /* 0x000e620000000800 */
[----:B------:R-:W-:Y:S01]  /*6e80*/  FADD.FTZ R107, R107, R110 ;  /* 0x0000006e6b6b7221 */ /* 0x000fe20000010000 */
[----:B------:R-:W-:Y:S01]  /*6e90*/  HMMA.16816.F32.BF16 R4, R12, R30, R4 ;  /* 0x0000001e0c04723c */ /* 0x000fe20000041804 */
[----:B------:R-:W2:Y:S01]  /*6ea0*/  LDSM.16.MT88.4 R28, [R150+0x5c00] ;  /* 0x005c0000961c783b */ /* 0x000ea20000004200 */
[----:B------:R-:W-:-:S02]  /*6eb0*/  FADD.FTZ R119, R118, R119 ;  /* 0x0000007776777221 */ /* 0x000fc40000010000 */
[----:B------:R-:W-:Y:S02]  /*6ec0*/  FADD.FTZ R107, R104, R107 ;  /* 0x0000006b686b7221 */ /* 0x000fe40000010000 */
[----:B------:R-:W-:Y:S01]  /*6ed0*/  MUFU.EX2 R146, R146 ;  /* 0x0000009200927308 */ /* 0x000fe20000000800 */
[----:B------:R-:W-:Y:S01]  /*6ee0*/  FADD.FTZ R123, R123, R119 ;  /* 0x000000777b7b7221 */ /* 0x000fe20000010000 */
[C---:B----4-:R-:W-:Y:S01]  /*6ef0*/  HMMA.16816.F32.BF16 R24, R12.reuse, R32, R24 ;  /* 0x000000200c18723c */ /* 0x050fe20000041818 */
[----:B------:R-:W-:Y:S02]  /*6f00*/  FADD.FTZ R107, R103, R107 ;  /* 0x0000006b676b7221 */ /* 0x000fe40000010000 */
[----:B------:R-:W-:Y:S02]  /*6f10*/  FADD.FTZ R123, R137, R123 ;  /* 0x0000007b897b7221 */ /* 0x000fe40000010000 */
[--C-:B------:R-:W-:Y:S01]  /*6f20*/  FFMA.FTZ R105, R105, c[0x0][0x23c], -R74.reuse ;  /* 0x00008f0069697a23 */ /* 0x100fe2000001084a */
[----:B------:R-:W4:Y:S01]  /*6f30*/  MUFU.EX2 R149, R149 ;  /* 0x0000009500957308 */ /* 0x000f220000000800 */
[--C-:B------:R-:W-:Y:S01]  /*6f40*/  FFMA.FTZ R101, R101, c[0x0][0x23c], -R74.reuse ;  /* 0x00008f0065657a23 */ /* 0x100fe2000001084a */
[----:B------:R-:W-:Y:S01]  /*6f50*/  HMMA.16816.F32.BF16 R20, R12, R34, R20 ;  /* 0x000000220c14723c */ /* 0x000fe20000041814 */
[----:B------:R-:W5:Y:S01]  /*6f60*/  LDSM.16.MT88.4 R32, [R151+0x6000] ;  /* 0x006000009720783b */ /* 0x000f620000004200 */
[----:B------:R-:W-:-:S02]  /*6f70*/  FFMA.FTZ R95, R95, c[0x0][0x23c], -R74 ;  /* 0x00008f005f5f7a23 */ /* 0x000fc4000001084a */
[--C-:B------:R-:W-:Y:S02]  /*6f80*/  FFMA.FTZ R89, R89, c[0x0][0x23c], -R74.reuse ;  /* 0x00008f0059597a23 */ /* 0x100fe4000001084a */
[----:B------:R-:W-:Y:S01]  /*6f90*/  MUFU.EX2 R157, R157 ;  /* 0x0000009d009d7308 */ /* 0x000fe20000000800 */
[----:B------:R-:W-:Y:S01]  /*6fa0*/  F2FP.BF16.PACK_AB R13, R100, R103 ;  /* 0x00000067640d723e */ /* 0x000fe200000010ff */
[--C-:B------:R-:W-:Y:S01]  /*6fb0*/  FFMA.FTZ R88, R88, c[0x0][0x23c], -R74.reuse ;  /* 0x00008f0058587a23 */ /* 0x100fe2000001084a */
[----:B------:R-:W-:Y:S01]  /*6fc0*/  F2FP.BF16.PACK_AB R15, R97, R99 ;  /* 0x00000063610f723e */ /* 0x000fe200000010ff */
[--C-:B------:R-:W-:Y:S01]  /*6fd0*/  FFMA.FTZ R87, R87, c[0x0][0x23c], -R74.reuse ;  /* 0x00008f0057577a23 */ /* 0x100fe2000001084a */
[C---:B---3--:R-:W-:Y:S01]  /*6fe0*/  F2FP.BF16.PACK_AB R12, R130.reuse, R137 ;  /* 0x00000089820c723e */ /* 0x048fe200000010ff */
[----:B------:R-:W-:Y:S01]  /*6ff0*/  FADD.FTZ R130, R130, R123 ;  /* 0x0000007b82827221 */ /* 0x000fe20000010000 */
[----:B------:R-:W-:Y:S01]  /*7000*/  F2FP.BF16.PACK_AB R14, R136, R133 ;  /* 0x00000085880e723e */ /* 0x000fe200000010ff */
[----:B------:R-:W3:Y:S01]  /*7010*/  MUFU.EX2 R154, R154 ;  /* 0x0000009a009a7308 */ /* 0x000ee20000000800 */
[----:B------:R-:W-:-:S02]  /*7020*/  FFMA.FTZ R86, R86, c[0x0][0x23c], -R74 ;  /* 0x00008f0056567a23 */ /* 0x000fc4000001084a */
[----:B------:R-:W-:Y:S02]  /*7030*/  FADD.FTZ R130, R133, R130 ;  /* 0x0000008285827221 */ /* 0x000fe40000010000 */
[----:B------:R-:W-:Y:S01]  /*7040*/  FFMA.FTZ R85, R85, c[0x0][0x23c], -R74 ;  /* 0x00008f0055557a23 */ /* 0x000fe2000001084a */
[C---:B------:R-:W-:Y:S01]  /*7050*/  HMMA.16816.F32.BF16 R8, R12.reuse, R16, R8 ;  /* 0x000000100c08723c */ /* 0x040fe20000041808 */
[----:B------:R-:W-:Y:S01]  /*7060*/  FADD.FTZ R130, R136, R130 ;  /* 0x0000008288827221 */ /* 0x000fe20000010000 */
[----:B------:R-:W-:Y:S01]  /*7070*/  MUFU.EX2 R155, R155 ;  /* 0x0000009b009b7308 */ /* 0x000fe20000000800 */
[--C-:B------:R-:W-:Y:S01]  /*7080*/  FFMA.FTZ R84, R84, c[0x0][0x23c], -R74.reuse ;  /* 0x00008f0054547a23 */ /* 0x100fe2000001084a */
[----:B------:R-:W-:Y:S01]  /*7090*/  LDSM.16.MT88.4 R132, [R150+0x8c00] ;  /* 0x008c00009684783b */ /* 0x000fe20000004200 */
[--C-:B------:R-:W-:Y:S02]  /*70a0*/  FFMA.FTZ R83, R83, c[0x0][0x23c], -R74.reuse ;  /* 0x00008f0053537a23 */ /* 0x100fe4000001084a */
[----:B------:R-:W-:Y:S01]  /*70b0*/  FFMA.FTZ R82, R82, c[0x0][0x23c], -R74 ;  /* 0x00008f0052527a23 */ /* 0x000fe2000001084a */
[C---:B------:R-:W-:Y:S01]  /*70c0*/  HMMA.16816.F32.BF16 R4, R12.reuse, R18, R4 ;  /* 0x000000120c04723c */ /* 0x040fe20000041804 */
[----:B------:R-:W3:Y:S01]  /*70d0*/  LDSM.16.MT88.4 R16, [R150+0x6000] ;  /* 0x006000009610783b */ /* 0x000ee20000004200 */
[----:B------:R-:W1:Y:S06]  /*70e0*/  MUFU.EX2 R159, R159 ;  /* 0x0000009f009f7308 */ /* 0x000e6c0000000800 */
[C---:B--2---:R-:W-:Y:S02]  /*70f0*/  HMMA.16816.F32.BF16 R24, R12.reuse, R28, R24 ;  /* 0x0000001c0c18723c */ /* 0x044fe40000041818 */
[----:B------:R-:W2:Y:S06]  /*7100*/  MUFU.EX2 R183, R183 ;  /* 0x000000b700b77308 */ /* 0x000eac0000000800 */
[----:B------:R-:W-:Y:S01]  /*7110*/  HMMA.16816.F32.BF16 R20, R12, R30, R20 ;  /* 0x0000001e0c14723c */ /* 0x000fe20000041814 */
[----:B------:R-:W2:Y:S01]  /*7120*/  LDSM.16.MT88.4 R28, [R151+0x6400] ;  /* 0x00640000971c783b */ /* 0x000ea20000004200 */
[----:B------:R-:W2:Y:S05]  /*7130*/  MUFU.EX2 R160, R160 ;  /* 0x000000a000a07308 */ /* 0x000eaa0000000800 */
[----:B------:R-:W-:-:S02]  /*7140*/  F2FP.BF16.PACK_AB R13, R93, R96 ;  /* 0x000000605d0d723e */ /* 0x000fc400000010ff */
[----:B------:R-:W-:Y:S01]  /*7150*/  F2FP.BF16.PACK_AB R15, R91, R92 ;  /* 0x0000005c5b0f723e */ /* 0x000fe200000010ff */
[----:B------:R-:W-:Y:S01]  /*7160*/  MUFU.EX2 R162, R162 ;  /* 0x000000a200a27308 */ /* 0x000fe20000000800 */
[----:B-1----:R-:W-:Y:S01]  /*7170*/  F2FP.BF16.PACK_AB R12, R144, R145 ;  /* 0x00000091900c723e */ /* 0x002fe200000010ff */
[----:B------:R-:W-:Y:S01]  /*7180*/  FADD.FTZ R145, R145, R130 ;  /* 0x0000008291917221 */ /* 0x000fe20000010000 */
[----:B----4-:R-:W-:-:S03]  /*7190*/  F2FP.BF16.PACK_AB R14, R149, R146 ;  /* 0x00000092950e723e */ /* 0x010fc600000010ff */
[----:B------:R-:W-:Y:S02]  /*71a0*/  FADD.FTZ R145, R144, R145 ;  /* 0x0000009190917221 */ /* 0x000fe40000010000 */
[----:B------:R-:W1:Y:S02]  /*71b0*/  MUFU.EX2 R187, R187 ;  /* 0x000000bb00bb7308 */ /* 0x000e640000000800 */
[----:B-----5:R-:W-:Y:S01]  /*71c0*/  HMMA.16816.F32.BF16 R8, R12, R32, R8 ;  /* 0x000000200c08723c */ /* 0x020fe20000041808 */
[----:B------:R-:W-:-:S04]  /*71d0*/  FADD.FTZ R146, R146, R145 ;  /* 0x0000009192927221 */ /* 0x000fc80000010000 */
[----:B------:R-:W-:Y:S01]  /*71e0*/  FADD.FTZ R146, R149, R146 ;  /* 0x0000009295927221 */ /* 0x000fe20000010000 */
[----:B------:R-:W4:Y:S02]  /*71f0*/  MUFU.EX2 R192, R192 ;  /* 0x000000c000c07308 */ /* 0x000f240000000800 */
[C---:B------:R-:W-:Y:S01]  /*7200*/  HMMA.16816.F32.BF16 R4, R12.reuse, R34, R4 ;  /* 0x000000220c04723c */ /* 0x040fe20000041804 */
[----:B------:R-:W5:Y:S05]  /*7210*/  LDSM.16.MT88.4 R32, [R150+0x6400] ;  /* 0x006400009620783b */ /* 0x000f6a0000004200 */
[----:B------:R-:W1:Y:S02]  /*7220*/  MUFU.EX2 R189, R189 ;  /* 0x000000bd00bd7308 */ /* 0x000e640000000800 */
[C---:B---3--:R-:W-:Y:S06]  /*7230*/  HMMA.16816.F32.BF16 R24, R12.reuse, R16, R24 ;  /* 0x000000100c18723c */ /* 0x048fec0000041818 */
[----:B------:R-:W-:Y:S02]  /*7240*/  MUFU.EX2 R193, R193 ;  /* 0x000000c100c17308 */ /* 0x000fe40000000800 */
[----:B------:R-:W-:Y:S01]  /*7250*/  HMMA.16816.F32.BF16 R20, R12, R18, R20 ;  /* 0x000000120c14723c */ /* 0x000fe20000041814 */
[----:B------:R-:W3:Y:S05]  /*7260*/  LDSM.16.MT88.4 R16, [R151+0x6800] ;  /* 0x006800009710783b */ /* 0x000eea0000004200 */
        /* <DEDUP_REMOVED lines=8> */
[----:B--2---:R-:W-:Y:S01]  /*72f0*/  HMMA.16816.F32.BF16 R8, R12, R28, R8 ;  /* 0x0000001c0c08723c */ /* 0x004fe20000041808 */
[----:B------:R-:W-:Y:S01]  /*7300*/  FADD.FTZ R157, R155, R157 ;  /* 0x0000009d9b9d7221 */ /* 0x000fe20000010000 */
[----:B------:R-:W2:Y:S03]  /*7310*/  MUFU.EX2 R190, R190 ;  /* 0x000000be00be7308 */ /* 0x000ea60000000800 */
[----:B------:R-:W-:-:S03]  /*7320*/  FADD.FTZ R159, R159, R157 ;  /* 0x0000009d9f9f7221 */ /* 0x000fc60000010000 */
[----:B------:R-:W-:Y:S01]  /*7330*/  HMMA.16816.F32.BF16 R4, R12, R30, R4 ;  /* 0x0000001e0c04723c */ /* 0x000fe20000041804 */
[----:B------:R-:W2:Y:S01]  /*7340*/  LDSM.16.MT88.4 R28, [R150+0x6800] ;  /* 0x00680000961c783b */ /* 0x000ea20000004200 */
[----:B------:R-:W1:Y:S01]  /*7350*/  MUFU.EX2 R188, R188 ;  /* 0x000000bc00bc7308 */ /* 0x000e620000000800 */
[----:B------:R-:W-:-:S05]  /*7360*/  FADD.FTZ R159, R183, R159 ;  /* 0x0000009fb79f7221 */ /* 0x000fca0000010000 */
[C---:B-----5:R-:W-:Y:S02]  /*7370*/  HMMA.16816.F32.BF16 R24, R12.reuse, R32, R24 ;  /* 0x000000200c18723c */ /* 0x060fe40000041818 */
[----:B------:R-:W5:Y:S06]  /*7380*/  MUFU.EX2 R186, R186 ;  /* 0x000000ba00ba7308 */ /* 0x000f6c0000000800 */
[----:B------:R-:W-:Y:S01]  /*7390*/  HMMA.16816.F32.BF16 R20, R12, R34, R20 ;  /* 0x000000220c14723c */ /* 0x000fe20000041814 */
[----:B------:R-:W5:Y:S01]  /*73a0*/  LDSM.16.MT88.4 R32, [R151+0x6c00] ;  /* 0x006c00009720783b */ /* 0x000f620000004200 */
[----:B------:R-:W2:Y:S05]  /*73b0*/  MUFU.EX2 R171, R171 ;  /* 0x000000ab00ab7308 */ /* 0x000eaa0000000800 */
[----:B------:R-:W-:-:S02]  /*73c0*/  F2FP.BF16.PACK_AB R13, R67, R68 ;  /* 0x00000044430d723e */ /* 0x000fc400000010ff */
[----:B------:R-:W-:Y:S01]  /*73d0*/  F2FP.BF16.PACK_AB R15, R65, R66 ;  /* 0x00000042410f723e */ /* 0x000fe200000010ff */
[----:B------:R-:W2:Y:S01]  /*73e0*/  MUFU.EX2 R158, R158 ;  /* 0x0000009e009e7308 */ /* 0x000ea20000000800 */
[C---:B------:R-:W-:Y:S01]  /*73f0*/  F2FP.BF16.PACK_AB R12, R160.reuse, R183 ;  /* 0x000000b7a00c723e */ /* 0x040fe200000010ff */
[----:B------:R-:W-:Y:S01]  /*7400*/  FADD.FTZ R160, R160, R159 ;  /* 0x0000009fa0a07221 */ /* 0x000fe20000010000 */
[----:B-1----:R-:W-:-:S03]  /*7410*/  F2FP.BF16.PACK_AB R14, R187, R162 ;  /* 0x000000a2bb0e723e */ /* 0x002fc600000010ff */
[----:B------:R-:W-:Y:S02]  /*7420*/  FADD.FTZ R160, R162, R160 ;  /* 0x000000a0a2a07221 */ /* 0x000fe40000010000 */
[----:B------:R-:W1:Y:S02]  /*7430*/  MUFU.EX2 R156, R156 ;  /* 0x0000009c009c7308 */ /* 0x000e640000000800 */
[----:B---3--:R-:W-:Y:S01]  /*7440*/  HMMA.16816.F32.BF16 R8, R12, R16, R8 ;  /* 0x000000100c08723c */ /* 0x008fe20000041808 */
[----:B------:R-:W-:-:S04]  /*7450*/  FADD.FTZ R187, R187, R160 ;  /* 0x000000a0bbbb7221 */ /* 0x000fc80000010000 */
[----:B----4-:R-:W-:Y:S01]  /*7460*/  FADD.FTZ R187, R192, R187 ;  /* 0x000000bbc0bb7221 */ /* 0x010fe20000010000 */
[----:B------:R-:W3:Y:S02]  /*7470*/  MUFU.EX2 R196, R196 ;  /* 0x000000c400c47308 */ /* 0x000ee40000000800 */
[----:B------:R-:W-:Y:S01]  /*7480*/  HMMA.16816.F32.BF16 R4, R12, R18, R4 ;  /* 0x000000120c04723c */ /* 0x000fe20000041804 */
[----:B------:R-:W4:Y:S01]  /*7490*/  LDSM.16.MT88.4 R16, [R150+0x6c00] ;  /* 0x006c00009610783b */ /* 0x000f220000004200 */
[----:B------:R-:W-:-:S04]  /*74a0*/  FADD.FTZ R187, R189, R187 ;  /* 0x000000bbbdbb7221 */ /* 0x000fc80000010000 */
[----:B------:R-:W1:Y:S02]  /*74b0*/  MUFU.EX2 R147, R147 ;  /* 0x0000009300937308 */ /* 0x000e640000000800 */
[C---:B--2---:R-:W-:Y:S06]  /*74c0*/  HMMA.16816.F32.BF16 R24, R12.reuse, R28, R24 ;  /* 0x0000001c0c18723c */ /* 0x044fec0000041818 */
[----:B------:R-:W2:Y:S02]  /*74d0*/  MUFU.EX2 R143, R143 ;  /* 0x0000008f008f7308 */ /* 0x000ea40000000800 */
[----:B------:R-:W-:Y:S01]  /*74e0*/  HMMA.16816.F32.BF16 R20, R12, R30, R20 ;  /* 0x0000001e0c14723c */ /* 0x000fe20000041814 */
[----:B------:R-:W1:Y:S05]  /*74f0*/  LDSM.16.MT88.4 R28, [R151+0x7000] ;  /* 0x00700000971c783b */ /* 0x000e6a0000004200 */
[----:B------:R-:W-:Y:S01]  /*7500*/  MUFU.EX2 R141, R141 ;  /* 0x0000008d008d7308 */ /* 0x000fe20000000800 */
[----:B------:R-:W-:-:S02]  /*7510*/  F2FP.BF16.PACK_AB R13, R63, R64 ;  /* 0x000000403f0d723e */ /* 0x000fc400000010ff */
[----:B------:R-:W-:Y:S02]  /*7520*/  F2FP.BF16.PACK_AB R15, R61, R62 ;  /* 0x0000003e3d0f723e */ /* 0x000fe400000010ff */
[----:B------:R-:W-:Y:S02]  /*7530*/  F2FP.BF16.PACK_AB R12, R189, R192 ;  /* 0x000000c0bd0c723e */ /* 0x000fe400000010ff */
[C---:B------:R-:W-:Y:S01]  /*7540*/  F2FP.BF16.PACK_AB R14, R194.reuse, R193 ;  /* 0x000000c1c20e723e */ /* 0x040fe200000010ff */
[----:B------:R-:W1:Y:S01]  /*7550*/  MUFU.EX2 R138, R140 ;  /* 0x0000008c008a7308 */ /* 0x000e620000000800 */
[----:B------:R-:W-:Y:S02]  /*7560*/  FADD.FTZ R193, R193, R187 ;  /* 0x000000bbc1c17221 */ /* 0x000fe40000010000 */
[----:B------:R-:W-:Y:S02]  /*7570*/  FFMA.FTZ R187, R75, c[0x0][0x23c], -R73 ;  /* 0x00008f004bbb7a23 */ /* 0x000fe40000010849 */
[----:B------:R-:W-:Y:S01]  /*7580*/  FADD.FTZ R193, R194, R193 ;  /* 0x000000c1c2c17221 */ /* 0x000fe20000010000 */
[----:B-----5:R-:W-:Y:S02]  /*7590*/  HMMA.16816.F32.BF16 R8, R12, R32, R8 ;  /* 0x000000200c08723c */ /* 0x020fe40000041808 */
[----:B------:R-:W-:Y:S01]  /*75a0*/  MUFU.EX2 R111, R112 ;  /* 0x00000070006f7308 */ /* 0x000fe20000000800 */
[----:B------:R-:W-:-:S05]  /*75b0*/  FADD.FTZ R193, R195, R193 ;  /* 0x000000c1c3c17221 */ /* 0x000fca0000010000 */
[C---:B------:R-:W-:Y:S01]  /*75c0*/  HMMA.16816.F32.BF16 R4, R12.reuse, R34, R4 ;  /* 0x000000220c04723c */ /* 0x040fe20000041804 */
[----:B------:R-:W5:Y:S01]  /*75d0*/  LDSM.16.MT88.4 R32, [R150+0x7000] ;  /* 0x007000009620783b */ /* 0x000f620000004200 */
[----:B------:R-:W-:Y:S06]  /*75e0*/  MUFU.EX2 R108, R109 ;  /* 0x0000006d006c7308 */ /* 0x000fec0000000800 */
[C---:B----4-:R-:W-:Y:S02]  /*75f0*/  HMMA.16816.F32.BF16 R24, R12.reuse, R16, R24 ;  /* 0x000000100c18723c */ /* 0x050fe40000041818 */
[----:B------:R-:W-:Y:S05]  /*7600*/  MUFU.EX2 R142, R142 ;  /* 0x0000008e008e7308 */ /* 0x000fea0000000800 */
[----:B------:R-:W-:Y:S01]  /*7610*/  F2FP.BF16.PACK_AB R17, R59, R60 ;  /* 0x0000003c3b11723e */ /* 0x000fe200000010ff */
[----:B------:R-:W-:Y:S01]  /*7620*/  HMMA.16816.F32.BF16 R20, R12, R18, R20 ;  /* 0x000000120c14723c */ /* 0x000fe20000041814 */
[C---:B------:R-:W-:Y:S01]  /*7630*/  F2FP.BF16.PACK_AB R16, R190.reuse, R195 ;  /* 0x000000c3be10723e */ /* 0x040fe200000010ff */
[----:B------:R-:W4:Y:S01]  /*7640*/  LDSM.16.MT88.4 R12, [R151+0x7400] ;  /* 0x00740000970c783b */ /* 0x000f220000004200 */
[----:B------:R-:W-:Y:S01]  /*7650*/  MUFU.EX2 R103, R105 ;  /* 0x0000006900677308 */ /* 0x000fe20000000800 */
[----:B------:R-:W-:-:S03]  /*7660*/  FADD.FTZ R190, R190, R193 ;  /* 0x000000c1bebe7221 */ /* 0x000fc60000010000 */
[----:B------:R-:W-:Y:S01]  /*7670*/  F2FP.BF16.PACK_AB R19, R57, R58 ;  /* 0x0000003a3913723e */ /* 0x000fe200000010ff */
[----:B------:R-:W-:Y:S01]  /*7680*/  FADD.FTZ R190, R188, R190 ;  /* 0x000000bebcbe7221 */ /* 0x000fe20000010000 */
[C---:B------:R-:W-:Y:S01]  /*7690*/  F2FP.BF16.PACK_AB R18, R186.reuse, R188 ;  /* 0x000000bcba12723e */ /* 0x040fe200000010ff */
[----:B------:R-:W-:Y:S01]  /*76a0*/  FFMA.FTZ R188, R79, c[0x0][0x23c], -R74 ;  /* 0x00008f004fbc7a23 */ /* 0x000fe2000001084a */
[----:B------:R-:W-:Y:S01]  /*76b0*/  MUFU.EX2 R152, R152 ;  /* 0x0000009800987308 */ /* 0x000fe20000000800 */
[----:B------:R-:W-:-:S04]  /*76c0*/  FADD.FTZ R186, R186, R190 ;  /* 0x000000bebaba7221 */ /* 0x000fc80000010000 */
[C---:B-1----:R-:W-:Y:S01]  /*76d0*/  HMMA.16816.F32.BF16 R8, R16.reuse, R28, R8 ;  /* 0x0000001c1008723c */ /* 0x042fe20000041808 */
[----:B------:R-:W-:Y:S02]  /*76e0*/  FADD.FTZ R186, R171, R186 ;  /* 0x000000baabba7221 */ /* 0x000fe40000010000 */
        /* <DEDUP_REMOVED lines=8> */
[----:B------:R-:W5:Y:S01]  /*7770*/  LDSM.16.MT88.4 R16, [R151+0x7800] ;  /* 0x007800009710783b */ /* 0x000f620000004200 */
[C---:B------:R-:W-:Y:S01]  /*7780*/  F2FP.BF16.PACK_AB R32, R158.reuse, R171 ;  /* 0x000000ab9e20723e */ /* 0x040fe200000010ff */
[----:B------:R-:W-:Y:S01]  /*7790*/  FADD.FTZ R158, R158, R186 ;  /* 0x000000ba9e9e7221 */ /* 0x000fe20000010000 */
[----:B------:R-:W-:Y:S03]  /*77a0*/  MUFU.EX2 R153, R153 ;  /* 0x0000009900997308 */ /* 0x000fe60000000800 */
[----:B------:R-:W-:Y:S01]  /*77b0*/  F2FP.BF16.PACK_AB R35, R49, R50 ;  /* 0x000000323123723e */ /* 0x000fe200000010ff */
[----:B------:R-:W-:Y:S01]  /*77c0*/  FADD.FTZ R158, R156, R158 ;  /* 0x0000009e9c9e7221 */ /* 0x000fe20000010000 */
[----:B---3--:R-:W-:-:S03]  /*77d0*/  F2FP.BF16.PACK_AB R34, R196, R156 ;  /* 0x0000009cc422723e */ /* 0x008fc600000010ff */
[----:B------:R-:W-:Y:S01]  /*77e0*/  FADD.FTZ R196, R196, R158 ;  /* 0x0000009ec4c47221 */ /* 0x000fe20000010000 */
[----:B------:R-:W-:Y:S03]  /*77f0*/  MUFU.EX2 R125, R129 ;  /* 0x00000081007d7308 */ /* 0x000fe60000000800 */
[----:B----4-:R-:W-:Y:S01]  /*7800*/  HMMA.16816.F32.BF16 R8, R32, R12, R8 ;  /* 0x0000000c2008723c */ /* 0x010fe20000041808 */
[----:B------:R-:W-:-:S04]  /*7810*/  FADD.FTZ R196, R147, R196 ;  /* 0x000000c493c47221 */ /* 0x000fc80000010000 */
[----:B--2---:R-:W-:Y:S01]  /*7820*/  FADD.FTZ R196, R143, R196 ;  /* 0x000000c48fc47221 */ /* 0x004fe20000010000 */
[----:B------:R-:W-:Y:S02]  /*7830*/  MUFU.EX2 R106, R106 ;  /* 0x0000006a006a7308 */ /* 0x000fe40000000800 */
[C---:B------:R-:W-:Y:S01]  /*7840*/  HMMA.16816.F32.BF16 R4, R32.reuse, R14, R4 ;  /* 0x0000000e2004723c */ /* 0x040fe20000041804 */
[----:B------:R-:W2:Y:S05]  /*7850*/  LDSM.16.MT88.4 R12, [R150+0x7800] ;  /* 0x00780000960c783b */ /* 0x000eaa0000004200 */
[----:B------:R-:W-:Y:S02]  /*7860*/  MUFU.EX2 R187, R187 ;  /* 0x000000bb00bb7308 */ /* 0x000fe40000000800 */
[C---:B-1----:R-:W-:Y:S06]  /*7870*/  HMMA.16816.F32.BF16 R24, R32.reuse, R28, R24 ;  /* 0x0000001c2018723c */ /* 0x042fec0000041818 */
[----:B------:R-:W-:Y:S02]  /*7880*/  MUFU.EX2 R188, R188 ;  /* 0x000000bc00bc7308 */ /* 0x000fe40000000800 */
[----:B------:R-:W-:Y:S07]  /*7890*/  HMMA.16816.F32.BF16 R28, R32, R30, R20 ;  /* 0x0000001e201c723c */ /* 0x000fee0000041814 */
[----:B------:R-:W-:Y:S01]  /*78a0*/  FFMA.FTZ R20, R122, c[0x0][0x23c], -R74 ;  /* 0x00008f007a147a23 */ /* 0x000fe2000001084a */
[----:B------:R-:W-:Y:S01]  /*78b0*/  F2FP.BF16.PACK_AB R33, R45, R48 ;  /* 0x000000302d21723e */ /* 0x000fe200000010ff */
[----:B------:R-:W1:Y:S01]  /*78c0*/  MUFU.EX2 R122, R126 ;  /* 0x0000007e007a7308 */ /* 0x000e620000000800 */
[----:B------:R-:W-:-:S02]  /*78d0*/  F2FP.BF16.PACK_AB R35, R43, R44 ;  /* 0x0000002c2b23723e */ /* 0x000fc400000010ff */
[----:B------:R-:W-:Y:S02]  /*78e0*/  F2FP.BF16.PACK_AB R32, R143, R147 ;  /* 0x000000938f20723e */ /* 0x000fe400000010ff */
[C---:B------:R-:W-:Y:S01]  /*78f0*/  F2FP.BF16.PACK_AB R34, R138.reuse, R141 ;  /* 0x0000008d8a22723e */ /* 0x040fe200000010ff */
[----:B------:R-:W-:Y:S02]  /*7900*/  FADD.FTZ R141, R141, R196 ;  /* 0x000000c48d8d7221 */ /* 0x000fe40000010000 */
[----:B------:R3:W4:Y:S02]  /*7910*/  MUFU.EX2 R117, R20 ;  /* 0x0000001400757308 */ /* 0x0007240000000800 */
[----:B------:R-:W-:Y:S02]  /*7920*/  FADD.FTZ R141, R138, R141 ;  /* 0x0000008d8a8d7221 */ /* 0x000fe40000010000 */
[----:B-----5:R-:W-:Y:S02]  /*7930*/  HMMA.16816.F32.BF16 R8, R32, R16, R8 ;  /* 0x000000102008723c */ /* 0x020fe40000041808 */
[----:B-1----:R-:W-:-:S06]  /*7940*/  FADD.FTZ R141, R122, R141 ;  /* 0x0000008d7a8d7221 */ /* 0x002fcc0000010000 */
[C---:B------:R-:W-:Y:S01]  /*7950*/  HMMA.16816.F32.BF16 R4, R32.reuse, R18, R4 ;  /* 0x000000122004723c */ /* 0x040fe20000041804 */
[----:B------:R-:W1:Y:S04]  /*7960*/  LDSM.16.MT88.4 R16, [R150+0x7c00] ;  /* 0x007c00009610783b */ /* 0x000e680000004200 */
[----:B---3--:R-:W3:Y:S03]  /*7970*/  LDSM.16.MT88.4 R20, [R151+0x7c00] ;  /* 0x007c00009714783b */ /* 0x008ee60000004200 */
[C---:B--2---:R-:W-:Y:S07]  /*7980*/  HMMA.16816.F32.BF16 R24, R32.reuse, R12, R24 ;  /* 0x0000000c2018723c */ /* 0x044fee0000041818 */
[----:B------:R-:W-:Y:S01]  /*7990*/  F2FP.BF16.PACK_AB R13, R41, R42 ;  /* 0x0000002a290d723e */ /* 0x000fe200000010ff */
[----:B------:R-:W-:Y:S01]  /*79a0*/  HMMA.16816.F32.BF16 R28, R32, R14, R28 ;  /* 0x0000000e201c723c */ /* 0x000fe2000004181c */
[C---:B----4-:R-:W-:Y:S01]  /*79b0*/  F2FP.BF16.PACK_AB R12, R117.reuse, R122 ;  /* 0x0000007a750c723e */ /* 0x050fe200000010ff */
[----:B------:R-:W-:-:S04]  /*79c0*/  FADD.FTZ R117, R117, R141 ;  /* 0x0000008d75757221 */ /* 0x000fc80000010000 */
[----:B------:R-:W-:Y:S01]  /*79d0*/  FADD.FTZ R117, R111, R117 ;  /* 0x000000756f757221 */ /* 0x000fe20000010000 */
[----:B------:R-:W-:Y:S01]  /*79e0*/  F2FP.BF16.PACK_AB R15, R39, R40 ;  /* 0x00000028270f723e */ /* 0x000fe200000010ff */
[----:B------:R-:W-:Y:S01]  /*79f0*/  FADD.FTZ R32, R100, R107 ;  /* 0x0000006b64207221 */ /* 0x000fe20000010000 */
[C---:B------:R-:W-:Y:S01]  /*7a00*/  F2FP.BF16.PACK_AB R14, R108.reuse, R111 ;  /* 0x0000006f6c0e723e */ /* 0x040fe200000010ff */
[----:B------:R-:W-:Y:S02]  /*7a10*/  FADD.FTZ R108, R108, R117 ;  /* 0x000000756c6c7221 */ /* 0x000fe40000010000 */
[----:B------:R-:W-:Y:S02]  /*7a20*/  FADD.FTZ R32, R99, R32 ;  /* 0x0000002063207221 */ /* 0x000fe40000010000 */
[----:B------:R-:W2:Y:S01]  /*7a30*/  MUFU.EX2 R99, R101 ;  /* 0x0000006500637308 */ /* 0x000ea20000000800 */
[----:B------:R-:W-:Y:S01]  /*7a40*/  FADD.FTZ R108, R103, R108 ;  /* 0x0000006c676c7221 */ /* 0x000fe20000010000 */
[C---:B-1----:R-:W-:Y:S08]  /*7a50*/  HMMA.16816.F32.BF16 R24, R12.reuse, R16, R24 ;  /* 0x000000100c18723c */ /* 0x042ff00000041818 */
[C---:B---3--:R-:W-:Y:S07]  /*7a60*/  HMMA.16816.F32.BF16 R8, R12.reuse, R20, R8 ;  /* 0x000000140c08723c */ /* 0x048fee0000041808 */
[----:B------:R-:W-:Y:S01]  /*7a70*/  FADD.FTZ R20, R97, R32 ;  /* 0x0000002061147221 */ /* 0x000fe20000010000 */
[----:B------:R-:W-:Y:S01]  /*7a80*/  HMMA.16816.F32.BF16 R4, R12, R22, R4 ;  /* 0x000000160c04723c */ /* 0x000fe20000041804 */
[----:B------:R-:W1:Y:S01]  /*7a90*/  LDSM.16.MT88.4 R32, [R151+0x8000] ;  /* 0x008000009720783b */ /* 0x000e620000004200 */
[----:B------:R-:W-:-:S02]  /*7aa0*/  FFMA.FTZ R97, R98, c[0x0][0x23c], -R74 ;  /* 0x00008f0062617a23 */ /* 0x000fc4000001084a */
[----:B------:R-:W-:Y:S02]  /*7ab0*/  FADD.FTZ R96, R96, R20 ;  /* 0x0000001460607221 */ /* 0x000fe40000010000 */
[----:B------:R-:W3:Y:S02]  /*7ac0*/  LDSM.16.MT88.4 R20, [R150+0x8000] ;  /* 0x008000009614783b */ /* 0x000ee40000004200 */
[----:B------:R-:W-:Y:S01]  /*7ad0*/  FADD.FTZ R96, R93, R96 ;  /* 0x000000605d607221 */ /* 0x000fe20000010000 */
[----:B------:R-:W-:Y:S01]  /*7ae0*/  MUFU.EX2 R97, R97 ;  /* 0x0000006100617308 */ /* 0x000fe20000000800 */
[----:B------:R-:W-:Y:S02]  /*7af0*/  HMMA.16816.F32.BF16 R28, R12, R18, R28 ;  /* 0x000000120c1c723c */ /* 0x000fe4000004181c */
[----:B------:R-:W-:-:S04]  /*7b00*/  FADD.FTZ R92, R92, R96 ;  /* 0x000000605c5c7221 */ /* 0x000fc80000010000 */
[----:B------:R-:W-:Y:S01]  /*7b10*/  FADD.FTZ R92, R91, R92 ;  /* 0x0000005c5b5c7221 */ /* 0x000fe20000010000 */
[----:B------:R-:W4:Y:S01]  /*7b20*/  MUFU.EX2 R93, R95 ;  /* 0x0000005f005d7308 */ /* 0x000f220000000800 */
[----:B------:R-:W-:Y:S02]  /*7b30*/  F2FP.BF16.PACK_AB R13, R102, R3 ;  /* 0x00000003660d723e */ /* 0x000fe400000010ff */
[----:B------:R-:W-:Y:S01]  /*7b40*/  FADD.FTZ R16, R72, R92 ;  /* 0x0000005c48107221 */ /* 0x000fe20000010000 */
[----:B------:R-:W-:Y:S02]  /*7b50*/  F2FP.BF16.PACK_AB R15, R142, R113 ;  /* 0x000000718e0f723e */ /* 0x000fe400000010ff */
[----:B--2---:R-:W-:Y:S01]  /*7b60*/  F2FP.BF16.PACK_AB R12, R99, R103 ;  /* 0x00000067630c723e */ /* 0x004fe200000010ff */
[----:B------:R-:W-:Y:S01]  /*7b70*/  FADD.FTZ R16, R71, R16 ;  /* 0x0000001047107221 */ /* 0x000fe20000010000 */
[----:B------:R-:W-:Y:S01]  /*7b80*/  MUFU.EX2 R91, R94 ;  /* 0x0000005e005b7308 */ /* 0x000fe20000000800 */
[----:B------:R-:W-:-:S02]  /*7b90*/  FADD.FTZ R99, R99, R108 ;  /* 0x0000006c63637221 */ /* 0x000fc40000010000 */
[----:B------:R-:W-:Y:S02]  /*7ba0*/  FADD.FTZ R16, R70, R16 ;  /* 0x0000001046107221 */ /* 0x000fe40000010000 */
[----:B------:R-:W-:Y:S02]  /*7bb0*/  FFMA.FTZ R70, R90, c[0x0][0x23c], -R74 ;  /* 0x00008f005a467a23 */ /* 0x000fe4000001084a */
[----:B------:R-:W-:Y:S01]  /*7bc0*/  FADD.FTZ R69, R69, R16 ;  /* 0x0000001045457221 */ /* 0x000fe20000010000 */
[----:B----4-:R-:W-:Y:S01]  /*7bd0*/  F2FP.BF16.PACK_AB R14, R93, R97 ;  /* 0x000000615d0e723e */ /* 0x010fe200000010ff */
[----:B------:R-:W2:Y:S01]  /*7be0*/  LDSM.16.MT88.4 R16, [R151+0x8400] ;  /* 0x008400009710783b */ /* 0x000ea20000004200 */
[----:B------:R-:W-:Y:S01]  /*7bf0*/  FADD.FTZ R99, R97, R99 ;  /* 0x0000006361637221 */ /* 0x000fe20000010000 */
[----:B------:R-:W-:Y:S01]  /*7c00*/  MUFU.EX2 R70, R70 ;  /* 0x0000004600467308 */ /* 0x000fe20000000800 */
[----:B------:R-:W-:Y:S02]  /*7c10*/  FADD.FTZ R69, R68, R69 ;  /* 0x0000004544457221 */ /* 0x000fe40000010000 */
[----:B------:R-:W-:Y:S01]  /*7c20*/  FADD.FTZ R99, R93, R99 ;  /* 0x000000635d637221 */ /* 0x000fe20000010000 */
[C---:B-1----:R-:W-:Y:S04]  /*7c30*/  HMMA.16816.F32.BF16 R8, R12.reuse, R32, R8 ;  /* 0x000000200c08723c */ /* 0x042fe80000041808 */
[----:B------:R-:W1:Y:S03]  /*7c40*/  MUFU.EX2 R68, R89 ;  /* 0x0000005900447308 */ /* 0x000e660000000800 */
[----:B------:R-:W-:Y:S01]  /*7c50*/  FADD.FTZ R32, R67, R69 ;  /* 0x0000004543207221 */ /* 0x000fe20000010000 */
[C---:B---3--:R-:W-:Y:S03]  /*7c60*/  HMMA.16816.F32.BF16 R24, R12.reuse, R20, R24 ;  /* 0x000000140c18723c */ /* 0x048fe60000041818 */
[----:B------:R-:W-:Y:S01]  /*7c70*/  FADD.FTZ R32, R66, R32 ;  /* 0x0000002042207221 */ /* 0x000fe20000010000 */
[----:B------:R-:W-:Y:S03]  /*7c80*/  MUFU.EX2 R71, R78 ;  /* 0x0000004e00477308 */ /* 0x000fe60000000800 */
[----:B------:R-:W-:Y:S01]  /*7c90*/  FADD.FTZ R32, R65, R32 ;  /* 0x0000002041207221 */ /* 0x000fe20000010000 */
[C---:B------:R-:W-:Y:S03]  /*7ca0*/  HMMA.16816.F32.BF16 R4, R12.reuse, R34, R4 ;  /* 0x000000220c04723c */ /* 0x040fe60000041804 */
[----:B------:R-:W-:Y:S01]  /*7cb0*/  FADD.FTZ R32, R64, R32 ;  /* 0x0000002040207221 */ /* 0x000fe20000010000 */
[----:B------:R-:W-:Y:S03]  /*7cc0*/  MUFU.EX2 R66, R88 ;  /* 0x0000005800427308 */ /* 0x000fe60000000800 */
[----:B------:R-:W-:Y:S01]  /*7cd0*/  FADD.FTZ R20, R63, R32 ;  /* 0x000000203f147221 */ /* 0x000fe20000010000 */
[----:B------:R-:W-:Y:S01]  /*7ce0*/  HMMA.16816.F32.BF16 R28, R12, R22, R28 ;  /* 0x000000160c1c723c */ /* 0x000fe2000004181c */
[----:B------:R-:W3:Y:S01]  /*7cf0*/  LDSM.16.MT88.4 R32, [R150+0x8400] ;  /* 0x008400009620783b */ /* 0x000ee20000004200 */
[----:B------:R-:W-:-:S02]  /*7d00*/  FFMA.FTZ R63, R77, c[0x0][0x23c], -R73 ;  /* 0x00008f004d3f7a23 */ /* 0x000fc40000010849 */
[----:B------:R-:W-:Y:S01]  /*7d10*/  FADD.FTZ R62, R62, R20 ;  /* 0x000000143e3e7221 */ /* 0x000fe20000010000 */
[----:B------:R-:W4:Y:S02]  /*7d20*/  MUFU.EX2 R64, R87 ;  /* 0x0000005700407308 */ /* 0x000f240000000800 */
[----:B------:R-:W-:Y:S01]  /*7d30*/  F2FP.BF16.PACK_AB R13, R161, R152 ;  /* 0x00000098a10d723e */ /* 0x000fe200000010ff */
[----:B------:R-:W-:Y:S01]  /*7d40*/  FADD.FTZ R62, R61, R62 ;  /* 0x0000003e3d3e7221 */ /* 0x000fe20000010000 */
[----:B------:R-:W-:Y:S02]  /*7d50*/  F2FP.BF16.PACK_AB R15, R163, R191 ;  /* 0x000000bfa30f723e */ /* 0x000fe400000010ff */
[----:B-1----:R-:W-:Y:S01]  /*7d60*/  F2FP.BF16.PACK_AB R12, R68, R70 ;  /* 0x00000046440c723e */ /* 0x002fe200000010ff */
[----:B------:R-:W-:Y:S01]  /*7d70*/  FADD.FTZ R20, R60, R62 ;  /* 0x0000003e3c147221 */ /* 0x000fe20000010000 */
[----:B------:R-:W-:Y:S01]  /*7d80*/  MUFU.EX2 R61, R86 ;  /* 0x00000056003d7308 */ /* 0x000fe20000000800 */
[----:B------:R-:W-:-:S02]  /*7d90*/  FADD.FTZ R70, R70, R99 ;  /* 0x0000006346467221 */ /* 0x000fc40000010000 */
[----:B------:R-:W-:Y:S02]  /*7da0*/  FADD.FTZ R20, R59, R20 ;  /* 0x000000143b147221 */ /* 0x000fe40000010000 */
[----:B------:R-:W-:Y:S02]  /*7db0*/  FADD.FTZ R70, R68, R70 ;  /* 0x0000004644467221 */ /* 0x000fe40000010000 */
[----:B------:R-:W-:Y:S01]  /*7dc0*/  FADD.FTZ R58, R58, R20 ;  /* 0x000000143a3a7221 */ /* 0x000fe20000010000 */
[----:B----4-:R-:W-:Y:S01]  /*7dd0*/  F2FP.BF16.PACK_AB R14, R64, R66 ;  /* 0x00000042400e723e */ /* 0x010fe200000010ff */
[----:B------:R-:W1:Y:S01]  /*7de0*/  LDSM.16.MT88.4 R20, [R151+0x8800] ;  /* 0x008800009714783b */ /* 0x000e620000004200 */
[----:B------:R-:W4:Y:S01]  /*7df0*/  MUFU.EX2 R59, R85 ;  /* 0x00000055003b7308 */ /* 0x000f220000000800 */
[----:B------:R-:W-:Y:S02]  /*7e00*/  FADD.FTZ R58, R57, R58 ;  /* 0x0000003a393a7221 */ /* 0x000fe40000010000 */
[----:B------:R-:W-:-:S02]  /*7e10*/  FADD.FTZ R66, R66, R70 ;  /* 0x0000004642427221 */ /* 0x000fc40000010000 */
[----:B------:R-:W-:Y:S01]  /*7e20*/  FADD.FTZ R56, R56, R58 ;  /* 0x0000003a38387221 */ /* 0x000fe20000010000 */
[----:B--2---:R-:W-:Y:S01]  /*7e30*/  HMMA.16816.F32.BF16 R8, R12, R16, R8 ;  /* 0x000000100c08723c */ /* 0x004fe20000041808 */
[----:B------:R-:W-:Y:S01]  /*7e40*/  FADD.FTZ R66, R64, R66 ;  /* 0x0000004240427221 */ /* 0x000fe20000010000 */
[----:B------:R-:W-:Y:S01]  /*7e50*/  MUFU.EX2 R57, R84 ;  /* 0x0000005400397308 */ /* 0x000fe20000000800 */
[----:B------:R-:W-:-:S04]  /*7e60*/  FADD.FTZ R56, R55, R56 ;  /* 0x0000003837387221 */ /* 0x000fc80000010000 */
[----:B------:R-:W-:Y:S01]  /*7e70*/  FADD.FTZ R50, R50, R56 ;  /* 0x0000003832327221 */ /* 0x000fe20000010000 */
[----:B------:R-:W-:Y:S01]  /*7e80*/  HMMA.16816.F32.BF16 R4, R12, R18, R4 ;  /* 0x000000120c04723c */ /* 0x000fe20000041804 */
[----:B------:R-:W2:Y:S01]  /*7e90*/  LDSM.16.MT88.4 R16, [R150+0x8800] ;  /* 0x008800009610783b */ /* 0x000ea20000004200 */
[----:B------:R-:W5:Y:S01]  /*7ea0*/  MUFU.EX2 R55, R83 ;  /* 0x0000005300377308 */ /* 0x000f620000000800 */
[----:B------:R-:W-:-:S04]  /*7eb0*/  FADD.FTZ R50, R49, R50 ;  /* 0x0000003231327221 */ /* 0x000fc80000010000 */
[----:B------:R-:W-:Y:S01]  /*7ec0*/  FADD.FTZ R48, R48, R50 ;  /* 0x0000003230307221 */ /* 0x000fe20000010000 */
[----:B---3--:R-:W-:Y:S02]  /*7ed0*/  HMMA.16816.F32.BF16 R24, R12, R32, R24 ;  /* 0x000000200c18723c */ /* 0x008fe40000041818 */
[----:B------:R-:W-:Y:S01]  /*7ee0*/  MUFU.EX2 R63, R63 ;  /* 0x0000003f003f7308 */ /* 0x000fe20000000800 */
[----:B------:R-:W-:-:S04]  /*7ef0*/  FADD.FTZ R48, R45, R48 ;  /* 0x000000302d307221 */ /* 0x000fc80000010000 */
[----:B------:R-:W-:Y:S01]  /*7f00*/  FADD.FTZ R48, R44, R48 ;  /* 0x000000302c307221 */ /* 0x000fe20000010000 */
[----:B------:R-:W-:Y:S01]  /*7f10*/  HMMA.16816.F32.BF16 R28, R12, R34, R28 ;  /* 0x000000220c1c723c */ /* 0x000fe2000004181c */
[----:B------:R-:W3:Y:S01]  /*7f20*/  LDSM.16.MT88.4 R32, [R151+0x8c00] ;  /* 0x008c00009720783b */ /* 0x000ee20000004200 */
[----:B------:R-:W1:Y:S01]  /*7f30*/  MUFU.EX2 R44, R82 ;  /* 0x00000052002c7308 */ /* 0x000e620000000800 */
[----:B------:R-:W-:-:S04]  /*7f40*/  FADD.FTZ R43, R43, R48 ;  /* 0x000000302b2b7221 */ /* 0x000fc80000010000 */
[----:B------:R-:W-:Y:S01]  /*7f50*/  FADD.FTZ R43, R42, R43 ;  /* 0x0000002b2a2b7221 */ /* 0x000fe20000010000 */
[----:B------:R-:W-:Y:S02]  /*7f60*/  F2FP.BF16.PACK_AB R13, R125, R153 ;  /* 0x000000997d0d723e */ /* 0x000fe400000010ff */
[----:B------:R-:W-:Y:S01]  /*7f70*/  F2FP.BF16.PACK_AB R15, R91, R106 ;  /* 0x0000006a5b0f723e */ /* 0x000fe200000010ff */
[----:B------:R-:W-:Y:S01]  /*7f80*/  FADD.FTZ R43, R41, R43 ;  /* 0x0000002b292b7221 */ /* 0x000fe20000010000 */
[----:B----4-:R-:W-:Y:S01]  /*7f90*/  F2FP.BF16.PACK_AB R12, R59, R61 ;  /* 0x0000003d3b0c723e */ /* 0x010fe200000010ff */
[----:B------:R-:W-:Y:S01]  /*7fa0*/  FADD.FTZ R61, R61, R66 ;  /* 0x000000423d3d7221 */ /* 0x000fe20000010000 */
[----:B-----5:R-:W-:Y:S01]  /*7fb0*/  F2FP.BF16.PACK_AB R14, R55, R57 ;  /* 0x00000039370e723e */ /* 0x020fe200000010ff */
[----:B------:R-:W-:Y:S01]  /*7fc0*/  FADD.FTZ R40, R40, R43 ;  /* 0x0000002b28287221 */ /* 0x000fe20000010000 */
[----:B------:R-:W-:Y:S01]  /*7fd0*/  MUFU.EX2 R49, R76 ;  /* 0x0000004c00317308 */ /* 0x000fe20000000800 */
[----:B------:R-:W-:-:S02]  /*7fe0*/  FADD.FTZ R61, R59, R61 ;  /* 0x0000003d3b3d7221 */ /* 0x000fc40000010000 */
[----:B------:R-:W-:Y:S02]  /*7ff0*/  FADD.FTZ R40, R39, R40 ;  /* 0x0000002827287221 */ /* 0x000fe40000010000 */
[C---:B-1----:R-:W-:Y:S01]  /*8000*/  HMMA.16816.F32.BF16 R8, R12.reuse, R20, R8 ;  /* 0x000000140c08723c */ /* 0x042fe20000041808 */
[----:B------:R-:W-:Y:S02]  /*8010*/  FADD.FTZ R57, R57, R61 ;  /* 0x0000003d39397221 */ /* 0x000fe40000010000 */
[----:B------:R-:W-:Y:S02]  /*8020*/  FADD.FTZ R3, R3, R40 ;  /* 0x0000002803037221 */ /* 0x000fe40000010000 */
[----:B------:R-:W-:Y:S02]  /*8030*/  FADD.FTZ R57, R55, R57 ;  /* 0x0000003937397221 */ /* 0x000fe40000010000 */
[----:B------:R-:W-:Y:S01]  /*8040*/  FADD.FTZ R3, R102, R3 ;  /* 0x0000000366037221 */ /* 0x000fe20000010000 */
[----:B--2---:R-:W-:Y:S01]  /*8050*/  HMMA.16816.F32.BF16 R24, R12, R16, R24 ;  /* 0x000000100c18723c */ /* 0x004fe20000041818 */
[----:B------:R-:W-:-:S02]  /*8060*/  FFMA.FTZ R20, R81, c[0x0][0x23c], -R74 ;  /* 0x00008f0051147a23 */ /* 0x000fc4000001084a */
[----:B------:R-:W-:Y:S02]  /*8070*/  FADD.FTZ R113, R113, R3 ;  /* 0x0000000371717221 */ /* 0x000fe40000010000 */
[----:B------:R-:W-:Y:S02]  /*8080*/  FFMA.FTZ R21, R80, c[0x0][0x23c], -R74 ;  /* 0x00008f0050157a23 */ /* 0x000fe4000001084a */
[----:B------:R-:W-:Y:S01]  /*8090*/  FADD.FTZ R113, R142, R113 ;  /* 0x000000718e717221 */ /* 0x000fe20000010000 */
[----:B------:R-:W1:Y:S01]  /*80a0*/  MUFU.EX2 R20, R20 ;  /* 0x0000001400147308 */ /* 0x000e620000000800 */
[----:B------:R-:W-:Y:S01]  /*80b0*/  HMMA.16816.F32.BF16 R4, R12, R22, R4 ;  /* 0x000000160c04723c */ /* 0x000fe20000041804 */
[----:B------:R-:W-:Y:S02]  /*80c0*/  FADD.FTZ R57, R44, R57 ;  /* 0x000000392c397221 */ /* 0x000fe40000010000 */
[----:B------:R-:W-:-:S04]  /*80d0*/  FADD.FTZ R152, R152, R113 ;  /* 0x0000007198987221 */ /* 0x000fc80000010000 */
[----:B------:R-:W-:Y:S01]  /*80e0*/  FADD.FTZ R152, R161, R152 ;  /* 0x00000098a1987221 */ /* 0x000fe20000010000 */
[----:B------:R-:W2:Y:S01]  /*80f0*/  MUFU.EX2 R21, R21 ;  /* 0x0000001500157308 */ /* 0x000ea20000000800 */
[----:B------:R-:W-:Y:S02]  /*8100*/  HMMA.16816.F32.BF16 R28, R12, R18, R28 ;  /* 0x000000120c1c723c */ /* 0x000fe4000004181c */
[----:B------:R-:W-:-:S04]  /*8110*/  FADD.FTZ R191, R191, R152 ;  /* 0x00000098bfbf7221 */ /* 0x000fc80000010000 */
[----:B------:R-:W-:Y:S01]  /*8120*/  FADD.FTZ R191, R163, R191 ;  /* 0x000000bfa3bf7221 */ /* 0x000fe20000010000 */
[----:B------:R-:W-:Y:S01]  /*8130*/  F2FP.BF16.PACK_AB R13, R63, R71 ;  /* 0x000000473f0d723e */ /* 0x000fe200000010ff */
[C---:B-1----:R-:W-:Y:S01]  /*8140*/  FADD.FTZ R57, R20.reuse, R57 ;  /* 0x0000003914397221 */ /* 0x042fe20000010000 */
[----:B------:R-:W-:Y:S01]  /*8150*/  F2FP.BF16.PACK_AB R15, R187, R49 ;  /* 0x00000031bb0f723e */ /* 0x000fe200000010ff */
[----:B------:R-:W-:Y:S01]  /*8160*/  FADD.FTZ R153, R153, R191 ;  /* 0x000000bf99997221 */ /* 0x000fe20000010000 */
[----:B------:R-:W-:-:S03]  /*8170*/  F2FP.BF16.PACK_AB R12, R20, R44 ;  /* 0x0000002c140c723e */ /* 0x000fc600000010ff */
[----:B------:R-:W-:Y:S01]  /*8180*/  FADD.FTZ R153, R125, R153 ;  /* 0x000000997d997221 */ /* 0x000fe20000010000 */
[----:B--2---:R-:W-:Y:S01]  /*8190*/  F2FP.BF16.PACK_AB R14, R188, R21 ;  /* 0x00000015bc0e723e */ /* 0x004fe200000010ff */
[----:B------:R-:W-:Y:S02]  /*81a0*/  FADD.FTZ R57, R21, R57 ;  /* 0x0000003915397221 */ /* 0x000fe40000010000 */
[----:B------:R-:W-:Y:S02]  /*81b0*/  FADD.FTZ R106, R106, R153 ;  /* 0x000000996a6a7221 */ /* 0x000fe40000010000 */
[----:B------:R-:W-:Y:S02]  /*81c0*/  FADD.FTZ R188, R188, R57 ;  /* 0x00000039bcbc7221 */ /* 0x000fe40000010000 */
[----:B------:R-:W-:Y:S01]  /*81d0*/  FADD.FTZ R106, R91, R106 ;  /* 0x0000006a5b6a7221 */ /* 0x000fe20000010000 */
[----:B------:R-:W-:Y:S03]  /*81e0*/  HMMA.16816.F32.BF16 R136, R12, R132, R24 ;  /* 0x000000840c88723c */ /* 0x000fe60000041818 */
[----:B------:R-:W-:-:S04]  /*81f0*/  FADD.FTZ R106, R71, R106 ;  /* 0x0000006a476a7221 */ /* 0x000fc80000010000 */
[----:B------:R-:W-:Y:S01]  /*8200*/  FADD.FTZ R106, R63, R106 ;  /* 0x0000006a3f6a7221 */ /* 0x000fe20000010000 */
[----:B---3--:R-:W-:Y:S03]  /*8210*/  HMMA.16816.F32.BF16 R144, R12, R32, R8 ;  /* 0x000000200c90723c */ /* 0x008fe60000041808 */
[----:B------:R-:W-:-:S04]  /*8220*/  FADD.FTZ R106, R49, R106 ;  /* 0x0000006a316a7221 */ /* 0x000fc80000010000 */
[----:B------:R-:W-:Y:S01]  /*8230*/  FADD.FTZ R187, R187, R106 ;  /* 0x0000006abbbb7221 */ /* 0x000fe20000010000 */
        /* <DEDUP_REMOVED lines=66> */
.L_x_1581:
[----:B------:R-:W-:-:S04]  /*8660*/  LEA R5, -R38, RZ, 0x8 ;  /* 0x000000ff26057211 */ /* 0x000fc800078e41ff */
[----:B------:R-:W-:Y:S02]  /*8670*/  SHF.R.S32.HI R4, RZ, 0x1f, R5 ;  /* 0x0000001fff047819 */ /* 0x000fe40000011405 */
.L_x_1582:
[C---:B------:R-:W-:Y:S01]  /*8680*/  LEA R170, P0, R5.reuse, R170, 0x1 ;  /* 0x000000aa05aa7211 */ /* 0x040fe200078008ff */
[C---:B------:R-:W-:Y:S02]  /*8690*/  IMAD.SHL.U32 R3, R38.reuse, 0x40, RZ ;  /* 0x0000004026037824 */ /* 0x040fe400078e00ff */
[----:B------:R-:W-:Y:S01]  /*86a0*/  IMAD.MOV.U32 R55, RZ, RZ, 0x6 ;  /* 0x00000006ff377424 */ /* 0x000fe200078e00ff */
[----:B------:R-:W-:Y:S01]  /*86b0*/  LEA.HI.X R169, R5, R169, R4, 0x1, P0 ;  /* 0x000000a905a97211 */ /* 0x000fe200000f0c04 */
[----:B------:R-:W-:Y:S01]  /*86c0*/  IMAD.MOV.U32 R6, RZ, RZ, R170 ;  /* 0x000000ffff067224 */ /* 0x000fe200078e00aa */
        /* <DEDUP_REMOVED lines=11> */
[----:B------:R-:W-:Y:S01]  /*8780*/  IADD3 R8, P1, R10, R3, RZ ;  /* 0x000000030a087210 */ /* 0x000fe20007f3e0ff */
[----:B------:R2:W-:Y:S02]  /*8790*/  LDGSTS.E.BYPASS.LTC128B.128 [R174+0x5800], [R4.64] ;  /* 0x0580000004ae7fae */ /* 0x0005e4000b901d4c */
[--C-:B------:R-:W-:Y:S02]  /*87a0*/  IMAD.X R11, R13, 0x1, R38.reuse, P0 ;  /* 0x000000010d0b7824 */ /* 0x100fe400000e0626 */
[----:B------:R3:W-:Y:S02]  /*87b0*/  LDGSTS.E.BYPASS.LTC128B.128 [R174+0x6000], [R12.64] ;  /* 0x060000000cae7fae */ /* 0x0007e4000b901d4c */
[----:B------:R-:W-:-:S02]  /*87c0*/  IMAD.X R9, R11, 0x1, R38, P1 ;  /* 0x000000010b097824 */ /* 0x000fc400008e0626 */
[----:B------:R4:W-:Y:S04]  /*87d0*/  LDGSTS.E.BYPASS.LTC128B.128 [R174+0x6800], [R10.64] ;  /* 0x068000000aae7fae */ /* 0x0009e8000b901d4c */
[----:B------:R4:W-:Y:S01]  /*87e0*/  LDGSTS.E.BYPASS.LTC128B.128 [R174+0x7000], [R8.64] ;  /* 0x0700000008ae7fae */ /* 0x0009e2000b901d4c */
[----:B-1----:R-:W-:-:S04]  /*87f0*/  IADD3 R6, P0, R8, R3, RZ ;  /* 0x0000000308067210 */ /* 0x002fc80007f1e0ff */
[----:B--2---:R-:W-:Y:S01]  /*8800*/  IADD3 R4, P1, R6, R3, RZ ;  /* 0x0000000306047210 */ /* 0x004fe20007f3e0ff */
[----:B------:R-:W-:-:S03]  /*8810*/  IMAD.X R7, R9, 0x1, R38, P0 ;  /* 0x0000000109077824 */ /* 0x000fc600000e0626 */
[----:B---3--:R-:W-:Y:S01]  /*8820*/  IADD3 R12, P0, R4, R3, RZ ;  /* 0x00000003040c7210 */ /* 0x008fe20007f1e0ff */
[--C-:B------:R-:W-:Y:S01]  /*8830*/  IMAD.X R5, R7, 0x1, R38.reuse, P1 ;  /* 0x0000000107057824 */ /* 0x100fe200008e0626 */
[----:B------:R1:W-:Y:S03]  /*8840*/  LDGSTS.E.BYPASS.LTC128B.128 [R174+0x7800], [R6.64] ;  /* 0x0780000006ae7fae */ /* 0x0003e6000b901d4c */
[----:B------:R-:W-:Y:S01]  /*8850*/  IMAD.X R13, R5, 0x1, R38, P0 ;  /* 0x00000001050d7824 */ /* 0x000fe200000e0626 */
[----:B------:R1:W-:Y:S01]  /*8860*/  LDGSTS.E.BYPASS.LTC128B.128 [R174+0x8000], [R4.64] ;  /* 0x0800000004ae7fae */ /* 0x0003e2000b901d4c */
[----:B------:R-:W-:-:S03]  /*8870*/  ISETP.GE.AND P0, PT, R37, 0x3, PT ;  /* 0x000000032500780c */ /* 0x000fc60003f06270 */
[----:B------:R2:W-:Y:S04]  /*8880*/  LDGSTS.E.BYPASS.LTC128B.128 [R174+0x8800], [R12.64] ;  /* 0x088000000cae7fae */ /* 0x0005e8000b901d4c */
[----:B------:R-:W-:Y:S04]  /*8890*/  LDSM.16.M88.4 R20, [R165+0x1000] ;  /* 0x00100000a514783b */ /* 0x000fe80000000200 */
[----:B------:R-:W-:Y:S04]  /*88a0*/  LDSM.16.M88.4 R28, [R165+0x1400] ;  /* 0x00140000a51c783b */ /* 0x000fe80000000200 */
[----:B----4-:R-:W-:Y:S04]  /*88b0*/  LDSM.16.M88.4 R8, [R166] ;  /* 0x00000000a608783b */ /* 0x010fe80000000200 */
[----:B------:R-:W-:Y:S04]  /*88c0*/  LDSM.16.M88.4 R16, [R164] ;  /* 0x00000000a410783b */ /* 0x000fe80000000200 */
[----:B------:R-:W-:Y:S04]  /*88d0*/  LDSM.16.M88.4 R40, [R164+0x400] ;  /* 0x00040000a428783b */ /* 0x000fe80000000200 */
[----:B------:R-:W-:Y:S04]  /*88e0*/  LDSM.16.M88.4 R32, [R164+0x800] ;  /* 0x00080000a420783b */ /* 0x000fe80000000200 */
[----:B--2---:R-:W1:Y:S04]  /*88f0*/  LDSM.16.M88.4 R12, [R167] ;  /* 0x00000000a70c783b */ /* 0x004e680000000200 */
[----:B------:R-:W-:Y:S04]  /*8900*/  LDSM.16.M88.4 R56, [R164+0x1400] ;  /* 0x00140000a438783b */ /* 0x000fe80000000200 */
[----:B------:R-:W0:Y:S01]  /*8910*/  LDGDEPBAR ;  /* 0x00000000000079af */ /* 0x000e220000000000 */
[C---:B-1----:R-:W-:Y:S08]  /*8920*/  HMMA.16816.F32.BF16 R4, R12.reuse, R20, RZ ;  /* 0x000000140c04723c */ /* 0x042ff000000418ff */
[C---:B------:R-:W-:Y:S08]  /*8930*/  HMMA.16816.F32.BF16 R20, R12.reuse, R22, RZ ;  /* 0x000000160c14723c */ /* 0x040ff000000418ff */
[----:B------:R-:W-:Y:S08]  /*8940*/  HMMA.16816.F32.BF16 R24, R12, R28, RZ ;  /* 0x0000001c0c18723c */ /* 0x000ff000000418ff */
        /* <DEDUP_REMOVED lines=8> */
[----:B------:R-:W-:Y:S01]  /*89d0*/  MUFU.TANH R48, R4 ;  /* 0x0000000400307308 */ /* 0x000fe20000002400 */
[----:B------:R-:W-:Y:S02]  /*89e0*/  FMUL.FTZ R3, R6, c[0x0][0x2ec] ;  /* 0x0000bb0006037a20 */ /* 0x000fe40000410000 */
[----:B------:R-:W-:Y:S02]  /*89f0*/  FMUL.FTZ R20, R20, c[0x0][0x2ec] ;  /* 0x0000bb0014147a20 */ /* 0x000fe40000410000 */
[----:B------:R-:W-:Y:S02]  /*8a00*/  FMUL.FTZ R21, R21, c[0x0][0x2ec] ;  /* 0x0000bb0015157a20 */ /* 0x000fe40000410000 */
[----:B------:R-:W-:Y:S01]  /*8a10*/  FMUL.FTZ R22, R22, c[0x0][0x2ec] ;  /* 0x0000bb0016167a20 */ /* 0x000fe20000410000 */
[----:B------:R-:W-:Y:S01]  /*8a20*/  MUFU.TANH R39, R5 ;  /* 0x0000000500277308 */ /* 0x000fe20000002400 */
[----:B------:R-:W-:-:S02]  /*8a30*/  FMUL.FTZ R23, R23, c[0x0][0x2ec] ;  /* 0x0000bb0017177a20 */ /* 0x000fc40000410000 */
[----:B------:R-:W-:Y:S01]  /*8a40*/  HMMA.16816.F32.BF16 R28, R8, R42, R28 ;  /* 0x0000002a081c723c */ /* 0x000fe2000004181c */
[----:B------:R-:W-:Y:S04]  /*8a50*/  LDSM.16.M88.4 R40, [R164+0xc00] ;  /* 0x000c0000a428783b */ /* 0x000fe80000000200 */
[----:B------:R1:W-:Y:S04]  /*8a60*/  MUFU.TANH R109, R7 ;  /* 0x00000007006d7308 */ /* 0x0003e80000002400 */
[----:B------:R-:W-:Y:S02]  /*8a70*/  FMUL.FTZ R24, R24, c[0x0][0x2ec] ;  /* 0x0000bb0018187a20 */ /* 0x000fe40000410000 */
[----:B------:R-:W-:-:S02]  /*8a80*/  FMUL.FTZ R25, R25, c[0x0][0x2ec] ;  /* 0x0000bb0019197a20 */ /* 0x000fc40000410000 */
[----:B------:R-:W2:Y:S01]  /*8a90*/  MUFU.TANH R44, R20 ;  /* 0x00000014002c7308 */ /* 0x000ea20000002400 */
[----:B------:R-:W-:Y:S02]  /*8aa0*/  FMUL.FTZ R26, R26, c[0x0][0x2ec] ;  /* 0x0000bb001a1a7a20 */ /* 0x000fe40000410000 */
[----:B------:R-:W-:Y:S01]  /*8ab0*/  FMUL.FTZ R27, R27, c[0x0][0x2ec] ;  /* 0x0000bb001b1b7a20 */ /* 0x000fe20000410000 */
[----:B-1----:R-:W-:Y:S04]  /*8ac0*/  HMMA.16816.F32.BF16 R4, R12, R16, RZ ;  /* 0x000000100c04723c */ /* 0x002fe800000418ff */
[----:B------:R-:W-:Y:S03]  /*8ad0*/  MUFU.TANH R38, R21 ;  /* 0x0000001500267308 */ /* 0x000fe60000002400 */
[----:B------:R-:W-:-:S02]  /*8ae0*/  FMUL.FTZ R28, R28, c[0x0][0x2ec] ;  /* 0x0000bb001c1c7a20 */ /* 0x000fc40000410000 */
[----:B------:R-:W-:Y:S02]  /*8af0*/  FMUL.FTZ R29, R29, c[0x0][0x2ec] ;  /* 0x0000bb001d1d7a20 */ /* 0x000fe40000410000 */
[----:B------:R-:W-:Y:S01]  /*8b00*/  FMUL.FTZ R30, R30, c[0x0][0x2ec] ;  /* 0x0000bb001e1e7a20 */ /* 0x000fe20000410000 */
[----:B------:R-:W-:Y:S01]  /*8b10*/  HMMA.16816.F32.BF16 R16, R12, R18, RZ ;  /* 0x000000120c10723c */ /* 0x000fe200000418ff */
[----:B------:R-:W-:Y:S01]  /*8b20*/  FMUL.FTZ R31, R31, c[0x0][0x2ec] ;  /* 0x0000bb001f1f7a20 */ /* 0x000fe20000410000 */
[----:B------:R-:W1:Y:S08]  /*8b30*/  MUFU.TANH R106, R22 ;  /* 0x00000016006a7308 */ /* 0x000e700000002400 */
[----:B------:R3:W-:Y:S02]  /*8b40*/  MUFU.TANH R118, R23 ;  /* 0x0000001700767308 */ /* 0x0007e40000002400 */
[C---:B------:R-:W-:Y:S06]  /*8b50*/  HMMA.16816.F32.BF16 R4, R8.reuse, R32, R4 ;  /* 0x000000200804723c */ /* 0x040fec0000041804 */
[----:B------:R-:W-:Y:S06]  /*8b60*/  MUFU.TANH R60, R28 ;  /* 0x0000001c003c7308 */ /* 0x000fec0000002400 */
[----:B------:R-:W-:Y:S01]  /*8b70*/  HMMA.16816.F32.BF16 R16, R8, R34, R16 ;  /* 0x000000220810723c */ /* 0x000fe20000041810 */
[----:B------:R-:W-:Y:S01]  /*8b80*/  LDSM.16.M88.4 R32, [R164+0x1000] ;  /* 0x00100000a420783b */ /* 0x000fe20000000200 */
[----:B------:R-:W-:Y:S03]  /*8b90*/  MUFU.TANH R50, R29 ;  /* 0x0000001d00327308 */ /* 0x000fe60000002400 */
[----:B---3--:R-:W3:Y:S05]  /*8ba0*/  LDSM.16.M88.4 R20, [R165+0x1c00] ;  /* 0x001c0000a514783b */ /* 0x008eea0000000200 */
[----:B------:R-:W4:Y:S02]  /*8bb0*/  MUFU.TANH R117, R30 ;  /* 0x0000001e00757308 */ /* 0x000f240000002400 */
[----:B------:R-:W-:-:S06]  /*8bc0*/  FMUL.FTZ R4, R4, c[0x0][0x2ec] ;  /* 0x0000bb0004047a20 */ /* 0x000fcc0000410000 */
[----:B------:R5:W-:Y:S01]  /*8bd0*/  MUFU.TANH R120, R31 ;  /* 0x0000001f00787308 */ /* 0x000be20000002400 */
        /* <DEDUP_REMOVED lines=10> */
[----:B------:R-:W1:Y:S08]  /*8c80*/  MUFU.TANH R129, R26 ;  /* 0x0000001a00817308 */ /* 0x000e700000002400 */
[----:B------:R3:W1:Y:S08]  /*8c90*/  MUFU.TANH R107, R27 ;  /* 0x0000001b006b7308 */ /* 0x0006700000002400 */
[----:B------:R-:W1:Y:S01]  /*8ca0*/  MUFU.TANH R62, R4 ;  /* 0x00000004003e7308 */ /* 0x000e620000002400 */
[C---:B---3--:R-:W-:Y:S07]  /*8cb0*/  HMMA.16816.F32.BF16 R24, R12.reuse, R20, RZ ;  /* 0x000000140c18723c */ /* 0x048fee00000418ff */
[----:B------:R-:W-:Y:S01]  /*8cc0*/  MUFU.TANH R61, R5 ;  /* 0x00000005003d7308 */ /* 0x000fe20000002400 */
[----:B------:R-:W-:Y:S07]  /*8cd0*/  HMMA.16816.F32.BF16 R20, R12, R22, RZ ;  /* 0x000000160c14723c */ /* 0x000fee00000418ff */
[----:B------:R-:W3:Y:S08]  /*8ce0*/  MUFU.TANH R128, R6 ;  /* 0x0000000600807308 */ /* 0x000ef00000002400 */
[----:B------:R5:W-:Y:S01]  /*8cf0*/  MUFU.TANH R125, R7 ;  /* 0x00000007007d7308 */ /* 0x000be20000002400 */
[C---:B------:R-:W-:Y:S07]  /*8d00*/  HMMA.16816.F32.BF16 R24, R8.reuse, R40, R24 ;  /* 0x000000280818723c */ /* 0x040fee0000041818 */
[----:B------:R-:W1:Y:S01]  /*8d10*/  MUFU.TANH R68, R16 ;  /* 0x0000001000447308 */ /* 0x000e620000002400 */
[----:B------:R-:W-:Y:S07]  /*8d20*/  HMMA.16816.F32.BF16 R20, R8, R42, R20 ;  /* 0x0000002a0814723c */ /* 0x000fee0000041814 */
[----:B------:R-:W-:Y:S01]  /*8d30*/  MUFU.TANH R64, R17 ;  /* 0x0000001100407308 */ /* 0x000fe20000002400 */
[----:B------:R-:W-:Y:S01]  /*8d40*/  LDSM.16.M88.4 R40, [R164+0x1800] ;  /* 0x00180000a428783b */ /* 0x000fe20000000200 */
[C---:B-----5:R-:W-:Y:S06]  /*8d50*/  HMMA.16816.F32.BF16 R4, R12.reuse, R28, RZ ;  /* 0x0000001c0c04723c */ /* 0x060fec00000418ff */
[----:B------:R-:W5:Y:S02]  /*8d60*/  MUFU.TANH R127, R18 ;  /* 0x00000012007f7308 */ /* 0x000f640000002400 */
[----:B------:R-:W-:Y:S06]  /*8d70*/  HMMA.16816.F32.BF16 R28, R12, R30, RZ ;  /* 0x0000001e0c1c723c */ /* 0x000fec00000418ff */
[----:B------:R1:W-:Y:S01]  /*8d80*/  MUFU.TANH R121, R19 ;  /* 0x0000001300797308 */ /* 0x0003e20000002400 */
        /* <DEDUP_REMOVED lines=10> */
[----:B------:R-:W-:Y:S01]  /*8e30*/  MUFU.TANH R71, R20 ;  /* 0x0000001400477308 */ /* 0x000fe20000002400 */
[----:B------:R-:W-:-:S05]  /*8e40*/  FMUL.FTZ R27, R27, c[0x0][0x2ec] ;  /* 0x0000bb001b1b7a20 */ /* 0x000fca0000410000 */
[----:B------:R-:W-:Y:S01]  /*8e50*/  HMMA.16816.F32.BF16 R28, R8, R34, R28 ;  /* 0x00000022081c723c */ /* 0x000fe2000004181c */
[----:B------:R-:W-:Y:S01]  /*8e60*/  LDSM.16.M88.4 R32, [R165+0x2c00] ;  /* 0x002c0000a520783b */ /* 0x000fe20000000200 */
[----:B------:R-:W-:Y:S08]  /*8e70*/  MUFU.TANH R70, R21 ;  /* 0x0000001500467308 */ /* 0x000ff00000002400 */
[----:B------:R-:W-:Y:S06]  /*8e80*/  MUFU.TANH R198, R22 ;  /* 0x0000001600c67308 */ /* 0x000fec0000002400 */
[----:B------:R-:W-:-:S02]  /*8e90*/  FMUL.FTZ R4, R4, c[0x0][0x2ec] ;  /* 0x0000bb0004047a20 */ /* 0x000fc40000410000 */
[----:B------:R-:W-:Y:S01]  /*8ea0*/  FMUL.FTZ R5, R5, c[0x0][0x2ec] ;  /* 0x0000bb0005057a20 */ /* 0x000fe20000410000 */
[----:B------:R1:W-:Y:S01]  /*8eb0*/  MUFU.TANH R131, R23 ;  /* 0x0000001700837308 */ /* 0x0003e20000002400 */
[----:B------:R-:W-:Y:S02]  /*8ec0*/  FMUL.FTZ R6, R6, c[0x0][0x2ec] ;  /* 0x0000bb0006067a20 */ /* 0x000fe40000410000 */
[----:B------:R-:W-:Y:S02]  /*8ed0*/  FMUL.FTZ R7, R7, c[0x0][0x2ec] ;  /* 0x0000bb0007077a20 */ /* 0x000fe40000410000 */
[----:B------:R-:W-:Y:S02]  /*8ee0*/  FMUL.FTZ R28, R28, c[0x0][0x2ec] ;  /* 0x0000bb001c1c7a20 */ /* 0x000fe40000410000 */
[----:B------:R-:W-:Y:S01]  /*8ef0*/  FMUL.FTZ R29, R29, c[0x0][0x2ec] ;  /* 0x0000bb001d1d7a20 */ /* 0x000fe20000410000 */
[----:B------:R-:W-:Y:S01]  /*8f00*/  MUFU.TANH R73, R4 ;  /* 0x0000000400497308 */ /* 0x000fe20000002400 */
[----:B------:R-:W-:-:S02]  /*8f10*/  FMUL.FTZ R30, R30, c[0x0][0x2ec] ;  /* 0x0000bb001e1e7a20 */ /* 0x000fc40000410000 */
[----:B------:R-:W-:-:S05]  /*8f20*/  FMUL.FTZ R31, R31, c[0x0][0x2ec] ;  /* 0x0000bb001f1f7a20 */ /* 0x000fca0000410000 */
[----:B------:R-:W-:Y:S01]  /*8f30*/  MUFU.TANH R72, R5 ;  /* 0x0000000500487308 */ /* 0x000fe20000002400 */
[----:B-1----:R-:W1:Y:S07]  /*8f40*/  LDSM.16.M88.4 R20, [R165+0x2800] ;  /* 0x00280000a514783b */ /* 0x002e6e0000000200 */
[----:B------:R-:W-:Y:S08]  /*8f50*/  MUFU.TANH R197, R6 ;  /* 0x0000000600c57308 */ /* 0x000ff00000002400 */
[----:B------:R2:W-:Y:S08]  /*8f60*/  MUFU.TANH R195, R7 ;  /* 0x0000000700c37308 */ /* 0x0005f00000002400 */
[----:B------:R-:W-:Y:S01]  /*8f70*/  MUFU.TANH R66, R25 ;  /* 0x0000001900427308 */ /* 0x000fe20000002400 */
[----:B--2---:R-:W-:Y:S07]  /*8f80*/  HMMA.16816.F32.BF16 R4, R12, R18, RZ ;  /* 0x000000120c04723c */ /* 0x004fee00000418ff */
[----:B------:R-:W2:Y:S08]  /*8f90*/  MUFU.TANH R200, R26 ;  /* 0x0000001a00c87308 */ /* 0x000eb00000002400 */
[----:B------:R1:W1:Y:S08]  /*8fa0*/  MUFU.TANH R199, R27 ;  /* 0x0000001b00c77308 */ /* 0x0002700000002400 */
[----:B------:R-:W2:Y:S01]  /*8fb0*/  MUFU.TANH R76, R28 ;  /* 0x0000001c004c7308 */ /* 0x000ea20000002400 */
[----:B------:R-:W-:Y:S07]  /*8fc0*/  HMMA.16816.F32.BF16 R4, R8, R58, R4 ;  /* 0x0000003a0804723c */ /* 0x000fee0000041804 */
[----:B------:R-:W-:Y:S01]  /*8fd0*/  MUFU.TANH R75, R29 ;  /* 0x0000001d004b7308 */ /* 0x000fe20000002400 */
[C---:B-1----:R-:W-:Y:S07]  /*8fe0*/  HMMA.16816.F32.BF16 R24, R12.reuse, R16, RZ ;  /* 0x000000100c18723c */ /* 0x042fee00000418ff */
[----:B------:R-:W1:Y:S01]  /*8ff0*/  MUFU.TANH R194, R30 ;  /* 0x0000001e00c27308 */ /* 0x000e620000002400 */
[C---:B------:R-:W-:Y:S07]  /*9000*/  HMMA.16816.F32.BF16 R16, R12.reuse, R20, RZ ;  /* 0x000000140c10723c */ /* 0x040fee00000418ff */
[----:B------:R1:W-:Y:S01]  /*9010*/  MUFU.TANH R193, R31 ;  /* 0x0000001f00c17308 */ /* 0x0003e20000002400 */
[----:B------:R-:W-:Y:S01]  /*9020*/  HMMA.16816.F32.BF16 R20, R12, R22, RZ ;  /* 0x000000160c14723c */ /* 0x000fe200000418ff */
[----:B------:R-:W-:-:S06]  /*9030*/  FMUL.FTZ R4, R4, c[0x0][0x2ec] ;  /* 0x0000bb0004047a20 */ /* 0x000fcc0000410000 */
[----:B------:R-:W-:Y:S01]  /*9040*/  MUFU.TANH R3, R3 ;  /* 0x0000000300037308 */ /* 0x000fe20000002400 */
[----:B------:R-:W-:Y:S02]  /*9050*/  FMUL.FTZ R5, R5, c[0x0][0x2ec] ;  /* 0x0000bb0005057a20 */ /* 0x000fe40000410000 */
[----:B------:R-:W-:Y:S02]  /*9060*/  FMUL.FTZ R6, R6, c[0x0][0x2ec] ;  /* 0x0000bb0006067a20 */ /* 0x000fe40000410000 */
[----:B------:R-:W-:Y:S01]  /*9070*/  FMUL.FTZ R7, R7, c[0x0][0x2ec] ;  /* 0x0000bb0007077a20 */ /* 0x000fe20000410000 */
[C---:B------:R-:W-:Y:S01]  /*9080*/  HMMA.16816.F32.BF16 R24, R8.reuse, R56, R24 ;  /* 0x000000380818723c */ /* 0x040fe20000041818 */
[----:B-1----:R-:W1:Y:S01]  /*9090*/  LDSM.16.M88.4 R28, [R164+0x1c00] ;  /* 0x001c0000a41c783b */ /* 0x002e620000000200 */
[----:B------:R-:W-:Y:S05]  /*90a0*/  MUFU.TANH R79, R4 ;  /* 0x00000004004f7308 */ /* 0x000fea0000002400 */
[----:B------:R-:W-:Y:S01]  /*90b0*/  IMAD.SHL.U32 R56, R173, 0x100, RZ ;  /* 0x00000100ad387824 */ /* 0x000fe200078e00ff */
[----:B------:R-:W-:Y:S02]  /*90c0*/  HMMA.16816.F32.BF16 R16, R8, R40, R16 ;  /* 0x000000280810723c */ /* 0x000fe40000041810 */
[----:B------:R-:W-:Y:S02]  /*90d0*/  MUFU.TANH R78, R5 ;  /* 0x00000005004e7308 */ /* 0x000fe40000002400 */
[----:B------:R-:W-:-:S02]  /*90e0*/  LOP3.LUT R59, R56, 0x18, R36, 0xfe, !PT ;  /* 0x00000018383b7812 */ /* 0x000fc400078efe24 */
[----:B------:R-:W-:Y:S02]  /*90f0*/  LOP3.LUT R90, R56, 0x60, R36, 0xfe, !PT ;  /* 0x00000060385a7812 */ /* 0x000fe400078efe24 */
[----:B------:R-:W-:Y:S01]  /*9100*/  HMMA.16816.F32.BF16 R20, R8, R42, R20 ;  /* 0x0000002a0814723c */ /* 0x000fe20000041814 */
[----:B------:R-:W-:Y:S01]  /*9110*/  LDSM.16.M88.4 R40, [R164+0x2000] ;  /* 0x00200000a428783b */ /* 0x000fe20000000200 */
[----:B------:R-:W-:Y:S06]  /*9120*/  MUFU.TANH R191, R6 ;  /* 0x0000000600bf7308 */ /* 0x000fec0000002400 */
[----:B------:R-:W-:-:S02]  /*9130*/  FMUL.FTZ R24, R24, c[0x0][0x2ec] ;  /* 0x0000bb0018187a20 */ /* 0x000fc40000410000 */
[----:B------:R1:W-:Y:S01]  /*9140*/  MUFU.TANH R159, R7 ;  /* 0x00000007009f7308 */ /* 0x0003e20000002400 */
[----:B------:R-:W-:Y:S02]  /*9150*/  FMUL.FTZ R25, R25, c[0x0][0x2ec] ;  /* 0x0000bb0019197a20 */ /* 0x000fe40000410000 */
[----:B------:R-:W-:Y:S02]  /*9160*/  FMUL.FTZ R26, R26, c[0x0][0x2ec] ;  /* 0x0000bb001a1a7a20 */ /* 0x000fe40000410000 */
[----:B------:R-:W-:Y:S02]  /*9170*/  FMUL.FTZ R27, R27, c[0x0][0x2ec] ;  /* 0x0000bb001b1b7a20 */ /* 0x000fe40000410000 */
[----:B------:R-:W-:Y:S01]  /*9180*/  FMUL.FTZ R16, R16, c[0x0][0x2ec] ;  /* 0x0000bb0010107a20 */ /* 0x000fe20000410000 */
[----:B------:R-:W2:Y:S01]  /*9190*/  MUFU.TANH R77, R24 ;  /* 0x00000018004d7308 */ /* 0x000ea20000002400 */
[----:B------:R-:W-:Y:S02]  /*91a0*/  FMUL.FTZ R17, R17, c[0x0][0x2ec] ;  /* 0x0000bb0011117a20 */ /* 0x000fe40000410000 */
[----:B------:R-:W-:-:S02]  /*91b0*/  FMUL.FTZ R18, R18, c[0x0][0x2ec] ;  /* 0x0000bb0012127a20 */ /* 0x000fc40000410000 */
[----:B------:R-:W-:Y:S02]  /*91c0*/  FMUL.FTZ R19, R19, c[0x0][0x2ec] ;  /* 0x0000bb0013137a20 */ /* 0x000fe40000410000 */
[----:B------:R-:W-:Y:S01]  /*91d0*/  FMUL.FTZ R20, R20, c[0x0][0x2ec] ;  /* 0x0000bb0014147a20 */ /* 0x000fe20000410000 */
[----:B-1----:R-:W1:Y:S01]  /*91e0*/  LDSM.16.M88.4 R4, [R165+0x3000] ;  /* 0x00300000a504783b */ /* 0x002e620000000200 */
[----:B------:R-:W-:Y:S01]  /*91f0*/  MUFU.TANH R74, R25 ;  /* 0x00000019004a7308 */ /* 0x000fe20000002400 */
[----:B------:R-:W-:Y:S02]  /*9200*/  FMUL.FTZ R21, R21, c[0x0][0x2ec] ;  /* 0x0000bb0015157a20 */ /* 0x000fe40000410000 */
[----:B------:R-:W-:Y:S02]  /*9210*/  FMUL.FTZ R22, R22, c[0x0][0x2ec] ;  /* 0x0000bb0016167a20 */ /* 0x000fe40000410000 */
[----:B------:R-:W-:-:S03]  /*9220*/  FMUL.FTZ R23, R23, c[0x0][0x2ec] ;  /* 0x0000bb0017177a20 */ /* 0x000fc60000410000 */
[----:B------:R-:W1:Y:S08]  /*9230*/  MUFU.TANH R158, R26 ;  /* 0x0000001a009e7308 */ /* 0x000e700000002400 */
[----:B------:R2:W1:Y:S08]  /*9240*/  MUFU.TANH R192, R27 ;  /* 0x0000001b00c07308 */ /* 0x0004700000002400 */
[----:B------:R-:W1:Y:S01]  /*9250*/  MUFU.TANH R81, R16 ;  /* 0x0000001000517308 */ /* 0x000e620000002400 */
[C---:B--2---:R-:W-:Y:S07]  /*9260*/  HMMA.16816.F32.BF16 R24, R12.reuse, R32, RZ ;  /* 0x000000200c18723c */ /* 0x044fee00000418ff */
[----:B------:R-:W-:Y:S01]  /*9270*/  MUFU.TANH R80, R17 ;  /* 0x0000001100507308 */ /* 0x000fe20000002400 */
[----:B------:R-:W-:Y:S07]  /*9280*/  HMMA.16816.F32.BF16 R32, R12, R34, RZ ;  /* 0x000000220c20723c */ /* 0x000fee00000418ff */
[----:B------:R-:W2:Y:S08]  /*9290*/  MUFU.TANH R183, R18 ;  /* 0x0000001200b77308 */ /* 0x000eb00000002400 */
[----:B------:R1:W-:Y:S01]  /*92a0*/  MUFU.TANH R162, R19 ;  /* 0x0000001300a27308 */ /* 0x0003e20000002400 */
[C---:B------:R-:W-:Y:S07]  /*92b0*/  HMMA.16816.F32.BF16 R24, R8.reuse, R28, R24 ;  /* 0x0000001c0818723c */ /* 0x040fee0000041818 */
[----:B------:R-:W2:Y:S01]  /*92c0*/  MUFU.TANH R83, R20 ;  /* 0x0000001400537308 */ /* 0x000ea20000002400 */
[----:B------:R-:W-:Y:S07]  /*92d0*/  HMMA.16816.F32.BF16 R32, R8, R30, R32 ;  /* 0x0000001e0820723c */ /* 0x000fee0000041820 */
[----:B------:R-:W-:Y:S01]  /*92e0*/  MUFU.TANH R82, R21 ;  /* 0x0000001500527308 */ /* 0x000fe20000002400 */
[----:B------:R-:W-:Y:S01]  /*92f0*/  LDSM.16.M88.4 R28, [R164+0x2400] ;  /* 0x00240000a41c783b */ /* 0x000fe20000000200 */
[C---:B-1----:R-:W-:Y:S06]  /*9300*/  HMMA.16816.F32.BF16 R16, R12.reuse, R4, RZ ;  /* 0x000000040c10723c */ /* 0x042fec00000418ff */
[----:B------:R-:W1:Y:S02]  /*9310*/  MUFU.TANH R163, R22 ;  /* 0x0000001600a37308 */ /* 0x000e640000002400 */
[----:B------:R-:W-:Y:S06]  /*9320*/  HMMA.16816.F32.BF16 R4, R12, R6, RZ ;  /* 0x000000060c04723c */ /* 0x000fec00000418ff */
        /* <DEDUP_REMOVED lines=10> */
[----:B-1----:R-:W1:Y:S01]  /*93d0*/  LDSM.16.M88.4 R20, [R165+0x3400] ;  /* 0x00340000a514783b */ /* 0x002e620000000200 */
[----:B------:R-:W-:Y:S01]  /*93e0*/  MUFU.TANH R84, R25 ;  /* 0x0000001900547308 */ /* 0x000fe20000002400 */
[----:B------:R-:W-:-:S05]  /*93f0*/  FMUL.FTZ R33, R33, c[0x0][0x2ec] ;  /* 0x0000bb0021217a20 */ /* 0x000fca0000410000 */
[----:B------:R-:W-:Y:S02]  /*9400*/  HMMA.16816.F32.BF16 R4, R8, R42, R4 ;  /* 0x0000002a0804723c */ /* 0x000fe40000041804 */
[----:B------:R-:W1:Y:S08]  /*9410*/  MUFU.TANH R186, R26 ;  /* 0x0000001a00ba7308 */ /* 0x000e700000002400 */
[----:B------:R1:W-:Y:S06]  /*9420*/  MUFU.TANH R171, R27 ;  /* 0x0000001b00ab7308 */ /* 0x0003ec0000002400 */
        /* <DEDUP_REMOVED lines=9> */
[----:B------:R-:W-:Y:S01]  /*94c0*/  FMUL.FTZ R7, R7, c[0x0][0x2ec] ;  /* 0x0000bb0007077a20 */ /* 0x000fe20000410000 */
[C---:B-1----:R-:W-:Y:S04]  /*94d0*/  HMMA.16816.F32.BF16 R24, R12.reuse, R20, RZ ;  /* 0x000000140c18723c */ /* 0x042fe800000418ff */
[----:B------:R-:W-:Y:S04]  /*94e0*/  MUFU.TANH R35, R17 ;  /* 0x0000001100237308 */ /* 0x000fe80000002400 */
[----:B------:R-:W-:Y:S04]  /*94f0*/  HMMA.16816.F32.BF16 R20, R12, R22, RZ ;  /* 0x000000160c14723c */ /* 0x000fe800000418ff */
[----:B------:R-:W-:Y:S08]  /*9500*/  MUFU.TANH R156, R18 ;  /* 0x00000012009c7308 */ /* 0x000ff00000002400 */
[----:B------:R1:W-:Y:S04]  /*9510*/  MUFU.TANH R155, R19 ;  /* 0x00000013009b7308 */ /* 0x0003e80000002400 */
[C---:B------:R-:W-:Y:S04]  /*9520*/  HMMA.16816.F32.BF16 R24, R8.reuse, R28, R24 ;  /* 0x0000001c0818723c */ /* 0x040fe80000041818 */
[----:B------:R-:W-:Y:S04]  /*9530*/  MUFU.TANH R43, R4 ;  /* 0x00000004002b7308 */ /* 0x000fe80000002400 */
[----:B------:R-:W-:Y:S01]  /*9540*/  HMMA.16816.F32.BF16 R28, R8, R30, R20 ;  /* 0x0000001e081c723c */ /* 0x000fe20000041814 */
[----:B-1----:R-:W1:Y:S03]  /*9550*/  LDSM.16.M88.4 R16, [R165+0x3800] ;  /* 0x00380000a510783b */ /* 0x002e660000000200 */
[----:B------:R-:W-:Y:S08]  /*9560*/  MUFU.TANH R42, R5 ;  /* 0x00000005002a7308 */ /* 0x000ff00000002400 */
[----:B------:R-:W-:Y:S04]  /*9570*/  MUFU.TANH R154, R6 ;  /* 0x00000006009a7308 */ /* 0x000fe80000002400 */
[----:B------:R-:W-:-:S02]  /*9580*/  FMUL.FTZ R24, R24, c[0x0][0x2ec] ;  /* 0x0000bb0018187a20 */ /* 0x000fc40000410000 */
[----:B------:R-:W-:Y:S02]  /*9590*/  FMUL.FTZ R25, R25, c[0x0][0x2ec] ;  /* 0x0000bb0019197a20 */ /* 0x000fe40000410000 */
[----:B------:R2:W-:Y:S01]  /*95a0*/  MUFU.TANH R153, R7 ;  /* 0x0000000700997308 */ /* 0x0005e20000002400 */
[----:B------:R-:W-:Y:S02]  /*95b0*/  FMUL.FTZ R26, R26, c[0x0][0x2ec] ;  /* 0x0000bb001a1a7a20 */ /* 0x000fe40000410000 */
[----:B------:R-:W-:Y:S02]  /*95c0*/  FMUL.FTZ R27, R27, c[0x0][0x2ec] ;  /* 0x0000bb001b1b7a20 */ /* 0x000fe40000410000 */
[----:B------:R-:W-:Y:S02]  /*95d0*/  FMUL.FTZ R28, R28, c[0x0][0x2ec] ;  /* 0x0000bb001c1c7a20 */ /* 0x000fe40000410000 */
[----:B------:R-:W-:Y:S01]  /*95e0*/  FMUL.FTZ R29, R29, c[0x0][0x2ec] ;  /* 0x0000bb001d1d7a20 */ /* 0x000fe20000410000 */
[----:B------:R-:W-:Y:S01]  /*95f0*/  MUFU.TANH R161, R34 ;  /* 0x0000002200a17308 */ /* 0x000fe20000002400 */
[----:B------:R-:W-:-:S02]  /*9600*/  FMUL.FTZ R30, R30, c[0x0][0x2ec] ;  /* 0x0000bb001e1e7a20 */ /* 0x000fc40000410000 */
[----:B------:R-:W-:Y:S01]  /*9610*/  FMUL.FTZ R126, R31, c[0x0][0x2ec] ;  /* 0x0000bb001f7e7a20 */ /* 0x000fe20000410000 */
[----:B--2---:R-:W2:Y:S04]  /*9620*/  LDSM.16.M88.4 R4, [R164+0x2800] ;  /* 0x00280000a404783b */ /* 0x004ea80000000200 */
[----:B------:R3:W-:Y:S01]  /*9630*/  MUFU.TANH R34, R24 ;  /* 0x0000001800227308 */ /* 0x0007e20000002400 */
[----:B-1----:R-:W-:Y:S07]  /*9640*/  HMMA.16816.F32.BF16 R20, R12, R16, RZ ;  /* 0x000000100c14723c */ /* 0x002fee00000418ff */
[----:B------:R-:W-:Y:S01]  /*9650*/  MUFU.TANH R37, R25 ;  /* 0x0000001900257308 */ /* 0x000fe20000002400 */
[----:B------:R-:W-:-:S02]  /*9660*/  LOP3.LUT R16, R56, 0x10, R36, 0xfe, !PT ;  /* 0x0000001038107812 */ /* 0x000fc400078efe24 */
[----:B---3--:R-:W-:-:S05]  /*9670*/  LOP3.LUT R24, R56, 0x8, R36, 0xfe, !PT ;  /* 0x0000000838187812 */ /* 0x008fca00078efe24 */
[----:B------:R-:W-:Y:S01]  /*9680*/  MUFU.TANH R149, R26 ;  /* 0x0000001a00957308 */ /* 0x000fe20000002400 */
[-C--:B------:R-:W-:Y:S02]  /*9690*/  ISETP.GE.AND P2, PT, R16, R47.reuse, PT ;  /* 0x0000002f1000720c */ /* 0x080fe40003f46270 */
[C---:B------:R-:W-:Y:S02]  /*96a0*/  ISETP.GE.AND P3, PT, R24.reuse, R47, PT ;  /* 0x0000002f1800720c */ /* 0x040fe40003f66270 */
[-C--:B------:R-:W-:Y:S02]  /*96b0*/  ISETP.GE.AND P4, PT, R24, R46.reuse, PT ;  /* 0x0000002e1800720c */ /* 0x080fe40003f86270 */
[----:B------:R-:W-:Y:S01]  /*96c0*/  FSEL R58, R44, -INF , !P3 ;  /* 0xff8000002c3a7808 */ /* 0x000fe20005800000 */
[----:B------:R1:W-:Y:S01]  /*96d0*/  MUFU.TANH R148, R27 ;  /* 0x0000001b00947308 */ /* 0x0003e20000002400 */
[----:B------:R-:W-:Y:S02]  /*96e0*/  FSEL R106, R106, -INF , !P4 ;  /* 0xff8000006a6a7808 */ /* 0x000fe40006000000 */
[----:B------:R-:W-:-:S04]  /*96f0*/  ISETP.GE.AND P4, PT, R59, R46, PT ;  /* 0x0000002e3b00720c */ /* 0x000fc80003f86270 */
[----:B----4-:R-:W-:Y:S01]  /*9700*/  FSEL R117, R117, -INF , !P4 ;  /* 0xff80000075757808 */ /* 0x010fe20006000000 */
[----:B------:R3:W4:Y:S01]  /*9710*/  MUFU.TANH R40, R32 ;  /* 0x0000002000287308 */ /* 0x0007220000002400 */
[----:B--2---:R-:W-:Y:S01]  /*9720*/  HMMA.16816.F32.BF16 R20, R8, R4, R20 ;  /* 0x000000040814723c */ /* 0x004fe20000041814 */
[----:B-1----:R-:W1:Y:S06]  /*9730*/  LDSM.16.M88.4 R24, [R165+0x3c00] ;  /* 0x003c0000a518783b */ /* 0x002e6c0000000200 */
[----:B------:R-:W-:Y:S01]  /*9740*/  MUFU.TANH R130, R30 ;  /* 0x0000001e00827308 */ /* 0x000fe20000002400 */
[----:B------:R-:W-:-:S02]  /*9750*/  LOP3.LUT R5, R56, 0x20, R36, 0xfe, !PT ;  /* 0x0000002038057812 */ /* 0x000fc400078efe24 */
[----:B---3--:R-:W-:-:S05]  /*9760*/  LOP3.LUT R32, R56, R36, RZ, 0xfc, !PT ;  /* 0x0000002438207212 */ /* 0x008fca00078efcff */
[----:B------:R-:W2:Y:S01]  /*9770*/  MUFU.TANH R33, R33 ;  /* 0x0000002100217308 */ /* 0x000ea20000002400 */
[C---:B------:R-:W-:Y:S02]  /*9780*/  IADD3 R17, R32.reuse, 0x1, RZ ;  /* 0x0000000120117810 */ /* 0x040fe40007ffe0ff */
[----:B------:R-:W-:Y:S02]  /*9790*/  IADD3 R63, R32, 0x9, RZ ;  /* 0x00000009203f7810 */ /* 0x000fe40007ffe0ff */
[----:B------:R-:W-:-:S03]  /*97a0*/  ISETP.GE.AND P5, PT, R17, R47, PT ;  /* 0x0000002f1100720c */ /* 0x000fc60003fa6270 */
[----:B------:R-:W-:Y:S01]  /*97b0*/  MUFU.TANH R126, R126 ;  /* 0x0000007e007e7308 */ /* 0x000fe20000002400 */
[-C--:B------:R-:W-:Y:S02]  /*97c0*/  ISETP.GE.AND P1, PT, R17, R46.reuse, PT ;  /* 0x0000002e1100720c */ /* 0x080fe40003f26270 */
[----:B------:R-:W-:Y:S02]  /*97d0*/  FSEL R57, R39, -INF , !P5 ;  /* 0xff80000027397808 */ /* 0x000fe40006800000 */
[----:B------:R-:W-:Y:S01]  /*97e0*/  ISETP.GE.AND P5, PT, R16, R46, PT ;  /* 0x0000002e1000720c */ /* 0x000fe20003fa6270 */
[----:B------:R-:W-:Y:S01]  /*97f0*/  FMUL.FTZ R20, R20, c[0x0][0x2ec] ;  /* 0x0000bb0014147a20 */ /* 0x000fe20000410000 */
[----:B------:R-:W-:Y:S01]  /*9800*/  HMMA.16816.F32.BF16 R16, R12, R18, RZ ;  /* 0x000000120c10723c */ /* 0x000fe200000418ff */
[-C--:B------:R-:W-:Y:S01]  /*9810*/  ISETP.GE.AND P3, PT, R63, R47.reuse, PT ;  /* 0x0000002f3f00720c */ /* 0x080fe20003f66270 */
[----:B------:R-:W3:Y:S01]  /*9820*/  MUFU.TANH R39, R28 ;  /* 0x0000001c00277308 */ /* 0x000ee20000002400 */
[----:B------:R-:W-:Y:S01]  /*9830*/  FSEL R109, R109, -INF , !P1 ;  /* 0xff8000006d6d7808 */ /* 0x000fe20004800000 */
[----:B------:R-:W-:Y:S01]  /*9840*/  FMUL.FTZ R22, R22, c[0x0][0x2ec] ;  /* 0x0000bb0016167a20 */ /* 0x000fe20000410000 */
[----:B------:R-:W-:Y:S01]  /*9850*/  ISETP.GE.AND P1, PT, R59, R47, PT ;  /* 0x0000002f3b00720c */ /* 0x000fe20003f26270 */
[----:B------:R-:W-:Y:S01]  /*9860*/  FMUL.FTZ R23, R23, c[0x0][0x2ec] ;  /* 0x0000bb0017177a20 */ /* 0x000fe20000410000 */
[----:B------:R-:W-:-:S02]  /*9870*/  IADD3 R4, R32, 0x11, RZ ;  /* 0x0000001120047810 */ /* 0x000fc40007ffe0ff */
[----:B------:R-:W-:Y:S01]  /*9880*/  FSEL R59, R38, -INF , !P3 ;  /* 0xff800000263b7808 */ /* 0x000fe20005800000 */
[----:B------:R-:W-:Y:S01]  /*9890*/  MUFU.TANH R44, R20 ;  /* 0x00000014002c7308 */ /* 0x000fe20000002400 */
[-C--:B------:R-:W-:Y:S02]  /*98a0*/  ISETP.GE.AND P3, PT, R63, R46.reuse, PT ;  /* 0x0000002e3f00720c */ /* 0x080fe40003f66270 */
[----:B------:R-:W-:Y:S02]  /*98b0*/  FSEL R63, R49, -INF , !P2 ;  /* 0xff800000313f7808 */ /* 0x000fe40005000000 */
[----:B------:R-:W-:Y:S02]  /*98c0*/  ISETP.GE.AND P2, PT, R4, R47, PT ;  /* 0x0000002f0400720c */ /* 0x000fe40003f46270 */
[----:B------:R-:W-:Y:S01]  /*98d0*/  FSEL R118, R118, -INF , !P3 ;  /* 0xff80000076767808 */ /* 0x000fe20005800000 */
[----:B------:R1:W1:Y:S01]  /*98e0*/  MUFU.TANH R38, R29 ;  /* 0x0000001d00267308 */ /* 0x0002620000002400 */
[----:B------:R-:W-:Y:S01]  /*98f0*/  FSEL R65, R45, -INF , !P2 ;  /* 0xff8000002d417808 */ /* 0x000fe20005000000 */
[----:B------:R-:W-:Y:S01]  /*9900*/  FMUL.FTZ R45, R21, c[0x0][0x2ec] ;  /* 0x0000bb00152d7a20 */ /* 0x000fe20000410000 */
[----:B------:R-:W-:-:S02]  /*9910*/  ISETP.GE.AND P2, PT, R4, R46, PT ;  /* 0x0000002e0400720c */ /* 0x000fc40003f46270 */
[----:B------:R-:W-:Y:S01]  /*9920*/  IADD3 R4, R32, 0x19, RZ ;  /* 0x0000001920047810 */ /* 0x000fe20007ffe0ff */
[----:B------:R-:W-:Y:S01]  /*9930*/  HMMA.16816.F32.BF16 R16, R8, R6, R16 ;  /* 0x000000060810723c */ /* 0x000fe20000041810 */
[----:B------:R-:W-:Y:S01]  /*9940*/  FSEL R129, R129, -INF , !P5 ;  /* 0xff80000081817808 */ /* 0x000fe20006800000 */
[----:B------:R-:W2:Y:S01]  /*9950*/  MUFU.TANH R124, R22 ;  /* 0x00000016007c7308 */ /* 0x000ea20000002400 */
[----:B------:R-:W-:Y:S02]  /*9960*/  FSEL R60, R60, -INF , !P1 ;  /* 0xff8000003c3c7808 */ /* 0x000fe40004800000 */
[CC--:B------:R-:W-:Y:S02]  /*9970*/  ISETP.GE.AND P3, PT, R5.reuse, R47.reuse, PT ;  /* 0x0000002f0500720c */ /* 0x0c0fe40003f66270 */
[----:B------:R-:W-:Y:S02]  /*9980*/  ISETP.GE.AND P5, PT, R5, R46, PT ;  /* 0x0000002e0500720c */ /* 0x000fe40003fa6270 */
[----:B------:R-:W-:Y:S01]  /*9990*/  ISETP.GE.AND P1, PT, R4, R47, PT ;  /* 0x0000002f0400720c */ /* 0x000fe20003f26270 */
[----:B-1----:R-:W1:Y:S01]  /*99a0*/  LDSM.16.M88.4 R28, [R164+0x2c00] ;  /* 0x002c0000a41c783b */ /* 0x002e620000000200 */
[----:B------:R-:W-:Y:S01]  /*99b0*/  LOP3.LUT R5, R56, 0x28, R36, 0xfe, !PT ;  /* 0x0000002838057812 */ /* 0x000fe200078efe24 */
[----:B------:R1:W-:Y:S01]  /*99c0*/  MUFU.TANH R123, R23 ;  /* 0x00000017007b7308 */ /* 0x0003e20000002400 */
[----:B------:R-:W-:-:S02]  /*99d0*/  FSEL R107, R107, -INF , !P2 ;  /* 0xff8000006b6b7808 */ /* 0x000fc40005000000 */
[----:B------:R-:W-:Y:S02]  /*99e0*/  FSEL R69, R50, -INF , !P1 ;  /* 0xff80000032457808 */ /* 0x000fe40004800000 */
[CC--:B------:R-:W-:Y:S02]  /*99f0*/  ISETP.GE.AND P2, PT, R5.reuse, R47.reuse, PT ;  /* 0x0000002f0500720c */ /* 0x0c0fe40003f46270 */
[-C--:B------:R-:W-:Y:S01]  /*9a00*/  ISETP.GE.AND P4, PT, R5, R46.reuse, PT ;  /* 0x0000002e0500720c */ /* 0x080fe20003f86270 */
[----:B------:R-:W1:Y:S01]  /*9a10*/  MUFU.TANH R45, R45 ;  /* 0x0000002d002d7308 */ /* 0x000e620000002400 */
[----:B------:R-:W-:Y:S02]  /*9a20*/  ISETP.GE.AND P1, PT, R4, R46, PT ;  /* 0x0000002e0400720c */ /* 0x000fe40003f26270 */
[C---:B------:R-:W-:Y:S01]  /*9a30*/  HMMA.16816.F32.BF16 R4, R12.reuse, R24, RZ ;  /* 0x000000180c04723c */ /* 0x040fe200000418ff */
[----:B------:R-:W-:Y:S01]  /*9a40*/  IADD3 R21, R32, 0x21, RZ ;  /* 0x0000002120157810 */ /* 0x000fe20007ffe0ff */
[----:B------:R-:W-:Y:S01]  /*9a50*/  FMUL.FTZ R49, R16, c[0x0][0x2ec] ;  /* 0x0000bb0010317a20 */ /* 0x000fe20000410000 */
[----:B------:R-:W-:Y:S01]  /*9a60*/  LOP3.LUT R20, R56, 0x30, R36, 0xfe, !PT ;  /* 0x0000003038147812 */ /* 0x000fe200078efe24 */
[----:B------:R-:W-:Y:S01]  /*9a70*/  FMUL.FTZ R17, R17, c[0x0][0x2ec] ;  /* 0x0000bb0011117a20 */ /* 0x000fe20000410000 */
[----:B------:R-:W-:Y:S01]  /*9a80*/  FSEL R62, R62, -INF , !P3 ;  /* 0xff8000003e3e7808 */ /* 0x000fe20005800000 */
[----:B------:R-:W-:Y:S01]  /*9a90*/  FMUL.FTZ R18, R18, c[0x0][0x2ec] ;  /* 0x0000bb0012127a20 */ /* 0x000fe20000410000 */
[----:B------:R-:W-:Y:S01]  /*9aa0*/  FSEL R120, R120, -INF , !P1 ;  /* 0xff80000078787808 */ /* 0x000fe20004800000 */
[----:B------:R-:W-:Y:S01]  /*9ab0*/  HMMA.16816.F32.BF16 R24, R12, R26, RZ ;  /* 0x0000001a0c18723c */ /* 0x000fe200000418ff */
[-C--:B------:R-:W-:Y:S01]  /*9ac0*/  ISETP.GE.AND P3, PT, R21, R47.reuse, PT ;  /* 0x0000002f1500720c */ /* 0x080fe20003f66270 */
[----:B------:R1:W-:Y:S01]  /*9ad0*/  MUFU.TANH R50, R17 ;  /* 0x0000001100327308 */ /* 0x0003e20000002400 */
[----:B------:R-:W-:Y:S01]  /*9ae0*/  FSEL R128, R128, -INF , !P5 ;  /* 0xff80000080807808 */ /* 0x000fe20006800000 */
[----:B------:R-:W-:Y:S01]  /*9af0*/  FMUL.FTZ R19, R19, c[0x0][0x2ec] ;  /* 0x0000bb0013137a20 */ /* 0x000fe20000410000 */
[----:B------:R-:W-:-:S02]  /*9b00*/  ISETP.GE.AND P1, PT, R20, R47, PT ;  /* 0x0000002f1400720c */ /* 0x000fc40003f26270 */
[-C--:B------:R-:W-:Y:S02]  /*9b10*/  ISETP.GE.AND P5, PT, R20, R46.reuse, PT ;  /* 0x0000002e1400720c */ /* 0x080fe40003fa6270 */
[----:B------:R-:W-:Y:S01]  /*9b20*/  IADD3 R20, R32, 0x29, RZ ;  /* 0x0000002920147810 */ /* 0x000fe20007ffe0ff */
[----:B------:R-:W-:Y:S01]  /*9b30*/  MUFU.TANH R122, R18 ;  /* 0x00000012007a7308 */ /* 0x000fe20000002400 */
[----:B------:R-:W-:Y:S02]  /*9b40*/  FSEL R61, R61, -INF , !P3 ;  /* 0xff8000003d3d7808 */ /* 0x000fe40005800000 */
[----:B------:R-:W-:Y:S02]  /*9b50*/  ISETP.GE.AND P3, PT, R21, R46, PT ;  /* 0x0000002e1500720c */ /* 0x000fe40003f66270 */
[----:B------:R-:W-:Y:S02]  /*9b60*/  FSEL R68, R68, -INF , !P2 ;  /* 0xff80000044447808 */ /* 0x000fe40005000000 */
[----:B------:R-:W-:Y:S01]  /*9b70*/  LOP3.LUT R21, R56, 0x38, R36, 0xfe, !PT ;  /* 0x0000003838157812 */ /* 0x000fe200078efe24 */
[----:B------:R2:W-:Y:S01]  /*9b80*/  MUFU.TANH R113, R19 ;  /* 0x0000001300717308 */ /* 0x0005e20000002400 */
[----:B------:R-:W-:Y:S01]  /*9b90*/  ISETP.GE.AND P2, PT, R20, R47, PT ;  /* 0x0000002f1400720c */ /* 0x000fe20003f46270 */
[----:B-1----:R-:W-:Y:S01]  /*9ba0*/  HMMA.16816.F32.BF16 R4, R8, R28, R4 ;  /* 0x0000001c0804723c */ /* 0x002fe20000041804 */
[----:B------:R-:W-:-:S02]  /*9bb0*/  FSEL R125, R125, -INF , !P3 ;  /* 0xff8000007d7d7808 */ /* 0x000fc40005800000 */
[----:B-----5:R-:W-:Y:S02]  /*9bc0*/  FSEL R127, R127, -INF , !P4 ;  /* 0xff8000007f7f7808 */ /* 0x020fe40006000000 */
[----:B------:R-:W-:Y:S01]  /*9bd0*/  FSEL R64, R64, -INF , !P2 ;  /* 0xff80000040407808 */ /* 0x000fe20005000000 */
[----:B------:R-:W1:Y:S01]  /*9be0*/  MUFU.TANH R49, R49 ;  /* 0x0000003100317308 */ /* 0x000e620000002400 */
[C---:B------:R-:W-:Y:S01]  /*9bf0*/  ISETP.GE.AND P3, PT, R21.reuse, R47, PT ;  /* 0x0000002f1500720c */ /* 0x040fe20003f66270 */
[----:B------:R-:W-:Y:S01]  /*9c00*/  HMMA.16816.F32.BF16 R24, R8, R30, R24 ;  /* 0x0000001e0818723c */ /* 0x000fe20000041818 */
[-C--:B------:R-:W-:Y:S02]  /*9c10*/  ISETP.GE.AND P4, PT, R21, R46.reuse, PT ;  /* 0x0000002e1500720c */ /* 0x080fe40003f86270 */
[----:B------:R-:W-:Y:S02]  /*9c20*/  ISETP.GE.AND P2, PT, R20, R46, PT ;  /* 0x0000002e1400720c */ /* 0x000fe40003f46270 */
[----:B------:R-:W2:Y:S01]  /*9c30*/  LDSM.16.M88.4 R20, [R165+0x4000] ;  /* 0x00400000a514783b */ /* 0x000ea20000000200 */
[----:B------:R-:W-:-:S02]  /*9c40*/  IADD3 R16, R32, 0x31, RZ ;  /* 0x0000003120107810 */ /* 0x000fc40007ffe0ff */
[----:B------:R-:W-:Y:S02]  /*9c50*/  LOP3.LUT R28, R56, 0x40, R36, 0xfe, !PT ;  /* 0x00000040381c7812 */ /* 0x000fe400078efe24 */
[----:B------:R-:W-:Y:S02]  /*9c60*/  FSEL R67, R67, -INF , !P1 ;  /* 0xff80000043437808 */ /* 0x000fe40004800000 */
[-C--:B------:R-:W-:Y:S02]  /*9c70*/  ISETP.GE.AND P1, PT, R16, R47.reuse, PT ;  /* 0x0000002f1000720c */ /* 0x080fe40003f26270 */
        /* <DEDUP_REMOVED lines=8> */
[----:B------:R-:W5:Y:S01]  /*9d00*/  LDSM.16.M88.4 R28, [R164+0x3000] ;  /* 0x00300000a41c783b */ /* 0x000f620000000200 */
[----:B------:R-:W-:Y:S01]  /*9d10*/  ISETP.GE.AND P1, PT, R16, R46, PT ;  /* 0x0000002e1000720c */ /* 0x000fe20003f26270 */
[----:B------:R-:W-:Y:S01]  /*9d20*/  FMUL.FTZ R7, R7, c[0x0][0x2ec] ;  /* 0x0000bb0007077a20 */ /* 0x000fe20000410000 */
[----:B------:R-:W-:Y:S01]  /*9d30*/  IADD3 R16, R32, 0x39, RZ ;  /* 0x0000003920107810 */ /* 0x000fe20007ffe0ff */
[----:B------:R-:W-:Y:S01]  /*9d40*/  MUFU.TANH R87, R5 ;  /* 0x0000000500577308 */ /* 0x000fe20000002400 */
[----:B------:R-:W-:Y:S01]  /*9d50*/  FSEL R199, R199, -INF , !P1 ;  /* 0xff800000c7c77808 */ /* 0x000fe20004800000 */
[----:B------:R-:W-:Y:S01]  /*9d60*/  FMUL.FTZ R24, R24, c[0x0][0x2ec] ;  /* 0x0000bb0018187a20 */ /* 0x000fe20000410000 */
[----:B------:R-:W-:Y:S01]  /*9d70*/  ISETP.GE.AND P1, PT, R16, R47, PT ;  /* 0x0000002f1000720c */ /* 0x000fe20003f26270 */
[----:B------:R-:W-:Y:S01]  /*9d80*/  FMUL.FTZ R26, R26, c[0x0][0x2ec] ;  /* 0x0000bb001a1a7a20 */ /* 0x000fe20000410000 */
[----:B------:R-:W-:Y:S01]  /*9d90*/  IADD3 R4, R32, 0x41, RZ ;  /* 0x0000004120047810 */ /* 0x000fe20007ffe0ff */
[----:B------:R-:W-:Y:S01]  /*9da0*/  FMUL.FTZ R95, R27, c[0x0][0x2ec] ;  /* 0x0000bb001b5f7a20 */ /* 0x000fe20000410000 */
[----:B------:R-:W-:Y:S01]  /*9db0*/  FSEL R70, R70, -INF , !P1 ;  /* 0xff80000046467808 */ /* 0x000fe20004800000 */
[----:B------:R-:W-:Y:S01]  /*9dc0*/  MUFU.TANH R103, R6 ;  /* 0x0000000600677308 */ /* 0x000fe20000002400 */
[----:B------:R-:W-:-:S02]  /*9dd0*/  FSEL R73, R73, -INF , !P2 ;  /* 0xff80000049497808 */ /* 0x000fc40005000000 */
[----:B------:R-:W-:Y:S02]  /*9de0*/  ISETP.GE.AND P1, PT, R16, R46, PT ;  /* 0x0000002e1000720c */ /* 0x000fe40003f26270 */
[----:B------:R-:W-:Y:S02]  /*9df0*/  ISETP.GE.AND P2, PT, R4, R47, PT ;  /* 0x0000002f0400720c */ /* 0x000fe40003f46270 */
[C-C-:B------:R-:W-:Y:S01]  /*9e00*/  LOP3.LUT R17, R56.reuse, 0x48, R36.reuse, 0xfe, !PT ;  /* 0x0000004838117812 */ /* 0x140fe200078efe24 */
[----:B------:R1:W-:Y:S01]  /*9e10*/  MUFU.TANH R101, R7 ;  /* 0x0000000700657308 */ /* 0x0003e20000002400 */
[----:B------:R-:W-:Y:S02]  /*9e20*/  LOP3.LUT R16, R56, 0x50, R36, 0xfe, !PT ;  /* 0x0000005038107812 */ /* 0x000fe400078efe24 */
[----:B------:R-:W-:Y:S02]  /*9e30*/  FSEL R71, R71, -INF , !P3 ;  /* 0xff80000047477808 */ /* 0x000fe40005800000 */
[----:B------:R-:W-:-:S02]  /*9e40*/  FSEL R198, R198, -INF , !P4 ;  /* 0xff800000c6c67808 */ /* 0x000fc40006000000 */
[----:B------:R-:W-:Y:S01]  /*9e50*/  FSEL R131, R131, -INF , !P1 ;  /* 0xff80000083837808 */ /* 0x000fe20004800000 */
[----:B------:R1:W-:Y:S01]  /*9e60*/  MUFU.TANH R89, R24 ;  /* 0x0000001800597308 */ /* 0x0003e20000002400 */
[----:B------:R-:W-:Y:S02]  /*9e70*/  FSEL R197, R197, -INF , !P5 ;  /* 0xff800000c5c57808 */ /* 0x000fe40006800000 */
[----:B------:R-:W-:Y:S02]  /*9e80*/  FSEL R72, R72, -INF , !P2 ;  /* 0xff80000048487808 */ /* 0x000fe40005000000 */
[CC--:B------:R-:W-:Y:S02]  /*9e90*/  ISETP.GE.AND P3, PT, R17.reuse, R47.reuse, PT ;  /* 0x0000002f1100720c */ /* 0x0c0fe40003f66270 */
[----:B------:R-:W-:Y:S01]  /*9ea0*/  ISETP.GE.AND P4, PT, R17, R46, PT ;  /* 0x0000002e1100720c */ /* 0x000fe20003f86270 */
[----:B------:R1:W-:Y:S01]  /*9eb0*/  MUFU.TANH R98, R26 ;  /* 0x0000001a00627308 */ /* 0x0003e20000002400 */
[----:B------:R-:W-:-:S02]  /*9ec0*/  ISETP.GE.AND P1, PT, R16, R47, PT ;  /* 0x0000002f1000720c */ /* 0x000fc40003f26270 */
[-C--:B------:R-:W-:Y:S02]  /*9ed0*/  ISETP.GE.AND P5, PT, R16, R46.reuse, PT ;  /* 0x0000002e1000720c */ /* 0x080fe40003fa6270 */
[-C--:B------:R-:W-:Y:S01]  /*9ee0*/  ISETP.GE.AND P2, PT, R4, R46.reuse, PT ;  /* 0x0000002e0400720c */ /* 0x080fe20003f46270 */
[C---:B--2---:R-:W-:Y:S01]  /*9ef0*/  HMMA.16816.F32.BF16 R16, R12.reuse, R20, RZ ;  /* 0x000000140c10723c */ /* 0x044fe200000418ff */
[----:B------:R-:W-:Y:S01]  /*9f00*/  IADD3 R4, R32, 0x49, RZ ;  /* 0x0000004920047810 */ /* 0x000fe20007ffe0ff */
[----:B------:R-:W2:Y:S01]  /*9f10*/  MUFU.TANH R86, R86 ;  /* 0x0000005600567308 */ /* 0x000ea20000002400 */
[----:B------:R-:W-:Y:S02]  /*9f20*/  FSEL R195, R195, -INF , !P2 ;  /* 0xff800000c3c37808 */ /* 0x000fe40005000000 */
[----:B------:R-:W-:Y:S02]  /*9f30*/  FSEL R76, R76, -INF , !P3 ;  /* 0xff8000004c4c7808 */ /* 0x000fe40005800000 */
[C---:B------:R-:W-:Y:S01]  /*9f40*/  ISETP.GE.AND P2, PT, R4.reuse, R47, PT ;  /* 0x0000002f0400720c */ /* 0x040fe20003f46270 */
[----:B------:R-:W-:Y:S01]  /*9f50*/  HMMA.16816.F32.BF16 R20, R12, R22, RZ ;  /* 0x000000160c14723c */ /* 0x000fe200000418ff */
[----:B------:R-:W-:Y:S01]  /*9f60*/  ISETP.GE.AND P3, PT, R4, R46, PT ;  /* 0x0000002e0400720c */ /* 0x000fe20003f66270 */
[----:B------:R-:W-:Y:S01]  /*9f70*/  MUFU.TANH R95, R95 ;  /* 0x0000005f005f7308 */ /* 0x000fe20000002400 */
[----:B------:R-:W-:-:S02]  /*9f80*/  LOP3.LUT R4, R56, 0x58, R36, 0xfe, !PT ;  /* 0x0000005838047812 */ /* 0x000fc400078efe24 */
[----:B------:R-:W-:Y:S02]  /*9f90*/  FSEL R194, R194, -INF , !P4 ;  /* 0xff800000c2c27808 */ /* 0x000fe40006000000 */
[----:B------:R-:W-:Y:S02]  /*9fa0*/  FSEL R75, R75, -INF , !P2 ;  /* 0xff8000004b4b7808 */ /* 0x000fe40005000000 */
[CC--:B------:R-:W-:Y:S02]  /*9fb0*/  ISETP.GE.AND P4, PT, R4.reuse, R47.reuse, PT ;  /* 0x0000002f0400720c */ /* 0x0c0fe40003f86270 */
[----:B------:R-:W-:Y:S02]  /*9fc0*/  ISETP.GE.AND P2, PT, R4, R46, PT ;  /* 0x0000002e0400720c */ /* 0x000fe40003f46270 */
[----:B-1----:R-:W1:Y:S01]  /*9fd0*/  LDSM.16.M88.4 R4, [R165+0x4400] ;  /* 0x00440000a504783b */ /* 0x002e620000000200 */
[----:B------:R-:W-:Y:S02]  /*9fe0*/  IADD3 R88, R32, 0x51, RZ ;  /* 0x0000005120587810 */ /* 0x000fe40007ffe0ff */
[----:B------:R-:W-:Y:S01]  /*9ff0*/  FSEL R77, R77, -INF , !P1 ;  /* 0xff8000004d4d7808 */ /* 0x000fe20004800000 */
[----:B-----5:R-:W-:Y:S01]  /*a000*/  HMMA.16816.F32.BF16 R16, R8, R28, R16 ;  /* 0x0000001c0810723c */ /* 0x020fe20000041810 */
[----:B------:R-:W-:-:S02]  /*a010*/  ISETP.GE.AND P1, PT, R88, R47, PT ;  /* 0x0000002f5800720c */ /* 0x000fc40003f26270 */
[----:B------:R-:W-:Y:S02]  /*a020*/  IADD3 R24, R32, 0x59, RZ ;  /* 0x0000005920187810 */ /* 0x000fe40007ffe0ff */
[----:B------:R-:W-:Y:S02]  /*a030*/  FSEL R193, R193, -INF , !P3 ;  /* 0xff800000c1c17808 */ /* 0x000fe40005800000 */
[----:B------:R-:W-:Y:S01]  /*a040*/  FSEL R158, R158, -INF , !P5 ;  /* 0xff8000009e9e7808 */ /* 0x000fe20006800000 */
[----:B------:R-:W-:Y:S01]  /*a050*/  HMMA.16816.F32.BF16 R20, R8, R30, R20 ;  /* 0x0000001e0814723c */ /* 0x000fe20000041814 */
[----:B------:R-:W-:Y:S02]  /*a060*/  FSEL R74, R74, -INF , !P1 ;  /* 0xff8000004a4a7808 */ /* 0x000fe40004800000 */
[C---:B------:R-:W-:Y:S02]  /*a070*/  ISETP.GE.AND P3, PT, R90.reuse, R47, PT ;  /* 0x0000002f5a00720c */ /* 0x040fe40003f66270 */
[-C--:B------:R-:W-:Y:S01]  /*a080*/  ISETP.GE.AND P5, PT, R90, R46.reuse, PT ;  /* 0x0000002e5a00720c */ /* 0x080fe20003fa6270 */
[----:B------:R-:W-:Y:S01]  /*a090*/  FMUL.FTZ R90, R25, c[0x0][0x2ec] ;  /* 0x0000bb00195a7a20 */ /* 0x000fe20000410000 */
[----:B------:R-:W-:-:S02]  /*a0a0*/  ISETP.GE.AND P1, PT, R88, R46, PT ;  /* 0x0000002e5800720c */ /* 0x000fc40003f26270 */
[----:B------:R-:W-:Y:S02]  /*a0b0*/  FSEL R88, R79, -INF , !P4 ;  /* 0xff8000004f587808 */ /* 0x000fe40006000000 */
[--C-:B------:R-:W-:Y:S01]  /*a0c0*/  LOP3.LUT R25, R56, 0x68, R36.reuse, 0xfe, !PT ;  /* 0x0000006838197812 */ /* 0x100fe200078efe24 */
[----:B------:R-:W5:Y:S01]  /*a0d0*/  MUFU.TANH R90, R90 ;  /* 0x0000005a005a7308 */ /* 0x000f620000002400 */
[-C--:B------:R-:W-:Y:S02]  /*a0e0*/  ISETP.GE.AND P4, PT, R24, R47.reuse, PT ;  /* 0x0000002f1800720c */ /* 0x080fe40003f86270 */
[----:B------:R-:W-:Y:S01]  /*a0f0*/  FSEL R192, R192, -INF , !P1 ;  /* 0xff800000c0c07808 */ /* 0x000fe20004800000 */
[----:B------:R-:W-:Y:S01]  /*a100*/  FMUL.FTZ R16, R16, c[0x0][0x2ec] ;  /* 0x0000bb0010107a20 */ /* 0x000fe20000410000 */
[----:B------:R-:W-:Y:S01]  /*a110*/  FSEL R191, R191, -INF , !P2 ;  /* 0xff800000bfbf7808 */ /* 0x000fe20005000000 */
[----:B------:R-:W-:Y:S01]  /*a120*/  FMUL.FTZ R17, R17, c[0x0][0x2ec] ;  /* 0x0000bb0011117a20 */ /* 0x000fe20000410000 */
[----:B------:R-:W-:Y:S01]  /*a130*/  FSEL R111, R78, -INF , !P4 ;  /* 0xff8000004e6f7808 */ /* 0x000fe20006000000 */
[----:B------:R-:W-:Y:S01]  /*a140*/  FMUL.FTZ R18, R18, c[0x0][0x2ec] ;  /* 0x0000bb0012127a20 */ /* 0x000fe20000410000 */
[CC--:B------:R-:W-:Y:S01]  /*a150*/  ISETP.GE.AND P1, PT, R25.reuse, R47.reuse, PT ;  /* 0x0000002f1900720c */ /* 0x0c0fe20003f26270 */
[----:B------:R1:W1:Y:S01]  /*a160*/  MUFU.TANH R78, R16 ;  /* 0x00000010004e7308 */ /* 0x0002620000002400 */
[-C--:B------:R-:W-:Y:S01]  /*a170*/  ISETP.GE.AND P2, PT, R25, R46.reuse, PT ;  /* 0x0000002e1900720c */ /* 0x080fe20003f46270 */
[----:B------:R-:W-:Y:S01]  /*a180*/  FMUL.FTZ R19, R19, c[0x0][0x2ec] ;  /* 0x0000bb0013137a20 */ /* 0x000fe20000410000 */
[----:B------:R-:W-:Y:S01]  /*a190*/  ISETP.GE.AND P4, PT, R24, R46, PT ;  /* 0x0000002e1800720c */ /* 0x000fe20003f86270 */
[----:B------:R-:W-:Y:S01]  /*a1a0*/  FMUL.FTZ R21, R21, c[0x0][0x2ec] ;  /* 0x0000bb0015157a20 */ /* 0x000fe20000410000 */
[----:B------:R-:W2:Y:S01]  /*a1b0*/  LDSM.16.M88.4 R24, [R164+0x3400] ;  /* 0x00340000a418783b */ /* 0x000ea20000000200 */
[----:B------:R-:W-:Y:S01]  /*a1c0*/  IADD3 R28, R32, 0x61, RZ ;  /* 0x00000061201c7810 */ /* 0x000fe20007ffe0ff */
[----:B------:R-:W-:Y:S01]  /*a1d0*/  FMUL.FTZ R20, R20, c[0x0][0x2ec] ;  /* 0x0000bb0014147a20 */ /* 0x000fe20000410000 */
[----:B------:R-:W-:Y:S01]  /*a1e0*/  FSEL R114, R81, -INF , !P3 ;  /* 0xff80000051727808 */ /* 0x000fe20005800000 */
[----:B------:R-:W-:Y:S01]  /*a1f0*/  MUFU.TANH R79, R17 ;  /* 0x00000011004f7308 */ /* 0x000fe20000002400 */
[----:B------:R-:W-:Y:S01]  /*a200*/  ISETP.GE.AND P3, PT, R28, R47, PT ;  /* 0x0000002f1c00720c */ /* 0x000fe20003f66270 */
[----:B------:R-:W-:Y:S01]  /*a210*/  FMUL.FTZ R22, R22, c[0x0][0x2ec] ;  /* 0x0000bb0016167a20 */ /* 0x000fe20000410000 */
[----:B------:R-:W-:Y:S01]  /*a220*/  LOP3.LUT R29, R56, 0x70, R36, 0xfe, !PT ;  /* 0x00000070381d7812 */ /* 0x000fe200078efe24 */
[----:B------:R-:W-:Y:S01]  /*a230*/  FMUL.FTZ R23, R23, c[0x0][0x2ec] ;  /* 0x0000bb0017177a20 */ /* 0x000fe20000410000 */
[----:B------:R-:W-:-:S02]  /*a240*/  FSEL R159, R159, -INF , !P4 ;  /* 0xff8000009f9f7808 */ /* 0x000fc40006000000 */
[----:B------:R-:W-:Y:S01]  /*a250*/  FSEL R183, R183, -INF , !P5 ;  /* 0xff800000b7b77808 */ /* 0x000fe20006800000 */
[----:B------:R-:W2:Y:S01]  /*a260*/  MUFU.TANH R91, R18 ;  /* 0x00000012005b7308 */ /* 0x000ea20000002400 */
[----:B------:R-:W-:Y:S02]  /*a270*/  FSEL R119, R80, -INF , !P3 ;  /* 0xff80000050777808 */ /* 0x000fe40005800000 */
[C---:B------:R-:W-:Y:S02]  /*a280*/  ISETP.GE.AND P4, PT, R29.reuse, R47, PT ;  /* 0x0000002f1d00720c */ /* 0x040fe40003f86270 */
[-C--:B------:R-:W-:Y:S02]  /*a290*/  ISETP.GE.AND P5, PT, R29, R46.reuse, PT ;  /* 0x0000002e1d00720c */ /* 0x080fe40003fa6270 */
[----:B------:R-:W-:Y:S01]  /*a2a0*/  ISETP.GE.AND P3, PT, R28, R46, PT ;  /* 0x0000002e1c00720c */ /* 0x000fe20003f66270 */
[----:B------:R-:W-:Y:S01]  /*a2b0*/  MUFU.TANH R202, R21 ;  /* 0x0000001500ca7308 */ /* 0x000fe20000002400 */
[----:B-1----:R-:W-:Y:S01]  /*a2c0*/  HMMA.16816.F32.BF16 R28, R12, R4, RZ ;  /* 0x000000040c1c723c */ /* 0x002fe200000418ff */
[----:B------:R-:W-:-:S02]  /*a2d0*/  IADD3 R16, R32, 0x69, RZ ;  /* 0x0000006920107810 */ /* 0x000fc40007ffe0ff */
[----:B------:R-:W-:Y:S02]  /*a2e0*/  FSEL R204, R83, -INF , !P1 ;  /* 0xff80000053cc7808 */ /* 0x000fe40004800000 */
[----:B------:R-:W-:Y:S02]  /*a2f0*/  LOP3.LUT R80, R56, 0x78, R36, 0xfe, !PT ;  /* 0x0000007838507812 */ /* 0x000fe400078efe24 */
[----:B------:R-:W-:Y:S01]  /*a300*/  ISETP.GE.AND P1, PT, R16, R47, PT ;  /* 0x0000002f1000720c */ /* 0x000fe20003f26270 */
[----:B------:R-:W1:Y:S01]  /*a310*/  MUFU.TANH R203, R20 ;  /* 0x0000001400cb7308 */ /* 0x000e620000002400 */
[----:B------:R-:W-:Y:S02]  /*a320*/  FSEL R162, R162, -INF , !P3 ;  /* 0xff800000a2a27808 */ /* 0x000fe40005800000 */
[----:B------:R-:W-:Y:S02]  /*a330*/  FSEL R163, R163, -INF , !P2 ;  /* 0xff800000a3a37808 */ /* 0x000fe40005000000 */
[----:B------:R-:W-:-:S02]  /*a340*/  FSEL R205, R82, -INF , !P1 ;  /* 0xff80000052cd7808 */ /* 0x000fc40004800000 */
[C---:B------:R-:W-:Y:S02]  /*a350*/  ISETP.GE.AND P3, PT, R80.reuse, R47, PT ;  /* 0x0000002f5000720c */ /* 0x040fe40003f66270 */
[-C--:B------:R-:W-:Y:S02]  /*a360*/  ISETP.GE.AND P2, PT, R80, R46.reuse, PT ;  /* 0x0000002e5000720c */ /* 0x080fe40003f46270 */
[----:B------:R-:W-:Y:S01]  /*a370*/  ISETP.GE.AND P1, PT, R16, R46, PT ;  /* 0x0000002e1000720c */ /* 0x000fe20003f26270 */
[----:B------:R1:W-:Y:S01]  /*a380*/  MUFU.TANH R80, R19 ;  /* 0x0000001300507308 */ /* 0x0003e20000002400 */
[----:B------:R-:W-:Y:S02]  /*a390*/  LOP3.LUT R4, R56, 0x80, R36, 0xfe, !PT ;  /* 0x0000008038047812 */ /* 0x000fe400078efe24 */
[----:B------:R-:W-:Y:S01]  /*a3a0*/  IADD3 R5, R32, 0x71, RZ ;  /* 0x0000007120057810 */ /* 0x000fe20007ffe0ff */
[----:B--2---:R-:W-:Y:S01]  /*a3b0*/  HMMA.16816.F32.BF16 R28, R8, R24, R28 ;  /* 0x00000018081c723c */ /* 0x004fe2000004181c */
[----:B------:R-:W-:-:S02]  /*a3c0*/  FSEL R189, R189, -INF , !P1 ;  /* 0xff800000bdbd7808 */ /* 0x000fc40004800000 */
[----:B------:R-:W-:Y:S02]  /*a3d0*/  FSEL R186, R186, -INF , !P5 ;  /* 0xff800000baba7808 */ /* 0x000fe40006800000 */
[CC--:B------:R-:W-:Y:S02]  /*a3e0*/  ISETP.GE.AND P1, PT, R4.reuse, R47.reuse, PT ;  /* 0x0000002f0400720c */ /* 0x0c0fe40003f26270 */
[----:B------:R-:W-:Y:S02]  /*a3f0*/  FSEL R206, R85, -INF , !P4 ;  /* 0xff80000055ce7808 */ /* 0x000fe40006000000 */
[----:B------:R-:W-:Y:S02]  /*a400*/  ISETP.GE.AND P5, PT, R4, R46, PT ;  /* 0x0000002e0400720c */ /* 0x000fe40003fa6270 */
[----:B------:R-:W-:Y:S01]  /*a410*/  ISETP.GE.AND P4, PT, R5, R47, PT ;  /* 0x0000002f0500720c */ /* 0x000fe20003f86270 */
[----:B-1----:R-:W1:Y:S01]  /*a420*/  LDSM.16.M88.4 R16, [R165+0x4800] ;  /* 0x00480000a510783b */ /* 0x002e620000000200 */
[----:B------:R-:W-:-:S02]  /*a430*/  IADD3 R4, R32, 0x79, RZ ;  /* 0x0000007920047810 */ /* 0x000fc40007ffe0ff */
[----:B----4-:R-:W-:Y:S02]  /*a440*/  FSEL R208, R40, -INF , !P3 ;  /* 0xff80000028d07808 */ /* 0x010fe40005800000 */
[----:B------:R-:W-:Y:S01]  /*a450*/  FSEL R207, R84, -INF , !P4 ;  /* 0xff80000054cf7808 */ /* 0x000fe20006000000 */
[----:B------:R-:W-:Y:S01]  /*a460*/  MUFU.TANH R40, R22 ;  /* 0x0000001600287308 */ /* 0x000fe20000002400 */
[-C--:B------:R-:W-:Y:S02]  /*a470*/  ISETP.GE.AND P3, PT, R4, R47.reuse, PT ;  /* 0x0000002f0400720c */ /* 0x080fe40003f66270 */
[-C--:B------:R-:W-:Y:S02]  /*a480*/  ISETP.GE.AND P4, PT, R5, R46.reuse, PT ;  /* 0x0000002e0500720c */ /* 0x080fe40003f86270 */
[----:B------:R-:W-:Y:S01]  /*a490*/  LOP3.LUT R5, R56, 0x88, R36, 0xfe, !PT ;  /* 0x0000008838057812 */ /* 0x000fe200078efe24 */
[----:B------:R-:W-:Y:S01]  /*a4a0*/  FMUL.FTZ R28, R28, c[0x0][0x2ec] ;  /* 0x0000bb001c1c7a20 */ /* 0x000fe20000410000 */
[----:B------:R-:W-:Y:S01]  /*a4b0*/  FSEL R209, R33, -INF , !P3 ;  /* 0xff80000021d17808 */ /* 0x000fe20005800000 */
[----:B------:R-:W-:Y:S01]  /*a4c0*/  FMUL.FTZ R29, R29, c[0x0][0x2ec] ;  /* 0x0000bb001d1d7a20 */ /* 0x000fe20000410000 */
[----:B------:R-:W-:Y:S01]  /*a4d0*/  FSEL R171, R171, -INF , !P4 ;  /* 0xff800000abab7808 */ /* 0x000fe20006000000 */
[----:B------:R2:W-:Y:S01]  /*a4e0*/  MUFU.TANH R33, R23 ;  /* 0x0000001700217308 */ /* 0x0005e20000002400 */
[----:B------:R-:W-:Y:S01]  /*a4f0*/  FSEL R161, R161, -INF , !P2 ;  /* 0xff800000a1a17808 */ /* 0x000fe20005000000 */
[----:B------:R-:W-:Y:S01]  /*a500*/  FMUL.FTZ R30, R30, c[0x0][0x2ec] ;  /* 0x0000bb001e1e7a20 */ /* 0x000fe20000410000 */
[----:B------:R-:W-:Y:S01]  /*a510*/  ISETP.GE.AND P3, PT, R4, R46, PT ;  /* 0x0000002e0400720c */ /* 0x000fe20003f66270 */
[----:B------:R-:W-:Y:S01]  /*a520*/  FMUL.FTZ R31, R31, c[0x0][0x2ec] ;  /* 0x0000bb001f1f7a20 */ /* 0x000fe20000410000 */
[----:B------:R-:W-:-:S02]  /*a530*/  ISETP.GE.AND P4, PT, R5, R47, PT ;  /* 0x0000002f0500720c */ /* 0x000fc40003f86270 */
[----:B------:R-:W-:Y:S01]  /*a540*/  ISETP.GE.AND P2, PT, R5, R46, PT ;  /* 0x0000002e0500720c */ /* 0x000fe20003f46270 */
[----:B------:R4:W1:Y:S01]  /*a550*/  MUFU.TANH R201, R28 ;  /* 0x0000001c00c97308 */ /* 0x0008620000002400 */
[----:B------:R-:W-:Y:S01]  /*a560*/  IADD3 R21, R32, 0x81, RZ ;  /* 0x0000008120157810 */ /* 0x000fe20007ffe0ff */
[----:B------:R-:W-:Y:S01]  /*a570*/  HMMA.16816.F32.BF16 R4, R12, R6, RZ ;  /* 0x000000060c04723c */ /* 0x000fe200000418ff */
[----:B------:R-:W-:Y:S02]  /*a580*/  FSEL R160, R160, -INF , !P3 ;  /* 0xff800000a0a07808 */ /* 0x000fe40005800000 */
[----:B------:R-:W-:Y:S02]  /*a590*/  LOP3.LUT R20, R56, 0x90, R36, 0xfe, !PT ;  /* 0x0000009038147812 */ /* 0x000fe400078efe24 */
[----:B------:R-:W-:Y:S01]  /*a5a0*/  ISETP.GE.AND P3, PT, R21, R47, PT ;  /* 0x0000002f1500720c */ /* 0x000fe20003f66270 */
[----:B------:R-:W1:Y:S01]  /*a5b0*/  MUFU.TANH R196, R29 ;  /* 0x0000001d00c47308 */ /* 0x000e620000002400 */
[----:B------:R-:W-:-:S02]  /*a5c0*/  FSEL R210, R41, -INF , !P1 ;  /* 0xff80000029d27808 */ /* 0x000fc40004800000 */
[----:B------:R-:W-:Y:S02]  /*a5d0*/  FSEL R156, R156, -INF , !P5 ;  /* 0xff8000009c9c7808 */ /* 0x000fe40006800000 */
[----:B------:R-:W-:Y:S02]  /*a5e0*/  FSEL R211, R35, -INF , !P3 ;  /* 0xff80000023d37808 */ /* 0x000fe40005800000 */
[-C--:B------:R-:W-:Y:S01]  /*a5f0*/  ISETP.GE.AND P1, PT, R21, R46.reuse, PT ;  /* 0x0000002e1500720c */ /* 0x080fe20003f26270 */
[----:B------:R-:W1:Y:S01]  /*a600*/  MUFU.TANH R41, R31 ;  /* 0x0000001f00297308 */ /* 0x000e620000002400 */
[C---:B------:R-:W-:Y:S02]  /*a610*/  ISETP.GE.AND P5, PT, R20.reuse, R47, PT ;  /* 0x0000002f1400720c */ /* 0x040fe40003fa6270 */
[----:B------:R-:W-:Y:S02]  /*a620*/  ISETP.GE.AND P3, PT, R20, R46, PT ;  /* 0x0000002e1400720c */ /* 0x000fe40003f66270 */
[----:B--2---:R-:W2:Y:S01]  /*a630*/  LDSM.16.M88.4 R20, [R164+0x3800] ;  /* 0x00380000a414783b */ /* 0x004ea20000000200 */
[----:B------:R-:W-:-:S02]  /*a640*/  IADD3 R24, R32, 0x89, RZ ;  /* 0x0000008920187810 */ /* 0x000fc40007ffe0ff */
[----:B------:R-:W-:Y:S02]  /*a650*/  FSEL R155, R155, -INF , !P1 ;  /* 0xff8000009b9b7808 */ /* 0x000fe40004800000 */
[----:B------:R-:W-:Y:S01]  /*a660*/  FSEL R212, R43, -INF , !P4 ;  /* 0xff8000002bd47808 */ /* 0x000fe20006000000 */
[----:B------:R-:W-:Y:S01]  /*a670*/  HMMA.16816.F32.BF16 R4, R8, R26, R4 ;  /* 0x0000001a0804723c */ /* 0x000fe20000041804 */
[C---:B------:R-:W-:Y:S02]  /*a680*/  ISETP.GE.AND P1, PT, R24.reuse, R47, PT ;  /* 0x0000002f1800720c */ /* 0x040fe40003f26270 */
[----:B------:R-:W-:Y:S02]  /*a690*/  ISETP.GE.AND P4, PT, R24, R46, PT ;  /* 0x0000002e1800720c */ /* 0x000fe40003f86270 */
[----:B------:R-:W-:Y:S02]  /*a6a0*/  LOP3.LUT R24, R56, 0x98, R36, 0xfe, !PT ;  /* 0x0000009838187812 */ /* 0x000fe400078efe24 */
[----:B------:R-:W-:-:S02]  /*a6b0*/  FSEL R154, R154, -INF , !P2 ;  /* 0xff8000009a9a7808 */ /* 0x000fc40005000000 */
[----:B------:R-:W-:Y:S02]  /*a6c0*/  FSEL R213, R42, -INF , !P1 ;  /* 0xff8000002ad57808 */ /* 0x000fe40004800000 */
[CC--:B------:R-:W-:Y:S01]  /*a6d0*/  ISETP.GE.AND P2, PT, R24.reuse, R47.reuse, PT ;  /* 0x0000002f1800720c */ /* 0x0c0fe20003f46270 */
[----:B------:R2:W-:Y:S01]  /*a6e0*/  MUFU.TANH R42, R30 ;  /* 0x0000001e002a7308 */ /* 0x0005e20000002400 */
[----:B------:R-:W-:Y:S02]  /*a6f0*/  ISETP.GE.AND P1, PT, R24, R46, PT ;  /* 0x0000002e1800720c */ /* 0x000fe40003f26270 */
[----:B----4-:R-:W-:Y:S01]  /*a700*/  IADD3 R28, R32, 0x91, RZ ;  /* 0x00000091201c7810 */ /* 0x010fe20007ffe0ff */
[----:B-1----:R-:W-:Y:S01]  /*a710*/  HMMA.16816.F32.BF16 R24, R12, R16, RZ ;  /* 0x000000100c18723c */ /* 0x002fe200000418ff */
[----:B------:R-:W-:Y:S02]  /*a720*/  FSEL R153, R153, -INF , !P4 ;  /* 0xff80000099997808 */ /* 0x000fe40006000000 */
[----:B------:R-:W-:-:S02]  /*a730*/  ISETP.GE.AND P4, PT, R28, R47, PT ;  /* 0x0000002f1c00720c */ /* 0x000fc40003f86270 */
[----:B------:R-:W-:Y:S02]  /*a740*/  FSEL R149, R149, -INF , !P3 ;  /* 0xff80000095957808 */ /* 0x000fe40005800000 */
[----:B------:R-:W-:Y:S01]  /*a750*/  LOP3.LUT R16, R56, 0xa0, R36, 0xfe, !PT ;  /* 0x000000a038107812 */ /* 0x000fe200078efe24 */
[----:B------:R-:W-:Y:S01]  /*a760*/  FMUL.FTZ R4, R4, c[0x0][0x2ec] ;  /* 0x0000bb0004047a20 */ /* 0x000fe20000410000 */
[----:B------:R-:W-:Y:S01]  /*a770*/  FSEL R215, R37, -INF , !P4 ;  /* 0xff80000025d77808 */ /* 0x000fe20006000000 */
[----:B------:R-:W-:Y:S01]  /*a780*/  FMUL.FTZ R157, R5, c[0x0][0x2ec] ;  /* 0x0000bb00059d7a20 */ /* 0x000fe20000410000 */
[----:B------:R-:W-:Y:S01]  /*a790*/  FSEL R214, R34, -INF , !P5 ;  /* 0xff80000022d67808 */ /* 0x000fe20006800000 */
[----:B------:R1:W-:Y:S01]  /*a7a0*/  MUFU.TANH R190, R4 ;  /* 0x0000000400be7308 */ /* 0x0003e20000002400 */
[----:B------:R-:W-:Y:S01]  /*a7b0*/  ISETP.GE.AND P3, PT, R16, R47, PT ;  /* 0x0000002f1000720c */ /* 0x000fe20003f66270 */
[----:B------:R-:W-:Y:S01]  /*a7c0*/  FMUL.FTZ R6, R6, c[0x0][0x2ec] ;  /* 0x0000bb0006067a20 */ /* 0x000fe20000410000 */
[-C--:B------:R-:W-:Y:S01]  /*a7d0*/  ISETP.GE.AND P4, PT, R16, R46.reuse, PT ;  /* 0x0000002e1000720c */ /* 0x080fe20003f86270 */
[----:B------:R-:W-:Y:S01]  /*a7e0*/  FMUL.FTZ R7, R7, c[0x0][0x2ec] ;  /* 0x0000bb0007077a20 */ /* 0x000fe20000410000 */
[----:B------:R-:W-:Y:S01]  /*a7f0*/  ISETP.GE.AND P5, PT, R28, R46, PT ;  /* 0x0000002e1c00720c */ /* 0x000fe20003fa6270 */
[----:B------:R-:W-:Y:S01]  /*a800*/  HMMA.16816.F32.BF16 R16, R12, R18, RZ ;  /* 0x000000120c10723c */ /* 0x000fe200000418ff */
[----:B--2---:R-:W2:Y:S01]  /*a810*/  LDSM.16.M88.4 R28, [R165+0x4c00] ;  /* 0x004c0000a51c783b */ /* 0x004ea20000000200 */
[----:B------:R-:W-:Y:S01]  /*a820*/  IADD3 R35, R32, 0x99, RZ ;  /* 0x0000009920237810 */ /* 0x000fe20007ffe0ff */
[----:B------:R-:W-:Y:S01]  /*a830*/  MUFU.TANH R157, R157 ;  /* 0x0000009d009d7308 */ /* 0x000fe20000002400 */
[----:B---3--:R-:W-:-:S02]  /*a840*/  FSEL R216, R39, -INF , !P2 ;  /* 0xff80000027d87808 */ /* 0x008fc40005000000 */
[C---:B------:R-:W-:Y:S02]  /*a850*/  ISETP.GE.AND P2, PT, R35.reuse, R47, PT ;  /* 0x0000002f2300720c */ /* 0x040fe40003f46270 */
[----:B------:R-:W-:Y:S01]  /*a860*/  HMMA.16816.F32.BF16 R24, R8, R20, R24 ;  /* 0x000000140818723c */ /* 0x000fe20000041818 */
[--C-:B------:R-:W-:Y:S02]  /*a870*/  LOP3.LUT R34, R56, 0xa8, R36.reuse, 0xfe, !PT ;  /* 0x000000a838227812 */ /* 0x100fe400078efe24 */
[----:B------:R-:W-:Y:S01]  /*a880*/  FSEL R217, R38, -INF , !P2 ;  /* 0xff80000026d97808 */ /* 0x000fe20005000000 */
[----:B------:R-:W-:Y:S01]  /*a890*/  MUFU.TANH R39, R7 ;  /* 0x0000000700277308 */ /* 0x000fe20000002400 */
[----:B------:R-:W-:Y:S02]  /*a8a0*/  ISETP.GE.AND P2, PT, R35, R46, PT ;  /* 0x0000002e2300720c */ /* 0x000fe40003f46270 */
[----:B-1----:R-:W-:Y:S02]  /*a8b0*/  LOP3.LUT R4, R56, 0xb0, R36, 0xfe, !PT ;  /* 0x000000b038047812 */ /* 0x002fe400078efe24 */
[----:B------:R-:W-:-:S02]  /*a8c0*/  IADD3 R5, R32, 0xa1, RZ ;  /* 0x000000a120057810 */ /* 0x000fc40007ffe0ff */
[----:B------:R-:W-:Y:S02]  /*a8d0*/  FSEL R148, R148, -INF , !P5 ;  /* 0xff80000094947808 */ /* 0x000fe40006800000 */
[----:B------:R-:W-:Y:S02]  /*a8e0*/  FSEL R126, R126, -INF , !P2 ;  /* 0xff8000007e7e7808 */ /* 0x000fe40005000000 */
[----:B------:R-:W-:Y:S01]  /*a8f0*/  FSEL R218, R44, -INF , !P3 ;  /* 0xff8000002cda7808 */ /* 0x000fe20005800000 */
[----:B------:R-:W-:Y:S01]  /*a900*/  HMMA.16816.F32.BF16 R16, R8, R22, R16 ;  /* 0x000000160810723c */ /* 0x000fe20000041810 */
[----:B------:R-:W1:Y:S01]  /*a910*/  LDSM.16.M88.4 R20, [R164+0x3c00] ;  /* 0x003c0000a414783b */ /* 0x000e620000000200 */
[----:B------:R-:W-:Y:S01]  /*a920*/  FSEL R124, R124, -INF , !P4 ;  /* 0xff8000007c7c7808 */ /* 0x000fe20006000000 */
[----:B------:R-:W-:-:S04]  /*a930*/  DEPBAR.LE SB0, 0x0 ;  /* 0x000080000000791a */ /* 0x000fc80000000000 */
[-C--:B------:R-:W-:Y:S01]  /*a940*/  ISETP.GE.AND P5, PT, R34, R47.reuse, PT ;  /* 0x0000002f2200720c */ /* 0x080fe20003fa6270 */
[----:B------:R-:W-:Y:S01]  /*a950*/  FMUL.FTZ R152, R24, c[0x0][0x2ec] ;  /* 0x0000bb0018987a20 */ /* 0x000fe20000410000 */
[-C--:B------:R-:W-:Y:S01]  /*a960*/  ISETP.GE.AND P2, PT, R4, R47.reuse, PT ;  /* 0x0000002f0400720c */ /* 0x080fe20003f46270 */
[----:B------:R-:W-:Y:S01]  /*a970*/  FMUL.FTZ R108, R25, c[0x0][0x2ec] ;  /* 0x0000bb00196c7a20 */ /* 0x000fe20000410000 */
[----:B------:R-:W-:Y:S01]  /*a980*/  ISETP.GE.AND P3, PT, R5, R47, PT ;  /* 0x0000002f0500720c */ /* 0x000fe20003f66270 */
[----:B------:R-:W-:Y:S01]  /*a990*/  FMUL.FTZ R26, R26, c[0x0][0x2ec] ;  /* 0x0000bb001a1a7a20 */ /* 0x000fe20000410000 */
[----:B------:R-:W-:Y:S01]  /*a9a0*/  ISETP.GE.AND P4, PT, R4, R46, PT ;  /* 0x0000002e0400720c */ /* 0x000fe20003f86270 */
[----:B------:R-:W-:Y:S01]  /*a9b0*/  MUFU.TANH R152, R152 ;  /* 0x0000009800987308 */ /* 0x000fe20000002400 */
[----:B------:R-:W-:Y:S02]  /*a9c0*/  IADD3 R4, R32, 0xa9, RZ ;  /* 0x000000a920047810 */ /* 0x000fe40007ffe0ff */
[----:B------:R-:W-:-:S02]  /*a9d0*/  FSEL R130, R130, -INF , !P1 ;  /* 0xff80000082827808 */ /* 0x000fc40004800000 */
[----:B------:R-:W-:Y:S02]  /*a9e0*/  FSEL R219, R45, -INF , !P3 ;  /* 0xff8000002ddb7808 */ /* 0x000fe40005800000 */
[----:B------:R-:W-:Y:S01]  /*a9f0*/  FSEL R220, R49, -INF , !P5 ;  /* 0xff80000031dc7808 */ /* 0x000fe20006800000 */
[----:B------:R-:W-:Y:S01]  /*aa00*/  MUFU.TANH R38, R26 ;  /* 0x0000001a00267308 */ /* 0x000fe20000002400 */
[-C--:B------:R-:W-:Y:S01]  /*aa10*/  ISETP.GE.AND P1, PT, R34, R46.reuse, PT ;  /* 0x0000002e2200720c */ /* 0x080fe20003f26270 */
[----:B------:R-:W-:Y:S01]  /*aa20*/  FMUL.FTZ R16, R16, c[0x0][0x2ec] ;  /* 0x0000bb0010107a20 */ /* 0x000fe20000410000 */
[----:B------:R-:W-:Y:S01]  /*aa30*/  ISETP.GE.AND P3, PT, R5, R46, PT ;  /* 0x0000002e0500720c */ /* 0x000fe20003f66270 */
[----:B------:R-:W-:Y:S01]  /*aa40*/  FMUL.FTZ R17, R17, c[0x0][0x2ec] ;  /* 0x0000bb0011117a20 */ /* 0x000fe20000410000 */
[----:B------:R-:W-:Y:S01]  /*aa50*/  ISETP.GE.AND P5, PT, R4, R47, PT ;  /* 0x0000002f0400720c */ /* 0x000fe20003fa6270 */
[----:B------:R-:W-:Y:S01]  /*aa60*/  FMUL.FTZ R19, R19, c[0x0][0x2ec] ;  /* 0x0000bb0013137a20 */ /* 0x000fe20000410000 */
[----:B------:R-:W-:Y:S01]  /*aa70*/  LOP3.LUT R5, R56, 0xb8, R36, 0xfe, !PT ;  /* 0x000000b838057812 */ /* 0x000fe200078efe24 */
[----:B------:R2:W3:Y:S01]  /*aa80*/  MUFU.TANH R34, R6 ;  /* 0x0000000600227308 */ /* 0x0004e20000002400 */
[----:B------:R-:W-:-:S02]  /*aa90*/  FSEL R123, R123, -INF , !P3 ;  /* 0xff8000007b7b7808 */ /* 0x000fc40005800000 */
[----:B------:R-:W-:Y:S02]  /*aaa0*/  FSEL R122, R122, -INF , !P1 ;  /* 0xff8000007a7a7808 */ /* 0x000fe40004800000 */
[----:B------:R-:W-:Y:S02]  /*aab0*/  FSEL R24, R50, -INF , !P5 ;  /* 0xff80000032187808 */ /* 0x000fe40006800000 */
[C---:B------:R-:W-:Y:S01]  /*aac0*/  ISETP.GE.AND P3, PT, R5.reuse, R47, PT ;  /* 0x0000002f0500720c */ /* 0x040fe20003f66270 */
[----:B------:R-:W-:Y:S01]  /*aad0*/  MUFU.TANH R93, R16 ;  /* 0x00000010005d7308 */ /* 0x000fe20000002400 */
[-C--:B------:R-:W-:Y:S02]  /*aae0*/  ISETP.GE.AND P1, PT, R5, R46.reuse, PT ;  /* 0x0000002e0500720c */ /* 0x080fe40003f26270 */
[----:B------:R-:W-:Y:S02]  /*aaf0*/  ISETP.GE.AND P5, PT, R4, R46, PT ;  /* 0x0000002e0400720c */ /* 0x000fe40003fa6270 */
[----:B------:R-:W-:-:S02]  /*ab00*/  IADD3 R35, R32, 0xb1, RZ ;  /* 0x000000b120237810 */ /* 0x000fc40007ffe0ff */
[----:B------:R-:W-:Y:S01]  /*ab10*/  FSEL R25, R86, -INF , !P2 ;  /* 0xff80000056197808 */ /* 0x000fe20005000000 */
[C---:B--2---:R-:W-:Y:S01]  /*ab20*/  HMMA.16816.F32.BF16 R4, R12.reuse, R28, RZ ;  /* 0x0000001c0c04723c */ /* 0x044fe200000418ff */
[----:B------:R-:W-:Y:S01]  /*ab30*/  LOP3.LUT R37, R56, 0xc0, R36, 0xfe, !PT ;  /* 0x000000c038257812 */ /* 0x000fe200078efe24 */
[----:B------:R-:W2:Y:S01]  /*ab40*/  MUFU.TANH R108, R108 ;  /* 0x0000006c006c7308 */ /* 0x000ea20000002400 */
[-C--:B------:R-:W-:Y:S02]  /*ab50*/  ISETP.GE.AND P2, PT, R35, R47.reuse, PT ;  /* 0x0000002f2300720c */ /* 0x080fe40003f46270 */
[----:B------:R-:W-:Y:S02]  /*ab60*/  FSEL R113, R113, -INF , !P5 ;  /* 0xff80000071717808 */ /* 0x000fe40006800000 */
[----:B------:R-:W-:Y:S01]  /*ab70*/  FSEL R103, R103, -INF , !P4 ;  /* 0xff80000067677808 */ /* 0x000fe20006000000 */
[----:B------:R-:W-:Y:S01]  /*ab80*/  HMMA.16816.F32.BF16 R12, R12, R30, RZ ;  /* 0x0000001e0c0c723c */ /* 0x000fe200000418ff */
[----:B------:R-:W-:Y:S01]  /*ab90*/  IADD3 R29, R32, 0xb9, RZ ;  /* 0x000000b9201d7810 */ /* 0x000fe20007ffe0ff */
[----:B------:R4:W-:Y:S01]  /*aba0*/  MUFU.TANH R50, R17 ;  /* 0x0000001100327308 */ /* 0x0009e20000002400 */
[----:B------:R-:W-:-:S02]  /*abb0*/  ISETP.GE.AND P5, PT, R37, R47, PT ;  /* 0x0000002f2500720c */ /* 0x000fc40003fa6270 */
[-C--:B------:R-:W-:Y:S01]  /*abc0*/  ISETP.GE.AND P4, PT, R37, R46.reuse, PT ;  /* 0x0000002e2500720c */ /* 0x080fe20003f86270 */
[----:B------:R-:W-:Y:S01]  /*abd0*/  FMUL.FTZ R37, R27, c[0x0][0x2ec] ;  /* 0x0000bb001b257a20 */ /* 0x000fe20000410000 */
[----:B------:R-:W-:Y:S02]  /*abe0*/  FSEL R28, R87, -INF , !P2 ;  /* 0xff800000571c7808 */ /* 0x000fe40005000000 */
[----:B------:R-:W-:Y:S02]  /*abf0*/  ISETP.GE.AND P2, PT, R35, R46, PT ;  /* 0x0000002e2300720c */ /* 0x000fe40003f46270 */
[----:B------:R-:W-:Y:S01]  /*ac00*/  LOP3.LUT R27, R56, 0xc8, R36, 0xfe, !PT ;  /* 0x000000c8381b7812 */ /* 0x000fe200078efe24 */
[----:B------:R-:W2:Y:S01]  /*ac10*/  MUFU.TANH R37, R37 ;  /* 0x0000002500257308 */ /* 0x000ea20000002400 */
[----:B------:R-:W-:Y:S02]  /*ac20*/  FSEL R26, R89, -INF , !P3 ;  /* 0xff800000591a7808 */ /* 0x000fe40005800000 */
[-C--:B------:R-:W-:Y:S01]  /*ac30*/  ISETP.GE.AND P3, PT, R29, R47.reuse, PT ;  /* 0x0000002f1d00720c */ /* 0x080fe20003f66270 */
[----:B-1----:R-:W-:Y:S01]  /*ac40*/  HMMA.16816.F32.BF16 R4, R8, R20, R4 ;  /* 0x000000140804723c */ /* 0x002fe20000041804 */
[----:B------:R-:W-:Y:S01]  /*ac50*/  FSEL R101, R101, -INF , !P2 ;  /* 0xff80000065657808 */ /* 0x000fe20005000000 */
[----:B----4-:R-:W-:Y:S01]  /*ac60*/  FMUL.FTZ R17, R18, c[0x0][0x2ec] ;  /* 0x0000bb0012117a20 */ /* 0x010fe20000410000 */
[----:B------:R-:W-:Y:S01]  /*ac70*/  FSEL R98, R98, -INF , !P1 ;  /* 0xff80000062627808 */ /* 0x000fe20004800000 */
[----:B------:R-:W-:Y:S01]  /*ac80*/  MUFU.TANH R35, R19 ;  /* 0x0000001300237308 */ /* 0x000fe20000002400 */
[----:B------:R-:W-:-:S02]  /*ac90*/  ISETP.GE.AND P2, PT, R27, R47, PT ;  /* 0x0000002f1b00720c */ /* 0x000fc40003f46270 */
[-C--:B------:R-:W-:Y:S01]  /*aca0*/  ISETP.GE.AND P1, PT, R27, R46.reuse, PT ;  /* 0x0000002e1b00720c */ /* 0x080fe20003f26270 */
[----:B------:R-:W-:Y:S01]  /*acb0*/  HMMA.16816.F32.BF16 R12, R8, R22, R12 ;  /* 0x00000016080c723c */ /* 0x000fe2000004180c */
[----:B------:R-:W-:Y:S02]  /*acc0*/  IADD3 R21, R32, 0xc1, RZ ;  /* 0x000000c120157810 */ /* 0x000fe40007ffe0ff */
[----:B-----5:R-:W-:Y:S01]  /*acd0*/  FSEL R27, R90, -INF , !P3 ;  /* 0xff8000005a1b7808 */ /* 0x020fe20005800000 */
[----:B------:R-:W1:Y:S01]  /*ace0*/  MUFU.TANH R17, R17 ;  /* 0x0000001100117308 */ /* 0x000e620000002400 */
[----:B------:R-:W-:Y:S02]  /*acf0*/  ISETP.GE.AND P3, PT, R29, R46, PT ;  /* 0x0000002e1d00720c */ /* 0x000fe40003f66270 */
[----:B------:R-:W-:Y:S02]  /*ad00*/  LOP3.LUT R20, R56, 0xd0, R36, 0xfe, !PT ;  /* 0x000000d038147812 */ /* 0x000fe400078efe24 */
[----:B------:R-:W-:-:S02]  /*ad10*/  FSEL R16, R78, -INF , !P5 ;  /* 0xff8000004e107808 */ /* 0x000fc40006800000 */
[-C--:B------:R-:W-:Y:S02]  /*ad20*/  ISETP.GE.AND P5, PT, R21, R47.reuse, PT ;  /* 0x0000002f1500720c */ /* 0x080fe40003fa6270 */
[----:B------:R-:W-:Y:S02]  /*ad30*/  FSEL R95, R95, -INF , !P3 ;  /* 0xff8000005f5f7808 */ /* 0x000fe40005800000 */
[----:B------:R-:W-:Y:S01]  /*ad40*/  FSEL R91, R91, -INF , !P4 ;  /* 0xff8000005b5b7808 */ /* 0x000fe20006000000 */
[----:B------:R-:W-:Y:S01]  /*ad50*/  FMUL.FTZ R4, R4, c[0x0][0x2ec] ;  /* 0x0000bb0004047a20 */ /* 0x000fe20000410000 */
[C---:B------:R-:W-:Y:S01]  /*ad60*/  ISETP.GE.AND P3, PT, R20.reuse, R47, PT ;  /* 0x0000002f1400720c */ /* 0x040fe20003f66270 */
[----:B------:R-:W-:Y:S01]  /*ad70*/  FMUL.FTZ R5, R5, c[0x0][0x2ec] ;  /* 0x0000bb0005057a20 */ /* 0x000fe20000410000 */
[-C--:B------:R-:W-:Y:S01]  /*ad80*/  ISETP.GE.AND P4, PT, R20, R46.reuse, PT ;  /* 0x0000002e1400720c */ /* 0x080fe20003f86270 */
[----:B------:R4:W5:Y:S01]  /*ad90*/  MUFU.TANH R49, R4 ;  /* 0x0000000400317308 */ /* 0x0009620000002400 */
[----:B------:R-:W-:Y:S01]  /*ada0*/  FSEL R20, R79, -INF , !P5 ;  /* 0xff8000004f147808 */ /* 0x000fe20006800000 */
[----:B------:R-:W-:Y:S01]  /*adb0*/  FMUL.FTZ R6, R6, c[0x0][0x2ec] ;  /* 0x0000bb0006067a20 */ /* 0x000fe20000410000 */
[----:B------:R-:W-:Y:S01]  /*adc0*/  ISETP.GE.AND P5, PT, R21, R46, PT ;  /* 0x0000002e1500720c */ /* 0x000fe20003fa6270 */
[----:B------:R-:W-:Y:S01]  /*add0*/  FMUL.FTZ R12, R12, c[0x0][0x2ec] ;  /* 0x0000bb000c0c7a20 */ /* 0x000fe20000410000 */
[----:B------:R-:W-:Y:S01]  /*ade0*/  IADD3 R21, R32, 0xc9, RZ ;  /* 0x000000c920157810 */ /* 0x000fe20007ffe0ff */
[----:B------:R-:W-:Y:S01]  /*adf0*/  FMUL.FTZ R14, R14, c[0x0][0x2ec] ;  /* 0x0000bb000e0e7a20 */ /* 0x000fe20000410000 */
[----:B------:R-:W-:Y:S01]  /*ae00*/  IADD3 R8, R32, 0xd1, RZ ;  /* 0x000000d120087810 */ /* 0x000fe20007ffe0ff */
[----:B------:R-:W1:Y:S01]  /*ae10*/  MUFU.TANH R5, R5 ;  /* 0x0000000500057308 */ /* 0x000e620000002400 */
[----:B------:R-:W-:-:S02]  /*ae20*/  FSEL R203, R203, -INF , !P2 ;  /* 0xff800000cbcb7808 */ /* 0x000fc40005000000 */
[----:B------:R-:W-:Y:S02]  /*ae30*/  FSEL R201, R201, -INF , !P3 ;  /* 0xff800000c9c97808 */ /* 0x000fe40005800000 */
[-C--:B------:R-:W-:Y:S02]  /*ae40*/  ISETP.GE.AND P2, PT, R21, R47.reuse, PT ;  /* 0x0000002f1500720c */ /* 0x080fe40003f46270 */
[----:B------:R-:W-:Y:S02]  /*ae50*/  ISETP.GE.AND P3, PT, R8, R47, PT ;  /* 0x0000002f0800720c */ /* 0x000fe40003f66270 */
[----:B------:R-:W-:Y:S02]  /*ae60*/  LOP3.LUT R29, R56, 0xd8, R36, 0xfe, !PT ;  /* 0x000000d8381d7812 */ /* 0x000fe400078efe24 */
[----:B------:R-:W-:Y:S02]  /*ae70*/  FSEL R44, R40, -INF , !P1 ;  /* 0xff800000282c7808 */ /* 0x000fe40004800000 */
[----:B------:R-:W-:-:S02]  /*ae80*/  FSEL R202, R202, -INF , !P2 ;  /* 0xff800000caca7808 */ /* 0x000fc40005000000 */
[----:B------:R-:W-:Y:S02]  /*ae90*/  FSEL R196, R196, -INF , !P3 ;  /* 0xff800000c4c47808 */ /* 0x000fe40005800000 */
[-C--:B------:R-:W-:Y:S02]  /*aea0*/  ISETP.GE.AND P1, PT, R29, R46.reuse, PT ;  /* 0x0000002e1d00720c */ /* 0x080fe40003f26270 */
[-C--:B------:R-:W-:Y:S02]  /*aeb0*/  ISETP.GE.AND P2, PT, R21, R46.reuse, PT ;  /* 0x0000002e1500720c */ /* 0x080fe40003f46270 */
[----:B------:R-:W-:Y:S02]  /*aec0*/  ISETP.GE.AND P3, PT, R8, R46, PT ;  /* 0x0000002e0800720c */ /* 0x000fe40003f66270 */
[C-C-:B------:R-:W-:Y:S02]  /*aed0*/  LOP3.LUT R9, R56.reuse, 0xe0, R36.reuse, 0xfe, !PT ;  /* 0x000000e038097812 */ /* 0x140fe400078efe24 */
[----:B----4-:R-:W-:-:S02]  /*aee0*/  LOP3.LUT R4, R56, 0xe8, R36, 0xfe, !PT ;  /* 0x000000e838047812 */ /* 0x010fc400078efe24 */
[----:B------:R-:W-:Y:S01]  /*aef0*/  FSEL R43, R33, -INF , !P2 ;  /* 0xff800000212b7808 */ /* 0x000fe20005000000 */
[----:B------:R-:W-:Y:S01]  /*af00*/  FMUL.FTZ R33, R7, c[0x0][0x2ec] ;  /* 0x0000bb0007217a20 */ /* 0x000fe20000410000 */
[----:B------:R-:W-:Y:S01]  /*af10*/  FSEL R41, R41, -INF , !P3 ;  /* 0xff80000029297808 */ /* 0x000fe20005800000 */
[----:B------:R-:W-:Y:S01]  /*af20*/  FMUL.FTZ R7, R15, c[0x0][0x2ec] ;  /* 0x0000bb000f077a20 */ /* 0x000fe20000410000 */
[----:B---3--:R-:W-:Y:S02]  /*af30*/  FSEL R40, R34, -INF , !P1 ;  /* 0xff80000022287808 */ /* 0x008fe40004800000 */
[-C--:B------:R-:W-:Y:S01]  /*af40*/  ISETP.GE.AND P2, PT, R9, R47.reuse, PT ;  /* 0x0000002f0900720c */ /* 0x080fe20003f46270 */
[----:B------:R-:W-:Y:S01]  /*af50*/  MUFU.TANH R34, R6 ;  /* 0x0000000600227308 */ /* 0x000fe20000002400 */
[C---:B------:R-:W-:Y:S02]  /*af60*/  ISETP.GE.AND P3, PT, R4.reuse, R47, PT ;  /* 0x0000002f0400720c */ /* 0x040fe40003f66270 */
[----:B------:R-:W-:-:S02]  /*af70*/  ISETP.GE.AND P1, PT, R4, R46, PT ;  /* 0x0000002e0400720c */ /* 0x000fc40003f26270 */
[----:B------:R-:W-:Y:S02]  /*af80*/  IADD3 R4, R32, 0xe1, RZ ;  /* 0x000000e120047810 */ /* 0x000fe40007ffe0ff */
[----:B------:R-:W-:Y:S01]  /*af90*/  FSEL R45, R80, -INF , !P5 ;  /* 0xff800000502d7808 */ /* 0x000fe20006800000 */
[----:B------:R-:W-:Y:S01]  /*afa0*/  MUFU.TANH R33, R33 ;  /* 0x0000002100217308 */ /* 0x000fe20000002400 */
[-C--:B------:R-:W-:Y:S02]  /*afb0*/  ISETP.GE.AND P5, PT, R29, R47.reuse, PT ;  /* 0x0000002f1d00720c */ /* 0x080fe40003fa6270 */
[----:B------:R-:W-:Y:S02]  /*afc0*/  FSEL R152, R152, -INF , !P2 ;  /* 0xff80000098987808 */ /* 0x000fe40005000000 */
[----:B------:R-:W-:Y:S01]  /*afd0*/  IADD3 R8, R32, 0xd9, RZ ;  /* 0x000000d920087810 */ /* 0x000fe20007ffe0ff */
[----:B------:R-:W-:Y:S01]  /*afe0*/  BAR.SYNC.DEFER_BLOCKING 0x0 ;  /* 0x0000000000007b1d */ /* 0x000fe20000010000 */
[----:B------:R-:W-:-:S02]  /*aff0*/  ISETP.GE.AND P2, PT, R4, R47, PT ;  /* 0x0000002f0400720c */ /* 0x000fc40003f46270 */
[----:B------:R-:W-:Y:S02]  /*b000*/  FSEL R190, R190, -INF , !P5 ;  /* 0xff800000bebe7808 */ /* 0x000fe40006800000 */
[----:B------:R-:W-:Y:S01]  /*b010*/  ISETP.GE.AND P5, PT, R8, R47, PT ;  /* 0x0000002f0800720c */ /* 0x000fe20003fa6270 */
[----:B------:R-:W-:Y:S01]  /*b020*/  MUFU.TANH R7, R7 ;  /* 0x0000000700077308 */ /* 0x000fe20000002400 */
[----:B--2---:R-:W-:Y:S02]  /*b030*/  FSEL R108, R108, -INF , !P2 ;  /* 0xff8000006c6c7808 */ /* 0x004fe40005000000 */
[----:B------:R-:W-:Y:S02]  /*b040*/  ISETP.GE.AND P2, PT, R4, R46, PT ;  /* 0x0000002e0400720c */ /* 0x000fe40003f46270 */
[----:B------:R-:W-:Y:S02]  /*b050*/  IADD3 R4, R32, 0xe9, RZ ;  /* 0x000000e920047810 */ /* 0x000fe40007ffe0ff */
[----:B------:R-:W-:-:S02]  /*b060*/  FSEL R42, R42, -INF , !P4 ;  /* 0xff8000002a2a7808 */ /* 0x000fc40006000000 */
[----:B------:R-:W-:Y:S02]  /*b070*/  FSEL R157, R157, -INF , !P5 ;  /* 0xff8000009d9d7808 */ /* 0x000fe40006800000 */
[-C--:B------:R-:W-:Y:S01]  /*b080*/  ISETP.GE.AND P4, PT, R9, R46.reuse, PT ;  /* 0x0000002e0900720c */ /* 0x080fe20003f86270 */
[----:B------:R-:W-:Y:S01]  /*b090*/  FMUL.FTZ R9, R13, c[0x0][0x2ec] ;  /* 0x0000bb000d097a20 */ /* 0x000fe20000410000 */
[----:B------:R-:W-:Y:S02]  /*b0a0*/  ISETP.GE.AND P5, PT, R8, R46, PT ;  /* 0x0000002e0800720c */ /* 0x000fe40003fa6270 */
[----:B------:R-:W-:Y:S01]  /*b0b0*/  FSEL R37, R37, -INF , !P2 ;  /* 0xff80000025257808 */ /* 0x000fe20005000000 */
[----:B------:R2:W3:Y:S01]  /*b0c0*/  MUFU.TANH R8, R12 ;  /* 0x0000000c00087308 */ /* 0x0004e20000002400 */
[----:B------:R-:W-:Y:S02]  /*b0d0*/  LOP3.LUT R10, R56, 0xf0, R36, 0xfe, !PT ;  /* 0x000000f0380a7812 */ /* 0x000fe400078efe24 */
[----:B------:R-:W-:-:S02]  /*b0e0*/  ISETP.GE.AND P2, PT, R4, R47, PT ;  /* 0x0000002f0400720c */ /* 0x000fc40003f46270 */
[----:B------:R-:W-:Y:S02]  /*b0f0*/  FSEL R39, R39, -INF , !P5 ;  /* 0xff80000027277808 */ /* 0x000fe40006800000 */
[----:B------:R-:W-:Y:S01]  /*b100*/  FSEL R38, R38, -INF , !P4 ;  /* 0xff80000026267808 */ /* 0x000fe20006000000 */
[----:B------:R-:W4:Y:S01]  /*b110*/  MUFU.TANH R9, R9 ;  /* 0x0000000900097308 */ /* 0x000f220000002400 */
[----:B------:R-:W-:Y:S02]  /*b120*/  LOP3.LUT R11, R56, 0xf8, R36, 0xfe, !PT ;  /* 0x000000f8380b7812 */ /* 0x000fe400078efe24 */
[C---:B------:R-:W-:Y:S02]  /*b130*/  ISETP.GE.AND P5, PT, R10.reuse, R47, PT ;  /* 0x0000002f0a00720c */ /* 0x040fe40003fa6270 */
[----:B------:R-:W-:Y:S02]  /*b140*/  ISETP.GE.AND P4, PT, R10, R46, PT ;  /* 0x0000002e0a00720c */ /* 0x000fe40003f86270 */
[----:B-1----:R-:W-:-:S02]  /*b150*/  FSEL R36, R17, -INF , !P1 ;  /* 0xff80000011247808 */ /* 0x002fc40004800000 */
[----:B------:R-:W-:Y:S02]  /*b160*/  FSEL R50, R50, -INF , !P2 ;  /* 0xff80000032327808 */ /* 0x000fe40005000000 */
[C---:B------:R-:W-:Y:S02]  /*b170*/  ISETP.GE.AND P1, PT, R32.reuse, R47, PT ;  /* 0x0000002f2000720c */ /* 0x040fe40003f26270 */
[C---:B------:R-:W-:Y:S02]  /*b180*/  ISETP.GE.AND P2, PT, R32.reuse, R46, PT ;  /* 0x0000002e2000720c */ /* 0x040fe40003f46270 */
[C---:B------:R-:W-:Y:S02]  /*b190*/  IADD3 R10, R32.reuse, 0xf9, RZ ;  /* 0x000000f9200a7810 */ /* 0x040fe40007ffe0ff */
[----:B--2---:R-:W-:Y:S02]  /*b1a0*/  IADD3 R12, R32, 0xf1, RZ ;  /* 0x000000f1200c7810 */ /* 0x004fe40007ffe0ff */
[----:B------:R-:W1:Y:S01]  /*b1b0*/  MUFU.TANH R32, R14 ;  /* 0x0000000e00207308 */ /* 0x000e620000002400 */
[----:B------:R-:W-:-:S02]  /*b1c0*/  FSEL R93, R93, -INF , !P3 ;  /* 0xff8000005d5d7808 */ /* 0x000fc40005800000 */
[----:B------:R-:W-:Y:S02]  /*b1d0*/  ISETP.GE.AND P3, PT, R4, R46, PT ;  /* 0x0000002e0400720c */ /* 0x000fe40003f66270 */
[----:B------:R-:W-:Y:S02]  /*b1e0*/  FSEL R6, R48, -INF , !P1 ;  /* 0xff80000030067808 */ /* 0x000fe40004800000 */
[----:B------:R-:W-:Y:S02]  /*b1f0*/  FSEL R35, R35, -INF , !P3 ;  /* 0xff80000023237808 */ /* 0x000fe40005800000 */
[-C--:B------:R-:W-:Y:S02]  /*b200*/  ISETP.GE.AND P3, PT, R11, R47.reuse, PT ;  /* 0x0000002f0b00720c */ /* 0x080fe40003f66270 */
[----:B------:R-:W-:Y:S02]  /*b210*/  ISETP.GE.AND P1, PT, R12, R47, PT ;  /* 0x0000002f0c00720c */ /* 0x000fe40003f26270 */
[----:B-----5:R-:W-:-:S02]  /*b220*/  FSEL R49, R49, -INF , !P5 ;  /* 0xff80000031317808 */ /* 0x020fc40006800000 */
[----:B------:R-:W-:Y:S02]  /*b230*/  ISETP.GE.AND P5, PT, R10, R47, PT ;  /* 0x0000002f0a00720c */ /* 0x000fe40003fa6270 */
[----:B------:R-:W-:Y:S02]  /*b240*/  FSEL R4, R3, -INF , !P2 ;  /* 0xff80000003047808 */ /* 0x000fe40005000000 */
[----:B------:R-:W-:Y:S02]  /*b250*/  FSEL R48, R5, -INF , !P1 ;  /* 0xff80000005307808 */ /* 0x000fe40004800000 */
[----:B---3--:R-:W-:Y:S02]  /*b260*/  FSEL R47, R8, -INF , !P3 ;  /* 0xff800000082f7808 */ /* 0x008fe40005800000 */
[-C--:B------:R-:W-:Y:S02]  /*b270*/  ISETP.GE.AND P2, PT, R11, R46.reuse, PT ;  /* 0x0000002e0b00720c */ /* 0x080fe40003f46270 */
[----:B------:R-:W-:-:S02]  /*b280*/  ISETP.GE.AND P1, PT, R10, R46, PT ;  /* 0x0000002e0a00720c */ /* 0x000fc40003f26270 */
[----:B------:R-:W-:Y:S02]  /*b290*/  ISETP.GE.AND P3, PT, R12, R46, PT ;  /* 0x0000002e0c00720c */ /* 0x000fe40003f66270 */
[----:B----4-:R-:W-:Y:S02]  /*b2a0*/  FSEL R46, R9, -INF , !P5 ;  /* 0xff800000092e7808 */ /* 0x010fe40006800000 */
[----:B------:R-:W-:Y:S02]  /*b2b0*/  FSEL R34, R34, -INF , !P4 ;  /* 0xff80000022227808 */ /* 0x000fe40006000000 */
[----:B------:R-:W-:Y:S02]  /*b2c0*/  FSEL R33, R33, -INF , !P3 ;  /* 0xff80000021217808 */ /* 0x000fe40005800000 */
[----:B-1----:R-:W-:Y:S02]  /*b2d0*/  FSEL R32, R32, -INF , !P2 ;  /* 0xff80000020207808 */ /* 0x002fe40005000000 */
        /* <DEDUP_REMOVED lines=32> */
[----:B------:R-:W-:Y:S02]  /*b4e0*/  ISETP.NE.AND P1, PT, RZ, c[0x0][0x2d0], PT ;  /* 0x0000b400ff007a0c */ /* 0x000fe40003f25270 */
[----:B------:R-:W-:-:S07]  /*b4f0*/  LOP3.LUT R8, RZ, c[0x0][0x2d0], RZ, 0x33, !PT ;  /* 0x0000b400ff087a12 */ /* 0x000fce00078e33ff */
        /* <DEDUP_REMOVED lines=27> */
.L_x_1584:
[----:B------:R-:W-:-:S04]  /*b6b0*/  LEA R5, -R51, RZ, 0x8 ;  /* 0x000000ff33057211 */ /* 0x000fc800078e41ff */
[----:B------:R-:W-:Y:S02]  /*b6c0*/  SHF.R.S32.HI R7, RZ, 0x1f, R5 ;  /* 0x0000001fff077819 */ /* 0x000fe40000011405 */
.L_x_1585:
[----:B------:R-:W-:Y:S01]  /*b6d0*/  IADD3 R54, P0, R54, R5, RZ ;  /* 0x0000000536367210 */ /* 0x000fe20007f1e0ff */
[C---:B------:R-:W-:Y:S01]  /*b6e0*/  IMAD.SHL.U32 R5, R51.reuse, 0x40, RZ ;  /* 0x0000004033057824 */ /* 0x040fe200078e00ff */
[----:B------:R-:W-:Y:S02]  /*b6f0*/  SHF.L.U64.HI R51, R51, R55, c[0x0][0x19c] ;  /* 0x0000670033337619 */ /* 0x000fe40000010237 */
[----:B------:R-:W-:Y:S01]  /*b700*/  LEA R180, P1, R54, c[0x0][0x168], 0x1 ;  /* 0x00005a0036b47a11 */ /* 0x000fe200078208ff */
[----:B------:R-:W-:-:S03]  /*b710*/  IMAD.X R7, R53, 0x1, R7, P0 ;  /* 0x0000000135077824 */ /* 0x000fc600000e0607 */
[-C--:B------:R-:W-:Y:S01]  /*b720*/  IADD3 R8, P0, R180, R5.reuse, RZ ;  /* 0x00000005b4087210 */ /* 0x080fe20007f1e0ff */
[----:B------:R-:W-:Y:S01]  /*b730*/  IMAD.MOV.U32 R10, RZ, RZ, R180 ;  /* 0x000000ffff0a7224 */ /* 0x000fe200078e00b4 */
[----:B------:R-:W-:Y:S02]  /*b740*/  LEA.HI.X R181, R54, c[0x0][0x16c], R7, 0x1, P1 ;  /* 0x00005b0036b57a11 */ /* 0x000fe400008f0c07 */
[----:B------:R-:W-:-:S03]  /*b750*/  IADD3 R18, P1, R8, R5, RZ ;  /* 0x0000000508127210 */ /* 0x000fc60007f3e0ff */
[----:B------:R-:W-:Y:S01]  /*b760*/  IMAD.X R9, R181, 0x1, R51, P0 ;  /* 0x00000001b5097824 */ /* 0x000fe200000e0633 */
[-C--:B------:R-:W-:Y:S01]  /*b770*/  IADD3 R14, P0, R18, R5.reuse, RZ ;  /* 0x00000005120e7210 */ /* 0x080fe20007f1e0ff */
[----:B------:R-:W-:Y:S02]  /*b780*/  IMAD.MOV.U32 R11, RZ, RZ, R181 ;  /* 0x000000ffff0b7224 */ /* 0x000fe400078e00b5 */
[--C-:B------:R-:W-:Y:S01]  /*b790*/  IMAD.X R19, R9, 0x1, R51.reuse, P1 ;  /* 0x0000000109137824 */ /* 0x100fe200008e0633 */
[----:B------:R-:W-:Y:S02]  /*b7a0*/  IADD3 R12, P1, R14, R5, RZ ;  /* 0x000000050e0c7210 */ /* 0x000fe40007f3e0ff */
[----:B------:R-:W-:Y:S01]  /*b7b0*/  @!PT LDS RZ, [RZ] ;  /* 0x00000000fffff984 */ /* 0x000fe20000000800 */
[----:B------:R-:W-:Y:S01]  /*b7c0*/  @!PT LDS RZ, [RZ] ;  /* 0x00000000fffff984 */ /* 0x000fe20000000800 */
[----:B------:R-:W-:Y:S01]  /*b7d0*/  @!PT LDS RZ, [RZ] ;  /* 0x00000000fffff984 */ /* 0x000fe20000000800 */
[----:B------:R1:W-:Y:S01]  /*b7e0*/  LDGSTS.E.BYPASS.LTC128B.128 [R174+0x1000], [R10.64] ;  /* 0x010000000aae7fae */ /* 0x0003e2000b901d4c */
[----:B------:R-:W-:-:S03]  /*b7f0*/  IMAD.X R15, R19, 0x1, R51, P0 ;  /* 0x00000001130f7824 */ /* 0x000fc600000e0633 */
[----:B------:R2:W-:Y:S01]  /*b800*/  LDGSTS.E.BYPASS.LTC128B.128 [R174+0x1800], [R8.64] ;  /* 0x0180000008ae7fae */ /* 0x0005e2000b901d4c */
[----:B------:R-:W-:-:S03]  /*b810*/  IMAD.X R13, R15, 0x1, R51, P1 ;  /* 0x000000010f0d7824 */ /* 0x000fc600008e0633 */
[----:B------:R3:W-:Y:S04]  /*b820*/  LDGSTS.E.BYPASS.LTC128B.128 [R174+0x2000], [R18.64] ;  /* 0x0200000012ae7fae */ /* 0x0007e8000b901d4c */
        /* <DEDUP_REMOVED lines=9> */
[----:B------:R4:W-:Y:S04]  /*b8c0*/  LDGSTS.E.BYPASS.LTC128B.128 [R174+0x4000], [R8.64] ;  /* 0x0400000008ae7fae */ /* 0x0009e8000b901d4c */
[----:B------:R4:W-:Y:S04]  /*b8d0*/  LDGSTS.E.BYPASS.LTC128B.128 [R174+0x4800], [R18.64] ;  /* 0x0480000012ae7fae */ /* 0x0009e8000b901d4c */
[----:B------:R-:W0:Y:S02]  /*b8e0*/  LDGDEPBAR ;  /* 0x00000000000079af */ /* 0x000e240000000000 */
.L_x_1583:
        /* <DEDUP_REMOVED lines=82> */
[----:B----4-:R-:W-:Y:S01]  /*be10*/  LDSM.16.MT88.4 R16, [R151+0x5000] ;  /* 0x005000009710783b */ /* 0x010fe20000004200 */
        /* <DEDUP_REMOVED lines=29> */
[----:B------:R-:W-:Y:S01]  /*bff0*/  LDSM.16.MT88.4 R24, [R150+0x5400] ;  /* 0x005400009618783b */ /* 0x000fe20000004200 */
[----:B------:R-:W-:-:S02]  /*c000*/  FFMA.FTZ R55, R28, c[0x0][0x23c], -R87 ;  /* 0x00008f001c377a23 */ /* 0x000fc40000010857 */
        /* <DEDUP_REMOVED lines=128> */
[--C-:B------:R-:W-:Y:S01]  /*c810*/  FFMA.FTZ R114, R4, c[0x0][0x23c], -R51.reuse ;  /* 0x00008f0004727a23 */ /* 0x100fe20000010833 */
[----:B------:R-:W-:Y:S01]  /*c820*/  FSEL R4, R89, RZ, P1 ;  /* 0x000000ff59047208 */ /* 0x000fe20000800000 */
[--C-:B------:R-:W-:Y:S01]  /*c830*/  FFMA.FTZ R111, R109, c[0x0][0x23c], -R51.reuse ;  /* 0x00008f006d6f7a23 */ /* 0x100fe20000010833 */
[----:B------:R-:W-:Y:S01]  /*c840*/  MUFU.EX2 R62, R62 ;  /* 0x0000003e003e7308 */ /* 0x000fe20000000800 */
[--C-:B------:R-:W-:Y:S02]  /*c850*/  FFMA.FTZ R109, R106, c[0x0][0x23c], -R51.reuse ;  /* 0x00008f006a6d7a23 */ /* 0x100fe40000010833 */
[----:B------:R-:W-:Y:S01]  /*c860*/  FADD.FTZ R2, R2, -R4 ;  /* 0x8000000402027221 */ /* 0x000fe20000010000 */
[----:B------:R-:W-:Y:S01]  /*c870*/  FSEL R4, R88, RZ, P0 ;  /* 0x000000ff58047208 */ /* 0x000fe20000000000 */
[----:B------:R-:W-:Y:S02]  /*c880*/  FFMA.FTZ R106, R118, c[0x0][0x23c], -R51 ;  /* 0x00008f00766a7a23 */ /* 0x000fe40000010833 */
[----:B------:R-:W-:Y:S01]  /*c890*/  FMUL.FTZ R2, R2, c[0x0][0x23c] ;  /* 0x00008f0002027a20 */ /* 0x000fe20000410000 */
[----:B------:R-:W-:Y:S01]  /*c8a0*/  MUFU.EX2 R114, R114 ;  /* 0x0000007200727308 */ /* 0x000fe20000000800 */
[----:B------:R-:W-:-:S02]  /*c8b0*/  FADD.FTZ R4, R0, -R4 ;  /* 0x8000000400047221 */ /* 0x000fc40000010000 */
[----:B------:R-:W-:Y:S02]  /*c8c0*/  FFMA.FTZ R0, R20, c[0x0][0x23c], -R87 ;  /* 0x00008f0014007a23 */ /* 0x000fe40000010857 */
[----:B------:R-:W-:Y:S01]  /*c8d0*/  FMUL.FTZ R4, R4, c[0x0][0x23c] ;  /* 0x00008f0004047a20 */ /* 0x000fe20000410000 */
[----:B------:R-:W-:Y:S01]  /*c8e0*/  LDSM.16.MT88.4 R20, [R151+0x5400] ;  /* 0x005400009714783b */ /* 0x000fe20000004200 */
[--C-:B------:R-:W-:Y:S01]  /*c8f0*/  FFMA.FTZ R107, R107, c[0x0][0x23c], -R51.reuse ;  /* 0x00008f006b6b7a23 */ /* 0x100fe20000010833 */
[----:B------:R-:W1:Y:S01]  /*c900*/  MUFU.EX2 R111, R111 ;  /* 0x0000006f006f7308 */ /* 0x000e620000000800 */
[--C-:B------:R-:W-:Y:S02]  /*c910*/  FFMA.FTZ R117, R117, c[0x0][0x23c], -R51.reuse ;  /* 0x00008f0075757a23 */ /* 0x100fe40000010833 */
[--C-:B------:R-:W-:Y:S02]  /*c920*/  FFMA.FTZ R120, R120, c[0x0][0x23c], -R51.reuse ;  /* 0x00008f0078787a23 */ /* 0x100fe40000010833 */
[----:B------:R-:W-:-:S02]  /*c930*/  FFMA.FTZ R128, R128, c[0x0][0x23c], -R51 ;  /* 0x00008f0080807a23 */ /* 0x000fc40000010833 */
[--C-:B------:R-:W-:Y:S01]  /*c940*/  FFMA.FTZ R125, R125, c[0x0][0x23c], -R51.reuse ;  /* 0x00008f007d7d7a23 */ /* 0x100fe20000010833 */
[----:B------:R2:W3:Y:S01]  /*c950*/  MUFU.EX2 R118, R4 ;  /* 0x0000000400767308 */ /* 0x0004e20000000800 */
[--C-:B------:R-:W-:Y:S02]  /*c960*/  FFMA.FTZ R158, R158, c[0x0][0x23c], -R51.reuse ;  /* 0x00008f009e9e7a23 */ /* 0x100fe40000010833 */
[--C-:B------:R-:W-:Y:S02]  /*c970*/  FFMA.FTZ R183, R183, c[0x0][0x23c], -R51.reuse ;  /* 0x00008f00b7b77a23 */ /* 0x100fe40000010833 */
[--C-:B------:R-:W-:Y:S02]  /*c980*/  FFMA.FTZ R162, R162, c[0x0][0x23c], -R51.reuse ;  /* 0x00008f00a2a27a23 */ /* 0x100fe40000010833 */
[--C-:B------:R-:W-:Y:S01]  /*c990*/  FFMA.FTZ R163, R163, c[0x0][0x23c], -R51.reuse ;  /* 0x00008f00a3a37a23 */ /* 0x100fe20000010833 */
[----:B------:R-:W-:Y:S01]  /*c9a0*/  MUFU.EX2 R109, R109 ;  /* 0x0000006d006d7308 */ /* 0x000fe20000000800 */
[----:B-1----:R-:W-:Y:S01]  /*c9b0*/  F2FP.BF16.PACK_AB R9, R111, R114 ;  /* 0x000000726f09723e */ /* 0x002fe200000010ff */
[----:B------:R-:W-:-:S02]  /*c9c0*/  FFMA.FTZ R189, R189, c[0x0][0x23c], -R51 ;  /* 0x00008f00bdbd7a23 */ /* 0x000fc40000010833 */
[--C-:B------:R-:W-:Y:S02]  /*c9d0*/  FFMA.FTZ R186, R186, c[0x0][0x23c], -R51.reuse ;  /* 0x00008f00baba7a23 */ /* 0x100fe40000010833 */
[----:B------:R-:W-:Y:S01]  /*c9e0*/  FFMA.FTZ R171, R171, c[0x0][0x23c], -R51 ;  /* 0x00008f00abab7a23 */ /* 0x000fe20000010833 */
[----:B--2---:R-:W1:Y:S01]  /*c9f0*/  LDSM.16.MT88.4 R4, [R150+0x5000] ;  /* 0x005000009604783b */ /* 0x004e620000004200 */
[----:B------:R-:W2:Y:S01]  /*ca00*/  MUFU.EX2 R106, R106 ;  /* 0x0000006a006a7308 */ /* 0x000ea20000000800 */
[-C--:B---3--:R-:W-:Y:S02]  /*ca10*/  FMUL.FTZ R14, R146, R118.reuse ;  /* 0x00000076920e7220 */ /* 0x088fe40000410000 */
[-C--:B------:R-:W-:Y:S02]  /*ca20*/  FMUL.FTZ R15, R147, R118.reuse ;  /* 0x00000076930f7220 */ /* 0x080fe40000410000 */
[-C--:B------:R-:W-:Y:S02]  /*ca30*/  FMUL.FTZ R142, R142, R118.reuse ;  /* 0x000000768e8e7220 */ /* 0x080fe40000410000 */
[-C--:B------:R-:W-:Y:S01]  /*ca40*/  FMUL.FTZ R143, R143, R118.reuse ;  /* 0x000000768f8f7220 */ /* 0x080fe20000410000 */
[----:B------:R-:W3:Y:S01]  /*ca50*/  MUFU.EX2 R119, R2 ;  /* 0x0000000200777308 */ /* 0x000ee20000000800 */
[----:B------:R-:W-:-:S02]  /*ca60*/  FMUL.FTZ R138, R138, R118 ;  /* 0x000000768a8a7220 */ /* 0x000fc40000410000 */
[-C--:B------:R-:W-:Y:S02]  /*ca70*/  FMUL.FTZ R139, R139, R118.reuse ;  /* 0x000000768b8b7220 */ /* 0x080fe40000410000 */
[-C--:B------:R-:W-:Y:S02]  /*ca80*/  FMUL.FTZ R134, R134, R118.reuse ;  /* 0x0000007686867220 */ /* 0x080fe40000410000 */
[----:B------:R-:W-:Y:S01]  /*ca90*/  FMUL.FTZ R135, R135, R118 ;  /* 0x0000007687877220 */ /* 0x000fe20000410000 */
[----:B--2---:R-:W-:Y:S01]  /*caa0*/  F2FP.BF16.PACK_AB R11, R106, R109 ;  /* 0x0000006d6a0b723e */ /* 0x004fe200000010ff */
[----:B------:R-:W-:Y:S01]  /*cab0*/  MUFU.EX2 R107, R107 ;  /* 0x0000006b006b7308 */ /* 0x000fe20000000800 */
[--C-:B------:R-:W-:Y:S02]  /*cac0*/  FFMA.FTZ R146, R191, c[0x0][0x23c], -R51.reuse ;  /* 0x00008f00bf927a23 */ /* 0x100fe40000010833 */
[--C-:B------:R-:W-:Y:S02]  /*cad0*/  FFMA.FTZ R147, R159, c[0x0][0x23c], -R51.reuse ;  /* 0x00008f009f937a23 */ /* 0x100fe40000010833 */
[----:B------:R-:W-:-:S02]  /*cae0*/  FFMA.FTZ R161, R161, c[0x0][0x23c], -R51 ;  /* 0x00008f00a1a17a23 */ /* 0x000fc40000010833 */
[-C--:B---3--:R-:W-:Y:S01]  /*caf0*/  FMUL.FTZ R12, R144, R119.reuse ;  /* 0x00000077900c7220 */ /* 0x088fe20000410000 */
[----:B------:R-:W-:Y:S01]  /*cb00*/  MUFU.EX2 R117, R117 ;  /* 0x0000007500757308 */ /* 0x000fe20000000800 */
[-C--:B------:R-:W-:Y:S02]  /*cb10*/  FMUL.FTZ R13, R145, R119.reuse ;  /* 0x00000077910d7220 */ /* 0x080fe40000410000 */
[-C--:B------:R-:W-:Y:S02]  /*cb20*/  FMUL.FTZ R140, R140, R119.reuse ;  /* 0x000000778c8c7220 */ /* 0x080fe40000410000 */
[-C--:B------:R-:W-:Y:S02]  /*cb30*/  FMUL.FTZ R141, R141, R119.reuse ;  /* 0x000000778d8d7220 */ /* 0x080fe40000410000 */
[----:B------:R-:W-:Y:S01]  /*cb40*/  FFMA.FTZ R2, R129, c[0x0][0x23c], -R51 ;  /* 0x00008f0081027a23 */ /* 0x000fe20000010833 */
[----:B------:R-:W-:Y:S01]  /*cb50*/  HMMA.16816.F32.BF16 R12, R8, R16, R12 ;  /* 0x00000010080c723c */ /* 0x000fe2000004180c */
[----:B------:R-:W2:Y:S01]  /*cb60*/  MUFU.EX2 R120, R120 ;  /* 0x0000007800787308 */ /* 0x000ea20000000800 */
[----:B------:R-:W-:-:S02]  /*cb70*/  FMUL.FTZ R136, R136, R119 ;  /* 0x0000007788887220 */ /* 0x000fc40000410000 */
[-C--:B------:R-:W-:Y:S02]  /*cb80*/  FMUL.FTZ R137, R137, R119.reuse ;  /* 0x0000007789897220 */ /* 0x080fe40000410000 */
[-C--:B------:R-:W-:Y:S02]  /*cb90*/  FMUL.FTZ R132, R132, R119.reuse ;  /* 0x0000007784847220 */ /* 0x080fe40000410000 */
[----:B------:R-:W-:Y:S01]  /*cba0*/  HMMA.16816.F32.BF16 R16, R8, R18, R140 ;  /* 0x000000120810723c */ /* 0x000fe2000004188c */
[----:B------:R-:W3:Y:S01]  /*cbb0*/  MUFU.EX2 R2, R2 ;  /* 0x0000000200027308 */ /* 0x000ee20000000800 */
[----:B------:R-:W-:Y:S02]  /*cbc0*/  FMUL.FTZ R133, R133, R119 ;  /* 0x0000007785857220 */ /* 0x000fe40000410000 */
[--C-:B------:R-:W-:Y:S02]  /*cbd0*/  FFMA.FTZ R129, R127, c[0x0][0x23c], -R51.reuse ;  /* 0x00008f007f817a23 */ /* 0x100fe40000010833 */
[----:B------:R-:W-:-:S02]  /*cbe0*/  FFMA.FTZ R127, R121, c[0x0][0x23c], -R51 ;  /* 0x00008f00797f7a23 */ /* 0x000fc40000010833 */
[C---:B-1----:R-:W-:Y:S01]  /*cbf0*/  HMMA.16816.F32.BF16 R136, R8.reuse, R4, R136 ;  /* 0x000000040888723c */ /* 0x042fe20000041888 */
[----:B--2---:R-:W-:Y:S01]  /*cc00*/  F2FP.BF16.PACK_AB R31, R120, R117 ;  /* 0x00000075781f723e */ /* 0x004fe200000010ff */
[----:B------:R-:W-:Y:S01]  /*cc10*/  MUFU.EX2 R128, R128 ;  /* 0x0000008000807308 */ /* 0x000fe20000000800 */
[--C-:B------:R-:W-:Y:S02]  /*cc20*/  FFMA.FTZ R141, R197, c[0x0][0x23c], -R51.reuse ;  /* 0x00008f00c58d7a23 */ /* 0x100fe40000010833 */
[--C-:B------:R-:W-:Y:S02]  /*cc30*/  FFMA.FTZ R140, R195, c[0x0][0x23c], -R51.reuse ;  /* 0x00008f00c38c7a23 */ /* 0x100fe40000010833 */
[--C-:B------:R-:W-:Y:S01]  /*cc40*/  FFMA.FTZ R142, R194, c[0x0][0x23c], -R51.reuse ;  /* 0x00008f00c28e7a23 */ /* 0x100fe20000010833 */
[----:B------:R-:W-:Y:S01]  /*cc50*/  HMMA.16816.F32.BF16 R8, R8, R6, R132 ;  /* 0x000000060808723c */ /* 0x000fe20000041884 */
[----:B---3--:R-:W-:Y:S01]  /*cc60*/  F2FP.BF16.PACK_AB R29, R107, R2 ;  /* 0x000000026b1d723e */ /* 0x008fe200000010ff */
[----:B------:R-:W1:Y:S01]  /*cc70*/  LDSM.16.MT88.4 R4, [R151+0x5800] ;  /* 0x005800009704783b */ /* 0x000e620000004200 */
[----:B------:R-:W2:Y:S01]  /*cc80*/  MUFU.EX2 R125, R125 ;  /* 0x0000007d007d7308 */ /* 0x000ea20000000800 */
[----:B------:R-:W-:-:S02]  /*cc90*/  FFMA.FTZ R144, R193, c[0x0][0x23c], -R51 ;  /* 0x00008f00c1907a23 */ /* 0x000fc40000010833 */
[--C-:B------:R-:W-:Y:S02]  /*cca0*/  FFMA.FTZ R145, R192, c[0x0][0x23c], -R51.reuse ;  /* 0x00008f00c0917a23 */ /* 0x100fe40000010833 */
[C---:B------:R-:W-:Y:S01]  /*ccb0*/  HMMA.16816.F32.BF16 R12, R28.reuse, R20, R12 ;  /* 0x000000141c0c723c */ /* 0x040fe2000004180c */
[--C-:B------:R-:W-:Y:S02]  /*ccc0*/  FFMA.FTZ R135, R200, c[0x0][0x23c], -R51.reuse ;  /* 0x00008f00c8877a23 */ /* 0x100fe40000010833 */
[----:B------:R-:W-:Y:S01]  /*ccd0*/  MUFU.EX2 R129, R129 ;  /* 0x0000008100817308 */ /* 0x000fe20000000800 */
[--C-:B------:R-:W-:Y:S02]  /*cce0*/  FFMA.FTZ R132, R199, c[0x0][0x23c], -R51.reuse ;  /* 0x00008f00c7847a23 */ /* 0x100fe40000010833 */
[--C-:B------:R-:W-:Y:S02]  /*ccf0*/  FFMA.FTZ R133, R198, c[0x0][0x23c], -R51.reuse ;  /* 0x00008f00c6857a23 */ /* 0x100fe40000010833 */
[----:B------:R-:W-:Y:S01]  /*cd00*/  HMMA.16816.F32.BF16 R16, R28, R22, R16 ;  /* 0x000000161c10723c */ /* 0x000fe20000041810 */
[----:B------:R-:W3:Y:S01]  /*cd10*/  LDSM.16.MT88.4 R20, [R150+0x5800] ;  /* 0x005800009614783b */ /* 0x000ee20000004200 */
[--C-:B------:R-:W-:Y:S01]  /*cd20*/  FFMA.FTZ R134, R131, c[0x0][0x23c], -R51.reuse ;  /* 0x00008f0083867a23 */ /* 0x100fe20000010833 */
[----:B------:R-:W4:Y:S01]  /*cd30*/  MUFU.EX2 R127, R127 ;  /* 0x0000007f007f7308 */ /* 0x000f220000000800 */
[----:B------:R-:W-:-:S02]  /*cd40*/  FFMA.FTZ R160, R160, c[0x0][0x23c], -R51 ;  /* 0x00008f00a0a07a23 */ /* 0x000fc40000010833 */
[----:B------:R-:W-:Y:S02]  /*cd50*/  FFMA.FTZ R116, R188, R119, R116 ;  /* 0x00000077bc747223 */ /* 0x000fe40000010074 */
[C---:B------:R-:W-:Y:S01]  /*cd60*/  HMMA.16816.F32.BF16 R136, R28.reuse, R24, R136 ;  /* 0x000000181c88723c */ /* 0x040fe20000041888 */
[----:B------:R-:W-:Y:S02]  /*cd70*/  FFMA.FTZ R114, R187, R118, R114 ;  /* 0x00000076bb727223 */ /* 0x000fe40000010072 */
[----:B------:R-:W-:Y:S01]  /*cd80*/  MUFU.EX2 R135, R135 ;  /* 0x0000008700877308 */ /* 0x000fe20000000800 */
[----:B------:R-:W-:Y:S02]  /*cd90*/  FADD.FTZ R115, R115, R116 ;  /* 0x0000007473737221 */ /* 0x000fe40000010000 */
[----:B------:R-:W-:Y:S02]  /*cda0*/  FADD.FTZ R114, R111, R114 ;  /* 0x000000726f727221 */ /* 0x000fe40000010000 */
[----:B------:R-:W-:Y:S01]  /*cdb0*/  HMMA.16816.F32.BF16 R24, R28, R26, R8 ;  /* 0x0000001a1c18723c */ /* 0x000fe20000041808 */
[----:B------:R-:W5:Y:S01]  /*cdc0*/  LDSM.16.MT88.4 R8, [R151+0x5c00] ;  /* 0x005c00009708783b */ /* 0x000f620000004200 */
[--C-:B------:R-:W-:Y:S01]  /*cdd0*/  FFMA.FTZ R156, R156, c[0x0][0x23c], -R51.reuse ;  /* 0x00008f009c9c7a23 */ /* 0x100fe20000010833 */
[----:B------:R-:W1:Y:S01]  /*cde0*/  MUFU.EX2 R132, R132 ;  /* 0x0000008400847308 */ /* 0x000e620000000800 */
[----:B------:R-:W-:-:S02]  /*cdf0*/  FFMA.FTZ R155, R155, c[0x0][0x23c], -R51 ;  /* 0x00008f009b9b7a23 */ /* 0x000fc40000010833 */
[--C-:B------:R-:W-:Y:S01]  /*ce00*/  FFMA.FTZ R154, R154, c[0x0][0x23c], -R51.reuse ;  /* 0x00008f009a9a7a23 */ /* 0x100fe20000010833 */
[----:B------:R-:W-:Y:S01]  /*ce10*/  F2FP.BF16.PACK_AB R28, R97, R99 ;  /* 0x00000063611c723e */ /* 0x000fe200000010ff */
[----:B------:R-:W-:Y:S01]  /*ce20*/  FFMA.FTZ R153, R153, c[0x0][0x23c], -R51 ;  /* 0x00008f0099997a23 */ /* 0x000fe20000010833 */
[----:B--2---:R-:W-:Y:S01]  /*ce30*/  F2FP.BF16.PACK_AB R29, R125, R128 ;  /* 0x000000807d1d723e */ /* 0x004fe200000010ff */
[----:B------:R-:W-:Y:S01]  /*ce40*/  FADD.FTZ R115, R112, R115 ;  /* 0x0000007370737221 */ /* 0x000fe20000010000 */
[----:B------:R-:W-:Y:S01]  /*ce50*/  F2FP.BF16.PACK_AB R30, R94, R96 ;  /* 0x000000605e1e723e */ /* 0x000fe200000010ff */
[----:B------:R-:W-:Y:S01]  /*ce60*/  MUFU.EX2 R133, R133 ;  /* 0x0000008500857308 */ /* 0x000fe20000000800 */
[----:B----4-:R-:W-:Y:S01]  /*ce70*/  F2FP.BF16.PACK_AB R31, R127, R129 ;  /* 0x000000817f1f723e */ /* 0x010fe200000010ff */
[----:B------:R-:W-:Y:S02]  /*ce80*/  FADD.FTZ R109, R109, R114 ;  /* 0x000000726d6d7221 */ /* 0x000fe40000010000 */
[----:B------:R-:W-:-:S02]  /*ce90*/  FADD.FTZ R110, R110, R115 ;  /* 0x000000736e6e7221 */ /* 0x000fc40000010000 */
[----:B------:R-:W-:Y:S02]  /*cea0*/  FADD.FTZ R109, R106, R109 ;  /* 0x0000006d6a6d7221 */ /* 0x000fe40000010000 */
[C---:B-1----:R-:W-:Y:S01]  /*ceb0*/  HMMA.16816.F32.BF16 R12, R28.reuse, R4, R12 ;  /* 0x000000041c0c723c */ /* 0x042fe2000004180c */
[----:B------:R-:W1:Y:S01]  /*cec0*/  MUFU.EX2 R134, R134 ;  /* 0x0000008600867308 */ /* 0x000e620000000800 */
[----:B------:R-:W-:Y:S02]  /*ced0*/  FADD.FTZ R110, R105, R110 ;  /* 0x0000006e696e7221 */ /* 0x000fe40000010000 */
[----:B------:R-:W-:Y:S02]  /*cee0*/  FADD.FTZ R2, R2, R109 ;  /* 0x0000006d02027221 */ /* 0x000fe40000010000 */
[----:B------:R-:W-:Y:S02]  /*cef0*/  FADD.FTZ R104, R104, R110 ;  /* 0x0000006e68687221 */ /* 0x000fe40000010000 */
[----:B------:R-:W-:Y:S01]  /*cf00*/  HMMA.16816.F32.BF16 R16, R28, R6, R16 ;  /* 0x000000061c10723c */ /* 0x000fe20000041810 */
[----:B------:R-:W2:Y:S01]  /*cf10*/  LDSM.16.MT88.4 R4, [R150+0x5c00] ;  /* 0x005c00009604783b */ /* 0x000ea20000004200 */
[----:B------:R-:W-:Y:S01]  /*cf20*/  MUFU.EX2 R141, R141 ;  /* 0x0000008d008d7308 */ /* 0x000fe20000000800 */
[----:B------:R-:W-:-:S02]  /*cf30*/  FADD.FTZ R2, R107, R2 ;  /* 0x000000026b027221 */ /* 0x000fc40000010000 */
[----:B------:R-:W-:Y:S02]  /*cf40*/  FADD.FTZ R104, R102, R104 ;  /* 0x0000006866687221 */ /* 0x000fe40000010000 */
[----:B------:R-:W-:Y:S01]  /*cf50*/  FADD.FTZ R117, R117, R2 ;  /* 0x0000000275757221 */ /* 0x000fe20000010000 */
[C---:B---3--:R-:W-:Y:S01]  /*cf60*/  HMMA.16816.F32.BF16 R136, R28.reuse, R20, R136 ;  /* 0x000000141c88723c */ /* 0x048fe20000041888 */
[----:B------:R-:W-:Y:S01]  /*cf70*/  FADD.FTZ R104, R100, R104 ;  /* 0x0000006864687221 */ /* 0x000fe20000010000 */
[----:B------:R-:W3:Y:S01]  /*cf80*/  MUFU.EX2 R140, R140 ;  /* 0x0000008c008c7308 */ /* 0x000ee20000000800 */
[----:B------:R-:W-:Y:S02]  /*cf90*/  FADD.FTZ R117, R120, R117 ;  /* 0x0000007578757221 */ /* 0x000fe40000010000 */
[----:B------:R-:W-:Y:S02]  /*cfa0*/  FADD.FTZ R99, R99, R104 ;  /* 0x0000006863637221 */ /* 0x000fe40000010000 */
[----:B------:R-:W-:Y:S01]  /*cfb0*/  FADD.FTZ R128, R128, R117 ;  /* 0x0000007580807221 */ /* 0x000fe20000010000 */
[----:B------:R-:W-:Y:S01]  /*cfc0*/  HMMA.16816.F32.BF16 R24, R28, R22, R24 ;  /* 0x000000161c18723c */ /* 0x000fe20000041818 */
[----:B------:R-:W4:Y:S01]  /*cfd0*/  LDSM.16.MT88.4 R20, [R151+0x6000] ;  /* 0x006000009714783b */ /* 0x000f220000004200 */
[----:B------:R-:W-:Y:S01]  /*cfe0*/  MUFU.EX2 R142, R142 ;  /* 0x0000008e008e7308 */ /* 0x000fe20000000800 */
[----:B------:R-:W-:-:S02]  /*cff0*/  FFMA.FTZ R149, R149, c[0x0][0x23c], -R51 ;  /* 0x00008f0095957a23 */ /* 0x000fc40000010833 */
[--C-:B------:R-:W-:Y:S02]  /*d000*/  FFMA.FTZ R148, R148, c[0x0][0x23c], -R51.reuse ;  /* 0x00008f0094947a23 */ /* 0x100fe40000010833 */
[----:B------:R-:W-:Y:S01]  /*d010*/  F2FP.BF16.PACK_AB R28, R90, R92 ;  /* 0x0000005c5a1c723e */ /* 0x000fe200000010ff */
[--C-:B------:R-:W-:Y:S01]  /*d020*/  FFMA.FTZ R130, R130, c[0x0][0x23c], -R51.reuse ;  /* 0x00008f0082827a23 */ /* 0x100fe20000010833 */
[----:B------:R-:W-:Y:S01]  /*d030*/  F2FP.BF16.PACK_AB R29, R132, R135 ;  /* 0x00000087841d723e */ /* 0x000fe200000010ff */
[----:B------:R-:W2:Y:S01]  /*d040*/  MUFU.EX2 R144, R144 ;  /* 0x0000009000907308 */ /* 0x000ea20000000800 */
[----:B------:R-:W-:Y:S01]  /*d050*/  F2FP.BF16.PACK_AB R30, R85, R86 ;  /* 0x00000056551e723e */ /* 0x000fe200000010ff */
[----:B------:R-:W-:Y:S01]  /*d060*/  FFMA.FTZ R126, R126, c[0x0][0x23c], -R51 ;  /* 0x00008f007e7e7a23 */ /* 0x000fe20000010833 */
[----:B-1----:R-:W-:Y:S01]  /*d070*/  F2FP.BF16.PACK_AB R31, R134, R133 ;  /* 0x00000085861f723e */ /* 0x002fe200000010ff */
[----:B------:R-:W-:Y:S02]  /*d080*/  FADD.FTZ R99, R97, R99 ;  /* 0x0000006361637221 */ /* 0x000fe40000010000 */
[----:B------:R-:W-:-:S02]  /*d090*/  FADD.FTZ R128, R125, R128 ;  /* 0x000000807d807221 */ /* 0x000fc40000010000 */
[----:B------:R-:W1:Y:S01]  /*d0a0*/  MUFU.EX2 R158, R158 ;  /* 0x0000009e009e7308 */ /* 0x000e620000000800 */
[----:B------:R-:W-:Y:S01]  /*d0b0*/  FADD.FTZ R96, R96, R99 ;  /* 0x0000006360607221 */ /* 0x000fe20000010000 */
[C---:B-----5:R-:W-:Y:S01]  /*d0c0*/  HMMA.16816.F32.BF16 R12, R28.reuse, R8, R12 ;  /* 0x000000081c0c723c */ /* 0x060fe2000004180c */
[----:B------:R-:W-:Y:S02]  /*d0d0*/  FADD.FTZ R129, R129, R128 ;  /* 0x0000008081817221 */ /* 0x000fe40000010000 */
[----:B------:R-:W-:Y:S02]  /*d0e0*/  FADD.FTZ R96, R94, R96 ;  /* 0x000000605e607221 */ /* 0x000fe40000010000 */
[----:B------:R-:W-:Y:S01]  /*d0f0*/  FADD.FTZ R129, R127, R129 ;  /* 0x000000817f817221 */ /* 0x000fe20000010000 */
[----:B------:R-:W5:Y:S01]  /*d100*/  MUFU.EX2 R145, R145 ;  /* 0x0000009100917308 */ /* 0x000f620000000800 */
[----:B------:R-:W-:Y:S01]  /*d110*/  FADD.FTZ R92, R92, R96 ;  /* 0x000000605c5c7221 */ /* 0x000fe20000010000 */
[----:B------:R-:W-:Y:S01]  /*d120*/  HMMA.16816.F32.BF16 R16, R28, R10, R16 ;  /* 0x0000000a1c10723c */ /* 0x000fe20000041810 */
[----:B------:R-:W1:Y:S01]  /*d130*/  LDSM.16.MT88.4 R8, [R150+0x6000] ;  /* 0x006000009608783b */ /* 0x000e620000004200 */
[----:B------:R-:W-:-:S02]  /*d140*/  FADD.FTZ R135, R135, R129 ;  /* 0x0000008187877221 */ /* 0x000fc40000010000 */
[----:B------:R-:W-:Y:S02]  /*d150*/  FADD.FTZ R92, R90, R92 ;  /* 0x0000005c5a5c7221 */ /* 0x000fe40000010000 */
[----:B------:R-:W-:Y:S01]  /*d160*/  MUFU.EX2 R146, R146 ;  /* 0x0000009200927308 */ /* 0x000fe20000000800 */
[----:B------:R-:W-:Y:S01]  /*d170*/  FADD.FTZ R135, R132, R135 ;  /* 0x0000008784877221 */ /* 0x000fe20000010000 */
[C---:B--2---:R-:W-:Y:S01]  /*d180*/  HMMA.16816.F32.BF16 R136, R28.reuse, R4, R136 ;  /* 0x000000041c88723c */ /* 0x044fe20000041888 */
[----:B------:R-:W-:Y:S02]  /*d190*/  FADD.FTZ R92, R86, R92 ;  /* 0x0000005c565c7221 */ /* 0x000fe40000010000 */
[----:B------:R-:W-:Y:S02]  /*d1a0*/  FADD.FTZ R133, R133, R135 ;  /* 0x0000008785857221 */ /* 0x000fe40000010000 */
[--C-:B------:R-:W-:Y:S01]  /*d1b0*/  FFMA.FTZ R124, R124, c[0x0][0x23c], -R51.reuse ;  /* 0x00008f007c7c7a23 */ /* 0x100fe20000010833 */
[----:B------:R-:W2:Y:S01]  /*d1c0*/  MUFU.EX2 R147, R147 ;  /* 0x0000009300937308 */ /* 0x000ea20000000800 */
[--C-:B------:R-:W-:Y:S01]  /*d1d0*/  FFMA.FTZ R123, R123, c[0x0][0x23c], -R51.reuse ;  /* 0x00008f007b7b7a23 */ /* 0x100fe20000010833 */
[----:B------:R-:W-:Y:S01]  /*d1e0*/  HMMA.16816.F32.BF16 R24, R28, R6, R24 ;  /* 0x000000061c18723c */ /* 0x000fe20000041818 */
[----:B------:R-:W2:Y:S01]  /*d1f0*/  LDSM.16.MT88.4 R4, [R151+0x6400] ;  /* 0x006400009704783b */ /* 0x000ea20000004200 */
[----:B------:R-:W-:-:S02]  /*d200*/  FFMA.FTZ R122, R122, c[0x0][0x23c], -R51 ;  /* 0x00008f007a7a7a23 */ /* 0x000fc40000010833 */
[----:B------:R-:W-:Y:S02]  /*d210*/  FFMA.FTZ R113, R113, c[0x0][0x23c], -R51 ;  /* 0x00008f0071717a23 */ /* 0x000fe40000010833 */
[----:B------:R-:W-:Y:S01]  /*d220*/  MUFU.EX2 R183, R183 ;  /* 0x000000b700b77308 */ /* 0x000fe20000000800 */
[----:B------:R-:W-:Y:S01]  /*d230*/  F2FP.BF16.PACK_AB R28, R83, R84 ;  /* 0x00000054531c723e */ /* 0x000fe200000010ff */
[----:B------:R-:W-:Y:S01]  /*d240*/  FADD.FTZ R85, R85, R92 ;  /* 0x0000005c55557221 */ /* 0x000fe20000010000 */
[----:B---3--:R-:W-:Y:S01]  /*d250*/  F2FP.BF16.PACK_AB R29, R140, R141 ;  /* 0x0000008d8c1d723e */ /* 0x008fe200000010ff */
[----:B------:R-:W-:Y:S01]  /*d260*/  FADD.FTZ R133, R134, R133 ;  /* 0x0000008586857221 */ /* 0x000fe20000010000 */
[----:B------:R-:W-:Y:S01]  /*d270*/  F2FP.BF16.PACK_AB R30, R81, R82 ;  /* 0x00000052511e723e */ /* 0x000fe200000010ff */
[----:B------:R-:W-:Y:S01]  /*d280*/  FADD.FTZ R85, R84, R85 ;  /* 0x0000005554557221 */ /* 0x000fe20000010000 */
[----:B------:R-:W-:Y:S01]  /*d290*/  F2FP.BF16.PACK_AB R31, R144, R142 ;  /* 0x0000008e901f723e */ /* 0x000fe200000010ff */
[----:B------:R-:W3:Y:S01]  /*d2a0*/  MUFU.EX2 R162, R162 ;  /* 0x000000a200a27308 */ /* 0x000ee20000000800 */
[----:B------:R-:W-:-:S02]  /*d2b0*/  FADD.FTZ R133, R141, R133 ;  /* 0x000000858d857221 */ /* 0x000fc40000010000 */
[----:B------:R-:W-:Y:S02]  /*d2c0*/  FADD.FTZ R83, R83, R85 ;  /* 0x0000005553537221 */ /* 0x000fe40000010000 */
[----:B------:R-:W-:Y:S01]  /*d2d0*/  FADD.FTZ R140, R140, R133 ;  /* 0x000000858c8c7221 */ /* 0x000fe20000010000 */
[C---:B----4-:R-:W-:Y:S01]  /*d2e0*/  HMMA.16816.F32.BF16 R12, R28.reuse, R20, R12 ;  /* 0x000000141c0c723c */ /* 0x050fe2000004180c */
[----:B------:R-:W-:Y:S01]  /*d2f0*/  FADD.FTZ R83, R82, R83 ;  /* 0x0000005352537221 */ /* 0x000fe20000010000 */
[----:B------:R-:W-:Y:S01]  /*d300*/  MUFU.EX2 R163, R163 ;  /* 0x000000a300a37308 */ /* 0x000fe20000000800 */
[----:B------:R-:W-:Y:S01]  /*d310*/  FADD.FTZ R140, R142, R140 ;  /* 0x0000008c8e8c7221 */ /* 0x000fe20000010000 */
[----:B------:R-:W-:Y:S01]  /*d320*/  LDSM.16.MT88.4 R132, [R150+0x8c00] ;  /* 0x008c00009684783b */ /* 0x000fe20000004200 */
[----:B------:R-:W-:Y:S02]  /*d330*/  FADD.FTZ R81, R81, R83 ;  /* 0x0000005351517221 */ /* 0x000fe40000010000 */
[----:B------:R-:W-:Y:S01]  /*d340*/  FADD.FTZ R144, R144, R140 ;  /* 0x0000008c90907221 */ /* 0x000fe20000010000 */
[----:B------:R-:W-:Y:S01]  /*d350*/  HMMA.16816.F32.BF16 R16, R28, R22, R16 ;  /* 0x000000161c10723c */ /* 0x000fe20000041810 */
[----:B------:R-:W4:Y:S01]  /*d360*/  LDSM.16.MT88.4 R20, [R150+0x6400] ;  /* 0x006400009614783b */ /* 0x000f220000004200 */
[----:B------:R-:W2:Y:S01]  /*d370*/  MUFU.EX2 R189, R189 ;  /* 0x000000bd00bd7308 */ /* 0x000ea20000000800 */
[----:B------:R-:W-:-:S02]  /*d380*/  FADD.FTZ R81, R80, R81 ;  /* 0x0000005150517221 */ /* 0x000fc40000010000 */
[----:B-1----:R-:W-:Y:S02]  /*d390*/  FADD.FTZ R144, R158, R144 ;  /* 0x000000909e907221 */ /* 0x002fe40000010000 */
[----:B------:R-:W-:Y:S01]  /*d3a0*/  FADD.FTZ R81, R79, R81 ;  /* 0x000000514f517221 */ /* 0x000fe20000010000 */
[C---:B------:R-:W-:Y:S01]  /*d3b0*/  HMMA.16816.F32.BF16 R136, R28.reuse, R8, R136 ;  /* 0x000000081c88723c */ /* 0x040fe20000041888 */
[--C-:B------:R-:W-:Y:S01]  /*d3c0*/  FFMA.FTZ R103, R103, c[0x0][0x23c], -R51.reuse ;  /* 0x00008f0067677a23 */ /* 0x100fe20000010833 */
[----:B------:R-:W-:Y:S01]  /*d3d0*/  MUFU.EX2 R186, R186 ;  /* 0x000000ba00ba7308 */ /* 0x000fe20000000800 */
[--C-:B------:R-:W-:Y:S02]  /*d3e0*/  FFMA.FTZ R98, R98, c[0x0][0x23c], -R51.reuse ;  /* 0x00008f0062627a23 */ /* 0x100fe40000010833 */
[--C-:B------:R-:W-:Y:S02]  /*d3f0*/  FFMA.FTZ R95, R95, c[0x0][0x23c], -R51.reuse ;  /* 0x00008f005f5f7a23 */ /* 0x100fe40000010833 */
[----:B------:R-:W-:Y:S01]  /*d400*/  FFMA.FTZ R101, R101, c[0x0][0x23c], -R51 ;  /* 0x00008f0065657a23 */ /* 0x000fe20000010833 */
[----:B------:R-:W-:Y:S01]  /*d410*/  HMMA.16816.F32.BF16 R24, R28, R10, R24 ;  /* 0x0000000a1c18723c */ /* 0x000fe20000041818 */
[----:B------:R-:W1:Y:S01]  /*d420*/  LDSM.16.MT88.4 R8, [R151+0x6800] ;  /* 0x006800009708783b */ /* 0x000e620000004200 */
[----:B------:R-:W1:Y:S01]  /*d430*/  MUFU.EX2 R171, R171 ;  /* 0x000000ab00ab7308 */ /* 0x000e620000000800 */
[----:B------:R-:W-:-:S02]  /*d440*/  FFMA.FTZ R121, R203, c[0x0][0x23c], -R87 ;  /* 0x00008f00cb797a23 */ /* 0x000fc40000010857 */
[----:B------:R-:W-:Y:S02]  /*d450*/  FFMA.FTZ R131, R202, c[0x0][0x23c], -R87 ;  /* 0x00008f00ca837a23 */ /* 0x000fe40000010857 */
[----:B------:R-:W-:Y:S01]  /*d460*/  F2FP.BF16.PACK_AB R28, R79, R80 ;  /* 0x000000504f1c723e */ /* 0x000fe200000010ff */
[----:B------:R-:W-:Y:S01]  /*d470*/  FFMA.FTZ R45, R45, c[0x0][0x23c], -R51 ;  /* 0x00008f002d2d7a23 */ /* 0x000fe20000010833 */
[----:B-----5:R-:W-:Y:S01]  /*d480*/  F2FP.BF16.PACK_AB R29, R145, R158 ;  /* 0x0000009e911d723e */ /* 0x020fe200000010ff */
[----:B------:R-:W-:Y:S01]  /*d490*/  MUFU.EX2 R161, R161 ;  /* 0x000000a100a17308 */ /* 0x000fe20000000800 */
[----:B------:R-:W-:Y:S01]  /*d4a0*/  F2FP.BF16.PACK_AB R30, R77, R78 ;  /* 0x0000004e4d1e723e */ /* 0x000fe200000010ff */
[----:B------:R-:W-:Y:S01]  /*d4b0*/  FADD.FTZ R145, R145, R144 ;  /* 0x0000009091917221 */ /* 0x000fe20000010000 */
[----:B--2---:R-:W-:Y:S01]  /*d4c0*/  F2FP.BF16.PACK_AB R31, R147, R146 ;  /* 0x00000092931f723e */ /* 0x004fe200000010ff */
[----:B------:R-:W-:Y:S02]  /*d4d0*/  FADD.FTZ R78, R78, R81 ;  /* 0x000000514e4e7221 */ /* 0x000fe40000010000 */
[----:B------:R-:W-:-:S02]  /*d4e0*/  FADD.FTZ R145, R146, R145 ;  /* 0x0000009192917221 */ /* 0x000fc40000010000 */
[----:B------:R-:W2:Y:S01]  /*d4f0*/  MUFU.EX2 R160, R160 ;  /* 0x000000a000a07308 */ /* 0x000ea20000000800 */
[----:B------:R-:W-:Y:S01]  /*d500*/  FADD.FTZ R78, R77, R78 ;  /* 0x0000004e4d4e7221 */ /* 0x000fe20000010000 */
[C---:B------:R-:W-:Y:S01]  /*d510*/  HMMA.16816.F32.BF16 R12, R28.reuse, R4, R12 ;  /* 0x000000041c0c723c */ /* 0x040fe2000004180c */
[----:B------:R-:W-:Y:S02]  /*d520*/  FADD.FTZ R145, R147, R145 ;  /* 0x0000009193917221 */ /* 0x000fe40000010000 */
[--C-:B------:R-:W-:Y:S02]  /*d530*/  FFMA.FTZ R44, R44, c[0x0][0x23c], -R51.reuse ;  /* 0x00008f002c2c7a23 */ /* 0x100fe40000010833 */
[--C-:B------:R-:W-:Y:S01]  /*d540*/  FFMA.FTZ R91, R91, c[0x0][0x23c], -R51.reuse ;  /* 0x00008f005b5b7a23 */ /* 0x100fe20000010833 */
[----:B------:R-:W5:Y:S01]  /*d550*/  MUFU.EX2 R156, R156 ;  /* 0x0000009c009c7308 */ /* 0x000f620000000800 */
[----:B------:R-:W-:Y:S01]  /*d560*/  FFMA.FTZ R43, R43, c[0x0][0x23c], -R51 ;  /* 0x00008f002b2b7a23 */ /* 0x000fe20000010833 */
[----:B------:R-:W-:Y:S01]  /*d570*/  HMMA.16816.F32.BF16 R16, R28, R6, R16 ;  /* 0x000000061c10723c */ /* 0x000fe20000041810 */
[----:B------:R-:W2:Y:S01]  /*d580*/  LDSM.16.MT88.4 R4, [R150+0x6800] ;  /* 0x006800009604783b */ /* 0x000ea20000004200 */
[----:B------:R-:W-:-:S02]  /*d590*/  FFMA.FTZ R143, R201, c[0x0][0x23c], -R87 ;  /* 0x00008f00c98f7a23 */ /* 0x000fc40000010857 */
[----:B------:R-:W-:Y:S02]  /*d5a0*/  FFMA.FTZ R159, R196, c[0x0][0x23c], -R87 ;  /* 0x00008f00c49f7a23 */ /* 0x000fe40000010857 */
[----:B------:R-:W1:Y:S01]  /*d5b0*/  MUFU.EX2 R155, R155 ;  /* 0x0000009b009b7308 */ /* 0x000e620000000800 */
[--C-:B------:R-:W-:Y:S01]  /*d5c0*/  FFMA.FTZ R42, R42, c[0x0][0x23c], -R51.reuse ;  /* 0x00008f002a2a7a23 */ /* 0x100fe20000010833 */
[C---:B----4-:R-:W-:Y:S01]  /*d5d0*/  HMMA.16816.F32.BF16 R136, R28.reuse, R20, R136 ;  /* 0x000000141c88723c */ /* 0x050fe20000041888 */
[--C-:B------:R-:W-:Y:S02]  /*d5e0*/  FFMA.FTZ R41, R41, c[0x0][0x23c], -R51.reuse ;  /* 0x00008f0029297a23 */ /* 0x100fe40000010833 */
[--C-:B------:R-:W-:Y:S02]  /*d5f0*/  FFMA.FTZ R40, R40, c[0x0][0x23c], -R51.reuse ;  /* 0x00008f0028287a23 */ /* 0x100fe40000010833 */
[--C-:B------:R-:W-:Y:S01]  /*d600*/  FFMA.FTZ R38, R38, c[0x0][0x23c], -R51.reuse ;  /* 0x00008f0026267a23 */ /* 0x100fe20000010833 */
[----:B------:R-:W-:Y:S01]  /*d610*/  MUFU.EX2 R154, R154 ;  /* 0x0000009a009a7308 */ /* 0x000fe20000000800 */
[--C-:B------:R-:W-:Y:S01]  /*d620*/  FFMA.FTZ R37, R37, c[0x0][0x23c], -R51.reuse ;  /* 0x00008f0025257a23 */ /* 0x100fe20000010833 */
[----:B------:R-:W-:Y:S01]  /*d630*/  HMMA.16816.F32.BF16 R24, R28, R22, R24 ;  /* 0x000000161c18723c */ /* 0x000fe20000041818 */
[----:B------:R-:W4:Y:S01]  /*d640*/  LDSM.16.MT88.4 R20, [R151+0x6c00] ;  /* 0x006c00009714783b */ /* 0x000f220000004200 */
[----:B------:R-:W-:-:S02]  /*d650*/  FFMA.FTZ R36, R36, c[0x0][0x23c], -R51 ;  /* 0x00008f0024247a23 */ /* 0x000fc40000010833 */
[----:B------:R-:W-:Y:S02]  /*d660*/  FFMA.FTZ R35, R35, c[0x0][0x23c], -R51 ;  /* 0x00008f0023237a23 */ /* 0x000fe40000010833 */
[----:B------:R-:W2:Y:S01]  /*d670*/  MUFU.EX2 R153, R153 ;  /* 0x0000009900997308 */ /* 0x000ea20000000800 */
[----:B------:R-:W-:Y:S01]  /*d680*/  F2FP.BF16.PACK_AB R28, R75, R76 ;  /* 0x0000004c4b1c723e */ /* 0x000fe200000010ff */
[----:B------:R-:W-:Y:S01]  /*d690*/  FADD.FTZ R76, R76, R78 ;  /* 0x0000004e4c4c7221 */ /* 0x000fe20000010000 */
[C---:B---3--:R-:W-:Y:S01]  /*d6a0*/  F2FP.BF16.PACK_AB R29, R162.reuse, R183 ;  /* 0x000000b7a21d723e */ /* 0x048fe200000010ff */
        /* <DEDUP_REMOVED lines=8> */
[C---:B-1----:R-:W-:Y:S01]  /*d730*/  HMMA.16816.F32.BF16 R12, R28.reuse, R8, R12 ;  /* 0x000000081c0c723c */ /* 0x042fe2000004180c */
[----:B------:R-:W-:Y:S01]  /*d740*/  FADD.FTZ R73, R73, R76 ;  /* 0x0000004c49497221 */ /* 0x000fe20000010000 */
[----:B------:R-:W-:Y:S01]  /*d750*/  MUFU.EX2 R149, R149 ;  /* 0x0000009500957308 */ /* 0x000fe20000000800 */
[----:B------:R-:W-:Y:S02]  /*d760*/  FADD.FTZ R163, R189, R163 ;  /* 0x000000a3bda37221 */ /* 0x000fe40000010000 */
[----:B------:R-:W-:Y:S02]  /*d770*/  FADD.FTZ R73, R72, R73 ;  /* 0x0000004948497221 */ /* 0x000fe40000010000 */
[----:B------:R-:W-:Y:S01]  /*d780*/  FFMA.FTZ R188, R46, c[0x0][0x23c], -R87 ;  /* 0x00008f002ebc7a23 */ /* 0x000fe20000010857 */
[----:B------:R-:W-:Y:S01]  /*d790*/  HMMA.16816.F32.BF16 R16, R28, R10, R16 ;  /* 0x0000000a1c10723c */ /* 0x000fe20000041810 */
[----:B------:R-:W1:Y:S01]  /*d7a0*/  LDSM.16.MT88.4 R8, [R150+0x6c00] ;  /* 0x006c00009608783b */ /* 0x000e620000004200 */
[----:B------:R-:W3:Y:S01]  /*d7b0*/  MUFU.EX2 R148, R148 ;  /* 0x0000009400947308 */ /* 0x000ee20000000800 */
[----:B------:R-:W-:-:S02]  /*d7c0*/  FFMA.FTZ R34, R34, c[0x0][0x23c], -R51 ;  /* 0x00008f0022227a23 */ /* 0x000fc40000010833 */
[----:B------:R-:W-:-:S03]  /*d7d0*/  FFMA.FTZ R187, R3, c[0x0][0x23c], -R51 ;  /* 0x00008f0003bb7a23 */ /* 0x000fc60000010833 */
[C---:B--2---:R-:W-:Y:S02]  /*d7e0*/  HMMA.16816.F32.BF16 R136, R28.reuse, R4, R136 ;  /* 0x000000041c88723c */ /* 0x044fe40000041888 */
[----:B------:R-:W-:Y:S06]  /*d7f0*/  MUFU.EX2 R130, R130 ;  /* 0x0000008200827308 */ /* 0x000fec0000000800 */
[----:B------:R-:W-:Y:S01]  /*d800*/  HMMA.16816.F32.BF16 R24, R28, R6, R24 ;  /* 0x000000061c18723c */ /* 0x000fe20000041818 */
[----:B------:R-:W2:Y:S01]  /*d810*/  LDSM.16.MT88.4 R4, [R151+0x7000] ;  /* 0x007000009704783b */ /* 0x000ea20000004200 */
[----:B------:R-:W1:Y:S05]  /*d820*/  MUFU.EX2 R126, R126 ;  /* 0x0000007e007e7308 */ /* 0x000e6a0000000800 */
[C---:B------:R-:W-:Y:S01]  /*d830*/  F2FP.BF16.PACK_AB R28, R71.reuse, R72 ;  /* 0x00000048471c723e */ /* 0x040fe200000010ff */
[----:B------:R-:W-:Y:S01]  /*d840*/  FADD.FTZ R71, R71, R73 ;  /* 0x0000004947477221 */ /* 0x000fe20000010000 */
[----:B------:R-:W-:Y:S01]  /*d850*/  F2FP.BF16.PACK_AB R29, R171, R186 ;  /* 0x000000baab1d723e */ /* 0x000fe200000010ff */
[----:B------:R-:W1:Y:S01]  /*d860*/  MUFU.EX2 R60, R60 ;  /* 0x0000003c003c7308 */ /* 0x000e620000000800 */
[----:B------:R-:W-:Y:S01]  /*d870*/  F2FP.BF16.PACK_AB R30, R69, R70 ;  /* 0x00000046451e723e */ /* 0x000fe200000010ff */
[----:B------:R-:W-:Y:S01]  /*d880*/  FADD.FTZ R186, R186, R163 ;  /* 0x000000a3baba7221 */ /* 0x000fe20000010000 */
[----:B------:R-:W-:Y:S01]  /*d890*/  F2FP.BF16.PACK_AB R31, R160, R161 ;  /* 0x000000a1a01f723e */ /* 0x000fe200000010ff */
        /* <DEDUP_REMOVED lines=8> */
[----:B------:R-:W-:Y:S01]  /*d920*/  MUFU.EX2 R58, R58 ;  /* 0x0000003a003a7308 */ /* 0x000fe20000000800 */
[----:B------:R-:W-:Y:S01]  /*d930*/  FADD.FTZ R69, R67, R69 ;  /* 0x0000004543457221 */ /* 0x000fe20000010000 */
[----:B------:R-:W-:Y:S01]  /*d940*/  HMMA.16816.F32.BF16 R16, R28, R22, R16 ;  /* 0x000000161c10723c */ /* 0x000fe20000041810 */
[----:B------:R-:W4:Y:S01]  /*d950*/  LDSM.16.MT88.4 R20, [R150+0x7000] ;  /* 0x007000009614783b */ /* 0x000f220000004200 */
[----:B-----5:R-:W-:-:S04]  /*d960*/  FADD.FTZ R160, R156, R160 ;  /* 0x000000a09ca07221 */ /* 0x020fc80000010000 */
[----:B------:R-:W-:Y:S01]  /*d970*/  MUFU.EX2 R57, R57 ;  /* 0x0000003900397308 */ /* 0x000fe20000000800 */
[----:B------:R-:W-:Y:S01]  /*d980*/  FADD.FTZ R160, R155, R160 ;  /* 0x000000a09ba07221 */ /* 0x000fe20000010000 */
[C---:B-1----:R-:W-:Y:S06]  /*d990*/  HMMA.16816.F32.BF16 R136, R28.reuse, R8, R136 ;  /* 0x000000081c88723c */ /* 0x042fec0000041888 */
[----:B------:R-:W-:Y:S02]  /*d9a0*/  MUFU.EX2 R124, R124 ;  /* 0x0000007c007c7308 */ /* 0x000fe40000000800 */
[----:B------:R-:W-:Y:S01]  /*d9b0*/  HMMA.16816.F32.BF16 R24, R28, R10, R24 ;  /* 0x0000000a1c18723c */ /* 0x000fe20000041818 */
[----:B------:R-:W1:Y:S05]  /*d9c0*/  LDSM.16.MT88.4 R8, [R151+0x7400] ;  /* 0x007400009708783b */ /* 0x000e6a0000004200 */
[----:B------:R-:W5:Y:S01]  /*d9d0*/  MUFU.EX2 R123, R123 ;  /* 0x0000007b007b7308 */ /* 0x000f620000000800 */
[----:B------:R-:W-:-:S02]  /*d9e0*/  F2FP.BF16.PACK_AB R28, R67, R68 ;  /* 0x00000044431c723e */ /* 0x000fc400000010ff */
[----:B------:R-:W-:Y:S02]  /*d9f0*/  F2FP.BF16.PACK_AB R29, R155, R156 ;  /* 0x0000009c9b1d723e */ /* 0x000fe400000010ff */
[----:B------:R-:W-:Y:S01]  /*da00*/  F2FP.BF16.PACK_AB R30, R65, R66 ;  /* 0x00000042411e723e */ /* 0x000fe200000010ff */
[----:B------:R-:W-:Y:S01]  /*da10*/  FADD.FTZ R66, R66, R69 ;  /* 0x0000004542427221 */ /* 0x000fe20000010000 */
[----:B------:R-:W-:Y:S01]  /*da20*/  F2FP.BF16.PACK_AB R31, R153, R154 ;  /* 0x0000009a991f723e */ /* 0x000fe200000010ff */
[----:B------:R-:W-:Y:S01]  /*da30*/  MUFU.EX2 R122, R122 ;  /* 0x0000007a007a7308 */ /* 0x000fe20000000800 */
[----:B------:R-:W-:Y:S02]  /*da40*/  FADD.FTZ R154, R154, R160 ;  /* 0x000000a09a9a7221 */ /* 0x000fe40000010000 */
[----:B------:R-:W-:Y:S02]  /*da50*/  FADD.FTZ R66, R65, R66 ;  /* 0x0000004241427221 */ /* 0x000fe40000010000 */
[----:B------:R-:W-:Y:S01]  /*da60*/  FADD.FTZ R154, R153, R154 ;  /* 0x0000009a999a7221 */ /* 0x000fe20000010000 */
[C---:B--2---:R-:W-:Y:S01]  /*da70*/  HMMA.16816.F32.BF16 R12, R28.reuse, R4, R12 ;  /* 0x000000041c0c723c */ /* 0x044fe2000004180c */
[----:B------:R-:W-:Y:S01]  /*da80*/  FADD.FTZ R66, R64, R66 ;  /* 0x0000004240427221 */ /* 0x000fe20000010000 */
[----:B------:R-:W2:Y:S06]  /*da90*/  MUFU.EX2 R113, R113 ;  /* 0x0000007100717308 */ /* 0x000eac0000000800 */
[C---:B------:R-:W-:Y:S01]  /*daa0*/  HMMA.16816.F32.BF16 R16, R28.reuse, R6, R16 ;  /* 0x000000061c10723c */ /* 0x040fe20000041810 */
[----:B------:R-:W2:Y:S01]  /*dab0*/  LDSM.16.MT88.4 R4, [R150+0x7400] ;  /* 0x007400009604783b */ /* 0x000ea20000004200 */
[----:B------:R-:W-:Y:S06]  /*dac0*/  MUFU.EX2 R56, R56 ;  /* 0x0000003800387308 */ /* 0x000fec0000000800 */
[C---:B----4-:R-:W-:Y:S02]  /*dad0*/  HMMA.16816.F32.BF16 R136, R28.reuse, R20, R136 ;  /* 0x000000141c88723c */ /* 0x050fe40000041888 */
[----:B------:R-:W-:Y:S06]  /*dae0*/  MUFU.EX2 R55, R55 ;  /* 0x0000003700377308 */ /* 0x000fec0000000800 */
[----:B------:R-:W-:Y:S01]  /*daf0*/  HMMA.16816.F32.BF16 R24, R28, R22, R24 ;  /* 0x000000161c18723c */ /* 0x000fe20000041818 */
[----:B------:R-:W4:Y:S01]  /*db00*/  LDSM.16.MT88.4 R20, [R151+0x7800] ;  /* 0x007800009714783b */ /* 0x000f220000004200 */
[----:B------:R-:W-:Y:S05]  /*db10*/  MUFU.EX2 R54, R54 ;  /* 0x0000003600367308 */ /* 0x000fea0000000800 */
[C---:B------:R-:W-:Y:S01]  /*db20*/  F2FP.BF16.PACK_AB R28, R63.reuse, R64 ;  /* 0x000000403f1c723e */ /* 0x040fe200000010ff */
[----:B------:R-:W-:Y:S01]  /*db30*/  FADD.FTZ R63, R63, R66 ;  /* 0x000000423f3f7221 */ /* 0x000fe20000010000 */
[----:B---3--:R-:W-:Y:S01]  /*db40*/  F2FP.BF16.PACK_AB R29, R148, R149 ;  /* 0x00000095941d723e */ /* 0x008fe200000010ff */
[----:B------:R-:W-:Y:S01]  /*db50*/  MUFU.EX2 R53, R53 ;  /* 0x0000003500357308 */ /* 0x000fe20000000800 */
[----:B------:R-:W-:Y:S01]  /*db60*/  F2FP.BF16.PACK_AB R30, R61, R62 ;  /* 0x0000003e3d1e723e */ /* 0x000fe200000010ff */
[----:B------:R-:W-:Y:S01]  /*db70*/  FADD.FTZ R149, R149, R154 ;  /* 0x0000009a95957221 */ /* 0x000fe20000010000 */
[----:B------:R-:W-:Y:S01]  /*db80*/  F2FP.BF16.PACK_AB R31, R126, R130 ;  /* 0x000000827e1f723e */ /* 0x000fe200000010ff */
[----:B------:R-:W-:-:S02]  /*db90*/  FADD.FTZ R63, R62, R63 ;  /* 0x0000003f3e3f7221 */ /* 0x000fc40000010000 */
[----:B------:R-:W-:Y:S02]  /*dba0*/  FADD.FTZ R149, R148, R149 ;  /* 0x0000009594957221 */ /* 0x000fe40000010000 */
[----:B------:R-:W3:Y:S01]  /*dbb0*/  MUFU.EX2 R103, R103 ;  /* 0x0000006700677308 */ /* 0x000ee20000000800 */
[----:B------:R-:W-:Y:S01]  /*dbc0*/  FADD.FTZ R61, R61, R63 ;  /* 0x0000003f3d3d7221 */ /* 0x000fe20000010000 */
[C---:B-1----:R-:W-:Y:S01]  /*dbd0*/  HMMA.16816.F32.BF16 R12, R28.reuse, R8, R12 ;  /* 0x000000081c0c723c */ /* 0x042fe2000004180c */
[----:B------:R-:W-:Y:S02]  /*dbe0*/  FADD.FTZ R130, R130, R149 ;  /* 0x0000009582827221 */ /* 0x000fe40000010000 */
[----:B------:R-:W-:Y:S02]  /*dbf0*/  FADD.FTZ R61, R60, R61 ;  /* 0x0000003d3c3d7221 */ /* 0x000fe40000010000 */
[----:B------:R-:W-:Y:S01]  /*dc00*/  FADD.FTZ R130, R126, R130 ;  /* 0x000000827e827221 */ /* 0x000fe20000010000 */
[----:B------:R-:W1:Y:S02]  /*dc10*/  MUFU.EX2 R2, R101 ;  /* 0x0000006500027308 */ /* 0x000e640000000800 */
[C---:B------:R-:W-:Y:S01]  /*dc20*/  HMMA.16816.F32.BF16 R16, R28.reuse, R10, R16 ;  /* 0x0000000a1c10723c */ /* 0x040fe20000041810 */
[----:B------:R-:W1:Y:S05]  /*dc30*/  LDSM.16.MT88.4 R8, [R150+0x7800] ;  /* 0x007800009608783b */ /* 0x000e6a0000004200 */
[----:B------:R-:W-:Y:S02]  /*dc40*/  MUFU.EX2 R98, R98 ;  /* 0x0000006200627308 */ /* 0x000fe40000000800 */
[C---:B--2---:R-:W-:Y:S06]  /*dc50*/  HMMA.16816.F32.BF16 R136, R28.reuse, R4, R136 ;  /* 0x000000041c88723c */ /* 0x044fec0000041888 */
[----:B------:R-:W2:Y:S01]  /*dc60*/  MUFU.EX2 R95, R95 ;  /* 0x0000005f005f7308 */ /* 0x000ea20000000800 */
[----:B------:R-:W-:Y:S01]  /*dc70*/  F2FP.BF16.PACK_AB R4, R59, R60 ;  /* 0x0000003c3b04723e */ /* 0x000fe200000010ff */
[----:B------:R-:W-:Y:S01]  /*dc80*/  HMMA.16816.F32.BF16 R24, R28, R6, R24 ;  /* 0x000000061c18723c */ /* 0x000fe20000041818 */
[----:B-----5:R-:W-:Y:S01]  /*dc90*/  F2FP.BF16.PACK_AB R5, R123, R124 ;  /* 0x0000007c7b05723e */ /* 0x020fe200000010ff */
[----:B------:R-:W5:Y:S01]  /*dca0*/  LDSM.16.MT88.4 R28, [R151+0x7c00] ;  /* 0x007c0000971c783b */ /* 0x000f620000004200 */
[----:B------:R-:W-:-:S02]  /*dcb0*/  FADD.FTZ R124, R124, R130 ;  /* 0x000000827c7c7221 */ /* 0x000fc40000010000 */
[----:B------:R-:W-:Y:S01]  /*dcc0*/  FADD.FTZ R59, R59, R61 ;  /* 0x0000003d3b3b7221 */ /* 0x000fe20000010000 */
[----:B------:R-:W1:Y:S01]  /*dcd0*/  MUFU.EX2 R52, R52 ;  /* 0x0000003400347308 */ /* 0x000e620000000800 */
[----:B------:R-:W-:Y:S01]  /*dce0*/  F2FP.BF16.PACK_AB R6, R57, R58 ;  /* 0x0000003a3906723e */ /* 0x000fe200000010ff */
[----:B------:R-:W-:Y:S01]  /*dcf0*/  FADD.FTZ R124, R123, R124 ;  /* 0x0000007c7b7c7221 */ /* 0x000fe20000010000 */
[----:B------:R-:W-:Y:S01]  /*dd00*/  F2FP.BF16.PACK_AB R7, R113, R122 ;  /* 0x0000007a7107723e */ /* 0x000fe200000010ff */
[----:B------:R-:W-:Y:S02]  /*dd10*/  FADD.FTZ R59, R58, R59 ;  /* 0x0000003b3a3b7221 */ /* 0x000fe40000010000 */
[----:B------:R-:W-:Y:S02]  /*dd20*/  FADD.FTZ R124, R122, R124 ;  /* 0x0000007c7a7c7221 */ /* 0x000fe40000010000 */
[----:B------:R-:W2:Y:S01]  /*dd30*/  MUFU.EX2 R0, R0 ;  /* 0x0000000000007308 */ /* 0x000ea20000000800 */
[----:B------:R-:W-:Y:S01]  /*dd40*/  FADD.FTZ R59, R57, R59 ;  /* 0x0000003b393b7221 */ /* 0x000fe20000010000 */
[----:B----4-:R-:W-:Y:S01]  /*dd50*/  HMMA.16816.F32.BF16 R12, R4, R20, R12 ;  /* 0x00000014040c723c */ /* 0x010fe2000004180c */
[----:B------:R-:W-:-:S04]  /*dd60*/  FADD.FTZ R113, R113, R124 ;  /* 0x0000007c71717221 */ /* 0x000fc80000010000 */
[----:B---3--:R-:W-:Y:S01]  /*dd70*/  FADD.FTZ R113, R103, R113 ;  /* 0x0000007167717221 */ /* 0x008fe20000010000 */
[----:B------:R-:W-:Y:S02]  /*dd80*/  MUFU.EX2 R121, R121 ;  /* 0x0000007900797308 */ /* 0x000fe40000000800 */
[----:B------:R-:W-:Y:S01]  /*dd90*/  HMMA.16816.F32.BF16 R16, R4, R22, R16 ;  /* 0x000000160410723c */ /* 0x000fe20000041810 */
[----:B------:R-:W3:Y:S01]  /*dda0*/  LDSM.16.MT88.4 R20, [R150+0x7c00] ;  /* 0x007c00009614783b */ /* 0x000ee20000004200 */
[----:B-1----:R-:W-:-:S04]  /*ddb0*/  FADD.FTZ R113, R2, R113 ;  /* 0x0000007102717221 */ /* 0x002fc80000010000 */
[----:B------:R-:W-:Y:S02]  /*ddc0*/  MUFU.EX2 R131, R131 ;  /* 0x0000008300837308 */ /* 0x000fe40000000800 */
[C---:B------:R-:W-:Y:S06]  /*ddd0*/  HMMA.16816.F32.BF16 R136, R4.reuse, R8, R136 ;  /* 0x000000080488723c */ /* 0x040fec0000041888 */
[----:B------:R-:W-:Y:S02]  /*dde0*/  MUFU.EX2 R90, R91 ;  /* 0x0000005b005a7308 */ /* 0x000fe40000000800 */
[----:B------:R-:W-:Y:S01]  /*ddf0*/  HMMA.16816.F32.BF16 R24, R4, R10, R24 ;  /* 0x0000000a0418723c */ /* 0x000fe20000041818 */
[----:B------:R-:W1:Y:S05]  /*de00*/  LDSM.16.MT88.4 R8, [R151+0x8000] ;  /* 0x008000009708783b */ /* 0x000e6a0000004200 */
[----:B------:R-:W4:Y:S01]  /*de10*/  MUFU.EX2 R45, R45 ;  /* 0x0000002d002d7308 */ /* 0x000f220000000800 */
        /* <DEDUP_REMOVED lines=8> */
[----:B------:R-:W-:-:S02]  /*dea0*/  FADD.FTZ R98, R98, R113 ;  /* 0x0000007162627221 */ /* 0x000fc40000010000 */
[----:B------:R-:W-:Y:S02]  /*deb0*/  FADD.FTZ R56, R54, R56 ;  /* 0x0000003836387221 */ /* 0x000fe40000010000 */
[----:B------:R-:W-:Y:S01]  /*dec0*/  FADD.FTZ R98, R95, R98 ;  /* 0x000000625f627221 */ /* 0x000fe20000010000 */
[----:B-----5:R-:W-:Y:S01]  /*ded0*/  HMMA.16816.F32.BF16 R12, R4, R28, R12 ;  /* 0x0000001c040c723c */ /* 0x020fe2000004180c */
[----:B------:R-:W-:Y:S01]  /*dee0*/  FADD.FTZ R53, R53, R56 ;  /* 0x0000003835357221 */ /* 0x000fe20000010000 */
[----:B------:R2:W5:Y:S03]  /*def0*/  MUFU.EX2 R82, R43 ;  /* 0x0000002b00527308 */ /* 0x0005660000000800 */
[----:B------:R-:W-:-:S03]  /*df00*/  FADD.FTZ R53, R52, R53 ;  /* 0x0000003534357221 */ /* 0x000fc60000010000 */
[C---:B------:R-:W-:Y:S01]  /*df10*/  HMMA.16816.F32.BF16 R16, R4.reuse, R30, R16 ;  /* 0x0000001e0410723c */ /* 0x040fe20000041810 */
[----:B------:R-:W1:Y:S01]  /*df20*/  LDSM.16.MT88.4 R28, [R150+0x8000] ;  /* 0x00800000961c783b */ /* 0x000e620000004200 */
[----:B------:R-:W1:Y:S06]  /*df30*/  MUFU.EX2 R143, R143 ;  /* 0x0000008f008f7308 */ /* 0x000e6c0000000800 */
[----:B---3--:R-:W-:Y:S01]  /*df40*/  HMMA.16816.F32.BF16 R136, R4, R20, R136 ;  /* 0x000000140488723c */ /* 0x008fe20000041888 */
[----:B--2---:R-:W-:Y:S01]  /*df50*/  FFMA.FTZ R43, R50, c[0x0][0x23c], -R87 ;  /* 0x00008f00322b7a23 */ /* 0x004fe20000010857 */
[----:B------:R-:W-:Y:S01]  /*df60*/  MUFU.EX2 R159, R159 ;  /* 0x0000009f009f7308 */ /* 0x000fe20000000800 */
[----:B------:R-:W-:-:S02]  /*df70*/  FFMA.FTZ R50, R39, c[0x0][0x23c], -R51 ;  /* 0x00008f0027327a23 */ /* 0x000fc40000010833 */
[----:B------:R-:W-:-:S03]  /*df80*/  FFMA.FTZ R39, R48, c[0x0][0x23c], -R87 ;  /* 0x00008f0030277a23 */ /* 0x000fc60000010857 */
[----:B------:R-:W-:Y:S01]  /*df90*/  HMMA.16816.F32.BF16 R24, R4, R22, R24 ;  /* 0x000000160418723c */ /* 0x000fe20000041818 */
[----:B------:R-:W2:Y:S01]  /*dfa0*/  LDSM.16.MT88.4 R20, [R151+0x8400] ;  /* 0x008400009714783b */ /* 0x000ea20000004200 */
[----:B------:R-:W-:Y:S05]  /*dfb0*/  MUFU.EX2 R190, R190 ;  /* 0x000000be00be7308 */ /* 0x000fea0000000800 */
[C---:B------:R-:W-:Y:S01]  /*dfc0*/  F2FP.BF16.PACK_AB R4, R0.reuse, R52 ;  /* 0x000000340004723e */ /* 0x040fe200000010ff */
[----:B------:R-:W-:Y:S01]  /*dfd0*/  FADD.FTZ R0, R0, R53 ;  /* 0x0000003500007221 */ /* 0x000fe20000010000 */
[----:B----4-:R-:W-:Y:S01]  /*dfe0*/  F2FP.BF16.PACK_AB R5, R45, R90 ;  /* 0x0000005a2d05723e */ /* 0x010fe200000010ff */
[----:B------:R-:W-:Y:S01]  /*dff0*/  FADD.FTZ R90, R90, R98 ;  /* 0x000000625a5a7221 */ /* 0x000fe20000010000 */
[----:B------:R-:W-:Y:S01]  /*e000*/  F2FP.BF16.PACK_AB R6, R131, R121 ;  /* 0x000000798306723e */ /* 0x000fe200000010ff */
[----:B------:R-:W-:Y:S01]  /*e010*/  MUFU.EX2 R157, R157 ;  /* 0x0000009d009d7308 */ /* 0x000fe20000000800 */
[----:B-----5:R-:W-:Y:S01]  /*e020*/  F2FP.BF16.PACK_AB R7, R82, R44 ;  /* 0x0000002c5207723e */ /* 0x020fe200000010ff */
[----:B------:R-:W-:-:S02]  /*e030*/  FADD.FTZ R90, R45, R90 ;  /* 0x0000005a2d5a7221 */ /* 0x000fc40000010000 */
[----:B------:R-:W-:Y:S02]  /*e040*/  FADD.FTZ R0, R121, R0 ;  /* 0x0000000079007221 */ /* 0x000fe40000010000 */
[----:B------:R-:W-:Y:S02]  /*e050*/  FADD.FTZ R44, R44, R90 ;  /* 0x0000005a2c2c7221 */ /* 0x000fe40000010000 */
[----:B-1----:R-:W-:Y:S01]  /*e060*/  HMMA.16816.F32.BF16 R12, R4, R8, R12 ;  /* 0x00000008040c723c */ /* 0x002fe2000004180c */
[----:B------:R-:W1:Y:S01]  /*e070*/  MUFU.EX2 R42, R42 ;  /* 0x0000002a002a7308 */ /* 0x000e620000000800 */
[----:B------:R-:W-:Y:S01]  /*e080*/  FADD.FTZ R131, R131, R0 ;  /* 0x0000000083837221 */ /* 0x000fe20000010000 */
[----:B------:R-:W-:Y:S01]  /*e090*/  MOV R0, R88 ;  /* 0x0000005800007202 */ /* 0x000fe20000000f00 */
[----:B------:R-:W-:Y:S02]  /*e0a0*/  FADD.FTZ R44, R82, R44 ;  /* 0x0000002c522c7221 */ /* 0x000fe40000010000 */
[----:B------:R-:W-:-:S02]  /*e0b0*/  FADD.FTZ R131, R143, R131 ;  /* 0x000000838f837221 */ /* 0x000fc40000010000 */
[C---:B------:R-:W-:Y:S01]  /*e0c0*/  HMMA.16816.F32.BF16 R16, R4.reuse, R10, R16 ;  /* 0x0000000a0410723c */ /* 0x040fe20000041810 */
[----:B------:R-:W3:Y:S01]  /*e0d0*/  MUFU.EX2 R41, R41 ;  /* 0x0000002900297308 */ /* 0x000ee20000000800 */
[----:B------:R-:W4:Y:S06]  /*e0e0*/  LDSM.16.MT88.4 R8, [R150+0x8400] ;  /* 0x008400009608783b */ /* 0x000f2c0000004200 */
[----:B------:R-:W-:Y:S01]  /*e0f0*/  HMMA.16816.F32.BF16 R136, R4, R28, R136 ;  /* 0x0000001c0488723c */ /* 0x000fe20000041888 */
[----:B------:R-:W5:Y:S01]  /*e100*/  MUFU.EX2 R40, R40 ;  /* 0x0000002800287308 */ /* 0x000f620000000800 */
[----:B-1----:R-:W-:-:S06]  /*e110*/  FADD.FTZ R44, R42, R44 ;  /* 0x0000002c2a2c7221 */ /* 0x002fcc0000010000 */
[----:B------:R-:W-:Y:S01]  /*e120*/  HMMA.16816.F32.BF16 R24, R4, R30, R24 ;  /* 0x0000001e0418723c */ /* 0x000fe20000041818 */
[----:B------:R-:W1:Y:S01]  /*e130*/  MUFU.EX2 R50, R50 ;  /* 0x0000003200327308 */ /* 0x000e620000000800 */
[----:B------:R-:W4:Y:S05]  /*e140*/  LDSM.16.MT88.4 R28, [R151+0x8800] ;  /* 0x00880000971c783b */ /* 0x000f2a0000004200 */
[C---:B------:R-:W-:Y:S01]  /*e150*/  F2FP.BF16.PACK_AB R4, R159.reuse, R143 ;  /* 0x0000008f9f04723e */ /* 0x040fe200000010ff */
[----:B------:R-:W-:Y:S01]  /*e160*/  FADD.FTZ R159, R159, R131 ;  /* 0x000000839f9f7221 */ /* 0x000fe20000010000 */
[----:B---3--:R-:W-:Y:S01]  /*e170*/  F2FP.BF16.PACK_AB R5, R41, R42 ;  /* 0x0000002a2905723e */ /* 0x008fe200000010ff */
[----:B------:R-:W3:Y:S01]  /*e180*/  MUFU.EX2 R152, R152 ;  /* 0x0000009800987308 */ /* 0x000ee20000000800 */
[----:B------:R-:W-:Y:S01]  /*e190*/  F2FP.BF16.PACK_AB R6, R157, R190 ;  /* 0x000000be9d06723e */ /* 0x000fe200000010ff */
[----:B------:R-:W-:-:S02]  /*e1a0*/  FADD.FTZ R41, R41, R44 ;  /* 0x0000002c29297221 */ /* 0x000fc40000010000 */
[----:B------:R-:W-:Y:S02]  /*e1b0*/  FADD.FTZ R159, R190, R159 ;  /* 0x0000009fbe9f7221 */ /* 0x000fe40000010000 */
[----:B-----5:R-:W-:Y:S01]  /*e1c0*/  FADD.FTZ R41, R40, R41 ;  /* 0x0000002928297221 */ /* 0x020fe20000010000 */
[C---:B-1----:R-:W-:Y:S01]  /*e1d0*/  F2FP.BF16.PACK_AB R7, R50.reuse, R40 ;  /* 0x000000283207723e */ /* 0x042fe200000010ff */
[----:B------:R-:W1:Y:S01]  /*e1e0*/  MUFU.EX2 R108, R108 ;  /* 0x0000006c006c7308 */ /* 0x000e620000000800 */
[----:B------:R-:W-:Y:S02]  /*e1f0*/  FADD.FTZ R157, R157, R159 ;  /* 0x0000009f9d9d7221 */ /* 0x000fe40000010000 */
[----:B------:R-:W-:-:S03]  /*e200*/  FADD.FTZ R50, R50, R41 ;  /* 0x0000002932327221 */ /* 0x000fc60000010000 */
[----:B--2---:R-:W-:Y:S02]  /*e210*/  HMMA.16816.F32.BF16 R12, R4, R20, R12 ;  /* 0x00000014040c723c */ /* 0x004fe4000004180c */
[----:B------:R-:W-:Y:S01]  /*e220*/  MUFU.EX2 R93, R93 ;  /* 0x0000005d005d7308 */ /* 0x000fe20000000800 */
[----:B---3--:R-:W-:-:S05]  /*e230*/  FADD.FTZ R157, R152, R157 ;  /* 0x0000009d989d7221 */ /* 0x008fca0000010000 */
[C---:B------:R-:W-:Y:S01]  /*e240*/  HMMA.16816.F32.BF16 R16, R4.reuse, R22, R16 ;  /* 0x000000160410723c */ /* 0x040fe20000041810 */
[----:B------:R-:W2:Y:S01]  /*e250*/  LDSM.16.MT88.4 R20, [R150+0x8800] ;  /* 0x008800009614783b */ /* 0x000ea20000004200 */
[----:B------:R-:W3:Y:S06]  /*e260*/  MUFU.EX2 R43, R43 ;  /* 0x0000002b002b7308 */ /* 0x000eec0000000800 */
[C---:B----4-:R-:W-:Y:S02]  /*e270*/  HMMA.16816.F32.BF16 R136, R4.reuse, R8, R136 ;  /* 0x000000080488723c */ /* 0x050fe40000041888 */
[----:B------:R-:W4:Y:S06]  /*e280*/  MUFU.EX2 R38, R38 ;  /* 0x0000002600267308 */ /* 0x000f2c0000000800 */
[----:B------:R-:W-:Y:S01]  /*e290*/  HMMA.16816.F32.BF16 R24, R4, R10, R24 ;  /* 0x0000000a0418723c */ /* 0x000fe20000041818 */
[----:B------:R-:W5:Y:S01]  /*e2a0*/  LDSM.16.MT88.4 R8, [R151+0x8c00] ;  /* 0x008c00009708783b */ /* 0x000f620000004200 */
[----:B------:R-:W2:Y:S05]  /*e2b0*/  MUFU.EX2 R37, R37 ;  /* 0x0000002500257308 */ /* 0x000eaa0000000800 */
[C---:B-1----:R-:W-:Y:S01]  /*e2c0*/  F2FP.BF16.PACK_AB R4, R108.reuse, R152 ;  /* 0x000000986c04723e */ /* 0x042fe200000010ff */
[----:B------:R-:W-:Y:S01]  /*e2d0*/  FADD.FTZ R108, R108, R157 ;  /* 0x0000009d6c6c7221 */ /* 0x000fe20000010000 */
[----:B---3--:R-:W-:Y:S01]  /*e2e0*/  F2FP.BF16.PACK_AB R6, R43, R93 ;  /* 0x0000005d2b06723e */ /* 0x008fe200000010ff */
[----:B------:R-:W1:Y:S01]  /*e2f0*/  MUFU.EX2 R36, R36 ;  /* 0x0000002400247308 */ /* 0x000e620000000800 */
[----:B----4-:R-:W-:-:S02]  /*e300*/  FADD.FTZ R50, R38, R50 ;  /* 0x0000003226327221 */ /* 0x010fc40000010000 */
[----:B------:R-:W-:-:S04]  /*e310*/  FADD.FTZ R108, R93, R108 ;  /* 0x0000006c5d6c7221 */ /* 0x000fc80000010000 */
[----:B------:R-:W-:Y:S01]  /*e320*/  FADD.FTZ R43, R43, R108 ;  /* 0x0000006c2b2b7221 */ /* 0x000fe20000010000 */
[----:B------:R-:W3:Y:S01]  /*e330*/  MUFU.EX2 R35, R35 ;  /* 0x0000002300237308 */ /* 0x000ee20000000800 */
[C---:B--2---:R-:W-:Y:S01]  /*e340*/  F2FP.BF16.PACK_AB R5, R37.reuse, R38 ;  /* 0x000000262505723e */ /* 0x044fe200000010ff */
[----:B------:R-:W-:-:S06]  /*e350*/  FADD.FTZ R37, R37, R50 ;  /* 0x0000003225257221 */ /* 0x000fcc0000010000 */
[----:B------:R-:W2:Y:S01]  /*e360*/  MUFU.EX2 R49, R49 ;  /* 0x0000003100317308 */ /* 0x000ea20000000800 */
[----:B-1----:R-:W-:Y:S01]  /*e370*/  FADD.FTZ R37, R36, R37 ;  /* 0x0000002524257221 */ /* 0x002fe20000010000 */
[----:B---3--:R-:W-:-:S06]  /*e380*/  F2FP.BF16.PACK_AB R7, R35, R36 ;  /* 0x000000242307723e */ /* 0x008fcc00000010ff */
[----:B------:R-:W1:Y:S01]  /*e390*/  MUFU.EX2 R39, R39 ;  /* 0x0000002700277308 */ /* 0x000e620000000800 */
[----:B------:R-:W-:Y:S01]  /*e3a0*/  FADD.FTZ R35, R35, R37 ;  /* 0x0000002523237221 */ /* 0x000fe20000010000 */
[----:B------:R-:W-:Y:S01]  /*e3b0*/  HMMA.16816.F32.BF16 R12, R4, R28, R12 ;  /* 0x0000001c040c723c */ /* 0x000fe2000004180c */
[----:B--2---:R-:W-:-:S05]  /*e3c0*/  FADD.FTZ R43, R49, R43 ;  /* 0x0000002b312b7221 */ /* 0x004fca0000010000 */
[----:B------:R-:W2:Y:S01]  /*e3d0*/  MUFU.EX2 R47, R47 ;  /* 0x0000002f002f7308 */ /* 0x000ea20000000800 */
[----:B------:R-:W-:Y:S01]  /*e3e0*/  FFMA.FTZ R28, R33, c[0x0][0x23c], -R51 ;  /* 0x00008f00211c7a23 */ /* 0x000fe20000010833 */
[C---:B------:R-:W-:Y:S06]  /*e3f0*/  HMMA.16816.F32.BF16 R136, R4.reuse, R20, R136 ;  /* 0x000000140488723c */ /* 0x040fec0000041888 */
[----:B------:R-:W3:Y:S01]  /*e400*/  MUFU.EX2 R188, R188 ;  /* 0x000000bc00bc7308 */ /* 0x000ee20000000800 */
[----:B-1----:R-:W-:Y:S01]  /*e410*/  FADD.FTZ R43, R39, R43 ;  /* 0x0000002b272b7221 */ /* 0x002fe20000010000 */
[C---:B------:R-:W-:Y:S06]  /*e420*/  HMMA.16816.F32.BF16 R16, R4.reuse, R30, R16 ;  /* 0x0000001e0410723c */ /* 0x040fec0000041810 */
[----:B------:R-:W1:Y:S01]  /*e430*/  MUFU.EX2 R34, R34 ;  /* 0x0000002200227308 */ /* 0x000e620000000800 */
[----:B--2---:R-:W-:Y:S01]  /*e440*/  FADD.FTZ R43, R47, R43 ;  /* 0x0000002b2f2b7221 */ /* 0x004fe20000010000 */
[----:B------:R-:W-:Y:S06]  /*e450*/  HMMA.16816.F32.BF16 R24, R4, R22, R24 ;  /* 0x000000160418723c */ /* 0x000fec0000041818 */
[----:B------:R-:W2:Y:S01]  /*e460*/  MUFU.EX2 R28, R28 ;  /* 0x0000001c001c7308 */ /* 0x000ea20000000800 */
[----:B------:R-:W-:-:S02]  /*e470*/  F2FP.BF16.PACK_AB R4, R39, R49 ;  /* 0x000000312704723e */ /* 0x000fc400000010ff */
[----:B---3--:R-:W-:-:S05]  /*e480*/  F2FP.BF16.PACK_AB R6, R188, R47 ;  /* 0x0000002fbc06723e */ /* 0x008fca00000010ff */
[----:B------:R-:W3:Y:S01]  /*e490*/  MUFU.EX2 R2, R2 ;  /* 0x0000000200027308 */ /* 0x000ee20000000800 */
[----:B-1----:R-:W-:Y:S02]  /*e4a0*/  FADD.FTZ R35, R34, R35 ;  /* 0x0000002322237221 */ /* 0x002fe40000010000 */
[----:B------:R-:W-:-:S05]  /*e4b0*/  FADD.FTZ R188, R188, R43 ;  /* 0x0000002bbcbc7221 */ /* 0x000fca0000010000 */
[----:B------:R-:W1:Y:S01]  /*e4c0*/  MUFU.EX2 R187, R187 ;  /* 0x000000bb00bb7308 */ /* 0x000e620000000800 */
[C---:B--2---:R-:W-:Y:S01]  /*e4d0*/  F2FP.BF16.PACK_AB R5, R28.reuse, R34 ;  /* 0x000000221c05723e */ /* 0x044fe200000010ff */
[----:B------:R-:W-:-:S04]  /*e4e0*/  FADD.FTZ R35, R28, R35 ;  /* 0x000000231c237221 */ /* 0x000fc80000010000 */
[----:B---3--:R-:W-:Y:S01]  /*e4f0*/  FADD.FTZ R35, R2, R35 ;  /* 0x0000002302237221 */ /* 0x008fe20000010000 */
[----:B-1----:R-:W-:-:S03]  /*e500*/  F2FP.BF16.PACK_AB R7, R187, R2 ;  /* 0x00000002bb07723e */ /* 0x002fc600000010ff */
[----:B------:R-:W-:Y:S01]  /*e510*/  FADD.FTZ R187, R187, R35 ;  /* 0x00000023bbbb7221 */ /* 0x000fe20000010000 */
[----:B------:R-:W-:-:S03]  /*e520*/  MOV R2, R89 ;  /* 0x0000005900027202 */ /* 0x000fc60000000f00 */
[C---:B------:R-:W-:Y:S08]  /*e530*/  HMMA.16816.F32.BF16 R136, R4.reuse, R132, R136 ;  /* 0x000000840488723c */ /* 0x040ff00000041888 */
[C---:B-----5:R-:W-:Y:S08]  /*e540*/  HMMA.16816.F32.BF16 R144, R4.reuse, R8, R12 ;  /* 0x000000080490723c */ /* 0x060ff0000004180c */
[C---:B------:R-:W-:Y:S08]  /*e550*/  HMMA.16816.F32.BF16 R140, R4.reuse, R10, R16 ;  /* 0x0000000a048c723c */ /* 0x040ff00000041810 */
[----:B------:R-:W-:Y:S08]  /*e560*/  HMMA.16816.F32.BF16 R132, R4, R134, R24 ;  /* 0x000000860484723c */ /* 0x000ff00000041818 */
.L_x_1580:
        /* <DEDUP_REMOVED lines=14> */
.L_x_1590:
        /* <DEDUP_REMOVED lines=64> */
.L_x_1587:
[C---:B------:R-:W-:Y:S04]  /*ea50*/  LEA R170, P0, R6.reuse, R170, 0x1 ;  /* 0x000000aa06aa7211 */ /* 0x040fe800078008ff */
        /* <DEDUP_REMOVED lines=31> */
[----:B---3--:R-:W4:Y:S08]  /*ec50*/  LDSM.16.M88.4 R8, [R165+0x1000] ;  /* 0x00100000a508783b */ /* 0x008f300000000200 */
[----:B------:R-:W3:Y:S08]  /*ec60*/  LDSM.16.M88.4 R24, [R165+0x1800] ;  /* 0x00180000a518783b */ /* 0x000ef00000000200 */
        /* <DEDUP_REMOVED lines=15> */
[C---:B----4-:R-:W-:Y:S08]  /*ed60*/  HMMA.16816.F32.BF16 R4, R128.reuse, R8, RZ ;  /* 0x000000088004723c */ /* 0x050ff000000418ff */
[C---:B------:R-:W-:Y:S08]  /*ed70*/  HMMA.16816.F32.BF16 R8, R128.reuse, R10, RZ ;  /* 0x0000000a8008723c */ /* 0x040ff000000418ff */
[C---:B------:R-:W-:Y:S08]  /*ed80*/  HMMA.16816.F32.BF16 R12, R128.reuse, R16, RZ ;  /* 0x00000010800c723c */ /* 0x040ff000000418ff */
[C---:B------:R-:W-:Y:S08]  /*ed90*/  HMMA.16816.F32.BF16 R16, R128.reuse, R18, RZ ;  /* 0x000000128010723c */ /* 0x040ff000000418ff */
[C---:B---3--:R-:W-:Y:S08]  /*eda0*/  HMMA.16816.F32.BF16 R20, R128.reuse, R24, RZ ;  /* 0x000000188014723c */ /* 0x048ff000000418ff */
        /* <DEDUP_REMOVED lines=33> */
[----:B------:R-:W3:Y:S01]  /*efc0*/  MUFU.TANH R198, R4 ;  /* 0x0000000400c67308 */ /* 0x000ee20000002400 */
        /* <DEDUP_REMOVED lines=9> */
[----:B------:R-:W4:Y:S10]  /*f060*/  MUFU.TANH R194, R6 ;  /* 0x0000000600c27308 */ /* 0x000f340000002400 */
[----:B------:R5:W1:Y:S01]  /*f070*/  MUFU.TANH R193, R7 ;  /* 0x0000000700c17308 */ /* 0x000a620000002400 */
[----:B------:R-:W-:Y:S02]  /*f080*/  FMUL.FTZ R12, R12, c[0x0][0x2ec] ;  /* 0x0000bb000c0c7a20 */ /* 0x000fe40000410000 */
[----:B------:R-:W-:Y:S02]  /*f090*/  FMUL.FTZ R13, R13, c[0x0][0x2ec] ;  /* 0x0000bb000d0d7a20 */ /* 0x000fe40000410000 */
[----:B------:R-:W-:Y:S03]  /*f0a0*/  FMUL.FTZ R14, R14, c[0x0][0x2ec] ;  /* 0x0000bb000e0e7a20 */ /* 0x000fe60000410000 */
[----:B------:R-:W-:Y:S02]  /*f0b0*/  FMUL.FTZ R17, R17, c[0x0][0x2ec] ;  /* 0x0000bb0011117a20 */ /* 0x000fe40000410000 */
[----:B------:R-:W1:Y:S10]  /*f0c0*/  MUFU.TANH R192, R8 ;  /* 0x0000000800c07308 */ /* 0x000e740000002400 */
[----:B------:R-:W1:Y:S01]  /*f0d0*/  MUFU.TANH R202, R9 ;  /* 0x0000000900ca7308 */ /* 0x000e620000002400 */
[----:B-----5:R-:W5:Y:S09]  /*f0e0*/  LDSM.16.M88.4 R4, [R164+0x800] ;  /* 0x00080000a404783b */ /* 0x020f720000000200 */
[----:B------:R-:W1:Y:S10]  /*f0f0*/  MUFU.TANH R200, R10 ;  /* 0x0000000a00c87308 */ /* 0x000e740000002400 */
[----:B------:R1:W1:Y:S10]  /*f100*/  MUFU.TANH R199, R11 ;  /* 0x0000000b00c77308 */ /* 0x0002740000002400 */
[----:B------:R2:W2:Y:S10]  /*f110*/  MUFU.TANH R203, R12 ;  /* 0x0000000c00cb7308 */ /* 0x0004b40000002400 */
[----:B------:R3:W3:Y:S01]  /*f120*/  MUFU.TANH R217, R13 ;  /* 0x0000000d00d97308 */ /* 0x0006e20000002400 */
[----:B-1----:R-:W1:Y:S01]  /*f130*/  LDSM.16.M88.4 R8, [R164+0xc00] ;  /* 0x000c0000a408783b */ /* 0x002e620000000200 */
[C---:B-----5:R-:W-:Y:S08]  /*f140*/  HMMA.16816.F32.BF16 R20, R156.reuse, R4, R20 ;  /* 0x000000049c14723c */ /* 0x060ff00000041814 */
[----:B------:R-:W1:Y:S01]  /*f150*/  MUFU.TANH R14, R14 ;  /* 0x0000000e000e7308 */ /* 0x000e620000002400 */
[C---:B------:R-:W-:Y:S01]  /*f160*/  HMMA.16816.F32.BF16 R24, R156.reuse, R6, R24 ;  /* 0x000000069c18723c */ /* 0x040fe20000041818 */
[----:B------:R-:W5:Y:S02]  /*f170*/  LDSM.16.M88.4 R4, [R164+0x1000] ;  /* 0x00100000a404783b */ /* 0x000f640000000200 */
[----:B--2---:R-:W-:Y:S02]  /*f180*/  FMUL.FTZ R12, R16, c[0x0][0x2ec] ;  /* 0x0000bb00100c7a20 */ /* 0x004fe40000410000 */
[----:B------:R-:W-:Y:S04]  /*f190*/  FMUL.FTZ R16, R18, c[0x0][0x2ec] ;  /* 0x0000bb0012107a20 */ /* 0x000fe80000410000 */
[----:B------:R-:W2:Y:S03]  /*f1a0*/  MUFU.TANH R17, R17 ;  /* 0x0000001100117308 */ /* 0x000ea60000002400 */
[----:B---3--:R-:W-:Y:S02]  /*f1b0*/  FMUL.FTZ R13, R15, c[0x0][0x2ec] ;  /* 0x0000bb000f0d7a20 */ /* 0x008fe40000410000 */
[----:B------:R-:W-:Y:S02]  /*f1c0*/  FMUL.FTZ R15, R19, c[0x0][0x2ec] ;  /* 0x0000bb00130f7a20 */ /* 0x000fe40000410000 */
[----:B------:R-:W-:Y:S03]  /*f1d0*/  FMUL.FTZ R20, R20, c[0x0][0x2ec] ;  /* 0x0000bb0014147a20 */ /* 0x000fe60000410000 */
[----:B------:R-:W3:Y:S01]  /*f1e0*/  MUFU.TANH R12, R12 ;  /* 0x0000000c000c7308 */ /* 0x000ee20000002400 */
[----:B------:R-:W-:Y:S02]  /*f1f0*/  FMUL.FTZ R19, R23, c[0x0][0x2ec] ;  /* 0x0000bb0017137a20 */ /* 0x000fe40000410000 */
[----:B------:R-:W-:Y:S02]  /*f200*/  FMUL.FTZ R21, R21, c[0x0][0x2ec] ;  /* 0x0000bb0015157a20 */ /* 0x000fe40000410000 */
[----:B------:R-:W-:Y:S02]  /*f210*/  FMUL.FTZ R22, R22, c[0x0][0x2ec] ;  /* 0x0000bb0016167a20 */ /* 0x000fe40000410000 */
[----:B------:R-:W-:Y:S02]  /*f220*/  FMUL.FTZ R25, R25, c[0x0][0x2ec] ;  /* 0x0000bb0019197a20 */ /* 0x000fe40000410000 */
[----:B------:R-:W-:Y:S01]  /*f230*/  FMUL.FTZ R18, R24, c[0x0][0x2ec] ;  /* 0x0000bb0018127a20 */ /* 0x000fe20000410000 */
[----:B------:R-:W2:Y:S01]  /*f240*/  MUFU.TANH R224, R20 ;  /* 0x0000001400e07308 */ /* 0x000ea20000002400 */
[----:B------:R-:W-:Y:S01]  /*f250*/  FMUL.FTZ R24, R27, c[0x0][0x2ec] ;  /* 0x0000bb001b187a20 */ /* 0x000fe20000410000 */
[C---:B-1----:R-:W-:Y:S08]  /*f260*/  HMMA.16816.F32.BF16 R28, R156.reuse, R8, R28 ;  /* 0x000000089c1c723c */ /* 0x042ff0000004181c */
[----:B------:R1:W1:Y:S01]  /*f270*/  MUFU.TANH R226, R25 ;  /* 0x0000001900e27308 */ /* 0x0002620000002400 */
[C---:B------:R-:W-:Y:S01]  /*f280*/  HMMA.16816.F32.BF16 R32, R156.reuse, R10, R32 ;  /* 0x0000000a9c20723c */ /* 0x040fe20000041820 */
[----:B------:R-:W2:Y:S08]  /*f290*/  LDSM.16.M88.4 R8, [R164+0x1400] ;  /* 0x00140000a408783b */ /* 0x000eb00000000200 */
[----:B------:R-:W2:Y:S01]  /*f2a0*/  MUFU.TANH R13, R13 ;  /* 0x0000000d000d7308 */ /* 0x000ea20000002400 */
[C---:B-----5:R-:W-:Y:S05]  /*f2b0*/  HMMA.16816.F32.BF16 R36, R156.reuse, R4, R36 ;  /* 0x000000049c24723c */ /* 0x060fea0000041824 */
[----:B------:R-:W-:Y:S03]  /*f2c0*/  FMUL.FTZ R28, R28, c[0x0][0x2ec] ;  /* 0x0000bb001c1c7a20 */ /* 0x000fe60000410000 */
[C---:B------:R-:W-:Y:S01]  /*f2d0*/  HMMA.16816.F32.BF16 R40, R156.reuse, R6, R40 ;  /* 0x000000069c28723c */ /* 0x040fe20000041828 */
[----:B------:R-:W3:Y:S01]  /*f2e0*/  MUFU.TANH R16, R16 ;  /* 0x0000001000107308 */ /* 0x000ee20000002400 */
[----:B------:R-:W5:Y:S02]  /*f2f0*/  LDSM.16.M88.4 R4, [R164+0x1800] ;  /* 0x00180000a404783b */ /* 0x000f640000000200 */
[----:B------:R-:W-:Y:S02]  /*f300*/  FMUL.FTZ R29, R29, c[0x0][0x2ec] ;  /* 0x0000bb001d1d7a20 */ /* 0x000fe40000410000 */
[----:B-1----:R-:W-:Y:S02]  /*f310*/  FMUL.FTZ R25, R26, c[0x0][0x2ec] ;  /* 0x0000bb001a197a20 */ /* 0x002fe40000410000 */
        /* <DEDUP_REMOVED lines=8> */
[C---:B--2---:R-:W-:Y:S03]  /*f3a0*/  HMMA.16816.F32.BF16 R44, R156.reuse, R8, R44 ;  /* 0x000000089c2c723c */ /* 0x044fe6000004182c */
[----:B------:R-:W-:Y:S02]  /*f3b0*/  FMUL.FTZ R33, R40, c[0x0][0x2ec] ;  /* 0x0000bb0028217a20 */ /* 0x000fe40000410000 */
[----:B------:R-:W-:Y:S04]  /*f3c0*/  FMUL.FTZ R39, R41, c[0x0][0x2ec] ;  /* 0x0000bb0029277a20 */ /* 0x000fe80000410000 */
[----:B------:R-:W2:Y:S01]  /*f3d0*/  MUFU.TANH R15, R15 ;  /* 0x0000000f000f7308 */ /* 0x000ea20000002400 */
[C---:B------:R-:W-:Y:S01]  /*f3e0*/  HMMA.16816.F32.BF16 R48, R156.reuse, R10, R48 ;  /* 0x0000000a9c30723c */ /* 0x040fe20000041830 */
[----:B------:R-:W2:Y:S02]  /*f3f0*/  LDSM.16.M88.4 R8, [R164+0x1c00] ;  /* 0x001c0000a408783b */ /* 0x000ea40000000200 */
[----:B-1----:R-:W-:Y:S02]  /*f400*/  FMUL.FTZ R28, R30, c[0x0][0x2ec] ;  /* 0x0000bb001e1c7a20 */ /* 0x002fe40000410000 */
[----:B------:R-:W-:Y:S02]  /*f410*/  FMUL.FTZ R30, R35, c[0x0][0x2ec] ;  /* 0x0000bb00231e7a20 */ /* 0x000fe40000410000 */
[----:B------:R-:W-:Y:S02]  /*f420*/  FMUL.FTZ R35, R38, c[0x0][0x2ec] ;  /* 0x0000bb0026237a20 */ /* 0x000fe40000410000 */
[----:B------:R-:W1:Y:S01]  /*f430*/  MUFU.TANH R223, R21 ;  /* 0x0000001500df7308 */ /* 0x000e620000002400 */
[C---:B-----5:R-:W-:Y:S03]  /*f440*/  HMMA.16816.F32.BF16 R52, R156.reuse, R4, R52 ;  /* 0x000000049c34723c */ /* 0x060fe60000041834 */
[----:B---3--:R-:W-:Y:S02]  /*f450*/  FMUL.FTZ R36, R37, c[0x0][0x2ec] ;  /* 0x0000bb0025247a20 */ /* 0x008fe40000410000 */
[----:B------:R-:W-:Y:S02]  /*f460*/  FMUL.FTZ R38, R42, c[0x0][0x2ec] ;  /* 0x0000bb002a267a20 */ /* 0x000fe40000410000 */
[----:B------:R-:W-:Y:S01]  /*f470*/  FMUL.FTZ R45, R45, c[0x0][0x2ec] ;  /* 0x0000bb002d2d7a20 */ /* 0x000fe20000410000 */
[C---:B------:R-:W-:Y:S01]  /*f480*/  HMMA.16816.F32.BF16 R56, R156.reuse, R6, R56 ;  /* 0x000000069c38723c */ /* 0x040fe20000041838 */
[----:B------:R-:W3:Y:S01]  /*f490*/  MUFU.TANH R222, R22 ;  /* 0x0000001600de7308 */ /* 0x000ee20000002400 */
[----:B------:R-:W5:Y:S02]  /*f4a0*/  LDSM.16.M88.4 R4, [R164+0x2000] ;  /* 0x00200000a404783b */ /* 0x000f640000000200 */
        /* <DEDUP_REMOVED lines=9> */
[----:B------:R-:W1:Y:S01]  /*f540*/  MUFU.TANH R232, R46 ;  /* 0x0000002e00e87308 */ /* 0x000e620000002400 */
[----:B------:R-:W-:Y:S01]  /*f550*/  FMUL.FTZ R55, R55, c[0x0][0x2ec] ;  /* 0x0000bb0037377a20 */ /* 0x000fe20000410000 */
[C---:B--2---:R-:W-:Y:S03]  /*f560*/  HMMA.16816.F32.BF16 R60, R156.reuse, R8, R60 ;  /* 0x000000089c3c723c */ /* 0x044fe6000004183c */
[----:B------:R-:W-:Y:S02]  /*f570*/  FMUL.FTZ R57, R57, c[0x0][0x2ec] ;  /* 0x0000bb0039397a20 */ /* 0x000fe40000410000 */
[----:B------:R-:W-:Y:S02]  /*f580*/  FMUL.FTZ R42, R48, c[0x0][0x2ec] ;  /* 0x0000bb00302a7a20 */ /* 0x000fe40000410000 */
[----:B------:R-:W-:Y:S01]  /*f590*/  FMUL.FTZ R56, R56, c[0x0][0x2ec] ;  /* 0x0000bb0038387a20 */ /* 0x000fe20000410000 */
[----:B------:R-:W2:Y:S01]  /*f5a0*/  MUFU.TANH R237, R50 ;  /* 0x0000003200ed7308 */ /* 0x000ea20000002400 */
[C---:B------:R-:W-:Y:S01]  /*f5b0*/  HMMA.16816.F32.BF16 R64, R156.reuse, R10, R64 ;  /* 0x0000000a9c40723c */ /* 0x040fe20000041840 */
[----:B------:R-:W1:Y:S02]  /*f5c0*/  LDSM.16.M88.4 R8, [R164+0x2400] ;  /* 0x00240000a408783b */ /* 0x000e640000000200 */
[----:B------:R-:W-:Y:S02]  /*f5d0*/  FMUL.FTZ R58, R58, c[0x0][0x2ec] ;  /* 0x0000bb003a3a7a20 */ /* 0x000fe40000410000 */
[----:B------:R-:W-:Y:S02]  /*f5e0*/  FMUL.FTZ R44, R44, c[0x0][0x2ec] ;  /* 0x0000bb002c2c7a20 */ /* 0x000fe40000410000 */
[----:B------:R-:W-:Y:S02]  /*f5f0*/  FMUL.FTZ R49, R49, c[0x0][0x2ec] ;  /* 0x0000bb0031317a20 */ /* 0x000fe40000410000 */
[----:B------:R-:W1:Y:S01]  /*f600*/  MUFU.TANH R236, R51 ;  /* 0x0000003300ec7308 */ /* 0x000e620000002400 */
[C---:B-----5:R-:W-:Y:S05]  /*f610*/  HMMA.16816.F32.BF16 R68, R156.reuse, R4, R68 ;  /* 0x000000049c44723c */ /* 0x060fea0000041844 */
[----:B------:R-:W-:Y:S02]  /*f620*/  FMUL.FTZ R60, R60, c[0x0][0x2ec] ;  /* 0x0000bb003c3c7a20 */ /* 0x000fe40000410000 */
[----:B------:R-:W-:Y:S01]  /*f630*/  FMUL.FTZ R61, R61, c[0x0][0x2ec] ;  /* 0x0000bb003d3d7a20 */ /* 0x000fe20000410000 */
[C---:B------:R-:W-:Y:S01]  /*f640*/  HMMA.16816.F32.BF16 R72, R156.reuse, R6, R72 ;  /* 0x000000069c48723c */ /* 0x040fe20000041848 */
[----:B------:R-:W2:Y:S01]  /*f650*/  MUFU.TANH R242, R52 ;  /* 0x0000003400f27308 */ /* 0x000ea20000002400 */
[----:B------:R-:W5:Y:S02]  /*f660*/  LDSM.16.M88.4 R4, [R164+0x2800] ;  /* 0x00280000a404783b */ /* 0x000f640000000200 */
[----:B------:R-:W-:Y:S02]  /*f670*/  FMUL.FTZ R62, R62, c[0x0][0x2ec] ;  /* 0x0000bb003e3e7a20 */ /* 0x000fe40000410000 */
[----:B------:R-:W-:Y:S05]  /*f680*/  FMUL.FTZ R65, R65, c[0x0][0x2ec] ;  /* 0x0000bb0041417a20 */ /* 0x000fea0000410000 */
[----:B------:R-:W2:Y:S05]  /*f690*/  MUFU.TANH R241, R53 ;  /* 0x0000003500f17308 */ /* 0x000eaa0000002400 */
[----:B------:R-:W-:Y:S02]  /*f6a0*/  FMUL.FTZ R71, R71, c[0x0][0x2ec] ;  /* 0x0000bb0047477a20 */ /* 0x000fe40000410000 */
[----:B------:R-:W-:Y:S02]  /*f6b0*/  FMUL.FTZ R69, R69, c[0x0][0x2ec] ;  /* 0x0000bb0045457a20 */ /* 0x000fe40000410000 */
[----:B------:R-:W-:Y:S01]  /*f6c0*/  FMUL.FTZ R70, R70, c[0x0][0x2ec] ;  /* 0x0000bb0046467a20 */ /* 0x000fe20000410000 */
[----:B------:R-:W2:Y:S01]  /*f6d0*/  MUFU.TANH R240, R54 ;  /* 0x0000003600f07308 */ /* 0x000ea20000002400 */
[C---:B-1----:R-:W-:Y:S03]  /*f6e0*/  HMMA.16816.F32.BF16 R76, R156.reuse, R8, R76 ;  /* 0x000000089c4c723c */ /* 0x042fe6000004184c */
[----:B------:R-:W-:Y:S02]  /*f6f0*/  FMUL.FTZ R72, R72, c[0x0][0x2ec] ;  /* 0x0000bb0048487a20 */ /* 0x000fe40000410000 */
[----:B------:R-:W-:Y:S04]  /*f700*/  FMUL.FTZ R73, R73, c[0x0][0x2ec] ;  /* 0x0000bb0049497a20 */ /* 0x000fe80000410000 */
[----:B------:R-:W1:Y:S01]  /*f710*/  MUFU.TANH R239, R55 ;  /* 0x0000003700ef7308 */ /* 0x000e620000002400 */
[C---:B------:R-:W-:Y:S01]  /*f720*/  HMMA.16816.F32.BF16 R80, R156.reuse, R10, R80 ;  /* 0x0000000a9c50723c */ /* 0x040fe20000041850 */
[----:B------:R-:W1:Y:S08]  /*f730*/  LDSM.16.M88.4 R8, [R164+0x2c00] ;  /* 0x002c0000a408783b */ /* 0x000e700000000200 */
[----:B------:R2:W1:Y:S01]  /*f740*/  MUFU.TANH R243, R57 ;  /* 0x0000003900f37308 */ /* 0x0004620000002400 */
[C---:B-----5:R-:W-:Y:S04]  /*f750*/  HMMA.16816.F32.BF16 R84, R156.reuse, R4, R84 ;  /* 0x000000049c54723c */ /* 0x060fe80000041854 */
[----:B------:R-:W-:Y:S02]  /*f760*/  FMUL.FTZ R41, R77, c[0x0][0x2ec] ;  /* 0x0000bb004d297a20 */ /* 0x000fe40000410000 */
[----:B------:R-:W-:Y:S02]  /*f770*/  FMUL.FTZ R40, R78, c[0x0][0x2ec] ;  /* 0x0000bb004e287a20 */ /* 0x000fe40000410000 */
[C---:B------:R-:W-:Y:S01]  /*f780*/  HMMA.16816.F32.BF16 R88, R156.reuse, R6, R88 ;  /* 0x000000069c58723c */ /* 0x040fe20000041858 */
[----:B------:R5:W3:Y:S01]  /*f790*/  MUFU.TANH R246, R60 ;  /* 0x0000003c00f67308 */ /* 0x000ae20000002400 */
[----:B------:R-:W3:Y:S02]  /*f7a0*/  LDSM.16.M88.4 R4, [R164+0x3000] ;  /* 0x00300000a404783b */ /* 0x000ee40000000200 */
[----:B------:R-:W-:Y:S02]  /*f7b0*/  FMUL.FTZ R76, R76, c[0x0][0x2ec] ;  /* 0x0000bb004c4c7a20 */ /* 0x000fe40000410000 */
[----:B------:R-:W-:Y:S02]  /*f7c0*/  FMUL.FTZ R80, R80, c[0x0][0x2ec] ;  /* 0x0000bb0050507a20 */ /* 0x000fe40000410000 */
[----:B------:R-:W-:Y:S03]  /*f7d0*/  FMUL.FTZ R79, R79, c[0x0][0x2ec] ;  /* 0x0000bb004f4f7a20 */ /* 0x000fe60000410000 */
[----:B------:R4:W3:Y:S01]  /*f7e0*/  MUFU.TANH R245, R61 ;  /* 0x0000003d00f57308 */ /* 0x0008e20000002400 */
[----:B------:R-:W-:Y:S02]  /*f7f0*/  FMUL.FTZ R81, R81, c[0x0][0x2ec] ;  /* 0x0000bb0051517a20 */ /* 0x000fe40000410000 */
[----:B------:R-:W-:Y:S02]  /*f800*/  FMUL.FTZ R82, R82, c[0x0][0x2ec] ;  /* 0x0000bb0052527a20 */ /* 0x000fe40000410000 */
[----:B------:R-:W-:Y:S02]  /*f810*/  FMUL.FTZ R86, R86, c[0x0][0x2ec] ;  /* 0x0000bb0056567a20 */ /* 0x000fe40000410000 */
[----:B--2---:R-:W-:Y:S02]  /*f820*/  FMUL.FTZ R57, R59, c[0x0][0x2ec] ;  /* 0x0000bb003b397a20 */ /* 0x004fe40000410000 */
[----:B------:R-:W-:Y:S01]  /*f830*/  FMUL.FTZ R83, R83, c[0x0][0x2ec] ;  /* 0x0000bb0053537a20 */ /* 0x000fe20000410000 */
[----:B------:R-:W2:Y:S01]  /*f840*/  MUFU.TANH R244, R62 ;  /* 0x0000003e00f47308 */ /* 0x000ea20000002400 */
[----:B------:R-:W-:Y:S01]  /*f850*/  FMUL.FTZ R84, R84, c[0x0][0x2ec] ;  /* 0x0000bb0054547a20 */ /* 0x000fe20000410000 */
[C---:B-1----:R-:W-:Y:S03]  /*f860*/  HMMA.16816.F32.BF16 R92, R156.reuse, R8, R92 ;  /* 0x000000089c5c723c */ /* 0x042fe6000004185c */
[----:B------:R-:W-:Y:S02]  /*f870*/  FMUL.FTZ R88, R88, c[0x0][0x2ec] ;  /* 0x0000bb0058587a20 */ /* 0x000fe40000410000 */
[----:B-----5:R-:W-:Y:S02]  /*f880*/  FMUL.FTZ R60, R64, c[0x0][0x2ec] ;  /* 0x0000bb00403c7a20 */ /* 0x020fe40000410000 */
[----:B------:R-:W-:Y:S01]  /*f890*/  FMUL.FTZ R64, R67, c[0x0][0x2ec] ;  /* 0x0000bb0043407a20 */ /* 0x000fe20000410000 */
[----:B------:R1:W1:Y:S01]  /*f8a0*/  MUFU.TANH R249, R65 ;  /* 0x0000004100f97308 */ /* 0x0002620000002400 */
[C---:B------:R-:W-:Y:S01]  /*f8b0*/  HMMA.16816.F32.BF16 R96, R156.reuse, R10, R96 ;  /* 0x0000000a9c60723c */ /* 0x040fe20000041860 */
[----:B------:R-:W5:Y:S02]  /*f8c0*/  LDSM.16.M88.4 R8, [R164+0x3400] ;  /* 0x00340000a408783b */ /* 0x000f640000000200 */
[----:B----4-:R-:W-:Y:S02]  /*f8d0*/  FMUL.FTZ R61, R63, c[0x0][0x2ec] ;  /* 0x0000bb003f3d7a20 */ /* 0x010fe40000410000 */
[----:B------:R-:W-:Y:S02]  /*f8e0*/  FMUL.FTZ R63, R74, c[0x0][0x2ec] ;  /* 0x0000bb004a3f7a20 */ /* 0x000fe40000410000 */
[----:B------:R-:W-:Y:S02]  /*f8f0*/  FMUL.FTZ R85, R85, c[0x0][0x2ec] ;  /* 0x0000bb0055557a20 */ /* 0x000fe40000410000 */
[----:B------:R-:W4:Y:S01]  /*f900*/  MUFU.TANH R250, R71 ;  /* 0x0000004700fa7308 */ /* 0x000f220000002400 */
[C---:B---3--:R-:W-:Y:S03]  /*f910*/  HMMA.16816.F32.BF16 R100, R156.reuse, R4, R100 ;  /* 0x000000049c64723c */ /* 0x048fe60000041864 */
[----:B------:R-:W-:Y:S02]  /*f920*/  FMUL.FTZ R87, R87, c[0x0][0x2ec] ;  /* 0x0000bb0057577a20 */ /* 0x000fe40000410000 */
[----:B------:R-:W-:Y:S02]  /*f930*/  FMUL.FTZ R95, R95, c[0x0][0x2ec] ;  /* 0x0000bb005f5f7a20 */ /* 0x000fe40000410000 */
[----:B------:R-:W-:Y:S01]  /*f940*/  FMUL.FTZ R89, R89, c[0x0][0x2ec] ;  /* 0x0000bb0059597a20 */ /* 0x000fe20000410000 */
[C---:B------:R-:W-:Y:S01]  /*f950*/  HMMA.16816.F32.BF16 R104, R156.reuse, R6, R104 ;  /* 0x000000069c68723c */ /* 0x040fe20000041868 */
[----:B------:R3:W2:Y:S01]  /*f960*/  MUFU.TANH R248, R72 ;  /* 0x0000004800f87308 */ /* 0x0006a20000002400 */
[----:B------:R-:W2:Y:S02]  /*f970*/  LDSM.16.M88.4 R4, [R164+0x3800] ;  /* 0x00380000a404783b */ /* 0x000ea40000000200 */
[----:B------:R-:W-:Y:S02]  /*f980*/  FMUL.FTZ R90, R90, c[0x0][0x2ec] ;  /* 0x0000bb005a5a7a20 */ /* 0x000fe40000410000 */
[----:B------:R-:W-:Y:S02]  /*f990*/  FMUL.FTZ R98, R98, c[0x0][0x2ec] ;  /* 0x0000bb0062627a20 */ /* 0x000fe40000410000 */
[----:B-1----:R-:W-:Y:S03]  /*f9a0*/  FMUL.FTZ R65, R66, c[0x0][0x2ec] ;  /* 0x0000bb0042417a20 */ /* 0x002fe60000410000 */
        /* <DEDUP_REMOVED lines=10> */
[----:B---3--:R-:W-:Y:S02]  /*fa50*/  FMUL.FTZ R72, R75, c[0x0][0x2ec] ;  /* 0x0000bb004b487a20 */ /* 0x008fe40000410000 */
[----:B------:R-:W-:Y:S01]  /*fa60*/  FMUL.FTZ R97, R97, c[0x0][0x2ec] ;  /* 0x0000bb0061617a20 */ /* 0x000fe20000410000 */
[----:B------:R3:W1:Y:S01]  /*fa70*/  MUFU.TANH R215, R88 ;  /* 0x0000005800d77308 */ /* 0x0006620000002400 */
[C---:B------:R-:W-:Y:S01]  /*fa80*/  HMMA.16816.F32.BF16 R112, R156.reuse, R10, R112 ;  /* 0x0000000a9c70723c */ /* 0x040fe20000041870 */
[----:B------:R-:W5:Y:S01]  /*fa90*/  LDSM.16.M88.4 R8, [R164+0x3c00] ;  /* 0x003c0000a408783b */ /* 0x000f620000000200 */
[----:B------:R-:W-:Y:S04]  /*faa0*/  DEPBAR.LE SB0, 0x0 ;  /* 0x000080000000791a */ /* 0x000fe80000000000 */
[----:B------:R-:W-:Y:S02]  /*fab0*/  FMUL.FTZ R99, R99, c[0x0][0x2ec] ;  /* 0x0000bb0063637a20 */ /* 0x000fe40000410000 */
[----:B------:R-:W-:Y:S01]  /*fac0*/  FMUL.FTZ R100, R100, c[0x0][0x2ec] ;  /* 0x0000bb0064647a20 */ /* 0x000fe20000410000 */
[----:B------:R1:W1:Y:S01]  /*fad0*/  MUFU.TANH R195, R95 ;  /* 0x0000005f00c37308 */ /* 0x0002620000002400 */
[----:B------:R-:W-:Y:S01]  /*fae0*/  BAR.SYNC.DEFER_BLOCKING 0x0 ;  /* 0x0000000000007b1d */ /* 0x000fe20000010000 */
[C---:B--2---:R-:W-:Y:S05]  /*faf0*/  HMMA.16816.F32.BF16 R116, R156.reuse, R4, R116 ;  /* 0x000000049c74723c */ /* 0x044fea0000041874 */
[----:B------:R-:W-:Y:S02]  /*fb00*/  FMUL.FTZ R101, R101, c[0x0][0x2ec] ;  /* 0x0000bb0065657a20 */ /* 0x000fe40000410000 */
[----:B------:R-:W-:Y:S01]  /*fb10*/  FMUL.FTZ R102, R102, c[0x0][0x2ec] ;  /* 0x0000bb0066667a20 */ /* 0x000fe20000410000 */
[----:B------:R2:W2:Y:S01]  /*fb20*/  MUFU.TANH R171, R98 ;  /* 0x0000006200ab7308 */ /* 0x0004a20000002400 */
[C---:B------:R-:W-:Y:S03]  /*fb30*/  HMMA.16816.F32.BF16 R120, R156.reuse, R6, R120 ;  /* 0x000000069c78723c */ /* 0x040fe60000041878 */
[----:B---3--:R-:W-:Y:S02]  /*fb40*/  FMUL.FTZ R88, R111, c[0x0][0x2ec] ;  /* 0x0000bb006f587a20 */ /* 0x008fe40000410000 */
[----:B------:R-:W-:Y:S02]  /*fb50*/  FMUL.FTZ R86, R112, c[0x0][0x2ec] ;  /* 0x0000bb0070567a20 */ /* 0x000fe40000410000 */
[----:B------:R-:W-:Y:S02]  /*fb60*/  FMUL.FTZ R80, R113, c[0x0][0x2ec] ;  /* 0x0000bb0071507a20 */ /* 0x000fe40000410000 */
[----:B------:R3:W3:Y:S03]  /*fb70*/  MUFU.TANH R154, R104 ;  /* 0x00000068009a7308 */ /* 0x0006e60000002400 */
[----:B------:R-:W-:Y:S02]  /*fb80*/  FMUL.FTZ R78, R114, c[0x0][0x2ec] ;  /* 0x0000bb00724e7a20 */ /* 0x000fe40000410000 */
[----:B-1----:R-:W-:Y:S02]  /*fb90*/  FMUL.FTZ R95, R110, c[0x0][0x2ec] ;  /* 0x0000bb006e5f7a20 */ /* 0x002fe40000410000 */
[----:B------:R-:W-:Y:S02]  /*fba0*/  FMUL.FTZ R71, R115, c[0x0][0x2ec] ;  /* 0x0000bb0073477a20 */ /* 0x000fe40000410000 */
[----:B------:R-:W-:Y:S01]  /*fbb0*/  FMUL.FTZ R68, R116, c[0x0][0x2ec] ;  /* 0x0000bb0074447a20 */ /* 0x000fe20000410000 */
[----:B------:R-:W1:Y:S01]  /*fbc0*/  MUFU.TANH R19, R19 ;  /* 0x0000001300137308 */ /* 0x000e620000002400 */
[----:B------:R-:W-:Y:S01]  /*fbd0*/  FMUL.FTZ R62, R117, c[0x0][0x2ec] ;  /* 0x0000bb00753e7a20 */ /* 0x000fe20000410000 */
[C---:B-----5:R-:W-:Y:S03]  /*fbe0*/  HMMA.16816.F32.BF16 R124, R156.reuse, R8, R124 ;  /* 0x000000089c7c723c */ /* 0x060fe6000004187c */
[----:B--2---:R-:W-:Y:S02]  /*fbf0*/  FMUL.FTZ R98, R109, c[0x0][0x2ec] ;  /* 0x0000bb006d627a20 */ /* 0x004fe40000410000 */
[----:B------:R-:W-:Y:S02]  /*fc00*/  FMUL.FTZ R59, R118, c[0x0][0x2ec] ;  /* 0x0000bb00763b7a20 */ /* 0x000fe40000410000 */
[----:B------:R-:W-:Y:S01]  /*fc10*/  FMUL.FTZ R55, R119, c[0x0][0x2ec] ;  /* 0x0000bb0077377a20 */ /* 0x000fe20000410000 */
[----:B------:R-:W2:Y:S01]  /*fc20*/  MUFU.TANH R18, R18 ;  /* 0x0000001200127308 */ /* 0x000ea20000002400 */
[----:B------:R-:W-:Y:S03]  /*fc30*/  HMMA.16816.F32.BF16 R128, R156, R10, R128 ;  /* 0x0000000a9c80723c */ /* 0x000fe60000041880 */
[----:B---3--:R-:W-:Y:S02]  /*fc40*/  FMUL.FTZ R104, R107, c[0x0][0x2ec] ;  /* 0x0000bb006b687a20 */ /* 0x008fe40000410000 */
[----:B------:R-:W-:Y:S02]  /*fc50*/  FMUL.FTZ R54, R120, c[0x0][0x2ec] ;  /* 0x0000bb0078367a20 */ /* 0x000fe40000410000 */
[----:B------:R-:W-:Y:S02]  /*fc60*/  FMUL.FTZ R53, R121, c[0x0][0x2ec] ;  /* 0x0000bb0079357a20 */ /* 0x000fe40000410000 */
[----:B------:R-:W3:Y:S03]  /*fc70*/  MUFU.TANH R25, R25 ;  /* 0x0000001900197308 */ /* 0x000ee60000002400 */
[----:B------:R-:W-:Y:S02]  /*fc80*/  FMUL.FTZ R52, R122, c[0x0][0x2ec] ;  /* 0x0000bb007a347a20 */ /* 0x000fe40000410000 */
[----:B------:R-:W-:Y:S02]  /*fc90*/  FMUL.FTZ R51, R123, c[0x0][0x2ec] ;  /* 0x0000bb007b337a20 */ /* 0x000fe40000410000 */
[----:B------:R-:W-:Y:S02]  /*fca0*/  FMUL.FTZ R48, R124, c[0x0][0x2ec] ;  /* 0x0000bb007c307a20 */ /* 0x000fe40000410000 */
[----:B------:R-:W-:Y:S01]  /*fcb0*/  FMUL.FTZ R50, R125, c[0x0][0x2ec] ;  /* 0x0000bb007d327a20 */ /* 0x000fe20000410000 */
[----:B------:R-:W1:Y:S01]  /*fcc0*/  MUFU.TANH R24, R24 ;  /* 0x0000001800187308 */ /* 0x000e620000002400 */
        /* <DEDUP_REMOVED lines=38> */
[----:B------:R1:W1:Y:S10]  /*ff30*/  MUFU.TANH R247, R73 ;  /* 0x0000004900f77308 */ /* 0x0002740000002400 */
        /* <DEDUP_REMOVED lines=53> */
[----:B--234-:R-:W-:Y:S02]  /*10290*/  ULDC UR7, c[0x0][0x198] ;  /* 0x0000660000077ab9 */ /* 0x01cfe40000000800 */
[----:B------:R-:W-:Y:S04]  /*102a0*/  ULEA UR6, -UR7, URZ, 0x8 ;  /* 0x0000003f07067291 */ /* 0x000fe8000f8e413f */
[----:B------:R-:W-:Y:S02]  /*102b0*/  USHF.R.S32.HI UR5, URZ, 0x1f, UR6 ;  /* 0x0000001f3f057899 */ /* 0x000fe40008011406 */
[----:B------:R-:W-:Y:S04]  /*102c0*/  MOV R6, UR6 ;  /* 0x0000000600067c02 */ /* 0x000fe80008000f00 */
[----:B------:R-:W-:Y:S01]  /*102d0*/  MOV R2, UR5 ;  /* 0x0000000500027c02 */ /* 0x000fe20008000f00 */
[----:B------:R-:W-:-:S05]  /*102e0*/  @!P6 BRA `(.L_x_1589) ;  /* 0x000003c00000e947 */ /* 0x000fca0003800000 */
[----:B------:R-:W-:Y:S01]  /*102f0*/  IMAD.SHL.U32 R10, R173, 0x100, RZ ;  /* 0x00000100ad0a7824 */ /* 0x000fe200078e00ff */
[----:B------:R-:W-:Y:S04]  /*10300*/  IABS R0, c[0x0][0x2d0] ;  /* 0x0000b40000007a13 */ /* 0x000fe80000000000 */
[----:B------:R-:W2:Y:S01]  /*10310*/  I2F.RP R74, R0 ;  /* 0x00000000004a7306 */ /* 0x000ea20000209400 */
[C---:B------:R-:W-:Y:S02]  /*10320*/  IADD3 R8, R10.reuse, -0x200, RZ ;  /* 0xfffffe000a087810 */ /* 0x040fe40007ffe0ff */
[----:B------:R-:W-:Y:S02]  /*10330*/  IADD3 R10, R10, -0x100, RZ ;  /* 0xffffff000a0a7810 */ /* 0x000fe40007ffe0ff */
[----:B------:R-:W-:Y:S02]  /*10340*/  IABS R4, R8 ;  /* 0x0000000800047213 */ /* 0x000fe40000000000 */
[----:B------:R-:W-:Y:S02]  /*10350*/  IABS R6, R10 ;  /* 0x0000000a00067213 */ /* 0x000fe40000000000 */
[----:B------:R-:W-:Y:S02]  /*10360*/  LOP3.LUT R8, R8, c[0x0][0x2d0], RZ, 0x3c, !PT ;  /* 0x0000b40008087a12 */ /* 0x000fe400078e3cff */
[----:B------:R-:W-:Y:S02]  /*10370*/  LOP3.LUT R10, R10, c[0x0][0x2d0], RZ, 0x3c, !PT ;  /* 0x0000b4000a0a7a12 */ /* 0x000fe400078e3cff */
[----:B------:R-:W-:Y:S02]  /*10380*/  ISETP.GE.AND P0, PT, R8, RZ, PT ;  /* 0x000000ff0800720c */ /* 0x000fe40003f06270 */
[----:B------:R-:W-:Y:S01]  /*10390*/  ISETP.GE.AND P2, PT, R10, RZ, PT ;  /* 0x000000ff0a00720c */ /* 0x000fe20003f46270 */
[----:B--2---:R-:W2:Y:S02]  /*103a0*/  MUFU.RCP R74, R74 ;  /* 0x0000004a004a7308 */ /* 0x004ea40000001000 */
[----:B--2---:R-:W-:Y:S08]  /*103b0*/  IADD3 R74, R74, 0xffffffe, RZ ;  /* 0x0ffffffe4a4a7810 */ /* 0x004ff00007ffe0ff */
[----:B------:R-:W2:Y:S02]  /*103c0*/  F2I.FTZ.U32.TRUNC.NTZ R75, R74 ;  /* 0x0000004a004b7305 */ /* 0x000ea4000021f000 */
[--C-:B--2---:R-:W-:Y:S02]  /*103d0*/  IMAD.MOV R9, RZ, RZ, -R75.reuse ;  /* 0x000000ffff097224 */ /* 0x104fe400078e0a4b */
        /* <DEDUP_REMOVED lines=30> */
[----:B------:R-:W-:Y:S02]  /*105c0*/  IMAD.IADD R0, R0, 0x1, -R7 ;  /* 0x0000000100007824 */ /* 0x000fe400078e0a07 */
[----:B------:R2:W3:Y:S02]  /*105d0*/  LDG.E R4, [R4.64] ;  /* 0x0000000c04047981 */ /* 0x0004e4000c1e1900 */
[----:B------:R-:W-:Y:S04]  /*105e0*/  IMAD R2, R0, R2, -0x100 ;  /* 0xffffff0000027424 */ /* 0x000fe800078e0202 */
[----:B------:R-:W-:Y:S01]  /*105f0*/  IMAD.WIDE.U32 R6, R2, c[0x0][0x198], RZ ;  /* 0x0000660002067a25 */ /* 0x000fe200078e00ff */
[----:B------:R-:W-:Y:S05]  /*10600*/  SHF.R.S32.HI R0, RZ, 0x1f, R2 ;  /* 0x0000001fff007819 */ /* 0x000fea0000011402 */
[----:B------:R-:W-:Y:S04]  /*10610*/  IMAD R0, R0, c[0x0][0x198], RZ ;  /* 0x0000660000007a24 */ /* 0x000fe800078e02ff */
[----:B------:R-:W-:Y:S04]  /*10620*/  IMAD R0, R2, c[0x0][0x19c], R0 ;  /* 0x0000670002007a24 */ /* 0x000fe800078e0200 */
[----:B------:R-:W-:Y:S01]  /*10630*/  IMAD.IADD R7, R7, 0x1, R0 ;  /* 0x0000000107077824 */ /* 0x000fe200078e0200 */
[----:B--2---:R-:W3:Y:S02]  /*10640*/  LDG.E R5, [R8.64] ;  /* 0x0000000c08057981 */ /* 0x004ee4000c1e1900 */
[----:B---3--:R-:W-:Y:S04]  /*10650*/  IMAD.IADD R4, R4, 0x1, -R5 ;  /* 0x0000000104047824 */ /* 0x008fe800078e0a05 */
[----:B------:R-:W-:Y:S01]  /*10660*/  IMAD.WIDE.U32 R6, R4, c[0x0][0x180], R6 ;  /* 0x0000600004067a25 */ /* 0x000fe200078e0006 */
[----:B------:R-:W-:Y:S05]  /*10670*/  SHF.R.S32.HI R2, RZ, 0x1f, R4 ;  /* 0x0000001fff027819 */ /* 0x000fea0000011404 */
[----:B------:R-:W-:Y:S04]  /*10680*/  IMAD R2, R2, c[0x0][0x180], RZ ;  /* 0x0000600002027a24 */ /* 0x000fe800078e02ff */
[----:B------:R-:W-:Y:S04]  /*10690*/  IMAD R2, R4, c[0x0][0x184], R2 ;  /* 0x0000610004027a24 */ /* 0x000fe800078e0202 */
[----:B------:R-:W-:Y:S02]  /*106a0*/  IMAD.IADD R2, R7, 0x1, R2 ;  /* 0x0000000107027824 */ /* 0x000fe400078e0202 */
.L_x_1589:
        /* <DEDUP_REMOVED lines=23> */
[----:B---3--:R-:W-:Y:S04]  /*10820*/  IADD3 R74, P0, R4, UR5, RZ ;  /* 0x00000005044a7c10 */ /* 0x008fe8000ff1e0ff */
[----:B------:R-:W-:Y:S02]  /*10830*/  IADD3.X R75, R5, UR7, RZ, P0, !PT ;  /* 0x00000007054b7c10 */ /* 0x000fe400087fe4ff */
[----:B----4-:R-:W-:Y:S03]  /*10840*/  IADD3 R10, P0, R74, UR5, RZ ;  /* 0x000000054a0a7c10 */ /* 0x010fe6000ff1e0ff */
[----:B------:R2:W-:Y:S01]  /*10850*/  LDGSTS.E.BYPASS.LTC128B.128 [R174+0x4000], [R74.64] ;  /* 0x040000004aae7fae */ /* 0x0005e2000b901d4c */
[----:B------:R-:W-:Y:S05]  /*10860*/  IADD3.X R11, R75, UR7, RZ, P0, !PT ;  /* 0x000000074b0b7c10 */ /* 0x000fea00087fe4ff */
[----:B------:R2:W-:Y:S04]  /*10870*/  LDGSTS.E.BYPASS.LTC128B.128 [R174+0x4800], [R10.64] ;  /* 0x048000000aae7fae */ /* 0x0005e8000b901d4c */
[----:B------:R-:W0:Y:S02]  /*10880*/  LDGDEPBAR ;  /* 0x00000000000079af */ /* 0x000e240000000000 */
.L_x_1588:
        /* <DEDUP_REMOVED lines=360> */
[----:B------:R-:W-:Y:S01]  /*11f10*/  FADD.FTZ R158, R149, R158 ;  /* 0x0000009e959e7221 */ /* 0x000fe20000010000 */
[----:B------:R-:W-:Y:S01]  /*11f20*/  MOV R149, R2 ;  /* 0x0000000200957202 */ /* 0x000fe20000000f00 */
        /* <DEDUP_REMOVED lines=12> */
[----:B------:R-:W-:Y:S01]  /*11ff0*/  MOV R148, R0 ;  /* 0x0000000000947202 */ /* 0x000fe20000000f00 */
[----:B------:R-:W-:Y:S02]  /*12000*/  FADD.FTZ R130, R126, R130 ;  /* 0x000000827e827221 */ /* 0x000fe40000010000 */
[----:B------:R-:W-:Y:S02]  /*12010*/  FADD.FTZ R127, R127, R131 ;  /* 0x000000837f7f7221 */ /* 0x000fe40000010000 */
[C---:B---3--:R-:W-:Y:S03]  /*12020*/  HMMA.16816.F32.BF16 R4, R24.reuse, R32, R4 ;  /* 0x000000201804723c */ /* 0x048fe60000041804 */
[----:B------:R-:W-:Y:S01]  /*12030*/  FADD.FTZ R125, R125, R130 ;  /* 0x000000827d7d7221 */ /* 0x000fe20000010000 */
[----:B------:R-:W-:Y:S01]  /*12040*/  MUFU.EX2 R112, R112 ;  /* 0x0000007000707308 */ /* 0x000fe20000000800 */
[----:B------:R-:W-:Y:S02]  /*12050*/  FADD.FTZ R127, R124, R127 ;  /* 0x0000007f7c7f7221 */ /* 0x000fe40000010000 */
[----:B------:R-:W-:Y:S01]  /*12060*/  FADD.FTZ R125, R122, R125 ;  /* 0x0000007d7a7d7221 */ /* 0x000fe20000010000 */
[C---:B------:R-:W-:Y:S01]  /*12070*/  HMMA.16816.F32.BF16 R8, R24.reuse, R34, R8 ;  /* 0x000000221808723c */ /* 0x040fe20000041808 */
[----:B------:R-:W2:Y:S03]  /*12080*/  LDSM.16.MT88.4 R32, [R150+0x6000] ;  /* 0x006000009620783b */ /* 0x000ea60000004200 */
[----:B------:R-:W-:Y:S02]  /*12090*/  FADD.FTZ R120, R120, R127 ;  /* 0x0000007f78787221 */ /* 0x000fe40000010000 */
[----:B------:R-:W3:Y:S01]  /*120a0*/  MUFU.EX2 R110, R110 ;  /* 0x0000006e006e7308 */ /* 0x000ee20000000800 */
[----:B------:R-:W-:Y:S01]  /*120b0*/  FADD.FTZ R119, R119, R125 ;  /* 0x0000007d77777221 */ /* 0x000fe20000010000 */
[C---:B----4-:R-:W-:Y:S04]  /*120c0*/  HMMA.16816.F32.BF16 R12, R24.reuse, R28, R12 ;  /* 0x0000001c180c723c */ /* 0x050fe8000004180c */
[----:B------:R-:W-:Y:S02]  /*120d0*/  FADD.FTZ R120, R117, R120 ;  /* 0x0000007875787221 */ /* 0x000fe40000010000 */
[----:B------:R-:W-:Y:S02]  /*120e0*/  FADD.FTZ R119, R115, R119 ;  /* 0x0000007773777221 */ /* 0x000fe40000010000 */
[----:B------:R-:W4:Y:S01]  /*120f0*/  MUFU.EX2 R107, R107 ;  /* 0x0000006b006b7308 */ /* 0x000f220000000800 */
[----:B------:R-:W-:Y:S01]  /*12100*/  HMMA.16816.F32.BF16 R16, R24, R30, R16 ;  /* 0x0000001e1810723c */ /* 0x000fe20000041810 */
[----:B------:R-:W5:Y:S02]  /*12110*/  LDSM.16.MT88.4 R28, [R151+0x6400] ;  /* 0x00640000971c783b */ /* 0x000f640000004200 */
[--C-:B------:R-:W-:Y:S02]  /*12120*/  FFMA.FTZ R68, R68, c[0x0][0x23c], -R49.reuse ;  /* 0x00008f0044447a23 */ /* 0x100fe40000010831 */
        /* <DEDUP_REMOVED lines=8> */
[----:B------:R-:W-:Y:S02]  /*121b0*/  FFMA.FTZ R59, R59, c[0x0][0x23c], -R44 ;  /* 0x00008f003b3b7a23 */ /* 0x000fe4000001082c */
        /* <DEDUP_REMOVED lines=11> */
[--C-:B------:R-:W-:Y:S02]  /*12270*/  FFMA.FTZ R48, R48, c[0x0][0x23c], -R49.reuse ;  /* 0x00008f0030307a23 */ /* 0x100fe40000010831 */
[----:B------:R-:W-:Y:S01]  /*12280*/  FFMA.FTZ R50, R50, c[0x0][0x23c], -R49 ;  /* 0x00008f0032327a23 */ /* 0x000fe20000010831 */
[----:B------:R-:W-:Y:S01]  /*12290*/  MUFU.EX2 R100, R100 ;  /* 0x0000006400647308 */ /* 0x000fe20000000800 */
[C---:B------:R-:W-:Y:S03]  /*122a0*/  HMMA.16816.F32.BF16 R4, R24.reuse, R36, R4 ;  /* 0x000000241804723c */ /* 0x040fe60000041804 */
[----:B-1----:R-:W-:Y:S02]  /*122b0*/  FADD.FTZ R110, R103, R110 ;  /* 0x0000006e676e7221 */ /* 0x002fe40000010000 */
[--C-:B------:R-:W-:Y:S02]  /*122c0*/  FFMA.FTZ R47, R47, c[0x0][0x23c], -R44.reuse ;  /* 0x00008f002f2f7a23 */ /* 0x100fe4000001082c */
[----:B------:R-:W-:Y:S01]  /*122d0*/  FFMA.FTZ R46, R46, c[0x0][0x23c], -R44 ;  /* 0x00008f002e2e7a23 */ /* 0x000fe2000001082c */
        /* <DEDUP_REMOVED lines=10> */
[C---:B-1----:R-:W-:Y:S03]  /*12380*/  F2FP.BF16.PACK_AB R25, R99.reuse, R100 ;  /* 0x000000646319723e */ /* 0x042fe600000010ff */
        /* <DEDUP_REMOVED lines=30> */
[C---:B---3--:R-:W-:Y:S01]  /*12570*/  F2FP.BF16.PACK_AB R26, R77.reuse, R82 ;  /* 0x000000524d1a723e */ /* 0x048fe200000010ff */
[----:B------:R-:W-:Y:S04]  /*12580*/  FADD.FTZ R82, R82, R93 ;  /* 0x0000005d52527221 */ /* 0x000fe80000010000 */
[----:B------:R-:W-:Y:S04]  /*12590*/  FADD.FTZ R82, R77, R82 ;  /* 0x000000524d527221 */ /* 0x000fe80000010000 */
[----:B------:R-:W-:Y:S10]  /*125a0*/  MUFU.EX2 R76, R76 ;  /* 0x0000004c004c7308 */ /* 0x000ff40000000800 */
[----:B------:R-:W-:Y:S01]  /*125b0*/  MUFU.EX2 R74, R74 ;  /* 0x0000004a004a7308 */ /* 0x000fe20000000800 */
[----:B-1----:R-:W-:Y:S01]  /*125c0*/  F2FP.BF16.PACK_AB R27, R75, R81 ;  /* 0x000000514b1b723e */ /* 0x002fe200000010ff */
        /* <DEDUP_REMOVED lines=15> */
[C---:B--2---:R-:W-:Y:S03]  /*126c0*/  F2FP.BF16.PACK_AB R25, R69.reuse, R73 ;  /* 0x000000494519723e */ /* 0x044fe600000010ff */
[----:B------:R-:W-:Y:S02]  /*126d0*/  FADD.FTZ R76, R74, R76 ;  /* 0x0000004c4a4c7221 */ /* 0x000fe40000010000 */
[----:B------:R-:W-:Y:S01]  /*126e0*/  FADD.FTZ R69, R69, R81 ;  /* 0x0000005145457221 */ /* 0x000fe20000010000 */
[----:B------:R-:W2:Y:S10]  /*126f0*/  MUFU.EX2 R65, R65 ;  /* 0x0000004100417308 */ /* 0x000eb40000000800 */
[----:B------:R-:W4:Y:S01]  /*12700*/  MUFU.EX2 R64, R64 ;  /* 0x0000004000407308 */ /* 0x000f220000000800 */
[C---:B---3--:R-:W-:Y:S01]  /*12710*/  F2FP.BF16.PACK_AB R26, R67.reuse, R70 ;  /* 0x00000046431a723e */ /* 0x048fe200000010ff */
        /* <DEDUP_REMOVED lines=20> */
[--C-:B------:R-:W-:Y:S01]  /*12860*/  FFMA.FTZ R42, R98, c[0x0][0x23c], -R49.reuse ;  /* 0x00008f00622a7a23 */ /* 0x100fe20000010831 */
        /* <DEDUP_REMOVED lines=40> */
[C---:B-1----:R-:W-:Y:S01]  /*12af0*/  F2FP.BF16.PACK_AB R27, R105.reuse, R106 ;  /* 0x0000006a691b723e */ /* 0x042fe200000010ff */
        /* <DEDUP_REMOVED lines=98> */
[----:B---3--:R-:W-:Y:S01]  /*13120*/  F2FP.BF16.PACK_AB R26, R80, R86 ;  /* 0x00000056501a723e */ /* 0x008fe200000010ff */
        /* <DEDUP_REMOVED lines=64> */
.L_x_1586:
        /* <DEDUP_REMOVED lines=131> */
.L_x_1592:
[----:B------:R-:W-:Y:S05]  /*13d60*/  BSYNC B0 ;  /* 0x0000000000007941 */ /* 0x000fea0003800000 */
.L_x_1591:
[----:B----4-:R-:W4:Y:S01]  /*13d70*/  S2R R5, SR_CTAID.X ;  /* 0x0000000000057919 */ /* 0x010f220000002500 */
[----:B------:R-:W-:Y:S01]  /*13d80*/  SHF.R.S32.HI R6, RZ, 0x1f, R10 ;  /* 0x0000001fff067819 */ /* 0x000fe2000001140a */
[----:B------:R-:W-:Y:S04]  /*13d90*/  BSSY B0, `(.L_x_1593) ;  /* 0x0000016000007945 */ /* 0x000fe80003800000 */
[----:B------:R-:W-:-:S04]  /*13da0*/  IMAD R6, R6, c[0x0][0x1f0], RZ ;  /* 0x00007c0006067a24 */ /* 0x000fc800078e02ff */
[----:B------:R-:W-:Y:S01]  /*13db0*/  IMAD R6, R10, c[0x0][0x1f4], R6 ;  /* 0x00007d000a067a24 */ /* 0x000fe200078e0206 */
[----:B----4-:R-:W-:-:S04]  /*13dc0*/  SHF.L.U32 R2, R5, 0x6, RZ ;  /* 0x0000000605027819 */ /* 0x010fc800000006ff */
        /* <DEDUP_REMOVED lines=18> */
.L_x_1594:
[----:B------:R-:W-:Y:S05]  /*13ef0*/  BSYNC B0 ;  /* 0x0000000000007941 */ /* 0x000fea0003800000 */
.L_x_1593:
        /* <DEDUP_REMOVED lines=16> */
.L_x_1595:
        /* <DEDUP_REMOVED lines=16> */
.L_x_5203:


//--------------------- .text._ZN5flash24flash_fwd_splitkv_kernelI23Flash_fwd_kernel_traitsILi32ELi64ELi256ELi4ELb0ELb0EN7cutlass10bfloat16_tE19Flash_kernel_traitsILi32ELi64ELi256ELi4ES3_EELb1ELb0ELb1ELb0ELb0ELb0ELb0ELb0EEEvNS_16Flash_fwd_paramsE --------------------------
	.section	.text._ZN5flash24flash_fwd_splitkv_kernelI23Flash_fwd_kernel_traitsILi32ELi64ELi256ELi4ELb0ELb0EN7cutlass10bfloat16_tE19Flash_kernel_traitsILi32ELi64ELi256ELi4ES3_EELb1ELb0ELb1ELb0ELb0ELb0ELb0ELb0EEEvNS_16Flash_fwd_paramsE,"ax",@progbits
	.sectioninfo	@"SHI_REGISTERS=255"
	.align	128
        .global         _ZN5flash24flash_fwd_splitkv_kernelI23Flash_fwd_kernel_traitsILi32ELi64ELi256ELi4ELb0ELb0EN7cutlass10bfloat16_tE19Flash_kernel_traitsILi32ELi64ELi256ELi4ES3_EELb1ELb0ELb1ELb0ELb0ELb0ELb0ELb0EEEvNS_16Flash_fwd_paramsE
        .type           _ZN5flash24flash_fwd_splitkv_kernelI23Flash_fwd_kernel_traitsILi32ELi64ELi256ELi4ELb0ELb0EN7cutlass10bfloat16_tE19Flash_kernel_traitsILi32ELi64ELi256ELi4ES3_EELb1ELb0ELb1ELb0ELb0ELb0ELb0ELb0EEEvNS_16Flash_fwd_paramsE,@function
        .size           _ZN5flash24flash_fwd_splitkv_kernelI23Flash_fwd_kernel_traitsILi32ELi64ELi256ELi4ELb0ELb0EN7cutlass10bfloat16_tE19Flash_kernel_traitsILi32ELi64ELi256ELi4ES3_EELb1ELb0ELb1ELb0ELb0ELb0ELb0ELb0EEEvNS_16Flash_fwd_paramsE,(.L_x_5204 - _ZN5flash24flash_fwd_splitkv_kernelI23Flash_fwd_kernel_traitsILi32ELi64ELi256ELi4ELb0ELb0EN7cutlass10bfloat16_tE19Flash_kernel_traitsILi32ELi64ELi256ELi4ES3_EELb1ELb0ELb1ELb0ELb0ELb0ELb0ELb0EEEvNS_16Flash_fwd_paramsE)
        .other          _ZN5flash24flash_fwd_splitkv_kernelI23Flash_fwd_kernel_traitsILi32ELi64ELi256ELi4ELb0ELb0EN7cutlass10bfloat16_tE19Flash_kernel_traitsILi32ELi64ELi256ELi4ES3_EELb1ELb0ELb1ELb0ELb0ELb0ELb0ELb0EEEvNS_16Flash_fwd_paramsE,@"STO_CUDA_ENTRY STV_DEFAULT"
_ZN5flash24flash_fwd_splitkv_kernelI23Flash_fwd_kernel_traitsILi32ELi64ELi256ELi4ELb0ELb0EN7cutlass10bfloat16_tE19Flash_kernel_traitsILi32ELi64ELi256ELi4ES3_EELb1ELb0ELb1ELb0ELb0ELb0ELb0ELb0EEEvNS_16Flash_fwd_paramsE:
.text._ZN5flash24flash_fwd_splitkv_kernelI23Flash_fwd_kernel_traitsILi32ELi64ELi256ELi4ELb0ELb0EN7cutlass10bfloat16_tE19Flash_kernel_traitsILi32ELi64ELi256ELi4ES3_EELb1ELb0ELb1ELb0ELb0ELb0ELb0ELb0EEEvNS_16Flash_fwd_paramsE:
        /* <DEDUP_REMOVED lines=33> */
.L_x_1596:
[----:B-1-34-:R-:W-:Y:S02]  /*0210*/  MOV R2, c[0x0][0x218] ;  /* 0x0000860000027a02 */ /* 0x01afe40000000f00 */
.L_x_1597:
[----:B------:R-:W-:-:S04]  /*0220*/  ISETP.NE.U32.AND P2, PT, RZ, c[0x0][0x258], PT ;  /* 0x00009600ff007a0c */ /* 0x000fc80003f45070 */
[----:B------:R-:W-:-:S13]  /*0230*/  ISETP.NE.AND.EX P2, PT, RZ, c[0x0][0x25c], PT, P2 ;  /* 0x00009700ff007a0c */ /* 0x000fda0003f45320 */
[----:B------:R-:W-:-:S05]  /*0240*/  @P2 IMAD.WIDE R6, R22, R5, c[0x0][0x258] ;  /* 0x0000960016062625 */ /* 0x000fca00078e0205 */
        /* <DEDUP_REMOVED lines=35> */
[----:B------:R-:W-:-:S02]  /*0480*/  IMAD R2, R2, c[0x0][0x1e8], RZ ;  /* 0x00007a0002027a24 */ /* 0x000fc400078e02ff */
[----:B------:R-:W-:Y:S02]  /*0490*/  IMAD.IADD R192, R192, 0x1, -R3 ;  /* 0x00000001c0c07824 */ /* 0x000fe400078e0a03 */
[----:B------:R-:W-:Y:S01]  /*04a0*/  @!P0 SHF.R.S32.HI R3, RZ, 0x1f, R22 ;  /* 0x0000001fff038819 */ /* 0x000fe20000011416 */
[----:B------:R-:W-:-:S04]  /*04b0*/  @!P0 IMAD.WIDE.U32 R8, R22, c[0x0][0x1e0], RZ ;  /* 0x0000780016088a25 */ /* 0x000fc800078e00ff */
[----:B------:R-:W-:Y:S02]  /*04c0*/  IMAD.SHL.U32 R6, R192, 0x8, RZ ;  /* 0x00000008c0067824 */ /* 0x000fe400078e00ff */
[----:B------:R-:W-:Y:S02]  /*04d0*/  @!P0 IMAD R3, R3, c[0x0][0x1e0], RZ ;  /* 0x0000780003038a24 */ /* 0x000fe400078e02ff */
[----:B------:R-:W-:Y:S01]  /*04e0*/  @P0 IMAD.WIDE.U32 R4, R199, c[0x0][0x1e8], RZ ;  /* 0x00007a00c7040a25 */ /* 0x000fe200078e00ff */
[--C-:B------:R-:W-:Y:S02]  /*04f0*/  SHF.R.S32.HI R7, RZ, 0x1f, R6.reuse ;  /* 0x0000001fff077819 */ /* 0x100fe40000011406 */
[----:B------:R-:W-:Y:S01]  /*0500*/  @!P0 MOV R4, R8 ;  /* 0x0000000800048202 */ /* 0x000fe20000000f00 */
[----:B------:R-:W-:Y:S01]  /*0510*/  @!P0 IMAD R3, R22, c[0x0][0x1e4], R3 ;  /* 0x0000790016038a24 */ /* 0x000fe200078e0203 */
[----:B------:R-:W-:Y:S01]  /*0520*/  ISETP.GE.AND P1, PT, R6, c[0x0][0x220], PT ;  /* 0x0000880006007a0c */ /* 0x000fe20003f26270 */
[----:B------:R-:W-:Y:S01]  /*0530*/  IMAD.WIDE.U32 R10, R33, c[0x0][0x1e8], R6 ;  /* 0x00007a00210a7a25 */ /* 0x000fe200078e0006 */
[----:B------:R-:W-:-:S03]  /*0540*/  SHF.R.S32.HI R7, RZ, 0x2, R0 ;  /* 0x00000002ff077819 */ /* 0x000fc60000011400 */
[----:B------:R-:W-:Y:S01]  /*0550*/  @P0 IMAD R199, R199, c[0x0][0x1ec], R5 ;  /* 0x00007b00c7c70a24 */ /* 0x000fe200078e0205 */
[----:B------:R-:W-:Y:S01]  /*0560*/  SHF.R.S32.HI R0, RZ, 0x1f, R7 ;  /* 0x0000001fff007819 */ /* 0x000fe20000011407 */
        /* <DEDUP_REMOVED lines=8> */
[----:B------:R-:W-:Y:S02]  /*05f0*/  IMAD R22, R22, c[0x0][0x214], R33 ;  /* 0x0000850016167a24 */ /* 0x000fe400078e0221 */
        /* <DEDUP_REMOVED lines=12> */
.L_x_1600:
[----:B------:R-:W-:Y:S05]  /*06c0*/  BSYNC B0 ;  /* 0x0000000000007941 */ /* 0x000fea0003800000 */
.L_x_1599:
        /* <DEDUP_REMOVED lines=14> */
[----:B------:R2:W-:Y:S02]  /*07b0*/  STG.E.128 [R2.64], RZ ;  /* 0x000000ff02007986 */ /* 0x0005e4000c101d0a */
.L_x_1602:
[----:B------:R-:W-:Y:S05]  /*07c0*/  BSYNC B0 ;  /* 0x0000000000007941 */ /* 0x000fea0003800000 */
.L_x_1601:
[C---:B------:R-:W-:Y:S02]  /*07d0*/  ISETP.NE.AND P2, PT, R192.reuse, RZ, PT ;  /* 0x000000ffc000720c */ /* 0x040fe40003f45270 */
[----:B------:R-:W-:Y:S02]  /*07e0*/  ISETP.NE.OR P0, PT, R192, RZ, P0 ;  /* 0x000000ffc000720c */ /* 0x000fe40000705670 */
[----:B------:R-:W-:Y:S02]  /*07f0*/  ISETP.GE.OR P2, PT, R7, R198, P2 ;  /* 0x000000c60700720c */ /* 0x000fe40001746670 */
[----:B------:R-:W-:-:S04]  /*0800*/  IADD3 R7, P1, R22, R7, RZ ;  /* 0x0000000716077210 */ /* 0x000fc80007f3e0ff */
        /* <DEDUP_REMOVED lines=9> */
.L_x_1598:
[----:B-1----:R-:W-:Y:S01]  /*08a0*/  ISETP.NE.U32.AND P0, PT, RZ, c[0x0][0x2b8], PT ;  /* 0x0000ae00ff007a0c */ /* 0x002fe20003f05070 */
        /* <DEDUP_REMOVED lines=11> */
[----:B------:R-:W-:-:S03]  /*0960*/  @P2 LEA R218, P0, R6, c[0x0][0x2c0], 0x2 ;  /* 0x0000b00006da2a11 */ /* 0x000fc600078010ff */
[----:B------:R-:W-:-:S04]  /*0970*/  @P2 IMAD R4, R22, c[0x0][0x2cc], R5 ;  /* 0x0000b30016042a24 */ /* 0x000fc800078e0205 */
[----:B------:R-:W-:-:S05]  /*0980*/  @P2 IMAD.IADD R4, R7, 0x1, R4 ;  /* 0x0000000107042824 */ /* 0x000fca00078e0204 */
[----:B------:R-:W-:-:S04]  /*0990*/  @P2 SHF.L.U64.HI R4, R6, 0x2, R4 ;  /* 0x0000000206042819 */ /* 0x000fc80000010204 */
[----:B------:R-:W-:Y:S02]  /*09a0*/  @P2 IADD3.X R219, R4, c[0x0][0x2c4], RZ, P0, !PT ;  /* 0x0000b10004db2a10 */ /* 0x000fe400007fe4ff */
[----:B------:R-:W-:Y:S02]  /*09b0*/  @P2 ISETP.NE.U32.AND P0, PT, R218, RZ, PT ;  /* 0x000000ffda00220c */ /* 0x000fe40003f05070 */
[----:B------:R-:W-:Y:S02]  /*09c0*/  IABS R4, c[0x0][0x2d0] ;  /* 0x0000b40000047a13 */ /* 0x000fe40000000000 */
        /* <DEDUP_REMOVED lines=23> */
[----:B------:R-:W-:Y:S02]  /*0b40*/  @!P0 IADD3 R5, -R5, RZ, RZ ;  /* 0x000000ff05058210 */ /* 0x000fe40007ffe1ff */
        /* <DEDUP_REMOVED lines=8> */
[----:B---3--:R-:W-:Y:S01]  /*0bd0*/  IMAD.MOV R4, RZ, RZ, -R9 ;  /* 0x000000ffff047224 */ /* 0x008fe200078e0a09 */
[----:B------:R-:W-:-:S03]  /*0be0*/  MOV R8, RZ ;  /* 0x000000ff00087202 */ /* 0x000fc60000000f00 */
[----:B------:R-:W-:Y:S01]  /*0bf0*/  IMAD R6, R4, R3, RZ ;  /* 0x0000000304067224 */ /* 0x000fe200078e02ff */
[----:B------:R-:W-:-:S03]  /*0c00*/  IABS R4, R26 ;  /* 0x0000001a00047213 */ /* 0x000fc60000000000 */
[----:B------:R-:W-:-:S04]  /*0c10*/  IMAD.HI.U32 R9, R9, R6, R8 ;  /* 0x0000000609097227 */ /* 0x000fc800078e0008 */
[----:B------:R-:W-:-:S04]  /*0c20*/  IMAD.MOV.U32 R6, RZ, RZ, R4 ;  /* 0x000000ffff067224 */ /* 0x000fc800078e0004 */
[----:B-1----:R-:W-:-:S05]  /*0c30*/  IMAD.HI.U32 R11, R9, R6, RZ ;  /* 0x00000006090b7227 */ /* 0x002fca00078e00ff */
[----:B------:R-:W-:-:S05]  /*0c40*/  IADD3 R4, -R11, RZ, RZ ;  /* 0x000000ff0b047210 */ /* 0x000fca0007ffe1ff */
[----:B------:R-:W-:-:S05]  /*0c50*/  IMAD R4, R3, R4, R6 ;  /* 0x0000000403047224 */ /* 0x000fca00078e0206 */
[----:B------:R-:W-:-:S13]  /*0c60*/  ISETP.GT.U32.AND P0, PT, R3, R4, PT ;  /* 0x000000040300720c */ /* 0x000fda0003f04070 */
[----:B------:R-:W-:Y:S01]  /*0c70*/  @!P0 IMAD.IADD R4, R4, 0x1, -R3 ;  /* 0x0000000104048824 */ /* 0x000fe200078e0a03 */
[----:B------:R-:W-:-:S04]  /*0c80*/  @!P0 IADD3 R11, R11, 0x1, RZ ;  /* 0x000000010b0b8810 */ /* 0x000fc80007ffe0ff */
[----:B------:R-:W-:Y:S02]  /*0c90*/  ISETP.GE.U32.AND P2, PT, R4, R3, PT ;  /* 0x000000030400720c */ /* 0x000fe40003f46070 */
[----:B------:R-:W-:Y:S02]  /*0ca0*/  LOP3.LUT R3, R26, c[0x0][0x1c8], RZ, 0x3c, !PT ;  /* 0x000072001a037a12 */ /* 0x000fe400078e3cff */
[----:B------:R-:W-:Y:S02]  /*0cb0*/  IADD3 R4, -R5, RZ, RZ ;  /* 0x000000ff05047210 */ /* 0x000fe40007ffe1ff */
[----:B------:R-:W-:-:S03]  /*0cc0*/  ISETP.GE.AND P0, PT, R3, RZ, PT ;  /* 0x000000ff0300720c */ /* 0x000fc60003f06270 */
[----:B------:R-:W-:-:S04]  /*0cd0*/  IMAD R13, R4, c[0x0][0x2d0], R13 ;  /* 0x0000b400040d7a24 */ /* 0x000fc800078e020d */
[----:B------:R-:W-:Y:S02]  /*0ce0*/  @P2 IADD3 R11, R11, 0x1, RZ ;  /* 0x000000010b0b2810 */ /* 0x000fe40007ffe0ff */
[----:B------:R-:W-:Y:S02]  /*0cf0*/  ISETP.NE.AND P2, PT, RZ, c[0x0][0x1c8], PT ;  /* 0x00007200ff007a0c */ /* 0x000fe40003f45270 */
[----:B------:R-:W-:Y:S02]  /*0d00*/  SHF.R.S32.HI R7, RZ, 0x1f, R13 ;  /* 0x0000001fff077819 */ /* 0x000fe4000001140d */
[----:B------:R-:W-:-:S03]  /*0d10*/  @!P0 IMAD.MOV R11, RZ, RZ, -R11 ;  /* 0x000000ffff0b8224 */ /* 0x000fc600078e0a0b */
[----:B------:R-:W-:-:S06]  /*0d20*/  IMAD R4, R7, c[0x0][0x198], RZ ;  /* 0x0000660007047a24 */ /* 0x000fcc00078e02ff */
        /* <DEDUP_REMOVED lines=19> */
.L_x_1603:
        /* <DEDUP_REMOVED lines=15> */
.L_x_1605:
[----:B------:R-:W-:Y:S01]  /*0f50*/  IABS R8, c[0x0][0x1c8] ;  /* 0x0000720000087a13 */ /* 0x000fe20000000000 */
[----:B------:R-:W-:-:S03]  /*0f60*/  @P4 IMAD.IADD R17, R3, 0x1, R10 ;  /* 0x0000000103114824 */ /* 0x000fc600078e020a */
[----:B------:R-:W1:Y:S01]  /*0f70*/  I2F.RP R9, R8 ;  /* 0x0000000800097306 */ /* 0x000e620000209400 */
[----:B------:R-:W-:-:S04]  /*0f80*/  @P4 IMAD.WIDE.U32 R34, R17, c[0x0][0x1a0], RZ ;  /* 0x0000680011224a25 */ /* 0x000fc800078e00ff */
[----:B------:R-:W-:-:S03]  /*0f90*/  @P4 IMAD R17, R17, c[0x0][0x1a4], R35 ;  /* 0x0000690011114a24 */ /* 0x000fc600078e0223 */
[----:B-1----:R-:W1:Y:S02]  /*0fa0*/  MUFU.RCP R12, R9 ;  /* 0x00000009000c7308 */ /* 0x002e640000001000 */
[----:B-1----:R-:W-:Y:S02]  /*0fb0*/  IADD3 R12, R12, 0xffffffe, RZ ;  /* 0x0ffffffe0c0c7810 */ /* 0x002fe40007ffe0ff */
[----:B------:R-:W-:-:S04]  /*0fc0*/  MOV R9, R5 ;  /* 0x0000000500097202 */ /* 0x000fc80000000f00 */
[----:B------:R-:W1:Y:S02]  /*0fd0*/  F2I.FTZ.U32.TRUNC.NTZ R13, R12 ;  /* 0x0000000c000d7305 */ /* 0x000e64000021f000 */
[----:B-1----:R-:W-:Y:S02]  /*0fe0*/  IMAD.MOV R4, RZ, RZ, -R13 ;  /* 0x000000ffff047224 */ /* 0x002fe400078e0a0d */
[----:B------:R-:W-:Y:S02]  /*0ff0*/  IMAD.MOV.U32 R12, RZ, RZ, RZ ;  /* 0x000000ffff0c7224 */ /* 0x000fe400078e00ff */
[----:B------:R-:W-:Y:S01]  /*1000*/  IMAD R7, R4, R8, RZ ;  /* 0x0000000804077224 */ /* 0x000fe200078e02ff */
[----:B------:R-:W-:-:S03]  /*1010*/  IABS R4, R26 ;  /* 0x0000001a00047213 */ /* 0x000fc60000000000 */
[----:B------:R-:W-:Y:S01]  /*1020*/  IMAD.HI.U32 R7, R13, R7, R12 ;  /* 0x000000070d077227 */ /* 0x000fe200078e000c */
[----:B------:R-:W-:-:S05]  /*1030*/  LEA R13, R2, 0xffffff00, 0x8 ;  /* 0xffffff00020d7811 */ /* 0x000fca00078e40ff */
        /* <DEDUP_REMOVED lines=9> */
[----:B------:R-:W-:Y:S01]  /*10d0*/  ISETP.GE.U32.AND P3, PT, R7, R8, PT ;  /* 0x000000080700720c */ /* 0x000fe20003f66070 */
[----:B------:R-:W-:Y:S01]  /*10e0*/  IMAD.MOV.U32 R8, RZ, RZ, R6 ;  /* 0x000000ffff087224 */ /* 0x000fe200078e0006 */
[----:B------:R-:W-:-:S03]  /*10f0*/  SHF.R.S32.HI R7, RZ, 0x1f, R13 ;  /* 0x0000001fff077819 */ /* 0x000fc6000001140d */
[----:B------:R-:W-:-:S04]  /*1100*/  IMAD.WIDE.U32 R8, R13, c[0x0][0x198], R8 ;  /* 0x000066000d087a25 */ /* 0x000fc800078e0008 */
[----:B------:R-:W-:-:S04]  /*1110*/  IMAD R4, R7, c[0x0][0x198], RZ ;  /* 0x0000660007047a24 */ /* 0x000fc800078e02ff */
[----:B------:R-:W-:Y:S01]  /*1120*/  @P3 IADD3 R11, R11, 0x1, RZ ;  /* 0x000000010b0b3810 */ /* 0x000fe20007ffe0ff */
[----:B------:R-:W-:-:S03]  /*1130*/  IMAD R4, R13, c[0x0][0x19c], R4 ;  /* 0x000067000d047a24 */ /* 0x000fc600078e0204 */
[----:B------:R-:W-:Y:S02]  /*1140*/  @!P2 IADD3 R11, -R11, RZ, RZ ;  /* 0x000000ff0b0ba210 */ /* 0x000fe40007ffe1ff */
[----:B------:R-:W-:Y:S02]  /*1150*/  @!P0 LOP3.LUT R11, RZ, c[0x0][0x1c8], RZ, 0x33, !PT ;  /* 0x00007200ff0b8a12 */ /* 0x000fe400078e33ff */
[----:B------:R-:W-:Y:S02]  /*1160*/  IADD3 R9, R9, R4, RZ ;  /* 0x0000000409097210 */ /* 0x000fe40007ffe0ff */
[----:B------:R-:W-:-:S03]  /*1170*/  SHF.R.S32.HI R6, RZ, 0x1f, R11 ;  /* 0x0000001fff067819 */ /* 0x000fc6000001140b */
        /* <DEDUP_REMOVED lines=15> */
.L_x_1604:
[----:B------:R-:W-:Y:S01]  /*1270*/  ISETP.NE.AND P0, PT, R199, -0x1, PT ;  /* 0xffffffffc700780c */ /* 0x000fe20003f05270 */
[----:B------:R-:W-:Y:S01]  /*1280*/  IMAD R6, R6, c[0x0][0x1b8], RZ ;  /* 0x00006e0006067a24 */ /* 0x000fe200078e02ff */
[----:B------:R-:W-:Y:S01]  /*1290*/  SHF.R.S32.HI R3, RZ, 0x1f, R192 ;  /* 0x0000001fff037819 */ /* 0x000fe200000114c0 */
[----:B------:R-:W-:Y:S03]  /*12a0*/  BSSY B0, `(.L_x_1606) ;  /* 0x000005a000007945 */ /* 0x000fe60003800000 */
[CC--:B------:R-:W-:Y:S02]  /*12b0*/  LEA.HI R15, R3.reuse, R192.reuse, RZ, 0x2 ;  /* 0x000000c0030f7211 */ /* 0x0c0fe400078f10ff */
[----:B------:R-:W-:Y:S02]  /*12c0*/  LEA.HI R20, R3, R192, RZ, 0x4 ;  /* 0x000000c003147211 */ /* 0x000fe400078f20ff */
[----:B------:R-:W-:-:S02]  /*12d0*/  SHF.R.S32.HI R24, RZ, 0x2, R15 ;  /* 0x00000002ff187819 */ /* 0x000fc4000001140f */
[----:B-----5:R-:W-:Y:S01]  /*12e0*/  LEA.HI R0, R3, R192, RZ, 0x3 ;  /* 0x000000c003007211 */ /* 0x020fe200078f18ff */
[C---:B------:R-:W-:Y:S01]  /*12f0*/  @P0 IMAD.WIDE.U32 R4, R199.reuse, c[0x0][0x190], RZ ;  /* 0x00006400c7040a25 */ /* 0x040fe200078e00ff */
[----:B------:R-:W-:Y:S02]  /*1300*/  @!P0 SHF.R.S32.HI R23, RZ, 0x1f, R22 ;  /* 0x0000001fff178819 */ /* 0x000fe40000011416 */
[----:B------:R-:W-:Y:S01]  /*1310*/  SHF.R.S32.HI R25, RZ, 0x1f, R24 ;  /* 0x0000001fff197819 */ /* 0x000fe20000011418 */
[----:B------:R-:W-:Y:S01]  /*1320*/  @P0 IMAD R21, R199, c[0x0][0x194], R5 ;  /* 0x00006500c7150a24 */ /* 0x000fe200078e0205 */
[----:B------:R-:W-:Y:S01]  /*1330*/  LOP3.LUT R5, R15, 0xfffffffc, RZ, 0xc0, !PT ;  /* 0xfffffffc0f057812 */ /* 0x000fe200078ec0ff */
[----:B------:R-:W-:Y:S01]  /*1340*/  @!P0 IMAD R23, R23, c[0x0][0x178], RZ ;  /* 0x00005e0017178a24 */ /* 0x000fe200078e02ff */
[----:B------:R-:W-:Y:S01]  /*1350*/  SHF.R.S32.HI R16, RZ, 0x3, R0 ;  /* 0x00000003ff107819 */ /* 0x000fe20000011400 */
[----:B------:R-:W-:Y:S01]  /*1360*/  @!P0 IMAD.WIDE.U32 R28, R22, c[0x0][0x178], RZ ;  /* 0x00005e00161c8a25 */ /* 0x000fe200078e00ff */
[----:B------:R-:W-:-:S02]  /*1370*/  LEA.HI R15, R15, R24, RZ, 0x1 ;  /* 0x000000180f0f7211 */ /* 0x000fc400078f08ff */
[----:B------:R-:W-:Y:S01]  /*1380*/  SHF.L.U32 R27, R16, 0x6, RZ ;  /* 0x00000006101b7819 */ /* 0x000fe200000006ff */
[----:B------:R-:W-:Y:S01]  /*1390*/  IMAD.IADD R216, R192, 0x1, -R5 ;  /* 0x00000001c0d87824 */ /* 0x000fe200078e0a05 */
[----:B------:R-:W-:Y:S01]  /*13a0*/  LOP3.LUT R5, R20, 0xfffffff0, RZ, 0xc0, !PT ;  /* 0xfffffff014057812 */ /* 0x000fe200078ec0ff */
[----:B------:R-:W-:Y:S01]  /*13b0*/  @P0 IMAD.MOV.U32 R8, RZ, RZ, R4 ;  /* 0x000000ffff080224 */ /* 0x000fe200078e0004 */
[----:B------:R-:W-:Y:S01]  /*13c0*/  LOP3.LUT R15, R15, 0x7fffffe, RZ, 0xc0, !PT ;  /* 0x07fffffe0f0f7812 */ /* 0x000fe200078ec0ff */
[----:B------:R-:W-:Y:S01]  /*13d0*/  @!P0 IMAD R4, R22, c[0x0][0x17c], R23 ;  /* 0x00005f0016048a24 */ /* 0x000fe200078e0217 */
[----:B------:R-:W-:Y:S01]  /*13e0*/  LOP3.LUT R27, R27, 0xc0, RZ, 0xc0, !PT ;  /* 0x000000c01b1b7812 */ /* 0x000fe200078ec0ff */
[----:B------:R-:W-:Y:S01]  /*13f0*/  IMAD.SHL.U32 R216, R216, 0x8, RZ ;  /* 0x00000008d8d87824 */ /* 0x000fe200078e00ff */
[----:B------:R-:W-:Y:S01]  /*1400*/  LEA.HI R3, R3, R192, RZ, 0x5 ;  /* 0x000000c003037211 */ /* 0x000fe200078f28ff */
[----:B------:R-:W-:Y:S01]  /*1410*/  @!P0 IMAD.MOV.U32 R8, RZ, RZ, R28 ;  /* 0x000000ffff088224 */ /* 0x000fe200078e001c */
[----:B------:R-:W-:Y:S01]  /*1420*/  SHF.R.U32.HI R196, RZ, 0x3, R27 ;  /* 0x00000003ffc47819 */ /* 0x000fe2000001161b */
[----:B------:R-:W-:Y:S01]  /*1430*/  @!P0 IMAD.IADD R21, R29, 0x1, R4 ;  /* 0x000000011d158824 */ /* 0x000fe200078e0204 */
[----:B------:R-:W-:Y:S01]  /*1440*/  IADD3 R36, P3, R216, R36, RZ ;  /* 0x00000024d8247210 */ /* 0x000fe20007f7e0ff */
[----:B------:R-:W-:Y:S01]  /*1450*/  IMAD.IADD R12, R192, 0x1, -R5 ;  /* 0x00000001c00c7824 */ /* 0x000fe200078e0a05 */
[----:B------:R-:W-:Y:S01]  /*1460*/  SHF.R.S32.HI R4, RZ, 0x1f, R216 ;  /* 0x0000001fff047819 */ /* 0x000fe200000114d8 */
[----:B------:R-:W-:Y:S01]  /*1470*/  IMAD R5, R11, c[0x0][0x1bc], R6 ;  /* 0x00006f000b057a24 */ /* 0x000fe200078e0206 */
[----:B------:R-:W-:Y:S01]  /*1480*/  IADD3 R8, P0, R216, R8, RZ ;  /* 0x00000008d8087210 */ /* 0x000fe20007f1e0ff */
[----:B------:R-:W-:Y:S01]  /*1490*/  IMAD.IADD R28, R24, 0x1, -R15 ;  /* 0x00000001181c7824 */ /* 0x000fe200078e0a0f */
[----:B------:R-:W-:Y:S01]  /*14a0*/  IADD3 R34, P2, R216, R34, RZ ;  /* 0x00000022d8227210 */ /* 0x000fe20007f5e0ff */
[C---:B------:R-:W-:Y:S01]  /*14b0*/  IMAD.X R37, R4.reuse, 0x1, R9, P3 ;  /* 0x0000000104257824 */ /* 0x040fe200018e0609 */
[----:B------:R-:W-:Y:S01]  /*14c0*/  IADD3.X R9, R4, R21, RZ, P0, !PT ;  /* 0x0000001504097210 */ /* 0x000fe200007fe4ff */
[----:B------:R-:W-:Y:S01]  /*14d0*/  IMAD.WIDE R18, R19, 0x40, R24 ;  /* 0x0000004013127825 */ /* 0x000fe200078e0218 */
[----:B------:R-:W-:-:S02]  /*14e0*/  IADD3 R6, P0, R24, R13, RZ ;  /* 0x0000000d18067210 */ /* 0x000fc40007f1e0ff */
[----:B------:R-:W-:Y:S01]  /*14f0*/  LEA.HI R10, R12, R12, RZ, 0x1 ;  /* 0x0000000c0c0a7211 */ /* 0x000fe200078f08ff */
[----:B------:R-:W-:Y:S01]  /*1500*/  IMAD.X R35, R4, 0x1, R17, P2 ;  /* 0x0000000104237824 */ /* 0x000fe200010e0611 */
[----:B------:R-:W-:Y:S01]  /*1510*/  LOP3.LUT R23, R27, 0x18, R216, 0xf8, !PT ;  /* 0x000000181b177812 */ /* 0x000fe200078ef8d8 */
[C---:B------:R-:W-:Y:S01]  /*1520*/  IMAD.X R4, R25.reuse, 0x1, R7, P0 ;  /* 0x0000000119047824 */ /* 0x040fe200000e0607 */
[--C-:B------:R-:W-:Y:S01]  /*1530*/  SHF.R.S32.HI R14, RZ, 0x1, R10.reuse ;  /* 0x00000001ff0e7819 */ /* 0x100fe2000001140a */
[----:B------:R-:W-:Y:S01]  /*1540*/  IMAD R7, R25, c[0x0][0x198], RZ ;  /* 0x0000660019077a24 */ /* 0x000fe200078e02ff */
[----:B------:R-:W-:Y:S01]  /*1550*/  SHF.R.S32.HI R13, RZ, 0x1f, R10 ;  /* 0x0000001fff0d7819 */ /* 0x000fe2000001140a */
[----:B------:R-:W-:Y:S01]  /*1560*/  IMAD R153, R4, c[0x0][0x1a0], RZ ;  /* 0x0000680004997a24 */ /* 0x000fe200078e02ff */
[----:B------:R-:W-:Y:S01]  /*1570*/  SHF.R.S32.HI R31, RZ, 0x5, R3 ;  /* 0x00000005ff1f7819 */ /* 0x000fe20000011403 */
[----:B------:R-:W-:Y:S01]  /*1580*/  IMAD.IADD R4, R198, 0x1, -R33 ;  /* 0x00000001c6047824 */ /* 0x000fe200078e0a21 */
[----:B------:R-:W-:Y:S01]  /*1590*/  LEA.HI R13, R13, R14, RZ, 0x2 ;  /* 0x0000000e0d0d7211 */ /* 0x000fe200078f10ff */
[----:B------:R-:W-:Y:S01]  /*15a0*/  IMAD.WIDE.U32 R34, R11, c[0x0][0x1b8], R34 ;  /* 0x00006e000b227a25 */ /* 0x000fe200078e0022 */
[----:B------:R-:W-:-:S02]  /*15b0*/  SHF.R.S32.HI R27, RZ, 0x1f, R26 ;  /* 0x0000001fff1b7819 */ /* 0x000fc4000001141a */
[C---:B------:R-:W-:Y:S01]  /*15c0*/  ISETP.GE.AND P0, PT, R24.reuse, R4, PT ;  /* 0x000000041800720c */ /* 0x040fe20003f06270 */
[C---:B------:R-:W-:Y:S01]  /*15d0*/  IMAD R7, R24.reuse, c[0x0][0x19c], R7 ;  /* 0x0000670018077a24 */ /* 0x040fe200078e0207 */
[----:B------:R-:W-:Y:S01]  /*15e0*/  LOP3.LUT R13, R13, 0xfffffffc, RZ, 0xc0, !PT ;  /* 0xfffffffc0d0d7812 */ /* 0x000fe200078ec0ff */
[----:B------:R-:W-:Y:S01]  /*15f0*/  IMAD.WIDE.U32 R164, R24, c[0x0][0x198], R36 ;  /* 0x0000660018a47a25 */ /* 0x000fe200078e0024 */
[----:B------:R-:W-:Y:S02]  /*1600*/  LOP3.LUT R196, R23, R196, RZ, 0x3c, !PT ;  /* 0x000000c417c47212 */ /* 0x000fe400078e3cff */
[----:B------:R-:W-:Y:S01]  /*1610*/  LEA R11, R31, R28, 0x3 ;  /* 0x0000001c1f0b7211 */ /* 0x000fe200078e18ff */
[----:B------:R-:W-:Y:S01]  /*1620*/  IMAD.IADD R14, R14, 0x1, -R13 ;  /* 0x000000010e0e7824 */ /* 0x000fe200078e0a0d */
[----:B------:R-:W-:Y:S01]  /*1630*/  IADD3 R165, R165, R7, RZ ;  /* 0x00000007a5a57210 */ /* 0x000fe20007ffe0ff */
[----:B------:R-:W-:Y:S01]  /*1640*/  IMAD.IADD R35, R35, 0x1, R5 ;  /* 0x0000000123237824 */ /* 0x000fe200078e0205 */
[----:B------:R-:W-:Y:S01]  /*1650*/  LOP3.LUT R21, R3, 0xffffffe0, RZ, 0xc0, !PT ;  /* 0xffffffe003157812 */ /* 0x000fe200078ec0ff */
[----:B------:R-:W-:Y:S01]  /*1660*/  IMAD R5, R27, c[0x0][0x1a8], RZ ;  /* 0x00006a001b057a24 */ /* 0x000fe200078e02ff */
[----:B------:R-:W-:Y:S01]  /*1670*/  LOP3.LUT P2, RZ, R14, 0x2, RZ, 0xc0, !PT ;  /* 0x000000020eff7812 */ /* 0x000fe2000784c0ff */
[----:B------:R-:W-:-:S04]  /*1680*/  IMAD.WIDE.U32 R28, R26, c[0x0][0x1a8], R8 ;  /* 0x00006a001a1c7a25 */ /* 0x000fc800078e0008 */
[----:B------:R-:W-:Y:S02]  /*1690*/  IMAD.U32 R196, R11, 0x20, R196 ;  /* 0x000000200bc47824 */ /* 0x000fe400078e00c4 */
[----:B------:R-:W-:Y:S02]  /*16a0*/  IMAD R153, R6, c[0x0][0x1a4], R153 ;  /* 0x0000690006997a24 */ /* 0x000fe400078e0299 */
[----:B------:R-:W-:Y:S01]  /*16b0*/  IMAD.MOV.U32 R8, RZ, RZ, 0x10 ;  /* 0x00000010ff087424 */ /* 0x000fe200078e00ff */
[----:B------:R-:W-:Y:S01]  /*16c0*/  SHF.L.U32 R196, R196, 0x1, RZ ;  /* 0x00000001c4c47819 */ /* 0x000fe200000006ff */
[----:B------:R-:W-:-:S04]  /*16d0*/  IMAD.WIDE.U32 R6, R6, c[0x0][0x1a0], R34 ;  /* 0x0000680006067a25 */ /* 0x000fc800078e0022 */
[----:B------:R-:W-:Y:S01]  /*16e0*/  IMAD R3, R26, c[0x0][0x1ac], R5 ;  /* 0x00006b001a037a24 */ /* 0x000fe200078e0205 */
[----:B------:R-:W-:Y:S01]  /*16f0*/  SEL R5, R8, 0xfffffff0, !P2 ;  /* 0xfffffff008057807 */ /* 0x000fe20005000000 */
        /* <DEDUP_REMOVED lines=20> */
.L_x_1607:
[----:B------:R-:W-:Y:S05]  /*1840*/  BSYNC B0 ;  /* 0x0000000000007941 */ /* 0x000fea0003800000 */
.L_x_1606:
[----:B------:R-:W-:Y:S01]  /*1850*/  IADD3 R3, R24, 0x20, RZ ;  /* 0x0000002018037810 */ /* 0x000fe20007ffe0ff */
[----:B------:R-:W-:Y:S03]  /*1860*/  BSSY B0, `(.L_x_1608) ;  /* 0x0000014000007945 */ /* 0x000fe60003800000 */
[----:B------:R-:W-:-:S13]  /*1870*/  ISETP.GE.AND P0, PT, R3, R4, PT ;  /* 0x000000040300720c */ /* 0x000fda0003f06270 */
[----:B------:R-:W-:Y:S05]  /*1880*/  @P0 BRA `(.L_x_1609) ;  /* 0x0000011000000947 */ /* 0x000fea0003800000 */
[----:B------:R-:W-:-:S13]  /*1890*/  ISETP.GE.AND P0, PT, R216, c[0x0][0x220], PT ;  /* 0x00008800d8007a0c */ /* 0x000fda0003f06270 */
[----:B------:R3:W-:Y:S01]  /*18a0*/  @P0 STS.128 [R196+0x800], RZ ;  /* 0x000800ffc4000388 */ /* 0x0007e20000000c00 */
[----:B------:R-:W-:Y:S05]  /*18b0*/  @P0 BRA `(.L_x_1609) ;  /* 0x000000e000000947 */ /* 0x000fea0003800000 */
[----:B------:R-:W-:Y:S01]  /*18c0*/  IADD3 R4, P0, R18, 0x20, RZ ;  /* 0x0000002012047810 */ /* 0x000fe20007f1e0ff */
[----:B------:R-:W-:-:S04]  /*18d0*/  IMAD.MOV.U32 R18, RZ, RZ, R28 ;  /* 0x000000ffff127224 */ /* 0x000fc800078e001c */
[----:B------:R-:W-:Y:S01]  /*18e0*/  IMAD.X R9, RZ, RZ, R19, P0 ;  /* 0x000000ffff097224 */ /* 0x000fe200000e0613 */
[----:B------:R-:W-:-:S03]  /*18f0*/  MOV R19, R35 ;  /* 0x0000002300137202 */ /* 0x000fc60000000f00 */
[----:B------:R-:W-:Y:S02]  /*1900*/  IMAD R9, R9, c[0x0][0x190], RZ ;  /* 0x0000640009097a24 */ /* 0x000fe400078e02ff */
        /* <DEDUP_REMOVED lines=9> */
.L_x_1609:
[----:B------:R-:W-:Y:S05]  /*19a0*/  BSYNC B0 ;  /* 0x0000000000007941 */ /* 0x000fea0003800000 */
.L_x_1608:
        /* <DEDUP_REMOVED lines=17> */
.L_x_1611:
[----:B------:R-:W-:Y:S05]  /*1ac0*/  BSYNC B0 ;  /* 0x0000000000007941 */ /* 0x000fea0003800000 */
.L_x_1610:
        /* <DEDUP_REMOVED lines=10> */
[----:B-1----:R-:W-:-:S04]  /*1b70*/  IADD3 R18, P0, R164, UR9, RZ ;  /* 0x00000009a4127c10 */ /* 0x002fc8000ff1e0ff */
[----:B------:R-:W-:Y:S02]  /*1b80*/  IADD3.X R9, R165, UR8, RZ, P0, !PT ;  /* 0x00000008a5097c10 */ /* 0x000fe400087fe4ff */
[----:B----4-:R-:W-:-:S04]  /*1b90*/  LEA R28, P0, R18, c[0x0][0x168], 0x1 ;  /* 0x00005a00121c7a11 */ /* 0x010fc800078008ff */
[----:B------:R-:W-:-:S05]  /*1ba0*/  LEA.HI.X R29, R18, c[0x0][0x16c], R9, 0x1, P0 ;  /* 0x00005b00121d7a11 */ /* 0x000fca00000f0c09 */
[----:B------:R-:W-:Y:S01]  /*1bb0*/  @!PT LDS RZ, [RZ] ;  /* 0x00000000fffff984 */ /* 0x000fe20000000800 */
[----:B------:R-:W-:Y:S01]  /*1bc0*/  @!PT LDS RZ, [RZ] ;  /* 0x00000000fffff984 */ /* 0x000fe20000000800 */
[----:B------:R-:W-:Y:S01]  /*1bd0*/  @!PT LDS RZ, [RZ] ;  /* 0x00000000fffff984 */ /* 0x000fe20000000800 */
[----:B------:R1:W-:Y:S04]  /*1be0*/  LDGSTS.E.BYPASS.LTC128B.128 [R196+0x1800], [R28.64] ;  /* 0x018000001cc47fae */ /* 0x0003e8000b901d4a */
.L_x_1613:
[----:B------:R-:W-:Y:S05]  /*1bf0*/  BSYNC B0 ;  /* 0x0000000000007941 */ /* 0x000fea0003800000 */
.L_x_1612:
[----:B-1----:R-:W-:Y:S01]  /*1c00*/  IADD3 R19, R24, 0x40, RZ ;  /* 0x0000004018137810 */ /* 0x002fe20007ffe0ff */
        /* <DEDUP_REMOVED lines=16> */
.L_x_1615:
[----:B------:R-:W-:Y:S05]  /*1d10*/  BSYNC B0 ;  /* 0x0000000000007941 */ /* 0x000fea0003800000 */
.L_x_1614:
        /* <DEDUP_REMOVED lines=18> */
.L_x_1617:
[----:B------:R-:W-:Y:S05]  /*1e40*/  BSYNC B0 ;  /* 0x0000000000007941 */ /* 0x000fea0003800000 */
.L_x_1616:
        /* <DEDUP_REMOVED lines=17> */
.L_x_1619:
[----:B------:R-:W-:Y:S05]  /*1f60*/  BSYNC B0 ;  /* 0x0000000000007941 */ /* 0x000fea0003800000 */
.L_x_1618:
        /* <DEDUP_REMOVED lines=18> */
.L_x_1621:
[----:B------:R-:W-:Y:S05]  /*2090*/  BSYNC B0 ;  /* 0x0000000000007941 */ /* 0x000fea0003800000 */
.L_x_1620:
        /* <DEDUP_REMOVED lines=18> */
.L_x_1623:
[----:B------:R-:W-:Y:S05]  /*21c0*/  BSYNC B0 ;  /* 0x0000000000007941 */ /* 0x000fea0003800000 */
.L_x_1622:
        /* <DEDUP_REMOVED lines=18> */
.L_x_1625:
[----:B------:R-:W-:Y:S05]  /*22f0*/  BSYNC B0 ;  /* 0x0000000000007941 */ /* 0x000fea0003800000 */
.L_x_1624:
[----:B------:R-:W-:Y:S01]  /*2300*/  SHF.R.S32.HI R18, RZ, 0x1f, R22 ;  /* 0x0000001fff127819 */ /* 0x000fe20000011416 */
[----:B------:R-:W-:Y:S01]  /*2310*/  IMAD.WIDE.U32 R26, R22, c[0x0][0x320], R26 ;  /* 0x0000c800161a7a25 */ /* 0x000fe200078e001a */
[----:B------:R-:W0:Y:S03]  /*2320*/  LDGDEPBAR ;  /* 0x00000000000079af */ /* 0x000e260000000000 */
[----:B------:R-:W-:Y:S01]  /*2330*/  IMAD R23, R18, c[0x0][0x320], RZ ;  /* 0x0000c80012177a24 */ /* 0x000fe200078e02ff */
[----:B------:R-:W-:-:S03]  /*2340*/  LEA R34, P0, R26, c[0x0][0x318], 0x2 ;  /* 0x0000c6001a227a11 */ /* 0x000fc600078010ff */
[----:B------:R-:W-:-:S04]  /*2350*/  IMAD R23, R22, c[0x0][0x324], R23 ;  /* 0x0000c90016177a24 */ /* 0x000fc800078e0217 */
[----:B------:R-:W-:-:S05]  /*2360*/  IMAD.IADD R23, R27, 0x1, R23 ;  /* 0x000000011b177824 */ /* 0x000fca00078e0217 */
[----:B------:R-:W-:-:S05]  /*2370*/  LEA.HI.X R35, R26, c[0x0][0x31c], R23, 0x2, P0 ;  /* 0x0000c7001a237a11 */ /* 0x000fca00000f1417 */
[----:B------:R-:W5:Y:S01]  /*2380*/  LDG.E R25, [R34.64] ;  /* 0x0000000a22197981 */ /* 0x000f62000c1e1900 */
[----:B------:R-:W-:Y:S01]  /*2390*/  LOP3.LUT R23, R10, 0x7fffffe, RZ, 0xc0, !PT ;  /* 0x07fffffe0a177812 */ /* 0x000fe200078ec0ff */
[----:B------:R-:W-:Y:S01]  /*23a0*/  IMAD.SHL.U32 R14, R14, 0x40, RZ ;  /* 0x000000400e0e7824 */ /* 0x000fe200078e00ff */
[----:B------:R-:W-:Y:S01]  /*23b0*/  SHF.R.S32.HI R27, RZ, 0x1f, R12 ;  /* 0x0000001fff1b7819 */ /* 0x000fe2000001140c */
[----:B------:R-:W-:-:S04]  /*23c0*/  DEPBAR.LE SB0, 0x0 ;  /* 0x000080000000791a */ /* 0x000fc80000000000 */
[----:B------:R-:W-:Y:S01]  /*23d0*/  IMAD.IADD R23, R12, 0x1, -R23 ;  /* 0x000000010c177824 */ /* 0x000fe200078e0a17 */
[----:B------:R-:W-:Y:S01]  /*23e0*/  LEA.HI R12, R27, R12, RZ, 0x3 ;  /* 0x0000000c1b0c7211 */ /* 0x000fe200078f18ff */
[----:B------:R-:W-:Y:S01]  /*23f0*/  IMAD.SHL.U32 R16, R16, 0x8, RZ ;  /* 0x0000000810107824 */ /* 0x000fe200078e00ff */
[----:B------:R-:W-:Y:S01]  /*2400*/  LOP3.LUT R27, R0, 0xfffffff8, RZ, 0xc0, !PT ;  /* 0xfffffff8001b7812 */ /* 0x000fe200078ec0ff */
[----:B------:R-:W-:Y:S01]  /*2410*/  IMAD R22, R31, 0x10, R33 ;  /* 0x000000101f167824 */ /* 0x000fe200078e0221 */
[----:B------:R-:W-:Y:S01]  /*2420*/  SHF.R.S32.HI R10, RZ, 0x1f, R21 ;  /* 0x0000001fff0a7819 */ /* 0x000fe20000011415 */
[----:B------:R-:W-:Y:S01]  /*2430*/  IMAD.SHL.U32 R12, R12, 0x20, RZ ;  /* 0x000000200c0c7824 */ /* 0x000fe200078e00ff */
[----:B----4-:R-:W-:Y:S01]  /*2440*/  SHF.R.S32.HI R29, RZ, 0x4, R20 ;  /* 0x00000004ff1d7819 */ /* 0x010fe20000011414 */
[----:B------:R-:W-:Y:S01]  /*2450*/  IMAD.IADD R27, R192, 0x1, -R27 ;  /* 0x00000001c01b7824 */ /* 0x000fe200078e0a1b */
[----:B------:R-:W-:Y:S01]  /*2460*/  LEA.HI R21, R10, R21, RZ, 0x2 ;  /* 0x000000150a157211 */ /* 0x000fe200078f10ff */
[----:B------:R-:W5:Y:S01]  /*2470*/  MUFU.RCP R0, c[0x0][0x238] ;  /* 0x00008e0000007b08 */ /* 0x000f620000001000 */
[----:B------:R-:W-:Y:S01]  /*2480*/  LEA.HI R20, R20, R29, RZ, 0x1 ;  /* 0x0000001d14147211 */ /* 0x000fe200078f08ff */
[----:B------:R-:W-:Y:S01]  /*2490*/  IMAD.SHL.U32 R192, R192, 0x2, RZ ;  /* 0x00000002c0c07824 */ /* 0x000fe200078e00ff */
[----:B------:R-:W-:Y:S01]  /*24a0*/  LEA.HI R10, R27, R27, RZ, 0x1 ;  /* 0x0000001b1b0a7211 */ /* 0x000fe200078f08ff */
[----:B------:R-:W-:Y:S01]  /*24b0*/  BSSY B0, `(.L_x_1626) ;  /* 0x0000034000007945 */ /* 0x000fe20003800000 */
[----:B------:R-:W-:-:S02]  /*24c0*/  LOP3.LUT R12, R12, 0xffffff00, RZ, 0xc0, !PT ;  /* 0xffffff000c0c7812 */ /* 0x000fc400078ec0ff */
[----:B------:R-:W-:Y:S02]  /*24d0*/  LOP3.LUT R18, R10, 0x7fffffe, RZ, 0xc0, !PT ;  /* 0x07fffffe0a127812 */ /* 0x000fe400078ec0ff */
[----:B------:R-:W-:Y:S01]  /*24e0*/  ISETP.GE.AND P2, PT, R24, R4, PT ;  /* 0x000000041800720c */ /* 0x000fe20003f46270 */
[----:B------:R-:W-:Y:S01]  /*24f0*/  BAR.SYNC.DEFER_BLOCKING 0x0 ;  /* 0x0000000000007b1d */ /* 0x000fe20000010000 */
[----:B------:R-:W-:Y:S01]  /*2500*/  LOP3.LUT R20, R20, 0xfffffffe, RZ, 0xc0, !PT ;  /* 0xfffffffe14147812 */ /* 0x000fe200078ec0ff */
[----:B------:R-:W-:Y:S01]  /*2510*/  IMAD.IADD R27, R27, 0x1, -R18 ;  /* 0x000000011b1b7824 */ /* 0x000fe200078e0a12 */
[----:B------:R-:W-:Y:S01]  /*2520*/  SHF.R.S32.HI R10, RZ, 0x1, R10 ;  /* 0x00000001ff0a7819 */ /* 0x000fe2000001140a */
[----:B------:R-:W-:Y:S01]  /*2530*/  IMAD R18, R31, 0x200, R12 ;  /* 0x000002001f127824 */ /* 0x000fe200078e020c */
[----:B------:R-:W-:Y:S01]  /*2540*/  SHF.R.S32.HI R21, RZ, 0x2, R21 ;  /* 0x00000002ff157819 */ /* 0x000fe20000011415 */
[----:B------:R-:W-:Y:S01]  /*2550*/  IMAD.IADD R20, R29, 0x1, -R20 ;  /* 0x000000011d147824 */ /* 0x000fe200078e0a14 */
[----:B------:R-:W-:Y:S01]  /*2560*/  LOP3.LUT P3, RZ, R10, 0x2, RZ, 0xc0, !PT ;  /* 0x000000020aff7812 */ /* 0x000fe2000786c0ff */
[C---:B------:R-:W-:Y:S01]  /*2570*/  IMAD R155, R23.reuse, 0x20, R12 ;  /* 0x00000020179b7824 */ /* 0x040fe200078e020c */
[----:B------:R-:W-:Y:S01]  /*2580*/  IADD3 R21, R22, 0x1, R21 ;  /* 0x0000000116157810 */ /* 0x000fe20007ffe015 */
[----:B------:R-:W-:Y:S01]  /*2590*/  IMAD R18, R23, 0x20, R18 ;  /* 0x0000002017127824 */ /* 0x000fe200078e0212 */
[----:B------:R-:W-:Y:S01]  /*25a0*/  LOP3.LUT R23, R14, 0xc0, RZ, 0xc0, !PT ;  /* 0x000000c00e177812 */ /* 0x000fe200078ec0ff */
[----:B------:R-:W-:Y:S01]  /*25b0*/  IMAD.SHL.U32 R14, R20, 0x8, RZ ;  /* 0x00000008140e7824 */ /* 0x000fe200078e00ff */
[----:B------:R-:W-:Y:S01]  /*25c0*/  LEA R224, P0, R6, c[0x0][0x170], 0x1 ;  /* 0x00005c0006e07a11 */ /* 0x000fe200078008ff */
[----:B------:R-:W-:Y:S01]  /*25d0*/  IMAD.SHL.U32 R12, R10, 0x40, RZ ;  /* 0x000000400a0c7824 */ /* 0x000fe200078e00ff */
[----:B------:R-:W-:Y:S01]  /*25e0*/  IADD3 R21, R152, R21, -R198 ;  /* 0x0000001598157210 */ /* 0x000fe20007ffe8c6 */
[----:B------:R-:W-:Y:S01]  /*25f0*/  IMAD R27, R20, 0x8, R27 ;  /* 0x00000008141b7824 */ /* 0x000fe200078e021b */
[----:B------:R-:W-:-:S02]  /*2600*/  LOP3.LUT R14, R23, 0x8, R14, 0xf8, !PT ;  /* 0x00000008170e7812 */ /* 0x000fc400078ef80e */
[----:B------:R-:W-:Y:S02]  /*2610*/  SHF.R.U32.HI R23, RZ, 0x3, R23 ;  /* 0x00000003ff177819 */ /* 0x000fe40000011617 */
[----:B------:R-:W-:Y:S02]  /*2620*/  LOP3.LUT R192, R192, 0x6, RZ, 0xc0, !PT ;  /* 0x00000006c0c07812 */ /* 0x000fe400078ec0ff */
[----:B------:R-:W-:Y:S01]  /*2630*/  LOP3.LUT R14, R14, R23, RZ, 0x3c, !PT ;  /* 0x000000170e0e7212 */ /* 0x000fe200078e3cff */
[----:B------:R4:W-:Y:S01]  /*2640*/  @P2 STS [R196+0x5000], RZ ;  /* 0x005000ffc4002388 */ /* 0x0009e20000000800 */
[----:B------:R-:W-:Y:S02]  /*2650*/  LEA.HI.X R225, R6, c[0x0][0x174], R153, 0x1, P0 ;  /* 0x00005d0006e17a11 */ /* 0x000fe400000f0c99 */
[----:B------:R-:W-:Y:S01]  /*2660*/  IADD3 R167, R21, c[0x0][0x2e8], RZ ;  /* 0x0000ba0015a77a10 */ /* 0x000fe20007ffe0ff */
[----:B------:R4:W-:Y:S01]  /*2670*/  @P2 STS [R196+0x5004], RZ ;  /* 0x005004ffc4002388 */ /* 0x0009e20000000800 */
[----:B------:R-:W-:-:S02]  /*2680*/  IMAD.IADD R190, R14, 0x1, R18 ;  /* 0x000000010ebe7824 */ /* 0x000fc400078e0212 */
[----:B------:R-:W-:Y:S01]  /*2690*/  IMAD.IADD R155, R14, 0x1, R155 ;  /* 0x000000010e9b7824 */ /* 0x000fe200078e029b */
[----:B------:R4:W-:Y:S01]  /*26a0*/  @P2 STS.64 [R196+0x5008], RZ ;  /* 0x005008ffc4002388 */ /* 0x0009e20000000a00 */
[----:B------:R-:W-:-:S04]  /*26b0*/  IMAD.SHL.U32 R190, R190, 0x2, RZ ;  /* 0x00000002bebe7824 */ /* 0x000fc800078e00ff */
[----:B------:R-:W-:Y:S02]  /*26c0*/  IMAD R189, R5, 0x2, R190 ;  /* 0x0000000205bd7824 */ /* 0x000fe400078e02be */
[----:B-----5:R-:W-:Y:S01]  /*26d0*/  FMUL.FTZ R0, R25, R0 ;  /* 0x0000000019007220 */ /* 0x020fe20000410000 */
[----:B------:R-:W-:-:S03]  /*26e0*/  LOP3.LUT R25, R12, 0xc0, RZ, 0xc0, !PT ;  /* 0x000000c00c197812 */ /* 0x000fc600078ec0ff */
[----:B------:R5:W1:Y:S01]  /*26f0*/  R2UR UR4, R0 ;  /* 0x00000000000473c2 */ /* 0x000a6200000e0000 */
[----:B------:R-:W-:Y:S02]  /*2700*/  LOP3.LUT R16, R25, 0x8, R16, 0xf8, !PT ;  /* 0x0000000819107812 */ /* 0x000fe400078ef810 */
[----:B------:R-:W-:-:S04]  /*2710*/  SHF.R.U32.HI R25, RZ, 0x3, R25 ;  /* 0x00000003ff197819 */ /* 0x000fc80000011619 */
[----:B------:R-:W-:-:S05]  /*2720*/  LOP3.LUT R16, R16, R25, RZ, 0x3c, !PT ;  /* 0x0000001910107212 */ /* 0x000fca00078e3cff */
[----:B------:R-:W-:Y:S01]  /*2730*/  IMAD.U32 R188, R27, 0x20, R16 ;  /* 0x000000201bbc7824 */ /* 0x000fe200078e0010 */
[----:B-----5:R-:W-:Y:S01]  /*2740*/  SEL R0, R8, 0xfffffff0, !P3 ;  /* 0xfffffff008007807 */ /* 0x020fe20005800000 */
[----:B------:R-:W-:Y:S05]  /*2750*/  @P2 BRA `(.L_x_1627) ;  /* 0x0000009000002947 */ /* 0x000fea0003800000 */
[----:B-1--4-:R-:W-:-:S13]  /*2760*/  ISETP.GE.AND P0, PT, R216, c[0x0][0x220], PT ;  /* 0x00008800d8007a0c */ /* 0x012fda0003f06270 */
        /* <DEDUP_REMOVED lines=8> */
.L_x_1627:
[----:B-1--4-:R-:W-:Y:S05]  /*27f0*/  BSYNC B0 ;  /* 0x0000000000007941 */ /* 0x012fea0003800000 */
.L_x_1626:
[----:B------:R-:W-:Y:S01]  /*2800*/  ISETP.GE.AND P0, PT, R3, R4, PT ;  /* 0x000000040300720c */ /* 0x000fe20003f06270 */
[----:B------:R-:W-:Y:S01]  /*2810*/  ULDC.64 UR6, c[0x0][0x1a0] ;  /* 0x0000680000067ab9 */ /* 0x000fe20000000a00 */
[----:B------:R-:W-:Y:S01]  /*2820*/  BSSY B0, `(.L_x_1628) ;  /* 0x0000011000007945 */ /* 0x000fe20003800000 */
[----:B------:R-:W-:-:S02]  /*2830*/  USHF.L.U64.HI UR7, UR6, UR5, UR7 ;  /* 0x0000000506077299 */ /* 0x000fc40008010207 */
[----:B------:R-:W-:-:S08]  /*2840*/  USHF.L.U32 UR5, UR6, 0x5, URZ ;  /* 0x0000000506057899 */ /* 0x000fd0000800063f */
[----:B------:R1:W-:Y:S01]  /*2850*/  @P0 STS.128 [R196+0x5800], RZ ;  /* 0x005800ffc4000388 */ /* 0x0003e20000000c00 */
[----:B------:R-:W-:Y:S05]  /*2860*/  @P0 BRA `(.L_x_1629) ;  /* 0x000000c000000947 */ /* 0x000fea0003800000 */
[----:B------:R-:W-:-:S13]  /*2870*/  ISETP.GE.AND P0, PT, R216, c[0x0][0x220], PT ;  /* 0x00008800d8007a0c */ /* 0x000fda0003f06270 */
[----:B------:R4:W-:Y:S01]  /*2880*/  @P0 STS.128 [R196+0x5800], RZ ;  /* 0x005800ffc4000388 */ /* 0x0009e20000000c00 */
[----:B------:R-:W-:Y:S05]  /*2890*/  @P0 BRA `(.L_x_1629) ;  /* 0x0000009000000947 */ /* 0x000fea0003800000 */
[----:B------:R-:W-:Y:S01]  /*28a0*/  IMAD.U32 R21, RZ, RZ, UR5 ;  /* 0x00000005ff157e24 */ /* 0x000fe2000f8e00ff */
        /* <DEDUP_REMOVED lines=8> */
.L_x_1629:
[----:B------:R-:W-:Y:S05]  /*2930*/  BSYNC B0 ;  /* 0x0000000000007941 */ /* 0x000fea0003800000 */
.L_x_1628:
        /* <DEDUP_REMOVED lines=15> */
.L_x_1631:
[----:B------:R-:W-:Y:S05]  /*2a30*/  BSYNC B0 ;  /* 0x0000000000007941 */ /* 0x000fea0003800000 */
.L_x_1630:
        /* <DEDUP_REMOVED lines=16> */
.L_x_1633:
[----:B------:R-:W-:Y:S05]  /*2b40*/  BSYNC B0 ;  /* 0x0000000000007941 */ /* 0x000fea0003800000 */
.L_x_1632:
        /* <DEDUP_REMOVED lines=15> */
.L_x_1635:
[----:B------:R-:W-:Y:S05]  /*2c40*/  BSYNC B0 ;  /* 0x0000000000007941 */ /* 0x000fea0003800000 */
.L_x_1634:
        /* <DEDUP_REMOVED lines=16> */
.L_x_1637:
[----:B------:R-:W-:Y:S05]  /*2d50*/  BSYNC B0 ;  /* 0x0000000000007941 */ /* 0x000fea0003800000 */
.L_x_1636:
        /* <DEDUP_REMOVED lines=16> */
.L_x_1639:
[----:B------:R-:W-:Y:S05]  /*2e60*/  BSYNC B0 ;  /* 0x0000000000007941 */ /* 0x000fea0003800000 */
.L_x_1638:
        /* <DEDUP_REMOVED lines=16> */
.L_x_1641:
[----:B------:R-:W-:Y:S05]  /*2f70*/  BSYNC B0 ;  /* 0x0000000000007941 */ /* 0x000fea0003800000 */
.L_x_1640:
[----:B------:R-:W-:Y:S01]  /*2f80*/  IMAD.SHL.U32 R188, R188, 0x2, RZ ;  /* 0x00000002bcbc7824 */ /* 0x000fe200078e00ff */
[----:B-1----:R-:W-:Y:S01]  /*2f90*/  LDSM.16.M88.4 R16, [R190] ;  /* 0x00000000be10783b */ /* 0x002fe20000000200 */
[----:B------:R-:W-:Y:S01]  /*2fa0*/  IMAD.IADD R159, R157, 0x1, R192 ;  /* 0x000000019d9f7824 */ /* 0x000fe200078e02c0 */
[----:B------:R-:W-:Y:S01]  /*2fb0*/  ULDC.64 UR10, c[0x0][0x118] ;  /* 0x00004600000a7ab9 */ /* 0x000fe20000000a00 */
[----:B------:R-:W-:Y:S01]  /*2fc0*/  IMAD R161, R0, 0x2, R188 ;  /* 0x0000000200a17824 */ /* 0x000fe200078e02bc */
[----:B------:R-:W1:Y:S01]  /*2fd0*/  LDSM.16.M88.4 R8, [R188+0x1000] ;  /* 0x00100000bc08783b */ /* 0x000e620000000200 */
[----:B------:R-:W-:Y:S01]  /*2fe0*/  I2F R215, R159 ;  /* 0x0000009f00d77306 */ /* 0x000fe20000201400 */
[C---:B------:R-:W-:Y:S02]  /*2ff0*/  IADD3 R223, R159.reuse, 0x1, RZ ;  /* 0x000000019fdf7810 */ /* 0x040fe40007ffe0ff */
[----:B------:R-:W5:Y:S01]  /*3000*/  LDSM.16.M88.4 R128, [R188+0x1400] ;  /* 0x00140000bc80783b */ /* 0x000f620000000200 */
[----:B------:R-:W-:-:S02]  /*3010*/  IADD3 R206, R159, 0x8, RZ ;  /* 0x000000089fce7810 */ /* 0x000fc40007ffe0ff */
[C---:B------:R-:W-:Y:S01]  /*3020*/  IADD3 R221, R159.reuse, 0x9, RZ ;  /* 0x000000099fdd7810 */ /* 0x040fe20007ffe0ff */
[----:B------:R-:W2:Y:S01]  /*3030*/  LDSM.16.M88.4 R120, [R188+0x1800] ;  /* 0x00180000bc78783b */ /* 0x000ea20000000200 */
[----:B------:R-:W3:Y:S01]  /*3040*/  I2F R220, R223 ;  /* 0x000000df00dc7306 */ /* 0x000ee20000201400 */
[C---:B------:R-:W-:Y:S02]  /*3050*/  IADD3 R160, R159.reuse, 0x10, RZ ;  /* 0x000000109fa07810 */ /* 0x040fe40007ffe0ff */
[----:B------:R-:W4:Y:S01]  /*3060*/  LDSM.16.M88.4 R112, [R188+0x1c00] ;  /* 0x001c0000bc70783b */ /* 0x000f220000000200 */
[C---:B------:R-:W-:Y:S02]  /*3070*/  IADD3 R214, R159.reuse, 0x11, RZ ;  /* 0x000000119fd67810 */ /* 0x040fe40007ffe0ff */
[C---:B------:R-:W-:Y:S01]  /*3080*/  IADD3 R202, R159.reuse, 0x18, RZ ;  /* 0x000000189fca7810 */ /* 0x040fe20007ffe0ff */
[----:B------:R-:W2:Y:S01]  /*3090*/  LDSM.16.M88.4 R104, [R188+0x2000] ;  /* 0x00200000bc68783b */ /* 0x000ea20000000200 */
[----:B------:R-:W1:Y:S01]  /*30a0*/  I2F R222, R223 ;  /* 0x000000df00de7306 */ /* 0x000e620000201400 */
[----:B------:R-:W-:-:S02]  /*30b0*/  IADD3 R204, R159, 0x20, RZ ;  /* 0x000000209fcc7810 */ /* 0x000fc40007ffe0ff */
[----:B------:R-:W2:Y:S01]  /*30c0*/  LDSM.16.M88.4 R96, [R188+0x2400] ;  /* 0x00240000bc60783b */ /* 0x000ea20000000200 */
[C---:B------:R-:W-:Y:S02]  /*30d0*/  IADD3 R210, R159.reuse, 0x21, RZ ;  /* 0x000000219fd27810 */ /* 0x040fe40007ffe0ff */
[C---:B------:R-:W-:Y:S01]  /*30e0*/  IADD3 R212, R159.reuse, 0x19, RZ ;  /* 0x000000199fd47810 */ /* 0x040fe20007ffe0ff */
[----:B------:R-:W2:Y:S01]  /*30f0*/  LDSM.16.M88.4 R88, [R188+0x2800] ;  /* 0x00280000bc58783b */ /* 0x000ea20000000200 */
[----:B------:R-:W1:Y:S01]  /*3100*/  I2F R209, R206 ;  /* 0x000000ce00d17306 */ /* 0x000e620000201400 */
[C---:B------:R-:W-:Y:S02]  /*3110*/  IADD3 R203, R159.reuse, 0x28, RZ ;  /* 0x000000289fcb7810 */ /* 0x040fe40007ffe0ff */
[----:B------:R-:W3:Y:S01]  /*3120*/  LDSM.16.M88.4 R80, [R188+0x2c00] ;  /* 0x002c0000bc50783b */ /* 0x000ee20000000200 */
[C---:B------:R-:W-:Y:S02]  /*3130*/  IADD3 R208, R159.reuse, 0x50, RZ ;  /* 0x000000509fd07810 */ /* 0x040fe40007ffe0ff */
[C---:B------:R-:W-:Y:S01]  /*3140*/  IADD3 R201, R159.reuse, 0x58, RZ ;  /* 0x000000589fc97810 */ /* 0x040fe20007ffe0ff */
[----:B------:R-:W3:Y:S01]  /*3150*/  LDSM.16.M88.4 R72, [R188+0x3000] ;  /* 0x00300000bc48783b */ /* 0x000ee20000000200 */
[----:B------:R-:W2:Y:S01]  /*3160*/  I2F R207, R206 ;  /* 0x000000ce00cf7306 */ /* 0x000ea20000201400 */
[----:B------:R-:W-:-:S02]  /*3170*/  IADD3 R184, R159, 0x59, RZ ;  /* 0x000000599fb87810 */ /* 0x000fc40007ffe0ff */
[----:B------:R-:W3:Y:S01]  /*3180*/  LDSM.16.M88.4 R64, [R188+0x3400] ;  /* 0x00340000bc40783b */ /* 0x000ee20000000200 */
[C---:B------:R-:W-:Y:S02]  /*3190*/  IADD3 R197, R159.reuse, 0x68, RZ ;  /* 0x000000689fc57810 */ /* 0x040fe40007ffe0ff */
[----:B------:R-:W-:Y:S01]  /*31a0*/  IADD3 R3, R188, 0x1000, RZ ;  /* 0x00001000bc037810 */ /* 0x000fe20007ffe0ff */
[----:B------:R-:W3:Y:S01]  /*31b0*/  LDSM.16.M88.4 R56, [R188+0x3800] ;  /* 0x00380000bc38783b */ /* 0x000ee20000000200 */
[----:B-1----:R-:W-:Y:S01]  /*31c0*/  HMMA.16816.F32.BF16 R12, R16, R8, RZ ;  /* 0x00000008100c723c */ /* 0x002fe200000418ff */
[----:B------:R-:W1:Y:S01]  /*31d0*/  I2F R170, R221 ;  /* 0x000000dd00aa7306 */ /* 0x000e620000201400 */
[C---:B------:R-:W-:Y:S01]  /*31e0*/  IADD3 R195, R159.reuse, 0x69, RZ ;  /* 0x000000699fc37810 */ /* 0x040fe20007ffe0ff */
[----:B------:R-:W1:Y:S01]  /*31f0*/  LDSM.16.M88.4 R48, [R188+0x3c00] ;  /* 0x003c0000bc30783b */ /* 0x000e620000000200 */
[----:B------:R-:W-:Y:S01]  /*3200*/  IMAD R3, R0, 0x2, R3 ;  /* 0x0000000200037824 */ /* 0x000fe200078e0203 */
[----:B------:R-:W-:-:S02]  /*3210*/  IADD3 R186, R159, 0x51, RZ ;  /* 0x000000519fba7810 */ /* 0x000fc40007ffe0ff */
[----:B------:R-:W1:Y:S01]  /*3220*/  LDSM.16.M88.4 R40, [R188+0x4000] ;  /* 0x00400000bc28783b */ /* 0x000e620000000200 */
[----:B------:R-:W-:Y:S01]  /*3230*/  HMMA.16816.F32.BF16 R8, R16, R10, RZ ;  /* 0x0000000a1008723c */ /* 0x000fe200000418ff */
[----:B------:R-:W-:Y:S01]  /*3240*/  I2F R163, R160 ;  /* 0x000000a000a37306 */ /* 0x000fe20000201400 */
[C---:B------:R-:W-:Y:S01]  /*3250*/  IADD3 R200, R159.reuse, 0x60, RZ ;  /* 0x000000609fc87810 */ /* 0x040fe20007ffe0ff */
[----:B------:R-:W1:Y:S01]  /*3260*/  LDSM.16.M88.4 R32, [R188+0x4400] ;  /* 0x00440000bc20783b */ /* 0x000e620000000200 */
[----:B------:R-:W-:-:S03]  /*3270*/  IADD3 R183, R159, 0x61, RZ ;  /* 0x000000619fb77810 */ /* 0x000fc60007ffe0ff */
[----:B------:R-:W1:Y:S01]  /*3280*/  LDSM.16.M88.4 R24, [R188+0x4800] ;  /* 0x00480000bc18783b */ /* 0x000e620000000200 */
[C---:B-----5:R-:W-:Y:S01]  /*3290*/  HMMA.16816.F32.BF16 R132, R16.reuse, R128, RZ ;  /* 0x000000801084723c */ /* 0x060fe200000418ff */
[----:B------:R-:W5:Y:S02]  /*32a0*/  I2F R180, R221 ;  /* 0x000000dd00b47306 */ /* 0x000f640000201400 */
[----:B------:R-:W1:Y:S04]  /*32b0*/  LDSM.16.M88.4 R136, [R188+0x4c00] ;  /* 0x004c0000bc88783b */ /* 0x000e680000000200 */
[----:B------:R-:W-:Y:S01]  /*32c0*/  LDSM.16.M88.4 R144, [R189] ;  /* 0x00000000bd90783b */ /* 0x000fe20000000200 */
[C---:B--2---:R-:W-:Y:S01]  /*32d0*/  HMMA.16816.F32.BF16 R124, R16.reuse, R120, RZ ;  /* 0x00000078107c723c */ /* 0x044fe200000418ff */
[----:B------:R-:W-:Y:S02]  /*32e0*/  I2F R213, R160 ;  /* 0x000000a000d57306 */ /* 0x000fe40000201400 */
[----:B------:R-:W2:Y:S04]  /*32f0*/  LDSM.16.M88.4 R148, [R161+0x1000] ;  /* 0x00100000a194783b */ /* 0x000ea80000000200 */
[----:B------:R-:W1:Y:S01]  /*3300*/  LDSM.16.M88.4 R140, [R161+0x1400] ;  /* 0x00140000a18c783b */ /* 0x000e620000000200 */
[C---:B----4-:R-:W-:Y:S01]  /*3310*/  HMMA.16816.F32.BF16 R116, R16.reuse, R112, RZ ;  /* 0x000000701074723c */ /* 0x050fe200000418ff */
[----:B------:R-:W4:Y:S02]  /*3320*/  I2F R178, R214 ;  /* 0x000000d600b27306 */ /* 0x000f240000201400 */
[----:B------:R-:W0:Y:S05]  /*3330*/  LDGDEPBAR ;  /* 0x00000000000079af */ /* 0x000e2a0000000000 */
[C---:B------:R-:W-:Y:S01]  /*3340*/  HMMA.16816.F32.BF16 R108, R16.reuse, R104, RZ ;  /* 0x00000068106c723c */ /* 0x040fe200000418ff */
[----:B------:R-:W1:Y:S07]  /*3350*/  I2F R182, R214 ;  /* 0x000000d600b67306 */ /* 0x000e6e0000201400 */
[C---:B------:R-:W-:Y:S01]  /*3360*/  HMMA.16816.F32.BF16 R100, R16.reuse, R96, RZ ;  /* 0x000000601064723c */ /* 0x040fe200000418ff */
[----:B------:R-:W1:Y:S07]  /*3370*/  I2F R205, R202 ;  /* 0x000000ca00cd7306 */ /* 0x000e6e0000201400 */
[C---:B------:R-:W-:Y:S01]  /*3380*/  HMMA.16816.F32.BF16 R92, R16.reuse, R88, RZ ;  /* 0x00000058105c723c */ /* 0x040fe200000418ff */
[----:B------:R-:W-:Y:S07]  /*3390*/  I2F R177, R204 ;  /* 0x000000cc00b17306 */ /* 0x000fee0000201400 */
[C---:B---3--:R-:W-:Y:S01]  /*33a0*/  HMMA.16816.F32.BF16 R84, R16.reuse, R80, RZ ;  /* 0x000000501054723c */ /* 0x048fe200000418ff */
[----:B------:R-:W-:Y:S07]  /*33b0*/  I2F R193, R204 ;  /* 0x000000cc00c17306 */ /* 0x000fee0000201400 */
[C---:B------:R-:W-:Y:S01]  /*33c0*/  HMMA.16816.F32.BF16 R76, R16.reuse, R72, RZ ;  /* 0x00000048104c723c */ /* 0x040fe200000418ff */
[----:B------:R-:W-:Y:S07]  /*33d0*/  I2F R158, R210 ;  /* 0x000000d2009e7306 */ /* 0x000fee0000201400 */
[C---:B------:R-:W-:Y:S01]  /*33e0*/  HMMA.16816.F32.BF16 R68, R16.reuse, R64, RZ ;  /* 0x000000401044723c */ /* 0x040fe200000418ff */
[----:B------:R-:W3:Y:S07]  /*33f0*/  I2F R162, R212 ;  /* 0x000000d400a27306 */ /* 0x000eee0000201400 */
[C---:B------:R-:W-:Y:S01]  /*3400*/  HMMA.16816.F32.BF16 R60, R16.reuse, R56, RZ ;  /* 0x00000038103c723c */ /* 0x040fe200000418ff */
[----:B------:R-:W-:Y:S07]  /*3410*/  I2F R176, R210 ;  /* 0x000000d200b07306 */ /* 0x000fee0000201400 */
[C---:B-1----:R-:W-:Y:S01]  /*3420*/  HMMA.16816.F32.BF16 R52, R16.reuse, R48, RZ ;  /* 0x000000301034723c */ /* 0x042fe200000418ff */
[----:B------:R-:W-:Y:S07]  /*3430*/  I2F R175, R203 ;  /* 0x000000cb00af7306 */ /* 0x000fee0000201400 */
[C---:B------:R-:W-:Y:S01]  /*3440*/  HMMA.16816.F32.BF16 R44, R16.reuse, R40, RZ ;  /* 0x00000028102c723c */ /* 0x040fe200000418ff */
[----:B------:R-:W1:Y:S07]  /*3450*/  I2F R211, R202 ;  /* 0x000000ca00d37306 */ /* 0x000e6e0000201400 */
[C---:B------:R-:W-:Y:S01]  /*3460*/  HMMA.16816.F32.BF16 R36, R16.reuse, R32, RZ ;  /* 0x000000201024723c */ /* 0x040fe200000418ff */
[----:B------:R-:W-:Y:S07]  /*3470*/  I2F R171, R208 ;  /* 0x000000d000ab7306 */ /* 0x000fee0000201400 */
        /* <DEDUP_REMOVED lines=28> */
[C---:B------:R-:W-:Y:S08]  /*3640*/  HMMA.16816.F32.BF16 R24, R16.reuse, R26, RZ ;  /* 0x0000001a1018723c */ /* 0x040ff000000418ff */
[C---:B------:R-:W-:Y:S08]  /*3650*/  HMMA.16816.F32.BF16 R20, R16.reuse, R136, RZ ;  /* 0x000000881014723c */ /* 0x040ff000000418ff */
[----:B------:R-:W-:Y:S01]  /*3660*/  HMMA.16816.F32.BF16 R16, R16, R138, RZ ;  /* 0x0000008a1010723c */ /* 0x000fe200000418ff */
[----:B------:R-:W1:Y:S07]  /*3670*/  LDSM.16.M88.4 R136, [R161+0x1800] ;  /* 0x00180000a188783b */ /* 0x000e6e0000000200 */
[C---:B--2---:R-:W-:Y:S01]  /*3680*/  HMMA.16816.F32.BF16 R12, R144.reuse, R148, R12 ;  /* 0x00000094900c723c */ /* 0x044fe2000004180c */
[----:B------:R-:W2:Y:S07]  /*3690*/  I2F R148, R186 ;  /* 0x000000ba00947306 */ /* 0x000eae0000201400 */
[C---:B------:R-:W-:Y:S01]  /*36a0*/  HMMA.16816.F32.BF16 R8, R144.reuse, R150, R8 ;  /* 0x000000969008723c */ /* 0x040fe20000041808 */
[----:B------:R-:W1:Y:S06]  /*36b0*/  I2F R149, R200 ;  /* 0x000000c800957306 */ /* 0x000e6c0000201400 */
[C---:B------:R-:W-:Y:S01]  /*36c0*/  IADD3 R151, R167.reuse, 0x8, RZ ;  /* 0x00000008a7977810 */ /* 0x040fe20007ffe0ff */
[----:B------:R-:W-:Y:S01]  /*36d0*/  HMMA.16816.F32.BF16 R132, R144, R140, R132 ;  /* 0x0000008c9084723c */ /* 0x000fe20000041884 */
[----:B------:R-:W-:-:S02]  /*36e0*/  IMNMX R167, R167, R152, PT ;  /* 0x00000098a7a77217 */ /* 0x000fc40003800200 */
[----:B------:R-:W-:Y:S02]  /*36f0*/  IMNMX R166, R151, R152, PT ;  /* 0x0000009897a67217 */ /* 0x000fe40003800200 */
[CC--:B------:R-:W-:Y:S02]  /*3700*/  ISETP.GE.AND P0, PT, R223.reuse, R167.reuse, PT ;  /* 0x000000a7df00720c */ /* 0x0c0fe40003f06270 */
[-C--:B------:R-:W-:Y:S01]  /*3710*/  ISETP.GE.AND P2, PT, R223, R166.reuse, PT ;  /* 0x000000a6df00720c */ /* 0x080fe20003f46270 */
[C---:B------:R-:W-:Y:S01]  /*3720*/  HMMA.16816.F32.BF16 R128, R144.reuse, R142, R128 ;  /* 0x0000008e9080723c */ /* 0x040fe20000041880 */
[----:B------:R-:W2:Y:S01]  /*3730*/  LDSM.16.M88.4 R140, [R161+0x2400] ;  /* 0x00240000a18c783b */ /* 0x000ea20000000200 */
[----:B------:R-:W-:Y:S01]  /*3740*/  FFMA.FTZ R151, R220, UR4, R13 ;  /* 0x00000004dc977c23 */ /* 0x000fe2000801000d */
[-C--:B------:R-:W-:Y:S01]  /*3750*/  ISETP.GE.AND P5, PT, R206, R167.reuse, PT ;  /* 0x000000a7ce00720c */ /* 0x080fe20003fa6270 */
[----:B------:R-:W-:Y:S01]  /*3760*/  FFMA.FTZ R13, R222, UR4, R15 ;  /* 0x00000004de0d7c23 */ /* 0x000fe2000801000f */
[-C--:B------:R-:W-:Y:S01]  /*3770*/  ISETP.GE.AND P3, PT, R206, R166.reuse, PT ;  /* 0x000000a6ce00720c */ /* 0x080fe20003f66270 */
[----:B------:R-:W-:Y:S01]  /*3780*/  FFMA.FTZ R14, R215, UR4, R14 ;  /* 0x00000004d70e7c23 */ /* 0x000fe2000801000e */
[-C--:B------:R-:W-:Y:S01]  /*3790*/  ISETP.GE.AND P6, PT, R221, R167.reuse, PT ;  /* 0x000000a7dd00720c */ /* 0x080fe20003fc6270 */
[----:B------:R-:W-:Y:S01]  /*37a0*/  FFMA.FTZ R8, R209, UR4, R8 ;  /* 0x00000004d1087c23 */ /* 0x000fe20008010008 */
[----:B------:R-:W-:Y:S01]  /*37b0*/  FSEL R151, R151, -INF , !P0 ;  /* 0xff80000097977808 */ /* 0x000fe20004000000 */
[----:B------:R-:W-:Y:S01]  /*37c0*/  FFMA.FTZ R10, R207, UR4, R10 ;  /* 0x00000004cf0a7c23 */ /* 0x000fe2000801000a */
[----:B------:R-:W-:Y:S01]  /*37d0*/  FSEL R13, R13, -INF , !P2 ;  /* 0xff8000000d0d7808 */ /* 0x000fe20005000000 */
[----:B------:R-:W-:Y:S01]  /*37e0*/  FFMA.FTZ R9, R170, UR4, R9 ;  /* 0x00000004aa097c23 */ /* 0x000fe20008010009 */
[C---:B-1----:R-:W-:Y:S01]  /*37f0*/  HMMA.16816.F32.BF16 R124, R144.reuse, R136, R124 ;  /* 0x00000088907c723c */ /* 0x042fe2000004187c */
[-C--:B------:R-:W-:Y:S01]  /*3800*/  ISETP.GE.AND P0, PT, R160, R167.reuse, PT ;  /* 0x000000a7a000720c */ /* 0x080fe20003f06270 */
[----:B-----5:R-:W-:Y:S01]  /*3810*/  FFMA.FTZ R180, R180, UR4, R11 ;  /* 0x00000004b4b47c23 */ /* 0x020fe2000801000b */
[-C--:B------:R-:W-:Y:S01]  /*3820*/  ISETP.GE.AND P2, PT, R160, R166.reuse, PT ;  /* 0x000000a6a000720c */ /* 0x080fe20003f46270 */
[----:B----4-:R-:W-:Y:S01]  /*3830*/  FFMA.FTZ R133, R178, UR4, R133 ;  /* 0x00000004b2857c23 */ /* 0x010fe20008010085 */
[----:B------:R-:W-:Y:S01]  /*3840*/  FSEL R15, R8, -INF , !P5 ;  /* 0xff800000080f7808 */ /* 0x000fe20006800000 */
[----:B------:R-:W-:Y:S01]  /*3850*/  FFMA.FTZ R182, R182, UR4, R135 ;  /* 0x00000004b6b67c23 */ /* 0x000fe20008010087 */
[----:B------:R-:W-:Y:S01]  /*3860*/  FSEL R160, R10, -INF , !P3 ;  /* 0xff8000000aa07808 */ /* 0x000fe20005800000 */
[----:B------:R-:W-:Y:S01]  /*3870*/  FFMA.FTZ R137, R163, UR4, R132 ;  /* 0x00000004a3897c23 */ /* 0x000fe20008010084 */
[----:B------:R-:W-:Y:S01]  /*3880*/  FSEL R163, R9, -INF , !P6 ;  /* 0xff80000009a37808 */ /* 0x000fe20007000000 */
[C---:B------:R-:W-:Y:S01]  /*3890*/  HMMA.16816.F32.BF16 R120, R144.reuse, R138, R120 ;  /* 0x0000008a9078723c */ /* 0x040fe20000041878 */
[----:B------:R-:W1:Y:S01]  /*38a0*/  LDSM.16.M88.4 R8, [R161+0x2800] ;  /* 0x00280000a108783b */ /* 0x000e620000000200 */
[-C--:B------:R-:W-:Y:S01]  /*38b0*/  ISETP.GE.AND P4, PT, R159, R166.reuse, PT ;  /* 0x000000a69f00720c */ /* 0x080fe20003f86270 */
[----:B------:R-:W-:Y:S01]  /*38c0*/  FFMA.FTZ R128, R205, UR4, R128 ;  /* 0x00000004cd807c23 */ /* 0x000fe20008010080 */
[-C--:B------:R-:W-:Y:S01]  /*38d0*/  ISETP.GE.AND P5, PT, R214, R167.reuse, PT ;  /* 0x000000a7d600720c */ /* 0x080fe20003fa6270 */
[----:B---3--:R-:W-:Y:S01]  /*38e0*/  FFMA.FTZ R129, R162, UR4, R129 ;  /* 0x00000004a2817c23 */ /* 0x008fe20008010081 */
[----:B------:R-:W-:Y:S01]  /*38f0*/  FSEL R14, R14, -INF , !P4 ;  /* 0xff8000000e0e7808 */ /* 0x000fe20006000000 */
[----:B------:R-:W3:Y:S01]  /*3900*/  I2F R206, R195 ;  /* 0x000000c300ce7306 */ /* 0x000ee20000201400 */
        /* <DEDUP_REMOVED lines=8> */
[-C--:B------:R-:W-:Y:S01]  /*3990*/  ISETP.GE.AND P4, PT, R202, R166.reuse, PT ;  /* 0x000000a6ca00720c */ /* 0x080fe20003f86270 */
[----:B------:R-:W-:Y:S01]  /*39a0*/  FFMA.FTZ R126, R193, UR4, R126 ;  /* 0x00000004c17e7c23 */ /* 0x000fe2000801007e */
[C---:B--2---:R-:W-:Y:S01]  /*39b0*/  HMMA.16816.F32.BF16 R100, R144.reuse, R140, R100 ;  /* 0x0000008c9064723c */ /* 0x044fe20000041864 */
[----:B------:R-:W-:Y:S01]  /*39c0*/  FSEL R135, R133, -INF , !P5 ;  /* 0xff80000085877808 */ /* 0x000fe20006800000 */
[----:B------:R-:W-:Y:S01]  /*39d0*/  FFMA.FTZ R125, R158, UR4, R125 ;  /* 0x000000049e7d7c23 */ /* 0x000fe2000801007d */
[----:B------:R-:W-:Y:S01]  /*39e0*/  FSEL R202, R182, -INF , !P3 ;  /* 0xff800000b6ca7808 */ /* 0x000fe20005800000 */
[----:B------:R-:W-:Y:S01]  /*39f0*/  FFMA.FTZ R176, R176, UR4, R127 ;  /* 0x00000004b0b07c23 */ /* 0x000fe2000801007f */
[----:B------:R-:W-:Y:S01]  /*3a00*/  FSEL R133, R128, -INF , !P6 ;  /* 0xff80000080857808 */ /* 0x000fe20007000000 */
[----:B------:R-:W-:Y:S01]  /*3a10*/  FFMA.FTZ R175, R175, UR4, R120 ;  /* 0x00000004afaf7c23 */ /* 0x000fe20008010078 */
[CC--:B------:R-:W-:Y:S01]  /*3a20*/  ISETP.GE.AND P5, PT, R204.reuse, R167.reuse, PT ;  /* 0x000000a7cc00720c */ /* 0x0c0fe20003fa6270 */
[----:B------:R-:W-:Y:S01]  /*3a30*/  HMMA.16816.F32.BF16 R96, R144, R142, R96 ;  /* 0x0000008e9060723c */ /* 0x000fe20000041860 */
[----:B------:R-:W-:Y:S01]  /*3a40*/  ISETP.GE.AND P3, PT, R204, R166, PT ;  /* 0x000000a6cc00720c */ /* 0x000fe20003f66270 */
[----:B------:R-:W-:Y:S01]  /*3a50*/  FFMA.FTZ R122, R191, UR4, R122 ;  /* 0x00000004bf7a7c23 */ /* 0x000fe2000801007a */
[----:B------:R-:W-:-:S02]  /*3a60*/  ISETP.GE.AND P6, PT, R210, R167, PT ;  /* 0x000000a7d200720c */ /* 0x000fc40003fc6270 */
[----:B------:R-:W-:Y:S02]  /*3a70*/  FSEL R139, R124, -INF , !P5 ;  /* 0xff8000007c8b7808 */ /* 0x000fe40006800000 */
[----:B------:R-:W-:Y:S02]  /*3a80*/  FSEL R162, R126, -INF , !P3 ;  /* 0xff8000007ea27808 */ /* 0x000fe40005800000 */
[----:B------:R-:W-:Y:S02]  /*3a90*/  FSEL R177, R125, -INF , !P6 ;  /* 0xff8000007db17808 */ /* 0x000fe40007000000 */
[----:B------:R-:W2:Y:S01]  /*3aa0*/  LDSM.16.M88.4 R124, [R161+0x2c00] ;  /* 0x002c0000a17c783b */ /* 0x000ea20000000200 */
[----:B------:R-:W-:Y:S02]  /*3ab0*/  FSEL R137, R137, -INF , !P0 ;  /* 0xff80000089897808 */ /* 0x000fe40004000000 */
[-C--:B------:R-:W-:Y:S01]  /*3ac0*/  ISETP.GE.AND P0, PT, R212, R167.reuse, PT ;  /* 0x000000a7d400720c */ /* 0x080fe20003f06270 */
[C---:B-1----:R-:W-:Y:S01]  /*3ad0*/  HMMA.16816.F32.BF16 R92, R144.reuse, R8, R92 ;  /* 0x00000008905c723c */ /* 0x042fe2000004185c */
[----:B------:R-:W-:Y:S01]  /*3ae0*/  FFMA.FTZ R171, R171, UR4, R100 ;  /* 0x00000004abab7c23 */ /* 0x000fe20008010064 */
[-C--:B------:R-:W-:Y:S01]  /*3af0*/  ISETP.GE.AND P5, PT, R208, R167.reuse, PT ;  /* 0x000000a7d000720c */ /* 0x080fe20003fa6270 */
[----:B------:R-:W-:Y:S01]  /*3b00*/  FFMA.FTZ R102, R173, UR4, R102 ;  /* 0x00000004ad667c23 */ /* 0x000fe20008010066 */
[----:B------:R-:W-:Y:S01]  /*3b10*/  FSEL R141, R129, -INF , !P0 ;  /* 0xff800000818d7808 */ /* 0x000fe20004000000 */
[----:B------:R-:W-:Y:S01]  /*3b20*/  FFMA.FTZ R101, R148, UR4, R101 ;  /* 0x0000000494657c23 */ /* 0x000fe20008010065 */
[-C--:B------:R-:W-:Y:S01]  /*3b30*/  ISETP.GE.AND P0, PT, R203, R167.reuse, PT ;  /* 0x000000a7cb00720c */ /* 0x080fe20003f06270 */
[----:B------:R-:W-:Y:S01]  /*3b40*/  FFMA.FTZ R103, R172, UR4, R103 ;  /* 0x00000004ac677c23 */ /* 0x000fe20008010067 */
[----:B------:R-:W-:Y:S01]  /*3b50*/  HMMA.16816.F32.BF16 R88, R144, R10, R88 ;  /* 0x0000000a9058723c */ /* 0x000fe20000041858 */
[----:B------:R-:W1:Y:S01]  /*3b60*/  LDSM.16.M88.4 R8, [R161+0x3000] ;  /* 0x00300000a108783b */ /* 0x000e620000000200 */
[----:B------:R-:W-:Y:S01]  /*3b70*/  FSEL R175, R175, -INF , !P0 ;  /* 0xff800000afaf7808 */ /* 0x000fe20004000000 */
[----:B------:R-:W-:Y:S01]  /*3b80*/  FFMA.FTZ R179, R179, UR4, R96 ;  /* 0x00000004b3b37c23 */ /* 0x000fe20008010060 */
[-C--:B------:R-:W-:Y:S01]  /*3b90*/  ISETP.GE.AND P0, PT, R201, R167.reuse, PT ;  /* 0x000000a7c900720c */ /* 0x080fe20003f06270 */
[----:B------:R-:W-:Y:S01]  /*3ba0*/  FFMA.FTZ R97, R156, UR4, R97 ;  /* 0x000000049c617c23 */ /* 0x000fe20008010061 */
[----:B------:R-:W-:Y:S01]  /*3bb0*/  FSEL R173, R171, -INF , !P5 ;  /* 0xff800000abad7808 */ /* 0x000fe20006800000 */
[----:B------:R-:W-:Y:S01]  /*3bc0*/  FFMA.FTZ R98, R181, UR4, R98 ;  /* 0x00000004b5627c23 */ /* 0x000fe20008010062 */
[----:B------:R-:W-:Y:S01]  /*3bd0*/  ISETP.GE.AND P5, PT, R184, R167, PT ;  /* 0x000000a7b800720c */ /* 0x000fe20003fa6270 */
[----:B------:R-:W-:Y:S01]  /*3be0*/  FFMA.FTZ R150, R168, UR4, R99 ;  /* 0x00000004a8967c23 */ /* 0x000fe20008010063 */
[----:B------:R-:W-:-:S02]  /*3bf0*/  FSEL R181, R179, -INF , !P0 ;  /* 0xff800000b3b57808 */ /* 0x000fc40004000000 */
[----:B------:R-:W-:Y:S02]  /*3c00*/  FSEL R179, R97, -INF , !P5 ;  /* 0xff80000061b37808 */ /* 0x000fe40006800000 */
[----:B------:R-:W-:Y:S02]  /*3c10*/  ISETP.GE.AND P5, PT, R197, R167, PT ;  /* 0x000000a7c500720c */ /* 0x000fe40003fa6270 */
[----:B------:R-:W-:Y:S01]  /*3c20*/  FSEL R170, R170, -INF , !P2 ;  /* 0xff800000aaaa7808 */ /* 0x000fe20005000000 */
[----:B------:R-:W-:Y:S01]  /*3c30*/  FFMA.FTZ R149, R149, UR4, R92 ;  /* 0x0000000495957c23 */ /* 0x000fe2000801005c */
[-C--:B------:R-:W-:Y:S01]  /*3c40*/  ISETP.GE.AND P2, PT, R212, R166.reuse, PT ;  /* 0x000000a6d400720c */ /* 0x080fe20003f46270 */
[----:B------:R-:W-:Y:S01]  /*3c50*/  FFMA.FTZ R94, R169, UR4, R94 ;  /* 0x00000004a95e7c23 */ /* 0x000fe2000801005e */
[C---:B------:R-:W-:Y:S01]  /*3c60*/  IADD3 R136, R159.reuse, 0x71, RZ ;  /* 0x000000719f887810 */ /* 0x040fe20007ffe0ff */
[----:B------:R-:W-:Y:S01]  /*3c70*/  FFMA.FTZ R95, R154, UR4, R95 ;  /* 0x000000049a5f7c23 */ /* 0x000fe2000801005f */
[----:B------:R-:W-:Y:S01]  /*3c80*/  IADD3 R212, R159, 0x78, RZ ;  /* 0x000000789fd47810 */ /* 0x000fe20007ffe0ff */
[----:B------:R-:W-:Y:S01]  /*3c90*/  FFMA.FTZ R4, R4, UR4, R93 ;  /* 0x0000000404047c23 */ /* 0x000fe2000801005d */
[----:B------:R-:W-:Y:S01]  /*3ca0*/  FSEL R178, R130, -INF , !P4 ;  /* 0xff80000082b27808 */ /* 0x000fe20006000000 */
[----:B------:R-:W-:Y:S01]  /*3cb0*/  FFMA.FTZ R88, R185, UR4, R88 ;  /* 0x00000004b9587c23 */ /* 0x000fe20008010058 */
[----:B------:R-:W-:Y:S01]  /*3cc0*/  ISETP.GE.AND P4, PT, R210, R166, PT ;  /* 0x000000a6d200720c */ /* 0x000fe20003f86270 */
[----:B------:R-:W-:Y:S01]  /*3cd0*/  FFMA.FTZ R142, R187, UR4, R90 ;  /* 0x00000004bb8e7c23 */ /* 0x000fe2000801005a */
[C---:B--2---:R-:W-:Y:S01]  /*3ce0*/  HMMA.16816.F32.BF16 R84, R144.reuse, R124, R84 ;  /* 0x0000007c9054723c */ /* 0x044fe20000041854 */
[----:B------:R-:W-:Y:S01]  /*3cf0*/  FFMA.FTZ R0, R0, UR4, R89 ;  /* 0x0000000400007c23 */ /* 0x000fe20008010059 */
[----:B------:R-:W-:Y:S01]  /*3d00*/  FSEL R191, R88, -INF , !P5 ;  /* 0xff80000058bf7808 */ /* 0x000fe20006800000 */
[----:B---3--:R-:W-:Y:S01]  /*3d10*/  FFMA.FTZ R206, R206, UR4, R91 ;  /* 0x00000004cece7c23 */ /* 0x008fe2000801005b */
[C---:B------:R-:W-:Y:S01]  /*3d20*/  IADD3 R215, R159.reuse, 0x70, RZ ;  /* 0x000000709fd77810 */ /* 0x040fe20007ffe0ff */
[----:B------:R-:W2:Y:S01]  /*3d30*/  LDSM.16.M88.4 R88, [R161+0x3400] ;  /* 0x00340000a158783b */ /* 0x000ea20000000200 */
[----:B------:R-:W-:Y:S01]  /*3d40*/  IADD3 R130, R159, 0x79, RZ ;  /* 0x000000799f827810 */ /* 0x000fe20007ffe0ff */
[----:B------:R-:W3:Y:S01]  /*3d50*/  I2F R132, R136 ;  /* 0x0000008800847306 */ /* 0x000ee20000201400 */
[----:B------:R-:W-:Y:S01]  /*3d60*/  HMMA.16816.F32.BF16 R80, R144, R126, R80 ;  /* 0x0000007e9050723c */ /* 0x000fe20000041850 */
[----:B------:R-:W-:-:S02]  /*3d70*/  FSEL R182, R131, -INF , !P2 ;  /* 0xff80000083b67808 */ /* 0x000fc40005000000 */
[-C--:B------:R-:W-:Y:S02]  /*3d80*/  ISETP.GE.AND P2, PT, R203, R166.reuse, PT ;  /* 0x000000a6cb00720c */ /* 0x080fe40003f46270 */
[----:B------:R-:W-:Y:S02]  /*3d90*/  ISETP.GE.AND P3, PT, R208, R166, PT ;  /* 0x000000a6d000720c */ /* 0x000fe40003f66270 */
[----:B------:R-:W4:Y:S01]  /*3da0*/  I2F R134, R136 ;  /* 0x0000008800867306 */ /* 0x000f220000201400 */
[----:B-1----:R-:W-:Y:S01]  /*3db0*/  HMMA.16816.F32.BF16 R76, R144, R8, R76 ;  /* 0x00000008904c723c */ /* 0x002fe2000004184c */
[C---:B------:R-:W-:Y:S02]  /*3dc0*/  IADD3 R143, R159.reuse, 0x80, RZ ;  /* 0x000000809f8f7810 */ /* 0x040fe40007ffe0ff */
[----:B------:R-:W-:Y:S02]  /*3dd0*/  FSEL R176, R176, -INF , !P4 ;  /* 0xff800000b0b07808 */ /* 0x000fe40006000000 */
[----:B------:R-:W-:-:S02]  /*3de0*/  IADD3 R120, R159, 0x81, RZ ;  /* 0x000000819f787810 */ /* 0x000fc40007ffe0ff */
[----:B------:R-:W1:Y:S01]  /*3df0*/  I2F R205, R212 ;  /* 0x000000d400cd7306 */ /* 0x000e620000201400 */
[----:B------:R-:W-:Y:S01]  /*3e00*/  HMMA.16816.F32.BF16 R72, R144, R10, R72 ;  /* 0x0000000a9048723c */ /* 0x000fe20000041848 */
[----:B------:R-:W5:Y:S01]  /*3e10*/  LDSM.16.M88.4 R8, [R161+0x3800] ;  /* 0x00380000a108783b */ /* 0x000f620000000200 */
[----:B------:R-:W-:Y:S01]  /*3e20*/  ISETP.GE.AND P6, PT, R186, R167, PT ;  /* 0x000000a7ba00720c */ /* 0x000fe20003fc6270 */
[----:B---3--:R-:W-:Y:S01]  /*3e30*/  FFMA.FTZ R85, R132, UR4, R85 ;  /* 0x0000000484557c23 */ /* 0x008fe20008010055 */
[-C--:B------:R-:W-:Y:S02]  /*3e40*/  ISETP.GE.AND P4, PT, R186, R166.reuse, PT ;  /* 0x000000a6ba00720c */ /* 0x080fe40003f86270 */
[----:B------:R-:W-:Y:S01]  /*3e50*/  FSEL R174, R122, -INF , !P2 ;  /* 0xff8000007aae7808 */ /* 0x000fe20005000000 */
[----:B------:R-:W3:Y:S01]  /*3e60*/  I2F R211, R212 ;  /* 0x000000d400d37306 */ /* 0x000ee20000201400 */
[----:B------:R-:W-:Y:S01]  /*3e70*/  FSEL R158, R102, -INF , !P3 ;  /* 0xff800000669e7808 */ /* 0x000fe20005800000 */
[----:B----4-:R-:W-:Y:S01]  /*3e80*/  FFMA.FTZ R126, R134, UR4, R87 ;  /* 0x00000004867e7c23 */ /* 0x010fe20008010057 */
[----:B------:R-:W-:-:S02]  /*3e90*/  ISETP.GE.AND P2, PT, R201, R166, PT ;  /* 0x000000a6c900720c */ /* 0x000fc40003f46270 */
[-C--:B------:R-:W-:Y:S02]  /*3ea0*/  ISETP.GE.AND P3, PT, R184, R166.reuse, PT ;  /* 0x000000a6b800720c */ /* 0x080fe40003f66270 */
[----:B------:R-:W-:Y:S01]  /*3eb0*/  FSEL R171, R101, -INF , !P6 ;  /* 0xff80000065ab7808 */ /* 0x000fe20007000000 */
[----:B------:R-:W4:Y:S01]  /*3ec0*/  I2F R209, R215 ;  /* 0x000000d700d17306 */ /* 0x000f220000201400 */
[----:B------:R-:W-:Y:S01]  /*3ed0*/  FSEL R148, R103, -INF , !P4 ;  /* 0xff80000067947808 */ /* 0x000fe20006000000 */
[----:B-1----:R-:W-:Y:S01]  /*3ee0*/  FFMA.FTZ R205, R205, UR4, R80 ;  /* 0x00000004cdcd7c23 */ /* 0x002fe20008010050 */
[CC--:B------:R-:W-:Y:S02]  /*3ef0*/  ISETP.GE.AND P6, PT, R200.reuse, R167.reuse, PT ;  /* 0x000000a7c800720c */ /* 0x0c0fe40003fc6270 */
[----:B------:R-:W-:Y:S01]  /*3f00*/  ISETP.GE.AND P4, PT, R200, R166, PT ;  /* 0x000000a6c800720c */ /* 0x000fe20003f86270 */
[----:B--2---:R-:W-:Y:S01]  /*3f10*/  HMMA.16816.F32.BF16 R68, R144, R88, R68 ;  /* 0x000000589044723c */ /* 0x004fe20000041844 */
[----:B------:R-:W-:Y:S01]  /*3f20*/  FSEL R156, R98, -INF , !P2 ;  /* 0xff800000629c7808 */ /* 0x000fe20005000000 */
[----:B------:R-:W1:Y:S01]  /*3f30*/  I2F R207, R215 ;  /* 0x000000d700cf7306 */ /* 0x000e620000201400 */
[----:B------:R-:W-:Y:S01]  /*3f40*/  FSEL R150, R150, -INF , !P3 ;  /* 0xff80000096967808 */ /* 0x000fe20005800000 */
[----:B---3--:R-:W-:Y:S01]  /*3f50*/  FFMA.FTZ R82, R211, UR4, R82 ;  /* 0x00000004d3527c23 */ /* 0x008fe20008010052 */
[----:B------:R-:W-:-:S02]  /*3f60*/  ISETP.GE.AND P0, PT, R183, R167, PT ;  /* 0x000000a7b700720c */ /* 0x000fc40003f06270 */
[-C--:B------:R-:W-:Y:S01]  /*3f70*/  ISETP.GE.AND P2, PT, R183, R166.reuse, PT ;  /* 0x000000a6b700720c */ /* 0x080fe20003f46270 */
[C---:B------:R-:W-:Y:S01]  /*3f80*/  HMMA.16816.F32.BF16 R64, R144.reuse, R90, R64 ;  /* 0x0000005a9040723c */ /* 0x040fe20000041840 */
[-C--:B------:R-:W-:Y:S01]  /*3f90*/  ISETP.GE.AND P3, PT, R197, R166.reuse, PT ;  /* 0x000000a6c500720c */ /* 0x080fe20003f66270 */
[----:B------:R-:W2:Y:S01]  /*3fa0*/  I2F R128, R130 ;  /* 0x0000008200807306 */ /* 0x000ea20000201400 */
[----:B------:R-:W-:Y:S01]  /*3fb0*/  FSEL R183, R149, -INF , !P6 ;  /* 0xff80000095b77808 */ /* 0x000fe20007000000 */
[----:B----4-:R-:W-:Y:S01]  /*3fc0*/  FFMA.FTZ R209, R209, UR4, R84 ;  /* 0x00000004d1d17c23 */ /* 0x010fe20008010054 */
[----:B------:R-:W-:Y:S02]  /*3fd0*/  FSEL R154, R94, -INF , !P4 ;  /* 0xff8000005e9a7808 */ /* 0x000fe40006000000 */
[----:B------:R-:W-:Y:S02]  /*3fe0*/  IADD3 R96, R159, 0x88, RZ ;  /* 0x000000889f607810 */ /* 0x000fe40007ffe0ff */
[CC--:B------:R-:W-:Y:S01]  /*3ff0*/  ISETP.GE.AND P6, PT, R195.reuse, R167.reuse, PT ;  /* 0x000000a7c300720c */ /* 0x0c0fe20003fc6270 */
[----:B------:R-:W3:Y:S01]  /*4000*/  I2F R204, R130 ;  /* 0x0000008200cc7306 */ /* 0x000ee20000201400 */
[----:B------:R-:W-:Y:S01]  /*4010*/  ISETP.GE.AND P4, PT, R195, R166, PT ;  /* 0x000000a6c300720c */ /* 0x000fe20003f86270 */
[----:B-1----:R-:W-:Y:S01]  /*4020*/  FFMA.FTZ R86, R207, UR4, R86 ;  /* 0x00000004cf567c23 */ /* 0x002fe20008010056 */
[----:B------:R-:W-:Y:S01]  /*4030*/  FSEL R142, R142, -INF , !P3 ;  /* 0xff8000008e8e7808 */ /* 0x000fe20005800000 */
[----:B-----5:R-:W-:Y:S01]  /*4040*/  HMMA.16816.F32.BF16 R60, R144, R8, R60 ;  /* 0x00000008903c723c */ /* 0x020fe2000004183c */
[----:B------:R-:W-:-:S02]  /*4050*/  ISETP.GE.AND P5, PT, R136, R167, PT ;  /* 0x000000a78800720c */ /* 0x000fc40003fa6270 */
[-C--:B------:R-:W-:Y:S01]  /*4060*/  ISETP.GE.AND P3, PT, R136, R166.reuse, PT ;  /* 0x000000a68800720c */ /* 0x080fe20003f66270 */
[----:B------:R-:W1:Y:S01]  /*4070*/  I2F R131, R143 ;  /* 0x0000008f00837306 */ /* 0x000e620000201400 */
[----:B------:R-:W-:Y:S01]  /*4080*/  FSEL R187, R0, -INF , !P6 ;  /* 0xff80000000bb7808 */ /* 0x000fe20007000000 */
[----:B--2---:R-:W-:Y:S01]  /*4090*/  FFMA.FTZ R81, R128, UR4, R81 ;  /* 0x0000000480517c23 */ /* 0x004fe20008010051 */
[----:B------:R-:W-:Y:S01]  /*40a0*/  FSEL R136, R206, -INF , !P4 ;  /* 0xff800000ce887808 */ /* 0x000fe20006000000 */
[----:B------:R-:W-:Y:S01]  /*40b0*/  HMMA.16816.F32.BF16 R56, R144, R10, R56 ;  /* 0x0000000a9038723c */ /* 0x000fe20000041838 */
[C---:B------:R-:W-:Y:S01]  /*40c0*/  ISETP.GE.AND P6, PT, R212.reuse, R167, PT ;  /* 0x000000a7d400720c */ /* 0x040fe20003fc6270 */
[----:B------:R-:W2:Y:S01]  /*40d0*/  LDSM.16.M88.4 R8, [R161+0x2000] ;  /* 0x00200000a108783b */ /* 0x000ea20000000200 */
[----:B------:R-:W-:Y:S01]  /*40e0*/  ISETP.GE.AND P4, PT, R212, R166, PT ;  /* 0x000000a6d400720c */ /* 0x000fe20003f86270 */
[----:B------:R-:W4:Y:S01]  /*40f0*/  I2F R129, R143 ;  /* 0x0000008f00817306 */ /* 0x000f220000201400 */
[----:B------:R-:W-:Y:S01]  /*4100*/  IADD3 R98, R159, 0x89, RZ ;  /* 0x000000899f627810 */ /* 0x000fe20007ffe0ff */
[----:B---3--:R-:W-:Y:S01]  /*4110*/  FFMA.FTZ R128, R204, UR4, R83 ;  /* 0x00000004cc807c23 */ /* 0x008fe20008010053 */
[----:B------:R-:W-:-:S02]  /*4120*/  FSEL R125, R4, -INF , !P0 ;  /* 0xff800000047d7808 */ /* 0x000fc40004000000 */
[----:B------:R-:W-:Y:S02]  /*4130*/  FSEL R138, R95, -INF , !P2 ;  /* 0xff8000005f8a7808 */ /* 0x000fe40005000000 */
[C---:B------:R-:W-:Y:S01]  /*4140*/  ISETP.GE.AND P0, PT, R215.reuse, R167, PT ;  /* 0x000000a7d700720c */ /* 0x040fe20003f06270 */
[----:B------:R-:W3:Y:S01]  /*4150*/  I2F R100, R120 ;  /* 0x0000007800647306 */ /* 0x000ee20000201400 */
[----:B------:R-:W-:Y:S01]  /*4160*/  ISETP.GE.AND P2, PT, R215, R166, PT ;  /* 0x000000a6d700720c */ /* 0x000fe20003f46270 */
[----:B-1----:R-:W-:Y:S01]  /*4170*/  FFMA.FTZ R76, R131, UR4, R76 ;  /* 0x00000004834c7c23 */ /* 0x002fe2000801004c */
[----:B------:R-:W-:Y:S02]  /*4180*/  IADD3 R94, R159, 0x90, RZ ;  /* 0x000000909f5e7810 */ /* 0x000fe40007ffe0ff */
[----:B------:R-:W-:Y:S02]  /*4190*/  FSEL R85, R85, -INF , !P5 ;  /* 0xff80000055557808 */ /* 0x000fe40006800000 */
[----:B------:R-:W-:Y:S01]  /*41a0*/  FSEL R126, R126, -INF , !P3 ;  /* 0xff8000007e7e7808 */ /* 0x000fe20005800000 */
[----:B------:R-:W1:Y:S01]  /*41b0*/  I2F R102, R120 ;  /* 0x0000007800667306 */ /* 0x000e620000201400 */
[----:B------:R-:W-:Y:S01]  /*41c0*/  FSEL R83, R205, -INF , !P6 ;  /* 0xff800000cd537808 */ /* 0x000fe20007000000 */
[----:B----4-:R-:W-:Y:S01]  /*41d0*/  FFMA.FTZ R78, R129, UR4, R78 ;  /* 0x00000004814e7c23 */ /* 0x010fe2000801004e */
[----:B------:R-:W-:-:S02]  /*41e0*/  FSEL R132, R82, -INF , !P4 ;  /* 0xff80000052847808 */ /* 0x000fc40006000000 */
[CC--:B------:R-:W-:Y:S02]  /*41f0*/  ISETP.GE.AND P5, PT, R143.reuse, R167.reuse, PT ;  /* 0x000000a78f00720c */ /* 0x0c0fe40003fa6270 */
[-C--:B------:R-:W-:Y:S01]  /*4200*/  ISETP.GE.AND P3, PT, R143, R166.reuse, PT ;  /* 0x000000a68f00720c */ /* 0x080fe20003f66270 */
[----:B------:R-:W4:Y:S01]  /*4210*/  I2F R99, R96 ;  /* 0x0000006000637306 */ /* 0x000f220000201400 */
[----:B---3--:R-:W-:Y:S01]  /*4220*/  FFMA.FTZ R77, R100, UR4, R77 ;  /* 0x00000004644d7c23 */ /* 0x008fe2000801004d */
[C---:B------:R-:W-:Y:S02]  /*4230*/  ISETP.GE.AND P6, PT, R120.reuse, R167, PT ;  /* 0x000000a77800720c */ /* 0x040fe40003fc6270 */
[----:B------:R-:W-:Y:S02]  /*4240*/  ISETP.GE.AND P4, PT, R120, R166, PT ;  /* 0x000000a67800720c */ /* 0x000fe40003f86270 */
[----:B------:R-:W-:Y:S01]  /*4250*/  IADD3 R101, R159, 0x91, RZ ;  /* 0x000000919f657810 */ /* 0x000fe20007ffe0ff */
[----:B-1----:R-:W-:Y:S01]  /*4260*/  FFMA.FTZ R79, R102, UR4, R79 ;  /* 0x00000004664f7c23 */ /* 0x002fe2000801004f */
[----:B------:R-:W1:Y:S01]  /*4270*/  I2F R4, R98 ;  /* 0x0000006200047306 */ /* 0x000e620000201400 */
[----:B------:R-:W-:-:S02]  /*4280*/  FSEL R87, R209, -INF , !P0 ;  /* 0xff800000d1577808 */ /* 0x000fc40004000000 */
[----:B------:R-:W-:Y:S02]  /*4290*/  FSEL R140, R86, -INF , !P2 ;  /* 0xff800000568c7808 */ /* 0x000fe40005000000 */
[C---:B------:R-:W-:Y:S01]  /*42a0*/  ISETP.GE.AND P0, PT, R130.reuse, R167, PT ;  /* 0x000000a78200720c */ /* 0x040fe20003f06270 */
[C---:B--2---:R-:W-:Y:S01]  /*42b0*/  HMMA.16816.F32.BF16 R108, R144.reuse, R8, R108 ;  /* 0x00000008906c723c */ /* 0x044fe2000004186c */
[----:B------:R-:W-:Y:S01]  /*42c0*/  ISETP.GE.AND P2, PT, R130, R166, PT ;  /* 0x000000a68200720c */ /* 0x000fe20003f46270 */
[----:B------:R-:W2:Y:S01]  /*42d0*/  I2F R93, R94 ;  /* 0x0000005e005d7306 */ /* 0x000ea20000201400 */
[----:B------:R-:W-:Y:S01]  /*42e0*/  IADD3 R80, R159, 0x98, RZ ;  /* 0x000000989f507810 */ /* 0x000fe20007ffe0ff */
[----:B----4-:R-:W-:Y:S01]  /*42f0*/  FFMA.FTZ R99, R99, UR4, R72 ;  /* 0x0000000463637c23 */ /* 0x010fe20008010048 */
[----:B------:R-:W-:Y:S02]  /*4300*/  FSEL R197, R76, -INF , !P5 ;  /* 0xff8000004cc57808 */ /* 0x000fe40006800000 */
[----:B------:R-:W-:Y:S01]  /*4310*/  FSEL R130, R78, -INF , !P3 ;  /* 0xff8000004e827808 */ /* 0x000fe20005800000 */
[----:B------:R-:W-:Y:S01]  /*4320*/  HMMA.16816.F32.BF16 R104, R144, R10, R104 ;  /* 0x0000000a9068723c */ /* 0x000fe20000041868 */
[----:B------:R-:W-:Y:S01]  /*4330*/  FSEL R195, R77, -INF , !P6 ;  /* 0xff8000004dc37808 */ /* 0x000fe20007000000 */
[----:B------:R-:W3:Y:S01]  /*4340*/  I2F R92, R98 ;  /* 0x00000062005c7306 */ /* 0x000ee20000201400 */
[----:B------:R-:W-:Y:S01]  /*4350*/  FSEL R122, R79, -INF , !P4 ;  /* 0xff8000004f7a7808 */ /* 0x000fe20006000000 */
[----:B-1----:R-:W-:Y:S01]  /*4360*/  FFMA.FTZ R4, R4, UR4, R75 ;  /* 0x0000000404047c23 */ /* 0x002fe2000801004b */
[----:B------:R-:W1:Y:S01]  /*4370*/  LDSM.16.M88.4 R76, [R161+0x1c00] ;  /* 0x001c0000a14c783b */ /* 0x000e620000000200 */
[----:B------:R-:W-:-:S02]  /*4380*/  IADD3 R88, R159, 0x99, RZ ;  /* 0x000000999f587810 */ /* 0x000fc40007ffe0ff */
[----:B------:R-:W-:Y:S02]  /*4390*/  IADD3 R72, R159, 0xa0, RZ ;  /* 0x000000a09f487810 */ /* 0x000fe40007ffe0ff */
[----:B------:R-:W4:Y:S01]  /*43a0*/  I2F R84, R101 ;  /* 0x0000006500547306 */ /* 0x000f220000201400 */
[----:B------:R-:W-:Y:S01]  /*43b0*/  FSEL R81, R81, -INF , !P0 ;  /* 0xff80000051517808 */ /* 0x000fe20004000000 */
[----:B--2---:R-:W-:Y:S01]  /*43c0*/  FFMA.FTZ R93, R93, UR4, R70 ;  /* 0x000000045d5d7c23 */ /* 0x004fe20008010046 */
[----:B------:R-:W-:Y:S02]  /*43d0*/  ISETP.GE.AND P0, PT, R96, R167, PT ;  /* 0x000000a76000720c */ /* 0x000fe40003f06270 */
[----:B------:R-:W-:Y:S02]  /*43e0*/  ISETP.GE.AND P3, PT, R98, R166, PT ;  /* 0x000000a66200720c */ /* 0x000fe40003f66270 */
[----:B------:R-:W-:Y:S01]  /*43f0*/  IADD3 R70, R159, 0xa1, RZ ;  /* 0x000000a19f467810 */ /* 0x000fe20007ffe0ff */
[----:B------:R-:W2:Y:S01]  /*4400*/  I2F R127, R80 ;  /* 0x00000050007f7306 */ /* 0x000ea20000201400 */
[----:B---3--:R-:W-:Y:S01]  /*4410*/  FFMA.FTZ R92, R92, UR4, R73 ;  /* 0x000000045c5c7c23 */ /* 0x008fe20008010049 */
[----:B------:R-:W-:-:S02]  /*4420*/  FSEL R73, R99, -INF , !P0 ;  /* 0xff80000063497808 */ /* 0x000fc40004000000 */
[----:B------:R-:W-:Y:S02]  /*4430*/  FSEL R120, R4, -INF , !P3 ;  /* 0xff80000004787808 */ /* 0x000fe40005800000 */
[-C--:B------:R-:W-:Y:S02]  /*4440*/  ISETP.GE.AND P0, PT, R101, R167.reuse, PT ;  /* 0x000000a76500720c */ /* 0x080fe40003f06270 */
[----:B------:R-:W3:Y:S01]  /*4450*/  I2F R103, R80 ;  /* 0x0000005000677306 */ /* 0x000ee20000201400 */
[----:B----4-:R-:W-:Y:S01]  /*4460*/  FFMA.FTZ R69, R84, UR4, R69 ;  /* 0x0000000454457c23 */ /* 0x010fe20008010045 */
[C---:B------:R-:W-:Y:S02]  /*4470*/  ISETP.GE.AND P6, PT, R94.reuse, R167, PT ;  /* 0x000000a75e00720c */ /* 0x040fe40003fc6270 */
[----:B------:R-:W-:Y:S02]  /*4480*/  ISETP.GE.AND P4, PT, R94, R166, PT ;  /* 0x000000a65e00720c */ /* 0x000fe40003f86270 */
[----:B------:R-:W-:-:S02]  /*4490*/  FSEL R203, R69, -INF , !P0 ;  /* 0xff80000045cb7808 */ /* 0x000fc40004000000 */
[----:B------:R-:W4:Y:S01]  /*44a0*/  I2F R95, R94 ;  /* 0x0000005e005f7306 */ /* 0x000f220000201400 */
[----:B--2---:R-:W-:Y:S01]  /*44b0*/  FFMA.FTZ R127, R127, UR4, R64 ;  /* 0x000000047f7f7c23 */ /* 0x004fe20008010040 */
[----:B------:R-:W-:Y:S02]  /*44c0*/  IADD3 R69, R159, 0x29, RZ ;  /* 0x000000299f457810 */ /* 0x000fe40007ffe0ff */
[----:B------:R-:W-:Y:S02]  /*44d0*/  ISETP.GE.AND P3, PT, R80, R166, PT ;  /* 0x000000a65000720c */ /* 0x000fe40003f66270 */
[----:B------:R-:W-:Y:S02]  /*44e0*/  FSEL R102, R93, -INF , !P4 ;  /* 0xff8000005d667808 */ /* 0x000fe40006000000 */
[----:B------:R-:W2:Y:S01]  /*44f0*/  I2F R86, R88 ;  /* 0x0000005800567306 */ /* 0x000ea20000201400 */
[----:B---3--:R-:W-:Y:S01]  /*4500*/  FFMA.FTZ R4, R103, UR4, R66 ;  /* 0x0000000467047c23 */ /* 0x008fe20008010042 */
[----:B------:R-:W-:Y:S01]  /*4510*/  IADD3 R66, R159, 0xa8, RZ ;  /* 0x000000a89f427810 */ /* 0x000fe20007ffe0ff */
[----:B-1----:R-:W-:Y:S01]  /*4520*/  HMMA.16816.F32.BF16 R116, R144, R76, R116 ;  /* 0x0000004c9074723c */ /* 0x002fe20000041874 */
[----:B------:R-:W-:-:S02]  /*4530*/  ISETP.GE.AND P0, PT, R72, R167, PT ;  /* 0x000000a74800720c */ /* 0x000fc40003f06270 */
[----:B------:R-:W-:Y:S02]  /*4540*/  FSEL R4, R4, -INF , !P3 ;  /* 0xff80000004047808 */ /* 0x000fe40005800000 */
[----:B------:R-:W1:Y:S01]  /*4550*/  I2F R82, R88 ;  /* 0x0000005800527306 */ /* 0x000e620000201400 */
[----:B----4-:R-:W-:Y:S01]  /*4560*/  FFMA.FTZ R68, R95, UR4, R68 ;  /* 0x000000045f447c23 */ /* 0x010fe20008010044 */
[-C--:B------:R-:W-:Y:S01]  /*4570*/  ISETP.GE.AND P4, PT, R88, R166.reuse, PT ;  /* 0x000000a65800720c */ /* 0x080fe20003f86270 */
[----:B------:R-:W-:Y:S01]  /*4580*/  HMMA.16816.F32.BF16 R112, R144, R78, R112 ;  /* 0x0000004e9070723c */ /* 0x000fe20000041870 */
[----:B------:R-:W-:Y:S02]  /*4590*/  ISETP.GE.AND P3, PT, R70, R166, PT ;  /* 0x000000a64600720c */ /* 0x000fe40003f66270 */
[----:B------:R-:W-:Y:S02]  /*45a0*/  FSEL R201, R68, -INF , !P6 ;  /* 0xff80000044c97808 */ /* 0x000fe40007000000 */
[----:B------:R-:W3:Y:S01]  /*45b0*/  I2F R91, R72 ;  /* 0x00000048005b7306 */ /* 0x000ee20000201400 */
[----:B--2---:R-:W-:Y:S01]  /*45c0*/  FFMA.FTZ R86, R86, UR4, R65 ;  /* 0x0000000456567c23 */ /* 0x004fe20008010041 */
[----:B------:R-:W-:-:S02]  /*45d0*/  ISETP.GE.AND P6, PT, R88, R167, PT ;  /* 0x000000a75800720c */ /* 0x000fc40003fc6270 */
[-C--:B------:R-:W-:Y:S02]  /*45e0*/  ISETP.GE.AND P5, PT, R98, R167.reuse, PT ;  /* 0x000000a76200720c */ /* 0x080fe40003fa6270 */
[----:B------:R-:W-:Y:S02]  /*45f0*/  FSEL R207, R86, -INF , !P6 ;  /* 0xff80000056cf7808 */ /* 0x000fe40007000000 */
[----:B------:R-:W2:Y:S01]  /*4600*/  I2F R89, R72 ;  /* 0x0000004800597306 */ /* 0x000ea20000201400 */
[----:B-1----:R-:W-:Y:S01]  /*4610*/  FFMA.FTZ R82, R82, UR4, R67 ;  /* 0x0000000452527c23 */ /* 0x002fe20008010043 */
[----:B------:R-:W-:Y:S02]  /*4620*/  ISETP.GE.AND P6, PT, R66, R167, PT ;  /* 0x000000a74200720c */ /* 0x000fe40003fc6270 */
[----:B------:R-:W-:Y:S02]  /*4630*/  FSEL R75, R92, -INF , !P5 ;  /* 0xff8000005c4b7808 */ /* 0x000fe40006800000 */
[----:B------:R-:W-:-:S02]  /*4640*/  FSEL R98, R82, -INF , !P4 ;  /* 0xff80000052627808 */ /* 0x000fc40006000000 */
[----:B------:R-:W1:Y:S01]  /*4650*/  I2F R64, R70 ;  /* 0x0000004600407306 */ /* 0x000e620000201400 */
[----:B---3--:R-:W-:Y:S01]  /*4660*/  FFMA.FTZ R91, R91, UR4, R62 ;  /* 0x000000045b5b7c23 */ /* 0x008fe2000801003e */
[----:B------:R-:W-:Y:S02]  /*4670*/  ISETP.GE.AND P4, PT, R66, R166, PT ;  /* 0x000000a64200720c */ /* 0x000fe40003f86270 */
[----:B------:R-:W-:Y:S02]  /*4680*/  ISETP.GE.AND P5, PT, R80, R167, PT ;  /* 0x000000a75000720c */ /* 0x000fe40003fa6270 */
[----:B------:R-:W-:Y:S02]  /*4690*/  FSEL R128, R128, -INF , !P2 ;  /* 0xff80000080807808 */ /* 0x000fe40005000000 */
[----:B------:R-:W3:Y:S01]  /*46a0*/  I2F R65, R66 ;  /* 0x0000004200417306 */ /* 0x000ee20000201400 */
[----:B--2---:R-:W-:Y:S01]  /*46b0*/  FFMA.FTZ R60, R89, UR4, R60 ;  /* 0x00000004593c7c23 */ /* 0x004fe2000801003c */
[----:B------:R-:W-:-:S02]  /*46c0*/  FSEL R205, R127, -INF , !P5 ;  /* 0xff8000007fcd7808 */ /* 0x000fc40006800000 */
[----:B------:R-:W-:Y:S02]  /*46d0*/  ISETP.GE.AND P5, PT, R70, R167, PT ;  /* 0x000000a74600720c */ /* 0x000fe40003fa6270 */
[----:B------:R-:W-:Y:S02]  /*46e0*/  FSEL R213, R60, -INF , !P0 ;  /* 0xff8000003cd57808 */ /* 0x000fe40004000000 */
[----:B------:R-:W2:Y:S01]  /*46f0*/  I2F R67, R66 ;  /* 0x0000004200437306 */ /* 0x000ea20000201400 */
[----:B-1----:R-:W-:Y:S01]  /*4700*/  FFMA.FTZ R64, R64, UR4, R63 ;  /* 0x0000000440407c23 */ /* 0x002fe2000801003f */
[----:B------:R-:W-:Y:S02]  /*4710*/  ISETP.GE.AND P2, PT, R96, R166, PT ;  /* 0x000000a66000720c */ /* 0x000fe40003f46270 */
[----:B------:R-:W-:Y:S02]  /*4720*/  IADD3 R8, R159, 0x39, RZ ;  /* 0x000000399f087810 */ /* 0x000fe40007ffe0ff */
[----:B------:R-:W-:-:S02]  /*4730*/  FSEL R60, R64, -INF , !P3 ;  /* 0xff800000403c7808 */ /* 0x000fc40005800000 */
[----:B------:R-:W1:Y:S01]  /*4740*/  I2F R68, R70 ;  /* 0x0000004600447306 */ /* 0x000e620000201400 */
[----:B---3--:R-:W-:Y:S01]  /*4750*/  FFMA.FTZ R56, R65, UR4, R56 ;  /* 0x0000000441387c23 */ /* 0x008fe20008010038 */
[----:B------:R-:W-:Y:S02]  /*4760*/  IADD3 R64, R159, 0x31, RZ ;  /* 0x000000319f407810 */ /* 0x000fe40007ffe0ff */
[----:B------:R-:W-:Y:S02]  /*4770*/  ISETP.GE.AND P0, PT, R69, R167, PT ;  /* 0x000000a74500720c */ /* 0x000fe40003f06270 */
[----:B------:R-:W-:Y:S02]  /*4780*/  IADD3 R10, R159, 0x48, RZ ;  /* 0x000000489f0a7810 */ /* 0x000fe40007ffe0ff */
[----:B------:R-:W3:Y:S01]  /*4790*/  I2F R62, R69 ;  /* 0x00000045003e7306 */ /* 0x000ee20000201400 */
[----:B--2---:R-:W-:-:S07]  /*47a0*/  FFMA.FTZ R58, R67, UR4, R58 ;  /* 0x00000004433a7c23 */ /* 0x004fce000801003a */
[----:B------:R-:W2:Y:S01]  /*47b0*/  I2F R97, R96 ;  /* 0x0000006000617306 */ /* 0x000ea20000201400 */
[----:B-1----:R-:W-:Y:S01]  /*47c0*/  FFMA.FTZ R68, R68, UR4, R61 ;  /* 0x0000000444447c23 */ /* 0x002fe2000801003d */
[----:B------:R-:W-:-:S04]  /*47d0*/  IADD3 R61, R159, 0x30, RZ ;  /* 0x000000309f3d7810 */ /* 0x000fc80007ffe0ff */
[----:B------:R-:W-:Y:S01]  /*47e0*/  FSEL R211, R68, -INF , !P5 ;  /* 0xff80000044d37808 */ /* 0x000fe20006800000 */
[----:B---3--:R-:W-:Y:S01]  /*47f0*/  FFMA.FTZ R77, R62, UR4, R121 ;  /* 0x000000043e4d7c23 */ /* 0x008fe20008010079 */
[----:B------:R-:W-:Y:S01]  /*4800*/  FSEL R121, R56, -INF , !P6 ;  /* 0xff80000038797808 */ /* 0x000fe20007000000 */
[----:B------:R-:W-:Y:S01]  /*4810*/  FFMA.FTZ R123, R62, UR4, R123 ;  /* 0x000000043e7b7c23 */ /* 0x000fe2000801007b */
[----:B------:R-:W-:Y:S01]  /*4820*/  FSEL R56, R58, -INF , !P4 ;  /* 0xff8000003a387808 */ /* 0x000fe20006000000 */
[----:B------:R-:W1:Y:S01]  /*4830*/  I2F R0, R101 ;  /* 0x0000006500007306 */ /* 0x000e620000201400 */
[C---:B------:R-:W-:Y:S02]  /*4840*/  ISETP.GE.AND P6, PT, R64.reuse, R167, PT ;  /* 0x000000a74000720c */ /* 0x040fe40003fc6270 */
[----:B------:R-:W-:Y:S01]  /*4850*/  ISETP.GE.AND P4, PT, R64, R166, PT ;  /* 0x000000a64000720c */ /* 0x000fe20003f86270 */
[----:B--2---:R-:W-:Y:S01]  /*4860*/  FFMA.FTZ R74, R97, UR4, R74 ;  /* 0x00000004614a7c23 */ /* 0x004fe2000801004a */
[----:B------:R-:W-:-:S02]  /*4870*/  IADD3 R68, R159, 0x38, RZ ;  /* 0x000000389f447810 */ /* 0x000fc40007ffe0ff */
[CC--:B------:R-:W-:Y:S01]  /*4880*/  ISETP.GE.AND P5, PT, R61.reuse, R167.reuse, PT ;  /* 0x000000a73d00720c */ /* 0x0c0fe20003fa6270 */
[----:B------:R2:W3:Y:S01]  /*4890*/  I2F R62, R64 ;  /* 0x00000040003e7306 */ /* 0x0004e20000201400 */
[-C--:B------:R-:W-:Y:S02]  /*48a0*/  ISETP.GE.AND P3, PT, R61, R166.reuse, PT ;  /* 0x000000a63d00720c */ /* 0x080fe40003f66270 */
[----:B------:R-:W-:Y:S02]  /*48b0*/  FSEL R124, R74, -INF , !P2 ;  /* 0xff8000004a7c7808 */ /* 0x000fe40005000000 */
[----:B------:R-:W-:Y:S02]  /*48c0*/  ISETP.GE.AND P2, PT, R101, R166, PT ;  /* 0x000000a66500720c */ /* 0x000fe40003f46270 */
[----:B------:R-:W-:Y:S01]  /*48d0*/  FSEL R77, R77, -INF , !P0 ;  /* 0xff8000004d4d7808 */ /* 0x000fe20004000000 */
[----:B------:R-:W4:Y:S01]  /*48e0*/  I2F R63, R61 ;  /* 0x0000003d003f7306 */ /* 0x000f220000201400 */
[----:B-1----:R-:W-:Y:S01]  /*48f0*/  FFMA.FTZ R0, R0, UR4, R71 ;  /* 0x0000000400007c23 */ /* 0x002fe20008010047 */
[----:B------:R-:W-:-:S04]  /*4900*/  ISETP.GE.AND P0, PT, R68, R167, PT ;  /* 0x000000a74400720c */ /* 0x000fc80003f06270 */
[----:B------:R-:W-:Y:S01]  /*4910*/  FSEL R0, R0, -INF , !P2 ;  /* 0xff80000000007808 */ /* 0x000fe20005000000 */
[----:B--2---:R-:W1:Y:S01]  /*4920*/  LDSM.16.M88.4 R64, [R161+0x3c00] ;  /* 0x003c0000a140783b */ /* 0x004e620000000200 */
[----:B------:R-:W2:Y:S01]  /*4930*/  I2F R61, R68 ;  /* 0x00000044003d7306 */ /* 0x000ea20000201400 */
[----:B---3--:R-:W-:Y:S01]  /*4940*/  FFMA.FTZ R79, R62, UR4, R117 ;  /* 0x000000043e4f7c23 */ /* 0x008fe20008010075 */
[----:B------:R-:W-:Y:S01]  /*4950*/  ISETP.GE.AND P2, PT, R72, R166, PT ;  /* 0x000000a64800720c */ /* 0x000fe20003f46270 */
[----:B------:R-:W-:Y:S01]  /*4960*/  FFMA.FTZ R119, R62, UR4, R119 ;  /* 0x000000043e777c23 */ /* 0x000fe20008010077 */
[----:B------:R-:W-:Y:S02]  /*4970*/  IADD3 R62, R159, 0x41, RZ ;  /* 0x000000419f3e7810 */ /* 0x000fe40007ffe0ff */
[----:B------:R-:W-:Y:S01]  /*4980*/  FSEL R100, R91, -INF , !P2 ;  /* 0xff8000005b647808 */ /* 0x000fe20005000000 */
[C---:B----4-:R-:W-:Y:S01]  /*4990*/  FFMA.FTZ R89, R63.reuse, UR4, R116 ;  /* 0x000000043f597c23 */ /* 0x050fe20008010074 */
[----:B------:R-:W3:Y:S01]  /*49a0*/  I2F R58, R8 ;  /* 0x00000008003a7306 */ /* 0x000ee20000201400 */
[----:B------:R-:W-:Y:S01]  /*49b0*/  FFMA.FTZ R118, R63, UR4, R118 ;  /* 0x000000043f767c23 */ /* 0x000fe20008010076 */
[----:B------:R-:W-:-:S02]  /*49c0*/  IADD3 R63, R159, 0x40, RZ ;  /* 0x000000409f3f7810 */ /* 0x000fc40007ffe0ff */
[----:B------:R-:W-:Y:S02]  /*49d0*/  FSEL R89, R89, -INF , !P5 ;  /* 0xff80000059597808 */ /* 0x000fe40006800000 */
[----:B------:R-:W-:Y:S02]  /*49e0*/  FSEL R228, R118, -INF , !P3 ;  /* 0xff80000076e47808 */ /* 0x000fe40005800000 */
[C---:B------:R-:W-:Y:S01]  /*49f0*/  ISETP.GE.AND P5, PT, R8.reuse, R167, PT ;  /* 0x000000a70800720c */ /* 0x040fe20003fa6270 */
[----:B------:R-:W4:Y:S01]  /*4a00*/  I2F R9, R63 ;  /* 0x0000003f00097306 */ /* 0x000f220000201400 */
[-C--:B------:R-:W-:Y:S01]  /*4a10*/  ISETP.GE.AND P3, PT, R8, R166.reuse, PT ;  /* 0x000000a60800720c */ /* 0x080fe20003f66270 */
[----:B--2---:R-:W-:Y:S01]  /*4a20*/  FFMA.FTZ R91, R61, UR4, R112 ;  /* 0x000000043d5b7c23 */ /* 0x004fe20008010070 */
[----:B------:R-:W-:Y:S01]  /*4a30*/  ISETP.GE.AND P2, PT, R69, R166, PT ;  /* 0x000000a64500720c */ /* 0x000fe20003f46270 */
[----:B------:R-:W-:Y:S01]  /*4a40*/  FFMA.FTZ R114, R61, UR4, R114 ;  /* 0x000000043d727c23 */ /* 0x000fe20008010072 */
[----:B------:R-:W-:-:S02]  /*4a50*/  FSEL R79, R79, -INF , !P6 ;  /* 0xff8000004f4f7808 */ /* 0x000fc40007000000 */
[----:B------:R-:W-:Y:S01]  /*4a60*/  FSEL R226, R123, -INF , !P2 ;  /* 0xff8000007be27808 */ /* 0x000fe20005000000 */
[----:B------:R-:W2:Y:S01]  /*4a70*/  I2F R8, R62 ;  /* 0x0000003e00087306 */ /* 0x000ea20000201400 */
[-C--:B------:R-:W-:Y:S01]  /*4a80*/  ISETP.GE.AND P2, PT, R68, R166.reuse, PT ;  /* 0x000000a64400720c */ /* 0x080fe20003f46270 */
[C---:B---3--:R-:W-:Y:S01]  /*4a90*/  FFMA.FTZ R95, R58.reuse, UR4, R113 ;  /* 0x000000043a5f7c23 */ /* 0x048fe20008010071 */
[----:B------:R-:W-:Y:S01]  /*4aa0*/  FSEL R91, R91, -INF , !P0 ;  /* 0xff8000005b5b7808 */ /* 0x000fe20004000000 */
[----:B------:R-:W-:Y:S01]  /*4ab0*/  FFMA.FTZ R115, R58, UR4, R115 ;  /* 0x000000043a737c23 */ /* 0x000fe20008010073 */
[----:B------:R-:W-:Y:S02]  /*4ac0*/  FSEL R222, R114, -INF , !P2 ;  /* 0xff80000072de7808 */ /* 0x000fe40005000000 */
[CC--:B------:R-:W-:Y:S01]  /*4ad0*/  ISETP.GE.AND P0, PT, R62.reuse, R167.reuse, PT ;  /* 0x000000a73e00720c */ /* 0x0c0fe20003f06270 */
[----:B------:R3:W5:Y:S01]  /*4ae0*/  I2F R61, R10 ;  /* 0x0000000a003d7306 */ /* 0x0007620000201400 */
[-C--:B------:R-:W-:Y:S01]  /*4af0*/  ISETP.GE.AND P2, PT, R62, R166.reuse, PT ;  /* 0x000000a63e00720c */ /* 0x080fe20003f46270 */
[----:B----4-:R-:W-:Y:S01]  /*4b00*/  FFMA.FTZ R93, R9, UR4, R108 ;  /* 0x00000004095d7c23 */ /* 0x010fe2000801006c */
[----:B------:R-:W-:Y:S01]  /*4b10*/  FSEL R95, R95, -INF , !P5 ;  /* 0xff8000005f5f7808 */ /* 0x000fe20006800000 */
[----:B------:R-:W-:Y:S01]  /*4b20*/  FFMA.FTZ R110, R9, UR4, R110 ;  /* 0x00000004096e7c23 */ /* 0x000fe2000801006e */
[----:B------:R-:W-:Y:S01]  /*4b30*/  FSEL R214, R115, -INF , !P3 ;  /* 0xff80000073d67808 */ /* 0x000fe20005800000 */
[----:B-1----:R-:W-:Y:S01]  /*4b40*/  HMMA.16816.F32.BF16 R52, R144, R64, R52 ;  /* 0x000000409034723c */ /* 0x002fe20000041834 */
[----:B------:R-:W-:Y:S01]  /*4b50*/  ISETP.GE.AND P5, PT, R10, R167, PT ;  /* 0x000000a70a00720c */ /* 0x000fe20003fa6270 */
[C---:B--2---:R-:W-:Y:S01]  /*4b60*/  FFMA.FTZ R99, R8.reuse, UR4, R109 ;  /* 0x0000000408637c23 */ /* 0x044fe2000801006d */
[----:B------:R-:W-:Y:S01]  /*4b70*/  IADD3 R62, R159, 0xa9, RZ ;  /* 0x000000a99f3e7810 */ /* 0x000fe20007ffe0ff */
[----:B------:R-:W-:Y:S01]  /*4b80*/  FFMA.FTZ R111, R8, UR4, R111 ;  /* 0x00000004086f7c23 */ /* 0x000fe2000801006f */
[----:B------:R-:W-:-:S02]  /*4b90*/  ISETP.GE.AND P3, PT, R10, R166, PT ;  /* 0x000000a60a00720c */ /* 0x000fc40003f66270 */
[----:B------:R-:W1:Y:S01]  /*4ba0*/  I2F R64, R62 ;  /* 0x0000003e00407306 */ /* 0x000e620000201400 */
[----:B------:R-:W-:Y:S01]  /*4bb0*/  FSEL R212, R119, -INF , !P4 ;  /* 0xff80000077d47808 */ /* 0x000fe20006000000 */
[----:B------:R-:W-:Y:S01]  /*4bc0*/  HMMA.16816.F32.BF16 R48, R144, R66, R48 ;  /* 0x000000429030723c */ /* 0x000fe20000041830 */
[----:B---3--:R-:W2:Y:S01]  /*4bd0*/  LDSM.16.M88.4 R8, [R161+0x4000] ;  /* 0x00400000a108783b */ /* 0x008ea20000000200 */
[----:B------:R-:W-:Y:S01]  /*4be0*/  ISETP.GE.AND P6, PT, R63, R167, PT ;  /* 0x000000a73f00720c */ /* 0x000fe20003fc6270 */
[----:B-----5:R-:W-:Y:S01]  /*4bf0*/  FFMA.FTZ R97, R61, UR4, R104 ;  /* 0x000000043d617c23 */ /* 0x020fe20008010068 */
[----:B------:R-:W-:Y:S01]  /*4c00*/  ISETP.GE.AND P4, PT, R63, R166, PT ;  /* 0x000000a63f00720c */ /* 0x000fe20003f86270 */
[----:B------:R-:W-:Y:S01]  /*4c10*/  FFMA.FTZ R106, R61, UR4, R106 ;  /* 0x000000043d6a7c23 */ /* 0x000fe2000801006a */
[----:B------:R-:W-:Y:S02]  /*4c20*/  IADD3 R63, R159, 0x49, RZ ;  /* 0x000000499f3f7810 */ /* 0x000fe40007ffe0ff */
[----:B------:R-:W-:-:S02]  /*4c30*/  FSEL R99, R99, -INF , !P0 ;  /* 0xff80000063637808 */ /* 0x000fc40004000000 */
[----:B------:R-:W-:Y:S01]  /*4c40*/  FSEL R208, R111, -INF , !P2 ;  /* 0xff8000006fd07808 */ /* 0x000fe20005000000 */
[----:B------:R3:W4:Y:S01]  /*4c50*/  I2F R58, R63 ;  /* 0x0000003f003a7306 */ /* 0x0007220000201400 */
[C---:B------:R-:W-:Y:S01]  /*4c60*/  IADD3 R65, R159.reuse, 0xb0, RZ ;  /* 0x000000b09f417810 */ /* 0x040fe20007ffe0ff */
[----:B-1----:R-:W-:Y:S01]  /*4c70*/  FFMA.FTZ R113, R64, UR4, R57 ;  /* 0x0000000440717c23 */ /* 0x002fe20008010039 */
[----:B------:R-:W-:Y:S01]  /*4c80*/  ISETP.GE.AND P0, PT, R62, R167, PT ;  /* 0x000000a73e00720c */ /* 0x000fe20003f06270 */
[----:B------:R-:W-:Y:S01]  /*4c90*/  FFMA.FTZ R114, R64, UR4, R59 ;  /* 0x0000000440727c23 */ /* 0x000fe2000801003b */
[----:B------:R-:W-:Y:S02]  /*4ca0*/  ISETP.GE.AND P2, PT, R62, R166, PT ;  /* 0x000000a63e00720c */ /* 0x000fe40003f46270 */
[----:B------:R-:W-:Y:S01]  /*4cb0*/  IADD3 R66, R159, 0xb8, RZ ;  /* 0x000000b89f427810 */ /* 0x000fe20007ffe0ff */
[----:B------:R-:W1:Y:S01]  /*4cc0*/  I2F R61, R65 ;  /* 0x00000041003d7306 */ /* 0x000e620000201400 */
[----:B------:R-:W-:-:S02]  /*4cd0*/  FSEL R93, R93, -INF , !P6 ;  /* 0xff8000005d5d7808 */ /* 0x000fc40007000000 */
[----:B------:R-:W-:Y:S02]  /*4ce0*/  FSEL R210, R110, -INF , !P4 ;  /* 0xff8000006ed27808 */ /* 0x000fe40006000000 */
[C---:B------:R-:W-:Y:S02]  /*4cf0*/  ISETP.GE.AND P6, PT, R63.reuse, R167, PT ;  /* 0x000000a73f00720c */ /* 0x040fe40003fc6270 */
[----:B------:R-:W-:Y:S01]  /*4d00*/  ISETP.GE.AND P4, PT, R63, R166, PT ;  /* 0x000000a63f00720c */ /* 0x000fe20003f86270 */
[----:B------:R-:W5:Y:S01]  /*4d10*/  I2F R57, R66 ;  /* 0x0000004200397306 */ /* 0x000f620000201400 */
[----:B---3--:R-:W-:Y:S01]  /*4d20*/  IADD3 R63, R159, 0xb1, RZ ;  /* 0x000000b19f3f7810 */ /* 0x008fe20007ffe0ff */
[C---:B----4-:R-:W-:Y:S01]  /*4d30*/  FFMA.FTZ R105, R58.reuse, UR4, R105 ;  /* 0x000000043a697c23 */ /* 0x050fe20008010069 */
[----:B------:R-:W-:Y:S01]  /*4d40*/  FSEL R97, R97, -INF , !P5 ;  /* 0xff80000061617808 */ /* 0x000fe20006800000 */
[----:B------:R-:W-:Y:S01]  /*4d50*/  FFMA.FTZ R107, R58, UR4, R107 ;  /* 0x000000043a6b7c23 */ /* 0x000fe2000801006b */
[----:B------:R-:W-:-:S02]  /*4d60*/  FSEL R206, R106, -INF , !P3 ;  /* 0xff8000006ace7808 */ /* 0x000fc40005800000 */
[----:B------:R-:W-:Y:S01]  /*4d70*/  FSEL R113, R113, -INF , !P0 ;  /* 0xff80000071717808 */ /* 0x000fe20004000000 */
[----:B------:R-:W3:Y:S01]  /*4d80*/  I2F R62, R63 ;  /* 0x0000003f003e7306 */ /* 0x000ee20000201400 */
[----:B------:R-:W-:Y:S01]  /*4d90*/  FSEL R114, R114, -INF , !P2 ;  /* 0xff80000072727808 */ /* 0x000fe20005000000 */
[----:B-1----:R-:W-:Y:S01]  /*4da0*/  FFMA.FTZ R117, R61, UR4, R52 ;  /* 0x000000043d757c23 */ /* 0x002fe20008010034 */
[-C--:B------:R-:W-:Y:S01]  /*4db0*/  ISETP.GE.AND P5, PT, R65, R167.reuse, PT ;  /* 0x000000a74100720c */ /* 0x080fe20003fa6270 */
[----:B------:R-:W-:Y:S01]  /*4dc0*/  FFMA.FTZ R54, R61, UR4, R54 ;  /* 0x000000043d367c23 */ /* 0x000fe20008010036 */
[-C--:B------:R-:W-:Y:S01]  /*4dd0*/  ISETP.GE.AND P3, PT, R65, R166.reuse, PT ;  /* 0x000000a64100720c */ /* 0x080fe20003f66270 */
[----:B--2---:R-:W-:Y:S01]  /*4de0*/  HMMA.16816.F32.BF16 R68, R144, R8, R44 ;  /* 0x000000089044723c */ /* 0x004fe2000004182c */
[C---:B------:R-:W-:Y:S01]  /*4df0*/  ISETP.GE.AND P0, PT, R66.reuse, R167, PT ;  /* 0x000000a74200720c */ /* 0x040fe20003f06270 */
[----:B-----5:R-:W-:Y:S01]  /*4e00*/  FFMA.FTZ R48, R57, UR4, R48 ;  /* 0x0000000439307c23 */ /* 0x020fe20008010030 */
[----:B------:R-:W-:-:S02]  /*4e10*/  ISETP.GE.AND P2, PT, R66, R166, PT ;  /* 0x000000a64200720c */ /* 0x000fc40003f46270 */
[----:B------:R-:W1:Y:S01]  /*4e20*/  LDSM.16.M88.4 R64, [R161+0x4400] ;  /* 0x00440000a140783b */ /* 0x000e620000000200 */
[----:B------:R-:W-:Y:S01]  /*4e30*/  FSEL R227, R105, -INF , !P6 ;  /* 0xff80000069e37808 */ /* 0x000fe20007000000 */
[----:B------:R-:W-:Y:S01]  /*4e40*/  FFMA.FTZ R44, R57, UR4, R50 ;  /* 0x00000004392c7c23 */ /* 0x000fe20008010032 */
[----:B------:R-:W-:Y:S01]  /*4e50*/  FSEL R204, R107, -INF , !P4 ;  /* 0xff8000006bcc7808 */ /* 0x000fe20006000000 */
[C---:B---3--:R-:W-:Y:S01]  /*4e60*/  FFMA.FTZ R53, R62.reuse, UR4, R53 ;  /* 0x000000043e357c23 */ /* 0x048fe20008010035 */
[C---:B------:R-:W-:Y:S01]  /*4e70*/  ISETP.GE.AND P6, PT, R63.reuse, R167, PT ;  /* 0x000000a73f00720c */ /* 0x040fe20003fc6270 */
[----:B------:R-:W-:Y:S01]  /*4e80*/  FFMA.FTZ R55, R62, UR4, R55 ;  /* 0x000000043e377c23 */ /* 0x000fe20008010037 */
[----:B------:R-:W-:Y:S02]  /*4e90*/  ISETP.GE.AND P4, PT, R63, R166, PT ;  /* 0x000000a63f00720c */ /* 0x000fe40003f86270 */
[C---:B------:R-:W-:Y:S02]  /*4ea0*/  IADD3 R52, R159.reuse, 0xc0, RZ ;  /* 0x000000c09f347810 */ /* 0x040fe40007ffe0ff */
[----:B------:R-:W-:-:S02]  /*4eb0*/  IADD3 R8, R159, 0xc1, RZ ;  /* 0x000000c19f087810 */ /* 0x000fc40007ffe0ff */
[----:B------:R-:W-:Y:S01]  /*4ec0*/  FSEL R221, R53, -INF , !P6 ;  /* 0xff80000035dd7808 */ /* 0x000fe20007000000 */
[----:B------:R2:W3:Y:S01]  /*4ed0*/  I2F R47, R52 ;  /* 0x00000034002f7306 */ /* 0x0004e20000201400 */
[----:B------:R-:W-:Y:S02]  /*4ee0*/  FSEL R106, R55, -INF , !P4 ;  /* 0xff800000376a7808 */ /* 0x000fe40006000000 */
[----:B------:R-:W-:Y:S02]  /*4ef0*/  FSEL R108, R54, -INF , !P3 ;  /* 0xff800000366c7808 */ /* 0x000fe40005800000 */
[C---:B------:R-:W-:Y:S02]  /*4f00*/  ISETP.GE.AND P6, PT, R52.reuse, R167, PT ;  /* 0x000000a73400720c */ /* 0x040fe40003fc6270 */
[----:B------:R-:W-:Y:S01]  /*4f10*/  ISETP.GE.AND P4, PT, R52, R166, PT ;  /* 0x000000a63400720c */ /* 0x000fe20003f86270 */
[----:B------:R4:W5:Y:S01]  /*4f20*/  I2F R46, R8 ;  /* 0x00000008002e7306 */ /* 0x0009620000201400 */
[----:B------:R-:W-:-:S02]  /*4f30*/  FSEL R215, R48, -INF , !P0 ;  /* 0xff80000030d77808 */ /* 0x000fc40004000000 */
[----:B------:R-:W-:Y:S02]  /*4f40*/  FSEL R44, R44, -INF , !P2 ;  /* 0xff8000002c2c7808 */ /* 0x000fe40005000000 */
[C---:B------:R-:W-:Y:S02]  /*4f50*/  ISETP.GE.AND P0, PT, R8.reuse, R167, PT ;  /* 0x000000a70800720c */ /* 0x040fe40003f06270 */
[----:B------:R-:W-:Y:S01]  /*4f60*/  ISETP.GE.AND P2, PT, R8, R166, PT ;  /* 0x000000a60800720c */ /* 0x000fe20003f46270 */
[C---:B--2---:R-:W-:Y:S01]  /*4f70*/  HMMA.16816.F32.BF16 R52, R144.reuse, R10, R40 ;  /* 0x0000000a9034723c */ /* 0x044fe20000041828 */
[----:B------:R-:W-:Y:S01]  /*4f80*/  IADD3 R59, R159, 0xb9, RZ ;  /* 0x000000b99f3b7810 */ /* 0x000fe20007ffe0ff */
[----:B---3--:R-:W-:Y:S01]  /*4f90*/  FFMA.FTZ R68, R47, UR4, R68 ;  /* 0x000000042f447c23 */ /* 0x008fe20008010044 */
[----:B------:R-:W-:Y:S02]  /*4fa0*/  IADD3 R50, R159, 0xc8, RZ ;  /* 0x000000c89f327810 */ /* 0x000fe40007ffe0ff */
[----:B------:R-:W2:Y:S01]  /*4fb0*/  I2F R58, R59 ;  /* 0x0000003b003a7306 */ /* 0x000ea20000201400 */
[----:B------:R-:W-:Y:S01]  /*4fc0*/  FSEL R117, R117, -INF , !P5 ;  /* 0xff80000075757808 */ /* 0x000fe20006800000 */
[----:B------:R-:W-:Y:S01]  /*4fd0*/  FFMA.FTZ R40, R47, UR4, R70 ;  /* 0x000000042f287c23 */ /* 0x000fe20008010046 */
[----:B----4-:R-:W3:Y:S01]  /*4fe0*/  LDSM.16.M88.4 R8, [R161+0x4800] ;  /* 0x00480000a108783b */ /* 0x010ee20000000200 */
[----:B-1----:R-:W-:Y:S01]  /*4ff0*/  HMMA.16816.F32.BF16 R36, R144, R64, R36 ;  /* 0x000000409024723c */ /* 0x002fe20000041824 */
[----:B------:R-:W-:Y:S01]  /*5000*/  IADD3 R43, R159, 0xc9, RZ ;  /* 0x000000c99f2b7810 */ /* 0x000fe20007ffe0ff */
[----:B-----5:R-:W-:Y:S01]  /*5010*/  FFMA.FTZ R69, R46, UR4, R69 ;  /* 0x000000042e457c23 */ /* 0x020fe20008010045 */
[----:B------:R-:W-:Y:S01]  /*5020*/  FSEL R115, R68, -INF , !P6 ;  /* 0xff80000044737808 */ /* 0x000fe20007000000 */
[----:B------:R-:W1:Y:S01]  /*5030*/  I2F R45, R50 ;  /* 0x00000032002d7306 */ /* 0x000e620000201400 */
[----:B------:R-:W-:-:S02]  /*5040*/  FSEL R40, R40, -INF , !P4 ;  /* 0xff80000028287808 */ /* 0x000fc40006000000 */
[C---:B------:R-:W-:Y:S01]  /*5050*/  ISETP.GE.AND P6, PT, R43.reuse, R167, PT ;  /* 0x000000a72b00720c */ /* 0x040fe20003fc6270 */
[----:B------:R-:W-:Y:S01]  /*5060*/  HMMA.16816.F32.BF16 R64, R144, R66, R32 ;  /* 0x000000429040723c */ /* 0x000fe20000041820 */
[----:B------:R-:W4:Y:S01]  /*5070*/  LDSM.16.M88.4 R32, [R161+0x4c00] ;  /* 0x004c0000a120783b */ /* 0x000f220000000200 */
[----:B------:R-:W-:Y:S01]  /*5080*/  ISETP.GE.AND P4, PT, R43, R166, PT ;  /* 0x000000a62b00720c */ /* 0x000fe20003f86270 */
[----:B------:R-:W-:-:S04]  /*5090*/  DEPBAR.LE SB0, 0x0 ;  /* 0x000080000000791a */ /* 0x000fc80000000000 */
[----:B------:R5:W5:Y:S01]  /*50a0*/  I2F R48, R43 ;  /* 0x0000002b00307306 */ /* 0x000b620000201400 */
[C---:B--2---:R-:W-:Y:S01]  /*50b0*/  FFMA.FTZ R49, R58.reuse, UR4, R49 ;  /* 0x000000043a317c23 */ /* 0x044fe20008010031 */
[CC--:B------:R-:W-:Y:S01]  /*50c0*/  ISETP.GE.AND P5, PT, R59.reuse, R167.reuse, PT ;  /* 0x000000a73b00720c */ /* 0x0c0fe20003fa6270 */
[----:B------:R-:W-:Y:S01]  /*50d0*/  FFMA.FTZ R41, R58, UR4, R51 ;  /* 0x000000043a297c23 */ /* 0x000fe20008010033 */
[----:B------:R-:W-:Y:S01]  /*50e0*/  ISETP.GE.AND P3, PT, R59, R166, PT ;  /* 0x000000a63b00720c */ /* 0x000fe20003f66270 */
[----:B-1----:R-:W-:Y:S01]  /*50f0*/  FFMA.FTZ R52, R45, UR4, R52 ;  /* 0x000000042d347c23 */ /* 0x002fe20008010034 */
[----:B------:R-:W-:Y:S02]  /*5100*/  IADD3 R42, R159, 0xd0, RZ ;  /* 0x000000d09f2a7810 */ /* 0x000fe40007ffe0ff */
[----:B------:R-:W-:Y:S02]  /*5110*/  FSEL R223, R49, -INF , !P5 ;  /* 0xff80000031df7808 */ /* 0x000fe40006800000 */
[----:B------:R-:W-:Y:S01]  /*5120*/  ISETP.GE.AND P5, PT, R50, R167, PT ;  /* 0x000000a73200720c */ /* 0x000fe20003fa6270 */
[----:B------:R1:W2:Y:S01]  /*5130*/  I2F R47, R42 ;  /* 0x0000002a002f7306 */ /* 0x0002a20000201400 */
[----:B------:R-:W-:-:S02]  /*5140*/  FSEL R209, R69, -INF , !P0 ;  /* 0xff80000045d17808 */ /* 0x000fc40004000000 */
[----:B------:R-:W-:Y:S01]  /*5150*/  FSEL R41, R41, -INF , !P3 ;  /* 0xff80000029297808 */ /* 0x000fe20005800000 */
[----:B-----5:R-:W-:Y:S01]  /*5160*/  FFMA.FTZ R43, R46, UR4, R71 ;  /* 0x000000042e2b7c23 */ /* 0x020fe20008010047 */
[-C--:B------:R-:W-:Y:S01]  /*5170*/  ISETP.GE.AND P0, PT, R42, R167.reuse, PT ;  /* 0x000000a72a00720c */ /* 0x080fe20003f06270 */
[----:B------:R-:W-:Y:S01]  /*5180*/  FFMA.FTZ R53, R48, UR4, R53 ;  /* 0x0000000430357c23 */ /* 0x000fe20008010035 */
[----:B------:R-:W-:Y:S02]  /*5190*/  IADD3 R51, R159, 0xd8, RZ ;  /* 0x000000d89f337810 */ /* 0x000fe40007ffe0ff */
[----:B------:R-:W-:Y:S02]  /*51a0*/  FSEL R43, R43, -INF , !P2 ;  /* 0xff8000002b2b7808 */ /* 0x000fe40005000000 */
[-C--:B------:R-:W-:Y:S01]  /*51b0*/  ISETP.GE.AND P2, PT, R42, R166.reuse, PT ;  /* 0x000000a62a00720c */ /* 0x080fe20003f46270 */
[----:B------:R-:W5:Y:S01]  /*51c0*/  I2F R49, R51 ;  /* 0x0000003300317306 */ /* 0x000f620000201400 */
[-C--:B------:R-:W-:Y:S01]  /*51d0*/  ISETP.GE.AND P3, PT, R50, R166.reuse, PT ;  /* 0x000000a63200720c */ /* 0x080fe20003f66270 */
[C---:B---3--:R-:W-:Y:S01]  /*51e0*/  HMMA.16816.F32.BF16 R28, R144.reuse, R8, R28 ;  /* 0x00000008901c723c */ /* 0x048fe2000004181c */
[----:B-1----:R-:W-:Y:S01]  /*51f0*/  FFMA.FTZ R42, R45, UR4, R54 ;  /* 0x000000042d2a7c23 */ /* 0x002fe20008010036 */
[----:B------:R-:W-:Y:S01]  /*5200*/  IADD3 R50, R159, 0xd1, RZ ;  /* 0x000000d19f327810 */ /* 0x000fe20007ffe0ff */
[----:B------:R-:W-:Y:S01]  /*5210*/  FFMA.FTZ R45, R48, UR4, R55 ;  /* 0x00000004302d7c23 */ /* 0x000fe20008010037 */
[----:B------:R-:W-:Y:S01]  /*5220*/  FSEL R193, R52, -INF , !P5 ;  /* 0xff80000034c17808 */ /* 0x000fe20006800000 */
[----:B--2---:R-:W-:Y:S01]  /*5230*/  FFMA.FTZ R169, R47, UR4, R36 ;  /* 0x000000042fa97c23 */ /* 0x004fe20008010024 */
[----:B------:R-:W-:Y:S01]  /*5240*/  IADD3 R52, R159, 0xd9, RZ ;  /* 0x000000d99f347810 */ /* 0x000fe20007ffe0ff */
[----:B------:R-:W1:Y:S01]  /*5250*/  I2F R46, R50 ;  /* 0x00000032002e7306 */ /* 0x000e620000201400 */
[----:B------:R-:W-:Y:S01]  /*5260*/  FSEL R42, R42, -INF , !P3 ;  /* 0xff8000002a2a7808 */ /* 0x000fe20005800000 */
[----:B------:R-:W-:Y:S01]  /*5270*/  FFMA.FTZ R38, R47, UR4, R38 ;  /* 0x000000042f267c23 */ /* 0x000fe20008010026 */
[C---:B------:R-:W-:Y:S01]  /*5280*/  ISETP.GE.AND P5, PT, R50.reuse, R167, PT ;  /* 0x000000a73200720c */ /* 0x040fe20003fa6270 */
[----:B----4-:R-:W-:Y:S01]  /*5290*/  HMMA.16816.F32.BF16 R20, R144, R32, R20 ;  /* 0x000000209014723c */ /* 0x010fe20000041814 */
[----:B------:R-:W-:-:S02]  /*52a0*/  ISETP.GE.AND P3, PT, R50, R166, PT ;  /* 0x000000a63200720c */ /* 0x000fc40003f66270 */
[----:B------:R-:W-:Y:S01]  /*52b0*/  FSEL R185, R53, -INF , !P6 ;  /* 0xff80000035b97808 */ /* 0x000fe20007000000 */
[----:B------:R-:W2:Y:S01]  /*52c0*/  I2F R50, R52 ;  /* 0x0000003400327306 */ /* 0x000ea20000201400 */
[----:B------:R-:W-:Y:S01]  /*52d0*/  FSEL R45, R45, -INF , !P4 ;  /* 0xff8000002d2d7808 */ /* 0x000fe20006000000 */
[----:B-----5:R-:W-:Y:S01]  /*52e0*/  FFMA.FTZ R64, R49, UR4, R64 ;  /* 0x0000000431407c23 */ /* 0x020fe20008010040 */
[----:B------:R-:W-:Y:S01]  /*52f0*/  ISETP.GE.AND P6, PT, R51, R167, PT ;  /* 0x000000a73300720c */ /* 0x000fe20003fc6270 */
[----:B------:R-:W-:Y:S01]  /*5300*/  FFMA.FTZ R66, R49, UR4, R66 ;  /* 0x0000000431427c23 */ /* 0x000fe20008010042 */
[----:B------:R-:W-:Y:S01]  /*5310*/  ISETP.GE.AND P4, PT, R51, R166, PT ;  /* 0x000000a63300720c */ /* 0x000fe20003f86270 */
[----:B------:R-:W-:Y:S01]  /*5320*/  HMMA.16816.F32.BF16 R24, R144, R10, R24 ;  /* 0x0000000a9018723c */ /* 0x000fe20000041818 */
[C---:B------:R-:W-:Y:S01]  /*5330*/  IADD3 R51, R159.reuse, 0xe0, RZ ;  /* 0x000000e09f337810 */ /* 0x040fe20007ffe0ff */
[C---:B-1----:R-:W-:Y:S01]  /*5340*/  FFMA.FTZ R37, R46.reuse, UR4, R37 ;  /* 0x000000042e257c23 */ /* 0x042fe20008010025 */
[----:B------:R-:W-:Y:S01]  /*5350*/  IADD3 R36, R159, 0xe1, RZ ;  /* 0x000000e19f247810 */ /* 0x000fe20007ffe0ff */
[----:B------:R-:W-:Y:S01]  /*5360*/  FFMA.FTZ R39, R46, UR4, R39 ;  /* 0x000000042e277c23 */ /* 0x000fe20008010027 */
[----:B------:R-:W1:Y:S01]  /*5370*/  I2F R9, R51 ;  /* 0x0000003300097306 */ /* 0x000e620000201400 */
[----:B------:R-:W-:-:S02]  /*5380*/  FSEL R149, R64, -INF , !P6 ;  /* 0xff80000040957808 */ /* 0x000fc40007000000 */
[----:B------:R-:W-:Y:S01]  /*5390*/  ISETP.GE.AND P6, PT, R36, R167, PT ;  /* 0x000000a72400720c */ /* 0x000fe20003fc6270 */
[----:B------:R-:W-:Y:S01]  /*53a0*/  HMMA.16816.F32.BF16 R16, R144, R34, R16 ;  /* 0x000000229010723c */ /* 0x000fe20000041810 */
[----:B--2---:R-:W-:Y:S01]  /*53b0*/  FFMA.FTZ R65, R50, UR4, R65 ;  /* 0x0000000432417c23 */ /* 0x004fe20008010041 */
[----:B------:R-:W-:Y:S01]  /*53c0*/  FSEL R48, R38, -INF , !P2 ;  /* 0xff80000026307808 */ /* 0x000fe20005000000 */
[----:B------:R-:W-:Y:S01]  /*53d0*/  FFMA.FTZ R49, R50, UR4, R67 ;  /* 0x0000000432317c23 */ /* 0x000fe20008010043 */
[----:B------:R-:W2:Y:S01]  /*53e0*/  I2F R8, R36 ;  /* 0x0000002400087306 */ /* 0x000ea20000201400 */
[----:B------:R-:W-:Y:S02]  /*53f0*/  FSEL R50, R66, -INF , !P4 ;  /* 0xff80000042327808 */ /* 0x000fe40006000000 */
[----:B------:R-:W-:Y:S02]  /*5400*/  ISETP.GE.AND P4, PT, R36, R166, PT ;  /* 0x000000a62400720c */ /* 0x000fe40003f86270 */
[----:B------:R-:W-:-:S02]  /*5410*/  IADD3 R38, R159, 0xe8, RZ ;  /* 0x000000e89f267810 */ /* 0x000fc40007ffe0ff */
[----:B------:R-:W-:Y:S01]  /*5420*/  FSEL R161, R37, -INF , !P5 ;  /* 0xff80000025a17808 */ /* 0x000fe20006800000 */
[C---:B-1----:R-:W-:Y:S01]  /*5430*/  FFMA.FTZ R28, R9.reuse, UR4, R28 ;  /* 0x00000004091c7c23 */ /* 0x042fe2000801001c */
[----:B------:R-:W1:Y:S01]  /*5440*/  I2F R11, R38 ;  /* 0x00000026000b7306 */ /* 0x000e620000201400 */
[----:B------:R-:W-:Y:S01]  /*5450*/  FFMA.FTZ R53, R9, UR4, R30 ;  /* 0x0000000409357c23 */ /* 0x000fe2000801001e */
[C---:B------:R-:W-:Y:S02]  /*5460*/  IADD3 R37, R159.reuse, 0xe9, RZ ;  /* 0x000000e99f257810 */ /* 0x040fe40007ffe0ff */
[C---:B------:R-:W-:Y:S02]  /*5470*/  IADD3 R30, R159.reuse, 0xf1, RZ ;  /* 0x000000f19f1e7810 */ /* 0x040fe40007ffe0ff */
[----:B------:R-:W-:Y:S01]  /*5480*/  ISETP.GE.AND P2, PT, R52, R166, PT ;  /* 0x000000a63400720c */ /* 0x000fe20003f46270 */
[C---:B--2---:R-:W-:Y:S01]  /*5490*/  FFMA.FTZ R29, R8.reuse, UR4, R29 ;  /* 0x00000004081d7c23 */ /* 0x044fe2000801001d */
[----:B------:R-:W-:Y:S01]  /*54a0*/  IADD3 R36, R159, 0xf0, RZ ;  /* 0x000000f09f247810 */ /* 0x000fe20007ffe0ff */
[----:B------:R-:W2:Y:S01]  /*54b0*/  I2F R10, R37 ;  /* 0x00000025000a7306 */ /* 0x000ea20000201400 */
[----:B------:R-:W-:Y:S01]  /*54c0*/  FFMA.FTZ R31, R8, UR4, R31 ;  /* 0x00000004081f7c23 */ /* 0x000fe2000801001f */
[----:B------:R-:W-:-:S02]  /*54d0*/  ISETP.GE.AND P5, PT, R51, R167, PT ;  /* 0x000000a73300720c */ /* 0x000fc40003fa6270 */
[----:B------:R-:W-:Y:S02]  /*54e0*/  FSEL R119, R29, -INF , !P6 ;  /* 0xff8000001d777808 */ /* 0x000fe40007000000 */
[----:B------:R-:W-:Y:S01]  /*54f0*/  ISETP.GE.AND P6, PT, R36, R167, PT ;  /* 0x000000a72400720c */ /* 0x000fe20003fc6270 */
[----:B-1----:R-:W-:Y:S01]  /*5500*/  FFMA.FTZ R24, R11, UR4, R24 ;  /* 0x000000040b187c23 */ /* 0x002fe20008010018 */
[----:B------:R-:W1:Y:S01]  /*5510*/  I2F R9, R36 ;  /* 0x0000002400097306 */ /* 0x000e620000201400 */
[----:B------:R-:W-:Y:S01]  /*5520*/  FSEL R49, R49, -INF , !P2 ;  /* 0xff80000031317808 */ /* 0x000fe20005000000 */
[----:B------:R-:W-:Y:S01]  /*5530*/  FFMA.FTZ R26, R11, UR4, R26 ;  /* 0x000000040b1a7c23 */ /* 0x000fe2000801001a */
[----:B------:R-:W-:Y:S02]  /*5540*/  FSEL R129, R28, -INF , !P5 ;  /* 0xff8000001c817808 */ /* 0x000fe40006800000 */
[-C--:B------:R-:W-:Y:S02]  /*5550*/  ISETP.GE.AND P2, PT, R38, R166.reuse, PT ;  /* 0x000000a62600720c */ /* 0x080fe40003f46270 */
[C---:B------:R-:W-:Y:S01]  /*5560*/  IADD3 R28, R159.reuse, 0xf8, RZ ;  /* 0x000000f89f1c7810 */ /* 0x040fe20007ffe0ff */
[----:B------:R-:W3:Y:S01]  /*5570*/  I2F R8, R30 ;  /* 0x0000001e00087306 */ /* 0x000ee20000201400 */
[----:B------:R-:W-:Y:S01]  /*5580*/  IADD3 R11, R159, 0xf9, RZ ;  /* 0x000000f99f0b7810 */ /* 0x000fe20007ffe0ff */
[C---:B--2---:R-:W-:Y:S01]  /*5590*/  FFMA.FTZ R25, R10.reuse, UR4, R25 ;  /* 0x000000040a197c23 */ /* 0x044fe20008010019 */
[----:B------:R-:W-:Y:S01]  /*55a0*/  FSEL R47, R39, -INF , !P3 ;  /* 0xff800000272f7808 */ /* 0x000fe20005800000 */
[----:B------:R-:W-:Y:S01]  /*55b0*/  FFMA.FTZ R27, R10, UR4, R27 ;  /* 0x000000040a1b7c23 */ /* 0x000fe2000801001b */
[----:B------:R-:W-:-:S02]  /*55c0*/  ISETP.GE.AND P3, PT, R51, R166, PT ;  /* 0x000000a63300720c */ /* 0x000fc40003f66270 */
[----:B------:R-:W-:Y:S01]  /*55d0*/  FSEL R51, R26, -INF , !P2 ;  /* 0xff8000001a337808 */ /* 0x000fe20005000000 */
[----:B-1----:R-:W-:Y:S01]  /*55e0*/  FFMA.FTZ R20, R9, UR4, R20 ;  /* 0x0000000409147c23 */ /* 0x002fe20008010014 */
[----:B------:R-:W1:Y:S01]  /*55f0*/  I2F R29, R28 ;  /* 0x0000001c001d7306 */ /* 0x000e620000201400 */
[----:B------:R-:W-:Y:S01]  /*5600*/  FSEL R169, R169, -INF , !P0 ;  /* 0xff800000a9a97808 */ /* 0x000fe20004000000 */
[----:B------:R-:W-:Y:S01]  /*5610*/  FFMA.FTZ R22, R9, UR4, R22 ;  /* 0x0000000409167c23 */ /* 0x000fe20008010016 */
[----:B------:R-:W-:Y:S02]  /*5620*/  ISETP.GE.AND P2, PT, R30, R166, PT ;  /* 0x000000a61e00720c */ /* 0x000fe40003f46270 */
[----:B------:R-:W-:Y:S02]  /*5630*/  FSEL R58, R20, -INF , !P6 ;  /* 0xff800000143a7808 */ /* 0x000fe40007000000 */
[-C--:B------:R-:W-:Y:S01]  /*5640*/  ISETP.GE.AND P6, PT, R159, R167.reuse, PT ;  /* 0x000000a79f00720c */ /* 0x080fe20003fc6270 */
[----:B------:R-:W2:Y:S01]  /*5650*/  I2F R10, R11 ;  /* 0x0000000b000a7306 */ /* 0x000ea20000201400 */
[----:B---3--:R-:W-:Y:S01]  /*5660*/  FFMA.FTZ R23, R8, UR4, R23 ;  /* 0x0000000408177c23 */ /* 0x008fe20008010017 */
[----:B------:R-:W-:Y:S01]  /*5670*/  ISETP.GE.AND P0, PT, R52, R167, PT ;  /* 0x000000a73400720c */ /* 0x000fe20003f06270 */
[----:B------:R-:W-:Y:S01]  /*5680*/  FFMA.FTZ R21, R8, UR4, R21 ;  /* 0x0000000408157c23 */ /* 0x000fe20008010015 */
[----:B------:R-:W-:-:S02]  /*5690*/  FSEL R53, R53, -INF , !P3 ;  /* 0xff80000035357808 */ /* 0x000fc40005800000 */
[----:B------:R-:W-:Y:S02]  /*56a0*/  FSEL R63, R23, -INF , !P2 ;  /* 0xff800000173f7808 */ /* 0x000fe40005000000 */
[----:B------:R-:W3:Y:S01]  /*56b0*/  I2F R159, R159 ;  /* 0x0000009f009f7306 */ /* 0x000ee20000201400 */
[----:B------:R-:W-:Y:S01]  /*56c0*/  FSEL R143, R65, -INF , !P0 ;  /* 0xff800000418f7808 */ /* 0x000fe20004000000 */
[C---:B-1----:R-:W-:Y:S01]  /*56d0*/  FFMA.FTZ R16, R29.reuse, UR4, R16 ;  /* 0x000000041d107c23 */ /* 0x042fe20008010010 */
[----:B------:R-:W-:Y:S01]  /*56e0*/  ISETP.GE.AND P2, PT, R2, 0x2, PT ;  /* 0x000000020200780c */ /* 0x000fe20003f46270 */
[----:B------:R-:W-:Y:S01]  /*56f0*/  FFMA.FTZ R18, R29, UR4, R18 ;  /* 0x000000041d127c23 */ /* 0x000fe20008010012 */
[-C--:B------:R-:W-:Y:S02]  /*5700*/  ISETP.GE.AND P0, PT, R38, R167.reuse, PT ;  /* 0x000000a72600720c */ /* 0x080fe40003f06270 */
[----:B------:R-:W-:Y:S01]  /*5710*/  FSEL R52, R31, -INF , !P4 ;  /* 0xff8000001f347808 */ /* 0x000fe20006000000 */
[----:B--2---:R-:W-:Y:S01]  /*5720*/  FFMA.FTZ R17, R10, UR4, R17 ;  /* 0x000000040a117c23 */ /* 0x004fe20008010011 */
[----:B------:R-:W-:Y:S01]  /*5730*/  FSEL R103, R24, -INF , !P0 ;  /* 0xff80000018677808 */ /* 0x000fe20004000000 */
[----:B------:R-:W-:Y:S01]  /*5740*/  FFMA.FTZ R19, R10, UR4, R19 ;  /* 0x000000040a137c23 */ /* 0x000fe20008010013 */
[----:B------:R-:W-:Y:S01]  /*5750*/  BAR.SYNC.DEFER_BLOCKING 0x0 ;  /* 0x0000000000007b1d */ /* 0x000fe20000010000 */
[----:B------:R-:W-:-:S02]  /*5760*/  ISETP.GE.AND P5, PT, R37, R167, PT ;  /* 0x000000a72500720c */ /* 0x000fc40003fa6270 */
[-C--:B------:R-:W-:Y:S02]  /*5770*/  ISETP.GE.AND P3, PT, R37, R166.reuse, PT ;  /* 0x000000a62500720c */ /* 0x080fe40003f66270 */
[----:B------:R-:W-:Y:S01]  /*5780*/  ISETP.GE.AND P4, PT, R36, R166, PT ;  /* 0x000000a62400720c */ /* 0x000fe20003f86270 */
[----:B---3--:R-:W-:Y:S01]  /*5790*/  FFMA.FTZ R8, R159, UR4, R12 ;  /* 0x000000049f087c23 */ /* 0x008fe2000801000c */
[----:B------:R-:W-:Y:S02]  /*57a0*/  ISETP.GE.AND P0, PT, R30, R167, PT ;  /* 0x000000a71e00720c */ /* 0x000fe40003f06270 */
        /* <DEDUP_REMOVED lines=8> */
[----:B------:R-:W-:-:S02]  /*5830*/  IABS R46, c[0x0][0x2d0] ;  /* 0x0000b400002e7a13 */ /* 0x000fc40000000000 */
[----:B------:R-:W-:Y:S02]  /*5840*/  FSEL R65, R16, -INF , !P5 ;  /* 0xff80000010417808 */ /* 0x000fe40006800000 */
[----:B------:R-:W-:Y:S02]  /*5850*/  FSEL R62, R18, -INF , !P3 ;  /* 0xff800000123e7808 */ /* 0x000fe40005800000 */
[----:B------:R-:W-:Y:S02]  /*5860*/  FSEL R64, R17, -INF , !P4 ;  /* 0xff80000011407808 */ /* 0x000fe40006000000 */
[----:B------:R-:W-:Y:S02]  /*5870*/  FSEL R61, R19, -INF , !P0 ;  /* 0xff800000133d7808 */ /* 0x000fe40004000000 */
[----:B------:R-:W-:Y:S01]  /*5880*/  FSEL R8, R8, -INF , !P6 ;  /* 0xff80000008087808 */ /* 0x000fe20007000000 */
[----:B------:R-:W-:Y:S05]  /*5890*/  @!P2 BRA `(.L_x_1642) ;  /* 0x00000a200000a947 */ /* 0x000fea0003800000 */
[----:B------:R-:W-:Y:S01]  /*58a0*/  MOV R9, c[0x0][0x198] ;  /* 0x0000660000097a02 */ /* 0x000fe20000000f00 */
[----:B------:R-:W-:Y:S05]  /*58b0*/  @!P1 BRA `(.L_x_1643) ;  /* 0x0000039000009947 */ /* 0x000fea0003800000 */
[----:B------:R-:W1:Y:S01]  /*58c0*/  I2F.RP R19, R46 ;  /* 0x0000002e00137306 */ /* 0x000e620000209400 */
[----:B------:R-:W-:-:S02]  /*58d0*/  IADD3 R18, R157, -0x100, RZ ;  /* 0xffffff009d127810 */ /* 0x000fc40007ffe0ff */
[----:B------:R-:W-:Y:S02]  /*58e0*/  IABS R12, R157 ;  /* 0x0000009d000c7213 */ /* 0x000fe40000000000 */
        /* <DEDUP_REMOVED lines=16> */
[C---:B------:R-:W-:Y:S01]  /*59f0*/  IMAD R11, R46.reuse, R11, R10 ;  /* 0x0000000b2e0b7224 */ /* 0x040fe200078e020a */
[----:B------:R-:W-:Y:S02]  /*5a00*/  LOP3.LUT R10, RZ, c[0x0][0x2d0], RZ, 0x33, !PT ;  /* 0x0000b400ff0a7a12 */ /* 0x000fe400078e33ff */
        /* <DEDUP_REMOVED lines=36> */
.L_x_1643:
[----:B------:R-:W-:-:S04]  /*5c50*/  LEA R17, -R9, RZ, 0x8 ;  /* 0x000000ff09117211 */ /* 0x000fc800078e41ff */
[----:B------:R-:W-:Y:S02]  /*5c60*/  SHF.R.S32.HI R12, RZ, 0x1f, R17 ;  /* 0x0000001fff0c7819 */ /* 0x000fe40000011411 */
.L_x_1644:
[----:B------:R-:W-:Y:S01]  /*5c70*/  ISETP.GE.AND P0, PT, R216, c[0x0][0x220], PT ;  /* 0x00008800d8007a0c */ /* 0x000fe20003f06270 */
[----:B------:R-:W-:-:S12]  /*5c80*/  BSSY B0, `(.L_x_1645) ;  /* 0x0000060000007945 */ /* 0x000fd80003800000 */
[----:B------:R-:W-:Y:S01]  /*5c90*/  @!P0 IMAD.MOV.U32 R11, RZ, RZ, c[0x0][0x19c] ;  /* 0x00006700ff0b8624 */ /* 0x000fe200078e00ff */
[--C-:B------:R-:W-:Y:S01]  /*5ca0*/  @!P0 IADD3 R23, P4, P3, R17, UR9, R164.reuse ;  /* 0x0000000911178c10 */ /* 0x100fe2000fb9e0a4 */
[----:B------:R-:W-:Y:S01]  /*5cb0*/  @!P0 IMAD.WIDE.U32 R24, R9, 0x60, R164 ;  /* 0x0000006009188825 */ /* 0x000fe200078e00a4 */
[----:B------:R-:W-:Y:S01]  /*5cc0*/  @!P0 IADD3 R19, P5, R17, R164, RZ ;  /* 0x000000a411138210 */ /* 0x000fe20007fbe0ff */
[----:B------:R1:W-:Y:S01]  /*5cd0*/  @P0 STS [R196+0x1000], RZ ;  /* 0x001000ffc4000388 */ /* 0x0003e20000000800 */
[C-C-:B------:R-:W-:Y:S01]  /*5ce0*/  @!P0 IADD3.X R16, R12.reuse, UR8, R165.reuse, P4, P3 ;  /* 0x000000080c108c10 */ /* 0x140fe2000a7e64a5 */
[----:B------:R-:W-:Y:S01]  /*5cf0*/  @!P0 IMAD R11, R11, 0x60, RZ ;  /* 0x000000600b0b8824 */ /* 0x000fe200078e02ff */
[----:B------:R-:W-:Y:S01]  /*5d00*/  @!P0 LEA R30, P4, R23, c[0x0][0x168], 0x1 ;  /* 0x00005a00171e8a11 */ /* 0x000fe200078808ff */
[----:B------:R-:W-:Y:S01]  /*5d10*/  @!P0 IMAD.MOV.U32 R20, RZ, RZ, c[0x0][0x19c] ;  /* 0x00006700ff148624 */ /* 0x000fe200078e00ff */
[----:B------:R-:W-:Y:S01]  /*5d20*/  @!P0 IADD3 R21, P3, R17, R24, RZ ;  /* 0x0000001811158210 */ /* 0x000fe20007f7e0ff */
[C---:B------:R-:W-:Y:S01]  /*5d30*/  @!P0 IMAD.X R10, R12.reuse, 0x1, R165, P5 ;  /* 0x000000010c0a8824 */ /* 0x040fe200028e06a5 */
[----:B------:R-:W-:Y:S01]  /*5d40*/  @!P0 LEA.HI.X R31, R23, c[0x0][0x16c], R16, 0x1, P4 ;  /* 0x00005b00171f8a11 */ /* 0x000fe200020f0c10 */
[----:B------:R-:W-:Y:S01]  /*5d50*/  @!P0 IMAD.MOV.U32 R24, RZ, RZ, c[0x0][0x19c] ;  /* 0x00006700ff188624 */ /* 0x000fe200078e00ff */
[C---:B------:R-:W-:Y:S01]  /*5d60*/  @!P0 IADD3.X R18, R12.reuse, R25, R11, P3, !PT ;  /* 0x000000190c128210 */ /* 0x040fe20001ffe40b */
[----:B------:R-:W-:Y:S01]  /*5d70*/  @!P0 IMAD.MOV.U32 R26, RZ, RZ, R164 ;  /* 0x000000ffff1a8224 */ /* 0x000fe200078e00a4 */
[-C--:B------:R-:W-:Y:S01]  /*5d80*/  @!P0 LEA R16, P3, R9, R164.reuse, 0x7 ;  /* 0x000000a409108211 */ /* 0x080fe200078638ff */
[----:B------:R-:W-:Y:S01]  /*5d90*/  @!P0 IMAD.MOV.U32 R27, RZ, RZ, R165 ;  /* 0x000000ffff1b8224 */ /* 0x000fe200078e00a5 */
[----:B------:R-:W-:Y:S01]  /*5da0*/  @!P0 LEA R32, P5, R19, c[0x0][0x168], 0x1 ;  /* 0x00005a0013208a11 */ /* 0x000fe200078a08ff */
[----:B------:R-:W-:Y:S01]  /*5db0*/  @!P0 IMAD.MOV.U32 R11, RZ, RZ, c[0x0][0x19c] ;  /* 0x00006700ff0b8624 */ /* 0x000fe200078e00ff */
[C---:B------:R-:W-:Y:S01]  /*5dc0*/  @!P0 LEA R22, P4, R9.reuse, R164, 0x6 ;  /* 0x000000a409168211 */ /* 0x040fe200078830ff */
[C---:B------:R-:W-:Y:S01]  /*5dd0*/  @!P0 IMAD.WIDE.U32 R34, R9.reuse, 0xa0, R26 ;  /* 0x000000a009228825 */ /* 0x040fe200078e001a */
[-C--:B------:R-:W-:Y:S01]  /*5de0*/  @!P0 LEA.HI.X R25, R9, R165.reuse, R20, 0x7, P3 ;  /* 0x000000a509198211 */ /* 0x080fe200018f3c14 */
[----:B------:R1:W-:Y:S01]  /*5df0*/  @P0 STS [R196+0x1004], RZ ;  /* 0x001004ffc4000388 */ /* 0x0003e20000000800 */
[----:B------:R-:W-:Y:S01]  /*5e00*/  @!P0 IADD3 R23, P3, R17, R16, RZ ;  /* 0x0000001011178210 */ /* 0x000fe20007f7e0ff */
[----:B------:R-:W-:Y:S01]  /*5e10*/  @!P0 IMAD R11, R11, 0xa0, RZ ;  /* 0x000000a00b0b8824 */ /* 0x000fe200078e02ff */
[----:B------:R-:W-:Y:S01]  /*5e20*/  @!P0 LEA.HI.X R33, R19, c[0x0][0x16c], R10, 0x1, P5 ;  /* 0x00005b0013218a11 */ /* 0x000fe200028f0c0a */
[----:B------:R-:W-:Y:S01]  /*5e30*/  @!P0 IMAD.MOV.U32 R10, RZ, RZ, c[0x0][0x19c] ;  /* 0x00006700ff0a8624 */ /* 0x000fe200078e00ff */
[----:B------:R-:W-:Y:S01]  /*5e40*/  @!P0 LEA.HI.X R29, R9, R165, R24, 0x6, P4 ;  /* 0x000000a5091d8211 */ /* 0x000fe200020f3418 */
[C---:B------:R-:W-:Y:S01]  /*5e50*/  @!P0 IMAD.X R20, R12.reuse, 0x1, R25, P3 ;  /* 0x000000010c148824 */ /* 0x040fe200018e0619 */
[----:B------:R-:W-:Y:S01]  /*5e60*/  @!P0 IADD3 R19, P4, R17, R22, RZ ;  /* 0x0000001611138210 */ /* 0x000fe20007f9e0ff */
[----:B------:R-:W-:Y:S01]  /*5e70*/  @!P0 IMAD.WIDE.U32 R26, R9, 0xc0, R164 ;  /* 0x000000c0091a8825 */ /* 0x000fe200078e00a4 */
[----:B------:R-:W-:Y:S01]  /*5e80*/  @!P0 LEA R28, P5, R23, c[0x0][0x168], 0x1 ;  /* 0x00005a00171c8a11 */ /* 0x000fe200078a08ff */
[----:B------:R1:W-:Y:S02]  /*5e90*/  @P0 STS.64 [R196+0x1008], RZ ;  /* 0x001008ffc4000388 */ /* 0x0003e40000000a00 */
        /* <DEDUP_REMOVED lines=8> */
[----:B------:R-:W-:-:S02]  /*5f20*/  @!P0 LEA.HI.X R29, R23, c[0x0][0x16c], R20, 0x1, P5 ;  /* 0x00005b00171d8a11 */ /* 0x000fc400028f0c14 */
[----:B------:R-:W-:Y:S01]  /*5f30*/  @!P0 LEA R36, P5, R21, c[0x0][0x168], 0x1 ;  /* 0x00005a0015248a11 */ /* 0x000fe200078a08ff */
[----:B------:R1:W-:Y:S01]  /*5f40*/  @P0 STS.128 [R196+0x1800], RZ ;  /* 0x001800ffc4000388 */ /* 0x0003e20000000c00 */
[----:B------:R-:W-:Y:S02]  /*5f50*/  @!P0 IADD3 R24, P3, R17, R26, RZ ;  /* 0x0000001a11188210 */ /* 0x000fe40007f7e0ff */
[----:B------:R-:W-:Y:S01]  /*5f60*/  @!P0 IADD3.X R11, R12, R35, R11, P4, !PT ;  /* 0x000000230c0b8210 */ /* 0x000fe200027fe40b */
[----:B------:R-:W-:Y:S01]  /*5f70*/  @!PT LDS RZ, [RZ] ;  /* 0x00000000fffff984 */ /* 0x000fe20000000800 */
[----:B------:R-:W-:Y:S01]  /*5f80*/  @!PT LDS RZ, [RZ] ;  /* 0x00000000fffff984 */ /* 0x000fe20000000800 */
[----:B------:R-:W-:Y:S01]  /*5f90*/  @!PT LDS RZ, [RZ] ;  /* 0x00000000fffff984 */ /* 0x000fe20000000800 */
[----:B------:R1:W-:Y:S01]  /*5fa0*/  @!P0 LDGSTS.E.BYPASS.LTC128B.128 [R196+0x1800], [R30.64] ;  /* 0x018000001ec48fae */ /* 0x0003e2000b901d4a */
[----:B------:R-:W-:Y:S02]  /*5fb0*/  @!P0 LEA.HI.X R35, R19, c[0x0][0x16c], R16, 0x1, P6 ;  /* 0x00005b0013238a11 */ /* 0x000fe400030f0c10 */
[----:B------:R-:W-:Y:S01]  /*5fc0*/  @!P0 LEA R20, P4, R22, c[0x0][0x168], 0x1 ;  /* 0x00005a0016148a11 */ /* 0x000fe200078808ff */
[----:B------:R1:W-:Y:S01]  /*5fd0*/  @P0 STS.128 [R196+0x2000], RZ ;  /* 0x002000ffc4000388 */ /* 0x0003e20000000c00 */
[----:B------:R-:W-:-:S02]  /*5fe0*/  @!P0 LEA.HI.X R37, R21, c[0x0][0x16c], R18, 0x1, P5 ;  /* 0x00005b0015258a11 */ /* 0x000fc400028f0c12 */
[----:B------:R-:W-:Y:S01]  /*5ff0*/  @!P0 IADD3.X R27, R12, R27, R10, P3, !PT ;  /* 0x0000001b0c1b8210 */ /* 0x000fe20001ffe40a */
[----:B------:R-:W-:Y:S01]  /*6000*/  @!PT LDS RZ, [RZ] ;  /* 0x00000000fffff984 */ /* 0x000fe20000000800 */
[----:B------:R-:W-:Y:S01]  /*6010*/  @!PT LDS RZ, [RZ] ;  /* 0x00000000fffff984 */ /* 0x000fe20000000800 */
[----:B------:R-:W-:Y:S01]  /*6020*/  @!PT LDS RZ, [RZ] ;  /* 0x00000000fffff984 */ /* 0x000fe20000000800 */
[----:B------:R1:W-:Y:S01]  /*6030*/  @!P0 LDGSTS.E.BYPASS.LTC128B.128 [R196+0x2000], [R34.64] ;  /* 0x0200000022c48fae */ /* 0x0003e2000b901d4a */
[----:B------:R-:W-:Y:S02]  /*6040*/  @!P0 LEA R10, P3, R24, c[0x0][0x168], 0x1 ;  /* 0x00005a00180a8a11 */ /* 0x000fe400078608ff */
        /* <DEDUP_REMOVED lines=24> */
[----:B-1----:R-:W-:Y:S01]  /*61d0*/  IMAD.WIDE.U32 R10, R9, 0xe0, R164 ;  /* 0x000000e0090a7825 */ /* 0x002fe200078e00a4 */
[----:B------:R-:W-:-:S02]  /*61e0*/  ULDC UR6, c[0x0][0x19c] ;  /* 0x0000670000067ab9 */ /* 0x000fc40000000800 */
[----:B------:R-:W-:Y:S02]  /*61f0*/  UIMAD UR6, UR6, 0xe0, URZ ;  /* 0x000000e0060678a4 */ /* 0x000fe4000f8e023f */
        /* <DEDUP_REMOVED lines=8> */
.L_x_1646:
[----:B------:R-:W-:Y:S05]  /*6280*/  BSYNC B0 ;  /* 0x0000000000007941 */ /* 0x000fea0003800000 */
.L_x_1645:
[----:B------:R-:W0:Y:S01]  /*6290*/  LDGDEPBAR ;  /* 0x00000000000079af */ /* 0x000e220000000000 */
[----:B------:R-:W-:-:S04]  /*62a0*/  IADD3 R164, P0, R17, R164, RZ ;  /* 0x000000a411a47210 */ /* 0x000fc80007f1e0ff */
[----:B------:R-:W-:Y:S02]  /*62b0*/  IADD3.X R165, R12, R165, RZ, P0, !PT ;  /* 0x000000a50ca57210 */ /* 0x000fe400007fe4ff */
.L_x_1642:
[----:B-1----:R-:W-:Y:S02]  /*62c0*/  FMNMX.FTZ R10, R8, R151, !PT ;  /* 0x00000097080a7209 */ /* 0x002fe40007810000 */
[----:B------:R-:W-:Y:S02]  /*62d0*/  SHF.L.U32 R220, R155, 0x1, RZ ;  /* 0x000000019bdc7819 */ /* 0x000fe400000006ff */
        /* <DEDUP_REMOVED lines=91> */
[----:B------:R-:W-:Y:S01]  /*6890*/  LDSM.16.MT88.4 R32, [R223+0x5400] ;  /* 0x00540000df20783b */ /* 0x000fe20000004200 */
        /* <DEDUP_REMOVED lines=167> */
[--C-:B------:R-:W-:Y:S01]  /*7310*/  FFMA.FTZ R141, R222, c[0x0][0x23c], -R67.reuse ;  /* 0x00008f00de8d7a23 */ /* 0x100fe20000010843 */
[----:B------:R-:W-:Y:S01]  /*7320*/  LEA R222, P0, R164, c[0x0][0x168], 0x1 ;  /* 0x00005a00a4de7a11 */ /* 0x000fe200078008ff */
[--C-:B------:R-:W-:Y:S02]  /*7330*/  FFMA.FTZ R178, R214, c[0x0][0x23c], -R67.reuse ;  /* 0x00008f00d6b27a23 */ /* 0x100fe40000010843 */
[--C-:B------:R-:W-:Y:S01]  /*7340*/  FFMA.FTZ R180, R210, c[0x0][0x23c], -R67.reuse ;  /* 0x00008f00d2b47a23 */ /* 0x100fe20000010843 */
[----:B------:R-:W3:Y:S01]  /*7350*/  MUFU.EX2 R125, R125 ;  /* 0x0000007d007d7308 */ /* 0x000ee20000000800 */
[----:B--2---:R-:W-:Y:S01]  /*7360*/  F2FP.BF16.PACK_AB R25, R200, R135 ;  /* 0x00000087c819723e */ /* 0x004fe200000010ff */
[----:B------:R-:W-:Y:S01]  /*7370*/  FFMA.FTZ R145, R208, c[0x0][0x23c], -R67 ;  /* 0x00008f00d0917a23 */ /* 0x000fe20000010843 */
[----:B------:R-:W-:Y:S01]  /*7380*/  LEA.HI.X R221, R164, c[0x0][0x16c], R165, 0x1, P0 ;  /* 0x00005b00a4dd7a11 */ /* 0x000fe200000f0ca5 */
[--C-:B------:R-:W-:Y:S01]  /*7390*/  FFMA.FTZ R147, R206, c[0x0][0x23c], -R67.reuse ;  /* 0x00008f00ce937a23 */ /* 0x100fe20000010843 */
[----:B------:R-:W-:Y:S01]  /*73a0*/  LDSM.16.MT88.4 R208, [R220+0x8c00] ;  /* 0x008c0000dcd0783b */ /* 0x000fe20000004200 */
        /* <DEDUP_REMOVED lines=14> */
[----:B------:R-:W-:Y:S02]  /*7490*/  FFMA.FTZ R150, R169, c[0x0][0x23c], -R96 ;  /* 0x00008f00a9967a23 */ /* 0x000fe40000010860 */
[--C-:B------:R-:W-:Y:S02]  /*74a0*/  FFMA.FTZ R163, R140, c[0x0][0x23c], -R67.reuse ;  /* 0x00008f008ca37a23 */ /* 0x100fe40000010843 */
[--C-:B------:R-:W-:Y:S01]  /*74b0*/  FFMA.FTZ R126, R126, c[0x0][0x23c], -R67.reuse ;  /* 0x00008f007e7e7a23 */ /* 0x100fe20000010843 */
[----:B------:R-:W-:Y:S01]  /*74c0*/  HMMA.16816.F32.BF16 R8, R24, R10, RZ ;  /* 0x0000000a1808723c */ /* 0x000fe200000418ff */
[--C-:B------:R-:W-:Y:S01]  /*74d0*/  FFMA.FTZ R132, R132, c[0x0][0x23c], -R67.reuse ;  /* 0x00008f0084847a23 */ /* 0x100fe20000010843 */
[----:B------:R-:W1:Y:S01]  /*74e0*/  MUFU.EX2 R113, R113 ;  /* 0x0000007100717308 */ /* 0x000e620000000800 */
[----:B------:R-:W-:-:S02]  /*74f0*/  FFMA.FTZ R169, R128, c[0x0][0x23c], -R67 ;  /* 0x00008f0080a97a23 */ /* 0x000fc40000010843 */
[----:B------:R-:W-:Y:S02]  /*7500*/  FFMA.FTZ R128, R149, c[0x0][0x23c], -R96 ;  /* 0x00008f0095807a23 */ /* 0x000fe40000010860 */
        /* <DEDUP_REMOVED lines=17> */
[----:B------:R-:W-:Y:S02]  /*7620*/  FADD.FTZ R135, R135, R200 ;  /* 0x000000c887877221 */ /* 0x000fe40000010000 */
        /* <DEDUP_REMOVED lines=11> */
[--C-:B------:R-:W-:Y:S02]  /*76e0*/  FFMA.FTZ R100, R106, c[0x0][0x23c], -R67.reuse ;  /* 0x00008f006a647a23 */ /* 0x100fe40000010843 */
        /* <DEDUP_REMOVED lines=28> */
[----:B------:R-:W-:Y:S01]  /*78b0*/  FFMA.FTZ R202, R185, c[0x0][0x23c], -R96 ;  /* 0x00008f00b9ca7a23 */ /* 0x000fe20000010860 */
[----:B------:R-:W-:Y:S01]  /*78c0*/  HMMA.16816.F32.BF16 R8, R16, R38, R8 ;  /* 0x000000261008723c */ /* 0x000fe20000041808 */
[----:B------:R-:W1:Y:S01]  /*78d0*/  LDSM.16.MT88.4 R36, [R223+0x5c00] ;  /* 0x005c0000df24783b */ /* 0x000e620000004200 */
[----:B------:R-:W-:-:S02]  /*78e0*/  FFMA.FTZ R42, R42, c[0x0][0x23c], -R67 ;  /* 0x00008f002a2a7a23 */ /* 0x000fc40000010843 */
[--C-:B------:R-:W-:Y:S02]  /*78f0*/  FFMA.FTZ R43, R45, c[0x0][0x23c], -R67.reuse ;  /* 0x00008f002d2b7a23 */ /* 0x100fe40000010843 */
[----:B------:R-:W-:Y:S01]  /*7900*/  MUFU.EX2 R147, R147 ;  /* 0x0000009300937308 */ /* 0x000fe20000000800 */
[--C-:B------:R-:W-:Y:S01]  /*7910*/  FFMA.FTZ R48, R48, c[0x0][0x23c], -R67.reuse ;  /* 0x00008f0030307a23 */ /* 0x100fe20000010843 */
[C---:B---3--:R-:W-:Y:S01]  /*7920*/  HMMA.16816.F32.BF16 R28, R16.reuse, R20, R28 ;  /* 0x00000014101c723c */ /* 0x048fe2000004181c */
[--C-:B------:R-:W-:Y:S02]  /*7930*/  FFMA.FTZ R47, R47, c[0x0][0x23c], -R67.reuse ;  /* 0x00008f002f2f7a23 */ /* 0x100fe40000010843 */
[--C-:B------:R-:W-:Y:S02]  /*7940*/  FFMA.FTZ R50, R50, c[0x0][0x23c], -R67.reuse ;  /* 0x00008f0032327a23 */ /* 0x100fe40000010843 */
[--C-:B------:R-:W-:Y:S01]  /*7950*/  FFMA.FTZ R49, R49, c[0x0][0x23c], -R67.reuse ;  /* 0x00008f0031317a23 */ /* 0x100fe20000010843 */
[----:B------:R-:W3:Y:S01]  /*7960*/  MUFU.EX2 R182, R182 ;  /* 0x000000b600b67308 */ /* 0x000ee20000000800 */
[--C-:B------:R-:W-:Y:S01]  /*7970*/  FFMA.FTZ R53, R53, c[0x0][0x23c], -R67.reuse ;  /* 0x00008f0035357a23 */ /* 0x100fe20000010843 */
[----:B------:R-:W-:Y:S01]  /*7980*/  HMMA.16816.F32.BF16 R24, R16, R22, R24 ;  /* 0x000000161018723c */ /* 0x000fe20000041818 */
[----:B------:R-:W3:Y:S01]  /*7990*/  LDSM.16.MT88.4 R20, [R220+0x6000] ;  /* 0x00600000dc14783b */ /* 0x000ee20000004200 */
[----:B------:R-:W-:-:S02]  /*79a0*/  FFMA.FTZ R52, R52, c[0x0][0x23c], -R67 ;  /* 0x00008f0034347a23 */ /* 0x000fc40000010843 */
[--C-:B------:R-:W-:Y:S02]  /*79b0*/  FFMA.FTZ R51, R51, c[0x0][0x23c], -R67.reuse ;  /* 0x00008f0033337a23 */ /* 0x100fe40000010843 */
[----:B------:R-:W-:Y:S01]  /*79c0*/  MUFU.EX2 R151, R151 ;  /* 0x0000009700977308 */ /* 0x000fe20000000800 */
[----:B------:R-:W-:Y:S01]  /*79d0*/  F2FP.BF16.PACK_AB R16, R105, R112 ;  /* 0x000000706910723e */ /* 0x000fe200000010ff */
[----:B------:R-:W-:Y:S01]  /*79e0*/  FFMA.FTZ R55, R55, c[0x0][0x23c], -R67 ;  /* 0x00008f0037377a23 */ /* 0x000fe20000010843 */
[----:B----4-:R-:W-:Y:S01]  /*79f0*/  F2FP.BF16.PACK_AB R17, R139, R176 ;  /* 0x000000b08b11723e */ /* 0x010fe200000010ff */
[----:B------:R-:W-:Y:S01]  /*7a00*/  FADD.FTZ R176, R176, R121 ;  /* 0x00000079b0b07221 */ /* 0x000fe20000010000 */
[----:B------:R-:W-:Y:S01]  /*7a10*/  F2FP.BF16.PACK_AB R18, R101, R110 ;  /* 0x0000006e6512723e */ /* 0x000fe200000010ff */
[----:B------:R-:W-:Y:S01]  /*7a20*/  FFMA.FTZ R45, R58, c[0x0][0x23c], -R96 ;  /* 0x00008f003a2d7a23 */ /* 0x000fe20000010860 */
[----:B--2---:R-:W-:Y:S01]  /*7a30*/  F2FP.BF16.PACK_AB R19, R178, R141 ;  /* 0x0000008db213723e */ /* 0x004fe200000010ff */
[----:B------:R-:W2:Y:S01]  /*7a40*/  MUFU.EX2 R148, R148 ;  /* 0x0000009400947308 */ /* 0x000ea20000000800 */
[----:B------:R-:W-:-:S02]  /*7a50*/  FADD.FTZ R176, R139, R176 ;  /* 0x000000b08bb07221 */ /* 0x000fc40000010000 */
[----:B------:R-:W-:Y:S02]  /*7a60*/  FFMA.FTZ R58, R57, c[0x0][0x23c], -R96 ;  /* 0x00008f00393a7a23 */ /* 0x000fe40000010860 */
[----:B------:R-:W-:Y:S01]  /*7a70*/  FADD.FTZ R141, R141, R176 ;  /* 0x000000b08d8d7221 */ /* 0x000fe20000010000 */
[----:B-----5:R-:W-:Y:S01]  /*7a80*/  HMMA.16816.F32.BF16 R12, R16, R32, R12 ;  /* 0x00000020100c723c */ /* 0x020fe2000004180c */
[----:B------:R-:W-:Y:S01]  /*7a90*/  FFMA.FTZ R193, R61, c[0x0][0x23c], -R67 ;  /* 0x00008f003dc17a23 */ /* 0x000fe20000010843 */
[----:B------:R-:W-:Y:S01]  /*7aa0*/  MUFU.EX2 R155, R155 ;  /* 0x0000009b009b7308 */ /* 0x000fe20000000800 */
[----:B------:R-:W-:-:S05]  /*7ab0*/  FADD.FTZ R141, R178, R141 ;  /* 0x0000008db28d7221 */ /* 0x000fca0000010000 */
        /* <DEDUP_REMOVED lines=13> */
[----:B---3--:R-:W-:-:S03]  /*7b90*/  F2FP.BF16.PACK_AB R19, R182, R147 ;  /* 0x00000093b613723e */ /* 0x008fc600000010ff */
[----:B------:R-:W-:Y:S02]  /*7ba0*/  FADD.FTZ R180, R145, R180 ;  /* 0x000000b491b47221 */ /* 0x000fe40000010000 */
[----:B------:R-:W3:Y:S02]  /*7bb0*/  MUFU.EX2 R159, R159 ;  /* 0x0000009f009f7308 */ /* 0x000ee40000000800 */
[----:B------:R-:W-:Y:S01]  /*7bc0*/  HMMA.16816.F32.BF16 R12, R16, R20, R12 ;  /* 0x00000014100c723c */ /* 0x000fe2000004180c */
[----:B------:R-:W-:-:S04]  /*7bd0*/  FADD.FTZ R147, R147, R180 ;  /* 0x000000b493937221 */ /* 0x000fc80000010000 */
[----:B------:R-:W-:Y:S01]  /*7be0*/  FADD.FTZ R182, R182, R147 ;  /* 0x00000093b6b67221 */ /* 0x000fe20000010000 */
        /* <DEDUP_REMOVED lines=10> */
[----:B--2---:R-:W-:Y:S01]  /*7c90*/  F2FP.BF16.PACK_AB R17, R148, R151 ;  /* 0x000000979411723e */ /* 0x004fe200000010ff */
[----:B------:R-:W-:Y:S01]  /*7ca0*/  FADD.FTZ R151, R151, R182 ;  /* 0x000000b697977221 */ /* 0x000fe20000010000 */
[----:B------:R-:W-:Y:S02]  /*7cb0*/  F2FP.BF16.PACK_AB R18, R90, R93 ;  /* 0x0000005d5a12723e */ /* 0x000fe400000010ff */
[----:B-----5:R-:W-:Y:S01]  /*7cc0*/  F2FP.BF16.PACK_AB R19, R156, R155 ;  /* 0x0000009b9c13723e */ /* 0x020fe200000010ff */
[----:B------:R-:W-:Y:S01]  /*7cd0*/  MUFU.EX2 R130, R130 ;  /* 0x0000008200827308 */ /* 0x000fe20000000800 */
[----:B------:R-:W-:-:S04]  /*7ce0*/  FADD.FTZ R148, R148, R151 ;  /* 0x0000009794947221 */ /* 0x000fc80000010000 */
[----:B------:R-:W-:Y:S01]  /*7cf0*/  FADD.FTZ R155, R155, R148 ;  /* 0x000000949b9b7221 */ /* 0x000fe20000010000 */
[----:B-1----:R-:W-:Y:S02]  /*7d00*/  HMMA.16816.F32.BF16 R12, R16, R36, R12 ;  /* 0x00000024100c723c */ /* 0x002fe4000004180c */
[----:B------:R-:W1:Y:S01]  /*7d10*/  MUFU.EX2 R149, R149 ;  /* 0x0000009500957308 */ /* 0x000e620000000800 */
[----:B------:R-:W-:-:S05]  /*7d20*/  FADD.FTZ R156, R156, R155 ;  /* 0x0000009b9c9c7221 */ /* 0x000fca0000010000 */
[C---:B------:R-:W-:Y:S01]  /*7d30*/  HMMA.16816.F32.BF16 R8, R16.reuse, R38, R8 ;  /* 0x000000261008723c */ /* 0x040fe20000041808 */
[----:B------:R-:W2:Y:S01]  /*7d40*/  LDSM.16.MT88.4 R36, [R223+0x6800] ;  /* 0x00680000df24783b */ /* 0x000ea20000004200 */
[----:B------:R-:W-:Y:S06]  /*7d50*/  MUFU.EX2 R122, R122 ;  /* 0x0000007a007a7308 */ /* 0x000fec0000000800 */
[C---:B---3--:R-:W-:Y:S02]  /*7d60*/  HMMA.16816.F32.BF16 R28, R16.reuse, R20, R28 ;  /* 0x00000014101c723c */ /* 0x048fe4000004181c */
[----:B------:R-:W3:Y:S05]  /*7d70*/  MUFU.EX2 R171, R171 ;  /* 0x000000ab00ab7308 */ /* 0x000eea0000000800 */
[----:B------:R-:W-:Y:S01]  /*7d80*/  F2FP.BF16.PACK_AB R20, R88, R91 ;  /* 0x0000005b5814723e */ /* 0x000fe200000010ff */
[----:B------:R-:W-:Y:S01]  /*7d90*/  HMMA.16816.F32.BF16 R24, R16, R22, R24 ;  /* 0x000000161018723c */ /* 0x000fe20000041818 */
[----:B------:R-:W-:Y:S01]  /*7da0*/  F2FP.BF16.PACK_AB R21, R138, R157 ;  /* 0x0000009d8a15723e */ /* 0x000fe200000010ff */
[----:B------:R-:W5:Y:S01]  /*7db0*/  LDSM.16.MT88.4 R16, [R220+0x6c00] ;  /* 0x006c0000dc10783b */ /* 0x000f620000004200 */
[----:B------:R-:W-:Y:S01]  /*7dc0*/  MUFU.EX2 R77, R77 ;  /* 0x0000004d004d7308 */ /* 0x000fe20000000800 */
[----:B------:R-:W-:-:S03]  /*7dd0*/  FADD.FTZ R157, R157, R156 ;  /* 0x0000009c9d9d7221 */ /* 0x000fc60000010000 */
[----:B------:R-:W-:Y:S01]  /*7de0*/  F2FP.BF16.PACK_AB R22, R86, R89 ;  /* 0x000000595616723e */ /* 0x000fe200000010ff */
[----:B------:R-:W-:Y:S01]  /*7df0*/  FADD.FTZ R157, R138, R157 ;  /* 0x0000009d8a9d7221 */ /* 0x000fe20000010000 */
[----:B------:R-:W-:Y:S02]  /*7e00*/  F2FP.BF16.PACK_AB R23, R159, R142 ;  /* 0x0000008e9f17723e */ /* 0x000fe400000010ff */
[----:B------:R-:W-:Y:S01]  /*7e10*/  MUFU.EX2 R74, R74 ;  /* 0x0000004a004a7308 */ /* 0x000fe20000000800 */
[----:B------:R-:W-:-:S04]  /*7e20*/  FADD.FTZ R142, R142, R157 ;  /* 0x0000009d8e8e7221 */ /* 0x000fc80000010000 */
[C---:B----4-:R-:W-:Y:S01]  /*7e30*/  HMMA.16816.F32.BF16 R12, R20.reuse, R32, R12 ;  /* 0x00000020140c723c */ /* 0x050fe2000004180c */
[----:B------:R-:W-:Y:S02]  /*7e40*/  FADD.FTZ R142, R159, R142 ;  /* 0x0000008e9f8e7221 */ /* 0x000fe40000010000 */
[----:B------:R-:W-:Y:S05]  /*7e50*/  MUFU.EX2 R173, R173 ;  /* 0x000000ad00ad7308 */ /* 0x000fea0000000800 */
[C---:B------:R-:W-:Y:S01]  /*7e60*/  HMMA.16816.F32.BF16 R8, R20.reuse, R34, R8 ;  /* 0x000000221408723c */ /* 0x040fe20000041808 */
[----:B------:R-:W4:Y:S02]  /*7e70*/  LDSM.16.MT88.4 R32, [R223+0x6c00] ;  /* 0x006c0000df20783b */ /* 0x000f240000004200 */
[----:B------:R-:W1:Y:S05]  /*7e80*/  MUFU.EX2 R0, R0 ;  /* 0x0000000000007308 */ /* 0x000e6a0000000800 */
[C---:B--2---:R-:W-:Y:S03]  /*7e90*/  HMMA.16816.F32.BF16 R28, R20.reuse, R36, R28 ;  /* 0x00000024141c723c */ /* 0x044fe6000004181c */
[----:B------:R-:W-:Y:S04]  /*7ea0*/  MUFU.EX2 R4, R4 ;  /* 0x0000000400047308 */ /* 0x000fe80000000800 */
[----:B------:R-:W-:Y:S01]  /*7eb0*/  F2FP.BF16.PACK_AB R36, R84, R87 ;  /* 0x000000575424723e */ /* 0x000fe200000010ff */
[----:B------:R-:W-:Y:S01]  /*7ec0*/  HMMA.16816.F32.BF16 R24, R20, R38, R24 ;  /* 0x000000261418723c */ /* 0x000fe20000041818 */
[----:B------:R-:W2:Y:S01]  /*7ed0*/  LDSM.16.MT88.4 R20, [R220+0x7000] ;  /* 0x00700000dc14783b */ /* 0x000ea20000004200 */
[----:B------:R-:W-:Y:S01]  /*7ee0*/  F2FP.BF16.PACK_AB R37, R126, R163 ;  /* 0x000000a37e25723e */ /* 0x000fe200000010ff */
[----:B------:R-:W1:Y:S01]  /*7ef0*/  MUFU.EX2 R175, R175 ;  /* 0x000000af00af7308 */ /* 0x000e620000000800 */
[----:B------:R-:W-:-:S03]  /*7f00*/  FADD.FTZ R163, R163, R142 ;  /* 0x0000008ea3a37221 */ /* 0x000fc60000010000 */
[----:B------:R-:W-:Y:S01]  /*7f10*/  F2FP.BF16.PACK_AB R38, R82, R85 ;  /* 0x000000555226723e */ /* 0x000fe200000010ff */
[----:B------:R-:W-:Y:S01]  /*7f20*/  FADD.FTZ R163, R126, R163 ;  /* 0x000000a37ea37221 */ /* 0x000fe20000010000 */
[----:B------:R-:W-:Y:S02]  /*7f30*/  F2FP.BF16.PACK_AB R39, R169, R132 ;  /* 0x00000084a927723e */ /* 0x000fe400000010ff */
[----:B------:R-:W-:Y:S01]  /*7f40*/  MUFU.EX2 R75, R75 ;  /* 0x0000004b004b7308 */ /* 0x000fe20000000800 */
[----:B------:R-:W-:-:S04]  /*7f50*/  FADD.FTZ R132, R132, R163 ;  /* 0x000000a384847221 */ /* 0x000fc80000010000 */
[C---:B-----5:R-:W-:Y:S01]  /*7f60*/  HMMA.16816.F32.BF16 R12, R36.reuse, R16, R12 ;  /* 0x00000010240c723c */ /* 0x060fe2000004180c */
[----:B------:R-:W-:Y:S02]  /*7f70*/  FADD.FTZ R169, R169, R132 ;  /* 0x00000084a9a97221 */ /* 0x000fe40000010000 */
[----:B------:R-:W5:Y:S05]  /*7f80*/  MUFU.EX2 R72, R72 ;  /* 0x0000004800487308 */ /* 0x000f6a0000000800 */
[C---:B------:R-:W-:Y:S01]  /*7f90*/  HMMA.16816.F32.BF16 R8, R36.reuse, R18, R8 ;  /* 0x000000122408723c */ /* 0x040fe20000041808 */
[----:B------:R-:W5:Y:S02]  /*7fa0*/  LDSM.16.MT88.4 R16, [R223+0x7000] ;  /* 0x00700000df10783b */ /* 0x000f640000004200 */
[----:B------:R-:W-:Y:S05]  /*7fb0*/  MUFU.EX2 R73, R73 ;  /* 0x0000004900497308 */ /* 0x000fea0000000800 */
[C---:B----4-:R-:W-:Y:S03]  /*7fc0*/  HMMA.16816.F32.BF16 R28, R36.reuse, R32, R28 ;  /* 0x00000020241c723c */ /* 0x050fe6000004181c */
[----:B------:R-:W-:Y:S05]  /*7fd0*/  MUFU.EX2 R70, R70 ;  /* 0x0000004600467308 */ /* 0x000fea0000000800 */
[----:B------:R-:W-:Y:S01]  /*7fe0*/  HMMA.16816.F32.BF16 R32, R36, R34, R24 ;  /* 0x000000222420723c */ /* 0x000fe20000041818 */
[----:B------:R-:W4:Y:S02]  /*7ff0*/  LDSM.16.MT88.4 R24, [R220+0x7400] ;  /* 0x00740000dc18783b */ /* 0x000f240000004200 */
[----:B------:R-:W-:Y:S04]  /*8000*/  MUFU.EX2 R129, R129 ;  /* 0x0000008100817308 */ /* 0x000fe80000000800 */
[----:B------:R-:W-:-:S02]  /*8010*/  F2FP.BF16.PACK_AB R36, R80, R83 ;  /* 0x000000535024723e */ /* 0x000fc400000010ff */
[----:B-1----:R-:W-:Y:S01]  /*8020*/  F2FP.BF16.PACK_AB R37, R149, R130 ;  /* 0x000000829525723e */ /* 0x002fe200000010ff */
[----:B------:R-:W-:Y:S01]  /*8030*/  FADD.FTZ R130, R130, R169 ;  /* 0x000000a982827221 */ /* 0x000fe20000010000 */
[----:B------:R-:W-:Y:S01]  /*8040*/  F2FP.BF16.PACK_AB R38, R78, R81 ;  /* 0x000000514e26723e */ /* 0x000fe200000010ff */
[----:B------:R-:W1:Y:S01]  /*8050*/  MUFU.EX2 R60, R60 ;  /* 0x0000003c003c7308 */ /* 0x000e620000000800 */
[----:B---3--:R-:W-:Y:S01]  /*8060*/  F2FP.BF16.PACK_AB R39, R171, R122 ;  /* 0x0000007aab27723e */ /* 0x008fe200000010ff */
[----:B------:R-:W-:-:S04]  /*8070*/  FADD.FTZ R149, R149, R130 ;  /* 0x0000008295957221 */ /* 0x000fc80000010000 */
[----:B------:R-:W-:Y:S02]  /*8080*/  FADD.FTZ R122, R122, R149 ;  /* 0x000000957a7a7221 */ /* 0x000fe40000010000 */
[----:B--2---:R-:W-:Y:S01]  /*8090*/  HMMA.16816.F32.BF16 R12, R36, R20, R12 ;  /* 0x00000014240c723c */ /* 0x004fe2000004180c */
[----:B------:R-:W-:Y:S01]  /*80a0*/  MUFU.EX2 R56, R56 ;  /* 0x0000003800387308 */ /* 0x000fe20000000800 */
[----:B------:R-:W-:-:S06]  /*80b0*/  FADD.FTZ R122, R171, R122 ;  /* 0x0000007aab7a7221 */ /* 0x000fcc0000010000 */
[C---:B------:R-:W-:Y:S01]  /*80c0*/  HMMA.16816.F32.BF16 R8, R36.reuse, R22, R8 ;  /* 0x000000162408723c */ /* 0x040fe20000041808 */
[----:B------:R-:W2:Y:S01]  /*80d0*/  LDSM.16.MT88.4 R20, [R223+0x7400] ;  /* 0x00740000df14783b */ /* 0x000ea20000004200 */
[----:B------:R-:W-:Y:S06]  /*80e0*/  MUFU.EX2 R71, R71 ;  /* 0x0000004700477308 */ /* 0x000fec0000000800 */
[C---:B-----5:R-:W-:Y:S02]  /*80f0*/  HMMA.16816.F32.BF16 R28, R36.reuse, R16, R28 ;  /* 0x00000010241c723c */ /* 0x060fe4000004181c */
[----:B------:R-:W-:Y:S05]  /*8100*/  MUFU.EX2 R68, R68 ;  /* 0x0000004400447308 */ /* 0x000fea0000000800 */
[----:B------:R-:W-:Y:S01]  /*8110*/  F2FP.BF16.PACK_AB R16, R76, R79 ;  /* 0x0000004f4c10723e */ /* 0x000fe200000010ff */
[----:B------:R-:W-:Y:S01]  /*8120*/  HMMA.16816.F32.BF16 R32, R36, R18, R32 ;  /* 0x000000122420723c */ /* 0x000fe20000041820 */
[----:B------:R-:W3:Y:S01]  /*8130*/  LDSM.16.MT88.4 R36, [R220+0x7800] ;  /* 0x00780000dc24783b */ /* 0x000ee20000004200 */
[----:B------:R-:W-:Y:S01]  /*8140*/  F2FP.BF16.PACK_AB R17, R0, R173 ;  /* 0x000000ad0011723e */ /* 0x000fe200000010ff */
[----:B------:R-:W-:Y:S01]  /*8150*/  MUFU.EX2 R69, R69 ;  /* 0x0000004500457308 */ /* 0x000fe20000000800 */
[----:B------:R-:W-:-:S03]  /*8160*/  FADD.FTZ R173, R173, R122 ;  /* 0x0000007aadad7221 */ /* 0x000fc60000010000 */
[----:B------:R-:W-:Y:S01]  /*8170*/  F2FP.BF16.PACK_AB R18, R74, R77 ;  /* 0x0000004d4a12723e */ /* 0x000fe200000010ff */
[----:B------:R-:W-:Y:S01]  /*8180*/  FADD.FTZ R173, R0, R173 ;  /* 0x000000ad00ad7221 */ /* 0x000fe20000010000 */
[----:B------:R-:W-:Y:S02]  /*8190*/  F2FP.BF16.PACK_AB R19, R175, R4 ;  /* 0x00000004af13723e */ /* 0x000fe400000010ff */
[----:B------:R-:W-:Y:S01]  /*81a0*/  MUFU.EX2 R66, R66 ;  /* 0x0000004200427308 */ /* 0x000fe20000000800 */
[----:B------:R-:W-:-:S04]  /*81b0*/  FADD.FTZ R4, R4, R173 ;  /* 0x000000ad04047221 */ /* 0x000fc80000010000 */
[C---:B----4-:R-:W-:Y:S03]  /*81c0*/  HMMA.16816.F32.BF16 R12, R16.reuse, R24, R12 ;  /* 0x00000018100c723c */ /* 0x050fe6000004180c */
[----:B------:R-:W-:Y:S04]  /*81d0*/  MUFU.EX2 R100, R100 ;  /* 0x0000006400647308 */ /* 0x000fe80000000800 */
[----:B------:R-:W-:Y:S01]  /*81e0*/  FADD.FTZ R25, R184, R131 ;  /* 0x00000083b8197221 */ /* 0x000fe20000010000 */
[C---:B------:R-:W-:Y:S03]  /*81f0*/  HMMA.16816.F32.BF16 R8, R16.reuse, R26, R8 ;  /* 0x0000001a1008723c */ /* 0x040fe60000041808 */
[----:B------:R-:W-:Y:S01]  /*8200*/  FADD.FTZ R172, R172, R25 ;  /* 0x00000019acac7221 */ /* 0x000fe20000010000 */
[----:B------:R-:W4:Y:S01]  /*8210*/  MUFU.EX2 R131, R114 ;  /* 0x0000007200837308 */ /* 0x000f220000000800 */
[----:B------:R-:W5:Y:S02]  /*8220*/  LDSM.16.MT88.4 R24, [R223+0x7800] ;  /* 0x00780000df18783b */ /* 0x000f640000004200 */
[----:B------:R-:W-:Y:S01]  /*8230*/  FADD.FTZ R127, R127, R172 ;  /* 0x000000ac7f7f7221 */ /* 0x000fe20000010000 */
[C---:B--2---:R-:W-:Y:S03]  /*8240*/  HMMA.16816.F32.BF16 R28, R16.reuse, R20, R28 ;  /* 0x00000014101c723c */ /* 0x044fe6000004181c */
[----:B------:R-:W-:Y:S01]  /*8250*/  FADD.FTZ R168, R168, R127 ;  /* 0x0000007fa8a87221 */ /* 0x000fe20000010000 */
[----:B------:R-:W-:Y:S03]  /*8260*/  MUFU.EX2 R44, R44 ;  /* 0x0000002c002c7308 */ /* 0x000fe60000000800 */
[----:B------:R-:W-:Y:S01]  /*8270*/  FADD.FTZ R125, R123, R168 ;  /* 0x000000a87b7d7221 */ /* 0x000fe20000010000 */
[----:B------:R-:W-:Y:S01]  /*8280*/  HMMA.16816.F32.BF16 R32, R16, R22, R32 ;  /* 0x000000161020723c */ /* 0x000fe20000041820 */
[----:B------:R-:W2:Y:S01]  /*8290*/  LDSM.16.MT88.4 R16, [R220+0x7c00] ;  /* 0x007c0000dc10783b */ /* 0x000ea20000004200 */
[----:B------:R-:W-:Y:S01]  /*82a0*/  F2FP.BF16.PACK_AB R20, R72, R75 ;  /* 0x0000004b4814723e */ /* 0x000fe200000010ff */
[----:B------:R-:W-:Y:S01]  /*82b0*/  FADD.FTZ R146, R146, R125 ;  /* 0x0000007d92927221 */ /* 0x000fe20000010000 */
[----:B-1----:R-:W-:Y:S01]  /*82c0*/  F2FP.BF16.PACK_AB R21, R60, R129 ;  /* 0x000000813c15723e */ /* 0x002fe200000010ff */
[----:B------:R-:W1:Y:S02]  /*82d0*/  MUFU.EX2 R123, R108 ;  /* 0x0000006c007b7308 */ /* 0x000e640000000800 */
[----:B------:R-:W-:Y:S01]  /*82e0*/  F2FP.BF16.PACK_AB R22, R70, R73 ;  /* 0x000000494616723e */ /* 0x000fe200000010ff */
[----:B------:R-:W-:Y:S01]  /*82f0*/  FADD.FTZ R111, R111, R146 ;  /* 0x000000926f6f7221 */ /* 0x000fe20000010000 */
[----:B----4-:R-:W-:-:S03]  /*8300*/  F2FP.BF16.PACK_AB R23, R131, R56 ;  /* 0x000000388317723e */ /* 0x010fc600000010ff */
[----:B------:R-:W-:Y:S01]  /*8310*/  FADD.FTZ R144, R144, R111 ;  /* 0x0000006f90907221 */ /* 0x000fe20000010000 */
[----:B------:R-:W-:Y:S03]  /*8320*/  MUFU.EX2 R5, R5 ;  /* 0x0000000500057308 */ /* 0x000fe60000000800 */
[C---:B---3--:R-:W-:Y:S05]  /*8330*/  HMMA.16816.F32.BF16 R12, R20.reuse, R36, R12 ;  /* 0x00000024140c723c */ /* 0x048fea000004180c */
[----:B------:R-:W-:Y:S02]  /*8340*/  MUFU.EX2 R118, R118 ;  /* 0x0000007600767308 */ /* 0x000fe40000000800 */
[----:B------:R-:W-:Y:S01]  /*8350*/  FADD.FTZ R37, R109, R144 ;  /* 0x000000906d257221 */ /* 0x000fe20000010000 */
[----:B------:R-:W-:Y:S03]  /*8360*/  HMMA.16816.F32.BF16 R8, R20, R38, R8 ;  /* 0x000000261408723c */ /* 0x000fe60000041808 */
[----:B------:R-:W-:-:S02]  /*8370*/  FADD.FTZ R116, R116, R37 ;  /* 0x0000002574747221 */ /* 0x000fc40000010000 */
[----:B------:R-:W3:Y:S01]  /*8380*/  MUFU.EX2 R109, R102 ;  /* 0x00000066006d7308 */ /* 0x000ee20000000800 */
[----:B------:R-:W4:Y:S01]  /*8390*/  LDSM.16.MT88.4 R36, [R223+0x7c00] ;  /* 0x007c0000df24783b */ /* 0x000f220000004200 */
[----:B------:R-:W-:Y:S01]  /*83a0*/  FADD.FTZ R107, R107, R116 ;  /* 0x000000746b6b7221 */ /* 0x000fe20000010000 */
[C---:B-----5:R-:W-:Y:S03]  /*83b0*/  HMMA.16816.F32.BF16 R28, R20.reuse, R24, R28 ;  /* 0x00000018141c723c */ /* 0x060fe6000004181c */
[----:B------:R-:W-:Y:S02]  /*83c0*/  FADD.FTZ R112, R112, R107 ;  /* 0x0000006b70707221 */ /* 0x000fe40000010000 */
[----:B------:R-:W-:Y:S02]  /*83d0*/  MUFU.EX2 R137, R137 ;  /* 0x0000008900897308 */ /* 0x000fe40000000800 */
[----:B------:R-:W-:Y:S01]  /*83e0*/  FADD.FTZ R105, R105, R112 ;  /* 0x0000007069697221 */ /* 0x000fe20000010000 */
[----:B------:R-:W-:Y:S01]  /*83f0*/  HMMA.16816.F32.BF16 R32, R20, R26, R32 ;  /* 0x0000001a1420723c */ /* 0x000fe20000041820 */
[----:B------:R-:W5:Y:S02]  /*8400*/  LDSM.16.MT88.4 R24, [R220+0x8000] ;  /* 0x00800000dc18783b */ /* 0x000f640000004200 */
[----:B------:R-:W-:-:S02]  /*8410*/  FADD.FTZ R110, R110, R105 ;  /* 0x000000696e6e7221 */ /* 0x000fc40000010000 */
[----:B------:R-:W-:Y:S02]  /*8420*/  MUFU.EX2 R202, R202 ;  /* 0x000000ca00ca7308 */ /* 0x000fe40000000800 */
[----:B------:R-:W-:Y:S01]  /*8430*/  F2FP.BF16.PACK_AB R20, R68, R71 ;  /* 0x000000474414723e */ /* 0x000fe200000010ff */
[----:B------:R-:W-:Y:S01]  /*8440*/  FADD.FTZ R101, R101, R110 ;  /* 0x0000006e65657221 */ /* 0x000fe20000010000 */
[----:B-1----:R-:W-:Y:S02]  /*8450*/  F2FP.BF16.PACK_AB R21, R100, R123 ;  /* 0x0000007b6415723e */ /* 0x002fe400000010ff */
[----:B------:R-:W-:Y:S02]  /*8460*/  F2FP.BF16.PACK_AB R22, R66, R69 ;  /* 0x000000454216723e */ /* 0x000fe400000010ff */
[----:B---3--:R-:W-:Y:S01]  /*8470*/  F2FP.BF16.PACK_AB R23, R109, R44 ;  /* 0x0000002c6d17723e */ /* 0x008fe200000010ff */
[----:B------:R-:W-:Y:S06]  /*8480*/  MUFU.EX2 R103, R103 ;  /* 0x0000006700677308 */ /* 0x000fec0000000800 */
[C---:B--2---:R-:W-:Y:S02]  /*8490*/  HMMA.16816.F32.BF16 R12, R20.reuse, R16, R12 ;  /* 0x00000010140c723c */ /* 0x044fe4000004180c */
[----:B------:R-:W1:Y:S05]  /*84a0*/  MUFU.EX2 R40, R40 ;  /* 0x0000002800287308 */ /* 0x000e6a0000000800 */
[----:B------:R-:W-:Y:S01]  /*84b0*/  FADD.FTZ R16, R104, R101 ;  /* 0x0000006568107221 */ /* 0x000fe20000010000 */
[----:B------:R-:W-:Y:S02]  /*84c0*/  HMMA.16816.F32.BF16 R8, R20, R18, R8 ;  /* 0x000000121408723c */ /* 0x000fe40000041808 */
[----:B------:R-:W-:Y:S01]  /*84d0*/  MUFU.EX2 R42, R42 ;  /* 0x0000002a002a7308 */ /* 0x000fe20000000800 */
[----:B------:R-:W-:-:S04]  /*84e0*/  FADD.FTZ R16, R99, R16 ;  /* 0x0000001063107221 */ /* 0x000fc80000010000 */
[----:B------:R-:W-:Y:S01]  /*84f0*/  FADD.FTZ R97, R97, R16 ;  /* 0x0000001061617221 */ /* 0x000fe20000010000 */
[----:B----4-:R-:W-:Y:S01]  /*8500*/  HMMA.16816.F32.BF16 R28, R20, R36, R28 ;  /* 0x00000024141c723c */ /* 0x010fe2000004181c */
[----:B------:R-:W2:Y:S01]  /*8510*/  LDSM.16.MT88.4 R16, [R223+0x8000] ;  /* 0x00800000df10783b */ /* 0x000ea20000004200 */
[----:B------:R-:W3:Y:S01]  /*8520*/  MUFU.EX2 R43, R43 ;  /* 0x0000002b002b7308 */ /* 0x000ee20000000800 */
[----:B------:R-:W-:-:S04]  /*8530*/  FADD.FTZ R94, R94, R97 ;  /* 0x000000615e5e7221 */ /* 0x000fc80000010000 */
[----:B------:R-:W-:Y:S01]  /*8540*/  FADD.FTZ R95, R95, R94 ;  /* 0x0000005e5f5f7221 */ /* 0x000fe20000010000 */
[----:B------:R-:W-:Y:S01]  /*8550*/  HMMA.16816.F32.BF16 R32, R20, R38, R32 ;  /* 0x000000261420723c */ /* 0x000fe20000041820 */
[----:B------:R-:W-:Y:S01]  /*8560*/  LDSM.16.MT88.4 R36, [R220+0x8400] ;  /* 0x00840000dc24783b */ /* 0x000fe20000004200 */
[----:B------:R-:W-:Y:S01]  /*8570*/  MUFU.EX2 R150, R150 ;  /* 0x0000009600967308 */ /* 0x000fe20000000800 */
[----:B------:R-:W-:-:S04]  /*8580*/  FADD.FTZ R92, R92, R95 ;  /* 0x0000005f5c5c7221 */ /* 0x000fc80000010000 */
[----:B------:R-:W-:Y:S01]  /*8590*/  FADD.FTZ R93, R93, R92 ;  /* 0x0000005c5d5d7221 */ /* 0x000fe20000010000 */
[----:B------:R-:W-:Y:S02]  /*85a0*/  F2FP.BF16.PACK_AB R20, R118, R5 ;  /* 0x000000057614723e */ /* 0x000fe400000010ff */
[----:B-1----:R-:W-:Y:S01]  /*85b0*/  F2FP.BF16.PACK_AB R21, R40, R103 ;  /* 0x000000672815723e */ /* 0x002fe200000010ff */
[----:B------:R-:W-:Y:S01]  /*85c0*/  FADD.FTZ R90, R90, R93 ;  /* 0x0000005d5a5a7221 */ /* 0x000fe20000010000 */
[----:B------:R-:W-:Y:S01]  /*85d0*/  F2FP.BF16.PACK_AB R22, R202, R137 ;  /* 0x00000089ca16723e */ /* 0x000fe200000010ff */
[----:B------:R-:W1:Y:S01]  /*85e0*/  MUFU.EX2 R161, R161 ;  /* 0x000000a100a17308 */ /* 0x000e620000000800 */
[----:B---3--:R-:W-:Y:S01]  /*85f0*/  F2FP.BF16.PACK_AB R23, R43, R42 ;  /* 0x0000002a2b17723e */ /* 0x008fe200000010ff */
[----:B------:R-:W-:-:S04]  /*8600*/  FADD.FTZ R91, R91, R90 ;  /* 0x0000005a5b5b7221 */ /* 0x000fc80000010000 */
[----:B------:R-:W-:Y:S02]  /*8610*/  FADD.FTZ R88, R88, R91 ;  /* 0x0000005b58587221 */ /* 0x000fe40000010000 */
[----:B-----5:R-:W-:Y:S01]  /*8620*/  HMMA.16816.F32.BF16 R12, R20, R24, R12 ;  /* 0x00000018140c723c */ /* 0x020fe2000004180c */
[----:B------:R-:W-:Y:S01]  /*8630*/  MUFU.EX2 R128, R128 ;  /* 0x0000008000807308 */ /* 0x000fe20000000800 */
[----:B------:R-:W-:-:S04]  /*8640*/  FADD.FTZ R89, R89, R88 ;  /* 0x0000005859597221 */ /* 0x000fc80000010000 */
[----:B------:R-:W-:Y:S02]  /*8650*/  FADD.FTZ R86, R86, R89 ;  /* 0x0000005956567221 */ /* 0x000fe40000010000 */
[C---:B------:R-:W-:Y:S01]  /*8660*/  HMMA.16816.F32.BF16 R8, R20.reuse, R26, R8 ;  /* 0x0000001a1408723c */ /* 0x040fe20000041808 */
[----:B------:R-:W3:Y:S01]  /*8670*/  LDSM.16.MT88.4 R24, [R223+0x8400] ;  /* 0x00840000df18783b */ /* 0x000ee20000004200 */
[----:B------:R-:W-:Y:S01]  /*8680*/  FADD.FTZ R87, R87, R86 ;  /* 0x0000005657577221 */ /* 0x000fe20000010000 */
[----:B------:R-:W4:Y:S03]  /*8690*/  MUFU.EX2 R143, R143 ;  /* 0x0000008f008f7308 */ /* 0x000f260000000800 */
[----:B------:R-:W-:Y:S02]  /*86a0*/  FADD.FTZ R84, R84, R87 ;  /* 0x0000005754547221 */ /* 0x000fe40000010000 */
[C---:B--2---:R-:W-:Y:S02]  /*86b0*/  HMMA.16816.F32.BF16 R28, R20.reuse, R16, R28 ;  /* 0x00000010141c723c */ /* 0x044fe4000004181c */
[----:B------:R-:W-:Y:S01]  /*86c0*/  FADD.FTZ R85, R85, R84 ;  /* 0x0000005455557221 */ /* 0x000fe20000010000 */
[----:B------:R-:W-:Y:S03]  /*86d0*/  MUFU.EX2 R48, R48 ;  /* 0x0000003000307308 */ /* 0x000fe60000000800 */
[----:B------:R-:W-:Y:S01]  /*86e0*/  FADD.FTZ R82, R82, R85 ;  /* 0x0000005552527221 */ /* 0x000fe20000010000 */
[----:B-1----:R-:W-:Y:S01]  /*86f0*/  F2FP.BF16.PACK_AB R16, R161, R150 ;  /* 0x00000096a110723e */ /* 0x002fe200000010ff */
[----:B------:R-:W-:Y:S01]  /*8700*/  HMMA.16816.F32.BF16 R32, R20, R18, R32 ;  /* 0x000000121420723c */ /* 0x000fe20000041820 */
[----:B------:R-:W1:Y:S01]  /*8710*/  LDSM.16.MT88.4 R20, [R220+0x8800] ;  /* 0x00880000dc14783b */ /* 0x000e620000004200 */
[----:B------:R-:W-:Y:S01]  /*8720*/  FADD.FTZ R83, R83, R82 ;  /* 0x0000005253537221 */ /* 0x000fe20000010000 */
[----:B------:R-:W2:Y:S03]  /*8730*/  MUFU.EX2 R47, R47 ;  /* 0x0000002f002f7308 */ /* 0x000ea60000000800 */
[----:B------:R-:W-:Y:S01]  /*8740*/  FADD.FTZ R80, R80, R83 ;  /* 0x0000005350507221 */ /* 0x000fe20000010000 */
[----:B----4-:R-:W-:-:S03]  /*8750*/  F2FP.BF16.PACK_AB R18, R143, R128 ;  /* 0x000000808f12723e */ /* 0x010fc600000010ff */
[----:B------:R-:W-:Y:S01]  /*8760*/  FADD.FTZ R81, R81, R80 ;  /* 0x0000005051517221 */ /* 0x000fe20000010000 */
[----:B------:R-:W-:Y:S03]  /*8770*/  MUFU.EX2 R50, R50 ;  /* 0x0000003200327308 */ /* 0x000fe60000000800 */
[----:B------:R-:W-:-:S04]  /*8780*/  FADD.FTZ R78, R78, R81 ;  /* 0x000000514e4e7221 */ /* 0x000fc80000010000 */
[----:B------:R-:W-:Y:S01]  /*8790*/  FADD.FTZ R79, R79, R78 ;  /* 0x0000004e4f4f7221 */ /* 0x000fe20000010000 */
[----:B------:R-:W4:Y:S01]  /*87a0*/  MUFU.EX2 R49, R49 ;  /* 0x0000003100317308 */ /* 0x000f220000000800 */
[----:B--2---:R-:W-:Y:S02]  /*87b0*/  F2FP.BF16.PACK_AB R17, R47, R48 ;  /* 0x000000302f11723e */ /* 0x004fe400000010ff */
[----:B------:R-:W-:-:S04]  /*87c0*/  FADD.FTZ R76, R76, R79 ;  /* 0x0000004f4c4c7221 */ /* 0x000fc80000010000 */
[----:B------:R-:W-:Y:S01]  /*87d0*/  FADD.FTZ R77, R77, R76 ;  /* 0x0000004c4d4d7221 */ /* 0x000fe20000010000 */
[----:B------:R-:W-:Y:S03]  /*87e0*/  MUFU.EX2 R98, R98 ;  /* 0x0000006200627308 */ /* 0x000fe60000000800 */
[----:B------:R-:W-:-:S04]  /*87f0*/  FADD.FTZ R74, R74, R77 ;  /* 0x0000004d4a4a7221 */ /* 0x000fc80000010000 */
[----:B------:R-:W-:Y:S01]  /*8800*/  FADD.FTZ R75, R75, R74 ;  /* 0x0000004a4b4b7221 */ /* 0x000fe20000010000 */
[----:B----4-:R-:W-:Y:S01]  /*8810*/  F2FP.BF16.PACK_AB R19, R49, R50 ;  /* 0x000000323113723e */ /* 0x010fe200000010ff */
[----:B------:R-:W2:Y:S02]  /*8820*/  MUFU.EX2 R119, R119 ;  /* 0x0000007700777308 */ /* 0x000ea40000000800 */
[----:B------:R-:W-:-:S04]  /*8830*/  FADD.FTZ R72, R72, R75 ;  /* 0x0000004b48487221 */ /* 0x000fc80000010000 */
[C---:B---3--:R-:W-:Y:S01]  /*8840*/  HMMA.16816.F32.BF16 R28, R16.reuse, R24, R28 ;  /* 0x00000018101c723c */ /* 0x048fe2000004181c */
[----:B------:R-:W-:Y:S01]  /*8850*/  FADD.FTZ R73, R73, R72 ;  /* 0x0000004849497221 */ /* 0x000fe20000010000 */
[----:B------:R-:W-:Y:S03]  /*8860*/  MUFU.EX2 R41, R41 ;  /* 0x0000002900297308 */ /* 0x000fe60000000800 */
[----:B------:R-:W-:Y:S02]  /*8870*/  FADD.FTZ R70, R70, R73 ;  /* 0x0000004946467221 */ /* 0x000fe40000010000 */
[----:B------:R-:W-:Y:S01]  /*8880*/  FADD.FTZ R24, R175, R4 ;  /* 0x00000004af187221 */ /* 0x000fe20000010000 */
[----:B------:R-:W-:Y:S01]  /*8890*/  HMMA.16816.F32.BF16 R32, R16, R26, R32 ;  /* 0x0000001a1020723c */ /* 0x000fe20000041820 */
[----:B------:R-:W-:Y:S01]  /*88a0*/  FADD.FTZ R71, R71, R70 ;  /* 0x0000004647477221 */ /* 0x000fe20000010000 */
        /* <DEDUP_REMOVED lines=15> */
[----:B------:R-:W-:Y:S01]  /*89a0*/  FADD.FTZ R123, R100, R123 ;  /* 0x0000007b647b7221 */ /* 0x000fe20000010000 */
[----:B--2---:R-:W-:Y:S01]  /*89b0*/  F2FP.BF16.PACK_AB R16, R119, R98 ;  /* 0x000000627710723e */ /* 0x004fe200000010ff */
[----:B------:R-:W-:Y:S01]  /*89c0*/  FFMA.FTZ R24, R54, c[0x0][0x23c], -R67 ;  /* 0x00008f0036187a23 */ /* 0x000fe20000010843 */
[----:B------:R-:W-:Y:S01]  /*89d0*/  MUFU.EX2 R51, R51 ;  /* 0x0000003300337308 */ /* 0x000fe20000000800 */
[----:B------:R-:W-:Y:S01]  /*89e0*/  FADD.FTZ R44, R44, R123 ;  /* 0x0000007b2c2c7221 */ /* 0x000fe20000010000 */
[----:B---3--:R-:W-:Y:S01]  /*89f0*/  F2FP.BF16.PACK_AB R18, R94, R41 ;  /* 0x000000295e12723e */ /* 0x008fe200000010ff */
[----:B------:R-:W-:Y:S02]  /*8a00*/  FFMA.FTZ R25, R63, c[0x0][0x23c], -R67 ;  /* 0x00008f003f197a23 */ /* 0x000fe40000010843 */
[----:B------:R-:W-:-:S02]  /*8a10*/  FADD.FTZ R44, R109, R44 ;  /* 0x0000002c6d2c7221 */ /* 0x000fc40000010000 */
[----:B------:R-:W-:Y:S01]  /*8a20*/  FFMA.FTZ R26, R62, c[0x0][0x23c], -R67 ;  /* 0x00008f003e1a7a23 */ /* 0x000fe20000010843 */
[----:B------:R-:W2:Y:S01]  /*8a30*/  MUFU.EX2 R0, R55 ;  /* 0x0000003700007308 */ /* 0x000ea20000000800 */
[----:B-----5:R-:W-:Y:S01]  /*8a40*/  F2FP.BF16.PACK_AB R17, R52, R53 ;  /* 0x000000353411723e */ /* 0x020fe200000010ff */
[----:B------:R-:W-:Y:S02]  /*8a50*/  FADD.FTZ R103, R103, R44 ;  /* 0x0000002c67677221 */ /* 0x000fe40000010000 */
[----:B------:R-:W-:Y:S02]  /*8a60*/  FADD.FTZ R118, R118, R5 ;  /* 0x0000000576767221 */ /* 0x000fe40000010000 */
[----:B------:R-:W-:Y:S02]  /*8a70*/  FADD.FTZ R103, R40, R103 ;  /* 0x0000006728677221 */ /* 0x000fe40000010000 */
[----:B------:R-:W-:Y:S01]  /*8a80*/  MUFU.EX2 R45, R45 ;  /* 0x0000002d002d7308 */ /* 0x000fe20000000800 */
[----:B------:R-:W-:-:S02]  /*8a90*/  FADD.FTZ R137, R137, R118 ;  /* 0x0000007689897221 */ /* 0x000fc40000010000 */
[----:B------:R-:W-:Y:S02]  /*8aa0*/  FADD.FTZ R42, R42, R103 ;  /* 0x000000672a2a7221 */ /* 0x000fe40000010000 */
[----:B------:R-:W-:Y:S02]  /*8ab0*/  FADD.FTZ R137, R202, R137 ;  /* 0x00000089ca897221 */ /* 0x000fe40000010000 */
[----:B------:R-:W-:Y:S01]  /*8ac0*/  FADD.FTZ R43, R43, R42 ;  /* 0x0000002a2b2b7221 */ /* 0x000fe20000010000 */
[----:B--2---:R-:W-:Y:S01]  /*8ad0*/  F2FP.BF16.PACK_AB R19, R0, R51 ;  /* 0x000000330013723e */ /* 0x004fe200000010ff */
[----:B------:R-:W2:Y:S01]  /*8ae0*/  MUFU.EX2 R58, R58 ;  /* 0x0000003a003a7308 */ /* 0x000ea20000000800 */
[----:B------:R-:W-:Y:S02]  /*8af0*/  FADD.FTZ R150, R150, R137 ;  /* 0x0000008996967221 */ /* 0x000fe40000010000 */
[----:B------:R-:W-:Y:S02]  /*8b00*/  FADD.FTZ R48, R48, R43 ;  /* 0x0000002b30307221 */ /* 0x000fe40000010000 */
[----:B------:R-:W-:Y:S01]  /*8b10*/  FADD.FTZ R161, R161, R150 ;  /* 0x00000096a1a17221 */ /* 0x000fe20000010000 */
[----:B-1----:R-:W-:Y:S01]  /*8b20*/  HMMA.16816.F32.BF16 R12, R16, R20, R12 ;  /* 0x00000014100c723c */ /* 0x002fe2000004180c */
[----:B------:R-:W-:Y:S01]  /*8b30*/  FADD.FTZ R47, R47, R48 ;  /* 0x000000302f2f7221 */ /* 0x000fe20000010000 */
[----:B------:R-:W-:Y:S01]  /*8b40*/  MUFU.EX2 R4, R65 ;  /* 0x0000004100047308 */ /* 0x000fe20000000800 */
[----:B------:R-:W-:-:S02]  /*8b50*/  FADD.FTZ R128, R128, R161 ;  /* 0x000000a180807221 */ /* 0x000fc40000010000 */
[----:B------:R-:W-:Y:S02]  /*8b60*/  FADD.FTZ R50, R50, R47 ;  /* 0x0000002f32327221 */ /* 0x000fe40000010000 */
[----:B------:R-:W-:Y:S01]  /*8b70*/  FADD.FTZ R143, R143, R128 ;  /* 0x000000808f8f7221 */ /* 0x000fe20000010000 */
[----:B------:R-:W-:Y:S01]  /*8b80*/  HMMA.16816.F32.BF16 R20, R16, R22, R8 ;  /* 0x000000161014723c */ /* 0x000fe20000041808 */
[----:B------:R-:W1:Y:S01]  /*8b90*/  LDSM.16.MT88.4 R8, [R223+0x8c00] ;  /* 0x008c0000df08783b */ /* 0x000e620000004200 */
[----:B------:R-:W3:Y:S01]  /*8ba0*/  MUFU.EX2 R191, R191 ;  /* 0x000000bf00bf7308 */ /* 0x000ee20000000800 */
[----:B--2---:R-:W-:Y:S01]  /*8bb0*/  F2FP.BF16.PACK_AB R200, R58, R45 ;  /* 0x0000002d3ac8723e */ /* 0x004fe200000010ff */
[----:B------:R-:W-:-:S04]  /*8bc0*/  FADD.FTZ R50, R49, R50 ;  /* 0x0000003231327221 */ /* 0x000fc80000010000 */
[----:B----4-:R-:W-:Y:S01]  /*8bd0*/  HMMA.16816.F32.BF16 R28, R16, R36, R28 ;  /* 0x00000024101c723c */ /* 0x010fe2000004181c */
[----:B------:R-:W-:Y:S01]  /*8be0*/  FADD.FTZ R53, R53, R50 ;  /* 0x0000003235357221 */ /* 0x000fe20000010000 */
[----:B------:R-:W-:Y:S03]  /*8bf0*/  MUFU.EX2 R24, R24 ;  /* 0x0000001800187308 */ /* 0x000fe60000000800 */
[----:B------:R-:W-:-:S03]  /*8c00*/  FADD.FTZ R52, R52, R53 ;  /* 0x0000003534347221 */ /* 0x000fc60000010000 */
[----:B------:R-:W-:Y:S01]  /*8c10*/  HMMA.16816.F32.BF16 R32, R16, R38, R32 ;  /* 0x000000261020723c */ /* 0x000fe20000041820 */
[----:B------:R-:W-:Y:S01]  /*8c20*/  FADD.FTZ R51, R51, R52 ;  /* 0x0000003433337221 */ /* 0x000fe20000010000 */
[----:B------:R-:W2:Y:S01]  /*8c30*/  MUFU.EX2 R25, R25 ;  /* 0x0000001900197308 */ /* 0x000ea20000000800 */
[----:B---3--:R-:W-:Y:S02]  /*8c40*/  F2FP.BF16.PACK_AB R202, R191, R4 ;  /* 0x00000004bfca723e */ /* 0x008fe400000010ff */
[----:B------:R-:W-:-:S05]  /*8c50*/  FADD.FTZ R51, R0, R51 ;  /* 0x0000003300337221 */ /* 0x000fca0000010000 */
[----:B------:R-:W-:Y:S08]  /*8c60*/  MUFU.EX2 R26, R26 ;  /* 0x0000001a001a7308 */ /* 0x000ff00000000800 */
[----:B------:R-:W3:Y:S01]  /*8c70*/  MUFU.EX2 R193, R193 ;  /* 0x000000c100c17308 */ /* 0x000ee20000000800 */
[----:B--2---:R-:W-:Y:S01]  /*8c80*/  F2FP.BF16.PACK_AB R201, R25, R24 ;  /* 0x0000001819c9723e */ /* 0x004fe200000010ff */
[----:B------:R-:W-:-:S04]  /*8c90*/  FADD.FTZ R24, R24, R51 ;  /* 0x0000003318187221 */ /* 0x000fc80000010000 */
[----:B------:R-:W-:Y:S01]  /*8ca0*/  FADD.FTZ R25, R25, R24 ;  /* 0x0000001819197221 */ /* 0x000fe20000010000 */
[----:B---3--:R-:W-:-:S03]  /*8cb0*/  F2FP.BF16.PACK_AB R203, R193, R26 ;  /* 0x0000001ac1cb723e */ /* 0x008fc600000010ff */
[----:B------:R-:W-:-:S04]  /*8cc0*/  FADD.FTZ R26, R26, R25 ;  /* 0x000000191a1a7221 */ /* 0x000fc80000010000 */
[----:B------:R-:W-:Y:S01]  /*8cd0*/  FADD.FTZ R193, R193, R26 ;  /* 0x0000001ac1c17221 */ /* 0x000fe20000010000 */
[C---:B------:R-:W-:Y:S07]  /*8ce0*/  HMMA.16816.F32.BF16 R212, R200.reuse, R208, R12 ;  /* 0x000000d0c8d4723c */ /* 0x040fee000004180c */
[----:B------:R-:W-:Y:S01]  /*8cf0*/  FADD.FTZ R12, R98, R143 ;  /* 0x0000008f620c7221 */ /* 0x000fe20000010000 */
[----:B------:R-:W-:Y:S03]  /*8d00*/  HMMA.16816.F32.BF16 R208, R200, R210, R20 ;  /* 0x000000d2c8d0723c */ /* 0x000fe60000041814 */
[----:B------:R-:W-:-:S04]  /*8d10*/  FADD.FTZ R12, R119, R12 ;  /* 0x0000000c770c7221 */ /* 0x000fc80000010000 */
[----:B------:R-:W-:Y:S01]  /*8d20*/  FADD.FTZ R41, R41, R12 ;  /* 0x0000000c29297221 */ /* 0x000fe20000010000 */
[----:B-1----:R-:W-:Y:S03]  /*8d30*/  HMMA.16816.F32.BF16 R204, R200, R8, R28 ;  /* 0x00000008c8cc723c */ /* 0x002fe6000004181c */
[----:B------:R-:W-:-:S04]  /*8d40*/  FADD.FTZ R94, R94, R41 ;  /* 0x000000295e5e7221 */ /* 0x000fc80000010000 */
[----:B------:R-:W-:Y:S01]  /*8d50*/  FADD.FTZ R45, R45, R94 ;  /* 0x0000005e2d2d7221 */ /* 0x000fe20000010000 */
[----:B------:R-:W-:Y:S03]  /*8d60*/  HMMA.16816.F32.BF16 R200, R200, R10, R32 ;  /* 0x0000000ac8c8723c */ /* 0x000fe60000041820 */
[----:B------:R-:W-:-:S04]  /*8d70*/  FADD.FTZ R45, R58, R45 ;  /* 0x0000002d3a2d7221 */ /* 0x000fc80000010000 */
[----:B------:R-:W-:-:S04]  /*8d80*/  FADD.FTZ R4, R4, R45 ;  /* 0x0000002d04047221 */ /* 0x000fc80000010000 */
[----:B------:R-:W-:Y:S01]  /*8d90*/  FADD.FTZ R191, R191, R4 ;  /* 0x00000004bfbf7221 */ /* 0x000fe20000010000 */
[----:B------:R-:W-:Y:S05]  /*8da0*/  @!P2 BRA `(.L_x_1647) ;  /* 0x00006a500000a947 */ /* 0x000fea0003800000 */
[----:B------:R-:W-:-:S04]  /*8db0*/  DEPBAR.LE SB0, 0x0 ;  /* 0x000080000000791a */ /* 0x000fc80000000000 */
[----:B------:R-:W-:Y:S02]  /*8dc0*/  MOV R15, c[0x0][0x1a0] ;  /* 0x00006800000f7a02 */ /* 0x000fe40000000f00 */
        /* <DEDUP_REMOVED lines=13> */
[----:B------:R-:W-:Y:S02]  /*8ea0*/  LOP3.LUT R0, RZ, c[0x0][0x2d0], RZ, 0x33, !PT ;  /* 0x0000b400ff007a12 */ /* 0x000fe400078e33ff */
        /* <DEDUP_REMOVED lines=47> */
.L_x_1648:
[----:B------:R-:W-:-:S04]  /*91a0*/  LEA R5, -R15, RZ, 0x8 ;  /* 0x000000ff0f057211 */ /* 0x000fc800078e41ff */
[----:B------:R-:W-:Y:S02]  /*91b0*/  SHF.R.S32.HI R0, RZ, 0x1f, R5 ;  /* 0x0000001fff007819 */ /* 0x000fe40000011405 */
.L_x_1649:
[----:B------:R-:W-:Y:S02]  /*91c0*/  ISETP.GE.AND P0, PT, R216, c[0x0][0x220], PT ;  /* 0x00008800d8007a0c */ /* 0x000fe40003f06270 */
[----:B------:R-:W-:-:S04]  /*91d0*/  LEA R224, P6, R5, R224, 0x1 ;  /* 0x000000e005e07211 */ /* 0x000fc800078c08ff */
[----:B------:R-:W-:-:S07]  /*91e0*/  LEA.HI.X R225, R5, R225, R0, 0x1, P6 ;  /* 0x000000e105e17211 */ /* 0x000fce00030f0c00 */
[----:B------:R-:W-:Y:S01]  /*91f0*/  @!P0 IMAD.MOV.U32 R9, RZ, RZ, c[0x0][0x1a4] ;  /* 0x00006900ff098624 */ /* 0x000fe200078e00ff */
[CC--:B------:R-:W-:Y:S01]  /*9200*/  @!P0 LEA R8, P3, R15.reuse, R6.reuse, 0x6 ;  /* 0x000000060f088211 */ /* 0x0c0fe200078630ff */
[----:B------:R-:W-:Y:S01]  /*9210*/  @!P0 IMAD.MOV.U32 R11, RZ, RZ, c[0x0][0x1a4] ;  /* 0x00006900ff0b8624 */ /* 0x000fe200078e00ff */
[C---:B------:R-:W-:Y:S01]  /*9220*/  @!P0 LEA R10, P2, R15.reuse, R6, 0x7 ;  /* 0x000000060f0a8211 */ /* 0x040fe200078438ff */
[--C-:B------:R-:W-:Y:S01]  /*9230*/  @!P0 IMAD.MOV.U32 R152, RZ, RZ, R6.reuse ;  /* 0x000000ffff988224 */ /* 0x100fe200078e0006 */
[CC--:B------:R-:W-:Y:S01]  /*9240*/  @!P0 LEA.HI.X R9, R15.reuse, R153.reuse, R9, 0x6, P3 ;  /* 0x000000990f098211 */ /* 0x0c0fe200018f3409 */
[--C-:B------:R-:W-:Y:S01]  /*9250*/  @!P0 IMAD.MOV.U32 R18, RZ, RZ, R6.reuse ;  /* 0x000000ffff128224 */ /* 0x100fe200078e0006 */
[----:B------:R-:W-:Y:S01]  /*9260*/  @!P0 LEA.HI.X R11, R15, R153, R11, 0x7, P2 ;  /* 0x000000990f0b8211 */ /* 0x000fe200010f3c0b */
[--C-:B------:R-:W-:Y:S01]  /*9270*/  @!P0 IMAD.MOV.U32 R19, RZ, RZ, R153.reuse ;  /* 0x000000ffff138224 */ /* 0x100fe200078e0099 */
[--C-:B------:R-:W-:Y:S01]  /*9280*/  @!P0 IADD3 R4, P5, P4, R5, UR5, R6.reuse ;  /* 0x0000000505048c10 */ /* 0x100fe2000fcbe006 */
[----:B------:R-:W-:Y:S01]  /*9290*/  @!P0 IMAD.MOV.U32 R16, RZ, RZ, R6 ;  /* 0x000000ffff108224 */ /* 0x000fe200078e0006 */
[----:B------:R-:W-:Y:S01]  /*92a0*/  @P0 STS [R196+0x5000], RZ ;  /* 0x005000ffc4000388 */ /* 0x000fe20000000800 */
[--C-:B------:R-:W-:Y:S01]  /*92b0*/  @!P0 IMAD.MOV.U32 R17, RZ, RZ, R153.reuse ;  /* 0x000000ffff118224 */ /* 0x100fe200078e0099 */
[----:B------:R-:W-:Y:S01]  /*92c0*/  @!P0 LEA R22, P2, R4, c[0x0][0x170], 0x1 ;  /* 0x00005c0004168a11 */ /* 0x000fe200078408ff */
[--C-:B------:R-:W-:Y:S01]  /*92d0*/  @!P0 IMAD.MOV.U32 R7, RZ, RZ, R153.reuse ;  /* 0x000000ffff078224 */ /* 0x100fe200078e0099 */
[----:B------:R-:W-:Y:S01]  /*92e0*/  @P0 STS [R196+0x5004], RZ ;  /* 0x005004ffc4000388 */ /* 0x000fe20000000800 */
[----:B------:R-:W-:Y:S01]  /*92f0*/  @!P0 IMAD.WIDE.U32 R20, R15, 0x60, R152 ;  /* 0x000000600f148825 */ /* 0x000fe200078e0098 */
[----:B------:R-:W-:-:S02]  /*9300*/  @!P0 IADD3.X R153, R0, UR7, R153, P5, P4 ;  /* 0x0000000700998c10 */ /* 0x000fc4000afe8499 */
[----:B------:R-:W-:Y:S01]  /*9310*/  @P0 STS.64 [R196+0x5008], RZ ;  /* 0x005008ffc4000388 */ /* 0x000fe20000000a00 */
[----:B------:R-:W-:Y:S01]  /*9320*/  @!P0 IMAD.WIDE.U32 R18, R15, 0xa0, R18 ;  /* 0x000000a00f128825 */ /* 0x000fe200078e0012 */
[----:B------:R-:W-:Y:S02]  /*9330*/  @!P0 IADD3 R12, P3, R5, R20, RZ ;  /* 0x00000014050c8210 */ /* 0x000fe40007f7e0ff */
[----:B------:R-:W-:Y:S01]  /*9340*/  @!P0 LEA.HI.X R23, R4, c[0x0][0x174], R153, 0x1, P2 ;  /* 0x00005d0004178a11 */ /* 0x000fe200010f0c99 */
[----:B------:R-:W-:Y:S01]  /*9350*/  @!P0 IMAD.WIDE.U32 R16, R15, 0xc0, R16 ;  /* 0x000000c00f108825 */ /* 0x000fe200078e0010 */
[----:B------:R-:W-:Y:S01]  /*9360*/  @!P0 IADD3 R4, P2, R5, R18, RZ ;  /* 0x0000001205048210 */ /* 0x000fe20007f5e0ff */
[----:B------:R-:W-:Y:S01]  /*9370*/  @!PT LDS RZ, [RZ] ;  /* 0x00000000fffff984 */ /* 0x000fe20000000800 */
[----:B------:R-:W-:Y:S01]  /*9380*/  @!PT LDS RZ, [RZ] ;  /* 0x00000000fffff984 */ /* 0x000fe20000000800 */
[----:B------:R-:W-:Y:S01]  /*9390*/  @!PT LDS RZ, [RZ] ;  /* 0x00000000fffff984 */ /* 0x000fe20000000800 */
[----:B------:R1:W-:Y:S02]  /*93a0*/  @!P0 LDGSTS.E.BYPASS.LTC128B.128 [R196+0x5000], [R224.64] ;  /* 0x05000000e0c48fae */ /* 0x0003e4000b901d4a */
[----:B------:R-:W-:Y:S02]  /*93b0*/  @!P0 IMAD.WIDE.U32 R14, R15, 0xe0, R6 ;  /* 0x000000e00f0e8825 */ /* 0x000fe400078e0006 */
[----:B------:R-:W-:Y:S02]  /*93c0*/  @P0 STS.128 [R196+0x5800], RZ ;  /* 0x005800ffc4000388 */ /* 0x000fe40000000c00 */
[----:B------:R-:W-:-:S02]  /*93d0*/  @!P0 IMAD.MOV.U32 R7, RZ, RZ, c[0x0][0x1a4] ;  /* 0x00006900ff078624 */ /* 0x000fc400078e00ff */
[----:B------:R-:W-:Y:S01]  /*93e0*/  @!P0 IMAD.MOV.U32 R6, RZ, RZ, c[0x0][0x1a4] ;  /* 0x00006900ff068624 */ /* 0x000fe200078e00ff */
[----:B------:R-:W-:Y:S01]  /*93f0*/  @!PT LDS RZ, [RZ] ;  /* 0x00000000fffff984 */ /* 0x000fe20000000800 */
[----:B------:R-:W-:Y:S01]  /*9400*/  @!PT LDS RZ, [RZ] ;  /* 0x00000000fffff984 */ /* 0x000fe20000000800 */
[----:B------:R-:W-:Y:S01]  /*9410*/  @!PT LDS RZ, [RZ] ;  /* 0x00000000fffff984 */ /* 0x000fe20000000800 */
[----:B------:R2:W-:Y:S01]  /*9420*/  @!P0 LDGSTS.E.BYPASS.LTC128B.128 [R196+0x5800], [R22.64] ;  /* 0x0580000016c48fae */ /* 0x0005e2000b901d4a */
[----:B------:R-:W-:Y:S02]  /*9430*/  @!P0 IMAD R7, R7, 0x60, RZ ;  /* 0x0000006007078824 */ /* 0x000fe400078e02ff */
[----:B------:R-:W-:Y:S01]  /*9440*/  @!P0 IMAD R13, R6, 0xa0, RZ ;  /* 0x000000a0060d8824 */ /* 0x000fe200078e02ff */
[----:B------:R-:W-:Y:S02]  /*9450*/  @P0 STS.128 [R196+0x6000], RZ ;  /* 0x006000ffc4000388 */ /* 0x000fe40000000c00 */
[C---:B------:R-:W-:Y:S01]  /*9460*/  @!P0 IADD3.X R21, R0.reuse, R21, R7, P3, !PT ;  /* 0x0000001500158210 */ /* 0x040fe20001ffe407 */
[----:B------:R-:W-:Y:S01]  /*9470*/  @!P0 IMAD.MOV.U32 R7, RZ, RZ, c[0x0][0x1a4] ;  /* 0x00006900ff078624 */ /* 0x000fe200078e00ff */
[----:B------:R-:W-:Y:S02]  /*9480*/  @!P0 IADD3 R8, P3, R5, R8, RZ ;  /* 0x0000000805088210 */ /* 0x000fe40007f7e0ff */
[----:B------:R-:W-:Y:S01]  /*9490*/  @!P0 IADD3.X R13, R0, R19, R13, P2, !PT ;  /* 0x00000013000d8210 */ /* 0x000fe200017fe40d */
[----:B------:R-:W-:Y:S01]  /*94a0*/  @!P0 IMAD R7, R7, 0xc0, RZ ;  /* 0x000000c007078824 */ /* 0x000fe200078e02ff */
[----:B------:R-:W-:Y:S01]  /*94b0*/  @!P0 IADD3 R10, P2, R5, R10, RZ ;  /* 0x0000000a050a8210 */ /* 0x000fe20007f5e0ff */
[----:B------:R-:W-:-:S02]  /*94c0*/  @!P0 IMAD R19, R6, 0xe0, RZ ;  /* 0x000000e006138824 */ /* 0x000fc400078e02ff */
[C---:B------:R-:W-:Y:S01]  /*94d0*/  @!P0 IMAD.X R9, R0.reuse, 0x1, R9, P3 ;  /* 0x0000000100098824 */ /* 0x040fe200018e0609 */
[C---:B------:R-:W-:Y:S01]  /*94e0*/  @!P0 IADD3 R6, P3, R5.reuse, R16, RZ ;  /* 0x0000001005068210 */ /* 0x040fe20007f7e0ff */
[----:B------:R-:W-:Y:S01]  /*94f0*/  @!P0 IMAD.X R11, R0, 0x1, R11, P2 ;  /* 0x00000001000b8824 */ /* 0x000fe200010e060b */
[----:B------:R-:W-:Y:S02]  /*9500*/  @!P0 LEA R16, P5, R8, c[0x0][0x170], 0x1 ;  /* 0x00005c0008108a11 */ /* 0x000fe400078a08ff */
[----:B------:R-:W-:Y:S02]  /*9510*/  @!P0 IADD3 R5, P2, R5, R14, RZ ;  /* 0x0000000e05058210 */ /* 0x000fe40007f5e0ff */
[----:B------:R-:W-:Y:S02]  /*9520*/  @!P0 IADD3.X R7, R0, R7, R17, P3, !PT ;  /* 0x0000000700078210 */ /* 0x000fe40001ffe411 */
[----:B------:R-:W-:Y:S02]  /*9530*/  @!P0 LEA R14, P4, R10, c[0x0][0x170], 0x1 ;  /* 0x00005c000a0e8a11 */ /* 0x000fe400078808ff */
[----:B------:R-:W-:-:S02]  /*9540*/  @!P0 LEA.HI.X R17, R8, c[0x0][0x174], R9, 0x1, P5 ;  /* 0x00005d0008118a11 */ /* 0x000fc400028f0c09 */
[----:B------:R-:W-:Y:S02]  /*9550*/  @!P0 LEA R26, P5, R12, c[0x0][0x170], 0x1 ;  /* 0x00005c000c1a8a11 */ /* 0x000fe400078a08ff */
[----:B------:R-:W-:Y:S01]  /*9560*/  @!P0 IADD3.X R0, R0, R15, R19, P2, !PT ;  /* 0x0000000f00008210 */ /* 0x000fe200017fe413 */
[----:B------:R-:W-:Y:S01]  /*9570*/  @!PT LDS RZ, [RZ] ;  /* 0x00000000fffff984 */ /* 0x000fe20000000800 */
[----:B------:R-:W-:Y:S01]  /*9580*/  @!PT LDS RZ, [RZ] ;  /* 0x00000000fffff984 */ /* 0x000fe20000000800 */
[----:B------:R-:W-:Y:S01]  /*9590*/  @!PT LDS RZ, [RZ] ;  /* 0x00000000fffff984 */ /* 0x000fe20000000800 */
[----:B------:R3:W-:Y:S01]  /*95a0*/  @!P0 LDGSTS.E.BYPASS.LTC128B.128 [R196+0x6000], [R16.64] ;  /* 0x0600000010c48fae */ /* 0x0007e2000b901d4a */
[----:B------:R-:W-:Y:S02]  /*95b0*/  @!P0 LEA.HI.X R15, R10, c[0x0][0x174], R11, 0x1, P4 ;  /* 0x00005d000a0f8a11 */ /* 0x000fe400020f0c0b */
[----:B------:R-:W-:Y:S01]  /*95c0*/  @!P0 LEA R24, P4, R4, c[0x0][0x170], 0x1 ;  /* 0x00005c0004188a11 */ /* 0x000fe200078808ff */
[----:B------:R-:W-:Y:S01]  /*95d0*/  @P0 STS.128 [R196+0x6800], RZ ;  /* 0x006800ffc4000388 */ /* 0x000fe20000000c00 */
[----:B------:R-:W-:Y:S02]  /*95e0*/  @!P0 LEA.HI.X R27, R12, c[0x0][0x174], R21, 0x1, P5 ;  /* 0x00005d000c1b8a11 */ /* 0x000fe400028f0c15 */
[----:B------:R-:W-:-:S02]  /*95f0*/  @!P0 LEA R20, P3, R6, c[0x0][0x170], 0x1 ;  /* 0x00005c0006148a11 */ /* 0x000fc400078608ff */
[C---:B------:R-:W-:Y:S01]  /*9600*/  @!P0 LEA R18, P2, R5.reuse, c[0x0][0x170], 0x1 ;  /* 0x00005c0005128a11 */ /* 0x040fe200078408ff */
        /* <DEDUP_REMOVED lines=32> */
[----:B------:R-:W2:Y:S04]  /*9810*/  LDSM.16.M88.4 R40, [R188+0x3c00] ;  /* 0x003c0000bc28783b */ /* 0x000ea80000000200 */
[----:B------:R-:W2:Y:S04]  /*9820*/  LDSM.16.M88.4 R32, [R188+0x4000] ;  /* 0x00400000bc20783b */ /* 0x000ea80000000200 */
[----:B----4-:R-:W4:Y:S04]  /*9830*/  LDSM.16.M88.4 R24, [R188+0x4400] ;  /* 0x00440000bc18783b */ /* 0x010f280000000200 */
[----:B---3--:R-:W3:Y:S04]  /*9840*/  LDSM.16.M88.4 R16, [R188+0x4800] ;  /* 0x00480000bc10783b */ /* 0x008ee80000000200 */
        /* <DEDUP_REMOVED lines=11> */
[----:B------:R-:W5:Y:S04]  /*9900*/  LDSM.16.M88.4 R136, [R188+0x4c00] ;  /* 0x004c0000bc88783b */ /* 0x000f680000000200 */
[----:B------:R-:W-:Y:S01]  /*9910*/  LDSM.16.M88.4 R152, [R189] ;  /* 0x00000000bd98783b */ /* 0x000fe20000000200 */
[C---:B------:R-:W-:Y:S03]  /*9920*/  HMMA.16816.F32.BF16 R52, R8.reuse, R48, RZ ;  /* 0x000000300834723c */ /* 0x040fe600000418ff */
[----:B------:R-:W2:Y:S04]  /*9930*/  LDSM.16.M88.4 R148, [R3+0x2400] ;  /* 0x002400000394783b */ /* 0x000ea80000000200 */
[----:B------:R-:W1:Y:S01]  /*9940*/  LDSM.16.M88.4 R144, [R3+0x2800] ;  /* 0x002800000390783b */ /* 0x000e620000000200 */
[C---:B------:R-:W-:Y:S03]  /*9950*/  HMMA.16816.F32.BF16 R44, R8.reuse, R40, RZ ;  /* 0x00000028082c723c */ /* 0x040fe600000418ff */
[----:B------:R-:W1:Y:S04]  /*9960*/  LDSM.16.M88.4 R140, [R3+0x2c00] ;  /* 0x002c0000038c783b */ /* 0x000e680000000200 */
[----:B------:R-:W-:Y:S01]  /*9970*/  LDSM.16.M88.4 R160, [R3] ;  /* 0x0000000003a0783b */ /* 0x000fe20000000200 */
[C---:B------:R-:W-:Y:S03]  /*9980*/  HMMA.16816.F32.BF16 R36, R8.reuse, R32, RZ ;  /* 0x000000200824723c */ /* 0x040fe600000418ff */
[----:B------:R-:W-:Y:S04]  /*9990*/  LDSM.16.M88.4 R156, [R3+0x2000] ;  /* 0x00200000039c783b */ /* 0x000fe80000000200 */
[----:B------:R-:W0:Y:S01]  /*99a0*/  LDGDEPBAR ;  /* 0x00000000000079af */ /* 0x000e220000000000 */
[C---:B----4-:R-:W-:Y:S08]  /*99b0*/  HMMA.16816.F32.BF16 R28, R8.reuse, R24, RZ ;  /* 0x00000018081c723c */ /* 0x050ff000000418ff */
[C---:B---3--:R-:W-:Y:S08]  /*99c0*/  HMMA.16816.F32.BF16 R20, R8.reuse, R16, RZ ;  /* 0x000000100814723c */ /* 0x048ff000000418ff */
        /* <DEDUP_REMOVED lines=25> */
[C---:B--2---:R-:W-:Y:S08]  /*9b60*/  HMMA.16816.F32.BF16 R60, R152.reuse, R148, R60 ;  /* 0x00000094983c723c */ /* 0x044ff0000004183c */
[C---:B------:R-:W-:Y:S01]  /*9b70*/  HMMA.16816.F32.BF16 R56, R152.reuse, R150, R56 ;  /* 0x000000969838723c */ /* 0x040fe20000041838 */
[----:B------:R-:W2:Y:S07]  /*9b80*/  LDSM.16.M88.4 R148, [R3+0x3400] ;  /* 0x003400000394783b */ /* 0x000eae0000000200 */
[C---:B------:R-:W-:Y:S08]  /*9b90*/  HMMA.16816.F32.BF16 R52, R152.reuse, R144, R52 ;  /* 0x000000909834723c */ /* 0x040ff00000041834 */
[C---:B------:R-:W-:Y:S01]  /*9ba0*/  HMMA.16816.F32.BF16 R48, R152.reuse, R146, R48 ;  /* 0x000000929830723c */ /* 0x040fe20000041830 */
[----:B------:R-:W3:Y:S07]  /*9bb0*/  LDSM.16.M88.4 R144, [R3+0x3800] ;  /* 0x003800000390783b */ /* 0x000eee0000000200 */
[C---:B------:R-:W-:Y:S08]  /*9bc0*/  HMMA.16816.F32.BF16 R44, R152.reuse, R140, R44 ;  /* 0x0000008c982c723c */ /* 0x040ff0000004182c */
[C---:B-1----:R-:W-:Y:S08]  /*9bd0*/  HMMA.16816.F32.BF16 R36, R152.reuse, R136, R36 ;  /* 0x000000889824723c */ /* 0x042ff00000041824 */
[C---:B------:R-:W-:Y:S01]  /*9be0*/  HMMA.16816.F32.BF16 R32, R152.reuse, R138, R32 ;  /* 0x0000008a9820723c */ /* 0x040fe20000041820 */
[----:B------:R-:W1:Y:S07]  /*9bf0*/  LDSM.16.M88.4 R136, [R3+0x400] ;  /* 0x000400000388783b */ /* 0x000e6e0000000200 */
[C---:B--2---:R-:W-:Y:S08]  /*9c00*/  HMMA.16816.F32.BF16 R28, R152.reuse, R148, R28 ;  /* 0x00000094981c723c */ /* 0x044ff0000004181c */
[C---:B------:R-:W-:Y:S01]  /*9c10*/  HMMA.16816.F32.BF16 R24, R152.reuse, R150, R24 ;  /* 0x000000969818723c */ /* 0x040fe20000041818 */
[----:B------:R-:W2:Y:S07]  /*9c20*/  LDSM.16.M88.4 R148, [R3+0x800] ;  /* 0x000800000394783b */ /* 0x000eae0000000200 */
[C---:B---3--:R-:W-:Y:S08]  /*9c30*/  HMMA.16816.F32.BF16 R20, R152.reuse, R144, R20 ;  /* 0x000000909814723c */ /* 0x048ff00000041814 */
[C---:B------:R-:W-:Y:S01]  /*9c40*/  HMMA.16816.F32.BF16 R16, R152.reuse, R146, R16 ;  /* 0x000000929810723c */ /* 0x040fe20000041810 */
[----:B------:R-:W3:Y:S07]  /*9c50*/  LDSM.16.M88.4 R144, [R3+0xc00] ;  /* 0x000c00000390783b */ /* 0x000eee0000000200 */
[C---:B------:R-:W-:Y:S01]  /*9c60*/  HMMA.16816.F32.BF16 R40, R152.reuse, R142, R40 ;  /* 0x0000008e9828723c */ /* 0x040fe20000041828 */
[----:B------:R-:W4:Y:S07]  /*9c70*/  LDSM.16.M88.4 R140, [R3+0x3c00] ;  /* 0x003c0000038c783b */ /* 0x000f2e0000000200 */
[C---:B------:R-:W-:Y:S08]  /*9c80*/  HMMA.16816.F32.BF16 R128, R152.reuse, R160, R128 ;  /* 0x000000a09880723c */ /* 0x040ff00000041880 */
[C---:B------:R-:W-:Y:S01]  /*9c90*/  HMMA.16816.F32.BF16 R124, R152.reuse, R162, R124 ;  /* 0x000000a2987c723c */ /* 0x040fe2000004187c */
[----:B------:R-:W5:Y:S07]  /*9ca0*/  LDSM.16.M88.4 R160, [R3+0x1000] ;  /* 0x0010000003a0783b */ /* 0x000f6e0000000200 */
[C---:B-1----:R-:W-:Y:S08]  /*9cb0*/  HMMA.16816.F32.BF16 R120, R152.reuse, R136, R120 ;  /* 0x000000889878723c */ /* 0x042ff00000041878 */
[C---:B------:R-:W-:Y:S01]  /*9cc0*/  HMMA.16816.F32.BF16 R116, R152.reuse, R138, R116 ;  /* 0x0000008a9874723c */ /* 0x040fe20000041874 */
[----:B------:R-:W1:Y:S07]  /*9cd0*/  LDSM.16.M88.4 R136, [R3+0x1400] ;  /* 0x001400000388783b */ /* 0x000e6e0000000200 */
[C---:B--2---:R-:W-:Y:S08]  /*9ce0*/  HMMA.16816.F32.BF16 R112, R152.reuse, R148, R112 ;  /* 0x000000949870723c */ /* 0x044ff00000041870 */
[C---:B------:R-:W-:Y:S01]  /*9cf0*/  HMMA.16816.F32.BF16 R108, R152.reuse, R150, R108 ;  /* 0x00000096986c723c */ /* 0x040fe2000004186c */
[----:B------:R-:W2:Y:S07]  /*9d00*/  LDSM.16.M88.4 R148, [R3+0x1800] ;  /* 0x001800000394783b */ /* 0x000eae0000000200 */
[C---:B------:R-:W-:Y:S07]  /*9d10*/  HMMA.16816.F32.BF16 R4, R152.reuse, R158, R4 ;  /* 0x0000009e9804723c */ /* 0x040fee0000041804 */
[----:B------:R-:W-:Y:S01]  /*9d20*/  IMAD.SHL.U32 R159, R194, 0x100, RZ ;  /* 0x00000100c29f7824 */ /* 0x000fe200078e00ff */
[----:B---3--:R-:W-:Y:S04]  /*9d30*/  HMMA.16816.F32.BF16 R104, R152, R144, R104 ;  /* 0x000000909868723c */ /* 0x008fe80000041868 */
[----:B------:R-:W-:-:S02]  /*9d40*/  LOP3.LUT R181, R159, R192, RZ, 0xfc, !PT ;  /* 0x000000c09fb57212 */ /* 0x000fc400078efcff */
[----:B------:R-:W-:Y:S02]  /*9d50*/  LOP3.LUT R158, R159, R192, RZ, 0xfc, !PT ;  /* 0x000000c09f9e7212 */ /* 0x000fe400078efcff */
[C---:B------:R-:W-:Y:S01]  /*9d60*/  IADD3 R135, R181.reuse, 0x89, RZ ;  /* 0x00000089b5877810 */ /* 0x040fe20007ffe0ff */
[C---:B----4-:R-:W-:Y:S01]  /*9d70*/  HMMA.16816.F32.BF16 R12, R152.reuse, R140, R12 ;  /* 0x0000008c980c723c */ /* 0x050fe2000004180c */
[C---:B------:R-:W-:Y:S01]  /*9d80*/  IADD3 R144, R181.reuse, 0x91, RZ ;  /* 0x00000091b5907810 */ /* 0x040fe20007ffe0ff */
[----:B------:R-:W3:Y:S01]  /*9d90*/  I2F R179, R181 ;  /* 0x000000b500b37306 */ /* 0x000ee20000201400 */
[C---:B------:R-:W-:Y:S02]  /*9da0*/  IADD3 R145, R181.reuse, 0x99, RZ ;  /* 0x00000099b5917810 */ /* 0x040fe40007ffe0ff */
[----:B------:R-:W-:Y:S02]  /*9db0*/  IADD3 R168, R181, 0xc1, RZ ;  /* 0x000000c1b5a87810 */ /* 0x000fe40007ffe0ff */
[CC--:B------:R-:W-:Y:S01]  /*9dc0*/  ISETP.GE.AND P3, PT, R144.reuse, R167.reuse, PT ;  /* 0x000000a79000720c */ /* 0x0c0fe20003f66270 */
[----:B------:R-:W-:Y:S01]  /*9dd0*/  HMMA.16816.F32.BF16 R100, R152, R146, R100 ;  /* 0x000000929864723c */ /* 0x000fe20000041864 */
[----:B------:R-:W-:Y:S01]  /*9de0*/  ISETP.GE.AND P6, PT, R144, R166, PT ;  /* 0x000000a69000720c */ /* 0x000fe20003fc6270 */
[----:B------:R-:W4:Y:S01]  /*9df0*/  I2F R0, R135 ;  /* 0x0000008700007306 */ /* 0x000f220000201400 */
[----:B------:R-:W-:-:S02]  /*9e00*/  ISETP.GE.AND P4, PT, R135, R167, PT ;  /* 0x000000a78700720c */ /* 0x000fc40003f86270 */
[----:B------:R-:W-:Y:S02]  /*9e10*/  ISETP.GE.AND P5, PT, R135, R166, PT ;  /* 0x000000a68700720c */ /* 0x000fe40003fa6270 */
[----:B------:R-:W-:Y:S01]  /*9e20*/  IADD3 R147, R181, 0xa1, RZ ;  /* 0x000000a1b5937810 */ /* 0x000fe20007ffe0ff */
[C---:B-----5:R-:W-:Y:S01]  /*9e30*/  HMMA.16816.F32.BF16 R96, R152.reuse, R160, R96 ;  /* 0x000000a09860723c */ /* 0x060fe20000041860 */
[----:B------:R-:W-:Y:S01]  /*9e40*/  LOP3.LUT R170, R159, 0x90, R192, 0xfe, !PT ;  /* 0x000000909faa7812 */ /* 0x000fe200078efec0 */
[----:B------:R-:W5:Y:S01]  /*9e50*/  I2F R140, R144 ;  /* 0x00000090008c7306 */ /* 0x000f620000201400 */
[----:B---3--:R-:W-:Y:S01]  /*9e60*/  FFMA.FTZ R130, R179, UR4, R130 ;  /* 0x00000004b3827c23 */ /* 0x008fe20008010082 */
[----:B------:R-:W-:Y:S02]  /*9e70*/  IADD3 R179, R158, 0x41, RZ ;  /* 0x000000419eb37810 */ /* 0x000fe40007ffe0ff */
[C-C-:B------:R-:W-:Y:S02]  /*9e80*/  LOP3.LUT R132, R159.reuse, 0x88, R192.reuse, 0xfe, !PT ;  /* 0x000000889f847812 */ /* 0x140fe400078efec0 */
[----:B-1----:R-:W-:Y:S01]  /*9e90*/  HMMA.16816.F32.BF16 R84, R152, R138, R84 ;  /* 0x0000008a9854723c */ /* 0x002fe20000041854 */
[--C-:B------:R-:W-:Y:S01]  /*9ea0*/  LOP3.LUT R174, R159, 0xa0, R192.reuse, 0xfe, !PT ;  /* 0x000000a09fae7812 */ /* 0x100fe200078efec0 */
[----:B------:R-:W-:Y:S01]  /*9eb0*/  I2F R160, R147 ;  /* 0x0000009300a07306 */ /* 0x000fe20000201400 */
[C---:B----4-:R-:W-:Y:S01]  /*9ec0*/  FFMA.FTZ R5, R0.reuse, UR4, R5 ;  /* 0x0000000400057c23 */ /* 0x050fe20008010005 */
[----:B------:R-:W-:Y:S01]  /*9ed0*/  IADD3 R135, R181, 0xd9, RZ ;  /* 0x000000d9b5877810 */ /* 0x000fe20007ffe0ff */
[----:B------:R-:W-:Y:S01]  /*9ee0*/  FFMA.FTZ R2, R0, UR4, R7 ;  /* 0x0000000400027c23 */ /* 0x000fe20008010007 */
[----:B------:R-:W-:-:S02]  /*9ef0*/  LOP3.LUT R172, R159, 0x98, R192, 0xfe, !PT ;  /* 0x000000989fac7812 */ /* 0x000fc400078efec0 */
[----:B------:R-:W-:Y:S01]  /*9f00*/  IADD3 R139, R181, 0xb1, RZ ;  /* 0x000000b1b58b7810 */ /* 0x000fe20007ffe0ff */
[C---:B------:R-:W-:Y:S01]  /*9f10*/  HMMA.16816.F32.BF16 R88, R152.reuse, R136, R88 ;  /* 0x000000889858723c */ /* 0x040fe20000041858 */
[----:B------:R-:W1:Y:S01]  /*9f20*/  I2F R146, R145 ;  /* 0x0000009100927306 */ /* 0x000e620000201400 */
[C---:B-----5:R-:W-:Y:S01]  /*9f30*/  FFMA.FTZ R61, R140.reuse, UR4, R61 ;  /* 0x000000048c3d7c23 */ /* 0x060fe2000801003d */
[----:B------:R-:W-:Y:S01]  /*9f40*/  FSEL R243, R5, -INF , !P4 ;  /* 0xff80000005f37808 */ /* 0x000fe20006000000 */
[----:B------:R-:W-:Y:S01]  /*9f50*/  FFMA.FTZ R0, R140, UR4, R63 ;  /* 0x000000048c007c23 */ /* 0x000fe2000801003f */
[----:B------:R-:W-:Y:S02]  /*9f60*/  FSEL R2, R2, -INF , !P5 ;  /* 0xff80000002027808 */ /* 0x000fe40006800000 */
[----:B------:R-:W-:Y:S01]  /*9f70*/  IADD3 R137, R181, 0xa9, RZ ;  /* 0x000000a9b5897810 */ /* 0x000fe20007ffe0ff */
[----:B--2---:R-:W-:Y:S01]  /*9f80*/  HMMA.16816.F32.BF16 R80, R152, R148, R80 ;  /* 0x000000949850723c */ /* 0x004fe20000041850 */
[----:B------:R-:W2:Y:S01]  /*9f90*/  I2F R138, R139 ;  /* 0x0000008b008a7306 */ /* 0x000ea20000201400 */
[----:B------:R-:W-:-:S02]  /*9fa0*/  FSEL R161, R61, -INF , !P3 ;  /* 0xff8000003da17808 */ /* 0x000fc40005800000 */
[-C--:B------:R-:W-:Y:S02]  /*9fb0*/  ISETP.GE.AND P3, PT, R147, R167.reuse, PT ;  /* 0x000000a79300720c */ /* 0x080fe40003f66270 */
[----:B------:R-:W-:Y:S02]  /*9fc0*/  FSEL R0, R0, -INF , !P6 ;  /* 0xff80000000007808 */ /* 0x000fe40007000000 */
[----:B------:R-:W-:Y:S01]  /*9fd0*/  IADD3 R149, R181, 0xb9, RZ ;  /* 0x000000b9b5957810 */ /* 0x000fe20007ffe0ff */
[----:B------:R-:W3:Y:S01]  /*9fe0*/  I2F R136, R137 ;  /* 0x0000008900887306 */ /* 0x000ee20000201400 */
[----:B------:R-:W-:Y:S01]  /*9ff0*/  HMMA.16816.F32.BF16 R92, R152, R162, R92 ;  /* 0x000000a2985c723c */ /* 0x000fe2000004185c */
[-C--:B------:R-:W-:Y:S01]  /*a000*/  ISETP.GE.AND P6, PT, R147, R166.reuse, PT ;  /* 0x000000a69300720c */ /* 0x080fe20003fc6270 */
[C---:B-1----:R-:W-:Y:S01]  /*a010*/  FFMA.FTZ R241, R146.reuse, UR4, R57 ;  /* 0x0000000492f17c23 */ /* 0x042fe20008010039 */
[C---:B------:R-:W-:Y:S01]  /*a020*/  ISETP.GE.AND P4, PT, R145.reuse, R167, PT ;  /* 0x000000a79100720c */ /* 0x040fe20003f86270 */
[----:B------:R-:W-:Y:S01]  /*a030*/  FFMA.FTZ R59, R146, UR4, R59 ;  /* 0x00000004923b7c23 */ /* 0x000fe2000801003b */
[----:B------:R-:W-:-:S02]  /*a040*/  ISETP.GE.AND P5, PT, R145, R166, PT ;  /* 0x000000a69100720c */ /* 0x000fc40003fa6270 */
[----:B------:R-:W1:Y:S01]  /*a050*/  I2F R148, R149 ;  /* 0x0000009500947306 */ /* 0x000e620000201400 */
[C---:B------:R-:W-:Y:S01]  /*a060*/  HMMA.16816.F32.BF16 R76, R152.reuse, R150, R76 ;  /* 0x00000096984c723c */ /* 0x040fe2000004184c */
[----:B------:R-:W-:Y:S01]  /*a070*/  IADD3 R63, R181, 0xe1, RZ ;  /* 0x000000e1b53f7810 */ /* 0x000fe20007ffe0ff */
[C---:B--2---:R-:W-:Y:S01]  /*a080*/  FFMA.FTZ R45, R138.reuse, UR4, R45 ;  /* 0x000000048a2d7c23 */ /* 0x044fe2000801002d */
[----:B------:R-:W-:Y:S01]  /*a090*/  FSEL R241, R241, -INF , !P4 ;  /* 0xff800000f1f17808 */ /* 0x000fe20006000000 */
[----:B------:R-:W-:Y:S01]  /*a0a0*/  FFMA.FTZ R47, R138, UR4, R47 ;  /* 0x000000048a2f7c23 */ /* 0x000fe2000801002f */
[C---:B------:R-:W-:Y:S02]  /*a0b0*/  IADD3 R61, R181.reuse, 0xe9, RZ ;  /* 0x000000e9b53d7810 */ /* 0x040fe40007ffe0ff */
[----:B------:R-:W2:Y:S01]  /*a0c0*/  I2F R162, R168 ;  /* 0x000000a800a27306 */ /* 0x000ea20000201400 */
[----:B------:R-:W-:Y:S01]  /*a0d0*/  IADD3 R150, R181, 0xc9, RZ ;  /* 0x000000c9b5967810 */ /* 0x000fe20007ffe0ff */
[C---:B------:R-:W-:Y:S01]  /*a0e0*/  HMMA.16816.F32.BF16 R8, R152.reuse, R142, R8 ;  /* 0x0000008e9808723c */ /* 0x040fe20000041808 */
[C---:B------:R-:W-:Y:S01]  /*a0f0*/  FFMA.FTZ R151, R160.reuse, UR4, R53 ;  /* 0x00000004a0977c23 */ /* 0x040fe20008010035 */
[-C--:B------:R-:W-:Y:S01]  /*a100*/  ISETP.GE.AND P4, PT, R137, R167.reuse, PT ;  /* 0x000000a78900720c */ /* 0x080fe20003f86270 */
[----:B------:R-:W-:Y:S01]  /*a110*/  FFMA.FTZ R53, R160, UR4, R55 ;  /* 0x00000004a0357c23 */ /* 0x000fe20008010037 */
[----:B------:R-:W-:Y:S01]  /*a120*/  FSEL R55, R59, -INF , !P5 ;  /* 0xff8000003b377808 */ /* 0x000fe20006800000 */
[C---:B---3--:R-:W-:Y:S01]  /*a130*/  FFMA.FTZ R7, R136.reuse, UR4, R49 ;  /* 0x0000000488077c23 */ /* 0x048fe20008010031 */
[----:B------:R-:W3:Y:S01]  /*a140*/  I2F R142, R150 ;  /* 0x00000096008e7306 */ /* 0x000ee20000201400 */
[----:B------:R-:W-:Y:S01]  /*a150*/  IADD3 R143, R181, 0xd1, RZ ;  /* 0x000000d1b58f7810 */ /* 0x000fe20007ffe0ff */
[----:B------:R-:W-:Y:S01]  /*a160*/  FFMA.FTZ R49, R136, UR4, R51 ;  /* 0x0000000488317c23 */ /* 0x000fe20008010033 */
[----:B------:R-:W-:Y:S01]  /*a170*/  FSEL R151, R151, -INF , !P3 ;  /* 0xff80000097977808 */ /* 0x000fe20005800000 */
[C---:B-1----:R-:W-:Y:S01]  /*a180*/  FFMA.FTZ R5, R148.reuse, UR4, R41 ;  /* 0x0000000494057c23 */ /* 0x042fe20008010029 */
[-C--:B------:R-:W-:Y:S01]  /*a190*/  ISETP.GE.AND P3, PT, R139, R167.reuse, PT ;  /* 0x000000a78b00720c */ /* 0x080fe20003f66270 */
[----:B------:R-:W-:Y:S01]  /*a1a0*/  FFMA.FTZ R41, R148, UR4, R43 ;  /* 0x0000000494297c23 */ /* 0x000fe2000801002b */
[----:B------:R-:W-:Y:S01]  /*a1b0*/  FSEL R53, R53, -INF , !P6 ;  /* 0xff80000035357808 */ /* 0x000fe20007000000 */
[----:B------:R-:W1:Y:S01]  /*a1c0*/  I2F R180, R143 ;  /* 0x0000008f00b47306 */ /* 0x000e620000201400 */
[-C--:B------:R-:W-:Y:S01]  /*a1d0*/  ISETP.GE.AND P6, PT, R139, R166.reuse, PT ;  /* 0x000000a68b00720c */ /* 0x080fe20003fc6270 */
[C---:B--2---:R-:W-:Y:S01]  /*a1e0*/  FFMA.FTZ R37, R162.reuse, UR4, R37 ;  /* 0x00000004a2257c23 */ /* 0x044fe20008010025 */
[----:B------:R-:W-:Y:S01]  /*a1f0*/  ISETP.GE.AND P5, PT, R137, R166, PT ;  /* 0x000000a68900720c */ /* 0x000fe20003fa6270 */
[----:B------:R-:W-:Y:S01]  /*a200*/  FFMA.FTZ R39, R162, UR4, R39 ;  /* 0x00000004a2277c23 */ /* 0x000fe20008010027 */
[----:B------:R-:W-:Y:S01]  /*a210*/  IADD3 R57, R181, 0xf1, RZ ;  /* 0x000000f1b5397810 */ /* 0x000fe20007ffe0ff */
[----:B------:R-:W-:Y:S01]  /*a220*/  HMMA.16816.F32.BF16 R64, R152, R156, R64 ;  /* 0x0000009c9840723c */ /* 0x000fe20000041840 */
[----:B------:R-:W-:Y:S01]  /*a230*/  FSEL R163, R45, -INF , !P3 ;  /* 0xff8000002da37808 */ /* 0x000fe20005800000 */
[----:B------:R-:W2:Y:S01]  /*a240*/  I2F R144, R135 ;  /* 0x0000008700907306 */ /* 0x000ea20000201400 */
[----:B------:R-:W-:Y:S01]  /*a250*/  ISETP.GE.AND P3, PT, R168, R167, PT ;  /* 0x000000a7a800720c */ /* 0x000fe20003f66270 */
[----:B---3--:R-:W-:Y:S01]  /*a260*/  FFMA.FTZ R35, R142, UR4, R35 ;  /* 0x000000048e237c23 */ /* 0x008fe20008010023 */
[----:B------:R-:W-:-:S02]  /*a270*/  FSEL R43, R47, -INF , !P6 ;  /* 0xff8000002f2b7808 */ /* 0x000fc40007000000 */
[-C--:B------:R-:W-:Y:S02]  /*a280*/  ISETP.GE.AND P6, PT, R168, R166.reuse, PT ;  /* 0x000000a6a800720c */ /* 0x080fe40003fc6270 */
[----:B------:R-:W-:Y:S01]  /*a290*/  FSEL R7, R7, -INF , !P4 ;  /* 0xff80000007077808 */ /* 0x000fe20006000000 */
[----:B------:R-:W3:Y:S01]  /*a2a0*/  I2F R186, R63 ;  /* 0x0000003f00ba7306 */ /* 0x000ee20000201400 */
[----:B------:R-:W-:Y:S01]  /*a2b0*/  FSEL R49, R49, -INF , !P5 ;  /* 0xff80000031317808 */ /* 0x000fe20006800000 */
[----:B-1----:R-:W-:Y:S01]  /*a2c0*/  FFMA.FTZ R31, R180, UR4, R31 ;  /* 0x00000004b41f7c23 */ /* 0x002fe2000801001f */
[----:B------:R-:W-:Y:S02]  /*a2d0*/  IADD3 R59, R181, 0xf9, RZ ;  /* 0x000000f9b53b7810 */ /* 0x000fe40007ffe0ff */
[CC--:B------:R-:W-:Y:S02]  /*a2e0*/  ISETP.GE.AND P4, PT, R149.reuse, R167.reuse, PT ;  /* 0x000000a79500720c */ /* 0x0c0fe40003f86270 */
[----:B------:R-:W-:Y:S01]  /*a2f0*/  ISETP.GE.AND P5, PT, R149, R166, PT ;  /* 0x000000a69500720c */ /* 0x000fe20003fa6270 */
[----:B------:R-:W1:Y:S01]  /*a300*/  I2F R146, R61 ;  /* 0x0000003d00927306 */ /* 0x000e620000201400 */
[----:B------:R-:W-:Y:S01]  /*a310*/  FSEL R145, R37, -INF , !P3 ;  /* 0xff80000025917808 */ /* 0x000fe20005800000 */
[C---:B--2---:R-:W-:Y:S01]  /*a320*/  FFMA.FTZ R51, R144.reuse, UR4, R25 ;  /* 0x0000000490337c23 */ /* 0x044fe20008010019 */
[----:B------:R-:W-:Y:S01]  /*a330*/  FSEL R37, R39, -INF , !P6 ;  /* 0xff80000027257808 */ /* 0x000fe20007000000 */
[----:B------:R-:W-:Y:S01]  /*a340*/  FFMA.FTZ R27, R144, UR4, R27 ;  /* 0x00000004901b7c23 */ /* 0x000fe2000801001b */
[----:B------:R-:W-:-:S02]  /*a350*/  ISETP.GE.AND P3, PT, R143, R167, PT ;  /* 0x000000a78f00720c */ /* 0x000fc40003f66270 */
[-C--:B------:R-:W-:Y:S01]  /*a360*/  ISETP.GE.AND P6, PT, R143, R166.reuse, PT ;  /* 0x000000a68f00720c */ /* 0x080fe20003fc6270 */
[----:B------:R-:W2:Y:S01]  /*a370*/  I2F R160, R57 ;  /* 0x0000003900a07306 */ /* 0x000ea20000201400 */
[----:B------:R-:W-:Y:S01]  /*a380*/  FSEL R5, R5, -INF , !P4 ;  /* 0xff80000005057808 */ /* 0x000fe20006000000 */
[----:B------:R-:W-:Y:S01]  /*a390*/  FFMA.FTZ R143, R142, UR4, R33 ;  /* 0x000000048e8f7c23 */ /* 0x000fe20008010021 */
[----:B------:R-:W-:Y:S01]  /*a3a0*/  FSEL R41, R41, -INF , !P5 ;  /* 0xff80000029297808 */ /* 0x000fe20006800000 */
[----:B------:R-:W-:Y:S01]  /*a3b0*/  FFMA.FTZ R33, R180, UR4, R29 ;  /* 0x00000004b4217c23 */ /* 0x000fe2000801001d */
[----:B------:R-:W-:Y:S01]  /*a3c0*/  IADD3 R137, R158, 0x1, RZ ;  /* 0x000000019e897810 */ /* 0x000fe20007ffe0ff */
[----:B---3--:R-:W-:Y:S01]  /*a3d0*/  FFMA.FTZ R21, R186, UR4, R21 ;  /* 0x00000004ba157c23 */ /* 0x008fe20008010015 */
[CC--:B------:R-:W-:Y:S01]  /*a3e0*/  ISETP.GE.AND P4, PT, R150.reuse, R167.reuse, PT ;  /* 0x000000a79600720c */ /* 0x0c0fe20003f86270 */
[----:B------:R-:W3:Y:S01]  /*a3f0*/  I2F R140, R59 ;  /* 0x0000003b008c7306 */ /* 0x000ee20000201400 */
[-C--:B------:R-:W-:Y:S01]  /*a400*/  ISETP.GE.AND P5, PT, R150, R166.reuse, PT ;  /* 0x000000a69600720c */ /* 0x080fe20003fa6270 */
[----:B------:R-:W-:Y:S01]  /*a410*/  FFMA.FTZ R23, R186, UR4, R23 ;  /* 0x00000004ba177c23 */ /* 0x000fe20008010017 */
[----:B------:R-:W-:Y:S01]  /*a420*/  FSEL R143, R143, -INF , !P4 ;  /* 0xff8000008f8f7808 */ /* 0x000fe20006000000 */
[C---:B-1----:R-:W-:Y:S01]  /*a430*/  FFMA.FTZ R17, R146.reuse, UR4, R17 ;  /* 0x0000000492117c23 */ /* 0x042fe20008010011 */
[----:B------:R-:W-:Y:S01]  /*a440*/  FSEL R35, R35, -INF , !P5 ;  /* 0xff80000023237808 */ /* 0x000fe20006800000 */
[----:B------:R-:W-:Y:S01]  /*a450*/  FFMA.FTZ R19, R146, UR4, R19 ;  /* 0x0000000492137c23 */ /* 0x000fe20008010013 */
[C---:B------:R-:W-:Y:S01]  /*a460*/  ISETP.GE.AND P4, PT, R135.reuse, R167, PT ;  /* 0x000000a78700720c */ /* 0x040fe20003f86270 */
[----:B------:R-:W-:Y:S01]  /*a470*/  I2F R136, R137 ;  /* 0x0000008900887306 */ /* 0x000fe20000201400 */
[----:B------:R-:W-:Y:S01]  /*a480*/  ISETP.GE.AND P5, PT, R135, R166, PT ;  /* 0x000000a68700720c */ /* 0x000fe20003fa6270 */
[----:B--2---:R-:W-:Y:S01]  /*a490*/  FFMA.FTZ R15, R160, UR4, R15 ;  /* 0x00000004a00f7c23 */ /* 0x004fe2000801000f */
[----:B------:R-:W-:-:S02]  /*a4a0*/  FSEL R135, R33, -INF , !P3 ;  /* 0xff80000021877808 */ /* 0x000fc40005800000 */
[-C--:B------:R-:W-:Y:S02]  /*a4b0*/  ISETP.GE.AND P3, PT, R63, R167.reuse, PT ;  /* 0x000000a73f00720c */ /* 0x080fe40003f66270 */
[----:B------:R-:W-:Y:S01]  /*a4c0*/  FSEL R33, R31, -INF , !P6 ;  /* 0xff8000001f217808 */ /* 0x000fe20007000000 */
[----:B------:R-:W1:Y:S01]  /*a4d0*/  I2F R138, R137 ;  /* 0x00000089008a7306 */ /* 0x000e620000201400 */
[----:B------:R-:W-:Y:S01]  /*a4e0*/  ISETP.GE.AND P6, PT, R63, R166, PT ;  /* 0x000000a63f00720c */ /* 0x000fe20003fc6270 */
[----:B------:R-:W-:Y:S01]  /*a4f0*/  FFMA.FTZ R63, R160, UR4, R13 ;  /* 0x00000004a03f7c23 */ /* 0x000fe2000801000d */
[----:B------:R-:W-:Y:S01]  /*a500*/  FSEL R51, R51, -INF , !P4 ;  /* 0xff80000033337808 */ /* 0x000fe20006000000 */
[C---:B---3--:R-:W-:Y:S01]  /*a510*/  FFMA.FTZ R9, R140.reuse, UR4, R9 ;  /* 0x000000048c097c23 */ /* 0x048fe20008010009 */
[----:B------:R-:W-:Y:S01]  /*a520*/  ISETP.GE.AND P4, PT, R61, R167, PT ;  /* 0x000000a73d00720c */ /* 0x000fe20003f86270 */
[----:B------:R-:W-:Y:S01]  /*a530*/  FFMA.FTZ R140, R140, UR4, R11 ;  /* 0x000000048c8c7c23 */ /* 0x000fe2000801000b */
[----:B------:R-:W-:Y:S01]  /*a540*/  FSEL R45, R27, -INF , !P5 ;  /* 0xff8000001b2d7808 */ /* 0x000fe20006800000 */
[----:B------:R-:W-:Y:S01]  /*a550*/  I2F R169, R158 ;  /* 0x0000009e00a97306 */ /* 0x000fe20000201400 */
[----:B------:R-:W-:-:S02]  /*a560*/  FSEL R47, R21, -INF , !P3 ;  /* 0xff800000152f7808 */ /* 0x000fc40005800000 */
[-C--:B------:R-:W-:Y:S02]  /*a570*/  ISETP.GE.AND P5, PT, R61, R166.reuse, PT ;  /* 0x000000a63d00720c */ /* 0x080fe40003fa6270 */
[----:B------:R-:W-:Y:S02]  /*a580*/  ISETP.GE.AND P3, PT, R57, R167, PT ;  /* 0x000000a73900720c */ /* 0x000fe40003f66270 */
[----:B------:R-:W-:Y:S01]  /*a590*/  FSEL R39, R23, -INF , !P6 ;  /* 0xff80000017277808 */ /* 0x000fe20007000000 */
[----:B-1----:R-:W-:Y:S01]  /*a5a0*/  FFMA.FTZ R131, R138, UR4, R131 ;  /* 0x000000048a837c23 */ /* 0x002fe20008010083 */
[-C--:B------:R-:W-:Y:S01]  /*a5b0*/  ISETP.GE.AND P6, PT, R57, R166.reuse, PT ;  /* 0x000000a63900720c */ /* 0x080fe20003fc6270 */
[----:B------:R-:W1:Y:S01]  /*a5c0*/  I2F R175, R170 ;  /* 0x000000aa00af7306 */ /* 0x000e620000201400 */
[----:B------:R-:W-:Y:S02]  /*a5d0*/  FSEL R57, R17, -INF , !P4 ;  /* 0xff80000011397808 */ /* 0x000fe40006000000 */
[----:B------:R-:W-:-:S02]  /*a5e0*/  ISETP.GE.AND P4, PT, R181, R166, PT ;  /* 0x000000a6b500720c */ /* 0x000fc40003f86270 */
[----:B------:R-:W-:Y:S01]  /*a5f0*/  FSEL R61, R19, -INF , !P5 ;  /* 0xff800000133d7808 */ /* 0x000fe20006800000 */
[----:B------:R-:W-:Y:S01]  /*a600*/  FFMA.FTZ R19, R136, UR4, R129 ;  /* 0x0000000488137c23 */ /* 0x000fe20008010081 */
[----:B------:R-:W-:Y:S01]  /*a610*/  FSEL R63, R63, -INF , !P3 ;  /* 0xff8000003f3f7808 */ /* 0x000fe20005800000 */
[----:B------:R-:W-:Y:S01]  /*a620*/  I2F R171, R132 ;  /* 0x0000008400ab7306 */ /* 0x000fe20000201400 */
[----:B------:R-:W-:Y:S02]  /*a630*/  IADD3 R139, R158, 0x9, RZ ;  /* 0x000000099e8b7810 */ /* 0x000fe40007ffe0ff */
[C---:B------:R-:W-:Y:S02]  /*a640*/  ISETP.GE.AND P5, PT, R59.reuse, R167, PT ;  /* 0x000000a73b00720c */ /* 0x040fe40003fa6270 */
[----:B------:R-:W-:Y:S02]  /*a650*/  ISETP.GE.AND P3, PT, R59, R166, PT ;  /* 0x000000a63b00720c */ /* 0x000fe40003f66270 */
[----:B------:R-:W-:Y:S01]  /*a660*/  FSEL R244, R130, -INF , !P4 ;  /* 0xff80000082f47808 */ /* 0x000fe20006000000 */
[----:B------:R-:W2:Y:S01]  /*a670*/  I2F R148, R139 ;  /* 0x0000008b00947306 */ /* 0x000ea20000201400 */
[----:B------:R-:W-:Y:S01]  /*a680*/  FSEL R59, R15, -INF , !P6 ;  /* 0xff8000000f3b7808 */ /* 0x000fe20007000000 */
[----:B-1----:R-:W-:Y:S01]  /*a690*/  FFMA.FTZ R60, R175, UR4, R60 ;  /* 0x00000004af3c7c23 */ /* 0x002fe2000801003c */
[----:B------:R-:W-:-:S02]  /*a6a0*/  FSEL R130, R9, -INF , !P5 ;  /* 0xff80000009827808 */ /* 0x000fc40006800000 */
[----:B------:R-:W-:Y:S02]  /*a6b0*/  FSEL R129, R140, -INF , !P3 ;  /* 0xff8000008c817808 */ /* 0x000fe40005800000 */
[CC--:B------:R-:W-:Y:S01]  /*a6c0*/  ISETP.GE.AND P6, PT, R137.reuse, R167.reuse, PT ;  /* 0x000000a78900720c */ /* 0x0c0fe20003fc6270 */
[----:B------:R1:W3:Y:S01]  /*a6d0*/  I2F R150, R139 ;  /* 0x0000008b00967306 */ /* 0x0002e20000201400 */
[-C--:B------:R-:W-:Y:S02]  /*a6e0*/  ISETP.GE.AND P4, PT, R137, R166.reuse, PT ;  /* 0x000000a68900720c */ /* 0x080fe40003f86270 */
[C---:B------:R-:W-:Y:S02]  /*a6f0*/  ISETP.GE.AND P5, PT, R139.reuse, R167, PT ;  /* 0x000000a78b00720c */ /* 0x040fe40003fa6270 */
[----:B------:R-:W-:Y:S02]  /*a700*/  ISETP.GE.AND P3, PT, R139, R166, PT ;  /* 0x000000a68b00720c */ /* 0x000fe40003f66270 */
[----:B------:R-:W-:Y:S01]  /*a710*/  IADD3 R147, R158, 0x11, RZ ;  /* 0x000000119e937810 */ /* 0x000fe20007ffe0ff */
[----:B--2---:R-:W-:Y:S01]  /*a720*/  FFMA.FTZ R27, R148, UR4, R125 ;  /* 0x00000004941b7c23 */ /* 0x004fe2000801007d */
[C---:B------:R-:W-:Y:S01]  /*a730*/  IADD3 R29, R158.reuse, 0x19, RZ ;  /* 0x000000199e1d7810 */ /* 0x040fe20007ffe0ff */
[----:B------:R-:W-:Y:S01]  /*a740*/  I2F R140, R179 ;  /* 0x000000b3008c7306 */ /* 0x000fe20000201400 */
[----:B------:R-:W-:-:S02]  /*a750*/  IADD3 R25, R158, 0x21, RZ ;  /* 0x000000219e197810 */ /* 0x000fc40007ffe0ff */
[C---:B------:R-:W-:Y:S02]  /*a760*/  IADD3 R23, R158.reuse, 0x29, RZ ;  /* 0x000000299e177810 */ /* 0x040fe40007ffe0ff */
[C---:B------:R-:W-:Y:S01]  /*a770*/  IADD3 R149, R158.reuse, 0x31, RZ ;  /* 0x000000319e957810 */ /* 0x040fe20007ffe0ff */
[----:B-1----:R-:W1:Y:S01]  /*a780*/  LDSM.16.M88.4 R136, [R3+0x1c00] ;  /* 0x001c00000388783b */ /* 0x002e620000000200 */
[----:B------:R-:W-:Y:S01]  /*a790*/  IADD3 R31, R158, 0x39, RZ ;  /* 0x000000399e1f7810 */ /* 0x000fe20007ffe0ff */
[----:B------:R-:W2:Y:S01]  /*a7a0*/  I2F R142, R147 ;  /* 0x00000093008e7306 */ /* 0x000ea20000201400 */
[----:B------:R-:W-:Y:S01]  /*a7b0*/  FSEL R19, R19, -INF , !P6 ;  /* 0xff80000013137808 */ /* 0x000fe20007000000 */
[----:B---3--:R-:W-:Y:S01]  /*a7c0*/  FFMA.FTZ R127, R150, UR4, R127 ;  /* 0x00000004967f7c23 */ /* 0x008fe2000801007f */
[----:B------:R-:W-:Y:S01]  /*a7d0*/  FSEL R248, R131, -INF , !P4 ;  /* 0xff80000083f87808 */ /* 0x000fe20006000000 */
[----:B------:R-:W-:-:S04]  /*a7e0*/  DEPBAR.LE SB0, 0x0 ;  /* 0x000080000000791a */ /* 0x000fc80000000000 */
[----:B------:R3:W4:Y:S01]  /*a7f0*/  I2F R162, R147 ;  /* 0x0000009300a27306 */ /* 0x0007220000201400 */
[C---:B------:R-:W-:Y:S02]  /*a800*/  ISETP.GE.AND P6, PT, R147.reuse, R167, PT ;  /* 0x000000a79300720c */ /* 0x040fe40003fc6270 */
[----:B------:R-:W-:Y:S02]  /*a810*/  ISETP.GE.AND P4, PT, R147, R166, PT ;  /* 0x000000a69300720c */ /* 0x000fe40003f86270 */
[----:B------:R-:W-:Y:S02]  /*a820*/  FSEL R27, R27, -INF , !P5 ;  /* 0xff8000001b1b7808 */ /* 0x000fe40006800000 */
[----:B------:R-:W-:Y:S01]  /*a830*/  IADD3 R125, R158, 0x59, RZ ;  /* 0x000000599e7d7810 */ /* 0x000fe20007ffe0ff */
[----:B------:R-:W5:Y:S01]  /*a840*/  I2F R168, R29 ;  /* 0x0000001d00a87306 */ /* 0x000f620000201400 */
[----:B--2---:R-:W-:Y:S01]  /*a850*/  FFMA.FTZ R142, R142, UR4, R123 ;  /* 0x000000048e8e7c23 */ /* 0x004fe2000801007b */
[----:B------:R-:W-:-:S02]  /*a860*/  IADD3 R123, R158, 0x51, RZ ;  /* 0x000000519e7b7810 */ /* 0x000fc40007ffe0ff */
[-C--:B------:R-:W-:Y:S02]  /*a870*/  ISETP.GE.AND P5, PT, R29, R167.reuse, PT ;  /* 0x000000a71d00720c */ /* 0x080fe40003fa6270 */
[----:B------:R-:W-:Y:S02]  /*a880*/  FSEL R246, R127, -INF , !P3 ;  /* 0xff8000007ff67808 */ /* 0x000fe40005800000 */
[----:B------:R-:W2:Y:S01]  /*a890*/  I2F R180, R29 ;  /* 0x0000001d00b47306 */ /* 0x000ea20000201400 */
[----:B---3--:R-:W-:Y:S01]  /*a8a0*/  IADD3 R147, R158, 0x49, RZ ;  /* 0x000000499e937810 */ /* 0x008fe20007ffe0ff */
[----:B----4-:R-:W-:Y:S01]  /*a8b0*/  FFMA.FTZ R17, R162, UR4, R121 ;  /* 0x00000004a2117c23 */ /* 0x010fe20008010079 */
[----:B------:R-:W-:Y:S02]  /*a8c0*/  ISETP.GE.AND P3, PT, R29, R166, PT ;  /* 0x000000a61d00720c */ /* 0x000fe40003f66270 */
[----:B------:R-:W-:Y:S02]  /*a8d0*/  FSEL R242, R142, -INF , !P4 ;  /* 0xff8000008ef27808 */ /* 0x000fe40006000000 */
[----:B------:R-:W-:Y:S01]  /*a8e0*/  FSEL R17, R17, -INF , !P6 ;  /* 0xff80000011117808 */ /* 0x000fe20007000000 */
[----:B------:R-:W3:Y:S01]  /*a8f0*/  I2F R250, R25 ;  /* 0x0000001900fa7306 */ /* 0x000ee20000201400 */
[----:B-----5:R-:W-:Y:S01]  /*a900*/  FFMA.FTZ R21, R168, UR4, R117 ;  /* 0x00000004a8157c23 */ /* 0x020fe20008010075 */
[----:B------:R-:W-:-:S02]  /*a910*/  ISETP.GE.AND P6, PT, R25, R167, PT ;  /* 0x000000a71900720c */ /* 0x000fc40003fc6270 */
[----:B------:R-:W-:Y:S02]  /*a920*/  ISETP.GE.AND P4, PT, R25, R166, PT ;  /* 0x000000a61900720c */ /* 0x000fe40003f86270 */
[----:B------:R-:W-:Y:S01]  /*a930*/  FSEL R21, R21, -INF , !P5 ;  /* 0xff80000015157808 */ /* 0x000fe20006800000 */
[C---:B-1----:R-:W-:Y:S01]  /*a940*/  HMMA.16816.F32.BF16 R72, R152.reuse, R136, R72 ;  /* 0x000000889848723c */ /* 0x042fe20000041848 */
[----:B------:R-:W1:Y:S01]  /*a950*/  I2F R186, R25 ;  /* 0x0000001900ba7306 */ /* 0x000e620000201400 */
[----:B--2---:R-:W-:Y:S01]  /*a960*/  FFMA.FTZ R119, R180, UR4, R119 ;  /* 0x00000004b4777c23 */ /* 0x004fe20008010077 */
[----:B------:R-:W-:Y:S02]  /*a970*/  ISETP.GE.AND P5, PT, R23, R167, PT ;  /* 0x000000a71700720c */ /* 0x000fe40003fa6270 */
[----:B------:R-:W-:Y:S02]  /*a980*/  LOP3.LUT R176, R159, 0xa8, R192, 0xfe, !PT ;  /* 0x000000a89fb07812 */ /* 0x000fe400078efec0 */
[----:B------:R-:W-:Y:S01]  /*a990*/  FSEL R142, R119, -INF , !P3 ;  /* 0xff800000778e7808 */ /* 0x000fe20005800000 */
[----:B------:R-:W-:Y:S01]  /*a9a0*/  HMMA.16816.F32.BF16 R68, R152, R138, R68 ;  /* 0x0000008a9844723c */ /* 0x000fe20000041844 */
[----:B------:R-:W2:Y:S01]  /*a9b0*/  I2F R144, R23 ;  /* 0x0000001700907306 */ /* 0x000ea20000201400 */
[----:B---3--:R-:W-:Y:S01]  /*a9c0*/  FFMA.FTZ R15, R250, UR4, R113 ;  /* 0x00000004fa0f7c23 */ /* 0x008fe20008010071 */
[----:B------:R-:W-:-:S02]  /*a9d0*/  IADD3 R113, R158, 0x61, RZ ;  /* 0x000000619e717810 */ /* 0x000fc40007ffe0ff */
[----:B------:R-:W-:Y:S02]  /*a9e0*/  ISETP.GE.AND P3, PT, R23, R166, PT ;  /* 0x000000a61700720c */ /* 0x000fe40003f66270 */
[----:B------:R-:W-:Y:S02]  /*a9f0*/  FSEL R15, R15, -INF , !P6 ;  /* 0xff8000000f0f7808 */ /* 0x000fe40007000000 */
[----:B------:R-:W3:Y:S01]  /*aa00*/  I2F R146, R149 ;  /* 0x0000009500927306 */ /* 0x000ee20000201400 */
[----:B-1----:R-:W-:Y:S01]  /*aa10*/  FFMA.FTZ R186, R186, UR4, R115 ;  /* 0x00000004baba7c23 */ /* 0x002fe20008010073 */
[----:B------:R-:W-:Y:S02]  /*aa20*/  ISETP.GE.AND P6, PT, R149, R167, PT ;  /* 0x000000a79500720c */ /* 0x000fe40003fc6270 */
[----:B------:R-:W-:Y:S02]  /*aa30*/  LOP3.LUT R178, R159, 0xb0, R192, 0xfe, !PT ;  /* 0x000000b09fb27812 */ /* 0x000fe400078efec0 */
[----:B------:R-:W-:-:S02]  /*aa40*/  FSEL R186, R186, -INF , !P4 ;  /* 0xff800000baba7808 */ /* 0x000fc40006000000 */
[----:B------:R-:W1:Y:S01]  /*aa50*/  I2F R13, R23 ;  /* 0x00000017000d7306 */ /* 0x000e620000201400 */
[----:B--2---:R-:W-:Y:S01]  /*aa60*/  FFMA.FTZ R144, R144, UR4, R109 ;  /* 0x0000000490907c23 */ /* 0x004fe2000801006d */
[----:B------:R-:W-:Y:S02]  /*aa70*/  ISETP.GE.AND P4, PT, R149, R166, PT ;  /* 0x000000a69500720c */ /* 0x000fe40003f86270 */
[C-C-:B------:R-:W-:Y:S02]  /*aa80*/  LOP3.LUT R182, R159.reuse, 0xb8, R192.reuse, 0xfe, !PT ;  /* 0x000000b89fb67812 */ /* 0x140fe400078efec0 */
[----:B------:R-:W-:Y:S02]  /*aa90*/  LOP3.LUT R184, R159, 0xc0, R192, 0xfe, !PT ;  /* 0x000000c09fb87812 */ /* 0x000fe400078efec0 */
[----:B------:R-:W2:Y:S01]  /*aaa0*/  I2F R160, R149 ;  /* 0x0000009500a07306 */ /* 0x000ea20000201400 */
[----:B---3--:R-:W-:Y:S01]  /*aab0*/  FFMA.FTZ R25, R146, UR4, R105 ;  /* 0x0000000492197c23 */ /* 0x008fe20008010069 */
[----:B------:R-:W-:-:S02]  /*aac0*/  IADD3 R105, R158, 0x69, RZ ;  /* 0x000000699e697810 */ /* 0x000fc40007ffe0ff */
[----:B------:R-:W-:Y:S02]  /*aad0*/  LOP3.LUT R226, R159, 0xc8, R192, 0xfe, !PT ;  /* 0x000000c89fe27812 */ /* 0x000fe400078efec0 */
[----:B------:R-:W-:Y:S02]  /*aae0*/  FSEL R25, R25, -INF , !P6 ;  /* 0xff80000019197808 */ /* 0x000fe40007000000 */
[----:B------:R-:W3:Y:S01]  /*aaf0*/  I2F R252, R31 ;  /* 0x0000001f00fc7306 */ /* 0x000ee20000201400 */
[----:B-1----:R-:W-:Y:S01]  /*ab00*/  FFMA.FTZ R111, R13, UR4, R111 ;  /* 0x000000040d6f7c23 */ /* 0x002fe2000801006f */
[----:B------:R-:W-:Y:S01]  /*ab10*/  FSEL R13, R144, -INF , !P5 ;  /* 0xff800000900d7808 */ /* 0x000fe20006800000 */
[----:B------:R-:W-:Y:S01]  /*ab20*/  FFMA.FTZ R23, R140, UR4, R97 ;  /* 0x000000048c177c23 */ /* 0x000fe20008010061 */
[----:B------:R-:W-:Y:S02]  /*ab30*/  ISETP.GE.AND P5, PT, R31, R167, PT ;  /* 0x000000a71f00720c */ /* 0x000fe40003fa6270 */
[----:B------:R-:W-:-:S02]  /*ab40*/  FSEL R180, R111, -INF , !P3 ;  /* 0xff8000006fb47808 */ /* 0x000fc40005800000 */
[----:B------:R-:W1:Y:S01]  /*ab50*/  I2F R11, R31 ;  /* 0x0000001f000b7306 */ /* 0x000e620000201400 */
[----:B--2---:R-:W-:Y:S01]  /*ab60*/  FFMA.FTZ R107, R160, UR4, R107 ;  /* 0x00000004a06b7c23 */ /* 0x004fe2000801006b */
[----:B------:R-:W-:Y:S02]  /*ab70*/  ISETP.GE.AND P3, PT, R31, R166, PT ;  /* 0x000000a61f00720c */ /* 0x000fe40003f66270 */
[----:B------:R-:W-:Y:S02]  /*ab80*/  ISETP.GE.AND P6, PT, R179, R167, PT ;  /* 0x000000a7b300720c */ /* 0x000fe40003fc6270 */
[----:B------:R-:W-:Y:S02]  /*ab90*/  FSEL R150, R107, -INF , !P4 ;  /* 0xff8000006b967808 */ /* 0x000fe40006000000 */
[----:B------:R-:W2:Y:S01]  /*aba0*/  I2F R9, R179 ;  /* 0x000000b300097306 */ /* 0x000ea20000201400 */
[----:B---3--:R-:W-:Y:S01]  /*abb0*/  FFMA.FTZ R101, R252, UR4, R101 ;  /* 0x00000004fc657c23 */ /* 0x008fe20008010065 */
[----:B------:R-:W-:-:S02]  /*abc0*/  IADD3 R97, R158, 0x71, RZ ;  /* 0x000000719e617810 */ /* 0x000fc40007ffe0ff */
[----:B------:R-:W-:Y:S02]  /*abd0*/  ISETP.GE.AND P4, PT, R179, R166, PT ;  /* 0x000000a6b300720c */ /* 0x000fe40003f86270 */
[----:B------:R-:W-:Y:S02]  /*abe0*/  FSEL R23, R23, -INF , !P6 ;  /* 0xff80000017177808 */ /* 0x000fe40007000000 */
[----:B------:R-:W3:Y:S01]  /*abf0*/  I2F R131, R147 ;  /* 0x0000009300837306 */ /* 0x000ee20000201400 */
[----:B-1----:R-:W-:Y:S01]  /*ac00*/  FFMA.FTZ R103, R11, UR4, R103 ;  /* 0x000000040b677c23 */ /* 0x002fe20008010067 */
[----:B------:R-:W-:Y:S02]  /*ac10*/  FSEL R11, R101, -INF , !P5 ;  /* 0xff800000650b7808 */ /* 0x000fe40006800000 */
[----:B------:R-:W-:Y:S02]  /*ac20*/  ISETP.GE.AND P5, PT, R147, R167, PT ;  /* 0x000000a79300720c */ /* 0x000fe40003fa6270 */
[----:B------:R-:W-:-:S02]  /*ac30*/  FSEL R148, R103, -INF , !P3 ;  /* 0xff80000067947808 */ /* 0x000fc40005800000 */
[----:B------:R-:W1:Y:S01]  /*ac40*/  I2F R162, R147 ;  /* 0x0000009300a27306 */ /* 0x000e620000201400 */
[----:B--2---:R-:W-:Y:S01]  /*ac50*/  FFMA.FTZ R9, R9, UR4, R99 ;  /* 0x0000000409097c23 */ /* 0x004fe20008010063 */
[-C--:B------:R-:W-:Y:S02]  /*ac60*/  ISETP.GE.AND P3, PT, R147, R166.reuse, PT ;  /* 0x000000a69300720c */ /* 0x080fe40003f66270 */
[----:B------:R-:W-:Y:S02]  /*ac70*/  ISETP.GE.AND P6, PT, R123, R167, PT ;  /* 0x000000a77b00720c */ /* 0x000fe40003fc6270 */
[----:B------:R-:W-:Y:S02]  /*ac80*/  FSEL R168, R9, -INF , !P4 ;  /* 0xff80000009a87808 */ /* 0x000fe40006000000 */
[----:B------:R-:W2:Y:S01]  /*ac90*/  I2F R121, R123 ;  /* 0x0000007b00797306 */ /* 0x000ea20000201400 */
[----:B---3--:R-:W-:Y:S01]  /*aca0*/  FFMA.FTZ R131, R131, UR4, R93 ;  /* 0x0000000483837c23 */ /* 0x008fe2000801005d */
[----:B------:R-:W-:-:S02]  /*acb0*/  ISETP.GE.AND P4, PT, R123, R166, PT ;  /* 0x000000a67b00720c */ /* 0x000fc40003f86270 */
[--C-:B------:R-:W-:Y:S02]  /*acc0*/  LOP3.LUT R228, R159, 0xd0, R192.reuse, 0xfe, !PT ;  /* 0x000000d09fe47812 */ /* 0x100fe400078efec0 */
        /* <DEDUP_REMOVED lines=8> */
[----:B------:R-:W-:Y:S02]  /*ad50*/  IADD3 R89, R158, 0x81, RZ ;  /* 0x000000819e597810 */ /* 0x000fe40007ffe0ff */
[----:B------:R-:W-:Y:S02]  /*ad60*/  ISETP.GE.AND P3, PT, R125, R166, PT ;  /* 0x000000a67d00720c */ /* 0x000fe40003f66270 */
[--C-:B------:R-:W-:Y:S02]  /*ad70*/  LOP3.LUT R230, R159, 0xd8, R192.reuse, 0xfe, !PT ;  /* 0x000000d89fe67812 */ /* 0x100fe400078efec0 */
[----:B------:R-:W2:Y:S01]  /*ad80*/  I2F R250, R125 ;  /* 0x0000007d00fa7306 */ /* 0x000ea20000201400 */
[----:B---3--:R-:W-:Y:S01]  /*ad90*/  FFMA.FTZ R85, R117, UR4, R85 ;  /* 0x0000000475557c23 */ /* 0x008fe20008010055 */
[----:B------:R-:W-:-:S02]  /*ada0*/  LOP3.LUT R236, R159, 0xf0, R192, 0xfe, !PT ;  /* 0x000000f09fec7812 */ /* 0x000fc400078efec0 */
[C-C-:B------:R-:W-:Y:S02]  /*adb0*/  LOP3.LUT R234, R159.reuse, 0xe8, R192.reuse, 0xfe, !PT ;  /* 0x000000e89fea7812 */ /* 0x140fe400078efec0 */
[----:B------:R-:W-:Y:S02]  /*adc0*/  LOP3.LUT R152, R159, 0x10, R192, 0xfe, !PT ;  /* 0x000000109f987812 */ /* 0x000fe400078efec0 */
[----:B------:R-:W3:Y:S01]  /*add0*/  I2F R109, R113 ;  /* 0x00000071006d7306 */ /* 0x000ee20000201400 */
[----:B-1----:R-:W-:Y:S01]  /*ade0*/  FFMA.FTZ R91, R29, UR4, R91 ;  /* 0x000000041d5b7c23 */ /* 0x002fe2000801005b */
[----:B------:R-:W-:Y:S02]  /*adf0*/  FSEL R29, R121, -INF , !P6 ;  /* 0xff800000791d7808 */ /* 0x000fe40007000000 */
[----:B------:R-:W-:Y:S02]  /*ae00*/  ISETP.GE.AND P6, PT, R113, R167, PT ;  /* 0x000000a77100720c */ /* 0x000fe40003fc6270 */
[----:B------:R-:W-:-:S02]  /*ae10*/  FSEL R160, R91, -INF , !P4 ;  /* 0xff8000005ba07808 */ /* 0x000fc40006000000 */
[----:B------:R-:W1:Y:S01]  /*ae20*/  I2F R252, R105 ;  /* 0x0000006900fc7306 */ /* 0x000e620000201400 */
[----:B--2---:R-:W-:Y:S01]  /*ae30*/  FFMA.FTZ R31, R250, UR4, R87 ;  /* 0x00000004fa1f7c23 */ /* 0x004fe20008010057 */
[----:B------:R-:W-:Y:S02]  /*ae40*/  IADD3 R87, R158, 0x79, RZ ;  /* 0x000000799e577810 */ /* 0x000fe40007ffe0ff */
[----:B------:R-:W-:Y:S02]  /*ae50*/  ISETP.GE.AND P4, PT, R113, R166, PT ;  /* 0x000000a67100720c */ /* 0x000fe40003f86270 */
[----:B------:R-:W-:Y:S02]  /*ae60*/  LOP3.LUT R238, R159, 0xf8, R192, 0xfe, !PT ;  /* 0x000000f89fee7812 */ /* 0x000fe400078efec0 */
[----:B------:R-:W2:Y:S01]  /*ae70*/  I2F R146, R105 ;  /* 0x0000006900927306 */ /* 0x000ea20000201400 */
[----:B---3--:R-:W-:Y:S01]  /*ae80*/  FFMA.FTZ R109, R109, UR4, R81 ;  /* 0x000000046d6d7c23 */ /* 0x008fe20008010051 */
[----:B------:R-:W-:-:S02]  /*ae90*/  FSEL R81, R85, -INF , !P5 ;  /* 0xff80000055517808 */ /* 0x000fc40006800000 */
[-C--:B------:R-:W-:Y:S02]  /*aea0*/  ISETP.GE.AND P5, PT, R158, R167.reuse, PT ;  /* 0x000000a79e00720c */ /* 0x080fe40003fa6270 */
[----:B------:R-:W-:Y:S02]  /*aeb0*/  FSEL R158, R31, -INF , !P3 ;  /* 0xff8000001f9e7808 */ /* 0x000fe40005800000 */
[----:B------:R-:W3:Y:S01]  /*aec0*/  I2F R93, R97 ;  /* 0x00000061005d7306 */ /* 0x000ee20000201400 */
[----:B-1----:R-:W-:Y:S01]  /*aed0*/  FFMA.FTZ R79, R252, UR4, R79 ;  /* 0x00000004fc4f7c23 */ /* 0x002fe2000801004f */
[----:B------:R-:W-:Y:S02]  /*aee0*/  FSEL R31, R109, -INF , !P6 ;  /* 0xff8000006d1f7808 */ /* 0x000fe40007000000 */
[C---:B------:R-:W-:Y:S02]  /*aef0*/  ISETP.GE.AND P6, PT, R105.reuse, R166, PT ;  /* 0x000000a66900720c */ /* 0x040fe40003fc6270 */
[----:B------:R-:W-:-:S02]  /*af00*/  ISETP.GE.AND P3, PT, R105, R167, PT ;  /* 0x000000a76900720c */ /* 0x000fc40003f66270 */
[----:B------:R-:W1:Y:S01]  /*af10*/  I2F R140, R97 ;  /* 0x00000061008c7306 */ /* 0x000e620000201400 */
[----:B--2---:R-:W-:Y:S01]  /*af20*/  FFMA.FTZ R77, R146, UR4, R77 ;  /* 0x00000004924d7c23 */ /* 0x004fe2000801004d */
[----:B------:R-:W-:Y:S01]  /*af30*/  FSEL R146, R79, -INF , !P6 ;  /* 0xff8000004f927808 */ /* 0x000fe20007000000 */
[----:B------:R-:W-:Y:S01]  /*af40*/  FFMA.FTZ R79, R169, UR4, R128 ;  /* 0x00000004a94f7c23 */ /* 0x000fe20008010080 */
[----:B------:R-:W-:Y:S02]  /*af50*/  ISETP.GE.AND P6, PT, R132, R166, PT ;  /* 0x000000a68400720c */ /* 0x000fe40003fc6270 */
[----:B------:R-:W-:Y:S02]  /*af60*/  FSEL R77, R77, -INF , !P3 ;  /* 0xff8000004d4d7808 */ /* 0x000fe40005800000 */
[----:B------:R-:W2:Y:S01]  /*af70*/  I2F R250, R89 ;  /* 0x0000005900fa7306 */ /* 0x000ea20000201400 */
[----:B---3--:R-:W-:Y:S01]  /*af80*/  FFMA.FTZ R73, R93, UR4, R73 ;  /* 0x000000045d497c23 */ /* 0x008fe20008010049 */
[----:B------:R-:W-:-:S02]  /*af90*/  ISETP.GE.AND P3, PT, R97, R167, PT ;  /* 0x000000a76100720c */ /* 0x000fc40003f66270 */
[----:B------:R-:W-:Y:S02]  /*afa0*/  FSEL R79, R79, -INF , !P5 ;  /* 0xff8000004f4f7808 */ /* 0x000fe40006800000 */
[----:B------:R-:W-:Y:S02]  /*afb0*/  FSEL R73, R73, -INF , !P3 ;  /* 0xff80000049497808 */ /* 0x000fe40005800000 */
[----:B------:R-:W3:Y:S01]  /*afc0*/  I2F R144, R113 ;  /* 0x0000007100907306 */ /* 0x000ee20000201400 */
[----:B-1----:R-:W-:Y:S01]  /*afd0*/  FFMA.FTZ R75, R140, UR4, R75 ;  /* 0x000000048c4b7c23 */ /* 0x002fe2000801004b */
[-C--:B------:R-:W-:Y:S02]  /*afe0*/  ISETP.GE.AND P3, PT, R97, R166.reuse, PT ;  /* 0x000000a66100720c */ /* 0x080fe40003f66270 */
[----:B------:R-:W-:Y:S02]  /*aff0*/  ISETP.GE.AND P5, PT, R89, R166, PT ;  /* 0x000000a65900720c */ /* 0x000fe40003fa6270 */
[----:B------:R-:W-:-:S02]  /*b000*/  LOP3.LUT R156, R159, 0x18, R192, 0xfe, !PT ;  /* 0x000000189f9c7812 */ /* 0x000fc400078efec0 */
[----:B------:R-:W1:Y:S01]  /*b010*/  I2F R136, R89 ;  /* 0x0000005900887306 */ /* 0x000e620000201400 */
[----:B--2---:R-:W-:Y:S01]  /*b020*/  FFMA.FTZ R67, R250, UR4, R67 ;  /* 0x00000004fa437c23 */ /* 0x004fe20008010043 */
[C-C-:B------:R-:W-:Y:S02]  /*b030*/  LOP3.LUT R240, R159.reuse, 0x8, R192.reuse, 0xfe, !PT ;  /* 0x000000089ff07812 */ /* 0x140fe400078efec0 */
[C-C-:B------:R-:W-:Y:S02]  /*b040*/  LOP3.LUT R250, R159.reuse, 0x20, R192.reuse, 0xfe, !PT ;  /* 0x000000209ffa7812 */ /* 0x140fe400078efec0 */
        /* <DEDUP_REMOVED lines=8> */
[----:B------:R-:W-:Y:S01]  /*b0d0*/  FSEL R136, R67, -INF , !P5 ;  /* 0xff80000043887808 */ /* 0x000fe20006800000 */
[----:B------:R-:W-:Y:S01]  /*b0e0*/  FFMA.FTZ R67, R171, UR4, R4 ;  /* 0x00000004ab437c23 */ /* 0x000fe20008010004 */
[----:B------:R-:W-:Y:S02]  /*b0f0*/  ISETP.GE.AND P5, PT, R87, R166, PT ;  /* 0x000000a65700720c */ /* 0x000fe40003fa6270 */
[----:B------:R-:W-:-:S02]  /*b100*/  ISETP.GE.AND P4, PT, R132, R167, PT ;  /* 0x000000a78400720c */ /* 0x000fc40003f86270 */
[----:B------:R1:W4:Y:S01]  /*b110*/  I2F R173, R132 ;  /* 0x0000008400ad7306 */ /* 0x0003220000201400 */
[----:B--2---:R-:W-:Y:S01]  /*b120*/  FFMA.FTZ R71, R252, UR4, R71 ;  /* 0x00000004fc477c23 */ /* 0x004fe20008010047 */
[----:B------:R-:W-:Y:S02]  /*b130*/  FSEL R65, R65, -INF , !P3 ;  /* 0xff80000041417808 */ /* 0x000fe40005800000 */
        /* <DEDUP_REMOVED lines=9> */
[-C--:B------:R-:W-:Y:S01]  /*b1d0*/  ISETP.GE.AND P3, PT, R170, R167.reuse, PT ;  /* 0x000000a7aa00720c */ /* 0x080fe20003f66270 */
[----:B----4-:R-:W-:Y:S01]  /*b1e0*/  FFMA.FTZ R138, R173, UR4, R6 ;  /* 0x00000004ad8a7c23 */ /* 0x010fe20008010006 */
[----:B------:R-:W-:Y:S02]  /*b1f0*/  ISETP.GE.AND P4, PT, R172, R167, PT ;  /* 0x000000a7ac00720c */ /* 0x000fe40003f86270 */
[----:B------:R-:W-:-:S02]  /*b200*/  FSEL R132, R132, -INF , !P5 ;  /* 0xff80000084847808 */ /* 0x000fc40006800000 */
[----:B------:R-:W1:Y:S01]  /*b210*/  I2F R185, R176 ;  /* 0x000000b000b97306 */ /* 0x000e620000201400 */
[C---:B--2---:R-:W-:Y:S01]  /*b220*/  FFMA.FTZ R54, R183.reuse, UR4, R54 ;  /* 0x00000004b7367c23 */ /* 0x044fe20008010036 */
[-C--:B------:R-:W-:Y:S01]  /*b230*/  ISETP.GE.AND P5, PT, R174, R166.reuse, PT ;  /* 0x000000a6ae00720c */ /* 0x080fe20003fa6270 */
[----:B------:R-:W-:Y:S01]  /*b240*/  FFMA.FTZ R52, R183, UR4, R52 ;  /* 0x00000004b7347c23 */ /* 0x000fe20008010034 */
[----:B------:R-:W-:Y:S02]  /*b250*/  FSEL R138, R138, -INF , !P6 ;  /* 0xff8000008a8a7808 */ /* 0x000fe40007000000 */
[----:B------:R-:W-:Y:S02]  /*b260*/  ISETP.GE.AND P6, PT, R172, R166, PT ;  /* 0x000000a6ac00720c */ /* 0x000fe40003fc6270 */
[----:B------:R-:W2:Y:S01]  /*b270*/  I2F R187, R178 ;  /* 0x000000b200bb7306 */ /* 0x000ea20000201400 */
[C---:B---3--:R-:W-:Y:S01]  /*b280*/  FFMA.FTZ R56, R177.reuse, UR4, R56 ;  /* 0x00000004b1387c23 */ /* 0x048fe20008010038 */
[----:B------:R-:W-:Y:S01]  /*b290*/  FSEL R71, R60, -INF , !P3 ;  /* 0xff8000003c477808 */ /* 0x000fe20005800000 */
[----:B------:R-:W-:Y:S01]  /*b2a0*/  FFMA.FTZ R58, R177, UR4, R58 ;  /* 0x00000004b13a7c23 */ /* 0x000fe2000801003a */
[----:B------:R-:W-:-:S02]  /*b2b0*/  ISETP.GE.AND P3, PT, R174, R167, PT ;  /* 0x000000a7ae00720c */ /* 0x000fc40003f66270 */
[----:B------:R-:W-:Y:S02]  /*b2c0*/  FSEL R75, R56, -INF , !P4 ;  /* 0xff800000384b7808 */ /* 0x000fe40006000000 */
[----:B------:R-:W3:Y:S01]  /*b2d0*/  I2F R195, R182 ;  /* 0x000000b600c37306 */ /* 0x000ee20000201400 */
[C---:B-1----:R-:W-:Y:S01]  /*b2e0*/  FFMA.FTZ R115, R185.reuse, UR4, R48 ;  /* 0x00000004b9737c23 */ /* 0x042fe20008010030 */
[----:B------:R-:W-:Y:S01]  /*b2f0*/  FSEL R48, R54, -INF , !P5 ;  /* 0xff80000036307808 */ /* 0x000fe20006800000 */
[----:B------:R-:W-:Y:S01]  /*b300*/  FFMA.FTZ R50, R185, UR4, R50 ;  /* 0x00000004b9327c23 */ /* 0x000fe20008010032 */
[-C--:B------:R-:W-:Y:S02]  /*b310*/  ISETP.GE.AND P5, PT, R178, R166.reuse, PT ;  /* 0x000000a6b200720c */ /* 0x080fe40003fa6270 */
[----:B------:R-:W-:Y:S02]  /*b320*/  FSEL R128, R58, -INF , !P6 ;  /* 0xff8000003a807808 */ /* 0x000fe40007000000 */
[----:B------:R-:W1:Y:S01]  /*b330*/  I2F R197, R184 ;  /* 0x000000b800c57306 */ /* 0x000e620000201400 */
[C---:B--2---:R-:W-:Y:S01]  /*b340*/  FFMA.FTZ R46, R187.reuse, UR4, R46 ;  /* 0x00000004bb2e7c23 */ /* 0x044fe2000801002e */
[C---:B------:R-:W-:Y:S01]  /*b350*/  ISETP.GE.AND P4, PT, R176.reuse, R167, PT ;  /* 0x000000a7b000720c */ /* 0x040fe20003f86270 */
[----:B------:R-:W-:Y:S01]  /*b360*/  FFMA.FTZ R117, R187, UR4, R44 ;  /* 0x00000004bb757c23 */ /* 0x000fe2000801002c */
[----:B------:R-:W-:-:S02]  /*b370*/  ISETP.GE.AND P6, PT, R176, R166, PT ;  /* 0x000000a6b000720c */ /* 0x000fc40003fc6270 */
[----:B------:R-:W-:Y:S02]  /*b380*/  FSEL R105, R52, -INF , !P3 ;  /* 0xff80000034697808 */ /* 0x000fe40005800000 */
[----:B------:R-:W2:Y:S01]  /*b390*/  I2F R227, R226 ;  /* 0x000000e200e37306 */ /* 0x000ea20000201400 */
[C---:B---3--:R-:W-:Y:S01]  /*b3a0*/  FFMA.FTZ R125, R195.reuse, UR4, R40 ;  /* 0x00000004c37d7c23 */ /* 0x048fe20008010028 */
[----:B------:R-:W-:Y:S01]  /*b3b0*/  FSEL R40, R46, -INF , !P5 ;  /* 0xff8000002e287808 */ /* 0x000fe20006800000 */
[----:B------:R-:W-:Y:S01]  /*b3c0*/  FFMA.FTZ R42, R195, UR4, R42 ;  /* 0x00000004c32a7c23 */ /* 0x000fe2000801002a */
[----:B------:R-:W-:Y:S02]  /*b3d0*/  ISETP.GE.AND P3, PT, R178, R167, PT ;  /* 0x000000a7b200720c */ /* 0x000fe40003f66270 */
[----:B------:R-:W-:Y:S02]  /*b3e0*/  ISETP.GE.AND P5, PT, R184, R166, PT ;  /* 0x000000a6b800720c */ /* 0x000fe40003fa6270 */
[----:B------:R-:W3:Y:S01]  /*b3f0*/  I2F R141, R228 ;  /* 0x000000e4008d7306 */ /* 0x000ee20000201400 */
[----:B-1----:R-:W-:Y:S01]  /*b400*/  FFMA.FTZ R38, R197, UR4, R38 ;  /* 0x00000004c5267c23 */ /* 0x002fe20008010026 */
[----:B------:R-:W-:Y:S01]  /*b410*/  FSEL R115, R115, -INF , !P4 ;  /* 0xff80000073737808 */ /* 0x000fe20006000000 */
[----:B------:R-:W-:Y:S01]  /*b420*/  FFMA.FTZ R127, R197, UR4, R36 ;  /* 0x00000004c57f7c23 */ /* 0x000fe20008010024 */
[----:B------:R-:W-:-:S02]  /*b430*/  FSEL R44, R50, -INF , !P6 ;  /* 0xff800000322c7808 */ /* 0x000fc40007000000 */
[CC--:B------:R-:W-:Y:S02]  /*b440*/  ISETP.GE.AND P4, PT, R182.reuse, R167.reuse, PT ;  /* 0x000000a7b600720c */ /* 0x0c0fe40003f86270 */
[----:B------:R-:W1:Y:S01]  /*b450*/  I2F R231, R232 ;  /* 0x000000e800e77306 */ /* 0x000e620000201400 */
[-C--:B------:R-:W-:Y:S01]  /*b460*/  ISETP.GE.AND P6, PT, R182, R166.reuse, PT ;  /* 0x000000a6b600720c */ /* 0x080fe20003fc6270 */
[----:B--2---:R-:W-:Y:S01]  /*b470*/  FFMA.FTZ R139, R227, UR4, R32 ;  /* 0x00000004e38b7c23 */ /* 0x004fe20008010020 */
[----:B------:R-:W-:Y:S01]  /*b480*/  LOP3.LUT R6, R159, 0x30, R192, 0xfe, !PT ;  /* 0x000000309f067812 */ /* 0x000fe200078efec0 */
[----:B------:R-:W-:Y:S01]  /*b490*/  FFMA.FTZ R34, R227, UR4, R34 ;  /* 0x00000004e3227c23 */ /* 0x000fe20008010022 */
[----:B------:R-:W-:Y:S02]  /*b4a0*/  FSEL R117, R117, -INF , !P3 ;  /* 0xff80000075757808 */ /* 0x000fe40005800000 */
[----:B------:R-:W-:Y:S01]  /*b4b0*/  FSEL R32, R38, -INF , !P5 ;  /* 0xff80000026207808 */ /* 0x000fe20006800000 */
[----:B------:R-:W2:Y:S01]  /*b4c0*/  I2F R229, R230 ;  /* 0x000000e600e57306 */ /* 0x000ea20000201400 */
[C---:B---3--:R-:W-:Y:S01]  /*b4d0*/  FFMA.FTZ R30, R141.reuse, UR4, R30 ;  /* 0x000000048d1e7c23 */ /* 0x048fe2000801001e */
[----:B------:R-:W-:Y:S01]  /*b4e0*/  ISETP.GE.AND P3, PT, R184, R167, PT ;  /* 0x000000a7b800720c */ /* 0x000fe20003f66270 */
[----:B------:R-:W-:Y:S01]  /*b4f0*/  FFMA.FTZ R147, R141, UR4, R28 ;  /* 0x000000048d937c23 */ /* 0x000fe2000801001c */
[----:B------:R-:W-:-:S02]  /*b500*/  ISETP.GE.AND P5, PT, R228, R166, PT ;  /* 0x000000a6e400720c */ /* 0x000fc40003fa6270 */
[----:B------:R-:W-:Y:S02]  /*b510*/  FSEL R125, R125, -INF , !P4 ;  /* 0xff8000007d7d7808 */ /* 0x000fe40006000000 */
[----:B------:R-:W3:Y:S01]  /*b520*/  I2F R235, R236 ;  /* 0x000000ec00eb7306 */ /* 0x000ee20000201400 */
[----:B------:R-:W-:Y:S01]  /*b530*/  FSEL R36, R42, -INF , !P6 ;  /* 0xff8000002a247808 */ /* 0x000fe20007000000 */
[----:B-1----:R-:W-:Y:S01]  /*b540*/  FFMA.FTZ R22, R231, UR4, R22 ;  /* 0x00000004e7167c23 */ /* 0x002fe20008010016 */
[----:B------:R-:W-:Y:S01]  /*b550*/  LOP3.LUT R62, R159, 0x38, R192, 0xfe, !PT ;  /* 0x000000389f3e7812 */ /* 0x000fe200078efec0 */
[----:B------:R-:W-:Y:S01]  /*b560*/  FFMA.FTZ R20, R231, UR4, R20 ;  /* 0x00000004e7147c23 */ /* 0x000fe20008010014 */
[C---:B------:R-:W-:Y:S02]  /*b570*/  ISETP.GE.AND P4, PT, R226.reuse, R167, PT ;  /* 0x000000a7e200720c */ /* 0x040fe40003f86270 */
[----:B------:R-:W-:Y:S01]  /*b580*/  ISETP.GE.AND P6, PT, R226, R166, PT ;  /* 0x000000a6e200720c */ /* 0x000fe20003fc6270 */
[----:B------:R-:W1:Y:S01]  /*b590*/  I2F R233, R234 ;  /* 0x000000ea00e97306 */ /* 0x000e620000201400 */
[----:B------:R-:W-:Y:S01]  /*b5a0*/  LOP3.LUT R4, R159, 0x28, R192, 0xfe, !PT ;  /* 0x000000289f047812 */ /* 0x000fe200078efec0 */
[----:B--2---:R-:W-:Y:S01]  /*b5b0*/  FFMA.FTZ R149, R229, UR4, R24 ;  /* 0x00000004e5957c23 */ /* 0x004fe20008010018 */
[----:B------:R-:W-:Y:S01]  /*b5c0*/  LOP3.LUT R174, R159, 0x50, R192, 0xfe, !PT ;  /* 0x000000509fae7812 */ /* 0x000fe200078efec0 */
[----:B------:R-:W-:Y:S01]  /*b5d0*/  FFMA.FTZ R26, R229, UR4, R26 ;  /* 0x00000004e51a7c23 */ /* 0x000fe2000801001a */
[----:B------:R-:W-:-:S02]  /*b5e0*/  FSEL R127, R127, -INF , !P3 ;  /* 0xff8000007f7f7808 */ /* 0x000fc40005800000 */
[----:B------:R-:W-:Y:S01]  /*b5f0*/  FSEL R38, R30, -INF , !P5 ;  /* 0xff8000001e267808 */ /* 0x000fe20006800000 */
[----:B------:R-:W2:Y:S01]  /*b600*/  I2F R83, R152 ;  /* 0x0000009800537306 */ /* 0x000ea20000201400 */
[-C--:B------:R-:W-:Y:S01]  /*b610*/  ISETP.GE.AND P3, PT, R228, R167.reuse, PT ;  /* 0x000000a7e400720c */ /* 0x080fe20003f66270 */
[C---:B---3--:R-:W-:Y:S01]  /*b620*/  FFMA.FTZ R14, R235.reuse, UR4, R14 ;  /* 0x00000004eb0e7c23 */ /* 0x048fe2000801000e */
[-C--:B------:R-:W-:Y:S01]  /*b630*/  ISETP.GE.AND P5, PT, R232, R166.reuse, PT ;  /* 0x000000a6e800720c */ /* 0x080fe20003fa6270 */
[----:B------:R-:W-:Y:S01]  /*b640*/  FFMA.FTZ R12, R235, UR4, R12 ;  /* 0x00000004eb0c7c23 */ /* 0x000fe2000801000c */
[----:B------:R-:W-:Y:S02]  /*b650*/  LOP3.LUT R170, R159, 0x40, R192, 0xfe, !PT ;  /* 0x000000409faa7812 */ /* 0x000fe400078efec0 */
[----:B------:R-:W-:Y:S01]  /*b660*/  FSEL R139, R139, -INF , !P4 ;  /* 0xff8000008b8b7808 */ /* 0x000fe20006000000 */
[----:B------:R-:W3:Y:S01]  /*b670*/  I2F R237, R238 ;  /* 0x000000ee00ed7306 */ /* 0x000ee20000201400 */
[----:B------:R-:W-:Y:S01]  /*b680*/  FSEL R34, R34, -INF , !P6 ;  /* 0xff80000022227808 */ /* 0x000fe20007000000 */
[C---:B-1----:R-:W-:Y:S01]  /*b690*/  FFMA.FTZ R16, R233.reuse, UR4, R16 ;  /* 0x00000004e9107c23 */ /* 0x042fe20008010010 */
[C---:B------:R-:W-:Y:S01]  /*b6a0*/  ISETP.GE.AND P4, PT, R230.reuse, R167, PT ;  /* 0x000000a7e600720c */ /* 0x040fe20003f86270 */
[----:B------:R-:W-:Y:S01]  /*b6b0*/  FFMA.FTZ R18, R233, UR4, R18 ;  /* 0x00000004e9127c23 */ /* 0x000fe20008010012 */
[----:B------:R-:W-:-:S02]  /*b6c0*/  ISETP.GE.AND P6, PT, R230, R166, PT ;  /* 0x000000a6e600720c */ /* 0x000fc40003fc6270 */
[C-C-:B------:R-:W-:Y:S01]  /*b6d0*/  LOP3.LUT R172, R159.reuse, 0x48, R192.reuse, 0xfe, !PT ;  /* 0x000000489fac7812 */ /* 0x140fe200078efec0 */
[----:B------:R-:W1:Y:S01]  /*b6e0*/  I2F R85, R156 ;  /* 0x0000009c00557306 */ /* 0x000e620000201400 */
[----:B------:R-:W-:Y:S01]  /*b6f0*/  LOP3.LUT R184, R159, 0x70, R192, 0xfe, !PT ;  /* 0x000000709fb87812 */ /* 0x000fe200078efec0 */
[----:B--2---:R-:W-:Y:S01]  /*b700*/  FFMA.FTZ R120, R83, UR4, R120 ;  /* 0x0000000453787c23 */ /* 0x004fe20008010078 */
[----:B------:R-:W-:Y:S02]  /*b710*/  FSEL R147, R147, -INF , !P3 ;  /* 0xff80000093937808 */ /* 0x000fe40005800000 */
[----:B------:R-:W-:Y:S02]  /*b720*/  FSEL R46, R22, -INF , !P5 ;  /* 0xff800000162e7808 */ /* 0x000fe40006800000 */
[----:B------:R-:W-:Y:S01]  /*b730*/  ISETP.GE.AND P3, PT, R232, R167, PT ;  /* 0x000000a7e800720c */ /* 0x000fe20003f66270 */
[----:B------:R-:W2:Y:S01]  /*b740*/  I2F R239, R240 ;  /* 0x000000f000ef7306 */ /* 0x000ea20000201400 */
[----:B------:R-:W-:Y:S01]  /*b750*/  ISETP.GE.AND P5, PT, R236, R166, PT ;  /* 0x000000a6ec00720c */ /* 0x000fe20003fa6270 */
[----:B---3--:R-:W-:Y:S01]  /*b760*/  FFMA.FTZ R8, R237, UR4, R8 ;  /* 0x00000004ed087c23 */ /* 0x008fe20008010008 */
[----:B------:R-:W-:Y:S01]  /*b770*/  LOP3.LUT R176, R159, 0x58, R192, 0xfe, !PT ;  /* 0x000000589fb07812 */ /* 0x000fe200078efec0 */
[----:B------:R-:W-:Y:S01]  /*b780*/  FFMA.FTZ R10, R237, UR4, R10 ;  /* 0x00000004ed0a7c23 */ /* 0x000fe2000801000a */
[----:B------:R-:W-:-:S02]  /*b790*/  LOP3.LUT R178, R159, 0x60, R192, 0xfe, !PT ;  /* 0x000000609fb27812 */ /* 0x000fc400078efec0 */
[----:B------:R-:W-:Y:S01]  /*b7a0*/  FSEL R149, R149, -INF , !P4 ;  /* 0xff80000095957808 */ /* 0x000fe20006000000 */
[----:B------:R-:W3:Y:S01]  /*b7b0*/  I2F R91, R6 ;  /* 0x00000006005b7306 */ /* 0x000ee20000201400 */
[----:B------:R-:W-:Y:S01]  /*b7c0*/  FSEL R42, R26, -INF , !P6 ;  /* 0xff8000001a2a7808 */ /* 0x000fe20007000000 */
[----:B-1----:R-:W-:Y:S01]  /*b7d0*/  FFMA.FTZ R116, R85, UR4, R116 ;  /* 0x0000000455747c23 */ /* 0x002fe20008010074 */
[C---:B------:R-:W-:Y:S02]  /*b7e0*/  ISETP.GE.AND P4, PT, R234.reuse, R167, PT ;  /* 0x000000a7ea00720c */ /* 0x040fe40003f86270 */
[----:B------:R-:W-:Y:S02]  /*b7f0*/  ISETP.GE.AND P6, PT, R234, R166, PT ;  /* 0x000000a6ea00720c */ /* 0x000fe40003fc6270 */
[----:B------:R-:W-:Y:S01]  /*b800*/  LOP3.LUT R182, R159, 0x68, R192, 0xfe, !PT ;  /* 0x000000689fb67812 */ /* 0x000fe200078efec0 */
[----:B------:R-:W1:Y:S01]  /*b810*/  I2F R87, R250 ;  /* 0x000000fa00577306 */ /* 0x000e620000201400 */
[----:B------:R-:W-:Y:S01]  /*b820*/  FSEL R123, R20, -INF , !P3 ;  /* 0xff800000147b7808 */ /* 0x000fe20005800000 */
[----:B--2---:R-:W-:Y:S01]  /*b830*/  FFMA.FTZ R124, R239, UR4, R124 ;  /* 0x00000004ef7c7c23 */ /* 0x004fe2000801007c */
[----:B------:R-:W-:-:S02]  /*b840*/  FSEL R56, R14, -INF , !P5 ;  /* 0xff8000000e387808 */ /* 0x000fc40006800000 */
[-C--:B------:R-:W-:Y:S02]  /*b850*/  ISETP.GE.AND P3, PT, R236, R167.reuse, PT ;  /* 0x000000a7ec00720c */ /* 0x080fe40003f66270 */
[-C--:B------:R-:W-:Y:S01]  /*b860*/  ISETP.GE.AND P5, PT, R152, R167.reuse, PT ;  /* 0x000000a79800720c */ /* 0x080fe20003fa6270 */
[----:B------:R-:W2:Y:S01]  /*b870*/  I2F R93, R62 ;  /* 0x0000003e005d7306 */ /* 0x000ea20000201400 */
[----:B------:R-:W-:Y:S01]  /*b880*/  FSEL R50, R16, -INF , !P4 ;  /* 0xff80000010327808 */ /* 0x000fe20006000000 */
[----:B---3--:R-:W-:Y:S01]  /*b890*/  FFMA.FTZ R104, R91, UR4, R104 ;  /* 0x000000045b687c23 */ /* 0x008fe20008010068 */
[----:B------:R-:W-:Y:S02]  /*b8a0*/  FSEL R52, R18, -INF , !P6 ;  /* 0xff80000012347808 */ /* 0x000fe40007000000 */
[C---:B------:R-:W-:Y:S02]  /*b8b0*/  ISETP.GE.AND P4, PT, R238.reuse, R167, PT ;  /* 0x000000a7ee00720c */ /* 0x040fe40003f86270 */
[----:B------:R-:W-:Y:S01]  /*b8c0*/  ISETP.GE.AND P6, PT, R238, R166, PT ;  /* 0x000000a6ee00720c */ /* 0x000fe20003fc6270 */
[----:B------:R-:W3:Y:S01]  /*b8d0*/  I2F R89, R4 ;  /* 0x0000000400597306 */ /* 0x000ee20000201400 */
[----:B------:R-:W-:Y:S01]  /*b8e0*/  LOP3.LUT R28, R159, 0x78, R192, 0xfe, !PT ;  /* 0x000000789f1c7812 */ /* 0x000fe200078efec0 */
[----:B-1----:R-:W-:Y:S01]  /*b8f0*/  FFMA.FTZ R112, R87, UR4, R112 ;  /* 0x0000000457707c23 */ /* 0x002fe20008010070 */
[----:B------:R-:W-:-:S02]  /*b900*/  LOP3.LUT R24, R159, 0x80, R192, 0xfe, !PT ;  /* 0x000000809f187812 */ /* 0x000fc400078efec0 */
[----:B------:R-:W-:Y:S02]  /*b910*/  FSEL R54, R12, -INF , !P3 ;  /* 0xff8000000c367808 */ /* 0x000fe40005800000 */
[----:B------:R-:W-:Y:S01]  /*b920*/  FSEL R85, R120, -INF , !P5 ;  /* 0xff80000078557808 */ /* 0x000fe20006800000 */
[----:B------:R-:W1:Y:S01]  /*b930*/  I2F R99, R174 ;  /* 0x000000ae00637306 */ /* 0x000e620000201400 */
[----:B------:R-:W-:Y:S01]  /*b940*/  LOP3.LUT R185, R159, 0x30, R192, 0xfe, !PT ;  /* 0x000000309fb97812 */ /* 0x000fe200078efec0 */
[----:B--2---:R-:W-:Y:S01]  /*b950*/  FFMA.FTZ R100, R93, UR4, R100 ;  /* 0x000000045d647c23 */ /* 0x004fe20008010064 */
[-C--:B------:R-:W-:Y:S02]  /*b960*/  ISETP.GE.AND P3, PT, R240, R167.reuse, PT ;  /* 0x000000a7f000720c */ /* 0x080fe40003f66270 */
[----:B------:R-:W-:Y:S02]  /*b970*/  ISETP.GE.AND P5, PT, R6, R167, PT ;  /* 0x000000a70600720c */ /* 0x000fe40003fa6270 */
[----:B------:R-:W-:Y:S01]  /*b980*/  FSEL R58, R8, -INF , !P4 ;  /* 0xff800000083a7808 */ /* 0x000fe20006000000 */
[----:B------:R-:W2:Y:S01]  /*b990*/  I2F R95, R170 ;  /* 0x000000aa005f7306 */ /* 0x000ea20000201400 */
[----:B------:R-:W-:Y:S01]  /*b9a0*/  FSEL R60, R10, -INF , !P6 ;  /* 0xff8000000a3c7808 */ /* 0x000fe20007000000 */
[----:B---3--:R-:W-:Y:S01]  /*b9b0*/  FFMA.FTZ R108, R89, UR4, R108 ;  /* 0x00000004596c7c23 */ /* 0x008fe2000801006c */
[----:B------:R-:W-:-:S02]  /*b9c0*/  LOP3.LUT R113, R159, 0x8, R192, 0xfe, !PT ;  /* 0x000000089f717812 */ /* 0x000fc400078efec0 */
[-C--:B------:R-:W-:Y:S02]  /*b9d0*/  ISETP.GE.AND P4, PT, R156, R167.reuse, PT ;  /* 0x000000a79c00720c */ /* 0x080fe40003f86270 */
[-C--:B------:R-:W-:Y:S01]  /*b9e0*/  ISETP.GE.AND P6, PT, R250, R167.reuse, PT ;  /* 0x000000a7fa00720c */ /* 0x080fe20003fc6270 */
[----:B------:R-:W3:Y:S01]  /*b9f0*/  I2F R97, R172 ;  /* 0x000000ac00617306 */ /* 0x000ee20000201400 */
[----:B------:R-:W-:Y:S01]  /*ba00*/  FSEL R83, R124, -INF , !P3 ;  /* 0xff8000007c537808 */ /* 0x000fe20005800000 */
[----:B-1----:R-:W-:Y:S01]  /*ba10*/  FFMA.FTZ R88, R99, UR4, R88 ;  /* 0x0000000463587c23 */ /* 0x002fe20008010058 */
[----:B------:R-:W-:Y:S02]  /*ba20*/  FSEL R93, R104, -INF , !P5 ;  /* 0xff800000685d7808 */ /* 0x000fe40006800000 */
[-C--:B------:R-:W-:Y:S02]  /*ba30*/  ISETP.GE.AND P3, PT, R4, R167.reuse, PT ;  /* 0x000000a70400720c */ /* 0x080fe40003f66270 */
[----:B------:R-:W-:Y:S01]  /*ba40*/  ISETP.GE.AND P5, PT, R174, R167, PT ;  /* 0x000000a7ae00720c */ /* 0x000fe20003fa6270 */
[----:B------:R-:W1:Y:S01]  /*ba50*/  I2F R109, R184 ;  /* 0x000000b8006d7306 */ /* 0x000e620000201400 */
[----:B------:R-:W-:Y:S01]  /*ba60*/  FSEL R87, R116, -INF , !P4 ;  /* 0xff80000074577808 */ /* 0x000fe20006000000 */
[----:B--2---:R-:W-:Y:S01]  /*ba70*/  FFMA.FTZ R96, R95, UR4, R96 ;  /* 0x000000045f607c23 */ /* 0x004fe20008010060 */
[----:B------:R-:W-:-:S02]  /*ba80*/  FSEL R89, R112, -INF , !P6 ;  /* 0xff80000070597808 */ /* 0x000fc40007000000 */
[-C--:B------:R-:W-:Y:S02]  /*ba90*/  ISETP.GE.AND P4, PT, R62, R167.reuse, PT ;  /* 0x000000a73e00720c */ /* 0x080fe40003f86270 */
[-C--:B------:R-:W-:Y:S01]  /*baa0*/  ISETP.GE.AND P6, PT, R170, R167.reuse, PT ;  /* 0x000000a7aa00720c */ /* 0x080fe20003fc6270 */
[----:B------:R-:W2:Y:S01]  /*bab0*/  I2F R101, R176 ;  /* 0x000000b000657306 */ /* 0x000ea20000201400 */
[----:B------:R-:W-:Y:S01]  /*bac0*/  LOP3.LUT R155, R159, 0x18, R192, 0xfe, !PT ;  /* 0x000000189f9b7812 */ /* 0x000fe200078efec0 */
[----:B---3--:R-:W-:Y:S01]  /*bad0*/  FFMA.FTZ R92, R97, UR4, R92 ;  /* 0x00000004615c7c23 */ /* 0x008fe2000801005c */
[----:B------:R-:W-:Y:S02]  /*bae0*/  FSEL R91, R108, -INF , !P3 ;  /* 0xff8000006c5b7808 */ /* 0x000fe40005800000 */
[C-C-:B------:R-:W-:Y:S02]  /*baf0*/  LOP3.LUT R227, R159.reuse, 0x40, R192.reuse, 0xfe, !PT ;  /* 0x000000409fe37812 */ /* 0x140fe400078efec0 */
[----:B------:R-:W-:Y:S01]  /*bb00*/  LOP3.LUT R229, R159, 0x48, R192, 0xfe, !PT ;  /* 0x000000489fe57812 */ /* 0x000fe200078efec0 */
[----:B------:R-:W3:Y:S01]  /*bb10*/  I2F R103, R178 ;  /* 0x000000b200677306 */ /* 0x000ee20000201400 */
[----:B------:R-:W-:Y:S01]  /*bb20*/  FSEL R153, R88, -INF , !P5 ;  /* 0xff80000058997808 */ /* 0x000fe20006800000 */
[----:B-1----:R-:W-:Y:S01]  /*bb30*/  FFMA.FTZ R72, R109, UR4, R72 ;  /* 0x000000046d487c23 */ /* 0x002fe20008010048 */
[----:B------:R-:W-:-:S02]  /*bb40*/  ISETP.GE.AND P3, PT, R172, R167, PT ;  /* 0x000000a7ac00720c */ /* 0x000fc40003f66270 */
[-C--:B------:R-:W-:Y:S02]  /*bb50*/  ISETP.GE.AND P5, PT, R184, R167.reuse, PT ;  /* 0x000000a7b800720c */ /* 0x080fe40003fa6270 */
[----:B------:R-:W-:Y:S01]  /*bb60*/  LOP3.LUT R177, R159, 0x20, R192, 0xfe, !PT ;  /* 0x000000209fb17812 */ /* 0x000fe200078efec0 */
[----:B------:R-:W1:Y:S01]  /*bb70*/  I2F R107, R182 ;  /* 0x000000b6006b7306 */ /* 0x000e620000201400 */
[----:B------:R-:W-:Y:S01]  /*bb80*/  FSEL R95, R100, -INF , !P4 ;  /* 0xff800000645f7808 */ /* 0x000fe20006000000 */
[----:B--2---:R-:W-:Y:S01]  /*bb90*/  FFMA.FTZ R84, R101, UR4, R84 ;  /* 0x0000000465547c23 */ /* 0x004fe20008010054 */
[----:B------:R-:W-:Y:S02]  /*bba0*/  FSEL R97, R96, -INF , !P6 ;  /* 0xff80000060617808 */ /* 0x000fe40007000000 */
[-C--:B------:R-:W-:Y:S02]  /*bbb0*/  ISETP.GE.AND P4, PT, R176, R167.reuse, PT ;  /* 0x000000a7b000720c */ /* 0x080fe40003f86270 */
[----:B------:R-:W-:Y:S01]  /*bbc0*/  ISETP.GE.AND P6, PT, R178, R167, PT ;  /* 0x000000a7b200720c */ /* 0x000fe20003fc6270 */
[----:B------:R-:W2:Y:S01]  /*bbd0*/  I2F R141, R121 ;  /* 0x00000079008d7306 */ /* 0x000ea20000201400 */
[----:B---3--:R-:W-:Y:S01]  /*bbe0*/  FFMA.FTZ R80, R103, UR4, R80 ;  /* 0x0000000467507c23 */ /* 0x008fe20008010050 */
[----:B------:R-:W-:-:S02]  /*bbf0*/  FSEL R137, R92, -INF , !P3 ;  /* 0xff8000005c897808 */ /* 0x000fc40005800000 */
[----:B------:R-:W-:Y:S02]  /*bc00*/  FSEL R173, R72, -INF , !P5 ;  /* 0xff80000048ad7808 */ /* 0x000fe40006800000 */
[----:B------:R-:W-:Y:S02]  /*bc10*/  ISETP.GE.AND P3, PT, R182, R167, PT ;  /* 0x000000a7b600720c */ /* 0x000fe40003f66270 */
[----:B------:R-:W3:Y:S01]  /*bc20*/  I2F R111, R28 ;  /* 0x0000001c006f7306 */ /* 0x000ee20000201400 */
[----:B-1----:R-:W-:Y:S01]  /*bc30*/  FFMA.FTZ R76, R107, UR4, R76 ;  /* 0x000000046b4c7c23 */ /* 0x002fe2000801004c */
[----:B------:R-:W-:Y:S02]  /*bc40*/  ISETP.GE.AND P5, PT, R121, R166, PT ;  /* 0x000000a67900720c */ /* 0x000fe40003fa6270 */
[C-C-:B------:R-:W-:Y:S02]  /*bc50*/  LOP3.LUT R181, R159.reuse, 0x28, R192.reuse, 0xfe, !PT ;  /* 0x000000289fb57812 */ /* 0x140fe400078efec0 */
[----:B------:R-:W-:-:S02]  /*bc60*/  LOP3.LUT R195, R159, 0x38, R192, 0xfe, !PT ;  /* 0x000000389fc37812 */ /* 0x000fc400078efec0 */
[----:B------:R-:W1:Y:S01]  /*bc70*/  I2F R119, R24 ;  /* 0x0000001800777306 */ /* 0x000e620000201400 */
[----:B--2---:R-:W-:Y:S01]  /*bc80*/  FFMA.FTZ R8, R141, UR4, R122 ;  /* 0x000000048d087c23 */ /* 0x004fe2000801007a */
[----:B------:R-:W-:Y:S02]  /*bc90*/  FSEL R157, R84, -INF , !P4 ;  /* 0xff800000549d7808 */ /* 0x000fe40006000000 */
[----:B------:R-:W-:Y:S02]  /*bca0*/  FSEL R169, R80, -INF , !P6 ;  /* 0xff80000050a97808 */ /* 0x000fe40007000000 */
[-C--:B------:R-:W-:Y:S02]  /*bcb0*/  ISETP.GE.AND P4, PT, R28, R167.reuse, PT ;  /* 0x000000a71c00720c */ /* 0x080fe40003f86270 */
[----:B------:R-:W2:Y:S01]  /*bcc0*/  I2F R187, R185 ;  /* 0x000000b900bb7306 */ /* 0x000ea20000201400 */
[----:B------:R-:W-:Y:S01]  /*bcd0*/  ISETP.GE.AND P6, PT, R24, R167, PT ;  /* 0x000000a71800720c */ /* 0x000fe20003fc6270 */
[----:B---3--:R-:W-:Y:S01]  /*bce0*/  FFMA.FTZ R68, R111, UR4, R68 ;  /* 0x000000046f447c23 */ /* 0x008fe20008010044 */
[----:B------:R-:W-:-:S02]  /*bcf0*/  FSEL R167, R76, -INF , !P3 ;  /* 0xff8000004ca77808 */ /* 0x000fc40005800000 */
[----:B------:R-:W-:Y:S02]  /*bd00*/  FSEL R8, R8, -INF , !P5 ;  /* 0xff80000008087808 */ /* 0x000fe40006800000 */
[-C--:B------:R-:W-:Y:S01]  /*bd10*/  ISETP.GE.AND P3, PT, R113, R166.reuse, PT ;  /* 0x000000a67100720c */ /* 0x080fe20003f66270 */
[----:B------:R3:W4:Y:S01]  /*bd20*/  I2F R131, R113 ;  /* 0x0000007100837306 */ /* 0x0007220000201400 */
[----:B-1----:R-:W-:Y:S01]  /*bd30*/  FFMA.FTZ R64, R119, UR4, R64 ;  /* 0x0000000477407c23 */ /* 0x002fe20008010040 */
[----:B------:R-:W-:Y:S02]  /*bd40*/  ISETP.GE.AND P5, PT, R185, R166, PT ;  /* 0x000000a6b900720c */ /* 0x000fe40003fa6270 */
[C-C-:B------:R-:W-:Y:S02]  /*bd50*/  LOP3.LUT R103, R159.reuse, 0x50, R192.reuse, 0xfe, !PT ;  /* 0x000000509f677812 */ /* 0x140fe400078efec0 */
[----:B------:R-:W-:Y:S02]  /*bd60*/  LOP3.LUT R109, R159, 0x58, R192, 0xfe, !PT ;  /* 0x000000589f6d7812 */ /* 0x000fe400078efec0 */
[----:B------:R-:W1:Y:S01]  /*bd70*/  I2F R171, R155 ;  /* 0x0000009b00ab7306 */ /* 0x000e620000201400 */
[----:B--2---:R-:W-:Y:S01]  /*bd80*/  FFMA.FTZ R106, R187, UR4, R106 ;  /* 0x00000004bb6a7c23 */ /* 0x004fe2000801006a */
[----:B------:R-:W-:-:S02]  /*bd90*/  FSEL R175, R68, -INF , !P4 ;  /* 0xff80000044af7808 */ /* 0x000fc40006000000 */
[-C--:B------:R-:W-:Y:S02]  /*bda0*/  ISETP.GE.AND P4, PT, R155, R166.reuse, PT ;  /* 0x000000a69b00720c */ /* 0x080fe40003f86270 */
[----:B------:R-:W-:Y:S02]  /*bdb0*/  FSEL R152, R106, -INF , !P5 ;  /* 0xff8000006a987808 */ /* 0x000fe40006800000 */
[----:B------:R-:W2:Y:S01]  /*bdc0*/  I2F R99, R227 ;  /* 0x000000e300637306 */ /* 0x000ea20000201400 */
[----:B---3--:R-:W-:Y:S01]  /*bdd0*/  LOP3.LUT R113, R159, 0x60, R192, 0xfe, !PT ;  /* 0x000000609f717812 */ /* 0x008fe200078efec0 */
[----:B----4-:R-:W-:Y:S01]  /*bde0*/  FFMA.FTZ R4, R131, UR4, R126 ;  /* 0x0000000483047c23 */ /* 0x010fe2000801007e */
[----:B------:R-:W-:Y:S02]  /*bdf0*/  FSEL R131, R64, -INF , !P6 ;  /* 0xff80000040837808 */ /* 0x000fe40007000000 */
[-C--:B------:R-:W-:Y:S02]  /*be00*/  ISETP.GE.AND P6, PT, R177, R166.reuse, PT ;  /* 0x000000a6b100720c */ /* 0x080fe40003fc6270 */
[----:B------:R-:W-:Y:S01]  /*be10*/  ISETP.GE.AND P5, PT, R103, R166, PT ;  /* 0x000000a66700720c */ /* 0x000fe20003fa6270 */
[----:B------:R-:W3:Y:S01]  /*be20*/  I2F R101, R229 ;  /* 0x000000e500657306 */ /* 0x000ee20000201400 */
[----:B------:R-:W-:Y:S01]  /*be30*/  LOP3.LUT R141, R159, 0x68, R192, 0xfe, !PT ;  /* 0x000000689f8d7812 */ /* 0x000fe200078efec0 */
[----:B-1----:R-:W-:Y:S01]  /*be40*/  FFMA.FTZ R24, R171, UR4, R118 ;  /* 0x00000004ab187c23 */ /* 0x002fe20008010076 */
[----:B------:R-:W-:-:S02]  /*be50*/  LOP3.LUT R155, R159, 0x70, R192, 0xfe, !PT ;  /* 0x000000709f9b7812 */ /* 0x000fc400078efec0 */
[----:B------:R-:W-:Y:S02]  /*be60*/  FSEL R4, R4, -INF , !P3 ;  /* 0xff80000004047808 */ /* 0x000fe40005800000 */
[----:B------:R-:W-:Y:S01]  /*be70*/  FSEL R24, R24, -INF , !P4 ;  /* 0xff80000018187808 */ /* 0x000fe20006000000 */
[----:B------:R1:W4:Y:S01]  /*be80*/  I2F R179, R177 ;  /* 0x000000b100b37306 */ /* 0x0003220000201400 */
[----:B--2---:R-:W-:Y:S01]  /*be90*/  FFMA.FTZ R98, R99, UR4, R98 ;  /* 0x0000000463627c23 */ /* 0x004fe20008010062 */
[-C--:B------:R-:W-:Y:S02]  /*bea0*/  ISETP.GE.AND P3, PT, R181, R166.reuse, PT ;  /* 0x000000a6b500720c */ /* 0x080fe40003f66270 */
[----:B------:R-:W-:-:S04]  /*beb0*/  ISETP.GE.AND P4, PT, R195, R166, PT ;  /* 0x000000a6c300720c */ /* 0x000fc80003f86270 */
[----:B------:R-:W2:Y:S01]  /*bec0*/  I2F R183, R181 ;  /* 0x000000b500b77306 */ /* 0x000ea20000201400 */
[----:B---3--:R-:W-:-:S07]  /*bed0*/  FFMA.FTZ R94, R101, UR4, R94 ;  /* 0x00000004655e7c23 */ /* 0x008fce000801005e */
[----:B------:R-:W3:Y:S01]  /*bee0*/  I2F R197, R195 ;  /* 0x000000c300c57306 */ /* 0x000ee20000201400 */
[----:B-1----:R-:W-:Y:S01]  /*bef0*/  LOP3.LUT R177, R159, 0x78, R192, 0xfe, !PT ;  /* 0x000000789fb17812 */ /* 0x002fe200078efec0 */
[----:B----4-:R-:W-:-:S05]  /*bf00*/  FFMA.FTZ R28, R179, UR4, R114 ;  /* 0x00000004b31c7c23 */ /* 0x010fca0008010072 */
[----:B------:R-:W-:Y:S01]  /*bf10*/  FSEL R28, R28, -INF , !P6 ;  /* 0xff8000001c1c7808 */ /* 0x000fe20007000000 */
[----:B------:R1:W4:Y:S01]  /*bf20*/  I2F R107, R103 ;  /* 0x00000067006b7306 */ /* 0x0003220000201400 */
[----:B--2---:R-:W-:Y:S01]  /*bf30*/  FFMA.FTZ R110, R183, UR4, R110 ;  /* 0x00000004b76e7c23 */ /* 0x004fe2000801006e */
[----:B------:R-:W-:-:S04]  /*bf40*/  ISETP.GE.AND P6, PT, R227, R166, PT ;  /* 0x000000a6e300720c */ /* 0x000fc80003fc6270 */
[----:B------:R-:W-:Y:S02]  /*bf50*/  FSEL R228, R110, -INF , !P3 ;  /* 0xff8000006ee47808 */ /* 0x000fe40005800000 */
[----:B------:R-:W2:Y:S01]  /*bf60*/  I2F R111, R109 ;  /* 0x0000006d006f7306 */ /* 0x000ea20000201400 */
[----:B---3--:R-:W-:Y:S01]  /*bf70*/  FFMA.FTZ R102, R197, UR4, R102 ;  /* 0x00000004c5667c23 */ /* 0x008fe20008010066 */
[----:B------:R-:W-:Y:S02]  /*bf80*/  FSEL R156, R98, -INF , !P6 ;  /* 0xff800000629c7808 */ /* 0x000fe40007000000 */
[-C--:B------:R-:W-:Y:S02]  /*bf90*/  ISETP.GE.AND P3, PT, R229, R166.reuse, PT ;  /* 0x000000a6e500720c */ /* 0x080fe40003f66270 */
[----:B------:R-:W-:Y:S02]  /*bfa0*/  FSEL R226, R102, -INF , !P4 ;  /* 0xff80000066e27808 */ /* 0x000fe40006000000 */
[----:B------:R-:W3:Y:S01]  /*bfb0*/  I2F R119, R113 ;  /* 0x0000007100777306 */ /* 0x000ee20000201400 */
[----:B-1----:R-:W-:Y:S01]  /*bfc0*/  LOP3.LUT R103, R159, 0x80, R192, 0xfe, !PT ;  /* 0x000000809f677812 */ /* 0x002fe200078efec0 */
[----:B----4-:R-:W-:Y:S01]  /*bfd0*/  FFMA.FTZ R90, R107, UR4, R90 ;  /* 0x000000046b5a7c23 */ /* 0x010fe2000801005a */
[----:B------:R-:W-:-:S02]  /*bfe0*/  ISETP.GE.AND P4, PT, R109, R166, PT ;  /* 0x000000a66d00720c */ /* 0x000fc40003f86270 */
[-C--:B------:R-:W-:Y:S02]  /*bff0*/  ISETP.GE.AND P6, PT, R113, R166.reuse, PT ;  /* 0x000000a67100720c */ /* 0x080fe40003fc6270 */
[----:B------:R-:W-:Y:S01]  /*c000*/  FSEL R184, R94, -INF , !P3 ;  /* 0xff8000005eb87808 */ /* 0x000fe20005800000 */
[----:B------:R-:W1:Y:S01]  /*c010*/  I2F R121, R141 ;  /* 0x0000008d00797306 */ /* 0x000e620000201400 */
[----:B--2---:R-:W-:Y:S01]  /*c020*/  FFMA.FTZ R86, R111, UR4, R86 ;  /* 0x000000046f567c23 */ /* 0x004fe20008010056 */
[----:B------:R-:W-:Y:S02]  /*c030*/  FSEL R182, R90, -INF , !P5 ;  /* 0xff8000005ab67808 */ /* 0x000fe40006800000 */
[-C--:B------:R-:W-:Y:S02]  /*c040*/  ISETP.GE.AND P3, PT, R141, R166.reuse, PT ;  /* 0x000000a68d00720c */ /* 0x080fe40003f66270 */
[----:B------:R-:W-:Y:S02]  /*c050*/  FSEL R178, R86, -INF , !P4 ;  /* 0xff80000056b27808 */ /* 0x000fe40006000000 */
[----:B------:R-:W2:Y:S01]  /*c060*/  I2F R171, R155 ;  /* 0x0000009b00ab7306 */ /* 0x000ea20000201400 */
[----:B---3--:R-:W-:Y:S01]  /*c070*/  FFMA.FTZ R82, R119, UR4, R82 ;  /* 0x0000000477527c23 */ /* 0x008fe20008010052 */
[----:B------:R-:W-:Y:S01]  /*c080*/  BAR.SYNC.DEFER_BLOCKING 0x0 ;  /* 0x0000000000007b1d */ /* 0x000fe20000010000 */
[----:B------:R-:W-:-:S02]  /*c090*/  ISETP.GE.AND P5, PT, R155, R166, PT ;  /* 0x000000a69b00720c */ /* 0x000fc40003fa6270 */
[-C--:B------:R-:W-:Y:S02]  /*c0a0*/  ISETP.GE.AND P4, PT, R177, R166.reuse, PT ;  /* 0x000000a6b100720c */ /* 0x080fe40003f86270 */
[----:B------:R-:W-:Y:S01]  /*c0b0*/  FSEL R176, R82, -INF , !P6 ;  /* 0xff80000052b07808 */ /* 0x000fe20007000000 */
[----:B------:R-:W3:Y:S01]  /*c0c0*/  I2F R99, R177 ;  /* 0x000000b100637306 */ /* 0x000ee20000201400 */
[----:B-1----:R-:W-:Y:S01]  /*c0d0*/  FFMA.FTZ R78, R121, UR4, R78 ;  /* 0x00000004794e7c23 */ /* 0x002fe2000801004e */
[----:B------:R-:W-:-:S04]  /*c0e0*/  ISETP.GE.AND P6, PT, R103, R166, PT ;  /* 0x000000a66700720c */ /* 0x000fc80003fc6270 */
[----:B------:R-:W-:Y:S02]  /*c0f0*/  FSEL R174, R78, -INF , !P3 ;  /* 0xff8000004eae7808 */ /* 0x000fe40005800000 */
[----:B------:R-:W1:Y:S01]  /*c100*/  I2F R101, R103 ;  /* 0x0000006700657306 */ /* 0x000e620000201400 */
[----:B--2---:R-:W-:-:S05]  /*c110*/  FFMA.FTZ R74, R171, UR4, R74 ;  /* 0x00000004ab4a7c23 */ /* 0x004fca000801004a */
[----:B------:R-:W-:Y:S01]  /*c120*/  FSEL R172, R74, -INF , !P5 ;  /* 0xff8000004aac7808 */ /* 0x000fe20006800000 */
[----:B---3--:R-:W-:-:S05]  /*c130*/  FFMA.FTZ R70, R99, UR4, R70 ;  /* 0x0000000463467c23 */ /* 0x008fca0008010046 */
[----:B------:R-:W-:Y:S01]  /*c140*/  FSEL R170, R70, -INF , !P4 ;  /* 0xff80000046aa7808 */ /* 0x000fe20006000000 */
[----:B-1----:R-:W-:-:S05]  /*c150*/  FFMA.FTZ R66, R101, UR4, R66 ;  /* 0x0000000465427c23 */ /* 0x002fca0008010042 */
[----:B------:R-:W-:Y:S01]  /*c160*/  FSEL R166, R66, -INF , !P6 ;  /* 0xff80000042a67808 */ /* 0x000fe20007000000 */
[----:B------:R-:W-:Y:S05]  /*c170*/  @!P2 BRA `(.L_x_1650) ;  /* 0x00000a000000a947 */ /* 0x000fea0003800000 */
[----:B------:R-:W-:Y:S01]  /*c180*/  ULDC.64 UR10, c[0x0][0x118] ;  /* 0x00004600000a7ab9 */ /* 0x000fe20000000a00 */
[----:B------:R-:W-:Y:S01]  /*c190*/  MOV R6, c[0x0][0x198] ;  /* 0x0000660000067a02 */ /* 0x000fe20000000f00 */
[----:B------:R-:W-:Y:S05]  /*c1a0*/  @!P1 BRA `(.L_x_1651) ;  /* 0x000003a000009947 */ /* 0x000fea0003800000 */
[----:B------:R-:W-:Y:S02]  /*c1b0*/  IABS R10, c[0x0][0x2d0] ;  /* 0x0000b400000a7a13 */ /* 0x000fe40000000000 */
[----:B------:R-:W-:Y:S02]  /*c1c0*/  IADD3 R18, R159, -0x100, RZ ;  /* 0xffffff009f127810 */ /* 0x000fe40007ffe0ff */
[----:B------:R-:W1:Y:S01]  /*c1d0*/  I2F.RP R16, R10 ;  /* 0x0000000a00107306 */ /* 0x000e620000209400 */
        /* <DEDUP_REMOVED lines=53> */
[----:B------:R-:W-:Y:S01]  /*c530*/  IMAD.MOV.U32 R99, RZ, RZ, R100 ;  /* 0x000000ffff637224 */ /* 0x000fe200078e0064 */
[----:B------:R-:W-:Y:S05]  /*c540*/  BRA `(.L_x_1652) ;  /* 0x0000002000007947 */ /* 0x000fea0003800000 */
.L_x_1651:
[----:B------:R-:W-:-:S04]  /*c550*/  LEA R99, -R6, RZ, 0x8 ;  /* 0x000000ff06637211 */ /* 0x000fc800078e41ff */
[----:B------:R-:W-:Y:S02]  /*c560*/  SHF.R.S32.HI R14, RZ, 0x1f, R99 ;  /* 0x0000001fff0e7819 */ /* 0x000fe40000011463 */
.L_x_1652:
[--C-:B------:R-:W-:Y:S01]  /*c570*/  @!P0 IADD3 R101, P3, P2, R99, UR9, R164.reuse ;  /* 0x0000000963658c10 */ /* 0x100fe2000fa7e0a4 */
[----:B------:R-:W-:Y:S01]  /*c580*/  @!P0 IMAD.MOV.U32 R10, RZ, RZ, c[0x0][0x19c] ;  /* 0x00006700ff0a8624 */ /* 0x000fe200078e00ff */
[----:B------:R1:W-:Y:S01]  /*c590*/  @P0 STS [R196+0x1004], RZ ;  /* 0x001004ffc4000388 */ /* 0x0003e20000000800 */
[----:B------:R-:W-:Y:S01]  /*c5a0*/  @!P0 IMAD.WIDE.U32 R106, R6, 0x60, R164 ;  /* 0x00000060066a8825 */ /* 0x000fe200078e00a4 */
[----:B------:R-:W-:Y:S01]  /*c5b0*/  @!P0 IADD3.X R12, R14, UR8, R165, P3, P2 ;  /* 0x000000080e0c8c10 */ /* 0x000fe20009fe44a5 */
[----:B------:R-:W-:Y:S01]  /*c5c0*/  BSSY B0, `(.L_x_1653) ;  /* 0x0000058000007945 */ /* 0x000fe20003800000 */
[----:B------:R-:W-:Y:S01]  /*c5d0*/  @!P0 LEA R118, P2, R101, c[0x0][0x168], 0x1 ;  /* 0x00005a0065768a11 */ /* 0x000fe200078408ff */
[----:B------:R-:W-:Y:S01]  /*c5e0*/  @!P0 IMAD.MOV.U32 R113, RZ, RZ, c[0x0][0x19c] ;  /* 0x00006700ff718624 */ /* 0x000fe200078e00ff */
[----:B------:R-:W-:Y:S01]  /*c5f0*/  @!P0 LEA R108, P3, R99, R222, 0x1 ;  /* 0x000000de636c8211 */ /* 0x000fe200078608ff */
[----:B------:R1:W-:Y:S01]  /*c600*/  @P0 STS.64 [R196+0x1008], RZ ;  /* 0x001008ffc4000388 */ /* 0x0003e20000000a00 */
[----:B------:R-:W-:Y:S01]  /*c610*/  @!P0 LEA.HI.X R119, R101, c[0x0][0x16c], R12, 0x1, P2 ;  /* 0x00005b0065778a11 */ /* 0x000fe200010f0c0c */
[----:B------:R-:W-:Y:S01]  /*c620*/  @!P0 IMAD R101, R10, 0x60, RZ ;  /* 0x000000600a658824 */ /* 0x000fe200078e02ff */
[C---:B------:R-:W-:Y:S01]  /*c630*/  @!P0 LEA.HI.X R109, R99.reuse, R221, R14, 0x1, P3 ;  /* 0x000000dd636d8211 */ /* 0x040fe200018f0c0e */
[----:B------:R1:W-:Y:S01]  /*c640*/  @P0 STS [R196+0x1000], RZ ;  /* 0x001000ffc4000388 */ /* 0x0003e20000000800 */
[C---:B------:R-:W-:Y:S01]  /*c650*/  @!P0 IADD3 R103, P2, R99.reuse, R106, RZ ;  /* 0x0000006a63678210 */ /* 0x040fe20007f5e0ff */
[----:B------:R-:W-:Y:S01]  /*c660*/  @!P0 IMAD.MOV.U32 R12, RZ, RZ, c[0x0][0x19c] ;  /* 0x00006700ff0c8624 */ /* 0x000fe200078e00ff */
[----:B------:R-:W-:Y:S01]  /*c670*/  @!P0 LEA R16, P3, R6, R164, 0x6 ;  /* 0x000000a406108211 */ /* 0x000fe200078630ff */
[----:B------:R-:W-:Y:S01]  /*c680*/  @!PT LDS RZ, [RZ] ;  /* 0x00000000fffff984 */ /* 0x000fe20000000800 */
[----:B------:R-:W-:Y:S01]  /*c690*/  @!PT LDS RZ, [RZ] ;  /* 0x00000000fffff984 */ /* 0x000fe20000000800 */
[----:B------:R-:W-:Y:S01]  /*c6a0*/  @!PT LDS RZ, [RZ] ;  /* 0x00000000fffff984 */ /* 0x000fe20000000800 */
[----:B------:R2:W-:Y:S01]  /*c6b0*/  @!P0 LDGSTS.E.BYPASS.LTC128B.128 [R196+0x1000], [R108.64] ;  /* 0x010000006cc48fae */ /* 0x0005e2000b901d4a */
[----:B------:R-:W-:Y:S01]  /*c6c0*/  @!P0 IADD3.X R18, R14, R101, R107, P2, !PT ;  /* 0x000000650e128210 */ /* 0x000fe200017fe46b */
[----:B------:R-:W-:Y:S01]  /*c6d0*/  @!P0 IMAD.MOV.U32 R107, RZ, RZ, c[0x0][0x19c] ;  /* 0x00006700ff6b8624 */ /* 0x000fe200078e00ff */
[-C--:B------:R-:W-:Y:S01]  /*c6e0*/  @!P0 LEA.HI.X R113, R6, R165.reuse, R113, 0x6, P3 ;  /* 0x000000a506718211 */ /* 0x080fe200018f3471 */
[----:B------:R-:W-:Y:S01]  /*c6f0*/  @!P0 IMAD R12, R12, 0xa0, RZ ;  /* 0x000000a00c0c8824 */ /* 0x000fe200078e02ff */
[----:B------:R-:W-:Y:S01]  /*c700*/  @!P0 IADD3 R101, P3, R99, R16, RZ ;  /* 0x0000001063658210 */ /* 0x000fe20007f7e0ff */
[----:B------:R-:W-:Y:S01]  /*c710*/  @!P0 IMAD R10, R10, 0xc0, RZ ;  /* 0x000000c00a0a8824 */ /* 0x000fe200078e02ff */
[----:B------:R-:W-:Y:S01]  /*c720*/  @!P0 LEA R20, P2, R6, R164, 0x7 ;  /* 0x000000a406148211 */ /* 0x000fe200078438ff */
[----:B------:R1:W-:Y:S01]  /*c730*/  @P0 STS.128 [R196+0x1800], RZ ;  /* 0x001800ffc4000388 */ /* 0x0003e20000000c00 */
[----:B------:R-:W-:Y:S01]  /*c740*/  @!P0 LEA R100, P5, R101, c[0x0][0x168], 0x1 ;  /* 0x00005a0065648a11 */ /* 0x000fe200078a08ff */
[----:B------:R-:W-:Y:S01]  /*c750*/  @!P0 IMAD.X R16, R14, 0x1, R113, P3 ;  /* 0x000000010e108824 */ /* 0x000fe200018e0671 */
[----:B------:R-:W-:Y:S01]  /*c760*/  @!P0 LEA.HI.X R107, R6, R165, R107, 0x7, P2 ;  /* 0x000000a5066b8211 */ /* 0x000fe200010f3c6b */
[----:B------:R-:W-:Y:S01]  /*c770*/  @!PT LDS RZ, [RZ] ;  /* 0x00000000fffff984 */ /* 0x000fe20000000800 */
[----:B------:R-:W-:Y:S01]  /*c780*/  @!PT LDS RZ, [RZ] ;  /* 0x00000000fffff984 */ /* 0x000fe20000000800 */
[----:B------:R-:W-:Y:S01]  /*c790*/  @!PT LDS RZ, [RZ] ;  /* 0x00000000fffff984 */ /* 0x000fe20000000800 */
[----:B------:R1:W-:Y:S01]  /*c7a0*/  @!P0 LDGSTS.E.BYPASS.LTC128B.128 [R196+0x1800], [R118.64] ;  /* 0x0180000076c48fae */ /* 0x0003e2000b901d4a */
[----:B------:R-:W-:-:S02]  /*c7b0*/  @!P0 IADD3 R20, P4, R99, R20, RZ ;  /* 0x0000001463148210 */ /* 0x000fc40007f9e0ff */
[----:B------:R-:W-:Y:S01]  /*c7c0*/  @!P0 LEA.HI.X R101, R101, c[0x0][0x16c], R16, 0x1, P5 ;  /* 0x00005b0065658a11 */ /* 0x000fe200028f0c10 */
[----:B------:R1:W-:Y:S01]  /*c7d0*/  @P0 STS.128 [R196+0x2000], RZ ;  /* 0x002000ffc4000388 */ /* 0x0003e20000000c00 */
[C---:B------:R-:W-:Y:S01]  /*c7e0*/  @!P0 LEA R120, P5, R103.reuse, c[0x0][0x168], 0x1 ;  /* 0x00005a0067788a11 */ /* 0x040fe200078a08ff */
[----:B------:R-:W-:Y:S01]  /*c7f0*/  @!P0 IMAD.X R107, R14, 0x1, R107, P4 ;  /* 0x000000010e6b8824 */ /* 0x000fe200020e066b */
[C---:B------:R-:W-:Y:S01]  /*c800*/  @!P0 LEA R112, P4, R20.reuse, c[0x0][0x168], 0x1 ;  /* 0x00005a0014708a11 */ /* 0x040fe200078808ff */
[----:B------:R-:W-:Y:S01]  /*c810*/  @!PT LDS RZ, [RZ] ;  /* 0x00000000fffff984 */ /* 0x000fe20000000800 */
[----:B------:R-:W-:Y:S01]  /*c820*/  @!PT LDS RZ, [RZ] ;  /* 0x00000000fffff984 */ /* 0x000fe20000000800 */
[----:B------:R-:W-:Y:S01]  /*c830*/  @!PT LDS RZ, [RZ] ;  /* 0x00000000fffff984 */ /* 0x000fe20000000800 */
[----:B------:R1:W-:Y:S01]  /*c840*/  @!P0 LDGSTS.E.BYPASS.LTC128B.128 [R196+0x2000], [R100.64] ;  /* 0x0200000064c48fae */ /* 0x0003e2000b901d4a */
[----:B------:R-:W-:Y:S02]  /*c850*/  @!P0 LEA.HI.X R121, R103, c[0x0][0x16c], R18, 0x1, P5 ;  /* 0x00005b0067798a11 */ /* 0x000fe400028f0c12 */
[----:B------:R-:W-:Y:S01]  /*c860*/  @!P0 LEA.HI.X R113, R20, c[0x0][0x16c], R107, 0x1, P4 ;  /* 0x00005b0014718a11 */ /* 0x000fe200020f0c6b */
[----:B------:R1:W-:Y:S01]  /*c870*/  @P0 STS.128 [R196+0x2800], RZ ;  /* 0x002800ffc4000388 */ /* 0x0003e20000000c00 */
[----:B--2---:R-:W-:-:S03]  /*c880*/  @!P0 IMAD.MOV.U32 R108, RZ, RZ, R164 ;  /* 0x000000ffff6c8224 */ /* 0x004fc600078e00a4 */
[----:B------:R-:W-:Y:S01]  /*c890*/  @!PT LDS RZ, [RZ] ;  /* 0x00000000fffff984 */ /* 0x000fe20000000800 */
[----:B------:R-:W-:Y:S01]  /*c8a0*/  @!PT LDS RZ, [RZ] ;  /* 0x00000000fffff984 */ /* 0x000fe20000000800 */
[----:B------:R-:W-:Y:S01]  /*c8b0*/  @!PT LDS RZ, [RZ] ;  /* 0x00000000fffff984 */ /* 0x000fe20000000800 */
[----:B------:R1:W-:Y:S01]  /*c8c0*/  @!P0 LDGSTS.E.BYPASS.LTC128B.128 [R196+0x2800], [R120.64] ;  /* 0x0280000078c48fae */ /* 0x0003e2000b901d4a */
[----:B------:R-:W-:-:S03]  /*c8d0*/  @!P0 IMAD.MOV.U32 R109, RZ, RZ, R165 ;  /* 0x000000ffff6d8224 */ /* 0x000fc600078e00a5 */
[----:B------:R1:W-:Y:S01]  /*c8e0*/  @P0 STS.128 [R196+0x3000], RZ ;  /* 0x003000ffc4000388 */ /* 0x0003e20000000c00 */
[----:B------:R-:W-:-:S03]  /*c8f0*/  @!P0 IMAD.WIDE.U32 R110, R6, 0xa0, R108 ;  /* 0x000000a0066e8825 */ /* 0x000fc600078e006c */
[----:B------:R-:W-:Y:S01]  /*c900*/  @!PT LDS RZ, [RZ] ;  /* 0x00000000fffff984 */ /* 0x000fe20000000800 */
[----:B------:R-:W-:Y:S01]  /*c910*/  @!PT LDS RZ, [RZ] ;  /* 0x00000000fffff984 */ /* 0x000fe20000000800 */
[----:B------:R-:W-:Y:S01]  /*c920*/  @!PT LDS RZ, [RZ] ;  /* 0x00000000fffff984 */ /* 0x000fe20000000800 */
[----:B------:R1:W-:Y:S01]  /*c930*/  @!P0 LDGSTS.E.BYPASS.LTC128B.128 [R196+0x3000], [R112.64] ;  /* 0x0300000070c48fae */ /* 0x0003e2000b901d4a */
[----:B------:R-:W-:Y:S01]  /*c940*/  @!P0 IMAD.WIDE.U32 R108, R6, 0xc0, R164 ;  /* 0x000000c0066c8825 */ /* 0x000fe200078e00a4 */
[C---:B------:R-:W-:Y:S02]  /*c950*/  @!P0 IADD3 R22, P3, R99.reuse, R110, RZ ;  /* 0x0000006e63168210 */ /* 0x040fe40007f7e0ff */
[----:B------:R1:W-:Y:S02]  /*c960*/  @P0 STS.128 [R196+0x3800], RZ ;  /* 0x003800ffc4000388 */ /* 0x0003e40000000c00 */
[----:B------:R-:W-:Y:S02]  /*c970*/  @!P0 IADD3 R26, P2, R99, R108, RZ ;  /* 0x0000006c631a8210 */ /* 0x000fe40007f5e0ff */
[----:B------:R-:W-:Y:S02]  /*c980*/  @!P0 IADD3.X R111, R14, R12, R111, P3, !PT ;  /* 0x0000000c0e6f8210 */ /* 0x000fe40001ffe46f */
[----:B------:R-:W-:-:S02]  /*c990*/  @!P0 LEA R106, P3, R22, c[0x0][0x168], 0x1 ;  /* 0x00005a00166a8a11 */ /* 0x000fc400078608ff */
[----:B------:R-:W-:Y:S02]  /*c9a0*/  @!P0 IADD3.X R109, R14, R10, R109, P2, !PT ;  /* 0x0000000a0e6d8210 */ /* 0x000fe400017fe46d */
[----:B------:R-:W-:Y:S02]  /*c9b0*/  @!P0 LEA R102, P2, R26, c[0x0][0x168], 0x1 ;  /* 0x00005a001a668a11 */ /* 0x000fe400078408ff */
[----:B------:R-:W-:Y:S02]  /*c9c0*/  @!P0 LEA.HI.X R107, R22, c[0x0][0x16c], R111, 0x1, P3 ;  /* 0x00005b00166b8a11 */ /* 0x000fe400018f0c6f */
        /* <DEDUP_REMOVED lines=12> */
[----:B------:R-:W-:Y:S01]  /*ca90*/  IMAD.WIDE.U32 R164, R6, 0xe0, R164 ;  /* 0x000000e006a47825 */ /* 0x000fe200078e00a4 */
[----:B------:R-:W-:-:S02]  /*caa0*/  ULDC UR6, c[0x0][0x19c] ;  /* 0x0000670000067ab9 */ /* 0x000fc40000000800 */
[----:B------:R-:W-:Y:S02]  /*cab0*/  UIMAD UR6, UR6, 0xe0, URZ ;  /* 0x000000e0060678a4 */ /* 0x000fe4000f8e023f */
        /* <DEDUP_REMOVED lines=8> */
.L_x_1654:
[----:B------:R-:W-:Y:S05]  /*cb40*/  BSYNC B0 ;  /* 0x0000000000007941 */ /* 0x000fea0003800000 */
.L_x_1653:
[----:B------:R-:W0:Y:S01]  /*cb50*/  LDGDEPBAR ;  /* 0x00000000000079af */ /* 0x000e220000000000 */
[----:B------:R-:W-:-:S04]  /*cb60*/  LEA R222, P0, R99, R222, 0x1 ;  /* 0x000000de63de7211 */ /* 0x000fc800078008ff */
[----:B------:R-:W-:Y:S02]  /*cb70*/  LEA.HI.X R221, R99, R221, R14, 0x1, P0 ;  /* 0x000000dd63dd7211 */ /* 0x000fe400000f0c0e */
.L_x_1650:
        /* <DEDUP_REMOVED lines=66> */
[----:B-1----:R-:W1:Y:S02]  /*cfa0*/  SHFL.BFLY PT, R103, R6, 0x1, 0x1f ;  /* 0x0c201f0006677f89 */ /* 0x002e6400000e0000 */
        /* <DEDUP_REMOVED lines=35> */
[----:B------:R-:W-:Y:S01]  /*d1e0*/  LDSM.16.MT88.4 R20, [R220+0x5400] ;  /* 0x00540000dc14783b */ /* 0x000fe20000004200 */
        /* <DEDUP_REMOVED lines=29> */
[----:B------:R-:W1:Y:S01]  /*d3c0*/  MUFU.EX2 R108, R108 ;  /* 0x0000006c006c7308 */ /* 0x000e620000000800 */
        /* <DEDUP_REMOVED lines=105> */
[----:B------:R-:W-:Y:S01]  /*da60*/  FADD.FTZ R9, R134, -R9 ;  /* 0x8000000986097221 */ /* 0x000fe20000010000 */
[----:B------:R-:W-:Y:S01]  /*da70*/  FSEL R10, R102, RZ, P0 ;  /* 0x000000ff660a7208 */ /* 0x000fe20000000000 */
[----:B------:R-:W-:Y:S01]  /*da80*/  MUFU.EX2 R72, R72 ;  /* 0x0000004800487308 */ /* 0x000fe20000000800 */
[----:B------:R-:W-:Y:S01]  /*da90*/  FSEL R65, R65, RZ, P0 ;  /* 0x000000ff41417208 */ /* 0x000fe20000000000 */
[----:B------:R-:W-:Y:S02]  /*daa0*/  FMUL.FTZ R126, R9, c[0x0][0x23c] ;  /* 0x00008f00097e7a20 */ /* 0x000fe40000410000 */
[----:B------:R-:W-:-:S02]  /*dab0*/  FADD.FTZ R10, R133, -R10 ;  /* 0x8000000a850a7221 */ /* 0x000fc40000010000 */
[--C-:B------:R-:W-:Y:S02]  /*dac0*/  FFMA.FTZ R117, R4, c[0x0][0x23c], -R65.reuse ;  /* 0x00008f0004757a23 */ /* 0x100fe40000010841 */
[----:B------:R-:W1:Y:S01]  /*dad0*/  LDSM.16.MT88.4 R4, [R220+0x5000] ;  /* 0x00500000dc04783b */ /* 0x000e620000004200 */
[----:B------:R-:W-:Y:S01]  /*dae0*/  FMUL.FTZ R125, R10, c[0x0][0x23c] ;  /* 0x00008f000a7d7a20 */ /* 0x000fe20000410000 */
[----:B------:R-:W2:Y:S01]  /*daf0*/  MUFU.EX2 R126, R126 ;  /* 0x0000007e007e7308 */ /* 0x000ea20000000800 */
[--C-:B------:R-:W-:Y:S02]  /*db00*/  FFMA.FTZ R114, R8, c[0x0][0x23c], -R65.reuse ;  /* 0x00008f0008727a23 */ /* 0x100fe40000010841 */
[----:B------:R-:W3:Y:S01]  /*db10*/  LDSM.16.MT88.4 R8, [R223+0x5000] ;  /* 0x00500000df08783b */ /* 0x000ee20000004200 */
[--C-:B------:R-:W-:Y:S02]  /*db20*/  FFMA.FTZ R120, R244, c[0x0][0x23c], -R65.reuse ;  /* 0x00008f00f4787a23 */ /* 0x100fe40000010841 */
[----:B------:R-:W-:-:S02]  /*db30*/  FFMA.FTZ R118, R248, c[0x0][0x23c], -R65 ;  /* 0x00008f00f8767a23 */ /* 0x000fc40000010841 */
[--C-:B------:R-:W-:Y:S01]  /*db40*/  FFMA.FTZ R112, R246, c[0x0][0x23c], -R65.reuse ;  /* 0x00008f00f6707a23 */ /* 0x100fe20000010841 */
[----:B------:R-:W-:Y:S01]  /*db50*/  MUFU.EX2 R117, R117 ;  /* 0x0000007500757308 */ /* 0x000fe20000000800 */
[--C-:B------:R-:W-:Y:S02]  /*db60*/  FFMA.FTZ R124, R24, c[0x0][0x23c], -R65.reuse ;  /* 0x00008f00187c7a23 */ /* 0x100fe40000010841 */
[----:B------:R-:W4:Y:S01]  /*db70*/  LDSM.16.MT88.4 R24, [R223+0x5400] ;  /* 0x00540000df18783b */ /* 0x000f220000004200 */
[--C-:B------:R-:W-:Y:S02]  /*db80*/  FFMA.FTZ R115, R242, c[0x0][0x23c], -R65.reuse ;  /* 0x00008f00f2737a23 */ /* 0x100fe40000010841 */
[----:B------:R-:W-:Y:S02]  /*db90*/  FFMA.FTZ R127, R142, c[0x0][0x23c], -R65 ;  /* 0x00008f008e7f7a23 */ /* 0x000fe40000010841 */
[----:B------:R-:W-:Y:S01]  /*dba0*/  MUFU.EX2 R120, R120 ;  /* 0x0000007800787308 */ /* 0x000fe20000000800 */
[----:B--2---:R-:W-:-:S02]  /*dbb0*/  FMUL.FTZ R16, R212, R126 ;  /* 0x0000007ed4107220 */ /* 0x004fc40000410000 */
[-C--:B------:R-:W-:Y:S02]  /*dbc0*/  FMUL.FTZ R17, R213, R126.reuse ;  /* 0x0000007ed5117220 */ /* 0x080fe40000410000 */
[-C--:B------:R-:W-:Y:S02]  /*dbd0*/  FMUL.FTZ R208, R208, R126.reuse ;  /* 0x0000007ed0d07220 */ /* 0x080fe40000410000 */
[-C--:B------:R-:W-:Y:S01]  /*dbe0*/  FMUL.FTZ R209, R209, R126.reuse ;  /* 0x0000007ed1d17220 */ /* 0x080fe20000410000 */
[----:B------:R-:W2:Y:S01]  /*dbf0*/  MUFU.EX2 R118, R118 ;  /* 0x0000007600767308 */ /* 0x000ea20000000800 */
[-C--:B------:R-:W-:Y:S02]  /*dc00*/  FMUL.FTZ R204, R204, R126.reuse ;  /* 0x0000007ecccc7220 */ /* 0x080fe40000410000 */
[-C--:B------:R-:W-:Y:S02]  /*dc10*/  FMUL.FTZ R205, R205, R126.reuse ;  /* 0x0000007ecdcd7220 */ /* 0x080fe40000410000 */
[----:B------:R-:W-:-:S02]  /*dc20*/  FMUL.FTZ R200, R200, R126 ;  /* 0x0000007ec8c87220 */ /* 0x000fc40000410000 */
[----:B------:R-:W-:Y:S01]  /*dc30*/  FMUL.FTZ R201, R201, R126 ;  /* 0x0000007ec9c97220 */ /* 0x000fe20000410000 */
[----:B------:R-:W5:Y:S01]  /*dc40*/  MUFU.EX2 R112, R112 ;  /* 0x0000007000707308 */ /* 0x000f620000000800 */
[--C-:B------:R-:W-:Y:S01]  /*dc50*/  FFMA.FTZ R142, R28, c[0x0][0x23c], -R65.reuse ;  /* 0x00008f001c8e7a23 */ /* 0x100fe20000010841 */
[----:B------:R-:W-:Y:S01]  /*dc60*/  F2FP.BF16.PACK_AB R28, R110, R113 ;  /* 0x000000716e1c723e */ /* 0x000fe200000010ff */
[--C-:B------:R-:W-:Y:S02]  /*dc70*/  FFMA.FTZ R131, R186, c[0x0][0x23c], -R65.reuse ;  /* 0x00008f00ba837a23 */ /* 0x100fe40000010841 */
[--C-:B------:R-:W-:Y:S02]  /*dc80*/  FFMA.FTZ R137, R228, c[0x0][0x23c], -R65.reuse ;  /* 0x00008f00e4897a23 */ /* 0x100fe40000010841 */
[----:B------:R-:W-:Y:S01]  /*dc90*/  FFMA.FTZ R134, R180, c[0x0][0x23c], -R65 ;  /* 0x00008f00b4867a23 */ /* 0x000fe20000010841 */
[----:B------:R-:W1:Y:S01]  /*dca0*/  MUFU.EX2 R125, R125 ;  /* 0x0000007d007d7308 */ /* 0x000e620000000800 */
[----:B--2---:R-:W-:Y:S01]  /*dcb0*/  F2FP.BF16.PACK_AB R13, R118, R120 ;  /* 0x00000078760d723e */ /* 0x004fe200000010ff */
[----:B------:R-:W-:-:S02]  /*dcc0*/  FFMA.FTZ R133, R139, c[0x0][0x23c], -R100 ;  /* 0x00008f008b857a23 */ /* 0x000fc40000010864 */
[--C-:B------:R-:W-:Y:S02]  /*dcd0*/  FFMA.FTZ R139, R150, c[0x0][0x23c], -R65.reuse ;  /* 0x00008f00968b7a23 */ /* 0x100fe40000010841 */
[--C-:B------:R-:W-:Y:S01]  /*dce0*/  FFMA.FTZ R152, R152, c[0x0][0x23c], -R65.reuse ;  /* 0x00008f0098987a23 */ /* 0x100fe20000010841 */
[----:B-----5:R-:W-:Y:S01]  /*dcf0*/  F2FP.BF16.PACK_AB R15, R112, R117 ;  /* 0x00000075700f723e */ /* 0x020fe200000010ff */
[----:B------:R-:W-:Y:S01]  /*dd00*/  MUFU.EX2 R114, R114 ;  /* 0x0000007200727308 */ /* 0x000fe20000000800 */
[--C-:B------:R-:W-:Y:S02]  /*dd10*/  FFMA.FTZ R141, R226, c[0x0][0x23c], -R65.reuse ;  /* 0x00008f00e28d7a23 */ /* 0x100fe40000010841 */
[----:B------:R-:W-:Y:S02]  /*dd20*/  FFMA.FTZ R150, R148, c[0x0][0x23c], -R65 ;  /* 0x00008f0094967a23 */ /* 0x000fe40000010841 */
[----:B------:R-:W-:Y:S02]  /*dd30*/  FFMA.FTZ R148, R143, c[0x0][0x23c], -R100 ;  /* 0x00008f008f947a23 */ /* 0x000fe40000010864 */
[-C--:B-1----:R-:W-:Y:S01]  /*dd40*/  FMUL.FTZ R18, R214, R125.reuse ;  /* 0x0000007dd6127220 */ /* 0x082fe20000410000 */
[----:B------:R-:W1:Y:S01]  /*dd50*/  MUFU.EX2 R115, R115 ;  /* 0x0000007300737308 */ /* 0x000e620000000800 */
[----:B------:R-:W-:-:S02]  /*dd60*/  FMUL.FTZ R19, R215, R125 ;  /* 0x0000007dd7137220 */ /* 0x000fc40000410000 */
[-C--:B------:R-:W-:Y:S02]  /*dd70*/  FMUL.FTZ R210, R210, R125.reuse ;  /* 0x0000007dd2d27220 */ /* 0x080fe40000410000 */
[-C--:B------:R-:W-:Y:S02]  /*dd80*/  FMUL.FTZ R211, R211, R125.reuse ;  /* 0x0000007dd3d37220 */ /* 0x080fe40000410000 */
[-C--:B------:R-:W-:Y:S01]  /*dd90*/  FMUL.FTZ R206, R206, R125.reuse ;  /* 0x0000007dcece7220 */ /* 0x080fe20000410000 */
[----:B------:R-:W-:Y:S01]  /*dda0*/  HMMA.16816.F32.BF16 R16, R12, R4, R16 ;  /* 0x000000040c10723c */ /* 0x000fe20000041810 */
[-C--:B------:R-:W-:Y:S01]  /*ddb0*/  FMUL.FTZ R207, R207, R125.reuse ;  /* 0x0000007dcfcf7220 */ /* 0x080fe20000410000 */
[----:B------:R-:W-:Y:S01]  /*ddc0*/  MUFU.EX2 R124, R124 ;  /* 0x0000007c007c7308 */ /* 0x000fe20000000800 */
[-C--:B------:R-:W-:Y:S02]  /*ddd0*/  FMUL.FTZ R202, R202, R125.reuse ;  /* 0x0000007dcaca7220 */ /* 0x080fe40000410000 */
[----:B------:R-:W-:-:S02]  /*dde0*/  FMUL.FTZ R203, R203, R125 ;  /* 0x0000007dcbcb7220 */ /* 0x000fc40000410000 */
[--C-:B------:R-:W-:Y:S01]  /*ddf0*/  FFMA.FTZ R156, R156, c[0x0][0x23c], -R65.reuse ;  /* 0x00008f009c9c7a23 */ /* 0x100fe20000010841 */
[C---:B------:R-:W-:Y:S01]  /*de00*/  HMMA.16816.F32.BF16 R4, R12.reuse, R6, R208 ;  /* 0x000000060c04723c */ /* 0x040fe200000418d0 */
[----:B-1----:R-:W-:Y:S01]  /*de10*/  F2FP.BF16.PACK_AB R29, R115, R114 ;  /* 0x00000072731d723e */ /* 0x002fe200000010ff */
[----:B------:R-:W1:Y:S01]  /*de20*/  MUFU.EX2 R127, R127 ;  /* 0x0000007f007f7308 */ /* 0x000e620000000800 */
[--C-:B------:R-:W-:Y:S01]  /*de30*/  FFMA.FTZ R143, R168, c[0x0][0x23c], -R65.reuse ;  /* 0x00008f00a88f7a23 */ /* 0x100fe20000010841 */
[----:B------:R-:W-:Y:S01]  /*de40*/  LDSM.16.MT88.4 R208, [R220+0x8c00] ;  /* 0x008c0000dcd0783b */ /* 0x000fe20000004200 */
[--C-:B------:R-:W-:Y:S02]  /*de50*/  FFMA.FTZ R145, R184, c[0x0][0x23c], -R65.reuse ;  /* 0x00008f00b8917a23 */ /* 0x100fe40000010841 */
[--C-:B------:R-:W-:Y:S01]  /*de60*/  FFMA.FTZ R162, R162, c[0x0][0x23c], -R65.reuse ;  /* 0x00008f00a2a27a23 */ /* 0x100fe20000010841 */
[----:B---3--:R-:W-:Y:S01]  /*de70*/  HMMA.16816.F32.BF16 R204, R12, R8, R204 ;  /* 0x000000080ccc723c */ /* 0x008fe200000418cc */
[--C-:B------:R-:W-:Y:S01]  /*de80*/  FFMA.FTZ R164, R182, c[0x0][0x23c], -R65.reuse ;  /* 0x00008f00b6a47a23 */ /* 0x100fe20000010841 */
[----:B------:R-:W-:Y:S01]  /*de90*/  MUFU.EX2 R142, R142 ;  /* 0x0000008e008e7308 */ /* 0x000fe20000000800 */
[----:B------:R-:W-:-:S02]  /*dea0*/  FFMA.FTZ R151, R160, c[0x0][0x23c], -R65 ;  /* 0x00008f00a0977a23 */ /* 0x000fc40000010841 */
[--C-:B------:R-:W-:Y:S02]  /*deb0*/  FFMA.FTZ R153, R178, c[0x0][0x23c], -R65.reuse ;  /* 0x00008f00b2997a23 */ /* 0x100fe40000010841 */
[--C-:B------:R-:W-:Y:S01]  /*dec0*/  FFMA.FTZ R158, R158, c[0x0][0x23c], -R65.reuse ;  /* 0x00008f009e9e7a23 */ /* 0x100fe20000010841 */
[----:B------:R-:W-:Y:S01]  /*ded0*/  HMMA.16816.F32.BF16 R12, R12, R10, R200 ;  /* 0x0000000a0c0c723c */ /* 0x000fe200000418c8 */
[----:B------:R-:W2:Y:S01]  /*dee0*/  LDSM.16.MT88.4 R8, [R220+0x5800] ;  /* 0x00580000dc08783b */ /* 0x000ea20000004200 */
[----:B-1----:R-:W-:Y:S01]  /*def0*/  F2FP.BF16.PACK_AB R31, R127, R124 ;  /* 0x0000007c7f1f723e */ /* 0x002fe200000010ff */
[----:B------:R-:W1:Y:S01]  /*df00*/  MUFU.EX2 R131, R131 ;  /* 0x0000008300837308 */ /* 0x000e620000000800 */
[----:B------:R-:W-:Y:S01]  /*df10*/  FFMA.FTZ R160, R135, c[0x0][0x23c], -R100 ;  /* 0x00008f0087a07a23 */ /* 0x000fe20000010864 */
[----:B------:R-:W-:Y:S01]  /*df20*/  LDSM.16.MT88.4 R200, [R223+0x8c00] ;  /* 0x008c0000dfc8783b */ /* 0x000fe20000004200 */
[--C-:B------:R-:W-:Y:S02]  /*df30*/  FFMA.FTZ R135, R154, c[0x0][0x23c], -R65.reuse ;  /* 0x00008f009a877a23 */ /* 0x100fe40000010841 */
[--C-:B------:R-:W-:Y:S01]  /*df40*/  FFMA.FTZ R168, R176, c[0x0][0x23c], -R65.reuse ;  /* 0x00008f00b0a87a23 */ /* 0x100fe20000010841 */
[----:B------:R-:W-:Y:S01]  /*df50*/  HMMA.16816.F32.BF16 R16, R28, R20, R16 ;  /* 0x000000141c10723c */ /* 0x000fe20000041810 */
[--C-:B------:R-:W-:Y:S01]  /*df60*/  FFMA.FTZ R154, R174, c[0x0][0x23c], -R65.reuse ;  /* 0x00008f00ae9a7a23 */ /* 0x100fe20000010841 */
[----:B------:R-:W-:Y:S01]  /*df70*/  MUFU.EX2 R137, R137 ;  /* 0x0000008900897308 */ /* 0x000fe20000000800 */
[----:B------:R-:W-:-:S02]  /*df80*/  FFMA.FTZ R155, R146, c[0x0][0x23c], -R65 ;  /* 0x00008f00929b7a23 */ /* 0x000fc40000010841 */
[----:B------:R-:W-:Y:S02]  /*df90*/  FFMA.FTZ R146, R149, c[0x0][0x23c], -R100 ;  /* 0x00008f0095927a23 */ /* 0x000fe40000010864 */
[--C-:B------:R-:W-:Y:S01]  /*dfa0*/  FFMA.FTZ R149, R172, c[0x0][0x23c], -R65.reuse ;  /* 0x00008f00ac957a23 */ /* 0x100fe20000010841 */
[C---:B------:R-:W-:Y:S01]  /*dfb0*/  HMMA.16816.F32.BF16 R4, R28.reuse, R22, R4 ;  /* 0x000000161c04723c */ /* 0x040fe20000041804 */
[----:B------:R-:W3:Y:S01]  /*dfc0*/  LDSM.16.MT88.4 R20, [R223+0x5800] ;  /* 0x00580000df14783b */ /* 0x000ee20000004200 */
[----:B------:R-:W5:Y:S01]  /*dfd0*/  MUFU.EX2 R134, R134 ;  /* 0x0000008600867308 */ /* 0x000f620000000800 */
[--C-:B------:R-:W-:Y:S02]  /*dfe0*/  FFMA.FTZ R144, R144, c[0x0][0x23c], -R65.reuse ;  /* 0x00008f0090907a23 */ /* 0x100fe40000010841 */
[--C-:B------:R-:W-:Y:S02]  /*dff0*/  FFMA.FTZ R157, R170, c[0x0][0x23c], -R65.reuse ;  /* 0x00008f00aa9d7a23 */ /* 0x100fe40000010841 */
[--C-:B------:R-:W-:Y:S01]  /*e000*/  FFMA.FTZ R140, R140, c[0x0][0x23c], -R65.reuse ;  /* 0x00008f008c8c7a23 */ /* 0x100fe20000010841 */
[----:B----4-:R-:W-:Y:S01]  /*e010*/  HMMA.16816.F32.BF16 R204, R28, R24, R204 ;  /* 0x000000181ccc723c */ /* 0x010fe200000418cc */
[--C-:B------:R-:W-:Y:S01]  /*e020*/  FFMA.FTZ R159, R166, c[0x0][0x23c], -R65.reuse ;  /* 0x00008f00a69f7a23 */ /* 0x100fe20000010841 */
[----:B------:R-:W-:Y:S01]  /*e030*/  MUFU.EX2 R152, R152 ;  /* 0x0000009800987308 */ /* 0x000fe20000000800 */
[----:B------:R-:W-:-:S02]  /*e040*/  FFMA.FTZ R136, R136, c[0x0][0x23c], -R65 ;  /* 0x00008f0088887a23 */ /* 0x000fc40000010841 */
[--C-:B------:R-:W-:Y:S02]  /*e050*/  FFMA.FTZ R138, R138, c[0x0][0x23c], -R65.reuse ;  /* 0x00008f008a8a7a23 */ /* 0x100fe40000010841 */
[--C-:B------:R-:W-:Y:S01]  /*e060*/  FFMA.FTZ R161, R2, c[0x0][0x23c], -R65.reuse ;  /* 0x00008f0002a17a23 */ /* 0x100fe20000010841 */
[----:B------:R-:W-:Y:S01]  /*e070*/  HMMA.16816.F32.BF16 R24, R28, R26, R12 ;  /* 0x0000001a1c18723c */ /* 0x000fe2000004180c */
[----:B------:R-:W4:Y:S01]  /*e080*/  LDSM.16.MT88.4 R12, [R220+0x5c00] ;  /* 0x005c0000dc0c783b */ /* 0x000f220000004200 */
[----:B------:R-:W2:Y:S01]  /*e090*/  MUFU.EX2 R139, R139 ;  /* 0x0000008b008b7308 */ /* 0x000ea20000000800 */
[----:B------:R-:W-:Y:S02]  /*e0a0*/  FFMA.FTZ R2, R123, c[0x0][0x23c], -R100 ;  /* 0x00008f007b027a23 */ /* 0x000fe40000010864 */
[--C-:B------:R-:W-:Y:S02]  /*e0b0*/  FFMA.FTZ R123, R132, c[0x0][0x23c], -R65.reuse ;  /* 0x00008f00847b7a23 */ /* 0x100fe40000010841 */
[----:B------:R-:W-:Y:S01]  /*e0c0*/  F2FP.BF16.PACK_AB R28, R106, R109 ;  /* 0x0000006d6a1c723e */ /* 0x000fe200000010ff */
[--C-:B------:R-:W-:Y:S01]  /*e0d0*/  FFMA.FTZ R0, R0, c[0x0][0x23c], -R65.reuse ;  /* 0x00008f0000007a23 */ /* 0x100fe20000010841 */
[----:B-1----:R-:W-:Y:S01]  /*e0e0*/  F2FP.BF16.PACK_AB R29, R131, R142 ;  /* 0x0000008e831d723e */ /* 0x002fe200000010ff */
[----:B------:R-:W-:Y:S01]  /*e0f0*/  MUFU.EX2 R141, R141 ;  /* 0x0000008d008d7308 */ /* 0x000fe20000000800 */
[----:B------:R-:W-:Y:S01]  /*e100*/  F2FP.BF16.PACK_AB R30, R104, R107 ;  /* 0x0000006b681e723e */ /* 0x000fe200000010ff */
[--C-:B------:R-:W-:Y:S01]  /*e110*/  FFMA.FTZ R128, R128, c[0x0][0x23c], -R65.reuse ;  /* 0x00008f0080807a23 */ /* 0x100fe20000010841 */
[----:B-----5:R-:W-:Y:S01]  /*e120*/  F2FP.BF16.PACK_AB R31, R134, R137 ;  /* 0x00000089861f723e */ /* 0x020fe200000010ff */
[----:B------:R-:W-:-:S02]  /*e130*/  FFMA.FTZ R55, R55, c[0x0][0x23c], -R65 ;  /* 0x00008f0037377a23 */ /* 0x000fc40000010841 */
[----:B------:R-:W-:Y:S02]  /*e140*/  FFMA.FTZ R125, R193, R125, R120 ;  /* 0x0000007dc17d7223 */ /* 0x000fe40000010078 */
[----:B------:R-:W1:Y:S01]  /*e150*/  MUFU.EX2 R150, R150 ;  /* 0x0000009600967308 */ /* 0x000e620000000800 */
[--C-:B------:R-:W-:Y:S01]  /*e160*/  FFMA.FTZ R48, R48, c[0x0][0x23c], -R65.reuse ;  /* 0x00008f0030307a23 */ /* 0x100fe20000010841 */
[C---:B--2---:R-:W-:Y:S01]  /*e170*/  HMMA.16816.F32.BF16 R16, R28.reuse, R8, R16 ;  /* 0x000000081c10723c */ /* 0x044fe20000041810 */
[--C-:B------:R-:W-:Y:S02]  /*e180*/  FFMA.FTZ R53, R53, c[0x0][0x23c], -R65.reuse ;  /* 0x00008f0035357a23 */ /* 0x100fe40000010841 */
[--C-:B------:R-:W-:Y:S02]  /*e190*/  FFMA.FTZ R44, R44, c[0x0][0x23c], -R65.reuse ;  /* 0x00008f002c2c7a23 */ /* 0x100fe40000010841 */
[----:B------:R-:W-:Y:S01]  /*e1a0*/  FFMA.FTZ R49, R49, c[0x0][0x23c], -R65 ;  /* 0x00008f0031317a23 */ /* 0x000fe20000010841 */
[----:B------:R-:W-:Y:S01]  /*e1b0*/  MUFU.EX2 R156, R156 ;  /* 0x0000009c009c7308 */ /* 0x000fe20000000800 */
[----:B------:R-:W-:Y:S01]  /*e1c0*/  FADD.FTZ R118, R118, R125 ;  /* 0x0000007d76767221 */ /* 0x000fe20000010000 */
[----:B------:R-:W-:Y:S01]  /*e1d0*/  HMMA.16816.F32.BF16 R4, R28, R10, R4 ;  /* 0x0000000a1c04723c */ /* 0x000fe20000041804 */
[----:B------:R-:W2:Y:S01]  /*e1e0*/  LDSM.16.MT88.4 R8, [R223+0x5c00] ;  /* 0x005c0000df08783b */ /* 0x000ea20000004200 */
[----:B------:R-:W-:-:S02]  /*e1f0*/  FFMA.FTZ R40, R40, c[0x0][0x23c], -R65 ;  /* 0x00008f0028287a23 */ /* 0x000fc40000010841 */
[----:B------:R-:W-:Y:S02]  /*e200*/  FADD.FTZ R117, R117, R118 ;  /* 0x0000007675757221 */ /* 0x000fe40000010000 */
[----:B------:R-:W5:Y:S01]  /*e210*/  MUFU.EX2 R143, R143 ;  /* 0x0000008f008f7308 */ /* 0x000f620000000800 */
[----:B------:R-:W-:Y:S01]  /*e220*/  FFMA.FTZ R43, R43, c[0x0][0x23c], -R65 ;  /* 0x00008f002b2b7a23 */ /* 0x000fe20000010841 */
[C---:B---3--:R-:W-:Y:S01]  /*e230*/  HMMA.16816.F32.BF16 R204, R28.reuse, R20, R204 ;  /* 0x000000141ccc723c */ /* 0x048fe200000418cc */
[----:B------:R-:W-:Y:S02]  /*e240*/  FADD.FTZ R117, R112, R117 ;  /* 0x0000007570757221 */ /* 0x000fe40000010000 */
[----:B------:R-:W-:Y:S02]  /*e250*/  FFMA.FTZ R36, R36, c[0x0][0x23c], -R65 ;  /* 0x00008f0024247a23 */ /* 0x000fe40000010841 */
[----:B------:R-:W-:Y:S01]  /*e260*/  FADD.FTZ R114, R114, R117 ;  /* 0x0000007572727221 */ /* 0x000fe20000010000 */
[----:B------:R-:W-:Y:S01]  /*e270*/  MUFU.EX2 R145, R145 ;  /* 0x0000009100917308 */ /* 0x000fe20000000800 */
[----:B------:R-:W-:Y:S01]  /*e280*/  FFMA.FTZ R34, R34, c[0x0][0x23c], -R65 ;  /* 0x00008f0022227a23 */ /* 0x000fe20000010841 */
[----:B------:R-:W-:Y:S01]  /*e290*/  HMMA.16816.F32.BF16 R24, R28, R22, R24 ;  /* 0x000000161c18723c */ /* 0x000fe20000041818 */
[----:B------:R-:W3:Y:S01]  /*e2a0*/  LDSM.16.MT88.4 R20, [R220+0x6000] ;  /* 0x00600000dc14783b */ /* 0x000ee20000004200 */
[----:B------:R-:W-:-:S02]  /*e2b0*/  FADD.FTZ R115, R115, R114 ;  /* 0x0000007273737221 */ /* 0x000fc40000010000 */
[----:B------:R-:W-:Y:S02]  /*e2c0*/  FFMA.FTZ R35, R35, c[0x0][0x23c], -R65 ;  /* 0x00008f0023237a23 */ /* 0x000fe40000010841 */
[----:B------:R-:W2:Y:S01]  /*e2d0*/  MUFU.EX2 R162, R162 ;  /* 0x000000a200a27308 */ /* 0x000ea20000000800 */
        /* <DEDUP_REMOVED lines=10> */
[--C-:B------:R-:W-:Y:S01]  /*e380*/  FFMA.FTZ R42, R42, c[0x0][0x23c], -R65.reuse ;  /* 0x00008f002a2a7a23 */ /* 0x100fe20000010841 */
[C---:B----4-:R-:W-:Y:S01]  /*e390*/  HMMA.16816.F32.BF16 R16, R28.reuse, R12, R16 ;  /* 0x0000000c1c10723c */ /* 0x050fe20000041810 */
[----:B------:R-:W-:Y:S01]  /*e3a0*/  FADD.FTZ R142, R131, R142 ;  /* 0x0000008e838e7221 */ /* 0x000fe20000010000 */
[----:B------:R-:W1:Y:S01]  /*e3b0*/  MUFU.EX2 R151, R151 ;  /* 0x0000009700977308 */ /* 0x000e620000000800 */
[--C-:B------:R-:W-:Y:S02]  /*e3c0*/  FFMA.FTZ R45, R45, c[0x0][0x23c], -R65.reuse ;  /* 0x00008f002d2d7a23 */ /* 0x100fe40000010841 */
[----:B------:R-:W-:Y:S02]  /*e3d0*/  FADD.FTZ R137, R137, R142 ;  /* 0x0000008e89897221 */ /* 0x000fe40000010000 */
[----:B------:R-:W-:Y:S01]  /*e3e0*/  FFMA.FTZ R46, R46, c[0x0][0x23c], -R65 ;  /* 0x00008f002e2e7a23 */ /* 0x000fe20000010841 */
[----:B------:R-:W-:Y:S01]  /*e3f0*/  HMMA.16816.F32.BF16 R4, R28, R14, R4 ;  /* 0x0000000e1c04723c */ /* 0x000fe20000041804 */
[----:B------:R-:W4:Y:S01]  /*e400*/  LDSM.16.MT88.4 R12, [R223+0x6000] ;  /* 0x00600000df0c783b */ /* 0x000f220000004200 */
[----:B------:R-:W-:Y:S01]  /*e410*/  MUFU.EX2 R153, R153 ;  /* 0x0000009900997308 */ /* 0x000fe20000000800 */
[----:B------:R-:W-:Y:S01]  /*e420*/  FADD.FTZ R137, R134, R137 ;  /* 0x0000008986897221 */ /* 0x000fe20000010000 */
[----:B------:R-:W-:Y:S01]  /*e430*/  MOV R134, R103 ;  /* 0x0000006700867202 */ /* 0x000fe20000000f00 */
[----:B------:R-:W-:-:S02]  /*e440*/  FFMA.FTZ R39, R39, c[0x0][0x23c], -R65 ;  /* 0x00008f0027277a23 */ /* 0x000fc40000010841 */
[----:B------:R-:W-:Y:S01]  /*e450*/  FADD.FTZ R152, R152, R137 ;  /* 0x0000008998987221 */ /* 0x000fe20000010000 */
[C---:B--2---:R-:W-:Y:S01]  /*e460*/  HMMA.16816.F32.BF16 R204, R28.reuse, R8, R204 ;  /* 0x000000081ccc723c */ /* 0x044fe200000418cc */
[--C-:B------:R-:W-:Y:S01]  /*e470*/  FFMA.FTZ R52, R52, c[0x0][0x23c], -R65.reuse ;  /* 0x00008f0034347a23 */ /* 0x100fe20000010841 */
[----:B------:R-:W2:Y:S01]  /*e480*/  MUFU.EX2 R158, R158 ;  /* 0x0000009e009e7308 */ /* 0x000ea20000000800 */
[----:B------:R-:W-:Y:S02]  /*e490*/  FADD.FTZ R152, R139, R152 ;  /* 0x000000988b987221 */ /* 0x000fe40000010000 */
[----:B------:R-:W-:Y:S02]  /*e4a0*/  FFMA.FTZ R193, R129, c[0x0][0x23c], -R65 ;  /* 0x00008f0081c17a23 */ /* 0x000fe40000010841 */
[----:B------:R-:W-:Y:S01]  /*e4b0*/  FADD.FTZ R141, R141, R152 ;  /* 0x000000988d8d7221 */ /* 0x000fe20000010000 */
[----:B------:R-:W-:Y:S01]  /*e4c0*/  HMMA.16816.F32.BF16 R24, R28, R10, R24 ;  /* 0x0000000a1c18723c */ /* 0x000fe20000041818 */
[----:B------:R-:W1:Y:S01]  /*e4d0*/  LDSM.16.MT88.4 R8, [R220+0x6400] ;  /* 0x00640000dc08783b */ /* 0x000e620000004200 */
[----:B------:R-:W-:Y:S01]  /*e4e0*/  MUFU.EX2 R168, R168 ;  /* 0x000000a800a87308 */ /* 0x000fe20000000800 */
[----:B------:R-:W-:-:S04]  /*e4f0*/  FADD.FTZ R141, R150, R141 ;  /* 0x0000008d968d7221 */ /* 0x000fc80000010000 */
[----:B------:R-:W-:Y:S02]  /*e500*/  F2FP.BF16.PACK_AB R28, R94, R97 ;  /* 0x000000615e1c723e */ /* 0x000fe400000010ff */
[----:B-----5:R-:W-:Y:S01]  /*e510*/  F2FP.BF16.PACK_AB R29, R143, R156 ;  /* 0x0000009c8f1d723e */ /* 0x020fe200000010ff */
[----:B------:R-:W5:Y:S01]  /*e520*/  MUFU.EX2 R135, R135 ;  /* 0x0000008700877308 */ /* 0x000f620000000800 */
[----:B------:R-:W-:Y:S02]  /*e530*/  F2FP.BF16.PACK_AB R30, R92, R95 ;  /* 0x0000005f5c1e723e */ /* 0x000fe400000010ff */
[----:B------:R-:W-:-:S05]  /*e540*/  F2FP.BF16.PACK_AB R31, R162, R145 ;  /* 0x00000091a21f723e */ /* 0x000fca00000010ff */
[----:B------:R-:W-:Y:S02]  /*e550*/  MUFU.EX2 R154, R154 ;  /* 0x0000009a009a7308 */ /* 0x000fe40000000800 */
[C---:B---3--:R-:W-:Y:S06]  /*e560*/  HMMA.16816.F32.BF16 R16, R28.reuse, R20, R16 ;  /* 0x000000141c10723c */ /* 0x048fec0000041810 */
[----:B------:R-:W3:Y:S02]  /*e570*/  MUFU.EX2 R155, R155 ;  /* 0x0000009b009b7308 */ /* 0x000ee40000000800 */
[C---:B------:R-:W-:Y:S01]  /*e580*/  HMMA.16816.F32.BF16 R4, R28.reuse, R22, R4 ;  /* 0x000000161c04723c */ /* 0x040fe20000041804 */
[----:B------:R-:W3:Y:S05]  /*e590*/  LDSM.16.MT88.4 R20, [R223+0x6400] ;  /* 0x00640000df14783b */ /* 0x000eea0000004200 */
[----:B------:R-:W-:Y:S02]  /*e5a0*/  MUFU.EX2 R149, R149 ;  /* 0x0000009500957308 */ /* 0x000fe40000000800 */
[C---:B----4-:R-:W-:Y:S06]  /*e5b0*/  HMMA.16816.F32.BF16 R204, R28.reuse, R12, R204 ;  /* 0x0000000c1ccc723c */ /* 0x050fec00000418cc */
[----:B------:R-:W4:Y:S02]  /*e5c0*/  MUFU.EX2 R144, R144 ;  /* 0x0000009000907308 */ /* 0x000f240000000800 */
[----:B------:R-:W-:Y:S01]  /*e5d0*/  HMMA.16816.F32.BF16 R24, R28, R14, R24 ;  /* 0x0000000e1c18723c */ /* 0x000fe20000041818 */
[----:B------:R-:W4:Y:S05]  /*e5e0*/  LDSM.16.MT88.4 R12, [R220+0x6800] ;  /* 0x00680000dc0c783b */ /* 0x000f2a0000004200 */
[----:B------:R-:W-:Y:S01]  /*e5f0*/  MUFU.EX2 R157, R157 ;  /* 0x0000009d009d7308 */ /* 0x000fe20000000800 */
[----:B------:R-:W-:-:S02]  /*e600*/  F2FP.BF16.PACK_AB R28, R90, R93 ;  /* 0x0000005d5a1c723e */ /* 0x000fc400000010ff */
[----:B-1----:R-:W-:Y:S02]  /*e610*/  F2FP.BF16.PACK_AB R29, R151, R164 ;  /* 0x000000a4971d723e */ /* 0x002fe400000010ff */
[----:B------:R-:W-:Y:S02]  /*e620*/  F2FP.BF16.PACK_AB R30, R88, R91 ;  /* 0x0000005b581e723e */ /* 0x000fe400000010ff */
[----:B--2---:R-:W-:Y:S01]  /*e630*/  F2FP.BF16.PACK_AB R31, R158, R153 ;  /* 0x000000999e1f723e */ /* 0x004fe200000010ff */
[----:B------:R-:W1:Y:S06]  /*e640*/  MUFU.EX2 R140, R140 ;  /* 0x0000008c008c7308 */ /* 0x000e6c0000000800 */
        /* <DEDUP_REMOVED lines=10> */
[----:B------:R-:W-:-:S02]  /*e6f0*/  F2FP.BF16.PACK_AB R28, R86, R89 ;  /* 0x00000059561c723e */ /* 0x000fc400000010ff */
[----:B-----5:R-:W-:Y:S01]  /*e700*/  F2FP.BF16.PACK_AB R29, R135, R168 ;  /* 0x000000a8871d723e */ /* 0x020fe200000010ff */
[----:B------:R-:W-:Y:S01]  /*e710*/  MUFU.EX2 R123, R123 ;  /* 0x0000007b007b7308 */ /* 0x000fe20000000800 */
[----:B------:R-:W-:Y:S02]  /*e720*/  F2FP.BF16.PACK_AB R30, R84, R87 ;  /* 0x00000057541e723e */ /* 0x000fe400000010ff */
[----:B------:R-:W-:-:S05]  /*e730*/  F2FP.BF16.PACK_AB R31, R155, R154 ;  /* 0x0000009a9b1f723e */ /* 0x000fca00000010ff */
[----:B------:R-:W5:Y:S02]  /*e740*/  MUFU.EX2 R0, R0 ;  /* 0x0000000000007308 */ /* 0x000f640000000800 */
        /* <DEDUP_REMOVED lines=10> */
[----:B------:R-:W-:-:S02]  /*e7f0*/  F2FP.BF16.PACK_AB R28, R82, R85 ;  /* 0x00000055521c723e */ /* 0x000fc400000010ff */
[----:B------:R-:W-:Y:S02]  /*e800*/  F2FP.BF16.PACK_AB R29, R144, R149 ;  /* 0x00000095901d723e */ /* 0x000fe400000010ff */
[----:B------:R-:W-:Y:S02]  /*e810*/  F2FP.BF16.PACK_AB R30, R80, R83 ;  /* 0x00000053501e723e */ /* 0x000fe400000010ff */
[----:B-1----:R-:W-:Y:S01]  /*e820*/  F2FP.BF16.PACK_AB R31, R140, R157 ;  /* 0x0000009d8c1f723e */ /* 0x002fe200000010ff */
[----:B------:R-:W-:Y:S06]  /*e830*/  MUFU.EX2 R71, R71 ;  /* 0x0000004700477308 */ /* 0x000fec0000000800 */
[C---:B---3--:R-:W-:Y:S02]  /*e840*/  HMMA.16816.F32.BF16 R16, R28.reuse, R20, R16 ;  /* 0x000000141c10723c */ /* 0x048fe40000041810 */
[----:B------:R-:W-:Y:S06]  /*e850*/  MUFU.EX2 R68, R68 ;  /* 0x0000004400447308 */ /* 0x000fec0000000800 */
[C---:B------:R-:W-:Y:S01]  /*e860*/  HMMA.16816.F32.BF16 R4, R28.reuse, R22, R4 ;  /* 0x000000161c04723c */ /* 0x040fe20000041804 */
[----:B------:R-:W1:Y:S01]  /*e870*/  LDSM.16.MT88.4 R20, [R223+0x7000] ;  /* 0x00700000df14783b */ /* 0x000e620000004200 */
[----:B------:R-:W-:Y:S06]  /*e880*/  MUFU.EX2 R48, R48 ;  /* 0x0000003000307308 */ /* 0x000fec0000000800 */
[C---:B----4-:R-:W-:Y:S02]  /*e890*/  HMMA.16816.F32.BF16 R204, R28.reuse, R12, R204 ;  /* 0x0000000c1ccc723c */ /* 0x050fe400000418cc */
[----:B------:R-:W3:Y:S06]  /*e8a0*/  MUFU.EX2 R53, R53 ;  /* 0x0000003500357308 */ /* 0x000eec0000000800 */
[----:B------:R-:W-:Y:S01]  /*e8b0*/  HMMA.16816.F32.BF16 R24, R28, R14, R24 ;  /* 0x0000000e1c18723c */ /* 0x000fe20000041818 */
[----:B------:R-:W4:Y:S01]  /*e8c0*/  LDSM.16.MT88.4 R12, [R220+0x7400] ;  /* 0x00740000dc0c783b */ /* 0x000f220000004200 */
[----:B------:R-:W-:Y:S05]  /*e8d0*/  MUFU.EX2 R44, R44 ;  /* 0x0000002c002c7308 */ /* 0x000fea0000000800 */
[----:B------:R-:W-:-:S02]  /*e8e0*/  F2FP.BF16.PACK_AB R28, R78, R81 ;  /* 0x000000514e1c723e */ /* 0x000fc400000010ff */
[----:B------:R-:W-:Y:S01]  /*e8f0*/  F2FP.BF16.PACK_AB R29, R136, R159 ;  /* 0x0000009f881d723e */ /* 0x000fe200000010ff */
[----:B------:R-:W1:Y:S01]  /*e900*/  MUFU.EX2 R49, R49 ;  /* 0x0000003100317308 */ /* 0x000e620000000800 */
[----:B------:R-:W-:Y:S02]  /*e910*/  F2FP.BF16.PACK_AB R30, R76, R79 ;  /* 0x0000004f4c1e723e */ /* 0x000fe400000010ff */
[----:B------:R-:W-:-:S05]  /*e920*/  F2FP.BF16.PACK_AB R31, R161, R138 ;  /* 0x0000008aa11f723e */ /* 0x000fca00000010ff */
[----:B------:R-:W-:Y:S02]  /*e930*/  MUFU.EX2 R69, R69 ;  /* 0x0000004500457308 */ /* 0x000fe40000000800 */
[C---:B--2---:R-:W-:Y:S06]  /*e940*/  HMMA.16816.F32.BF16 R16, R28.reuse, R8, R16 ;  /* 0x000000081c10723c */ /* 0x044fec0000041810 */
        /* <DEDUP_REMOVED lines=9> */
[----:B------:R-:W-:-:S02]  /*e9e0*/  F2FP.BF16.PACK_AB R28, R74, R77 ;  /* 0x0000004d4a1c723e */ /* 0x000fc400000010ff */
[----:B-----5:R-:W-:Y:S02]  /*e9f0*/  F2FP.BF16.PACK_AB R29, R0, R123 ;  /* 0x0000007b001d723e */ /* 0x020fe400000010ff */
[----:B------:R-:W-:Y:S02]  /*ea00*/  F2FP.BF16.PACK_AB R30, R72, R75 ;  /* 0x0000004b481e723e */ /* 0x000fe400000010ff */
[----:B------:R-:W-:Y:S01]  /*ea10*/  F2FP.BF16.PACK_AB R31, R55, R128 ;  /* 0x00000080371f723e */ /* 0x000fe200000010ff */
[----:B------:R-:W5:Y:S06]  /*ea20*/  MUFU.EX2 R43, R43 ;  /* 0x0000002b002b7308 */ /* 0x000f6c0000000800 */
[C---:B----4-:R-:W-:Y:S02]  /*ea30*/  HMMA.16816.F32.BF16 R16, R28.reuse, R12, R16 ;  /* 0x0000000c1c10723c */ /* 0x050fe40000041810 */
[----:B------:R-:W-:Y:S05]  /*ea40*/  MUFU.EX2 R36, R36 ;  /* 0x0000002400247308 */ /* 0x000fea0000000800 */
[----:B------:R-:W-:Y:S01]  /*ea50*/  FFMA.FTZ R12, R191, R126, R122 ;  /* 0x0000007ebf0c7223 */ /* 0x000fe2000001007a */
[----:B------:R-:W-:Y:S01]  /*ea60*/  HMMA.16816.F32.BF16 R4, R28, R14, R4 ;  /* 0x0000000e1c04723c */ /* 0x000fe20000041804 */
[----:B------:R-:W-:Y:S01]  /*ea70*/  FFMA.FTZ R191, R130, c[0x0][0x23c], -R100 ;  /* 0x00008f0082bf7a23 */ /* 0x000fe20000010864 */
[----:B------:R-:W-:Y:S01]  /*ea80*/  MUFU.EX2 R62, R62 ;  /* 0x0000003e003e7308 */ /* 0x000fe20000000800 */
[----:B------:R-:W-:-:S04]  /*ea90*/  FADD.FTZ R12, R121, R12 ;  /* 0x0000000c790c7221 */ /* 0x000fc80000010000 */
[----:B------:R-:W-:Y:S01]  /*eaa0*/  FADD.FTZ R119, R119, R12 ;  /* 0x0000000c77777221 */ /* 0x000fe20000010000 */
[----:B--2---:R-:W-:Y:S01]  /*eab0*/  HMMA.16816.F32.BF16 R204, R28, R8, R204 ;  /* 0x000000081ccc723c */ /* 0x004fe200000418cc */
[----:B------:R-:W2:Y:S01]  /*eac0*/  LDSM.16.MT88.4 R12, [R223+0x7800] ;  /* 0x00780000df0c783b */ /* 0x000ea20000004200 */
[----:B------:R-:W-:Y:S01]  /*ead0*/  MUFU.EX2 R105, R105 ;  /* 0x0000006900697308 */ /* 0x000fe20000000800 */
[----:B------:R-:W-:-:S04]  /*eae0*/  FADD.FTZ R116, R116, R119 ;  /* 0x0000007774747221 */ /* 0x000fc80000010000 */
[----:B------:R-:W-:Y:S01]  /*eaf0*/  FADD.FTZ R113, R113, R116 ;  /* 0x0000007471717221 */ /* 0x000fe20000010000 */
[----:B------:R-:W-:Y:S01]  /*eb00*/  HMMA.16816.F32.BF16 R24, R28, R10, R24 ;  /* 0x0000000a1c18723c */ /* 0x000fe20000041818 */
[----:B------:R-:W4:Y:S01]  /*eb10*/  LDSM.16.MT88.4 R28, [R220+0x7c00] ;  /* 0x007c0000dc1c783b */ /* 0x000f220000004200 */
[----:B------:R-:W-:Y:S01]  /*eb20*/  F2FP.BF16.PACK_AB R8, R70, R73 ;  /* 0x000000494608723e */ /* 0x000fe200000010ff */
[----:B------:R-:W-:Y:S01]  /*eb30*/  FADD.FTZ R110, R110, R113 ;  /* 0x000000716e6e7221 */ /* 0x000fe20000010000 */
[----:B---3--:R-:W-:Y:S01]  /*eb40*/  F2FP.BF16.PACK_AB R9, R53, R48 ;  /* 0x000000303509723e */ /* 0x008fe200000010ff */
[----:B------:R-:W-:Y:S02]  /*eb50*/  MUFU.EX2 R133, R133 ;  /* 0x0000008500857308 */ /* 0x000fe40000000800 */
[----:B------:R-:W-:Y:S01]  /*eb60*/  FADD.FTZ R111, R111, R110 ;  /* 0x0000006e6f6f7221 */ /* 0x000fe20000010000 */
[----:B------:R-:W-:Y:S02]  /*eb70*/  F2FP.BF16.PACK_AB R10, R68, R71 ;  /* 0x00000047440a723e */ /* 0x000fe400000010ff */
[----:B------:R-:W-:Y:S01]  /*eb80*/  F2FP.BF16.PACK_AB R11, R49, R44 ;  /* 0x0000002c310b723e */ /* 0x000fe200000010ff */
[----:B------:R-:W-:-:S02]  /*eb90*/  FADD.FTZ R108, R108, R111 ;  /* 0x0000006f6c6c7221 */ /* 0x000fc40000010000 */
[----:B------:R-:W-:Y:S02]  /*eba0*/  MUFU.EX2 R148, R148 ;  /* 0x0000009400947308 */ /* 0x000fe40000000800 */
[----:B------:R-:W-:Y:S02]  /*ebb0*/  FADD.FTZ R109, R109, R108 ;  /* 0x0000006c6d6d7221 */ /* 0x000fe40000010000 */
[C---:B-1----:R-:W-:Y:S01]  /*ebc0*/  HMMA.16816.F32.BF16 R16, R8.reuse, R20, R16 ;  /* 0x000000140810723c */ /* 0x042fe20000041810 */
[----:B------:R-:W-:Y:S02]  /*ebd0*/  FFMA.FTZ R108, R41, c[0x0][0x23c], -R65 ;  /* 0x00008f00296c7a23 */ /* 0x000fe40000010841 */
[----:B------:R-:W-:Y:S01]  /*ebe0*/  FADD.FTZ R106, R106, R109 ;  /* 0x0000006d6a6a7221 */ /* 0x000fe20000010000 */
[----:B------:R-:W-:Y:S01]  /*ebf0*/  MUFU.EX2 R34, R34 ;  /* 0x0000002200227308 */ /* 0x000fe20000000800 */
[----:B------:R-:W-:Y:S02]  /*ec00*/  FFMA.FTZ R41, R50, c[0x0][0x23c], -R100 ;  /* 0x00008f0032297a23 */ /* 0x000fe40000010864 */
[----:B------:R-:W-:Y:S01]  /*ec10*/  FADD.FTZ R21, R107, R106 ;  /* 0x0000006a6b157221 */ /* 0x000fe20000010000 */
[----:B------:R-:W-:Y:S01]  /*ec20*/  HMMA.16816.F32.BF16 R4, R8, R22, R4 ;  /* 0x000000160804723c */ /* 0x000fe20000041804 */
[----:B------:R-:W-:-:S02]  /*ec30*/  FFMA.FTZ R50, R57, c[0x0][0x23c], -R100 ;  /* 0x00008f0039327a23 */ /* 0x000fc40000010864 */
[----:B------:R-:W-:Y:S01]  /*ec40*/  FADD.FTZ R104, R104, R21 ;  /* 0x0000001568687221 */ /* 0x000fe20000010000 */
[----:B------:R-:W1:Y:S01]  /*ec50*/  MUFU.EX2 R107, R108 ;  /* 0x0000006c006b7308 */ /* 0x000e620000000800 */
[----:B------:R-:W3:Y:S01]  /*ec60*/  LDSM.16.MT88.4 R20, [R223+0x7c00] ;  /* 0x007c0000df14783b */ /* 0x000ee20000004200 */
[----:B------:R-:W-:Y:S02]  /*ec70*/  FFMA.FTZ R57, R61, c[0x0][0x23c], -R65 ;  /* 0x00008f003d397a23 */ /* 0x000fe40000010841 */
[----:B------:R-:W-:Y:S01]  /*ec80*/  FADD.FTZ R101, R101, R104 ;  /* 0x0000006865657221 */ /* 0x000fe20000010000 */
[C---:B--2---:R-:W-:Y:S03]  /*ec90*/  HMMA.16816.F32.BF16 R204, R8.reuse, R12, R204 ;  /* 0x0000000c08cc723c */ /* 0x044fe600000418cc */
[----:B------:R-:W-:Y:S01]  /*eca0*/  FADD.FTZ R98, R98, R101 ;  /* 0x0000006562627221 */ /* 0x000fe20000010000 */
[----:B------:R-:W-:Y:S03]  /*ecb0*/  MUFU.EX2 R35, R35 ;  /* 0x0000002300237308 */ /* 0x000fe60000000800 */
[----:B------:R-:W-:Y:S01]  /*ecc0*/  FADD.FTZ R99, R99, R98 ;  /* 0x0000006263637221 */ /* 0x000fe20000010000 */
[----:B------:R-:W-:Y:S01]  /*ecd0*/  HMMA.16816.F32.BF16 R24, R8, R14, R24 ;  /* 0x0000000e0818723c */ /* 0x000fe20000041818 */
[----:B------:R-:W-:-:S02]  /*ece0*/  FFMA.FTZ R12, R32, c[0x0][0x23c], -R65 ;  /* 0x00008f00200c7a23 */ /* 0x000fc40000010841 */
[----:B------:R-:W-:Y:S01]  /*ecf0*/  FADD.FTZ R96, R96, R99 ;  /* 0x0000006360607221 */ /* 0x000fe20000010000 */
[----:B------:R-:W-:Y:S01]  /*ed00*/  MUFU.EX2 R147, R147 ;  /* 0x0000009300937308 */ /* 0x000fe20000000800 */
[----:B------:R-:W-:Y:S02]  /*ed10*/  FFMA.FTZ R32, R37, c[0x0][0x23c], -R65 ;  /* 0x00008f0025207a23 */ /* 0x000fe40000010841 */
[----:B------:R-:W-:Y:S01]  /*ed20*/  F2FP.BF16.PACK_AB R8, R66, R69 ;  /* 0x000000454208723e */ /* 0x000fe200000010ff */
[----:B------:R-:W-:Y:S01]  /*ed30*/  FADD.FTZ R97, R97, R96 ;  /* 0x0000006061617221 */ /* 0x000fe20000010000 */
[----:B-----5:R-:W-:Y:S01]  /*ed40*/  F2FP.BF16.PACK_AB R9, R43, R40 ;  /* 0x000000282b09723e */ /* 0x020fe200000010ff */
[--C-:B------:R-:W-:Y:S01]  /*ed50*/  FFMA.FTZ R37, R54, c[0x0][0x23c], -R100.reuse ;  /* 0x00008f0036257a23 */ /* 0x100fe20000010864 */
[----:B------:R-:W-:Y:S01]  /*ed60*/  F2FP.BF16.PACK_AB R10, R64, R67 ;  /* 0x00000043400a723e */ /* 0x000fe200000010ff */
[----:B------:R-:W-:Y:S01]  /*ed70*/  FADD.FTZ R94, R94, R97 ;  /* 0x000000615e5e7221 */ /* 0x000fe20000010000 */
[----:B-1----:R-:W-:Y:S01]  /*ed80*/  F2FP.BF16.PACK_AB R11, R107, R36 ;  /* 0x000000246b0b723e */ /* 0x002fe200000010ff */
[----:B------:R1:W-:Y:S01]  /*ed90*/  MUFU.EX2 R101, R12 ;  /* 0x0000000c00657308 */ /* 0x0003e20000000800 */
[----:B------:R-:W-:-:S02]  /*eda0*/  FFMA.FTZ R54, R63, c[0x0][0x23c], -R100 ;  /* 0x00008f003f367a23 */ /* 0x000fc40000010864 */
[----:B------:R-:W-:-:S03]  /*edb0*/  FADD.FTZ R95, R95, R94 ;  /* 0x0000005e5f5f7221 */ /* 0x000fc60000010000 */
[C---:B----4-:R-:W-:Y:S01]  /*edc0*/  HMMA.16816.F32.BF16 R16, R8.reuse, R28, R16 ;  /* 0x0000001c0810723c */ /* 0x050fe20000041810 */
[----:B------:R-:W-:Y:S01]  /*edd0*/  FADD.FTZ R92, R92, R95 ;  /* 0x0000005f5c5c7221 */ /* 0x000fe20000010000 */
[----:B------:R-:W2:Y:S03]  /*ede0*/  MUFU.EX2 R32, R32 ;  /* 0x0000002000207308 */ /* 0x000ea60000000800 */
[----:B------:R-:W-:Y:S02]  /*edf0*/  FADD.FTZ R93, R93, R92 ;  /* 0x0000005c5d5d7221 */ /* 0x000fe40000010000 */
[----:B------:R-:W-:Y:S01]  /*ee00*/  FADD.FTZ R28, R156, R141 ;  /* 0x0000008d9c1c7221 */ /* 0x000fe20000010000 */
[----:B---3--:R-:W-:Y:S01]  /*ee10*/  HMMA.16816.F32.BF16 R204, R8, R20, R204 ;  /* 0x0000001408cc723c */ /* 0x008fe200000418cc */
[----:B------:R-:W-:Y:S01]  /*ee20*/  FADD.FTZ R90, R90, R93 ;  /* 0x0000005d5a5a7221 */ /* 0x000fe20000010000 */
[----:B-1----:R-:W1:Y:S01]  /*ee30*/  LDSM.16.MT88.4 R12, [R220+0x8000] ;  /* 0x00800000dc0c783b */ /* 0x002e620000004200 */
[----:B------:R-:W-:Y:S01]  /*ee40*/  FADD.FTZ R28, R143, R28 ;  /* 0x0000001c8f1c7221 */ /* 0x000fe20000010000 */
[----:B------:R-:W3:Y:S01]  /*ee50*/  MUFU.EX2 R160, R160 ;  /* 0x000000a000a07308 */ /* 0x000ee20000000800 */
[----:B------:R-:W-:-:S02]  /*ee60*/  FADD.FTZ R91, R91, R90 ;  /* 0x0000005a5b5b7221 */ /* 0x000fc40000010000 */
[----:B------:R-:W-:Y:S01]  /*ee70*/  FADD.FTZ R29, R145, R28 ;  /* 0x0000001c911d7221 */ /* 0x000fe20000010000 */
[C---:B------:R-:W-:Y:S01]  /*ee80*/  HMMA.16816.F32.BF16 R4, R8.reuse, R30, R4 ;  /* 0x0000001e0804723c */ /* 0x040fe20000041804 */
[----:B------:R-:W-:Y:S02]  /*ee90*/  FADD.FTZ R88, R88, R91 ;  /* 0x0000005b58587221 */ /* 0x000fe40000010000 */
[----:B------:R-:W-:Y:S01]  /*eea0*/  FADD.FTZ R29, R162, R29 ;  /* 0x0000001da21d7221 */ /* 0x000fe20000010000 */
[----:B------:R-:W-:Y:S01]  /*eeb0*/  MUFU.EX2 R146, R146 ;  /* 0x0000009200927308 */ /* 0x000fe20000000800 */
[----:B------:R-:W-:Y:S02]  /*eec0*/  FADD.FTZ R89, R89, R88 ;  /* 0x0000005859597221 */ /* 0x000fe40000010000 */
[----:B------:R-:W-:Y:S01]  /*eed0*/  FADD.FTZ R20, R164, R29 ;  /* 0x0000001da4147221 */ /* 0x000fe20000010000 */
[----:B------:R-:W-:Y:S01]  /*eee0*/  HMMA.16816.F32.BF16 R24, R8, R22, R24 ;  /* 0x000000160818723c */ /* 0x000fe20000041818 */
[----:B------:R-:W-:Y:S01]  /*eef0*/  FADD.FTZ R86, R86, R89 ;  /* 0x0000005956567221 */ /* 0x000fe20000010000 */
[----:B------:R-:W4:Y:S01]  /*ef00*/  LDSM.16.MT88.4 R28, [R223+0x8000] ;  /* 0x00800000df1c783b */ /* 0x000f220000004200 */
[----:B------:R-:W-:Y:S01]  /*ef10*/  FADD.FTZ R20, R151, R20 ;  /* 0x0000001497147221 */ /* 0x000fe20000010000 */
[----:B------:R-:W-:Y:S01]  /*ef20*/  MUFU.EX2 R51, R51 ;  /* 0x0000003300337308 */ /* 0x000fe20000000800 */
[----:B------:R-:W-:-:S02]  /*ef30*/  FADD.FTZ R87, R87, R86 ;  /* 0x0000005657577221 */ /* 0x000fc40000010000 */
[----:B------:R-:W-:Y:S01]  /*ef40*/  FADD.FTZ R153, R153, R20 ;  /* 0x0000001499997221 */ /* 0x000fe20000010000 */
[----:B------:R-:W-:Y:S01]  /*ef50*/  F2FP.BF16.PACK_AB R8, R105, R62 ;  /* 0x0000003e6908723e */ /* 0x000fe200000010ff */
[----:B------:R-:W-:Y:S01]  /*ef60*/  FADD.FTZ R84, R84, R87 ;  /* 0x0000005754547221 */ /* 0x000fe20000010000 */
[----:B------:R-:W5:Y:S01]  /*ef70*/  LDSM.16.MT88.4 R20, [R220+0x8400] ;  /* 0x00840000dc14783b */ /* 0x000f620000004200 */
[----:B------:R-:W-:Y:S01]  /*ef80*/  FADD.FTZ R153, R158, R153 ;  /* 0x000000999e997221 */ /* 0x000fe20000010000 */
[----:B--2---:R-:W-:Y:S01]  /*ef90*/  F2FP.BF16.PACK_AB R9, R32, R101 ;  /* 0x000000652009723e */ /* 0x004fe200000010ff */
[----:B------:R-:W-:Y:S01]  /*efa0*/  FADD.FTZ R85, R85, R84 ;  /* 0x0000005455557221 */ /* 0x000fe20000010000 */
[----:B------:R-:W-:Y:S01]  /*efb0*/  F2FP.BF16.PACK_AB R10, R148, R133 ;  /* 0x00000085940a723e */ /* 0x000fe200000010ff */
[----:B------:R-:W-:Y:S01]  /*efc0*/  FADD.FTZ R168, R168, R153 ;  /* 0x00000099a8a87221 */ /* 0x000fe20000010000 */
[----:B------:R-:W-:Y:S01]  /*efd0*/  F2FP.BF16.PACK_AB R11, R35, R34 ;  /* 0x00000022230b723e */ /* 0x000fe200000010ff */
[----:B------:R-:W-:Y:S01]  /*efe0*/  FADD.FTZ R82, R82, R85 ;  /* 0x0000005552527221 */ /* 0x000fe20000010000 */
[----:B------:R-:W-:Y:S01]  /*eff0*/  MUFU.EX2 R38, R38 ;  /* 0x0000002600267308 */ /* 0x000fe20000000800 */
[----:B------:R-:W-:-:S02]  /*f000*/  FADD.FTZ R135, R135, R168 ;  /* 0x000000a887877221 */ /* 0x000fc40000010000 */
[----:B------:R-:W-:Y:S02]  /*f010*/  FADD.FTZ R83, R83, R82 ;  /* 0x0000005253537221 */ /* 0x000fe40000010000 */
[----:B------:R-:W-:Y:S02]  /*f020*/  FADD.FTZ R154, R154, R135 ;  /* 0x000000879a9a7221 */ /* 0x000fe40000010000 */
[----:B------:R-:W-:Y:S01]  /*f030*/  FADD.FTZ R80, R80, R83 ;  /* 0x0000005350507221 */ /* 0x000fe20000010000 */
[----:B-1----:R-:W-:Y:S01]  /*f040*/  HMMA.16816.F32.BF16 R16, R8, R12, R16 ;  /* 0x0000000c0810723c */ /* 0x002fe20000041810 */
[----:B------:R-:W-:Y:S01]  /*f050*/  FADD.FTZ R154, R155, R154 ;  /* 0x0000009a9b9a7221 */ /* 0x000fe20000010000 */
[----:B------:R-:W1:Y:S01]  /*f060*/  MUFU.EX2 R33, R33 ;  /* 0x0000002100217308 */ /* 0x000e620000000800 */
[----:B------:R-:W-:Y:S02]  /*f070*/  FADD.FTZ R81, R81, R80 ;  /* 0x0000005051517221 */ /* 0x000fe40000010000 */
[----:B------:R-:W-:-:S02]  /*f080*/  FADD.FTZ R149, R149, R154 ;  /* 0x0000009a95957221 */ /* 0x000fc40000010000 */
[----:B------:R-:W-:Y:S01]  /*f090*/  FADD.FTZ R78, R78, R81 ;  /* 0x000000514e4e7221 */ /* 0x000fe20000010000 */
[C---:B------:R-:W-:Y:S01]  /*f0a0*/  HMMA.16816.F32.BF16 R4, R8.reuse, R14, R4 ;  /* 0x0000000e0804723c */ /* 0x040fe20000041804 */
[----:B------:R-:W-:Y:S01]  /*f0b0*/  FADD.FTZ R144, R144, R149 ;  /* 0x0000009590907221 */ /* 0x000fe20000010000 */
[----:B------:R-:W2:Y:S01]  /*f0c0*/  LDSM.16.MT88.4 R12, [R223+0x8400] ;  /* 0x00840000df0c783b */ /* 0x000ea20000004200 */
[----:B------:R-:W-:Y:S01]  /*f0d0*/  FADD.FTZ R79, R79, R78 ;  /* 0x0000004e4f4f7221 */ /* 0x000fe20000010000 */
[----:B------:R-:W-:Y:S01]  /*f0e0*/  MUFU.EX2 R42, R42 ;  /* 0x0000002a002a7308 */ /* 0x000fe20000000800 */
[----:B------:R-:W-:Y:S02]  /*f0f0*/  FADD.FTZ R157, R157, R144 ;  /* 0x000000909d9d7221 */ /* 0x000fe40000010000 */
[----:B------:R-:W-:Y:S01]  /*f100*/  FADD.FTZ R76, R76, R79 ;  /* 0x0000004f4c4c7221 */ /* 0x000fe20000010000 */
[----:B----4-:R-:W-:Y:S01]  /*f110*/  HMMA.16816.F32.BF16 R204, R8, R28, R204 ;  /* 0x0000001c08cc723c */ /* 0x010fe200000418cc */
[----:B------:R-:W-:-:S02]  /*f120*/  FADD.FTZ R140, R140, R157 ;  /* 0x0000009d8c8c7221 */ /* 0x000fc40000010000 */
[----:B------:R-:W-:Y:S01]  /*f130*/  FADD.FTZ R77, R77, R76 ;  /* 0x0000004c4d4d7221 */ /* 0x000fe20000010000 */
[----:B------:R-:W4:Y:S01]  /*f140*/  MUFU.EX2 R45, R45 ;  /* 0x0000002d002d7308 */ /* 0x000f220000000800 */
        /* <DEDUP_REMOVED lines=8> */
[----:B------:R-:W-:Y:S01]  /*f1d0*/  FADD.FTZ R72, R72, R75 ;  /* 0x0000004b48487221 */ /* 0x000fe20000010000 */
[----:B---3--:R-:W-:Y:S01]  /*f1e0*/  F2FP.BF16.PACK_AB R8, R160, R147 ;  /* 0x00000093a008723e */ /* 0x008fe200000010ff */
[----:B------:R-:W-:Y:S01]  /*f1f0*/  FADD.FTZ R138, R161, R138 ;  /* 0x0000008aa18a7221 */ /* 0x000fe20000010000 */
[----:B-1----:R-:W-:Y:S01]  /*f200*/  F2FP.BF16.PACK_AB R9, R33, R38 ;  /* 0x000000262109723e */ /* 0x002fe200000010ff */
[----:B------:R-:W-:Y:S01]  /*f210*/  FADD.FTZ R73, R73, R72 ;  /* 0x0000004849497221 */ /* 0x000fe20000010000 */
[----:B------:R-:W-:Y:S01]  /*f220*/  F2FP.BF16.PACK_AB R10, R51, R146 ;  /* 0x00000092330a723e */ /* 0x000fe200000010ff */
[----:B------:R-:W-:Y:S01]  /*f230*/  FADD.FTZ R123, R123, R138 ;  /* 0x0000008a7b7b7221 */ /* 0x000fe20000010000 */
[----:B----4-:R-:W-:Y:S01]  /*f240*/  F2FP.BF16.PACK_AB R11, R45, R42 ;  /* 0x0000002a2d0b723e */ /* 0x010fe200000010ff */
[----:B------:R-:W-:Y:S01]  /*f250*/  FADD.FTZ R70, R70, R73 ;  /* 0x0000004946467221 */ /* 0x000fe20000010000 */
[----:B------:R-:W1:Y:S01]  /*f260*/  MUFU.EX2 R47, R47 ;  /* 0x0000002f002f7308 */ /* 0x000e620000000800 */
[----:B------:R-:W-:-:S02]  /*f270*/  FADD.FTZ R123, R0, R123 ;  /* 0x0000007b007b7221 */ /* 0x000fc40000010000 */
[----:B------:R-:W-:Y:S02]  /*f280*/  FADD.FTZ R71, R71, R70 ;  /* 0x0000004647477221 */ /* 0x000fe40000010000 */
        /* <DEDUP_REMOVED lines=8> */
[----:B------:R-:W3:Y:S01]  /*f310*/  LDSM.16.MT88.4 R20, [R223+0x8800] ;  /* 0x00880000df14783b */ /* 0x000ee20000004200 */
[----:B------:R-:W4:Y:S01]  /*f320*/  MUFU.EX2 R50, R50 ;  /* 0x0000003200327308 */ /* 0x000f220000000800 */
[----:B------:R-:W-:-:S02]  /*f330*/  FADD.FTZ R53, R53, R48 ;  /* 0x0000003035357221 */ /* 0x000fc40000010000 */
[----:B------:R-:W-:Y:S02]  /*f340*/  FADD.FTZ R66, R66, R69 ;  /* 0x0000004542427221 */ /* 0x000fe40000010000 */
[----:B------:R-:W-:Y:S01]  /*f350*/  FADD.FTZ R44, R44, R53 ;  /* 0x000000352c2c7221 */ /* 0x000fe20000010000 */
[----:B--2---:R-:W-:Y:S01]  /*f360*/  HMMA.16816.F32.BF16 R204, R8, R12, R204 ;  /* 0x0000000c08cc723c */ /* 0x004fe200000418cc */
[----:B------:R-:W-:Y:S01]  /*f370*/  FFMA.FTZ R0, R58, c[0x0][0x23c], -R100 ;  /* 0x00008f003a007a23 */ /* 0x000fe20000010864 */
[----:B------:R-:W-:Y:S01]  /*f380*/  MUFU.EX2 R46, R46 ;  /* 0x0000002e002e7308 */ /* 0x000fe20000000800 */
[----:B------:R-:W-:-:S04]  /*f390*/  FADD.FTZ R49, R49, R44 ;  /* 0x0000002c31317221 */ /* 0x000fc80000010000 */
[----:B------:R-:W-:Y:S01]  /*f3a0*/  FADD.FTZ R40, R40, R49 ;  /* 0x0000003128287221 */ /* 0x000fe20000010000 */
[----:B------:R-:W-:Y:S01]  /*f3b0*/  HMMA.16816.F32.BF16 R24, R8, R14, R24 ;  /* 0x0000000e0818723c */ /* 0x000fe20000041818 */
[--C-:B------:R-:W-:Y:S01]  /*f3c0*/  FFMA.FTZ R12, R56, c[0x0][0x23c], -R65.reuse ;  /* 0x00008f00380c7a23 */ /* 0x100fe20000010841 */
[----:B------:R-:W2:Y:S01]  /*f3d0*/  MUFU.EX2 R39, R39 ;  /* 0x0000002700277308 */ /* 0x000ea20000000800 */
[----:B------:R-:W-:Y:S02]  /*f3e0*/  FADD.FTZ R43, R43, R40 ;  /* 0x000000282b2b7221 */ /* 0x000fe40000010000 */
[----:B------:R-:W-:Y:S02]  /*f3f0*/  FFMA.FTZ R13, R59, c[0x0][0x23c], -R65 ;  /* 0x00008f003b0d7a23 */ /* 0x000fe40000010841 */
[----:B-1----:R-:W-:Y:S01]  /*f400*/  F2FP.BF16.PACK_AB R8, R47, R2 ;  /* 0x000000022f08723e */ /* 0x002fe200000010ff */
[----:B------:R-:W-:Y:S01]  /*f410*/  FADD.FTZ R15, R67, R66 ;  /* 0x00000042430f7221 */ /* 0x000fe20000010000 */
[----:B----4-:R-:W-:Y:S01]  /*f420*/  F2FP.BF16.PACK_AB R10, R50, R41 ;  /* 0x00000029320a723e */ /* 0x010fe200000010ff */
[----:B------:R-:W-:Y:S01]  /*f430*/  MUFU.EX2 R52, R52 ;  /* 0x0000003400347308 */ /* 0x000fe20000000800 */
[----:B------:R-:W-:-:S02]  /*f440*/  FADD.FTZ R36, R36, R43 ;  /* 0x0000002b24247221 */ /* 0x000fc40000010000 */
[----:B------:R-:W-:Y:S02]  /*f450*/  FADD.FTZ R15, R64, R15 ;  /* 0x0000000f400f7221 */ /* 0x000fe40000010000 */
[----:B------:R-:W-:Y:S02]  /*f460*/  FADD.FTZ R36, R107, R36 ;  /* 0x000000246b247221 */ /* 0x000fe40000010000 */
[----:B------:R-:W-:Y:S01]  /*f470*/  FFMA.FTZ R14, R60, c[0x0][0x23c], -R65 ;  /* 0x00008f003c0e7a23 */ /* 0x000fe20000010841 */
[----:B------:R-:W1:Y:S01]  /*f480*/  MUFU.EX2 R57, R57 ;  /* 0x0000003900397308 */ /* 0x000e620000000800 */
[----:B--2---:R-:W-:Y:S01]  /*f490*/  F2FP.BF16.PACK_AB R9, R39, R46 ;  /* 0x0000002e2709723e */ /* 0x004fe200000010ff */
[----:B------:R-:W-:-:S04]  /*f4a0*/  FADD.FTZ R101, R101, R36 ;  /* 0x0000002465657221 */ /* 0x000fc80000010000 */
[----:B------:R-:W-:Y:S02]  /*f4b0*/  FADD.FTZ R101, R32, R101 ;  /* 0x0000006520657221 */ /* 0x000fe40000010000 */
[----:B------:R-:W-:Y:S02]  /*f4c0*/  MUFU.EX2 R37, R37 ;  /* 0x0000002500257308 */ /* 0x000fe40000000800 */
[----:B------:R-:W-:-:S04]  /*f4d0*/  FADD.FTZ R34, R34, R101 ;  /* 0x0000006522227221 */ /* 0x000fc80000010000 */
[----:B------:R-:W-:Y:S01]  /*f4e0*/  FADD.FTZ R35, R35, R34 ;  /* 0x0000002223237221 */ /* 0x000fe20000010000 */
[----:B-1----:R-:W-:Y:S01]  /*f4f0*/  F2FP.BF16.PACK_AB R11, R57, R52 ;  /* 0x00000034390b723e */ /* 0x002fe200000010ff */
[----:B------:R-:W1:Y:S02]  /*f500*/  MUFU.EX2 R54, R54 ;  /* 0x0000003600367308 */ /* 0x000e640000000800 */
[----:B------:R-:W-:-:S04]  /*f510*/  FADD.FTZ R38, R38, R35 ;  /* 0x0000002326267221 */ /* 0x000fc80000010000 */
[----:B------:R-:W-:Y:S01]  /*f520*/  FADD.FTZ R33, R33, R38 ;  /* 0x0000002621217221 */ /* 0x000fe20000010000 */
[----:B------:R-:W-:Y:S01]  /*f530*/  HMMA.16816.F32.BF16 R16, R8, R28, R16 ;  /* 0x0000001c0810723c */ /* 0x000fe20000041810 */
[----:B------:R-:W-:Y:S02]  /*f540*/  MUFU.EX2 R0, R0 ;  /* 0x0000000000007308 */ /* 0x000fe40000000800 */
[----:B------:R-:W-:-:S04]  /*f550*/  FADD.FTZ R42, R42, R33 ;  /* 0x000000212a2a7221 */ /* 0x000fc80000010000 */
[----:B------:R-:W-:Y:S01]  /*f560*/  FADD.FTZ R28, R62, R15 ;  /* 0x0000000f3e1c7221 */ /* 0x000fe20000010000 */
[C---:B---3--:R-:W-:Y:S01]  /*f570*/  HMMA.16816.F32.BF16 R204, R8.reuse, R20, R204 ;  /* 0x0000001408cc723c */ /* 0x048fe200000418cc */
[----:B------:R-:W-:Y:S01]  /*f580*/  FADD.FTZ R45, R45, R42 ;  /* 0x0000002a2d2d7221 */ /* 0x000fe20000010000 */
[----:B------:R-:W2:Y:S01]  /*f590*/  MUFU.EX2 R191, R191 ;  /* 0x000000bf00bf7308 */ /* 0x000ea20000000800 */
[----:B------:R-:W-:Y:S02]  /*f5a0*/  FADD.FTZ R28, R105, R28 ;  /* 0x0000001c691c7221 */ /* 0x000fe40000010000 */
[----:B------:R-:W-:Y:S02]  /*f5b0*/  FADD.FTZ R46, R46, R45 ;  /* 0x0000002d2e2e7221 */ /* 0x000fe40000010000 */
[----:B------:R-:W-:Y:S01]  /*f5c0*/  FADD.FTZ R133, R133, R28 ;  /* 0x0000001c85857221 */ /* 0x000fe20000010000 */
[----:B------:R-:W-:Y:S01]  /*f5d0*/  HMMA.16816.F32.BF16 R4, R8, R30, R4 ;  /* 0x0000001e0804723c */ /* 0x000fe20000041804 */
[----:B------:R-:W-:Y:S01]  /*f5e0*/  FADD.FTZ R39, R39, R46 ;  /* 0x0000002e27277221 */ /* 0x000fe20000010000 */
[----:B------:R-:W-:Y:S01]  /*f5f0*/  MUFU.EX2 R12, R12 ;  /* 0x0000000c000c7308 */ /* 0x000fe20000000800 */
[----:B------:R-:W-:Y:S01]  /*f600*/  FADD.FTZ R148, R148, R133 ;  /* 0x0000008594947221 */ /* 0x000fe20000010000 */
[----:B------:R-:W-:Y:S01]  /*f610*/  MOV R133, R102 ;  /* 0x0000006600857202 */ /* 0x000fe20000000f00 */
[----:B------:R-:W-:-:S02]  /*f620*/  FADD.FTZ R52, R52, R39 ;  /* 0x0000002734347221 */ /* 0x000fc40000010000 */
[----:B------:R-:W-:Y:S01]  /*f630*/  FADD.FTZ R15, R147, R148 ;  /* 0x00000094930f7221 */ /* 0x000fe20000010000 */
[----:B------:R-:W-:Y:S01]  /*f640*/  HMMA.16816.F32.BF16 R24, R8, R22, R24 ;  /* 0x000000160818723c */ /* 0x000fe20000041818 */
[----:B------:R-:W-:Y:S01]  /*f650*/  FADD.FTZ R57, R57, R52 ;  /* 0x0000003439397221 */ /* 0x000fe20000010000 */
[----:B------:R-:W3:Y:S01]  /*f660*/  MUFU.EX2 R13, R13 ;  /* 0x0000000d000d7308 */ /* 0x000ee20000000800 */
[----:B------:R-:W-:-:S04]  /*f670*/  FADD.FTZ R15, R160, R15 ;  /* 0x0000000fa00f7221 */ /* 0x000fc80000010000 */
[----:B------:R-:W-:Y:S01]  /*f680*/  FADD.FTZ R146, R146, R15 ;  /* 0x0000000f92927221 */ /* 0x000fe20000010000 */
[----:B-1----:R-:W-:Y:S02]  /*f690*/  F2FP.BF16.PACK_AB R8, R54, R37 ;  /* 0x000000253608723e */ /* 0x002fe400000010ff */
[----:B------:R-:W-:Y:S01]  /*f6a0*/  MUFU.EX2 R14, R14 ;  /* 0x0000000e000e7308 */ /* 0x000fe20000000800 */
[----:B------:R-:W-:Y:S01]  /*f6b0*/  FADD.FTZ R51, R51, R146 ;  /* 0x0000009233337221 */ /* 0x000fe20000010000 */
[----:B--2---:R-:W-:-:S03]  /*f6c0*/  F2FP.BF16.PACK_AB R10, R191, R0 ;  /* 0x00000000bf0a723e */ /* 0x004fc600000010ff */
[----:B------:R-:W-:-:S03]  /*f6d0*/  FADD.FTZ R2, R2, R51 ;  /* 0x0000003302027221 */ /* 0x000fc60000010000 */
[----:B------:R-:W1:Y:S01]  /*f6e0*/  MUFU.EX2 R193, R193 ;  /* 0x000000c100c17308 */ /* 0x000e620000000800 */
[----:B---3--:R-:W-:Y:S01]  /*f6f0*/  F2FP.BF16.PACK_AB R9, R13, R12 ;  /* 0x0000000c0d09723e */ /* 0x008fe200000010ff */
[----:B------:R-:W-:Y:S02]  /*f700*/  FADD.FTZ R2, R47, R2 ;  /* 0x000000022f027221 */ /* 0x000fe40000010000 */
[----:B------:R-:W-:Y:S02]  /*f710*/  FADD.FTZ R12, R12, R57 ;  /* 0x000000390c0c7221 */ /* 0x000fe40000010000 */
[----:B------:R-:W-:Y:S02]  /*f720*/  FADD.FTZ R41, R41, R2 ;  /* 0x0000000229297221 */ /* 0x000fe40000010000 */
[----:B------:R-:W-:Y:S02]  /*f730*/  FADD.FTZ R13, R13, R12 ;  /* 0x0000000c0d0d7221 */ /* 0x000fe40000010000 */
[----:B------:R-:W-:-:S04]  /*f740*/  FADD.FTZ R50, R50, R41 ;  /* 0x0000002932327221 */ /* 0x000fc80000010000 */
[----:B------:R-:W-:Y:S01]  /*f750*/  FADD.FTZ R37, R37, R50 ;  /* 0x0000003225257221 */ /* 0x000fe20000010000 */
[C---:B-1----:R-:W-:Y:S01]  /*f760*/  F2FP.BF16.PACK_AB R11, R193.reuse, R14 ;  /* 0x0000000ec10b723e */ /* 0x042fe200000010ff */
[----:B------:R-:W-:Y:S02]  /*f770*/  FADD.FTZ R14, R14, R13 ;  /* 0x0000000d0e0e7221 */ /* 0x000fe40000010000 */
[----:B------:R-:W-:Y:S02]  /*f780*/  FADD.FTZ R37, R54, R37 ;  /* 0x0000002536257221 */ /* 0x000fe40000010000 */
[----:B------:R-:W-:Y:S02]  /*f790*/  FADD.FTZ R193, R193, R14 ;  /* 0x0000000ec1c17221 */ /* 0x000fe40000010000 */
[----:B------:R-:W-:Y:S01]  /*f7a0*/  HMMA.16816.F32.BF16 R212, R8, R208, R16 ;  /* 0x000000d008d4723c */ /* 0x000fe20000041810 */
[----:B------:R-:W-:-:S04]  /*f7b0*/  FADD.FTZ R0, R0, R37 ;  /* 0x0000002500007221 */ /* 0x000fc80000010000 */
[----:B------:R-:W-:-:S03]  /*f7c0*/  FADD.FTZ R191, R191, R0 ;  /* 0x00000000bfbf7221 */ /* 0x000fc60000010000 */
[C---:B------:R-:W-:Y:S08]  /*f7d0*/  HMMA.16816.F32.BF16 R204, R8.reuse, R200, R204 ;  /* 0x000000c808cc723c */ /* 0x040ff000000418cc */
[C---:B------:R-:W-:Y:S08]  /*f7e0*/  HMMA.16816.F32.BF16 R208, R8.reuse, R210, R4 ;  /* 0x000000d208d0723c */ /* 0x040ff00000041804 */
[----:B------:R-:W-:Y:S08]  /*f7f0*/  HMMA.16816.F32.BF16 R200, R8, R202, R24 ;  /* 0x000000ca08c8723c */ /* 0x000ff00000041818 */
.L_x_1647:
[----:B------:R-:W-:Y:S01]  /*f800*/  ISETP.GE.AND P0, PT, R194, 0x1, PT ;  /* 0x00000001c200780c */ /* 0x000fe20003f06270 */
[----:B------:R-:W-:-:S12]  /*f810*/  ULDC.64 UR10, c[0x0][0x118] ;  /* 0x00004600000a7ab9 */ /* 0x000fd80000000a00 */
[----:B------:R-:W-:Y:S05]  /*f820*/  @!P0 BRA `(.L_x_1655) ;  /* 0x000056a000008947 */ /* 0x000fea0003800000 */
[----:B------:R-:W-:Y:S02]  /*f830*/  MOV R195, R133 ;  /* 0x0000008500c37202 */ /* 0x000fe40000000f00 */
[----:B------:R-:W-:Y:S02]  /*f840*/  MOV R197, R134 ;  /* 0x0000008600c57202 */ /* 0x000fe40000000f00 */
[----:B------:R-:W-:-:S04]  /*f850*/  MOV R226, c[0x0][0x1a0] ;  /* 0x0000680000e27a02 */ /* 0x000fc80000000f00 */
.L_x_1659:
[----:B------:R-:W-:Y:S01]  /*f860*/  LEA R234, -R226, RZ, 0x8 ;  /* 0x000000ffe2ea7211 */ /* 0x000fe200078e41ff */
[----:B------:R-:W-:Y:S04]  /*f870*/  DEPBAR.LE SB0, 0x0 ;  /* 0x000080000000791a */ /* 0x000fe80000000000 */
[----:B------:R-:W-:Y:S01]  /*f880*/  BAR.SYNC.DEFER_BLOCKING 0x0 ;  /* 0x0000000000007b1d */ /* 0x000fe20000010000 */
[----:B------:R-:W-:Y:S05]  /*f890*/  SHF.R.S32.HI R235, RZ, 0x1f, R234 ;  /* 0x0000001fffeb7819 */ /* 0x000fea00000114ea */
[----:B------:R-:W-:-:S05]  /*f8a0*/  @!P1 BRA `(.L_x_1656) ;  /* 0x000003b000009947 */ /* 0x000fca0003800000 */
[----:B------:R-:W-:Y:S01]  /*f8b0*/  IMAD.SHL.U32 R14, R194, 0x100, RZ ;  /* 0x00000100c20e7824 */ /* 0x000fe200078e00ff */
[----:B------:R-:W-:Y:S02]  /*f8c0*/  IABS R6, c[0x0][0x2d0] ;  /* 0x0000b40000067a13 */ /* 0x000fe40000000000 */
[----:B------:R-:W-:Y:S02]  /*f8d0*/  LOP3.LUT R2, RZ, c[0x0][0x2d0], RZ, 0x33, !PT ;  /* 0x0000b400ff027a12 */ /* 0x000fe400078e33ff */
        /* <DEDUP_REMOVED lines=35> */
[----:B------:R-:W-:Y:S01]  /*fb10*/  SEL R9, R2, R5, !P0 ;  /* 0x0000000502097207 */ /* 0x000fe20004000000 */
[----:B------:R-:W-:Y:S01]  /*fb20*/  IMAD.MOV.U32 R5, RZ, RZ, c[0x0][0x2d0] ;  /* 0x0000b400ff057624 */ /* 0x000fe200078e00ff */
[CC--:B------:R-:W-:Y:S02]  /*fb30*/  LEA R16, P2, R4.reuse, R218.reuse, 0x2 ;  /* 0x000000da04107211 */ /* 0x0c0fe400078410ff */
[C---:B------:R-:W-:Y:S01]  /*fb40*/  LEA R14, P0, R9.reuse, R218, 0x2 ;  /* 0x000000da090e7211 */ /* 0x040fe200078010ff */
[C---:B------:R-:W-:Y:S01]  /*fb50*/  IMAD.IADD R2, R9.reuse, 0x1, -R4 ;  /* 0x0000000109027824 */ /* 0x040fe200078e0a04 */
[-C--:B------:R-:W-:Y:S02]  /*fb60*/  LEA.HI.X.SX32 R17, R4, R219.reuse, 0x2, P2 ;  /* 0x000000db04117211 */ /* 0x080fe400010f16ff */
[----:B------:R-:W-:Y:S01]  /*fb70*/  LEA.HI.X.SX32 R15, R9, R219, 0x2, P0 ;  /* 0x000000db090f7211 */ /* 0x000fe200000f16ff */
[----:B------:R-:W-:Y:S02]  /*fb80*/  IMAD R0, R2, R5, -0x100 ;  /* 0xffffff0002007424 */ /* 0x000fe400078e0205 */
[----:B------:R-:W2:Y:S02]  /*fb90*/  LDG.E R6, [R16.64] ;  /* 0x0000000a10067981 */ /* 0x000ea4000c1e1900 */
[C---:B------:R-:W-:Y:S01]  /*fba0*/  IMAD.WIDE.U32 R234, R0.reuse, c[0x0][0x1a0], RZ ;  /* 0x0000680000ea7a25 */ /* 0x040fe200078e00ff */
[----:B------:R-:W-:Y:S01]  /*fbb0*/  SHF.R.S32.HI R13, RZ, 0x1f, R0 ;  /* 0x0000001fff0d7819 */ /* 0x000fe20000011400 */
[----:B------:R-:W2:Y:S04]  /*fbc0*/  LDG.E R11, [R14.64] ;  /* 0x0000000a0e0b7981 */ /* 0x000ea8000c1e1900 */
        /* <DEDUP_REMOVED lines=9> */
.L_x_1656:
[----:B------:R-:W-:Y:S02]  /*fc60*/  ISETP.GE.AND P2, PT, R216, c[0x0][0x220], PT ;  /* 0x00008800d8007a0c */ /* 0x000fe40003f46270 */
[C---:B------:R-:W-:Y:S04]  /*fc70*/  LEA R228, P4, R234.reuse, R224, 0x1 ;  /* 0x000000e0eae47211 */ /* 0x040fe800078808ff */
[C-C-:B------:R-:W-:Y:S07]  /*fc80*/  LEA.HI.X R229, R234.reuse, R225, R235.reuse, 0x1, P4 ;  /* 0x000000e1eae57211 */ /* 0x140fee00020f0ceb */
[----:B------:R-:W-:Y:S01]  /*fc90*/  @P2 STS [R196+0x5000], RZ ;  /* 0x005000ffc4002388 */ /* 0x000fe20000000800 */
[----:B------:R-:W-:Y:S01]  /*fca0*/  @!P2 IADD3 R227, P3, R234, UR5, RZ ;  /* 0x00000005eae3ac10 */ /* 0x000fe2000ff7e0ff */
[----:B------:R-:W-:Y:S01]  /*fcb0*/  @!P2 IMAD.MOV.U32 R2, RZ, RZ, c[0x0][0x1a4] ;  /* 0x00006900ff02a624 */ /* 0x000fe200078e00ff */
[C---:B------:R-:W-:Y:S01]  /*fcc0*/  @!P2 LEA R231, P0, R226.reuse, R234, 0x6 ;  /* 0x000000eae2e7a211 */ /* 0x040fe200078030ff */
[----:B------:R-:W-:Y:S01]  /*fcd0*/  @P2 STS [R196+0x5004], RZ ;  /* 0x005004ffc4002388 */ /* 0x000fe20000000800 */
[----:B------:R-:W-:Y:S01]  /*fce0*/  @!P2 IADD3.X R0, R235, UR7, RZ, P3, !PT ;  /* 0x00000007eb00ac10 */ /* 0x000fe20009ffe4ff */
[----:B------:R-:W-:Y:S01]  /*fcf0*/  @!P2 IMAD.MOV.U32 R240, RZ, RZ, R234 ;  /* 0x000000fffff0a224 */ /* 0x000fe200078e00ea */
[CC--:B------:R-:W-:Y:S01]  /*fd00*/  @!P2 LEA R244, P3, R227.reuse, R224.reuse, 0x1 ;  /* 0x000000e0e3f4a211 */ /* 0x0c0fe200078608ff */
[----:B------:R-:W-:Y:S01]  /*fd10*/  @P2 STS.64 [R196+0x5008], RZ ;  /* 0x005008ffc4002388 */ /* 0x000fe20000000a00 */
[C---:B------:R-:W-:Y:S01]  /*fd20*/  @!P2 LEA.HI.X R2, R226.reuse, R235, R2, 0x6, P0 ;  /* 0x000000ebe202a211 */ /* 0x040fe200000f3402 */
[----:B------:R-:W-:Y:S01]  /*fd30*/  @!P2 IMAD.MOV.U32 R241, RZ, RZ, R235 ;  /* 0x000000fffff1a224 */ /* 0x000fe200078e00eb */
[-C--:B------:R-:W-:Y:S01]  /*fd40*/  @!P2 LEA.HI.X R245, R227, R225.reuse, R0, 0x1, P3 ;  /* 0x000000e1e3f5a211 */ /* 0x080fe200018f0c00 */
[----:B------:R-:W-:Y:S01]  /*fd50*/  @!PT LDS RZ, [RZ] ;  /* 0x00000000fffff984 */ /* 0x000fe20000000800 */
[----:B------:R-:W-:Y:S01]  /*fd60*/  @!PT LDS RZ, [RZ] ;  /* 0x00000000fffff984 */ /* 0x000fe20000000800 */
[----:B------:R-:W-:Y:S01]  /*fd70*/  @!PT LDS RZ, [RZ] ;  /* 0x00000000fffff984 */ /* 0x000fe20000000800 */
[----:B------:R1:W-:Y:S01]  /*fd80*/  @!P2 LDGSTS.E.BYPASS.LTC128B.128 [R196+0x5000], [R228.64] ;  /* 0x05000000e4c4afae */ /* 0x0003e2000b901d4a */
[CC--:B------:R-:W-:Y:S01]  /*fd90*/  @!P2 LEA R242, P0, R231.reuse, R224.reuse, 0x1 ;  /* 0x000000e0e7f2a211 */ /* 0x0c0fe200078008ff */
[----:B------:R-:W-:Y:S01]  /*fda0*/  @!P2 IMAD.WIDE.U32 R240, R226, 0x60, R240 ;  /* 0x00000060e2f0a825 */ /* 0x000fe200078e00f0 */
[----:B------:R-:W-:Y:S01]  /*fdb0*/  @!P2 MOV R227, c[0x0][0x1a4] ;  /* 0x0000690000e3aa02 */ /* 0x000fe20000000f00 */
[----:B------:R-:W-:Y:S01]  /*fdc0*/  @P2 STS.128 [R196+0x5800], RZ ;  /* 0x005800ffc4002388 */ /* 0x000fe20000000c00 */
[----:B------:R-:W-:Y:S01]  /*fdd0*/  @!P2 LEA.HI.X R243, R231, R225, R2, 0x1, P0 ;  /* 0x000000e1e7f3a211 */ /* 0x000fe200000f0c02 */
[----:B------:R-:W-:Y:S01]  /*fde0*/  @!P2 IMAD.MOV.U32 R232, RZ, RZ, c[0x0][0x1a4] ;  /* 0x00006900ffe8a624 */ /* 0x000fe200078e00ff */
[----:B------:R-:W-:Y:S01]  /*fdf0*/  @!P2 LEA R250, P5, R240, R224, 0x1 ;  /* 0x000000e0f0faa211 */ /* 0x000fe200078a08ff */
[----:B------:R-:W-:Y:S01]  /*fe00*/  @!PT LDS RZ, [RZ] ;  /* 0x00000000fffff984 */ /* 0x000fe20000000800 */
[----:B------:R-:W-:Y:S01]  /*fe10*/  @!PT LDS RZ, [RZ] ;  /* 0x00000000fffff984 */ /* 0x000fe20000000800 */
[----:B------:R-:W-:Y:S01]  /*fe20*/  @!PT LDS RZ, [RZ] ;  /* 0x00000000fffff984 */ /* 0x000fe20000000800 */
[----:B------:R1:W-:Y:S01]  /*fe30*/  @!P2 LDGSTS.E.BYPASS.LTC128B.128 [R196+0x5800], [R244.64] ;  /* 0x05800000f4c4afae */ /* 0x0003e2000b901d4a */
[C---:B------:R-:W-:Y:S01]  /*fe40*/  @!P2 LEA R231, P0, R226.reuse, R234, 0x7 ;  /* 0x000000eae2e7a211 */ /* 0x040fe200078038ff */
[----:B------:R-:W-:Y:S02]  /*fe50*/  @!P2 IMAD.MOV.U32 R236, RZ, RZ, R234 ;  /* 0x000000ffffeca224 */ /* 0x000fe400078e00ea */
[----:B------:R-:W-:Y:S01]  /*fe60*/  @P2 STS.128 [R196+0x6000], RZ ;  /* 0x006000ffc4002388 */ /* 0x000fe20000000c00 */
[C---:B------:R-:W-:Y:S01]  /*fe70*/  @!P2 LEA.HI.X R232, R226.reuse, R235, R232, 0x7, P0 ;  /* 0x000000ebe2e8a211 */ /* 0x040fe200000f3ce8 */
[----:B------:R-:W-:Y:S01]  /*fe80*/  @!P2 IMAD.MOV.U32 R237, RZ, RZ, R235 ;  /* 0x000000ffffeda224 */ /* 0x000fe200078e00eb */
[-C--:B------:R-:W-:Y:S01]  /*fe90*/  @!P2 LEA R238, P0, R231, R224.reuse, 0x1 ;  /* 0x000000e0e7eea211 */ /* 0x080fe200078008ff */
[----:B------:R-:W-:Y:S01]  /*fea0*/  @!PT LDS RZ, [RZ] ;  /* 0x00000000fffff984 */ /* 0x000fe20000000800 */
[----:B------:R-:W-:Y:S01]  /*feb0*/  @!PT LDS RZ, [RZ] ;  /* 0x00000000fffff984 */ /* 0x000fe20000000800 */
[----:B------:R-:W-:Y:S01]  /*fec0*/  @!PT LDS RZ, [RZ] ;  /* 0x00000000fffff984 */ /* 0x000fe20000000800 */
[----:B------:R1:W-:Y:S01]  /*fed0*/  @!P2 LDGSTS.E.BYPASS.LTC128B.128 [R196+0x6000], [R242.64] ;  /* 0x06000000f2c4afae */ /* 0x0003e2000b901d4a */
[----:B------:R-:W-:Y:S02]  /*fee0*/  @!P2 IMAD R227, R227, 0xa0, RZ ;  /* 0x000000a0e3e3a824 */ /* 0x000fe400078e02ff */
[-C--:B------:R-:W-:Y:S01]  /*fef0*/  @!P2 LEA.HI.X R239, R231, R225.reuse, R232, 0x1, P0 ;  /* 0x000000e1e7efa211 */ /* 0x080fe200000f0ce8 */
[----:B------:R-:W-:Y:S01]  /*ff00*/  @P2 STS.128 [R196+0x6800], RZ ;  /* 0x006800ffc4002388 */ /* 0x000fe20000000c00 */
[----:B------:R-:W-:Y:S04]  /*ff10*/  @!P2 IMAD.WIDE.U32 R236, R226, 0xa0, R236 ;  /* 0x000000a0e2eca825 */ /* 0x000fe800078e00ec */
[----:B------:R-:W-:Y:S01]  /*ff20*/  @!P2 IMAD.IADD R227, R227, 0x1, R237 ;  /* 0x00000001e3e3a824 */ /* 0x000fe200078e02ed */
[CC--:B------:R-:W-:Y:S01]  /*ff30*/  @!P2 LEA R248, P4, R236.reuse, R224.reuse, 0x1 ;  /* 0x000000e0ecf8a211 */ /* 0x0c0fe200078808ff */
[--C-:B------:R-:W-:Y:S02]  /*ff40*/  @!P2 IMAD.MOV.U32 R246, RZ, RZ, R234.reuse ;  /* 0x000000fffff6a224 */ /* 0x100fe400078e00ea */
[----:B------:R-:W-:Y:S01]  /*ff50*/  @!P2 IMAD.MOV.U32 R247, RZ, RZ, R235 ;  /* 0x000000fffff7a224 */ /* 0x000fe200078e00eb */
[----:B------:R-:W-:Y:S01]  /*ff60*/  @!P2 LEA.HI.X R249, R236, R225, R227, 0x1, P4 ;  /* 0x000000e1ecf9a211 */ /* 0x000fe200020f0ce3 */
[C---:B------:R-:W-:Y:S04]  /*ff70*/  @!P2 IMAD.WIDE.U32 R234, R226.reuse, 0xc0, R234 ;  /* 0x000000c0e2eaa825 */ /* 0x040fe800078e00ea */
[----:B------:R-:W-:Y:S01]  /*ff80*/  @!P2 IMAD.WIDE.U32 R246, R226, 0xe0, R246 ;  /* 0x000000e0e2f6a825 */ /* 0x000fe200078e00f6 */
[-C--:B------:R-:W-:Y:S03]  /*ff90*/  @!P2 LEA R232, P3, R234, R224.reuse, 0x1 ;  /* 0x000000e0eae8a211 */ /* 0x080fe600078608ff */
[----:B------:R-:W-:Y:S01]  /*ffa0*/  @!P2 IMAD.MOV.U32 R230, RZ, RZ, c[0x0][0x1a4] ;  /* 0x00006900ffe6a624 */ /* 0x000fe200078e00ff */
[----:B------:R-:W-:Y:S01]  /*ffb0*/  @!P2 LEA R224, P0, R246, R224, 0x1 ;  /* 0x000000e0f6e0a211 */ /* 0x000fe200078008ff */
[----:B------:R-:W-:Y:S02]  /*ffc0*/  @!P2 IMAD.MOV.U32 R2, RZ, RZ, c[0x0][0x1a4] ;  /* 0x00006900ff02a624 */ /* 0x000fe400078e00ff */
[----:B------:R-:W-:Y:S02]  /*ffd0*/  @!P2 IMAD R230, R230, 0x60, RZ ;  /* 0x00000060e6e6a824 */ /* 0x000fe400078e02ff */
[----:B------:R-:W-:Y:S02]  /*ffe0*/  @!P2 IMAD R2, R2, 0xc0, RZ ;  /* 0x000000c00202a824 */ /* 0x000fe400078e02ff */
[----:B------:R-:W-:Y:S02]  /*fff0*/  @!P2 IMAD.IADD R230, R230, 0x1, R241 ;  /* 0x00000001e6e6a824 */ /* 0x000fe400078e02f1 */
[----:B------:R-:W-:Y:S01]  /*10000*/  @!P2 IMAD.MOV.U32 R0, RZ, RZ, c[0x0][0x1a4] ;  /* 0x00006900ff00a624 */ /* 0x000fe200078e00ff */
[----:B------:R-:W-:Y:S02]  /*10010*/  @!P2 IADD3 R2, R2, R235, RZ ;  /* 0x000000eb0202a210 */ /* 0x000fe40007ffe0ff */
[-C--:B------:R-:W-:Y:S01]  /*10020*/  @!P2 LEA.HI.X R251, R240, R225.reuse, R230, 0x1, P5 ;  /* 0x000000e1f0fba211 */ /* 0x080fe200028f0ce6 */
[----:B------:R-:W-:Y:S01]  /*10030*/  @!P2 IMAD R0, R0, 0xe0, RZ ;  /* 0x000000e00000a824 */ /* 0x000fe200078e02ff */
[-C--:B------:R-:W-:Y:S03]  /*10040*/  @!P2 LEA.HI.X R233, R234, R225.reuse, R2, 0x1, P3 ;  /* 0x000000e1eae9a211 */ /* 0x080fe600018f0c02 */
[----:B------:R-:W-:Y:S01]  /*10050*/  @!PT LDS RZ, [RZ] ;  /* 0x00000000fffff984 */ /* 0x000fe20000000800 */
[----:B------:R-:W-:Y:S01]  /*10060*/  @!PT LDS RZ, [RZ] ;  /* 0x00000000fffff984 */ /* 0x000fe20000000800 */
[----:B------:R-:W-:Y:S01]  /*10070*/  @!PT LDS RZ, [RZ] ;  /* 0x00000000fffff984 */ /* 0x000fe20000000800 */
[----:B------:R1:W-:Y:S01]  /*10080*/  @!P2 LDGSTS.E.BYPASS.LTC128B.128 [R196+0x6800], [R250.64] ;  /* 0x06800000fac4afae */ /* 0x0003e2000b901d4a */
[----:B------:R-:W-:Y:S03]  /*10090*/  @!P2 IMAD.IADD R0, R0, 0x1, R247 ;  /* 0x000000010000a824 */ /* 0x000fe600078e02f7 */
[----:B------:R-:W-:Y:S02]  /*100a0*/  @P2 STS.128 [R196+0x7000], RZ ;  /* 0x007000ffc4002388 */ /* 0x000fe40000000c00 */
[----:B------:R-:W-:Y:S02]  /*100b0*/  @!P2 LEA.HI.X R225, R246, R225, R0, 0x1, P0 ;  /* 0x000000e1f6e1a211 */ /* 0x000fe400000f0c00 */
[----:B------:R-:W-:Y:S01]  /*100c0*/  @!PT LDS RZ, [RZ] ;  /* 0x00000000fffff984 */ /* 0x000fe20000000800 */
[----:B------:R-:W-:Y:S01]  /*100d0*/  @!PT LDS RZ, [RZ] ;  /* 0x00000000fffff984 */ /* 0x000fe20000000800 */
[----:B------:R-:W-:Y:S01]  /*100e0*/  @!PT LDS RZ, [RZ] ;  /* 0x00000000fffff984 */ /* 0x000fe20000000800 */
[----:B------:R1:W-:Y:S01]  /*100f0*/  @!P2 LDGSTS.E.BYPASS.LTC128B.128 [R196+0x7000], [R238.64] ;  /* 0x07000000eec4afae */ /* 0x0003e2000b901d4a */
[----:B------:R-:W-:Y:S03]  /*10100*/  ISETP.GE.AND P0, PT, R194, 0x2, PT ;  /* 0x00000002c200780c */ /* 0x000fe60003f06270 */
        /* <DEDUP_REMOVED lines=16> */
[----:B------:R-:W0:Y:S04]  /*10210*/  LDGDEPBAR ;  /* 0x00000000000079af */ /* 0x000e280000000000 */
[----:B------:R-:W3:Y:S04]  /*10220*/  LDSM.16.M88.4 R8, [R188+0x1000] ;  /* 0x00100000bc08783b */ /* 0x000ee80000000200 */
[----:B------:R-:W4:Y:S04]  /*10230*/  LDSM.16.M88.4 R16, [R188+0x1400] ;  /* 0x00140000bc10783b */ /* 0x000f280000000200 */
[----:B------:R-:W5:Y:S04]  /*10240*/  LDSM.16.M88.4 R24, [R188+0x1800] ;  /* 0x00180000bc18783b */ /* 0x000f680000000200 */
[----:B------:R-:W1:Y:S01]  /*10250*/  LDSM.16.M88.4 R32, [R188+0x1c00] ;  /* 0x001c0000bc20783b */ /* 0x000e620000000200 */
[----:B--2---:R-:W-:Y:S03]  /*10260*/  IMAD.MOV.U32 R224, RZ, RZ, R228 ;  /* 0x000000ffffe07224 */ /* 0x004fe600078e00e4 */
[----:B------:R-:W2:Y:S01]  /*10270*/  LDSM.16.M88.4 R40, [R188+0x2000] ;  /* 0x00200000bc28783b */ /* 0x000ea20000000200 */
[----:B------:R-:W-:Y:S03]  /*10280*/  IMAD.MOV.U32 R225, RZ, RZ, R229 ;  /* 0x000000ffffe17224 */ /* 0x000fe600078e00e5 */
[----:B------:R-:W1:Y:S04]  /*10290*/  LDSM.16.M88.4 R48, [R188+0x2400] ;  /* 0x00240000bc30783b */ /* 0x000e680000000200 */
[----:B------:R-:W1:Y:S04]  /*102a0*/  LDSM.16.M88.4 R56, [R188+0x2800] ;  /* 0x00280000bc38783b */ /* 0x000e680000000200 */
[----:B------:R-:W1:Y:S04]  /*102b0*/  LDSM.16.M88.4 R64, [R188+0x2c00] ;  /* 0x002c0000bc40783b */ /* 0x000e680000000200 */
[----:B------:R-:W1:Y:S04]  /*102c0*/  LDSM.16.M88.4 R72, [R188+0x3000] ;  /* 0x00300000bc48783b */ /* 0x000e680000000200 */
[----:B------:R-:W1:Y:S01]  /*102d0*/  LDSM.16.M88.4 R80, [R188+0x3400] ;  /* 0x00340000bc50783b */ /* 0x000e620000000200 */
[C---:B---3--:R-:W-:Y:S03]  /*102e0*/  HMMA.16816.F32.BF16 R4, R128.reuse, R8, RZ ;  /* 0x000000088004723c */ /* 0x048fe600000418ff */
[----:B------:R-:W3:Y:S04]  /*102f0*/  LDSM.16.M88.4 R88, [R188+0x3800] ;  /* 0x00380000bc58783b */ /* 0x000ee80000000200 */
[----:B------:R-:W1:Y:S01]  /*10300*/  LDSM.16.M88.4 R96, [R188+0x3c00] ;  /* 0x003c0000bc60783b */ /* 0x000e620000000200 */
[C---:B------:R-:W-:Y:S03]  /*10310*/  HMMA.16816.F32.BF16 R8, R128.reuse, R10, RZ ;  /* 0x0000000a8008723c */ /* 0x040fe600000418ff */
[----:B------:R-:W2:Y:S04]  /*10320*/  LDSM.16.M88.4 R104, [R188+0x4000] ;  /* 0x00400000bc68783b */ /* 0x000ea80000000200 */
[----:B------:R-:W2:Y:S01]  /*10330*/  LDSM.16.M88.4 R112, [R188+0x4400] ;  /* 0x00440000bc70783b */ /* 0x000ea20000000200 */
[C---:B----4-:R-:W-:Y:S03]  /*10340*/  HMMA.16816.F32.BF16 R12, R128.reuse, R16, RZ ;  /* 0x00000010800c723c */ /* 0x050fe600000418ff */
[----:B------:R-:W4:Y:S04]  /*10350*/  LDSM.16.M88.4 R120, [R188+0x4800] ;  /* 0x00480000bc78783b */ /* 0x000f280000000200 */
[----:B------:R-:W2:Y:S01]  /*10360*/  LDSM.16.M88.4 R148, [R188+0x4c00] ;  /* 0x004c0000bc94783b */ /* 0x000ea20000000200 */
[C---:B------:R-:W-:Y:S03]  /*10370*/  HMMA.16816.F32.BF16 R16, R128.reuse, R18, RZ ;  /* 0x000000128010723c */ /* 0x040fe600000418ff */
[----:B------:R-:W-:Y:S04]  /*10380*/  LDSM.16.M88.4 R132, [R189] ;  /* 0x00000000bd84783b */ /* 0x000fe80000000200 */
[----:B------:R-:W3:Y:S01]  /*10390*/  LDSM.16.M88.4 R144, [R3] ;  /* 0x000000000390783b */ /* 0x000ee20000000200 */
[C---:B-----5:R-:W-:Y:S03]  /*103a0*/  HMMA.16816.F32.BF16 R20, R128.reuse, R24, RZ ;  /* 0x000000188014723c */ /* 0x060fe600000418ff */
[----:B------:R-:W5:Y:S04]  /*103b0*/  LDSM.16.M88.4 R140, [R3+0x400] ;  /* 0x00040000038c783b */ /* 0x000f680000000200 */
[----:B------:R-:W3:Y:S01]  /*103c0*/  LDSM.16.M88.4 R136, [R3+0x800] ;  /* 0x000800000388783b */ /* 0x000ee20000000200 */
[C---:B------:R-:W-:Y:S03]  /*103d0*/  HMMA.16816.F32.BF16 R24, R128.reuse, R26, RZ ;  /* 0x0000001a8018723c */ /* 0x040fe600000418ff */
        /* <DEDUP_REMOVED lines=12> */
[----:B------:R-:W1:Y:S05]  /*104a0*/  LDSM.16.M88.4 R152, [R3+0x2c00] ;  /* 0x002c00000398783b */ /* 0x000e6a0000000200 */
        /* <DEDUP_REMOVED lines=18> */
[C---:B----4-:R-:W-:Y:S08]  /*105d0*/  HMMA.16816.F32.BF16 R116, R128.reuse, R120, RZ ;  /* 0x000000788074723c */ /* 0x050ff000000418ff */
[C---:B------:R-:W-:Y:S08]  /*105e0*/  HMMA.16816.F32.BF16 R120, R128.reuse, R122, RZ ;  /* 0x0000007a8078723c */ /* 0x040ff000000418ff */
[C---:B------:R-:W-:Y:S08]  /*105f0*/  HMMA.16816.F32.BF16 R124, R128.reuse, R148, RZ ;  /* 0x00000094807c723c */ /* 0x040ff000000418ff */
[----:B------:R-:W-:Y:S01]  /*10600*/  HMMA.16816.F32.BF16 R128, R128, R150, RZ ;  /* 0x000000968080723c */ /* 0x000fe200000418ff */
[----:B------:R-:W3:Y:S07]  /*10610*/  LDSM.16.M88.4 R148, [R3+0x3000] ;  /* 0x003000000394783b */ /* 0x000eee0000000200 */
[C---:B------:R-:W-:Y:S08]  /*10620*/  HMMA.16816.F32.BF16 R4, R132.reuse, R144, R4 ;  /* 0x000000908404723c */ /* 0x040ff00000041804 */
[C---:B------:R-:W-:Y:S01]  /*10630*/  HMMA.16816.F32.BF16 R8, R132.reuse, R146, R8 ;  /* 0x000000928408723c */ /* 0x040fe20000041808 */
[----:B------:R-:W4:Y:S07]  /*10640*/  LDSM.16.M88.4 R144, [R3+0x3400] ;  /* 0x003400000390783b */ /* 0x000f2e0000000200 */
[C---:B-----5:R-:W-:Y:S08]  /*10650*/  HMMA.16816.F32.BF16 R12, R132.reuse, R140, R12 ;  /* 0x0000008c840c723c */ /* 0x060ff0000004180c */
[C---:B------:R-:W-:Y:S01]  /*10660*/  HMMA.16816.F32.BF16 R16, R132.reuse, R142, R16 ;  /* 0x0000008e8410723c */ /* 0x040fe20000041810 */
[----:B------:R-:W5:Y:S07]  /*10670*/  LDSM.16.M88.4 R140, [R3+0x3800] ;  /* 0x00380000038c783b */ /* 0x000f6e0000000200 */
[C---:B------:R-:W-:Y:S08]  /*10680*/  HMMA.16816.F32.BF16 R20, R132.reuse, R136, R20 ;  /* 0x000000888414723c */ /* 0x040ff00000041814 */
[C---:B------:R-:W-:Y:S01]  /*10690*/  HMMA.16816.F32.BF16 R24, R132.reuse, R138, R24 ;  /* 0x0000008a8418723c */ /* 0x040fe20000041818 */
[----:B------:R-:W2:Y:S01]  /*106a0*/  LDSM.16.M88.4 R136, [R3+0x3c00] ;  /* 0x003c00000388783b */ /* 0x000ea20000000200 */
[----:B------:R-:W-:Y:S04]  /*106b0*/  DEPBAR.LE SB0, 0x0 ;  /* 0x000080000000791a */ /* 0x000fe80000000000 */
[----:B------:R-:W-:Y:S02]  /*106c0*/  BAR.SYNC.DEFER_BLOCKING 0x0 ;  /* 0x0000000000007b1d */ /* 0x000fe40000010000 */
        /* <DEDUP_REMOVED lines=22> */
[C---:B-----5:R-:W-:Y:S08]  /*10830*/  HMMA.16816.F32.BF16 R116, R132.reuse, R140, R116 ;  /* 0x0000008c8474723c */ /* 0x060ff00000041874 */
[C---:B------:R-:W-:Y:S08]  /*10840*/  HMMA.16816.F32.BF16 R120, R132.reuse, R142, R120 ;  /* 0x0000008e8478723c */ /* 0x040ff00000041878 */
[C---:B------:R-:W-:Y:S08]  /*10850*/  HMMA.16816.F32.BF16 R124, R132.reuse, R136, R124 ;  /* 0x00000088847c723c */ /* 0x040ff0000004187c */
[----:B------:R-:W-:Y:S01]  /*10860*/  HMMA.16816.F32.BF16 R128, R132, R138, R128 ;  /* 0x0000008a8480723c */ /* 0x000fe20000041880 */
[----:B------:R-:W-:-:S07]  /*10870*/  @!P0 BRA `(.L_x_1657) ;  /* 0x000009b000008947 */ /* 0x000fce0003800000 */
[----:B------:R-:W-:Y:S05]  /*10880*/  IMAD.MOV.U32 R134, RZ, RZ, c[0x0][0x198] ;  /* 0x00006600ff867624 */ /* 0x000fea00078e00ff */
[----:B------:R-:W-:Y:S04]  /*10890*/  LEA R138, -R134, RZ, 0x8 ;  /* 0x000000ff868a7211 */ /* 0x000fe800078e41ff */
[----:B------:R-:W-:Y:S01]  /*108a0*/  SHF.R.S32.HI R139, RZ, 0x1f, R138 ;  /* 0x0000001fff8b7819 */ /* 0x000fe2000001148a */
[----:B------:R-:W-:-:S06]  /*108b0*/  @!P1 BRA `(.L_x_1658) ;  /* 0x000003c000009947 */ /* 0x000fcc0003800000 */
[----:B------:R-:W-:Y:S01]  /*108c0*/  IMAD.SHL.U32 R143, R194, 0x100, RZ ;  /* 0x00000100c28f7824 */ /* 0x000fe200078e00ff */
[----:B------:R-:W-:Y:S02]  /*108d0*/  IABS R136, c[0x0][0x2d0] ;  /* 0x0000b40000887a13 */ /* 0x000fe40000000000 */
[----:B------:R-:W-:Y:S02]  /*108e0*/  LOP3.LUT R2, RZ, c[0x0][0x2d0], RZ, 0x33, !PT ;  /* 0x0000b400ff027a12 */ /* 0x000fe400078e33ff */
        /* <DEDUP_REMOVED lines=57> */
.L_x_1658:
[----:B------:R1:W-:Y:S01]  /*10c80*/  @P2 STS [R196+0x1004], RZ ;  /* 0x001004ffc4002388 */ /* 0x0003e20000000800 */
[----:B------:R-:W-:Y:S01]  /*10c90*/  LEA R148, P5, R138, R222, 0x1 ;  /* 0x000000de8a947211 */ /* 0x000fe200078a08ff */
[----:B------:R-:W-:Y:S01]  /*10ca0*/  @!P2 IMAD.MOV.U32 R2, RZ, RZ, c[0x0][0x19c] ;  /* 0x00006700ff02a624 */ /* 0x000fe200078e00ff */
[----:B------:R-:W-:Y:S01]  /*10cb0*/  @!P2 LEA R135, P3, R134, R138, 0x6 ;  /* 0x0000008a8687a211 */ /* 0x000fe200078630ff */
[----:B------:R1:W-:Y:S01]  /*10cc0*/  @P2 STS.64 [R196+0x1008], RZ ;  /* 0x001008ffc4002388 */ /* 0x0003e20000000a00 */
[--C-:B------:R-:W-:Y:S01]  /*10cd0*/  LEA.HI.X R149, R138, R221, R139.reuse, 0x1, P5 ;  /* 0x000000dd8a957211 */ /* 0x100fe200028f0c8b */
[----:B------:R-:W-:Y:S01]  /*10ce0*/  @!P2 IMAD.WIDE.U32 R144, R134, 0x60, R138 ;  /* 0x000000608690a825 */ /* 0x000fe200078e008a */
[----:B------:R-:W-:Y:S01]  /*10cf0*/  @!P2 IADD3 R133, P4, R138, UR9, RZ ;  /* 0x000000098a85ac10 */ /* 0x000fe2000ff9e0ff */
[----:B------:R1:W-:Y:S01]  /*10d00*/  @P2 STS [R196+0x1000], RZ ;  /* 0x001000ffc4002388 */ /* 0x0003e20000000800 */
[C---:B------:R-:W-:Y:S01]  /*10d10*/  @!P2 LEA.HI.X R2, R134.reuse, R139, R2, 0x6, P3 ;  /* 0x0000008b8602a211 */ /* 0x040fe200018f3402 */
[----:B------:R-:W-:Y:S01]  /*10d20*/  @!P2 IMAD.MOV.U32 R142, RZ, RZ, R138 ;  /* 0x000000ffff8ea224 */ /* 0x000fe200078e008a */
[----:B------:R-:W-:Y:S01]  /*10d30*/  @!P2 LEA R146, P3, R133, R222, 0x1 ;  /* 0x000000de8592a211 */ /* 0x000fe200078608ff */
[----:B------:R-:W-:Y:S01]  /*10d40*/  @!PT LDS RZ, [RZ] ;  /* 0x00000000fffff984 */ /* 0x000fe20000000800 */
[----:B------:R-:W-:Y:S01]  /*10d50*/  @!PT LDS RZ, [RZ] ;  /* 0x00000000fffff984 */ /* 0x000fe20000000800 */
[----:B------:R-:W-:Y:S01]  /*10d60*/  @!PT LDS RZ, [RZ] ;  /* 0x00000000fffff984 */ /* 0x000fe20000000800 */
[----:B------:R1:W-:Y:S01]  /*10d70*/  @!P2 LDGSTS.E.BYPASS.LTC128B.128 [R196+0x1000], [R148.64] ;  /* 0x0100000094c4afae */ /* 0x0003e2000b901d4a */
[----:B------:R-:W-:Y:S01]  /*10d80*/  @!P2 IADD3.X R0, R139, UR8, RZ, P4, !PT ;  /* 0x000000088b00ac10 */ /* 0x000fe2000a7fe4ff */
[----:B------:R-:W-:Y:S01]  /*10d90*/  @!P2 IMAD.MOV.U32 R132, RZ, RZ, c[0x0][0x19c] ;  /* 0x00006700ff84a624 */ /* 0x000fe200078e00ff */
[C---:B------:R-:W-:Y:S01]  /*10da0*/  @!P2 LEA R137, P0, R134.reuse, R138, 0x7 ;  /* 0x0000008a8689a211 */ /* 0x040fe200078038ff */
[----:B------:R1:W-:Y:S01]  /*10db0*/  @P2 STS.128 [R196+0x1800], RZ ;  /* 0x001800ffc4002388 */ /* 0x0003e20000000c00 */
[----:B------:R-:W-:Y:S01]  /*10dc0*/  @!P2 LEA.HI.X R147, R133, R221, R0, 0x1, P3 ;  /* 0x000000dd8593a211 */ /* 0x000fe200018f0c00 */
[----:B------:R-:W-:Y:S01]  /*10dd0*/  @!P2 IMAD.MOV.U32 R0, RZ, RZ, c[0x0][0x19c] ;  /* 0x00006700ff00a624 */ /* 0x000fe200078e00ff */
[----:B------:R-:W-:Y:S01]  /*10de0*/  @!P2 LEA.HI.X R132, R134, R139, R132, 0x7, P0 ;  /* 0x0000008b8684a211 */ /* 0x000fe200000f3c84 */
[----:B------:R-:W-:Y:S01]  /*10df0*/  @!P2 IMAD.MOV.U32 R140, RZ, RZ, R138 ;  /* 0x000000ffff8ca224 */ /* 0x000fe200078e008a */
[CC--:B------:R-:W-:Y:S01]  /*10e00*/  @!P2 LEA R152, P0, R135.reuse, R222.reuse, 0x1 ;  /* 0x000000de8798a211 */ /* 0x0c0fe200078008ff */
[----:B------:R-:W-:Y:S01]  /*10e10*/  @!PT LDS RZ, [RZ] ;  /* 0x00000000fffff984 */ /* 0x000fe20000000800 */
[----:B------:R-:W-:Y:S01]  /*10e20*/  @!PT LDS RZ, [RZ] ;  /* 0x00000000fffff984 */ /* 0x000fe20000000800 */
[----:B------:R-:W-:Y:S01]  /*10e30*/  @!PT LDS RZ, [RZ] ;  /* 0x00000000fffff984 */ /* 0x000fe20000000800 */
[----:B------:R1:W-:Y:S01]  /*10e40*/  @!P2 LDGSTS.E.BYPASS.LTC128B.128 [R196+0x1800], [R146.64] ;  /* 0x0180000092c4afae */ /* 0x0003e2000b901d4a */
[-C--:B------:R-:W-:Y:S01]  /*10e50*/  @!P2 LEA R156, P5, R144, R222.reuse, 0x1 ;  /* 0x000000de909ca211 */ /* 0x080fe200078a08ff */
[----:B------:R-:W-:Y:S01]  /*10e60*/  @!P2 IMAD.MOV.U32 R143, RZ, RZ, R139 ;  /* 0x000000ffff8fa224 */ /* 0x000fe200078e008b */
[-C--:B------:R-:W-:Y:S01]  /*10e70*/  @!P2 LEA.HI.X R153, R135, R221.reuse, R2, 0x1, P0 ;  /* 0x000000dd8799a211 */ /* 0x080fe200000f0c02 */
[----:B------:R1:W-:Y:S01]  /*10e80*/  @P2 STS.128 [R196+0x2000], RZ ;  /* 0x002000ffc4002388 */ /* 0x0003e20000000c00 */
[----:B------:R-:W-:Y:S01]  /*10e90*/  @!P2 IMAD R135, R0, 0x60, RZ ;  /* 0x000000600087a824 */ /* 0x000fe200078e02ff */
[----:B------:R-:W-:Y:S01]  /*10ea0*/  @!P2 LEA R136, P0, R137, R222, 0x1 ;  /* 0x000000de8988a211 */ /* 0x000fe200078008ff */
[----:B------:R-:W-:Y:S01]  /*10eb0*/  @!P2 IMAD.WIDE.U32 R142, R134, 0xa0, R142 ;  /* 0x000000a0868ea825 */ /* 0x000fe200078e008e */
[----:B------:R-:W-:Y:S01]  /*10ec0*/  @!PT LDS RZ, [RZ] ;  /* 0x00000000fffff984 */ /* 0x000fe20000000800 */
[----:B------:R-:W-:Y:S01]  /*10ed0*/  @!PT LDS RZ, [RZ] ;  /* 0x00000000fffff984 */ /* 0x000fe20000000800 */
[----:B------:R-:W-:Y:S01]  /*10ee0*/  @!PT LDS RZ, [RZ] ;  /* 0x00000000fffff984 */ /* 0x000fe20000000800 */
[----:B------:R1:W-:Y:S01]  /*10ef0*/  @!P2 LDGSTS.E.BYPASS.LTC128B.128 [R196+0x2000], [R152.64] ;  /* 0x0200000098c4afae */ /* 0x0003e2000b901d4a */
[----:B------:R-:W-:Y:S02]  /*10f00*/  @!P2 MOV R150, R138 ;  /* 0x0000008a0096a202 */ /* 0x000fe40000000f00 */
[----:B------:R-:W-:Y:S01]  /*10f10*/  @!P2 IMAD.IADD R135, R135, 0x1, R145 ;  /* 0x000000018787a824 */ /* 0x000fe200078e0291 */
[----:B------:R1:W-:Y:S01]  /*10f20*/  @P2 STS.128 [R196+0x2800], RZ ;  /* 0x002800ffc4002388 */ /* 0x0003e20000000c00 */
[--C-:B------:R-:W-:Y:S01]  /*10f30*/  @!P2 IMAD.MOV.U32 R141, RZ, RZ, R139.reuse ;  /* 0x000000ffff8da224 */ /* 0x100fe200078e008b */
[-C--:B------:R-:W-:Y:S01]  /*10f40*/  @!P2 LEA.HI.X R137, R137, R221.reuse, R132, 0x1, P0 ;  /* 0x000000dd8989a211 */ /* 0x080fe200000f0c84 */
[----:B------:R-:W-:Y:S01]  /*10f50*/  @!P2 IMAD.MOV.U32 R151, RZ, RZ, R139 ;  /* 0x000000ffff97a224 */ /* 0x000fe200078e008b */
[-C--:B------:R-:W-:Y:S01]  /*10f60*/  @!P2 LEA.HI.X R157, R144, R221.reuse, R135, 0x1, P5 ;  /* 0x000000dd909da211 */ /* 0x080fe200028f0c87 */
[C---:B------:R-:W-:Y:S01]  /*10f70*/  @!P2 IMAD.WIDE.U32 R140, R134.reuse, 0xc0, R140 ;  /* 0x000000c0868ca825 */ /* 0x040fe200078e008c */
[----:B------:R-:W-:Y:S03]  /*10f80*/  @!P2 MOV R2, c[0x0][0x19c] ;  /* 0x000067000002aa02 */ /* 0x000fe60000000f00 */
[----:B------:R-:W-:Y:S01]  /*10f90*/  @!PT LDS RZ, [RZ] ;  /* 0x00000000fffff984 */ /* 0x000fe20000000800 */
[----:B------:R-:W-:Y:S01]  /*10fa0*/  @!PT LDS RZ, [RZ] ;  /* 0x00000000fffff984 */ /* 0x000fe20000000800 */
[----:B------:R-:W-:Y:S01]  /*10fb0*/  @!PT LDS RZ, [RZ] ;  /* 0x00000000fffff984 */ /* 0x000fe20000000800 */
[----:B------:R1:W-:Y:S01]  /*10fc0*/  @!P2 LDGSTS.E.BYPASS.LTC128B.128 [R196+0x2800], [R156.64] ;  /* 0x028000009cc4afae */ /* 0x0003e2000b901d4a */
[----:B------:R-:W-:Y:S01]  /*10fd0*/  @!P2 IMAD.WIDE.U32 R150, R134, 0xe0, R150 ;  /* 0x000000e08696a825 */ /* 0x000fe200078e0096 */
[-C--:B------:R-:W-:Y:S02]  /*10fe0*/  @!P2 LEA R132, P3, R140, R222.reuse, 0x1 ;  /* 0x000000de8c84a211 */ /* 0x080fe400078608ff */
[----:B------:R1:W-:Y:S01]  /*10ff0*/  @P2 STS.128 [R196+0x3000], RZ ;  /* 0x003000ffc4002388 */ /* 0x0003e20000000c00 */
[----:B------:R-:W-:Y:S01]  /*11000*/  @!P2 IMAD.MOV.U32 R134, RZ, RZ, c[0x0][0x19c] ;  /* 0x00006700ff86a624 */ /* 0x000fe200078e00ff */
[-C--:B------:R-:W-:Y:S01]  /*11010*/  @!P2 LEA R138, P0, R150, R222.reuse, 0x1 ;  /* 0x000000de968aa211 */ /* 0x080fe200078008ff */
[----:B------:R-:W-:Y:S01]  /*11020*/  @!P2 IMAD.MOV.U32 R133, RZ, RZ, c[0x0][0x19c] ;  /* 0x00006700ff85a624 */ /* 0x000fe200078e00ff */
[----:B------:R-:W-:Y:S01]  /*11030*/  @!PT LDS RZ, [RZ] ;  /* 0x00000000fffff984 */ /* 0x000fe20000000800 */
[----:B------:R-:W-:Y:S01]  /*11040*/  @!PT LDS RZ, [RZ] ;  /* 0x00000000fffff984 */ /* 0x000fe20000000800 */
[----:B------:R-:W-:Y:S01]  /*11050*/  @!PT LDS RZ, [RZ] ;  /* 0x00000000fffff984 */ /* 0x000fe20000000800 */
[----:B------:R1:W-:Y:S01]  /*11060*/  @!P2 LDGSTS.E.BYPASS.LTC128B.128 [R196+0x3000], [R136.64] ;  /* 0x0300000088c4afae */ /* 0x0003e2000b901d4a */
[----:B------:R-:W-:Y:S01]  /*11070*/  @!P2 IMAD R139, R134, 0xa0, RZ ;  /* 0x000000a0868ba824 */ /* 0x000fe200078e02ff */
[----:B------:R-:W-:Y:S01]  /*11080*/  @!P2 LEA R134, P4, R142, R222, 0x1 ;  /* 0x000000de8e86a211 */ /* 0x000fe200078808ff */
[----:B------:R-:W-:Y:S01]  /*11090*/  @!P2 IMAD R133, R133, 0xc0, RZ ;  /* 0x000000c08585a824 */ /* 0x000fe200078e02ff */
[----:B------:R1:W-:Y:S01]  /*110a0*/  @P2 STS.128 [R196+0x3800], RZ ;  /* 0x003800ffc4002388 */ /* 0x0003e20000000c00 */
[----:B------:R-:W-:Y:S02]  /*110b0*/  @!P2 IMAD.IADD R139, R139, 0x1, R143 ;  /* 0x000000018b8ba824 */ /* 0x000fe400078e028f */
[----:B------:R-:W-:Y:S02]  /*110c0*/  @!P2 IMAD.IADD R133, R133, 0x1, R141 ;  /* 0x000000018585a824 */ /* 0x000fe400078e028d */
[----:B------:R-:W-:Y:S01]  /*110d0*/  @!P2 IMAD R155, R2, 0xe0, RZ ;  /* 0x000000e0029ba824 */ /* 0x000fe200078e02ff */
[-C--:B------:R-:W-:Y:S01]  /*110e0*/  @!P2 LEA.HI.X R135, R142, R221.reuse, R139, 0x1, P4 ;  /* 0x000000dd8e87a211 */ /* 0x080fe200020f0c8b */
[----:B------:R-:W-:Y:S01]  /*110f0*/  IMAD.MOV.U32 R222, RZ, RZ, R148 ;  /* 0x000000ffffde7224 */ /* 0x000fe200078e0094 */
[----:B------:R-:W-:Y:S02]  /*11100*/  @!P2 LEA.HI.X R133, R140, R221, R133, 0x1, P3 ;  /* 0x000000dd8c85a211 */ /* 0x000fe400018f0c85 */
[----:B------:R-:W-:Y:S01]  /*11110*/  @!P2 IADD3 R155, R155, R151, RZ ;  /* 0x000000979b9ba210 */ /* 0x000fe20007ffe0ff */
[----:B------:R-:W-:Y:S01]  /*11120*/  @!PT LDS RZ, [RZ] ;  /* 0x00000000fffff984 */ /* 0x000fe20000000800 */
[----:B------:R-:W-:Y:S01]  /*11130*/  @!PT LDS RZ, [RZ] ;  /* 0x00000000fffff984 */ /* 0x000fe20000000800 */
[----:B------:R-:W-:Y:S01]  /*11140*/  @!PT LDS RZ, [RZ] ;  /* 0x00000000fffff984 */ /* 0x000fe20000000800 */
[----:B------:R1:W-:Y:S03]  /*11150*/  @!P2 LDGSTS.E.BYPASS.LTC128B.128 [R196+0x3800], [R134.64] ;  /* 0x0380000086c4afae */ /* 0x0003e6000b901d4a */
        /* <DEDUP_REMOVED lines=13> */
.L_x_1657:
[----:B------:R-:W-:Y:S04]  /*11230*/  IADD3 R169, R194, -0x1, RZ ;  /* 0xffffffffc2a97810 */ /* 0x000fe80007ffe0ff */
[----:B------:R-:W-:Y:S04]  /*11240*/  LEA R164, R169, R192, 0x8 ;  /* 0x000000c0a9a47211 */ /* 0x000fe800078e40ff */
[----:B-1----:R-:W1:Y:S01]  /*11250*/  I2F R139, R164 ;  /* 0x000000a4008b7306 */ /* 0x002e620000201400 */
[C---:B------:R-:W-:Y:S02]  /*11260*/  IADD3 R155, R164.reuse, 0x58, RZ ;  /* 0x00000058a49b7810 */ /* 0x040fe40007ffe0ff */
[C---:B------:R-:W-:Y:S02]  /*11270*/  IADD3 R152, R164.reuse, 0x61, RZ ;  /* 0x00000061a4987810 */ /* 0x040fe40007ffe0ff */
[C---:B------:R-:W-:Y:S02]  /*11280*/  IADD3 R154, R164.reuse, 0x69, RZ ;  /* 0x00000069a49a7810 */ /* 0x040fe40007ffe0ff */
[C---:B------:R-:W-:Y:S02]  /*11290*/  IADD3 R141, R164.reuse, 0x8, RZ ;  /* 0x00000008a48d7810 */ /* 0x040fe40007ffe0ff */
[C---:B------:R-:W-:Y:S01]  /*112a0*/  IADD3 R138, R164.reuse, 0x9, RZ ;  /* 0x00000009a48a7810 */ /* 0x040fe20007ffe0ff */
[----:B------:R-:W-:Y:S01]  /*112b0*/  I2F R155, R155 ;  /* 0x0000009b009b7306 */ /* 0x000fe20000201400 */
        /* <DEDUP_REMOVED lines=17> */
[----:B------:R-:W2:Y:S01]  /*113d0*/  I2F R136, R136 ;  /* 0x0000008800887306 */ /* 0x000ea20000201400 */
[C---:B------:R-:W-:Y:S02]  /*113e0*/  IADD3 R144, R164.reuse, 0x21, RZ ;  /* 0x00000021a4907810 */ /* 0x040fe40007ffe0ff */
[C---:B------:R-:W-:Y:S02]  /*113f0*/  IADD3 R149, R164.reuse, 0x28, RZ ;  /* 0x00000028a4957810 */ /* 0x040fe40007ffe0ff */
[C---:B------:R-:W-:Y:S02]  /*11400*/  IADD3 R151, R164.reuse, 0x48, RZ ;  /* 0x00000048a4977810 */ /* 0x040fe40007ffe0ff */
[C---:B------:R-:W-:Y:S02]  /*11410*/  IADD3 R163, R164.reuse, 0x78, RZ ;  /* 0x00000078a4a37810 */ /* 0x040fe40007ffe0ff */
[C---:B------:R-:W-:Y:S01]  /*11420*/  IADD3 R167, R164.reuse, 0x88, RZ ;  /* 0x00000088a4a77810 */ /* 0x040fe20007ffe0ff */
[----:B------:R-:W3:Y:S01]  /*11430*/  I2F R143, R143 ;  /* 0x0000008f008f7306 */ /* 0x000ee20000201400 */
[C---:B------:R-:W-:Y:S02]  /*11440*/  IADD3 R162, R164.reuse, 0x89, RZ ;  /* 0x00000089a4a27810 */ /* 0x040fe40007ffe0ff */
[C---:B------:R-:W-:Y:S02]  /*11450*/  IADD3 R146, R164.reuse, 0x29, RZ ;  /* 0x00000029a4927810 */ /* 0x040fe40007ffe0ff */
[C---:B------:R-:W-:Y:S02]  /*11460*/  IADD3 R133, R164.reuse, 0x30, RZ ;  /* 0x00000030a4857810 */ /* 0x040fe40007ffe0ff */
[C---:B------:R-:W-:Y:S02]  /*11470*/  IADD3 R2, R164.reuse, 0x31, RZ ;  /* 0x00000031a4027810 */ /* 0x040fe40007ffe0ff */
[C---:B------:R-:W-:Y:S01]  /*11480*/  IADD3 R135, R164.reuse, 0x38, RZ ;  /* 0x00000038a4877810 */ /* 0x040fe20007ffe0ff */
[----:B------:R-:W4:Y:S01]  /*11490*/  I2F R140, R140 ;  /* 0x0000008c008c7306 */ /* 0x000f220000201400 */
[C---:B------:R-:W-:Y:S02]  /*114a0*/  IADD3 R132, R164.reuse, 0x39, RZ ;  /* 0x00000039a4847810 */ /* 0x040fe40007ffe0ff */
[C---:B------:R-:W-:Y:S02]  /*114b0*/  IADD3 R134, R164.reuse, 0x41, RZ ;  /* 0x00000041a4867810 */ /* 0x040fe40007ffe0ff */
[C---:B------:R-:W-:Y:S02]  /*114c0*/  IADD3 R150, R164.reuse, 0x59, RZ ;  /* 0x00000059a4967810 */ /* 0x040fe40007ffe0ff */
[C---:B------:R-:W-:Y:S03]  /*114d0*/  IADD3 R137, R164.reuse, 0x40, RZ ;  /* 0x00000040a4897810 */ /* 0x040fe60007ffe0ff */
[----:B------:R-:W5:Y:S10]  /*114e0*/  I2F R145, R145 ;  /* 0x0000009100917306 */ /* 0x000f740000201400 */
[----:B------:R-:W1:Y:S10]  /*114f0*/  I2F R142, R142 ;  /* 0x0000008e008e7306 */ /* 0x000e740000201400 */
[----:B------:R-:W1:Y:S10]  /*11500*/  I2F R147, R147 ;  /* 0x0000009300937306 */ /* 0x000e740000201400 */
[----:B------:R-:W1:Y:S10]  /*11510*/  I2F R144, R144 ;  /* 0x0000009000907306 */ /* 0x000e740000201400 */
[----:B------:R-:W1:Y:S10]  /*11520*/  I2F R149, R149 ;  /* 0x0000009500957306 */ /* 0x000e740000201400 */
[----:B------:R1:W1:Y:S10]  /*11530*/  I2F R0, R146 ;  /* 0x0000009200007306 */ /* 0x0002740000201400 */
[----:B------:R-:W2:Y:S10]  /*11540*/  I2F R133, R133 ;  /* 0x0000008500857306 */ /* 0x000eb40000201400 */
[----:B------:R-:W2:Y:S01]  /*11550*/  I2F R2, R2 ;  /* 0x0000000200027306 */ /* 0x000ea20000201400 */
[C---:B-1----:R-:W-:Y:S09]  /*11560*/  IADD3 R146, R164.reuse, 0x49, RZ ;  /* 0x00000049a4927810 */ /* 0x042ff20007ffe0ff */
[----:B------:R-:W1:Y:S10]  /*11570*/  I2F R135, R135 ;  /* 0x0000008700877306 */ /* 0x000e740000201400 */
        /* <DEDUP_REMOVED lines=19> */
[----:B------:R-:W1:Y:S01]  /*116b0*/  I2F R162, R162 ;  /* 0x000000a200a27306 */ /* 0x000e620000201400 */
[C---:B------:R-:W-:Y:S02]  /*116c0*/  FFMA.FTZ R4, R139.reuse, UR4, R4 ;  /* 0x000000048b047c23 */ /* 0x040fe40008010004 */
[----:B------:R-:W-:Y:S01]  /*116d0*/  FFMA.FTZ R6, R139, UR4, R6 ;  /* 0x000000048b067c23 */ /* 0x000fe20008010006 */
[----:B------:R-:W-:Y:S01]  /*116e0*/  IADD3 R139, R164, 0x90, RZ ;  /* 0x00000090a48b7810 */ /* 0x000fe20007ffe0ff */
[----:B--2---:R-:W-:Y:S01]  /*116f0*/  FFMA.FTZ R5, R136, UR4, R5 ;  /* 0x0000000488057c23 */ /* 0x004fe20008010005 */
[----:B------:R-:W-:Y:S01]  /*11700*/  FMNMX.FTZ R166, R4, R197, !PT ;  /* 0x000000c504a67209 */ /* 0x000fe20007810000 */
[----:B------:R-:W-:Y:S01]  /*11710*/  FFMA.FTZ R7, R136, UR4, R7 ;  /* 0x0000000488077c23 */ /* 0x000fe20008010007 */
[----:B------:R-:W-:Y:S01]  /*11720*/  FMNMX.FTZ R168, R6, R195, !PT ;  /* 0x000000c306a87209 */ /* 0x000fe20007810000 */
[C---:B------:R-:W-:Y:S01]  /*11730*/  FFMA.FTZ R8, R141.reuse, UR4, R8 ;  /* 0x000000048d087c23 */ /* 0x040fe20008010008 */
[----:B------:R-:W2:Y:S01]  /*11740*/  I2F R139, R139 ;  /* 0x0000008b008b7306 */ /* 0x000ea20000201400 */
[----:B------:R-:W-:Y:S01]  /*11750*/  FFMA.FTZ R10, R141, UR4, R10 ;  /* 0x000000048d0a7c23 */ /* 0x000fe2000801000a */
[----:B------:R-:W-:Y:S01]  /*11760*/  FMNMX.FTZ R171, R5, R166, !PT ;  /* 0x000000a605ab7209 */ /* 0x000fe20007810000 */
[C---:B------:R-:W-:Y:S01]  /*11770*/  FFMA.FTZ R9, R138.reuse, UR4, R9 ;  /* 0x000000048a097c23 */ /* 0x040fe20008010009 */
[----:B------:R-:W-:Y:S01]  /*11780*/  FMNMX.FTZ R173, R7, R168, !PT ;  /* 0x000000a807ad7209 */ /* 0x000fe20007810000 */
[----:B------:R-:W-:Y:S01]  /*11790*/  FFMA.FTZ R11, R138, UR4, R11 ;  /* 0x000000048a0b7c23 */ /* 0x000fe2000801000b */
[----:B------:R-:W-:Y:S01]  /*117a0*/  FMNMX.FTZ R166, R8, R171, !PT ;  /* 0x000000ab08a67209 */ /* 0x000fe20007810000 */
[C---:B---3--:R-:W-:Y:S01]  /*117b0*/  FFMA.FTZ R12, R143.reuse, UR4, R12 ;  /* 0x000000048f0c7c23 */ /* 0x048fe2000801000c */
[----:B------:R-:W-:Y:S01]  /*117c0*/  FMNMX.FTZ R168, R10, R173, !PT ;  /* 0x000000ad0aa87209 */ /* 0x000fe20007810000 */
[----:B------:R-:W-:Y:S01]  /*117d0*/  FFMA.FTZ R14, R143, UR4, R14 ;  /* 0x000000048f0e7c23 */ /* 0x000fe2000801000e */
[----:B------:R-:W-:Y:S01]  /*117e0*/  FMNMX.FTZ R171, R9, R166, !PT ;  /* 0x000000a609ab7209 */ /* 0x000fe20007810000 */
[C---:B----4-:R-:W-:Y:S01]  /*117f0*/  FFMA.FTZ R13, R140.reuse, UR4, R13 ;  /* 0x000000048c0d7c23 */ /* 0x050fe2000801000d */
[----:B------:R-:W-:Y:S01]  /*11800*/  FMNMX.FTZ R173, R11, R168, !PT ;  /* 0x000000a80bad7209 */ /* 0x000fe20007810000 */
[----:B------:R-:W-:Y:S01]  /*11810*/  FFMA.FTZ R15, R140, UR4, R15 ;  /* 0x000000048c0f7c23 */ /* 0x000fe2000801000f */
[----:B------:R-:W-:Y:S01]  /*11820*/  FMNMX.FTZ R166, R12, R171, !PT ;  /* 0x000000ab0ca67209 */ /* 0x000fe20007810000 */
[C---:B-----5:R-:W-:Y:S01]  /*11830*/  FFMA.FTZ R16, R145.reuse, UR4, R16 ;  /* 0x0000000491107c23 */ /* 0x060fe20008010010 */
[----:B------:R-:W-:Y:S01]  /*11840*/  FMNMX.FTZ R168, R14, R173, !PT ;  /* 0x000000ad0ea87209 */ /* 0x000fe20007810000 */
[----:B------:R-:W-:Y:S01]  /*11850*/  FFMA.FTZ R18, R145, UR4, R18 ;  /* 0x0000000491127c23 */ /* 0x000fe20008010012 */
[----:B------:R-:W-:Y:S01]  /*11860*/  FMNMX.FTZ R171, R13, R166, !PT ;  /* 0x000000a60dab7209 */ /* 0x000fe20007810000 */
[C---:B------:R-:W-:Y:S01]  /*11870*/  FFMA.FTZ R17, R142.reuse, UR4, R17 ;  /* 0x000000048e117c23 */ /* 0x040fe20008010011 */
        /* <DEDUP_REMOVED lines=27> */
[C---:B-1----:R-:W-:Y:S01]  /*11a30*/  FFMA.FTZ R32, R135.reuse, UR4, R32 ;  /* 0x0000000487207c23 */ /* 0x042fe20008010020 */
        /* <DEDUP_REMOVED lines=22> */
[----:B------:R-:W-:Y:S01]  /*11ba0*/  IADD3 R146, R164, 0xd0, RZ ;  /* 0x000000d0a4927810 */ /* 0x000fe20007ffe0ff */
[C---:B------:R-:W-:Y:S01]  /*11bb0*/  FFMA.FTZ R44, R153.reuse, UR4, R44 ;  /* 0x00000004992c7c23 */ /* 0x040fe2000801002c */
[----:B------:R-:W-:Y:S01]  /*11bc0*/  FMNMX.FTZ R166, R42, R151, !PT ;  /* 0x000000972aa67209 */ /* 0x000fe20007810000 */
[----:B------:R-:W-:Y:S01]  /*11bd0*/  FFMA.FTZ R46, R153, UR4, R46 ;  /* 0x00000004992e7c23 */ /* 0x000fe2000801002e */
[----:B------:R-:W-:Y:S01]  /*11be0*/  I2F R149, R146 ;  /* 0x0000009200957306 */ /* 0x000fe20000201400 */
        /* <DEDUP_REMOVED lines=8> */
[----:B------:R-:W-:Y:S01]  /*11c70*/  FFMA.FTZ R49, R150, UR4, R49 ;  /* 0x0000000496317c23 */ /* 0x000fe20008010031 */
[----:B------:R-:W-:Y:S01]  /*11c80*/  IADD3 R142, R164, 0xc0, RZ ;  /* 0x000000c0a48e7810 */ /* 0x000fe20007ffe0ff */
[----:B------:R-:W-:Y:S01]  /*11c90*/  FFMA.FTZ R51, R150, UR4, R51 ;  /* 0x0000000496337c23 */ /* 0x000fe20008010033 */
[----:B------:R-:W-:Y:S01]  /*11ca0*/  FMNMX.FTZ R134, R44, R151, !PT ;  /* 0x000000972c867209 */ /* 0x000fe20007810000 */
[C---:B------:R-:W-:Y:S01]  /*11cb0*/  FFMA.FTZ R52, R157.reuse, UR4, R52 ;  /* 0x000000049d347c23 */ /* 0x040fe20008010034 */
[----:B------:R1:W-:Y:S01]  /*11cc0*/  I2F R145, R142 ;  /* 0x0000008e00917306 */ /* 0x0003e20000201400 */
[----:B------:R-:W-:Y:S01]  /*11cd0*/  FFMA.FTZ R54, R157, UR4, R54 ;  /* 0x000000049d367c23 */ /* 0x000fe20008010036 */
[----:B------:R-:W-:Y:S01]  /*11ce0*/  FMNMX.FTZ R151, R45, R134, !PT ;  /* 0x000000862d977209 */ /* 0x000fe20007810000 */
[----:B------:R-:W-:Y:S01]  /*11cf0*/  FFMA.FTZ R53, R152, UR4, R53 ;  /* 0x0000000498357c23 */ /* 0x000fe20008010035 */
[----:B------:R-:W-:Y:S01]  /*11d00*/  IADD3 R132, R164, 0xb1, RZ ;  /* 0x000000b1a4847810 */ /* 0x000fe20007ffe0ff */
[----:B------:R-:W-:Y:S01]  /*11d10*/  FFMA.FTZ R55, R152, UR4, R55 ;  /* 0x0000000498377c23 */ /* 0x000fe20008010037 */
[C---:B------:R-:W-:Y:S01]  /*11d20*/  IADD3 R140, R164.reuse, 0xc1, RZ ;  /* 0x000000c1a48c7810 */ /* 0x040fe20007ffe0ff */
[C---:B------:R-:W-:Y:S01]  /*11d30*/  FFMA.FTZ R56, R159.reuse, UR4, R56 ;  /* 0x000000049f387c23 */ /* 0x040fe20008010038 */
[----:B------:R-:W-:Y:S01]  /*11d40*/  IADD3 R147, R164, 0xc8, RZ ;  /* 0x000000c8a4937810 */ /* 0x000fe20007ffe0ff */
        /* <DEDUP_REMOVED lines=11> */
[----:B------:R-:W-:Y:S01]  /*11e00*/  I2F R140, R140 ;  /* 0x0000008c008c7306 */ /* 0x000fe20000201400 */
[----:B------:R-:W-:Y:S01]  /*11e10*/  FFMA.FTZ R63, R156, UR4, R63 ;  /* 0x000000049c3f7c23 */ /* 0x000fe2000801003f */
[----:B------:R-:W-:Y:S01]  /*11e20*/  FMNMX.FTZ R153, R51, R150, !PT ;  /* 0x0000009633997209 */ /* 0x000fe20007810000 */
[C---:B------:R-:W-:Y:S01]  /*11e30*/  FFMA.FTZ R64, R163.reuse, UR4, R64 ;  /* 0x00000004a3407c23 */ /* 0x040fe20008010040 */
[----:B-1----:R-:W-:Y:S01]  /*11e40*/  IADD3 R142, R164, 0xc9, RZ ;  /* 0x000000c9a48e7810 */ /* 0x002fe20007ffe0ff */
[----:B------:R-:W-:Y:S01]  /*11e50*/  FFMA.FTZ R66, R163, UR4, R66 ;  /* 0x00000004a3427c23 */ /* 0x000fe20008010042 */
[----:B------:R-:W-:Y:S01]  /*11e60*/  FMNMX.FTZ R148, R52, R151, !PT ;  /* 0x0000009734947209 */ /* 0x000fe20007810000 */
[----:B------:R-:W-:Y:S01]  /*11e70*/  FFMA.FTZ R65, R158, UR4, R65 ;  /* 0x000000049e417c23 */ /* 0x000fe20008010041 */
[----:B------:R-:W-:Y:S01]  /*11e80*/  FMNMX.FTZ R150, R54, R153, !PT ;  /* 0x0000009936967209 */ /* 0x000fe20007810000 */
[----:B------:R-:W-:Y:S01]  /*11e90*/  FFMA.FTZ R67, R158, UR4, R67 ;  /* 0x000000049e437c23 */ /* 0x000fe20008010043 */
[----:B------:R-:W-:Y:S01]  /*11ea0*/  I2F R147, R147 ;  /* 0x0000009300937306 */ /* 0x000fe20000201400 */
[----:B------:R-:W-:Y:S01]  /*11eb0*/  FFMA.FTZ R68, R165, UR4, R68 ;  /* 0x00000004a5447c23 */ /* 0x000fe20008010044 */
[----:B------:R-:W-:Y:S01]  /*11ec0*/  FMNMX.FTZ R151, R53, R148, !PT ;  /* 0x0000009435977209 */ /* 0x000fe20007810000 */
[----:B------:R-:W-:Y:S01]  /*11ed0*/  FFMA.FTZ R70, R165, UR4, R70 ;  /* 0x00000004a5467c23 */ /* 0x000fe20008010046 */
[----:B------:R-:W-:Y:S01]  /*11ee0*/  FMNMX.FTZ R153, R55, R150, !PT ;  /* 0x0000009637997209 */ /* 0x000fe20007810000 */
[----:B------:R-:W-:Y:S01]  /*11ef0*/  FFMA.FTZ R69, R160, UR4, R69 ;  /* 0x00000004a0457c23 */ /* 0x000fe20008010045 */
        /* <DEDUP_REMOVED lines=8> */
[----:B------:R-:W-:Y:S01]  /*11f80*/  FMNMX.FTZ R153, R59, R150, !PT ;  /* 0x000000963b997209 */ /* 0x000fe20007810000 */
[----:B------:R-:W-:Y:S01]  /*11f90*/  FFMA.FTZ R75, R162, UR4, R75 ;  /* 0x00000004a24b7c23 */ /* 0x000fe2000801004b */
[----:B------:R-:W-:Y:S01]  /*11fa0*/  FMNMX.FTZ R148, R60, R151, !PT ;  /* 0x000000973c947209 */ /* 0x000fe20007810000 */
[C---:B--2---:R-:W-:Y:S01]  /*11fb0*/  FFMA.FTZ R76, R139.reuse, UR4, R76 ;  /* 0x000000048b4c7c23 */ /* 0x044fe2000801004c */
[C---:B------:R-:W-:Y:S01]  /*11fc0*/  IADD3 R136, R164.reuse, 0x91, RZ ;  /* 0x00000091a4887810 */ /* 0x040fe20007ffe0ff */
[----:B------:R-:W-:Y:S01]  /*11fd0*/  FFMA.FTZ R78, R139, UR4, R78 ;  /* 0x000000048b4e7c23 */ /* 0x000fe2000801004e */
[----:B------:R-:W-:Y:S02]  /*11fe0*/  FMNMX.FTZ R151, R61, R148, !PT ;  /* 0x000000943d977209 */ /* 0x000fe40007810000 */
[----:B------:R-:W-:Y:S02]  /*11ff0*/  IADD3 R141, R164, 0x98, RZ ;  /* 0x00000098a48d7810 */ /* 0x000fe40007ffe0ff */
[----:B------:R-:W1:Y:S01]  /*12000*/  I2F R136, R136 ;  /* 0x0000008800887306 */ /* 0x000e620000201400 */
[----:B------:R-:W-:Y:S02]  /*12010*/  FMNMX.FTZ R148, R64, R151, !PT ;  /* 0x0000009740947209 */ /* 0x000fe40007810000 */
[----:B------:R-:W-:Y:S02]  /*12020*/  FMNMX.FTZ R150, R62, R153, !PT ;  /* 0x000000993e967209 */ /* 0x000fe40007810000 */
[----:B------:R-:W-:Y:S02]  /*12030*/  FMNMX.FTZ R151, R65, R148, !PT ;  /* 0x0000009441977209 */ /* 0x000fe40007810000 */
[----:B------:R-:W-:Y:S02]  /*12040*/  FMNMX.FTZ R153, R63, R150, !PT ;  /* 0x000000963f997209 */ /* 0x000fe40007810000 */
[----:B------:R-:W-:Y:S01]  /*12050*/  FMNMX.FTZ R148, R68, R151, !PT ;  /* 0x0000009744947209 */ /* 0x000fe20007810000 */
[----:B------:R-:W2:Y:S01]  /*12060*/  I2F R141, R141 ;  /* 0x0000008d008d7306 */ /* 0x000ea20000201400 */
[----:B------:R-:W-:Y:S02]  /*12070*/  FMNMX.FTZ R150, R66, R153, !PT ;  /* 0x0000009942967209 */ /* 0x000fe40007810000 */
[----:B------:R-:W-:Y:S02]  /*12080*/  FMNMX.FTZ R151, R69, R148, !PT ;  /* 0x0000009445977209 */ /* 0x000fe40007810000 */
[----:B------:R-:W-:Y:S02]  /*12090*/  FMNMX.FTZ R153, R67, R150, !PT ;  /* 0x0000009643997209 */ /* 0x000fe40007810000 */
[----:B------:R-:W-:Y:S02]  /*120a0*/  FMNMX.FTZ R148, R72, R151, !PT ;  /* 0x0000009748947209 */ /* 0x000fe40007810000 */
[----:B------:R-:W-:Y:S02]  /*120b0*/  FMNMX.FTZ R150, R70, R153, !PT ;  /* 0x0000009946967209 */ /* 0x000fe40007810000 */
[----:B------:R-:W-:Y:S02]  /*120c0*/  FMNMX.FTZ R151, R73, R148, !PT ;  /* 0x0000009449977209 */ /* 0x000fe40007810000 */
[----:B------:R-:W-:Y:S01]  /*120d0*/  FMNMX.FTZ R153, R71, R150, !PT ;  /* 0x0000009647997209 */ /* 0x000fe20007810000 */
[----:B-1----:R-:W-:Y:S01]  /*120e0*/  FFMA.FTZ R77, R136, UR4, R77 ;  /* 0x00000004884d7c23 */ /* 0x002fe2000801004d */
[----:B------:R-:W-:Y:S01]  /*120f0*/  FMNMX.FTZ R148, R76, R151, !PT ;  /* 0x000000974c947209 */ /* 0x000fe20007810000 */
[----:B------:R-:W-:Y:S01]  /*12100*/  FFMA.FTZ R79, R136, UR4, R79 ;  /* 0x00000004884f7c23 */ /* 0x000fe2000801004f */
[----:B------:R-:W-:Y:S02]  /*12110*/  FMNMX.FTZ R150, R74, R153, !PT ;  /* 0x000000994a967209 */ /* 0x000fe40007810000 */
[----:B------:R-:W-:Y:S02]  /*12120*/  FMNMX.FTZ R151, R77, R148, !PT ;  /* 0x000000944d977209 */ /* 0x000fe40007810000 */
[----:B------:R-:W-:Y:S02]  /*12130*/  FMNMX.FTZ R153, R75, R150, !PT ;  /* 0x000000964b997209 */ /* 0x000fe40007810000 */
[----:B------:R-:W-:Y:S01]  /*12140*/  IADD3 R138, R164, 0x99, RZ ;  /* 0x00000099a48a7810 */ /* 0x000fe20007ffe0ff */
[C---:B--2---:R-:W-:Y:S01]  /*12150*/  FFMA.FTZ R80, R141.reuse, UR4, R80 ;  /* 0x000000048d507c23 */ /* 0x044fe20008010050 */
[----:B------:R-:W-:Y:S01]  /*12160*/  FMNMX.FTZ R150, R78, R153, !PT ;  /* 0x000000994e967209 */ /* 0x000fe20007810000 */
[----:B------:R-:W-:Y:S01]  /*12170*/  FFMA.FTZ R82, R141, UR4, R82 ;  /* 0x000000048d527c23 */ /* 0x000fe20008010052 */
[----:B------:R-:W-:Y:S02]  /*12180*/  IADD3 R133, R164, 0xa8, RZ ;  /* 0x000000a8a4857810 */ /* 0x000fe40007ffe0ff */
[----:B------:R-:W1:Y:S01]  /*12190*/  I2F R138, R138 ;  /* 0x0000008a008a7306 */ /* 0x000e620000201400 */
[----:B------:R-:W-:Y:S02]  /*121a0*/  FMNMX.FTZ R153, R79, R150, !PT ;  /* 0x000000964f997209 */ /* 0x000fe40007810000 */
[----:B------:R-:W-:Y:S02]  /*121b0*/  FMNMX.FTZ R148, R80, R151, !PT ;  /* 0x0000009750947209 */ /* 0x000fe40007810000 */
[----:B------:R-:W-:Y:S02]  /*121c0*/  FMNMX.FTZ R150, R82, R153, !PT ;  /* 0x0000009952967209 */ /* 0x000fe40007810000 */
        /* <DEDUP_REMOVED lines=10> */
[----:B------:R-:W-:Y:S01]  /*12270*/  IADD3 R134, R164, 0xb9, RZ ;  /* 0x000000b9a4867810 */ /* 0x000fe20007ffe0ff */
[C---:B-1----:R-:W-:Y:S02]  /*12280*/  FFMA.FTZ R81, R138.reuse, UR4, R81 ;  /* 0x000000048a517c23 */ /* 0x042fe40008010051 */
[----:B------:R-:W-:Y:S01]  /*12290*/  FFMA.FTZ R83, R138, UR4, R83 ;  /* 0x000000048a537c23 */ /* 0x000fe20008010053 */
[----:B------:R-:W-:Y:S02]  /*122a0*/  IADD3 R138, R164, 0xe0, RZ ;  /* 0x000000e0a48a7810 */ /* 0x000fe40007ffe0ff */
[----:B------:R-:W-:Y:S01]  /*122b0*/  FMNMX.FTZ R151, R81, R148, !PT ;  /* 0x0000009451977209 */ /* 0x000fe20007810000 */
[----:B------:R-:W1:Y:S01]  /*122c0*/  I2F R143, R143 ;  /* 0x0000008f008f7306 */ /* 0x000e620000201400 */
[----:B------:R-:W-:Y:S09]  /*122d0*/  FMNMX.FTZ R153, R83, R150, !PT ;  /* 0x0000009653997209 */ /* 0x000ff20007810000 */
[----:B------:R-:W2:Y:S10]  /*122e0*/  I2F R0, R0 ;  /* 0x0000000000007306 */ /* 0x000eb40000201400 */
[----:B------:R-:W3:Y:S01]  /*122f0*/  I2F R135, R135 ;  /* 0x0000008700877306 */ /* 0x000ee20000201400 */
[C---:B-1----:R-:W-:Y:S02]  /*12300*/  FFMA.FTZ R84, R143.reuse, UR4, R84 ;  /* 0x000000048f547c23 */ /* 0x042fe40008010054 */
[----:B------:R-:W-:Y:S07]  /*12310*/  FFMA.FTZ R86, R143, UR4, R86 ;  /* 0x000000048f567c23 */ /* 0x000fee0008010056 */
[----:B------:R-:W1:Y:S01]  /*12320*/  I2F R137, R137 ;  /* 0x0000008900897306 */ /* 0x000e620000201400 */
[----:B------:R-:W-:Y:S01]  /*12330*/  FMNMX.FTZ R148, R86, R153, !PT ;  /* 0x0000009956947209 */ /* 0x000fe20007810000 */
[C---:B--2---:R-:W-:Y:S02]  /*12340*/  FFMA.FTZ R85, R0.reuse, UR4, R85 ;  /* 0x0000000400557c23 */ /* 0x044fe40008010055 */
[----:B------:R-:W-:Y:S01]  /*12350*/  FFMA.FTZ R87, R0, UR4, R87 ;  /* 0x0000000400577c23 */ /* 0x000fe20008010057 */
[----:B------:R-:W-:Y:S01]  /*12360*/  FMNMX.FTZ R0, R84, R151, !PT ;  /* 0x0000009754007209 */ /* 0x000fe20007810000 */
[----:B------:R-:W-:Y:S04]  /*12370*/  FFMA.FTZ R88, R133, UR4, R88 ;  /* 0x0000000485587c23 */ /* 0x000fe80008010058 */
[----:B------:R-:W2:Y:S01]  /*12380*/  I2F R134, R134 ;  /* 0x0000008600867306 */ /* 0x000ea20000201400 */
[----:B------:R-:W-:Y:S01]  /*12390*/  FMNMX.FTZ R153, R87, R148, !PT ;  /* 0x0000009457997209 */ /* 0x000fe20007810000 */
[----:B------:R-:W-:Y:S01]  /*123a0*/  FFMA.FTZ R90, R133, UR4, R90 ;  /* 0x00000004855a7c23 */ /* 0x000fe2000801005a */
[----:B------:R-:W-:Y:S01]  /*123b0*/  FMNMX.FTZ R151, R85, R0, !PT ;  /* 0x0000000055977209 */ /* 0x000fe20007810000 */
[----:B------:R-:W-:Y:S01]  /*123c0*/  FFMA.FTZ R89, R2, UR4, R89 ;  /* 0x0000000402597c23 */ /* 0x000fe20008010059 */
[----:B------:R-:W-:Y:S01]  /*123d0*/  IADD3 R0, R164, 0xe1, RZ ;  /* 0x000000e1a4007810 */ /* 0x000fe20007ffe0ff */
[----:B------:R-:W-:Y:S01]  /*123e0*/  FFMA.FTZ R91, R2, UR4, R91 ;  /* 0x00000004025b7c23 */ /* 0x000fe2000801005b */
[----:B------:R-:W-:Y:S01]  /*123f0*/  FMNMX.FTZ R148, R90, R153, !PT ;  /* 0x000000995a947209 */ /* 0x000fe20007810000 */
[----:B---3--:R-:W-:Y:S01]  /*12400*/  FFMA.FTZ R92, R135, UR4, R92 ;  /* 0x00000004875c7c23 */ /* 0x008fe2000801005c */
[----:B------:R-:W-:Y:S01]  /*12410*/  FMNMX.FTZ R2, R88, R151, !PT ;  /* 0x0000009758027209 */ /* 0x000fe20007810000 */
[----:B------:R-:W3:Y:S01]  /*12420*/  I2F R144, R144 ;  /* 0x0000009000907306 */ /* 0x000ee20000201400 */
[----:B------:R-:W-:Y:S01]  /*12430*/  FMNMX.FTZ R153, R91, R148, !PT ;  /* 0x000000945b997209 */ /* 0x000fe20007810000 */
[----:B------:R-:W-:Y:S01]  /*12440*/  FFMA.FTZ R94, R135, UR4, R94 ;  /* 0x00000004875e7c23 */ /* 0x000fe2000801005e */
[----:B------:R-:W-:Y:S01]  /*12450*/  IADD3 R135, R164, 0xe8, RZ ;  /* 0x000000e8a4877810 */ /* 0x000fe20007ffe0ff */
[C---:B------:R-:W-:Y:S01]  /*12460*/  FFMA.FTZ R93, R132.reuse, UR4, R93 ;  /* 0x00000004845d7c23 */ /* 0x040fe2000801005d */
[----:B------:R-:W-:Y:S01]  /*12470*/  FMNMX.FTZ R151, R89, R2, !PT ;  /* 0x0000000259977209 */ /* 0x000fe20007810000 */
[----:B------:R-:W-:Y:S01]  /*12480*/  FFMA.FTZ R95, R132, UR4, R95 ;  /* 0x00000004845f7c23 */ /* 0x000fe2000801005f */
[----:B------:R-:W-:Y:S01]  /*12490*/  FMNMX.FTZ R132, R94, R153, !PT ;  /* 0x000000995e847209 */ /* 0x000fe20007810000 */
[C---:B-1----:R-:W-:Y:S01]  /*124a0*/  FFMA.FTZ R96, R137.reuse, UR4, R96 ;  /* 0x0000000489607c23 */ /* 0x042fe20008010060 */
[----:B------:R-:W-:Y:S01]  /*124b0*/  FMNMX.FTZ R2, R92, R151, !PT ;  /* 0x000000975c027209 */ /* 0x000fe20007810000 */
[----:B------:R-:W1:Y:S01]  /*124c0*/  I2F R139, R139 ;  /* 0x0000008b008b7306 */ /* 0x000e620000201400 */
[----:B------:R-:W-:Y:S01]  /*124d0*/  FFMA.FTZ R98, R137, UR4, R98 ;  /* 0x0000000489627c23 */ /* 0x000fe20008010062 */
[----:B------:R-:W-:Y:S02]  /*124e0*/  FMNMX.FTZ R151, R95, R132, !PT ;  /* 0x000000845f977209 */ /* 0x000fe40007810000 */
[----:B------:R-:W-:Y:S01]  /*124f0*/  FMNMX.FTZ R137, R93, R2, !PT ;  /* 0x000000025d897209 */ /* 0x000fe20007810000 */
[----:B--2---:R-:W-:Y:S01]  /*12500*/  FFMA.FTZ R97, R134, UR4, R97 ;  /* 0x0000000486617c23 */ /* 0x004fe20008010061 */
[----:B------:R-:W-:Y:S01]  /*12510*/  FMNMX.FTZ R148, R98, R151, !PT ;  /* 0x0000009762947209 */ /* 0x000fe20007810000 */
[----:B------:R-:W-:Y:S01]  /*12520*/  FFMA.FTZ R99, R134, UR4, R99 ;  /* 0x0000000486637c23 */ /* 0x000fe20008010063 */
[----:B------:R-:W-:Y:S01]  /*12530*/  IADD3 R2, R164, 0xe9, RZ ;  /* 0x000000e9a4027810 */ /* 0x000fe20007ffe0ff */
[C---:B------:R-:W-:Y:S01]  /*12540*/  FFMA.FTZ R100, R145.reuse, UR4, R100 ;  /* 0x0000000491647c23 */ /* 0x040fe20008010064 */
[----:B------:R-:W2:Y:S01]  /*12550*/  I2F R136, R136 ;  /* 0x0000008800887306 */ /* 0x000ea20000201400 */
        /* <DEDUP_REMOVED lines=8> */
[----:B------:R-:W-:Y:S01]  /*125e0*/  FFMA.FTZ R106, R147, UR4, R106 ;  /* 0x00000004936a7c23 */ /* 0x000fe2000801006a */
[----:B------:R-:W4:Y:S01]  /*125f0*/  I2F R133, R138 ;  /* 0x0000008a00857306 */ /* 0x000f220000201400 */
[----:B------:R-:W-:Y:S01]  /*12600*/  FMNMX.FTZ R153, R103, R148, !PT ;  /* 0x0000009467997209 */ /* 0x000fe20007810000 */
[----:B------:R-:W-:Y:S01]  /*12610*/  FFMA.FTZ R105, R142, UR4, R105 ;  /* 0x000000048e697c23 */ /* 0x000fe20008010069 */
[----:B------:R-:W-:Y:S01]  /*12620*/  IADD3 R134, R164, 0xf0, RZ ;  /* 0x000000f0a4867810 */ /* 0x000fe20007ffe0ff */
[----:B------:R-:W-:Y:S01]  /*12630*/  FFMA.FTZ R107, R142, UR4, R107 ;  /* 0x000000048e6b7c23 */ /* 0x000fe2000801006b */
[----:B------:R-:W-:Y:S01]  /*12640*/  FMNMX.FTZ R150, R106, R153, !PT ;  /* 0x000000996a967209 */ /* 0x000fe20007810000 */
[C---:B------:R-:W-:Y:S01]  /*12650*/  FFMA.FTZ R108, R149.reuse, UR4, R108 ;  /* 0x00000004956c7c23 */ /* 0x040fe2000801006c */
[----:B------:R-:W-:Y:S01]  /*12660*/  FMNMX.FTZ R132, R100, R137, !PT ;  /* 0x0000008964847209 */ /* 0x000fe20007810000 */
[----:B------:R-:W-:Y:S01]  /*12670*/  FFMA.FTZ R110, R149, UR4, R110 ;  /* 0x00000004956e7c23 */ /* 0x000fe2000801006e */
[----:B------:R-:W-:Y:S01]  /*12680*/  FMNMX.FTZ R153, R107, R150, !PT ;  /* 0x000000966b997209 */ /* 0x000fe20007810000 */
[----:B------:R5:W-:Y:S01]  /*12690*/  I2F R137, R134 ;  /* 0x0000008600897306 */ /* 0x000be20000201400 */
[C---:B---3--:R-:W-:Y:S01]  /*126a0*/  FFMA.FTZ R109, R144.reuse, UR4, R109 ;  /* 0x00000004906d7c23 */ /* 0x048fe2000801006d */
[----:B------:R-:W-:Y:S01]  /*126b0*/  FMNMX.FTZ R151, R101, R132, !PT ;  /* 0x0000008465977209 */ /* 0x000fe20007810000 */
[----:B------:R-:W-:Y:S01]  /*126c0*/  FFMA.FTZ R111, R144, UR4, R111 ;  /* 0x00000004906f7c23 */ /* 0x000fe2000801006f */
[----:B------:R-:W-:Y:S01]  /*126d0*/  FMNMX.FTZ R150, R110, R153, !PT ;  /* 0x000000996e967209 */ /* 0x000fe20007810000 */
[C---:B-1----:R-:W-:Y:S01]  /*126e0*/  FFMA.FTZ R112, R139.reuse, UR4, R112 ;  /* 0x000000048b707c23 */ /* 0x042fe20008010070 */
[----:B------:R-:W-:Y:S01]  /*126f0*/  LDSM.16.MT88.4 R152, [R220+0x5000] ;  /* 0x00500000dc98783b */ /* 0x000fe20000004200 */
[----:B------:R-:W-:Y:S01]  /*12700*/  FFMA.FTZ R114, R139, UR4, R114 ;  /* 0x000000048b727c23 */ /* 0x000fe20008010072 */
[----:B------:R-:W-:Y:S01]  /*12710*/  FMNMX.FTZ R148, R104, R151, !PT ;  /* 0x0000009768947209 */ /* 0x000fe20007810000 */
[C---:B--2---:R-:W-:Y:S01]  /*12720*/  FFMA.FTZ R113, R136.reuse, UR4, R113 ;  /* 0x0000000488717c23 */ /* 0x044fe20008010071 */
[----:B------:R-:W1:Y:S01]  /*12730*/  I2F R0, R0 ;  /* 0x0000000000007306 */ /* 0x000e620000201400 */
[----:B------:R-:W-:Y:S01]  /*12740*/  FFMA.FTZ R115, R136, UR4, R115 ;  /* 0x0000000488737c23 */ /* 0x000fe20008010073 */
[C---:B------:R-:W-:Y:S01]  /*12750*/  IADD3 R136, R164.reuse, 0xf9, RZ ;  /* 0x000000f9a4887810 */ /* 0x040fe20007ffe0ff */
[----:B----4-:R-:W-:Y:S01]  /*12760*/  FFMA.FTZ R116, R133, UR4, R116 ;  /* 0x0000000485747c23 */ /* 0x010fe20008010074 */
[----:B------:R-:W-:Y:S01]  /*12770*/  FMNMX.FTZ R151, R105, R148, !PT ;  /* 0x0000009469977209 */ /* 0x000fe20007810000 */
[----:B------:R-:W-:Y:S01]  /*12780*/  FFMA.FTZ R118, R133, UR4, R118 ;  /* 0x0000000485767c23 */ /* 0x000fe20008010076 */
[----:B------:R-:W-:Y:S02]  /*12790*/  IADD3 R132, R164, 0xf1, RZ ;  /* 0x000000f1a4847810 */ /* 0x000fe40007ffe0ff */
[----:B------:R-:W-:Y:S02]  /*127a0*/  FMNMX.FTZ R148, R108, R151, !PT ;  /* 0x000000976c947209 */ /* 0x000fe40007810000 */
[----:B------:R-:W2:Y:S02]  /*127b0*/  I2F R135, R135 ;  /* 0x0000008700877306 */ /* 0x000ea40000201400 */
[----:B------:R-:W-:Y:S02]  /*127c0*/  FMNMX.FTZ R151, R109, R148, !PT ;  /* 0x000000946d977209 */ /* 0x000fe40007810000 */
[----:B-----5:R-:W-:Y:S02]  /*127d0*/  IADD3 R134, R164, 0xf8, RZ ;  /* 0x000000f8a4867810 */ /* 0x020fe40007ffe0ff */
[----:B------:R-:W-:Y:S02]  /*127e0*/  FMNMX.FTZ R148, R112, R151, !PT ;  /* 0x0000009770947209 */ /* 0x000fe40007810000 */
[----:B------:R-:W-:Y:S02]  /*127f0*/  FMNMX.FTZ R151, R111, R150, !PT ;  /* 0x000000966f977209 */ /* 0x000fe40007810000 */
[----:B------:R-:W3:Y:S01]  /*12800*/  I2F R2, R2 ;  /* 0x0000000200027306 */ /* 0x000ee20000201400 */
[----:B------:R-:W-:Y:S02]  /*12810*/  FMNMX.FTZ R133, R113, R148, !PT ;  /* 0x0000009471857209 */ /* 0x000fe40007810000 */
[----:B------:R-:W-:Y:S01]  /*12820*/  FMNMX.FTZ R148, R114, R151, !PT ;  /* 0x0000009772947209 */ /* 0x000fe20007810000 */
[----:B-1----:R-:W-:Y:S01]  /*12830*/  FFMA.FTZ R117, R0, UR4, R117 ;  /* 0x0000000400757c23 */ /* 0x002fe20008010075 */
[----:B------:R-:W-:Y:S01]  /*12840*/  FMNMX.FTZ R150, R116, R133, !PT ;  /* 0x0000008574967209 */ /* 0x000fe20007810000 */
[----:B------:R-:W-:Y:S01]  /*12850*/  FFMA.FTZ R119, R0, UR4, R119 ;  /* 0x0000000400777c23 */ /* 0x000fe20008010077 */
[----:B------:R-:W-:Y:S02]  /*12860*/  FMNMX.FTZ R133, R115, R148, !PT ;  /* 0x0000009473857209 */ /* 0x000fe40007810000 */
[----:B------:R-:W-:Y:S01]  /*12870*/  FMNMX.FTZ R151, R117, R150, !PT ;  /* 0x0000009675977209 */ /* 0x000fe20007810000 */
[----:B------:R-:W1:Y:S01]  /*12880*/  I2F R132, R132 ;  /* 0x0000008400847306 */ /* 0x000e620000201400 */
[----:B------:R-:W-:Y:S01]  /*12890*/  FMNMX.FTZ R0, R118, R133, !PT ;  /* 0x0000008576007209 */ /* 0x000fe20007810000 */
[----:B--2---:R-:W-:Y:S03]  /*128a0*/  FFMA.FTZ R120, R135, UR4, R120 ;  /* 0x0000000487787c23 */ /* 0x004fe60008010078 */
[----:B------:R-:W-:Y:S01]  /*128b0*/  FMNMX.FTZ R133, R119, R0, !PT ;  /* 0x0000000077857209 */ /* 0x000fe20007810000 */
[----:B------:R-:W-:Y:S01]  /*128c0*/  FFMA.FTZ R122, R135, UR4, R122 ;  /* 0x00000004877a7c23 */ /* 0x000fe2000801007a */
[----:B------:R-:W-:Y:S03]  /*128d0*/  FMNMX.FTZ R148, R120, R151, !PT ;  /* 0x0000009778947209 */ /* 0x000fe60007810000 */
[----:B------:R-:W2:Y:S01]  /*128e0*/  I2F R139, R134 ;  /* 0x00000086008b7306 */ /* 0x000ea20000201400 */
[----:B------:R-:W-:Y:S01]  /*128f0*/  FMNMX.FTZ R0, R122, R133, !PT ;  /* 0x000000857a007209 */ /* 0x000fe20007810000 */
[C---:B---3--:R-:W-:Y:S02]  /*12900*/  FFMA.FTZ R121, R2.reuse, UR4, R121 ;  /* 0x0000000402797c23 */ /* 0x048fe40008010079 */
[----:B------:R-:W-:Y:S02]  /*12910*/  FFMA.FTZ R123, R2, UR4, R123 ;  /* 0x00000004027b7c23 */ /* 0x000fe4000801007b */
[----:B------:R-:W-:Y:S01]  /*12920*/  FFMA.FTZ R124, R137, UR4, R124 ;  /* 0x00000004897c7c23 */ /* 0x000fe2000801007c */
[----:B------:R-:W-:Y:S03]  /*12930*/  FMNMX.FTZ R135, R121, R148, !PT ;  /* 0x0000009479877209 */ /* 0x000fe60007810000 */
[----:B------:R-:W3:Y:S01]  /*12940*/  I2F R134, R136 ;  /* 0x0000008800867306 */ /* 0x000ee20000201400 */
[----:B------:R-:W-:Y:S01]  /*12950*/  FFMA.FTZ R126, R137, UR4, R126 ;  /* 0x00000004897e7c23 */ /* 0x000fe2000801007e */
[----:B------:R-:W-:Y:S01]  /*12960*/  FMNMX.FTZ R133, R123, R0, !PT ;  /* 0x000000007b857209 */ /* 0x000fe20007810000 */
[----:B-1----:R-:W-:Y:S01]  /*12970*/  FFMA.FTZ R125, R132, UR4, R125 ;  /* 0x00000004847d7c23 */ /* 0x002fe2000801007d */
[----:B------:R-:W-:Y:S01]  /*12980*/  FMNMX.FTZ R2, R124, R135, !PT ;  /* 0x000000877c027209 */ /* 0x000fe20007810000 */
[----:B------:R-:W-:Y:S01]  /*12990*/  FFMA.FTZ R127, R132, UR4, R127 ;  /* 0x00000004847f7c23 */ /* 0x000fe2000801007f */
[----:B------:R-:W-:Y:S02]  /*129a0*/  FMNMX.FTZ R0, R126, R133, !PT ;  /* 0x000000857e007209 */ /* 0x000fe40007810000 */
[----:B------:R-:W-:Y:S02]  /*129b0*/  FMNMX.FTZ R135, R125, R2, !PT ;  /* 0x000000027d877209 */ /* 0x000fe40007810000 */
[----:B------:R-:W-:Y:S01]  /*129c0*/  FMNMX.FTZ R133, R127, R0, !PT ;  /* 0x000000007f857209 */ /* 0x000fe20007810000 */
[C---:B--2---:R-:W-:Y:S02]  /*129d0*/  FFMA.FTZ R128, R139.reuse, UR4, R128 ;  /* 0x000000048b807c23 */ /* 0x044fe40008010080 */
[----:B------:R-:W-:Y:S03]  /*129e0*/  FFMA.FTZ R130, R139, UR4, R130 ;  /* 0x000000048b827c23 */ /* 0x000fe60008010082 */
[----:B------:R-:W-:Y:S02]  /*129f0*/  FMNMX.FTZ R2, R128, R135, !PT ;  /* 0x0000008780027209 */ /* 0x000fe40007810000 */
[----:B------:R-:W-:Y:S01]  /*12a00*/  FMNMX.FTZ R0, R130, R133, !PT ;  /* 0x0000008582007209 */ /* 0x000fe20007810000 */
[C---:B---3--:R-:W-:Y:S02]  /*12a10*/  FFMA.FTZ R129, R134.reuse, UR4, R129 ;  /* 0x0000000486817c23 */ /* 0x048fe40008010081 */
[----:B------:R-:W-:Y:S03]  /*12a20*/  FFMA.FTZ R131, R134, UR4, R131 ;  /* 0x0000000486837c23 */ /* 0x000fe60008010083 */
[----:B------:R-:W-:Y:S02]  /*12a30*/  FMNMX.FTZ R132, R129, R2, !PT ;  /* 0x0000000281847209 */ /* 0x000fe40007810000 */
[----:B------:R-:W-:Y:S03]  /*12a40*/  FMNMX.FTZ R137, R131, R0, !PT ;  /* 0x0000000083897209 */ /* 0x000fe60007810000 */
[----:B------:R-:W1:Y:S08]  /*12a50*/  SHFL.BFLY PT, R133, R132, 0x2, 0x1f ;  /* 0x0c401f0084857f89 */ /* 0x000e7000000e0000 */
[----:B------:R-:W2:Y:S01]  /*12a60*/  SHFL.BFLY PT, R0, R137, 0x2, 0x1f ;  /* 0x0c401f0089007f89 */ /* 0x000ea200000e0000 */
[----:B-1----:R-:W-:Y:S07]  /*12a70*/  FMNMX.FTZ R151, R132, R133, !PT ;  /* 0x0000008584977209 */ /* 0x002fee0007810000 */
[----:B------:R-:W1:Y:S01]  /*12a80*/  SHFL.BFLY PT, R134, R151, 0x1, 0x1f ;  /* 0x0c201f0097867f89 */ /* 0x000e6200000e0000 */
[----:B--2---:R-:W-:Y:S07]  /*12a90*/  FMNMX.FTZ R135, R137, R0, !PT ;  /* 0x0000000089877209 */ /* 0x004fee0007810000 */
[----:B------:R-:W2:Y:S01]  /*12aa0*/  SHFL.BFLY PT, R0, R135, 0x1, 0x1f ;  /* 0x0c201f0087007f89 */ /* 0x000ea200000e0000 */
[----:B-1----:R-:W-:Y:S04]  /*12ab0*/  FMNMX.FTZ R134, R151, R134, !PT ;  /* 0x0000008697867209 */ /* 0x002fe80007810000 */
[C---:B------:R-:W-:Y:S01]  /*12ac0*/  FSETP.NEU.FTZ.AND P0, PT, R134.reuse, -INF , PT ;  /* 0xff8000008600780b */ /* 0x040fe20003f1d000 */
[----:B------:R-:W-:Y:S01]  /*12ad0*/  FADD.FTZ R2, -R134, R197 ;  /* 0x000000c586027221 */ /* 0x000fe20000010100 */
[----:B------:R-:W-:Y:S02]  /*12ae0*/  MOV R197, R134 ;  /* 0x0000008600c57202 */ /* 0x000fe40000000f00 */
[----:B--2---:R-:W-:Y:S01]  /*12af0*/  FMNMX.FTZ R133, R135, R0, !PT ;  /* 0x0000000087857209 */ /* 0x004fe20007810000 */
[----:B------:R-:W-:Y:S02]  /*12b00*/  FMUL.FTZ R136, R2, c[0x0][0x23c] ;  /* 0x00008f0002887a20 */ /* 0x000fe40000410000 */
[----:B------:R-:W-:Y:S02]  /*12b10*/  FMUL.FTZ R2, R134, c[0x0][0x23c] ;  /* 0x00008f0086027a20 */ /* 0x000fe40000410000 */
[C---:B------:R-:W-:Y:S01]  /*12b20*/  FADD.FTZ R132, -R133.reuse, R195 ;  /* 0x000000c385847221 */ /* 0x040fe20000010100 */
[----:B------:R-:W-:Y:S01]  /*12b30*/  MOV R195, R133 ;  /* 0x0000008500c37202 */ /* 0x000fe20000000f00 */
[----:B------:R-:W1:Y:S02]  /*12b40*/  MUFU.EX2 R136, R136 ;  /* 0x0000008800887308 */ /* 0x000e640000000800 */
[----:B------:R-:W-:Y:S01]  /*12b50*/  FMUL.FTZ R137, R132, c[0x0][0x23c] ;  /* 0x00008f0084897a20 */ /* 0x000fe20000410000 */
[----:B------:R-:W-:Y:S02]  /*12b60*/  FSEL R132, R2, RZ, P0 ;  /* 0x000000ff02847208 */ /* 0x000fe40000000000 */
[----:B------:R-:W-:Y:S03]  /*12b70*/  FSETP.NEU.FTZ.AND P0, PT, R133, -INF , PT ;  /* 0xff8000008500780b */ /* 0x000fe60003f1d000 */
[--C-:B------:R-:W-:Y:S02]  /*12b80*/  FFMA.FTZ R135, R8, c[0x0][0x23c], -R132.reuse ;  /* 0x00008f0008877a23 */ /* 0x100fe40000010884 */
[----:B------:R-:W2:Y:S01]  /*12b90*/  MUFU.EX2 R137, R137 ;  /* 0x0000008900897308 */ /* 0x000ea20000000800 */
        /* <DEDUP_REMOVED lines=8> */
[C---:B-1----:R-:W-:Y:S02]  /*12c20*/  FMUL.FTZ R204, R136.reuse, R204 ;  /* 0x000000cc88cc7220 */ /* 0x042fe40000410000 */
[C---:B------:R-:W-:Y:S02]  /*12c30*/  FMUL.FTZ R205, R136.reuse, R205 ;  /* 0x000000cd88cd7220 */ /* 0x040fe40000410000 */
[C---:B------:R-:W-:Y:S01]  /*12c40*/  FMUL.FTZ R200, R136.reuse, R200 ;  /* 0x000000c888c87220 */ /* 0x040fe20000410000 */
[----:B------:R-:W1:Y:S01]  /*12c50*/  MUFU.EX2 R148, R148 ;  /* 0x0000009400947308 */ /* 0x000e620000000800 */
[C---:B------:R-:W-:Y:S02]  /*12c60*/  FMUL.FTZ R201, R136.reuse, R201 ;  /* 0x000000c988c97220 */ /* 0x040fe40000410000 */
[C---:B------:R-:W-:Y:S02]  /*12c70*/  FMUL.FTZ R212, R136.reuse, R212 ;  /* 0x000000d488d47220 */ /* 0x040fe40000410000 */
[C---:B--2---:R-:W-:Y:S02]  /*12c80*/  FMUL.FTZ R206, R137.reuse, R206 ;  /* 0x000000ce89ce7220 */ /* 0x044fe40000410000 */
[C---:B------:R-:W-:Y:S02]  /*12c90*/  FMUL.FTZ R207, R137.reuse, R207 ;  /* 0x000000cf89cf7220 */ /* 0x040fe40000410000 */
[C---:B------:R-:W-:Y:S01]  /*12ca0*/  FMUL.FTZ R202, R137.reuse, R202 ;  /* 0x000000ca89ca7220 */ /* 0x040fe20000410000 */
[----:B------:R-:W-:Y:S01]  /*12cb0*/  MUFU.EX2 R150, R150 ;  /* 0x0000009600967308 */ /* 0x000fe20000000800 */
[C---:B------:R-:W-:Y:S02]  /*12cc0*/  FMUL.FTZ R203, R137.reuse, R203 ;  /* 0x000000cb89cb7220 */ /* 0x040fe40000410000 */
[C---:B------:R-:W-:Y:S02]  /*12cd0*/  FMUL.FTZ R213, R136.reuse, R213 ;  /* 0x000000d588d57220 */ /* 0x040fe40000410000 */
[C---:B------:R-:W-:Y:S02]  /*12ce0*/  FMUL.FTZ R214, R137.reuse, R214 ;  /* 0x000000d689d67220 */ /* 0x040fe40000410000 */
[C---:B------:R-:W-:Y:S02]  /*12cf0*/  FMUL.FTZ R215, R137.reuse, R215 ;  /* 0x000000d789d77220 */ /* 0x040fe40000410000 */
[C---:B------:R-:W-:Y:S01]  /*12d00*/  FMUL.FTZ R208, R136.reuse, R208 ;  /* 0x000000d088d07220 */ /* 0x040fe20000410000 */
[----:B------:R-:W2:Y:S01]  /*12d10*/  MUFU.EX2 R151, R151 ;  /* 0x0000009700977308 */ /* 0x000ea20000000800 */
[----:B------:R-:W-:Y:S02]  /*12d20*/  FMUL.FTZ R209, R136, R209 ;  /* 0x000000d188d17220 */ /* 0x000fe40000410000 */
[C---:B------:R-:W-:Y:S01]  /*12d30*/  FMUL.FTZ R210, R137.reuse, R210 ;  /* 0x000000d289d27220 */ /* 0x040fe20000410000 */
[----:B-1----:R-:W-:Y:S01]  /*12d40*/  F2FP.BF16.PACK_AB R158, R148, R135 ;  /* 0x00000087949e723e */ /* 0x002fe200000010ff */
[----:B------:R-:W-:Y:S02]  /*12d50*/  FMUL.FTZ R211, R137, R211 ;  /* 0x000000d389d37220 */ /* 0x000fe40000410000 */
        /* <DEDUP_REMOVED lines=19> */
[----:B------:R-:W-:Y:S02]  /*12e90*/  FMUL.FTZ R4, R133, c[0x0][0x23c] ;  /* 0x00008f0085047a20 */ /* 0x000fe40000410000 */
[--C-:B------:R-:W-:Y:S01]  /*12ea0*/  FFMA.FTZ R5, R5, c[0x0][0x23c], -R132.reuse ;  /* 0x00008f0005057a23 */ /* 0x100fe20000010884 */
[----:B------:R-:W-:Y:S01]  /*12eb0*/  MUFU.EX2 R163, R163 ;  /* 0x000000a300a37308 */ /* 0x000fe20000000800 */
[--C-:B------:R-:W-:Y:S01]  /*12ec0*/  FFMA.FTZ R24, R24, c[0x0][0x23c], -R132.reuse ;  /* 0x00008f0018187a23 */ /* 0x100fe20000010884 */
[----:B------:R-:W-:Y:S01]  /*12ed0*/  FSEL R4, R4, RZ, P0 ;  /* 0x000000ff04047208 */ /* 0x000fe20000000000 */
[--C-:B------:R-:W-:Y:S01]  /*12ee0*/  FFMA.FTZ R29, R29, c[0x0][0x23c], -R132.reuse ;  /* 0x00008f001d1d7a23 */ /* 0x100fe20000010884 */
[----:B------:R-:W-:Y:S01]  /*12ef0*/  ISETP.GT.AND P0, PT, R194, 0x1, PT ;  /* 0x00000001c200780c */ /* 0x000fe20003f04270 */
[----:B------:R-:W-:Y:S01]  /*12f00*/  FFMA.FTZ R32, R32, c[0x0][0x23c], -R132 ;  /* 0x00008f0020207a23 */ /* 0x000fe20000010884 */
[----:B------:R-:W-:Y:S01]  /*12f10*/  MOV R194, R169 ;  /* 0x000000a900c27202 */ /* 0x000fe20000000f00 */
[--C-:B------:R-:W-:Y:S02]  /*12f20*/  FFMA.FTZ R165, R10, c[0x0][0x23c], -R4.reuse ;  /* 0x00008f000aa57a23 */ /* 0x100fe40000010804 */
[--C-:B------:R-:W-:Y:S01]  /*12f30*/  FFMA.FTZ R166, R11, c[0x0][0x23c], -R4.reuse ;  /* 0x00008f000ba67a23 */ /* 0x100fe20000010804 */
[----:B------:R-:W-:Y:S01]  /*12f40*/  MUFU.EX2 R0, R0 ;  /* 0x0000000000007308 */ /* 0x000fe20000000800 */
[----:B------:R-:W1:Y:S01]  /*12f50*/  LDSM.16.MT88.4 R8, [R223+0x5000] ;  /* 0x00500000df08783b */ /* 0x000e620000004200 */
[----:B------:R-:W-:Y:S02]  /*12f60*/  FFMA.FTZ R2, R6, c[0x0][0x23c], -R4 ;  /* 0x00008f0006027a23 */ /* 0x000fe40000010804 */
[----:B------:R-:W-:Y:S02]  /*12f70*/  FFMA.FTZ R6, R120, c[0x0][0x23c], -R132 ;  /* 0x00008f0078067a23 */ /* 0x000fe40000010884 */
[--C-:B------:R-:W-:Y:S02]  /*12f80*/  FFMA.FTZ R120, R15, c[0x0][0x23c], -R4.reuse ;  /* 0x00008f000f787a23 */ /* 0x100fe40000010804 */
[----:B------:R-:W-:Y:S02]  /*12f90*/  FFMA.FTZ R167, R7, c[0x0][0x23c], -R4 ;  /* 0x00008f0007a77a23 */ /* 0x000fe40000010804 */
[----:B------:R-:W2:Y:S01]  /*12fa0*/  MUFU.EX2 R5, R5 ;  /* 0x0000000500057308 */ /* 0x000ea20000000800 */
[----:B------:R-:W-:Y:S02]  /*12fb0*/  FFMA.FTZ R7, R121, c[0x0][0x23c], -R132 ;  /* 0x00008f0079077a23 */ /* 0x000fe40000010884 */
[--C-:B------:R-:W-:Y:S02]  /*12fc0*/  FFMA.FTZ R121, R14, c[0x0][0x23c], -R4.reuse ;  /* 0x00008f000e797a23 */ /* 0x100fe40000010804 */
[----:B------:R-:W3:Y:S01]  /*12fd0*/  LDSM.16.MT88.4 R12, [R220+0x5400] ;  /* 0x00540000dc0c783b */ /* 0x000ee20000004200 */
[--C-:B------:R-:W-:Y:S02]  /*12fe0*/  FFMA.FTZ R26, R26, c[0x0][0x23c], -R4.reuse ;  /* 0x00008f001a1a7a23 */ /* 0x100fe40000010804 */
[----:B------:R-:W-:Y:S02]  /*12ff0*/  FFMA.FTZ R27, R27, c[0x0][0x23c], -R4 ;  /* 0x00008f001b1b7a23 */ /* 0x000fe40000010804 */
[----:B------:R-:W-:Y:S01]  /*13000*/  MUFU.EX2 R2, R2 ;  /* 0x0000000200027308 */ /* 0x000fe20000000800 */
[----:B------:R-:W-:Y:S02]  /*13010*/  FFMA.FTZ R33, R33, c[0x0][0x23c], -R132 ;  /* 0x00008f0021217a23 */ /* 0x000fe40000010884 */
[----:B------:R-:W-:Y:S02]  /*13020*/  FFMA.FTZ R31, R31, c[0x0][0x23c], -R4 ;  /* 0x00008f001f1f7a23 */ /* 0x000fe40000010804 */
[--C-:B------:R-:W-:Y:S02]  /*13030*/  FFMA.FTZ R36, R36, c[0x0][0x23c], -R132.reuse ;  /* 0x00008f0024247a23 */ /* 0x100fe40000010884 */
[--C-:B------:R-:W-:Y:S02]  /*13040*/  FFMA.FTZ R37, R37, c[0x0][0x23c], -R132.reuse ;  /* 0x00008f0025257a23 */ /* 0x100fe40000010884 */
[--C-:B------:R-:W-:Y:S01]  /*13050*/  FFMA.FTZ R40, R40, c[0x0][0x23c], -R132.reuse ;  /* 0x00008f0028287a23 */ /* 0x100fe20000010884 */
[----:B------:R-:W4:Y:S01]  /*13060*/  MUFU.EX2 R167, R167 ;  /* 0x000000a700a77308 */ /* 0x000f220000000800 */
        /* <DEDUP_REMOVED lines=15> */
[----:B----4-:R-:W-:Y:S01]  /*13160*/  F2FP.BF16.PACK_AB R157, R167, R2 ;  /* 0x00000002a79d723e */ /* 0x010fe200000010ff */
[----:B------:R-:W-:Y:S02]  /*13170*/  FFMA.FTZ R65, R65, c[0x0][0x23c], -R132 ;  /* 0x00008f0041417a23 */ /* 0x000fe40000010884 */
[----:B------:R-:W-:Y:S02]  /*13180*/  FFMA.FTZ R0, R191, R136, R0 ;  /* 0x00000088bf007223 */ /* 0x000fe40000010000 */
[----:B------:R-:W-:Y:S01]  /*13190*/  FFMA.FTZ R84, R84, c[0x0][0x23c], -R132 ;  /* 0x00008f0054547a23 */ /* 0x000fe20000010884 */
[----:B------:R-:W-:Y:S01]  /*131a0*/  MUFU.EX2 R121, R121 ;  /* 0x0000007900797308 */ /* 0x000fe20000000800 */
[----:B------:R-:W-:Y:S02]  /*131b0*/  FADD.FTZ R0, R5, R0 ;  /* 0x0000000005007221 */ /* 0x000fe40000010000 */
[--C-:B------:R-:W-:Y:S02]  /*131c0*/  FFMA.FTZ R85, R85, c[0x0][0x23c], -R132.reuse ;  /* 0x00008f0055557a23 */ /* 0x100fe40000010884 */
[--C-:B------:R-:W-:Y:S02]  /*131d0*/  FFMA.FTZ R88, R88, c[0x0][0x23c], -R132.reuse ;  /* 0x00008f0058587a23 */ /* 0x100fe40000010884 */
[--C-:B------:R-:W-:Y:S02]  /*131e0*/  FFMA.FTZ R89, R89, c[0x0][0x23c], -R132.reuse ;  /* 0x00008f0059597a23 */ /* 0x100fe40000010884 */
[--C-:B------:R-:W-:Y:S01]  /*131f0*/  FFMA.FTZ R92, R92, c[0x0][0x23c], -R132.reuse ;  /* 0x00008f005c5c7a23 */ /* 0x100fe20000010884 */
[----:B------:R-:W4:Y:S01]  /*13200*/  MUFU.EX2 R120, R120 ;  /* 0x0000007800787308 */ /* 0x000f220000000800 */
[--C-:B------:R-:W-:Y:S02]  /*13210*/  FFMA.FTZ R93, R93, c[0x0][0x23c], -R132.reuse ;  /* 0x00008f005d5d7a23 */ /* 0x100fe40000010884 */
[--C-:B------:R-:W-:Y:S01]  /*13220*/  FFMA.FTZ R96, R96, c[0x0][0x23c], -R132.reuse ;  /* 0x00008f0060607a23 */ /* 0x100fe20000010884 */
[----:B--2---:R-:W-:Y:S01]  /*13230*/  F2FP.BF16.PACK_AB R159, R166, R165 ;  /* 0x000000a5a69f723e */ /* 0x004fe200000010ff */
[----:B------:R-:W-:Y:S02]  /*13240*/  FFMA.FTZ R97, R97, c[0x0][0x23c], -R132 ;  /* 0x00008f0061617a23 */ /* 0x000fe40000010884 */
[----:B------:R-:W-:Y:S02]  /*13250*/  FFMA.FTZ R99, R99, c[0x0][0x23c], -R4 ;  /* 0x00008f0063637a23 */ /* 0x000fe40000010804 */
[--C-:B------:R-:W-:Y:S01]  /*13260*/  FFMA.FTZ R100, R100, c[0x0][0x23c], -R132.reuse ;  /* 0x00008f0064647a23 */ /* 0x100fe20000010884 */
[----:B------:R-:W-:Y:S01]  /*13270*/  MUFU.EX2 R24, R24 ;  /* 0x0000001800187308 */ /* 0x000fe20000000800 */
[C---:B-1----:R-:W-:Y:S05]  /*13280*/  HMMA.16816.F32.BF16 R204, R156.reuse, R8, R204 ;  /* 0x000000089ccc723c */ /* 0x042fea00000418cc */
[--C-:B------:R-:W-:Y:S02]  /*13290*/  FFMA.FTZ R101, R101, c[0x0][0x23c], -R132.reuse ;  /* 0x00008f0065657a23 */ /* 0x100fe40000010884 */
[--C-:B------:R-:W-:Y:S01]  /*132a0*/  FFMA.FTZ R104, R104, c[0x0][0x23c], -R132.reuse ;  /* 0x00008f0068687a23 */ /* 0x100fe20000010884 */
[C---:B------:R-:W-:Y:S01]  /*132b0*/  HMMA.16816.F32.BF16 R200, R156.reuse, R10, R200 ;  /* 0x0000000a9cc8723c */ /* 0x040fe200000418c8 */
[----:B------:R-:W-:Y:S01]  /*132c0*/  MUFU.EX2 R25, R25 ;  /* 0x0000001900197308 */ /* 0x000fe20000000800 */
[----:B------:R-:W-:Y:S02]  /*132d0*/  LDSM.16.MT88.4 R8, [R220+0x5800] ;  /* 0x00580000dc08783b */ /* 0x000fe40000004200 */
[--C-:B------:R-:W-:Y:S01]  /*132e0*/  FFMA.FTZ R105, R105, c[0x0][0x23c], -R132.reuse ;  /* 0x00008f0069697a23 */ /* 0x100fe20000010884 */
[----:B----4-:R-:W-:Y:S01]  /*132f0*/  F2FP.BF16.PACK_AB R21, R120, R121 ;  /* 0x000000797815723e */ /* 0x010fe200000010ff */
[--C-:B------:R-:W-:Y:S02]  /*13300*/  FFMA.FTZ R116, R116, c[0x0][0x23c], -R132.reuse ;  /* 0x00008f0074747a23 */ /* 0x100fe40000010884 */
[C---:B------:R-:W-:Y:S03]  /*13310*/  HMMA.16816.F32.BF16 R212, R156.reuse, R152, R212 ;  /* 0x000000989cd4723c */ /* 0x040fe600000418d4 */
[----:B------:R-:W-:Y:S01]  /*13320*/  MUFU.EX2 R26, R26 ;  /* 0x0000001a001a7308 */ /* 0x000fe20000000800 */
[----:B------:R-:W-:Y:S02]  /*13330*/  FFMA.FTZ R117, R117, c[0x0][0x23c], -R132 ;  /* 0x00008f0075757a23 */ /* 0x000fe40000010884 */
[----:B------:R-:W-:Y:S02]  /*13340*/  FFMA.FTZ R2, R193, R137, R2 ;  /* 0x00000089c1027223 */ /* 0x000fe40000010002 */
[--C-:B------:R-:W-:Y:S01]  /*13350*/  FFMA.FTZ R152, R18, c[0x0][0x23c], -R4.reuse ;  /* 0x00008f0012987a23 */ /* 0x100fe20000010804 */
[----:B------:R-:W-:Y:S03]  /*13360*/  HMMA.16816.F32.BF16 R208, R156, R154, R208 ;  /* 0x0000009a9cd0723c */ /* 0x000fe600000418d0 */
[----:B------:R-:W-:Y:S01]  /*13370*/  FFMA.FTZ R153, R19, c[0x0][0x23c], -R4 ;  /* 0x00008f0013997a23 */ /* 0x000fe20000010804 */
[----:B------:R-:W-:Y:S01]  /*13380*/  MUFU.EX2 R27, R27 ;  /* 0x0000001b001b7308 */ /* 0x000fe20000000800 */
[----:B------:R-:W1:Y:S01]  /*13390*/  LDSM.16.MT88.4 R16, [R223+0x5400] ;  /* 0x00540000df10783b */ /* 0x000e620000004200 */
[----:B------:R-:W-:Y:S02]  /*133a0*/  FADD.FTZ R2, R167, R2 ;  /* 0x00000002a7027221 */ /* 0x000fe40000010000 */
[--C-:B------:R-:W-:Y:S01]  /*133b0*/  FFMA.FTZ R155, R22, c[0x0][0x23c], -R4.reuse ;  /* 0x00008f00169b7a23 */ /* 0x100fe20000010804 */
[----:B------:R-:W-:Y:S03]  /*133c0*/  F2FP.BF16.PACK_AB R22, R161, R160 ;  /* 0x000000a0a116723e */ /* 0x000fe600000010ff */
[--C-:B------:R-:W-:Y:S02]  /*133d0*/  FFMA.FTZ R154, R23, c[0x0][0x23c], -R4.reuse ;  /* 0x00008f00179a7a23 */ /* 0x100fe40000010804 */
        /* <DEDUP_REMOVED lines=18> */
[----:B------:R-:W4:Y:S01]  /*13500*/  MUFU.EX2 R154, R154 ;  /* 0x0000009a009a7308 */ /* 0x000f220000000800 */
[----:B------:R-:W-:Y:S02]  /*13510*/  FFMA.FTZ R59, R62, c[0x0][0x23c], -R4 ;  /* 0x00008f003e3b7a23 */ /* 0x000fe40000010804 */
[----:B------:R-:W-:Y:S01]  /*13520*/  FFMA.FTZ R30, R124, c[0x0][0x23c], -R132 ;  /* 0x00008f007c1e7a23 */ /* 0x000fe20000010884 */
[----:B--2---:R-:W-:Y:S01]  /*13530*/  F2FP.BF16.PACK_AB R23, R153, R152 ;  /* 0x000000989917723e */ /* 0x004fe200000010ff */
[--C-:B------:R-:W-:Y:S02]  /*13540*/  FFMA.FTZ R124, R63, c[0x0][0x23c], -R4.reuse ;  /* 0x00008f003f7c7a23 */ /* 0x100fe40000010804 */
[--C-:B------:R-:W-:Y:S02]  /*13550*/  FFMA.FTZ R63, R66, c[0x0][0x23c], -R4.reuse ;  /* 0x00008f00423f7a23 */ /* 0x100fe40000010804 */
[--C-:B------:R-:W-:Y:S01]  /*13560*/  FFMA.FTZ R66, R67, c[0x0][0x23c], -R4.reuse ;  /* 0x00008f0043427a23 */ /* 0x100fe20000010804 */
[----:B------:R-:W-:Y:S01]  /*13570*/  MUFU.EX2 R28, R28 ;  /* 0x0000001c001c7308 */ /* 0x000fe20000000800 */
[C---:B---3--:R-:W-:Y:S05]  /*13580*/  HMMA.16816.F32.BF16 R212, R20.reuse, R12, R212 ;  /* 0x0000000c14d4723c */ /* 0x048fea00000418d4 */
[--C-:B------:R-:W-:Y:S02]  /*13590*/  FFMA.FTZ R67, R70, c[0x0][0x23c], -R4.reuse ;  /* 0x00008f0046437a23 */ /* 0x100fe40000010804 */
[--C-:B------:R-:W-:Y:S01]  /*135a0*/  FFMA.FTZ R70, R71, c[0x0][0x23c], -R4.reuse ;  /* 0x00008f0047467a23 */ /* 0x100fe20000010804 */
[C---:B------:R-:W-:Y:S01]  /*135b0*/  HMMA.16816.F32.BF16 R208, R20.reuse, R14, R208 ;  /* 0x0000000e14d0723c */ /* 0x040fe200000418d0 */
[----:B------:R-:W2:Y:S01]  /*135c0*/  MUFU.EX2 R29, R29 ;  /* 0x0000001d001d7308 */ /* 0x000ea20000000800 */
[----:B------:R-:W3:Y:S02]  /*135d0*/  LDSM.16.MT88.4 R12, [R223+0x5800] ;  /* 0x00580000df0c783b */ /* 0x000ee40000004200 */
[--C-:B------:R-:W-:Y:S02]  /*135e0*/  FFMA.FTZ R71, R74, c[0x0][0x23c], -R4.reuse ;  /* 0x00008f004a477a23 */ /* 0x100fe40000010804 */
[--C-:B------:R-:W-:Y:S02]  /*135f0*/  FFMA.FTZ R74, R75, c[0x0][0x23c], -R4.reuse ;  /* 0x00008f004b4a7a23 */ /* 0x100fe40000010804 */
[C---:B-1----:R-:W-:Y:S03]  /*13600*/  HMMA.16816.F32.BF16 R204, R20.reuse, R16, R204 ;  /* 0x0000001014cc723c */ /* 0x042fe600000418cc */
[----:B------:R-:W-:Y:S01]  /*13610*/  MUFU.EX2 R32, R32 ;  /* 0x0000002000207308 */ /* 0x000fe20000000800 */
[--C-:B------:R-:W-:Y:S02]  /*13620*/  FFMA.FTZ R75, R78, c[0x0][0x23c], -R4.reuse ;  /* 0x00008f004e4b7a23 */ /* 0x100fe40000010804 */
[--C-:B------:R-:W-:Y:S02]  /*13630*/  FFMA.FTZ R78, R79, c[0x0][0x23c], -R4.reuse ;  /* 0x00008f004f4e7a23 */ /* 0x100fe40000010804 */
[----:B------:R-:W-:Y:S01]  /*13640*/  HMMA.16816.F32.BF16 R200, R20, R18, R200 ;  /* 0x0000001214c8723c */ /* 0x000fe200000418c8 */
[----:B------:R-:W1:Y:S03]  /*13650*/  LDSM.16.MT88.4 R16, [R220+0x5c00] ;  /* 0x005c0000dc10783b */ /* 0x000e660000004200 */
[--C-:B------:R-:W-:Y:S01]  /*13660*/  FFMA.FTZ R79, R82, c[0x0][0x23c], -R4.reuse ;  /* 0x00008f00524f7a23 */ /* 0x100fe20000010804 */
[----:B------:R-:W5:Y:S01]  /*13670*/  MUFU.EX2 R33, R33 ;  /* 0x0000002100217308 */ /* 0x000f620000000800 */
[--C-:B------:R-:W-:Y:S01]  /*13680*/  FFMA.FTZ R82, R83, c[0x0][0x23c], -R4.reuse ;  /* 0x00008f0053527a23 */ /* 0x100fe20000010804 */
[----:B------:R-:W-:Y:S01]  /*13690*/  F2FP.BF16.PACK_AB R20, R163, R162 ;  /* 0x000000a2a314723e */ /* 0x000fe200000010ff */
[--C-:B------:R-:W-:Y:S01]  /*136a0*/  FFMA.FTZ R83, R86, c[0x0][0x23c], -R4.reuse ;  /* 0x00008f0056537a23 */ /* 0x100fe20000010804 */
[----:B------:R-:W-:Y:S03]  /*136b0*/  F2FP.BF16.PACK_AB R22, R25, R24 ;  /* 0x000000181916723e */ /* 0x000fe600000010ff */
[----:B----4-:R-:W-:Y:S01]  /*136c0*/  F2FP.BF16.PACK_AB R21, R154, R155 ;  /* 0x0000009b9a15723e */ /* 0x010fe200000010ff */
[--C-:B------:R-:W-:Y:S01]  /*136d0*/  FFMA.FTZ R86, R87, c[0x0][0x23c], -R4.reuse ;  /* 0x00008f0057567a23 */ /* 0x100fe20000010804 */
[----:B------:R-:W-:Y:S01]  /*136e0*/  F2FP.BF16.PACK_AB R23, R27, R26 ;  /* 0x0000001a1b17723e */ /* 0x000fe200000010ff */
[----:B------:R-:W-:Y:S01]  /*136f0*/  MUFU.EX2 R156, R156 ;  /* 0x0000009c009c7308 */ /* 0x000fe20000000800 */
[--C-:B------:R-:W-:Y:S02]  /*13700*/  FFMA.FTZ R87, R90, c[0x0][0x23c], -R4.reuse ;  /* 0x00008f005a577a23 */ /* 0x100fe40000010804 */
[--C-:B------:R-:W-:Y:S02]  /*13710*/  FFMA.FTZ R90, R91, c[0x0][0x23c], -R4.reuse ;  /* 0x00008f005b5a7a23 */ /* 0x100fe40000010804 */
[----:B------:R-:W-:Y:S01]  /*13720*/  FFMA.FTZ R91, R95, c[0x0][0x23c], -R4 ;  /* 0x00008f005f5b7a23 */ /* 0x000fe20000010804 */
[C---:B------:R-:W-:Y:S03]  /*13730*/  HMMA.16816.F32.BF16 R212, R20.reuse, R8, R212 ;  /* 0x0000000814d4723c */ /* 0x040fe600000418d4 */
[----:B------:R-:W-:Y:S01]  /*13740*/  FADD.FTZ R165, R165, R2 ;  /* 0x00000002a5a57221 */ /* 0x000fe20000010000 */
[----:B------:R-:W4:Y:S01]  /*13750*/  MUFU.EX2 R31, R31 ;  /* 0x0000001f001f7308 */ /* 0x000f220000000800 */
[----:B------:R-:W-:Y:S02]  /*13760*/  FFMA.FTZ R2, R98, c[0x0][0x23c], -R4 ;  /* 0x00008f0062027a23 */ /* 0x000fe40000010804 */
[----:B------:R-:W-:Y:S01]  /*13770*/  FADD.FTZ R166, R166, R165 ;  /* 0x000000a5a6a67221 */ /* 0x000fe20000010000 */
[C---:B------:R-:W-:Y:S01]  /*13780*/  HMMA.16816.F32.BF16 R208, R20.reuse, R10, R208 ;  /* 0x0000000a14d0723c */ /* 0x040fe200000418d0 */
[----:B------:R-:W1:Y:S03]  /*13790*/  LDSM.16.MT88.4 R8, [R223+0x5c00] ;  /* 0x005c0000df08783b */ /* 0x000e660000004200 */
[----:B------:R-:W-:Y:S02]  /*137a0*/  FADD.FTZ R121, R121, R166 ;  /* 0x000000a679797221 */ /* 0x000fe40000010000 */
[----:B------:R-:W-:Y:S01]  /*137b0*/  MUFU.EX2 R157, R157 ;  /* 0x0000009d009d7308 */ /* 0x000fe20000000800 */
[--C-:B------:R-:W-:Y:S01]  /*137c0*/  FFMA.FTZ R47, R125, c[0x0][0x23c], -R132.reuse ;  /* 0x00008f007d2f7a23 */ /* 0x100fe20000010884 */
[C---:B---3--:R-:W-:Y:S04]  /*137d0*/  HMMA.16816.F32.BF16 R204, R20.reuse, R12, R204 ;  /* 0x0000000c14cc723c */ /* 0x048fe800000418cc */
[----:B------:R-:W-:Y:S02]  /*137e0*/  FADD.FTZ R121, R120, R121 ;  /* 0x0000007978797221 */ /* 0x000fe40000010000 */
[--C-:B------:R-:W-:Y:S02]  /*137f0*/  FFMA.FTZ R62, R128, c[0x0][0x23c], -R132.reuse ;  /* 0x00008f00803e7a23 */ /* 0x100fe40000010884 */
[----:B------:R-:W3:Y:S01]  /*13800*/  MUFU.EX2 R34, R34 ;  /* 0x0000002200227308 */ /* 0x000ee20000000800 */
[----:B------:R-:W-:Y:S01]  /*13810*/  HMMA.16816.F32.BF16 R200, R20, R14, R200 ;  /* 0x0000000e14c8723c */ /* 0x000fe200000418c8 */
[----:B------:R-:W1:Y:S02]  /*13820*/  LDSM.16.MT88.4 R12, [R220+0x6000] ;  /* 0x00600000dc0c783b */ /* 0x000e640000004200 */
[----:B------:R-:W-:Y:S02]  /*13830*/  FADD.FTZ R152, R152, R121 ;  /* 0x0000007998987221 */ /* 0x000fe40000010000 */
[----:B------:R-:W-:Y:S02]  /*13840*/  FFMA.FTZ R132, R129, c[0x0][0x23c], -R132 ;  /* 0x00008f0081847a23 */ /* 0x000fe40000010884 */
[----:B--2---:R-:W-:Y:S01]  /*13850*/  F2FP.BF16.PACK_AB R20, R29, R28 ;  /* 0x0000001c1d14723e */ /* 0x004fe200000010ff */
[----:B------:R-:W-:Y:S01]  /*13860*/  FADD.FTZ R152, R153, R152 ;  /* 0x0000009899987221 */ /* 0x000fe20000010000 */
[----:B------:R-:W-:Y:S03]  /*13870*/  MUFU.EX2 R36, R36 ;  /* 0x0000002400247308 */ /* 0x000fe60000000800 */
[----:B-----5:R-:W-:Y:S01]  /*13880*/  F2FP.BF16.PACK_AB R22, R33, R32 ;  /* 0x000000202116723e */ /* 0x020fe200000010ff */
[----:B------:R-:W-:Y:S01]  /*13890*/  FADD.FTZ R155, R155, R152 ;  /* 0x000000989b9b7221 */ /* 0x000fe20000010000 */
[----:B----4-:R-:W-:Y:S01]  /*138a0*/  F2FP.BF16.PACK_AB R21, R31, R156 ;  /* 0x0000009c1f15723e */ /* 0x010fe200000010ff */
[----:B------:R-:W-:Y:S02]  /*138b0*/  FFMA.FTZ R130, R130, c[0x0][0x23c], -R4 ;  /* 0x00008f0082827a23 */ /* 0x000fe40000010804 */
[----:B------:R-:W-:Y:S02]  /*138c0*/  FADD.FTZ R155, R154, R155 ;  /* 0x0000009b9a9b7221 */ /* 0x000fe40000010000 */
[----:B------:R-:W2:Y:S02]  /*138d0*/  MUFU.EX2 R37, R37 ;  /* 0x0000002500257308 */ /* 0x000ea40000000800 */
[----:B------:R-:W-:Y:S01]  /*138e0*/  FADD.FTZ R26, R26, R155 ;  /* 0x0000009b1a1a7221 */ /* 0x000fe20000010000 */
[----:B---3--:R-:W-:Y:S03]  /*138f0*/  F2FP.BF16.PACK_AB R23, R34, R157 ;  /* 0x0000009d2217723e */ /* 0x008fe600000010ff */
[----:B------:R-:W-:Y:S02]  /*13900*/  FADD.FTZ R27, R27, R26 ;  /* 0x0000001a1b1b7221 */ /* 0x000fe40000010000 */
[--C-:B------:R-:W-:Y:S02]  /*13910*/  FFMA.FTZ R26, R106, c[0x0][0x23c], -R4.reuse ;  /* 0x00008f006a1a7a23 */ /* 0x100fe40000010804 */
[----:B------:R-:W-:Y:S01]  /*13920*/  MUFU.EX2 R40, R40 ;  /* 0x0000002800287308 */ /* 0x000fe20000000800 */
[C---:B-1----:R-:W-:Y:S03]  /*13930*/  HMMA.16816.F32.BF16 R212, R20.reuse, R16, R212 ;  /* 0x0000001014d4723c */ /* 0x042fe600000418d4 */
[----:B------:R-:W-:Y:S02]  /*13940*/  FADD.FTZ R156, R156, R27 ;  /* 0x0000001b9c9c7221 */ /* 0x000fe40000010000 */
[----:B------:R-:W-:Y:S02]  /*13950*/  FFMA.FTZ R27, R103, c[0x0][0x23c], -R4 ;  /* 0x00008f00671b7a23 */ /* 0x000fe40000010804 */
[----:B------:R-:W-:Y:S01]  /*13960*/  FADD.FTZ R156, R31, R156 ;  /* 0x0000009c1f9c7221 */ /* 0x000fe20000010000 */
[C---:B------:R-:W-:Y:S01]  /*13970*/  HMMA.16816.F32.BF16 R208, R20.reuse, R18, R208 ;  /* 0x0000001214d0723c */ /* 0x040fe200000418d0 */
[----:B------:R-:W1:Y:S01]  /*13980*/  MUFU.EX2 R41, R41 ;  /* 0x0000002900297308 */ /* 0x000e620000000800 */
[----:B------:R-:W3:Y:S02]  /*13990*/  LDSM.16.MT88.4 R16, [R223+0x6000] ;  /* 0x00600000df10783b */ /* 0x000ee40000004200 */
[----:B------:R-:W-:Y:S02]  /*139a0*/  FFMA.FTZ R31, R111, c[0x0][0x23c], -R4 ;  /* 0x00008f006f1f7a23 */ /* 0x000fe40000010804 */
[----:B------:R-:W-:Y:S02]  /*139b0*/  FADD.FTZ R157, R157, R156 ;  /* 0x0000009c9d9d7221 */ /* 0x000fe40000010000 */
[C---:B------:R-:W-:Y:S03]  /*139c0*/  HMMA.16816.F32.BF16 R204, R20.reuse, R8, R204 ;  /* 0x0000000814cc723c */ /* 0x040fe600000418cc */
[----:B------:R-:W-:Y:S01]  /*139d0*/  MUFU.EX2 R35, R35 ;  /* 0x0000002300237308 */ /* 0x000fe20000000800 */
[----:B------:R-:W-:Y:S04]  /*139e0*/  FADD.FTZ R34, R34, R157 ;  /* 0x0000009d22227221 */ /* 0x000fe80000010000 */
[----:B------:R-:W-:Y:S01]  /*139f0*/  HMMA.16816.F32.BF16 R200, R20, R10, R200 ;  /* 0x0000000a14c8723c */ /* 0x000fe200000418c8 */
[----:B------:R-:W4:Y:S04]  /*13a00*/  LDSM.16.MT88.4 R8, [R220+0x6400] ;  /* 0x00640000dc08783b */ /* 0x000f280000004200 */
[----:B------:R-:W5:Y:S02]  /*13a10*/  MUFU.EX2 R38, R38 ;  /* 0x0000002600267308 */ /* 0x000f640000000800 */
[----:B--2---:R-:W-:Y:S02]  /*13a20*/  F2FP.BF16.PACK_AB R20, R37, R36 ;  /* 0x000000242514723e */ /* 0x004fe400000010ff */
[----:B-1----:R-:W-:Y:S06]  /*13a30*/  F2FP.BF16.PACK_AB R22, R41, R40 ;  /* 0x000000282916723e */ /* 0x002fec00000010ff */
[----:B------:R-:W-:Y:S10]  /*13a40*/  MUFU.EX2 R39, R39 ;  /* 0x0000002700277308 */ /* 0x000ff40000000800 */
[----:B------:R-:W1:Y:S01]  /*13a50*/  MUFU.EX2 R42, R42 ;  /* 0x0000002a002a7308 */ /* 0x000e620000000800 */
[----:B-----5:R-:W-:Y:S01]  /*13a60*/  F2FP.BF16.PACK_AB R21, R38, R35 ;  /* 0x000000232615723e */ /* 0x020fe200000010ff */
[----:B------:R-:W-:Y:S02]  /*13a70*/  FADD.FTZ R35, R35, R34 ;  /* 0x0000002223237221 */ /* 0x000fe40000010000 */
[--C-:B------:R-:W-:Y:S02]  /*13a80*/  FFMA.FTZ R34, R118, c[0x0][0x23c], -R4.reuse ;  /* 0x00008f0076227a23 */ /* 0x100fe40000010804 */
[----:B------:R-:W-:Y:S04]  /*13a90*/  FADD.FTZ R38, R38, R35 ;  /* 0x0000002326267221 */ /* 0x000fe80000010000 */
[----:B------:R-:W-:Y:S01]  /*13aa0*/  MUFU.EX2 R44, R44 ;  /* 0x0000002c002c7308 */ /* 0x000fe20000000800 */
[----:B------:R-:W-:Y:S09]  /*13ab0*/  FFMA.FTZ R35, R119, c[0x0][0x23c], -R4 ;  /* 0x00008f0077237a23 */ /* 0x000ff20000010804 */
[----:B------:R-:W2:Y:S01]  /*13ac0*/  MUFU.EX2 R45, R45 ;  /* 0x0000002d002d7308 */ /* 0x000ea20000000800 */
[----:B-1----:R-:W-:Y:S01]  /*13ad0*/  F2FP.BF16.PACK_AB R23, R42, R39 ;  /* 0x000000272a17723e */ /* 0x002fe200000010ff */
[----:B------:R-:W-:Y:S02]  /*13ae0*/  FADD.FTZ R39, R39, R38 ;  /* 0x0000002627277221 */ /* 0x000fe40000010000 */
[--C-:B------:R-:W-:Y:S02]  /*13af0*/  FFMA.FTZ R38, R126, c[0x0][0x23c], -R4.reuse ;  /* 0x00008f007e267a23 */ /* 0x100fe40000010804 */
[----:B------:R-:W-:Y:S04]  /*13b00*/  FADD.FTZ R42, R42, R39 ;  /* 0x000000272a2a7221 */ /* 0x000fe80000010000 */
[----:B------:R-:W-:Y:S01]  /*13b10*/  MUFU.EX2 R48, R48 ;  /* 0x0000003000307308 */ /* 0x000fe20000000800 */
[C---:B------:R-:W-:Y:S03]  /*13b20*/  HMMA.16816.F32.BF16 R212, R20.reuse, R12, R212 ;  /* 0x0000000c14d4723c */ /* 0x040fe600000418d4 */
[----:B------:R-:W-:Y:S05]  /*13b30*/  FFMA.FTZ R39, R127, c[0x0][0x23c], -R4 ;  /* 0x00008f007f277a23 */ /* 0x000fea0000010804 */
        /* <DEDUP_REMOVED lines=12> */
[C---:B----4-:R-:W-:Y:S01]  /*13c00*/  F2FP.BF16.PACK_AB R21, R46.reuse, R43 ;  /* 0x0000002b2e15723e */ /* 0x050fe200000010ff */
[----:B------:R-:W-:Y:S04]  /*13c10*/  FADD.FTZ R43, R43, R42 ;  /* 0x0000002a2b2b7221 */ /* 0x000fe80000010000 */
[----:B------:R-:W-:Y:S04]  /*13c20*/  FADD.FTZ R46, R46, R43 ;  /* 0x0000002b2e2e7221 */ /* 0x000fe80000010000 */
        /* <DEDUP_REMOVED lines=9> */
[----:B------:R-:W4:Y:S06]  /*13cc0*/  LDSM.16.MT88.4 R8, [R223+0x6800] ;  /* 0x00680000df08783b */ /* 0x000f2c0000004200 */
[C---:B-----5:R-:W-:Y:S03]  /*13cd0*/  HMMA.16816.F32.BF16 R204, R20.reuse, R12, R204 ;  /* 0x0000000c14cc723c */ /* 0x060fe600000418cc */
        /* <DEDUP_REMOVED lines=8> */
[C---:B---3--:R-:W-:Y:S01]  /*13d60*/  F2FP.BF16.PACK_AB R21, R54.reuse, R51 ;  /* 0x000000333615723e */ /* 0x048fe200000010ff */
        /* <DEDUP_REMOVED lines=12> */
[C---:B----4-:R-:W-:Y:S03]  /*13e30*/  HMMA.16816.F32.BF16 R204, R20.reuse, R8, R204 ;  /* 0x0000000814cc723c */ /* 0x050fe600000418cc */
[----:B------:R-:W-:Y:S05]  /*13e40*/  MUFU.EX2 R59, R59 ;  /* 0x0000003b003b7308 */ /* 0x000fea0000000800 */
[----:B------:R-:W-:Y:S01]  /*13e50*/  HMMA.16816.F32.BF16 R200, R20, R10, R200 ;  /* 0x0000000a14c8723c */ /* 0x000fe200000418c8 */
[----:B------:R-:W4:Y:S04]  /*13e60*/  LDSM.16.MT88.4 R8, [R220+0x7000] ;  /* 0x00700000dc08783b */ /* 0x000f280000004200 */
        /* <DEDUP_REMOVED lines=36> */
[C---:B----4-:R-:W-:Y:S08]  /*140b0*/  HMMA.16816.F32.BF16 R212, R20.reuse, R8, R212 ;  /* 0x0000000814d4723c */ /* 0x050ff000000418d4 */
[C---:B------:R-:W-:Y:S01]  /*140c0*/  HMMA.16816.F32.BF16 R208, R20.reuse, R10, R208 ;  /* 0x0000000a14d0723c */ /* 0x040fe200000418d0 */
[----:B------:R-:W1:Y:S01]  /*140d0*/  MUFU.EX2 R81, R81 ;  /* 0x0000005100517308 */ /* 0x000e620000000800 */
[----:B------:R-:W3:Y:S06]  /*140e0*/  LDSM.16.MT88.4 R8, [R223+0x7400] ;  /* 0x00740000df08783b */ /* 0x000eec0000004200 */
[C---:B------:R-:W-:Y:S03]  /*140f0*/  HMMA.16816.F32.BF16 R204, R20.reuse, R12, R204 ;  /* 0x0000000c14cc723c */ /* 0x040fe600000418cc */
[----:B------:R-:W-:Y:S04]  /*14100*/  MUFU.EX2 R75, R75 ;  /* 0x0000004b004b7308 */ /* 0x000fe80000000800 */
[----:B--2---:R-:W-:Y:S01]  /*14110*/  F2FP.BF16.PACK_AB R12, R77, R76 ;  /* 0x0000004c4d0c723e */ /* 0x004fe200000010ff */
[----:B------:R-:W-:Y:S01]  /*14120*/  HMMA.16816.F32.BF16 R200, R20, R14, R200 ;  /* 0x0000000e14c8723c */ /* 0x000fe200000418c8 */
[----:B------:R-:W2:Y:S04]  /*14130*/  LDSM.16.MT88.4 R20, [R220+0x7800] ;  /* 0x00780000dc14783b */ /* 0x000ea80000004200 */
[----:B------:R-:W4:Y:S02]  /*14140*/  MUFU.EX2 R78, R78 ;  /* 0x0000004e004e7308 */ /* 0x000f240000000800 */
[----:B-1----:R-:W-:Y:S08]  /*14150*/  F2FP.BF16.PACK_AB R14, R81, R80 ;  /* 0x00000050510e723e */ /* 0x002ff000000010ff */
[----:B------:R-:W-:Y:S10]  /*14160*/  MUFU.EX2 R79, R79 ;  /* 0x0000004f004f7308 */ /* 0x000ff40000000800 */
[----:B------:R-:W1:Y:S01]  /*14170*/  MUFU.EX2 R82, R82 ;  /* 0x0000005200527308 */ /* 0x000e620000000800 */
[C---:B----4-:R-:W-:Y:S01]  /*14180*/  F2FP.BF16.PACK_AB R13, R78.reuse, R75 ;  /* 0x0000004b4e0d723e */ /* 0x050fe200000010ff */
[----:B------:R-:W-:Y:S04]  /*14190*/  FADD.FTZ R75, R75, R74 ;  /* 0x0000004a4b4b7221 */ /* 0x000fe80000010000 */
[----:B------:R-:W-:Y:S04]  /*141a0*/  FADD.FTZ R78, R78, R75 ;  /* 0x0000004b4e4e7221 */ /* 0x000fe80000010000 */
[----:B------:R-:W-:Y:S10]  /*141b0*/  MUFU.EX2 R84, R84 ;  /* 0x0000005400547308 */ /* 0x000ff40000000800 */
[----:B------:R-:W4:Y:S01]  /*141c0*/  MUFU.EX2 R85, R85 ;  /* 0x0000005500557308 */ /* 0x000f220000000800 */
[C---:B-1----:R-:W-:Y:S01]  /*141d0*/  F2FP.BF16.PACK_AB R15, R82.reuse, R79 ;  /* 0x0000004f520f723e */ /* 0x042fe200000010ff */
[----:B------:R-:W-:Y:S04]  /*141e0*/  FADD.FTZ R79, R79, R78 ;  /* 0x0000004e4f4f7221 */ /* 0x000fe80000010000 */
[----:B------:R-:W-:Y:S04]  /*141f0*/  FADD.FTZ R82, R82, R79 ;  /* 0x0000004f52527221 */ /* 0x000fe80000010000 */
[----:B------:R-:W-:Y:S01]  /*14200*/  MUFU.EX2 R88, R88 ;  /* 0x0000005800587308 */ /* 0x000fe20000000800 */
[C---:B-----5:R-:W-:Y:S07]  /*14210*/  HMMA.16816.F32.BF16 R212, R12.reuse, R16, R212 ;  /* 0x000000100cd4723c */ /* 0x060fee00000418d4 */
[----:B------:R-:W-:Y:S01]  /*14220*/  FADD.FTZ R17, R135, R0 ;  /* 0x0000000087117221 */ /* 0x000fe20000010000 */
[C---:B---3--:R-:W-:Y:S01]  /*14230*/  HMMA.16816.F32.BF16 R204, R12.reuse, R8, R204 ;  /* 0x000000080ccc723c */ /* 0x048fe200000418cc */
[----:B------:R-:W1:Y:S03]  /*14240*/  MUFU.EX2 R89, R89 ;  /* 0x0000005900597308 */ /* 0x000e660000000800 */
[----:B------:R-:W-:Y:S02]  /*14250*/  FADD.FTZ R17, R148, R17 ;  /* 0x0000001194117221 */ /* 0x000fe40000010000 */
[----:B------:R-:W-:Y:S01]  /*14260*/  FFMA.FTZ R0, R94, c[0x0][0x23c], -R4 ;  /* 0x00008f005e007a23 */ /* 0x000fe20000010804 */
[----:B----4-:R-:W-:Y:S01]  /*14270*/  F2FP.BF16.PACK_AB R8, R85, R84 ;  /* 0x000000545508723e */ /* 0x010fe200000010ff */
[----:B------:R-:W-:Y:S01]  /*14280*/  FADD.FTZ R150, R150, R17 ;  /* 0x0000001196967221 */ /* 0x000fe20000010000 */
[C---:B------:R-:W-:Y:S02]  /*14290*/  HMMA.16816.F32.BF16 R200, R12.reuse, R10, R200 ;  /* 0x0000000a0cc8723c */ /* 0x040fe400000418c8 */
[----:B------:R-:W-:Y:S01]  /*142a0*/  MUFU.EX2 R83, R83 ;  /* 0x0000005300537308 */ /* 0x000fe20000000800 */
[----:B------:R-:W-:Y:S04]  /*142b0*/  FADD.FTZ R151, R151, R150 ;  /* 0x0000009697977221 */ /* 0x000fe80000010000 */
[----:B------:R-:W-:Y:S01]  /*142c0*/  FADD.FTZ R160, R160, R151 ;  /* 0x00000097a0a07221 */ /* 0x000fe20000010000 */
[----:B------:R-:W-:Y:S01]  /*142d0*/  HMMA.16816.F32.BF16 R208, R12, R18, R208 ;  /* 0x000000120cd0723c */ /* 0x000fe200000418d0 */
[----:B------:R-:W3:Y:S03]  /*142e0*/  LDSM.16.MT88.4 R16, [R223+0x7800] ;  /* 0x00780000df10783b */ /* 0x000ee60000004200 */
[----:B------:R-:W4:Y:S01]  /*142f0*/  MUFU.EX2 R86, R86 ;  /* 0x0000005600567308 */ /* 0x000f220000000800 */
[----:B------:R-:W-:Y:S01]  /*14300*/  FADD.FTZ R161, R161, R160 ;  /* 0x000000a0a1a17221 */ /* 0x000fe20000010000 */
[----:B-1----:R-:W-:Y:S03]  /*14310*/  F2FP.BF16.PACK_AB R10, R89, R88 ;  /* 0x00000058590a723e */ /* 0x002fe600000010ff */
[----:B------:R-:W1:Y:S03]  /*14320*/  LDSM.16.MT88.4 R12, [R220+0x7c00] ;  /* 0x007c0000dc0c783b */ /* 0x000e660000004200 */
[----:B------:R-:W-:Y:S02]  /*14330*/  FADD.FTZ R162, R162, R161 ;  /* 0x000000a1a2a27221 */ /* 0x000fe40000010000 */
[----:B------:R-:W-:Y:S02]  /*14340*/  MUFU.EX2 R87, R87 ;  /* 0x0000005700577308 */ /* 0x000fe40000000800 */
[----:B------:R-:W-:Y:S04]  /*14350*/  FADD.FTZ R163, R163, R162 ;  /* 0x000000a2a3a37221 */ /* 0x000fe80000010000 */
[----:B------:R-:W-:Y:S04]  /*14360*/  FADD.FTZ R24, R24, R163 ;  /* 0x000000a318187221 */ /* 0x000fe80000010000 */
[----:B------:R-:W5:Y:S01]  /*14370*/  MUFU.EX2 R90, R90 ;  /* 0x0000005a005a7308 */ /* 0x000f620000000800 */
[C---:B----4-:R-:W-:Y:S01]  /*14380*/  F2FP.BF16.PACK_AB R9, R86.reuse, R83 ;  /* 0x000000535609723e */ /* 0x050fe200000010ff */
[----:B------:R-:W-:Y:S04]  /*14390*/  FADD.FTZ R83, R83, R82 ;  /* 0x0000005253537221 */ /* 0x000fe80000010000 */
[----:B------:R-:W-:Y:S04]  /*143a0*/  FADD.FTZ R86, R86, R83 ;  /* 0x0000005356567221 */ /* 0x000fe80000010000 */
[----:B------:R-:W-:Y:S10]  /*143b0*/  MUFU.EX2 R92, R92 ;  /* 0x0000005c005c7308 */ /* 0x000ff40000000800 */
[----:B------:R-:W4:Y:S01]  /*143c0*/  MUFU.EX2 R93, R93 ;  /* 0x0000005d005d7308 */ /* 0x000f220000000800 */
[C---:B-----5:R-:W-:Y:S01]  /*143d0*/  F2FP.BF16.PACK_AB R11, R90.reuse, R87 ;  /* 0x000000575a0b723e */ /* 0x060fe200000010ff */
[----:B------:R-:W-:Y:S04]  /*143e0*/  FADD.FTZ R87, R87, R86 ;  /* 0x0000005657577221 */ /* 0x000fe80000010000 */
[----:B------:R-:W-:Y:S04]  /*143f0*/  FADD.FTZ R87, R90, R87 ;  /* 0x000000575a577221 */ /* 0x000fe80000010000 */
[----:B------:R-:W-:Y:S01]  /*14400*/  MUFU.EX2 R96, R96 ;  /* 0x0000006000607308 */ /* 0x000fe20000000800 */
[C---:B--2---:R-:W-:Y:S07]  /*14410*/  HMMA.16816.F32.BF16 R212, R8.reuse, R20, R212 ;  /* 0x0000001408d4723c */ /* 0x044fee00000418d4 */
[----:B------:R-:W-:Y:S01]  /*14420*/  FADD.FTZ R21, R25, R24 ;  /* 0x0000001819157221 */ /* 0x000fe20000010000 */
[C---:B------:R-:W-:Y:S01]  /*14430*/  HMMA.16816.F32.BF16 R208, R8.reuse, R22, R208 ;  /* 0x0000001608d0723c */ /* 0x040fe200000418d0 */
[----:B------:R-:W2:Y:S03]  /*14440*/  MUFU.EX2 R97, R97 ;  /* 0x0000006100617308 */ /* 0x000ea60000000800 */
[----:B------:R-:W-:Y:S02]  /*14450*/  FADD.FTZ R28, R28, R21 ;  /* 0x000000151c1c7221 */ /* 0x000fe40000010000 */
[----:B------:R-:W5:Y:S01]  /*14460*/  LDSM.16.MT88.4 R20, [R223+0x7c00] ;  /* 0x007c0000df14783b */ /* 0x000f620000004200 */
[----:B------:R-:W-:Y:S01]  /*14470*/  FFMA.FTZ R24, R102, c[0x0][0x23c], -R4 ;  /* 0x00008f0066187a23 */ /* 0x000fe20000010804 */
[C---:B---3--:R-:W-:Y:S03]  /*14480*/  HMMA.16816.F32.BF16 R204, R8.reuse, R16, R204 ;  /* 0x0000001008cc723c */ /* 0x048fe600000418cc */
[----:B------:R-:W3:Y:S01]  /*14490*/  MUFU.EX2 R0, R0 ;  /* 0x0000000000007308 */ /* 0x000ee20000000800 */
[----:B------:R-:W-:Y:S02]  /*144a0*/  FADD.FTZ R29, R29, R28 ;  /* 0x0000001c1d1d7221 */ /* 0x000fe40000010000 */
[--C-:B------:R-:W-:Y:S02]  /*144b0*/  FFMA.FTZ R28, R110, c[0x0][0x23c], -R4.reuse ;  /* 0x00008f006e1c7a23 */ /* 0x100fe40000010804 */
[----:B------:R-:W-:Y:S01]  /*144c0*/  HMMA.16816.F32.BF16 R200, R8, R18, R200 ;  /* 0x0000001208c8723c */ /* 0x000fe200000418c8 */
[----:B------:R-:W1:Y:S03]  /*144d0*/  LDSM.16.MT88.4 R16, [R220+0x8000] ;  /* 0x00800000dc10783b */ /* 0x000e660000004200 */
[----:B------:R-:W-:Y:S01]  /*144e0*/  FADD.FTZ R32, R32, R29 ;  /* 0x0000001d20207221 */ /* 0x000fe20000010000 */
[----:B------:R-:W3:Y:S01]  /*144f0*/  MUFU.EX2 R91, R91 ;  /* 0x0000005b005b7308 */ /* 0x000ee20000000800 */
[----:B------:R-:W-:Y:S01]  /*14500*/  FFMA.FTZ R29, R107, c[0x0][0x23c], -R4 ;  /* 0x00008f006b1d7a23 */ /* 0x000fe20000010804 */
[----:B----4-:R-:W-:Y:S01]  /*14510*/  F2FP.BF16.PACK_AB R8, R93, R92 ;  /* 0x0000005c5d08723e */ /* 0x010fe200000010ff */
[----:B------:R-:W-:Y:S01]  /*14520*/  FADD.FTZ R33, R33, R32 ;  /* 0x0000002021217221 */ /* 0x000fe20000010000 */
[----:B--2---:R-:W-:Y:S03]  /*14530*/  F2FP.BF16.PACK_AB R10, R97, R96 ;  /* 0x00000060610a723e */ /* 0x004fe600000010ff */
[--C-:B------:R-:W-:Y:S02]  /*14540*/  FFMA.FTZ R32, R114, c[0x0][0x23c], -R4.reuse ;  /* 0x00008f0072207a23 */ /* 0x100fe40000010804 */
[----:B------:R-:W-:Y:S01]  /*14550*/  FADD.FTZ R36, R36, R33 ;  /* 0x0000002124247221 */ /* 0x000fe20000010000 */
[----:B------:R-:W-:Y:S01]  /*14560*/  MUFU.EX2 R2, R2 ;  /* 0x0000000200027308 */ /* 0x000fe20000000800 */
[----:B------:R-:W-:Y:S02]  /*14570*/  FFMA.FTZ R33, R115, c[0x0][0x23c], -R4 ;  /* 0x00008f0073217a23 */ /* 0x000fe40000010804 */
[----:B------:R-:W-:Y:S02]  /*14580*/  FADD.FTZ R37, R37, R36 ;  /* 0x0000002425257221 */ /* 0x000fe40000010000 */
[--C-:B------:R-:W-:Y:S02]  /*14590*/  FFMA.FTZ R36, R122, c[0x0][0x23c], -R4.reuse ;  /* 0x00008f007a247a23 */ /* 0x100fe40000010804 */
[----:B------:R-:W-:Y:S02]  /*145a0*/  FADD.FTZ R40, R40, R37 ;  /* 0x0000002528287221 */ /* 0x000fe40000010000 */
[----:B------:R-:W-:Y:S01]  /*145b0*/  FFMA.FTZ R37, R123, c[0x0][0x23c], -R4 ;  /* 0x00008f007b257a23 */ /* 0x000fe20000010804 */
[----:B------:R-:W2:Y:S01]  /*145c0*/  MUFU.EX2 R25, R99 ;  /* 0x0000006300197308 */ /* 0x000ea20000000800 */
[----:B------:R-:W-:Y:S02]  /*145d0*/  FADD.FTZ R41, R41, R40 ;  /* 0x0000002829297221 */ /* 0x000fe40000010000 */
[----:B---3--:R-:W-:Y:S01]  /*145e0*/  FADD.FTZ R40, R0, R87 ;  /* 0x0000005700287221 */ /* 0x008fe20000010000 */
[C---:B------:R-:W-:Y:S01]  /*145f0*/  F2FP.BF16.PACK_AB R9, R91.reuse, R0 ;  /* 0x000000005b09723e */ /* 0x040fe200000010ff */
[----:B------:R-:W-:Y:S02]  /*14600*/  FADD.FTZ R44, R44, R41 ;  /* 0x000000292c2c7221 */ /* 0x000fe40000010000 */
[----:B------:R-:W-:Y:S02]  /*14610*/  FADD.FTZ R91, R91, R40 ;  /* 0x000000285b5b7221 */ /* 0x000fe40000010000 */
[----:B------:R-:W-:Y:S01]  /*14620*/  FADD.FTZ R45, R45, R44 ;  /* 0x0000002c2d2d7221 */ /* 0x000fe20000010000 */
[----:B------:R-:W-:Y:S01]  /*14630*/  MUFU.EX2 R100, R100 ;  /* 0x0000006400647308 */ /* 0x000fe20000000800 */
[----:B------:R-:W-:Y:S02]  /*14640*/  FFMA.FTZ R4, R131, c[0x0][0x23c], -R4 ;  /* 0x00008f0083047a23 */ /* 0x000fe40000010804 */
[----:B------:R-:W-:Y:S04]  /*14650*/  FADD.FTZ R48, R48, R45 ;  /* 0x0000002d30307221 */ /* 0x000fe80000010000 */
[----:B------:R-:W-:Y:S03]  /*14660*/  FADD.FTZ R49, R49, R48 ;  /* 0x0000003031317221 */ /* 0x000fe60000010000 */
[----:B------:R-:W3:Y:S01]  /*14670*/  MUFU.EX2 R101, R101 ;  /* 0x0000006500657308 */ /* 0x000ee20000000800 */
[----:B------:R-:W-:Y:S01]  /*14680*/  FADD.FTZ R52, R52, R49 ;  /* 0x0000003134347221 */ /* 0x000fe20000010000 */
[----:B--2---:R-:W-:Y:S03]  /*14690*/  F2FP.BF16.PACK_AB R11, R25, R2 ;  /* 0x00000002190b723e */ /* 0x004fe600000010ff */
        /* <DEDUP_REMOVED lines=10> */
[----:B------:R-:W2:Y:S02]  /*14740*/  LDSM.16.MT88.4 R12, [R223+0x8000] ;  /* 0x00800000df0c783b */ /* 0x000ea40000004200 */
[----:B------:R-:W-:Y:S04]  /*14750*/  FADD.FTZ R61, R61, R60 ;  /* 0x0000003c3d3d7221 */ /* 0x000fe80000010000 */
[C---:B-----5:R-:W-:Y:S03]  /*14760*/  HMMA.16816.F32.BF16 R204, R8.reuse, R20, R204 ;  /* 0x0000001408cc723c */ /* 0x060fe600000418cc */
[----:B------:R-:W-:Y:S01]  /*14770*/  MUFU.EX2 R24, R24 ;  /* 0x0000001800187308 */ /* 0x000fe20000000800 */
[----:B------:R-:W-:Y:S04]  /*14780*/  FADD.FTZ R64, R64, R61 ;  /* 0x0000003d40407221 */ /* 0x000fe80000010000 */
[----:B------:R-:W-:Y:S01]  /*14790*/  HMMA.16816.F32.BF16 R200, R8, R22, R200 ;  /* 0x0000001608c8723c */ /* 0x000fe200000418c8 */
[----:B------:R-:W4:Y:S03]  /*147a0*/  LDSM.16.MT88.4 R20, [R220+0x8400] ;  /* 0x00840000dc14783b */ /* 0x000f260000004200 */
[----:B------:R-:W-:Y:S01]  /*147b0*/  FADD.FTZ R65, R65, R64 ;  /* 0x0000004041417221 */ /* 0x000fe20000010000 */
[----:B------:R-:W5:Y:S02]  /*147c0*/  MUFU.EX2 R27, R27 ;  /* 0x0000001b001b7308 */ /* 0x000f640000000800 */
[----:B---3--:R-:W-:Y:S01]  /*147d0*/  F2FP.BF16.PACK_AB R8, R101, R100 ;  /* 0x000000646508723e */ /* 0x008fe200000010ff */
        /* <DEDUP_REMOVED lines=9> */
[C---:B-----5:R-:W-:Y:S01]  /*14870*/  F2FP.BF16.PACK_AB R9, R27.reuse, R24 ;  /* 0x000000181b09723e */ /* 0x060fe200000010ff */
[----:B------:R-:W-:Y:S02]  /*14880*/  FADD.FTZ R24, R24, R25 ;  /* 0x0000001918187221 */ /* 0x000fe40000010000 */
[----:B------:R-:W-:Y:S02]  /*14890*/  FADD.FTZ R80, R80, R77 ;  /* 0x0000004d50507221 */ /* 0x000fe40000010000 */
[----:B------:R-:W-:Y:S01]  /*148a0*/  FADD.FTZ R27, R27, R24 ;  /* 0x000000181b1b7221 */ /* 0x000fe20000010000 */
[----:B------:R-:W-:Y:S01]  /*148b0*/  MUFU.EX2 R108, R108 ;  /* 0x0000006c006c7308 */ /* 0x000fe20000000800 */
[----:B------:R-:W-:Y:S04]  /*148c0*/  FADD.FTZ R81, R81, R80 ;  /* 0x0000005051517221 */ /* 0x000fe80000010000 */
[----:B------:R-:W-:Y:S04]  /*148d0*/  FADD.FTZ R84, R84, R81 ;  /* 0x0000005154547221 */ /* 0x000fe80000010000 */
[----:B------:R-:W-:Y:S01]  /*148e0*/  FADD.FTZ R85, R85, R84 ;  /* 0x0000005455557221 */ /* 0x000fe20000010000 */
[----:B------:R-:W3:Y:S03]  /*148f0*/  MUFU.EX2 R109, R109 ;  /* 0x0000006d006d7308 */ /* 0x000ee60000000800 */
[----:B------:R-:W-:Y:S01]  /*14900*/  FADD.FTZ R88, R88, R85 ;  /* 0x0000005558587221 */ /* 0x000fe20000010000 */
[----:B-1----:R-:W-:Y:S01]  /*14910*/  F2FP.BF16.PACK_AB R11, R29, R26 ;  /* 0x0000001a1d0b723e */ /* 0x002fe200000010ff */
[----:B------:R-:W-:Y:S02]  /*14920*/  FADD.FTZ R26, R26, R27 ;  /* 0x0000001b1a1a7221 */ /* 0x000fe40000010000 */
[----:B------:R-:W-:Y:S02]  /*14930*/  FADD.FTZ R89, R89, R88 ;  /* 0x0000005859597221 */ /* 0x000fe40000010000 */
[----:B------:R-:W-:Y:S01]  /*14940*/  FADD.FTZ R29, R29, R26 ;  /* 0x0000001a1d1d7221 */ /* 0x000fe20000010000 */
[----:B------:R-:W-:Y:S01]  /*14950*/  MUFU.EX2 R112, R112 ;  /* 0x0000007000707308 */ /* 0x000fe20000000800 */
[C---:B------:R-:W-:Y:S03]  /*14960*/  HMMA.16816.F32.BF16 R212, R8.reuse, R16, R212 ;  /* 0x0000001008d4723c */ /* 0x040fe600000418d4 */
[----:B------:R-:W-:Y:S04]  /*14970*/  FADD.FTZ R92, R92, R89 ;  /* 0x000000595c5c7221 */ /* 0x000fe80000010000 */
[----:B------:R-:W-:Y:S01]  /*14980*/  FADD.FTZ R93, R93, R92 ;  /* 0x0000005c5d5d7221 */ /* 0x000fe20000010000 */
[C---:B------:R-:W-:Y:S01]  /*14990*/  HMMA.16816.F32.BF16 R208, R8.reuse, R18, R208 ;  /* 0x0000001208d0723c */ /* 0x040fe200000418d0 */
[----:B------:R-:W1:Y:S01]  /*149a0*/  MUFU.EX2 R113, R113 ;  /* 0x0000007100717308 */ /* 0x000e620000000800 */
[----:B------:R-:W5:Y:S02]  /*149b0*/  LDSM.16.MT88.4 R16, [R223+0x8400] ;  /* 0x00840000df10783b */ /* 0x000f640000004200 */
[----:B------:R-:W-:Y:S04]  /*149c0*/  FADD.FTZ R96, R96, R93 ;  /* 0x0000005d60607221 */ /* 0x000fe80000010000 */
[C---:B--2---:R-:W-:Y:S03]  /*149d0*/  HMMA.16816.F32.BF16 R204, R8.reuse, R12, R204 ;  /* 0x0000000c08cc723c */ /* 0x044fe600000418cc */
[----:B------:R-:W-:Y:S01]  /*149e0*/  MUFU.EX2 R28, R28 ;  /* 0x0000001c001c7308 */ /* 0x000fe20000000800 */
[----:B------:R-:W-:Y:S04]  /*149f0*/  FADD.FTZ R97, R97, R96 ;  /* 0x0000006061617221 */ /* 0x000fe80000010000 */
[----:B------:R-:W-:Y:S01]  /*14a00*/  HMMA.16816.F32.BF16 R200, R8, R14, R200 ;  /* 0x0000000e08c8723c */ /* 0x000fe200000418c8 */
[----:B------:R-:W2:Y:S03]  /*14a10*/  LDSM.16.MT88.4 R12, [R220+0x8800] ;  /* 0x00880000dc0c783b */ /* 0x000ea60000004200 */
[----:B------:R-:W-:Y:S01]  /*14a20*/  FADD.FTZ R100, R100, R97 ;  /* 0x0000006164647221 */ /* 0x000fe20000010000 */
[----:B------:R-:W4:Y:S02]  /*14a30*/  MUFU.EX2 R31, R31 ;  /* 0x0000001f001f7308 */ /* 0x000f240000000800 */
        /* <DEDUP_REMOVED lines=10> */
[----:B----4-:R-:W-:Y:S01]  /*14ae0*/  F2FP.BF16.PACK_AB R9, R31, R28 ;  /* 0x0000001c1f09723e */ /* 0x010fe200000010ff */
[----:B------:R-:W-:Y:S02]  /*14af0*/  FADD.FTZ R28, R28, R29 ;  /* 0x0000001d1c1c7221 */ /* 0x000fe40000010000 */
[----:B------:R-:W-:Y:S02]  /*14b00*/  FADD.FTZ R113, R113, R112 ;  /* 0x0000007071717221 */ /* 0x000fe40000010000 */
[----:B------:R-:W-:Y:S01]  /*14b10*/  FADD.FTZ R31, R31, R28 ;  /* 0x0000001c1f1f7221 */ /* 0x000fe20000010000 */
[----:B------:R-:W-:Y:S10]  /*14b20*/  MUFU.EX2 R116, R116 ;  /* 0x0000007400747308 */ /* 0x000ff40000000800 */
[----:B------:R-:W3:Y:S01]  /*14b30*/  MUFU.EX2 R117, R117 ;  /* 0x0000007500757308 */ /* 0x000ee20000000800 */
        /* <DEDUP_REMOVED lines=9> */
[----:B------:R-:W-:Y:S04]  /*14bd0*/  MUFU.EX2 R34, R34 ;  /* 0x0000002200227308 */ /* 0x000fe80000000800 */
[C---:B---3--:R-:W-:Y:S01]  /*14be0*/  F2FP.BF16.PACK_AB R16, R117.reuse, R116 ;  /* 0x000000747510723e */ /* 0x048fe200000010ff */
[----:B------:R-:W-:Y:S01]  /*14bf0*/  HMMA.16816.F32.BF16 R200, R8, R18, R200 ;  /* 0x0000001208c8723c */ /* 0x000fe200000418c8 */
[----:B------:R-:W3:Y:S03]  /*14c00*/  LDSM.16.MT88.4 R8, [R220+0x8c00] ;  /* 0x008c0000dc08783b */ /* 0x000ee60000004200 */
[----:B------:R-:W-:Y:S01]  /*14c10*/  FADD.FTZ R116, R116, R113 ;  /* 0x0000007174747221 */ /* 0x000fe20000010000 */
[----:B------:R-:W5:Y:S03]  /*14c20*/  MUFU.EX2 R35, R35 ;  /* 0x0000002300237308 */ /* 0x000f660000000800 */
[----:B------:R-:W-:Y:S01]  /*14c30*/  FADD.FTZ R117, R117, R116 ;  /* 0x0000007475757221 */ /* 0x000fe20000010000 */
[C---:B-1----:R-:W-:Y:S03]  /*14c40*/  F2FP.BF16.PACK_AB R18, R7.reuse, R6 ;  /* 0x000000060712723e */ /* 0x042fe600000010ff */
[----:B------:R-:W-:Y:S03]  /*14c50*/  FADD.FTZ R6, R6, R117 ;  /* 0x0000007506067221 */ /* 0x000fe60000010000 */
[----:B------:R-:W-:Y:S01]  /*14c60*/  MUFU.EX2 R36, R36 ;  /* 0x0000002400247308 */ /* 0x000fe20000000800 */
[----:B------:R-:W-:Y:S09]  /*14c70*/  FADD.FTZ R7, R7, R6 ;  /* 0x0000000607077221 */ /* 0x000ff20000010000 */
[----:B------:R-:W1:Y:S01]  /*14c80*/  MUFU.EX2 R37, R37 ;  /* 0x0000002500257308 */ /* 0x000e620000000800 */
[C---:B-----5:R-:W-:Y:S01]  /*14c90*/  F2FP.BF16.PACK_AB R17, R35.reuse, R34 ;  /* 0x000000222311723e */ /* 0x060fe200000010ff */
[----:B------:R-:W-:Y:S04]  /*14ca0*/  FADD.FTZ R34, R34, R33 ;  /* 0x0000002122227221 */ /* 0x000fe80000010000 */
[----:B------:R-:W-:Y:S04]  /*14cb0*/  FADD.FTZ R35, R35, R34 ;  /* 0x0000002223237221 */ /* 0x000fe80000010000 */
[----:B------:R-:W-:Y:S10]  /*14cc0*/  MUFU.EX2 R30, R30 ;  /* 0x0000001e001e7308 */ /* 0x000ff40000000800 */
[----:B------:R-:W5:Y:S01]  /*14cd0*/  MUFU.EX2 R47, R47 ;  /* 0x0000002f002f7308 */ /* 0x000f620000000800 */
[C---:B-1----:R-:W-:Y:S01]  /*14ce0*/  F2FP.BF16.PACK_AB R19, R37.reuse, R36 ;  /* 0x000000242513723e */ /* 0x042fe200000010ff */
[----:B------:R-:W-:Y:S04]  /*14cf0*/  FADD.FTZ R36, R36, R35 ;  /* 0x0000002324247221 */ /* 0x000fe80000010000 */
[----:B------:R-:W-:Y:S04]  /*14d00*/  FADD.FTZ R37, R37, R36 ;  /* 0x0000002425257221 */ /* 0x000fe80000010000 */
[----:B------:R-:W-:Y:S01]  /*14d10*/  MUFU.EX2 R62, R62 ;  /* 0x0000003e003e7308 */ /* 0x000fe20000000800 */
[C---:B--2---:R-:W-:Y:S08]  /*14d20*/  HMMA.16816.F32.BF16 R212, R16.reuse, R12, R212 ;  /* 0x0000000c10d4723c */ /* 0x044ff000000418d4 */
[C---:B------:R-:W-:Y:S01]  /*14d30*/  HMMA.16816.F32.BF16 R208, R16.reuse, R14, R208 ;  /* 0x0000000e10d0723c */ /* 0x040fe200000418d0 */
[----:B------:R-:W1:Y:S01]  /*14d40*/  MUFU.EX2 R5, R132 ;  /* 0x0000008400057308 */ /* 0x000e620000000800 */
[----:B------:R-:W2:Y:S06]  /*14d50*/  LDSM.16.MT88.4 R12, [R223+0x8c00] ;  /* 0x008c0000df0c783b */ /* 0x000eac0000004200 */
[C---:B----4-:R-:W-:Y:S03]  /*14d60*/  HMMA.16816.F32.BF16 R204, R16.reuse, R20, R204 ;  /* 0x0000001410cc723c */ /* 0x050fe600000418cc */
[----:B------:R-:W-:Y:S05]  /*14d70*/  MUFU.EX2 R38, R38 ;  /* 0x0000002600267308 */ /* 0x000fea0000000800 */
[----:B------:R-:W-:Y:S05]  /*14d80*/  HMMA.16816.F32.BF16 R200, R16, R22, R200 ;  /* 0x0000001610c8723c */ /* 0x000fea00000418c8 */
[----:B------:R-:W4:Y:S02]  /*14d90*/  MUFU.EX2 R39, R39 ;  /* 0x0000002700277308 */ /* 0x000f240000000800 */
[----:B-----5:R-:W-:Y:S01]  /*14da0*/  F2FP.BF16.PACK_AB R16, R47, R30 ;  /* 0x0000001e2f10723e */ /* 0x020fe200000010ff */
[----:B------:R-:W-:Y:S01]  /*14db0*/  FADD.FTZ R30, R30, R7 ;  /* 0x000000071e1e7221 */ /* 0x000fe20000010000 */
[----:B-1----:R-:W-:Y:S03]  /*14dc0*/  F2FP.BF16.PACK_AB R18, R5, R62 ;  /* 0x0000003e0512723e */ /* 0x002fe600000010ff */
[----:B------:R-:W-:Y:S03]  /*14dd0*/  FADD.FTZ R47, R47, R30 ;  /* 0x0000001e2f2f7221 */ /* 0x000fe60000010000 */
[----:B------:R-:W-:Y:S01]  /*14de0*/  MUFU.EX2 R0, R130 ;  /* 0x0000008200007308 */ /* 0x000fe20000000800 */
[----:B------:R-:W-:Y:S04]  /*14df0*/  FADD.FTZ R62, R62, R47 ;  /* 0x0000002f3e3e7221 */ /* 0x000fe80000010000 */
[----:B------:R-:W-:Y:S05]  /*14e00*/  FADD.FTZ R191, R5, R62 ;  /* 0x0000003e05bf7221 */ /* 0x000fea0000010000 */
[----:B------:R-:W1:Y:S01]  /*14e10*/  MUFU.EX2 R193, R4 ;  /* 0x0000000400c17308 */ /* 0x000e620000000800 */
[C---:B----4-:R-:W-:Y:S01]  /*14e20*/  F2FP.BF16.PACK_AB R17, R39.reuse, R38 ;  /* 0x000000262711723e */ /* 0x050fe200000010ff */
[----:B------:R-:W-:Y:S04]  /*14e30*/  FADD.FTZ R38, R38, R37 ;  /* 0x0000002526267221 */ /* 0x000fe80000010000 */
[----:B------:R-:W-:Y:S01]  /*14e40*/  FADD.FTZ R39, R39, R38 ;  /* 0x0000002627277221 */ /* 0x000fe20000010000 */
[C---:B-1----:R-:W-:Y:S03]  /*14e50*/  F2FP.BF16.PACK_AB R19, R193.reuse, R0 ;  /* 0x00000000c113723e */ /* 0x042fe600000010ff */
[----:B------:R-:W-:Y:S04]  /*14e60*/  FADD.FTZ R0, R0, R39 ;  /* 0x0000002700007221 */ /* 0x000fe80000010000 */
[----:B------:R-:W-:Y:S01]  /*14e70*/  FADD.FTZ R193, R193, R0 ;  /* 0x00000000c1c17221 */ /* 0x000fe20000010000 */
[C---:B---3--:R-:W-:Y:S08]  /*14e80*/  HMMA.16816.F32.BF16 R212, R16.reuse, R8, R212 ;  /* 0x0000000810d4723c */ /* 0x048ff000000418d4 */
[C---:B------:R-:W-:Y:S08]  /*14e90*/  HMMA.16816.F32.BF16 R208, R16.reuse, R10, R208 ;  /* 0x0000000a10d0723c */ /* 0x040ff000000418d0 */
[C---:B--2---:R-:W-:Y:S08]  /*14ea0*/  HMMA.16816.F32.BF16 R204, R16.reuse, R12, R204 ;  /* 0x0000000c10cc723c */ /* 0x044ff000000418cc */
[----:B------:R-:W-:Y:S01]  /*14eb0*/  HMMA.16816.F32.BF16 R200, R16, R14, R200 ;  /* 0x0000000e10c8723c */ /* 0x000fe200000418c8 */
[----:B------:R-:W-:-:S07]  /*14ec0*/  @P0 BRA `(.L_x_1659) ;  /* 0xffffa99000000947 */ /* 0x000fce000383ffff */
.L_x_1655:
[----:B------:R-:W1:Y:S01]  /*14ed0*/  SHFL.BFLY PT, R2, R191, 0x2, 0x1f ;  /* 0x0c401f00bf027f89 */ /* 0x000e6200000e0000 */
[----:B------:R-:W-:Y:S01]  /*14ee0*/  IMAD.MOV.U32 R8, RZ, RZ, 0x3f800000 ;  /* 0x3f800000ff087424 */ /* 0x000fe200078e00ff */
[----:B------:R-:W-:Y:S01]  /*14ef0*/  ULDC.U8 UR4, c[0x0][0x328] ;  /* 0x0000ca0000047ab9 */ /* 0x000fe20000000000 */
[----:B------:R-:W-:Y:S01]  /*14f00*/  IMAD.MOV.U32 R9, RZ, RZ, 0x3f800000 ;  /* 0x3f800000ff097424 */ /* 0x000fe200078e00ff */
[----:B------:R-:W2:Y:S01]  /*14f10*/  SHFL.BFLY PT, R0, R193, 0x2, 0x1f ;  /* 0x0c401f00c1007f89 */ /* 0x000ea200000e0000 */
[----:B------:R-:W-:-:S03]  /*14f20*/  MOV R16, 0x7f800000 ;  /* 0x7f80000000107802 */ /* 0x000fc60000000f00 */
[----:B------:R-:W3:Y:S01]  /*14f30*/  S2R R4, SR_TID.X ;  /* 0x0000000000047919 */ /* 0x000ee20000002100 */
[----:B-1----:R-:W-:Y:S02]  /*14f40*/  FADD.FTZ R7, R2, R191 ;  /* 0x000000bf02077221 */ /* 0x002fe40000010000 */
        /* <DEDUP_REMOVED lines=16> */
[----:B------:R-:W-:-:S05]  /*15050*/  LOP3.LUT R7, R7, 0xfffffff8, RZ, 0xc0, !PT ;  /* 0xfffffff807077812 */ /* 0x000fca00078ec0ff */
[----:B------:R-:W-:Y:S02]  /*15060*/  IMAD.IADD R7, R0, 0x1, -R7 ;  /* 0x0000000100077824 */ /* 0x000fe400078e0a07 */
[----:B------:R-:W2:Y:S01]  /*15070*/  @P2 MUFU.RCP R9, R5 ;  /* 0x0000000500092308 */ /* 0x000ea20000001000 */
[----:B-1----:R-:W-:-:S07]  /*15080*/  FMUL.FTZ R212, R8, R212 ;  /* 0x000000d408d47220 */ /* 0x002fce0000410000 */
[----:B------:R-:W1:Y:S01]  /*15090*/  @P3 MUFU.LG2 R6, R6 ;  /* 0x0000000600063308 */ /* 0x000e620000000c00 */
[C---:B------:R-:W-:Y:S02]  /*150a0*/  FMUL.FTZ R213, R8.reuse, R213 ;  /* 0x000000d508d57220 */ /* 0x040fe40000410000 */
[C---:B------:R-:W-:Y:S02]  /*150b0*/  FMUL.FTZ R208, R8.reuse, R208 ;  /* 0x000000d008d07220 */ /* 0x040fe40000410000 */
[C---:B------:R-:W-:Y:S01]  /*150c0*/  FMUL.FTZ R209, R8.reuse, R209 ;  /* 0x000000d108d17220 */ /* 0x040fe20000410000 */
[----:B------:R-:W-:Y:S01]  /*150d0*/  F2FP.BF16.PACK_AB R212, R213, R212 ;  /* 0x000000d4d5d4723e */ /* 0x000fe200000010ff */
[C---:B------:R-:W-:Y:S01]  /*150e0*/  FMUL.FTZ R204, R8.reuse, R204 ;  /* 0x000000cc08cc7220 */ /* 0x040fe20000410000 */
[----:B------:R-:W3:Y:S01]  /*150f0*/  @P2 MUFU.LG2 R5, R5 ;  /* 0x0000000500052308 */ /* 0x000ee20000000c00 */
[C---:B------:R-:W-:Y:S01]  /*15100*/  FMUL.FTZ R205, R8.reuse, R205 ;  /* 0x000000cd08cd7220 */ /* 0x040fe20000410000 */
        /* <DEDUP_REMOVED lines=8> */
[C---:B------:R-:W-:Y:S01]  /*15190*/  FMUL.FTZ R211, R9.reuse, R211 ;  /* 0x000000d309d37220 */ /* 0x040fe20000410000 */
[----:B------:R-:W-:Y:S01]  /*151a0*/  LOP3.LUT R8, R8, 0x3fffffe, RZ, 0xc0, !PT ;  /* 0x03fffffe08087812 */ /* 0x000fe200078ec0ff */
[C---:B------:R-:W-:Y:S01]  /*151b0*/  FMUL.FTZ R210, R9.reuse, R210 ;  /* 0x000000d209d27220 */ /* 0x040fe20000410000 */
[C---:B------:R-:W-:Y:S01]  /*151c0*/  SHF.L.U32 R11, R10.reuse, 0x6, RZ ;  /* 0x000000060a0b7819 */ /* 0x040fe200000006ff */
[C---:B------:R-:W-:Y:S01]  /*151d0*/  FMUL.FTZ R207, R9.reuse, R207 ;  /* 0x000000cf09cf7220 */ /* 0x040fe20000410000 */
[----:B------:R-:W-:Y:S01]  /*151e0*/  LOP3.LUT P0, RZ, R10, 0x2, RZ, 0xc0, !PT ;  /* 0x000000020aff7812 */ /* 0x000fe2000780c0ff */
[----:B------:R-:W-:Y:S01]  /*151f0*/  FMUL.FTZ R206, R9, R206 ;  /* 0x000000ce09ce7220 */ /* 0x000fe20000410000 */
[----:B------:R-:W-:Y:S01]  /*15200*/  LOP3.LUT R11, R11, 0xc0, RZ, 0xc0, !PT ;  /* 0x000000c00b0b7812 */ /* 0x000fe200078ec0ff */
[----:B------:R-:W-:Y:S01]  /*15210*/  FMUL.FTZ R203, R9, R203 ;  /* 0x000000cb09cb7220 */ /* 0x000fe20000410000 */
[----:B------:R-:W-:Y:S01]  /*15220*/  F2FP.BF16.PACK_AB R214, R215, R214 ;  /* 0x000000d6d7d6723e */ /* 0x000fe200000010ff */
[----:B------:R-:W-:Y:S01]  /*15230*/  FMUL.FTZ R202, R9, R202 ;  /* 0x000000ca09ca7220 */ /* 0x000fe20000410000 */
[----:B------:R-:W-:Y:S01]  /*15240*/  SHF.R.S32.HI R9, RZ, 0x5, R3 ;  /* 0x00000005ff097819 */ /* 0x000fe20000011403 */
[----:B------:R-:W-:Y:S01]  /*15250*/  IMAD.IADD R8, R7, 0x1, -R8 ;  /* 0x0000000107087824 */ /* 0x000fe200078e0a08 */
[----:B------:R-:W-:-:S02]  /*15260*/  F2FP.BF16.PACK_AB R210, R211, R210 ;  /* 0x000000d2d3d2723e */ /* 0x000fc400000010ff */
[----:B------:R-:W-:Y:S01]  /*15270*/  F2FP.BF16.PACK_AB R206, R207, R206 ;  /* 0x000000cecfce723e */ /* 0x000fe200000010ff */
[----:B------:R-:W-:Y:S01]  /*15280*/  IMAD R7, R9, 0x100, R12 ;  /* 0x0000010009077824 */ /* 0x000fe200078e020c */
[----:B------:R-:W-:Y:S02]  /*15290*/  F2FP.BF16.PACK_AB R200, R201, R200 ;  /* 0x000000c8c9c8723e */ /* 0x000fe400000010ff */
[----:B------:R-:W-:Y:S01]  /*152a0*/  F2FP.BF16.PACK_AB R202, R203, R202 ;  /* 0x000000cacbca723e */ /* 0x000fe200000010ff */
[----:B------:R-:W-:Y:S01]  /*152b0*/  IMAD R7, R8, 0x10, R7 ;  /* 0x0000001008077824 */ /* 0x000fe200078e0207 */
[----:B------:R-:W-:Y:S02]  /*152c0*/  LEA.HI R8, R11, R11, RZ, 0x1d ;  /* 0x0000000b0b087211 */ /* 0x000fe400078fe8ff */
[----:B------:R-:W-:Y:S02]  /*152d0*/  LOP3.LUT R11, R10, 0x1, RZ, 0xc0, !PT ;  /* 0x000000010a0b7812 */ /* 0x000fe400078ec0ff */
[----:B------:R-:W-:Y:S01]  /*152e0*/  LEA R7, R7, R8, 0x1 ;  /* 0x0000000807077211 */ /* 0x000fe200078e08ff */
[----:B------:R-:W-:Y:S01]  /*152f0*/  IMAD.MOV.U32 R8, RZ, RZ, -0x10 ;  /* 0xfffffff0ff087424 */ /* 0x000fe200078e00ff */
[----:B------:R-:W-:-:S03]  /*15300*/  ISETP.NE.U32.AND P1, PT, R11, 0x1, PT ;  /* 0x000000010b00780c */ /* 0x000fc60003f25070 */
[----:B------:R-:W-:Y:S01]  /*15310*/  IMAD.SHL.U32 R7, R7, 0x2, RZ ;  /* 0x0000000207077824 */ /* 0x000fe200078e00ff */
[----:B------:R-:W-:-:S04]  /*15320*/  SEL R8, R8, 0x10, !P1 ;  /* 0x0000001008087807 */ /* 0x000fc80004800000 */
[C---:B------:R-:W-:Y:S01]  /*15330*/  IADD3 R11, R7.reuse, 0x20, RZ ;  /* 0x00000020070b7810 */ /* 0x040fe20007ffe0ff */
[----:B------:R-:W-:Y:S01]  /*15340*/  STS [R7], R212 ;  /* 0x000000d407007388 */ /* 0x000fe20000000800 */
[C---:B------:R-:W-:Y:S02]  /*15350*/  @P0 IADD3 R11, R7.reuse, -0x20, RZ ;  /* 0xffffffe0070b0810 */ /* 0x040fe40007ffe0ff */
[----:B------:R-:W-:Y:S01]  /*15360*/  IADD3 R13, R7, R8, RZ ;  /* 0x00000008070d7210 */ /* 0x000fe20007ffe0ff */
[----:B------:R2:W-:Y:S01]  /*15370*/  STS [R7+0x200], R214 ;  /* 0x000200d607007388 */ /* 0x0005e20000000800 */
[----:B------:R-:W-:Y:S01]  /*15380*/  ISETP.NE.AND P0, PT, RZ, UR4, PT ;  /* 0x00000004ff007c0c */ /* 0x000fe2000bf05270 */
[----:B------:R-:W-:Y:S01]  /*15390*/  IMAD.IADD R15, R8, 0x1, R11 ;  /* 0x00000001080f7824 */ /* 0x000fe200078e020b */
[----:B------:R-:W-:Y:S01]  /*153a0*/  SHF.R.S32.HI R8, RZ, 0x1f, R9 ;  /* 0x0000001fff087819 */ /* 0x000fe20000011409 */
[----:B------:R-:W-:Y:S03]  /*153b0*/  STS [R13], R208 ;  /* 0x000000d00d007388 */ /* 0x000fe60000000800 */
[----:B------:R-:W-:Y:S01]  /*153c0*/  LEA.HI R8, R8, R9, RZ, 0x2 ;  /* 0x0000000908087211 */ /* 0x000fe200078f10ff */
[----:B------:R1:W-:Y:S03]  /*153d0*/  STS [R13+0x200], R210 ;  /* 0x000200d20d007388 */ /* 0x0003e60000000800 */
[----:B------:R-:W-:Y:S01]  /*153e0*/  LOP3.LUT R8, R8, 0xfffffffc, RZ, 0xc0, !PT ;  /* 0xfffffffc08087812 */ /* 0x000fe200078ec0ff */
[----:B------:R4:W-:Y:S04]  /*153f0*/  STS [R11], R204 ;  /* 0x000000cc0b007388 */ /* 0x0009e80000000800 */
[----:B------:R4:W-:Y:S01]  /*15400*/  STS [R11+0x200], R206 ;  /* 0x000200ce0b007388 */ /* 0x0009e20000000800 */
[----:B------:R-:W-:-:S03]  /*15410*/  IMAD.IADD R18, R9, 0x1, -R8 ;  /* 0x0000000109127824 */ /* 0x000fc600078e0a08 */
[----:B------:R4:W-:Y:S04]  /*15420*/  STS [R15], R200 ;  /* 0x000000c80f007388 */ /* 0x0009e80000000800 */
[----:B------:R4:W-:Y:S01]  /*15430*/  STS [R15+0x200], R202 ;  /* 0x000200ca0f007388 */ /* 0x0009e20000000800 */
[----:B--2---:R-:W-:Y:S02]  /*15440*/  IMAD.MOV.U32 R7, RZ, RZ, 0x7f800000 ;  /* 0x7f800000ff077424 */ /* 0x004fe400078e00ff */
[----:B-1----:R-:W-:Y:S02]  /*15450*/  @P3 FMUL.FTZ R13, R6, 0.69314718246459960938 ;  /* 0x3f317218060d3820 */ /* 0x002fe40000410000 */
[----:B---3--:R-:W-:Y:S02]  /*15460*/  @P2 FMUL.FTZ R6, R5, 0.69314718246459960938 ;  /* 0x3f31721805062820 */ /* 0x008fe40000410000 */
[----:B------:R-:W-:-:S02]  /*15470*/  @P3 FFMA.FTZ R7, R134, c[0x0][0x238], R13 ;  /* 0x00008e0086073a23 */ /* 0x000fc4000001000d */
        /* <DEDUP_REMOVED lines=9> */
.L_x_1660:
[----:B------:R-:W1:Y:S04]  /*15510*/  S2R R17, SR_CTAID.Z ;  /* 0x0000000000117919 */ /* 0x000e680000002700 */
[----:B------:R-:W1:Y:S02]  /*15520*/  S2R R6, SR_CTAID.Y ;  /* 0x0000000000067919 */ /* 0x000e640000002600 */
[----:B-1----:R-:W-:-:S04]  /*15530*/  IMAD R19, R6, c[0x0][0x1c0], R17 ;  /* 0x0000700006137a24 */ /* 0x002fc800078e0211 */
[----:B------:R-:W-:Y:S02]  /*15540*/  IMAD R19, R19, c[0x0][0x214], RZ ;  /* 0x0000850013137a24 */ /* 0x000fe400078e02ff */
.L_x_1661:
[----:B------:R-:W-:Y:S01]  /*15550*/  BAR.SYNC.DEFER_BLOCKING 0x0 ;  /* 0x0000000000007b1d */ /* 0x000fe20000010000 */
[----:B------:R-:W-:Y:S01]  /*15560*/  LOP3.LUT R21, R3, 0xffffffe0, RZ, 0xc0, !PT ;  /* 0xffffffe003157812 */ /* 0x000fe200078ec0ff */
[C---:B------:R-:W-:Y:S01]  /*15570*/  IMAD.WIDE.U32 R24, R199.reuse, c[0x0][0x1e8], RZ ;  /* 0x00007a00c7187a25 */ /* 0x040fe200078e00ff */
[----:B------:R-:W-:Y:S02]  /*15580*/  SHF.R.S32.HI R3, RZ, 0x1f, R6 ;  /* 0x0000001fff037819 */ /* 0x000fe40000011406 */
[----:B------:R-:W-:Y:S01]  /*15590*/  ISETP.NE.AND P0, PT, R199, -0x1, PT ;  /* 0xffffffffc700780c */ /* 0x000fe20003f05270 */
[----:B------:R-:W1:Y:S01]  /*155a0*/  S2R R5, SR_TID.X ;  /* 0x0000000000057919 */ /* 0x000e620000002100 */
[----:B------:R-:W-:Y:S01]  /*155b0*/  IMAD.IADD R4, R4, 0x1, -R21 ;  /* 0x0000000104047824 */ /* 0x000fe200078e0a15 */
[----:B------:R-:W-:Y:S01]  /*155c0*/  BSSY B0, `(.L_x_1662) ;  /* 0x0000020000007945 */ /* 0x000fe20003800000 */
[----:B------:R-:W-:Y:S02]  /*155d0*/  IMAD R3, R3, c[0x0][0x1e0], RZ ;  /* 0x0000780003037a24 */ /* 0x000fe400078e02ff */
[----:B------:R-:W-:Y:S01]  /*155e0*/  IMAD.WIDE.U32 R26, R6, c[0x0][0x1e0], RZ ;  /* 0x00007800061a7a25 */ /* 0x000fe200078e00ff */
[----:B------:R-:W-:-:S03]  /*155f0*/  LOP3.LUT P1, RZ, R4, 0x3, RZ, 0xc0, !PT ;  /* 0x0000000304ff7812 */ /* 0x000fc6000782c0ff */
[----:B------:R-:W-:Y:S01]  /*15600*/  IMAD R3, R6, c[0x0][0x1e4], R3 ;  /* 0x0000790006037a24 */ /* 0x000fe200078e0203 */
[----:B------:R-:W-:Y:S01]  /*15610*/  SEL R24, R26, R24, !P0 ;  /* 0x000000181a187207 */ /* 0x000fe20004000000 */
[----:B------:R-:W-:Y:S02]  /*15620*/  IMAD R199, R199, c[0x0][0x1ec], R25 ;  /* 0x00007b00c7c77a24 */ /* 0x000fe400078e0219 */
[----:B------:R-:W-:Y:S01]  /*15630*/  @!P0 IMAD.IADD R199, R27, 0x1, R3 ;  /* 0x000000011bc78824 */ /* 0x000fe200078e0203 */
[----:B----4-:R2:W3:Y:S04]  /*15640*/  LDS.128 R8, [R196] ;  /* 0x00000000c4087984 */ /* 0x0104e80000000c00 */
[----:B------:R2:W4:Y:S01]  /*15650*/  LDS.128 R12, [R196+0x800] ;  /* 0x00080000c40c7984 */ /* 0x0005220000000c00 */
[----:B-1----:R-:W-:-:S04]  /*15660*/  SHF.R.S32.HI R22, RZ, 0x1f, R5 ;  /* 0x0000001fff167819 */ /* 0x002fc80000011405 */
[----:B------:R-:W-:-:S04]  /*15670*/  LEA.HI R20, R22, R5, RZ, 0x5 ;  /* 0x0000000516147211 */ /* 0x000fc800078f28ff */
[----:B------:R-:W-:-:S05]  /*15680*/  LOP3.LUT R20, R20, 0xffffffe0, RZ, 0xc0, !PT ;  /* 0xffffffe014147812 */ /* 0x000fca00078ec0ff */
[----:B------:R-:W-:-:S05]  /*15690*/  IMAD.IADD R20, R5, 0x1, -R20 ;  /* 0x0000000105147824 */ /* 0x000fca00078e0a14 */
[----:B------:R-:W-:-:S04]  /*156a0*/  SHF.R.S32.HI R21, RZ, 0x1f, R20 ;  /* 0x0000001fff157819 */ /* 0x000fc80000011414 */
[----:B------:R-:W-:-:S04]  /*156b0*/  LEA.HI R21, R21, R20, RZ, 0x2 ;  /* 0x0000001415157211 */ /* 0x000fc800078f10ff */
[----:B------:R-:W-:-:S05]  /*156c0*/  SHF.R.S32.HI R21, RZ, 0x2, R21 ;  /* 0x00000002ff157819 */ /* 0x000fca0000011415 */
[----:B------:R-:W-:Y:S01]  /*156d0*/  IMAD R18, R18, 0x10, R21 ;  /* 0x0000001012127824 */ /* 0x000fe200078e0215 */
[----:B------:R-:W-:Y:S05]  /*156e0*/  @P1 BRA `(.L_x_1663) ;  /* 0x000000d000001947 */ /* 0x000fea0003800000 */
[----:B--2---:R-:W1:Y:S01]  /*156f0*/  S2R R21, SR_CTAID.X ;  /* 0x0000000000157919 */ /* 0x004e620000002500 */
[----:B------:R-:W-:Y:S01]  /*15700*/  IADD3 R4, R18, 0x8, RZ ;  /* 0x0000000812047810 */ /* 0x000fe20007ffe0ff */
[C---:B-1----:R-:W-:Y:S02]  /*15710*/  IMAD R3, R21.reuse, 0x40, R19 ;  /* 0x0000004015037824 */ /* 0x042fe400078e0213 */
        /* <DEDUP_REMOVED lines=10> */
.L_x_1663:
[----:B--2---:R-:W-:Y:S05]  /*157c0*/  BSYNC B0 ;  /* 0x0000000000007941 */ /* 0x004fea0003800000 */
.L_x_1662:
[----:B-1----:R-:W1:Y:S01]  /*157d0*/  S2R R7, SR_CTAID.X ;  /* 0x0000000000077919 */ /* 0x002e620000002500 */
[----:B------:R-:W-:Y:S01]  /*157e0*/  SHF.R.S32.HI R217, RZ, 0x1f, R216 ;  /* 0x0000001fffd97819 */ /* 0x000fe200000114d8 */
[----:B------:R-:W-:Y:S01]  /*157f0*/  BSSY B0, `(.L_x_1664) ;  /* 0x000001c000007945 */ /* 0x000fe20003800000 */
[----:B------:R-:W-:Y:S02]  /*15800*/  ISETP.GE.AND P0, PT, R216, c[0x0][0x220], PT ;  /* 0x00008800d8007a0c */ /* 0x000fe40003f06270 */
[----:B------:R-:W-:Y:S02]  /*15810*/  SHF.R.S32.HI R6, RZ, 0x1f, R17 ;  /* 0x0000001fff067819 */ /* 0x000fe40000011411 */
[----:B------:R-:W-:-:S03]  /*15820*/  LEA.HI R5, R22, R5, RZ, 0x2 ;  /* 0x0000000516057211 */ /* 0x000fc600078f10ff */
[----:B------:R-:W-:-:S04]  /*15830*/  IMAD R6, R6, c[0x0][0x1f0], RZ ;  /* 0x00007c0006067a24 */ /* 0x000fc800078e02ff */
[----:B------:R-:W-:Y:S02]  /*15840*/  IMAD R6, R17, c[0x0][0x1f4], R6 ;  /* 0x00007d0011067a24 */ /* 0x000fe400078e0206 */
[----:B-1----:R-:W-:-:S04]  /*15850*/  IMAD.SHL.U32 R3, R7, 0x40, RZ ;  /* 0x0000004007037824 */ /* 0x002fc800078e00ff */
[----:B------:R-:W-:Y:S01]  /*15860*/  IMAD.WIDE.U32 R18, R3, c[0x0][0x1e8], R216 ;  /* 0x00007a0003127a25 */ /* 0x000fe200078e00d8 */
[----:B------:R-:W-:-:S04]  /*15870*/  SHF.R.S32.HI R4, RZ, 0x1f, R3 ;  /* 0x0000001fff047819 */ /* 0x000fc80000011403 */
[----:B------:R-:W-:Y:S01]  /*15880*/  IADD3 R24, P1, R24, R18, RZ ;  /* 0x0000001218187210 */ /* 0x000fe20007f3e0ff */
[----:B------:R-:W-:-:S04]  /*15890*/  IMAD R4, R4, c[0x0][0x1e8], RZ ;  /* 0x00007a0004047a24 */ /* 0x000fc800078e02ff */
[----:B------:R-:W-:Y:S02]  /*158a0*/  IMAD R4, R3, c[0x0][0x1ec], R4 ;  /* 0x00007b0003047a24 */ /* 0x000fe400078e0204 */
[----:B------:R-:W-:-:S03]  /*158b0*/  IMAD.IADD R3, R198, 0x1, -R3 ;  /* 0x00000001c6037824 */ /* 0x000fc600078e0a03 */
[----:B------:R-:W-:Y:S02]  /*158c0*/  IADD3.X R25, R199, R19, R4, P1, !PT ;  /* 0x00000013c7197210 */ /* 0x000fe40000ffe404 */
[----:B------:R-:W-:Y:S02]  /*158d0*/  ISETP.GE.OR P1, PT, R0, R3, P0 ;  /* 0x000000030000720c */ /* 0x000fe40000726670 */
[----:B------:R-:W-:Y:S01]  /*158e0*/  SHF.R.S32.HI R3, RZ, 0x2, R5 ;  /* 0x00000002ff037819 */ /* 0x000fe20000011405 */
[----:B------:R-:W-:-:S03]  /*158f0*/  IMAD.WIDE.U32 R24, R17, c[0x0][0x1f0], R24 ;  /* 0x00007c0011187a25 */ /* 0x000fc600078e0018 */
[----:B------:R-:W-:Y:S01]  /*15900*/  SHF.R.S32.HI R3, RZ, 0x1f, R3 ;  /* 0x0000001fff037819 */ /* 0x000fe20000011403 */
        /* <DEDUP_REMOVED lines=10> */
.L_x_1665:
[----:B------:R-:W-:Y:S05]  /*159b0*/  BSYNC B0 ;  /* 0x0000000000007941 */ /* 0x000fea0003800000 */
.L_x_1664:
        /* <DEDUP_REMOVED lines=16> */
.L_x_1666:
        /* <DEDUP_REMOVED lines=12> */
.L_x_5204:


//--------------------- .text._ZN5flash24flash_fwd_splitkv_kernelI23Flash_fwd_kernel_traitsILi32ELi64ELi256ELi4ELb0ELb0EN7cutlass10bfloat16_tE19Flash_kernel_traitsILi32ELi64ELi256ELi4ES3_EELb1ELb0ELb1ELb0ELb0ELb1ELb0ELb0EEEvNS_16Flash_fwd_paramsE --------------------------
	.section	.text._ZN5flash24flash_fwd_splitkv_kernelI23Flash_fwd_kernel_traitsILi32ELi64ELi256ELi4ELb0ELb0EN7cutlass10bfloat16_tE19Flash_kernel_traitsILi32ELi64ELi256ELi4ES3_EELb1ELb0ELb1ELb0ELb0ELb1ELb0ELb0EEEvNS_16Flash_fwd_paramsE,"ax",@progbits
	.sectioninfo	@"SHI_REGISTERS=255"
	.align	128
        .global         _ZN5flash24flash_fwd_splitkv_kernelI23Flash_fwd_kernel_traitsILi32ELi64ELi256ELi4ELb0ELb0EN7cutlass10bfloat16_tE19Flash_kernel_traitsILi32ELi64ELi256ELi4ES3_EELb1ELb0ELb1ELb0ELb0ELb1ELb0ELb0EEEvNS_16Flash_fwd_paramsE
        .type           _ZN5flash24flash_fwd_splitkv_kernelI23Flash_fwd_kernel_traitsILi32ELi64ELi256ELi4ELb0ELb0EN7cutlass10bfloat16_tE19Flash_kernel_traitsILi32ELi64ELi256ELi4ES3_EELb1ELb0ELb1ELb0ELb0ELb1ELb0ELb0EEEvNS_16Flash_fwd_paramsE,@function
        .size           _ZN5flash24flash_fwd_splitkv_kernelI23Flash_fwd_kernel_traitsILi32ELi64ELi256ELi4ELb0ELb0EN7cutlass10bfloat16_tE19Flash_kernel_traitsILi32ELi64ELi256ELi4ES3_EELb1ELb0ELb1ELb0ELb0ELb1ELb0ELb0EEEvNS_16Flash_fwd_paramsE,(.L_x_5205 - _ZN5flash24flash_fwd_splitkv_kernelI23Flash_fwd_kernel_traitsILi32ELi64ELi256ELi4ELb0ELb0EN7cutlass10bfloat16_tE19Flash_kernel_traitsILi32ELi64ELi256ELi4ES3_EELb1ELb0ELb1ELb0ELb0ELb1ELb0ELb0EEEvNS_16Flash_fwd_paramsE)
        .other          _ZN5flash24flash_fwd_splitkv_kernelI23Flash_fwd_kernel_traitsILi32ELi64ELi256ELi4ELb0ELb0EN7cutlass10bfloat16_tE19Flash_kernel_traitsILi32ELi64ELi256ELi4ES3_EELb1ELb0ELb1ELb0ELb0ELb1ELb0ELb0EEEvNS_16Flash_fwd_paramsE,@"STO_CUDA_ENTRY STV_DEFAULT"
_ZN5flash24flash_fwd_splitkv_kernelI23Flash_fwd_kernel_traitsILi32ELi64ELi256ELi4ELb0ELb0EN7cutlass10bfloat16_tE19Flash_kernel_traitsILi32ELi64ELi256ELi4ES3_EELb1ELb0ELb1ELb0ELb0ELb1ELb0ELb0EEEvNS_16Flash_fwd_paramsE:
.text._ZN5flash24flash_fwd_splitkv_kernelI23Flash_fwd_kernel_traitsILi32ELi64ELi256ELi4ELb0ELb0EN7cutlass10bfloat16_tE19Flash_kernel_traitsILi32ELi64ELi256ELi4ES3_EELb1ELb0ELb1ELb0ELb0ELb1ELb0ELb0EEEvNS_16Flash_fwd_paramsE:
        /* <DEDUP_REMOVED lines=10> */
[----:B------:R-:W-:Y:S02]  /*00a0*/  ISETP.NE.U32.AND P0, PT, RZ, c[0x0][0x250], PT ;  /* 0x00009400ff007a0c */ /* 0x000fe40003f05070 */
[----:B------:R-:W-:-:S02]  /*00b0*/  IADD3 R1, R1, -0x8, RZ ;  /* 0xfffffff801017810 */ /* 0x000fc40007ffe0ff */
        /* <DEDUP_REMOVED lines=22> */
.L_x_1667:
[----:B-1-34-:R-:W-:Y:S02]  /*0220*/  MOV R0, c[0x0][0x218] ;  /* 0x0000860000007a02 */ /* 0x01afe40000000f00 */
.L_x_1668:
        /* <DEDUP_REMOVED lines=40> */
[----:B------:R-:W-:Y:S01]  /*04b0*/  IMAD.IADD R170, R170, 0x1, -R3 ;  /* 0x00000001aaaa7824 */ /* 0x000fe200078e0a03 */
[----:B------:R-:W-:Y:S01]  /*04c0*/  SHF.R.S32.HI R3, RZ, 0x1f, R26 ;  /* 0x0000001fff037819 */ /* 0x000fe2000001141a */
[----:B------:R-:W-:Y:S01]  /*04d0*/  @!P0 IMAD.WIDE.U32 R12, R19, c[0x0][0x1e0], RZ ;  /* 0x00007800130c8a25 */ /* 0x000fe200078e00ff */
[----:B------:R-:W-:-:S03]  /*04e0*/  @!P0 SHF.R.S32.HI R4, RZ, 0x1f, R19 ;  /* 0x0000001fff048819 */ /* 0x000fc60000011413 */
[----:B------:R-:W-:Y:S02]  /*04f0*/  IMAD.SHL.U32 R10, R170, 0x8, RZ ;  /* 0x00000008aa0a7824 */ /* 0x000fe400078e00ff */
[----:B------:R-:W-:Y:S02]  /*0500*/  @!P0 IMAD R4, R4, c[0x0][0x1e0], RZ ;  /* 0x0000780004048a24 */ /* 0x000fe400078e02ff */
[----:B------:R-:W-:Y:S01]  /*0510*/  @P0 IMAD.WIDE.U32 R6, R179, c[0x0][0x1e8], RZ ;  /* 0x00007a00b3060a25 */ /* 0x000fe200078e00ff */
[----:B------:R-:W-:Y:S02]  /*0520*/  SHF.R.S32.HI R11, RZ, 0x1f, R10 ;  /* 0x0000001fff0b7819 */ /* 0x000fe4000001140a */
[----:B------:R-:W-:Y:S01]  /*0530*/  @!P0 MOV R6, R12 ;  /* 0x0000000c00068202 */ /* 0x000fe20000000f00 */
[----:B------:R-:W-:Y:S01]  /*0540*/  @!P0 IMAD R4, R19, c[0x0][0x1e4], R4 ;  /* 0x0000790013048a24 */ /* 0x000fe200078e0204 */
[----:B------:R-:W-:Y:S01]  /*0550*/  ISETP.GE.AND P1, PT, R10, c[0x0][0x220], PT ;  /* 0x000088000a007a0c */ /* 0x000fe20003f26270 */
[----:B------:R-:W-:-:S04]  /*0560*/  IMAD.WIDE.U32 R14, R9, c[0x0][0x1e8], R10 ;  /* 0x00007a00090e7a25 */ /* 0x000fc800078e000a */
[----:B------:R-:W-:Y:S02]  /*0570*/  @P0 IMAD R179, R179, c[0x0][0x1ec], R7 ;  /* 0x00007b00b3b30a24 */ /* 0x000fe400078e0207 */
[----:B------:R-:W-:Y:S01]  /*0580*/  @!P0 IMAD.IADD R179, R13, 0x1, R4 ;  /* 0x000000010db38824 */ /* 0x000fe200078e0204 */
[----:B------:R-:W-:Y:S01]  /*0590*/  IADD3 R6, P0, R6, R14, RZ ;  /* 0x0000000e06067210 */ /* 0x000fe20007f1e0ff */
[----:B------:R-:W-:Y:S02]  /*05a0*/  IMAD R2, R9, c[0x0][0x1ec], R2 ;  /* 0x00007b0009027a24 */ /* 0x000fe400078e0202 */
[----:B------:R-:W-:Y:S02]  /*05b0*/  IMAD R3, R3, c[0x0][0x1f0], RZ ;  /* 0x00007c0003037a24 */ /* 0x000fe400078e02ff */
[----:B------:R-:W-:Y:S01]  /*05c0*/  IMAD R0, R19, c[0x0][0x1c0], R26 ;  /* 0x0000700013007a24 */ /* 0x000fe200078e021a */
[----:B------:R-:W-:Y:S01]  /*05d0*/  IADD3.X R7, R179, R15, R2, P0, !PT ;  /* 0x0000000fb3077210 */ /* 0x000fe200007fe402 */
[----:B------:R-:W-:Y:S01]  /*05e0*/  IMAD R3, R26, c[0x0][0x1f4], R3 ;  /* 0x00007d001a037a24 */ /* 0x000fe200078e0203 */
[----:B------:R-:W-:Y:S01]  /*05f0*/  ISETP.GE.OR P0, PT, R5, R178, P1 ;  /* 0x000000b20500720c */ /* 0x000fe20000f06670 */
[----:B------:R-:W-:Y:S01]  /*0600*/  IMAD R9, R0, c[0x0][0x214], R9 ;  /* 0x0000850000097a24 */ /* 0x000fe200078e0209 */
[----:B------:R-:W-:Y:S01]  /*0610*/  SHF.R.S32.HI R0, RZ, 0x1f, R5 ;  /* 0x0000001fff007819 */ /* 0x000fe20000011405 */
        /* <DEDUP_REMOVED lines=11> */
.L_x_1671:
[----:B------:R-:W-:Y:S05]  /*06d0*/  BSYNC B0 ;  /* 0x0000000000007941 */ /* 0x000fea0003800000 */
.L_x_1670:
        /* <DEDUP_REMOVED lines=15> */
.L_x_1673:
[----:B------:R-:W-:Y:S05]  /*07d0*/  BSYNC B0 ;  /* 0x0000000000007941 */ /* 0x000fea0003800000 */
.L_x_1672:
        /* <DEDUP_REMOVED lines=13> */
.L_x_1669:
[----:B-1----:R-:W-:Y:S01]  /*08b0*/  ISETP.NE.U32.AND P2, PT, RZ, c[0x0][0x2c0], PT ;  /* 0x0000b000ff007a0c */ /* 0x002fe20003f45070 */
[----:B------:R-:W-:Y:S01]  /*08c0*/  IMAD.MOV.U32 R0, RZ, RZ, R19 ;  /* 0x000000ffff007224 */ /* 0x000fe200078e0013 */
[----:B------:R-:W-:Y:S02]  /*08d0*/  ISETP.NE.U32.AND P0, PT, RZ, c[0x0][0x2b8], PT ;  /* 0x0000ae00ff007a0c */ /* 0x000fe40003f05070 */
[----:B------:R-:W-:Y:S02]  /*08e0*/  ISETP.NE.AND.EX P2, PT, RZ, c[0x0][0x2c4], PT, P2 ;  /* 0x0000b100ff007a0c */ /* 0x000fe40003f45320 */
[----:B------:R-:W-:-:S11]  /*08f0*/  ISETP.NE.AND.EX P0, PT, RZ, c[0x0][0x2bc], PT, P0 ;  /* 0x0000af00ff007a0c */ /* 0x000fd60003f05300 */
[----:B------:R-:W-:Y:S02]  /*0900*/  @P2 SHF.R.S32.HI R6, RZ, 0x1f, R19 ;  /* 0x0000001fff062819 */ /* 0x000fe40000011413 */
[----:B------:R-:W-:-:S04]  /*0910*/  @P0 IMAD.WIDE R10, R19, R4, c[0x0][0x2b8] ;  /* 0x0000ae00130a0625 */ /* 0x000fc800078e0204 */
[----:B------:R-:W-:Y:S01]  /*0920*/  @P2 IMAD R6, R6, c[0x0][0x2c8], RZ ;  /* 0x0000b20006062a24 */ /* 0x000fe200078e02ff */
[----:B------:R-:W-:Y:S01]  /*0930*/  CS2R R198, SRZ ;  /* 0x0000000000c67805 */ /* 0x000fe2000001ff00 */
[C---:B------:R-:W-:Y:S01]  /*0940*/  @P2 IMAD.WIDE.U32 R4, R19.reuse, c[0x0][0x2c8], RZ ;  /* 0x0000b20013042a25 */ /* 0x040fe200078e00ff */
[----:B------:R1:W5:Y:S01]  /*0950*/  @P0 LDG.E R0, [R10.64] ;  /* 0x0000000a0a000981 */ /* 0x000362000c1e1900 */
[----:B------:R-:W-:Y:S02]  /*0960*/  PLOP3.LUT P1, PT, PT, PT, PT, 0x8, 0x0 ;  /* 0x000000000000781c */ /* 0x000fe40003f2e170 */
[----:B------:R-:W-:Y:S01]  /*0970*/  @P2 IMAD R3, R19, c[0x0][0x2cc], R6 ;  /* 0x0000b30013032a24 */ /* 0x000fe200078e0206 */
[----:B------:R-:W-:-:S03]  /*0980*/  @P2 LEA R198, P0, R4, c[0x0][0x2c0], 0x2 ;  /* 0x0000b00004c62a11 */ /* 0x000fc600078010ff */
        /* <DEDUP_REMOVED lines=70> */
[----:B------:R-:W-:-:S02]  /*0df0*/  IMAD.IADD R25, R31, 0x1, R25 ;  /* 0x000000011f197824 */ /* 0x000fc400078e0219 */
[----:B------:R-:W-:-:S04]  /*0e00*/  IMAD.WIDE.U32 R6, R5, c[0x0][0x198], R10 ;  /* 0x0000660005067a25 */ /* 0x000fc800078e000a */
[----:B------:R-:W-:Y:S01]  /*0e10*/  IMAD.IADD R11, R7, 0x1, R2 ;  /* 0x00000001070b7824 */ /* 0x000fe200078e0202 */
[----:B------:R-:W-:Y:S01]  /*0e20*/  MOV R10, R6 ;  /* 0x00000006000a7202 */ /* 0x000fe20000000f00 */
[----:B------:R-:W-:-:S04]  /*0e30*/  IMAD R7, R4, c[0x0][0x1b0], RZ ;  /* 0x00006c0004077a24 */ /* 0x000fc800078e02ff */
[C---:B------:R-:W-:Y:S02]  /*0e40*/  IMAD R7, R8.reuse, c[0x0][0x1b4], R7 ;  /* 0x00006d0008077a24 */ /* 0x040fe400078e0207 */
[----:B------:R-:W-:-:S05]  /*0e50*/  IMAD.WIDE.U32 R32, R8, c[0x0][0x1b0], R10 ;  /* 0x00006c0008207a25 */ /* 0x000fca00078e000a */
[----:B------:R-:W-:Y:S01]  /*0e60*/  IADD3 R7, R33, R7, RZ ;  /* 0x0000000721077210 */ /* 0x000fe20007ffe0ff */
[----:B------:R-:W-:Y:S05]  /*0e70*/  BRA `(.L_x_1675) ;  /* 0x0000042000007947 */ /* 0x000fea0003800000 */
.L_x_1674:
        /* <DEDUP_REMOVED lines=15> */
.L_x_1676:
[----:B------:R-:W-:Y:S01]  /*0f70*/  IABS R6, c[0x0][0x1c8] ;  /* 0x0000720000067a13 */ /* 0x000fe20000000000 */
[----:B------:R-:W-:-:S03]  /*0f80*/  @P4 IMAD.IADD R25, R2, 0x1, R25 ;  /* 0x0000000102194824 */ /* 0x000fc600078e0219 */
[----:B------:R-:W1:Y:S01]  /*0f90*/  I2F.RP R12, R6 ;  /* 0x00000006000c7306 */ /* 0x000e620000209400 */
[----:B------:R-:W-:-:S04]  /*0fa0*/  @P4 IMAD.WIDE.U32 R30, R25, c[0x0][0x1a0], RZ ;  /* 0x00006800191e4a25 */ /* 0x000fc800078e00ff */
        /* <DEDUP_REMOVED lines=8> */
[----:B------:R-:W-:Y:S01]  /*1030*/  IMAD.HI.U32 R8, R11, R5, R10 ;  /* 0x000000050b087227 */ /* 0x000fe200078e000a */
[----:B------:R-:W-:-:S03]  /*1040*/  MOV R11, R7 ;  /* 0x00000007000b7202 */ /* 0x000fc60000000f00 */
[----:B------:R-:W-:Y:S02]  /*1050*/  IMAD.MOV.U32 R5, RZ, RZ, R3 ;  /* 0x000000ffff057224 */ /* 0x000fe400078e0003 */
[----:B------:R-:W-:Y:S02]  /*1060*/  IMAD.MOV.U32 R10, RZ, RZ, R4 ;  /* 0x000000ffff0a7224 */ /* 0x000fe400078e0004 */
[----:B------:R-:W-:-:S05]  /*1070*/  IMAD.HI.U32 R8, R8, R5, RZ ;  /* 0x0000000508087227 */ /* 0x000fca00078e00ff */
[----:B------:R-:W-:-:S05]  /*1080*/  IADD3 R3, -R8, RZ, RZ ;  /* 0x000000ff08037210 */ /* 0x000fca0007ffe1ff */
[----:B------:R-:W-:Y:S01]  /*1090*/  IMAD R3, R6, R3, R5 ;  /* 0x0000000306037224 */ /* 0x000fe200078e0205 */
[----:B------:R-:W-:-:S04]  /*10a0*/  LEA R5, R168, 0xffffff00, 0x8 ;  /* 0xffffff00a8057811 */ /* 0x000fc800078e40ff */
[----:B------:R-:W-:Y:S01]  /*10b0*/  ISETP.GT.U32.AND P0, PT, R6, R3, PT ;  /* 0x000000030600720c */ /* 0x000fe20003f04070 */
[----:B------:R-:W-:-:S12]  /*10c0*/  IMAD.WIDE.U32 R10, R5, c[0x0][0x198], R10 ;  /* 0x00006600050a7a25 */ /* 0x000fd800078e000a */
[----:B------:R-:W-:Y:S01]  /*10d0*/  @!P0 IMAD.IADD R3, R3, 0x1, -R6 ;  /* 0x0000000103038824 */ /* 0x000fe200078e0a06 */
[----:B------:R-:W-:Y:S02]  /*10e0*/  @!P0 IADD3 R8, R8, 0x1, RZ ;  /* 0x0000000108088810 */ /* 0x000fe40007ffe0ff */
[----:B------:R-:W-:Y:S02]  /*10f0*/  ISETP.NE.AND P0, PT, RZ, c[0x0][0x1c8], PT ;  /* 0x00007200ff007a0c */ /* 0x000fe40003f05270 */
[----:B------:R-:W-:Y:S02]  /*1100*/  ISETP.GE.U32.AND P3, PT, R3, R6, PT ;  /* 0x000000060300720c */ /* 0x000fe40003f66070 */
[----:B------:R-:W-:-:S04]  /*1110*/  LOP3.LUT R3, R26, c[0x0][0x1c8], RZ, 0x3c, !PT ;  /* 0x000072001a037a12 */ /* 0x000fc800078e3cff */
[----:B------:R-:W-:Y:S02]  /*1120*/  ISETP.GE.AND P2, PT, R3, RZ, PT ;  /* 0x000000ff0300720c */ /* 0x000fe40003f46270 */
[----:B------:R-:W-:-:S05]  /*1130*/  SHF.R.S32.HI R3, RZ, 0x1f, R5 ;  /* 0x0000001fff037819 */ /* 0x000fca0000011405 */
[----:B------:R-:W-:Y:S01]  /*1140*/  @P3 IADD3 R8, R8, 0x1, RZ ;  /* 0x0000000108083810 */ /* 0x000fe20007ffe0ff */
[----:B------:R-:W-:-:S04]  /*1150*/  IMAD R6, R3, c[0x0][0x198], RZ ;  /* 0x0000660003067a24 */ /* 0x000fc800078e02ff */
[----:B------:R-:W-:Y:S01]  /*1160*/  IMAD R6, R5, c[0x0][0x19c], R6 ;  /* 0x0000670005067a24 */ /* 0x000fe200078e0206 */
        /* <DEDUP_REMOVED lines=19> */
.L_x_1675:
[----:B------:R-:W-:Y:S01]  /*12a0*/  ISETP.NE.AND P0, PT, R179, -0x1, PT ;  /* 0xffffffffb300780c */ /* 0x000fe20003f05270 */
[----:B------:R-:W-:Y:S01]  /*12b0*/  BSSY B0, `(.L_x_1677) ;  /* 0x000005c000007945 */ /* 0x000fe20003800000 */
[----:B------:R-:W-:-:S04]  /*12c0*/  SHF.R.S32.HI R17, RZ, 0x1f, R170 ;  /* 0x0000001fff117819 */ /* 0x000fc800000114aa */
[CC--:B------:R-:W-:Y:S02]  /*12d0*/  LEA.HI R13, R17.reuse, R170.reuse, RZ, 0x2 ;  /* 0x000000aa110d7211 */ /* 0x0c0fe400078f10ff */
[----:B------:R-:W-:Y:S02]  /*12e0*/  LEA.HI R2, R17, R170, RZ, 0x3 ;  /* 0x000000aa11027211 */ /* 0x000fe400078f18ff */
[----:B------:R-:W-:Y:S02]  /*12f0*/  SHF.R.S32.HI R22, RZ, 0x2, R13 ;  /* 0x00000002ff167819 */ /* 0x000fe4000001140d */
[----:B------:R-:W-:Y:S01]  /*1300*/  SHF.R.S32.HI R15, RZ, 0x3, R2 ;  /* 0x00000003ff0f7819 */ /* 0x000fe20000011402 */
[----:B------:R-:W-:Y:S01]  /*1310*/  @P0 IMAD.WIDE.U32 R10, R179, c[0x0][0x190], RZ ;  /* 0x00006400b30a0a25 */ /* 0x000fe200078e00ff */
[----:B-----5:R-:W-:Y:S02]  /*1320*/  @!P0 SHF.R.S32.HI R0, RZ, 0x1f, R19 ;  /* 0x0000001fff008819 */ /* 0x020fe40000011413 */
[----:B------:R-:W-:Y:S01]  /*1330*/  SHF.L.U32 R177, R15, 0x6, RZ ;  /* 0x000000060fb17819 */ /* 0x000fe200000006ff */
[----:B------:R-:W-:Y:S01]  /*1340*/  @P0 IMAD R27, R179, c[0x0][0x194], R11 ;  /* 0x00006500b31b0a24 */ /* 0x000fe200078e020b */
[----:B------:R-:W-:Y:S01]  /*1350*/  LOP3.LUT R11, R13, 0xfffffffc, RZ, 0xc0, !PT ;  /* 0xfffffffc0d0b7812 */ /* 0x000fe200078ec0ff */
[----:B------:R-:W-:Y:S01]  /*1360*/  @!P0 IMAD R0, R0, c[0x0][0x178], RZ ;  /* 0x00005e0000008a24 */ /* 0x000fe200078e02ff */
[----:B------:R-:W-:Y:S01]  /*1370*/  SHF.R.S32.HI R23, RZ, 0x1f, R22 ;  /* 0x0000001fff177819 */ /* 0x000fe20000011416 */
[----:B------:R-:W-:Y:S01]  /*1380*/  @!P0 IMAD.WIDE.U32 R20, R19, c[0x0][0x178], RZ ;  /* 0x00005e0013148a25 */ /* 0x000fe200078e00ff */
[----:B------:R-:W-:-:S03]  /*1390*/  LOP3.LUT R177, R177, 0xc0, RZ, 0xc0, !PT ;  /* 0x000000c0b1b17812 */ /* 0x000fc600078ec0ff */
[----:B------:R-:W-:Y:S02]  /*13a0*/  IMAD.IADD R196, R170, 0x1, -R11 ;  /* 0x00000001aac47824 */ /* 0x000fe400078e0a0b */
[----:B------:R-:W-:Y:S02]  /*13b0*/  @!P0 IMAD R0, R19, c[0x0][0x17c], R0 ;  /* 0x00005f0013008a24 */ /* 0x000fe400078e0200 */
[----:B------:R-:W-:Y:S02]  /*13c0*/  IMAD.SHL.U32 R196, R196, 0x8, RZ ;  /* 0x00000008c4c47824 */ /* 0x000fe400078e00ff */
[----:B------:R-:W-:Y:S02]  /*13d0*/  @P0 IMAD.MOV.U32 R6, RZ, RZ, R10 ;  /* 0x000000ffff060224 */ /* 0x000fe400078e000a */
[----:B------:R-:W-:Y:S01]  /*13e0*/  @!P0 IMAD.MOV.U32 R6, RZ, RZ, R20 ;  /* 0x000000ffff068224 */ /* 0x000fe200078e0014 */
[----:B------:R-:W-:Y:S01]  /*13f0*/  IADD3 R32, P3, R196, R32, RZ ;  /* 0x00000020c4207210 */ /* 0x000fe20007f7e0ff */
[----:B------:R-:W-:Y:S01]  /*1400*/  @!P0 IMAD.IADD R27, R21, 0x1, R0 ;  /* 0x00000001151b8824 */ /* 0x000fe200078e0200 */
[----:B------:R-:W-:Y:S01]  /*1410*/  LEA.HI R21, R17, R170, RZ, 0x4 ;  /* 0x000000aa11157211 */ /* 0x000fe200078f20ff */
[----:B------:R-:W-:Y:S01]  /*1420*/  IMAD.WIDE R28, R29, 0x40, R22 ;  /* 0x000000401d1c7825 */ /* 0x000fe200078e0216 */
[----:B------:R-:W-:-:S02]  /*1430*/  SHF.R.S32.HI R0, RZ, 0x1f, R196 ;  /* 0x0000001fff007819 */ /* 0x000fc400000114c4 */
[----:B------:R-:W-:Y:S02]  /*1440*/  LOP3.LUT R11, R21, 0xfffffff0, RZ, 0xc0, !PT ;  /* 0xfffffff0150b7812 */ /* 0x000fe400078ec0ff */
[----:B------:R-:W-:Y:S01]  /*1450*/  IADD3 R6, P0, R196, R6, RZ ;  /* 0x00000006c4067210 */ /* 0x000fe20007f1e0ff */
[----:B------:R-:W-:Y:S01]  /*1460*/  IMAD.X R33, R0, 0x1, R7, P3 ;  /* 0x0000000100217824 */ /* 0x000fe200018e0607 */
[----:B------:R-:W-:Y:S01]  /*1470*/  IADD3 R30, P2, R196, R30, RZ ;  /* 0x0000001ec41e7210 */ /* 0x000fe20007f5e0ff */
[----:B------:R-:W-:Y:S01]  /*1480*/  IMAD.IADD R11, R170, 0x1, -R11 ;  /* 0x00000001aa0b7824 */ /* 0x000fe200078e0a0b */
[----:B------:R-:W-:Y:S01]  /*1490*/  IADD3.X R7, R0, R27, RZ, P0, !PT ;  /* 0x0000001b00077210 */ /* 0x000fe200007fe4ff */
[C---:B------:R-:W-:Y:S01]  /*14a0*/  IMAD.WIDE.U32 R174, R22.reuse, c[0x0][0x198], R32 ;  /* 0x0000660016ae7a25 */ /* 0x040fe200078e0020 */
[----:B------:R-:W-:Y:S02]  /*14b0*/  IADD3 R156, P0, R22, R5, RZ ;  /* 0x00000005169c7210 */ /* 0x000fe40007f1e0ff */
[----:B------:R-:W-:Y:S01]  /*14c0*/  LOP3.LUT R10, R177, 0x18, R196, 0xf8, !PT ;  /* 0x00000018b10a7812 */ /* 0x000fe200078ef8c4 */
[----:B------:R-:W-:Y:S01]  /*14d0*/  IMAD.X R31, R0, 0x1, R25, P2 ;  /* 0x00000001001f7824 */ /* 0x000fe200010e0619 */
[----:B------:R-:W-:Y:S01]  /*14e0*/  SHF.R.U32.HI R177, RZ, 0x3, R177 ;  /* 0x00000003ffb17819 */ /* 0x000fe200000116b1 */
[----:B------:R-:W-:Y:S01]  /*14f0*/  IMAD R5, R23, c[0x0][0x198], RZ ;  /* 0x0000660017057a24 */ /* 0x000fe200078e02ff */
[----:B------:R-:W-:Y:S01]  /*1500*/  LEA.HI R0, R17, R170, RZ, 0x5 ;  /* 0x000000aa11007211 */ /* 0x000fe200078f28ff */
[----:B------:R-:W-:Y:S01]  /*1510*/  IMAD R25, R4, c[0x0][0x1b8], RZ ;  /* 0x00006e0004197a24 */ /* 0x000fe200078e02ff */
[----:B------:R-:W-:Y:S01]  /*1520*/  LEA.HI R17, R11, R11, RZ, 0x1 ;  /* 0x0000000b0b117211 */ /* 0x000fe200078f08ff */
[----:B------:R-:W-:Y:S01]  /*1530*/  IMAD R5, R22, c[0x0][0x19c], R5 ;  /* 0x0000670016057a24 */ /* 0x000fe200078e0205 */
[----:B------:R-:W-:Y:S01]  /*1540*/  LOP3.LUT R177, R10, R177, RZ, 0x3c, !PT ;  /* 0x000000b10ab17212 */ /* 0x000fe200078e3cff */
[C---:B------:R-:W-:Y:S01]  /*1550*/  IMAD R4, R8.reuse, c[0x0][0x1bc], R25 ;  /* 0x00006f0008047a24 */ /* 0x040fe200078e0219 */
[----:B------:R-:W-:Y:S01]  /*1560*/  LEA.HI R25, R13, R22, RZ, 0x1 ;  /* 0x000000160d197211 */ /* 0x000fe200078f08ff */
[----:B------:R-:W-:Y:S01]  /*1570*/  IMAD.X R3, R23, 0x1, R3, P0 ;  /* 0x0000000117037824 */ /* 0x000fe200000e0603 */
[----:B------:R-:W-:Y:S01]  /*1580*/  SHF.R.S32.HI R13, RZ, 0x1, R17 ;  /* 0x00000001ff0d7819 */ /* 0x000fe20000011411 */
[----:B------:R-:W-:Y:S01]  /*1590*/  IMAD.WIDE.U32 R30, R8, c[0x0][0x1b8], R30 ;  /* 0x00006e00081e7a25 */ /* 0x000fe200078e001e */
[----:B------:R-:W-:-:S02]  /*15a0*/  SHF.R.S32.HI R10, RZ, 0x1f, R17 ;  /* 0x0000001fff0a7819 */ /* 0x000fc40000011411 */
[----:B------:R-:W-:Y:S01]  /*15b0*/  IADD3 R173, R175, R5, RZ ;  /* 0x00000005afad7210 */ /* 0x000fe20007ffe0ff */
[----:B------:R-:W-:Y:S01]  /*15c0*/  IMAD.IADD R5, R178, 0x1, -R9 ;  /* 0x00000001b2057824 */ /* 0x000fe200078e0a09 */
[----:B------:R-:W-:Y:S01]  /*15d0*/  LOP3.LUT R25, R25, 0x7fffffe, RZ, 0xc0, !PT ;  /* 0x07fffffe19197812 */ /* 0x000fe200078ec0ff */
[----:B------:R-:W-:Y:S01]  /*15e0*/  IMAD R159, R3, c[0x0][0x1a0], RZ ;  /* 0x00006800039f7a24 */ /* 0x000fe200078e02ff */
[----:B------:R-:W-:Y:S01]  /*15f0*/  LEA.HI R10, R10, R13, RZ, 0x2 ;  /* 0x0000000d0a0a7211 */ /* 0x000fe200078f10ff */
[----:B------:R-:W-:Y:S01]  /*1600*/  IMAD.IADD R31, R31, 0x1, R4 ;  /* 0x000000011f1f7824 */ /* 0x000fe200078e0204 */
[----:B------:R-:W-:Y:S01]  /*1610*/  SHF.R.S32.HI R27, RZ, 0x1f, R26 ;  /* 0x0000001fff1b7819 */ /* 0x000fe2000001141a */
[C---:B------:R-:W-:Y:S01]  /*1620*/  IMAD.IADD R25, R22.reuse, 0x1, -R25 ;  /* 0x0000000116197824 */ /* 0x040fe200078e0a19 */
[----:B------:R-:W-:Y:S01]  /*1630*/  ISETP.GE.AND P0, PT, R22, R5, PT ;  /* 0x000000051600720c */ /* 0x000fe20003f06270 */
[----:B------:R-:W-:Y:S01]  /*1640*/  IMAD R159, R156, c[0x0][0x1a4], R159 ;  /* 0x000069009c9f7a24 */ /* 0x000fe200078e029f */
[----:B------:R-:W-:Y:S01]  /*1650*/  SHF.R.S32.HI R24, RZ, 0x5, R0 ;  /* 0x00000005ff187819 */ /* 0x000fe20000011400 */
[----:B------:R-:W-:Y:S01]  /*1660*/  IMAD R3, R27, c[0x0][0x1a8], RZ ;  /* 0x00006a001b037a24 */ /* 0x000fe200078e02ff */
[----:B------:R-:W-:Y:S01]  /*1670*/  LOP3.LUT R10, R10, 0xfffffffc, RZ, 0xc0, !PT ;  /* 0xfffffffc0a0a7812 */ /* 0x000fe200078ec0ff */
[----:B------:R-:W-:Y:S01]  /*1680*/  IMAD.WIDE.U32 R156, R156, c[0x0][0x1a0], R30 ;  /* 0x000068009c9c7a25 */ /* 0x000fe200078e001e */
[----:B------:R-:W-:-:S02]  /*1690*/  LEA R8, R24, R25, 0x3 ;  /* 0x0000001918087211 */ /* 0x000fc400078e18ff */
[----:B------:R-:W-:Y:S01]  /*16a0*/  LOP3.LUT R25, R0, 0xffffffe0, RZ, 0xc0, !PT ;  /* 0xffffffe000197812 */ /* 0x000fe200078ec0ff */
[----:B------:R-:W-:Y:S02]  /*16b0*/  IMAD.IADD R13, R13, 0x1, -R10 ;  /* 0x000000010d0d7824 */ /* 0x000fe400078e0a0a */
[----:B------:R-:W-:Y:S02]  /*16c0*/  IMAD R0, R26, c[0x0][0x1ac], R3 ;  /* 0x00006b001a007a24 */ /* 0x000fe400078e0203 */
[----:B------:R-:W-:Y:S01]  /*16d0*/  IMAD.U32 R177, R8, 0x20, R177 ;  /* 0x0000002008b17824 */ /* 0x000fe200078e00b1 */
[----:B------:R-:W-:Y:S01]  /*16e0*/  LOP3.LUT P2, RZ, R13, 0x2, RZ, 0xc0, !PT ;  /* 0x000000020dff7812 */ /* 0x000fe2000784c0ff */
[----:B------:R-:W-:-:S03]  /*16f0*/  IMAD.WIDE.U32 R30, R26, c[0x0][0x1a8], R6 ;  /* 0x00006a001a1e7a25 */ /* 0x000fc600078e0006 */
[----:B------:R-:W-:Y:S01]  /*1700*/  SHF.L.U32 R177, R177, 0x1, RZ ;  /* 0x00000001b1b17819 */ /* 0x000fe200000006ff */
[----:B------:R-:W-:Y:S02]  /*1710*/  IMAD.MOV.U32 R3, RZ, RZ, 0x10 ;  /* 0x00000010ff037424 */ /* 0x000fe400078e00ff */
[----:B------:R-:W-:Y:S02]  /*1720*/  IMAD.IADD R33, R31, 0x1, R0 ;  /* 0x000000011f217824 */ /* 0x000fe400078e0200 */
[----:B------:R-:W-:Y:S01]  /*1730*/  IMAD.IADD R7, R170, 0x1, -R25 ;  /* 0x00000001aa077824 */ /* 0x000fe200078e0a19 */
[----:B------:R-:W-:Y:S01]  /*1740*/  SEL R0, R3, 0xfffffff0, !P2 ;  /* 0xfffffff003007807 */ /* 0x000fe20005000000 */
        /* <DEDUP_REMOVED lines=18> */
.L_x_1678:
[----:B------:R-:W-:Y:S05]  /*1870*/  BSYNC B0 ;  /* 0x0000000000007941 */ /* 0x000fea0003800000 */
.L_x_1677:
        /* <DEDUP_REMOVED lines=21> */
.L_x_1680:
[----:B------:R-:W-:Y:S05]  /*19d0*/  BSYNC B0 ;  /* 0x0000000000007941 */ /* 0x000fea0003800000 */
.L_x_1679:
        /* <DEDUP_REMOVED lines=17> */
.L_x_1682:
[----:B------:R-:W-:Y:S05]  /*1af0*/  BSYNC B0 ;  /* 0x0000000000007941 */ /* 0x000fea0003800000 */
.L_x_1681:
        /* <DEDUP_REMOVED lines=10> */
[----:B------:R-:W-:-:S04]  /*1ba0*/  IADD3 R25, P0, R174, UR9, RZ ;  /* 0x00000009ae197c10 */ /* 0x000fc8000ff1e0ff */
[----:B------:R-:W-:Y:S02]  /*1bb0*/  IADD3.X R6, R173, UR8, RZ, P0, !PT ;  /* 0x00000008ad067c10 */ /* 0x000fe400087fe4ff */
[----:B-1----:R-:W-:-:S04]  /*1bc0*/  LEA R28, P0, R25, c[0x0][0x168], 0x1 ;  /* 0x00005a00191c7a11 */ /* 0x002fc800078008ff */
[----:B------:R-:W-:-:S05]  /*1bd0*/  LEA.HI.X R29, R25, c[0x0][0x16c], R6, 0x1, P0 ;  /* 0x00005b00191d7a11 */ /* 0x000fca00000f0c06 */
[----:B------:R-:W-:Y:S01]  /*1be0*/  @!PT LDS RZ, [RZ] ;  /* 0x00000000fffff984 */ /* 0x000fe20000000800 */
[----:B------:R-:W-:Y:S01]  /*1bf0*/  @!PT LDS RZ, [RZ] ;  /* 0x00000000fffff984 */ /* 0x000fe20000000800 */
[----:B------:R-:W-:Y:S01]  /*1c00*/  @!PT LDS RZ, [RZ] ;  /* 0x00000000fffff984 */ /* 0x000fe20000000800 */
[----:B------:R1:W-:Y:S04]  /*1c10*/  LDGSTS.E.BYPASS.LTC128B.128 [R177+0x1800], [R28.64] ;  /* 0x018000001cb17fae */ /* 0x0003e8000b901d4a */
.L_x_1684:
[----:B------:R-:W-:Y:S05]  /*1c20*/  BSYNC B0 ;  /* 0x0000000000007941 */ /* 0x000fea0003800000 */
.L_x_1683:
        /* <DEDUP_REMOVED lines=11> */
[----:B-1----:R-:W-:-:S04]  /*1ce0*/  LEA R28, P0, R10, c[0x0][0x168], 0x1 ;  /* 0x00005a000a1c7a11 */ /* 0x002fc800078008ff */
[----:B------:R-:W-:-:S05]  /*1cf0*/  LEA.HI.X R29, R10, c[0x0][0x16c], R25, 0x1, P0 ;  /* 0x00005b000a1d7a11 */ /* 0x000fca00000f0c19 */
[----:B------:R-:W-:Y:S01]  /*1d00*/  @!PT LDS RZ, [RZ] ;  /* 0x00000000fffff984 */ /* 0x000fe20000000800 */
[----:B------:R-:W-:Y:S01]  /*1d10*/  @!PT LDS RZ, [RZ] ;  /* 0x00000000fffff984 */ /* 0x000fe20000000800 */
[----:B------:R-:W-:Y:S01]  /*1d20*/  @!PT LDS RZ, [RZ] ;  /* 0x00000000fffff984 */ /* 0x000fe20000000800 */
[----:B------:R1:W-:Y:S04]  /*1d30*/  LDGSTS.E.BYPASS.LTC128B.128 [R177+0x2000], [R28.64] ;  /* 0x020000001cb17fae */ /* 0x0003e8000b901d4a */
.L_x_1686:
[----:B------:R-:W-:Y:S05]  /*1d40*/  BSYNC B0 ;  /* 0x0000000000007941 */ /* 0x000fea0003800000 */
.L_x_1685:
        /* <DEDUP_REMOVED lines=8> */
[----:B------:R-:W-:Y:S01]  /*1dd0*/  ULDC UR4, c[0x0][0x19c] ;  /* 0x0000670000047ab9 */ /* 0x000fe20000000800 */
[----:B------:R-:W-:Y:S01]  /*1de0*/  IMAD.MOV.U32 R175, RZ, RZ, R173 ;  /* 0x000000ffffaf7224 */ /* 0x000fe200078e00ad */
[----:B------:R-:W-:-:S03]  /*1df0*/  UIMAD UR4, UR4, 0x60, URZ ;  /* 0x00000060040478a4 */ /* 0x000fc6000f8e023f */
[----:B----4-:R-:W-:-:S05]  /*1e00*/  IMAD.WIDE.U32 R30, R6, 0x60, R174 ;  /* 0x00000060061e7825 */ /* 0x010fca00078e00ae */
[----:B------:R-:W-:Y:S02]  /*1e10*/  IADD3 R6, R31, UR4, RZ ;  /* 0x000000041f067c10 */ /* 0x000fe4000fffe0ff */
[----:B-1----:R-:W-:-:S04]  /*1e20*/  LEA R28, P0, R30, c[0x0][0x168], 0x1 ;  /* 0x00005a001e1c7a11 */ /* 0x002fc800078008ff */
[----:B------:R-:W-:-:S05]  /*1e30*/  LEA.HI.X R29, R30, c[0x0][0x16c], R6, 0x1, P0 ;  /* 0x00005b001e1d7a11 */ /* 0x000fca00000f0c06 */
[----:B------:R-:W-:Y:S01]  /*1e40*/  @!PT LDS RZ, [RZ] ;  /* 0x00000000fffff984 */ /* 0x000fe20000000800 */
[----:B------:R-:W-:Y:S01]  /*1e50*/  @!PT LDS RZ, [RZ] ;  /* 0x00000000fffff984 */ /* 0x000fe20000000800 */
[----:B------:R-:W-:Y:S01]  /*1e60*/  @!PT LDS RZ, [RZ] ;  /* 0x00000000fffff984 */ /* 0x000fe20000000800 */
[----:B------:R1:W-:Y:S04]  /*1e70*/  LDGSTS.E.BYPASS.LTC128B.128 [R177+0x2800], [R28.64] ;  /* 0x028000001cb17fae */ /* 0x0003e8000b901d4a */
.L_x_1688:
[----:B------:R-:W-:Y:S05]  /*1e80*/  BSYNC B0 ;  /* 0x0000000000007941 */ /* 0x000fea0003800000 */
.L_x_1687:
        /* <DEDUP_REMOVED lines=17> */
.L_x_1690:
[----:B------:R-:W-:Y:S05]  /*1fa0*/  BSYNC B0 ;  /* 0x0000000000007941 */ /* 0x000fea0003800000 */
.L_x_1689:
        /* <DEDUP_REMOVED lines=19> */
.L_x_1692:
[----:B------:R-:W-:Y:S05]  /*20e0*/  BSYNC B0 ;  /* 0x0000000000007941 */ /* 0x000fea0003800000 */
.L_x_1691:
        /* <DEDUP_REMOVED lines=19> */
.L_x_1694:
[----:B------:R-:W-:Y:S05]  /*2220*/  BSYNC B0 ;  /* 0x0000000000007941 */ /* 0x000fea0003800000 */
.L_x_1693:
        /* <DEDUP_REMOVED lines=19> */
.L_x_1696:
[----:B------:R-:W-:Y:S05]  /*2360*/  BSYNC B0 ;  /* 0x0000000000007941 */ /* 0x000fea0003800000 */
.L_x_1695:
[----:B------:R-:W-:Y:S01]  /*2370*/  SHF.R.S32.HI R18, RZ, 0x1f, R19 ;  /* 0x0000001fff127819 */ /* 0x000fe20000011413 */
[----:B------:R-:W-:Y:S01]  /*2380*/  IMAD.WIDE.U32 R26, R19, c[0x0][0x320], R26 ;  /* 0x0000c800131a7a25 */ /* 0x000fe200078e001a */
[----:B------:R-:W0:Y:S03]  /*2390*/  LDGDEPBAR ;  /* 0x00000000000079af */ /* 0x000e260000000000 */
[----:B------:R-:W-:Y:S01]  /*23a0*/  IMAD R18, R18, c[0x0][0x320], RZ ;  /* 0x0000c80012127a24 */ /* 0x000fe200078e02ff */
[----:B-1----:R-:W-:-:S03]  /*23b0*/  LEA R28, P0, R26, c[0x0][0x318], 0x2 ;  /* 0x0000c6001a1c7a11 */ /* 0x002fc600078010ff */
        /* <DEDUP_REMOVED lines=8> */
[----:B------:R-:W-:Y:S01]  /*2440*/  LOP3.LUT R17, R2, 0xfffffff8, RZ, 0xc0, !PT ;  /* 0xfffffff802117812 */ /* 0x000fe200078ec0ff */
[----:B------:R-:W-:Y:S01]  /*2450*/  IMAD.IADD R18, R11, 0x1, -R18 ;  /* 0x000000010b127824 */ /* 0x000fe200078e0a12 */
[----:B------:R-:W-:Y:S01]  /*2460*/  LEA.HI R11, R20, R11, RZ, 0x3 ;  /* 0x0000000b140b7211 */ /* 0x000fe200078f18ff */
[----:B------:R-:W5:Y:S01]  /*2470*/  MUFU.RCP R2, c[0x0][0x238] ;  /* 0x00008e0000027b08 */ /* 0x000f620000001000 */
[----:B------:R-:W-:Y:S01]  /*2480*/  SHF.R.S32.HI R26, RZ, 0x1f, R7 ;  /* 0x0000001fff1a7819 */ /* 0x000fe20000011407 */
[----:B------:R-:W-:Y:S01]  /*2490*/  IMAD.IADD R20, R170, 0x1, -R17 ;  /* 0x00000001aa147824 */ /* 0x000fe200078e0a11 */
[----:B------:R-:W-:Y:S01]  /*24a0*/  ISETP.GE.AND P2, PT, R22, R5, PT ;  /* 0x000000051600720c */ /* 0x000fe20003f46270 */
[----:B------:R-:W-:Y:S01]  /*24b0*/  BAR.SYNC.DEFER_BLOCKING 0x0 ;  /* 0x0000000000007b1d */ /* 0x000fe20000010000 */
[----:B------:R-:W-:Y:S01]  /*24c0*/  LEA.HI R7, R26, R7, RZ, 0x2 ;  /* 0x000000071a077211 */ /* 0x000fe200078f10ff */
[----:B------:R-:W-:Y:S01]  /*24d0*/  IMAD R26, R24, 0x10, R9 ;  /* 0x00000010181a7824 */ /* 0x000fe200078e0209 */
[----:B------:R-:W-:Y:S01]  /*24e0*/  SHF.R.S32.HI R22, RZ, 0x4, R21 ;  /* 0x00000004ff167819 */ /* 0x000fe20000011415 */
[----:B------:R-:W-:Y:S01]  /*24f0*/  IMAD.SHL.U32 R11, R11, 0x20, RZ ;  /* 0x000000200b0b7824 */ /* 0x000fe200078e00ff */
[----:B------:R-:W-:Y:S01]  /*2500*/  LEA.HI R9, R20, R20, RZ, 0x1 ;  /* 0x0000001414097211 */ /* 0x000fe200078f08ff */
[----:B------:R-:W-:Y:S01]  /*2510*/  IMAD.SHL.U32 R15, R15, 0x8, RZ ;  /* 0x000000080f0f7824 */ /* 0x000fe200078e00ff */
[----:B------:R-:W-:Y:S01]  /*2520*/  LEA.HI R21, R21, R22, RZ, 0x1 ;  /* 0x0000001615157211 */ /* 0x000fe200078f08ff */
[----:B------:R-:W-:Y:S01]  /*2530*/  IMAD.SHL.U32 R170, R170, 0x2, RZ ;  /* 0x00000002aaaa7824 */ /* 0x000fe200078e00ff */
[----:B------:R-:W-:Y:S01]  /*2540*/  LOP3.LUT R17, R9, 0x7fffffe, RZ, 0xc0, !PT ;  /* 0x07fffffe09117812 */ /* 0x000fe200078ec0ff */
[----:B------:R-:W-:Y:S01]  /*2550*/  BSSY B0, `(.L_x_1697) ;  /* 0x0000031000007945 */ /* 0x000fe20003800000 */
[----:B------:R-:W-:-:S02]  /*2560*/  LOP3.LUT R11, R11, 0xffffff00, RZ, 0xc0, !PT ;  /* 0xffffff000b0b7812 */ /* 0x000fc400078ec0ff */
[----:B------:R-:W-:Y:S01]  /*2570*/  LOP3.LUT R21, R21, 0xfffffffe, RZ, 0xc0, !PT ;  /* 0xfffffffe15157812 */ /* 0x000fe200078ec0ff */
[----:B------:R-:W-:Y:S01]  /*2580*/  IMAD.IADD R20, R20, 0x1, -R17 ;  /* 0x0000000114147824 */ /* 0x000fe200078e0a11 */
[----:B------:R-:W-:Y:S01]  /*2590*/  SHF.R.S32.HI R9, RZ, 0x1, R9 ;  /* 0x00000001ff097819 */ /* 0x000fe20000011409 */
[----:B------:R-:W-:Y:S01]  /*25a0*/  IMAD R17, R24, 0x200, R11 ;  /* 0x0000020018117824 */ /* 0x000fe200078e020b */
[----:B------:R-:W-:Y:S01]  /*25b0*/  SHF.R.S32.HI R7, RZ, 0x2, R7 ;  /* 0x00000002ff077819 */ /* 0x000fe20000011407 */
[----:B------:R-:W-:Y:S01]  /*25c0*/  IMAD.IADD R21, R22, 0x1, -R21 ;  /* 0x0000000116157824 */ /* 0x000fe200078e0a15 */
[----:B------:R-:W-:Y:S01]  /*25d0*/  LOP3.LUT P3, RZ, R9, 0x2, RZ, 0xc0, !PT ;  /* 0x0000000209ff7812 */ /* 0x000fe2000786c0ff */
[----:B------:R-:W-:Y:S01]  /*25e0*/  IMAD R160, R18, 0x20, R11 ;  /* 0x0000002012a07824 */ /* 0x000fe200078e020b */
[----:B------:R-:W-:Y:S01]  /*25f0*/  IADD3 R7, R26, 0x1, R7 ;  /* 0x000000011a077810 */ /* 0x000fe20007ffe007 */
[----:B------:R-:W-:Y:S01]  /*2600*/  IMAD R17, R18, 0x20, R17 ;  /* 0x0000002012117824 */ /* 0x000fe200078e0211 */
[----:B------:R-:W-:Y:S01]  /*2610*/  LOP3.LUT R18, R13, 0xc0, RZ, 0xc0, !PT ;  /* 0x000000c00d127812 */ /* 0x000fe200078ec0ff */
[----:B------:R-:W-:Y:S01]  /*2620*/  IMAD.SHL.U32 R13, R21, 0x8, RZ ;  /* 0x00000008150d7824 */ /* 0x000fe200078e00ff */
[----:B------:R1:W-:Y:S01]  /*2630*/  @P2 STS [R177+0x5000], RZ ;  /* 0x005000ffb1002388 */ /* 0x0003e20000000800 */
[----:B------:R-:W-:Y:S01]  /*2640*/  IMAD.SHL.U32 R11, R9, 0x40, RZ ;  /* 0x00000040090b7824 */ /* 0x000fe200078e00ff */
[----:B------:R-:W-:Y:S01]  /*2650*/  LEA R206, P0, R156, c[0x0][0x170], 0x1 ;  /* 0x00005c009cce7a11 */ /* 0x000fe200078008ff */
[----:B------:R-:W-:Y:S01]  /*2660*/  IMAD R20, R21, 0x8, R20 ;  /* 0x0000000815147824 */ /* 0x000fe200078e0214 */
[----:B------:R1:W-:Y:S01]  /*2670*/  @P2 STS [R177+0x5004], RZ ;  /* 0x005004ffb1002388 */ /* 0x0003e20000000800 */
[----:B------:R-:W-:-:S02]  /*2680*/  LOP3.LUT R13, R18, 0x8, R13, 0xf8, !PT ;  /* 0x00000008120d7812 */ /* 0x000fc400078ef80d */
[----:B------:R-:W-:Y:S01]  /*2690*/  SHF.R.U32.HI R18, RZ, 0x3, R18 ;  /* 0x00000003ff127819 */ /* 0x000fe20000011612 */
[----:B------:R1:W-:Y:S01]  /*26a0*/  @P2 STS.64 [R177+0x5008], RZ ;  /* 0x005008ffb1002388 */ /* 0x0003e20000000a00 */
[----:B------:R-:W-:Y:S02]  /*26b0*/  LOP3.LUT R22, R11, 0xc0, RZ, 0xc0, !PT ;  /* 0x000000c00b167812 */ /* 0x000fe400078ec0ff */
[----:B------:R-:W-:Y:S02]  /*26c0*/  LOP3.LUT R13, R13, R18, RZ, 0x3c, !PT ;  /* 0x000000120d0d7212 */ /* 0x000fe400078e3cff */
[----:B------:R-:W-:Y:S02]  /*26d0*/  LOP3.LUT R15, R22, 0x8, R15, 0xf8, !PT ;  /* 0x00000008160f7812 */ /* 0x000fe400078ef80f */
[----:B------:R-:W-:Y:S01]  /*26e0*/  SHF.R.U32.HI R22, RZ, 0x3, R22 ;  /* 0x00000003ff167819 */ /* 0x000fe20000011616 */
[C---:B------:R-:W-:Y:S01]  /*26f0*/  IMAD.IADD R151, R13.reuse, 0x1, R17 ;  /* 0x000000010d977824 */ /* 0x040fe200078e0211 */
[----:B------:R-:W-:Y:S01]  /*2700*/  IADD3 R7, R148, R7, -R178 ;  /* 0x0000000794077210 */ /* 0x000fe20007ffe8b2 */
[----:B------:R-:W-:Y:S01]  /*2710*/  IMAD.IADD R160, R13, 0x1, R160 ;  /* 0x000000010da07824 */ /* 0x000fe200078e02a0 */
[----:B------:R-:W-:Y:S01]  /*2720*/  LOP3.LUT R15, R15, R22, RZ, 0x3c, !PT ;  /* 0x000000160f0f7212 */ /* 0x000fe200078e3cff */
[----:B------:R-:W-:Y:S01]  /*2730*/  IMAD.SHL.U32 R151, R151, 0x2, RZ ;  /* 0x0000000297977824 */ /* 0x000fe200078e00ff */
[----:B------:R-:W-:-:S02]  /*2740*/  LOP3.LUT R170, R170, 0x6, RZ, 0xc0, !PT ;  /* 0x00000006aaaa7812 */ /* 0x000fc400078ec0ff */
[----:B------:R-:W-:Y:S01]  /*2750*/  LEA.HI.X R207, R156, c[0x0][0x174], R159, 0x1, P0 ;  /* 0x00005d009ccf7a11 */ /* 0x000fe200000f0c9f */
[----:B------:R-:W-:Y:S01]  /*2760*/  IMAD.U32 R149, R20, 0x20, R15 ;  /* 0x0000002014957824 */ /* 0x000fe200078e000f */
[----:B------:R-:W-:Y:S01]  /*2770*/  IADD3 R195, R7, c[0x0][0x2e8], RZ ;  /* 0x0000ba0007c37a10 */ /* 0x000fe20007ffe0ff */
[----:B------:R-:W-:Y:S01]  /*2780*/  IMAD R150, R0, 0x2, R151 ;  /* 0x0000000200967824 */ /* 0x000fe200078e0297 */
[----:B------:R-:W-:Y:S01]  /*2790*/  SEL R3, R3, 0xfffffff0, !P3 ;  /* 0xfffffff003037807 */ /* 0x000fe20005800000 */
[----:B-----5:R-:W-:-:S04]  /*27a0*/  FMUL.FTZ R2, R19, R2 ;  /* 0x0000000213027220 */ /* 0x020fc80000410000 */
[----:B------:R1:W2:Y:S01]  /*27b0*/  R2UR UR4, R2 ;  /* 0x00000000020473c2 */ /* 0x0002a200000e0000 */
        /* <DEDUP_REMOVED lines=10> */
.L_x_1698:
[----:B------:R-:W-:Y:S05]  /*2860*/  BSYNC B0 ;  /* 0x0000000000007941 */ /* 0x000fea0003800000 */
.L_x_1697:
        /* <DEDUP_REMOVED lines=12> */
[----:B-1----:R-:W-:-:S03]  /*2930*/  IMAD.U32 R2, RZ, RZ, UR7 ;  /* 0x00000007ff027e24 */ /* 0x002fc6000f8e00ff */
[----:B------:R-:W-:-:S04]  /*2940*/  LEA R18, P0, R7, R206, 0x1 ;  /* 0x000000ce07127211 */ /* 0x000fc800078008ff */
[----:B------:R-:W-:-:S05]  /*2950*/  LEA.HI.X R19, R4, R207, R2, 0x1, P0 ;  /* 0x000000cf04137211 */ /* 0x000fca00000f0c02 */
[----:B------:R-:W-:Y:S01]  /*2960*/  @!PT LDS RZ, [RZ] ;  /* 0x00000000fffff984 */ /* 0x000fe20000000800 */
[----:B------:R-:W-:Y:S01]  /*2970*/  @!PT LDS RZ, [RZ] ;  /* 0x00000000fffff984 */ /* 0x000fe20000000800 */
[----:B------:R-:W-:Y:S01]  /*2980*/  @!PT LDS RZ, [RZ] ;  /* 0x00000000fffff984 */ /* 0x000fe20000000800 */
[----:B------:R1:W-:Y:S04]  /*2990*/  LDGSTS.E.BYPASS.LTC128B.128 [R177+0x5800], [R18.64] ;  /* 0x0580000012b17fae */ /* 0x0003e8000b901d4a */
.L_x_1700:
[----:B------:R-:W-:Y:S05]  /*29a0*/  BSYNC B0 ;  /* 0x0000000000007941 */ /* 0x000fea0003800000 */
.L_x_1699:
        /* <DEDUP_REMOVED lines=15> */
.L_x_1702:
[----:B------:R-:W-:Y:S05]  /*2aa0*/  BSYNC B0 ;  /* 0x0000000000007941 */ /* 0x000fea0003800000 */
.L_x_1701:
[----:B------:R-:W-:Y:S01]  /*2ab0*/  ISETP.GE.AND P0, PT, R14, R5, PT ;  /* 0x000000050e00720c */ /* 0x000fe20003f06270 */
[----:B------:R-:W-:-:S12]  /*2ac0*/  BSSY B0, `(.L_x_1703) ;  /* 0x000000f000007945 */ /* 0x000fd80003800000 */
[----:B------:R1:W-:Y:S01]  /*2ad0*/  @P0 STS.128 [R177+0x6800], RZ ;  /* 0x006800ffb1000388 */ /* 0x0003e20000000c00 */
[----:B------:R-:W-:Y:S05]  /*2ae0*/  @P0 BRA `(.L_x_1704) ;  /* 0x000000c000000947 */ /* 0x000fea0003800000 */
[----:B------:R-:W-:-:S13]  /*2af0*/  ISETP.GE.AND P0, PT, R196, c[0x0][0x220], PT ;  /* 0x00008800c4007a0c */ /* 0x000fda0003f06270 */
[----:B------:R1:W-:Y:S01]  /*2b00*/  @P0 STS.128 [R177+0x6800], RZ ;  /* 0x006800ffb1000388 */ /* 0x0003e20000000c00 */
[----:B------:R-:W-:Y:S05]  /*2b10*/  @P0 BRA `(.L_x_1704) ;  /* 0x0000009000000947 */ /* 0x000fea0003800000 */
[----:B-1----:R-:W-:Y:S01]  /*2b20*/  MOV R2, c[0x0][0x1a0] ;  /* 0x0000680000027a02 */ /* 0x002fe20000000f00 */
        /* <DEDUP_REMOVED lines=8> */
.L_x_1704:
[----:B------:R-:W-:Y:S05]  /*2bb0*/  BSYNC B0 ;  /* 0x0000000000007941 */ /* 0x000fea0003800000 */
.L_x_1703:
        /* <DEDUP_REMOVED lines=15> */
.L_x_1706:
[----:B------:R-:W-:Y:S05]  /*2cb0*/  BSYNC B0 ;  /* 0x0000000000007941 */ /* 0x000fea0003800000 */
.L_x_1705:
        /* <DEDUP_REMOVED lines=16> */
.L_x_1708:
[----:B------:R-:W-:Y:S05]  /*2dc0*/  BSYNC B0 ;  /* 0x0000000000007941 */ /* 0x000fea0003800000 */
.L_x_1707:
        /* <DEDUP_REMOVED lines=16> */
.L_x_1710:
[----:B------:R-:W-:Y:S05]  /*2ed0*/  BSYNC B0 ;  /* 0x0000000000007941 */ /* 0x000fea0003800000 */
.L_x_1709:
        /* <DEDUP_REMOVED lines=16> */
.L_x_1712:
[----:B------:R-:W-:Y:S05]  /*2fe0*/  BSYNC B0 ;  /* 0x0000000000007941 */ /* 0x000fea0003800000 */
.L_x_1711:
        /* <DEDUP_REMOVED lines=11> */
[----:B----4-:R-:W-:Y:S01]  /*30a0*/  LDSM.16.M88.4 R28, [R150] ;  /* 0x00000000961c783b */ /* 0x010fe20000000200 */
[----:B------:R-:W-:Y:S01]  /*30b0*/  I2F R190, R193 ;  /* 0x000000c100be7306 */ /* 0x000fe20000201400 */
[C---:B------:R-:W-:Y:S02]  /*30c0*/  IADD3 R183, R163.reuse, 0x18, RZ ;  /* 0x00000018a3b77810 */ /* 0x040fe40007ffe0ff */
[----:B------:R-:W4:Y:S01]  /*30d0*/  LDSM.16.M88.4 R144, [R215+0x1000] ;  /* 0x00100000d790783b */ /* 0x000f220000000200 */
[C---:B------:R-:W-:Y:S02]  /*30e0*/  IADD3 R187, R163.reuse, 0x10, RZ ;  /* 0x00000010a3bb7810 */ /* 0x040fe40007ffe0ff */
[C---:B------:R-:W-:Y:S01]  /*30f0*/  IADD3 R185, R163.reuse, 0x11, RZ ;  /* 0x00000011a3b97810 */ /* 0x040fe20007ffe0ff */
[----:B------:R-:W3:Y:S01]  /*3100*/  LDSM.16.M88.4 R140, [R215+0x1400] ;  /* 0x00140000d78c783b */ /* 0x000ee20000000200 */
[----:B------:R-:W-:Y:S01]  /*3110*/  I2F R188, R191 ;  /* 0x000000bf00bc7306 */ /* 0x000fe20000201400 */
[----:B------:R-:W-:-:S02]  /*3120*/  IADD3 R203, R163, 0x21, RZ ;  /* 0x00000021a3cb7810 */ /* 0x000fc40007ffe0ff */
[----:B------:R-:W2:Y:S01]  /*3130*/  LDSM.16.M88.4 R104, [R149+0x1c00] ;  /* 0x001c00009568783b */ /* 0x000ea20000000200 */
[C---:B------:R-:W-:Y:S02]  /*3140*/  IADD3 R181, R163.reuse, 0x19, RZ ;  /* 0x00000019a3b57810 */ /* 0x040fe40007ffe0ff */
[C---:B------:R-:W-:Y:S01]  /*3150*/  IADD3 R201, R163.reuse, 0x20, RZ ;  /* 0x00000020a3c97810 */ /* 0x040fe20007ffe0ff */
[----:B------:R-:W2:Y:S01]  /*3160*/  LDSM.16.M88.4 R112, [R149+0x1800] ;  /* 0x001800009570783b */ /* 0x000ea20000000200 */
[----:B------:R-:W-:Y:S01]  /*3170*/  I2F R171, R193 ;  /* 0x000000c100ab7306 */ /* 0x000fe20000201400 */
[C---:B------:R-:W-:Y:S02]  /*3180*/  IADD3 R213, R163.reuse, 0x51, RZ ;  /* 0x00000051a3d57810 */ /* 0x040fe40007ffe0ff */
[----:B------:R-:W-:Y:S01]  /*3190*/  LDSM.16.M88.4 R136, [R215+0x1800] ;  /* 0x00180000d788783b */ /* 0x000fe20000000200 */
[C---:B------:R-:W-:Y:S02]  /*31a0*/  IADD3 R205, R163.reuse, 0x28, RZ ;  /* 0x00000028a3cd7810 */ /* 0x040fe40007ffe0ff */
[C---:B------:R-:W-:Y:S01]  /*31b0*/  IADD3 R211, R163.reuse, 0x50, RZ ;  /* 0x00000050a3d37810 */ /* 0x040fe20007ffe0ff */
[----:B------:R-:W-:Y:S01]  /*31c0*/  LDSM.16.M88.4 R88, [R149+0x2400] ;  /* 0x002400009558783b */ /* 0x000fe20000000200 */
[----:B------:R-:W-:Y:S01]  /*31d0*/  I2F R186, R189 ;  /* 0x000000bd00ba7306 */ /* 0x000fe20000201400 */
[----:B------:R-:W-:-:S02]  /*31e0*/  IADD3 R223, R163, 0x60, RZ ;  /* 0x00000060a3df7810 */ /* 0x000fc40007ffe0ff */
[----:B------:R-:W-:Y:S01]  /*31f0*/  LDSM.16.M88.4 R96, [R149+0x2000] ;  /* 0x002000009560783b */ /* 0x000fe20000000200 */
[C---:B------:R-:W-:Y:S02]  /*3200*/  IADD3 R217, R163.reuse, 0x58, RZ ;  /* 0x00000058a3d97810 */ /* 0x040fe40007ffe0ff */
[C---:B------:R-:W-:Y:S01]  /*3210*/  IADD3 R221, R163.reuse, 0x59, RZ ;  /* 0x00000059a3dd7810 */ /* 0x040fe20007ffe0ff */
[----:B-1----:R-:W-:Y:S01]  /*3220*/  HMMA.16816.F32.BF16 R132, R4, R128, RZ ;  /* 0x000000800484723c */ /* 0x002fe200000418ff */
[----:B------:R-:W-:Y:S01]  /*3230*/  LDSM.16.M88.4 R80, [R149+0x2800] ;  /* 0x002800009550783b */ /* 0x000fe20000000200 */
[----:B------:R-:W-:Y:S01]  /*3240*/  I2F R167, R189 ;  /* 0x000000bd00a77306 */ /* 0x000fe20000201400 */
[C---:B------:R-:W-:Y:S02]  /*3250*/  IADD3 R233, R163.reuse, 0x69, RZ ;  /* 0x00000069a3e97810 */ /* 0x040fe40007ffe0ff */
[----:B------:R-:W-:Y:S01]  /*3260*/  LDSM.16.M88.4 R72, [R149+0x2c00] ;  /* 0x002c00009548783b */ /* 0x000fe20000000200 */
[----:B------:R-:W-:-:S02]  /*3270*/  IADD3 R227, R163, 0x61, RZ ;  /* 0x00000061a3e37810 */ /* 0x000fc40007ffe0ff */
[C---:B------:R-:W-:Y:S01]  /*3280*/  HMMA.16816.F32.BF16 R128, R4.reuse, R130, RZ ;  /* 0x000000820480723c */ /* 0x040fe200000418ff */
[----:B------:R-:W-:Y:S01]  /*3290*/  LDSM.16.M88.4 R64, [R149+0x3000] ;  /* 0x003000009540783b */ /* 0x000fe20000000200 */
[----:B------:R-:W-:Y:S01]  /*32a0*/  I2F R169, R191 ;  /* 0x000000bf00a97306 */ /* 0x000fe20000201400 */
[C---:B------:R-:W-:Y:S02]  /*32b0*/  IADD3 R229, R163.reuse, 0x68, RZ ;  /* 0x00000068a3e57810 */ /* 0x040fe40007ffe0ff */
[----:B------:R-:W-:Y:S01]  /*32c0*/  LDSM.16.M88.4 R56, [R149+0x3400] ;  /* 0x003400009538783b */ /* 0x000fe20000000200 */
[C---:B------:R-:W-:Y:S02]  /*32d0*/  IADD3 R235, R163.reuse, 0x71, RZ ;  /* 0x00000071a3eb7810 */ /* 0x040fe40007ffe0ff */
[----:B-----5:R-:W-:Y:S01]  /*32e0*/  HMMA.16816.F32.BF16 R124, R4, R120, RZ ;  /* 0x00000078047c723c */ /* 0x020fe200000418ff */
[----:B------:R-:W-:Y:S01]  /*32f0*/  LDSM.16.M88.4 R48, [R149+0x3800] ;  /* 0x003800009530783b */ /* 0x000fe20000000200 */
[----:B------:R-:W-:Y:S01]  /*3300*/  I2F R180, R183 ;  /* 0x000000b700b47306 */ /* 0x000fe20000201400 */
[----:B------:R-:W-:-:S02]  /*3310*/  IADD3 R237, R163, 0x79, RZ ;  /* 0x00000079a3ed7810 */ /* 0x000fc40007ffe0ff */
[----:B------:R-:W-:Y:S01]  /*3320*/  LDSM.16.M88.4 R40, [R149+0x3c00] ;  /* 0x003c00009528783b */ /* 0x000fe20000000200 */
[C---:B------:R-:W-:Y:S02]  /*3330*/  IADD3 R241, R163.reuse, 0x80, RZ ;  /* 0x00000080a3f17810 */ /* 0x040fe40007ffe0ff */
[C---:B----4-:R-:W-:Y:S01]  /*3340*/  HMMA.16816.F32.BF16 R132, R28.reuse, R144, R132 ;  /* 0x000000901c84723c */ /* 0x050fe20000041884 */
[----:B------:R-:W-:Y:S01]  /*3350*/  LDSM.16.M88.4 R32, [R149+0x4000] ;  /* 0x004000009520783b */ /* 0x000fe20000000200 */
[----:B------:R-:W-:Y:S03]  /*3360*/  I2F R164, R183 ;  /* 0x000000b700a47306 */ /* 0x000fe60000201400 */
[----:B------:R-:W-:Y:S03]  /*3370*/  LDSM.16.M88.4 R152, [R149+0x4c00] ;  /* 0x004c00009598783b */ /* 0x000fe60000000200 */
[C---:B------:R-:W-:Y:S01]  /*3380*/  HMMA.16816.F32.BF16 R128, R28.reuse, R146, R128 ;  /* 0x000000921c80723c */ /* 0x040fe20000041880 */
[----:B------:R-:W1:Y:S01]  /*3390*/  LDSM.16.M88.4 R144, [R215+0x1c00] ;  /* 0x001c0000d790783b */ /* 0x000e620000000200 */
[----:B------:R-:W-:Y:S03]  /*33a0*/  I2F R184, R187 ;  /* 0x000000bb00b87306 */ /* 0x000fe60000201400 */
[----:B------:R-:W-:Y:S03]  /*33b0*/  LDSM.16.M88.4 R20, [R149+0x4400] ;  /* 0x004400009514783b */ /* 0x000fe60000000200 */
[----:B---3--:R-:W-:Y:S01]  /*33c0*/  HMMA.16816.F32.BF16 R124, R28, R140, R124 ;  /* 0x0000008c1c7c723c */ /* 0x008fe2000004187c */
[----:B------:R-:W-:Y:S01]  /*33d0*/  LDSM.16.M88.4 R12, [R149+0x4800] ;  /* 0x00480000950c783b */ /* 0x000fe20000000200 */
[----:B------:R-:W-:Y:S03]  /*33e0*/  I2F R166, R187 ;  /* 0x000000bb00a67306 */ /* 0x000fe60000201400 */
[----:B------:R-:W0:Y:S02]  /*33f0*/  LDGDEPBAR ;  /* 0x00000000000079af */ /* 0x000e240000000000 */
[----:B------:R-:W-:Y:S01]  /*3400*/  IADD3 R141, R163, 0x78, RZ ;  /* 0x00000078a38d7810 */ /* 0x000fe20007ffe0ff */
[----:B--2---:R-:W-:Y:S01]  /*3410*/  HMMA.16816.F32.BF16 R108, R4, R104, RZ ;  /* 0x00000068046c723c */ /* 0x004fe200000418ff */
[----:B------:R-:W-:Y:S01]  /*3420*/  FMUL.FTZ R134, R134, c[0x0][0x2ec] ;  /* 0x0000bb0086867a20 */ /* 0x000fe20000410000 */
[----:B------:R-:W-:Y:S01]  /*3430*/  I2F R182, R185 ;  /* 0x000000b900b67306 */ /* 0x000fe20000201400 */
[----:B------:R-:W-:-:S02]  /*3440*/  FMUL.FTZ R133, R133, c[0x0][0x2ec] ;  /* 0x0000bb0085857a20 */ /* 0x000fc40000410000 */
[----:B------:R-:W-:Y:S02]  /*3450*/  FMUL.FTZ R240, R135, c[0x0][0x2ec] ;  /* 0x0000bb0087f07a20 */ /* 0x000fe40000410000 */
[----:B------:R-:W-:Y:S01]  /*3460*/  FMUL.FTZ R132, R132, c[0x0][0x2ec] ;  /* 0x0000bb0084847a20 */ /* 0x000fe20000410000 */
[----:B------:R-:W-:Y:S01]  /*3470*/  HMMA.16816.F32.BF16 R104, R4, R106, RZ ;  /* 0x0000006a0468723c */ /* 0x000fe200000418ff */
[----:B------:R-:W-:Y:S01]  /*3480*/  FMUL.FTZ R129, R129, c[0x0][0x2ec] ;  /* 0x0000bb0081817a20 */ /* 0x000fe20000410000 */
[----:B------:R-:W-:Y:S01]  /*3490*/  MUFU.TANH R134, R134 ;  /* 0x0000008600867308 */ /* 0x000fe20000002400 */
[----:B------:R-:W-:Y:S02]  /*34a0*/  FMUL.FTZ R128, R128, c[0x0][0x2ec] ;  /* 0x0000bb0080807a20 */ /* 0x000fe40000410000 */
[----:B------:R-:W-:-:S03]  /*34b0*/  FMUL.FTZ R130, R130, c[0x0][0x2ec] ;  /* 0x0000bb0082827a20 */ /* 0x000fc60000410000 */
[----:B------:R-:W-:Y:S01]  /*34c0*/  HMMA.16816.F32.BF16 R116, R4, R112, RZ ;  /* 0x000000700474723c */ /* 0x000fe200000418ff */
[----:B------:R-:W-:Y:S01]  /*34d0*/  FMUL.FTZ R124, R124, c[0x0][0x2ec] ;  /* 0x0000bb007c7c7a20 */ /* 0x000fe20000410000 */
[----:B------:R-:W-:Y:S01]  /*34e0*/  MUFU.TANH R133, R133 ;  /* 0x0000008500857308 */ /* 0x000fe20000002400 */
[----:B------:R-:W-:Y:S02]  /*34f0*/  FMUL.FTZ R125, R125, c[0x0][0x2ec] ;  /* 0x0000bb007d7d7a20 */ /* 0x000fe40000410000 */
[----:B------:R-:W-:-:S03]  /*3500*/  FMUL.FTZ R242, R127, c[0x0][0x2ec] ;  /* 0x0000bb007ff27a20 */ /* 0x000fc60000410000 */
[----:B------:R-:W-:Y:S02]  /*3510*/  HMMA.16816.F32.BF16 R112, R4, R114, RZ ;  /* 0x000000720470723c */ /* 0x000fe400000418ff */
[----:B------:R-:W-:Y:S06]  /*3520*/  MUFU.TANH R135, R128 ;  /* 0x0000008000877308 */ /* 0x000fec0000002400 */
[C---:B-1----:R-:W-:Y:S02]  /*3530*/  HMMA.16816.F32.BF16 R104, R28.reuse, R146, R104 ;  /* 0x000000921c68723c */ /* 0x042fe40000041868 */
[----:B------:R-:W1:Y:S05]  /*3540*/  MUFU.TANH R240, R240 ;  /* 0x000000f000f07308 */ /* 0x000e6a0000002400 */
[----:B------:R-:W-:Y:S01]  /*3550*/  FMUL.FTZ R146, R131, c[0x0][0x2ec] ;  /* 0x0000bb0083927a20 */ /* 0x000fe20000410000 */
[C---:B------:R-:W-:Y:S01]  /*3560*/  HMMA.16816.F32.BF16 R108, R28.reuse, R144, R108 ;  /* 0x000000901c6c723c */ /* 0x040fe2000004186c */
[----:B------:R-:W-:Y:S01]  /*3570*/  FMUL.FTZ R147, R126, c[0x0][0x2ec] ;  /* 0x0000bb007e937a20 */ /* 0x000fe20000410000 */
[----:B------:R-:W-:Y:S06]  /*3580*/  MUFU.TANH R131, R124 ;  /* 0x0000007c00837308 */ /* 0x000fec0000002400 */
[----:B------:R-:W-:Y:S02]  /*3590*/  HMMA.16816.F32.BF16 R116, R28, R136, R116 ;  /* 0x000000881c74723c */ /* 0x000fe40000041874 */
[----:B------:R2:W-:Y:S01]  /*35a0*/  MUFU.TANH R145, R125 ;  /* 0x0000007d00917308 */ /* 0x0005e20000002400 */
[----:B-1----:R-:W-:-:S05]  /*35b0*/  FFMA.FTZ R240, R171, UR4, R240 ;  /* 0x00000004abf07c23 */ /* 0x002fca00080100f0 */
[----:B------:R-:W-:Y:S02]  /*35c0*/  HMMA.16816.F32.BF16 R92, R4, R88, RZ ;  /* 0x00000058045c723c */ /* 0x000fe400000418ff */
[----:B------:R-:W-:Y:S06]  /*35d0*/  MUFU.TANH R129, R129 ;  /* 0x0000008100817308 */ /* 0x000fec0000002400 */
[----:B------:R-:W-:Y:S01]  /*35e0*/  HMMA.16816.F32.BF16 R112, R28, R138, R112 ;  /* 0x0000008a1c70723c */ /* 0x000fe20000041870 */
[----:B------:R-:W-:Y:S01]  /*35f0*/  LDSM.16.M88.4 R136, [R215+0x2000] ;  /* 0x00200000d788783b */ /* 0x000fe20000000200 */
[----:B------:R-:W-:Y:S01]  /*3600*/  MUFU.TANH R146, R146 ;  /* 0x0000009200927308 */ /* 0x000fe20000002400 */
[----:B------:R-:W-:-:S02]  /*3610*/  FMUL.FTZ R111, R111, c[0x0][0x2ec] ;  /* 0x0000bb006f6f7a20 */ /* 0x000fc40000410000 */
[----:B--2---:R-:W1:Y:S03]  /*3620*/  LDSM.16.M88.4 R124, [R215+0x2400] ;  /* 0x00240000d77c783b */ /* 0x004e660000000200 */
[C---:B------:R-:W-:Y:S01]  /*3630*/  HMMA.16816.F32.BF16 R120, R4.reuse, R122, RZ ;  /* 0x0000007a0478723c */ /* 0x040fe200000418ff */
[----:B------:R-:W-:Y:S01]  /*3640*/  FMUL.FTZ R118, R118, c[0x0][0x2ec] ;  /* 0x0000bb0076767a20 */ /* 0x000fe20000410000 */
[----:B------:R2:W3:Y:S01]  /*3650*/  MUFU.TANH R144, R130 ;  /* 0x0000008200907308 */ /* 0x0004e20000002400 */
[----:B------:R-:W-:Y:S02]  /*3660*/  FMUL.FTZ R243, R116, c[0x0][0x2ec] ;  /* 0x0000bb0074f37a20 */ /* 0x000fe40000410000 */
[----:B------:R-:W-:Y:S02]  /*3670*/  FMUL.FTZ R117, R117, c[0x0][0x2ec] ;  /* 0x0000bb0075757a20 */ /* 0x000fe40000410000 */
[----:B------:R-:W-:Y:S01]  /*3680*/  FMUL.FTZ R119, R119, c[0x0][0x2ec] ;  /* 0x0000bb0077777a20 */ /* 0x000fe20000410000 */
[C---:B------:R-:W-:Y:S02]  /*3690*/  HMMA.16816.F32.BF16 R100, R4.reuse, R96, RZ ;  /* 0x000000600464723c */ /* 0x040fe400000418ff */
[----:B------:R4:W-:Y:S06]  /*36a0*/  MUFU.TANH R247, R118 ;  /* 0x0000007600f77308 */ /* 0x0009ec0000002400 */
[----:B------:R-:W-:Y:S01]  /*36b0*/  FMUL.FTZ R249, R112, c[0x0][0x2ec] ;  /* 0x0000bb0070f97a20 */ /* 0x000fe20000410000 */
[----:B------:R-:W-:Y:S01]  /*36c0*/  HMMA.16816.F32.BF16 R84, R4, R80, RZ ;  /* 0x000000500454723c */ /* 0x000fe200000418ff */
[----:B------:R-:W-:Y:S01]  /*36d0*/  FMUL.FTZ R116, R113, c[0x0][0x2ec] ;  /* 0x0000bb0071747a20 */ /* 0x000fe20000410000 */
[----:B------:R5:W-:Y:S01]  /*36e0*/  MUFU.TANH R245, R117 ;  /* 0x0000007500f57308 */ /* 0x000be20000002400 */
[----:B--2---:R-:W-:Y:S01]  /*36f0*/  IMNMX R130, R195, R148, PT ;  /* 0x00000094c3827217 */ /* 0x004fe20003800200 */
[----:B---3--:R-:W-:Y:S01]  /*3700*/  FFMA.FTZ R169, R169, UR4, R144 ;  /* 0x00000004a9a97c23 */ /* 0x008fe20008010090 */
[----:B------:R-:W-:-:S02]  /*3710*/  IADD3 R144, R163, 0x80, RZ ;  /* 0x00000080a3907810 */ /* 0x000fc40007ffe0ff */
[-C--:B------:R-:W-:Y:S01]  /*3720*/  ISETP.GE.AND P3, PT, R189, R130.reuse, PT ;  /* 0x00000082bd00720c */ /* 0x080fe20003f66270 */
[----:B------:R-:W-:Y:S01]  /*3730*/  HMMA.16816.F32.BF16 R120, R28, R142, R120 ;  /* 0x0000008e1c78723c */ /* 0x000fe20000041878 */
[----:B----4-:R-:W-:Y:S01]  /*3740*/  FMUL.FTZ R118, R115, c[0x0][0x2ec] ;  /* 0x0000bb0073767a20 */ /* 0x010fe20000410000 */
[----:B------:R-:W-:Y:S01]  /*3750*/  MUFU.TANH R147, R147 ;  /* 0x0000009300937308 */ /* 0x000fe20000002400 */
[-C--:B------:R-:W-:Y:S02]  /*3760*/  ISETP.GE.AND P6, PT, R193, R130.reuse, PT ;  /* 0x00000082c100720c */ /* 0x080fe40003fc6270 */
[----:B------:R-:W-:-:S03]  /*3770*/  ISETP.GE.AND P2, PT, R191, R130, PT ;  /* 0x00000082bf00720c */ /* 0x000fc60003f46270 */
[----:B------:R-:W-:Y:S01]  /*3780*/  HMMA.16816.F32.BF16 R96, R4, R98, RZ ;  /* 0x000000620460723c */ /* 0x000fe200000418ff */
[----:B-----5:R-:W-:Y:S01]  /*3790*/  FMUL.FTZ R117, R108, c[0x0][0x2ec] ;  /* 0x0000bb006c757a20 */ /* 0x020fe20000410000 */
[----:B------:R-:W-:Y:S01]  /*37a0*/  I2F R165, R185 ;  /* 0x000000b900a57306 */ /* 0x000fe20000201400 */
[----:B------:R-:W-:-:S05]  /*37b0*/  FMUL.FTZ R108, R104, c[0x0][0x2ec] ;  /* 0x0000bb00686c7a20 */ /* 0x000fca0000410000 */
[----:B-1----:R-:W-:Y:S02]  /*37c0*/  HMMA.16816.F32.BF16 R92, R28, R124, R92 ;  /* 0x0000007c1c5c723c */ /* 0x002fe4000004185c */
[----:B------:R-:W1:Y:S05]  /*37d0*/  MUFU.TANH R242, R242 ;  /* 0x000000f200f27308 */ /* 0x000e6a0000002400 */
[----:B------:R-:W-:Y:S01]  /*37e0*/  FMUL.FTZ R125, R114, c[0x0][0x2ec] ;  /* 0x0000bb00727d7a20 */ /* 0x000fe20000410000 */
[----:B------:R-:W-:Y:S01]  /*37f0*/  HMMA.16816.F32.BF16 R88, R4, R90, RZ ;  /* 0x0000005a0458723c */ /* 0x000fe200000418ff */
[----:B------:R-:W2:Y:S01]  /*3800*/  LDSM.16.M88.4 R112, [R215+0x2800] ;  /* 0x00280000d770783b */ /* 0x000ea20000000200 */
[----:B------:R-:W-:Y:S01]  /*3810*/  FMUL.FTZ R120, R120, c[0x0][0x2ec] ;  /* 0x0000bb0078787a20 */ /* 0x000fe20000410000 */
[----:B------:R-:W-:Y:S01]  /*3820*/  I2F R200, R203 ;  /* 0x000000cb00c87306 */ /* 0x000fe20000201400 */
[----:B------:R-:W-:-:S02]  /*3830*/  FMUL.FTZ R121, R121, c[0x0][0x2ec] ;  /* 0x0000bb0079797a20 */ /* 0x000fc40000410000 */
[----:B------:R-:W-:Y:S02]  /*3840*/  FMUL.FTZ R122, R122, c[0x0][0x2ec] ;  /* 0x0000bb007a7a7a20 */ /* 0x000fe40000410000 */
[C---:B------:R-:W-:Y:S01]  /*3850*/  HMMA.16816.F32.BF16 R100, R28.reuse, R136, R100 ;  /* 0x000000881c64723c */ /* 0x040fe20000041864 */
[----:B------:R-:W-:Y:S02]  /*3860*/  FMUL.FTZ R123, R123, c[0x0][0x2ec] ;  /* 0x0000bb007b7b7a20 */ /* 0x000fe40000410000 */
[----:B------:R3:W-:Y:S05]  /*3870*/  MUFU.TANH R239, R120 ;  /* 0x0000007800ef7308 */ /* 0x0007ea0000002400 */
[----:B------:R-:W-:Y:S01]  /*3880*/  HMMA.16816.F32.BF16 R96, R28, R138, R96 ;  /* 0x0000008a1c60723c */ /* 0x000fe20000041860 */
[----:B------:R-:W-:-:S02]  /*3890*/  FMUL.FTZ R93, R93, c[0x0][0x2ec] ;  /* 0x0000bb005d5d7a20 */ /* 0x000fc40000410000 */
[----:B------:R4:W-:Y:S01]  /*38a0*/  MUFU.TANH R137, R121 ;  /* 0x0000007900897308 */ /* 0x0009e20000002400 */
[----:B------:R-:W-:Y:S02]  /*38b0*/  FMUL.FTZ R95, R95, c[0x0][0x2ec] ;  /* 0x0000bb005f5f7a20 */ /* 0x000fe40000410000 */
[----:B------:R-:W-:Y:S02]  /*38c0*/  FMUL.FTZ R92, R92, c[0x0][0x2ec] ;  /* 0x0000bb005c5c7a20 */ /* 0x000fe40000410000 */
[----:B------:R-:W-:Y:S01]  /*38d0*/  HMMA.16816.F32.BF16 R80, R4, R82, RZ ;  /* 0x000000520450723c */ /* 0x000fe200000418ff */
[----:B---3--:R-:W-:Y:S02]  /*38e0*/  FMUL.FTZ R120, R109, c[0x0][0x2ec] ;  /* 0x0000bb006d787a20 */ /* 0x008fe40000410000 */
[----:B------:R3:W-:Y:S01]  /*38f0*/  MUFU.TANH R139, R122 ;  /* 0x0000007a008b7308 */ /* 0x0007e20000002400 */
[----:B------:R-:W-:-:S04]  /*3900*/  FMUL.FTZ R109, R105, c[0x0][0x2ec] ;  /* 0x0000bb00696d7a20 */ /* 0x000fc80000410000 */
[----:B------:R-:W-:Y:S01]  /*3910*/  HMMA.16816.F32.BF16 R88, R28, R126, R88 ;  /* 0x0000007e1c58723c */ /* 0x000fe20000041858 */
[----:B------:R-:W-:Y:S02]  /*3920*/  FMUL.FTZ R101, R101, c[0x0][0x2ec] ;  /* 0x0000bb0065657a20 */ /* 0x000fe40000410000 */
[----:B----4-:R-:W-:Y:S01]  /*3930*/  FMUL.FTZ R121, R110, c[0x0][0x2ec] ;  /* 0x0000bb006e797a20 */ /* 0x010fe20000410000 */
[----:B------:R-:W-:Y:S01]  /*3940*/  I2F R202, R203 ;  /* 0x000000cb00ca7306 */ /* 0x000fe20000201400 */
[----:B------:R-:W-:Y:S02]  /*3950*/  FMUL.FTZ R110, R106, c[0x0][0x2ec] ;  /* 0x0000bb006a6e7a20 */ /* 0x000fe40000410000 */
[----:B-1----:R-:W-:Y:S01]  /*3960*/  FFMA.FTZ R126, R165, UR4, R242 ;  /* 0x00000004a57e7c23 */ /* 0x002fe200080100f2 */
[----:B------:R-:W-:Y:S01]  /*3970*/  HMMA.16816.F32.BF16 R76, R4, R72, RZ ;  /* 0x00000048044c723c */ /* 0x000fe200000418ff */
[----:B------:R-:W-:Y:S01]  /*3980*/  FMUL.FTZ R96, R96, c[0x0][0x2ec] ;  /* 0x0000bb0060607a20 */ /* 0x000fe20000410000 */
[----:B------:R-:W-:Y:S01]  /*3990*/  IADD3 R242, R163, 0xa8, RZ ;  /* 0x000000a8a3f27810 */ /* 0x000fe20007ffe0ff */
[----:B------:R-:W-:Y:S01]  /*39a0*/  FMUL.FTZ R124, R99, c[0x0][0x2ec] ;  /* 0x0000bb00637c7a20 */ /* 0x000fe20000410000 */
[----:B------:R-:W1:Y:S01]  /*39b0*/  MUFU.TANH R119, R119 ;  /* 0x0000007700777308 */ /* 0x000e620000002400 */
[----:B---3--:R-:W-:-:S02]  /*39c0*/  FMUL.FTZ R122, R98, c[0x0][0x2ec] ;  /* 0x0000bb00627a7a20 */ /* 0x008fc40000410000 */
[----:B------:R-:W-:Y:S01]  /*39d0*/  FMUL.FTZ R103, R103, c[0x0][0x2ec] ;  /* 0x0000bb0067677a20 */ /* 0x000fe20000410000 */
[----:B--2---:R-:W-:Y:S01]  /*39e0*/  HMMA.16816.F32.BF16 R84, R28, R112, R84 ;  /* 0x000000701c54723c */ /* 0x004fe20000041854 */
[----:B------:R-:W-:Y:S02]  /*39f0*/  FMUL.FTZ R102, R102, c[0x0][0x2ec] ;  /* 0x0000bb0066667a20 */ /* 0x000fe40000410000 */
[----:B------:R-:W-:Y:S01]  /*3a00*/  FMUL.FTZ R100, R100, c[0x0][0x2ec] ;  /* 0x0000bb0064647a20 */ /* 0x000fe20000410000 */
[----:B------:R-:W-:Y:S03]  /*3a10*/  I2F R176, R181 ;  /* 0x000000b500b07306 */ /* 0x000fe60000201400 */
[----:B------:R-:W-:Y:S01]  /*3a20*/  FMUL.FTZ R112, R107, c[0x0][0x2ec] ;  /* 0x0000bb006b707a20 */ /* 0x000fe20000410000 */
[----:B------:R-:W-:Y:S01]  /*3a30*/  HMMA.16816.F32.BF16 R72, R4, R74, RZ ;  /* 0x0000004a0448723c */ /* 0x000fe200000418ff */
[----:B------:R-:W2:Y:S01]  /*3a40*/  LDSM.16.M88.4 R104, [R215+0x2c00] ;  /* 0x002c0000d768783b */ /* 0x000ea20000000200 */
[----:B------:R-:W-:-:S02]  /*3a50*/  FMUL.FTZ R88, R88, c[0x0][0x2ec] ;  /* 0x0000bb0058587a20 */ /* 0x000fc40000410000 */
[----:B------:R-:W-:Y:S01]  /*3a60*/  FMUL.FTZ R89, R89, c[0x0][0x2ec] ;  /* 0x0000bb0059597a20 */ /* 0x000fe20000410000 */
[----:B------:R-:W-:Y:S01]  /*3a70*/  I2F R2, R181 ;  /* 0x000000b500027306 */ /* 0x000fe20000201400 */
[----:B------:R-:W-:Y:S02]  /*3a80*/  FMUL.FTZ R136, R90, c[0x0][0x2ec] ;  /* 0x0000bb005a887a20 */ /* 0x000fe40000410000 */
[----:B------:R-:W-:Y:S01]  /*3a90*/  HMMA.16816.F32.BF16 R80, R28, R114, R80 ;  /* 0x000000721c50723c */ /* 0x000fe20000041850 */
[----:B------:R-:W-:Y:S02]  /*3aa0*/  FMUL.FTZ R113, R91, c[0x0][0x2ec] ;  /* 0x0000bb005b717a20 */ /* 0x000fe40000410000 */
[----:B-1----:R-:W-:Y:S01]  /*3ab0*/  FFMA.FTZ R119, R202, UR4, R119 ;  /* 0x00000004ca777c23 */ /* 0x002fe20008010077 */
[----:B------:R-:W-:Y:S01]  /*3ac0*/  IADD3 R202, R163, 0x39, RZ ;  /* 0x00000039a3ca7810 */ /* 0x000fe20007ffe0ff */
[----:B------:R1:W-:Y:S02]  /*3ad0*/  MUFU.TANH R114, R96 ;  /* 0x0000006000727308 */ /* 0x0003e40000002400 */
[----:B------:R-:W-:Y:S01]  /*3ae0*/  FMUL.FTZ R115, R97, c[0x0][0x2ec] ;  /* 0x0000bb0061737a20 */ /* 0x000fe20000410000 */
[----:B------:R-:W-:Y:S01]  /*3af0*/  HMMA.16816.F32.BF16 R68, R4, R64, RZ ;  /* 0x000000400444723c */ /* 0x000fe200000418ff */
[----:B------:R-:W-:-:S02]  /*3b00*/  FMUL.FTZ R86, R86, c[0x0][0x2ec] ;  /* 0x0000bb0056567a20 */ /* 0x000fc40000410000 */
[----:B------:R-:W-:Y:S02]  /*3b10*/  FMUL.FTZ R84, R84, c[0x0][0x2ec] ;  /* 0x0000bb0054547a20 */ /* 0x000fe40000410000 */
[----:B------:R-:W3:Y:S03]  /*3b20*/  MUFU.TANH R123, R123 ;  /* 0x0000007b007b7308 */ /* 0x000ee60000002400 */
[C---:B------:R-:W-:Y:S01]  /*3b30*/  HMMA.16816.F32.BF16 R64, R4.reuse, R66, RZ ;  /* 0x000000420440723c */ /* 0x040fe200000418ff */
[----:B-1----:R-:W1:Y:S04]  /*3b40*/  LDSM.16.M88.4 R96, [R215+0x3000] ;  /* 0x00300000d760783b */ /* 0x002e680000000200 */
[----:B------:R-:W-:Y:S03]  /*3b50*/  I2F R192, R201 ;  /* 0x000000c900c07306 */ /* 0x000fe60000201400 */
[----:B------:R-:W-:Y:S01]  /*3b60*/  HMMA.16816.F32.BF16 R60, R4, R56, RZ ;  /* 0x00000038043c723c */ /* 0x000fe200000418ff */
[----:B---3--:R-:W-:-:S04]  /*3b70*/  FFMA.FTZ R2, R2, UR4, R123 ;  /* 0x0000000402027c23 */ /* 0x008fc8000801007b */
[----:B------:R-:W3:Y:S03]  /*3b80*/  I2F R194, R201 ;  /* 0x000000c900c27306 */ /* 0x000ee60000201400 */
[----:B------:R-:W-:Y:S05]  /*3b90*/  HMMA.16816.F32.BF16 R56, R4, R58, RZ ;  /* 0x0000003a0438723c */ /* 0x000fea00000418ff */
[----:B------:R-:W-:Y:S03]  /*3ba0*/  MUFU.TANH R243, R243 ;  /* 0x000000f300f37308 */ /* 0x000fe60000002400 */
[C---:B--2---:R-:W-:Y:S05]  /*3bb0*/  HMMA.16816.F32.BF16 R72, R28.reuse, R106, R72 ;  /* 0x0000006a1c48723c */ /* 0x044fea0000041848 */
[----:B------:R-:W-:Y:S02]  /*3bc0*/  I2F R212, R213 ;  /* 0x000000d500d47306 */ /* 0x000fe40000201400 */
[----:B------:R-:W-:Y:S01]  /*3bd0*/  FMUL.FTZ R107, R94, c[0x0][0x2ec] ;  /* 0x0000bb005e6b7a20 */ /* 0x000fe20000410000 */
[----:B------:R-:W-:Y:S01]  /*3be0*/  HMMA.16816.F32.BF16 R76, R28, R104, R76 ;  /* 0x000000681c4c723c */ /* 0x000fe2000004184c */
[----:B------:R-:W-:Y:S01]  /*3bf0*/  FFMA.FTZ R106, R166, UR4, R147 ;  /* 0x00000004a66a7c23 */ /* 0x000fe20008010093 */
[C---:B------:R-:W-:Y:S01]  /*3c00*/  IADD3 R147, R163.reuse, 0xa0, RZ ;  /* 0x000000a0a3937810 */ /* 0x040fe20007ffe0ff */
[----:B---3--:R-:W-:Y:S01]  /*3c10*/  FFMA.FTZ R123, R194, UR4, R247 ;  /* 0x00000004c27b7c23 */ /* 0x008fe200080100f7 */
[C---:B------:R-:W-:Y:S01]  /*3c20*/  IADD3 R247, R163.reuse, 0x29, RZ ;  /* 0x00000029a3f77810 */ /* 0x040fe20007ffe0ff */
[----:B------:R-:W-:Y:S02]  /*3c30*/  MUFU.TANH R105, R88 ;  /* 0x0000005800697308 */ /* 0x000fe40000002400 */
[----:B------:R-:W-:Y:S01]  /*3c40*/  FFMA.FTZ R104, R164, UR4, R139 ;  /* 0x00000004a4687c23 */ /* 0x000fe2000801008b */
[----:B------:R-:W-:Y:S01]  /*3c50*/  HMMA.16816.F32.BF16 R52, R4, R48, RZ ;  /* 0x000000300434723c */ /* 0x000fe200000418ff */
[----:B------:R-:W-:-:S04]  /*3c60*/  IADD3 R164, R163, 0xa1, RZ ;  /* 0x000000a1a3a47810 */ /* 0x000fc80007ffe0ff */
[----:B------:R2:W-:Y:S03]  /*3c70*/  MUFU.TANH R94, R89 ;  /* 0x00000059005e7308 */ /* 0x0005e60000002400 */
[C---:B-1----:R-:W-:Y:S01]  /*3c80*/  HMMA.16816.F32.BF16 R68, R28.reuse, R96, R68 ;  /* 0x000000601c44723c */ /* 0x042fe20000041844 */
[----:B------:R-:W-:Y:S02]  /*3c90*/  FMUL.FTZ R72, R72, c[0x0][0x2ec] ;  /* 0x0000bb0048487a20 */ /* 0x000fe40000410000 */
[----:B------:R-:W-:Y:S02]  /*3ca0*/  FMUL.FTZ R73, R73, c[0x0][0x2ec] ;  /* 0x0000bb0049497a20 */ /* 0x000fe40000410000 */
[----:B------:R-:W-:Y:S01]  /*3cb0*/  FMUL.FTZ R75, R75, c[0x0][0x2ec] ;  /* 0x0000bb004b4b7a20 */ /* 0x000fe20000410000 */
[----:B------:R1:W-:Y:S01]  /*3cc0*/  MUFU.TANH R97, R86 ;  /* 0x0000005600617308 */ /* 0x0003e20000002400 */
[----:B------:R-:W-:Y:S01]  /*3cd0*/  FMUL.FTZ R96, R85, c[0x0][0x2ec] ;  /* 0x0000bb0055607a20 */ /* 0x000fe20000410000 */
[----:B------:R-:W-:Y:S01]  /*3ce0*/  HMMA.16816.F32.BF16 R64, R28, R98, R64 ;  /* 0x000000621c40723c */ /* 0x000fe20000041840 */
[----:B------:R-:W-:-:S02]  /*3cf0*/  FMUL.FTZ R85, R87, c[0x0][0x2ec] ;  /* 0x0000bb0057557a20 */ /* 0x000fc40000410000 */
[----:B------:R-:W-:Y:S02]  /*3d00*/  FMUL.FTZ R87, R80, c[0x0][0x2ec] ;  /* 0x0000bb0050577a20 */ /* 0x000fe40000410000 */
[----:B------:R-:W-:Y:S01]  /*3d10*/  FMUL.FTZ R80, R81, c[0x0][0x2ec] ;  /* 0x0000bb0051507a20 */ /* 0x000fe20000410000 */
[----:B--2---:R-:W2:Y:S01]  /*3d20*/  LDSM.16.M88.4 R88, [R215+0x3400] ;  /* 0x00340000d758783b */ /* 0x004ea20000000200 */
[----:B------:R-:W-:Y:S01]  /*3d30*/  FMUL.FTZ R99, R82, c[0x0][0x2ec] ;  /* 0x0000bb0052637a20 */ /* 0x000fe20000410000 */
[----:B------:R-:W-:Y:S01]  /*3d40*/  HMMA.16816.F32.BF16 R44, R4, R40, RZ ;  /* 0x00000028042c723c */ /* 0x000fe200000418ff */
[----:B------:R-:W-:Y:S01]  /*3d50*/  FMUL.FTZ R81, R83, c[0x0][0x2ec] ;  /* 0x0000bb0053517a20 */ /* 0x000fe20000410000 */
[----:B------:R-:W-:Y:S01]  /*3d60*/  I2F R214, R213 ;  /* 0x000000d500d67306 */ /* 0x000fe20000201400 */
[----:B------:R-:W-:Y:S02]  /*3d70*/  FMUL.FTZ R83, R76, c[0x0][0x2ec] ;  /* 0x0000bb004c537a20 */ /* 0x000fe40000410000 */
[----:B------:R-:W-:-:S02]  /*3d80*/  FMUL.FTZ R82, R77, c[0x0][0x2ec] ;  /* 0x0000bb004d527a20 */ /* 0x000fc40000410000 */
[----:B------:R-:W-:Y:S01]  /*3d90*/  FFMA.FTZ R98, R175, UR4, R134 ;  /* 0x00000004af627c23 */ /* 0x000fe20008010086 */
[C---:B------:R-:W-:Y:S01]  /*3da0*/  HMMA.16816.F32.BF16 R40, R4.reuse, R42, RZ ;  /* 0x0000002a0428723c */ /* 0x040fe200000418ff */
[----:B-1----:R-:W-:Y:S01]  /*3db0*/  FMUL.FTZ R86, R68, c[0x0][0x2ec] ;  /* 0x0000bb0044567a20 */ /* 0x002fe20000410000 */
[----:B------:R-:W-:Y:S06]  /*3dc0*/  MUFU.TANH R93, R93 ;  /* 0x0000005d005d7308 */ /* 0x000fec0000002400 */
[----:B------:R-:W-:Y:S01]  /*3dd0*/  FMUL.FTZ R246, R66, c[0x0][0x2ec] ;  /* 0x0000bb0042f67a20 */ /* 0x000fe20000410000 */
[----:B------:R-:W-:Y:S01]  /*3de0*/  HMMA.16816.F32.BF16 R36, R4, R32, RZ ;  /* 0x000000200424723c */ /* 0x000fe200000418ff */
[----:B------:R-:W1:Y:S01]  /*3df0*/  MUFU.TANH R95, R95 ;  /* 0x0000005f005f7308 */ /* 0x000e620000002400 */
[----:B------:R-:W-:-:S06]  /*3e00*/  FMUL.FTZ R67, R67, c[0x0][0x2ec] ;  /* 0x0000bb0043437a20 */ /* 0x000fcc0000410000 */
[C---:B------:R-:W-:Y:S01]  /*3e10*/  HMMA.16816.F32.BF16 R32, R4.reuse, R34, RZ ;  /* 0x000000220420723c */ /* 0x040fe200000418ff */
[----:B------:R-:W-:Y:S07]  /*3e20*/  I2F R204, R205 ;  /* 0x000000cd00cc7306 */ /* 0x000fee0000201400 */
[----:B------:R-:W-:Y:S01]  /*3e30*/  HMMA.16816.F32.BF16 R48, R4, R50, RZ ;  /* 0x000000320430723c */ /* 0x000fe200000418ff */
[----:B------:R-:W-:Y:S01]  /*3e40*/  I2F R208, R205 ;  /* 0x000000cd00d07306 */ /* 0x000fe20000201400 */
[----:B-1----:R-:W-:Y:S01]  /*3e50*/  FFMA.FTZ R95, R214, UR4, R95 ;  /* 0x00000004d65f7c23 */ /* 0x002fe2000801005f */
[----:B------:R-:W-:-:S05]  /*3e60*/  IADD3 R214, R163, 0xb1, RZ ;  /* 0x000000b1a3d67810 */ /* 0x000fca0007ffe0ff */
[C---:B--2---:R-:W-:Y:S01]  /*3e70*/  HMMA.16816.F32.BF16 R60, R28.reuse, R88, R60 ;  /* 0x000000581c3c723c */ /* 0x044fe2000004183c */
[----:B------:R-:W-:Y:S06]  /*3e80*/  MUFU.TANH R249, R249 ;  /* 0x000000f900f97308 */ /* 0x000fec0000002400 */
[----:B------:R-:W-:Y:S01]  /*3e90*/  FMUL.FTZ R89, R78, c[0x0][0x2ec] ;  /* 0x0000bb004e597a20 */ /* 0x000fe20000410000 */
[----:B------:R-:W-:Y:S01]  /*3ea0*/  HMMA.16816.F32.BF16 R56, R28, R90, R56 ;  /* 0x0000005a1c38723c */ /* 0x000fe20000041838 */
[----:B------:R-:W-:Y:S01]  /*3eb0*/  FMUL.FTZ R88, R74, c[0x0][0x2ec] ;  /* 0x0000bb004a587a20 */ /* 0x000fe20000410000 */
[----:B------:R-:W1:Y:S01]  /*3ec0*/  MUFU.TANH R125, R125 ;  /* 0x0000007d007d7308 */ /* 0x000e620000002400 */
[----:B------:R-:W-:-:S04]  /*3ed0*/  FMUL.FTZ R74, R69, c[0x0][0x2ec] ;  /* 0x0000bb00454a7a20 */ /* 0x000fc80000410000 */
[----:B------:R-:W-:Y:S01]  /*3ee0*/  FMUL.FTZ R91, R79, c[0x0][0x2ec] ;  /* 0x0000bb004f5b7a20 */ /* 0x000fe20000410000 */
[C---:B------:R-:W-:Y:S01]  /*3ef0*/  HMMA.16816.F32.BF16 R8, R4.reuse, R152, RZ ;  /* 0x000000980408723c */ /* 0x040fe200000418ff */
[----:B------:R-:W2:Y:S01]  /*3f00*/  LDSM.16.M88.4 R76, [R215+0x3800] ;  /* 0x00380000d74c783b */ /* 0x000ea20000000200 */
[----:B------:R-:W-:Y:S01]  /*3f10*/  FMUL.FTZ R90, R70, c[0x0][0x2ec] ;  /* 0x0000bb00465a7a20 */ /* 0x000fe20000410000 */
[----:B------:R-:W-:Y:S04]  /*3f20*/  I2F R209, R211 ;  /* 0x000000d300d17306 */ /* 0x000fe80000201400 */
[----:B------:R-:W-:Y:S01]  /*3f30*/  IADD3 R153, R163, 0x70, RZ ;  /* 0x00000070a3997810 */ /* 0x000fe20007ffe0ff */
[----:B------:R-:W-:Y:S01]  /*3f40*/  FMUL.FTZ R60, R60, c[0x0][0x2ec] ;  /* 0x0000bb003c3c7a20 */ /* 0x000fe20000410000 */
[----:B------:R-:W-:Y:S01]  /*3f50*/  HMMA.16816.F32.BF16 R24, R4, R20, RZ ;  /* 0x000000140418723c */ /* 0x000fe200000418ff */
[----:B------:R-:W-:Y:S01]  /*3f60*/  FMUL.FTZ R66, R61, c[0x0][0x2ec] ;  /* 0x0000bb003d427a20 */ /* 0x000fe20000410000 */
[----:B------:R-:W-:Y:S01]  /*3f70*/  I2F R210, R211 ;  /* 0x000000d300d27306 */ /* 0x000fe20000201400 */
[----:B------:R-:W-:-:S02]  /*3f80*/  FMUL.FTZ R250, R62, c[0x0][0x2ec] ;  /* 0x0000bb003efa7a20 */ /* 0x000fc40000410000 */
[----:B------:R-:W-:Y:S02]  /*3f90*/  FMUL.FTZ R248, R63, c[0x0][0x2ec] ;  /* 0x0000bb003ff87a20 */ /* 0x000fe40000410000 */
[----:B------:R-:W-:Y:S01]  /*3fa0*/  FMUL.FTZ R252, R57, c[0x0][0x2ec] ;  /* 0x0000bb0039fc7a20 */ /* 0x000fe20000410000 */
[C---:B------:R-:W-:Y:S01]  /*3fb0*/  HMMA.16816.F32.BF16 R16, R4.reuse, R12, RZ ;  /* 0x0000000c0410723c */ /* 0x040fe200000418ff */
[----:B------:R-:W-:Y:S01]  /*3fc0*/  FMUL.FTZ R57, R58, c[0x0][0x2ec] ;  /* 0x0000bb003a397a20 */ /* 0x000fe20000410000 */
[----:B------:R3:W-:Y:S01]  /*3fd0*/  MUFU.TANH R244, R60 ;  /* 0x0000003c00f47308 */ /* 0x0007e20000002400 */
[----:B------:R-:W-:Y:S01]  /*3fe0*/  FMUL.FTZ R58, R59, c[0x0][0x2ec] ;  /* 0x0000bb003b3a7a20 */ /* 0x000fe20000410000 */
[C---:B------:R-:W-:Y:S01]  /*3ff0*/  IADD3 R59, R163.reuse, 0x91, RZ ;  /* 0x00000091a33b7810 */ /* 0x040fe20007ffe0ff */
[----:B-1----:R-:W-:Y:S02]  /*4000*/  FFMA.FTZ R125, R208, UR4, R125 ;  /* 0x00000004d07d7c23 */ /* 0x002fe4000801007d */
[----:B------:R-:W-:Y:S01]  /*4010*/  FMUL.FTZ R56, R56, c[0x0][0x2ec] ;  /* 0x0000bb0038387a20 */ /* 0x000fe20000410000 */
[C---:B------:R-:W-:Y:S02]  /*4020*/  HMMA.16816.F32.BF16 R20, R4.reuse, R22, RZ ;  /* 0x000000160414723c */ /* 0x040fe400000418ff */
[----:B------:R1:W-:Y:S06]  /*4030*/  MUFU.TANH R127, R57 ;  /* 0x00000039007f7308 */ /* 0x0003ec0000002400 */
[----:B------:R-:W-:Y:S01]  /*4040*/  HMMA.16816.F32.BF16 R12, R4, R14, RZ ;  /* 0x0000000e040c723c */ /* 0x000fe200000418ff */
[----:B---3--:R-:W3:Y:S01]  /*4050*/  LDSM.16.M88.4 R60, [R215+0x4000] ;  /* 0x00400000d73c783b */ /* 0x008ee20000000200 */
[----:B------:R-:W-:Y:S06]  /*4060*/  MUFU.TANH R92, R92 ;  /* 0x0000005c005c7308 */ /* 0x000fec0000002400 */
[----:B--2---:R-:W-:Y:S01]  /*4070*/  HMMA.16816.F32.BF16 R52, R28, R76, R52 ;  /* 0x0000004c1c34723c */ /* 0x004fe20000041834 */
[----:B-1----:R-:W-:Y:S01]  /*4080*/  FFMA.FTZ R57, R186, UR4, R129 ;  /* 0x00000004ba397c23 */ /* 0x002fe20008010081 */
[----:B------:R-:W1:Y:S01]  /*4090*/  MUFU.TANH R107, R107 ;  /* 0x0000006b006b7308 */ /* 0x000e620000002400 */
[----:B------:R-:W-:Y:S01]  /*40a0*/  FFMA.FTZ R129, R204, UR4, R249 ;  /* 0x00000004cc817c23 */ /* 0x000fe200080100f9 */
[----:B------:R-:W-:-:S03]  /*40b0*/  IADD3 R204, R163, 0x38, RZ ;  /* 0x00000038a3cc7810 */ /* 0x000fc60007ffe0ff */
[----:B------:R-:W-:Y:S01]  /*40c0*/  FMUL.FTZ R76, R71, c[0x0][0x2ec] ;  /* 0x0000bb00474c7a20 */ /* 0x000fe20000410000 */
[----:B------:R-:W-:Y:S01]  /*40d0*/  FSEL R57, R57, -INF , !P3 ;  /* 0xff80000039397808 */ /* 0x000fe20005800000 */
[----:B------:R-:W2:Y:S01]  /*40e0*/  LDSM.16.M88.4 R68, [R215+0x3c00] ;  /* 0x003c0000d744783b */ /* 0x000ea20000000200 */
[----:B------:R-:W-:Y:S01]  /*40f0*/  ISETP.GE.AND P3, PT, R183, R130, PT ;  /* 0x00000082b700720c */ /* 0x000fe20003f66270 */
[----:B------:R-:W-:Y:S01]  /*4100*/  I2F R222, R223 ;  /* 0x000000df00de7306 */ /* 0x000fe20000201400 */
[----:B------:R-:W-:Y:S07]  /*4110*/  HMMA.16816.F32.BF16 R48, R28, R78, R48 ;  /* 0x0000004e1c30723c */ /* 0x000fee0000041830 */
[----:B------:R-:W-:Y:S01]  /*4120*/  I2F R224, R223 ;  /* 0x000000df00e07306 */ /* 0x000fe20000201400 */
[----:B------:R-:W-:Y:S01]  /*4130*/  FMUL.FTZ R78, R64, c[0x0][0x2ec] ;  /* 0x0000bb00404e7a20 */ /* 0x000fe20000410000 */
[----:B------:R-:W-:Y:S01]  /*4140*/  HMMA.16816.F32.BF16 R4, R4, R154, RZ ;  /* 0x0000009a0404723c */ /* 0x000fe200000418ff */
[----:B------:R-:W-:-:S02]  /*4150*/  FMUL.FTZ R64, R65, c[0x0][0x2ec] ;  /* 0x0000bb0041407a20 */ /* 0x000fc40000410000 */
[----:B------:R-:W-:Y:S02]  /*4160*/  FMUL.FTZ R53, R53, c[0x0][0x2ec] ;  /* 0x0000bb0035357a20 */ /* 0x000fe40000410000 */
[----:B------:R-:W-:Y:S01]  /*4170*/  FFMA.FTZ R65, R176, UR4, R137 ;  /* 0x00000004b0417c23 */ /* 0x000fe20008010089 */
[----:B------:R-:W4:Y:S01]  /*4180*/  MUFU.TANH R84, R84 ;  /* 0x0000005400547308 */ /* 0x000f220000002400 */
[----:B------:R-:W-:Y:S01]  /*4190*/  FFMA.FTZ R79, R212, UR4, R93 ;  /* 0x00000004d44f7c23 */ /* 0x000fe2000801005d */
[C---:B------:R-:W-:Y:S01]  /*41a0*/  IADD3 R212, R163.reuse, 0xb0, RZ ;  /* 0x000000b0a3d47810 */ /* 0x040fe20007ffe0ff */
[----:B-1----:R-:W-:Y:S01]  /*41b0*/  FFMA.FTZ R107, R210, UR4, R107 ;  /* 0x00000004d26b7c23 */ /* 0x002fe2000801006b */
[----:B------:R-:W-:Y:S01]  /*41c0*/  IADD3 R210, R163, 0x48, RZ ;  /* 0x00000048a3d27810 */ /* 0x000fe20007ffe0ff */
[----:B------:R-:W-:Y:S01]  /*41d0*/  FMUL.FTZ R52, R52, c[0x0][0x2ec] ;  /* 0x0000bb0034347a20 */ /* 0x000fe20000410000 */
[----:B---3--:R-:W-:Y:S02]  /*41e0*/  HMMA.16816.F32.BF16 R32, R28, R62, R32 ;  /* 0x0000003e1c20723c */ /* 0x008fe40000041820 */
[----:B------:R-:W1:Y:S01]  /*41f0*/  I2F R216, R217 ;  /* 0x000000d900d87306 */ /* 0x000e620000201400 */
[----:B------:R-:W-:-:S02]  /*4200*/  FMUL.FTZ R48, R48, c[0x0][0x2ec] ;  /* 0x0000bb0030307a20 */ /* 0x000fc40000410000 */
[----:B------:R-:W-:Y:S02]  /*4210*/  FMUL.FTZ R51, R51, c[0x0][0x2ec] ;  /* 0x0000bb0033337a20 */ /* 0x000fe40000410000 */
[----:B------:R-:W-:Y:S02]  /*4220*/  FMUL.FTZ R49, R49, c[0x0][0x2ec] ;  /* 0x0000bb0031317a20 */ /* 0x000fe40000410000 */
[----:B------:R-:W-:Y:S01]  /*4230*/  FFMA.FTZ R63, R180, UR4, R239 ;  /* 0x00000004b43f7c23 */ /* 0x000fe200080100ef */
[----:B------:R-:W-:Y:S01]  /*4240*/  I2F R218, R217 ;  /* 0x000000d900da7306 */ /* 0x000fe20000201400 */
[----:B------:R-:W-:Y:S01]  /*4250*/  HMMA.16816.F32.BF16 R36, R28, R60, R36 ;  /* 0x0000003c1c24723c */ /* 0x000fe20000041824 */
[----:B----4-:R-:W-:Y:S01]  /*4260*/  FFMA.FTZ R84, R222, UR4, R84 ;  /* 0x00000004de547c23 */ /* 0x010fe20008010054 */
[----:B------:R-:W-:Y:S02]  /*4270*/  IADD3 R222, R163, 0xe8, RZ ;  /* 0x000000e8a3de7810 */ /* 0x000fe40007ffe0ff */
[----:B------:R-:W-:-:S02]  /*4280*/  FSEL R63, R63, -INF , !P3 ;  /* 0xff8000003f3f7808 */ /* 0x000fc40005800000 */
[-C--:B------:R-:W-:Y:S01]  /*4290*/  ISETP.GE.AND P3, PT, R203, R130.reuse, PT ;  /* 0x00000082cb00720c */ /* 0x080fe20003f66270 */
[----:B------:R-:W3:Y:S01]  /*42a0*/  MUFU.TANH R136, R136 ;  /* 0x0000008800887308 */ /* 0x000ee20000002400 */
[C---:B--2---:R-:W-:Y:S01]  /*42b0*/  HMMA.16816.F32.BF16 R44, R28.reuse, R68, R44 ;  /* 0x000000441c2c723c */ /* 0x044fe2000004182c */
[----:B------:R-:W-:Y:S01]  /*42c0*/  FFMA.FTZ R61, R182, UR4, R145 ;  /* 0x00000004b63d7c23 */ /* 0x000fe20008010091 */
[C---:B------:R-:W-:Y:S01]  /*42d0*/  IADD3 R60, R163.reuse, 0x99, RZ ;  /* 0x00000099a33c7810 */ /* 0x040fe20007ffe0ff */
[----:B-1----:R-:W-:Y:S01]  /*42e0*/  FFMA.FTZ R77, R216, UR4, R105 ;  /* 0x00000004d84d7c23 */ /* 0x002fe20008010069 */
[C---:B------:R-:W-:Y:S01]  /*42f0*/  IADD3 R105, R163.reuse, 0xa9, RZ ;  /* 0x000000a9a3697810 */ /* 0x040fe20007ffe0ff */
[----:B------:R-:W-:Y:S02]  /*4300*/  FMUL.FTZ R32, R32, c[0x0][0x2ec] ;  /* 0x0000bb0020207a20 */ /* 0x000fe40000410000 */
[----:B------:R1:W-:Y:S01]  /*4310*/  MUFU.TANH R68, R53 ;  /* 0x0000003500447308 */ /* 0x0003e20000002400 */
[----:B------:R-:W-:Y:S01]  /*4320*/  HMMA.16816.F32.BF16 R40, R28, R70, R40 ;  /* 0x000000461c28723c */ /* 0x000fe20000041828 */
[----:B------:R-:W-:Y:S01]  /*4330*/  FFMA.FTZ R69, R200, UR4, R245 ;  /* 0x00000004c8457c23 */ /* 0x000fe200080100f5 */
[----:B------:R-:W-:Y:S01]  /*4340*/  IADD3 R245, R163, 0x30, RZ ;  /* 0x00000030a3f57810 */ /* 0x000fe20007ffe0ff */
[----:B------:R-:W-:Y:S01]  /*4350*/  FMUL.FTZ R33, R33, c[0x0][0x2ec] ;  /* 0x0000bb0021217a20 */ /* 0x000fe20000410000 */
[----:B------:R-:W-:Y:S01]  /*4360*/  IADD3 R200, R163, 0x31, RZ ;  /* 0x00000031a3c87810 */ /* 0x000fe20007ffe0ff */
[----:B------:R-:W-:Y:S01]  /*4370*/  FMUL.FTZ R34, R34, c[0x0][0x2ec] ;  /* 0x0000bb0022227a20 */ /* 0x000fe20000410000 */
[----:B------:R-:W-:Y:S01]  /*4380*/  FSEL R69, R69, -INF , !P3 ;  /* 0xff80000045457808 */ /* 0x000fe20005800000 */
[----:B------:R-:W-:Y:S01]  /*4390*/  FMUL.FTZ R70, R54, c[0x0][0x2ec] ;  /* 0x0000bb0036467a20 */ /* 0x000fe20000410000 */
[----:B------:R-:W-:Y:S01]  /*43a0*/  I2F R186, R59 ;  /* 0x0000003b00ba7306 */ /* 0x000fe20000201400 */
[----:B------:R-:W-:Y:S01]  /*43b0*/  FMUL.FTZ R54, R55, c[0x0][0x2ec] ;  /* 0x0000bb0037367a20 */ /* 0x000fe20000410000 */
[----:B------:R-:W-:Y:S01]  /*43c0*/  IADD3 R55, R163, 0x88, RZ ;  /* 0x00000088a3377810 */ /* 0x000fe20007ffe0ff */
[----:B------:R-:W-:Y:S01]  /*43d0*/  FFMA.FTZ R71, R192, UR4, R243 ;  /* 0x00000004c0477c23 */ /* 0x000fe200080100f3 */
[----:B------:R-:W-:Y:S01]  /*43e0*/  ISETP.GE.AND P3, PT, R213, R130, PT ;  /* 0x00000082d500720c */ /* 0x000fe20003f66270 */
[----:B---3--:R-:W-:Y:S01]  /*43f0*/  FFMA.FTZ R136, R218, UR4, R136 ;  /* 0x00000004da887c23 */ /* 0x008fe20008010088 */
[----:B------:R-:W-:Y:S01]  /*4400*/  IADD3 R218, R163, 0xd1, RZ ;  /* 0x000000d1a3da7810 */ /* 0x000fe20007ffe0ff */
[----:B------:R-:W-:Y:S01]  /*4410*/  FMUL.FTZ R39, R39, c[0x0][0x2ec] ;  /* 0x0000bb0027277a20 */ /* 0x000fe20000410000 */
[----:B-1----:R-:W-:Y:S01]  /*4420*/  IADD3 R53, R195, 0x8, RZ ;  /* 0x00000008c3357810 */ /* 0x002fe20007ffe0ff */
[----:B------:R-:W-:Y:S01]  /*4430*/  I2F R219, R221 ;  /* 0x000000dd00db7306 */ /* 0x000fe20000201400 */
[----:B------:R-:W-:Y:S01]  /*4440*/  FSEL R79, R79, -INF , !P3 ;  /* 0xff8000004f4f7808 */ /* 0x000fe20005800000 */
[----:B------:R-:W-:Y:S01]  /*4450*/  FMUL.FTZ R44, R44, c[0x0][0x2ec] ;  /* 0x0000bb002c2c7a20 */ /* 0x000fe20000410000 */
[----:B------:R-:W-:Y:S01]  /*4460*/  IMNMX R128, R53, R148, PT ;  /* 0x0000009435807217 */ /* 0x000fe20003800200 */
[----:B------:R-:W-:Y:S01]  /*4470*/  FFMA.FTZ R53, R190, UR4, R133 ;  /* 0x00000004be357c23 */ /* 0x000fe20008010085 */
[----:B------:R-:W-:Y:S01]  /*4480*/  ISETP.GE.AND P3, PT, R223, R130, PT ;  /* 0x00000082df00720c */ /* 0x000fe20003f66270 */
[----:B------:R-:W-:Y:S01]  /*4490*/  FMUL.FTZ R216, R45, c[0x0][0x2ec] ;  /* 0x0000bb002dd87a20 */ /* 0x000fe20000410000 */
[-C--:B------:R-:W-:Y:S01]  /*44a0*/  ISETP.GE.AND P4, PT, R163, R128.reuse, PT ;  /* 0x00000080a300720c */ /* 0x080fe20003f86270 */
[----:B------:R1:W-:Y:S01]  /*44b0*/  I2F R148, R55 ;  /* 0x0000003700947306 */ /* 0x0003e20000201400 */
[-C--:B------:R-:W-:Y:S01]  /*44c0*/  ISETP.GE.AND P0, PT, R193, R128.reuse, PT ;  /* 0x00000080c100720c */ /* 0x080fe20003f06270 */
[----:B------:R-:W-:Y:S01]  /*44d0*/  FMUL.FTZ R40, R40, c[0x0][0x2ec] ;  /* 0x0000bb0028287a20 */ /* 0x000fe20000410000 */
[----:B------:R-:W-:Y:S01]  /*44e0*/  FSEL R98, R98, -INF , !P4 ;  /* 0xff80000062627808 */ /* 0x000fe20006000000 */
[----:B------:R-:W-:Y:S01]  /*44f0*/  FMUL.FTZ R41, R41, c[0x0][0x2ec] ;  /* 0x0000bb0029297a20 */ /* 0x000fe20000410000 */
[-C--:B------:R-:W-:Y:S01]  /*4500*/  ISETP.GE.AND P4, PT, R189, R128.reuse, PT ;  /* 0x00000080bd00720c */ /* 0x080fe20003f86270 */
[----:B------:R-:W-:Y:S01]  /*4510*/  FMUL.FTZ R42, R42, c[0x0][0x2ec] ;  /* 0x0000bb002a2a7a20 */ /* 0x000fe20000410000 */
[----:B------:R-:W-:Y:S01]  /*4520*/  ISETP.GE.AND P5, PT, R191, R128, PT ;  /* 0x00000080bf00720c */ /* 0x000fe20003fa6270 */
[----:B------:R-:W-:Y:S01]  /*4530*/  I2F R220, R221 ;  /* 0x000000dd00dc7306 */ /* 0x000fe20000201400 */
[----:B------:R-:W-:-:S02]  /*4540*/  FSEL R251, R240, -INF , !P0 ;  /* 0xff800000f0fb7808 */ /* 0x000fc40004000000 */
[----:B------:R-:W-:Y:S02]  /*4550*/  FSEL R53, R53, -INF , !P6 ;  /* 0xff80000035357808 */ /* 0x000fe40007000000 */
[C---:B------:R-:W-:Y:S02]  /*4560*/  ISETP.GE.AND P6, PT, R187.reuse, R130, PT ;  /* 0x00000082bb00720c */ /* 0x040fe40003fc6270 */
[-C--:B------:R-:W-:Y:S01]  /*4570*/  ISETP.GE.AND P0, PT, R187, R128.reuse, PT ;  /* 0x00000080bb00720c */ /* 0x080fe20003f06270 */
[----:B------:R2:W-:Y:S01]  /*4580*/  I2F R240, R59 ;  /* 0x0000003b00f07306 */ /* 0x0005e20000201400 */
[----:B-1----:R-:W-:Y:S02]  /*4590*/  IADD3 R55, R163, 0x89, RZ ;  /* 0x00000089a3377810 */ /* 0x002fe40007ffe0ff */
[----:B------:R-:W-:Y:S02]  /*45a0*/  FSEL R169, R169, -INF , !P5 ;  /* 0xff800000a9a97808 */ /* 0x000fe40006800000 */
[----:B------:R-:W-:-:S02]  /*45b0*/  ISETP.GE.AND P5, PT, R185, R128, PT ;  /* 0x00000080b900720c */ /* 0x000fc40003fa6270 */
[----:B------:R-:W-:Y:S01]  /*45c0*/  FSEL R106, R106, -INF , !P0 ;  /* 0xff8000006a6a7808 */ /* 0x000fe20004000000 */
[----:B------:R-:W-:Y:S01]  /*45d0*/  I2F R175, R55 ;  /* 0x0000003700af7306 */ /* 0x000fe20000201400 */
[-C--:B------:R-:W-:Y:S02]  /*45e0*/  ISETP.GE.AND P0, PT, R181, R128.reuse, PT ;  /* 0x00000080b500720c */ /* 0x080fe40003f06270 */
[----:B------:R-:W-:Y:S02]  /*45f0*/  FSEL R126, R126, -INF , !P5 ;  /* 0xff8000007e7e7808 */ /* 0x000fe40006800000 */
[----:B------:R-:W-:Y:S02]  /*4600*/  ISETP.GE.AND P5, PT, R201, R128, PT ;  /* 0x00000080c900720c */ /* 0x000fe40003fa6270 */
[----:B------:R-:W-:Y:S01]  /*4610*/  FSEL R145, R84, -INF , !P3 ;  /* 0xff80000054917808 */ /* 0x000fe20005800000 */
[----:B------:R1:W-:Y:S01]  /*4620*/  I2F R133, R55 ;  /* 0x0000003700857306 */ /* 0x0003e20000201400 */
[----:B--2---:R-:W-:Y:S01]  /*4630*/  FFMA.FTZ R59, R184, UR4, R131 ;  /* 0x00000004b83b7c23 */ /* 0x004fe20008010083 */
[----:B------:R-:W-:-:S02]  /*4640*/  FSEL R123, R123, -INF , !P5 ;  /* 0xff8000007b7b7808 */ /* 0x000fc40006800000 */
[----:B------:R-:W-:Y:S02]  /*4650*/  ISETP.GE.AND P5, PT, R211, R128, PT ;  /* 0x00000080d300720c */ /* 0x000fe40003fa6270 */
[----:B------:R-:W-:Y:S02]  /*4660*/  FSEL R59, R59, -INF , !P6 ;  /* 0xff8000003b3b7808 */ /* 0x000fe40007000000 */
[----:B------:R-:W2:Y:S01]  /*4670*/  MUFU.TANH R113, R113 ;  /* 0x0000007100717308 */ /* 0x000ea20000002400 */
[-C--:B------:R-:W-:Y:S02]  /*4680*/  ISETP.GE.AND P6, PT, R181, R130.reuse, PT ;  /* 0x00000082b500720c */ /* 0x080fe40003fc6270 */
[----:B------:R-:W-:Y:S02]  /*4690*/  FSEL R181, R2, -INF , !P0 ;  /* 0xff80000002b57808 */ /* 0x000fe40004000000 */
[----:B------:R-:W-:Y:S02]  /*46a0*/  FSEL R65, R65, -INF , !P6 ;  /* 0xff80000041417808 */ /* 0x000fe40007000000 */
[----:B------:R-:W-:Y:S01]  /*46b0*/  ISETP.GE.AND P6, PT, R205, R130, PT ;  /* 0x00000082cd00720c */ /* 0x000fe20003fc6270 */
[----:B-1----:R-:W-:Y:S01]  /*46c0*/  FFMA.FTZ R55, R188, UR4, R135 ;  /* 0x00000004bc377c23 */ /* 0x002fe20008010087 */
[----:B------:R-:W-:Y:S01]  /*46d0*/  I2F R231, R233 ;  /* 0x000000e900e77306 */ /* 0x000fe20000201400 */
[----:B------:R-:W-:Y:S01]  /*46e0*/  FFMA.FTZ R135, R167, UR4, R146 ;  /* 0x00000004a7877c23 */ /* 0x000fe20008010092 */
[----:B------:R-:W-:-:S02]  /*46f0*/  ISETP.GE.AND P0, PT, R205, R128, PT ;  /* 0x00000080cd00720c */ /* 0x000fc40003f06270 */
[----:B------:R-:W-:Y:S02]  /*4700*/  FSEL R55, R55, -INF , !P2 ;  /* 0xff80000037377808 */ /* 0x000fe40005000000 */
[----:B------:R-:W-:Y:S01]  /*4710*/  FSEL R135, R135, -INF , !P4 ;  /* 0xff80000087877808 */ /* 0x000fe20006000000 */
[----:B--2---:R-:W-:Y:S01]  /*4720*/  FFMA.FTZ R113, R220, UR4, R113 ;  /* 0x00000004dc717c23 */ /* 0x004fe20008010071 */
[----:B------:R-:W-:Y:S01]  /*4730*/  ISETP.GE.AND P4, PT, R183, R128, PT ;  /* 0x00000080b700720c */ /* 0x000fe20003f86270 */
[----:B------:R-:W-:Y:S01]  /*4740*/  I2F R232, R233 ;  /* 0x000000e900e87306 */ /* 0x000fe20000201400 */
[----:B------:R-:W-:Y:S01]  /*4750*/  ISETP.GE.AND P2, PT, R185, R130, PT ;  /* 0x00000082b900720c */ /* 0x000fe20003f46270 */
[----:B------:R-:W-:Y:S01]  /*4760*/  IMAD.MOV.U32 R185, RZ, RZ, R127 ;  /* 0x000000ffffb97224 */ /* 0x000fe200078e007f */
[----:B------:R-:W-:Y:S02]  /*4770*/  FSEL R104, R104, -INF , !P4 ;  /* 0xff80000068687808 */ /* 0x000fe40006000000 */
[----:B------:R-:W-:-:S02]  /*4780*/  ISETP.GE.AND P4, PT, R203, R128, PT ;  /* 0x00000080cb00720c */ /* 0x000fc40003f86270 */
[----:B------:R-:W-:Y:S01]  /*4790*/  FSEL R61, R61, -INF , !P2 ;  /* 0xff8000003d3d7808 */ /* 0x000fe20005000000 */
[----:B------:R-:W1:Y:S01]  /*47a0*/  MUFU.TANH R80, R80 ;  /* 0x0000005000507308 */ /* 0x000e620000002400 */
[----:B------:R-:W-:Y:S01]  /*47b0*/  ISETP.GE.AND P2, PT, R201, R130, PT ;  /* 0x00000082c900720c */ /* 0x000fe20003f46270 */
[----:B------:R-:W-:Y:S01]  /*47c0*/  FFMA.FTZ R201, R219, UR4, R94 ;  /* 0x00000004dbc97c23 */ /* 0x000fe2000801005e */
[----:B------:R-:W-:Y:S01]  /*47d0*/  FSEL R127, R119, -INF , !P4 ;  /* 0xff800000777f7808 */ /* 0x000fe20006000000 */
[----:B------:R-:W-:Y:S01]  /*47e0*/  FMUL.FTZ R119, R50, c[0x0][0x2ec] ;  /* 0x0000bb0032777a20 */ /* 0x000fe20000410000 */
[----:B------:R-:W-:Y:S02]  /*47f0*/  ISETP.GE.AND P4, PT, R213, R128, PT ;  /* 0x00000080d500720c */ /* 0x000fe40003f86270 */
[----:B------:R-:W-:Y:S01]  /*4800*/  FSEL R71, R71, -INF , !P2 ;  /* 0xff80000047477808 */ /* 0x000fe20005000000 */
[----:B------:R-:W2:Y:S01]  /*4810*/  MUFU.TANH R81, R81 ;  /* 0x0000005100517308 */ /* 0x000ea20000002400 */
[----:B------:R-:W-:-:S02]  /*4820*/  ISETP.GE.AND P2, PT, R211, R130, PT ;  /* 0x00000082d300720c */ /* 0x000fc40003f46270 */
[----:B------:R-:W-:Y:S02]  /*4830*/  FSEL R239, R95, -INF , !P4 ;  /* 0xff8000005fef7808 */ /* 0x000fe40006000000 */
[----:B------:R-:W-:Y:S02]  /*4840*/  ISETP.GE.AND P4, PT, R223, R128, PT ;  /* 0x00000080df00720c */ /* 0x000fe40003f86270 */
[----:B------:R-:W-:Y:S01]  /*4850*/  FSEL R129, R129, -INF , !P6 ;  /* 0xff80000081817808 */ /* 0x000fe20007000000 */
[----:B------:R-:W-:Y:S01]  /*4860*/  I2F R225, R227 ;  /* 0x000000e300e17306 */ /* 0x000fe20000201400 */
[----:B------:R-:W-:Y:S01]  /*4870*/  FSEL R165, R125, -INF , !P0 ;  /* 0xff8000007da57808 */ /* 0x000fe20004000000 */
[----:B-1----:R-:W-:Y:S01]  /*4880*/  FFMA.FTZ R134, R231, UR4, R80 ;  /* 0x00000004e7867c23 */ /* 0x002fe20008010050 */
[----:B------:R-:W-:Y:S01]  /*4890*/  ISETP.GE.AND P6, PT, R217, R130, PT ;  /* 0x00000082d900720c */ /* 0x000fe20003fc6270 */
[----:B------:R-:W-:Y:S01]  /*48a0*/  FMUL.FTZ R125, R43, c[0x0][0x2ec] ;  /* 0x0000bb002b7d7a20 */ /* 0x000fe20000410000 */
[----:B------:R-:W-:-:S02]  /*48b0*/  ISETP.GE.AND P0, PT, R217, R128, PT ;  /* 0x00000080d900720c */ /* 0x000fc40003f06270 */
[----:B------:R-:W-:Y:S01]  /*48c0*/  FSEL R189, R107, -INF , !P5 ;  /* 0xff8000006bbd7808 */ /* 0x000fe20006800000 */
[----:B------:R-:W-:Y:S01]  /*48d0*/  I2F R226, R227 ;  /* 0x000000e300e27306 */ /* 0x000fe20000201400 */
[----:B------:R-:W-:Y:S01]  /*48e0*/  ISETP.GE.AND P5, PT, R221, R128, PT ;  /* 0x00000080dd00720c */ /* 0x000fe20003fa6270 */
[----:B--2---:R-:W-:Y:S01]  /*48f0*/  FFMA.FTZ R211, R232, UR4, R81 ;  /* 0x00000004e8d37c23 */ /* 0x004fe20008010051 */
[-C--:B------:R-:W-:Y:S02]  /*4900*/  ISETP.GE.AND P3, PT, R233, R130.reuse, PT ;  /* 0x00000082e900720c */ /* 0x080fe40003f66270 */
[----:B------:R-:W-:Y:S02]  /*4910*/  FSEL R77, R77, -INF , !P6 ;  /* 0xff8000004d4d7808 */ /* 0x000fe40007000000 */
[----:B------:R-:W-:Y:S01]  /*4920*/  FSEL R193, R136, -INF , !P0 ;  /* 0xff80000088c17808 */ /* 0x000fe20004000000 */
[----:B------:R-:W-:Y:S01]  /*4930*/  MUFU.TANH R96, R96 ;  /* 0x0000006000607308 */ /* 0x000fe20000002400 */
[----:B------:R-:W-:-:S02]  /*4940*/  ISETP.GE.AND P6, PT, R227, R130, PT ;  /* 0x00000082e300720c */ /* 0x000fc40003fc6270 */
[-C--:B------:R-:W-:Y:S02]  /*4950*/  ISETP.GE.AND P0, PT, R227, R128.reuse, PT ;  /* 0x00000080e300720c */ /* 0x080fe40003f06270 */
[----:B------:R-:W-:Y:S01]  /*4960*/  FSEL R223, R113, -INF , !P5 ;  /* 0xff80000071df7808 */ /* 0x000fe20006800000 */
[----:B------:R-:W-:Y:S01]  /*4970*/  IMAD.MOV.U32 R113, RZ, RZ, R185 ;  /* 0x000000ffff717224 */ /* 0x000fe200078e00b9 */
[----:B------:R-:W-:Y:S01]  /*4980*/  ISETP.GE.AND P5, PT, R229, R128, PT ;  /* 0x00000080e500720c */ /* 0x000fe20003fa6270 */
[----:B------:R-:W1:Y:S01]  /*4990*/  MUFU.TANH R85, R85 ;  /* 0x0000005500557308 */ /* 0x000e620000002400 */
[----:B------:R-:W-:Y:S02]  /*49a0*/  FSEL R134, R134, -INF , !P3 ;  /* 0xff80000086867808 */ /* 0x000fe40005800000 */
[----:B------:R-:W-:Y:S02]  /*49b0*/  ISETP.GE.AND P3, PT, R141, R130, PT ;  /* 0x000000828d00720c */ /* 0x000fe40003f66270 */
[----:B------:R-:W-:-:S02]  /*49c0*/  IADD3 R191, R163, 0x81, RZ ;  /* 0x00000081a3bf7810 */ /* 0x000fc40007ffe0ff */
[C---:B------:R-:W-:Y:S01]  /*49d0*/  IADD3 R187, R163.reuse, 0x88, RZ ;  /* 0x00000088a3bb7810 */ /* 0x040fe20007ffe0ff */
[----:B------:R-:W-:Y:S01]  /*49e0*/  I2F R228, R229 ;  /* 0x000000e500e47306 */ /* 0x000fe20000201400 */
[C---:B------:R-:W-:Y:S02]  /*49f0*/  IADD3 R183, R163.reuse, 0x88, RZ ;  /* 0x00000088a3b77810 */ /* 0x040fe40007ffe0ff */
[C---:B------:R-:W-:Y:S02]  /*4a00*/  IADD3 R146, R163.reuse, 0x81, RZ ;  /* 0x00000081a3927810 */ /* 0x040fe40007ffe0ff */
[C---:B------:R-:W-:Y:S02]  /*4a10*/  IADD3 R190, R163.reuse, 0x90, RZ ;  /* 0x00000090a3be7810 */ /* 0x040fe40007ffe0ff */
[C---:B------:R-:W-:Y:S01]  /*4a20*/  IADD3 R2, R163.reuse, 0x91, RZ ;  /* 0x00000091a3027810 */ /* 0x040fe20007ffe0ff */
[----:B------:R-:W-:Y:S01]  /*4a30*/  I2F R230, R229 ;  /* 0x000000e500e67306 */ /* 0x000fe20000201400 */
[----:B-1----:R-:W-:Y:S01]  /*4a40*/  FFMA.FTZ R219, R226, UR4, R85 ;  /* 0x00000004e2db7c23 */ /* 0x002fe20008010055 */
[----:B------:R-:W-:-:S02]  /*4a50*/  IADD3 R167, R163, 0x98, RZ ;  /* 0x00000098a3a77810 */ /* 0x000fc40007ffe0ff */
[----:B------:R-:W-:Y:S02]  /*4a60*/  IADD3 R227, R163, 0x49, RZ ;  /* 0x00000049a3e37810 */ /* 0x000fe40007ffe0ff */
[----:B------:R-:W-:Y:S02]  /*4a70*/  FSEL R219, R219, -INF , !P0 ;  /* 0xff800000dbdb7808 */ /* 0x000fe40004000000 */
[----:B------:R-:W1:Y:S01]  /*4a80*/  MUFU.TANH R87, R87 ;  /* 0x0000005700577308 */ /* 0x000e620000002400 */
[----:B------:R-:W-:Y:S02]  /*4a90*/  ISETP.GE.AND P0, PT, R153, R128, PT ;  /* 0x000000809900720c */ /* 0x000fe40003f06270 */
[C---:B------:R-:W-:Y:S02]  /*4aa0*/  IADD3 R107, R163.reuse, 0x40, RZ ;  /* 0x00000040a36b7810 */ /* 0x040fe40007ffe0ff */
[C---:B------:R-:W-:Y:S02]  /*4ab0*/  IADD3 R81, R163.reuse, 0xc1, RZ ;  /* 0x000000c1a3517810 */ /* 0x040fe40007ffe0ff */
[C---:B------:R-:W-:Y:S01]  /*4ac0*/  IADD3 R220, R163.reuse, 0xe0, RZ ;  /* 0x000000e0a3dc7810 */ /* 0x040fe20007ffe0ff */
[----:B------:R-:W2:Y:S01]  /*4ad0*/  MUFU.TANH R99, R99 ;  /* 0x0000006300637308 */ /* 0x000ea20000002400 */
[----:B------:R-:W-:-:S02]  /*4ae0*/  IADD3 R226, R163, 0xe9, RZ ;  /* 0x000000e9a3e27810 */ /* 0x000fc40007ffe0ff */
[----:B------:R-:W-:-:S05]  /*4af0*/  IADD3 R232, R163, 0xf8, RZ ;  /* 0x000000f8a3e87810 */ /* 0x000fca0007ffe0ff */
[----:B------:R-:W-:Y:S01]  /*4b00*/  I2F R140, R141 ;  /* 0x0000008d008c7306 */ /* 0x000fe20000201400 */
[----:B-1----:R-:W-:Y:S01]  /*4b10*/  FFMA.FTZ R228, R228, UR4, R87 ;  /* 0x00000004e4e47c23 */ /* 0x002fe20008010057 */
[----:B------:R-:W-:-:S06]  /*4b20*/  IADD3 R87, R163, 0xb9, RZ ;  /* 0x000000b9a3577810 */ /* 0x000fcc0007ffe0ff */
[----:B------:R-:W-:Y:S01]  /*4b30*/  I2F R143, R141 ;  /* 0x0000008d008f7306 */ /* 0x000fe20000201400 */
[----:B--2---:R-:W-:Y:S01]  /*4b40*/  FFMA.FTZ R99, R230, UR4, R99 ;  /* 0x00000004e6637c23 */ /* 0x004fe20008010063 */
[----:B------:R-:W-:-:S04]  /*4b50*/  IADD3 R230, R163, 0xf9, RZ ;  /* 0x000000f9a3e67810 */ /* 0x000fc80007ffe0ff */
[----:B------:R-:W-:Y:S02]  /*4b60*/  FSEL R217, R99, -INF , !P5 ;  /* 0xff80000063d97808 */ /* 0x000fe40006800000 */
[----:B------:R-:W1:Y:S01]  /*4b70*/  MUFU.TANH R72, R72 ;  /* 0x0000004800487308 */ /* 0x000e620000002400 */
[----:B------:R-:W-:Y:S02]  /*4b80*/  ISETP.GE.AND P5, PT, R235, R128, PT ;  /* 0x00000080eb00720c */ /* 0x000fe40003fa6270 */
[----:B------:R-:W-:-:S05]  /*4b90*/  IADD3 R99, R163, 0xc0, RZ ;  /* 0x000000c0a3637810 */ /* 0x000fca0007ffe0ff */
[----:B------:R-:W2:Y:S08]  /*4ba0*/  MUFU.TANH R88, R88 ;  /* 0x0000005800587308 */ /* 0x000eb00000002400 */
[----:B------:R-:W-:Y:S01]  /*4bb0*/  I2F R152, R153 ;  /* 0x0000009900987306 */ /* 0x000fe20000201400 */
[----:B-1----:R-:W-:-:S07]  /*4bc0*/  FFMA.FTZ R140, R140, UR4, R72 ;  /* 0x000000048c8c7c23 */ /* 0x002fce0008010048 */
[----:B------:R-:W-:Y:S01]  /*4bd0*/  I2F R154, R153 ;  /* 0x00000099009a7306 */ /* 0x000fe20000201400 */
[----:B--2---:R-:W-:-:S07]  /*4be0*/  FFMA.FTZ R88, R143, UR4, R88 ;  /* 0x000000048f587c23 */ /* 0x004fce0008010058 */
[----:B------:R-:W1:Y:S08]  /*4bf0*/  MUFU.TANH R83, R83 ;  /* 0x0000005300537308 */ /* 0x000e700000002400 */
[----:B------:R-:W2:Y:S08]  /*4c00*/  MUFU.TANH R89, R89 ;  /* 0x0000005900597308 */ /* 0x000eb00000002400 */
[----:B------:R-:W-:Y:S01]  /*4c10*/  I2F R155, R235 ;  /* 0x000000eb009b7306 */ /* 0x000fe20000201400 */
[----:B-1----:R-:W-:Y:S01]  /*4c20*/  FFMA.FTZ R62, R152, UR4, R83 ;  /* 0x00000004983e7c23 */ /* 0x002fe20008010053 */
[----:B------:R-:W-:-:S06]  /*4c30*/  IADD3 R83, R163, 0xc9, RZ ;  /* 0x000000c9a3537810 */ /* 0x000fcc0007ffe0ff */
[----:B------:R-:W-:Y:S01]  /*4c40*/  I2F R234, R235 ;  /* 0x000000eb00ea7306 */ /* 0x000fe20000201400 */
[----:B--2---:R-:W-:-:S05]  /*4c50*/  FFMA.FTZ R89, R154, UR4, R89 ;  /* 0x000000049a597c23 */ /* 0x004fca0008010059 */
[----:B------:R-:W-:Y:S02]  /*4c60*/  FSEL R213, R89, -INF , !P0 ;  /* 0xff80000059d57808 */ /* 0x000fe40004000000 */
[----:B------:R-:W1:Y:S01]  /*4c70*/  MUFU.TANH R82, R82 ;  /* 0x0000005200527308 */ /* 0x000e620000002400 */
[----:B------:R-:W-:Y:S02]  /*4c80*/  ISETP.GE.AND P0, PT, R237, R128, PT ;  /* 0x00000080ed00720c */ /* 0x000fe40003f06270 */
[----:B------:R-:W-:-:S05]  /*4c90*/  IADD3 R89, R163, 0xd0, RZ ;  /* 0x000000d0a3597810 */ /* 0x000fca0007ffe0ff */
[----:B------:R-:W2:Y:S08]  /*4ca0*/  MUFU.TANH R91, R91 ;  /* 0x0000005b005b7308 */ /* 0x000eb00000002400 */
[----:B------:R3:W-:Y:S01]  /*4cb0*/  MUFU.TANH R138, R67 ;  /* 0x00000043008a7308 */ /* 0x0007e20000002400 */
[----:B-1----:R-:W-:Y:S01]  /*4cc0*/  FFMA.FTZ R136, R155, UR4, R82 ;  /* 0x000000049b887c23 */ /* 0x002fe20008010052 */
[----:B------:R-:W-:-:S02]  /*4cd0*/  FSEL R155, R140, -INF , !P3 ;  /* 0xff8000008c9b7808 */ /* 0x000fc40005800000 */
[----:B------:R-:W-:-:S04]  /*4ce0*/  ISETP.GE.AND P3, PT, R191, R130, PT ;  /* 0x00000082bf00720c */ /* 0x000fc80003f66270 */
[----:B------:R-:W-:Y:S01]  /*4cf0*/  I2F R142, R237 ;  /* 0x000000ed008e7306 */ /* 0x000fe20000201400 */
[----:B--2---:R-:W-:Y:S02]  /*4d00*/  FFMA.FTZ R203, R234, UR4, R91 ;  /* 0x00000004eacb7c23 */ /* 0x004fe4000801005b */
[----:B------:R-:W-:-:S03]  /*4d10*/  FMUL.FTZ R91, R47, c[0x0][0x2ec] ;  /* 0x0000bb002f5b7a20 */ /* 0x000fc60000410000 */
[----:B------:R-:W-:Y:S01]  /*4d20*/  FSEL R203, R203, -INF , !P5 ;  /* 0xff800000cbcb7808 */ /* 0x000fe20006800000 */
[----:B---3--:R-:W-:Y:S01]  /*4d30*/  FFMA.FTZ R67, R209, UR4, R92 ;  /* 0x00000004d1437c23 */ /* 0x008fe2000801005c */
[----:B------:R-:W-:Y:S01]  /*4d40*/  I2F R236, R237 ;  /* 0x000000ed00ec7306 */ /* 0x000fe20000201400 */
[----:B------:R-:W-:Y:S01]  /*4d50*/  FFMA.FTZ R209, R224, UR4, R97 ;  /* 0x00000004e0d17c23 */ /* 0x000fe20008010061 */
[----:B------:R-:W-:Y:S02]  /*4d60*/  ISETP.GE.AND P5, PT, R241, R128, PT ;  /* 0x00000080f100720c */ /* 0x000fe40003fa6270 */
[----:B------:R-:W-:Y:S02]  /*4d70*/  FSEL R67, R67, -INF , !P2 ;  /* 0xff80000043437808 */ /* 0x000fe40005000000 */
[----:B------:R-:W-:Y:S02]  /*4d80*/  ISETP.GE.AND P2, PT, R221, R130, PT ;  /* 0x00000082dd00720c */ /* 0x000fe40003f46270 */
[----:B------:R-:W1:Y:S01]  /*4d90*/  MUFU.TANH R73, R73 ;  /* 0x0000004900497308 */ /* 0x000e620000002400 */
[----:B------:R-:W-:-:S02]  /*4da0*/  FSEL R209, R209, -INF , !P4 ;  /* 0xff800000d1d17808 */ /* 0x000fc40006000000 */
[----:B------:R-:W-:Y:S02]  /*4db0*/  ISETP.GE.AND P4, PT, R233, R128, PT ;  /* 0x00000080e900720c */ /* 0x000fe40003f86270 */
[----:B------:R-:W-:Y:S02]  /*4dc0*/  FSEL R201, R201, -INF , !P2 ;  /* 0xff800000c9c97808 */ /* 0x000fe40005000000 */
[----:B------:R-:W-:Y:S01]  /*4dd0*/  ISETP.GE.AND P2, PT, R229, R130, PT ;  /* 0x00000082e500720c */ /* 0x000fe20003f46270 */
[----:B------:R-:W2:Y:S01]  /*4de0*/  MUFU.TANH R75, R75 ;  /* 0x0000004b004b7308 */ /* 0x000ea20000002400 */
[----:B------:R-:W-:Y:S02]  /*4df0*/  FSEL R211, R211, -INF , !P4 ;  /* 0xff800000d3d37808 */ /* 0x000fe40006000000 */
[----:B------:R-:W-:Y:S02]  /*4e00*/  ISETP.GE.AND P4, PT, R141, R128, PT ;  /* 0x000000808d00720c */ /* 0x000fe40003f86270 */
[----:B------:R-:W-:-:S02]  /*4e10*/  FSEL R249, R228, -INF , !P2 ;  /* 0xff800000e4f97808 */ /* 0x000fc40005000000 */
[----:B------:R-:W-:Y:S01]  /*4e20*/  ISETP.GE.AND P2, PT, R235, R130, PT ;  /* 0x00000082eb00720c */ /* 0x000fe20003f46270 */
[----:B------:R-:W-:Y:S01]  /*4e30*/  I2F R238, R241 ;  /* 0x000000f100ee7306 */ /* 0x000fe20000201400 */
[----:B------:R-:W-:Y:S01]  /*4e40*/  FSEL R195, R88, -INF , !P4 ;  /* 0xff80000058c37808 */ /* 0x000fe20006000000 */
[----:B-1----:R-:W-:Y:S01]  /*4e50*/  FFMA.FTZ R142, R142, UR4, R73 ;  /* 0x000000048e8e7c23 */ /* 0x002fe20008010049 */
[----:B------:R-:W-:Y:S01]  /*4e60*/  ISETP.GE.AND P4, PT, R191, R128, PT ;  /* 0x00000080bf00720c */ /* 0x000fe20003f86270 */
[----:B------:R-:W-:Y:S01]  /*4e70*/  FMUL.FTZ R235, R46, c[0x0][0x2ec] ;  /* 0x0000bb002eeb7a20 */ /* 0x000fe20000410000 */
[----:B------:R-:W-:Y:S02]  /*4e80*/  FSEL R136, R136, -INF , !P2 ;  /* 0xff80000088887808 */ /* 0x000fe40005000000 */
[----:B------:R-:W-:Y:S01]  /*4e90*/  ISETP.GE.AND P2, PT, R241, R130, PT ;  /* 0x00000082f100720c */ /* 0x000fe20003f46270 */
[----:B------:R-:W1:Y:S01]  /*4ea0*/  MUFU.TANH R86, R86 ;  /* 0x0000005600567308 */ /* 0x000e620000002400 */
[----:B--2---:R-:W-:Y:S01]  /*4eb0*/  FFMA.FTZ R191, R236, UR4, R75 ;  /* 0x00000004ecbf7c23 */ /* 0x004fe2000801004b */
[----:B------:R-:W-:-:S02]  /*4ec0*/  IADD3 R229, R163, 0x98, RZ ;  /* 0x00000098a3e57810 */ /* 0x000fc40007ffe0ff */
[----:B------:R-:W-:Y:S02]  /*4ed0*/  IADD3 R221, R163, 0x41, RZ ;  /* 0x00000041a3dd7810 */ /* 0x000fe40007ffe0ff */
[----:B------:R-:W-:Y:S02]  /*4ee0*/  FSEL R191, R191, -INF , !P0 ;  /* 0xff800000bfbf7808 */ /* 0x000fe40004000000 */
[----:B------:R-:W-:Y:S01]  /*4ef0*/  MUFU.TANH R90, R90 ;  /* 0x0000005a005a7308 */ /* 0x000fe20000002400 */
[----:B------:R-:W-:Y:S02]  /*4f00*/  ISETP.GE.AND P0, PT, R187, R128, PT ;  /* 0x00000080bb00720c */ /* 0x000fe40003f06270 */
[C---:B------:R-:W-:Y:S02]  /*4f10*/  IADD3 R88, R163.reuse, 0xd8, RZ ;  /* 0x000000d8a3587810 */ /* 0x040fe40007ffe0ff */
[C---:B------:R-:W-:Y:S02]  /*4f20*/  IADD3 R141, R163.reuse, 0xd9, RZ ;  /* 0x000000d9a38d7810 */ /* 0x040fe40007ffe0ff */
[C---:B------:R-:W-:Y:S01]  /*4f30*/  IADD3 R224, R163.reuse, 0xf0, RZ ;  /* 0x000000f0a3e07810 */ /* 0x040fe20007ffe0ff */
[----:B------:R-:W2:Y:S01]  /*4f40*/  I2F R144, R144 ;  /* 0x0000009000907306 */ /* 0x000ea20000201400 */
[----:B-1----:R-:W-:Y:S01]  /*4f50*/  FFMA.FTZ R86, R238, UR4, R86 ;  /* 0x00000004ee567c23 */ /* 0x002fe20008010056 */
[----:B------:R-:W-:-:S04]  /*4f60*/  IADD3 R228, R163, 0xf1, RZ ;  /* 0x000000f1a3e47810 */ /* 0x000fc80007ffe0ff */
[----:B------:R-:W-:Y:S02]  /*4f70*/  FSEL R140, R86, -INF , !P2 ;  /* 0xff800000568c7808 */ /* 0x000fe40005000000 */
[----:B------:R1:W-:Y:S01]  /*4f80*/  I2F R131, R60 ;  /* 0x0000003c00837306 */ /* 0x0003e20000201400 */
[----:B--2---:R-:W-:Y:S01]  /*4f90*/  FFMA.FTZ R90, R144, UR4, R90 ;  /* 0x00000004905a7c23 */ /* 0x004fe2000801005a */
[----:B------:R-:W-:-:S06]  /*4fa0*/  IADD3 R144, R163, 0x89, RZ ;  /* 0x00000089a3907810 */ /* 0x000fcc0007ffe0ff */
[----:B------:R-:W-:Y:S01]  /*4fb0*/  MUFU.TANH R234, R40 ;  /* 0x0000002800ea7308 */ /* 0x000fe20000002400 */
[----:B------:R-:W-:Y:S01]  /*4fc0*/  ISETP.GE.AND P2, PT, R144, R130, PT ;  /* 0x000000829000720c */ /* 0x000fe20003f46270 */
[----:B-1----:R-:W-:Y:S01]  /*4fd0*/  FFMA.FTZ R60, R225, UR4, R96 ;  /* 0x00000004e13c7c23 */ /* 0x002fe20008010060 */
[----:B------:R-:W-:-:S05]  /*4fe0*/  IADD3 R225, R163, 0xb8, RZ ;  /* 0x000000b8a3e17810 */ /* 0x000fca0007ffe0ff */
[----:B------:R-:W-:Y:S01]  /*4ff0*/  MUFU.TANH R236, R41 ;  /* 0x0000002900ec7308 */ /* 0x000fe20000002400 */
[----:B------:R-:W-:Y:S02]  /*5000*/  FSEL R60, R60, -INF , !P6 ;  /* 0xff8000003c3c7808 */ /* 0x000fe40007000000 */
[----:B------:R-:W-:Y:S02]  /*5010*/  ISETP.GE.AND P6, PT, R153, R130, PT ;  /* 0x000000829900720c */ /* 0x000fe40003fc6270 */
[----:B------:R-:W-:-:S03]  /*5020*/  IADD3 R153, R163, 0xc8, RZ ;  /* 0x000000c8a3997810 */ /* 0x000fc60007ffe0ff */
[----:B------:R1:W-:Y:S01]  /*5030*/  MUFU.TANH R238, R42 ;  /* 0x0000002a00ee7308 */ /* 0x0003e20000002400 */
[----:B------:R-:W-:Y:S02]  /*5040*/  FSEL R62, R62, -INF , !P6 ;  /* 0xff8000003e3e7808 */ /* 0x000fe40007000000 */
[----:B------:R-:W-:-:S04]  /*5050*/  ISETP.GE.AND P6, PT, R237, R130, PT ;  /* 0x00000082ed00720c */ /* 0x000fc80003fc6270 */
[----:B------:R-:W-:Y:S01]  /*5060*/  FSEL R142, R142, -INF , !P6 ;  /* 0xff8000008e8e7808 */ /* 0x000fe20007000000 */
[----:B------:R-:W-:Y:S01]  /*5070*/  MUFU.TANH R76, R76 ;  /* 0x0000004c004c7308 */ /* 0x000fe20000002400 */
[----:B------:R-:W-:Y:S02]  /*5080*/  ISETP.GE.AND P6, PT, R187, R130, PT ;  /* 0x00000082bb00720c */ /* 0x000fe40003fc6270 */
[----:B------:R-:W-:Y:S02]  /*5090*/  FSEL R187, R90, -INF , !P5 ;  /* 0xff8000005abb7808 */ /* 0x000fe40006800000 */
[----:B------:R-:W-:Y:S02]  /*50a0*/  ISETP.GE.AND P5, PT, R144, R128, PT ;  /* 0x000000809000720c */ /* 0x000fe40003fa6270 */
[C---:B------:R-:W-:Y:S01]  /*50b0*/  IADD3 R144, R163.reuse, 0x81, RZ ;  /* 0x00000081a3907810 */ /* 0x040fe20007ffe0ff */
[----:B-1----:R-:W1:Y:S01]  /*50c0*/  LDSM.16.M88.4 R40, [R215+0x4400] ;  /* 0x00440000d728783b */ /* 0x002e620000000200 */
[----:B------:R-:W-:Y:S01]  /*50d0*/  MUFU.TANH R78, R78 ;  /* 0x0000004e004e7308 */ /* 0x000fe20000002400 */
[----:B------:R-:W-:-:S07]  /*50e0*/  IADD3 R90, R163, 0xe1, RZ ;  /* 0x000000e1a35a7810 */ /* 0x000fce0007ffe0ff */
[----:B------:R-:W2:Y:S08]  /*50f0*/  I2F R144, R144 ;  /* 0x0000009000907306 */ /* 0x000eb00000201400 */
[----:B------:R-:W-:Y:S08]  /*5100*/  MUFU.TANH R246, R246 ;  /* 0x000000f600f67308 */ /* 0x000ff00000002400 */
[----:B------:R-:W3:Y:S01]  /*5110*/  I2F R183, R183 ;  /* 0x000000b700b77306 */ /* 0x000ee20000201400 */
[----:B--2---:R-:W-:-:S02]  /*5120*/  FFMA.FTZ R76, R144, UR4, R76 ;  /* 0x00000004904c7c23 */ /* 0x004fc4000801004c */
[----:B------:R-:W-:-:S03]  /*5130*/  FFMA.FTZ R144, R148, UR4, R78 ;  /* 0x0000000494907c23 */ /* 0x000fc6000801004e */
[----:B------:R-:W-:Y:S02]  /*5140*/  FSEL R185, R76, -INF , !P4 ;  /* 0xff8000004cb97808 */ /* 0x000fe40006000000 */
[----:B------:R-:W-:Y:S01]  /*5150*/  MUFU.TANH R74, R74 ;  /* 0x0000004a004a7308 */ /* 0x000fe20000002400 */
[----:B------:R-:W-:Y:S02]  /*5160*/  FSEL R144, R144, -INF , !P6 ;  /* 0xff80000090907808 */ /* 0x000fe40007000000 */
[----:B------:R-:W-:Y:S02]  /*5170*/  ISETP.GE.AND P6, PT, R2, R130, PT ;  /* 0x000000820200720c */ /* 0x000fe40003fc6270 */
[----:B------:R-:W-:Y:S01]  /*5180*/  ISETP.GE.AND P4, PT, R190, R128, PT ;  /* 0x00000080be00720c */ /* 0x000fe20003f86270 */
[----:B-1----:R-:W-:Y:S02]  /*5190*/  HMMA.16816.F32.BF16 R20, R28, R42, R20 ;  /* 0x0000002a1c14723c */ /* 0x002fe40000041814 */
[----:B------:R-:W1:Y:S01]  /*51a0*/  I2F R146, R146 ;  /* 0x0000009200927306 */ /* 0x000e620000201400 */
[----:B---3--:R-:W-:-:S05]  /*51b0*/  FFMA.FTZ R183, R183, UR4, R246 ;  /* 0x00000004b7b77c23 */ /* 0x008fca00080100f6 */
[----:B------:R-:W-:Y:S01]  /*51c0*/  FSEL R183, R183, -INF , !P0 ;  /* 0xff800000b7b77808 */ /* 0x000fe20004000000 */
[----:B------:R-:W-:Y:S01]  /*51d0*/  HMMA.16816.F32.BF16 R24, R28, R40, R24 ;  /* 0x000000281c18723c */ /* 0x000fe20000041818 */
[----:B------:R-:W2:Y:S01]  /*51e0*/  MUFU.TANH R64, R64 ;  /* 0x0000004000407308 */ /* 0x000ea20000002400 */
[----:B------:R-:W-:Y:S02]  /*51f0*/  ISETP.GE.AND P0, PT, R2, R128, PT ;  /* 0x000000800200720c */ /* 0x000fe40003f06270 */
[----:B------:R-:W-:-:S05]  /*5200*/  IADD3 R2, R163, 0x99, RZ ;  /* 0x00000099a3027810 */ /* 0x000fca0007ffe0ff */
[----:B------:R-:W-:Y:S01]  /*5210*/  MUFU.TANH R250, R250 ;  /* 0x000000fa00fa7308 */ /* 0x000fe20000002400 */
[----:B-1----:R-:W-:-:S05]  /*5220*/  FFMA.FTZ R146, R146, UR4, R74 ;  /* 0x0000000492927c23 */ /* 0x002fca000801004a */
[----:B------:R-:W-:Y:S01]  /*5230*/  FSEL R146, R146, -INF , !P3 ;  /* 0xff80000092927808 */ /* 0x000fe20005800000 */
[----:B------:R-:W-:Y:S01]  /*5240*/  FMUL.FTZ R20, R20, c[0x0][0x2ec] ;  /* 0x0000bb0014147a20 */ /* 0x000fe20000410000 */
[----:B------:R-:W1:Y:S01]  /*5250*/  I2F R171, R190 ;  /* 0x000000be00ab7306 */ /* 0x000e620000201400 */
[----:B--2---:R-:W-:Y:S01]  /*5260*/  FFMA.FTZ R64, R175, UR4, R64 ;  /* 0x00000004af407c23 */ /* 0x004fe20008010040 */
[-C--:B------:R-:W-:Y:S01]  /*5270*/  ISETP.GE.AND P3, PT, R190, R130.reuse, PT ;  /* 0x00000082be00720c */ /* 0x080fe20003f66270 */
[----:B------:R-:W-:Y:S02]  /*5280*/  FFMA.FTZ R175, R133, UR4, R138 ;  /* 0x0000000485af7c23 */ /* 0x000fe4000801008a */
[----:B------:R-:W-:Y:S01]  /*5290*/  FMUL.FTZ R21, R21, c[0x0][0x2ec] ;  /* 0x0000bb0015157a20 */ /* 0x000fe20000410000 */
[----:B------:R-:W-:Y:S01]  /*52a0*/  FSEL R138, R64, -INF , !P2 ;  /* 0xff800000408a7808 */ /* 0x000fe20005000000 */
[----:B------:R-:W-:Y:S01]  /*52b0*/  FMUL.FTZ R22, R22, c[0x0][0x2ec] ;  /* 0x0000bb0016167a20 */ /* 0x000fe20000410000 */
[----:B------:R-:W2:Y:S01]  /*52c0*/  I2F R188, R190 ;  /* 0x000000be00bc7306 */ /* 0x000ea20000201400 */
[----:B------:R-:W-:Y:S01]  /*52d0*/  FSEL R175, R175, -INF , !P5 ;  /* 0xff800000afaf7808 */ /* 0x000fe20006800000 */
[----:B------:R-:W-:Y:S01]  /*52e0*/  FMUL.FTZ R43, R26, c[0x0][0x2ec] ;  /* 0x0000bb001a2b7a20 */ /* 0x000fe20000410000 */
[----:B------:R-:W-:Y:S01]  /*52f0*/  ISETP.GE.AND P2, PT, R167, R130, PT ;  /* 0x00000082a700720c */ /* 0x000fe20003f46270 */
[----:B------:R-:W-:Y:S01]  /*5300*/  FMUL.FTZ R27, R27, c[0x0][0x2ec] ;  /* 0x0000bb001b1b7a20 */ /* 0x000fe20000410000 */
[----:B------:R-:W-:Y:S01]  /*5310*/  ISETP.GE.AND P5, PT, R167, R128, PT ;  /* 0x00000080a700720c */ /* 0x000fe20003fa6270 */
[----:B------:R-:W-:-:S02]  /*5320*/  FMUL.FTZ R25, R25, c[0x0][0x2ec] ;  /* 0x0000bb0019197a20 */ /* 0x000fc40000410000 */
[----:B-1----:R-:W-:Y:S01]  /*5330*/  FFMA.FTZ R171, R171, UR4, R244 ;  /* 0x00000004abab7c23 */ /* 0x002fe200080100f4 */
[----:B------:R1:W3:Y:S04]  /*5340*/  I2F R184, R167 ;  /* 0x000000a700b87306 */ /* 0x0002e80000201400 */
[----:B------:R-:W-:Y:S01]  /*5350*/  FSEL R64, R171, -INF , !P3 ;  /* 0xff800000ab407808 */ /* 0x000fe20005800000 */
[----:B------:R-:W-:Y:S01]  /*5360*/  FMUL.FTZ R171, R36, c[0x0][0x2ec] ;  /* 0x0000bb0024ab7a20 */ /* 0x000fe20000410000 */
[----:B------:R-:W-:Y:S01]  /*5370*/  ISETP.GE.AND P3, PT, R2, R130, PT ;  /* 0x000000820200720c */ /* 0x000fe20003f66270 */
[----:B--2---:R-:W-:Y:S01]  /*5380*/  FFMA.FTZ R250, R188, UR4, R250 ;  /* 0x00000004bcfa7c23 */ /* 0x004fe200080100fa */
[----:B------:R-:W2:Y:S01]  /*5390*/  MUFU.TANH R66, R66 ;  /* 0x0000004200427308 */ /* 0x000ea20000002400 */
[----:B------:R-:W-:-:S02]  /*53a0*/  FMUL.FTZ R36, R37, c[0x0][0x2ec] ;  /* 0x0000bb0025247a20 */ /* 0x000fc40000410000 */
[----:B------:R-:W-:Y:S01]  /*53b0*/  FMUL.FTZ R37, R38, c[0x0][0x2ec] ;  /* 0x0000bb0026257a20 */ /* 0x000fe20000410000 */
[----:B-1----:R-:W-:-:S04]  /*53c0*/  FSEL R167, R250, -INF , !P4 ;  /* 0xff800000faa77808 */ /* 0x002fc80006000000 */
[----:B------:R-:W-:Y:S01]  /*53d0*/  MUFU.TANH R56, R56 ;  /* 0x0000003800387308 */ /* 0x000fe20000002400 */
[----:B------:R-:W-:Y:S01]  /*53e0*/  ISETP.GE.AND P4, PT, R2, R128, PT ;  /* 0x000000800200720c */ /* 0x000fe20003f86270 */
[----:B---3--:R-:W-:Y:S02]  /*53f0*/  FFMA.FTZ R113, R184, UR4, R113 ;  /* 0x00000004b8717c23 */ /* 0x008fe40008010071 */
[----:B--2---:R-:W-:-:S04]  /*5400*/  FFMA.FTZ R240, R240, UR4, R66 ;  /* 0x00000004f0f07c23 */ /* 0x004fc80008010042 */
[----:B------:R-:W1:Y:S08]  /*5410*/  I2F R229, R229 ;  /* 0x000000e500e57306 */ /* 0x000e700000201400 */
[----:B------:R-:W-:Y:S08]  /*5420*/  MUFU.TANH R252, R252 ;  /* 0x000000fc00fc7308 */ /* 0x000ff00000002400 */
[----:B------:R-:W2:Y:S01]  /*5430*/  I2F R2, R2 ;  /* 0x0000000200027306 */ /* 0x000ea20000201400 */
[----:B-1----:R-:W-:Y:S01]  /*5440*/  FFMA.FTZ R152, R229, UR4, R56 ;  /* 0x00000004e5987c23 */ /* 0x002fe20008010038 */
[----:B------:R-:W-:-:S02]  /*5450*/  FSEL R56, R240, -INF , !P6 ;  /* 0xff800000f0387808 */ /* 0x000fc40007000000 */
[----:B------:R-:W-:Y:S02]  /*5460*/  ISETP.GE.AND P6, PT, R163, R130, PT ;  /* 0x00000082a300720c */ /* 0x000fe40003fc6270 */
[----:B------:R-:W-:Y:S02]  /*5470*/  FSEL R152, R152, -INF , !P2 ;  /* 0xff80000098987808 */ /* 0x000fe40005000000 */
[----:B------:R-:W1:Y:S01]  /*5480*/  MUFU.TANH R248, R248 ;  /* 0x000000f800f87308 */ /* 0x000e620000002400 */
[----:B------:R-:W-:-:S07]  /*5490*/  ISETP.GE.AND P2, PT, R147, R128, PT ;  /* 0x000000809300720c */ /* 0x000fce0003f46270 */
[----:B------:R-:W-:Y:S01]  /*54a0*/  MUFU.TANH R70, R70 ;  /* 0x0000004600467308 */ /* 0x000fe20000002400 */
[----:B--2---:R-:W-:Y:S01]  /*54b0*/  FFMA.FTZ R154, R2, UR4, R252 ;  /* 0x00000004029a7c23 */ /* 0x004fe200080100fc */
[----:B------:R-:W-:-:S04]  /*54c0*/  IADD3 R2, R149, 0x1000, RZ ;  /* 0x0000100095027810 */ /* 0x000fc80007ffe0ff */
[----:B------:R-:W-:Y:S01]  /*54d0*/  FSEL R154, R154, -INF , !P3 ;  /* 0xff8000009a9a7808 */ /* 0x000fe20005800000 */
[----:B------:R-:W-:Y:S01]  /*54e0*/  IMAD R148, R3, 0x2, R2 ;  /* 0x0000000203947824 */ /* 0x000fe200078e0202 */
[----:B------:R-:W2:Y:S01]  /*54f0*/  I2F R180, R147 ;  /* 0x0000009300b47306 */ /* 0x000ea20000201400 */
[----:B-1----:R-:W-:Y:S01]  /*5500*/  FFMA.FTZ R186, R186, UR4, R248 ;  /* 0x00000004baba7c23 */ /* 0x002fe200080100f8 */
[----:B------:R-:W-:Y:S01]  /*5510*/  ISETP.GE.AND P3, PT, R164, R128, PT ;  /* 0x00000080a400720c */ /* 0x000fe20003f66270 */
[----:B------:R-:W-:-:S05]  /*5520*/  FMUL.FTZ R2, R35, c[0x0][0x2ec] ;  /* 0x0000bb0023027a20 */ /* 0x000fca0000410000 */
[----:B------:R-:W-:Y:S08]  /*5530*/  MUFU.TANH R54, R54 ;  /* 0x0000003600367308 */ /* 0x000ff00000002400 */
[----:B------:R-:W1:Y:S01]  /*5540*/  I2F R176, R164 ;  /* 0x000000a400b07306 */ /* 0x000e620000201400 */
[----:B--2---:R-:W-:-:S07]  /*5550*/  FFMA.FTZ R70, R180, UR4, R70 ;  /* 0x00000004b4467c23 */ /* 0x004fce0008010046 */
[----:B------:R-:W2:Y:S08]  /*5560*/  MUFU.TANH R58, R58 ;  /* 0x0000003a003a7308 */ /* 0x000eb00000002400 */
[----:B------:R-:W-:Y:S01]  /*5570*/  MUFU.TANH R48, R48 ;  /* 0x0000003000307308 */ /* 0x000fe20000002400 */
[----:B-1----:R-:W-:-:S07]  /*5580*/  FFMA.FTZ R54, R176, UR4, R54 ;  /* 0x00000004b0367c23 */ /* 0x002fce0008010036 */
[----:B------:R-:W1:Y:S01]  /*5590*/  I2F R137, R242 ;  /* 0x000000f200897306 */ /* 0x000e620000201400 */
[----:B--2---:R-:W-:-:S07]  /*55a0*/  FFMA.FTZ R58, R131, UR4, R58 ;  /* 0x00000004833a7c23 */ /* 0x004fce000801003a */
[----:B------:R-:W-:Y:S08]  /*55b0*/  I2F R182, R242 ;  /* 0x000000f200b67306 */ /* 0x000ff00000201400 */
[----:B------:R-:W-:Y:S01]  /*55c0*/  MUFU.TANH R119, R119 ;  /* 0x0000007700777308 */ /* 0x000fe20000002400 */
[----:B-1----:R-:W-:-:S07]  /*55d0*/  FFMA.FTZ R48, R137, UR4, R48 ;  /* 0x0000000489307c23 */ /* 0x002fce0008010030 */
[----:B------:R-:W-:Y:S08]  /*55e0*/  MUFU.TANH R117, R117 ;  /* 0x0000007500757308 */ /* 0x000ff00000002400 */
[----:B------:R-:W-:Y:S08]  /*55f0*/  I2F R194, R245 ;  /* 0x000000f500c27306 */ /* 0x000ff00000201400 */
[----:B------:R-:W-:Y:S08]  /*5600*/  MUFU.TANH R110, R110 ;  /* 0x0000006e006e7308 */ /* 0x000ff00000002400 */
[----:B------:R-:W1:Y:S08]  /*5610*/  I2F R139, R164 ;  /* 0x000000a4008b7306 */ /* 0x000e700000201400 */
[----:B------:R-:W2:Y:S08]  /*5620*/  I2F R205, R204 ;  /* 0x000000cc00cd7306 */ /* 0x000eb00000201400 */
[----:B------:R3:W-:Y:S01]  /*5630*/  I2F R162, R163 ;  /* 0x000000a300a27306 */ /* 0x0007e20000201400 */
[----:B-1----:R-:W-:Y:S01]  /*5640*/  FFMA.FTZ R68, R139, UR4, R68 ;  /* 0x000000048b447c23 */ /* 0x002fe20008010044 */
[----:B------:R-:W-:-:S02]  /*5650*/  FSEL R139, R58, -INF , !P4 ;  /* 0xff8000003a8b7808 */ /* 0x000fc40006000000 */
[----:B------:R-:W-:-:S04]  /*5660*/  ISETP.GE.AND P4, PT, R242, R130, PT ;  /* 0x00000082f200720c */ /* 0x000fc80003f86270 */
[----:B------:R-:W-:Y:S01]  /*5670*/  MUFU.TANH R109, R109 ;  /* 0x0000006d006d7308 */ /* 0x000fe20000002400 */
[----:B--2---:R-:W-:-:S07]  /*5680*/  FFMA.FTZ R110, R205, UR4, R110 ;  /* 0x00000004cd6e7c23 */ /* 0x004fce000801006e */
[----:B------:R-:W-:Y:S01]  /*5690*/  MUFU.TANH R112, R112 ;  /* 0x0000007000707308 */ /* 0x000fe20000002400 */
[----:B---3--:R-:W-:Y:S02]  /*56a0*/  FSEL R163, R186, -INF , !P0 ;  /* 0xff800000baa37808 */ /* 0x008fe40004000000 */
[----:B------:R-:W-:-:S05]  /*56b0*/  ISETP.GE.AND P0, PT, R147, R130, PT ;  /* 0x000000829300720c */ /* 0x000fca0003f06270 */
[----:B------:R-:W-:Y:S08]  /*56c0*/  MUFU.TANH R101, R101 ;  /* 0x0000006500657308 */ /* 0x000ff00000002400 */
[----:B------:R-:W-:Y:S08]  /*56d0*/  MUFU.TANH R103, R103 ;  /* 0x0000006700677308 */ /* 0x000ff00000002400 */
[----:B------:R-:W-:Y:S08]  /*56e0*/  MUFU.TANH R115, R115 ;  /* 0x0000007300737308 */ /* 0x000ff00000002400 */
[----:B------:R-:W-:Y:S08]  /*56f0*/  MUFU.TANH R124, R124 ;  /* 0x0000007c007c7308 */ /* 0x000ff00000002400 */
[----:B------:R-:W1:Y:S08]  /*5700*/  I2F R50, R202 ;  /* 0x000000ca00327306 */ /* 0x000e700000201400 */
[----:B------:R-:W2:Y:S08]  /*5710*/  I2F R92, R221 ;  /* 0x000000dd005c7306 */ /* 0x000eb00000201400 */
[----:B------:R-:W3:Y:S01]  /*5720*/  I2F R94, R227 ;  /* 0x000000e3005e7306 */ /* 0x000ee20000201400 */
[----:B-1----:R-:W-:-:S02]  /*5730*/  FFMA.FTZ R26, R50, UR4, R109 ;  /* 0x00000004321a7c23 */ /* 0x002fc4000801006d */
[----:B------:R-:W-:-:S05]  /*5740*/  FFMA.FTZ R112, R50, UR4, R112 ;  /* 0x0000000432707c23 */ /* 0x000fca0008010070 */
[----:B------:R1:W-:Y:S01]  /*5750*/  I2F R166, R147 ;  /* 0x0000009300a67306 */ /* 0x0003e20000201400 */
[C---:B--2---:R-:W-:Y:S02]  /*5760*/  FFMA.FTZ R101, R92.reuse, UR4, R101 ;  /* 0x000000045c657c23 */ /* 0x044fe40008010065 */
[----:B------:R-:W-:-:S05]  /*5770*/  FFMA.FTZ R103, R92, UR4, R103 ;  /* 0x000000045c677c23 */ /* 0x000fca0008010067 */
[----:B------:R2:W-:Y:S01]  /*5780*/  MUFU.TANH R184, R125 ;  /* 0x0000007d00b87308 */ /* 0x0005e20000002400 */
[----:B---3--:R-:W-:Y:S01]  /*5790*/  FFMA.FTZ R124, R94, UR4, R124 ;  /* 0x000000045e7c7c23 */ /* 0x008fe2000801007c */
[----:B-1----:R-:W-:-:S06]  /*57a0*/  FSEL R147, R113, -INF , !P5 ;  /* 0xff80000071937808 */ /* 0x002fcc0006800000 */
[----:B------:R-:W-:Y:S01]  /*57b0*/  MUFU.TANH R131, R32 ;  /* 0x0000002000837308 */ /* 0x000fe20000002400 */
[----:B------:R-:W-:Y:S01]  /*57c0*/  FFMA.FTZ R113, R182, UR4, R119 ;  /* 0x00000004b6717c23 */ /* 0x000fe20008010077 */
[----:B------:R-:W-:Y:S02]  /*57d0*/  FSEL R119, R54, -INF , !P3 ;  /* 0xff80000036777808 */ /* 0x000fe40005800000 */
[-C--:B------:R-:W-:Y:S02]  /*57e0*/  ISETP.GE.AND P3, PT, R245, R130.reuse, PT ;  /* 0x00000082f500720c */ /* 0x080fe40003f66270 */
[----:B------:R-:W-:Y:S02]  /*57f0*/  FSEL R54, R48, -INF , !P4 ;  /* 0xff80000030367808 */ /* 0x000fe40006000000 */
[----:B------:R-:W-:Y:S01]  /*5800*/  MUFU.TANH R41, R33 ;  /* 0x0000002100297308 */ /* 0x000fe20000002400 */
[----:B--2---:R-:W-:Y:S01]  /*5810*/  FSEL R125, R70, -INF , !P2 ;  /* 0xff800000467d7808 */ /* 0x004fe20005000000 */
[----:B------:R-:W-:Y:S01]  /*5820*/  FFMA.FTZ R70, R194, UR4, R117 ;  /* 0x00000004c2467c23 */ /* 0x000fe20008010075 */
[----:B------:R-:W-:-:S02]  /*5830*/  ISETP.GE.AND P5, PT, R164, R130, PT ;  /* 0x00000082a400720c */ /* 0x000fc40003fa6270 */
[-C--:B------:R-:W-:Y:S02]  /*5840*/  ISETP.GE.AND P4, PT, R245, R128.reuse, PT ;  /* 0x00000080f500720c */ /* 0x080fe40003f86270 */
[----:B------:R-:W-:Y:S01]  /*5850*/  FSEL R70, R70, -INF , !P3 ;  /* 0xff80000046467808 */ /* 0x000fe20005800000 */
[----:B------:R1:W-:Y:S01]  /*5860*/  MUFU.TANH R137, R34 ;  /* 0x0000002200897308 */ /* 0x0003e20000002400 */
[-C--:B------:R-:W-:Y:S02]  /*5870*/  ISETP.GE.AND P3, PT, R204, R128.reuse, PT ;  /* 0x00000080cc00720c */ /* 0x080fe40003f66270 */
[----:B------:R-:W-:Y:S02]  /*5880*/  FSEL R58, R68, -INF , !P5 ;  /* 0xff800000443a7808 */ /* 0x000fe40006800000 */
[----:B------:R-:W-:Y:S01]  /*5890*/  FSEL R241, R110, -INF , !P3 ;  /* 0xff8000006ef17808 */ /* 0x000fe20005800000 */
[----:B------:R-:W-:Y:S01]  /*58a0*/  FFMA.FTZ R110, R94, UR4, R115 ;  /* 0x000000045e6e7c23 */ /* 0x000fe20008010073 */
[----:B------:R-:W-:Y:S01]  /*58b0*/  ISETP.GE.AND P5, PT, R247, R128, PT ;  /* 0x00000080f700720c */ /* 0x000fe20003fa6270 */
[----:B------:R-:W-:Y:S01]  /*58c0*/  MUFU.TANH R48, R20 ;  /* 0x0000001400307308 */ /* 0x000fe20000002400 */
[----:B------:R-:W-:Y:S01]  /*58d0*/  FMUL.FTZ R94, R23, c[0x0][0x2ec] ;  /* 0x0000bb00175e7a20 */ /* 0x000fe20000410000 */
[----:B------:R-:W-:-:S02]  /*58e0*/  ISETP.GE.AND P2, PT, R247, R130, PT ;  /* 0x00000082f700720c */ /* 0x000fc40003f46270 */
[----:B------:R-:W-:Y:S01]  /*58f0*/  ISETP.GE.AND P3, PT, R221, R130, PT ;  /* 0x00000082dd00720c */ /* 0x000fe20003f66270 */
[----:B-1----:R-:W1:Y:S03]  /*5900*/  LDSM.16.M88.4 R32, [R215+0x4800] ;  /* 0x00480000d720783b */ /* 0x002e660000000200 */
[----:B------:R-:W-:Y:S08]  /*5910*/  MUFU.TANH R50, R21 ;  /* 0x0000001500327308 */ /* 0x000ff00000002400 */
[----:B------:R2:W-:Y:S08]  /*5920*/  MUFU.TANH R92, R22 ;  /* 0x00000016005c7308 */ /* 0x0005f00000002400 */
[----:B------:R-:W3:Y:S01]  /*5930*/  MUFU.TANH R52, R52 ;  /* 0x0000003400347308 */ /* 0x000ee20000002400 */
[----:B--2---:R-:W2:Y:S07]  /*5940*/  LDSM.16.M88.4 R20, [R215+0x4c00] ;  /* 0x004c0000d714783b */ /* 0x004eae0000000200 */
[----:B------:R-:W4:Y:S01]  /*5950*/  MUFU.TANH R121, R121 ;  /* 0x0000007900797308 */ /* 0x000f220000002400 */
[----:B------:R-:W-:-:S04]  /*5960*/  DEPBAR.LE SB0, 0x0 ;  /* 0x000080000000791a */ /* 0x000fc80000000000 */
[----:B---3--:R-:W-:-:S03]  /*5970*/  FFMA.FTZ R52, R166, UR4, R52 ;  /* 0x00000004a6347c23 */ /* 0x008fc60008010034 */
[----:B------:R-:W-:Y:S02]  /*5980*/  MUFU.TANH R120, R120 ;  /* 0x0000007800787308 */ /* 0x000fe40000002400 */
[----:B------:R-:W-:Y:S02]  /*5990*/  FSEL R52, R52, -INF , !P0 ;  /* 0xff80000034347808 */ /* 0x000fe40004000000 */
[----:B------:R-:W-:Y:S01]  /*59a0*/  ISETP.GE.AND P0, PT, R242, R128, PT ;  /* 0x00000080f200720c */ /* 0x000fe20003f06270 */
[----:B-1----:R-:W-:Y:S03]  /*59b0*/  HMMA.16816.F32.BF16 R16, R28, R32, R16 ;  /* 0x000000201c10723c */ /* 0x002fe60000041810 */
[----:B------:R-:W1:Y:S01]  /*59c0*/  I2F R192, R200 ;  /* 0x000000c800c07306 */ /* 0x000e620000201400 */
[----:B----4-:R-:W-:Y:S01]  /*59d0*/  FFMA.FTZ R121, R194, UR4, R121 ;  /* 0x00000004c2797c23 */ /* 0x010fe20008010079 */
[----:B------:R-:W-:-:S02]  /*59e0*/  FSEL R113, R113, -INF , !P0 ;  /* 0xff80000071717808 */ /* 0x000fc40004000000 */
[-C--:B------:R-:W-:Y:S02]  /*59f0*/  ISETP.GE.AND P0, PT, R200, R130.reuse, PT ;  /* 0x00000082c800720c */ /* 0x080fe40003f06270 */
[----:B------:R-:W-:Y:S01]  /*5a00*/  FSEL R143, R121, -INF , !P4 ;  /* 0xff800000798f7808 */ /* 0x000fe20006000000 */
[----:B------:R-:W-:Y:S01]  /*5a10*/  HMMA.16816.F32.BF16 R12, R28, R34, R12 ;  /* 0x000000221c0c723c */ /* 0x000fe2000004180c */
[----:B------:R-:W-:Y:S01]  /*5a20*/  MUFU.TANH R118, R118 ;  /* 0x0000007600767308 */ /* 0x000fe20000002400 */
[----:B------:R-:W-:-:S04]  /*5a30*/  ISETP.GE.AND P4, PT, R202, R130, PT ;  /* 0x00000082ca00720c */ /* 0x000fc80003f86270 */
[----:B------:R-:W-:Y:S02]  /*5a40*/  FSEL R26, R26, -INF , !P4 ;  /* 0xff8000001a1a7808 */ /* 0x000fe40006000000 */
[----:B------:R-:W-:Y:S01]  /*5a50*/  ISETP.GE.AND P4, PT, R221, R128, PT ;  /* 0x00000080dd00720c */ /* 0x000fe20003f86270 */
[----:B------:R-:W3:Y:S01]  /*5a60*/  I2F R243, R247 ;  /* 0x000000f700f37306 */ /* 0x000ee20000201400 */
[----:B-1----:R-:W-:Y:S02]  /*5a70*/  FFMA.FTZ R120, R192, UR4, R120 ;  /* 0x00000004c0787c23 */ /* 0x002fe40008010078 */
[----:B------:R-:W-:Y:S02]  /*5a80*/  FSEL R231, R103, -INF , !P4 ;  /* 0xff80000067e77808 */ /* 0x000fe40006000000 */
[----:B------:R-:W-:Y:S02]  /*5a90*/  ISETP.GE.AND P4, PT, R105, R130, PT ;  /* 0x000000826900720c */ /* 0x000fe40003f86270 */
[----:B------:R-:W-:Y:S01]  /*5aa0*/  FSEL R121, R120, -INF , !P0 ;  /* 0xff80000078797808 */ /* 0x000fe20004000000 */
[----:B------:R-:W1:Y:S01]  /*5ab0*/  MUFU.TANH R116, R116 ;  /* 0x0000007400747308 */ /* 0x000e620000002400 */
[----:B------:R-:W-:Y:S01]  /*5ac0*/  ISETP.GE.AND P0, PT, R202, R128, PT ;  /* 0x00000080ca00720c */ /* 0x000fe20003f06270 */
[----:B--2---:R-:W-:Y:S01]  /*5ad0*/  HMMA.16816.F32.BF16 R8, R28, R20, R8 ;  /* 0x000000141c08723c */ /* 0x004fe20000041808 */
[----:B------:R-:W-:-:S02]  /*5ae0*/  FMUL.FTZ R16, R16, c[0x0][0x2ec] ;  /* 0x0000bb0010107a20 */ /* 0x000fc40000410000 */
[----:B------:R-:W-:Y:S01]  /*5af0*/  FSEL R237, R112, -INF , !P0 ;  /* 0xff80000070ed7808 */ /* 0x000fe20004000000 */
[----:B------:R-:W-:Y:S01]  /*5b00*/  FMUL.FTZ R18, R18, c[0x0][0x2ec] ;  /* 0x0000bb0012127a20 */ /* 0x000fe20000410000 */
[-C--:B------:R-:W-:Y:S01]  /*5b10*/  ISETP.GE.AND P0, PT, R210, R130.reuse, PT ;  /* 0x00000082d200720c */ /* 0x080fe20003f06270 */
[----:B------:R-:W-:Y:S01]  /*5b20*/  MUFU.TANH R108, R108 ;  /* 0x0000006c006c7308 */ /* 0x000fe20000002400 */
[----:B---3--:R-:W-:Y:S01]  /*5b30*/  FFMA.FTZ R118, R243, UR4, R118 ;  /* 0x00000004f3767c23 */ /* 0x008fe20008010076 */
[----:B------:R-:W-:Y:S01]  /*5b40*/  HMMA.16816.F32.BF16 R4, R28, R22, R4 ;  /* 0x000000161c04723c */ /* 0x000fe20000041804 */
[----:B------:R-:W-:Y:S02]  /*5b50*/  FMUL.FTZ R13, R13, c[0x0][0x2ec] ;  /* 0x0000bb000d0d7a20 */ /* 0x000fe40000410000 */
[----:B------:R-:W-:Y:S01]  /*5b60*/  FMUL.FTZ R14, R14, c[0x0][0x2ec] ;  /* 0x0000bb000e0e7a20 */ /* 0x000fe20000410000 */
[----:B------:R-:W-:Y:S01]  /*5b70*/  FSEL R245, R118, -INF , !P5 ;  /* 0xff80000076f57808 */ /* 0x000fe20006800000 */
[----:B------:R-:W-:Y:S01]  /*5b80*/  FMUL.FTZ R12, R12, c[0x0][0x2ec] ;  /* 0x0000bb000c0c7a20 */ /* 0x000fe20000410000 */
[----:B------:R-:W2:Y:S01]  /*5b90*/  I2F R95, R210 ;  /* 0x000000d2005f7306 */ /* 0x000ea20000201400 */
[----:B-1----:R-:W-:Y:S01]  /*5ba0*/  FFMA.FTZ R68, R243, UR4, R116 ;  /* 0x00000004f3447c23 */ /* 0x002fe20008010074 */
[----:B------:R-:W-:Y:S01]  /*5bb0*/  ISETP.GE.AND P5, PT, R204, R130, PT ;  /* 0x00000082cc00720c */ /* 0x000fe20003fa6270 */
[----:B------:R-:W-:-:S03]  /*5bc0*/  FMUL.FTZ R15, R15, c[0x0][0x2ec] ;  /* 0x0000bb000f0f7a20 */ /* 0x000fc60000410000 */
[----:B------:R-:W-:Y:S02]  /*5bd0*/  FSEL R68, R68, -INF , !P2 ;  /* 0xff80000044447808 */ /* 0x000fe40005000000 */
[----:B------:R-:W1:Y:S01]  /*5be0*/  MUFU.TANH R111, R111 ;  /* 0x0000006f006f7308 */ /* 0x000e620000002400 */
[----:B------:R-:W-:Y:S01]  /*5bf0*/  ISETP.GE.AND P2, PT, R200, R128, PT ;  /* 0x00000080c800720c */ /* 0x000fe20003f46270 */
[----:B------:R-:W-:-:S06]  /*5c00*/  FMUL.FTZ R8, R8, c[0x0][0x2ec] ;  /* 0x0000bb0008087a20 */ /* 0x000fcc0000410000 */
[----:B------:R-:W-:Y:S01]  /*5c10*/  MUFU.TANH R102, R102 ;  /* 0x0000006600667308 */ /* 0x000fe20000002400 */
[----:B--2---:R-:W-:Y:S02]  /*5c20*/  FFMA.FTZ R32, R95, UR4, R114 ;  /* 0x000000045f207c23 */ /* 0x004fe40008010072 */
        /* <DEDUP_REMOVED lines=9> */
[----:B------:R-:W-:Y:S01]  /*5cc0*/  MUFU.TANH R51, R51 ;  /* 0x0000003300337308 */ /* 0x000fe20000002400 */
[----:B------:R-:W-:-:S07]  /*5cd0*/  ISETP.GE.AND P2, PT, R107, R130, PT ;  /* 0x000000826b00720c */ /* 0x000fce0003f46270 */
[----:B------:R-:W1:Y:S01]  /*5ce0*/  I2F R208, R105 ;  /* 0x0000006900d07306 */ /* 0x000e620000201400 */
[----:B--2---:R-:W-:-:S07]  /*5cf0*/  FFMA.FTZ R102, R93, UR4, R102 ;  /* 0x000000045d667c23 */ /* 0x004fce0008010066 */
[----:B------:R-:W2:Y:S08]  /*5d00*/  MUFU.TANH R100, R100 ;  /* 0x0000006400647308 */ /* 0x000eb00000002400 */
[----:B------:R3:W-:Y:S01]  /*5d10*/  MUFU.TANH R3, R36 ;  /* 0x0000002400037308 */ /* 0x0007e20000002400 */
[----:B-1----:R-:W-:-:S05]  /*5d20*/  FFMA.FTZ R51, R208, UR4, R51 ;  /* 0x00000004d0337c23 */ /* 0x002fca0008010033 */
[----:B------:R-:W-:Y:S01]  /*5d30*/  FSEL R117, R51, -INF , !P0 ;  /* 0xff80000033757808 */ /* 0x000fe20004000000 */
[----:B------:R-:W-:Y:S01]  /*5d40*/  FMUL.FTZ R51, R17, c[0x0][0x2ec] ;  /* 0x0000bb0011337a20 */ /* 0x000fe20000410000 */
[----:B------:R-:W1:Y:S01]  /*5d50*/  MUFU.TANH R122, R122 ;  /* 0x0000007a007a7308 */ /* 0x000e620000002400 */
[----:B--2---:R-:W-:Y:S01]  /*5d60*/  FFMA.FTZ R100, R93, UR4, R100 ;  /* 0x000000045d647c23 */ /* 0x004fe20008010064 */
[----:B------:R-:W-:-:S04]  /*5d70*/  ISETP.GE.AND P0, PT, R225, R130, PT ;  /* 0x00000082e100720c */ /* 0x000fc80003f06270 */
[----:B------:R-:W-:Y:S02]  /*5d80*/  FSEL R100, R100, -INF , !P2 ;  /* 0xff80000064647808 */ /* 0x000fe40005000000 */
[----:B------:R-:W-:Y:S01]  /*5d90*/  MUFU.TANH R97, R44 ;  /* 0x0000002c00617308 */ /* 0x000fe20000002400 */
[----:B---3--:R-:W-:Y:S01]  /*5da0*/  FMUL.FTZ R36, R24, c[0x0][0x2ec] ;  /* 0x0000bb0018247a20 */ /* 0x008fe20000410000 */
[----:B------:R-:W-:Y:S01]  /*5db0*/  ISETP.GE.AND P2, PT, R210, R128, PT ;  /* 0x00000080d200720c */ /* 0x000fe20003f46270 */
[----:B------:R-:W-:-:S05]  /*5dc0*/  FFMA.FTZ R24, R205, UR4, R108 ;  /* 0x00000004cd187c23 */ /* 0x000fca000801006c */
[----:B------:R-:W2:Y:S01]  /*5dd0*/  I2F R84, R212 ;  /* 0x000000d400547306 */ /* 0x000ea20000201400 */
[----:B------:R-:W-:Y:S01]  /*5de0*/  FSEL R24, R24, -INF , !P5 ;  /* 0xff80000018187808 */ /* 0x000fe20006800000 */
[----:B-1----:R-:W-:Y:S01]  /*5df0*/  FFMA.FTZ R122, R95, UR4, R122 ;  /* 0x000000045f7a7c23 */ /* 0x002fe2000801007a */
[----:B------:R-:W-:-:S04]  /*5e00*/  ISETP.GE.AND P5, PT, R107, R128, PT ;  /* 0x000000806b00720c */ /* 0x000fc80003fa6270 */
[----:B------:R-:W-:Y:S01]  /*5e10*/  FSEL R233, R102, -INF , !P5 ;  /* 0xff80000066e97808 */ /* 0x000fe20006800000 */
[----:B------:R-:W-:Y:S01]  /*5e20*/  I2F R44, R214 ;  /* 0x000000d6002c7306 */ /* 0x000fe20000201400 */
[----:B------:R-:W-:Y:S02]  /*5e30*/  FSEL R102, R101, -INF , !P3 ;  /* 0xff80000065667808 */ /* 0x000fe40005800000 */
[C---:B------:R-:W-:Y:S02]  /*5e40*/  ISETP.GE.AND P5, PT, R227.reuse, R130, PT ;  /* 0x00000082e300720c */ /* 0x040fe40003fa6270 */
[-C--:B------:R-:W-:Y:S02]  /*5e50*/  ISETP.GE.AND P3, PT, R227, R128.reuse, PT ;  /* 0x00000080e300720c */ /* 0x080fe40003f66270 */
[----:B------:R-:W-:Y:S01]  /*5e60*/  FSEL R110, R110, -INF , !P5 ;  /* 0xff8000006e6e7808 */ /* 0x000fe20006800000 */
[----:B------:R-:W1:Y:S01]  /*5e70*/  MUFU.TANH R216, R216 ;  /* 0x000000d800d87308 */ /* 0x000e620000002400 */
[----:B------:R-:W-:Y:S01]  /*5e80*/  FSEL R227, R124, -INF , !P3 ;  /* 0xff8000007ce37808 */ /* 0x000fe20005800000 */
[----:B--2---:R-:W-:Y:S01]  /*5e90*/  FFMA.FTZ R33, R84, UR4, R97 ;  /* 0x0000000454217c23 */ /* 0x004fe20008010061 */
[----:B------:R-:W-:-:S02]  /*5ea0*/  ISETP.GE.AND P5, PT, R212, R128, PT ;  /* 0x00000080d400720c */ /* 0x000fc40003fa6270 */
[-C--:B------:R-:W-:Y:S02]  /*5eb0*/  ISETP.GE.AND P3, PT, R214, R130.reuse, PT ;  /* 0x00000082d600720c */ /* 0x080fe40003f66270 */
[----:B------:R-:W-:Y:S01]  /*5ec0*/  FSEL R229, R122, -INF , !P2 ;  /* 0xff8000007ae57808 */ /* 0x000fe20005000000 */
[----:B------:R-:W2:Y:S01]  /*5ed0*/  MUFU.TANH R235, R235 ;  /* 0x000000eb00eb7308 */ /* 0x000ea20000002400 */
[----:B------:R-:W-:-:S04]  /*5ee0*/  ISETP.GE.AND P2, PT, R212, R130, PT ;  /* 0x00000082d400720c */ /* 0x000fc80003f46270 */
[----:B------:R-:W-:Y:S02]  /*5ef0*/  FSEL R33, R33, -INF , !P2 ;  /* 0xff80000021217808 */ /* 0x000fe40005000000 */
[----:B------:R-:W-:Y:S01]  /*5f00*/  ISETP.GE.AND P2, PT, R225, R128, PT ;  /* 0x00000080e100720c */ /* 0x000fe20003f46270 */
[----:B------:R-:W-:Y:S01]  /*5f10*/  MUFU.TANH R49, R49 ;  /* 0x0000003100317308 */ /* 0x000fe20000002400 */
[----:B-1----:R-:W-:-:S05]  /*5f20*/  FFMA.FTZ R17, R44, UR4, R216 ;  /* 0x000000042c117c23 */ /* 0x002fca00080100d8 */
[----:B------:R-:W-:Y:S02]  /*5f30*/  FSEL R17, R17, -INF , !P3 ;  /* 0xff80000011117808 */ /* 0x000fe40005800000 */
[----:B------:R-:W1:Y:S01]  /*5f40*/  I2F R45, R87 ;  /* 0x00000057002d7306 */ /* 0x000e620000201400 */
[----:B--2---:R-:W-:Y:S01]  /*5f50*/  FFMA.FTZ R111, R84, UR4, R235 ;  /* 0x00000004546f7c23 */ /* 0x004fe200080100eb */
[----:B------:R-:W-:-:S04]  /*5f60*/  ISETP.GE.AND P3, PT, R87, R128, PT ;  /* 0x000000805700720c */ /* 0x000fc80003f66270 */
[----:B------:R-:W-:Y:S02]  /*5f70*/  FSEL R111, R111, -INF , !P5 ;  /* 0xff8000006f6f7808 */ /* 0x000fe40006800000 */
[----:B------:R-:W2:Y:S01]  /*5f80*/  MUFU.TANH R91, R91 ;  /* 0x0000005b005b7308 */ /* 0x000ea20000002400 */
[----:B------:R-:W-:-:S07]  /*5f90*/  ISETP.GE.AND P5, PT, R87, R130, PT ;  /* 0x000000825700720c */ /* 0x000fce0003fa6270 */
[----:B------:R-:W3:Y:S01]  /*5fa0*/  I2F R85, R225 ;  /* 0x000000e100557306 */ /* 0x000ee20000201400 */
[----:B-1----:R-:W-:-:S05]  /*5fb0*/  FFMA.FTZ R95, R45, UR4, R184 ;  /* 0x000000042d5f7c23 */ /* 0x002fca00080100b8 */
[----:B------:R-:W-:Y:S02]  /*5fc0*/  FSEL R95, R95, -INF , !P3 ;  /* 0xff8000005f5f7808 */ /* 0x000fe40005800000 */
[----:B------:R-:W1:Y:S01]  /*5fd0*/  I2F R80, R81 ;  /* 0x0000005100507306 */ /* 0x000e620000201400 */
[----:B--2---:R-:W-:Y:S01]  /*5fe0*/  FFMA.FTZ R91, R44, UR4, R91 ;  /* 0x000000042c5b7c23 */ /* 0x004fe2000801005b */
[----:B------:R-:W-:-:S06]  /*5ff0*/  ISETP.GE.AND P3, PT, R153, R130, PT ;  /* 0x000000829900720c */ /* 0x000fcc0003f66270 */
[----:B------:R-:W2:Y:S01]  /*6000*/  I2F R46, R153 ;  /* 0x00000099002e7306 */ /* 0x000ea20000201400 */
[C---:B---3--:R-:W-:Y:S02]  /*6010*/  FFMA.FTZ R97, R85.reuse, UR4, R238 ;  /* 0x0000000455617c23 */ /* 0x048fe400080100ee */
[----:B------:R-:W-:-:S03]  /*6020*/  FFMA.FTZ R35, R85, UR4, R234 ;  /* 0x0000000455237c23 */ /* 0x000fc600080100ea */
[----:B------:R-:W-:Y:S02]  /*6030*/  FSEL R97, R97, -INF , !P2 ;  /* 0xff80000061617808 */ /* 0x000fe40005000000 */
[----:B------:R-:W3:Y:S01]  /*6040*/  MUFU.TANH R39, R39 ;  /* 0x0000002700277308 */ /* 0x000ee20000002400 */
[----:B-1----:R-:W-:Y:S01]  /*6050*/  FFMA.FTZ R3, R80, UR4, R3 ;  /* 0x0000000450037c23 */ /* 0x002fe20008010003 */
[----:B------:R-:W-:Y:S02]  /*6060*/  ISETP.GE.AND P2, PT, R81, R130, PT ;  /* 0x000000825100720c */ /* 0x000fe40003f46270 */
[----:B------:R-:W-:Y:S02]  /*6070*/  FSEL R35, R35, -INF , !P0 ;  /* 0xff80000023237808 */ /* 0x000fe40004000000 */
[----:B------:R-:W-:Y:S02]  /*6080*/  FSEL R103, R3, -INF , !P2 ;  /* 0xff80000003677808 */ /* 0x000fe40005000000 */
[----:B------:R-:W-:Y:S01]  /*6090*/  I2F R96, R99 ;  /* 0x0000006300607306 */ /* 0x000fe20000201400 */
[----:B--2---:R-:W-:Y:S01]  /*60a0*/  FFMA.FTZ R131, R46, UR4, R131 ;  /* 0x000000042e837c23 */ /* 0x004fe20008010083 */
[----:B------:R-:W-:-:S02]  /*60b0*/  ISETP.GE.AND P2, PT, R83, R128, PT ;  /* 0x000000805300720c */ /* 0x000fc40003f46270 */
[-C--:B------:R-:W-:Y:S02]  /*60c0*/  ISETP.GE.AND P0, PT, R99, R128.reuse, PT ;  /* 0x000000806300720c */ /* 0x080fe40003f06270 */
[----:B------:R-:W-:Y:S02]  /*60d0*/  FSEL R247, R131, -INF , !P3 ;  /* 0xff80000083f77808 */ /* 0x000fe40005800000 */
[----:B------:R-:W-:Y:S01]  /*60e0*/  MUFU.TANH R171, R171 ;  /* 0x000000ab00ab7308 */ /* 0x000fe20000002400 */
[----:B---3--:R-:W-:Y:S01]  /*60f0*/  FFMA.FTZ R39, R80, UR4, R39 ;  /* 0x0000000450277c23 */ /* 0x008fe20008010027 */
[----:B------:R-:W-:-:S06]  /*6100*/  ISETP.GE.AND P3, PT, R89, R128, PT ;  /* 0x000000805900720c */ /* 0x000fcc0003f66270 */
[----:B------:R1:W-:Y:S08]  /*6110*/  MUFU.TANH R40, R27 ;  /* 0x0000001b00287308 */ /* 0x0003f00000002400 */
[----:B------:R-:W2:Y:S01]  /*6120*/  I2F R82, R83 ;  /* 0x0000005300527306 */ /* 0x000ea20000201400 */
[----:B-1----:R-:W-:-:S07]  /*6130*/  FFMA.FTZ R27, R208, UR4, R49 ;  /* 0x00000004d01b7c23 */ /* 0x002fce0008010031 */
[----:B------:R-:W1:Y:S01]  /*6140*/  MUFU.TANH R2, R2 ;  /* 0x0000000200027308 */ /* 0x000e620000002400 */
[----:B------:R-:W-:Y:S02]  /*6150*/  FSEL R27, R27, -INF , !P4 ;  /* 0xff8000001b1b7808 */ /* 0x000fe40006000000 */
[----:B------:R-:W-:Y:S01]  /*6160*/  ISETP.GE.AND P4, PT, R214, R128, PT ;  /* 0x00000080d600720c */ /* 0x000fe20003f86270 */
[----:B--2---:R-:W-:-:S04]  /*6170*/  FFMA.FTZ R41, R82, UR4, R41 ;  /* 0x0000000452297c23 */ /* 0x004fc80008010029 */
[----:B------:R2:W-:Y:S01]  /*6180*/  MUFU.TANH R49, R16 ;  /* 0x0000001000317308 */ /* 0x0005e20000002400 */
[----:B------:R-:W-:Y:S02]  /*6190*/  FSEL R107, R91, -INF , !P4 ;  /* 0xff8000005b6b7808 */ /* 0x000fe40006000000 */
[----:B------:R-:W-:-:S05]  /*61a0*/  ISETP.GE.AND P4, PT, R99, R130, PT ;  /* 0x000000826300720c */ /* 0x000fca0003f86270 */
[----:B------:R-:W3:Y:S01]  /*61b0*/  I2F R47, R218 ;  /* 0x000000da002f7306 */ /* 0x000ee20000201400 */
[----:B-1----:R-:W-:-:S05]  /*61c0*/  FFMA.FTZ R2, R82, UR4, R2 ;  /* 0x0000000452027c23 */ /* 0x002fca0008010002 */
[----:B------:R-:W-:Y:S01]  /*61d0*/  FSEL R3, R2, -INF , !P2 ;  /* 0xff80000002037808 */ /* 0x000fe20005000000 */
[----:B------:R-:W-:Y:S01]  /*61e0*/  FMUL.FTZ R2, R9, c[0x0][0x2ec] ;  /* 0x0000bb0009027a20 */ /* 0x000fe20000410000 */
[----:B------:R1:W4:Y:S01]  /*61f0*/  MUFU.TANH R38, R25 ;  /* 0x0000001900267308 */ /* 0x0003220000002400 */
[----:B--2---:R-:W-:Y:S01]  /*6200*/  FMUL.FTZ R16, R19, c[0x0][0x2ec] ;  /* 0x0000bb0013107a20 */ /* 0x004fe20000410000 */
[----:B------:R-:W-:Y:S01]  /*6210*/  ISETP.GE.AND P2, PT, R88, R130, PT ;  /* 0x000000825800720c */ /* 0x000fe20003f46270 */
[----:B------:R-:W-:Y:S02]  /*6220*/  FFMA.FTZ R19, R45, UR4, R236 ;  /* 0x000000042d137c23 */ /* 0x000fe400080100ec */
[----:B------:R-:W-:-:S03]  /*6230*/  FMUL.FTZ R9, R10, c[0x0][0x2ec] ;  /* 0x0000bb000a097a20 */ /* 0x000fc60000410000 */
[----:B------:R-:W2:Y:S01]  /*6240*/  I2F R73, R88 ;  /* 0x0000005800497306 */ /* 0x000ea20000201400 */
[----:B------:R-:W-:Y:S01]  /*6250*/  FSEL R19, R19, -INF , !P5 ;  /* 0xff80000013137808 */ /* 0x000fe20006800000 */
[----:B---3--:R-:W-:Y:S01]  /*6260*/  FFMA.FTZ R40, R47, UR4, R40 ;  /* 0x000000042f287c23 */ /* 0x008fe20008010028 */
[----:B------:R-:W-:Y:S01]  /*6270*/  ISETP.GE.AND P5, PT, R81, R128, PT ;  /* 0x000000805100720c */ /* 0x000fe20003fa6270 */
[----:B------:R-:W-:-:S03]  /*6280*/  FFMA.FTZ R81, R46, UR4, R137 ;  /* 0x000000042e517c23 */ /* 0x000fc60008010089 */
[----:B------:R-:W-:Y:S01]  /*6290*/  FSEL R87, R39, -INF , !P5 ;  /* 0xff80000027577808 */ /* 0x000fe20006800000 */
[----:B------:R-:W3:Y:S01]  /*62a0*/  MUFU.TANH R37, R37 ;  /* 0x0000002500257308 */ /* 0x000ee20000002400 */
[----:B-1----:R-:W-:Y:S01]  /*62b0*/  FFMA.FTZ R25, R96, UR4, R171 ;  /* 0x0000000460197c23 */ /* 0x002fe200080100ab */
[----:B------:R-:W-:Y:S01]  /*62c0*/  ISETP.GE.AND P5, PT, R89, R130, PT ;  /* 0x000000825900720c */ /* 0x000fe20003fa6270 */
[----:B----4-:R-:W-:-:S03]  /*62d0*/  FFMA.FTZ R38, R47, UR4, R38 ;  /* 0x000000042f267c23 */ /* 0x010fc60008010026 */
[----:B------:R-:W-:Y:S02]  /*62e0*/  FSEL R25, R25, -INF , !P4 ;  /* 0xff80000019197808 */ /* 0x000fe40006000000 */
[----:B------:R-:W1:Y:S01]  /*62f0*/  I2F R86, R220 ;  /* 0x000000dc00567306 */ /* 0x000e620000201400 */
[----:B------:R-:W-:Y:S01]  /*6300*/  ISETP.GE.AND P4, PT, R153, R128, PT ;  /* 0x000000809900720c */ /* 0x000fe20003f86270 */
[C---:B--2---:R-:W-:Y:S02]  /*6310*/  FFMA.FTZ R48, R73.reuse, UR4, R48 ;  /* 0x0000000449307c23 */ /* 0x044fe40008010030 */
[----:B------:R-:W-:Y:S01]  /*6320*/  FFMA.FTZ R92, R73, UR4, R92 ;  /* 0x00000004495c7c23 */ /* 0x000fe2000801005c */
[----:B------:R-:W-:Y:S02]  /*6330*/  FSEL R81, R81, -INF , !P4 ;  /* 0xff80000051517808 */ /* 0x000fe40006000000 */
[----:B------:R-:W-:Y:S01]  /*6340*/  ISETP.GE.AND P4, PT, R218, R130, PT ;  /* 0x00000082da00720c */ /* 0x000fe20003f86270 */
[----:B------:R-:W2:Y:S01]  /*6350*/  MUFU.TANH R85, R18 ;  /* 0x0000001200557308 */ /* 0x000ea20000002400 */
[----:B---3--:R-:W-:Y:S01]  /*6360*/  FFMA.FTZ R37, R96, UR4, R37 ;  /* 0x0000000460257c23 */ /* 0x008fe20008010025 */
[----:B------:R-:W-:-:S02]  /*6370*/  FSEL R221, R48, -INF , !P2 ;  /* 0xff80000030dd7808 */ /* 0x000fc40005000000 */
[----:B------:R-:W-:Y:S02]  /*6380*/  FSEL R215, R38, -INF , !P4 ;  /* 0xff80000026d77808 */ /* 0x000fe40006000000 */
[----:B------:R-:W-:Y:S02]  /*6390*/  ISETP.GE.AND P2, PT, R220, R128, PT ;  /* 0x00000080dc00720c */ /* 0x000fe40003f46270 */
[----:B------:R-:W-:Y:S01]  /*63a0*/  I2F R72, R89 ;  /* 0x0000005900487306 */ /* 0x000fe20000201400 */
[----:B------:R-:W-:Y:S01]  /*63b0*/  FSEL R91, R37, -INF , !P0 ;  /* 0xff800000255b7808 */ /* 0x000fe20004000000 */
[C---:B-1----:R-:W-:Y:S01]  /*63c0*/  FFMA.FTZ R49, R86.reuse, UR4, R49 ;  /* 0x0000000456317c23 */ /* 0x042fe20008010031 */
[----:B------:R-:W-:Y:S02]  /*63d0*/  ISETP.GE.AND P0, PT, R83, R130, PT ;  /* 0x000000825300720c */ /* 0x000fe40003f06270 */
[-C--:B------:R-:W-:Y:S02]  /*63e0*/  ISETP.GE.AND P4, PT, R141, R128.reuse, PT ;  /* 0x000000808d00720c */ /* 0x080fe40003f86270 */
[----:B------:R-:W-:Y:S01]  /*63f0*/  FSEL R235, R41, -INF , !P0 ;  /* 0xff80000029eb7808 */ /* 0x000fe20004000000 */
[----:B------:R-:W1:Y:S01]  /*6400*/  MUFU.TANH R36, R36 ;  /* 0x0000002400247308 */ /* 0x000e620000002400 */
[----:B--2---:R-:W-:Y:S01]  /*6410*/  FFMA.FTZ R38, R86, UR4, R85 ;  /* 0x0000000456267c23 */ /* 0x004fe20008010055 */
[----:B------:R-:W-:-:S04]  /*6420*/  ISETP.GE.AND P0, PT, R218, R128, PT ;  /* 0x00000080da00720c */ /* 0x000fc80003f06270 */
[----:B------:R-:W-:Y:S02]  /*6430*/  FSEL R38, R38, -INF , !P2 ;  /* 0xff80000026267808 */ /* 0x000fe40005000000 */
[----:B------:R2:W-:Y:S01]  /*6440*/  MUFU.TANH R89, R8 ;  /* 0x0000000800597308 */ /* 0x0005e20000002400 */
[-C--:B------:R-:W-:Y:S02]  /*6450*/  ISETP.GE.AND P2, PT, R226, R130.reuse, PT ;  /* 0x00000082e200720c */ /* 0x080fe40003f46270 */
[----:B------:R-:W-:Y:S02]  /*6460*/  FSEL R41, R40, -INF , !P0 ;  /* 0xff80000028297808 */ /* 0x000fe40004000000 */
[----:B------:R-:W-:-:S03]  /*6470*/  ISETP.GE.AND P0, PT, R220, R130, PT ;  /* 0x00000082dc00720c */ /* 0x000fc60003f06270 */
[----:B------:R-:W-:Y:S01]  /*6480*/  I2F R76, R226 ;  /* 0x000000e2004c7306 */ /* 0x000fe20000201400 */
[----:B-1----:R-:W-:Y:S01]  /*6490*/  FFMA.FTZ R36, R72, UR4, R36 ;  /* 0x0000000448247c23 */ /* 0x002fe20008010024 */
[----:B------:R-:W-:Y:S02]  /*64a0*/  FSEL R171, R49, -INF , !P0 ;  /* 0xff80000031ab7808 */ /* 0x000fe40004000000 */
[-C--:B------:R-:W-:Y:S02]  /*64b0*/  ISETP.GE.AND P0, PT, R222, R128.reuse, PT ;  /* 0x00000080de00720c */ /* 0x080fe40003f06270 */
[----:B------:R-:W-:Y:S02]  /*64c0*/  FSEL R225, R36, -INF , !P5 ;  /* 0xff80000024e17808 */ /* 0x000fe40006800000 */
[----:B------:R-:W1:Y:S01]  /*64d0*/  MUFU.TANH R13, R13 ;  /* 0x0000000d000d7308 */ /* 0x000e620000002400 */
[----:B--2---:R-:W-:Y:S01]  /*64e0*/  FMUL.FTZ R8, R11, c[0x0][0x2ec] ;  /* 0x0000bb000b087a20 */ /* 0x004fe20000410000 */
[----:B------:R-:W-:-:S04]  /*64f0*/  ISETP.GE.AND P5, PT, R88, R128, PT ;  /* 0x000000805800720c */ /* 0x000fc80003fa6270 */
[----:B------:R-:W-:Y:S02]  /*6500*/  FSEL R40, R92, -INF , !P5 ;  /* 0xff8000005c287808 */ /* 0x000fe40006800000 */
[----:B------:R-:W2:Y:S01]  /*6510*/  MUFU.TANH R43, R43 ;  /* 0x0000002b002b7308 */ /* 0x000ea20000002400 */
[----:B------:R-:W-:-:S07]  /*6520*/  ISETP.GE.AND P5, PT, R90, R130, PT ;  /* 0x000000825a00720c */ /* 0x000fce0003fa6270 */
[----:B------:R-:W-:Y:S01]  /*6530*/  I2F R78, R222 ;  /* 0x000000de004e7306 */ /* 0x000fe20000201400 */
[----:B-1----:R-:W-:-:S05]  /*6540*/  FFMA.FTZ R13, R76, UR4, R13 ;  /* 0x000000044c0d7c23 */ /* 0x002fca000801000d */
[----:B------:R-:W-:Y:S02]  /*6550*/  FSEL R83, R13, -INF , !P2 ;  /* 0xff8000000d537808 */ /* 0x000fe40005000000 */
[----:B------:R-:W1:Y:S01]  /*6560*/  MUFU.TANH R21, R14 ;  /* 0x0000000e00157308 */ /* 0x000e620000002400 */
[----:B--2---:R-:W-:Y:S01]  /*6570*/  FFMA.FTZ R42, R72, UR4, R43 ;  /* 0x00000004482a7c23 */ /* 0x004fe2000801002b */
[----:B------:R-:W-:-:S04]  /*6580*/  ISETP.GE.AND P2, PT, R228, R128, PT ;  /* 0x00000080e400720c */ /* 0x000fc80003f46270 */
[----:B------:R-:W-:Y:S02]  /*6590*/  FSEL R42, R42, -INF , !P3 ;  /* 0xff8000002a2a7808 */ /* 0x000fe40005800000 */
[----:B------:R-:W-:Y:S01]  /*65a0*/  I2F R133, R228 ;  /* 0x000000e400857306 */ /* 0x000fe20000201400 */
[----:B------:R-:W-:-:S07]  /*65b0*/  ISETP.GE.AND P3, PT, R141, R130, PT ;  /* 0x000000828d00720c */ /* 0x000fce0003f66270 */
[----:B------:R-:W2:Y:S01]  /*65c0*/  MUFU.TANH R8, R8 ;  /* 0x0000000800087308 */ /* 0x000ea20000002400 */
[----:B-1----:R-:W-:-:S05]  /*65d0*/  FFMA.FTZ R36, R78, UR4, R21 ;  /* 0x000000044e247c23 */ /* 0x002fca0008010015 */
[----:B------:R-:W-:Y:S02]  /*65e0*/  FSEL R36, R36, -INF , !P0 ;  /* 0xff80000024247808 */ /* 0x000fe40004000000 */
[----:B------:R-:W1:Y:S01]  /*65f0*/  I2F R75, R141 ;  /* 0x0000008d004b7306 */ /* 0x000e620000201400 */
[----:B------:R-:W-:-:S07]  /*6600*/  ISETP.GE.AND P0, PT, R228, R130, PT ;  /* 0x00000082e400720c */ /* 0x000fce0003f06270 */
[----:B------:R-:W3:Y:S01]  /*6610*/  MUFU.TANH R94, R94 ;  /* 0x0000005e005e7308 */ /* 0x000ee20000002400 */
[----:B--2---:R-:W-:-:S07]  /*6620*/  FFMA.FTZ R8, R133, UR4, R8 ;  /* 0x0000000485087c23 */ /* 0x004fce0008010008 */
[----:B------:R-:W-:Y:S01]  /*6630*/  I2F R74, R90 ;  /* 0x0000005a004a7306 */ /* 0x000fe20000201400 */
[----:B-1----:R-:W-:-:S05]  /*6640*/  FFMA.FTZ R50, R75, UR4, R50 ;  /* 0x000000044b327c23 */ /* 0x002fca0008010032 */
[----:B------:R-:W-:Y:S02]  /*6650*/  FSEL R205, R50, -INF , !P3 ;  /* 0xff80000032cd7808 */ /* 0x000fe40005800000 */
[----:B------:R-:W1:Y:S01]  /*6660*/  MUFU.TANH R45, R16 ;  /* 0x00000010002d7308 */ /* 0x000e620000002400 */
[----:B---3--:R-:W-:Y:S01]  /*6670*/  FFMA.FTZ R39, R75, UR4, R94 ;  /* 0x000000044b277c23 */ /* 0x008fe2000801005e */
[----:B------:R-:W-:-:S04]  /*6680*/  ISETP.GE.AND P3, PT, R90, R128, PT ;  /* 0x000000805a00720c */ /* 0x000fc80003f66270 */
[----:B------:R-:W-:Y:S02]  /*6690*/  FSEL R39, R39, -INF , !P4 ;  /* 0xff80000027277808 */ /* 0x000fe40006000000 */
[----:B------:R-:W2:Y:S01]  /*66a0*/  MUFU.TANH R51, R51 ;  /* 0x0000003300337308 */ /* 0x000ea20000002400 */
[----:B------:R-:W-:-:S07]  /*66b0*/  ISETP.GE.AND P4, PT, R222, R130, PT ;  /* 0x00000082de00720c */ /* 0x000fce0003f86270 */
[----:B------:R-:W3:Y:S01]  /*66c0*/  MUFU.TANH R93, R12 ;  /* 0x0000000c005d7308 */ /* 0x000ee20000002400 */
[----:B-1----:R-:W-:Y:S01]  /*66d0*/  FFMA.FTZ R37, R74, UR4, R45 ;  /* 0x000000044a257c23 */ /* 0x002fe2000801002d */
[----:B------:R-:W-:Y:S02]  /*66e0*/  FSEL R45, R8, -INF , !P2 ;  /* 0xff800000082d7808 */ /* 0x000fe40005000000 */
[----:B------:R-:W-:Y:S02]  /*66f0*/  ISETP.GE.AND P2, PT, R168, 0x2, PT ;  /* 0x00000002a800780c */ /* 0x000fe40003f46270 */
[----:B------:R-:W-:Y:S02]  /*6700*/  FSEL R37, R37, -INF , !P3 ;  /* 0xff80000025257808 */ /* 0x000fe40005800000 */
[----:B------:R-:W1:Y:S01]  /*6710*/  I2F R190, R224 ;  /* 0x000000e000be7306 */ /* 0x000e620000201400 */
[----:B--2---:R-:W-:Y:S01]  /*6720*/  FFMA.FTZ R51, R74, UR4, R51 ;  /* 0x000000044a337c23 */ /* 0x004fe20008010033 */
[----:B------:R-:W-:-:S04]  /*6730*/  ISETP.GE.AND P3, PT, R224, R130, PT ;  /* 0x00000082e000720c */ /* 0x000fc80003f66270 */
[----:B------:R-:W-:Y:S02]  /*6740*/  FSEL R137, R51, -INF , !P5 ;  /* 0xff80000033897808 */ /* 0x000fe40006800000 */
[----:B------:R-:W2:Y:S01]  /*6750*/  MUFU.TANH R15, R15 ;  /* 0x0000000f000f7308 */ /* 0x000ea20000002400 */
[----:B---3--:R-:W-:Y:S01]  /*6760*/  FFMA.FTZ R93, R78, UR4, R93 ;  /* 0x000000044e5d7c23 */ /* 0x008fe2000801005d */
[----:B------:R-:W-:-:S04]  /*6770*/  ISETP.GE.AND P5, PT, R226, R128, PT ;  /* 0x00000080e200720c */ /* 0x000fc80003fa6270 */
[----:B------:R-:W-:Y:S02]  /*6780*/  FSEL R101, R93, -INF , !P4 ;  /* 0xff8000005d657808 */ /* 0x000fe40006000000 */
[----:B------:R-:W3:Y:S01]  /*6790*/  MUFU.TANH R2, R2 ;  /* 0x0000000200027308 */ /* 0x000ee20000002400 */
[----:B-1----:R-:W-:Y:S01]  /*67a0*/  FFMA.FTZ R51, R190, UR4, R89 ;  /* 0x00000004be337c23 */ /* 0x002fe20008010059 */
[----:B------:R-:W-:-:S04]  /*67b0*/  ISETP.GE.AND P4, PT, R224, R128, PT ;  /* 0x00000080e000720c */ /* 0x000fc80003f86270 */
[----:B------:R-:W-:Y:S02]  /*67c0*/  FSEL R51, R51, -INF , !P3 ;  /* 0xff80000033337808 */ /* 0x000fe40005800000 */
[----:B------:R-:W1:Y:S01]  /*67d0*/  MUFU.TANH R9, R9 ;  /* 0x0000000900097308 */ /* 0x000e620000002400 */
[----:B--2---:R-:W-:Y:S01]  /*67e0*/  FFMA.FTZ R15, R76, UR4, R15 ;  /* 0x000000044c0f7c23 */ /* 0x004fe2000801000f */
[----:B------:R-:W-:-:S04]  /*67f0*/  ISETP.GE.AND P3, PT, R232, R128, PT ;  /* 0x00000080e800720c */ /* 0x000fc80003f66270 */
[----:B------:R-:W-:Y:S02]  /*6800*/  FSEL R47, R15, -INF , !P5 ;  /* 0xff8000000f2f7808 */ /* 0x000fe40006800000 */
[----:B------:R-:W-:Y:S01]  /*6810*/  I2F R188, R232 ;  /* 0x000000e800bc7306 */ /* 0x000fe20000201400 */
[----:B---3--:R-:W-:Y:S01]  /*6820*/  FFMA.FTZ R2, R133, UR4, R2 ;  /* 0x0000000485027c23 */ /* 0x008fe20008010002 */
[----:B------:R-:W-:-:S04]  /*6830*/  ISETP.GE.AND P5, PT, R232, R130, PT ;  /* 0x00000082e800720c */ /* 0x000fc80003fa6270 */
[----:B------:R-:W-:Y:S02]  /*6840*/  FSEL R50, R2, -INF , !P0 ;  /* 0xff80000002327808 */ /* 0x000fe40004000000 */
[----:B------:R-:W-:Y:S01]  /*6850*/  I2F R66, R230 ;  /* 0x000000e600427306 */ /* 0x000fe20000201400 */
[----:B-1----:R-:W-:Y:S01]  /*6860*/  FFMA.FTZ R9, R190, UR4, R9 ;  /* 0x00000004be097c23 */ /* 0x002fe20008010009 */
[C---:B------:R-:W-:Y:S02]  /*6870*/  ISETP.GE.AND P0, PT, R230.reuse, R128, PT ;  /* 0x00000080e600720c */ /* 0x040fe40003f06270 */
[----:B------:R-:W-:Y:S02]  /*6880*/  IABS R2, c[0x0][0x2d0] ;  /* 0x0000b40000027a13 */ /* 0x000fe40000000000 */
[----:B------:R-:W-:Y:S02]  /*6890*/  FSEL R46, R9, -INF , !P4 ;  /* 0xff800000092e7808 */ /* 0x000fe40006000000 */
[----:B------:R-:W1:Y:S01]  /*68a0*/  MUFU.TANH R11, R4 ;  /* 0x00000004000b7308 */ /* 0x000e620000002400 */
[----:B------:R-:W-:Y:S01]  /*68b0*/  BAR.SYNC.DEFER_BLOCKING 0x0 ;  /* 0x0000000000007b1d */ /* 0x000fe20000010000 */
[----:B------:R-:W-:-:S06]  /*68c0*/  ISETP.GE.AND P4, PT, R230, R130, PT ;  /* 0x00000082e600720c */ /* 0x000fcc0003f86270 */
[----:B------:R-:W2:Y:S08]  /*68d0*/  MUFU.TANH R5, R5 ;  /* 0x0000000500057308 */ /* 0x000eb00000002400 */
[----:B------:R-:W3:Y:S01]  /*68e0*/  MUFU.TANH R21, R6 ;  /* 0x0000000600157308 */ /* 0x000ee20000002400 */
[----:B-1----:R-:W-:-:S05]  /*68f0*/  FFMA.FTZ R11, R188, UR4, R11 ;  /* 0x00000004bc0b7c23 */ /* 0x002fca000801000b */
[----:B------:R-:W-:Y:S02]  /*6900*/  FSEL R49, R11, -INF , !P5 ;  /* 0xff8000000b317808 */ /* 0x000fe40006800000 */
[----:B------:R-:W1:Y:S01]  /*6910*/  MUFU.TANH R7, R7 ;  /* 0x0000000700077308 */ /* 0x000e620000002400 */
[----:B--2---:R-:W-:-:S05]  /*6920*/  FFMA.FTZ R5, R66, UR4, R5 ;  /* 0x0000000442057c23 */ /* 0x004fca0008010005 */
[----:B------:R-:W-:Y:S02]  /*6930*/  FSEL R48, R5, -INF , !P4 ;  /* 0xff80000005307808 */ /* 0x000fe40006000000 */
[----:B------:R-:W2:Y:S01]  /*6940*/  MUFU.TANH R13, R132 ;  /* 0x00000084000d7308 */ /* 0x000ea20000002400 */
[----:B---3--:R-:W-:-:S05]  /*6950*/  FFMA.FTZ R21, R188, UR4, R21 ;  /* 0x00000004bc157c23 */ /* 0x008fca0008010015 */
[----:B------:R-:W-:Y:S01]  /*6960*/  FSEL R44, R21, -INF , !P3 ;  /* 0xff800000152c7808 */ /* 0x000fe20005800000 */
[----:B-1----:R-:W-:-:S05]  /*6970*/  FFMA.FTZ R7, R66, UR4, R7 ;  /* 0x0000000442077c23 */ /* 0x002fca0008010007 */
[----:B------:R-:W-:Y:S01]  /*6980*/  FSEL R43, R7, -INF , !P0 ;  /* 0xff800000072b7808 */ /* 0x000fe20004000000 */
[----:B--2---:R-:W-:-:S05]  /*6990*/  FFMA.FTZ R4, R162, UR4, R13 ;  /* 0x00000004a2047c23 */ /* 0x004fca000801000d */
[----:B------:R-:W-:Y:S01]  /*69a0*/  FSEL R4, R4, -INF , !P6 ;  /* 0xff80000004047808 */ /* 0x000fe20007000000 */
[----:B------:R-:W-:Y:S05]  /*69b0*/  @!P2 BRA `(.L_x_1713) ;  /* 0x00000a800000a947 */ /* 0x000fea0003800000 */
[----:B------:R-:W-:Y:S01]  /*69c0*/  MOV R5, c[0x0][0x198] ;  /* 0x0000660000057a02 */ /* 0x000fe20000000f00 */
[----:B------:R-:W-:Y:S05]  /*69d0*/  @!P1 BRA `(.L_x_1714) ;  /* 0x0000039000009947 */ /* 0x000fea0003800000 */
[----:B------:R-:W1:Y:S01]  /*69e0*/  I2F.RP R9, R2 ;  /* 0x0000000200097306 */ /* 0x000e620000209400 */
[C---:B------:R-:W-:Y:S02]  /*69f0*/  IADD3 R11, R161.reuse, -0x100, RZ ;  /* 0xffffff00a10b7810 */ /* 0x040fe40007ffe0ff */
        /* <DEDUP_REMOVED lines=55> */
.L_x_1714:
[----:B------:R-:W-:-:S04]  /*6d70*/  LEA R9, -R5, RZ, 0x8 ;  /* 0x000000ff05097211 */ /* 0x000fc800078e41ff */
[----:B------:R-:W-:Y:S02]  /*6d80*/  SHF.R.S32.HI R8, RZ, 0x1f, R9 ;  /* 0x0000001fff087819 */ /* 0x000fe40000011409 */
.L_x_1715:
[----:B------:R-:W-:Y:S01]  /*6d90*/  ISETP.GE.AND P0, PT, R196, c[0x0][0x220], PT ;  /* 0x00008800c4007a0c */ /* 0x000fe20003f06270 */
[----:B------:R-:W-:-:S12]  /*6da0*/  BSSY B0, `(.L_x_1716) ;  /* 0x0000066000007945 */ /* 0x000fd80003800000 */
[--C-:B------:R-:W-:Y:S01]  /*6db0*/  @!P0 IMAD.MOV.U32 R12, RZ, RZ, R174.reuse ;  /* 0x000000ffff0c8224 */ /* 0x100fe200078e00ae */
[C---:B------:R-:W-:Y:S01]  /*6dc0*/  @!P0 IADD3 R15, P4, P3, R9.reuse, UR9, R174 ;  /* 0x00000009090f8c10 */ /* 0x040fe2000fb9e0ae */
[--C-:B------:R-:W-:Y:S01]  /*6dd0*/  @!P0 IMAD.MOV.U32 R13, RZ, RZ, R173.reuse ;  /* 0x000000ffff0d8224 */ /* 0x100fe200078e00ad */
[----:B------:R-:W-:Y:S01]  /*6de0*/  @!P0 IADD3 R11, P5, R9, R174, RZ ;  /* 0x000000ae090b8210 */ /* 0x000fe20007fbe0ff */
[----:B------:R-:W-:Y:S01]  /*6df0*/  @!P0 IMAD.MOV.U32 R7, RZ, RZ, c[0x0][0x19c] ;  /* 0x00006700ff078624 */ /* 0x000fe200078e00ff */
[C---:B------:R-:W-:Y:S01]  /*6e00*/  @!P0 IADD3.X R10, R8.reuse, UR8, R173, P4, P3 ;  /* 0x00000008080a8c10 */ /* 0x040fe2000a7e64ad */
        /* <DEDUP_REMOVED lines=8> */
[C---:B------:R-:W-:Y:S01]  /*6e90*/  @!P0 IADD3.X R12, R8.reuse, R21, R7, P3, !PT ;  /* 0x00000015080c8210 */ /* 0x040fe20001ffe407 */
[----:B------:R-:W-:Y:S01]  /*6ea0*/  @!P0 IMAD.MOV.U32 R18, RZ, RZ, c[0x0][0x19c] ;  /* 0x00006700ff128624 */ /* 0x000fe200078e00ff */
[-C--:B------:R-:W-:Y:S01]  /*6eb0*/  @!P0 LEA R10, P3, R5, R174.reuse, 0x7 ;  /* 0x000000ae050a8211 */ /* 0x080fe200078638ff */
[--C-:B------:R-:W-:Y:S01]  /*6ec0*/  @!P0 IMAD.MOV.U32 R74, RZ, RZ, R174.reuse ;  /* 0x000000ffff4a8224 */ /* 0x100fe200078e00ae */
[----:B------:R-:W-:Y:S01]  /*6ed0*/  @!P0 LEA R72, P5, R11, c[0x0][0x168], 0x1 ;  /* 0x00005a000b488a11 */ /* 0x000fe200078a08ff */
[--C-:B------:R-:W-:Y:S01]  /*6ee0*/  @!P0 IMAD.MOV.U32 R75, RZ, RZ, R173.reuse ;  /* 0x000000ffff4b8224 */ /* 0x100fe200078e00ad */
[C---:B------:R-:W-:Y:S01]  /*6ef0*/  @!P0 LEA R16, P4, R5.reuse, R174, 0x6 ;  /* 0x000000ae05108211 */ /* 0x040fe200078830ff */
[----:B------:R-:W-:Y:S01]  /*6f00*/  @!P0 IMAD.MOV.U32 R22, RZ, RZ, R174 ;  /* 0x000000ffff168224 */ /* 0x000fe200078e00ae */
[-C--:B------:R-:W-:Y:S01]  /*6f10*/  @!P0 LEA.HI.X R21, R5, R173.reuse, R14, 0x7, P3 ;  /* 0x000000ad05158211 */ /* 0x080fe200018f3c0e */
[----:B------:R-:W-:Y:S01]  /*6f20*/  @!P0 IMAD.MOV.U32 R23, RZ, RZ, R173 ;  /* 0x000000ffff178224 */ /* 0x000fe200078e00ad */
[----:B------:R-:W-:Y:S01]  /*6f30*/  @!P0 IADD3 R15, P3, R9, R10, RZ ;  /* 0x0000000a090f8210 */ /* 0x000fe20007f7e0ff */
[----:B------:R-:W-:Y:S01]  /*6f40*/  @!P0 IMAD.MOV.U32 R7, RZ, RZ, c[0x0][0x19c] ;  /* 0x00006700ff078624 */ /* 0x000fe200078e00ff */
[----:B------:R-:W-:Y:S01]  /*6f50*/  @!P0 LEA.HI.X R73, R11, c[0x0][0x16c], R6, 0x1, P5 ;  /* 0x00005b000b498a11 */ /* 0x000fe200028f0c06 */
[C---:B------:R-:W-:Y:S01]  /*6f60*/  @!P0 IMAD.WIDE.U32 R74, R5.reuse, 0xa0, R74 ;  /* 0x000000a0054a8825 */ /* 0x040fe200078e004a */
[----:B------:R-:W-:Y:S01]  /*6f70*/  @!P0 LEA.HI.X R29, R5, R173, R18, 0x6, P4 ;  /* 0x000000ad051d8211 */ /* 0x000fe200020f3412 */
[----:B------:R1:W-:Y:S01]  /*6f80*/  @P0 STS [R177+0x1004], RZ ;  /* 0x001004ffb1000388 */ /* 0x0003e20000000800 */
[----:B------:R-:W-:Y:S01]  /*6f90*/  @!P0 IADD3 R11, P4, R9, R16, RZ ;  /* 0x00000010090b8210 */ /* 0x000fe20007f9e0ff */
[C---:B------:R-:W-:Y:S01]  /*6fa0*/  @!P0 IMAD.X R14, R8.reuse, 0x1, R21, P3 ;  /* 0x00000001080e8824 */ /* 0x040fe200018e0615 */
[----:B------:R-:W-:Y:S01]  /*6fb0*/  @!P0 LEA R20, P5, R15, c[0x0][0x168], 0x1 ;  /* 0x00005a000f148a11 */ /* 0x000fe200078a08ff */
[----:B------:R-:W-:Y:S01]  /*6fc0*/  @!P0 IMAD.MOV.U32 R6, RZ, RZ, c[0x0][0x19c] ;  /* 0x00006700ff068624 */ /* 0x000fe200078e00ff */
[----:B------:R-:W-:Y:S01]  /*6fd0*/  @!P0 LEA R28, P6, R11, c[0x0][0x168], 0x1 ;  /* 0x00005a000b1c8a11 */ /* 0x000fe200078c08ff */
[----:B------:R-:W-:Y:S01]  /*6fe0*/  @!P0 IMAD.WIDE.U32 R22, R5, 0xc0, R22 ;  /* 0x000000c005168825 */ /* 0x000fe200078e0016 */
[----:B------:R-:W-:Y:S01]  /*6ff0*/  @!P0 LEA.HI.X R21, R15, c[0x0][0x16c], R14, 0x1, P5 ;  /* 0x00005b000f158a11 */ /* 0x000fe200028f0c0e */
[----:B------:R1:W-:Y:S01]  /*7000*/  @P0 STS.64 [R177+0x1008], RZ ;  /* 0x001008ffb1000388 */ /* 0x0003e20000000a00 */
[----:B------:R-:W-:Y:S01]  /*7010*/  @!P0 LEA R14, P5, R13, c[0x0][0x168], 0x1 ;  /* 0x00005a000d0e8a11 */ /* 0x000fe200078a08ff */
[----:B------:R-:W-:Y:S01]  /*7020*/  @!P0 IMAD.X R10, R8, 0x1, R29, P4 ;  /* 0x00000001080a8824 */ /* 0x000fe200020e061d */
[----:B------:R-:W-:Y:S01]  /*7030*/  @!P0 IADD3 R16, P4, R9, R74, RZ ;  /* 0x0000004a09108210 */ /* 0x000fe20007f9e0ff */
[----:B------:R-:W-:Y:S01]  /*7040*/  @!P0 IMAD R7, R7, 0xa0, RZ ;  /* 0x000000a007078824 */ /* 0x000fe200078e02ff */
[----:B------:R-:W-:Y:S01]  /*7050*/  @!P0 IADD3 R18, P3, R9, R22, RZ ;  /* 0x0000001609128210 */ /* 0x000fe20007f7e0ff */
[----:B------:R-:W-:Y:S01]  /*7060*/  @!P0 IMAD R6, R6, 0xc0, RZ ;  /* 0x000000c006068824 */ /* 0x000fe200078e02ff */
[----:B------:R-:W-:Y:S01]  /*7070*/  @!P0 LEA.HI.X R29, R11, c[0x0][0x16c], R10, 0x1, P6 ;  /* 0x00005b000b1d8a11 */ /* 0x000fe200030f0c0a */
[----:B------:R-:W-:Y:S01]  /*7080*/  @!PT LDS RZ, [RZ] ;  /* 0x00000000fffff984 */ /* 0x000fe20000000800 */
[----:B------:R-:W-:Y:S01]  /*7090*/  @!PT LDS RZ, [RZ] ;  /* 0x00000000fffff984 */ /* 0x000fe20000000800 */
[----:B------:R-:W-:Y:S01]  /*70a0*/  @!PT LDS RZ, [RZ] ;  /* 0x00000000fffff984 */ /* 0x000fe20000000800 */
[----:B------:R1:W-:Y:S01]  /*70b0*/  @!P0 LDGSTS.E.BYPASS.LTC128B.128 [R177+0x1000], [R72.64] ;  /* 0x0100000048b18fae */ /* 0x0003e2000b901d4a */
[----:B------:R-:W-:-:S02]  /*70c0*/  @!P0 IADD3.X R7, R8, R75, R7, P4, !PT ;  /* 0x0000004b08078210 */ /* 0x000fc400027fe407 */
[----:B------:R-:W-:Y:S01]  /*70d0*/  @!P0 LEA R10, P4, R16, c[0x0][0x168], 0x1 ;  /* 0x00005a00100a8a11 */ /* 0x000fe200078808ff */
[----:B------:R1:W-:Y:S01]  /*70e0*/  @P0 STS.128 [R177+0x1800], RZ ;  /* 0x001800ffb1000388 */ /* 0x0003e20000000c00 */
[----:B------:R-:W-:Y:S02]  /*70f0*/  @!P0 LEA.HI.X R15, R13, c[0x0][0x16c], R12, 0x1, P5 ;  /* 0x00005b000d0f8a11 */ /* 0x000fe400028f0c0c */
        /* <DEDUP_REMOVED lines=48> */
.L_x_1717:
[----:B------:R-:W-:Y:S05]  /*7400*/  BSYNC B0 ;  /* 0x0000000000007941 */ /* 0x000fea0003800000 */
.L_x_1716:
[----:B------:R-:W0:Y:S01]  /*7410*/  LDGDEPBAR ;  /* 0x00000000000079af */ /* 0x000e220000000000 */
[----:B------:R-:W-:-:S04]  /*7420*/  IADD3 R174, P0, R9, R174, RZ ;  /* 0x000000ae09ae7210 */ /* 0x000fc80007f1e0ff */
[----:B------:R-:W-:Y:S02]  /*7430*/  IADD3.X R173, R8, R173, RZ, P0, !PT ;  /* 0x000000ad08ad7210 */ /* 0x000fe400007fe4ff */
.L_x_1713:
        /* <DEDUP_REMOVED lines=92> */
[----:B------:R-:W-:Y:S01]  /*7a00*/  LDSM.16.MT88.4 R28, [R201+0x5800] ;  /* 0x00580000c91c783b */ /* 0x000fe20000004200 */
        /* <DEDUP_REMOVED lines=14> */
[----:B------:R-:W2:Y:S01]  /*7af0*/  MUFU.EX2 R112, R112 ;  /* 0x0000007000707308 */ /* 0x000ea20000000800 */
[--C-:B------:R-:W-:Y:S01]  /*7b00*/  FFMA.FTZ R56, R33, c[0x0][0x23c], -R80.reuse ;  /* 0x00008f0021387a23 */ /* 0x100fe20000010850 */
[----:B-1----:R-:W-:Y:S01]  /*7b10*/  F2FP.BF16.PACK_AB R20, R118, R153 ;  /* 0x000000997614723e */ /* 0x002fe200000010ff */
[--C-:B------:R-:W-:Y:S01]  /*7b20*/  FFMA.FTZ R54, R35, c[0x0][0x23c], -R80.reuse ;  /* 0x00008f0023367a23 */ /* 0x100fe20000010850 */
[----:B------:R-:W-:Y:S01]  /*7b30*/  FMNMX.FTZ R4, R143, R4, !PT ;  /* 0x000000048f047209 */ /* 0x000fe20007810000 */
[----:B------:R-:W-:Y:S01]  /*7b40*/  LDSM.16.MT88.4 R32, [R201+0x5400] ;  /* 0x00540000c920783b */ /* 0x000fe20000004200 */
[----:B------:R-:W-:-:S02]  /*7b50*/  FFMA.FTZ R55, R17, c[0x0][0x23c], -R80 ;  /* 0x00008f0011377a23 */ /* 0x000fc40000010850 */
        /* <DEDUP_REMOVED lines=130> */
[----:B------:R-:W-:Y:S02]  /*8380*/  FSEL R52, R52, RZ, P0 ;  /* 0x000000ff34347208 */ /* 0x000fe40000000000 */
[----:B------:R-:W-:-:S03]  /*8390*/  LEA R202, P0, R174, c[0x0][0x168], 0x1 ;  /* 0x00005a00aeca7a11 */ /* 0x000fc600078008ff */
        /* <DEDUP_REMOVED lines=40> */
[--C-:B------:R-:W-:Y:S01]  /*8620*/  FFMA.FTZ R140, R203, c[0x0][0x23c], -R52.reuse ;  /* 0x00008f00cb8c7a23 */ /* 0x100fe20000010834 */
[----:B------:R-:W-:Y:S01]  /*8630*/  LEA.HI.X R203, R174, c[0x0][0x16c], R173, 0x1, P0 ;  /* 0x00005b00aecb7a11 */ /* 0x000fe200000f0cad */
        /* <DEDUP_REMOVED lines=24> */
[----:B------:R-:W-:Y:S02]  /*87c0*/  FFMA.FTZ R117, R117, c[0x0][0x23c], -R52 ;  /* 0x00008f0075757a23 */ /* 0x000fe40000010834 */
[----:B------:R-:W-:Y:S01]  /*87d0*/  FADD.FTZ R120, R155, R120 ;  /* 0x000000789b787221 */ /* 0x000fe20000010000 */
[----:B------:R-:W-:Y:S01]  /*87e0*/  HMMA.16816.F32.BF16 R8, R12, R32, R8 ;  /* 0x000000200c08723c */ /* 0x000fe20000041808 */
[----:B------:R-:W-:Y:S01]  /*87f0*/  FFMA.FTZ R95, R95, c[0x0][0x23c], -R52 ;  /* 0x00008f005f5f7a23 */ /* 0x000fe20000010834 */
[----:B------:R-:W1:Y:S01]  /*8800*/  MUFU.EX2 R106, R106 ;  /* 0x0000006a006a7308 */ /* 0x000e620000000800 */
[----:B------:R-:W-:-:S02]  /*8810*/  FADD.FTZ R145, R145, R120 ;  /* 0x0000007891917221 */ /* 0x000fc40000010000 */
[--C-:B------:R-:W-:Y:S02]  /*8820*/  FFMA.FTZ R111, R111, c[0x0][0x23c], -R52.reuse ;  /* 0x00008f006f6f7a23 */ /* 0x100fe40000010834 */
[----:B------:R-:W-:Y:S01]  /*8830*/  FFMA.FTZ R97, R97, c[0x0][0x23c], -R52 ;  /* 0x00008f0061617a23 */ /* 0x000fe20000010834 */
[C---:B------:R-:W-:Y:S01]  /*8840*/  HMMA.16816.F32.BF16 R4, R12.reuse, R34, R4 ;  /* 0x000000220c04723c */ /* 0x040fe20000041804 */
[----:B------:R-:W3:Y:S01]  /*8850*/  LDSM.16.MT88.4 R32, [R204+0x5800] ;  /* 0x00580000cc20783b */ /* 0x000ee20000004200 */
[----:B------:R-:W-:Y:S01]  /*8860*/  MUFU.EX2 R143, R143 ;  /* 0x0000008f008f7308 */ /* 0x000fe20000000800 */
[--C-:B------:R-:W-:Y:S02]  /*8870*/  FFMA.FTZ R104, R247, c[0x0][0x23c], -R80.reuse ;  /* 0x00008f00f7687a23 */ /* 0x100fe40000010850 */
[----:B------:R-:W-:Y:S02]  /*8880*/  FFMA.FTZ R165, R235, c[0x0][0x23c], -R80 ;  /* 0x00008f00eba57a23 */ /* 0x000fe40000010850 */
[--C-:B------:R-:W-:Y:S01]  /*8890*/  FFMA.FTZ R87, R87, c[0x0][0x23c], -R52.reuse ;  /* 0x00008f0057577a23 */ /* 0x100fe20000010834 */
[----:B------:R-:W-:Y:S01]  /*88a0*/  HMMA.16816.F32.BF16 R24, R12, R16, R24 ;  /* 0x000000100c18723c */ /* 0x000fe20000041818 */
[--C-:B------:R-:W-:Y:S01]  /*88b0*/  FFMA.FTZ R81, R81, c[0x0][0x23c], -R52.reuse ;  /* 0x00008f0051517a23 */ /* 0x100fe20000010834 */
[----:B------:R-:W4:Y:S01]  /*88c0*/  MUFU.EX2 R114, R114 ;  /* 0x0000007200727308 */ /* 0x000f220000000800 */
[----:B------:R-:W-:-:S02]  /*88d0*/  FFMA.FTZ R91, R91, c[0x0][0x23c], -R52 ;  /* 0x00008f005b5b7a23 */ /* 0x000fc40000010834 */
[----:B------:R-:W-:Y:S02]  /*88e0*/  FFMA.FTZ R183, R205, c[0x0][0x23c], -R80 ;  /* 0x00008f00cdb77a23 */ /* 0x000fe40000010850 */
[--C-:B------:R-:W-:Y:S01]  /*88f0*/  FFMA.FTZ R42, R42, c[0x0][0x23c], -R52.reuse ;  /* 0x00008f002a2a7a23 */ /* 0x100fe20000010834 */
[----:B------:R-:W-:Y:S01]  /*8900*/  HMMA.16816.F32.BF16 R20, R12, R18, R20 ;  /* 0x000000120c14723c */ /* 0x000fe20000041814 */
[----:B------:R-:W5:Y:S01]  /*8910*/  LDSM.16.MT88.4 R16, [R201+0x5c00] ;  /* 0x005c0000c910783b */ /* 0x000f620000004200 */
[----:B------:R-:W-:Y:S01]  /*8920*/  MUFU.EX2 R116, R116 ;  /* 0x0000007400747308 */ /* 0x000fe20000000800 */
[--C-:B------:R-:W-:Y:S02]  /*8930*/  FFMA.FTZ R41, R41, c[0x0][0x23c], -R52.reuse ;  /* 0x00008f0029297a23 */ /* 0x100fe40000010834 */
[--C-:B------:R-:W-:Y:S02]  /*8940*/  FFMA.FTZ R40, R40, c[0x0][0x23c], -R52.reuse ;  /* 0x00008f0028287a23 */ /* 0x100fe40000010834 */
[----:B------:R-:W-:Y:S01]  /*8950*/  F2FP.BF16.PACK_AB R12, R94, R109 ;  /* 0x0000006d5e0c723e */ /* 0x000fe200000010ff */
[----:B------:R-:W-:Y:S01]  /*8960*/  FFMA.FTZ R39, R39, c[0x0][0x23c], -R52 ;  /* 0x00008f0027277a23 */ /* 0x000fe20000010834 */
[----:B--2---:R-:W-:Y:S01]  /*8970*/  F2FP.BF16.PACK_AB R13, R100, R123 ;  /* 0x0000007b640d723e */ /* 0x004fe200000010ff */
[----:B------:R-:W2:Y:S01]  /*8980*/  MUFU.EX2 R161, R161 ;  /* 0x000000a100a17308 */ /* 0x000ea20000000800 */
[----:B------:R-:W-:Y:S01]  /*8990*/  F2FP.BF16.PACK_AB R14, R92, R105 ;  /* 0x000000695c0e723e */ /* 0x000fe200000010ff */
[----:B------:R-:W-:Y:S01]  /*89a0*/  FFMA.FTZ R139, R171, c[0x0][0x23c], -R80 ;  /* 0x00008f00ab8b7a23 */ /* 0x000fe20000010850 */
[----:B-1----:R-:W-:Y:S01]  /*89b0*/  F2FP.BF16.PACK_AB R15, R106, R127 ;  /* 0x0000007f6a0f723e */ /* 0x002fe200000010ff */
[----:B------:R-:W-:-:S02]  /*89c0*/  FFMA.FTZ R38, R38, c[0x0][0x23c], -R52 ;  /* 0x00008f0026267a23 */ /* 0x000fc40000010834 */
[--C-:B------:R-:W-:Y:S02]  /*89d0*/  FFMA.FTZ R37, R37, c[0x0][0x23c], -R52.reuse ;  /* 0x00008f0025257a23 */ /* 0x100fe40000010834 */
[----:B------:R-:W-:Y:S01]  /*89e0*/  MUFU.EX2 R169, R169 ;  /* 0x000000a900a97308 */ /* 0x000fe20000000800 */
[--C-:B------:R-:W-:Y:S01]  /*89f0*/  FFMA.FTZ R36, R36, c[0x0][0x23c], -R52.reuse ;  /* 0x00008f0024247a23 */ /* 0x100fe20000010834 */
[----:B------:R-:W-:Y:S01]  /*8a00*/  HMMA.16816.F32.BF16 R8, R12, R28, R8 ;  /* 0x0000001c0c08723c */ /* 0x000fe20000041808 */
[--C-:B------:R-:W-:Y:S02]  /*8a10*/  FFMA.FTZ R47, R47, c[0x0][0x23c], -R52.reuse ;  /* 0x00008f002f2f7a23 */ /* 0x100fe40000010834 */
[----:B------:R-:W-:-:S03]  /*8a20*/  FFMA.FTZ R43, R43, c[0x0][0x23c], -R52 ;  /* 0x00008f002b2b7a23 */ /* 0x000fc60000010834 */
[----:B------:R-:W1:Y:S02]  /*8a30*/  MUFU.EX2 R122, R122 ;  /* 0x0000007a007a7308 */ /* 0x000e640000000800 */
        /* <DEDUP_REMOVED lines=99> */
[----:B------:R-:W2:Y:S01]  /*9070*/  LDSM.16.MT88.4 R16, [R201+0x7800] ;  /* 0x00780000c910783b */ /* 0x000ea20000004200 */
[----:B------:R-:W-:Y:S01]  /*9080*/  F2FP.BF16.PACK_AB R33, R154, R167 ;  /* 0x000000a79a21723e */ /* 0x000fe200000010ff */
        /* <DEDUP_REMOVED lines=10> */
[----:B------:R-:W4:Y:S02]  /*9130*/  LDSM.16.MT88.4 R12, [R204+0x7800] ;  /* 0x00780000cc0c783b */ /* 0x000f240000004200 */
[----:B------:R-:W-:Y:S01]  /*9140*/  FADD.FTZ R112, R112, R141 ;  /* 0x0000008d70707221 */ /* 0x000fe20000010000 */
[----:B-1----:R-:W-:Y:S03]  /*9150*/  HMMA.16816.F32.BF16 R24, R32, R28, R24 ;  /* 0x0000001c2018723c */ /* 0x002fe60000041818 */
[----:B------:R-:W-:Y:S01]  /*9160*/  FADD.FTZ R133, R133, R112 ;  /* 0x0000007085857221 */ /* 0x000fe20000010000 */
[----:B------:R-:W-:Y:S01]  /*9170*/  MUFU.EX2 R104, R104 ;  /* 0x0000006800687308 */ /* 0x000fe20000000800 */
[----:B------:R-:W-:-:S02]  /*9180*/  FFMA.FTZ R112, R107, c[0x0][0x23c], -R52 ;  /* 0x00008f006b707a23 */ /* 0x000fc40000010834 */
[----:B------:R-:W-:Y:S02]  /*9190*/  FADD.FTZ R28, R110, R145 ;  /* 0x000000916e1c7221 */ /* 0x000fe40000010000 */
[----:B------:R-:W-:Y:S02]  /*91a0*/  FADD.FTZ R108, R108, R133 ;  /* 0x000000856c6c7221 */ /* 0x000fe40000010000 */
[----:B------:R-:W-:Y:S01]  /*91b0*/  FADD.FTZ R135, R135, R28 ;  /* 0x0000001c87877221 */ /* 0x000fe20000010000 */
[----:B------:R-:W-:Y:S01]  /*91c0*/  MUFU.EX2 R107, R111 ;  /* 0x0000006f006b7308 */ /* 0x000fe20000000800 */
[----:B------:R-:W-:Y:S01]  /*91d0*/  HMMA.16816.F32.BF16 R28, R32, R30, R20 ;  /* 0x0000001e201c723c */ /* 0x000fe20000041814 */
[----:B------:R-:W-:-:S06]  /*91e0*/  FADD.FTZ R115, R115, R108 ;  /* 0x0000006c73737221 */ /* 0x000fcc0000010000 */
[----:B------:R-:W-:Y:S01]  /*91f0*/  F2FP.BF16.PACK_AB R32, R59, R60 ;  /* 0x0000003c3b20723e */ /* 0x000fe200000010ff */
[----:B------:R-:W-:Y:S01]  /*9200*/  FADD.FTZ R20, R102, R135 ;  /* 0x0000008766147221 */ /* 0x000fe20000010000 */
[----:B------:R-:W-:Y:S01]  /*9210*/  F2FP.BF16.PACK_AB R33, R119, R162 ;  /* 0x000000a27721723e */ /* 0x000fe200000010ff */
[----:B------:R-:W1:Y:S01]  /*9220*/  MUFU.EX2 R102, R112 ;  /* 0x0000007000667308 */ /* 0x000e620000000800 */
[----:B------:R-:W-:Y:S01]  /*9230*/  F2FP.BF16.PACK_AB R34, R57, R58 ;  /* 0x0000003a3922723e */ /* 0x000fe200000010ff */
[----:B------:R-:W-:Y:S01]  /*9240*/  FADD.FTZ R121, R121, R20 ;  /* 0x0000001479797221 */ /* 0x000fe20000010000 */
[----:B---3--:R-:W-:Y:S01]  /*9250*/  F2FP.BF16.PACK_AB R35, R118, R113 ;  /* 0x000000717623723e */ /* 0x008fe200000010ff */
[----:B------:R-:W3:Y:S02]  /*9260*/  LDSM.16.MT88.4 R20, [R201+0x7c00] ;  /* 0x007c0000c914783b */ /* 0x000ee40000004200 */
[----:B------:R-:W-:Y:S02]  /*9270*/  FADD.FTZ R98, R98, R121 ;  /* 0x0000007962627221 */ /* 0x000fe40000010000 */
[----:B------:R-:W-:Y:S02]  /*9280*/  MUFU.EX2 R165, R165 ;  /* 0x000000a500a57308 */ /* 0x000fe40000000800 */
[----:B--2---:R-:W-:Y:S01]  /*9290*/  HMMA.16816.F32.BF16 R8, R32, R16, R8 ;  /* 0x000000102008723c */ /* 0x004fe20000041808 */
[----:B------:R-:W-:-:S04]  /*92a0*/  FADD.FTZ R123, R123, R98 ;  /* 0x000000627b7b7221 */ /* 0x000fc80000010000 */
[----:B------:R-:W-:Y:S01]  /*92b0*/  FADD.FTZ R100, R100, R123 ;  /* 0x0000007b64647221 */ /* 0x000fe20000010000 */
[----:B------:R-:W-:Y:S01]  /*92c0*/  MUFU.EX2 R87, R87 ;  /* 0x0000005700577308 */ /* 0x000fe20000000800 */
[----:B------:R-:W-:Y:S01]  /*92d0*/  FADD.FTZ R16, R96, R115 ;  /* 0x0000007360107221 */ /* 0x000fe20000010000 */
[C---:B------:R-:W-:Y:S01]  /*92e0*/  HMMA.16816.F32.BF16 R4, R32.reuse, R18, R4 ;  /* 0x000000122004723c */ /* 0x040fe20000041804 */
[----:B------:R-:W-:Y:S02]  /*92f0*/  FADD.FTZ R127, R127, R100 ;  /* 0x000000647f7f7221 */ /* 0x000fe40000010000 */
[----:B------:R-:W-:Y:S02]  /*9300*/  FADD.FTZ R109, R109, R16 ;  /* 0x000000106d6d7221 */ /* 0x000fe40000010000 */
[----:B------:R-:W2:Y:S01]  /*9310*/  LDSM.16.MT88.4 R16, [R204+0x7c00] ;  /* 0x007c0000cc10783b */ /* 0x000ea20000004200 */
[----:B------:R-:W-:Y:S01]  /*9320*/  FADD.FTZ R106, R106, R127 ;  /* 0x0000007f6a6a7221 */ /* 0x000fe20000010000 */
[----:B------:R-:W5:Y:S01]  /*9330*/  MUFU.EX2 R96, R97 ;  /* 0x0000006100607308 */ /* 0x000f620000000800 */
[----:B------:R-:W-:Y:S01]  /*9340*/  FADD.FTZ R94, R94, R109 ;  /* 0x0000006d5e5e7221 */ /* 0x000fe20000010000 */
[----:B----4-:R-:W-:Y:S01]  /*9350*/  HMMA.16816.F32.BF16 R24, R32, R12, R24 ;  /* 0x0000000c2018723c */ /* 0x010fe20000041818 */
[----:B------:R-:W-:-:S02]  /*9360*/  FADD.FTZ R143, R143, R106 ;  /* 0x0000006a8f8f7221 */ /* 0x000fc40000010000 */
[----:B------:R-:W-:Y:S02]  /*9370*/  FADD.FTZ R105, R105, R94 ;  /* 0x0000005e69697221 */ /* 0x000fe40000010000 */
[----:B------:R-:W-:Y:S01]  /*9380*/  FADD.FTZ R143, R114, R143 ;  /* 0x0000008f728f7221 */ /* 0x000fe20000010000 */
[----:B------:R-:W-:Y:S01]  /*9390*/  MUFU.EX2 R81, R81 ;  /* 0x0000005100517308 */ /* 0x000fe20000000800 */
[----:B------:R-:W-:Y:S01]  /*93a0*/  FADD.FTZ R12, R92, R105 ;  /* 0x000000695c0c7221 */ /* 0x000fe20000010000 */
[----:B------:R-:W-:Y:S01]  /*93b0*/  HMMA.16816.F32.BF16 R28, R32, R14, R28 ;  /* 0x0000000e201c723c */ /* 0x000fe2000004181c */
[----:B------:R-:W-:Y:S01]  /*93c0*/  FADD.FTZ R116, R116, R143 ;  /* 0x0000008f74747221 */ /* 0x000fe20000010000 */
[----:B-1----:R-:W-:Y:S01]  /*93d0*/  F2FP.BF16.PACK_AB R13, R102, R107 ;  /* 0x0000006b660d723e */ /* 0x002fe200000010ff */
[----:B------:R-:W-:Y:S01]  /*93e0*/  FADD.FTZ R99, R99, R12 ;  /* 0x0000000c63637221 */ /* 0x000fe20000010000 */
[----:B------:R-:W-:Y:S01]  /*93f0*/  F2FP.BF16.PACK_AB R12, R55, R56 ;  /* 0x00000038370c723e */ /* 0x000fe200000010ff */
[----:B------:R-:W-:Y:S01]  /*9400*/  FADD.FTZ R116, R161, R116 ;  /* 0x00000074a1747221 */ /* 0x000fe20000010000 */
[----:B------:R-:W-:Y:S01]  /*9410*/  MUFU.EX2 R134, R134 ;  /* 0x0000008600867308 */ /* 0x000fe20000000800 */
[----:B------:R-:W-:Y:S01]  /*9420*/  FADD.FTZ R32, R90, R99 ;  /* 0x000000635a207221 */ /* 0x000fe20000010000 */
[----:B------:R-:W-:Y:S01]  /*9430*/  F2FP.BF16.PACK_AB R14, R53, R54 ;  /* 0x00000036350e723e */ /* 0x000fe200000010ff */
[----:B------:R-:W-:Y:S01]  /*9440*/  FADD.FTZ R169, R169, R116 ;  /* 0x00000074a9a97221 */ /* 0x000fe20000010000 */
[----:B-----5:R-:W-:Y:S01]  /*9450*/  F2FP.BF16.PACK_AB R15, R95, R96 ;  /* 0x000000605f0f723e */ /* 0x020fe200000010ff */
[----:B------:R-:W-:-:S02]  /*9460*/  FADD.FTZ R93, R93, R32 ;  /* 0x000000205d5d7221 */ /* 0x000fc40000010000 */
[----:B------:R-:W-:Y:S01]  /*9470*/  FADD.FTZ R169, R122, R169 ;  /* 0x000000a97aa97221 */ /* 0x000fe20000010000 */
[----:B------:R-:W1:Y:S01]  /*9480*/  LDSM.16.MT88.4 R32, [R201+0x8000] ;  /* 0x00800000c920783b */ /* 0x000e620000004200 */
[----:B------:R-:W-:Y:S01]  /*9490*/  FADD.FTZ R88, R88, R93 ;  /* 0x0000005d58587221 */ /* 0x000fe20000010000 */
[----:B------:R-:W4:Y:S01]  /*94a0*/  MUFU.EX2 R90, R91 ;  /* 0x0000005b005a7308 */ /* 0x000f220000000800 */
[----:B------:R-:W-:Y:S01]  /*94b0*/  FADD.FTZ R124, R124, R169 ;  /* 0x000000a97c7c7221 */ /* 0x000fe20000010000 */
[C---:B---3--:R-:W-:Y:S01]  /*94c0*/  HMMA.16816.F32.BF16 R8, R12.reuse, R20, R8 ;  /* 0x000000140c08723c */ /* 0x048fe20000041808 */
[----:B------:R-:W-:Y:S02]  /*94d0*/  FADD.FTZ R89, R89, R88 ;  /* 0x0000005859597221 */ /* 0x000fe40000010000 */
[----:B------:R-:W-:Y:S02]  /*94e0*/  FFMA.FTZ R88, R3, c[0x0][0x23c], -R52 ;  /* 0x00008f0003587a23 */ /* 0x000fe40000010834 */
[----:B------:R-:W-:Y:S01]  /*94f0*/  FADD.FTZ R86, R86, R89 ;  /* 0x0000005956567221 */ /* 0x000fe20000010000 */
[----:B------:R-:W-:Y:S01]  /*9500*/  MUFU.EX2 R215, R215 ;  /* 0x000000d700d77308 */ /* 0x000fe20000000800 */
[----:B------:R-:W-:Y:S01]  /*9510*/  FADD.FTZ R124, R181, R124 ;  /* 0x0000007cb57c7221 */ /* 0x000fe20000010000 */
[----:B------:R-:W-:Y:S01]  /*9520*/  HMMA.16816.F32.BF16 R4, R12, R22, R4 ;  /* 0x000000160c04723c */ /* 0x000fe20000041804 */
[----:B------:R-:W-:Y:S01]  /*9530*/  FADD.FTZ R3, R85, R86 ;  /* 0x0000005655037221 */ /* 0x000fe20000010000 */
[----:B------:R-:W3:Y:S01]  /*9540*/  LDSM.16.MT88.4 R20, [R204+0x8000] ;  /* 0x00800000cc14783b */ /* 0x000ee20000004200 */
[----:B------:R-:W-:-:S02]  /*9550*/  FFMA.FTZ R169, R48, c[0x0][0x23c], -R80 ;  /* 0x00008f0030a97a23 */ /* 0x000fc40000010850 */
[----:B------:R-:W-:Y:S01]  /*9560*/  FADD.FTZ R3, R84, R3 ;  /* 0x0000000354037221 */ /* 0x000fe20000010000 */
[----:B------:R-:W5:Y:S02]  /*9570*/  MUFU.EX2 R86, R88 ;  /* 0x0000005800567308 */ /* 0x000f640000000800 */
[----:B--2---:R-:W-:Y:S01]  /*9580*/  HMMA.16816.F32.BF16 R24, R12, R16, R24 ;  /* 0x000000100c18723c */ /* 0x004fe20000041818 */
[----:B------:R-:W-:-:S04]  /*9590*/  FADD.FTZ R82, R82, R3 ;  /* 0x0000000352527221 */ /* 0x000fc80000010000 */
[----:B------:R-:W-:Y:S01]  /*95a0*/  FADD.FTZ R79, R79, R82 ;  /* 0x000000524f4f7221 */ /* 0x000fe20000010000 */
[----:B------:R-:W-:Y:S01]  /*95b0*/  MUFU.EX2 R144, R144 ;  /* 0x0000009000907308 */ /* 0x000fe20000000800 */
[----:B------:R-:W-:Y:S01]  /*95c0*/  FADD.FTZ R17, R189, R124 ;  /* 0x0000007cbd117221 */ /* 0x000fe20000010000 */
[----:B------:R-:W-:Y:S01]  /*95d0*/  HMMA.16816.F32.BF16 R28, R12, R18, R28 ;  /* 0x000000120c1c723c */ /* 0x000fe2000004181c */
[----:B------:R-:W-:Y:S02]  /*95e0*/  FADD.FTZ R78, R78, R79 ;  /* 0x0000004f4e4e7221 */ /* 0x000fe40000010000 */
[----:B------:R-:W-:Y:S02]  /*95f0*/  FADD.FTZ R17, R126, R17 ;  /* 0x000000117e117221 */ /* 0x000fe40000010000 */
[----:B------:R-:W-:Y:S01]  /*9600*/  FADD.FTZ R77, R77, R78 ;  /* 0x0000004e4d4d7221 */ /* 0x000fe20000010000 */
[----:B------:R-:W-:Y:S01]  /*9610*/  MUFU.EX2 R183, R183 ;  /* 0x000000b700b77308 */ /* 0x000fe20000000800 */
[----:B------:R-:W-:Y:S01]  /*9620*/  FADD.FTZ R16, R132, R17 ;  /* 0x0000001184107221 */ /* 0x000fe20000010000 */
[----:B------:R-:W-:Y:S01]  /*9630*/  F2FP.BF16.PACK_AB R12, R103, R0 ;  /* 0x00000000670c723e */ /* 0x000fe200000010ff */
[----:B------:R-:W-:Y:S01]  /*9640*/  FADD.FTZ R76, R76, R77 ;  /* 0x0000004d4c4c7221 */ /* 0x000fe20000010000 */
[----:B----4-:R-:W-:Y:S01]  /*9650*/  F2FP.BF16.PACK_AB R13, R87, R90 ;  /* 0x0000005a570d723e */ /* 0x010fe200000010ff */
[----:B------:R-:W-:Y:S01]  /*9660*/  FADD.FTZ R16, R193, R16 ;  /* 0x00000010c1107221 */ /* 0x000fe20000010000 */
[----:B------:R-:W-:Y:S01]  /*9670*/  F2FP.BF16.PACK_AB R14, R165, R104 ;  /* 0x00000068a50e723e */ /* 0x000fe200000010ff */
[----:B------:R-:W-:Y:S01]  /*9680*/  FADD.FTZ R75, R75, R76 ;  /* 0x0000004c4b4b7221 */ /* 0x000fe20000010000 */
[----:B-----5:R-:W-:Y:S01]  /*9690*/  F2FP.BF16.PACK_AB R15, R86, R81 ;  /* 0x00000051560f723e */ /* 0x020fe200000010ff */
[----:B------:R-:W-:Y:S01]  /*96a0*/  FADD.FTZ R209, R209, R16 ;  /* 0x00000010d1d17221 */ /* 0x000fe20000010000 */
[----:B------:R-:W-:Y:S01]  /*96b0*/  MUFU.EX2 R42, R42 ;  /* 0x0000002a002a7308 */ /* 0x000fe20000000800 */
[----:B------:R-:W-:Y:S01]  /*96c0*/  FADD.FTZ R74, R74, R75 ;  /* 0x0000004b4a4a7221 */ /* 0x000fe20000010000 */
[----:B------:R-:W2:Y:S01]  /*96d0*/  LDSM.16.MT88.4 R16, [R201+0x8400] ;  /* 0x00840000c910783b */ /* 0x000ea20000004200 */
[----:B------:R-:W-:-:S02]  /*96e0*/  FADD.FTZ R209, R136, R209 ;  /* 0x000000d188d17221 */ /* 0x000fc40000010000 */
        /* <DEDUP_REMOVED lines=14> */
[C---:B---3--:R-:W-:Y:S01]  /*97d0*/  HMMA.16816.F32.BF16 R24, R12.reuse, R20, R24 ;  /* 0x000000140c18723c */ /* 0x048fe20000041818 */
[----:B------:R-:W-:Y:S02]  /*97e0*/  FADD.FTZ R142, R142, R213 ;  /* 0x000000d58e8e7221 */ /* 0x000fe40000010000 */
[----:B------:R-:W-:Y:S01]  /*97f0*/  FADD.FTZ R68, R68, R69 ;  /* 0x0000004544447221 */ /* 0x000fe20000010000 */
[----:B------:R-:W3:Y:S01]  /*9800*/  MUFU.EX2 R39, R39 ;  /* 0x0000002700277308 */ /* 0x000ee20000000800 */
[----:B------:R-:W-:Y:S02]  /*9810*/  FADD.FTZ R191, R191, R142 ;  /* 0x0000008ebfbf7221 */ /* 0x000fe40000010000 */
[----:B------:R-:W-:Y:S01]  /*9820*/  FADD.FTZ R67, R67, R68 ;  /* 0x0000004443437221 */ /* 0x000fe20000010000 */
[----:B------:R-:W-:Y:S01]  /*9830*/  HMMA.16816.F32.BF16 R28, R12, R22, R28 ;  /* 0x000000160c1c723c */ /* 0x000fe2000004181c */
[----:B------:R-:W-:Y:S01]  /*9840*/  FADD.FTZ R146, R146, R191 ;  /* 0x000000bf92927221 */ /* 0x000fe20000010000 */
[----:B------:R-:W5:Y:S01]  /*9850*/  LDSM.16.MT88.4 R20, [R201+0x8800] ;  /* 0x00880000c914783b */ /* 0x000f620000004200 */
[----:B------:R-:W-:Y:S01]  /*9860*/  FADD.FTZ R66, R66, R67 ;  /* 0x0000004342427221 */ /* 0x000fe20000010000 */
[----:B------:R-:W-:Y:S01]  /*9870*/  MUFU.EX2 R139, R139 ;  /* 0x0000008b008b7308 */ /* 0x000fe20000000800 */
[----:B------:R-:W-:Y:S01]  /*9880*/  FADD.FTZ R185, R185, R146 ;  /* 0x00000092b9b97221 */ /* 0x000fe20000010000 */
[----:B------:R-:W-:Y:S01]  /*9890*/  LDSM.16.MT88.4 R188, [R201+0x8c00] ;  /* 0x008c0000c9bc783b */ /* 0x000fe20000004200 */
        /* <DEDUP_REMOVED lines=13> */
[C---:B--2---:R-:W-:Y:S01]  /*9970*/  HMMA.16816.F32.BF16 R8, R12.reuse, R16, R8 ;  /* 0x000000100c08723c */ /* 0x044fe20000041808 */
[----:B------:R-:W-:Y:S01]  /*9980*/  FADD.FTZ R61, R61, R62 ;  /* 0x0000003e3d3d7221 */ /* 0x000fe20000010000 */
[----:B------:R-:W-:Y:S01]  /*9990*/  MUFU.EX2 R92, R101 ;  /* 0x00000065005c7308 */ /* 0x000fe20000000800 */
[----:B------:R-:W-:Y:S02]  /*99a0*/  FADD.FTZ R147, R147, R154 ;  /* 0x0000009a93937221 */ /* 0x000fe40000010000 */
[----:B------:R-:W-:Y:S02]  /*99b0*/  FADD.FTZ R60, R60, R61 ;  /* 0x0000003d3c3c7221 */ /* 0x000fe40000010000 */
[----:B------:R-:W-:Y:S01]  /*99c0*/  FADD.FTZ R147, R160, R147 ;  /* 0x00000093a0937221 */ /* 0x000fe20000010000 */
[----:B------:R-:W-:Y:S01]  /*99d0*/  HMMA.16816.F32.BF16 R4, R12, R18, R4 ;  /* 0x000000120c04723c */ /* 0x000fe20000041804 */
[----:B------:R-:W-:Y:S01]  /*99e0*/  FADD.FTZ R59, R59, R60 ;  /* 0x0000003c3b3b7221 */ /* 0x000fe20000010000 */
[----:B------:R-:W2:Y:S01]  /*99f0*/  MUFU.EX2 R3, R83 ;  /* 0x0000005300037308 */ /* 0x000ea20000000800 */
[----:B------:R-:W-:Y:S01]  /*9a00*/  FADD.FTZ R162, R162, R147 ;  /* 0x00000093a2a27221 */ /* 0x000fe20000010000 */
[----:B------:R-:W3:Y:S01]  /*9a10*/  LDSM.16.MT88.4 R16, [R204+0x8800] ;  /* 0x00880000cc10783b */ /* 0x000ee20000004200 */
[----:B------:R-:W-:-:S02]  /*9a20*/  FADD.FTZ R58, R58, R59 ;  /* 0x0000003b3a3a7221 */ /* 0x000fc40000010000 */
[----:B------:R-:W-:Y:S01]  /*9a30*/  FADD.FTZ R162, R119, R162 ;  /* 0x000000a277a27221 */ /* 0x000fe20000010000 */
[C---:B----4-:R-:W-:Y:S01]  /*9a40*/  HMMA.16816.F32.BF16 R24, R12.reuse, R32, R24 ;  /* 0x000000200c18723c */ /* 0x050fe20000041818 */
[----:B------:R-:W-:Y:S01]  /*9a50*/  FADD.FTZ R57, R57, R58 ;  /* 0x0000003a39397221 */ /* 0x000fe20000010000 */
[----:B------:R-:W-:Y:S01]  /*9a60*/  MUFU.EX2 R38, R38 ;  /* 0x0000002600267308 */ /* 0x000fe20000000800 */
[----:B------:R-:W-:Y:S02]  /*9a70*/  FADD.FTZ R113, R113, R162 ;  /* 0x000000a271717221 */ /* 0x000fe40000010000 */
[----:B------:R-:W-:Y:S02]  /*9a80*/  FADD.FTZ R56, R56, R57 ;  /* 0x0000003938387221 */ /* 0x000fe40000010000 */
[----:B------:R-:W-:Y:S01]  /*9a90*/  FADD.FTZ R118, R118, R113 ;  /* 0x0000007176767221 */ /* 0x000fe20000010000 */
[----:B------:R-:W-:Y:S01]  /*9aa0*/  HMMA.16816.F32.BF16 R28, R12, R34, R28 ;  /* 0x000000220c1c723c */ /* 0x000fe2000004181c */
[----:B------:R-:W-:Y:S01]  /*9ab0*/  FADD.FTZ R55, R55, R56 ;  /* 0x0000003837377221 */ /* 0x000fe20000010000 */
[----:B------:R-:W4:Y:S01]  /*9ac0*/  MUFU.EX2 R37, R37 ;  /* 0x0000002500257308 */ /* 0x000f220000000800 */
[----:B------:R-:W-:-:S02]  /*9ad0*/  FADD.FTZ R107, R107, R118 ;  /* 0x000000766b6b7221 */ /* 0x000fc40000010000 */
[----:B------:R-:W-:Y:S02]  /*9ae0*/  FADD.FTZ R54, R54, R55 ;  /* 0x0000003736367221 */ /* 0x000fe40000010000 */
[----:B------:R-:W-:Y:S01]  /*9af0*/  FADD.FTZ R107, R102, R107 ;  /* 0x0000006b666b7221 */ /* 0x000fe20000010000 */
[----:B-1----:R-:W-:Y:S01]  /*9b00*/  F2FP.BF16.PACK_AB R12, R110, R139 ;  /* 0x0000008b6e0c723e */ /* 0x002fe200000010ff */
[----:B------:R-:W-:Y:S01]  /*9b10*/  FFMA.FTZ R32, R49, c[0x0][0x23c], -R80 ;  /* 0x00008f0031207a23 */ /* 0x000fe20000010850 */
[----:B------:R-:W-:Y:S01]  /*9b20*/  MUFU.EX2 R36, R36 ;  /* 0x0000002400247308 */ /* 0x000fe20000000800 */
[----:B--2---:R-:W-:Y:S01]  /*9b30*/  F2FP.BF16.PACK_AB R14, R3, R92 ;  /* 0x0000005c030e723e */ /* 0x004fe200000010ff */
[----:B------:R-:W-:Y:S02]  /*9b40*/  FADD.FTZ R96, R96, R107 ;  /* 0x0000006b60607221 */ /* 0x000fe40000010000 */
[--C-:B------:R-:W-:Y:S02]  /*9b50*/  FFMA.FTZ R33, R46, c[0x0][0x23c], -R52.reuse ;  /* 0x00008f002e217a23 */ /* 0x100fe40000010834 */
[----:B------:R-:W-:-:S02]  /*9b60*/  FFMA.FTZ R34, R45, c[0x0][0x23c], -R52 ;  /* 0x00008f002d227a23 */ /* 0x000fc40000010834 */
[----:B------:R-:W1:Y:S01]  /*9b70*/  MUFU.EX2 R47, R47 ;  /* 0x0000002f002f7308 */ /* 0x000e620000000800 */
[----:B----4-:R-:W-:Y:S01]  /*9b80*/  F2FP.BF16.PACK_AB R13, R37, R38 ;  /* 0x00000026250d723e */ /* 0x010fe200000010ff */
[----:B------:R-:W-:Y:S02]  /*9b90*/  FFMA.FTZ R35, R44, c[0x0][0x23c], -R52 ;  /* 0x00008f002c237a23 */ /* 0x000fe40000010834 */
[----:B------:R-:W-:Y:S02]  /*9ba0*/  FADD.FTZ R53, R53, R54 ;  /* 0x0000003635357221 */ /* 0x000fe40000010000 */
[----:B------:R-:W-:Y:S02]  /*9bb0*/  FADD.FTZ R95, R95, R96 ;  /* 0x000000605f5f7221 */ /* 0x000fe40000010000 */
[----:B------:R-:W-:Y:S01]  /*9bc0*/  FADD.FTZ R44, R0, R53 ;  /* 0x00000035002c7221 */ /* 0x000fe20000010000 */
[----:B------:R-:W-:Y:S01]  /*9bd0*/  MUFU.EX2 R51, R51 ;  /* 0x0000003300337308 */ /* 0x000fe20000000800 */
[----:B------:R-:W-:-:S02]  /*9be0*/  FADD.FTZ R90, R90, R95 ;  /* 0x0000005f5a5a7221 */ /* 0x000fc40000010000 */
[----:B------:R-:W-:Y:S02]  /*9bf0*/  FADD.FTZ R103, R103, R44 ;  /* 0x0000002c67677221 */ /* 0x000fe40000010000 */
[----:B------:R-:W-:Y:S01]  /*9c00*/  FADD.FTZ R90, R87, R90 ;  /* 0x0000005a575a7221 */ /* 0x000fe20000010000 */
[----:B-1----:R-:W-:Y:S02]  /*9c10*/  F2FP.BF16.PACK_AB R15, R47, R36 ;  /* 0x000000242f0f723e */ /* 0x002fe400000010ff */
[----:B------:R-:W1:Y:S01]  /*9c20*/  MUFU.EX2 R50, R50 ;  /* 0x0000003200327308 */ /* 0x000e620000000800 */
[----:B------:R-:W-:Y:S02]  /*9c30*/  FADD.FTZ R104, R104, R103 ;  /* 0x0000006768687221 */ /* 0x000fe40000010000 */
[----:B------:R-:W-:Y:S02]  /*9c40*/  FADD.FTZ R81, R81, R90 ;  /* 0x0000005a51517221 */ /* 0x000fe40000010000 */
[----:B------:R-:W-:Y:S01]  /*9c50*/  FADD.FTZ R165, R165, R104 ;  /* 0x00000068a5a57221 */ /* 0x000fe20000010000 */
[----:B-----5:R-:W-:Y:S01]  /*9c60*/  HMMA.16816.F32.BF16 R8, R12, R20, R8 ;  /* 0x000000140c08723c */ /* 0x020fe20000041808 */
[----:B------:R-:W-:Y:S01]  /*9c70*/  FADD.FTZ R81, R86, R81 ;  /* 0x0000005156517221 */ /* 0x000fe20000010000 */
[----:B------:R-:W-:Y:S01]  /*9c80*/  MUFU.EX2 R32, R32 ;  /* 0x0000002000207308 */ /* 0x000fe20000000800 */
[----:B------:R-:W-:-:S02]  /*9c90*/  FADD.FTZ R134, R134, R165 ;  /* 0x000000a586867221 */ /* 0x000fc40000010000 */
[----:B------:R-:W-:Y:S02]  /*9ca0*/  FADD.FTZ R42, R42, R81 ;  /* 0x000000512a2a7221 */ /* 0x000fe40000010000 */
[----:B------:R-:W-:Y:S01]  /*9cb0*/  FADD.FTZ R215, R215, R134 ;  /* 0x00000086d7d77221 */ /* 0x000fe20000010000 */
[----:B------:R-:W-:Y:S01]  /*9cc0*/  HMMA.16816.F32.BF16 R20, R12, R22, R4 ;  /* 0x000000160c14723c */ /* 0x000fe20000041804 */
[----:B------:R-:W2:Y:S01]  /*9cd0*/  LDSM.16.MT88.4 R4, [R204+0x8c00] ;  /* 0x008c0000cc04783b */ /* 0x000ea20000004200 */
[----:B------:R-:W4:Y:S01]  /*9ce0*/  MUFU.EX2 R169, R169 ;  /* 0x000000a900a97308 */ /* 0x000f220000000800 */
[----:B------:R-:W-:-:S04]  /*9cf0*/  FADD.FTZ R41, R41, R42 ;  /* 0x0000002a29297221 */ /* 0x000fc80000010000 */
[----:B------:R-:W-:Y:S01]  /*9d00*/  FADD.FTZ R40, R40, R41 ;  /* 0x0000002928287221 */ /* 0x000fe20000010000 */
[----:B---3--:R-:W-:Y:S02]  /*9d10*/  HMMA.16816.F32.BF16 R24, R12, R16, R24 ;  /* 0x000000100c18723c */ /* 0x008fe40000041818 */
[----:B------:R-:W-:Y:S01]  /*9d20*/  MUFU.EX2 R33, R33 ;  /* 0x0000002100217308 */ /* 0x000fe20000000800 */
[----:B------:R-:W-:-:S04]  /*9d30*/  FADD.FTZ R39, R39, R40 ;  /* 0x0000002827277221 */ /* 0x000fc80000010000 */
[----:B------:R-:W-:Y:S01]  /*9d40*/  FADD.FTZ R38, R38, R39 ;  /* 0x0000002726267221 */ /* 0x000fe20000010000 */
[----:B------:R-:W-:Y:S02]  /*9d50*/  HMMA.16816.F32.BF16 R28, R12, R18, R28 ;  /* 0x000000120c1c723c */ /* 0x000fe4000004181c */
[----:B------:R-:W3:Y:S01]  /*9d60*/  MUFU.EX2 R34, R34 ;  /* 0x0000002200227308 */ /* 0x000ee20000000800 */
[----:B------:R-:W-:-:S04]  /*9d70*/  FADD.FTZ R37, R37, R38 ;  /* 0x0000002625257221 */ /* 0x000fc80000010000 */
[----:B-1----:R-:W-:Y:S01]  /*9d80*/  F2FP.BF16.PACK_AB R12, R50, R51 ;  /* 0x00000033320c723e */ /* 0x002fe200000010ff */
[----:B------:R-:W-:Y:S01]  /*9d90*/  FADD.FTZ R36, R36, R37 ;  /* 0x0000002524247221 */ /* 0x000fe20000010000 */
[----:B----4-:R-:W-:Y:S01]  /*9da0*/  F2FP.BF16.PACK_AB R14, R169, R32 ;  /* 0x00000020a90e723e */ /* 0x010fe200000010ff */
[----:B------:R-:W-:Y:S02]  /*9db0*/  MUFU.EX2 R35, R35 ;  /* 0x0000002300237308 */ /* 0x000fe40000000800 */
[----:B------:R-:W-:-:S06]  /*9dc0*/  FADD.FTZ R36, R47, R36 ;  /* 0x000000242f247221 */ /* 0x000fcc0000010000 */
[----:B------:R-:W1:Y:S01]  /*9dd0*/  MUFU.EX2 R0, R43 ;  /* 0x0000002b00007308 */ /* 0x000e620000000800 */
[----:B---3--:R-:W-:Y:S01]  /*9de0*/  F2FP.BF16.PACK_AB R13, R34, R33 ;  /* 0x00000021220d723e */ /* 0x008fe200000010ff */
[----:B------:R-:W-:-:S04]  /*9df0*/  FADD.FTZ R33, R33, R36 ;  /* 0x0000002421217221 */ /* 0x000fc80000010000 */
[----:B------:R-:W-:Y:S01]  /*9e00*/  FADD.FTZ R34, R34, R33 ;  /* 0x0000002122227221 */ /* 0x000fe20000010000 */
[----:B-1----:R-:W-:-:S03]  /*9e10*/  F2FP.BF16.PACK_AB R15, R0, R35 ;  /* 0x00000023000f723e */ /* 0x002fc600000010ff */
[----:B------:R-:W-:-:S04]  /*9e20*/  FADD.FTZ R35, R35, R34 ;  /* 0x0000002223237221 */ /* 0x000fc80000010000 */
[----:B------:R-:W-:Y:S01]  /*9e30*/  FADD.FTZ R171, R0, R35 ;  /* 0x0000002300ab7221 */ /* 0x000fe20000010000 */
[C---:B------:R-:W-:Y:S07]  /*9e40*/  HMMA.16816.F32.BF16 R192, R12.reuse, R188, R8 ;  /* 0x000000bc0cc0723c */ /* 0x040fee0000041808 */
[----:B------:R-:W-:Y:S01]  /*9e50*/  FADD.FTZ R8, R144, R215 ;  /* 0x000000d790087221 */ /* 0x000fe20000010000 */
[----:B--2---:R-:W-:Y:S03]  /*9e60*/  HMMA.16816.F32.BF16 R184, R12, R4, R24 ;  /* 0x000000040cb8723c */ /* 0x004fe60000041818 */
[----:B------:R-:W-:-:S04]  /*9e70*/  FADD.FTZ R8, R183, R8 ;  /* 0x00000008b7087221 */ /* 0x000fc80000010000 */
[----:B------:R-:W-:Y:S01]  /*9e80*/  FADD.FTZ R9, R139, R8 ;  /* 0x000000088b097221 */ /* 0x000fe20000010000 */
[----:B------:R-:W-:Y:S03]  /*9e90*/  HMMA.16816.F32.BF16 R188, R12, R190, R20 ;  /* 0x000000be0cbc723c */ /* 0x000fe60000041814 */
[----:B------:R-:W-:-:S04]  /*9ea0*/  FADD.FTZ R9, R110, R9 ;  /* 0x000000096e097221 */ /* 0x000fc80000010000 */
[----:B------:R-:W-:Y:S01]  /*9eb0*/  FADD.FTZ R4, R92, R9 ;  /* 0x000000095c047221 */ /* 0x000fe20000010000 */
[----:B------:R-:W-:Y:S03]  /*9ec0*/  HMMA.16816.F32.BF16 R180, R12, R6, R28 ;  /* 0x000000060cb4723c */ /* 0x000fe6000004181c */
[----:B------:R-:W-:-:S04]  /*9ed0*/  FADD.FTZ R4, R3, R4 ;  /* 0x0000000403047221 */ /* 0x000fc80000010000 */
[----:B------:R-:W-:-:S04]  /*9ee0*/  FADD.FTZ R51, R51, R4 ;  /* 0x0000000433337221 */ /* 0x000fc80000010000 */
        /* <DEDUP_REMOVED lines=67> */
.L_x_1719:
[----:B------:R-:W-:-:S04]  /*a320*/  LEA R3, -R13, RZ, 0x8 ;  /* 0x000000ff0d037211 */ /* 0x000fc800078e41ff */
[----:B------:R-:W-:Y:S02]  /*a330*/  SHF.R.S32.HI R0, RZ, 0x1f, R3 ;  /* 0x0000001fff007819 */ /* 0x000fe40000011403 */
.L_x_1720:
[----:B------:R-:W-:Y:S02]  /*a340*/  ISETP.GE.AND P0, PT, R196, c[0x0][0x220], PT ;  /* 0x00008800c4007a0c */ /* 0x000fe40003f06270 */
[----:B------:R-:W-:-:S04]  /*a350*/  LEA R206, P6, R3, R206, 0x1 ;  /* 0x000000ce03ce7211 */ /* 0x000fc800078c08ff */
[----:B------:R-:W-:-:S07]  /*a360*/  LEA.HI.X R207, R3, R207, R0, 0x1, P6 ;  /* 0x000000cf03cf7211 */ /* 0x000fce00030f0c00 */
[--C-:B------:R-:W-:Y:S01]  /*a370*/  @!P0 IMAD.MOV.U32 R158, RZ, RZ, R156.reuse ;  /* 0x000000ffff9e8224 */ /* 0x100fe200078e009c */
[CC--:B------:R-:W-:Y:S01]  /*a380*/  @!P0 LEA R4, P3, R13.reuse, R156.reuse, 0x6 ;  /* 0x0000009c0d048211 */ /* 0x0c0fe200078630ff */
[----:B------:R-:W-:Y:S01]  /*a390*/  @!P0 IMAD.MOV.U32 R9, RZ, RZ, c[0x0][0x1a4] ;  /* 0x00006900ff098624 */ /* 0x000fe200078e00ff */
[----:B------:R-:W-:Y:S01]  /*a3a0*/  @!P0 LEA R6, P2, R13, R156, 0x7 ;  /* 0x0000009c0d068211 */ /* 0x000fe200078438ff */
[----:B------:R-:W-:Y:S01]  /*a3b0*/  @!P0 IMAD.MOV.U32 R11, RZ, RZ, c[0x0][0x1a4] ;  /* 0x00006900ff0b8624 */ /* 0x000fe200078e00ff */
[--C-:B------:R-:W-:Y:S01]  /*a3c0*/  @!P0 IADD3 R2, P5, P4, R3, UR5, R156.reuse ;  /* 0x0000000503028c10 */ /* 0x100fe2000fcbe09c */
[----:B------:R-:W-:Y:S01]  /*a3d0*/  @!P0 IMAD.MOV.U32 R16, RZ, RZ, R156 ;  /* 0x000000ffff108224 */ /* 0x000fe200078e009c */
[CC--:B------:R-:W-:Y:S01]  /*a3e0*/  @!P0 LEA.HI.X R9, R13.reuse, R159.reuse, R9, 0x6, P3 ;  /* 0x0000009f0d098211 */ /* 0x0c0fe200018f3409 */
[----:B------:R-:W-:Y:S01]  /*a3f0*/  @!P0 IMAD.MOV.U32 R17, RZ, RZ, R159 ;  /* 0x000000ffff118224 */ /* 0x000fe200078e009f */
[C---:B------:R-:W-:Y:S01]  /*a400*/  @!P0 LEA.HI.X R11, R13.reuse, R159, R11, 0x7, P2 ;  /* 0x0000009f0d0b8211 */ /* 0x040fe200010f3c0b */
[----:B------:R-:W-:Y:S01]  /*a410*/  @!P0 IMAD.WIDE.U32 R18, R13, 0x60, R158 ;  /* 0x000000600d128825 */ /* 0x000fe200078e009e */
[----:B------:R-:W-:Y:S01]  /*a420*/  @!P0 LEA R20, P2, R2, c[0x0][0x170], 0x1 ;  /* 0x00005c0002148a11 */ /* 0x000fe200078408ff */
[----:B------:R-:W-:Y:S02]  /*a430*/  @P0 STS [R177+0x5000], RZ ;  /* 0x005000ffb1000388 */ /* 0x000fe40000000800 */
[----:B------:R-:W-:Y:S01]  /*a440*/  @!P0 IMAD.MOV.U32 R7, RZ, RZ, c[0x0][0x1a4] ;  /* 0x00006900ff078624 */ /* 0x000fe200078e00ff */
[----:B------:R-:W-:Y:S01]  /*a450*/  @!P0 IADD3 R8, P3, R3, R18, RZ ;  /* 0x0000001203088210 */ /* 0x000fe20007f7e0ff */
[--C-:B------:R-:W-:Y:S01]  /*a460*/  @!P0 IMAD.MOV.U32 R15, RZ, RZ, R159.reuse ;  /* 0x000000ffff0f8224 */ /* 0x100fe200078e009f */
[----:B------:R-:W-:Y:S01]  /*a470*/  @P0 STS [R177+0x5004], RZ ;  /* 0x005004ffb1000388 */ /* 0x000fe20000000800 */
[--C-:B------:R-:W-:Y:S01]  /*a480*/  @!P0 IMAD.MOV.U32 R157, RZ, RZ, R159.reuse ;  /* 0x000000ffff9d8224 */ /* 0x100fe200078e009f */
[----:B------:R-:W-:Y:S01]  /*a490*/  @!P0 IADD3.X R159, R0, UR7, R159, P5, P4 ;  /* 0x00000007009f8c10 */ /* 0x000fe2000afe849f */
[----:B------:R-:W-:Y:S01]  /*a4a0*/  @!P0 IMAD.WIDE.U32 R16, R13, 0xa0, R16 ;  /* 0x000000a00d108825 */ /* 0x000fe200078e0010 */
[----:B------:R-:W-:Y:S02]  /*a4b0*/  @P0 STS.64 [R177+0x5008], RZ ;  /* 0x005008ffb1000388 */ /* 0x000fe40000000a00 */
[----:B------:R-:W-:Y:S01]  /*a4c0*/  @!P0 LEA.HI.X R21, R2, c[0x0][0x174], R159, 0x1, P2 ;  /* 0x00005d0002158a11 */ /* 0x000fe200010f0c9f */
[----:B------:R-:W-:Y:S01]  /*a4d0*/  @!P0 IMAD.MOV.U32 R5, RZ, RZ, c[0x0][0x1a4] ;  /* 0x00006900ff058624 */ /* 0x000fe200078e00ff */
[----:B------:R-:W-:Y:S01]  /*a4e0*/  @!P0 IADD3 R2, P2, R3, R16, RZ ;  /* 0x0000001003028210 */ /* 0x000fe20007f5e0ff */
[----:B------:R-:W-:Y:S01]  /*a4f0*/  @!P0 IMAD R7, R7, 0x60, RZ ;  /* 0x0000006007078824 */ /* 0x000fe200078e02ff */
[----:B------:R-:W-:Y:S01]  /*a500*/  @!PT LDS RZ, [RZ] ;  /* 0x00000000fffff984 */ /* 0x000fe20000000800 */
[----:B------:R-:W-:Y:S01]  /*a510*/  @!PT LDS RZ, [RZ] ;  /* 0x00000000fffff984 */ /* 0x000fe20000000800 */
[----:B------:R-:W-:Y:S01]  /*a520*/  @!PT LDS RZ, [RZ] ;  /* 0x00000000fffff984 */ /* 0x000fe20000000800 */
[----:B------:R1:W-:Y:S01]  /*a530*/  @!P0 LDGSTS.E.BYPASS.LTC128B.128 [R177+0x5000], [R206.64] ;  /* 0x05000000ceb18fae */ /* 0x0003e2000b901d4a */
[----:B------:R-:W-:-:S02]  /*a540*/  @!P0 IMAD.MOV.U32 R14, RZ, RZ, R156 ;  /* 0x000000ffff0e8224 */ /* 0x000fc400078e009c */
[----:B------:R-:W-:Y:S01]  /*a550*/  @!P0 IMAD R5, R5, 0xa0, RZ ;  /* 0x000000a005058824 */ /* 0x000fe200078e02ff */
[C---:B------:R-:W-:Y:S01]  /*a560*/  @!P0 IADD3.X R19, R0.reuse, R19, R7, P3, !PT ;  /* 0x0000001300138210 */ /* 0x040fe20001ffe407 */
[----:B------:R-:W-:Y:S01]  /*a570*/  @!P0 IMAD.WIDE.U32 R14, R13, 0xc0, R14 ;  /* 0x000000c00d0e8825 */ /* 0x000fe200078e000e */
[C---:B------:R-:W-:Y:S01]  /*a580*/  @!P0 IADD3 R4, P3, R3.reuse, R4, RZ ;  /* 0x0000000403048210 */ /* 0x040fe20007f7e0ff */
[----:B------:R-:W-:Y:S01]  /*a590*/  @P0 STS.128 [R177+0x5800], RZ ;  /* 0x005800ffb1000388 */ /* 0x000fe20000000c00 */
[----:B------:R-:W-:Y:S01]  /*a5a0*/  @!P0 IADD3.X R5, R0, R17, R5, P2, !PT ;  /* 0x0000001100058210 */ /* 0x000fe200017fe405 */
        /* <DEDUP_REMOVED lines=9> */
[----:B------:R-:W-:-:S02]  /*a640*/  @!P0 IMAD R17, R10, 0xc0, RZ ;  /* 0x000000c00a118824 */ /* 0x000fc400078e02ff */
[----:B------:R-:W-:Y:S01]  /*a650*/  @!P0 IMAD.X R9, R0, 0x1, R9, P3 ;  /* 0x0000000100098824 */ /* 0x000fe200018e0609 */
[----:B------:R-:W-:Y:S01]  /*a660*/  @!P0 IADD3 R10, P3, R3, R14, RZ ;  /* 0x0000000e030a8210 */ /* 0x000fe20007f7e0ff */
[----:B------:R-:W-:Y:S01]  /*a670*/  @!P0 IMAD R7, R7, 0xe0, RZ ;  /* 0x000000e007078824 */ /* 0x000fe200078e02ff */
[----:B------:R-:W-:Y:S01]  /*a680*/  @!P0 LEA R14, P5, R4, c[0x0][0x170], 0x1 ;  /* 0x00005c00040e8a11 */ /* 0x000fe200078a08ff */
[C---:B------:R-:W-:Y:S01]  /*a690*/  @!P0 IMAD.X R11, R0.reuse, 0x1, R11, P2 ;  /* 0x00000001000b8824 */ /* 0x040fe200010e060b */
        /* <DEDUP_REMOVED lines=46> */
[----:B------:R-:W4:Y:S04]  /*a980*/  LDSM.16.M88.4 R52, [R149+0x3400] ;  /* 0x003400009534783b */ /* 0x000f280000000200 */
[----:B------:R-:W-:Y:S04]  /*a990*/  LDSM.16.M88.4 R160, [R150] ;  /* 0x0000000096a0783b */ /* 0x000fe80000000200 */
[----:B------:R-:W4:Y:S04]  /*a9a0*/  LDSM.16.M88.4 R144, [R148+0x2800] ;  /* 0x002800009490783b */ /* 0x000f280000000200 */
[----:B------:R-:W4:Y:S04]  /*a9b0*/  LDSM.16.M88.4 R152, [R148+0x2400] ;  /* 0x002400009498783b */ /* 0x000f280000000200 */
[----:B---3--:R-:W5:Y:S04]  /*a9c0*/  LDSM.16.M88.4 R12, [R149+0x4800] ;  /* 0x00480000950c783b */ /* 0x008f680000000200 */
[----:B--2---:R-:W2:Y:S04]  /*a9d0*/  LDSM.16.M88.4 R20, [R149+0x4400] ;  /* 0x004400009514783b */ /* 0x004ea80000000200 */
[----:B------:R-:W3:Y:S04]  /*a9e0*/  LDSM.16.M88.4 R28, [R149+0x4000] ;  /* 0x00400000951c783b */ /* 0x000ee80000000200 */
        /* <DEDUP_REMOVED lines=8> */
[C---:B----4-:R-:W-:Y:S03]  /*aa70*/  HMMA.16816.F32.BF16 R56, R4.reuse, R52, RZ ;  /* 0x000000340438723c */ /* 0x050fe600000418ff */
[----:B------:R-:W4:Y:S04]  /*aa80*/  LDSM.16.M88.4 R92, [R149+0x2000] ;  /* 0x00200000955c783b */ /* 0x000f280000000200 */
[----:B------:R-:W1:Y:S01]  /*aa90*/  LDSM.16.M88.4 R84, [R149+0x2400] ;  /* 0x002400009554783b */ /* 0x000e620000000200 */
[----:B------:R-:W-:Y:S03]  /*aaa0*/  HMMA.16816.F32.BF16 R52, R4, R54, RZ ;  /* 0x000000360434723c */ /* 0x000fe600000418ff */
[----:B------:R-:W1:Y:S04]  /*aab0*/  LDSM.16.M88.4 R76, [R149+0x2800] ;  /* 0x00280000954c783b */ /* 0x000e680000000200 */
[----:B------:R-:W1:Y:S01]  /*aac0*/  LDSM.16.M88.4 R68, [R149+0x2c00] ;  /* 0x002c00009544783b */ /* 0x000e620000000200 */
[C---:B------:R-:W-:Y:S03]  /*aad0*/  HMMA.16816.F32.BF16 R48, R160.reuse, R144, R48 ;  /* 0x00000090a030723c */ /* 0x040fe60000041830 */
[----:B------:R-:W1:Y:S04]  /*aae0*/  LDSM.16.M88.4 R164, [R149+0x4c00] ;  /* 0x004c000095a4783b */ /* 0x000e680000000200 */
[----:B------:R-:W-:Y:S01]  /*aaf0*/  LDSM.16.M88.4 R136, [R148+0x3000] ;  /* 0x003000009488783b */ /* 0x000fe20000000200 */
[C---:B------:R-:W-:Y:S03]  /*ab00*/  HMMA.16816.F32.BF16 R44, R160.reuse, R146, R44 ;  /* 0x00000092a02c723c */ /* 0x040fe6000004182c */
[----:B------:R-:W1:Y:S04]  /*ab10*/  LDSM.16.M88.4 R144, [R148+0x3800] ;  /* 0x003800009490783b */ /* 0x000e680000000200 */
[----:B------:R-:W-:Y:S01]  /*ab20*/  LDSM.16.M88.4 R140, [R148+0x2c00] ;  /* 0x002c0000948c783b */ /* 0x000fe20000000200 */
[C---:B------:R-:W-:Y:S03]  /*ab30*/  HMMA.16816.F32.BF16 R56, R160.reuse, R152, R56 ;  /* 0x00000098a038723c */ /* 0x040fe60000041838 */
[----:B------:R-:W-:Y:S04]  /*ab40*/  LDSM.16.M88.4 R156, [R148+0x2000] ;  /* 0x00200000949c783b */ /* 0x000fe80000000200 */
[----:B------:R-:W0:Y:S01]  /*ab50*/  LDGDEPBAR ;  /* 0x00000000000079af */ /* 0x000e220000000000 */
[----:B------:R-:W-:Y:S03]  /*ab60*/  HMMA.16816.F32.BF16 R52, R160, R154, R52 ;  /* 0x0000009aa034723c */ /* 0x000fe60000041834 */
[----:B------:R-:W1:Y:S05]  /*ab70*/  LDSM.16.M88.4 R152, [R148+0x3400] ;  /* 0x003400009498783b */ /* 0x000e6a0000000200 */
[----:B-----5:R-:W-:Y:S01]  /*ab80*/  HMMA.16816.F32.BF16 R16, R4, R12, RZ ;  /* 0x0000000c0410723c */ /* 0x020fe200000418ff */
[----:B------:R-:W-:-:S02]  /*ab90*/  FMUL.FTZ R44, R44, c[0x0][0x2ec] ;  /* 0x0000bb002c2c7a20 */ /* 0x000fc40000410000 */
[----:B------:R-:W-:-:S05]  /*aba0*/  FMUL.FTZ R46, R46, c[0x0][0x2ec] ;  /* 0x0000bb002e2e7a20 */ /* 0x000fca0000410000 */
[----:B------:R-:W-:Y:S01]  /*abb0*/  HMMA.16816.F32.BF16 R12, R4, R14, RZ ;  /* 0x0000000e040c723c */ /* 0x000fe200000418ff */
[----:B------:R-:W-:-:S07]  /*abc0*/  FMUL.FTZ R56, R56, c[0x0][0x2ec] ;  /* 0x0000bb0038387a20 */ /* 0x000fce0000410000 */
[----:B--2---:R-:W-:Y:S01]  /*abd0*/  HMMA.16816.F32.BF16 R24, R4, R20, RZ ;  /* 0x000000140418723c */ /* 0x004fe200000418ff */
[----:B------:R-:W-:Y:S02]  /*abe0*/  FMUL.FTZ R55, R55, c[0x0][0x2ec] ;  /* 0x0000bb0037377a20 */ /* 0x000fe40000410000 */
[----:B------:R-:W-:-:S05]  /*abf0*/  FMUL.FTZ R54, R54, c[0x0][0x2ec] ;  /* 0x0000bb0036367a20 */ /* 0x000fca0000410000 */
[C---:B------:R-:W-:Y:S08]  /*ac00*/  HMMA.16816.F32.BF16 R20, R4.reuse, R22, RZ ;  /* 0x000000160414723c */ /* 0x040ff000000418ff */
[C---:B---3--:R-:W-:Y:S08]  /*ac10*/  HMMA.16816.F32.BF16 R32, R4.reuse, R28, RZ ;  /* 0x0000001c0420723c */ /* 0x048ff000000418ff */
[C---:B------:R-:W-:Y:S08]  /*ac20*/  HMMA.16816.F32.BF16 R28, R4.reuse, R30, RZ ;  /* 0x0000001e041c723c */ /* 0x040ff000000418ff */
[C---:B------:R-:W-:Y:S08]  /*ac30*/  HMMA.16816.F32.BF16 R60, R4.reuse, R66, RZ ;  /* 0x00000042043c723c */ /* 0x040ff000000418ff */
[C---:B------:R-:W-:Y:S08]  /*ac40*/  HMMA.16816.F32.BF16 R40, R4.reuse, R36, RZ ;  /* 0x000000240428723c */ /* 0x040ff000000418ff */
[C---:B-1----:R-:W-:Y:S08]  /*ac50*/  HMMA.16816.F32.BF16 R132, R4.reuse, R124, RZ ;  /* 0x0000007c0484723c */ /* 0x042ff000000418ff */
[C---:B------:R-:W-:Y:S08]  /*ac60*/  HMMA.16816.F32.BF16 R120, R4.reuse, R116, RZ ;  /* 0x000000740478723c */ /* 0x040ff000000418ff */
[C---:B------:R-:W-:Y:S08]  /*ac70*/  HMMA.16816.F32.BF16 R112, R4.reuse, R108, RZ ;  /* 0x0000006c0470723c */ /* 0x040ff000000418ff */
        /* <DEDUP_REMOVED lines=20> */
[----:B------:R-:W2:Y:S07]  /*adc0*/  LDSM.16.M88.4 R144, [R148+0xc00] ;  /* 0x000c00009490783b */ /* 0x000eae0000000200 */
[C---:B------:R-:W-:Y:S08]  /*add0*/  HMMA.16816.F32.BF16 R24, R160.reuse, R152, R24 ;  /* 0x00000098a018723c */ /* 0x040ff00000041818 */
[----:B------:R-:W-:Y:S01]  /*ade0*/  HMMA.16816.F32.BF16 R20, R160, R154, R20 ;  /* 0x0000009aa014723c */ /* 0x000fe20000041814 */
[----:B------:R-:W3:Y:S01]  /*adf0*/  LDSM.16.M88.4 R152, [R148+0x800] ;  /* 0x000800009498783b */ /* 0x000ee20000000200 */
[----:B------:R-:W-:-:S02]  /*ae00*/  FMUL.FTZ R16, R16, c[0x0][0x2ec] ;  /* 0x0000bb0010107a20 */ /* 0x000fc40000410000 */
[----:B------:R-:W-:Y:S02]  /*ae10*/  FMUL.FTZ R17, R17, c[0x0][0x2ec] ;  /* 0x0000bb0011117a20 */ /* 0x000fe40000410000 */
[----:B------:R-:W-:Y:S02]  /*ae20*/  FMUL.FTZ R19, R19, c[0x0][0x2ec] ;  /* 0x0000bb0013137a20 */ /* 0x000fe40000410000 */
[----:B------:R-:W-:Y:S01]  /*ae30*/  HMMA.16816.F32.BF16 R32, R160, R136, R32 ;  /* 0x00000088a020723c */ /* 0x000fe20000041820 */
[----:B------:R-:W-:Y:S02]  /*ae40*/  FMUL.FTZ R15, R15, c[0x0][0x2ec] ;  /* 0x0000bb000f0f7a20 */ /* 0x000fe40000410000 */
[----:B------:R-:W-:-:S05]  /*ae50*/  FMUL.FTZ R18, R18, c[0x0][0x2ec] ;  /* 0x0000bb0012127a20 */ /* 0x000fca0000410000 */
[C---:B------:R-:W-:Y:S01]  /*ae60*/  HMMA.16816.F32.BF16 R28, R160.reuse, R138, R28 ;  /* 0x0000008aa01c723c */ /* 0x040fe2000004181c */
[----:B------:R-:W4:Y:S07]  /*ae70*/  LDSM.16.M88.4 R136, [R148+0x400] ;  /* 0x000400009488783b */ /* 0x000f2e0000000200 */
[----:B------:R-:W-:Y:S01]  /*ae80*/  HMMA.16816.F32.BF16 R40, R160, R140, R40 ;  /* 0x0000008ca028723c */ /* 0x000fe20000041828 */
[----:B------:R-:W-:-:S06]  /*ae90*/  FMUL.FTZ R22, R22, c[0x0][0x2ec] ;  /* 0x0000bb0016167a20 */ /* 0x000fcc0000410000 */
[----:B------:R-:W-:Y:S01]  /*aea0*/  MUFU.TANH R22, R22 ;  /* 0x0000001600167308 */ /* 0x000fe20000002400 */
[----:B------:R-:W-:Y:S01]  /*aeb0*/  HMMA.16816.F32.BF16 R36, R160, R142, R36 ;  /* 0x0000008ea024723c */ /* 0x000fe20000041824 */
[----:B------:R-:W5:Y:S01]  /*aec0*/  LDSM.16.M88.4 R140, [R148+0x3c00] ;  /* 0x003c0000948c783b */ /* 0x000f620000000200 */
[----:B------:R-:W-:Y:S02]  /*aed0*/  FMUL.FTZ R33, R33, c[0x0][0x2ec] ;  /* 0x0000bb0021217a20 */ /* 0x000fe40000410000 */
[----:B------:R-:W-:-:S04]  /*aee0*/  FMUL.FTZ R35, R35, c[0x0][0x2ec] ;  /* 0x0000bb0023237a20 */ /* 0x000fc80000410000 */
[C---:B-1----:R-:W-:Y:S01]  /*aef0*/  HMMA.16816.F32.BF16 R132, R160.reuse, R164, R132 ;  /* 0x000000a4a084723c */ /* 0x042fe20000041884 */
[----:B------:R-:W-:Y:S01]  /*af00*/  FMUL.FTZ R31, R31, c[0x0][0x2ec] ;  /* 0x0000bb001f1f7a20 */ /* 0x000fe20000410000 */
[----:B------:R-:W-:Y:S06]  /*af10*/  MUFU.TANH R33, R33 ;  /* 0x0000002100217308 */ /* 0x000fec0000002400 */
[C---:B------:R-:W-:Y:S01]  /*af20*/  HMMA.16816.F32.BF16 R124, R160.reuse, R166, R124 ;  /* 0x000000a6a07c723c */ /* 0x040fe2000004187c */
[----:B------:R-:W1:Y:S01]  /*af30*/  LDSM.16.M88.4 R164, [R148+0x1000] ;  /* 0x0010000094a4783b */ /* 0x000e620000000200 */
[----:B------:R-:W-:Y:S01]  /*af40*/  FMUL.FTZ R42, R42, c[0x0][0x2ec] ;  /* 0x0000bb002a2a7a20 */ /* 0x000fe20000410000 */
[----:B------:R-:W-:Y:S05]  /*af50*/  MUFU.TANH R35, R35 ;  /* 0x0000002300237308 */ /* 0x000fea0000002400 */
[----:B--2---:R-:W-:Y:S01]  /*af60*/  HMMA.16816.F32.BF16 R104, R160, R144, R104 ;  /* 0x00000090a068723c */ /* 0x004fe20000041868 */
[----:B------:R-:W-:-:S07]  /*af70*/  FMUL.FTZ R38, R38, c[0x0][0x2ec] ;  /* 0x0000bb0026267a20 */ /* 0x000fce0000410000 */
[C---:B------:R-:W-:Y:S01]  /*af80*/  HMMA.16816.F32.BF16 R100, R160.reuse, R146, R100 ;  /* 0x00000092a064723c */ /* 0x040fe20000041864 */
[----:B------:R-:W2:Y:S07]  /*af90*/  LDSM.16.M88.4 R144, [R148+0x1c00] ;  /* 0x001c00009490783b */ /* 0x000eae0000000200 */
[----:B---3--:R-:W-:Y:S01]  /*afa0*/  HMMA.16816.F32.BF16 R112, R160, R152, R112 ;  /* 0x00000098a070723c */ /* 0x008fe20000041870 */
[----:B------:R-:W-:-:S06]  /*afb0*/  FMUL.FTZ R127, R127, c[0x0][0x2ec] ;  /* 0x0000bb007f7f7a20 */ /* 0x000fcc0000410000 */
[----:B------:R-:W-:Y:S01]  /*afc0*/  MUFU.TANH R127, R127 ;  /* 0x0000007f007f7308 */ /* 0x000fe20000002400 */
[----:B------:R-:W-:Y:S01]  /*afd0*/  HMMA.16816.F32.BF16 R108, R160, R154, R108 ;  /* 0x0000009aa06c723c */ /* 0x000fe2000004186c */
[----:B------:R-:W3:Y:S01]  /*afe0*/  LDSM.16.M88.4 R152, [R148+0x1800] ;  /* 0x001800009498783b */ /* 0x000ee20000000200 */
[----:B------:R-:W-:-:S06]  /*aff0*/  FMUL.FTZ R104, R104, c[0x0][0x2ec] ;  /* 0x0000bb0068687a20 */ /* 0x000fcc0000410000 */
[----:B----4-:R-:W-:Y:S01]  /*b000*/  HMMA.16816.F32.BF16 R120, R160, R136, R120 ;  /* 0x00000088a078723c */ /* 0x010fe20000041878 */
[----:B------:R-:W-:Y:S02]  /*b010*/  FMUL.FTZ R103, R103, c[0x0][0x2ec] ;  /* 0x0000bb0067677a20 */ /* 0x000fe40000410000 */
[----:B------:R-:W-:-:S04]  /*b020*/  FMUL.FTZ R102, R102, c[0x0][0x2ec] ;  /* 0x0000bb0066667a20 */ /* 0x000fc80000410000 */
[----:B------:R-:W-:Y:S01]  /*b030*/  MUFU.TANH R103, R103 ;  /* 0x0000006700677308 */ /* 0x000fe20000002400 */
[----:B------:R-:W-:Y:S01]  /*b040*/  HMMA.16816.F32.BF16 R116, R160, R138, R116 ;  /* 0x0000008aa074723c */ /* 0x000fe20000041874 */
[----:B------:R-:W4:Y:S01]  /*b050*/  LDSM.16.M88.4 R136, [R148+0x1400] ;  /* 0x001400009488783b */ /* 0x000f220000000200 */
[----:B------:R-:W-:Y:S01]  /*b060*/  FMUL.FTZ R113, R113, c[0x0][0x2ec] ;  /* 0x0000bb0071717a20 */ /* 0x000fe20000410000 */
[----:B------:R-:W-:-:S04]  /*b070*/  DEPBAR.LE SB0, 0x0 ;  /* 0x000080000000791a */ /* 0x000fc80000000000 */
[----:B------:R-:W-:Y:S01]  /*b080*/  FMUL.FTZ R115, R115, c[0x0][0x2ec] ;  /* 0x0000bb0073737a20 */ /* 0x000fe20000410000 */
[C---:B------:R-:W-:Y:S01]  /*b090*/  HMMA.16816.F32.BF16 R60, R160.reuse, R158, R60 ;  /* 0x0000009ea03c723c */ /* 0x040fe2000004183c */
[----:B------:R-:W-:Y:S01]  /*b0a0*/  FMUL.FTZ R108, R108, c[0x0][0x2ec] ;  /* 0x0000bb006c6c7a20 */ /* 0x000fe20000410000 */
[----:B------:R-:W-:Y:S05]  /*b0b0*/  MUFU.TANH R113, R113 ;  /* 0x0000007100717308 */ /* 0x000fea0000002400 */
[----:B------:R-:W-:Y:S01]  /*b0c0*/  IMAD.SHL.U32 R159, R172, 0x100, RZ ;  /* 0x00000100ac9f7824 */ /* 0x000fe200078e00ff */
[----:B-----5:R-:W-:Y:S02]  /*b0d0*/  HMMA.16816.F32.BF16 R8, R160, R140, R8 ;  /* 0x0000008ca008723c */ /* 0x020fe40000041808 */
[----:B------:R-:W-:Y:S02]  /*b0e0*/  MUFU.TANH R140, R55 ;  /* 0x00000037008c7308 */ /* 0x000fe40000002400 */
[----:B------:R-:W-:-:S02]  /*b0f0*/  LOP3.LUT R205, R159, R170, RZ, 0xfc, !PT ;  /* 0x000000aa9fcd7212 */ /* 0x000fc400078efcff */
[----:B------:R-:W-:Y:S02]  /*b100*/  LOP3.LUT R175, R159, R170, RZ, 0xfc, !PT ;  /* 0x000000aa9faf7212 */ /* 0x000fe400078efcff */
[C---:B-1----:R-:W-:Y:S01]  /*b110*/  HMMA.16816.F32.BF16 R92, R160.reuse, R166, R92 ;  /* 0x000000a6a05c723c */ /* 0x042fe2000004185c */
[----:B------:R-:W-:Y:S01]  /*b120*/  IADD3 R3, R205, 0x91, RZ ;  /* 0x00000091cd037810 */ /* 0x000fe20007ffe0ff */
[----:B------:R1:W-:Y:S01]  /*b130*/  MUFU.TANH R55, R46 ;  /* 0x0000002e00377308 */ /* 0x0003e20000002400 */
[--C-:B------:R-:W-:Y:S01]  /*b140*/  LOP3.LUT R211, R159, 0x88, R170.reuse, 0xfe, !PT ;  /* 0x000000889fd37812 */ /* 0x100fe200078efeaa */
[----:B------:R-:W-:Y:S01]  /*b150*/  FMUL.FTZ R119, R119, c[0x0][0x2ec] ;  /* 0x0000bb0077777a20 */ /* 0x000fe20000410000 */
[C---:B------:R-:W-:Y:S02]  /*b160*/  ISETP.GE.AND P4, PT, R3.reuse, R130, PT ;  /* 0x000000820300720c */ /* 0x040fe40003f86270 */
[----:B------:R-:W-:Y:S01]  /*b170*/  ISETP.GE.AND P6, PT, R3, R128, PT ;  /* 0x000000800300720c */ /* 0x000fe20003fc6270 */
[----:B------:R-:W-:Y:S01]  /*b180*/  HMMA.16816.F32.BF16 R96, R160, R164, R96 ;  /* 0x000000a4a060723c */ /* 0x000fe20000041860 */
[C-C-:B------:R-:W-:Y:S01]  /*b190*/  LOP3.LUT R213, R159.reuse, 0x90, R170.reuse, 0xfe, !PT ;  /* 0x000000909fd57812 */ /* 0x140fe200078efeaa */
[----:B------:R-:W-:Y:S01]  /*b1a0*/  I2F R0, R3 ;  /* 0x0000000300007306 */ /* 0x000fe20000201400 */
[----:B------:R-:W-:-:S02]  /*b1b0*/  LOP3.LUT R215, R159, 0x98, R170, 0xfe, !PT ;  /* 0x000000989fd77812 */ /* 0x000fc400078efeaa */
[C-C-:B------:R-:W-:Y:S02]  /*b1c0*/  LOP3.LUT R217, R159.reuse, 0xa0, R170.reuse, 0xfe, !PT ;  /* 0x000000a09fd97812 */ /* 0x140fe400078efeaa */
[--C-:B------:R-:W-:Y:S01]  /*b1d0*/  LOP3.LUT R219, R159, 0xa8, R170.reuse, 0xfe, !PT ;  /* 0x000000a89fdb7812 */ /* 0x100fe200078efeaa */
[C---:B--2---:R-:W-:Y:S01]  /*b1e0*/  HMMA.16816.F32.BF16 R68, R160.reuse, R146, R68 ;  /* 0x00000092a044723c */ /* 0x044fe20000041844 */
[----:B------:R-:W-:Y:S01]  /*b1f0*/  FMUL.FTZ R9, R9, c[0x0][0x2ec] ;  /* 0x0000bb0009097a20 */ /* 0x000fe20000410000 */
[----:B------:R-:W-:Y:S01]  /*b200*/  I2F R176, R205 ;  /* 0x000000cd00b07306 */ /* 0x000fe20000201400 */
[----:B------:R-:W-:Y:S01]  /*b210*/  FMUL.FTZ R11, R11, c[0x0][0x2ec] ;  /* 0x0000bb000b0b7a20 */ /* 0x000fe20000410000 */
[C-C-:B------:R-:W-:Y:S01]  /*b220*/  LOP3.LUT R223, R159.reuse, 0xb8, R170.reuse, 0xfe, !PT ;  /* 0x000000b89fdf7812 */ /* 0x140fe200078efeaa */
[----:B-1----:R-:W-:Y:S01]  /*b230*/  FMUL.FTZ R46, R34, c[0x0][0x2ec] ;  /* 0x0000bb00222e7a20 */ /* 0x002fe20000410000 */
[--C-:B------:R-:W-:Y:S01]  /*b240*/  LOP3.LUT R221, R159, 0xb0, R170.reuse, 0xfe, !PT ;  /* 0x000000b09fdd7812 */ /* 0x100fe200078efeaa */
[----:B------:R-:W-:Y:S01]  /*b250*/  FMUL.FTZ R147, R60, c[0x0][0x2ec] ;  /* 0x0000bb003c937a20 */ /* 0x000fe20000410000 */
[C---:B---3--:R-:W-:Y:S01]  /*b260*/  HMMA.16816.F32.BF16 R80, R160.reuse, R152, R80 ;  /* 0x00000098a050723c */ /* 0x048fe20000041850 */
[----:B------:R-:W-:Y:S01]  /*b270*/  FMUL.FTZ R60, R62, c[0x0][0x2ec] ;  /* 0x0000bb003e3c7a20 */ /* 0x000fe20000410000 */
[----:B------:R1:W-:Y:S01]  /*b280*/  MUFU.TANH R152, R17 ;  /* 0x0000001100987308 */ /* 0x0003e20000002400 */
[----:B------:R-:W-:Y:S01]  /*b290*/  FMUL.FTZ R62, R63, c[0x0][0x2ec] ;  /* 0x0000bb003f3e7a20 */ /* 0x000fe20000410000 */
[--C-:B------:R-:W-:Y:S01]  /*b2a0*/  LOP3.LUT R227, R159, 0xc8, R170.reuse, 0xfe, !PT ;  /* 0x000000c89fe37812 */ /* 0x100fe200078efeaa */
[----:B------:R-:W-:Y:S01]  /*b2b0*/  FMUL.FTZ R146, R51, c[0x0][0x2ec] ;  /* 0x0000bb0033927a20 */ /* 0x000fe20000410000 */
[--C-:B------:R-:W-:Y:S01]  /*b2c0*/  LOP3.LUT R225, R159, 0xc0, R170.reuse, 0xfe, !PT ;  /* 0x000000c09fe17812 */ /* 0x100fe200078efeaa */
[----:B------:R-:W-:Y:S01]  /*b2d0*/  FMUL.FTZ R153, R61, c[0x0][0x2ec] ;  /* 0x0000bb003d997a20 */ /* 0x000fe20000410000 */
[C---:B----4-:R-:W-:Y:S01]  /*b2e0*/  HMMA.16816.F32.BF16 R88, R160.reuse, R136, R88 ;  /* 0x00000088a058723c */ /* 0x050fe20000041858 */
[----:B------:R-:W-:Y:S01]  /*b2f0*/  FMUL.FTZ R93, R93, c[0x0][0x2ec] ;  /* 0x0000bb005d5d7a20 */ /* 0x000fe20000410000 */
[----:B------:R-:W-:Y:S01]  /*b300*/  MUFU.TANH R62, R62 ;  /* 0x0000003e003e7308 */ /* 0x000fe20000002400 */
[----:B------:R-:W-:Y:S01]  /*b310*/  FMUL.FTZ R97, R97, c[0x0][0x2ec] ;  /* 0x0000bb0061617a20 */ /* 0x000fe20000410000 */
[--C-:B------:R-:W-:Y:S01]  /*b320*/  LOP3.LUT R231, R159, 0xd8, R170.reuse, 0xfe, !PT ;  /* 0x000000d89fe77812 */ /* 0x100fe200078efeaa */
[----:B------:R-:W-:Y:S01]  /*b330*/  FMUL.FTZ R95, R95, c[0x0][0x2ec] ;  /* 0x0000bb005f5f7a20 */ /* 0x000fe20000410000 */
[--C-:B------:R-:W-:Y:S01]  /*b340*/  LOP3.LUT R229, R159, 0xd0, R170.reuse, 0xfe, !PT ;  /* 0x000000d09fe57812 */ /* 0x100fe200078efeaa */
[----:B------:R-:W-:Y:S01]  /*b350*/  FMUL.FTZ R98, R98, c[0x0][0x2ec] ;  /* 0x0000bb0062627a20 */ /* 0x000fe20000410000 */
[C---:B------:R-:W-:Y:S01]  /*b360*/  HMMA.16816.F32.BF16 R4, R160.reuse, R142, R4 ;  /* 0x0000008ea004723c */ /* 0x040fe20000041804 */
[----:B------:R-:W-:Y:S01]  /*b370*/  IADD3 R137, R205, 0x89, RZ ;  /* 0x00000089cd897810 */ /* 0x000fe20007ffe0ff */
[----:B------:R-:W-:Y:S01]  /*b380*/  MUFU.TANH R153, R153 ;  /* 0x0000009900997308 */ /* 0x000fe20000002400 */
[----:B-1----:R-:W-:Y:S01]  /*b390*/  FMUL.FTZ R17, R69, c[0x0][0x2ec] ;  /* 0x0000bb0045117a20 */ /* 0x002fe20000410000 */
[----:B------:R-:W-:Y:S01]  /*b3a0*/  IADD3 R69, R205, 0xa9, RZ ;  /* 0x000000a9cd457810 */ /* 0x000fe20007ffe0ff */
[----:B------:R-:W-:Y:S01]  /*b3b0*/  FMUL.FTZ R96, R96, c[0x0][0x2ec] ;  /* 0x0000bb0060607a20 */ /* 0x000fe20000410000 */
[----:B------:R-:W-:Y:S01]  /*b3c0*/  ISETP.GE.AND P3, PT, R137, R130, PT ;  /* 0x000000828900720c */ /* 0x000fe20003f66270 */
[----:B------:R-:W-:Y:S01]  /*b3d0*/  FMUL.FTZ R142, R59, c[0x0][0x2ec] ;  /* 0x0000bb003b8e7a20 */ /* 0x000fe20000410000 */
[C---:B------:R-:W-:Y:S01]  /*b3e0*/  HMMA.16816.F32.BF16 R84, R160.reuse, R138, R84 ;  /* 0x0000008aa054723c */ /* 0x040fe20000041854 */
[----:B------:R-:W-:Y:S01]  /*b3f0*/  FMUL.FTZ R59, R52, c[0x0][0x2ec] ;  /* 0x0000bb00343b7a20 */ /* 0x000fe20000410000 */
[----:B------:R1:W-:Y:S01]  /*b400*/  I2F R2, R137 ;  /* 0x0000008900027306 */ /* 0x0003e20000201400 */
[----:B------:R-:W-:Y:S01]  /*b410*/  FMUL.FTZ R52, R53, c[0x0][0x2ec] ;  /* 0x0000bb0035347a20 */ /* 0x000fe20000410000 */
[-C--:B------:R-:W-:Y:S01]  /*b420*/  ISETP.GE.AND P5, PT, R137, R128.reuse, PT ;  /* 0x000000808900720c */ /* 0x080fe20003fa6270 */
[----:B------:R-:W-:Y:S01]  /*b430*/  FMUL.FTZ R53, R48, c[0x0][0x2ec] ;  /* 0x0000bb0030357a20 */ /* 0x000fe20000410000 */
[--C-:B------:R-:W-:Y:S01]  /*b440*/  LOP3.LUT R235, R159, 0xe8, R170.reuse, 0xfe, !PT ;  /* 0x000000e89feb7812 */ /* 0x100fe200078efeaa */
[----:B------:R-:W-:Y:S01]  /*b450*/  FMUL.FTZ R138, R57, c[0x0][0x2ec] ;  /* 0x0000bb00398a7a20 */ /* 0x000fe20000410000 */
[C---:B------:R-:W-:Y:S01]  /*b460*/  HMMA.16816.F32.BF16 R76, R160.reuse, R154, R76 ;  /* 0x0000009aa04c723c */ /* 0x040fe2000004184c */
[----:B------:R-:W-:Y:S01]  /*b470*/  FMUL.FTZ R48, R45, c[0x0][0x2ec] ;  /* 0x0000bb002d307a20 */ /* 0x000fe20000410000 */
[----:B------:R-:W2:Y:S01]  /*b480*/  MUFU.TANH R142, R142 ;  /* 0x0000008e008e7308 */ /* 0x000ea20000002400 */
[----:B------:R-:W-:Y:S01]  /*b490*/  FMUL.FTZ R45, R40, c[0x0][0x2ec] ;  /* 0x0000bb00282d7a20 */ /* 0x000fe20000410000 */
[--C-:B------:R-:W-:Y:S01]  /*b4a0*/  LOP3.LUT R233, R159, 0xe0, R170.reuse, 0xfe, !PT ;  /* 0x000000e09fe97812 */ /* 0x100fe200078efeaa */
[----:B------:R-:W-:Y:S01]  /*b4b0*/  FMUL.FTZ R40, R41, c[0x0][0x2ec] ;  /* 0x0000bb0029287a20 */ /* 0x000fe20000410000 */
[--C-:B------:R-:W-:Y:S01]  /*b4c0*/  LOP3.LUT R239, R159, 0xf8, R170.reuse, 0xfe, !PT ;  /* 0x000000f89fef7812 */ /* 0x100fe200078efeaa */
[----:B------:R-:W-:Y:S01]  /*b4d0*/  FMUL.FTZ R41, R43, c[0x0][0x2ec] ;  /* 0x0000bb002b297a20 */ /* 0x000fe20000410000 */
[C---:B------:R-:W-:Y:S01]  /*b4e0*/  HMMA.16816.F32.BF16 R72, R160.reuse, R144, R72 ;  /* 0x00000090a048723c */ /* 0x040fe20000041848 */
[----:B------:R-:W-:Y:S01]  /*b4f0*/  FMUL.FTZ R43, R36, c[0x0][0x2ec] ;  /* 0x0000bb00242b7a20 */ /* 0x000fe20000410000 */
[----:B------:R-:W-:Y:S01]  /*b500*/  MUFU.TANH R138, R138 ;  /* 0x0000008a008a7308 */ /* 0x000fe20000002400 */
[----:B------:R-:W-:Y:S01]  /*b510*/  FMUL.FTZ R36, R37, c[0x0][0x2ec] ;  /* 0x0000bb0025247a20 */ /* 0x000fe20000410000 */
[----:B-1----:R-:W-:Y:S01]  /*b520*/  IADD3 R137, R205, 0xd9, RZ ;  /* 0x000000d9cd897810 */ /* 0x002fe20007ffe0ff */
[----:B------:R-:W-:Y:S01]  /*b530*/  FMUL.FTZ R37, R39, c[0x0][0x2ec] ;  /* 0x0000bb0027257a20 */ /* 0x000fe20000410000 */
[--C-:B------:R-:W-:Y:S01]  /*b540*/  LOP3.LUT R237, R159, 0xf0, R170.reuse, 0xfe, !PT ;  /* 0x000000f09fed7812 */ /* 0x100fe200078efeaa */
[----:B------:R-:W-:Y:S01]  /*b550*/  FMUL.FTZ R144, R49, c[0x0][0x2ec] ;  /* 0x0000bb0031907a20 */ /* 0x000fe20000410000 */
[----:B------:R-:W-:Y:S01]  /*b560*/  HMMA.16816.F32.BF16 R64, R160, R156, R64 ;  /* 0x0000009ca040723c */ /* 0x000fe20000041840 */
[----:B------:R-:W-:Y:S01]  /*b570*/  FMUL.FTZ R39, R27, c[0x0][0x2ec] ;  /* 0x0000bb001b277a20 */ /* 0x000fe20000410000 */
[----:B------:R1:W-:Y:S01]  /*b580*/  MUFU.TANH R161, R38 ;  /* 0x0000002600a17308 */ /* 0x0003e20000002400 */
[----:B------:R-:W-:Y:S01]  /*b590*/  FMUL.FTZ R27, R20, c[0x0][0x2ec] ;  /* 0x0000bb00141b7a20 */ /* 0x000fe20000410000 */
[C-C-:B------:R-:W-:Y:S01]  /*b5a0*/  LOP3.LUT R243, R159.reuse, 0x18, R170.reuse, 0xfe, !PT ;  /* 0x000000189ff37812 */ /* 0x140fe200078efeaa */
[----:B------:R-:W-:Y:S01]  /*b5b0*/  FMUL.FTZ R49, R50, c[0x0][0x2ec] ;  /* 0x0000bb0032317a20 */ /* 0x000fe20000410000 */
[--C-:B------:R-:W-:Y:S01]  /*b5c0*/  LOP3.LUT R245, R159, 0x20, R170.reuse, 0xfe, !PT ;  /* 0x000000209ff57812 */ /* 0x100fe200078efeaa */
[----:B------:R-:W-:Y:S01]  /*b5d0*/  FMUL.FTZ R20, R21, c[0x0][0x2ec] ;  /* 0x0000bb0015147a20 */ /* 0x000fe20000410000 */
[--C-:B------:R-:W-:Y:S01]  /*b5e0*/  LOP3.LUT R165, R159, 0x10, R170.reuse, 0xfe, !PT ;  /* 0x000000109fa57812 */ /* 0x100fe200078efeaa */
[----:B------:R-:W-:Y:S01]  /*b5f0*/  FMUL.FTZ R50, R47, c[0x0][0x2ec] ;  /* 0x0000bb002f327a20 */ /* 0x000fe20000410000 */
[----:B------:R3:W-:Y:S01]  /*b600*/  MUFU.TANH R156, R15 ;  /* 0x0000000f009c7308 */ /* 0x0007e20000002400 */
[----:B------:R-:W-:Y:S01]  /*b610*/  FMUL.FTZ R163, R28, c[0x0][0x2ec] ;  /* 0x0000bb001ca37a20 */ /* 0x000fe20000410000 */
[C-C-:B------:R-:W-:Y:S01]  /*b620*/  LOP3.LUT R249, R159.reuse, 0x30, R170.reuse, 0xfe, !PT ;  /* 0x000000309ff97812 */ /* 0x140fe200078efeaa */
[----:B------:R-:W-:Y:S01]  /*b630*/  FMUL.FTZ R28, R30, c[0x0][0x2ec] ;  /* 0x0000bb001e1c7a20 */ /* 0x000fe20000410000 */
[C-C-:B------:R-:W-:Y:S01]  /*b640*/  LOP3.LUT R241, R159.reuse, 0x8, R170.reuse, 0xfe, !PT ;  /* 0x000000089ff17812 */ /* 0x140fe200078efeaa */
[----:B------:R-:W-:Y:S01]  /*b650*/  FMUL.FTZ R30, R126, c[0x0][0x2ec] ;  /* 0x0000bb007e1e7a20 */ /* 0x000fe20000410000 */
[----:B------:R-:W-:Y:S01]  /*b660*/  LOP3.LUT R155, R159, 0x38, R170, 0xfe, !PT ;  /* 0x000000389f9b7812 */ /* 0x000fe200078efeaa */
[----:B--2---:R-:W-:Y:S01]  /*b670*/  FFMA.FTZ R126, R0, UR4, R142 ;  /* 0x00000004007e7c23 */ /* 0x004fe2000801008e */
[----:B------:R2:W-:Y:S01]  /*b680*/  MUFU.TANH R21, R16 ;  /* 0x0000001000157308 */ /* 0x0005e20000002400 */
[----:B-1----:R-:W-:Y:S01]  /*b690*/  FMUL.FTZ R38, R23, c[0x0][0x2ec] ;  /* 0x0000bb0017267a20 */ /* 0x002fe20000410000 */
[--C-:B------:R-:W-:Y:S01]  /*b6a0*/  LOP3.LUT R248, R159, 0x50, R170.reuse, 0xfe, !PT ;  /* 0x000000509ff87812 */ /* 0x100fe200078efeaa */
[----:B------:R-:W-:Y:S01]  /*b6b0*/  FMUL.FTZ R23, R12, c[0x0][0x2ec] ;  /* 0x0000bb000c177a20 */ /* 0x000fe20000410000 */
[----:B------:R-:W-:Y:S01]  /*b6c0*/  FSEL R126, R126, -INF , !P6 ;  /* 0xff8000007e7e7808 */ /* 0x000fe20007000000 */
[----:B------:R-:W-:Y:S01]  /*b6d0*/  FMUL.FTZ R12, R13, c[0x0][0x2ec] ;  /* 0x0000bb000d0c7a20 */ /* 0x000fe20000410000 */
[C---:B------:R-:W-:Y:S01]  /*b6e0*/  IADD3 R13, R205.reuse, 0x99, RZ ;  /* 0x00000099cd0d7810 */ /* 0x040fe20007ffe0ff */
[----:B------:R-:W-:Y:S01]  /*b6f0*/  FMUL.FTZ R57, R58, c[0x0][0x2ec] ;  /* 0x0000bb003a397a20 */ /* 0x000fe20000410000 */
[----:B---3--:R-:W-:Y:S01]  /*b700*/  IADD3 R15, R205, 0xa1, RZ ;  /* 0x000000a1cd0f7810 */ /* 0x008fe20007ffe0ff */
[----:B------:R1:W-:Y:S01]  /*b710*/  MUFU.TANH R47, R42 ;  /* 0x0000002a002f7308 */ /* 0x0003e20000002400 */
[----:B------:R-:W-:Y:S01]  /*b720*/  FMUL.FTZ R58, R118, c[0x0][0x2ec] ;  /* 0x0000bb00763a7a20 */ /* 0x000fe20000410000 */
[--C-:B------:R-:W-:Y:S01]  /*b730*/  LOP3.LUT R157, R159, 0x58, R170.reuse, 0xfe, !PT ;  /* 0x000000589f9d7812 */ /* 0x100fe200078efeaa */
[----:B------:R-:W-:Y:S01]  /*b740*/  FMUL.FTZ R5, R5, c[0x0][0x2ec] ;  /* 0x0000bb0005057a20 */ /* 0x000fe20000410000 */
[----:B------:R-:W-:Y:S01]  /*b750*/  ISETP.GE.AND P6, PT, R15, R128, PT ;  /* 0x000000800f00720c */ /* 0x000fe20003fc6270 */
[----:B------:R-:W-:Y:S01]  /*b760*/  FMUL.FTZ R7, R7, c[0x0][0x2ec] ;  /* 0x0000bb0007077a20 */ /* 0x000fe20000410000 */
[C-C-:B------:R-:W-:Y:S01]  /*b770*/  LOP3.LUT R247, R159.reuse, 0x28, R170.reuse, 0xfe, !PT ;  /* 0x000000289ff77812 */ /* 0x140fe200078efeaa */
[----:B--2---:R-:W-:Y:S01]  /*b780*/  FMUL.FTZ R16, R14, c[0x0][0x2ec] ;  /* 0x0000bb000e107a20 */ /* 0x004fe20000410000 */
[----:B------:R-:W-:Y:S01]  /*b790*/  MUFU.TANH R162, R9 ;  /* 0x0000000900a27308 */ /* 0x000fe20000002400 */
[----:B------:R-:W-:Y:S01]  /*b7a0*/  FMUL.FTZ R14, R8, c[0x0][0x2ec] ;  /* 0x0000bb00080e7a20 */ /* 0x000fe20000410000 */
[--C-:B------:R-:W-:Y:S01]  /*b7b0*/  LOP3.LUT R251, R159, 0x40, R170.reuse, 0xfe, !PT ;  /* 0x000000409ffb7812 */ /* 0x100fe200078efeaa */
[----:B------:R-:W-:Y:S01]  /*b7c0*/  FMUL.FTZ R8, R133, c[0x0][0x2ec] ;  /* 0x0000bb0085087a20 */ /* 0x000fe20000410000 */
[----:B------:R-:W-:Y:S01]  /*b7d0*/  LOP3.LUT R244, R159, 0x48, R170, 0xfe, !PT ;  /* 0x000000489ff47812 */ /* 0x000fe200078efeaa */
[----:B------:R-:W-:-:S02]  /*b7e0*/  FMUL.FTZ R133, R134, c[0x0][0x2ec] ;  /* 0x0000bb0086857a20 */ /* 0x000fc40000410000 */
[----:B------:R-:W-:Y:S01]  /*b7f0*/  FFMA.FTZ R134, R2, UR4, R62 ;  /* 0x0000000402867c23 */ /* 0x000fe2000801003e */
[----:B------:R-:W-:Y:S01]  /*b800*/  MUFU.TANH R52, R52 ;  /* 0x0000003400347308 */ /* 0x000fe20000002400 */
[----:B-1----:R-:W-:Y:S02]  /*b810*/  FMUL.FTZ R42, R132, c[0x0][0x2ec] ;  /* 0x0000bb00842a7a20 */ /* 0x002fe40000410000 */
[----:B------:R-:W-:Y:S01]  /*b820*/  FMUL.FTZ R132, R99, c[0x0][0x2ec] ;  /* 0x0000bb0063847a20 */ /* 0x000fe20000410000 */
[----:B------:R-:W-:Y:S01]  /*b830*/  FSEL R134, R134, -INF , !P5 ;  /* 0xff80000086867808 */ /* 0x000fe20006800000 */
[----:B------:R-:W-:Y:S01]  /*b840*/  FMUL.FTZ R91, R91, c[0x0][0x2ec] ;  /* 0x0000bb005b5b7a20 */ /* 0x000fe20000410000 */
[----:B------:R-:W-:Y:S01]  /*b850*/  ISETP.GE.AND P5, PT, R13, R128, PT ;  /* 0x000000800d00720c */ /* 0x000fe20003fa6270 */
        /* <DEDUP_REMOVED lines=11> */
[----:B------:R-:W1:Y:S01]  /*b910*/  I2F R9, R13 ;  /* 0x0000000d00097306 */ /* 0x000e620000201400 */
[----:B------:R-:W-:Y:S02]  /*b920*/  FMUL.FTZ R64, R64, c[0x0][0x2ec] ;  /* 0x0000bb0040407a20 */ /* 0x000fe40000410000 */
[----:B------:R-:W-:Y:S02]  /*b930*/  FMUL.FTZ R68, R68, c[0x0][0x2ec] ;  /* 0x0000bb0044447a20 */ /* 0x000fe40000410000 */
[----:B------:R-:W-:Y:S02]  /*b940*/  FMUL.FTZ R86, R86, c[0x0][0x2ec] ;  /* 0x0000bb0056567a20 */ /* 0x000fe40000410000 */
[----:B------:R-:W-:Y:S01]  /*b950*/  FMUL.FTZ R90, R90, c[0x0][0x2ec] ;  /* 0x0000bb005a5a7a20 */ /* 0x000fe20000410000 */
[----:B------:R-:W2:Y:S01]  /*b960*/  I2F R3, R15 ;  /* 0x0000000f00037306 */ /* 0x000ea20000201400 */
[----:B------:R-:W-:-:S02]  /*b970*/  FMUL.FTZ R82, R82, c[0x0][0x2ec] ;  /* 0x0000bb0052527a20 */ /* 0x000fc40000410000 */
[----:B------:R-:W-:Y:S02]  /*b980*/  FMUL.FTZ R74, R74, c[0x0][0x2ec] ;  /* 0x0000bb004a4a7a20 */ /* 0x000fe40000410000 */
[----:B------:R-:W-:Y:S02]  /*b990*/  FMUL.FTZ R70, R70, c[0x0][0x2ec] ;  /* 0x0000bb0046467a20 */ /* 0x000fe40000410000 */
[----:B------:R-:W-:Y:S01]  /*b9a0*/  FMUL.FTZ R66, R66, c[0x0][0x2ec] ;  /* 0x0000bb0042427a20 */ /* 0x000fe20000410000 */
[----:B------:R3:W-:Y:S01]  /*b9b0*/  MUFU.TANH R99, R93 ;  /* 0x0000005d00637308 */ /* 0x0007e20000002400 */
[----:B-1----:R-:W-:-:S05]  /*b9c0*/  FFMA.FTZ R118, R9, UR4, R140 ;  /* 0x0000000409767c23 */ /* 0x002fca000801008c */
[----:B------:R-:W-:Y:S02]  /*b9d0*/  FSEL R118, R118, -INF , !P5 ;  /* 0xff80000076767808 */ /* 0x000fe40006800000 */
[----:B------:R1:W-:Y:S01]  /*b9e0*/  MUFU.TANH R160, R19 ;  /* 0x0000001300a07308 */ /* 0x0003e20000002400 */
[----:B------:R-:W-:Y:S01]  /*b9f0*/  ISETP.GE.AND P5, PT, R69, R128, PT ;  /* 0x000000804500720c */ /* 0x000fe20003fa6270 */
[----:B---3--:R-:W-:-:S06]  /*ba00*/  FFMA.FTZ R93, R2, UR4, R153 ;  /* 0x00000004025d7c23 */ /* 0x008fcc0008010099 */
[----:B------:R3:W-:Y:S01]  /*ba10*/  MUFU.TANH R61, R56 ;  /* 0x00000038003d7308 */ /* 0x0007e20000002400 */
[----:B------:R-:W-:Y:S01]  /*ba20*/  FMUL.FTZ R2, R71, c[0x0][0x2ec] ;  /* 0x0000bb0047027a20 */ /* 0x000fe20000410000 */
[----:B------:R-:W-:Y:S02]  /*ba30*/  IADD3 R71, R205, 0xb9, RZ ;  /* 0x000000b9cd477810 */ /* 0x000fe40007ffe0ff */
[----:B------:R-:W-:Y:S02]  /*ba40*/  FSEL R93, R93, -INF , !P3 ;  /* 0xff8000005d5d7808 */ /* 0x000fe40005800000 */
[----:B------:R-:W-:Y:S01]  /*ba50*/  ISETP.GE.AND P3, PT, R13, R130, PT ;  /* 0x000000820d00720c */ /* 0x000fe20003f66270 */
[----:B-1----:R-:W-:Y:S01]  /*ba60*/  FFMA.FTZ R19, R0, UR4, R138 ;  /* 0x0000000400137c23 */ /* 0x002fe2000801008a */
[C---:B------:R-:W-:Y:S01]  /*ba70*/  IADD3 R13, R205.reuse, 0xb1, RZ ;  /* 0x000000b1cd0d7810 */ /* 0x040fe20007ffe0ff */
[----:B------:R-:W-:Y:S01]  /*ba80*/  MUFU.TANH R166, R11 ;  /* 0x0000000b00a67308 */ /* 0x000fe20000002400 */
[----:B------:R-:W-:-:S02]  /*ba90*/  IADD3 R153, R205, 0xc9, RZ ;  /* 0x000000c9cd997810 */ /* 0x000fc40007ffe0ff */
[----:B------:R-:W-:Y:S02]  /*baa0*/  FSEL R19, R19, -INF , !P4 ;  /* 0xff80000013137808 */ /* 0x000fe40006000000 */
[-C--:B------:R-:W-:Y:S01]  /*bab0*/  ISETP.GE.AND P4, PT, R15, R130.reuse, PT ;  /* 0x000000820f00720c */ /* 0x080fe20003f86270 */
[----:B--2---:R-:W-:Y:S01]  /*bac0*/  FFMA.FTZ R15, R3, UR4, R144 ;  /* 0x00000004030f7c23 */ /* 0x004fe20008010090 */
[----:B------:R-:W-:Y:S01]  /*bad0*/  IADD3 R138, R175, 0x1, RZ ;  /* 0x00000001af8a7810 */ /* 0x000fe20007ffe0ff */
[----:B---3--:R-:W-:Y:S01]  /*bae0*/  FMUL.FTZ R56, R116, c[0x0][0x2ec] ;  /* 0x0000bb0074387a20 */ /* 0x008fe20000410000 */
[----:B------:R1:W-:Y:S01]  /*baf0*/  MUFU.TANH R51, R44 ;  /* 0x0000002c00337308 */ /* 0x0003e20000002400 */
[----:B------:R-:W-:Y:S01]  /*bb00*/  FMUL.FTZ R116, R117, c[0x0][0x2ec] ;  /* 0x0000bb0075747a20 */ /* 0x000fe20000410000 */
[----:B------:R-:W-:Y:S01]  /*bb10*/  FSEL R15, R15, -INF , !P4 ;  /* 0xff8000000f0f7808 */ /* 0x000fe20006000000 */
[----:B------:R-:W-:Y:S01]  /*bb20*/  FMUL.FTZ R117, R112, c[0x0][0x2ec] ;  /* 0x0000bb0070757a20 */ /* 0x000fe20000410000 */
[----:B------:R-:W-:Y:S01]  /*bb30*/  ISETP.GE.AND P4, PT, R13, R130, PT ;  /* 0x000000820d00720c */ /* 0x000fe20003f86270 */
[----:B------:R-:W-:-:S03]  /*bb40*/  FMUL.FTZ R112, R114, c[0x0][0x2ec] ;  /* 0x0000bb0072707a20 */ /* 0x000fc60000410000 */
[----:B------:R-:W-:Y:S08]  /*bb50*/  MUFU.TANH R48, R48 ;  /* 0x0000003000307308 */ /* 0x000ff00000002400 */
[----:B------:R-:W-:Y:S01]  /*bb60*/  MUFU.TANH R50, R50 ;  /* 0x0000003200327308 */ /* 0x000fe20000002400 */
[----:B-1----:R-:W-:Y:S02]  /*bb70*/  FMUL.FTZ R44, R32, c[0x0][0x2ec] ;  /* 0x0000bb00202c7a20 */ /* 0x002fe40000410000 */
[----:B------:R-:W-:-:S02]  /*bb80*/  FMUL.FTZ R32, R29, c[0x0][0x2ec] ;  /* 0x0000bb001d207a20 */ /* 0x000fc40000410000 */
[----:B------:R-:W-:Y:S02]  /*bb90*/  FMUL.FTZ R29, R24, c[0x0][0x2ec] ;  /* 0x0000bb00181d7a20 */ /* 0x000fe40000410000 */
[----:B------:R-:W-:Y:S01]  /*bba0*/  FMUL.FTZ R24, R25, c[0x0][0x2ec] ;  /* 0x0000bb0019187a20 */ /* 0x000fe20000410000 */
[----:B------:R-:W1:Y:S01]  /*bbb0*/  I2F R11, R69 ;  /* 0x00000045000b7306 */ /* 0x000e620000201400 */
        /* <DEDUP_REMOVED lines=9> */
[----:B------:R-:W2:Y:S01]  /*bc50*/  I2F R0, R13 ;  /* 0x0000000d00007306 */ /* 0x000ea20000201400 */
[----:B------:R-:W-:Y:S02]  /*bc60*/  FMUL.FTZ R106, R107, c[0x0][0x2ec] ;  /* 0x0000bb006b6a7a20 */ /* 0x000fe40000410000 */
[----:B------:R-:W-:Y:S02]  /*bc70*/  FMUL.FTZ R107, R100, c[0x0][0x2ec] ;  /* 0x0000bb00646b7a20 */ /* 0x000fe40000410000 */
[----:B------:R-:W-:-:S02]  /*bc80*/  FMUL.FTZ R100, R101, c[0x0][0x2ec] ;  /* 0x0000bb0065647a20 */ /* 0x000fc40000410000 */
[----:B-1----:R-:W-:Y:S01]  /*bc90*/  FFMA.FTZ R50, R11, UR4, R50 ;  /* 0x000000040b327c23 */ /* 0x002fe20008010032 */
[----:B------:R-:W1:Y:S08]  /*bca0*/  MUFU.TANH R41, R41 ;  /* 0x0000002900297308 */ /* 0x000e700000002400 */
[----:B------:R3:W-:Y:S08]  /*bcb0*/  MUFU.TANH R114, R108 ;  /* 0x0000006c00727308 */ /* 0x0007f00000002400 */
[----:B------:R4:W-:Y:S01]  /*bcc0*/  MUFU.TANH R62, R17 ;  /* 0x00000011003e7308 */ /* 0x0009e20000002400 */
[----:B---3--:R-:W-:-:S07]  /*bcd0*/  FFMA.FTZ R108, R3, UR4, R146 ;  /* 0x00000004036c7c23 */ /* 0x008fce0008010092 */
[----:B------:R-:W-:Y:S01]  /*bce0*/  MUFU.TANH R36, R36 ;  /* 0x0000002400247308 */ /* 0x000fe20000002400 */
[----:B------:R-:W-:Y:S02]  /*bcf0*/  FSEL R108, R108, -INF , !P6 ;  /* 0xff8000006c6c7808 */ /* 0x000fe40007000000 */
[----:B------:R-:W-:Y:S01]  /*bd00*/  ISETP.GE.AND P6, PT, R13, R128, PT ;  /* 0x000000800d00720c */ /* 0x000fe20003fc6270 */
[----:B----4-:R-:W-:-:S04]  /*bd10*/  FFMA.FTZ R17, R9, UR4, R52 ;  /* 0x0000000409117c23 */ /* 0x010fc80008010034 */
[----:B------:R-:W-:Y:S01]  /*bd20*/  I2F R3, R71 ;  /* 0x0000004700037306 */ /* 0x000fe20000201400 */
[----:B------:R-:W-:Y:S01]  /*bd30*/  IADD3 R9, R205, 0xc1, RZ ;  /* 0x000000c1cd097810 */ /* 0x000fe20007ffe0ff */
[----:B------:R-:W-:Y:S02]  /*bd40*/  FFMA.FTZ R13, R11, UR4, R48 ;  /* 0x000000040b0d7c23 */ /* 0x000fe40008010030 */
[C---:B--2---:R-:W-:Y:S01]  /*bd50*/  FFMA.FTZ R11, R0.reuse, UR4, R40 ;  /* 0x00000004000b7c23 */ /* 0x044fe20008010028 */
[----:B------:R-:W-:Y:S01]  /*bd60*/  FSEL R17, R17, -INF , !P3 ;  /* 0xff80000011117808 */ /* 0x000fe20005800000 */
[----:B-1----:R-:W-:Y:S01]  /*bd70*/  FFMA.FTZ R0, R0, UR4, R41 ;  /* 0x0000000400007c23 */ /* 0x002fe20008010029 */
[----:B------:R-:W-:Y:S01]  /*bd80*/  ISETP.GE.AND P3, PT, R69, R130, PT ;  /* 0x000000824500720c */ /* 0x000fe20003f66270 */
[----:B------:R-:W-:Y:S01]  /*bd90*/  MUFU.TANH R37, R37 ;  /* 0x0000002500257308 */ /* 0x000fe20000002400 */
[----:B------:R-:W-:Y:S01]  /*bda0*/  FSEL R11, R11, -INF , !P4 ;  /* 0xff8000000b0b7808 */ /* 0x000fe20006000000 */
[----:B------:R-:W-:Y:S01]  /*bdb0*/  FMUL.FTZ R48, R65, c[0x0][0x2ec] ;  /* 0x0000bb0041307a20 */ /* 0x000fe20000410000 */
[----:B------:R-:W-:-:S02]  /*bdc0*/  FSEL R0, R0, -INF , !P6 ;  /* 0xff80000000007808 */ /* 0x000fc40007000000 */
[C---:B------:R-:W-:Y:S02]  /*bdd0*/  ISETP.GE.AND P4, PT, R9.reuse, R130, PT ;  /* 0x000000820900720c */ /* 0x040fe40003f86270 */
[----:B------:R-:W-:Y:S01]  /*bde0*/  ISETP.GE.AND P6, PT, R9, R128, PT ;  /* 0x000000800900720c */ /* 0x000fe20003fc6270 */
[----:B------:R-:W-:Y:S01]  /*bdf0*/  MUFU.TANH R52, R2 ;  /* 0x0000000200347308 */ /* 0x000fe20000002400 */
[----:B------:R-:W-:Y:S02]  /*be00*/  FSEL R13, R13, -INF , !P3 ;  /* 0xff8000000d0d7808 */ /* 0x000fe40005800000 */
[----:B------:R-:W-:Y:S02]  /*be10*/  ISETP.GE.AND P3, PT, R71, R130, PT ;  /* 0x000000824700720c */ /* 0x000fe40003f66270 */
[----:B------:R-:W-:-:S03]  /*be20*/  LOP3.LUT R65, R159, 0x60, R170, 0xfe, !PT ;  /* 0x000000609f417812 */ /* 0x000fc600078efeaa */
[----:B------:R-:W1:Y:S08]  /*be30*/  I2F R2, R9 ;  /* 0x0000000900027306 */ /* 0x000e700000201400 */
[----:B------:R-:W-:Y:S08]  /*be40*/  MUFU.TANH R34, R31 ;  /* 0x0000001f00227308 */ /* 0x000ff00000002400 */
[----:B------:R2:W-:Y:S01]  /*be50*/  MUFU.TANH R31, R18 ;  /* 0x00000012001f7308 */ /* 0x0005e20000002400 */
[----:B-1----:R-:W-:-:S02]  /*be60*/  FFMA.FTZ R9, R2, UR4, R33 ;  /* 0x0000000402097c23 */ /* 0x002fc40008010021 */
[----:B------:R-:W-:-:S03]  /*be70*/  FFMA.FTZ R2, R2, UR4, R35 ;  /* 0x0000000402027c23 */ /* 0x000fc60008010023 */
[----:B------:R-:W-:Y:S02]  /*be80*/  FSEL R9, R9, -INF , !P4 ;  /* 0xff80000009097808 */ /* 0x000fe40006000000 */
[----:B------:R-:W-:Y:S01]  /*be90*/  MUFU.TANH R101, R97 ;  /* 0x0000006100657308 */ /* 0x000fe20000002400 */
[----:B------:R-:W-:Y:S01]  /*bea0*/  FSEL R2, R2, -INF , !P6 ;  /* 0xff80000002027808 */ /* 0x000fe20007000000 */
[----:B--2---:R-:W-:-:S06]  /*beb0*/  FMUL.FTZ R18, R10, c[0x0][0x2ec] ;  /* 0x0000bb000a127a20 */ /* 0x004fcc0000410000 */
[----:B------:R-:W-:Y:S01]  /*bec0*/  MUFU.TANH R32, R32 ;  /* 0x0000002000207308 */ /* 0x000fe20000002400 */
[----:B------:R-:W-:Y:S01]  /*bed0*/  FMUL.FTZ R10, R135, c[0x0][0x2ec] ;  /* 0x0000bb00870a7a20 */ /* 0x000fe20000410000 */
[----:B------:R-:W-:-:S04]  /*bee0*/  IADD3 R135, R205, 0xd1, RZ ;  /* 0x000000d1cd877810 */ /* 0x000fc80007ffe0ff */
[C---:B------:R-:W-:Y:S02]  /*bef0*/  ISETP.GE.AND P4, PT, R135.reuse, R130, PT ;  /* 0x000000828700720c */ /* 0x040fe40003f86270 */
[----:B------:R-:W1:Y:S01]  /*bf00*/  I2F R97, R153 ;  /* 0x0000009900617306 */ /* 0x000e620000201400 */
[----:B------:R-:W-:-:S07]  /*bf10*/  ISETP.GE.AND P6, PT, R135, R128, PT ;  /* 0x000000808700720c */ /* 0x000fce0003fc6270 */
[----:B------:R-:W-:Y:S08]  /*bf20*/  MUFU.TANH R24, R24 ;  /* 0x0000001800187308 */ /* 0x000ff00000002400 */
[----:B------:R-:W-:Y:S01]  /*bf30*/  MUFU.TANH R39, R39 ;  /* 0x0000002700277308 */ /* 0x000fe20000002400 */
[----:B-1----:R-:W-:-:S07]  /*bf40*/  FFMA.FTZ R33, R97, UR4, R34 ;  /* 0x0000000461217c23 */ /* 0x002fce0008010022 */
[----:B------:R1:W-:Y:S08]  /*bf50*/  MUFU.TANH R69, R5 ;  /* 0x0000000500457308 */ /* 0x0003f00000002400 */
[----:B------:R2:W3:Y:S01]  /*bf60*/  I2F R40, R135 ;  /* 0x0000008700287306 */ /* 0x0004e20000201400 */
[----:B-1----:R-:W-:-:S07]  /*bf70*/  FFMA.FTZ R5, R3, UR4, R36 ;  /* 0x0000000403057c23 */ /* 0x002fce0008010024 */
[----:B------:R-:W-:Y:S01]  /*bf80*/  MUFU.TANH R20, R20 ;  /* 0x0000001400147308 */ /* 0x000fe20000002400 */
[----:B------:R-:W-:Y:S01]  /*bf90*/  FFMA.FTZ R3, R3, UR4, R37 ;  /* 0x0000000403037c23 */ /* 0x000fe20008010025 */
[----:B------:R-:W-:Y:S02]  /*bfa0*/  IADD3 R37, R205, 0xe1, RZ ;  /* 0x000000e1cd257810 */ /* 0x000fe40007ffe0ff */
[----:B------:R-:W-:Y:S02]  /*bfb0*/  FSEL R5, R5, -INF , !P3 ;  /* 0xff80000005057808 */ /* 0x000fe40005800000 */
[----:B------:R-:W-:Y:S01]  /*bfc0*/  ISETP.GE.AND P3, PT, R153, R130, PT ;  /* 0x000000829900720c */ /* 0x000fe20003f66270 */
[----:B--2---:R-:W-:Y:S01]  /*bfd0*/  FFMA.FTZ R135, R97, UR4, R32 ;  /* 0x0000000461877c23 */ /* 0x004fe20008010020 */
[----:B------:R-:W-:Y:S01]  /*bfe0*/  MUFU.TANH R38, R38 ;  /* 0x0000002600267308 */ /* 0x000fe20000002400 */
[----:B------:R-:W-:Y:S01]  /*bff0*/  IADD3 R97, R205, 0xe9, RZ ;  /* 0x000000e9cd617810 */ /* 0x000fe20007ffe0ff */
[----:B---3--:R-:W-:-:S02]  /*c000*/  FFMA.FTZ R24, R40, UR4, R24 ;  /* 0x0000000428187c23 */ /* 0x008fc40008010018 */
[----:B------:R-:W-:Y:S01]  /*c010*/  FFMA.FTZ R32, R40, UR4, R39 ;  /* 0x0000000428207c23 */ /* 0x000fe20008010027 */
[----:B------:R-:W-:Y:S02]  /*c020*/  FSEL R135, R135, -INF , !P3 ;  /* 0xff80000087877808 */ /* 0x000fe40005800000 */
[----:B------:R-:W-:Y:S01]  /*c030*/  ISETP.GE.AND P3, PT, R137, R130, PT ;  /* 0x000000828900720c */ /* 0x000fe20003f66270 */
[----:B------:R-:W1:Y:S01]  /*c040*/  I2F R41, R137 ;  /* 0x0000008900297306 */ /* 0x000e620000201400 */
[----:B------:R-:W-:Y:S02]  /*c050*/  FSEL R32, R32, -INF , !P6 ;  /* 0xff80000020207808 */ /* 0x000fe40007000000 */
[----:B------:R-:W-:-:S05]  /*c060*/  ISETP.GE.AND P6, PT, R37, R128, PT ;  /* 0x000000802500720c */ /* 0x000fca0003fc6270 */
[----:B------:R-:W2:Y:S08]  /*c070*/  I2F R35, R37 ;  /* 0x0000002500237306 */ /* 0x000eb00000201400 */
[----:B------:R3:W-:Y:S01]  /*c080*/  MUFU.TANH R63, R54 ;  /* 0x00000036003f7308 */ /* 0x0007e20000002400 */
[C---:B-1----:R-:W-:Y:S02]  /*c090*/  FFMA.FTZ R20, R41.reuse, UR4, R20 ;  /* 0x0000000429147c23 */ /* 0x042fe40008010014 */
[----:B------:R-:W-:Y:S01]  /*c0a0*/  FFMA.FTZ R38, R41, UR4, R38 ;  /* 0x0000000429267c23 */ /* 0x000fe20008010026 */
[----:B------:R-:W-:-:S04]  /*c0b0*/  IADD3 R41, R205, 0xf1, RZ ;  /* 0x000000f1cd297810 */ /* 0x000fc80007ffe0ff */
[----:B------:R-:W-:Y:S01]  /*c0c0*/  MUFU.TANH R12, R12 ;  /* 0x0000000c000c7308 */ /* 0x000fe20000002400 */
[----:B--2---:R-:W-:Y:S02]  /*c0d0*/  FFMA.FTZ R152, R35, UR4, R152 ;  /* 0x0000000423987c23 */ /* 0x004fe40008010098 */
[----:B---3--:R-:W-:-:S05]  /*c0e0*/  FMUL.FTZ R54, R122, c[0x0][0x2ec] ;  /* 0x0000bb007a367a20 */ /* 0x008fca0000410000 */
[----:B------:R-:W1:Y:S01]  /*c0f0*/  I2F R39, R97 ;  /* 0x0000006100277306 */ /* 0x000e620000201400 */
[----:B------:R-:W-:Y:S02]  /*c100*/  FMUL.FTZ R122, R109, c[0x0][0x2ec] ;  /* 0x0000bb006d7a7a20 */ /* 0x000fe40000410000 */
[----:B------:R-:W-:Y:S02]  /*c110*/  FMUL.FTZ R109, R110, c[0x0][0x2ec] ;  /* 0x0000bb006e6d7a20 */ /* 0x000fe40000410000 */
[----:B------:R-:W-:-:S03]  /*c120*/  FMUL.FTZ R110, R111, c[0x0][0x2ec] ;  /* 0x0000bb006f6e7a20 */ /* 0x000fc60000410000 */
[----:B------:R2:W-:Y:S08]  /*c130*/  MUFU.TANH R111, R104 ;  /* 0x00000068006f7308 */ /* 0x0005f00000002400 */
[----:B------:R-:W-:Y:S01]  /*c140*/  MUFU.TANH R133, R133 ;  /* 0x0000008500857308 */ /* 0x000fe20000002400 */
[C---:B-1----:R-:W-:Y:S02]  /*c150*/  FFMA.FTZ R12, R39.reuse, UR4, R12 ;  /* 0x00000004270c7c23 */ /* 0x042fe4000801000c */
[----:B------:R-:W-:Y:S01]  /*c160*/  FFMA.FTZ R36, R39, UR4, R156 ;  /* 0x0000000427247c23 */ /* 0x000fe2000801009c */
[----:B--2---:R-:W-:Y:S01]  /*c170*/  FSEL R104, R50, -INF , !P5 ;  /* 0xff80000032687808 */ /* 0x004fe20006800000 */
[----:B------:R-:W-:Y:S01]  /*c180*/  FMUL.FTZ R50, R67, c[0x0][0x2ec] ;  /* 0x0000bb0043327a20 */ /* 0x000fe20000410000 */
[----:B------:R-:W-:-:S02]  /*c190*/  ISETP.GE.AND P5, PT, R71, R128, PT ;  /* 0x000000804700720c */ /* 0x000fc40003fa6270 */
[----:B------:R-:W-:Y:S01]  /*c1a0*/  MUFU.TANH R8, R8 ;  /* 0x0000000800087308 */ /* 0x000fe20000002400 */
[----:B------:R-:W-:Y:S02]  /*c1b0*/  IADD3 R67, R205, 0xf9, RZ ;  /* 0x000000f9cd437810 */ /* 0x000fe40007ffe0ff */
[----:B------:R-:W-:Y:S02]  /*c1c0*/  FSEL R3, R3, -INF , !P5 ;  /* 0xff80000003037808 */ /* 0x000fe40006800000 */
[----:B------:R-:W-:Y:S02]  /*c1d0*/  ISETP.GE.AND P5, PT, R153, R128, PT ;  /* 0x000000809900720c */ /* 0x000fe40003fa6270 */
[----:B------:R-:W-:Y:S01]  /*c1e0*/  FSEL R153, R24, -INF , !P4 ;  /* 0xff80000018997808 */ /* 0x000fe20006000000 */
[----:B------:R-:W-:Y:S01]  /*c1f0*/  MUFU.TANH R71, R7 ;  /* 0x0000000700477308 */ /* 0x000fe20000002400 */
[----:B------:R-:W-:Y:S01]  /*c200*/  ISETP.GE.AND P4, PT, R37, R130, PT ;  /* 0x000000822500720c */ /* 0x000fe20003f86270 */
[----:B------:R-:W-:Y:S01]  /*c210*/  FFMA.FTZ R37, R35, UR4, R160 ;  /* 0x0000000423257c23 */ /* 0x000fe200080100a0 */
[----:B------:R-:W-:-:S02]  /*c220*/  FSEL R33, R33, -INF , !P5 ;  /* 0xff80000021217808 */ /* 0x000fc40006800000 */
[----:B------:R-:W-:Y:S02]  /*c230*/  ISETP.GE.AND P5, PT, R137, R128, PT ;  /* 0x000000808900720c */ /* 0x000fe40003fa6270 */
[----:B------:R-:W-:Y:S01]  /*c240*/  FSEL R137, R20, -INF , !P3 ;  /* 0xff80000014897808 */ /* 0x000fe20005800000 */
[----:B------:R1:W2:Y:S01]  /*c250*/  I2F R35, R41 ;  /* 0x0000002900237306 */ /* 0x0002a20000201400 */
[C---:B------:R-:W-:Y:S02]  /*c260*/  ISETP.GE.AND P3, PT, R97.reuse, R130, PT ;  /* 0x000000826100720c */ /* 0x040fe40003f66270 */
[----:B------:R-:W-:Y:S02]  /*c270*/  FSEL R38, R38, -INF , !P5 ;  /* 0xff80000026267808 */ /* 0x000fe40006800000 */
[----:B------:R-:W-:Y:S02]  /*c280*/  ISETP.GE.AND P5, PT, R97, R128, PT ;  /* 0x000000806100720c */ /* 0x000fe40003fa6270 */
[----:B------:R-:W-:Y:S01]  /*c290*/  FSEL R97, R152, -INF , !P4 ;  /* 0xff80000098617808 */ /* 0x000fe20006000000 */
[----:B------:R-:W3:Y:S01]  /*c2a0*/  I2F R20, R67 ;  /* 0x0000004300147306 */ /* 0x000ee20000201400 */
[----:B------:R-:W-:-:S02]  /*c2b0*/  FSEL R37, R37, -INF , !P6 ;  /* 0xff80000025257808 */ /* 0x000fc40007000000 */
[C---:B------:R-:W-:Y:S02]  /*c2c0*/  ISETP.GE.AND P4, PT, R41.reuse, R130, PT ;  /* 0x000000822900720c */ /* 0x040fe40003f86270 */
[-C--:B------:R-:W-:Y:S02]  /*c2d0*/  ISETP.GE.AND P6, PT, R41, R128.reuse, PT ;  /* 0x000000802900720c */ /* 0x080fe40003fc6270 */
[----:B------:R-:W-:Y:S01]  /*c2e0*/  FSEL R36, R36, -INF , !P5 ;  /* 0xff80000024247808 */ /* 0x000fe20006800000 */
[----:B------:R-:W4:Y:S01]  /*c2f0*/  I2F R24, R138 ;  /* 0x0000008a00187306 */ /* 0x000f220000201400 */
[----:B-1----:R-:W-:Y:S01]  /*c300*/  FSEL R41, R12, -INF , !P3 ;  /* 0xff8000000c297808 */ /* 0x002fe20005800000 */
[----:B--2---:R-:W-:Y:S01]  /*c310*/  FFMA.FTZ R40, R35, UR4, R162 ;  /* 0x0000000423287c23 */ /* 0x004fe200080100a2 */
[----:B------:R-:W-:Y:S01]  /*c320*/  ISETP.GE.AND P3, PT, R205, R128, PT ;  /* 0x00000080cd00720c */ /* 0x000fe20003f66270 */
[----:B------:R-:W-:Y:S01]  /*c330*/  FFMA.FTZ R35, R35, UR4, R166 ;  /* 0x0000000423237c23 */ /* 0x000fe200080100a6 */
[----:B------:R-:W-:Y:S01]  /*c340*/  ISETP.GE.AND P5, PT, R211, R130, PT ;  /* 0x00000082d300720c */ /* 0x000fe20003fa6270 */
[----:B------:R-:W-:Y:S01]  /*c350*/  FFMA.FTZ R12, R176, UR4, R133 ;  /* 0x00000004b00c7c23 */ /* 0x000fe20008010085 */
[----:B------:R-:W-:Y:S01]  /*c360*/  IADD3 R133, R175, 0x9, RZ ;  /* 0x00000009af857810 */ /* 0x000fe20007ffe0ff */
[----:B------:R-:W-:Y:S01]  /*c370*/  MUFU.TANH R10, R10 ;  /* 0x0000000a000a7308 */ /* 0x000fe20000002400 */
[C---:B---3--:R-:W-:Y:S01]  /*c380*/  FFMA.FTZ R39, R20.reuse, UR4, R69 ;  /* 0x0000000414277c23 */ /* 0x048fe20008010045 */
[----:B------:R-:W-:Y:S01]  /*c390*/  FSEL R35, R35, -INF , !P6 ;  /* 0xff80000023237808 */ /* 0x000fe20007000000 */
[----:B------:R-:W-:Y:S01]  /*c3a0*/  FFMA.FTZ R34, R20, UR4, R71 ;  /* 0x0000000414227c23 */ /* 0x000fe20008010047 */
[----:B------:R-:W-:-:S02]  /*c3b0*/  IADD3 R69, R175, 0x11, RZ ;  /* 0x00000011af457810 */ /* 0x000fc40007ffe0ff */
[----:B------:R-:W-:Y:S02]  /*c3c0*/  ISETP.GE.AND P6, PT, R67, R130, PT ;  /* 0x000000824300720c */ /* 0x000fe40003fc6270 */
[----:B------:R-:W1:Y:S01]  /*c3d0*/  I2F R205, R138 ;  /* 0x0000008a00cd7306 */ /* 0x000e620000201400 */
[----:B------:R-:W-:Y:S01]  /*c3e0*/  FSEL R40, R40, -INF , !P4 ;  /* 0xff80000028287808 */ /* 0x000fe20006000000 */
[----:B----4-:R-:W-:Y:S01]  /*c3f0*/  FFMA.FTZ R8, R24, UR4, R8 ;  /* 0x0000000418087c23 */ /* 0x010fe20008010008 */
[----:B------:R-:W-:Y:S02]  /*c400*/  FSEL R12, R12, -INF , !P3 ;  /* 0xff8000000c0c7808 */ /* 0x000fe40005800000 */
[-C--:B------:R-:W-:Y:S02]  /*c410*/  ISETP.GE.AND P4, PT, R211, R128.reuse, PT ;  /* 0x00000080d300720c */ /* 0x080fe40003f86270 */
[----:B------:R-:W-:Y:S01]  /*c420*/  ISETP.GE.AND P3, PT, R67, R128, PT ;  /* 0x000000804300720c */ /* 0x000fe20003f66270 */
[----:B------:R-:W2:Y:S01]  /*c430*/  I2F R140, R133 ;  /* 0x00000085008c7306 */ /* 0x000ea20000201400 */
[----:B------:R-:W-:-:S02]  /*c440*/  FSEL R39, R39, -INF , !P6 ;  /* 0xff80000027277808 */ /* 0x000fc40007000000 */
[----:B------:R-:W-:Y:S02]  /*c450*/  ISETP.GE.AND P6, PT, R138, R130, PT ;  /* 0x000000828a00720c */ /* 0x000fe40003fc6270 */
[----:B------:R-:W-:Y:S02]  /*c460*/  FSEL R34, R34, -INF , !P3 ;  /* 0xff80000022227808 */ /* 0x000fe40005800000 */
[----:B------:R-:W-:Y:S01]  /*c470*/  FSEL R8, R8, -INF , !P6 ;  /* 0xff80000008087808 */ /* 0x000fe20007000000 */
[----:B------:R-:W-:Y:S01]  /*c480*/  I2F R200, R211 ;  /* 0x000000d300c87306 */ /* 0x000fe20000201400 */
[----:B-1----:R-:W-:Y:S01]  /*c490*/  FFMA.FTZ R10, R205, UR4, R10 ;  /* 0x00000004cd0a7c23 */ /* 0x002fe2000801000a */
[----:B------:R-:W-:Y:S02]  /*c4a0*/  IADD3 R205, R175, 0x19, RZ ;  /* 0x00000019afcd7810 */ /* 0x000fe40007ffe0ff */
[----:B------:R2:W-:Y:S01]  /*c4b0*/  STL [R1+0x4], R8 ;  /* 0x0000040801007387 */ /* 0x0005e20000100800 */
[----:B------:R-:W-:-:S02]  /*c4c0*/  ISETP.GE.AND P3, PT, R138, R128, PT ;  /* 0x000000808a00720c */ /* 0x000fc40003f66270 */
[C---:B------:R-:W-:Y:S01]  /*c4d0*/  ISETP.GE.AND P6, PT, R133.reuse, R130, PT ;  /* 0x000000828500720c */ /* 0x040fe20003fc6270 */
[----:B------:R-:W-:Y:S01]  /*c4e0*/  I2F R209, R211 ;  /* 0x000000d300d17306 */ /* 0x000fe20000201400 */
[----:B------:R-:W-:Y:S02]  /*c4f0*/  FSEL R10, R10, -INF , !P3 ;  /* 0xff8000000a0a7808 */ /* 0x000fe40005800000 */
[----:B------:R-:W-:-:S05]  /*c500*/  ISETP.GE.AND P3, PT, R133, R128, PT ;  /* 0x000000808500720c */ /* 0x000fca0003f66270 */
[----:B------:R-:W-:Y:S08]  /*c510*/  MUFU.TANH R124, R124 ;  /* 0x0000007c007c7308 */ /* 0x000ff00000002400 */
[----:B------:R-:W-:Y:S01]  /*c520*/  MUFU.TANH R120, R120 ;  /* 0x0000007800787308 */ /* 0x000fe20000002400 */
[----:B--2---:R-:W-:Y:S01]  /*c530*/  FFMA.FTZ R8, R140, UR4, R127 ;  /* 0x000000048c087c23 */ /* 0x004fe2000801007f */
[----:B------:R-:W-:-:S06]  /*c540*/  IADD3 R127, R175, 0x21, RZ ;  /* 0x00000021af7f7810 */ /* 0x000fcc0007ffe0ff */
[----:B------:R-:W1:Y:S01]  /*c550*/  I2F R211, R133 ;  /* 0x0000008500d37306 */ /* 0x000e620000201400 */
[----:B------:R-:W-:Y:S02]  /*c560*/  FSEL R8, R8, -INF , !P3 ;  /* 0xff80000008087808 */ /* 0x000fe40005800000 */
[----:B------:R-:W-:-:S05]  /*c570*/  ISETP.GE.AND P3, PT, R69, R128, PT ;  /* 0x000000804500720c */ /* 0x000fca0003f66270 */
[----:B------:R-:W2:Y:S08]  /*c580*/  I2F R67, R69 ;  /* 0x0000004500437306 */ /* 0x000eb00000201400 */
[----:B------:R-:W-:Y:S01]  /*c590*/  MUFU.TANH R121, R121 ;  /* 0x0000007900797308 */ /* 0x000fe20000002400 */
[----:B-1----:R-:W-:-:S05]  /*c5a0*/  FFMA.FTZ R211, R211, UR4, R124 ;  /* 0x00000004d3d37c23 */ /* 0x002fca000801007c */
[----:B------:R-:W-:Y:S02]  /*c5b0*/  FSEL R133, R211, -INF , !P6 ;  /* 0xff800000d3857808 */ /* 0x000fe40007000000 */
[----:B------:R-:W1:Y:S01]  /*c5c0*/  I2F R20, R69 ;  /* 0x0000004500147306 */ /* 0x000e620000201400 */
[----:B--2---:R-:W-:Y:S01]  /*c5d0*/  FFMA.FTZ R252, R67, UR4, R120 ;  /* 0x0000000443fc7c23 */ /* 0x004fe20008010078 */
[-C--:B------:R-:W-:Y:S01]  /*c5e0*/  ISETP.GE.AND P6, PT, R69, R130.reuse, PT ;  /* 0x000000824500720c */ /* 0x080fe20003fc6270 */
[----:B------:R2:W-:Y:S03]  /*c5f0*/  STL [R1], R133 ;  /* 0x0000008501007387 */ /* 0x0005e60000100800 */
[----:B------:R-:W-:Y:S02]  /*c600*/  FSEL R252, R252, -INF , !P6 ;  /* 0xff800000fcfc7808 */ /* 0x000fe40007000000 */
[----:B------:R-:W-:Y:S01]  /*c610*/  MUFU.TANH R116, R116 ;  /* 0x0000007400747308 */ /* 0x000fe20000002400 */
[----:B------:R-:W-:-:S07]  /*c620*/  ISETP.GE.AND P6, PT, R205, R130, PT ;  /* 0x00000082cd00720c */ /* 0x000fce0003fc6270 */
[----:B------:R-:W-:Y:S01]  /*c630*/  MUFU.TANH R119, R119 ;  /* 0x0000007700777308 */ /* 0x000fe20000002400 */
[----:B-1----:R-:W-:Y:S01]  /*c640*/  FFMA.FTZ R20, R20, UR4, R121 ;  /* 0x0000000414147c23 */ /* 0x002fe20008010079 */
[C---:B------:R-:W-:Y:S02]  /*c650*/  IADD3 R69, R175.reuse, 0x29, RZ ;  /* 0x00000029af457810 */ /* 0x040fe40007ffe0ff */
[----:B------:R-:W-:Y:S02]  /*c660*/  IADD3 R121, R175, 0x39, RZ ;  /* 0x00000039af797810 */ /* 0x000fe40007ffe0ff */
[----:B------:R-:W-:Y:S02]  /*c670*/  FSEL R20, R20, -INF , !P3 ;  /* 0xff80000014147808 */ /* 0x000fe40005800000 */
[----:B------:R-:W1:Y:S01]  /*c680*/  I2F R71, R205 ;  /* 0x000000cd00477306 */ /* 0x000e620000201400 */
[----:B------:R-:W-:-:S07]  /*c690*/  ISETP.GE.AND P3, PT, R205, R128, PT ;  /* 0x00000080cd00720c */ /* 0x000fce0003f66270 */
[----:B------:R-:W3:Y:S08]  /*c6a0*/  I2F R24, R205 ;  /* 0x000000cd00187306 */ /* 0x000ef00000201400 */
[----:B------:R-:W-:Y:S01]  /*c6b0*/  MUFU.TANH R115, R115 ;  /* 0x0000007300737308 */ /* 0x000fe20000002400 */
[----:B-1----:R-:W-:-:S05]  /*c6c0*/  FFMA.FTZ R250, R71, UR4, R116 ;  /* 0x0000000447fa7c23 */ /* 0x002fca0008010074 */
[----:B------:R-:W-:Y:S02]  /*c6d0*/  FSEL R250, R250, -INF , !P6 ;  /* 0xff800000fafa7808 */ /* 0x000fe40007000000 */
[----:B------:R-:W1:Y:S01]  /*c6e0*/  I2F R124, R127 ;  /* 0x0000007f007c7306 */ /* 0x000e620000201400 */
[----:B---3--:R-:W-:Y:S01]  /*c6f0*/  FFMA.FTZ R24, R24, UR4, R119 ;  /* 0x0000000418187c23 */ /* 0x008fe20008010077 */
[----:B------:R-:W-:Y:S02]  /*c700*/  IADD3 R119, R175, 0x31, RZ ;  /* 0x00000031af777810 */ /* 0x000fe40007ffe0ff */
[C---:B------:R-:W-:Y:S02]  /*c710*/  ISETP.GE.AND P6, PT, R127.reuse, R130, PT ;  /* 0x000000827f00720c */ /* 0x040fe40003fc6270 */
[----:B------:R-:W-:Y:S02]  /*c720*/  FSEL R24, R24, -INF , !P3 ;  /* 0xff80000018187808 */ /* 0x000fe40005800000 */
[----:B------:R-:W3:Y:S01]  /*c730*/  I2F R120, R127 ;  /* 0x0000007f00787306 */ /* 0x000ee20000201400 */
[----:B------:R-:W-:-:S07]  /*c740*/  ISETP.GE.AND P3, PT, R127, R128, PT ;  /* 0x000000807f00720c */ /* 0x000fce0003f66270 */
[----:B------:R-:W-:Y:S01]  /*c750*/  MUFU.TANH R122, R122 ;  /* 0x0000007a007a7308 */ /* 0x000fe20000002400 */
[----:B-1----:R-:W-:-:S05]  /*c760*/  FFMA.FTZ R124, R124, UR4, R113 ;  /* 0x000000047c7c7c23 */ /* 0x002fca0008010071 */
[----:B------:R-:W-:Y:S02]  /*c770*/  FSEL R211, R124, -INF , !P6 ;  /* 0xff8000007cd37808 */ /* 0x000fe40007000000 */
[----:B------:R-:W1:Y:S01]  /*c780*/  I2F R67, R69 ;  /* 0x0000004500437306 */ /* 0x000e620000201400 */
[----:B---3--:R-:W-:Y:S01]  /*c790*/  FFMA.FTZ R120, R120, UR4, R115 ;  /* 0x0000000478787c23 */ /* 0x008fe20008010073 */
[----:B------:R-:W-:-:S04]  /*c7a0*/  ISETP.GE.AND P6, PT, R69, R130, PT ;  /* 0x000000824500720c */ /* 0x000fc80003fc6270 */
[----:B------:R-:W-:Y:S02]  /*c7b0*/  FSEL R240, R120, -INF , !P3 ;  /* 0xff80000078f07808 */ /* 0x000fe40005800000 */
[----:B------:R-:W-:Y:S01]  /*c7c0*/  MUFU.TANH R110, R110 ;  /* 0x0000006e006e7308 */ /* 0x000fe20000002400 */
[----:B------:R-:W-:-:S07]  /*c7d0*/  ISETP.GE.AND P3, PT, R69, R128, PT ;  /* 0x000000804500720c */ /* 0x000fce0003f66270 */
[----:B------:R-:W3:Y:S01]  /*c7e0*/  I2F R71, R69 ;  /* 0x0000004500477306 */ /* 0x000ee20000201400 */
[----:B-1----:R-:W-:Y:S01]  /*c7f0*/  FFMA.FTZ R122, R67, UR4, R122 ;  /* 0x00000004437a7c23 */ /* 0x002fe2000801007a */
[----:B------:R-:W-:-:S04]  /*c800*/  IADD3 R67, R175, 0x41, RZ ;  /* 0x00000041af437810 */ /* 0x000fc80007ffe0ff */
[----:B------:R-:W-:Y:S02]  /*c810*/  FSEL R205, R122, -INF , !P6 ;  /* 0xff8000007acd7808 */ /* 0x000fe40007000000 */
[----:B------:R-:W-:Y:S01]  /*c820*/  MUFU.TANH R123, R123 ;  /* 0x0000007b007b7308 */ /* 0x000fe20000002400 */
[----:B------:R-:W-:-:S07]  /*c830*/  ISETP.GE.AND P6, PT, R119, R130, PT ;  /* 0x000000827700720c */ /* 0x000fce0003fc6270 */
[----:B------:R-:W-:Y:S01]  /*c840*/  MUFU.TANH R106, R106 ;  /* 0x0000006a006a7308 */ /* 0x000fe20000002400 */
[----:B---3--:R-:W-:-:S05]  /*c850*/  FFMA.FTZ R71, R71, UR4, R110 ;  /* 0x0000000447477c23 */ /* 0x008fca000801006e */
[----:B------:R-:W-:Y:S02]  /*c860*/  FSEL R146, R71, -INF , !P3 ;  /* 0xff80000047927808 */ /* 0x000fe40005800000 */
[----:B------:R-:W1:Y:S01]  /*c870*/  I2F R116, R119 ;  /* 0x0000007700747306 */ /* 0x000e620000201400 */
[----:B------:R-:W-:Y:S02]  /*c880*/  ISETP.GE.AND P3, PT, R119, R128, PT ;  /* 0x000000807700720c */ /* 0x000fe40003f66270 */
[----:B------:R-:W-:-:S05]  /*c890*/  IADD3 R71, R175, 0x49, RZ ;  /* 0x00000049af477810 */ /* 0x000fca0007ffe0ff */
[----:B------:R-:W3:Y:S08]  /*c8a0*/  I2F R113, R119 ;  /* 0x0000007700717306 */ /* 0x000ef00000201400 */
[----:B------:R-:W-:Y:S01]  /*c8b0*/  MUFU.TANH R100, R100 ;  /* 0x0000006400647308 */ /* 0x000fe20000002400 */
[----:B-1----:R-:W-:-:S05]  /*c8c0*/  FFMA.FTZ R116, R116, UR4, R123 ;  /* 0x0000000474747c23 */ /* 0x002fca000801007b */
[----:B------:R-:W-:Y:S02]  /*c8d0*/  FSEL R127, R116, -INF , !P6 ;  /* 0xff800000747f7808 */ /* 0x000fe40007000000 */
[----:B------:R-:W1:Y:S01]  /*c8e0*/  I2F R115, R121 ;  /* 0x0000007900737306 */ /* 0x000e620000201400 */
[----:B---3--:R-:W-:Y:S01]  /*c8f0*/  FFMA.FTZ R113, R113, UR4, R106 ;  /* 0x0000000471717c23 */ /* 0x008fe2000801006a */
[----:B------:R-:W-:-:S04]  /*c900*/  ISETP.GE.AND P6, PT, R121, R130, PT ;  /* 0x000000827900720c */ /* 0x000fc80003fc6270 */
[----:B------:R-:W-:Y:S02]  /*c910*/  FSEL R144, R113, -INF , !P3 ;  /* 0xff80000071907808 */ /* 0x000fe40005800000 */
[----:B------:R-:W3:Y:S01]  /*c920*/  I2F R120, R121 ;  /* 0x0000007900787306 */ /* 0x000ee20000201400 */
[----:B------:R-:W-:-:S07]  /*c930*/  ISETP.GE.AND P3, PT, R121, R128, PT ;  /* 0x000000807900720c */ /* 0x000fce0003f66270 */
[----:B------:R-:W4:Y:S01]  /*c940*/  I2F R110, R67 ;  /* 0x00000043006e7306 */ /* 0x000f220000201400 */
[----:B-1----:R-:W-:-:S07]  /*c950*/  FFMA.FTZ R115, R115, UR4, R100 ;  /* 0x0000000473737c23 */ /* 0x002fce0008010064 */
[----:B------:R-:W-:Y:S01]  /*c960*/  MUFU.TANH R132, R132 ;  /* 0x0000008400847308 */ /* 0x000fe20000002400 */
[----:B---3--:R-:W-:Y:S01]  /*c970*/  FFMA.FTZ R120, R120, UR4, R103 ;  /* 0x0000000478787c23 */ /* 0x008fe20008010067 */
[----:B------:R-:W-:Y:S02]  /*c980*/  FSEL R121, R115, -INF , !P6 ;  /* 0xff80000073797808 */ /* 0x000fe40007000000 */
[----:B------:R-:W-:Y:S02]  /*c990*/  IADD3 R103, R175, 0x51, RZ ;  /* 0x00000051af677810 */ /* 0x000fe40007ffe0ff */
[----:B------:R-:W-:Y:S02]  /*c9a0*/  FSEL R142, R120, -INF , !P3 ;  /* 0xff800000788e7808 */ /* 0x000fe40005800000 */
[----:B------:R1:W3:Y:S01]  /*c9b0*/  I2F R69, R67 ;  /* 0x0000004300457306 */ /* 0x0002e20000201400 */
[C---:B------:R-:W-:Y:S01]  /*c9c0*/  ISETP.GE.AND P6, PT, R67.reuse, R130, PT ;  /* 0x000000824300720c */ /* 0x040fe20003fc6270 */
[----:B----4-:R-:W-:Y:S01]  /*c9d0*/  FFMA.FTZ R101, R110, UR4, R101 ;  /* 0x000000046e657c23 */ /* 0x010fe20008010065 */
[----:B------:R-:W-:-:S02]  /*c9e0*/  ISETP.GE.AND P3, PT, R67, R128, PT ;  /* 0x000000804300720c */ /* 0x000fc40003f66270 */
[----:B------:R-:W-:Y:S02]  /*c9f0*/  LOP3.LUT R115, R159, 0x18, R170, 0xfe, !PT ;  /* 0x000000189f737812 */ /* 0x000fe400078efeaa */
[----:B------:R-:W-:Y:S01]  /*ca00*/  FSEL R119, R101, -INF , !P6 ;  /* 0xff80000065777808 */ /* 0x000fe20007000000 */
[----:B------:R-:W-:Y:S01]  /*ca10*/  MUFU.TANH R95, R95 ;  /* 0x0000005f005f7308 */ /* 0x000fe20000002400 */
[----:B------:R-:W-:-:S07]  /*ca20*/  ISETP.GE.AND P6, PT, R71, R130, PT ;  /* 0x000000824700720c */ /* 0x000fce0003fc6270 */
[----:B------:R-:W4:Y:S01]  /*ca30*/  I2F R106, R71 ;  /* 0x00000047006a7306 */ /* 0x000f220000201400 */
[----:B-1----:R-:W-:Y:S01]  /*ca40*/  IADD3 R67, R175, 0x59, RZ ;  /* 0x00000059af437810 */ /* 0x002fe20007ffe0ff */
[----:B---3--:R-:W-:-:S05]  /*ca50*/  FFMA.FTZ R69, R69, UR4, R132 ;  /* 0x0000000445457c23 */ /* 0x008fca0008010084 */
[----:B------:R-:W-:Y:S01]  /*ca60*/  FSEL R162, R69, -INF , !P3 ;  /* 0xff80000045a27808 */ /* 0x000fe20005800000 */
[----:B------:R-:W1:Y:S01]  /*ca70*/  I2F R100, R71 ;  /* 0x0000004700647306 */ /* 0x000e620000201400 */
[----:B------:R-:W-:Y:S02]  /*ca80*/  IADD3 R69, R175, 0x61, RZ ;  /* 0x00000061af457810 */ /* 0x000fe40007ffe0ff */
[----:B------:R-:W-:-:S05]  /*ca90*/  ISETP.GE.AND P3, PT, R71, R128, PT ;  /* 0x000000804700720c */ /* 0x000fca0003f66270 */
[----:B------:R-:W-:Y:S01]  /*caa0*/  MUFU.TANH R91, R91 ;  /* 0x0000005b005b7308 */ /* 0x000fe20000002400 */
[----:B----4-:R-:W-:-:S05]  /*cab0*/  FFMA.FTZ R99, R106, UR4, R99 ;  /* 0x000000046a637c23 */ /* 0x010fca0008010063 */
[----:B------:R-:W-:Y:S02]  /*cac0*/  FSEL R113, R99, -INF , !P6 ;  /* 0xff80000063717808 */ /* 0x000fe40007000000 */
[----:B------:R-:W3:Y:S01]  /*cad0*/  I2F R110, R103 ;  /* 0x00000067006e7306 */ /* 0x000ee20000201400 */
[----:B-1----:R-:W-:Y:S01]  /*cae0*/  FFMA.FTZ R95, R100, UR4, R95 ;  /* 0x00000004645f7c23 */ /* 0x002fe2000801005f */
[----:B------:R-:W-:Y:S02]  /*caf0*/  IADD3 R71, R175, 0x69, RZ ;  /* 0x00000069af477810 */ /* 0x000fe40007ffe0ff */
[----:B------:R-:W-:Y:S02]  /*cb00*/  ISETP.GE.AND P6, PT, R103, R130, PT ;  /* 0x000000826700720c */ /* 0x000fe40003fc6270 */
[----:B------:R-:W-:Y:S02]  /*cb10*/  FSEL R156, R95, -INF , !P3 ;  /* 0xff8000005f9c7808 */ /* 0x000fe40005800000 */
[----:B------:R-:W-:Y:S01]  /*cb20*/  MUFU.TANH R85, R85 ;  /* 0x0000005500557308 */ /* 0x000fe20000002400 */
[----:B------:R-:W-:-:S02]  /*cb30*/  ISETP.GE.AND P3, PT, R103, R128, PT ;  /* 0x000000806700720c */ /* 0x000fc40003f66270 */
[----:B------:R-:W-:-:S05]  /*cb40*/  IADD3 R99, R175, 0x79, RZ ;  /* 0x00000079af637810 */ /* 0x000fca0007ffe0ff */
[----:B------:R-:W1:Y:S01]  /*cb50*/  I2F R120, R67 ;  /* 0x0000004300787306 */ /* 0x000e620000201400 */
[----:B---3--:R-:W-:-:S05]  /*cb60*/  FFMA.FTZ R91, R110, UR4, R91 ;  /* 0x000000046e5b7c23 */ /* 0x008fca000801005b */
[----:B------:R-:W-:Y:S02]  /*cb70*/  FSEL R168, R91, -INF , !P3 ;  /* 0xff8000005ba87808 */ /* 0x000fe40005800000 */
[----:B------:R-:W-:Y:S01]  /*cb80*/  MUFU.TANH R89, R89 ;  /* 0x0000005900597308 */ /* 0x000fe20000002400 */
[----:B------:R-:W-:-:S07]  /*cb90*/  ISETP.GE.AND P3, PT, R67, R128, PT ;  /* 0x000000804300720c */ /* 0x000fce0003f66270 */
[----:B------:R-:W3:Y:S01]  /*cba0*/  I2F R116, R103 ;  /* 0x0000006700747306 */ /* 0x000ee20000201400 */
[----:B-1----:R-:W-:-:S07]  /*cbb0*/  FFMA.FTZ R85, R120, UR4, R85 ;  /* 0x0000000478557c23 */ /* 0x002fce0008010055 */
[----:B------:R-:W-:Y:S08]  /*cbc0*/  MUFU.TANH R87, R87 ;  /* 0x0000005700577308 */ /* 0x000ff00000002400 */
[----:B------:R-:W1:Y:S01]  /*cbd0*/  I2F R122, R67 ;  /* 0x00000043007a7306 */ /* 0x000e620000201400 */
[----:B---3--:R-:W-:-:S07]  /*cbe0*/  FFMA.FTZ R89, R116, UR4, R89 ;  /* 0x0000000474597c23 */ /* 0x008fce0008010059 */
[----:B------:R-:W-:Y:S08]  /*cbf0*/  MUFU.TANH R81, R81 ;  /* 0x0000005100517308 */ /* 0x000ff00000002400 */
[----:B------:R-:W-:Y:S01]  /*cc00*/  MUFU.TANH R83, R83 ;  /* 0x0000005300537308 */ /* 0x000fe20000002400 */
[----:B-1----:R-:W-:Y:S01]  /*cc10*/  FFMA.FTZ R166, R122, UR4, R87 ;  /* 0x000000047aa67c23 */ /* 0x002fe20008010057 */
[----:B------:R-:W-:-:S02]  /*cc20*/  FSEL R122, R89, -INF , !P6 ;  /* 0xff800000597a7808 */ /* 0x000fc40007000000 */
[-C--:B------:R-:W-:Y:S02]  /*cc30*/  ISETP.GE.AND P6, PT, R67, R130.reuse, PT ;  /* 0x000000824300720c */ /* 0x080fe40003fc6270 */
[----:B------:R-:W-:Y:S02]  /*cc40*/  IADD3 R67, R175, 0x71, RZ ;  /* 0x00000071af437810 */ /* 0x000fe40007ffe0ff */
[----:B------:R-:W1:Y:S01]  /*cc50*/  I2F R100, R69 ;  /* 0x0000004500647306 */ /* 0x000e620000201400 */
[----:B------:R-:W-:Y:S02]  /*cc60*/  FSEL R95, R85, -INF , !P6 ;  /* 0xff800000555f7808 */ /* 0x000fe40007000000 */
[----:B------:R-:W-:Y:S02]  /*cc70*/  FSEL R166, R166, -INF , !P3 ;  /* 0xff800000a6a67808 */ /* 0x000fe40005800000 */
[C---:B------:R-:W-:Y:S02]  /*cc80*/  ISETP.GE.AND P6, PT, R69.reuse, R130, PT ;  /* 0x000000824500720c */ /* 0x040fe40003fc6270 */
[----:B------:R-:W-:Y:S01]  /*cc90*/  ISETP.GE.AND P3, PT, R69, R128, PT ;  /* 0x000000804500720c */ /* 0x000fe20003f66270 */
[----:B------:R-:W3:Y:S01]  /*cca0*/  I2F R106, R69 ;  /* 0x00000045006a7306 */ /* 0x000ee20000201400 */
[----:B------:R-:W-:-:S02]  /*ccb0*/  LOP3.LUT R87, R159, 0x68, R170, 0xfe, !PT ;  /* 0x000000689f577812 */ /* 0x000fc400078efeaa */
[----:B------:R-:W-:-:S05]  /*ccc0*/  LOP3.LUT R89, R159, 0x78, R170, 0xfe, !PT ;  /* 0x000000789f597812 */ /* 0x000fca00078efeaa */
[----:B------:R-:W-:Y:S01]  /*ccd0*/  MUFU.TANH R77, R77 ;  /* 0x0000004d004d7308 */ /* 0x000fe20000002400 */
[----:B-1----:R-:W-:-:S07]  /*cce0*/  FFMA.FTZ R81, R100, UR4, R81 ;  /* 0x0000000464517c23 */ /* 0x002fce0008010051 */
[----:B------:R-:W1:Y:S01]  /*ccf0*/  I2F R110, R71 ;  /* 0x00000047006e7306 */ /* 0x000e620000201400 */
[----:B---3--:R-:W-:-:S05]  /*cd00*/  FFMA.FTZ R83, R106, UR4, R83 ;  /* 0x000000046a537c23 */ /* 0x008fca0008010053 */
[----:B------:R-:W-:Y:S02]  /*cd10*/  FSEL R208, R83, -INF , !P3 ;  /* 0xff80000053d07808 */ /* 0x000fe40005800000 */
[----:B------:R-:W-:Y:S01]  /*cd20*/  MUFU.TANH R79, R79 ;  /* 0x0000004f004f7308 */ /* 0x000fe20000002400 */
[----:B------:R-:W-:-:S07]  /*cd30*/  ISETP.GE.AND P3, PT, R71, R128, PT ;  /* 0x000000804700720c */ /* 0x000fce0003f66270 */
[----:B------:R-:W3:Y:S01]  /*cd40*/  I2F R120, R71 ;  /* 0x0000004700787306 */ /* 0x000ee20000201400 */
[----:B-1----:R-:W-:Y:S01]  /*cd50*/  FFMA.FTZ R110, R110, UR4, R77 ;  /* 0x000000046e6e7c23 */ /* 0x002fe2000801004d */
[----:B------:R-:W-:Y:S02]  /*cd60*/  FSEL R77, R81, -INF , !P6 ;  /* 0xff800000514d7808 */ /* 0x000fe40007000000 */
[----:B------:R-:W-:Y:S02]  /*cd70*/  IADD3 R81, R175, 0x81, RZ ;  /* 0x00000081af517810 */ /* 0x000fe40007ffe0ff */
[----:B------:R-:W-:Y:S02]  /*cd80*/  ISETP.GE.AND P6, PT, R71, R130, PT ;  /* 0x000000824700720c */ /* 0x000fe40003fc6270 */
[----:B------:R-:W-:Y:S08]  /*cd90*/  MUFU.TANH R73, R73 ;  /* 0x0000004900497308 */ /* 0x000ff00000002400 */
[----:B------:R-:W1:Y:S01]  /*cda0*/  I2F R116, R67 ;  /* 0x0000004300747306 */ /* 0x000e620000201400 */
[----:B---3--:R-:W-:Y:S01]  /*cdb0*/  FFMA.FTZ R79, R120, UR4, R79 ;  /* 0x00000004784f7c23 */ /* 0x008fe2000801004f */
[----:B------:R-:W-:-:S02]  /*cdc0*/  FSEL R71, R110, -INF , !P6 ;  /* 0xff8000006e477808 */ /* 0x000fc40007000000 */
[----:B------:R-:W-:Y:S02]  /*cdd0*/  ISETP.GE.AND P6, PT, R67, R130, PT ;  /* 0x000000824300720c */ /* 0x000fe40003fc6270 */
[----:B------:R-:W-:Y:S02]  /*cde0*/  FSEL R176, R79, -INF , !P3 ;  /* 0xff8000004fb07808 */ /* 0x000fe40005800000 */
[----:B------:R-:W-:Y:S01]  /*cdf0*/  MUFU.TANH R75, R75 ;  /* 0x0000004b004b7308 */ /* 0x000fe20000002400 */
[----:B------:R-:W-:Y:S02]  /*ce00*/  ISETP.GE.AND P3, PT, R67, R128, PT ;  /* 0x000000804300720c */ /* 0x000fe40003f66270 */
[C-C-:B------:R-:W-:Y:S02]  /*ce10*/  LOP3.LUT R79, R159.reuse, 0x70, R170.reuse, 0xfe, !PT ;  /* 0x000000709f4f7812 */ /* 0x140fe400078efeaa */
[----:B------:R-:W-:-:S03]  /*ce20*/  LOP3.LUT R120, R159, 0x30, R170, 0xfe, !PT ;  /* 0x000000309f787812 */ /* 0x000fc600078efeaa */
[----:B------:R-:W3:Y:S01]  /*ce30*/  I2F R100, R67 ;  /* 0x0000004300647306 */ /* 0x000ee20000201400 */
[----:B-1----:R-:W-:-:S05]  /*ce40*/  FFMA.FTZ R69, R116, UR4, R73 ;  /* 0x0000000474457c23 */ /* 0x002fca0008010049 */
[----:B------:R-:W-:Y:S02]  /*ce50*/  FSEL R69, R69, -INF , !P6 ;  /* 0xff80000045457808 */ /* 0x000fe40007000000 */
[----:B------:R-:W-:Y:S01]  /*ce60*/  I2F R158, R175 ;  /* 0x000000af009e7306 */ /* 0x000fe20000201400 */
[----:B------:R-:W-:-:S07]  /*ce70*/  ISETP.GE.AND P6, PT, R175, R130, PT ;  /* 0x00000082af00720c */ /* 0x000fce0003fc6270 */
[----:B------:R-:W1:Y:S01]  /*ce80*/  MUFU.TANH R42, R42 ;  /* 0x0000002a002a7308 */ /* 0x000e620000002400 */
[----:B---3--:R-:W-:-:S05]  /*ce90*/  FFMA.FTZ R100, R100, UR4, R75 ;  /* 0x0000000464647c23 */ /* 0x008fca000801004b */
[----:B------:R-:W-:Y:S02]  /*cea0*/  FSEL R160, R100, -INF , !P3 ;  /* 0xff80000064a07808 */ /* 0x000fe40005800000 */
[----:B------:R-:W-:Y:S01]  /*ceb0*/  MUFU.TANH R48, R48 ;  /* 0x0000003000307308 */ /* 0x000fe20000002400 */
[----:B------:R-:W-:-:S07]  /*cec0*/  ISETP.GE.AND P3, PT, R81, R130, PT ;  /* 0x000000825100720c */ /* 0x000fce0003f66270 */
[----:B------:R-:W3:Y:S01]  /*ced0*/  I2F R83, R81 ;  /* 0x0000005100537306 */ /* 0x000ee20000201400 */
[----:B-1----:R-:W-:-:S05]  /*cee0*/  FFMA.FTZ R42, R158, UR4, R42 ;  /* 0x000000049e2a7c23 */ /* 0x002fca000801002a */
[----:B------:R-:W-:Y:S02]  /*cef0*/  FSEL R73, R42, -INF , !P6 ;  /* 0xff8000002a497808 */ /* 0x000fe40007000000 */
[----:B------:R-:W-:Y:S01]  /*cf00*/  MUFU.TANH R50, R50 ;  /* 0x0000003200327308 */ /* 0x000fe20000002400 */
[----:B------:R-:W-:-:S07]  /*cf10*/  ISETP.GE.AND P6, PT, R81, R128, PT ;  /* 0x000000805100720c */ /* 0x000fce0003fc6270 */
[----:B------:R-:W1:Y:S01]  /*cf20*/  I2F R67, R81 ;  /* 0x0000005100437306 */ /* 0x000e620000201400 */
[----:B---3--:R-:W-:-:S07]  /*cf30*/  FFMA.FTZ R48, R83, UR4, R48 ;  /* 0x0000000453307c23 */ /* 0x008fce0008010030 */
[----:B------:R-:W3:Y:S08]  /*cf40*/  I2F R91, R99 ;  /* 0x00000063005b7306 */ /* 0x000ef00000201400 */
[----:B------:R-:W4:Y:S01]  /*cf50*/  I2F R101, R99 ;  /* 0x0000006300657306 */ /* 0x000f220000201400 */
[----:B-1----:R-:W-:Y:S01]  /*cf60*/  FFMA.FTZ R50, R67, UR4, R50 ;  /* 0x0000000443327c23 */ /* 0x002fe20008010032 */
[----:B------:R-:W-:-:S02]  /*cf70*/  FSEL R67, R48, -INF , !P3 ;  /* 0xff80000030437808 */ /* 0x000fc40005800000 */
[----:B------:R-:W-:Y:S02]  /*cf80*/  ISETP.GE.AND P3, PT, R99, R130, PT ;  /* 0x000000826300720c */ /* 0x000fe40003f66270 */
[----:B------:R-:W-:Y:S02]  /*cf90*/  FSEL R152, R50, -INF , !P6 ;  /* 0xff80000032987808 */ /* 0x000fe40007000000 */
[----:B------:R-:W1:Y:S01]  /*cfa0*/  MUFU.TANH R147, R147 ;  /* 0x0000009300937308 */ /* 0x000e620000002400 */
[----:B---3--:R-:W-:Y:S01]  /*cfb0*/  FFMA.FTZ R42, R91, UR4, R62 ;  /* 0x000000045b2a7c23 */ /* 0x008fe2000801003e */
[----:B------:R-:W-:Y:S02]  /*cfc0*/  ISETP.GE.AND P6, PT, R99, R128, PT ;  /* 0x000000806300720c */ /* 0x000fe40003fc6270 */
[C-C-:B------:R-:W-:Y:S02]  /*cfd0*/  LOP3.LUT R81, R159.reuse, 0x80, R170.reuse, 0xfe, !PT ;  /* 0x000000809f517812 */ /* 0x140fe400078efeaa */
[----:B------:R-:W-:-:S02]  /*cfe0*/  LOP3.LUT R91, R159, 0x8, R170, 0xfe, !PT ;  /* 0x000000089f5b7812 */ /* 0x000fc400078efeaa */
[----:B------:R-:W3:Y:S01]  /*cff0*/  MUFU.TANH R60, R60 ;  /* 0x0000003c003c7308 */ /* 0x000ee20000002400 */
[----:B----4-:R-:W-:Y:S01]  /*d000*/  FFMA.FTZ R52, R101, UR4, R52 ;  /* 0x0000000465347c23 */ /* 0x010fe20008010034 */
[----:B------:R-:W-:-:S04]  /*d010*/  LOP3.LUT R101, R159, 0x10, R170, 0xfe, !PT ;  /* 0x000000109f657812 */ /* 0x000fc800078efeaa */
[----:B------:R-:W-:Y:S02]  /*d020*/  FSEL R158, R52, -INF , !P6 ;  /* 0xff800000349e7808 */ /* 0x000fe40007000000 */
[----:B------:R-:W4:Y:S01]  /*d030*/  I2F R210, R213 ;  /* 0x000000d500d27306 */ /* 0x000f220000201400 */
[----:B-1----:R-:W-:Y:S01]  /*d040*/  FFMA.FTZ R147, R200, UR4, R147 ;  /* 0x00000004c8937c23 */ /* 0x002fe20008010093 */
[----:B------:R-:W-:Y:S01]  /*d050*/  ISETP.GE.AND P6, PT, R213, R128, PT ;  /* 0x00000080d500720c */ /* 0x000fe20003fc6270 */
[----:B------:R-:W-:Y:S01]  /*d060*/  FMUL.FTZ R200, R92, c[0x0][0x2ec] ;  /* 0x0000bb005cc87a20 */ /* 0x000fe20000410000 */
[----:B------:R-:W-:Y:S02]  /*d070*/  LOP3.LUT R92, R159, 0x40, R170, 0xfe, !PT ;  /* 0x000000409f5c7812 */ /* 0x000fe400078efeaa */
[----:B------:R-:W-:Y:S02]  /*d080*/  FSEL R175, R147, -INF , !P5 ;  /* 0xff80000093af7808 */ /* 0x000fe40006800000 */
[----:B------:R-:W1:Y:S01]  /*d090*/  MUFU.TANH R57, R57 ;  /* 0x0000003900397308 */ /* 0x000e620000002400 */
[----:B---3--:R-:W-:Y:S01]  /*d0a0*/  FFMA.FTZ R140, R209, UR4, R60 ;  /* 0x00000004d18c7c23 */ /* 0x008fe2000801003c */
[----:B------:R-:W-:-:S02]  /*d0b0*/  FSEL R209, R42, -INF , !P3 ;  /* 0xff8000002ad17808 */ /* 0x000fc40005800000 */
[-C--:B------:R-:W-:Y:S02]  /*d0c0*/  ISETP.GE.AND P3, PT, R213, R130.reuse, PT ;  /* 0x00000082d500720c */ /* 0x080fe40003f66270 */
[C---:B------:R-:W-:Y:S02]  /*d0d0*/  ISETP.GE.AND P5, PT, R215.reuse, R130, PT ;  /* 0x00000082d700720c */ /* 0x040fe40003fa6270 */
[----:B------:R-:W3:Y:S01]  /*d0e0*/  I2F R212, R215 ;  /* 0x000000d700d47306 */ /* 0x000ee20000201400 */
[----:B----4-:R-:W-:Y:S01]  /*d0f0*/  FFMA.FTZ R61, R210, UR4, R61 ;  /* 0x00000004d23d7c23 */ /* 0x010fe2000801003d */
[----:B------:R-:W-:Y:S02]  /*d100*/  FSEL R140, R140, -INF , !P4 ;  /* 0xff8000008c8c7808 */ /* 0x000fe40006000000 */
[----:B------:R-:W-:-:S04]  /*d110*/  ISETP.GE.AND P4, PT, R215, R128, PT ;  /* 0x00000080d700720c */ /* 0x000fc80003f86270 */
[----:B------:R-:W4:Y:S01]  /*d120*/  MUFU.TANH R59, R59 ;  /* 0x0000003b003b7308 */ /* 0x000f220000002400 */
[----:B-1----:R-:W-:Y:S01]  /*d130*/  FFMA.FTZ R57, R210, UR4, R57 ;  /* 0x00000004d2397c23 */ /* 0x002fe20008010039 */
[----:B------:R-:W-:-:S04]  /*d140*/  LOP3.LUT R210, R159, 0x50, R170, 0xfe, !PT ;  /* 0x000000509fd27812 */ /* 0x000fc800078efeaa */
[----:B------:R-:W-:Y:S02]  /*d150*/  FSEL R138, R57, -INF , !P6 ;  /* 0xff800000398a7808 */ /* 0x000fe40007000000 */
[----:B------:R-:W-:Y:S01]  /*d160*/  I2F R214, R217 ;  /* 0x000000d900d67306 */ /* 0x000fe20000201400 */
[----:B------:R-:W-:Y:S01]  /*d170*/  ISETP.GE.AND P6, PT, R217, R128, PT ;  /* 0x00000080d900720c */ /* 0x000fe20003fc6270 */
[----:B---3--:R-:W-:Y:S01]  /*d180*/  FFMA.FTZ R132, R212, UR4, R63 ;  /* 0x00000004d4847c23 */ /* 0x008fe2000801003f */
[----:B------:R-:W-:-:S04]  /*d190*/  LOP3.LUT R63, R159, 0x20, R170, 0xfe, !PT ;  /* 0x000000209f3f7812 */ /* 0x000fc800078efeaa */
[----:B------:R-:W-:Y:S01]  /*d1a0*/  FSEL R132, R132, -INF , !P4 ;  /* 0xff80000084847808 */ /* 0x000fe20006000000 */
[----:B------:R-:W1:Y:S01]  /*d1b0*/  MUFU.TANH R53, R53 ;  /* 0x0000003500357308 */ /* 0x000e620000002400 */
[----:B----4-:R-:W-:Y:S01]  /*d1c0*/  FFMA.FTZ R42, R212, UR4, R59 ;  /* 0x00000004d42a7c23 */ /* 0x010fe2000801003b */
[----:B------:R-:W-:Y:S02]  /*d1d0*/  FSEL R59, R61, -INF , !P3 ;  /* 0xff8000003d3b7808 */ /* 0x000fe40005800000 */
[-C--:B------:R-:W-:Y:S02]  /*d1e0*/  ISETP.GE.AND P3, PT, R217, R130.reuse, PT ;  /* 0x00000082d900720c */ /* 0x080fe40003f66270 */
[----:B------:R-:W-:Y:S02]  /*d1f0*/  FSEL R57, R42, -INF , !P5 ;  /* 0xff8000002a397808 */ /* 0x000fe40006800000 */
[----:B------:R-:W3:Y:S01]  /*d200*/  I2F R216, R219 ;  /* 0x000000db00d87306 */ /* 0x000ee20000201400 */
[----:B------:R-:W-:-:S02]  /*d210*/  ISETP.GE.AND P5, PT, R219, R130, PT ;  /* 0x00000082db00720c */ /* 0x000fc40003fa6270 */
[----:B------:R-:W-:-:S05]  /*d220*/  ISETP.GE.AND P4, PT, R219, R128, PT ;  /* 0x00000080db00720c */ /* 0x000fca0003f86270 */
[----:B------:R-:W4:Y:S01]  /*d230*/  I2F R220, R223 ;  /* 0x000000df00dc7306 */ /* 0x000f220000201400 */
[----:B-1----:R-:W-:-:S05]  /*d240*/  FFMA.FTZ R53, R214, UR4, R53 ;  /* 0x00000004d6357c23 */ /* 0x002fca0008010035 */
[----:B------:R-:W-:Y:S01]  /*d250*/  FSEL R61, R53, -INF , !P3 ;  /* 0xff800000353d7808 */ /* 0x000fe20005800000 */
[----:B------:R-:W-:Y:S01]  /*d260*/  FMUL.FTZ R53, R4, c[0x0][0x2ec] ;  /* 0x0000bb0004357a20 */ /* 0x000fe20000410000 */
[----:B------:R-:W1:Y:S01]  /*d270*/  MUFU.TANH R49, R49 ;  /* 0x0000003100317308 */ /* 0x000e620000002400 */
[C---:B---3--:R-:W-:Y:S01]  /*d280*/  FFMA.FTZ R51, R216.reuse, UR4, R51 ;  /* 0x00000004d8337c23 */ /* 0x048fe20008010033 */
[-C--:B------:R-:W-:Y:S01]  /*d290*/  ISETP.GE.AND P3, PT, R221, R130.reuse, PT ;  /* 0x00000082dd00720c */ /* 0x080fe20003f66270 */
[----:B------:R-:W-:Y:S01]  /*d2a0*/  FFMA.FTZ R106, R216, UR4, R55 ;  /* 0x00000004d86a7c23 */ /* 0x000fe20008010037 */
[----:B------:R-:W-:Y:S02]  /*d2b0*/  LOP3.LUT R219, R159, 0x28, R170, 0xfe, !PT ;  /* 0x000000289fdb7812 */ /* 0x000fe400078efeaa */
[----:B------:R-:W-:Y:S02]  /*d2c0*/  FSEL R55, R51, -INF , !P5 ;  /* 0xff80000033377808 */ /* 0x000fe40006800000 */
[----:B------:R-:W3:Y:S01]  /*d2d0*/  MUFU.TANH R43, R43 ;  /* 0x0000002b002b7308 */ /* 0x000ee20000002400 */
[----:B------:R-:W-:Y:S01]  /*d2e0*/  ISETP.GE.AND P5, PT, R223, R130, PT ;  /* 0x00000082df00720c */ /* 0x000fe20003fa6270 */
[----:B----4-:R-:W-:Y:S01]  /*d2f0*/  FFMA.FTZ R42, R220, UR4, R161 ;  /* 0x00000004dc2a7c23 */ /* 0x010fe200080100a1 */
[----:B------:R-:W-:-:S02]  /*d300*/  FSEL R106, R106, -INF , !P4 ;  /* 0xff8000006a6a7808 */ /* 0x000fc40006000000 */
[----:B------:R-:W-:-:S03]  /*d310*/  ISETP.GE.AND P4, PT, R223, R128, PT ;  /* 0x00000080df00720c */ /* 0x000fc60003f86270 */
[----:B------:R-:W4:Y:S01]  /*d320*/  I2F R218, R221 ;  /* 0x000000dd00da7306 */ /* 0x000f220000201400 */
[----:B-1----:R-:W-:Y:S01]  /*d330*/  FFMA.FTZ R49, R214, UR4, R49 ;  /* 0x00000004d6317c23 */ /* 0x002fe20008010031 */
[----:B------:R-:W-:Y:S02]  /*d340*/  FSEL R42, R42, -INF , !P4 ;  /* 0xff8000002a2a7808 */ /* 0x000fe40006000000 */
[-C--:B------:R-:W-:Y:S02]  /*d350*/  ISETP.GE.AND P4, PT, R227, R128.reuse, PT ;  /* 0x00000080e300720c */ /* 0x080fe40003f86270 */
[----:B------:R-:W-:Y:S02]  /*d360*/  FSEL R116, R49, -INF , !P6 ;  /* 0xff80000031747808 */ /* 0x000fe40007000000 */
[----:B------:R-:W1:Y:S01]  /*d370*/  MUFU.TANH R45, R45 ;  /* 0x0000002d002d7308 */ /* 0x000e620000002400 */
[----:B---3--:R-:W-:Y:S01]  /*d380*/  FFMA.FTZ R43, R220, UR4, R43 ;  /* 0x00000004dc2b7c23 */ /* 0x008fe2000801002b */
[----:B------:R-:W-:-:S04]  /*d390*/  ISETP.GE.AND P6, PT, R221, R128, PT ;  /* 0x00000080dd00720c */ /* 0x000fc80003fc6270 */
[----:B------:R-:W-:Y:S02]  /*d3a0*/  FSEL R161, R43, -INF , !P5 ;  /* 0xff8000002ba17808 */ /* 0x000fe40006800000 */
[----:B------:R3:W-:Y:S01]  /*d3b0*/  I2F R222, R227 ;  /* 0x000000e300de7306 */ /* 0x0007e20000201400 */
[----:B----4-:R-:W-:Y:S01]  /*d3c0*/  FFMA.FTZ R47, R218, UR4, R47 ;  /* 0x00000004da2f7c23 */ /* 0x010fe2000801002f */
[----:B------:R-:W-:Y:S02]  /*d3d0*/  ISETP.GE.AND P5, PT, R227, R130, PT ;  /* 0x00000082e300720c */ /* 0x000fe40003fa6270 */
[----:B------:R-:W-:-:S04]  /*d3e0*/  LOP3.LUT R221, R159, 0x38, R170, 0xfe, !PT ;  /* 0x000000389fdd7812 */ /* 0x000fc800078efeaa */
[----:B------:R-:W4:Y:S01]  /*d3f0*/  MUFU.TANH R163, R163 ;  /* 0x000000a300a37308 */ /* 0x000f220000002400 */
[----:B-1----:R-:W-:-:S05]  /*d400*/  FFMA.FTZ R45, R218, UR4, R45 ;  /* 0x00000004da2d7c23 */ /* 0x002fca000801002d */
[----:B------:R-:W-:Y:S01]  /*d410*/  FSEL R213, R45, -INF , !P3 ;  /* 0xff8000002dd57808 */ /* 0x000fe20005800000 */
[----:B------:R-:W-:Y:S01]  /*d420*/  FMUL.FTZ R45, R88, c[0x0][0x2ec] ;  /* 0x0000bb00582d7a20 */ /* 0x000fe20000410000 */
[----:B------:R-:W-:Y:S01]  /*d430*/  I2F R141, R225 ;  /* 0x000000e1008d7306 */ /* 0x000fe20000201400 */
[----:B------:R-:W-:Y:S02]  /*d440*/  ISETP.GE.AND P3, PT, R225, R130, PT ;  /* 0x00000082e100720c */ /* 0x000fe40003f66270 */
[----:B---3--:R-:W-:-:S05]  /*d450*/  LOP3.LUT R227, R159, 0x48, R170, 0xfe, !PT ;  /* 0x000000489fe37812 */ /* 0x008fca00078efeaa */
[----:B------:R-:W1:Y:S01]  /*d460*/  MUFU.TANH R44, R44 ;  /* 0x0000002c002c7308 */ /* 0x000e620000002400 */
[----:B----4-:R-:W-:-:S05]  /*d470*/  FFMA.FTZ R123, R222, UR4, R163 ;  /* 0x00000004de7b7c23 */ /* 0x010fca00080100a3 */
[----:B------:R-:W-:Y:S02]  /*d480*/  FSEL R123, R123, -INF , !P5 ;  /* 0xff8000007b7b7808 */ /* 0x000fe40006800000 */
[----:B------:R-:W3:Y:S01]  /*d490*/  I2F R226, R231 ;  /* 0x000000e700e27306 */ /* 0x000ee20000201400 */
[----:B------:R-:W-:-:S07]  /*d4a0*/  ISETP.GE.AND P5, PT, R231, R130, PT ;  /* 0x00000082e700720c */ /* 0x000fce0003fa6270 */
[----:B------:R-:W4:Y:S01]  /*d4b0*/  MUFU.TANH R46, R46 ;  /* 0x0000002e002e7308 */ /* 0x000f220000002400 */
[----:B-1----:R-:W-:-:S05]  /*d4c0*/  FFMA.FTZ R43, R141, UR4, R44 ;  /* 0x000000048d2b7c23 */ /* 0x002fca000801002c */
[----:B------:R-:W-:Y:S02]  /*d4d0*/  FSEL R163, R43, -INF , !P3 ;  /* 0xff8000002ba37808 */ /* 0x000fe40005800000 */
[----:B------:R-:W1:Y:S01]  /*d4e0*/  MUFU.TANH R27, R27 ;  /* 0x0000001b001b7308 */ /* 0x000e620000002400 */
[----:B------:R-:W-:Y:S01]  /*d4f0*/  ISETP.GE.AND P3, PT, R229, R130, PT ;  /* 0x00000082e500720c */ /* 0x000fe20003f66270 */
[----:B---3--:R-:W-:-:S06]  /*d500*/  FFMA.FTZ R22, R226, UR4, R22 ;  /* 0x00000004e2167c23 */ /* 0x008fcc0008010016 */
[----:B------:R-:W-:Y:S01]  /*d510*/  I2F R224, R229 ;  /* 0x000000e500e07306 */ /* 0x000fe20000201400 */
[----:B----4-:R-:W-:-:S07]  /*d520*/  FFMA.FTZ R44, R141, UR4, R46 ;  /* 0x000000048d2c7c23 */ /* 0x010fce000801002e */
[----:B------:R-:W3:Y:S01]  /*d530*/  MUFU.TANH R29, R29 ;  /* 0x0000001d001d7308 */ /* 0x000ee20000002400 */
[----:B-1----:R-:W-:Y:S01]  /*d540*/  FFMA.FTZ R147, R226, UR4, R27 ;  /* 0x00000004e2937c23 */ /* 0x002fe2000801001b */
[----:B------:R-:W-:-:S04]  /*d550*/  LOP3.LUT R27, R159, 0x60, R170, 0xfe, !PT ;  /* 0x000000609f1b7812 */ /* 0x000fc800078efeaa */
[----:B------:R-:W-:Y:S02]  /*d560*/  FSEL R147, R147, -INF , !P5 ;  /* 0xff80000093937808 */ /* 0x000fe40006800000 */
[----:B------:R-:W-:Y:S01]  /*d570*/  I2F R230, R235 ;  /* 0x000000eb00e67306 */ /* 0x000fe20000201400 */
[----:B------:R-:W-:-:S07]  /*d580*/  ISETP.GE.AND P5, PT, R235, R130, PT ;  /* 0x00000082eb00720c */ /* 0x000fce0003fa6270 */
[----:B------:R-:W1:Y:S01]  /*d590*/  MUFU.TANH R25, R25 ;  /* 0x0000001900197308 */ /* 0x000e620000002400 */
[----:B---3--:R-:W-:-:S05]  /*d5a0*/  FFMA.FTZ R29, R224, UR4, R29 ;  /* 0x00000004e01d7c23 */ /* 0x008fca000801001d */
[----:B------:R-:W-:Y:S02]  /*d5b0*/  FSEL R141, R29, -INF , !P3 ;  /* 0xff8000001d8d7808 */ /* 0x000fe40005800000 */
[----:B------:R-:W3:Y:S01]  /*d5c0*/  MUFU.TANH R23, R23 ;  /* 0x0000001700177308 */ /* 0x000ee20000002400 */
[----:B------:R-:W-:Y:S02]  /*d5d0*/  ISETP.GE.AND P3, PT, R233, R130, PT ;  /* 0x00000082e900720c */ /* 0x000fe40003f66270 */
[----:B------:R-:W-:-:S05]  /*d5e0*/  LOP3.LUT R29, R159, 0x68, R170, 0xfe, !PT ;  /* 0x000000689f1d7812 */ /* 0x000fca00078efeaa */
[----:B------:R-:W2:Y:S01]  /*d5f0*/  I2F R228, R233 ;  /* 0x000000e900e47306 */ /* 0x000ea20000201400 */
[----:B-1----:R-:W-:-:S07]  /*d600*/  FFMA.FTZ R46, R224, UR4, R25 ;  /* 0x00000004e02e7c23 */ /* 0x002fce0008010019 */
[----:B------:R-:W-:Y:S01]  /*d610*/  I2F R234, R239 ;  /* 0x000000ef00ea7306 */ /* 0x000fe20000201400 */
[----:B---3--:R-:W-:Y:S01]  /*d620*/  FFMA.FTZ R51, R230, UR4, R23 ;  /* 0x00000004e6337c23 */ /* 0x008fe20008010017 */
[----:B------:R-:W-:-:S04]  /*d630*/  LOP3.LUT R23, R159, 0x70, R170, 0xfe, !PT ;  /* 0x000000709f177812 */ /* 0x000fc800078efeaa */
[----:B------:R-:W-:Y:S02]  /*d640*/  FSEL R51, R51, -INF , !P5 ;  /* 0xff80000033337808 */ /* 0x000fe40006800000 */
[----:B------:R-:W1:Y:S01]  /*d650*/  MUFU.TANH R53, R53 ;  /* 0x0000003500357308 */ /* 0x000e620000002400 */
[C---:B--2---:R-:W-:Y:S01]  /*d660*/  FFMA.FTZ R133, R228.reuse, UR4, R21 ;  /* 0x00000004e4857c23 */ /* 0x044fe20008010015 */
[----:B------:R-:W-:Y:S01]  /*d670*/  ISETP.GE.AND P5, PT, R239, R130, PT ;  /* 0x00000082ef00720c */ /* 0x000fe20003fa6270 */
[----:B------:R-:W-:-:S03]  /*d680*/  FFMA.FTZ R31, R228, UR4, R31 ;  /* 0x00000004e41f7c23 */ /* 0x000fc6000801001f */
[----:B------:R-:W-:Y:S02]  /*d690*/  FSEL R133, R133, -INF , !P3 ;  /* 0xff80000085857808 */ /* 0x000fe40005800000 */
[----:B------:R-:W-:Y:S01]  /*d6a0*/  I2F R232, R237 ;  /* 0x000000ed00e87306 */ /* 0x000fe20000201400 */
[----:B------:R-:W-:-:S07]  /*d6b0*/  ISETP.GE.AND P3, PT, R237, R130, PT ;  /* 0x00000082ed00720c */ /* 0x000fce0003f66270 */
[----:B------:R-:W2:Y:S01]  /*d6c0*/  MUFU.TANH R14, R14 ;  /* 0x0000000e000e7308 */ /* 0x000ea20000002400 */
[----:B-1----:R-:W-:-:S05]  /*d6d0*/  FFMA.FTZ R52, R234, UR4, R53 ;  /* 0x00000004ea347c23 */ /* 0x002fca0008010035 */
[----:B------:R-:W-:Y:S02]  /*d6e0*/  FSEL R52, R52, -INF , !P5 ;  /* 0xff80000034347808 */ /* 0x000fe40006800000 */
[----:B------:R-:W-:Y:S01]  /*d6f0*/  MUFU.TANH R60, R102 ;  /* 0x00000066003c7308 */ /* 0x000fe20000002400 */
[----:B------:R-:W-:-:S07]  /*d700*/  ISETP.GE.AND P5, PT, R243, R130, PT ;  /* 0x00000082f300720c */ /* 0x000fce0003fa6270 */
[----:B------:R-:W-:Y:S01]  /*d710*/  I2F R167, R243 ;  /* 0x000000f300a77306 */ /* 0x000fe20000201400 */
[----:B--2---:R-:W-:-:S05]  /*d720*/  FFMA.FTZ R14, R232, UR4, R14 ;  /* 0x00000004e80e7c23 */ /* 0x004fca000801000e */
[----:B------:R-:W-:Y:S01]  /*d730*/  FSEL R50, R14, -INF , !P3 ;  /* 0xff8000000e327808 */ /* 0x000fe20005800000 */
[----:B------:R-:W-:Y:S01]  /*d740*/  FMUL.FTZ R14, R84, c[0x0][0x2ec] ;  /* 0x0000bb00540e7a20 */ /* 0x000fe20000410000 */
[----:B------:R-:W1:Y:S01]  /*d750*/  MUFU.TANH R56, R56 ;  /* 0x0000003800387308 */ /* 0x000e620000002400 */
[----:B------:R-:W-:-:S07]  /*d760*/  ISETP.GE.AND P3, PT, R241, R130, PT ;  /* 0x00000082f100720c */ /* 0x000fce0003f66270 */
[----:B------:R2:W-:Y:S08]  /*d770*/  MUFU.TANH R102, R98 ;  /* 0x0000006200667308 */ /* 0x0005f00000002400 */
[----:B------:R-:W3:Y:S01]  /*d780*/  MUFU.TANH R28, R28 ;  /* 0x0000001c001c7308 */ /* 0x000ee20000002400 */
[----:B-1----:R-:W-:Y:S01]  /*d790*/  FFMA.FTZ R56, R167, UR4, R56 ;  /* 0x00000004a7387c23 */ /* 0x002fe20008010038 */
[----:B--2---:R-:W-:-:S06]  /*d7a0*/  FSEL R98, R47, -INF , !P6 ;  /* 0xff8000002f627808 */ /* 0x004fcc0007000000 */
[----:B------:R-:W-:Y:S01]  /*d7b0*/  I2F R136, R245 ;  /* 0x000000f500887306 */ /* 0x000fe20000201400 */
[----:B------:R-:W-:-:S04]  /*d7c0*/  ISETP.GE.AND P6, PT, R225, R128, PT ;  /* 0x00000080e100720c */ /* 0x000fc80003fc6270 */
[----:B------:R-:W-:Y:S02]  /*d7d0*/  FSEL R44, R44, -INF , !P6 ;  /* 0xff8000002c2c7808 */ /* 0x000fe40007000000 */
[-C--:B------:R-:W-:Y:S01]  /*d7e0*/  ISETP.GE.AND P6, PT, R229, R128.reuse, PT ;  /* 0x00000080e500720c */ /* 0x080fe20003fc6270 */
[----:B------:R-:W1:Y:S01]  /*d7f0*/  MUFU.TANH R117, R117 ;  /* 0x0000007500757308 */ /* 0x000e620000002400 */
[----:B---3--:R-:W-:Y:S01]  /*d800*/  FFMA.FTZ R222, R222, UR4, R28 ;  /* 0x00000004dede7c23 */ /* 0x008fe2000801001c */
[----:B------:R-:W-:Y:S02]  /*d810*/  LOP3.LUT R229, R159, 0x58, R170, 0xfe, !PT ;  /* 0x000000589fe57812 */ /* 0x000fe400078efeaa */
[----:B------:R-:W-:Y:S02]  /*d820*/  FSEL R46, R46, -INF , !P6 ;  /* 0xff8000002e2e7808 */ /* 0x000fe40007000000 */
[----:B------:R-:W-:Y:S01]  /*d830*/  ISETP.GE.AND P6, PT, R233, R128, PT ;  /* 0x00000080e900720c */ /* 0x000fe20003fc6270 */
[----:B------:R-:W-:Y:S01]  /*d840*/  FMUL.FTZ R233, R6, c[0x0][0x2ec] ;  /* 0x0000bb0006e97a20 */ /* 0x000fe20000410000 */
[----:B------:R-:W2:Y:S01]  /*d850*/  MUFU.TANH R18, R18 ;  /* 0x0000001200127308 */ /* 0x000ea20000002400 */
[----:B------:R-:W-:-:S02]  /*d860*/  FSEL R43, R222, -INF , !P4 ;  /* 0xff800000de2b7808 */ /* 0x000fc40006000000 */
[-C--:B------:R-:W-:Y:S02]  /*d870*/  ISETP.GE.AND P4, PT, R231, R128.reuse, PT ;  /* 0x00000080e700720c */ /* 0x080fe40003f86270 */
[----:B------:R-:W-:Y:S02]  /*d880*/  FSEL R49, R31, -INF , !P6 ;  /* 0xff8000001f317808 */ /* 0x000fe40007000000 */
[----:B------:R-:W-:Y:S01]  /*d890*/  ISETP.GE.AND P6, PT, R237, R128, PT ;  /* 0x00000080ed00720c */ /* 0x000fe20003fc6270 */
[----:B------:R-:W-:Y:S01]  /*d8a0*/  I2F R164, R165 ;  /* 0x000000a500a47306 */ /* 0x000fe20000201400 */
[----:B-1----:R-:W-:Y:S01]  /*d8b0*/  FFMA.FTZ R136, R136, UR4, R117 ;  /* 0x0000000488887c23 */ /* 0x002fe20008010075 */
[----:B------:R-:W-:Y:S01]  /*d8c0*/  FSEL R117, R56, -INF , !P5 ;  /* 0xff80000038757808 */ /* 0x000fe20006800000 */
[----:B------:R-:W-:Y:S01]  /*d8d0*/  FMUL.FTZ R56, R72, c[0x0][0x2ec] ;  /* 0x0000bb0048387a20 */ /* 0x000fe20000410000 */
[----:B------:R-:W-:Y:S02]  /*d8e0*/  ISETP.GE.AND P5, PT, R155, R130, PT ;  /* 0x000000829b00720c */ /* 0x000fe40003fa6270 */
[----:B------:R-:W-:-:S02]  /*d8f0*/  LOP3.LUT R31, R159, 0x78, R170, 0xfe, !PT ;  /* 0x000000789f1f7812 */ /* 0x000fc400078efeaa */
[----:B------:R-:W1:Y:S01]  /*d900*/  MUFU.TANH R125, R125 ;  /* 0x0000007d007d7308 */ /* 0x000e620000002400 */
[----:B--2---:R-:W-:Y:S01]  /*d910*/  FFMA.FTZ R18, R232, UR4, R18 ;  /* 0x00000004e8127c23 */ /* 0x004fe20008010012 */
[----:B------:R-:W-:-:S04]  /*d920*/  LOP3.LUT R231, R159, 0x80, R170, 0xfe, !PT ;  /* 0x000000809fe77812 */ /* 0x000fc800078efeaa */
[----:B------:R-:W-:Y:S02]  /*d930*/  FSEL R47, R18, -INF , !P6 ;  /* 0xff800000122f7808 */ /* 0x000fe40007000000 */
[----:B------:R-:W2:Y:S01]  /*d940*/  MUFU.TANH R16, R16 ;  /* 0x0000001000107308 */ /* 0x000ea20000002400 */
[----:B------:R-:W-:-:S07]  /*d950*/  ISETP.GE.AND P6, PT, R165, R130, PT ;  /* 0x00000082a500720c */ /* 0x000fce0003fc6270 */
[----:B------:R-:W3:Y:S01]  /*d960*/  I2F R238, R249 ;  /* 0x000000f900ee7306 */ /* 0x000ee20000201400 */
[----:B-1----:R-:W-:-:S05]  /*d970*/  FFMA.FTZ R164, R164, UR4, R125 ;  /* 0x00000004a4a47c23 */ /* 0x002fca000801007d */
[----:B------:R-:W-:Y:S02]  /*d980*/  FSEL R165, R164, -INF , !P6 ;  /* 0xff800000a4a57808 */ /* 0x000fe40007000000 */
[----:B------:R-:W-:Y:S01]  /*d990*/  I2F R236, R241 ;  /* 0x000000f100ec7306 */ /* 0x000fe20000201400 */
[----:B--2---:R-:W-:Y:S01]  /*d9a0*/  FFMA.FTZ R16, R230, UR4, R16 ;  /* 0x00000004e6107c23 */ /* 0x004fe20008010010 */
[----:B------:R-:W-:-:S06]  /*d9b0*/  ISETP.GE.AND P6, PT, R249, R130, PT ;  /* 0x00000082f900720c */ /* 0x000fcc0003fc6270 */
[----:B------:R-:W1:Y:S01]  /*d9c0*/  MUFU.TANH R26, R26 ;  /* 0x0000001a001a7308 */ /* 0x000e620000002400 */
[----:B---3--:R-:W-:-:S07]  /*d9d0*/  FFMA.FTZ R111, R238, UR4, R111 ;  /* 0x00000004ee6f7c23 */ /* 0x008fce000801006f */
[----:B------:R-:W2:Y:S08]  /*d9e0*/  MUFU.TANH R233, R233 ;  /* 0x000000e900e97308 */ /* 0x000eb00000002400 */
[----:B------:R-:W-:Y:S01]  /*d9f0*/  I2F R154, R155 ;  /* 0x0000009b009a7306 */ /* 0x000fe20000201400 */
[----:B-1----:R-:W-:-:S05]  /*da00*/  FFMA.FTZ R26, R236, UR4, R26 ;  /* 0x00000004ec1a7c23 */ /* 0x002fca000801001a */
[----:B------:R-:W-:Y:S01]  /*da10*/  FSEL R125, R26, -INF , !P3 ;  /* 0xff8000001a7d7808 */ /* 0x000fe20005800000 */
[----:B------:R-:W-:Y:S01]  /*da20*/  FMUL.FTZ R26, R76, c[0x0][0x2ec] ;  /* 0x0000bb004c1a7a20 */ /* 0x000fe20000410000 */
[----:B------:R-:W1:Y:S01]  /*da30*/  MUFU.TANH R107, R107 ;  /* 0x0000006b006b7308 */ /* 0x000e620000002400 */
[----:B--2---:R-:W-:Y:S01]  /*da40*/  FFMA.FTZ R53, R234, UR4, R233 ;  /* 0x00000004ea357c23 */ /* 0x004fe200080100e9 */
[----:B------:R-:W-:-:S06]  /*da50*/  ISETP.GE.AND P3, PT, R247, R130, PT ;  /* 0x00000082f700720c */ /* 0x000fcc0003f66270 */
[----:B------:R-:W-:Y:S08]  /*da60*/  I2F R246, R248 ;  /* 0x000000f800f67306 */ /* 0x000ff00000201400 */
[----:B------:R2:W3:Y:S01]  /*da70*/  MUFU.TANH R28, R45 ;  /* 0x0000002d001c7308 */ /* 0x0004e20000002400 */
[----:B-1----:R-:W-:Y:S01]  /*da80*/  FFMA.FTZ R154, R154, UR4, R107 ;  /* 0x000000049a9a7c23 */ /* 0x002fe2000801006b */
[----:B------:R-:W-:-:S02]  /*da90*/  FSEL R107, R111, -INF , !P6 ;  /* 0xff8000006f6b7808 */ /* 0x000fc40007000000 */
[----:B------:R-:W-:-:S04]  /*daa0*/  ISETP.GE.AND P6, PT, R248, R130, PT ;  /* 0x00000082f800720c */ /* 0x000fc80003fc6270 */
[----:B------:R-:W-:Y:S01]  /*dab0*/  I2F R143, R157 ;  /* 0x0000009d008f7306 */ /* 0x000fe20000201400 */
[----:B--2---:R-:W-:-:S07]  /*dac0*/  FSEL R45, R22, -INF , !P4 ;  /* 0xff800000162d7808 */ /* 0x004fce0006000000 */
[----:B------:R-:W1:Y:S01]  /*dad0*/  MUFU.TANH R14, R14 ;  /* 0x0000000e000e7308 */ /* 0x000e620000002400 */
[----:B------:R-:W-:Y:S01]  /*dae0*/  FMUL.FTZ R22, R80, c[0x0][0x2ec] ;  /* 0x0000bb0050167a20 */ /* 0x000fe20000410000 */
[----:B------:R-:W-:Y:S01]  /*daf0*/  ISETP.GE.AND P4, PT, R235, R128, PT ;  /* 0x00000080eb00720c */ /* 0x000fe20003f86270 */
[----:B---3--:R-:W-:-:S03]  /*db00*/  FFMA.FTZ R28, R246, UR4, R28 ;  /* 0x00000004f61c7c23 */ /* 0x008fc6000801001c */
[----:B------:R-:W-:Y:S02]  /*db10*/  FSEL R48, R16, -INF , !P4 ;  /* 0xff80000010307808 */ /* 0x000fe40006000000 */
[----:B------:R-:W2:Y:S01]  /*db20*/  I2F R139, R247 ;  /* 0x000000f7008b7306 */ /* 0x000ea20000201400 */
[----:B------:R-:W-:-:S04]  /*db30*/  ISETP.GE.AND P4, PT, R239, R128, PT ;  /* 0x00000080ef00720c */ /* 0x000fc80003f86270 */
[----:B------:R-:W-:Y:S02]  /*db40*/  FSEL R53, R53, -INF , !P4 ;  /* 0xff80000035357808 */ /* 0x000fe40006000000 */
[-C--:B------:R-:W-:Y:S01]  /*db50*/  ISETP.GE.AND P4, PT, R245, R130.reuse, PT ;  /* 0x00000082f500720c */ /* 0x080fe20003f86270 */
[----:B------:R-:W-:Y:S01]  /*db60*/  I2F R75, R79 ;  /* 0x0000004f004b7306 */ /* 0x000fe20000201400 */
[----:B-1----:R-:W-:Y:S01]  /*db70*/  FFMA.FTZ R14, R143, UR4, R14 ;  /* 0x000000048f0e7c23 */ /* 0x002fe2000801000e */
[----:B------:R-:W-:Y:S02]  /*db80*/  FSEL R143, R28, -INF , !P6 ;  /* 0xff8000001c8f7808 */ /* 0x000fe40007000000 */
[----:B------:R-:W-:-:S04]  /*db90*/  ISETP.GE.AND P6, PT, R79, R130, PT ;  /* 0x000000824f00720c */ /* 0x000fc80003fc6270 */
[----:B------:R-:W1:Y:S01]  /*dba0*/  MUFU.TANH R56, R56 ;  /* 0x0000003800387308 */ /* 0x000e620000002400 */
[----:B--2---:R-:W-:Y:S01]  /*dbb0*/  FFMA.FTZ R114, R139, UR4, R114 ;  /* 0x000000048b727c23 */ /* 0x004fe20008010072 */
[----:B------:R-:W-:Y:S02]  /*dbc0*/  FSEL R139, R136, -INF , !P4 ;  /* 0xff800000888b7808 */ /* 0x000fe40006000000 */
[-C--:B------:R-:W-:Y:S02]  /*dbd0*/  ISETP.GE.AND P4, PT, R251, R130.reuse, PT ;  /* 0x00000082fb00720c */ /* 0x080fe40003f86270 */
[----:B------:R-:W-:Y:S02]  /*dbe0*/  FSEL R155, R114, -INF , !P3 ;  /* 0xff800000729b7808 */ /* 0x000fe40005800000 */
[----:B------:R-:W-:Y:S01]  /*dbf0*/  I2F R145, R251 ;  /* 0x000000fb00917306 */ /* 0x000fe20000201400 */
[----:B------:R-:W-:-:S07]  /*dc00*/  ISETP.GE.AND P3, PT, R244, R130, PT ;  /* 0x00000082f400720c */ /* 0x000fce0003f66270 */
[----:B------:R-:W2:Y:S01]  /*dc10*/  MUFU.TANH R96, R96 ;  /* 0x0000006000607308 */ /* 0x000ea20000002400 */
[----:B-1----:R-:W-:-:S05]  /*dc20*/  FFMA.FTZ R56, R75, UR4, R56 ;  /* 0x000000044b387c23 */ /* 0x002fca0008010038 */
[----:B------:R-:W-:Y:S02]  /*dc30*/  FSEL R233, R56, -INF , !P6 ;  /* 0xff80000038e97808 */ /* 0x000fe40007000000 */
[----:B------:R-:W-:Y:S01]  /*dc40*/  I2F R242, R244 ;  /* 0x000000f400f27306 */ /* 0x000fe20000201400 */
[----:B------:R-:W-:-:S07]  /*dc50*/  ISETP.GE.AND P6, PT, R101, R128, PT ;  /* 0x000000806500720c */ /* 0x000fce0003fc6270 */
[----:B------:R-:W1:Y:S01]  /*dc60*/  MUFU.TANH R200, R200 ;  /* 0x000000c800c87308 */ /* 0x000e620000002400 */
[----:B--2---:R-:W-:Y:S01]  /*dc70*/  FFMA.FTZ R96, R145, UR4, R96 ;  /* 0x0000000491607c23 */ /* 0x004fe20008010060 */
[----:B------:R-:W-:Y:S02]  /*dc80*/  FSEL R145, R154, -INF , !P5 ;  /* 0xff8000009a917808 */ /* 0x000fe40006800000 */
[-C--:B------:R-:W-:Y:S02]  /*dc90*/  ISETP.GE.AND P5, PT, R157, R130.reuse, PT ;  /* 0x000000829d00720c */ /* 0x080fe40003fa6270 */
[----:B------:R-:W-:Y:S02]  /*dca0*/  FSEL R157, R96, -INF , !P4 ;  /* 0xff800000609d7808 */ /* 0x000fe40006000000 */
[----:B------:R2:W-:Y:S01]  /*dcb0*/  I2F R7, R65 ;  /* 0x0000004100077306 */ /* 0x0005e20000201400 */
[----:B------:R-:W-:-:S07]  /*dcc0*/  ISETP.GE.AND P4, PT, R65, R130, PT ;  /* 0x000000824100720c */ /* 0x000fce0003f86270 */
[----:B------:R-:W3:Y:S01]  /*dcd0*/  MUFU.TANH R22, R22 ;  /* 0x0000001600167308 */ /* 0x000ee20000002400 */
[----:B-1----:R-:W-:-:S07]  /*dce0*/  FFMA.FTZ R200, R242, UR4, R200 ;  /* 0x00000004f2c87c23 */ /* 0x002fce00080100c8 */
[----:B------:R-:W-:Y:S01]  /*dcf0*/  I2F R62, R81 ;  /* 0x00000051003e7306 */ /* 0x000fe20000201400 */
[----:B--2---:R-:W-:Y:S02]  /*dd00*/  FSEL R65, R200, -INF , !P3 ;  /* 0xff800000c8417808 */ /* 0x004fe40005800000 */
[----:B------:R-:W-:-:S05]  /*dd10*/  ISETP.GE.AND P3, PT, R87, R130, PT ;  /* 0x000000825700720c */ /* 0x000fca0003f66270 */
[----:B------:R-:W1:Y:S01]  /*dd20*/  MUFU.TANH R111, R64 ;  /* 0x00000040006f7308 */ /* 0x000e620000002400 */
[----:B---3--:R-:W-:Y:S01]  /*dd30*/  FFMA.FTZ R22, R7, UR4, R22 ;  /* 0x0000000407167c23 */ /* 0x008fe20008010016 */
[----:B------:R-:W-:Y:S02]  /*dd40*/  FSEL R7, R14, -INF , !P5 ;  /* 0xff8000000e077808 */ /* 0x000fe40006800000 */
[-C--:B------:R-:W-:Y:S02]  /*dd50*/  ISETP.GE.AND P5, PT, R89, R130.reuse, PT ;  /* 0x000000825900720c */ /* 0x080fe40003fa6270 */
[----:B------:R-:W-:Y:S02]  /*dd60*/  FSEL R79, R22, -INF , !P4 ;  /* 0xff800000164f7808 */ /* 0x000fe40006000000 */
[----:B------:R-:W-:Y:S01]  /*dd70*/  MUFU.TANH R30, R30 ;  /* 0x0000001e001e7308 */ /* 0x000fe20000002400 */
[----:B------:R-:W-:-:S07]  /*dd80*/  ISETP.GE.AND P4, PT, R81, R130, PT ;  /* 0x000000825100720c */ /* 0x000fce0003f86270 */
[----:B------:R-:W2:Y:S01]  /*dd90*/  I2F R99, R91 ;  /* 0x0000005b00637306 */ /* 0x000ea20000201400 */
[----:B-1----:R-:W-:-:S05]  /*dda0*/  FFMA.FTZ R62, R62, UR4, R111 ;  /* 0x000000043e3e7c23 */ /* 0x002fca000801006f */
[----:B------:R-:W-:Y:S02]  /*ddb0*/  FSEL R235, R62, -INF , !P4 ;  /* 0xff8000003eeb7808 */ /* 0x000fe40006000000 */
[----:B------:R1:W-:Y:S01]  /*ddc0*/  I2F R85, R87 ;  /* 0x0000005700557306 */ /* 0x0003e20000201400 */
[----:B------:R-:W-:-:S07]  /*ddd0*/  ISETP.GE.AND P4, PT, R63, R128, PT ;  /* 0x000000803f00720c */ /* 0x000fce0003f86270 */
[----:B------:R-:W3:Y:S01]  /*dde0*/  MUFU.TANH R26, R26 ;  /* 0x0000001a001a7308 */ /* 0x000ee20000002400 */
[----:B--2---:R-:W-:Y:S02]  /*ddf0*/  FFMA.FTZ R22, R99, UR4, R30 ;  /* 0x0000000463167c23 */ /* 0x004fe4000801001e */
[----:B------:R-:W-:-:S05]  /*de00*/  FMUL.FTZ R30, R78, c[0x0][0x2ec] ;  /* 0x0000bb004e1e7a20 */ /* 0x000fca0000410000 */
[----:B------:R-:W-:Y:S01]  /*de10*/  I2F R83, R89 ;  /* 0x0000005900537306 */ /* 0x000fe20000201400 */
[----:B-1----:R-:W-:-:S07]  /*de20*/  FMUL.FTZ R87, R94, c[0x0][0x2ec] ;  /* 0x0000bb005e577a20 */ /* 0x002fce0000410000 */
[----:B------:R-:W1:Y:S01]  /*de30*/  MUFU.TANH R68, R68 ;  /* 0x0000004400447308 */ /* 0x000e620000002400 */
[----:B---3--:R-:W-:-:S05]  /*de40*/  FFMA.FTZ R26, R85, UR4, R26 ;  /* 0x00000004551a7c23 */ /* 0x008fca000801001a */
[----:B------:R-:W-:Y:S02]  /*de50*/  FSEL R75, R26, -INF , !P3 ;  /* 0xff8000001a4b7808 */ /* 0x000fe40005800000 */
[----:B------:R-:W-:Y:S01]  /*de60*/  I2F R25, R229 ;  /* 0x000000e500197306 */ /* 0x000fe20000201400 */
[----:B------:R-:W-:-:S04]  /*de70*/  ISETP.GE.AND P3, PT, R91, R128, PT ;  /* 0x000000805b00720c */ /* 0x000fc80003f66270 */
[----:B------:R-:W-:Y:S02]  /*de80*/  FSEL R22, R22, -INF , !P3 ;  /* 0xff80000016167808 */ /* 0x000fe40005800000 */
[----:B------:R-:W-:Y:S01]  /*de90*/  ISETP.GE.AND P3, PT, R219, R128, PT ;  /* 0x00000080db00720c */ /* 0x000fe20003f66270 */
[----:B------:R-:W2:Y:S01]  /*dea0*/  MUFU.TANH R56, R86 ;  /* 0x0000005600387308 */ /* 0x000ea20000002400 */
[----:B-1----:R-:W-:-:S05]  /*deb0*/  FFMA.FTZ R68, R83, UR4, R68 ;  /* 0x0000000453447c23 */ /* 0x002fca0008010044 */
[----:B------:R-:W-:Y:S02]  /*dec0*/  FSEL R167, R68, -INF , !P5 ;  /* 0xff80000044a77808 */ /* 0x000fe40006800000 */
[----:B------:R-:W-:Y:S01]  /*ded0*/  MUFU.TANH R54, R54 ;  /* 0x0000003600367308 */ /* 0x000fe20000002400 */
[----:B------:R-:W-:-:S07]  /*dee0*/  ISETP.GE.AND P5, PT, R115, R128, PT ;  /* 0x000000807300720c */ /* 0x000fce0003fa6270 */
[----:B------:R-:W-:Y:S01]  /*def0*/  MUFU.TANH R58, R58 ;  /* 0x0000003a003a7308 */ /* 0x000fe20000002400 */
[----:B--2---:R-:W-:-:S07]  /*df00*/  FFMA.FTZ R56, R25, UR4, R56 ;  /* 0x0000000419387c23 */ /* 0x004fce0008010038 */
[----:B------:R-:W-:Y:S08]  /*df10*/  MUFU.TANH R112, R112 ;  /* 0x0000007000707308 */ /* 0x000ff00000002400 */
[----:B------:R-:W1:Y:S08]  /*df20*/  I2F R103, R101 ;  /* 0x0000006500677306 */ /* 0x000e700000201400 */
[----:B------:R-:W2:Y:S08]  /*df30*/  I2F R215, R115 ;  /* 0x0000007300d77306 */ /* 0x000eb00000201400 */
[----:B------:R-:W3:Y:S01]  /*df40*/  I2F R217, R63 ;  /* 0x0000003f00d97306 */ /* 0x000ee20000201400 */
[----:B-1----:R-:W-:-:S05]  /*df50*/  FFMA.FTZ R14, R103, UR4, R54 ;  /* 0x00000004670e7c23 */ /* 0x002fca0008010036 */
[----:B------:R-:W-:Y:S02]  /*df60*/  FSEL R14, R14, -INF , !P6 ;  /* 0xff8000000e0e7808 */ /* 0x000fe40007000000 */
[----:B------:R-:W-:Y:S01]  /*df70*/  MUFU.TANH R109, R109 ;  /* 0x0000006d006d7308 */ /* 0x000fe20000002400 */
[----:B--2---:R-:W-:Y:S01]  /*df80*/  FFMA.FTZ R26, R215, UR4, R58 ;  /* 0x00000004d71a7c23 */ /* 0x004fe2000801003a */
[----:B------:R-:W-:-:S04]  /*df90*/  ISETP.GE.AND P6, PT, R120, R128, PT ;  /* 0x000000807800720c */ /* 0x000fc80003fc6270 */
[----:B------:R-:W-:Y:S02]  /*dfa0*/  FSEL R26, R26, -INF , !P5 ;  /* 0xff8000001a1a7808 */ /* 0x000fe40006800000 */
[----:B------:R-:W-:Y:S01]  /*dfb0*/  MUFU.TANH R105, R105 ;  /* 0x0000006900697308 */ /* 0x000fe20000002400 */
[----:B---3--:R-:W-:Y:S01]  /*dfc0*/  FFMA.FTZ R28, R217, UR4, R112 ;  /* 0x00000004d91c7c23 */ /* 0x008fe20008010070 */
[----:B------:R-:W-:-:S04]  /*dfd0*/  ISETP.GE.AND P5, PT, R221, R128, PT ;  /* 0x00000080dd00720c */ /* 0x000fc80003fa6270 */
[----:B------:R-:W-:Y:S02]  /*dfe0*/  FSEL R28, R28, -INF , !P4 ;  /* 0xff8000001c1c7808 */ /* 0x000fe40006000000 */
[----:B------:R-:W1:Y:S01]  /*dff0*/  I2F R100, R219 ;  /* 0x000000db00647306 */ /* 0x000e620000201400 */
[----:B------:R-:W-:-:S07]  /*e000*/  ISETP.GE.AND P4, PT, R92, R128, PT ;  /* 0x000000805c00720c */ /* 0x000fce0003f86270 */
[----:B------:R-:W2:Y:S08]  /*e010*/  I2F R110, R120 ;  /* 0x00000078006e7306 */ /* 0x000eb00000201400 */
[----:B------:R-:W3:Y:S01]  /*e020*/  I2F R223, R221 ;  /* 0x000000dd00df7306 */ /* 0x000ee20000201400 */
[----:B-1----:R-:W-:-:S05]  /*e030*/  FFMA.FTZ R100, R100, UR4, R109 ;  /* 0x0000000464647c23 */ /* 0x002fca000801006d */
[----:B------:R-:W-:Y:S02]  /*e040*/  FSEL R136, R100, -INF , !P3 ;  /* 0xff80000064887808 */ /* 0x000fe40005800000 */
[----:B------:R-:W1:Y:S01]  /*e050*/  I2F R225, R92 ;  /* 0x0000005c00e17306 */ /* 0x000e620000201400 */
        /* <DEDUP_REMOVED lines=9> */
[----:B------:R-:W-:-:S04]  /*e0f0*/  ISETP.GE.AND P5, PT, R229, R128, PT ;  /* 0x00000080e500720c */ /* 0x000fc80003fa6270 */
[----:B------:R-:W-:Y:S02]  /*e100*/  FSEL R154, R102, -INF , !P4 ;  /* 0xff800000669a7808 */ /* 0x000fe40006000000 */
[----:B------:R-:W-:Y:S01]  /*e110*/  I2F R4, R27 ;  /* 0x0000001b00047306 */ /* 0x000fe20000201400 */
[-C--:B------:R-:W-:Y:S02]  /*e120*/  ISETP.GE.AND P4, PT, R27, R128.reuse, PT ;  /* 0x000000801b00720c */ /* 0x080fe40003f86270 */
[----:B------:R-:W-:Y:S02]  /*e130*/  FSEL R216, R56, -INF , !P5 ;  /* 0xff80000038d87808 */ /* 0x000fe40006800000 */
[----:B------:R-:W-:-:S03]  /*e140*/  ISETP.GE.AND P5, PT, R31, R128, PT ;  /* 0x000000801f00720c */ /* 0x000fc60003fa6270 */
[----:B------:R-:W1:Y:S08]  /*e150*/  MUFU.TANH R87, R87 ;  /* 0x0000005700577308 */ /* 0x000e700000002400 */
[----:B------:R-:W2:Y:S08]  /*e160*/  MUFU.TANH R81, R90 ;  /* 0x0000005a00517308 */ /* 0x000eb00000002400 */
[----:B------:R-:W3:Y:S01]  /*e170*/  MUFU.TANH R63, R82 ;  /* 0x00000052003f7308 */ /* 0x000ee20000002400 */
[----:B-1----:R-:W-:-:S05]  /*e180*/  FFMA.FTZ R87, R124, UR4, R87 ;  /* 0x000000047c577c23 */ /* 0x002fca0008010057 */
[----:B------:R-:W-:Y:S02]  /*e190*/  FSEL R220, R87, -INF , !P3 ;  /* 0xff80000057dc7808 */ /* 0x000fe40005800000 */
[----:B------:R-:W-:Y:S01]  /*e1a0*/  I2F R21, R29 ;  /* 0x0000001d00157306 */ /* 0x000fe20000201400 */
        /* <DEDUP_REMOVED lines=8> */
[----:B------:R-:W-:Y:S01]  /*e230*/  BAR.SYNC.DEFER_BLOCKING 0x0 ;  /* 0x0000000000007b1d */ /* 0x000fe20000010000 */
[----:B------:R-:W-:-:S06]  /*e240*/  ISETP.GE.AND P4, PT, R231, R128, PT ;  /* 0x00000080e700720c */ /* 0x000fcc0003f86270 */
[----:B------:R-:W-:Y:S08]  /*e250*/  I2F R18, R231 ;  /* 0x000000e700127306 */ /* 0x000ff00000201400 */
[----:B------:R-:W1:Y:S08]  /*e260*/  MUFU.TANH R30, R30 ;  /* 0x0000001e001e7308 */ /* 0x000e700000002400 */
[----:B------:R-:W2:Y:S08]  /*e270*/  MUFU.TANH R83, R74 ;  /* 0x0000004a00537308 */ /* 0x000eb00000002400 */
[----:B------:R-:W3:Y:S01]  /*e280*/  MUFU.TANH R85, R70 ;  /* 0x0000004600557308 */ /* 0x000ee20000002400 */
[----:B-1----:R-:W-:-:S05]  /*e290*/  FFMA.FTZ R21, R21, UR4, R30 ;  /* 0x0000000415157c23 */ /* 0x002fca000801001e */
[----:B------:R-:W-:Y:S02]  /*e2a0*/  FSEL R212, R21, -INF , !P3 ;  /* 0xff80000015d47808 */ /* 0x000fe40005800000 */
[----:B------:R-:W1:Y:S01]  /*e2b0*/  MUFU.TANH R25, R66 ;  /* 0x0000004200197308 */ /* 0x000e620000002400 */
        /* <DEDUP_REMOVED lines=60> */
[----:B--2---:R-:W-:-:S04]  /*e680*/  IMAD.IADD R18, R18, 0x1, -R23 ;  /* 0x0000000112127824 */ /* 0x004fc800078e0a17 */
[----:B------:R-:W-:Y:S01]  /*e690*/  IMAD.WIDE.U32 R30, R18, c[0x0][0x180], R30 ;  /* 0x00006000121e7a25 */ /* 0x000fe200078e001e */
[----:B------:R-:W-:-:S05]  /*e6a0*/  SHF.R.S32.HI R16, RZ, 0x1f, R18 ;  /* 0x0000001fff107819 */ /* 0x000fca0000011412 */
[----:B------:R-:W-:-:S04]  /*e6b0*/  IMAD R21, R16, c[0x0][0x180], RZ ;  /* 0x0000600010157a24 */ /* 0x000fc800078e02ff */
[----:B------:R-:W-:-:S05]  /*e6c0*/  IMAD R21, R18, c[0x0][0x184], R21 ;  /* 0x0000610012157a24 */ /* 0x000fca00078e0215 */
[----:B------:R-:W-:Y:S01]  /*e6d0*/  IADD3 R18, R31, R21, RZ ;  /* 0x000000151f127210 */ /* 0x000fe20007ffe0ff */
[----:B------:R-:W-:Y:S01]  /*e6e0*/  IMAD.MOV.U32 R21, RZ, RZ, R30 ;  /* 0x000000ffff157224 */ /* 0x000fe200078e001e */
[----:B------:R-:W-:Y:S05]  /*e6f0*/  BRA `(.L_x_1723) ;  /* 0x0000002000007947 */ /* 0x000fea0003800000 */
.L_x_1722:
[----:B------:R-:W-:-:S04]  /*e700*/  LEA R21, -R4, RZ, 0x8 ;  /* 0x000000ff04157211 */ /* 0x000fc800078e41ff */
[----:B------:R-:W-:Y:S02]  /*e710*/  SHF.R.S32.HI R18, RZ, 0x1f, R21 ;  /* 0x0000001fff127819 */ /* 0x000fe40000011415 */
.L_x_1723:
[C-C-:B------:R-:W-:Y:S01]  /*e720*/  @!P0 IADD3 R23, P3, P2, R21.reuse, UR9, R174.reuse ;  /* 0x0000000915178c10 */ /* 0x140fe2000fa7e0ae */
[----:B------:R-:W-:Y:S01]  /*e730*/  @!P0 IMAD.MOV.U32 R30, RZ, RZ, R174 ;  /* 0x000000ffff1e8224 */ /* 0x000fe200078e00ae */
[----:B------:R1:W-:Y:S01]  /*e740*/  @P0 STS [R177+0x1004], RZ ;  /* 0x001004ffb1000388 */ /* 0x0003e20000000800 */
[--C-:B------:R-:W-:Y:S01]  /*e750*/  @!P0 IMAD.MOV.U32 R31, RZ, RZ, R173.reuse ;  /* 0x000000ffff1f8224 */ /* 0x100fe200078e00ad */
[----:B------:R-:W-:Y:S01]  /*e760*/  @!P0 IADD3.X R16, R18, UR8, R173, P3, P2 ;  /* 0x0000000812108c10 */ /* 0x000fe20009fe44ad */
[----:B------:R-:W-:Y:S01]  /*e770*/  @!P0 IMAD.MOV.U32 R6, RZ, RZ, c[0x0][0x19c] ;  /* 0x00006700ff068624 */ /* 0x000fe200078e00ff */
[----:B------:R-:W-:Y:S01]  /*e780*/  @!P0 LEA R62, P3, R21, R202, 0x1 ;  /* 0x000000ca153e8211 */ /* 0x000fe200078608ff */
[----:B------:R-:W-:Y:S01]  /*e790*/  @!P0 IMAD.WIDE.U32 R30, R4, 0x60, R30 ;  /* 0x00000060041e8825 */ /* 0x000fe200078e001e */
[----:B------:R-:W-:Y:S01]  /*e7a0*/  @!P0 LEA R82, P2, R23, c[0x0][0x168], 0x1 ;  /* 0x00005a0017528a11 */ /* 0x000fe200078408ff */
[----:B------:R1:W-:Y:S01]  /*e7b0*/  @P0 STS.64 [R177+0x1008], RZ ;  /* 0x001008ffb1000388 */ /* 0x0003e20000000a00 */
[----:B------:R-:W-:Y:S01]  /*e7c0*/  @!P0 LEA.HI.X R63, R21, R203, R18, 0x1, P3 ;  /* 0x000000cb153f8211 */ /* 0x000fe200018f0c12 */
[----:B------:R-:W-:Y:S01]  /*e7d0*/  @!P0 IMAD R25, R6, 0x60, RZ ;  /* 0x0000006006198824 */ /* 0x000fe200078e02ff */
[----:B------:R-:W-:Y:S01]  /*e7e0*/  @!P0 LEA.HI.X R83, R23, c[0x0][0x16c], R16, 0x1, P2 ;  /* 0x00005b0017538a11 */ /* 0x000fe200010f0c10 */
[----:B------:R1:W-:Y:S01]  /*e7f0*/  @P0 STS [R177+0x1000], RZ ;  /* 0x001000ffb1000388 */ /* 0x0003e20000000800 */
[C---:B------:R-:W-:Y:S01]  /*e800*/  @!P0 IADD3 R54, P2, R21.reuse, R30, RZ ;  /* 0x0000001e15368210 */ /* 0x040fe20007f5e0ff */
[----:B------:R-:W-:Y:S01]  /*e810*/  @!P0 IMAD.MOV.U32 R23, RZ, RZ, c[0x0][0x19c] ;  /* 0x00006700ff178624 */ /* 0x000fe200078e00ff */
[-C--:B------:R-:W-:Y:S01]  /*e820*/  @!P0 LEA R30, P3, R4, R174.reuse, 0x6 ;  /* 0x000000ae041e8211 */ /* 0x080fe200078630ff */
[----:B------:R-:W-:Y:S01]  /*e830*/  @!PT LDS RZ, [RZ] ;  /* 0x00000000fffff984 */ /* 0x000fe20000000800 */
[----:B------:R-:W-:Y:S01]  /*e840*/  @!PT LDS RZ, [RZ] ;  /* 0x00000000fffff984 */ /* 0x000fe20000000800 */
[----:B------:R-:W-:Y:S01]  /*e850*/  @!PT LDS RZ, [RZ] ;  /* 0x00000000fffff984 */ /* 0x000fe20000000800 */
[----:B------:R2:W-:Y:S01]  /*e860*/  @!P0 LDGSTS.E.BYPASS.LTC128B.128 [R177+0x1000], [R62.64] ;  /* 0x010000003eb18fae */ /* 0x0005e2000b901d4a */
[----:B------:R-:W-:Y:S01]  /*e870*/  @!P0 IADD3.X R25, R18, R25, R31, P2, !PT ;  /* 0x0000001912198210 */ /* 0x000fe200017fe41f */
[----:B------:R-:W-:Y:S01]  /*e880*/  @!P0 IMAD.MOV.U32 R27, RZ, RZ, c[0x0][0x19c] ;  /* 0x00006700ff1b8624 */ /* 0x000fe200078e00ff */
[CC--:B------:R-:W-:Y:S01]  /*e890*/  @!P0 LEA.HI.X R23, R4.reuse, R173.reuse, R23, 0x6, P3 ;  /* 0x000000ad04178211 */ /* 0x0c0fe200018f3417 */
[----:B------:R-:W-:Y:S01]  /*e8a0*/  @!P0 IMAD.MOV.U32 R80, RZ, RZ, R174 ;  /* 0x000000ffff508224 */ /* 0x000fe200078e00ae */
[----:B------:R-:W-:Y:S01]  /*e8b0*/  @!P0 LEA R56, P2, R4, R174, 0x7 ;  /* 0x000000ae04388211 */ /* 0x000fe200078438ff */
[----:B------:R-:W-:Y:S01]  /*e8c0*/  @!P0 IMAD.MOV.U32 R81, RZ, RZ, R173 ;  /* 0x000000ffff518224 */ /* 0x000fe200078e00ad */
[C---:B------:R-:W-:Y:S01]  /*e8d0*/  @!P0 IADD3 R30, P3, R21.reuse, R30, RZ ;  /* 0x0000001e151e8210 */ /* 0x040fe20007f7e0ff */
[----:B------:R-:W-:Y:S01]  /*e8e0*/  @!P0 IMAD R6, R6, 0xc0, RZ ;  /* 0x000000c006068824 */ /* 0x000fe200078e02ff */
[C---:B------:R-:W-:Y:S01]  /*e8f0*/  @!P0 LEA.HI.X R27, R4.reuse, R173, R27, 0x7, P2 ;  /* 0x000000ad041b8211 */ /* 0x040fe200010f3c1b */
[----:B------:R-:W-:Y:S01]  /*e900*/  @!P0 IMAD.MOV.U32 R16, RZ, RZ, c[0x0][0x19c] ;  /* 0x00006700ff108624 */ /* 0x000fe200078e00ff */
[C---:B------:R-:W-:Y:S01]  /*e910*/  @!P0 IADD3 R56, P4, R21.reuse, R56, RZ ;  /* 0x0000003815388210 */ /* 0x040fe20007f9e0ff */
[----:B------:R-:W-:Y:S01]  /*e920*/  @!P0 IMAD.WIDE.U32 R80, R4, 0xa0, R80 ;  /* 0x000000a004508825 */ /* 0x000fe200078e0050 */
[----:B------:R1:W-:Y:S01]  /*e930*/  @P0 STS.128 [R177+0x1800], RZ ;  /* 0x001800ffb1000388 */ /* 0x0003e20000000c00 */
[----:B------:R-:W-:Y:S02]  /*e940*/  BSSY B0, `(.L_x_1724) ;  /* 0x0000041000007945 */ /* 0x000fe40003800000 */
[----:B------:R-:W-:Y:S01]  /*e950*/  @!P0 IMAD.X R23, R18, 0x1, R23, P3 ;  /* 0x0000000112178824 */ /* 0x000fe200018e0617 */
[----:B------:R-:W-:Y:S01]  /*e960*/  @!P0 IADD3 R29, P3, R21, R80, RZ ;  /* 0x00000050151d8210 */ /* 0x000fe20007f7e0ff */
[----:B------:R-:W-:Y:S01]  /*e970*/  @!P0 IMAD R16, R16, 0xa0, RZ ;  /* 0x000000a010108824 */ /* 0x000fe200078e02ff */
[----:B------:R-:W-:Y:S01]  /*e980*/  @!PT LDS RZ, [RZ] ;  /* 0x00000000fffff984 */ /* 0x000fe20000000800 */
[----:B------:R-:W-:Y:S01]  /*e990*/  @!PT LDS RZ, [RZ] ;  /* 0x00000000fffff984 */ /* 0x000fe20000000800 */
[----:B------:R-:W-:Y:S01]  /*e9a0*/  @!PT LDS RZ, [RZ] ;  /* 0x00000000fffff984 */ /* 0x000fe20000000800 */
[----:B------:R1:W-:Y:S01]  /*e9b0*/  @!P0 LDGSTS.E.BYPASS.LTC128B.128 [R177+0x1800], [R82.64] ;  /* 0x0180000052b18fae */ /* 0x0003e2000b901d4a */
[----:B------:R-:W-:Y:S01]  /*e9c0*/  @!P0 IMAD.X R27, R18, 0x1, R27, P4 ;  /* 0x00000001121b8824 */ /* 0x000fe200020e061b */
[----:B------:R-:W-:-:S02]  /*e9d0*/  @!P0 LEA R84, P4, R56, c[0x0][0x168], 0x1 ;  /* 0x00005a0038548a11 */ /* 0x000fc400078808ff */
[----:B------:R-:W-:Y:S01]  /*e9e0*/  @!P0 IADD3.X R16, R18, R16, R81, P3, !PT ;  /* 0x0000001012108210 */ /* 0x000fe20001ffe451 */
[----:B------:R1:W-:Y:S01]  /*e9f0*/  @P0 STS.128 [R177+0x2000], RZ ;  /* 0x002000ffb1000388 */ /* 0x0003e20000000c00 */
[C---:B------:R-:W-:Y:S01]  /*ea00*/  @!P0 LEA R80, P3, R29.reuse, c[0x0][0x168], 0x1 ;  /* 0x00005a001d508a11 */ /* 0x040fe200078608ff */
[----:B--2---:R-:W-:Y:S01]  /*ea10*/  @!P0 IMAD.MOV.U32 R62, RZ, RZ, R174 ;  /* 0x000000ffff3e8224 */ /* 0x004fe200078e00ae */
[----:B------:R-:W-:Y:S01]  /*ea20*/  @!P0 LEA.HI.X R85, R56, c[0x0][0x16c], R27, 0x1, P4 ;  /* 0x00005b0038558a11 */ /* 0x000fe200020f0c1b */
[----:B------:R-:W-:Y:S01]  /*ea30*/  @!P0 IMAD.MOV.U32 R63, RZ, RZ, R173 ;  /* 0x000000ffff3f8224 */ /* 0x000fe200078e00ad */
[----:B------:R-:W-:-:S03]  /*ea40*/  @!P0 LEA.HI.X R81, R29, c[0x0][0x16c], R16, 0x1, P3 ;  /* 0x00005b001d518a11 */ /* 0x000fc600018f0c10 */
[----:B------:R-:W-:-:S05]  /*ea50*/  @!P0 IMAD.WIDE.U32 R62, R4, 0xc0, R62 ;  /* 0x000000c0043e8825 */ /* 0x000fca00078e003e */
[----:B------:R-:W-:Y:S02]  /*ea60*/  @!P0 IADD3 R31, P2, R21, R62, RZ ;  /* 0x0000003e151f8210 */ /* 0x000fe40007f5e0ff */
[----:B------:R-:W-:Y:S02]  /*ea70*/  @!P0 LEA R62, P5, R30, c[0x0][0x168], 0x1 ;  /* 0x00005a001e3e8a11 */ /* 0x000fe400078a08ff */
        /* <DEDUP_REMOVED lines=45> */
.L_x_1725:
[----:B------:R-:W-:Y:S05]  /*ed50*/  BSYNC B0 ;  /* 0x0000000000007941 */ /* 0x000fea0003800000 */
.L_x_1724:
[----:B------:R-:W0:Y:S01]  /*ed60*/  LDGDEPBAR ;  /* 0x00000000000079af */ /* 0x000e220000000000 */
[----:B------:R-:W-:-:S04]  /*ed70*/  LEA R202, P0, R21, R202, 0x1 ;  /* 0x000000ca15ca7211 */ /* 0x000fc800078008ff */
[----:B------:R-:W-:Y:S02]  /*ed80*/  LEA.HI.X R203, R21, R203, R18, 0x1, P0 ;  /* 0x000000cb15cb7211 */ /* 0x000fe400000f0c12 */
.L_x_1721:
[----:B------:R-:W2:Y:S04]  /*ed90*/  LDL.LU R16, [R1+0x4] ;  /* 0x0000040001107983 */ /* 0x000ea80000300800 */
[----:B------:R-:W3:Y:S01]  /*eda0*/  LDL.LU R6, [R1] ;  /* 0x0000000001067983 */ /* 0x000ee20000300800 */
[----:B------:R-:W-:-:S04]  /*edb0*/  FMNMX.FTZ R4, R131, R73, !PT ;  /* 0x0000004983047209 */ /* 0x000fc80007810000 */
[----:B--2---:R-:W-:-:S04]  /*edc0*/  FMNMX.FTZ R4, R16, R4, !PT ;  /* 0x0000000410047209 */ /* 0x004fc80007810000 */
[----:B------:R-:W-:-:S04]  /*edd0*/  FMNMX.FTZ R4, R125, R4, !PT ;  /* 0x000000047d047209 */ /* 0x000fc80007810000 */
[----:B---3--:R-:W-:-:S04]  /*ede0*/  FMNMX.FTZ R4, R6, R4, !PT ;  /* 0x0000000406047209 */ /* 0x008fc80007810000 */
        /* <DEDUP_REMOVED lines=71> */
[--C-:B-1----:R-:W-:Y:S01]  /*f260*/  FFMA.FTZ R81, R7, c[0x0][0x23c], -R92.reuse ;  /* 0x00008f0007517a23 */ /* 0x102fe2000001085c */
        /* <DEDUP_REMOVED lines=95> */
[----:B------:R-:W-:Y:S02]  /*f860*/  FFMA.FTZ R50, R50, c[0x0][0x23c], -R92 ;  /* 0x00008f0032327a23 */ /* 0x000fe4000001085c */
        /* <DEDUP_REMOVED lines=65> */
[--C-:B------:R-:W-:Y:S01]  /*fc80*/  FFMA.FTZ R113, R10, c[0x0][0x23c], -R55.reuse ;  /* 0x00008f000a717a23 */ /* 0x100fe20000010837 */
[----:B------:R-:W-:Y:S01]  /*fc90*/  FSEL R10, R94, RZ, P2 ;  /* 0x000000ff5e0a7208 */ /* 0x000fe20001000000 */
[--C-:B------:R-:W-:Y:S01]  /*fca0*/  FFMA.FTZ R107, R8, c[0x0][0x23c], -R55.reuse ;  /* 0x00008f00086b7a23 */ /* 0x100fe20000010837 */
[----:B------:R-:W-:Y:S01]  /*fcb0*/  FSEL R8, R93, RZ, P0 ;  /* 0x000000ff5d087208 */ /* 0x000fe20000000000 */
[----:B------:R-:W-:Y:S01]  /*fcc0*/  FFMA.FTZ R122, R12, c[0x0][0x23c], -R55 ;  /* 0x00008f000c7a7a23 */ /* 0x000fe20000010837 */
[----:B------:R-:W-:Y:S01]  /*fcd0*/  F2FP.BF16.PACK_AB R12, R115, R124 ;  /* 0x0000007c730c723e */ /* 0x000fe200000010ff */
[----:B------:R-:W-:Y:S01]  /*fce0*/  FADD.FTZ R10, R131, -R10 ;  /* 0x8000000a830a7221 */ /* 0x000fe20000010000 */
[----:B------:R-:W-:Y:S01]  /*fcf0*/  MUFU.EX2 R113, R113 ;  /* 0x0000007100717308 */ /* 0x000fe20000000800 */
[----:B------:R-:W-:Y:S02]  /*fd00*/  FADD.FTZ R8, R129, -R8 ;  /* 0x8000000881087221 */ /* 0x000fe40000010000 */
[----:B------:R-:W-:-:S02]  /*fd10*/  FMUL.FTZ R121, R10, c[0x0][0x23c] ;  /* 0x00008f000a797a20 */ /* 0x000fc40000410000 */
[----:B------:R-:W-:Y:S02]  /*fd20*/  FMUL.FTZ R119, R8, c[0x0][0x23c] ;  /* 0x00008f0008777a20 */ /* 0x000fe40000410000 */
[----:B------:R-:W2:Y:S01]  /*fd30*/  LDSM.16.MT88.4 R8, [R204+0x5000] ;  /* 0x00500000cc08783b */ /* 0x000ea20000004200 */
[--C-:B------:R-:W-:Y:S01]  /*fd40*/  FFMA.FTZ R114, R22, c[0x0][0x23c], -R55.reuse ;  /* 0x00008f0016727a23 */ /* 0x100fe20000010837 */
[----:B------:R-:W3:Y:S01]  /*fd50*/  MUFU.EX2 R122, R122 ;  /* 0x0000007a007a7308 */ /* 0x000ee20000000800 */
[--C-:B------:R-:W-:Y:S02]  /*fd60*/  FFMA.FTZ R112, R20, c[0x0][0x23c], -R55.reuse ;  /* 0x00008f0014707a23 */ /* 0x100fe40000010837 */
[----:B------:R-:W4:Y:S01]  /*fd70*/  LDSM.16.MT88.4 R20, [R201+0x5400] ;  /* 0x00540000c914783b */ /* 0x000f220000004200 */
[--C-:B------:R-:W-:Y:S02]  /*fd80*/  FFMA.FTZ R117, R26, c[0x0][0x23c], -R55.reuse ;  /* 0x00008f001a757a23 */ /* 0x100fe40000010837 */
[----:B------:R-:W-:-:S02]  /*fd90*/  FFMA.FTZ R128, R24, c[0x0][0x23c], -R55 ;  /* 0x00008f0018807a23 */ /* 0x000fc40000010837 */
[----:B------:R-:W-:Y:S01]  /*fda0*/  MUFU.EX2 R114, R114 ;  /* 0x0000007200727308 */ /* 0x000fe20000000800 */
[--C-:B------:R-:W-:Y:S01]  /*fdb0*/  FFMA.FTZ R109, R14, c[0x0][0x23c], -R55.reuse ;  /* 0x00008f000e6d7a23 */ /* 0x100fe20000010837 */
[----:B------:R-:W5:Y:S01]  /*fdc0*/  LDSM.16.MT88.4 R24, [R204+0x5400] ;  /* 0x00540000cc18783b */ /* 0x000f620000004200 */
[----:B------:R-:W-:Y:S01]  /*fdd0*/  F2FP.BF16.PACK_AB R14, R111, R120 ;  /* 0x000000786f0e723e */ /* 0x000fe200000010ff */
[--C-:B------:R-:W-:Y:S01]  /*fde0*/  FFMA.FTZ R130, R28, c[0x0][0x23c], -R55.reuse ;  /* 0x00008f001c827a23 */ /* 0x100fe20000010837 */
[----:B------:R-:W-:Y:S01]  /*fdf0*/  F2FP.BF16.PACK_AB R28, R105, R110 ;  /* 0x0000006e691c723e */ /* 0x000fe200000010ff */
[--C-:B------:R-:W-:Y:S02]  /*fe00*/  FFMA.FTZ R125, R240, c[0x0][0x23c], -R55.reuse ;  /* 0x00008f00f07d7a23 */ /* 0x100fe40000010837 */
[----:B------:R-:W1:Y:S01]  /*fe10*/  MUFU.EX2 R107, R107 ;  /* 0x0000006b006b7308 */ /* 0x000e620000000800 */
        /* <DEDUP_REMOVED lines=8> */
[----:B------:R-:W-:Y:S01]  /*fea0*/  FFMA.FTZ R142, R135, c[0x0][0x23c], -R92 ;  /* 0x00008f00878e7a23 */ /* 0x000fe2000001085c */
[----:B------:R-:W2:Y:S01]  /*feb0*/  MUFU.EX2 R119, R119 ;  /* 0x0000007700777308 */ /* 0x000ea20000000800 */
[----:B-1----:R-:W-:Y:S01]  /*fec0*/  F2FP.BF16.PACK_AB R15, R107, R114 ;  /* 0x000000726b0f723e */ /* 0x002fe200000010ff */
        /* <DEDUP_REMOVED lines=8> */
[-C--:B--2---:R-:W-:Y:S01]  /*ff50*/  FMUL.FTZ R18, R194, R119.reuse ;  /* 0x00000077c2127220 */ /* 0x084fe20000410000 */
[----:B------:R-:W1:Y:S01]  /*ff60*/  MUFU.EX2 R112, R112 ;  /* 0x0000007000707308 */ /* 0x000e620000000800 */
[-C--:B------:R-:W-:Y:S02]  /*ff70*/  FMUL.FTZ R19, R195, R119.reuse ;  /* 0x00000077c3137220 */ /* 0x080fe40000410000 */
[-C--:B------:R-:W-:Y:S02]  /*ff80*/  FMUL.FTZ R190, R190, R119.reuse ;  /* 0x00000077bebe7220 */ /* 0x080fe40000410000 */
[----:B------:R-:W-:Y:S02]  /*ff90*/  FMUL.FTZ R191, R191, R119 ;  /* 0x00000077bfbf7220 */ /* 0x000fe40000410000 */
[-C--:B------:R-:W-:Y:S01]  /*ffa0*/  FMUL.FTZ R184, R184, R121.reuse ;  /* 0x00000079b8b87220 */ /* 0x080fe20000410000 */
[----:B------:R-:W-:Y:S01]  /*ffb0*/  HMMA.16816.F32.BF16 R16, R12, R4, R16 ;  /* 0x000000040c10723c */ /* 0x000fe20000041810 */
[----:B------:R-:W-:Y:S01]  /*ffc0*/  FMUL.FTZ R185, R185, R121 ;  /* 0x00000079b9b97220 */ /* 0x000fe20000410000 */
[----:B------:R-:W-:Y:S01]  /*ffd0*/  MUFU.EX2 R117, R117 ;  /* 0x0000007500757308 */ /* 0x000fe20000000800 */
[----:B------:R-:W-:-:S02]  /*ffe0*/  FMUL.FTZ R186, R186, R119 ;  /* 0x00000077baba7220 */ /* 0x000fc40000410000 */
[----:B------:R-:W-:Y:S02]  /*fff0*/  FMUL.FTZ R187, R187, R119 ;  /* 0x00000077bbbb7220 */ /* 0x000fe40000410000 */
[-C--:B------:R-:W-:Y:S01]  /*10000*/  FMUL.FTZ R180, R180, R121.reuse ;  /* 0x00000079b4b47220 */ /* 0x080fe20000410000 */
[C---:B------:R-:W-:Y:S01]  /*10010*/  HMMA.16816.F32.BF16 R4, R12.reuse, R6, R188 ;  /* 0x000000060c04723c */ /* 0x040fe200000418bc */
[----:B------:R-:W-:Y:S01]  /*10020*/  FMUL.FTZ R181, R181, R121 ;  /* 0x00000079b5b57220 */ /* 0x000fe20000410000 */
[----:B------:R-:W2:Y:S01]  /*10030*/  MUFU.EX2 R128, R128 ;  /* 0x0000008000807308 */ /* 0x000ea20000000800 */
[----:B------:R-:W-:Y:S01]  /*10040*/  FMUL.FTZ R182, R182, R119 ;  /* 0x00000077b6b67220 */ /* 0x000fe20000410000 */
[----:B-1----:R-:W-:Y:S01]  /*10050*/  F2FP.BF16.PACK_AB R29, R112, R109 ;  /* 0x0000006d701d723e */ /* 0x002fe200000010ff */
[----:B------:R-:W-:Y:S01]  /*10060*/  FMUL.FTZ R183, R183, R119 ;  /* 0x00000077b7b77220 */ /* 0x000fe20000410000 */
[----:B------:R-:W-:Y:S01]  /*10070*/  LDSM.16.MT88.4 R188, [R201+0x8c00] ;  /* 0x008c0000c9bc783b */ /* 0x000fe20000004200 */
        /* <DEDUP_REMOVED lines=8> */
[----:B------:R-:W1:Y:S01]  /*10100*/  LDSM.16.MT88.4 R8, [R201+0x5800] ;  /* 0x00580000c908783b */ /* 0x000e620000004200 */
[----:B--2---:R-:W-:Y:S01]  /*10110*/  F2FP.BF16.PACK_AB R31, R128, R117 ;  /* 0x00000075801f723e */ /* 0x004fe200000010ff */
[----:B------:R-:W2:Y:S01]  /*10120*/  MUFU.EX2 R125, R125 ;  /* 0x0000007d007d7308 */ /* 0x000ea20000000800 */
[----:B------:R-:W-:Y:S02]  /*10130*/  FFMA.FTZ R168, R153, c[0x0][0x23c], -R92 ;  /* 0x00008f0099a87a23 */ /* 0x000fe4000001085c */
        /* <DEDUP_REMOVED lines=8> */
[C---:B------:R-:W-:Y:S01]  /*101c0*/  HMMA.16816.F32.BF16 R4, R28.reuse, R22, R4 ;  /* 0x000000161c04723c */ /* 0x040fe20000041804 */
[----:B------:R-:W3:Y:S01]  /*101d0*/  LDSM.16.MT88.4 R20, [R204+0x5800] ;  /* 0x00580000cc14783b */ /* 0x000ee20000004200 */
[----:B------:R-:W4:Y:S01]  /*101e0*/  MUFU.EX2 R127, R127 ;  /* 0x0000007f007f7308 */ /* 0x000f220000000800 */
[--C-:B------:R-:W-:Y:S02]  /*101f0*/  FFMA.FTZ R159, R200, c[0x0][0x23c], -R55.reuse ;  /* 0x00008f00c89f7a23 */ /* 0x100fe40000010837 */
[--C-:B------:R-:W-:Y:S02]  /*10200*/  FFMA.FTZ R158, R158, c[0x0][0x23c], -R55.reuse ;  /* 0x00008f009e9e7a23 */ /* 0x100fe40000010837 */
[----:B------:R-:W-:Y:S01]  /*10210*/  FFMA.FTZ R180, R137, c[0x0][0x23c], -R92 ;  /* 0x00008f0089b47a23 */ /* 0x000fe2000001085c */
[----:B-----5:R-:W-:Y:S01]  /*10220*/  HMMA.16816.F32.BF16 R184, R28, R24, R184 ;  /* 0x000000181cb8723c */ /* 0x020fe200000418b8 */
[--C-:B------:R-:W-:Y:S01]  /*10230*/  FFMA.FTZ R137, R164, c[0x0][0x23c], -R55.reuse ;  /* 0x00008f00a4897a23 */ /* 0x100fe20000010837 */
[----:B------:R-:W-:Y:S01]  /*10240*/  MUFU.EX2 R146, R146 ;  /* 0x0000009200927308 */ /* 0x000fe20000000800 */
[----:B------:R-:W-:-:S02]  /*10250*/  FFMA.FTZ R152, R152, c[0x0][0x23c], -R55 ;  /* 0x00008f0098987a23 */ /* 0x000fc40000010837 */
[--C-:B------:R-:W-:Y:S02]  /*10260*/  FFMA.FTZ R140, R140, c[0x0][0x23c], -R55.reuse ;  /* 0x00008f008c8c7a23 */ /* 0x100fe40000010837 */
[--C-:B------:R-:W-:Y:S01]  /*10270*/  FFMA.FTZ R161, R134, c[0x0][0x23c], -R55.reuse ;  /* 0x00008f0086a17a23 */ /* 0x100fe20000010837 */
[----:B------:R-:W-:Y:S01]  /*10280*/  HMMA.16816.F32.BF16 R24, R28, R26, R12 ;  /* 0x0000001a1c18723c */ /* 0x000fe2000004180c */
[----:B------:R-:W5:Y:S01]  /*10290*/  LDSM.16.MT88.4 R12, [R201+0x5c00] ;  /* 0x005c0000c90c783b */ /* 0x000f620000004200 */
[----:B------:R-:W1:Y:S01]  /*102a0*/  MUFU.EX2 R129, R129 ;  /* 0x0000008100817308 */ /* 0x000e620000000800 */
[--C-:B------:R-:W-:Y:S02]  /*102b0*/  FFMA.FTZ R163, R126, c[0x0][0x23c], -R55.reuse ;  /* 0x00008f007ea37a23 */ /* 0x100fe40000010837 */
[--C-:B------:R-:W-:Y:S02]  /*102c0*/  FFMA.FTZ R134, R138, c[0x0][0x23c], -R55.reuse ;  /* 0x00008f008a867a23 */ /* 0x100fe40000010837 */
[----:B------:R-:W-:Y:S01]  /*102d0*/  F2FP.BF16.PACK_AB R28, R100, R101 ;  /* 0x00000065641c723e */ /* 0x000fe200000010ff */
[--C-:B------:R-:W-:Y:S01]  /*102e0*/  FFMA.FTZ R126, R132, c[0x0][0x23c], -R55.reuse ;  /* 0x00008f00847e7a23 */ /* 0x100fe20000010837 */
[----:B--2---:R-:W-:Y:S01]  /*102f0*/  F2FP.BF16.PACK_AB R29, R125, R130 ;  /* 0x000000827d1d723e */ /* 0x004fe200000010ff */
[----:B------:R-:W-:Y:S01]  /*10300*/  MUFU.EX2 R131, R131 ;  /* 0x0000008300837308 */ /* 0x000fe20000000800 */
[----:B------:R-:W-:Y:S01]  /*10310*/  F2FP.BF16.PACK_AB R30, R96, R99 ;  /* 0x00000063601e723e */ /* 0x000fe200000010ff */
[----:B------:R-:W-:Y:S01]  /*10320*/  FFMA.FTZ R165, R118, c[0x0][0x23c], -R55 ;  /* 0x00008f0076a57a23 */ /* 0x000fe20000010837 */
[----:B----4-:R-:W-:Y:S01]  /*10330*/  F2FP.BF16.PACK_AB R31, R127, R136 ;  /* 0x000000887f1f723e */ /* 0x010fe200000010ff */
[----:B------:R-:W-:-:S02]  /*10340*/  FFMA.FTZ R124, R169, R121, R124 ;  /* 0x00000079a97c7223 */ /* 0x000fc4000001007c */
[----:B------:R-:W-:Y:S02]  /*10350*/  FFMA.FTZ R122, R171, R119, R122 ;  /* 0x00000077ab7a7223 */ /* 0x000fe4000001007a */
[----:B------:R-:W2:Y:S01]  /*10360*/  MUFU.EX2 R144, R144 ;  /* 0x0000009000907308 */ /* 0x000ea20000000800 */
[--C-:B------:R-:W-:Y:S01]  /*10370*/  FFMA.FTZ R116, R116, c[0x0][0x23c], -R55.reuse ;  /* 0x00008f0074747a23 */ /* 0x100fe20000010837 */
[C---:B-1----:R-:W-:Y:S01]  /*10380*/  HMMA.16816.F32.BF16 R16, R28.reuse, R8, R16 ;  /* 0x000000081c10723c */ /* 0x042fe20000041810 */
[----:B------:R-:W-:Y:S02]  /*10390*/  FADD.FTZ R113, R113, R122 ;  /* 0x0000007a71717221 */ /* 0x000fe40000010000 */
[----:B------:R-:W-:Y:S02]  /*103a0*/  FFMA.FTZ R167, R108, c[0x0][0x23c], -R55 ;  /* 0x00008f006ca77a23 */ /* 0x000fe40000010837 */
[----:B------:R-:W-:Y:S01]  /*103b0*/  FADD.FTZ R114, R114, R113 ;  /* 0x0000007172727221 */ /* 0x000fe20000010000 */
[----:B------:R-:W-:Y:S01]  /*103c0*/  MUFU.EX2 R154, R154 ;  /* 0x0000009a009a7308 */ /* 0x000fe20000000800 */
[--C-:B------:R-:W-:Y:S01]  /*103d0*/  FFMA.FTZ R106, R106, c[0x0][0x23c], -R55.reuse ;  /* 0x00008f006a6a7a23 */ /* 0x100fe20000010837 */
[----:B------:R-:W-:Y:S01]  /*103e0*/  HMMA.16816.F32.BF16 R4, R28, R10, R4 ;  /* 0x0000000a1c04723c */ /* 0x000fe20000041804 */
[----:B------:R-:W1:Y:S01]  /*103f0*/  LDSM.16.MT88.4 R8, [R204+0x5c00] ;  /* 0x005c0000cc08783b */ /* 0x000e620000004200 */
[----:B------:R-:W-:-:S02]  /*10400*/  FFMA.FTZ R108, R104, c[0x0][0x23c], -R55 ;  /* 0x00008f00686c7a23 */ /* 0x000fc40000010837 */
[----:B------:R-:W-:Y:S02]  /*10410*/  FADD.FTZ R114, R107, R114 ;  /* 0x000000726b727221 */ /* 0x000fe40000010000 */
[----:B------:R-:W4:Y:S01]  /*10420*/  MUFU.EX2 R135, R135 ;  /* 0x0000008700877308 */ /* 0x000f220000000800 */
        /* <DEDUP_REMOVED lines=22> */
[----:B------:R-:W-:Y:S01]  /*10590*/  FFMA.FTZ R33, R33, c[0x0][0x23c], -R55 ;  /* 0x00008f0021217a23 */ /* 0x000fe20000010837 */
[C---:B-----5:R-:W-:Y:S01]  /*105a0*/  HMMA.16816.F32.BF16 R16, R28.reuse, R12, R16 ;  /* 0x0000000c1c10723c */ /* 0x060fe20000041810 */
[----:B------:R-:W-:Y:S01]  /*105b0*/  FADD.FTZ R136, R136, R125 ;  /* 0x0000007d88887221 */ /* 0x000fe20000010000 */
[----:B------:R-:W2:Y:S01]  /*105c0*/  MUFU.EX2 R143, R143 ;  /* 0x0000008f008f7308 */ /* 0x000ea20000000800 */
[--C-:B------:R-:W-:Y:S02]  /*105d0*/  FFMA.FTZ R32, R32, c[0x0][0x23c], -R55.reuse ;  /* 0x00008f0020207a23 */ /* 0x100fe40000010837 */
        /* <DEDUP_REMOVED lines=9> */
[--C-:B------:R-:W-:Y:S01]  /*10670*/  FFMA.FTZ R48, R48, c[0x0][0x23c], -R55.reuse ;  /* 0x00008f0030307a23 */ /* 0x100fe20000010837 */
[----:B------:R-:W1:Y:S01]  /*10680*/  MUFU.EX2 R166, R166 ;  /* 0x000000a600a67308 */ /* 0x000e620000000800 */
[----:B------:R-:W-:Y:S01]  /*10690*/  FADD.FTZ R131, R131, R146 ;  /* 0x0000009283837221 */ /* 0x000fe20000010000 */
[----:B------:R-:W-:Y:S01]  /*106a0*/  MOV R129, R93 ;  /* 0x0000005d00817202 */ /* 0x000fe20000000f00 */
[----:B------:R-:W-:Y:S02]  /*106b0*/  FFMA.FTZ R171, R34, c[0x0][0x23c], -R55 ;  /* 0x00008f0022ab7a23 */ /* 0x000fe40000010837 */
[----:B------:R-:W-:Y:S01]  /*106c0*/  FADD.FTZ R131, R144, R131 ;  /* 0x0000008390837221 */ /* 0x000fe20000010000 */
[----:B------:R-:W-:Y:S01]  /*106d0*/  HMMA.16816.F32.BF16 R24, R28, R10, R24 ;  /* 0x0000000a1c18723c */ /* 0x000fe20000041818 */
[----:B------:R-:W1:Y:S01]  /*106e0*/  LDSM.16.MT88.4 R8, [R201+0x6400] ;  /* 0x00640000c908783b */ /* 0x000e620000004200 */
[----:B------:R-:W-:Y:S01]  /*106f0*/  MUFU.EX2 R174, R174 ;  /* 0x000000ae00ae7308 */ /* 0x000fe20000000800 */
[----:B------:R-:W-:-:S02]  /*10700*/  FFMA.FTZ R169, R39, c[0x0][0x23c], -R92 ;  /* 0x00008f0027a97a23 */ /* 0x000fc4000001085c */
[----:B------:R-:W-:Y:S02]  /*10710*/  FFMA.FTZ R35, R35, c[0x0][0x23c], -R55 ;  /* 0x00008f0023237a23 */ /* 0x000fe40000010837 */
[----:B------:R-:W-:Y:S02]  /*10720*/  F2FP.BF16.PACK_AB R28, R86, R87 ;  /* 0x00000057561c723e */ /* 0x000fe400000010ff */
[----:B----4-:R-:W-:Y:S01]  /*10730*/  F2FP.BF16.PACK_AB R29, R135, R154 ;  /* 0x0000009a871d723e */ /* 0x010fe200000010ff */
[----:B------:R-:W4:Y:S01]  /*10740*/  MUFU.EX2 R153, R153 ;  /* 0x0000009900997308 */ /* 0x000f220000000800 */
        /* <DEDUP_REMOVED lines=8> */
[C---:B-----5:R-:W-:Y:S06]  /*107d0*/  HMMA.16816.F32.BF16 R184, R28.reuse, R12, R184 ;  /* 0x0000000c1cb8723c */ /* 0x060fec00000418b8 */
[----:B------:R-:W5:Y:S02]  /*107e0*/  MUFU.EX2 R160, R160 ;  /* 0x000000a000a07308 */ /* 0x000f640000000800 */
[----:B------:R-:W-:Y:S01]  /*107f0*/  HMMA.16816.F32.BF16 R24, R28, R14, R24 ;  /* 0x0000000e1c18723c */ /* 0x000fe20000041818 */
[----:B------:R-:W4:Y:S05]  /*10800*/  LDSM.16.MT88.4 R12, [R201+0x6800] ;  /* 0x00680000c90c783b */ /* 0x000f2a0000004200 */
[----:B------:R-:W-:Y:S01]  /*10810*/  MUFU.EX2 R159, R159 ;  /* 0x0000009f009f7308 */ /* 0x000fe20000000800 */
[----:B------:R-:W-:-:S02]  /*10820*/  F2FP.BF16.PACK_AB R28, R82, R83 ;  /* 0x00000053521c723e */ /* 0x000fc400000010ff */
[----:B--2---:R-:W-:Y:S02]  /*10830*/  F2FP.BF16.PACK_AB R29, R143, R162 ;  /* 0x000000a28f1d723e */ /* 0x004fe400000010ff */
[----:B------:R-:W-:Y:S02]  /*10840*/  F2FP.BF16.PACK_AB R30, R80, R81 ;  /* 0x00000051501e723e */ /* 0x000fe400000010ff */
[----:B-1----:R-:W-:Y:S01]  /*10850*/  F2FP.BF16.PACK_AB R31, R166, R145 ;  /* 0x00000091a61f723e */ /* 0x002fe200000010ff */
        /* <DEDUP_REMOVED lines=12> */
[----:B----4-:R-:W-:Y:S01]  /*10920*/  F2FP.BF16.PACK_AB R29, R153, R174 ;  /* 0x000000ae991d723e */ /* 0x010fe200000010ff */
[----:B------:R-:W-:Y:S01]  /*10930*/  MUFU.EX2 R65, R65 ;  /* 0x0000004100417308 */ /* 0x000fe20000000800 */
[----:B------:R-:W-:Y:S02]  /*10940*/  F2FP.BF16.PACK_AB R30, R76, R77 ;  /* 0x0000004d4c1e723e */ /* 0x000fe400000010ff */
[----:B------:R-:W-:-:S05]  /*10950*/  F2FP.BF16.PACK_AB R31, R176, R155 ;  /* 0x0000009bb01f723e */ /* 0x000fca00000010ff */
[----:B------:R-:W-:Y:S02]  /*10960*/  MUFU.EX2 R64, R64 ;  /* 0x0000004000407308 */ /* 0x000fe40000000800 */
[C---:B------:R-:W-:Y:S06]  /*10970*/  HMMA.16816.F32.BF16 R16, R28.reuse, R12, R16 ;  /* 0x0000000c1c10723c */ /* 0x040fec0000041810 */
        /* <DEDUP_REMOVED lines=10> */
[----:B-----5:R-:W-:Y:S02]  /*10a20*/  F2FP.BF16.PACK_AB R29, R160, R157 ;  /* 0x0000009da01d723e */ /* 0x020fe400000010ff */
[----:B------:R-:W-:Y:S02]  /*10a30*/  F2FP.BF16.PACK_AB R30, R72, R73 ;  /* 0x00000049481e723e */ /* 0x000fe400000010ff */
[----:B-1----:R-:W-:Y:S01]  /*10a40*/  F2FP.BF16.PACK_AB R31, R158, R159 ;  /* 0x0000009f9e1f723e */ /* 0x002fe200000010ff */
[----:B------:R-:W-:Y:S06]  /*10a50*/  MUFU.EX2 R63, R63 ;  /* 0x0000003f003f7308 */ /* 0x000fec0000000800 */
[C---:B---3--:R-:W-:Y:S02]  /*10a60*/  HMMA.16816.F32.BF16 R16, R28.reuse, R20, R16 ;  /* 0x000000141c10723c */ /* 0x048fe40000041810 */
[----:B------:R-:W1:Y:S06]  /*10a70*/  MUFU.EX2 R62, R62 ;  /* 0x0000003e003e7308 */ /* 0x000e6c0000000800 */
[C---:B------:R-:W-:Y:S01]  /*10a80*/  HMMA.16816.F32.BF16 R4, R28.reuse, R22, R4 ;  /* 0x000000161c04723c */ /* 0x040fe20000041804 */
[----:B------:R-:W3:Y:S01]  /*10a90*/  LDSM.16.MT88.4 R20, [R204+0x7000] ;  /* 0x00700000cc14783b */ /* 0x000ee20000004200 */
        /* <DEDUP_REMOVED lines=8> */
[----:B------:R-:W5:Y:S01]  /*10b20*/  MUFU.EX2 R167, R167 ;  /* 0x000000a700a77308 */ /* 0x000f620000000800 */
[----:B------:R-:W-:Y:S02]  /*10b30*/  F2FP.BF16.PACK_AB R30, R68, R69 ;  /* 0x00000045441e723e */ /* 0x000fe400000010ff */
[----:B------:R-:W-:-:S05]  /*10b40*/  F2FP.BF16.PACK_AB R31, R161, R140 ;  /* 0x0000008ca11f723e */ /* 0x000fca00000010ff */
[----:B------:R-:W-:Y:S02]  /*10b50*/  MUFU.EX2 R106, R106 ;  /* 0x0000006a006a7308 */ /* 0x000fe40000000800 */
[C---:B--2---:R-:W-:Y:S06]  /*10b60*/  HMMA.16816.F32.BF16 R16, R28.reuse, R8, R16 ;  /* 0x000000081c10723c */ /* 0x044fec0000041810 */
[----:B------:R-:W-:Y:S02]  /*10b70*/  MUFU.EX2 R59, R59 ;  /* 0x0000003b003b7308 */ /* 0x000fe40000000800 */
[C---:B------:R-:W-:Y:S01]  /*10b80*/  HMMA.16816.F32.BF16 R4, R28.reuse, R10, R4 ;  /* 0x0000000a1c04723c */ /* 0x040fe20000041804 */
[----:B------:R-:W2:Y:S05]  /*10b90*/  LDSM.16.MT88.4 R8, [R204+0x7400] ;  /* 0x00740000cc08783b */ /* 0x000eaa0000004200 */
[----:B------:R-:W-:Y:S02]  /*10ba0*/  MUFU.EX2 R58, R58 ;  /* 0x0000003a003a7308 */ /* 0x000fe40000000800 */
[C---:B---3--:R-:W-:Y:S06]  /*10bb0*/  HMMA.16816.F32.BF16 R184, R28.reuse, R20, R184 ;  /* 0x000000141cb8723c */ /* 0x048fec00000418b8 */
[----:B------:R-:W-:Y:S02]  /*10bc0*/  MUFU.EX2 R57, R57 ;  /* 0x0000003900397308 */ /* 0x000fe40000000800 */
[----:B------:R-:W-:Y:S01]  /*10bd0*/  HMMA.16816.F32.BF16 R24, R28, R22, R24 ;  /* 0x000000161c18723c */ /* 0x000fe20000041818 */
[----:B------:R-:W3:Y:S05]  /*10be0*/  LDSM.16.MT88.4 R20, [R201+0x7800] ;  /* 0x00780000c914783b */ /* 0x000eea0000004200 */
[----:B------:R-:W-:Y:S01]  /*10bf0*/  MUFU.EX2 R56, R56 ;  /* 0x0000003800387308 */ /* 0x000fe20000000800 */
[----:B------:R-:W-:-:S02]  /*10c00*/  F2FP.BF16.PACK_AB R28, R66, R67 ;  /* 0x00000043421c723e */ /* 0x000fc400000010ff */
[----:B------:R-:W-:Y:S02]  /*10c10*/  F2FP.BF16.PACK_AB R29, R163, R134 ;  /* 0x00000086a31d723e */ /* 0x000fe400000010ff */
[----:B------:R-:W-:Y:S02]  /*10c20*/  F2FP.BF16.PACK_AB R30, R64, R65 ;  /* 0x00000041401e723e */ /* 0x000fe400000010ff */
[----:B------:R-:W-:Y:S01]  /*10c30*/  F2FP.BF16.PACK_AB R31, R165, R126 ;  /* 0x0000007ea51f723e */ /* 0x000fe200000010ff */
[----:B------:R-:W-:Y:S06]  /*10c40*/  MUFU.EX2 R97, R97 ;  /* 0x0000006100617308 */ /* 0x000fec0000000800 */
[C---:B----4-:R-:W-:Y:S02]  /*10c50*/  HMMA.16816.F32.BF16 R16, R28.reuse, R12, R16 ;  /* 0x0000000c1c10723c */ /* 0x050fe40000041810 */
[----:B------:R-:W-:Y:S05]  /*10c60*/  MUFU.EX2 R0, R0 ;  /* 0x0000000000007308 */ /* 0x000fea0000000800 */
[----:B------:R-:W-:Y:S01]  /*10c70*/  FADD.FTZ R13, R115, R124 ;  /* 0x0000007c730d7221 */ /* 0x000fe20000010000 */
[----:B------:R-:W-:Y:S02]  /*10c80*/  HMMA.16816.F32.BF16 R4, R28, R14, R4 ;  /* 0x0000000e1c04723c */ /* 0x000fe40000041804 */
[----:B------:R-:W4:Y:S01]  /*10c90*/  MUFU.EX2 R115, R108 ;  /* 0x0000006c00737308 */ /* 0x000f220000000800 */
[----:B------:R-:W-:-:S02]  /*10ca0*/  FADD.FTZ R120, R120, R13 ;  /* 0x0000000d78787221 */ /* 0x000fc40000010000 */
[----:B------:R-:W3:Y:S02]  /*10cb0*/  LDSM.16.MT88.4 R12, [R204+0x7800] ;  /* 0x00780000cc0c783b */ /* 0x000ee40000004200 */
[----:B------:R-:W-:Y:S01]  /*10cc0*/  FADD.FTZ R111, R111, R120 ;  /* 0x000000786f6f7221 */ /* 0x000fe20000010000 */
[----:B--2---:R-:W-:Y:S02]  /*10cd0*/  HMMA.16816.F32.BF16 R184, R28, R8, R184 ;  /* 0x000000081cb8723c */ /* 0x004fe400000418b8 */
[----:B------:R-:W-:Y:S01]  /*10ce0*/  MUFU.EX2 R42, R42 ;  /* 0x0000002a002a7308 */ /* 0x000fe20000000800 */
[----:B------:R-:W-:-:S04]  /*10cf0*/  FADD.FTZ R110, R110, R111 ;  /* 0x0000006f6e6e7221 */ /* 0x000fc80000010000 */
[----:B------:R-:W-:Y:S01]  /*10d00*/  FADD.FTZ R98, R105, R110 ;  /* 0x0000006e69627221 */ /* 0x000fe20000010000 */
[----:B------:R-:W-:Y:S01]  /*10d10*/  HMMA.16816.F32.BF16 R24, R28, R10, R24 ;  /* 0x0000000a1c18723c */ /* 0x000fe20000041818 */
[----:B------:R-:W2:Y:S01]  /*10d20*/  LDSM.16.MT88.4 R28, [R201+0x7c00] ;  /* 0x007c0000c91c783b */ /* 0x000ea20000004200 */
[----:B-1----:R-:W-:Y:S01]  /*10d30*/  F2FP.BF16.PACK_AB R8, R62, R63 ;  /* 0x0000003f3e08723e */ /* 0x002fe200000010ff */
[----:B------:R-:W-:Y:S01]  /*10d40*/  FADD.FTZ R103, R103, R98 ;  /* 0x0000006267677221 */ /* 0x000fe20000010000 */
[----:B-----5:R-:W-:Y:S01]  /*10d50*/  F2FP.BF16.PACK_AB R9, R167, R116 ;  /* 0x00000074a709723e */ /* 0x020fe200000010ff */
[----:B------:R-:W-:Y:S01]  /*10d60*/  FFMA.FTZ R98, R3, c[0x0][0x23c], -R55 ;  /* 0x00008f0003627a23 */ /* 0x000fe20000010837 */
[----:B------:R-:W-:Y:S01]  /*10d70*/  MUFU.EX2 R54, R54 ;  /* 0x0000003600367308 */ /* 0x000fe20000000800 */
[----:B------:R-:W-:Y:S01]  /*10d80*/  FADD.FTZ R102, R102, R103 ;  /* 0x0000006766667221 */ /* 0x000fe20000010000 */
[----:B------:R-:W-:Y:S02]  /*10d90*/  F2FP.BF16.PACK_AB R10, R60, R61 ;  /* 0x0000003d3c0a723e */ /* 0x000fe400000010ff */
[----:B----4-:R-:W-:Y:S01]  /*10da0*/  F2FP.BF16.PACK_AB R11, R115, R106 ;  /* 0x0000006a730b723e */ /* 0x010fe200000010ff */
[----:B------:R-:W-:-:S03]  /*10db0*/  FADD.FTZ R101, R101, R102 ;  /* 0x0000006665657221 */ /* 0x000fc60000010000 */
[----:B------:R-:W-:Y:S01]  /*10dc0*/  MUFU.EX2 R95, R95 ;  /* 0x0000005f005f7308 */ /* 0x000fe20000000800 */
[----:B------:R-:W-:Y:S02]  /*10dd0*/  FADD.FTZ R100, R100, R101 ;  /* 0x0000006564647221 */ /* 0x000fe40000010000 */
[----:B---3--:R-:W-:Y:S02]  /*10de0*/  HMMA.16816.F32.BF16 R16, R8, R20, R16 ;  /* 0x000000140810723c */ /* 0x008fe40000041810 */
[----:B------:R-:W-:-:S03]  /*10df0*/  FADD.FTZ R3, R99, R100 ;  /* 0x0000006463037221 */ /* 0x000fc60000010000 */
[----:B------:R-:W1:Y:S01]  /*10e00*/  MUFU.EX2 R99, R98 ;  /* 0x0000006200637308 */ /* 0x000e620000000800 */
[----:B------:R-:W-:Y:S02]  /*10e10*/  FADD.FTZ R96, R96, R3 ;  /* 0x0000000360607221 */ /* 0x000fe40000010000 */
[C---:B------:R-:W-:Y:S01]  /*10e20*/  HMMA.16816.F32.BF16 R4, R8.reuse, R22, R4 ;  /* 0x000000160804723c */ /* 0x040fe20000041804 */
[----:B------:R-:W3:Y:S01]  /*10e30*/  LDSM.16.MT88.4 R20, [R204+0x7c00] ;  /* 0x007c0000cc14783b */ /* 0x000ee20000004200 */
[----:B------:R-:W-:Y:S02]  /*10e40*/  FADD.FTZ R91, R91, R96 ;  /* 0x000000605b5b7221 */ /* 0x000fe40000010000 */
[----:B------:R-:W-:Y:S01]  /*10e50*/  FFMA.FTZ R3, R51, c[0x0][0x23c], -R92 ;  /* 0x00008f0033037a23 */ /* 0x000fe2000001085c */
[----:B------:R-:W-:Y:S01]  /*10e60*/  MUFU.EX2 R123, R123 ;  /* 0x0000007b007b7308 */ /* 0x000fe20000000800 */
[----:B------:R-:W-:Y:S02]  /*10e70*/  FADD.FTZ R90, R90, R91 ;  /* 0x0000005b5a5a7221 */ /* 0x000fe40000010000 */
[----:B------:R-:W-:Y:S01]  /*10e80*/  HMMA.16816.F32.BF16 R184, R8, R12, R184 ;  /* 0x0000000c08b8723c */ /* 0x000fe200000418b8 */
[----:B------:R-:W-:-:S02]  /*10e90*/  FFMA.FTZ R51, R44, c[0x0][0x23c], -R55 ;  /* 0x00008f002c337a23 */ /* 0x000fc40000010837 */
[----:B------:R-:W-:Y:S02]  /*10ea0*/  FADD.FTZ R89, R89, R90 ;  /* 0x0000005a59597221 */ /* 0x000fe40000010000 */
[----:B------:R-:W-:Y:S01]  /*10eb0*/  MUFU.EX2 R142, R142 ;  /* 0x0000008e008e7308 */ /* 0x000fe20000000800 */
[----:B------:R-:W-:Y:S02]  /*10ec0*/  FFMA.FTZ R44, R41, c[0x0][0x23c], -R92 ;  /* 0x00008f00292c7a23 */ /* 0x000fe4000001085c */
[----:B------:R-:W-:Y:S01]  /*10ed0*/  HMMA.16816.F32.BF16 R24, R8, R14, R24 ;  /* 0x0000000e0818723c */ /* 0x000fe20000041818 */
[----:B------:R-:W-:Y:S01]  /*10ee0*/  FADD.FTZ R88, R88, R89 ;  /* 0x0000005958587221 */ /* 0x000fe20000010000 */
[----:B------:R-:W4:Y:S01]  /*10ef0*/  LDSM.16.MT88.4 R12, [R201+0x8000] ;  /* 0x00800000c90c783b */ /* 0x000f220000004200 */
[--C-:B------:R-:W-:Y:S02]  /*10f00*/  FFMA.FTZ R41, R46, c[0x0][0x23c], -R55.reuse ;  /* 0x00008f002e297a23 */ /* 0x100fe40000010837 */
[----:B------:R-:W-:Y:S01]  /*10f10*/  FADD.FTZ R87, R87, R88 ;  /* 0x0000005857577221 */ /* 0x000fe20000010000 */
[----:B------:R-:W-:Y:S01]  /*10f20*/  MUFU.EX2 R51, R51 ;  /* 0x0000003300337308 */ /* 0x000fe20000000800 */
[----:B------:R-:W-:Y:S01]  /*10f30*/  F2FP.BF16.PACK_AB R8, R58, R59 ;  /* 0x0000003b3a08723e */ /* 0x000fe200000010ff */
[----:B------:R-:W-:Y:S01]  /*10f40*/  FFMA.FTZ R46, R38, c[0x0][0x23c], -R55 ;  /* 0x00008f00262e7a23 */ /* 0x000fe20000010837 */
[----:B------:R-:W-:Y:S01]  /*10f50*/  F2FP.BF16.PACK_AB R9, R0, R97 ;  /* 0x000000610009723e */ /* 0x000fe200000010ff */
[----:B------:R-:W-:Y:S01]  /*10f60*/  FADD.FTZ R86, R86, R87 ;  /* 0x0000005756567221 */ /* 0x000fe20000010000 */
[----:B------:R-:W-:Y:S01]  /*10f70*/  F2FP.BF16.PACK_AB R10, R56, R57 ;  /* 0x00000039380a723e */ /* 0x000fe200000010ff */
[----:B------:R-:W-:Y:S01]  /*10f80*/  FFMA.FTZ R38, R40, c[0x0][0x23c], -R92 ;  /* 0x00008f0028267a23 */ /* 0x000fe2000001085c */
[----:B-1----:R-:W-:Y:S01]  /*10f90*/  F2FP.BF16.PACK_AB R11, R99, R42 ;  /* 0x0000002a630b723e */ /* 0x002fe200000010ff */
[----:B------:R-:W-:Y:S01]  /*10fa0*/  FADD.FTZ R85, R85, R86 ;  /* 0x0000005655557221 */ /* 0x000fe20000010000 */
[----:B------:R-:W1:Y:S01]  /*10fb0*/  MUFU.EX2 R2, R2 ;  /* 0x0000000200027308 */ /* 0x000e620000000800 */
[----:B------:R-:W-:-:S02]  /*10fc0*/  FFMA.FTZ R40, R49, c[0x0][0x23c], -R55 ;  /* 0x00008f0031287a23 */ /* 0x000fc40000010837 */
[----:B------:R-:W-:Y:S02]  /*10fd0*/  FADD.FTZ R84, R84, R85 ;  /* 0x0000005554547221 */ /* 0x000fe40000010000 */
[C---:B--2---:R-:W-:Y:S01]  /*10fe0*/  HMMA.16816.F32.BF16 R16, R8.reuse, R28, R16 ;  /* 0x0000001c0810723c */ /* 0x044fe20000041810 */
[----:B------:R-:W-:Y:S02]  /*10ff0*/  FFMA.FTZ R49, R36, c[0x0][0x23c], -R55 ;  /* 0x00008f0024317a23 */ /* 0x000fe40000010837 */
[----:B------:R-:W-:Y:S01]  /*11000*/  FADD.FTZ R83, R83, R84 ;  /* 0x0000005453537221 */ /* 0x000fe20000010000 */
[----:B------:R-:W-:Y:S03]  /*11010*/  MUFU.EX2 R43, R43 ;  /* 0x0000002b002b7308 */ /* 0x000fe60000000800 */
[----:B------:R-:W-:Y:S01]  /*11020*/  FADD.FTZ R28, R154, R131 ;  /* 0x000000839a1c7221 */ /* 0x000fe20000010000 */
[----:B---3--:R-:W-:Y:S01]  /*11030*/  HMMA.16816.F32.BF16 R184, R8, R20, R184 ;  /* 0x0000001408b8723c */ /* 0x008fe200000418b8 */
[----:B------:R-:W-:Y:S01]  /*11040*/  FADD.FTZ R82, R82, R83 ;  /* 0x0000005352527221 */ /* 0x000fe20000010000 */
[----:B------:R-:W-:Y:S01]  /*11050*/  MOV R131, R94 ;  /* 0x0000005e00837202 */ /* 0x000fe20000000f00 */
[----:B------:R-:W-:Y:S01]  /*11060*/  FADD.FTZ R28, R135, R28 ;  /* 0x0000001c871c7221 */ /* 0x000fe20000010000 */
[----:B------:R-:W2:Y:S01]  /*11070*/  MUFU.EX2 R86, R33 ;  /* 0x0000002100567308 */ /* 0x000ea20000000800 */
        /* <DEDUP_REMOVED lines=10> */
[----:B------:R-:W3:Y:S01]  /*11120*/  LDSM.16.MT88.4 R28, [R204+0x8000] ;  /* 0x00800000cc1c783b */ /* 0x000ee20000004200 */
[----:B------:R-:W-:Y:S01]  /*11130*/  FADD.FTZ R20, R143, R20 ;  /* 0x000000148f147221 */ /* 0x000fe20000010000 */
[----:B------:R-:W5:Y:S01]  /*11140*/  MUFU.EX2 R168, R168 ;  /* 0x000000a800a87308 */ /* 0x000f620000000800 */
[----:B------:R-:W-:-:S02]  /*11150*/  FADD.FTZ R77, R77, R78 ;  /* 0x0000004e4d4d7221 */ /* 0x000fc40000010000 */
[----:B------:R-:W-:Y:S01]  /*11160*/  FADD.FTZ R145, R145, R20 ;  /* 0x0000001491917221 */ /* 0x000fe20000010000 */
[----:B------:R-:W-:Y:S01]  /*11170*/  F2FP.BF16.PACK_AB R8, R95, R54 ;  /* 0x000000365f08723e */ /* 0x000fe200000010ff */
[----:B------:R-:W-:Y:S01]  /*11180*/  FADD.FTZ R76, R76, R77 ;  /* 0x0000004d4c4c7221 */ /* 0x000fe20000010000 */
[----:B-1----:R-:W-:Y:S01]  /*11190*/  F2FP.BF16.PACK_AB R9, R2, R51 ;  /* 0x000000330209723e */ /* 0x002fe200000010ff */
[----:B------:R-:W-:Y:S01]  /*111a0*/  FADD.FTZ R145, R166, R145 ;  /* 0x00000091a6917221 */ /* 0x000fe20000010000 */
[----:B------:R-:W-:Y:S01]  /*111b0*/  F2FP.BF16.PACK_AB R10, R142, R123 ;  /* 0x0000007b8e0a723e */ /* 0x000fe200000010ff */
[----:B------:R-:W-:Y:S01]  /*111c0*/  FADD.FTZ R75, R75, R76 ;  /* 0x0000004c4b4b7221 */ /* 0x000fe20000010000 */
[----:B--2---:R-:W-:Y:S01]  /*111d0*/  F2FP.BF16.PACK_AB R11, R86, R43 ;  /* 0x0000002b560b723e */ /* 0x004fe200000010ff */
[----:B------:R-:W-:Y:S01]  /*111e0*/  FADD.FTZ R174, R174, R145 ;  /* 0x00000091aeae7221 */ /* 0x000fe20000010000 */
[----:B------:R-:W-:Y:S01]  /*111f0*/  LDSM.16.MT88.4 R20, [R201+0x8400] ;  /* 0x00840000c914783b */ /* 0x000fe20000004200 */
[----:B------:R-:W-:Y:S01]  /*11200*/  FADD.FTZ R74, R74, R75 ;  /* 0x0000004b4a4a7221 */ /* 0x000fe20000010000 */
[----:B------:R-:W-:Y:S01]  /*11210*/  MUFU.EX2 R147, R147 ;  /* 0x0000009300937308 */ /* 0x000fe20000000800 */
[----:B------:R-:W-:-:S02]  /*11220*/  FADD.FTZ R174, R153, R174 ;  /* 0x000000ae99ae7221 */ /* 0x000fc40000010000 */
[----:B------:R-:W-:Y:S01]  /*11230*/  FADD.FTZ R73, R73, R74 ;  /* 0x0000004a49497221 */ /* 0x000fe20000010000 */
[C---:B----4-:R-:W-:Y:S01]  /*11240*/  HMMA.16816.F32.BF16 R16, R8.reuse, R12, R16 ;  /* 0x0000000c0810723c */ /* 0x050fe20000041810 */
[----:B------:R-:W-:Y:S02]  /*11250*/  FADD.FTZ R155, R155, R174 ;  /* 0x000000ae9b9b7221 */ /* 0x000fe40000010000 */
[----:B------:R-:W-:Y:S01]  /*11260*/  FADD.FTZ R72, R72, R73 ;  /* 0x0000004948487221 */ /* 0x000fe20000010000 */
[----:B------:R-:W1:Y:S01]  /*11270*/  MUFU.EX2 R180, R180 ;  /* 0x000000b400b47308 */ /* 0x000e620000000800 */
        /* <DEDUP_REMOVED lines=11> */
[----:B---3--:R-:W-:Y:S01]  /*11330*/  HMMA.16816.F32.BF16 R24, R8, R30, R24 ;  /* 0x0000001e0818723c */ /* 0x008fe20000041818 */
[----:B------:R-:W-:Y:S01]  /*11340*/  FADD.FTZ R158, R158, R159 ;  /* 0x0000009f9e9e7221 */ /* 0x000fe20000010000 */
[----:B------:R-:W3:Y:S01]  /*11350*/  MUFU.EX2 R32, R32 ;  /* 0x0000002000207308 */ /* 0x000ee20000000800 */
[----:B------:R-:W-:Y:S02]  /*11360*/  FADD.FTZ R67, R67, R68 ;  /* 0x0000004443437221 */ /* 0x000fe40000010000 */
[----:B------:R-:W-:-:S02]  /*11370*/  FADD.FTZ R137, R137, R158 ;  /* 0x0000009e89897221 */ /* 0x000fc40000010000 */
[----:B------:R-:W-:Y:S01]  /*11380*/  FADD.FTZ R66, R66, R67 ;  /* 0x0000004342427221 */ /* 0x000fe20000010000 */
[----:B------:R-:W-:Y:S01]  /*11390*/  HMMA.16816.F32.BF16 R184, R8, R28, R184 ;  /* 0x0000001c08b8723c */ /* 0x000fe200000418b8 */
[----:B------:R-:W-:Y:S01]  /*113a0*/  FADD.FTZ R137, R152, R137 ;  /* 0x0000008998897221 */ /* 0x000fe20000010000 */
[----:B------:R-:W-:Y:S01]  /*113b0*/  MUFU.EX2 R45, R45 ;  /* 0x0000002d002d7308 */ /* 0x000fe20000000800 */
[----:B------:R-:W4:Y:S01]  /*113c0*/  LDSM.16.MT88.4 R28, [R201+0x8800] ;  /* 0x00880000c91c783b */ /* 0x000f220000004200 */
[----:B------:R-:W-:Y:S02]  /*113d0*/  FADD.FTZ R65, R65, R66 ;  /* 0x0000004241417221 */ /* 0x000fe40000010000 */
        /* <DEDUP_REMOVED lines=9> */
[----:B------:R-:W-:Y:S02]  /*11470*/  FADD.FTZ R62, R62, R63 ;  /* 0x0000003f3e3e7221 */ /* 0x000fe40000010000 */
[----:B------:R-:W-:Y:S01]  /*11480*/  FADD.FTZ R163, R163, R134 ;  /* 0x00000086a3a37221 */ /* 0x000fe20000010000 */
[----:B------:R-:W-:Y:S01]  /*11490*/  MUFU.EX2 R133, R133 ;  /* 0x0000008500857308 */ /* 0x000fe20000000800 */
[----:B------:R-:W-:Y:S02]  /*114a0*/  FADD.FTZ R61, R61, R62 ;  /* 0x0000003e3d3d7221 */ /* 0x000fe40000010000 */
[----:B------:R-:W-:Y:S02]  /*114b0*/  FADD.FTZ R126, R126, R163 ;  /* 0x000000a37e7e7221 */ /* 0x000fe40000010000 */
[----:B------:R-:W-:-:S02]  /*114c0*/  FADD.FTZ R60, R60, R61 ;  /* 0x0000003d3c3c7221 */ /* 0x000fc40000010000 */
[----:B------:R-:W-:Y:S01]  /*114d0*/  FADD.FTZ R165, R165, R126 ;  /* 0x0000007ea5a57221 */ /* 0x000fe20000010000 */
[----:B-1----:R-:W-:Y:S01]  /*114e0*/  F2FP.BF16.PACK_AB R11, R46, R45 ;  /* 0x0000002d2e0b723e */ /* 0x002fe200000010ff */
[----:B------:R-:W1:Y:S01]  /*114f0*/  MUFU.EX2 R104, R104 ;  /* 0x0000006800687308 */ /* 0x000e620000000800 */
[----:B------:R-:W-:Y:S02]  /*11500*/  FADD.FTZ R59, R59, R60 ;  /* 0x0000003c3b3b7221 */ /* 0x000fe40000010000 */
[----:B------:R-:W-:Y:S02]  /*11510*/  FADD.FTZ R116, R116, R165 ;  /* 0x000000a574747221 */ /* 0x000fe40000010000 */
[----:B------:R-:W-:Y:S01]  /*11520*/  FADD.FTZ R58, R58, R59 ;  /* 0x0000003b3a3a7221 */ /* 0x000fe20000010000 */
[C---:B--2---:R-:W-:Y:S01]  /*11530*/  HMMA.16816.F32.BF16 R24, R8.reuse, R14, R24 ;  /* 0x0000000e0818723c */ /* 0x044fe20000041818 */
[----:B------:R-:W-:Y:S01]  /*11540*/  FADD.FTZ R167, R167, R116 ;  /* 0x00000074a7a77221 */ /* 0x000fe20000010000 */
[----:B------:R-:W-:Y:S05]  /*11550*/  MUFU.EX2 R3, R3 ;  /* 0x0000000300037308 */ /* 0x000fea0000000800 */
[----:B------:R-:W-:Y:S01]  /*11560*/  FADD.FTZ R14, R106, R167 ;  /* 0x000000a76a0e7221 */ /* 0x000fe20000010000 */
[----:B------:R-:W-:Y:S01]  /*11570*/  HMMA.16816.F32.BF16 R16, R8, R20, R16 ;  /* 0x000000140810723c */ /* 0x000fe20000041810 */
[----:B------:R-:W-:Y:S01]  /*11580*/  FADD.FTZ R15, R57, R58 ;  /* 0x0000003a390f7221 */ /* 0x000fe20000010000 */
[----:B------:R-:W2:Y:S01]  /*11590*/  MUFU.EX2 R44, R44 ;  /* 0x0000002c002c7308 */ /* 0x000ea20000000800 */
[----:B------:R-:W-:-:S02]  /*115a0*/  FADD.FTZ R14, R115, R14 ;  /* 0x0000000e730e7221 */ /* 0x000fc40000010000 */
        /* <DEDUP_REMOVED lines=9> */
[----:B------:R-:W-:Y:S01]  /*11640*/  FADD.FTZ R34, R95, R54 ;  /* 0x000000365f227221 */ /* 0x000fe20000010000 */
[----:B------:R-:W5:Y:S01]  /*11650*/  MUFU.EX2 R37, R37 ;  /* 0x0000002500257308 */ /* 0x000f620000000800 */
[----:B------:R-:W-:-:S02]  /*11660*/  FADD.FTZ R42, R99, R42 ;  /* 0x0000002a632a7221 */ /* 0x000fc40000010000 */
[----:B------:R-:W-:Y:S02]  /*11670*/  FADD.FTZ R123, R123, R34 ;  /* 0x000000227b7b7221 */ /* 0x000fe40000010000 */
[----:B-1----:R-:W-:Y:S01]  /*11680*/  F2FP.BF16.PACK_AB R8, R104, R133 ;  /* 0x000000856808723e */ /* 0x002fe200000010ff */
[----:B------:R-:W-:Y:S01]  /*11690*/  FADD.FTZ R51, R51, R42 ;  /* 0x0000002a33337221 */ /* 0x000fe20000010000 */
[----:B--2---:R-:W-:Y:S01]  /*116a0*/  F2FP.BF16.PACK_AB R10, R44, R3 ;  /* 0x000000032c0a723e */ /* 0x004fe200000010ff */
[----:B------:R-:W-:Y:S01]  /*116b0*/  MUFU.EX2 R48, R48 ;  /* 0x0000003000307308 */ /* 0x000fe20000000800 */
[----:B------:R-:W-:Y:S02]  /*116c0*/  FFMA.FTZ R12, R52, c[0x0][0x23c], -R92 ;  /* 0x00008f00340c7a23 */ /* 0x000fe4000001085c */
[----:B------:R-:W-:Y:S02]  /*116d0*/  FADD.FTZ R2, R2, R51 ;  /* 0x0000003302027221 */ /* 0x000fe40000010000 */
[----:B------:R-:W-:-:S02]  /*116e0*/  FFMA.FTZ R13, R47, c[0x0][0x23c], -R55 ;  /* 0x00008f002f0d7a23 */ /* 0x000fc40000010837 */
[----:B------:R-:W-:Y:S01]  /*116f0*/  FADD.FTZ R43, R43, R2 ;  /* 0x000000022b2b7221 */ /* 0x000fe20000010000 */
[----:B------:R-:W1:Y:S01]  /*11700*/  MUFU.EX2 R49, R49 ;  /* 0x0000003100317308 */ /* 0x000e620000000800 */
[----:B-----5:R-:W-:Y:S01]  /*11710*/  F2FP.BF16.PACK_AB R9, R37, R40 ;  /* 0x000000282509723e */ /* 0x020fe200000010ff */
        /* <DEDUP_REMOVED lines=13> */
[----:B----4-:R-:W-:Y:S01]  /*117f0*/  HMMA.16816.F32.BF16 R16, R8, R28, R16 ;  /* 0x0000001c0810723c */ /* 0x010fe20000041810 */
[----:B------:R-:W-:Y:S01]  /*11800*/  FADD.FTZ R15, R46, R15 ;  /* 0x0000000f2e0f7221 */ /* 0x000fe20000010000 */
[----:B------:R-:W-:Y:S01]  /*11810*/  MUFU.EX2 R12, R12 ;  /* 0x0000000c000c7308 */ /* 0x000fe20000000800 */
[----:B------:R-:W-:-:S02]  /*11820*/  FADD.FTZ R133, R133, R180 ;  /* 0x000000b485857221 */ /* 0x000fc40000010000 */
[----:B------:R-:W-:Y:S02]  /*11830*/  FADD.FTZ R40, R40, R15 ;  /* 0x0000000f28287221 */ /* 0x000fe40000010000 */
[----:B------:R-:W-:Y:S01]  /*11840*/  FADD.FTZ R104, R104, R133 ;  /* 0x0000008568687221 */ /* 0x000fe20000010000 */
[C---:B------:R-:W-:Y:S01]  /*11850*/  HMMA.16816.F32.BF16 R28, R8.reuse, R30, R4 ;  /* 0x0000001e081c723c */ /* 0x040fe20000041804 */
[----:B------:R-:W2:Y:S01]  /*11860*/  LDSM.16.MT88.4 R4, [R204+0x8c00] ;  /* 0x008c0000cc04783b */ /* 0x000ea20000004200 */
[----:B------:R-:W4:Y:S01]  /*11870*/  MUFU.EX2 R169, R169 ;  /* 0x000000a900a97308 */ /* 0x000f220000000800 */
[----:B------:R-:W-:Y:S02]  /*11880*/  FADD.FTZ R37, R37, R40 ;  /* 0x0000002825257221 */ /* 0x000fe40000010000 */
[----:B------:R-:W-:Y:S02]  /*11890*/  FADD.FTZ R3, R3, R104 ;  /* 0x0000006803037221 */ /* 0x000fe40000010000 */
[----:B------:R-:W-:Y:S01]  /*118a0*/  FADD.FTZ R2, R48, R37 ;  /* 0x0000002530027221 */ /* 0x000fe20000010000 */
[----:B---3--:R-:W-:Y:S01]  /*118b0*/  HMMA.16816.F32.BF16 R184, R8, R20, R184 ;  /* 0x0000001408b8723c */ /* 0x008fe200000418b8 */
[----:B------:R-:W-:Y:S01]  /*118c0*/  FADD.FTZ R44, R44, R3 ;  /* 0x000000032c2c7221 */ /* 0x000fe20000010000 */
[----:B------:R-:W-:Y:S01]  /*118d0*/  MUFU.EX2 R13, R13 ;  /* 0x0000000d000d7308 */ /* 0x000fe20000000800 */
[----:B------:R-:W-:-:S05]  /*118e0*/  FADD.FTZ R2, R49, R2 ;  /* 0x0000000231027221 */ /* 0x000fca0000010000 */
[----:B------:R-:W-:Y:S02]  /*118f0*/  HMMA.16816.F32.BF16 R24, R8, R22, R24 ;  /* 0x000000160818723c */ /* 0x000fe40000041818 */
[----:B------:R-:W3:Y:S05]  /*11900*/  MUFU.EX2 R14, R35 ;  /* 0x00000023000e7308 */ /* 0x000eea0000000800 */
[C---:B-1----:R-:W-:Y:S01]  /*11910*/  F2FP.BF16.PACK_AB R8, R38.reuse, R33 ;  /* 0x000000212608723e */ /* 0x042fe200000010ff */
[----:B------:R-:W-:Y:S01]  /*11920*/  FADD.FTZ R33, R33, R44 ;  /* 0x0000002c21217221 */ /* 0x000fe20000010000 */
[----:B----4-:R-:W-:Y:S01]  /*11930*/  F2FP.BF16.PACK_AB R10, R169, R12 ;  /* 0x0000000ca90a723e */ /* 0x010fe200000010ff */
[----:B------:R-:W-:Y:S02]  /*11940*/  MUFU.EX2 R0, R0 ;  /* 0x0000000000007308 */ /* 0x000fe40000000800 */
[----:B------:R-:W-:-:S04]  /*11950*/  FADD.FTZ R33, R38, R33 ;  /* 0x0000002126217221 */ /* 0x000fc80000010000 */
[----:B------:R-:W-:Y:S02]  /*11960*/  FADD.FTZ R12, R12, R33 ;  /* 0x000000210c0c7221 */ /* 0x000fe40000010000 */
[----:B------:R-:W1:Y:S01]  /*11970*/  MUFU.EX2 R171, R171 ;  /* 0x000000ab00ab7308 */ /* 0x000e620000000800 */
[C---:B---3--:R-:W-:Y:S01]  /*11980*/  F2FP.BF16.PACK_AB R9, R14.reuse, R13 ;  /* 0x0000000d0e09723e */ /* 0x048fe200000010ff */
[----:B------:R-:W-:Y:S02]  /*11990*/  FADD.FTZ R13, R13, R2 ;  /* 0x000000020d0d7221 */ /* 0x000fe40000010000 */
[----:B------:R-:W-:Y:S02]  /*119a0*/  FADD.FTZ R169, R169, R12 ;  /* 0x0000000ca9a97221 */ /* 0x000fe40000010000 */
[----:B------:R-:W-:Y:S01]  /*119b0*/  FADD.FTZ R13, R14, R13 ;  /* 0x0000000d0e0d7221 */ /* 0x000fe20000010000 */
[----:B-1----:R-:W-:-:S03]  /*119c0*/  F2FP.BF16.PACK_AB R11, R171, R0 ;  /* 0x00000000ab0b723e */ /* 0x002fc600000010ff */
[----:B------:R-:W-:-:S04]  /*119d0*/  FADD.FTZ R0, R0, R13 ;  /* 0x0000000d00007221 */ /* 0x000fc80000010000 */
[----:B------:R-:W-:Y:S01]  /*119e0*/  FADD.FTZ R171, R171, R0 ;  /* 0x00000000abab7221 */ /* 0x000fe20000010000 */
[C---:B------:R-:W-:Y:S08]  /*119f0*/  HMMA.16816.F32.BF16 R192, R8.reuse, R188, R16 ;  /* 0x000000bc08c0723c */ /* 0x040ff00000041810 */
[C---:B------:R-:W-:Y:S08]  /*11a00*/  HMMA.16816.F32.BF16 R188, R8.reuse, R190, R28 ;  /* 0x000000be08bc723c */ /* 0x040ff0000004181c */
[C---:B--2---:R-:W-:Y:S08]  /*11a10*/  HMMA.16816.F32.BF16 R184, R8.reuse, R4, R184 ;  /* 0x0000000408b8723c */ /* 0x044ff000000418b8 */
[----:B------:R-:W-:Y:S08]  /*11a20*/  HMMA.16816.F32.BF16 R180, R8, R6, R24 ;  /* 0x0000000608b4723c */ /* 0x000ff00000041818 */
.L_x_1718:
[----:B------:R-:W-:Y:S01]  /*11a30*/  ISETP.GE.AND P0, PT, R172, 0x1, PT ;  /* 0x00000001ac00780c */ /* 0x000fe20003f06270 */
[----:B------:R-:W-:-:S12]  /*11a40*/  ULDC.64 UR10, c[0x0][0x118] ;  /* 0x00004600000a7ab9 */ /* 0x000fd80000000a00 */
[----:B------:R-:W-:Y:S05]  /*11a50*/  @!P0 BRA `(.L_x_1726) ;  /* 0x000066a000008947 */ /* 0x000fea0003800000 */
[----:B------:R-:W-:Y:S02]  /*11a60*/  MOV R173, R129 ;  /* 0x0000008100ad7202 */ /* 0x000fe40000000f00 */
[----:B------:R-:W-:Y:S02]  /*11a70*/  MOV R174, R131 ;  /* 0x0000008300ae7202 */ /* 0x000fe40000000f00 */
[----:B------:R-:W-:-:S04]  /*11a80*/  MOV R200, c[0x0][0x1a0] ;  /* 0x0000680000c87a02 */ /* 0x000fc80000000f00 */
.L_x_1730:
        /* <DEDUP_REMOVED lines=49> */
[----:B------:R-:W-:Y:S01]  /*11da0*/  IMAD.MOV.U32 R3, RZ, RZ, c[0x0][0x2d0] ;  /* 0x0000b400ff037624 */ /* 0x000fe200078e00ff */
[----:B------:R-:W2:Y:S03]  /*11db0*/  LDG.E R4, [R12.64] ;  /* 0x0000000a0c047981 */ /* 0x000ea6000c1e1900 */
[----:B------:R-:W-:Y:S01]  /*11dc0*/  IMAD R0, R2, R3, -0x100 ;  /* 0xffffff0002007424 */ /* 0x000fe200078e0203 */
[----:B------:R-:W2:Y:S03]  /*11dd0*/  LDG.E R7, [R10.64] ;  /* 0x0000000a0a077981 */ /* 0x000ea6000c1e1900 */
[C---:B------:R-:W-:Y:S01]  /*11de0*/  IMAD.WIDE.U32 R160, R0.reuse, c[0x0][0x1a0], RZ ;  /* 0x0000680000a07a25 */ /* 0x040fe200078e00ff */
        /* <DEDUP_REMOVED lines=10> */
.L_x_1727:
[----:B------:R-:W-:Y:S02]  /*11e90*/  ISETP.GE.AND P2, PT, R196, c[0x0][0x220], PT ;  /* 0x00008800c4007a0c */ /* 0x000fe40003f46270 */
[C---:B------:R-:W-:Y:S04]  /*11ea0*/  LEA R152, P4, R160.reuse, R206, 0x1 ;  /* 0x000000cea0987211 */ /* 0x040fe800078808ff */
[CC--:B------:R-:W-:Y:S07]  /*11eb0*/  LEA.HI.X R153, R160.reuse, R207.reuse, R161, 0x1, P4 ;  /* 0x000000cfa0997211 */ /* 0x0c0fee00020f0ca1 */
[----:B------:R-:W-:Y:S01]  /*11ec0*/  @P2 STS.64 [R177+0x5008], RZ ;  /* 0x005008ffb1002388 */ /* 0x000fe20000000a00 */
[----:B------:R-:W-:Y:S02]  /*11ed0*/  @!P2 IADD3 R155, P3, R160, UR5, RZ ;  /* 0x00000005a09bac10 */ /* 0x000fe4000ff7e0ff */
[C---:B------:R-:W-:Y:S02]  /*11ee0*/  @!P2 LEA R157, P0, R200.reuse, R160, 0x6 ;  /* 0x000000a0c89da211 */ /* 0x040fe400078030ff */
[----:B------:R-:W-:Y:S01]  /*11ef0*/  @!P2 IADD3.X R154, R161, UR7, RZ, P3, !PT ;  /* 0x00000007a19aac10 */ /* 0x000fe20009ffe4ff */
[----:B------:R-:W-:Y:S01]  /*11f00*/  @P2 STS [R177+0x5000], RZ ;  /* 0x005000ffb1002388 */ /* 0x000fe20000000800 */
[CC--:B------:R-:W-:Y:S02]  /*11f10*/  @!P2 LEA R210, P3, R155.reuse, R206.reuse, 0x1 ;  /* 0x000000ce9bd2a211 */ /* 0x0c0fe400078608ff */
[----:B------:R-:W-:Y:S01]  /*11f20*/  @!P2 MOV R156, c[0x0][0x1a4] ;  /* 0x00006900009caa02 */ /* 0x000fe20000000f00 */
[----:B------:R-:W-:Y:S01]  /*11f30*/  @P2 STS [R177+0x5004], RZ ;  /* 0x005004ffb1002388 */ /* 0x000fe20000000800 */
[----:B------:R-:W-:Y:S02]  /*11f40*/  @!P2 LEA.HI.X R211, R155, R207, R154, 0x1, P3 ;  /* 0x000000cf9bd3a211 */ /* 0x000fe400018f0c9a */
[C---:B------:R-:W-:Y:S01]  /*11f50*/  @!P2 LEA.HI.X R156, R200.reuse, R161, R156, 0x6, P0 ;  /* 0x000000a1c89ca211 */ /* 0x040fe200000f349c */
[----:B------:R-:W-:Y:S01]  /*11f60*/  @!PT LDS RZ, [RZ] ;  /* 0x00000000fffff984 */ /* 0x000fe20000000800 */
[----:B------:R-:W-:Y:S01]  /*11f70*/  @!PT LDS RZ, [RZ] ;  /* 0x00000000fffff984 */ /* 0x000fe20000000800 */
[----:B------:R-:W-:Y:S01]  /*11f80*/  @!PT LDS RZ, [RZ] ;  /* 0x00000000fffff984 */ /* 0x000fe20000000800 */
[----:B------:R1:W-:Y:S01]  /*11f90*/  @!P2 LDGSTS.E.BYPASS.LTC128B.128 [R177+0x5000], [R152.64] ;  /* 0x0500000098b1afae */ /* 0x0003e2000b901d4a */
[C---:B------:R-:W-:Y:S02]  /*11fa0*/  @!P2 LEA R208, P0, R157.reuse, R206, 0x1 ;  /* 0x000000ce9dd0a211 */ /* 0x040fe400078008ff */
[-C--:B------:R-:W-:Y:S02]  /*11fb0*/  @!P2 MOV R166, R160.reuse ;  /* 0x000000a000a6a202 */ /* 0x080fe40000000f00 */
[----:B------:R-:W-:Y:S02]  /*11fc0*/  @!P2 LEA.HI.X R209, R157, R207, R156, 0x1, P0 ;  /* 0x000000cf9dd1a211 */ /* 0x000fe400000f0c9c */
[CC--:B------:R-:W-:Y:S01]  /*11fd0*/  @!P2 LEA R159, P0, R200.reuse, R160.reuse, 0x7 ;  /* 0x000000a0c89fa211 */ /* 0x0c0fe200078038ff */
[----:B------:R-:W-:Y:S01]  /*11fe0*/  @P2 STS.128 [R177+0x5800], RZ ;  /* 0x005800ffb1002388 */ /* 0x000fe20000000c00 */
[-C--:B------:R-:W-:Y:S02]  /*11ff0*/  @!P2 MOV R167, R161.reuse ;  /* 0x000000a100a7a202 */ /* 0x080fe40000000f00 */
[----:B------:R-:W-:Y:S02]  /*12000*/  @!P2 MOV R158, c[0x0][0x1a4] ;  /* 0x00006900009eaa02 */ /* 0x000fe40000000f00 */
[----:B------:R-:W-:Y:S01]  /*12010*/  @!P2 MOV R162, R160 ;  /* 0x000000a000a2a202 */ /* 0x000fe20000000f00 */
[C---:B------:R-:W-:Y:S01]  /*12020*/  @!P2 IMAD.WIDE.U32 R166, R200.reuse, 0x60, R166 ;  /* 0x00000060c8a6a825 */ /* 0x040fe200078e00a6 */
[----:B------:R-:W-:Y:S01]  /*12030*/  @!P2 LEA.HI.X R158, R200, R161, R158, 0x7, P0 ;  /* 0x000000a1c89ea211 */ /* 0x000fe200000f3c9e */
[----:B------:R-:W-:Y:S01]  /*12040*/  @!PT LDS RZ, [RZ] ;  /* 0x00000000fffff984 */ /* 0x000fe20000000800 */
[----:B------:R-:W-:Y:S01]  /*12050*/  @!PT LDS RZ, [RZ] ;  /* 0x00000000fffff984 */ /* 0x000fe20000000800 */
[----:B------:R-:W-:Y:S01]  /*12060*/  @!PT LDS RZ, [RZ] ;  /* 0x00000000fffff984 */ /* 0x000fe20000000800 */
[----:B------:R1:W-:Y:S01]  /*12070*/  @!P2 LDGSTS.E.BYPASS.LTC128B.128 [R177+0x5800], [R210.64] ;  /* 0x05800000d2b1afae */ /* 0x0003e2000b901d4a */
[CC--:B------:R-:W-:Y:S02]  /*12080*/  @!P2 LEA R164, P0, R159.reuse, R206.reuse, 0x1 ;  /* 0x000000ce9fa4a211 */ /* 0x0c0fe400078008ff */
[----:B------:R-:W-:Y:S02]  /*12090*/  @!P2 LEA R218, P5, R166, R206, 0x1 ;  /* 0x000000cea6daa211 */ /* 0x000fe400078a08ff */
[----:B------:R-:W-:Y:S02]  /*120a0*/  @!P2 LEA.HI.X R165, R159, R207, R158, 0x1, P0 ;  /* 0x000000cf9fa5a211 */ /* 0x000fe400000f0c9e */
[-C--:B------:R-:W-:Y:S01]  /*120b0*/  @!P2 MOV R163, R161.reuse ;  /* 0x000000a100a3a202 */ /* 0x080fe20000000f00 */
[----:B------:R-:W-:Y:S01]  /*120c0*/  @P2 STS.128 [R177+0x6000], RZ ;  /* 0x006000ffb1002388 */ /* 0x000fe20000000c00 */
[----:B------:R-:W-:Y:S02]  /*120d0*/  @!P2 MOV R212, R160 ;  /* 0x000000a000d4a202 */ /* 0x000fe40000000f00 */
[----:B------:R-:W-:Y:S01]  /*120e0*/  @!P2 MOV R213, R161 ;  /* 0x000000a100d5a202 */ /* 0x000fe20000000f00 */
[----:B------:R-:W-:Y:S01]  /*120f0*/  @!P2 IMAD.WIDE.U32 R162, R200, 0xa0, R162 ;  /* 0x000000a0c8a2a825 */ /* 0x000fe200078e00a2 */
[----:B------:R-:W-:Y:S02]  /*12100*/  @!P2 MOV R157, c[0x0][0x1a4] ;  /* 0x00006900009daa02 */ /* 0x000fe40000000f00 */
[----:B------:R-:W-:Y:S01]  /*12110*/  @!P2 MOV R156, c[0x0][0x1a4] ;  /* 0x00006900009caa02 */ /* 0x000fe20000000f00 */
[----:B------:R-:W-:Y:S01]  /*12120*/  @!PT LDS RZ, [RZ] ;  /* 0x00000000fffff984 */ /* 0x000fe20000000800 */
[----:B------:R-:W-:Y:S01]  /*12130*/  @!PT LDS RZ, [RZ] ;  /* 0x00000000fffff984 */ /* 0x000fe20000000800 */
[----:B------:R-:W-:Y:S01]  /*12140*/  @!PT LDS RZ, [RZ] ;  /* 0x00000000fffff984 */ /* 0x000fe20000000800 */
[----:B------:R1:W-:Y:S01]  /*12150*/  @!P2 LDGSTS.E.BYPASS.LTC128B.128 [R177+0x6000], [R208.64] ;  /* 0x06000000d0b1afae */ /* 0x0003e2000b901d4a */
[-C--:B------:R-:W-:Y:S01]  /*12160*/  @!P2 LEA R216, P4, R162, R206.reuse, 0x1 ;  /* 0x000000cea2d8a211 */ /* 0x080fe200078808ff */
[C---:B------:R-:W-:Y:S01]  /*12170*/  @!P2 IMAD.WIDE.U32 R160, R200.reuse, 0xc0, R160 ;  /* 0x000000c0c8a0a825 */ /* 0x040fe200078e00a0 */
[----:B------:R-:W-:Y:S02]  /*12180*/  @!P2 MOV R155, c[0x0][0x1a4] ;  /* 0x00006900009baa02 */ /* 0x000fe40000000f00 */
[----:B------:R-:W-:Y:S01]  /*12190*/  @!P2 MOV R154, c[0x0][0x1a4] ;  /* 0x00006900009aaa02 */ /* 0x000fe20000000f00 */
[----:B------:R-:W-:Y:S01]  /*121a0*/  @!P2 IMAD.WIDE.U32 R212, R200, 0xe0, R212 ;  /* 0x000000e0c8d4a825 */ /* 0x000fe200078e00d4 */
[-C--:B------:R-:W-:Y:S01]  /*121b0*/  @!P2 LEA R214, P3, R160, R206.reuse, 0x1 ;  /* 0x000000cea0d6a211 */ /* 0x080fe200078608ff */
[----:B------:R-:W-:Y:S02]  /*121c0*/  @P2 STS.128 [R177+0x6800], RZ ;  /* 0x006800ffb1002388 */ /* 0x000fe40000000c00 */
[----:B------:R-:W-:Y:S01]  /*121d0*/  @!P2 IMAD R157, R157, 0x60, RZ ;  /* 0x000000609d9da824 */ /* 0x000fe200078e02ff */
[----:B------:R-:W-:Y:S01]  /*121e0*/  @!P2 LEA R206, P0, R212, R206, 0x1 ;  /* 0x000000ced4cea211 */ /* 0x000fe200078008ff */
[----:B------:R-:W-:Y:S02]  /*121f0*/  @!P2 IMAD R156, R156, 0xa0, RZ ;  /* 0x000000a09c9ca824 */ /* 0x000fe400078e02ff */
[----:B------:R-:W-:Y:S01]  /*12200*/  @!P2 IMAD R155, R155, 0xc0, RZ ;  /* 0x000000c09b9ba824 */ /* 0x000fe200078e02ff */
[----:B------:R-:W-:Y:S01]  /*12210*/  @!P2 IADD3 R158, R157, R167, RZ ;  /* 0x000000a79d9ea210 */ /* 0x000fe20007ffe0ff */
[----:B------:R-:W-:Y:S01]  /*12220*/  @!P2 IMAD R154, R154, 0xe0, RZ ;  /* 0x000000e09a9aa824 */ /* 0x000fe200078e02ff */
[----:B------:R-:W-:Y:S02]  /*12230*/  @!P2 IADD3 R156, R156, R163, RZ ;  /* 0x000000a39c9ca210 */ /* 0x000fe40007ffe0ff */
[-C--:B------:R-:W-:Y:S02]  /*12240*/  @!P2 LEA.HI.X R219, R166, R207.reuse, R158, 0x1, P5 ;  /* 0x000000cfa6dba211 */ /* 0x080fe400028f0c9e */
[----:B------:R-:W-:Y:S02]  /*12250*/  @!P2 LEA.HI.X R217, R162, R207, R156, 0x1, P4 ;  /* 0x000000cfa2d9a211 */ /* 0x000fe400020f0c9c */
[----:B------:R-:W-:Y:S01]  /*12260*/  @!P2 IADD3 R155, R155, R161, RZ ;  /* 0x000000a19b9ba210 */ /* 0x000fe20007ffe0ff */
[----:B------:R-:W-:Y:S01]  /*12270*/  @!PT LDS RZ, [RZ] ;  /* 0x00000000fffff984 */ /* 0x000fe20000000800 */
[----:B------:R-:W-:Y:S01]  /*12280*/  @!PT LDS RZ, [RZ] ;  /* 0x00000000fffff984 */ /* 0x000fe20000000800 */
[----:B------:R-:W-:Y:S01]  /*12290*/  @!PT LDS RZ, [RZ] ;  /* 0x00000000fffff984 */ /* 0x000fe20000000800 */
[----:B------:R1:W-:Y:S01]  /*122a0*/  @!P2 LDGSTS.E.BYPASS.LTC128B.128 [R177+0x6800], [R218.64] ;  /* 0x06800000dab1afae */ /* 0x0003e2000b901d4a */
[----:B------:R-:W-:Y:S02]  /*122b0*/  @!P2 IADD3 R154, R154, R213, RZ ;  /* 0x000000d59a9aa210 */ /* 0x000fe40007ffe0ff */
[-C--:B------:R-:W-:Y:S02]  /*122c0*/  @!P2 LEA.HI.X R215, R160, R207.reuse, R155, 0x1, P3 ;  /* 0x000000cfa0d7a211 */ /* 0x080fe400018f0c9b */
[----:B------:R-:W-:Y:S02]  /*122d0*/  @!P2 LEA.HI.X R207, R212, R207, R154, 0x1, P0 ;  /* 0x000000cfd4cfa211 */ /* 0x000fe400000f0c9a */
[----:B------:R-:W-:Y:S01]  /*122e0*/  ISETP.GE.AND P0, PT, R172, 0x2, PT ;  /* 0x00000002ac00780c */ /* 0x000fe20003f06270 */
        /* <DEDUP_REMOVED lines=22> */
[----:B------:R-:W-:Y:S01]  /*12450*/  LDSM.16.M88.4 R8, [R149+0x1000] ;  /* 0x001000009508783b */ /* 0x000fe20000000200 */
[----:B--2---:R-:W-:Y:S02]  /*12460*/  MOV R206, R152 ;  /* 0x0000009800ce7202 */ /* 0x004fe40000000f00 */
[----:B------:R-:W-:Y:S05]  /*12470*/  MOV R207, R153 ;  /* 0x0000009900cf7202 */ /* 0x000fea0000000f00 */
[----:B------:R-:W-:Y:S08]  /*12480*/  LDSM.16.M88.4 R128, [R150] ;  /* 0x000000009680783b */ /* 0x000ff00000000200 */
[----:B------:R-:W-:Y:S08]  /*12490*/  LDSM.16.M88.4 R12, [R148] ;  /* 0x00000000940c783b */ /* 0x000ff00000000200 */
[----:B------:R-:W-:Y:S08]  /*124a0*/  LDSM.16.M88.4 R16, [R149+0x1400] ;  /* 0x001400009510783b */ /* 0x000ff00000000200 */
        /* <DEDUP_REMOVED lines=16> */
[----:B------:R-:W2:Y:S08]  /*125b0*/  LDSM.16.M88.4 R104, [R149+0x3c00] ;  /* 0x003c00009568783b */ /* 0x000eb00000000200 */
[----:B------:R-:W-:Y:S08]  /*125c0*/  LDSM.16.M88.4 R96, [R148+0x2800] ;  /* 0x002800009460783b */ /* 0x000ff00000000200 */
[----:B------:R-:W3:Y:S08]  /*125d0*/  LDSM.16.M88.4 R100, [R148+0x2c00] ;  /* 0x002c00009464783b */ /* 0x000ef00000000200 */
[----:B------:R-:W4:Y:S08]  /*125e0*/  LDSM.16.M88.4 R116, [R149+0x4000] ;  /* 0x004000009574783b */ /* 0x000f300000000200 */
[----:B------:R-:W-:Y:S08]  /*125f0*/  LDSM.16.M88.4 R112, [R149+0x4400] ;  /* 0x004400009570783b */ /* 0x000ff00000000200 */
[----:B------:R-:W-:Y:S08]  /*12600*/  LDSM.16.M88.4 R120, [R149+0x4800] ;  /* 0x004800009578783b */ /* 0x000ff00000000200 */
[----:B------:R-:W-:Y:S08]  /*12610*/  LDSM.16.M88.4 R140, [R149+0x4c00] ;  /* 0x004c0000958c783b */ /* 0x000ff00000000200 */
[----:B------:R-:W-:Y:S08]  /*12620*/  LDSM.16.M88.4 R144, [R148+0x3800] ;  /* 0x003800009490783b */ /* 0x000ff00000000200 */
[----:B------:R-:W-:Y:S01]  /*12630*/  LDSM.16.M88.4 R136, [R148+0x3c00] ;  /* 0x003c00009488783b */ /* 0x000fe20000000200 */
[C---:B--2---:R-:W-:Y:S08]  /*12640*/  HMMA.16816.F32.BF16 R92, R132.reuse, R104, RZ ;  /* 0x00000068845c723c */ /* 0x044ff000000418ff */
[C---:B------:R-:W-:Y:S08]  /*12650*/  HMMA.16816.F32.BF16 R104, R132.reuse, R106, RZ ;  /* 0x0000006a8468723c */ /* 0x040ff000000418ff */
[----:B------:R-:W-:Y:S08]  /*12660*/  HMMA.16816.F32.BF16 R4, R132, R8, RZ ;  /* 0x000000088404723c */ /* 0x000ff000000418ff */
[C---:B---3--:R-:W-:Y:S08]  /*12670*/  HMMA.16816.F32.BF16 R92, R128.reuse, R100, R92 ;  /* 0x00000064805c723c */ /* 0x048ff0000004185c */
[----:B------:R-:W-:Y:S08]  /*12680*/  HMMA.16816.F32.BF16 R104, R128, R102, R104 ;  /* 0x000000668068723c */ /* 0x000ff00000041868 */
[----:B----4-:R-:W-:Y:S08]  /*12690*/  HMMA.16816.F32.BF16 R100, R132, R116, RZ ;  /* 0x000000748464723c */ /* 0x010ff000000418ff */
[----:B------:R-:W-:Y:S08]  /*126a0*/  HMMA.16816.F32.BF16 R4, R128, R12, R4 ;  /* 0x0000000c8004723c */ /* 0x000ff00000041804 */
[C---:B------:R-:W-:Y:S08]  /*126b0*/  HMMA.16816.F32.BF16 R8, R132.reuse, R10, RZ ;  /* 0x0000000a8408723c */ /* 0x040ff000000418ff */
[C---:B------:R-:W-:Y:S08]  /*126c0*/  HMMA.16816.F32.BF16 R28, R132.reuse, R44, RZ ;  /* 0x0000002c841c723c */ /* 0x040ff000000418ff */
[----:B------:R-:W-:Y:S01]  /*126d0*/  HMMA.16816.F32.BF16 R44, R132, R46, RZ ;  /* 0x0000002e842c723c */ /* 0x000fe200000418ff */
[----:B------:R-:W-:Y:S03]  /*126e0*/  FMUL.FTZ R2, R6, c[0x0][0x2ec] ;  /* 0x0000bb0006027a20 */ /* 0x000fe60000410000 */
[----:B------:R-:W-:Y:S02]  /*126f0*/  FMUL.FTZ R3, R5, c[0x0][0x2ec] ;  /* 0x0000bb0005037a20 */ /* 0x000fe40000410000 */
[----:B------:R-:W-:Y:S01]  /*12700*/  FMUL.FTZ R0, R4, c[0x0][0x2ec] ;  /* 0x0000bb0004007a20 */ /* 0x000fe20000410000 */
[----:B------:R-:W2:Y:S01]  /*12710*/  MUFU.TANH R2, R2 ;  /* 0x0000000200027308 */ /* 0x000ea20000002400 */
[----:B------:R-:W-:Y:S05]  /*12720*/  HMMA.16816.F32.BF16 R8, R128, R14, R8 ;  /* 0x0000000e8008723c */ /* 0x000fea0000041808 */
[----:B------:R-:W-:Y:S03]  /*12730*/  FMUL.FTZ R4, R7, c[0x0][0x2ec] ;  /* 0x0000bb0007047a20 */ /* 0x000fe60000410000 */
[C---:B------:R-:W-:Y:S01]  /*12740*/  HMMA.16816.F32.BF16 R12, R132.reuse, R16, RZ ;  /* 0x00000010840c723c */ /* 0x040fe200000418ff */
[----:B------:R-:W3:Y:S07]  /*12750*/  MUFU.TANH R0, R0 ;  /* 0x0000000000007308 */ /* 0x000eee0000002400 */
[----:B------:R-:W-:Y:S03]  /*12760*/  HMMA.16816.F32.BF16 R16, R132, R18, RZ ;  /* 0x000000128410723c */ /* 0x000fe600000418ff */
[----:B------:R-:W4:Y:S05]  /*12770*/  MUFU.TANH R3, R3 ;  /* 0x0000000300037308 */ /* 0x000f2a0000002400 */
[C---:B------:R-:W-:Y:S05]  /*12780*/  HMMA.16816.F32.BF16 R44, R128.reuse, R38, R44 ;  /* 0x00000026802c723c */ /* 0x040fea000004182c */
[----:B------:R-:W1:Y:S01]  /*12790*/  MUFU.TANH R4, R4 ;  /* 0x0000000400047308 */ /* 0x000e620000002400 */
[----:B------:R-:W-:Y:S02]  /*127a0*/  FMUL.FTZ R6, R10, c[0x0][0x2ec] ;  /* 0x0000bb000a067a20 */ /* 0x000fe40000410000 */
[C---:B------:R-:W-:Y:S04]  /*127b0*/  HMMA.16816.F32.BF16 R12, R128.reuse, R20, R12 ;  /* 0x00000014800c723c */ /* 0x040fe8000004180c */
[----:B------:R-:W-:Y:S02]  /*127c0*/  FMUL.FTZ R5, R8, c[0x0][0x2ec] ;  /* 0x0000bb0008057a20 */ /* 0x000fe40000410000 */
[----:B------:R-:W-:Y:S01]  /*127d0*/  FMUL.FTZ R8, R11, c[0x0][0x2ec] ;  /* 0x0000bb000b087a20 */ /* 0x000fe20000410000 */
[----:B------:R-:W1:Y:S01]  /*127e0*/  MUFU.TANH R6, R6 ;  /* 0x0000000600067308 */ /* 0x000e620000002400 */
[----:B------:R-:W-:Y:S04]  /*127f0*/  HMMA.16816.F32.BF16 R16, R128, R22, R16 ;  /* 0x000000168010723c */ /* 0x000fe80000041810 */
[----:B------:R-:W-:Y:S04]  /*12800*/  FMUL.FTZ R7, R9, c[0x0][0x2ec] ;  /* 0x0000bb0009077a20 */ /* 0x000fe80000410000 */
[C---:B------:R-:W-:Y:S01]  /*12810*/  HMMA.16816.F32.BF16 R20, R132.reuse, R24, RZ ;  /* 0x000000188414723c */ /* 0x040fe200000418ff */
[----:B------:R-:W1:Y:S07]  /*12820*/  MUFU.TANH R5, R5 ;  /* 0x0000000500057308 */ /* 0x000e6e0000002400 */
[----:B------:R-:W-:Y:S01]  /*12830*/  HMMA.16816.F32.BF16 R24, R132, R26, RZ ;  /* 0x0000001a8418723c */ /* 0x000fe200000418ff */
[----:B------:R-:W-:Y:S02]  /*12840*/  FMUL.FTZ R10, R14, c[0x0][0x2ec] ;  /* 0x0000bb000e0a7a20 */ /* 0x000fe40000410000 */
[----:B------:R-:W1:Y:S01]  /*12850*/  MUFU.TANH R7, R7 ;  /* 0x0000000700077308 */ /* 0x000e620000002400 */
[----:B------:R-:W-:Y:S02]  /*12860*/  FMUL.FTZ R11, R13, c[0x0][0x2ec] ;  /* 0x0000bb000d0b7a20 */ /* 0x000fe40000410000 */
[----:B------:R-:W-:Y:S02]  /*12870*/  FMUL.FTZ R9, R12, c[0x0][0x2ec] ;  /* 0x0000bb000c097a20 */ /* 0x000fe40000410000 */
[C---:B------:R-:W-:Y:S05]  /*12880*/  HMMA.16816.F32.BF16 R28, R128.reuse, R36, R28 ;  /* 0x00000024801c723c */ /* 0x040fea000004181c */
[----:B------:R-:W1:Y:S01]  /*12890*/  MUFU.TANH R8, R8 ;  /* 0x0000000800087308 */ /* 0x000e620000002400 */
[----:B------:R-:W-:Y:S02]  /*128a0*/  FMUL.FTZ R14, R18, c[0x0][0x2ec] ;  /* 0x0000bb00120e7a20 */ /* 0x000fe40000410000 */
[C---:B------:R-:W-:Y:S04]  /*128b0*/  HMMA.16816.F32.BF16 R20, R128.reuse, R32, R20 ;  /* 0x000000208014723c */ /* 0x040fe80000041814 */
[----:B------:R-:W-:Y:S02]  /*128c0*/  FMUL.FTZ R13, R16, c[0x0][0x2ec] ;  /* 0x0000bb00100d7a20 */ /* 0x000fe40000410000 */
[----:B------:R-:W-:Y:S01]  /*128d0*/  FMUL.FTZ R16, R19, c[0x0][0x2ec] ;  /* 0x0000bb0013107a20 */ /* 0x000fe20000410000 */
[----:B------:R-:W1:Y:S01]  /*128e0*/  MUFU.TANH R9, R9 ;  /* 0x0000000900097308 */ /* 0x000e620000002400 */
[----:B------:R-:W-:Y:S01]  /*128f0*/  HMMA.16816.F32.BF16 R24, R128, R34, R24 ;  /* 0x000000228018723c */ /* 0x000fe20000041818 */
[----:B------:R-:W5:Y:S03]  /*12900*/  LDSM.16.M88.4 R32, [R148+0x1000] ;  /* 0x001000009420783b */ /* 0x000f660000000200 */
[----:B------:R-:W-:Y:S02]  /*12910*/  FMUL.FTZ R12, R15, c[0x0][0x2ec] ;  /* 0x0000bb000f0c7a20 */ /* 0x000fe40000410000 */
[----:B------:R-:W-:Y:S02]  /*12920*/  FMUL.FTZ R15, R17, c[0x0][0x2ec] ;  /* 0x0000bb00110f7a20 */ /* 0x000fe40000410000 */
[C---:B------:R-:W-:Y:S01]  /*12930*/  HMMA.16816.F32.BF16 R36, R132.reuse, R40, RZ ;  /* 0x000000288424723c */ /* 0x040fe200000418ff */
[----:B------:R-:W1:Y:S07]  /*12940*/  MUFU.TANH R11, R11 ;  /* 0x0000000b000b7308 */ /* 0x000e6e0000002400 */
[C---:B------:R-:W-:Y:S01]  /*12950*/  HMMA.16816.F32.BF16 R60, R132.reuse, R76, RZ ;  /* 0x0000004c843c723c */ /* 0x040fe200000418ff */
[----:B------:R-:W-:Y:S02]  /*12960*/  FMUL.FTZ R18, R22, c[0x0][0x2ec] ;  /* 0x0000bb0016127a20 */ /* 0x000fe40000410000 */
[----:B------:R-:W1:Y:S01]  /*12970*/  MUFU.TANH R10, R10 ;  /* 0x0000000a000a7308 */ /* 0x000e620000002400 */
[----:B------:R-:W-:Y:S02]  /*12980*/  FMUL.FTZ R19, R21, c[0x0][0x2ec] ;  /* 0x0000bb0015137a20 */ /* 0x000fe40000410000 */
[----:B------:R-:W-:Y:S02]  /*12990*/  FMUL.FTZ R17, R20, c[0x0][0x2ec] ;  /* 0x0000bb0014117a20 */ /* 0x000fe40000410000 */
[C---:B------:R-:W-:Y:S01]  /*129a0*/  HMMA.16816.F32.BF16 R76, R132.reuse, R78, RZ ;  /* 0x0000004e844c723c */ /* 0x040fe200000418ff */
[----:B------:R-:W-:Y:S03]  /*129b0*/  FMUL.FTZ R22, R26, c[0x0][0x2ec] ;  /* 0x0000bb001a167a20 */ /* 0x000fe60000410000 */
[----:B------:R-:W-:Y:S01]  /*129c0*/  FMUL.FTZ R26, R30, c[0x0][0x2ec] ;  /* 0x0000bb001e1a7a20 */ /* 0x000fe20000410000 */
[----:B------:R-:W1:Y:S01]  /*129d0*/  MUFU.TANH R12, R12 ;  /* 0x0000000c000c7308 */ /* 0x000e620000002400 */
[----:B------:R-:W-:Y:S02]  /*129e0*/  FMUL.FTZ R30, R46, c[0x0][0x2ec] ;  /* 0x0000bb002e1e7a20 */ /* 0x000fe40000410000 */
[----:B------:R-:W-:Y:S01]  /*129f0*/  FMUL.FTZ R21, R24, c[0x0][0x2ec] ;  /* 0x0000bb0018157a20 */ /* 0x000fe20000410000 */
[----:B------:R-:W-:Y:S03]  /*12a00*/  HMMA.16816.F32.BF16 R40, R132, R42, RZ ;  /* 0x0000002a8428723c */ /* 0x000fe600000418ff */
[----:B------:R-:W-:Y:S02]  /*12a10*/  FMUL.FTZ R24, R27, c[0x0][0x2ec] ;  /* 0x0000bb001b187a20 */ /* 0x000fe40000410000 */
[----:B------:R-:W-:Y:S01]  /*12a20*/  FMUL.FTZ R27, R29, c[0x0][0x2ec] ;  /* 0x0000bb001d1b7a20 */ /* 0x000fe20000410000 */
[----:B------:R-:W1:Y:S01]  /*12a30*/  MUFU.TANH R13, R13 ;  /* 0x0000000d000d7308 */ /* 0x000e620000002400 */
[----:B------:R-:W-:Y:S01]  /*12a40*/  FMUL.FTZ R29, R44, c[0x0][0x2ec] ;  /* 0x0000bb002c1d7a20 */ /* 0x000fe20000410000 */
[C---:B-----5:R-:W-:Y:S05]  /*12a50*/  HMMA.16816.F32.BF16 R36, R128.reuse, R32, R36 ;  /* 0x000000208024723c */ /* 0x060fea0000041824 */
[----:B------:R-:W-:Y:S02]  /*12a60*/  FMUL.FTZ R20, R23, c[0x0][0x2ec] ;  /* 0x0000bb0017147a20 */ /* 0x000fe40000410000 */
[----:B------:R-:W-:Y:S01]  /*12a70*/  FMUL.FTZ R32, R47, c[0x0][0x2ec] ;  /* 0x0000bb002f207a20 */ /* 0x000fe20000410000 */
[----:B------:R-:W1:Y:S01]  /*12a80*/  MUFU.TANH R15, R15 ;  /* 0x0000000f000f7308 */ /* 0x000e620000002400 */
[C---:B------:R-:W-:Y:S03]  /*12a90*/  HMMA.16816.F32.BF16 R76, R128.reuse, R70, R76 ;  /* 0x00000046804c723c */ /* 0x040fe6000004184c */
[----:B------:R-:W-:Y:S02]  /*12aa0*/  FMUL.FTZ R23, R25, c[0x0][0x2ec] ;  /* 0x0000bb0019177a20 */ /* 0x000fe40000410000 */
[----:B------:R-:W-:Y:S02]  /*12ab0*/  FMUL.FTZ R25, R28, c[0x0][0x2ec] ;  /* 0x0000bb001c197a20 */ /* 0x000fe40000410000 */
[----:B------:R-:W-:Y:S01]  /*12ac0*/  FMUL.FTZ R28, R31, c[0x0][0x2ec] ;  /* 0x0000bb001f1c7a20 */ /* 0x000fe20000410000 */
[----:B------:R-:W-:Y:S01]  /*12ad0*/  HMMA.16816.F32.BF16 R60, R128, R68, R60 ;  /* 0x00000044803c723c */ /* 0x000fe2000004183c */
[----:B------:R-:W1:Y:S03]  /*12ae0*/  MUFU.TANH R14, R14 ;  /* 0x0000000e000e7308 */ /* 0x000e660000002400 */
[----:B------:R-:W-:Y:S03]  /*12af0*/  FMUL.FTZ R31, R45, c[0x0][0x2ec] ;  /* 0x0000bb002d1f7a20 */ /* 0x000fe60000410000 */
[----:B------:R-:W-:Y:S01]  /*12b00*/  FMUL.FTZ R33, R36, c[0x0][0x2ec] ;  /* 0x0000bb0024217a20 */ /* 0x000fe20000410000 */
[C---:B------:R-:W-:Y:S03]  /*12b10*/  HMMA.16816.F32.BF16 R44, R132.reuse, R48, RZ ;  /* 0x00000030842c723c */ /* 0x040fe600000418ff */
[----:B------:R-:W1:Y:S01]  /*12b20*/  MUFU.TANH R16, R16 ;  /* 0x0000001000107308 */ /* 0x000e620000002400 */
[----:B------:R-:W-:Y:S04]  /*12b30*/  FMUL.FTZ R36, R39, c[0x0][0x2ec] ;  /* 0x0000bb0027247a20 */ /* 0x000fe80000410000 */
[C---:B------:R-:W-:Y:S05]  /*12b40*/  HMMA.16816.F32.BF16 R48, R132.reuse, R50, RZ ;  /* 0x000000328430723c */ /* 0x040fea00000418ff */
[----:B------:R-:W1:Y:S03]  /*12b50*/  MUFU.TANH R17, R17 ;  /* 0x0000001100117308 */ /* 0x000e660000002400 */
[----:B------:R-:W-:Y:S07]  /*12b60*/  HMMA.16816.F32.BF16 R68, R132, R72, RZ ;  /* 0x000000488444723c */ /* 0x000fee00000418ff */
[----:B------:R-:W1:Y:S01]  /*12b70*/  MUFU.TANH R19, R19 ;  /* 0x0000001300137308 */ /* 0x000e620000002400 */
[C---:B------:R-:W-:Y:S08]  /*12b80*/  HMMA.16816.F32.BF16 R44, R128.reuse, R52, R44 ;  /* 0x00000034802c723c */ /* 0x040ff0000004182c */
[----:B------:R-:W-:Y:S01]  /*12b90*/  HMMA.16816.F32.BF16 R48, R128, R54, R48 ;  /* 0x000000368030723c */ /* 0x000fe20000041830 */
[----:B------:R-:W1:Y:S07]  /*12ba0*/  MUFU.TANH R18, R18 ;  /* 0x0000001200127308 */ /* 0x000e6e0000002400 */
[C---:B------:R-:W-:Y:S03]  /*12bb0*/  HMMA.16816.F32.BF16 R52, R132.reuse, R56, RZ ;  /* 0x000000388434723c */ /* 0x040fe600000418ff */
[----:B------:R-:W1:Y:S05]  /*12bc0*/  MUFU.TANH R20, R20 ;  /* 0x0000001400147308 */ /* 0x000e6a0000002400 */
[C---:B------:R-:W-:Y:S05]  /*12bd0*/  HMMA.16816.F32.BF16 R56, R132.reuse, R58, RZ ;  /* 0x0000003a8438723c */ /* 0x040fea00000418ff */
[----:B------:R-:W1:Y:S03]  /*12be0*/  MUFU.TANH R21, R21 ;  /* 0x0000001500157308 */ /* 0x000e660000002400 */
[----:B------:R-:W-:Y:S07]  /*12bf0*/  HMMA.16816.F32.BF16 R72, R132, R74, RZ ;  /* 0x0000004a8448723c */ /* 0x000fee00000418ff */
[----:B------:R-:W1:Y:S01]  /*12c00*/  MUFU.TANH R23, R23 ;  /* 0x0000001700177308 */ /* 0x000e620000002400 */
[C---:B------:R-:W-:Y:S08]  /*12c10*/  HMMA.16816.F32.BF16 R52, R128.reuse, R64, R52 ;  /* 0x000000408034723c */ /* 0x040ff00000041834 */
[C---:B------:R-:W-:Y:S01]  /*12c20*/  HMMA.16816.F32.BF16 R56, R128.reuse, R66, R56 ;  /* 0x000000428038723c */ /* 0x040fe20000041838 */
[----:B------:R-:W1:Y:S01]  /*12c30*/  MUFU.TANH R22, R22 ;  /* 0x0000001600167308 */ /* 0x000e620000002400 */
[----:B------:R-:W5:Y:S06]  /*12c40*/  LDSM.16.M88.4 R64, [R148+0x2000] ;  /* 0x002000009440783b */ /* 0x000f6c0000000200 */
[----:B------:R-:W-:Y:S03]  /*12c50*/  HMMA.16816.F32.BF16 R40, R128, R34, R40 ;  /* 0x000000228028723c */ /* 0x000fe60000041828 */
[----:B------:R-:W1:Y:S04]  /*12c60*/  MUFU.TANH R24, R24 ;  /* 0x0000001800187308 */ /* 0x000e680000002400 */
[----:B------:R-:W-:Y:S01]  /*12c70*/  FMUL.FTZ R34, R38, c[0x0][0x2ec] ;  /* 0x0000bb0026227a20 */ /* 0x000fe20000410000 */
[C---:B------:R-:W-:Y:S04]  /*12c80*/  HMMA.16816.F32.BF16 R116, R132.reuse, R118, RZ ;  /* 0x000000768474723c */ /* 0x040fe800000418ff */
[----:B------:R-:W-:Y:S01]  /*12c90*/  FMUL.FTZ R35, R37, c[0x0][0x2ec] ;  /* 0x0000bb0025237a20 */ /* 0x000fe20000410000 */
[----:B------:R-:W1:Y:S03]  /*12ca0*/  MUFU.TANH R25, R25 ;  /* 0x0000001900197308 */ /* 0x000e660000002400 */
[C---:B------:R-:W-:Y:S07]  /*12cb0*/  HMMA.16816.F32.BF16 R108, R132.reuse, R112, RZ ;  /* 0x00000070846c723c */ /* 0x040fee00000418ff */
[----:B------:R-:W1:Y:S01]  /*12cc0*/  MUFU.TANH R27, R27 ;  /* 0x0000001b001b7308 */ /* 0x000e620000002400 */
[----:B------:R-:W-:Y:S01]  /*12cd0*/  FMUL.FTZ R38, R42, c[0x0][0x2ec] ;  /* 0x0000bb002a267a20 */ /* 0x000fe20000410000 */
[----:B------:R-:W-:Y:S03]  /*12ce0*/  HMMA.16816.F32.BF16 R112, R132, R114, RZ ;  /* 0x000000728470723c */ /* 0x000fe600000418ff */
[----:B------:R-:W-:Y:S02]  /*12cf0*/  FMUL.FTZ R42, R46, c[0x0][0x2ec] ;  /* 0x0000bb002e2a7a20 */ /* 0x000fe40000410000 */
[----:B------:R-:W-:Y:S02]  /*12d00*/  FMUL.FTZ R46, R50, c[0x0][0x2ec] ;  /* 0x0000bb00322e7a20 */ /* 0x000fe40000410000 */
[----:B------:R-:W-:Y:S01]  /*12d10*/  FMUL.FTZ R50, R54, c[0x0][0x2ec] ;  /* 0x0000bb0036327a20 */ /* 0x000fe20000410000 */
[----:B------:R-:W1:Y:S01]  /*12d20*/  MUFU.TANH R26, R26 ;  /* 0x0000001a001a7308 */ /* 0x000e620000002400 */
[C---:B-----5:R-:W-:Y:S05]  /*12d30*/  HMMA.16816.F32.BF16 R68, R128.reuse, R64, R68 ;  /* 0x000000408044723c */ /* 0x060fea0000041844 */
[----:B------:R-:W-:Y:S02]  /*12d40*/  FMUL.FTZ R54, R58, c[0x0][0x2ec] ;  /* 0x0000bb003a367a20 */ /* 0x000fe40000410000 */
[----:B------:R-:W-:Y:S01]  /*12d50*/  FMUL.FTZ R64, R79, c[0x0][0x2ec] ;  /* 0x0000bb004f407a20 */ /* 0x000fe20000410000 */
[----:B------:R-:W-:Y:S01]  /*12d60*/  HMMA.16816.F32.BF16 R72, R128, R66, R72 ;  /* 0x000000428048723c */ /* 0x000fe20000041848 */
[----:B------:R-:W1:Y:S03]  /*12d70*/  MUFU.TANH R28, R28 ;  /* 0x0000001c001c7308 */ /* 0x000e660000002400 */
[----:B------:R-:W-:Y:S02]  /*12d80*/  FMUL.FTZ R58, R62, c[0x0][0x2ec] ;  /* 0x0000bb003e3a7a20 */ /* 0x000fe40000410000 */
[----:B------:R-:W-:Y:S02]  /*12d90*/  FMUL.FTZ R62, R78, c[0x0][0x2ec] ;  /* 0x0000bb004e3e7a20 */ /* 0x000fe40000410000 */
[----:B------:R-:W-:Y:S01]  /*12da0*/  FMUL.FTZ R37, R40, c[0x0][0x2ec] ;  /* 0x0000bb0028257a20 */ /* 0x000fe20000410000 */
[----:B------:R-:W-:Y:S02]  /*12db0*/  HMMA.16816.F32.BF16 R124, R132, R140, RZ ;  /* 0x0000008c847c723c */ /* 0x000fe400000418ff */
[----:B------:R-:W1:Y:S01]  /*12dc0*/  MUFU.TANH R29, R29 ;  /* 0x0000001d001d7308 */ /* 0x000e620000002400 */
[----:B------:R-:W-:Y:S02]  /*12dd0*/  FMUL.FTZ R40, R43, c[0x0][0x2ec] ;  /* 0x0000bb002b287a20 */ /* 0x000fe40000410000 */
        /* <DEDUP_REMOVED lines=11> */
[----:B------:R-:W-:Y:S05]  /*12e90*/  HMMA.16816.F32.BF16 R124, R128, R136, R124 ;  /* 0x00000088807c723c */ /* 0x000fea000004187c */
[----:B------:R-:W-:Y:S02]  /*12ea0*/  FMUL.FTZ R61, R76, c[0x0][0x2ec] ;  /* 0x0000bb004c3d7a20 */ /* 0x000fe40000410000 */
[----:B------:R-:W-:Y:S01]  /*12eb0*/  FMUL.FTZ R67, R69, c[0x0][0x2ec] ;  /* 0x0000bb0045437a20 */ /* 0x000fe20000410000 */
[----:B------:R-:W1:Y:S01]  /*12ec0*/  MUFU.TANH R32, R32 ;  /* 0x0000002000207308 */ /* 0x000e620000002400 */
[----:B------:R-:W-:Y:S03]  /*12ed0*/  FMUL.FTZ R69, R72, c[0x0][0x2ec] ;  /* 0x0000bb0048457a20 */ /* 0x000fe60000410000 */
[----:B------:R-:W-:Y:S02]  /*12ee0*/  FMUL.FTZ R72, R75, c[0x0][0x2ec] ;  /* 0x0000bb004b487a20 */ /* 0x000fe40000410000 */
        /* <DEDUP_REMOVED lines=16> */
[C---:B------:R-:W-:Y:S07]  /*12ff0*/  HMMA.16816.F32.BF16 R76, R132.reuse, R80, RZ ;  /* 0x00000050844c723c */ /* 0x040fee00000418ff */
[----:B------:R-:W1:Y:S01]  /*13000*/  MUFU.TANH R36, R36 ;  /* 0x0000002400247308 */ /* 0x000e620000002400 */
[----:B------:R-:W-:Y:S09]  /*13010*/  HMMA.16816.F32.BF16 R80, R132, R82, RZ ;  /* 0x000000528450723c */ /* 0x000ff200000418ff */
[----:B------:R-:W1:Y:S07]  /*13020*/  MUFU.TANH R37, R37 ;  /* 0x0000002500257308 */ /* 0x000e6e0000002400 */
[C---:B------:R-:W-:Y:S03]  /*13030*/  HMMA.16816.F32.BF16 R76, R128.reuse, R84, R76 ;  /* 0x00000054804c723c */ /* 0x040fe6000004184c */
[----:B------:R-:W1:Y:S05]  /*13040*/  MUFU.TANH R39, R39 ;  /* 0x0000002700277308 */ /* 0x000e6a0000002400 */
[----:B------:R-:W-:Y:S05]  /*13050*/  HMMA.16816.F32.BF16 R80, R128, R86, R80 ;  /* 0x000000568050723c */ /* 0x000fea0000041850 */
[----:B------:R-:W1:Y:S03]  /*13060*/  MUFU.TANH R38, R38 ;  /* 0x0000002600267308 */ /* 0x000e660000002400 */
[C---:B------:R-:W-:Y:S07]  /*13070*/  HMMA.16816.F32.BF16 R84, R132.reuse, R88, RZ ;  /* 0x000000588454723c */ /* 0x040fee00000418ff */
[----:B------:R-:W1:Y:S01]  /*13080*/  MUFU.TANH R40, R40 ;  /* 0x0000002800287308 */ /* 0x000e620000002400 */
[----:B------:R-:W-:Y:S01]  /*13090*/  HMMA.16816.F32.BF16 R88, R132, R90, RZ ;  /* 0x0000005a8458723c */ /* 0x000fe200000418ff */
[----:B------:R-:W-:Y:S03]  /*130a0*/  FMUL.FTZ R74, R78, c[0x0][0x2ec] ;  /* 0x0000bb004e4a7a20 */ /* 0x000fe60000410000 */
[----:B------:R-:W-:Y:S02]  /*130b0*/  FMUL.FTZ R75, R77, c[0x0][0x2ec] ;  /* 0x0000bb004d4b7a20 */ /* 0x000fe40000410000 */
[----:B------:R-:W-:Y:S02]  /*130c0*/  FMUL.FTZ R73, R76, c[0x0][0x2ec] ;  /* 0x0000bb004c497a20 */ /* 0x000fe40000410000 */
[----:B------:R-:W-:Y:S01]  /*130d0*/  FMUL.FTZ R78, R82, c[0x0][0x2ec] ;  /* 0x0000bb00524e7a20 */ /* 0x000fe20000410000 */
[----:B------:R-:W1:Y:S03]  /*130e0*/  MUFU.TANH R41, R41 ;  /* 0x0000002900297308 */ /* 0x000e660000002400 */
[----:B------:R-:W-:Y:S02]  /*130f0*/  FMUL.FTZ R77, R80, c[0x0][0x2ec] ;  /* 0x0000bb00504d7a20 */ /* 0x000fe40000410000 */
[----:B------:R-:W-:Y:S02]  /*13100*/  FMUL.FTZ R80, R83, c[0x0][0x2ec] ;  /* 0x0000bb0053507a20 */ /* 0x000fe40000410000 */
[C---:B------:R-:W-:Y:S03]  /*13110*/  HMMA.16816.F32.BF16 R84, R128.reuse, R96, R84 ;  /* 0x000000608054723c */ /* 0x040fe60000041854 */
[----:B------:R-:W1:Y:S02]  /*13120*/  MUFU.TANH R43, R43 ;  /* 0x0000002b002b7308 */ /* 0x000e640000002400 */
[----:B------:R-:W-:Y:S02]  /*13130*/  FMUL.FTZ R76, R79, c[0x0][0x2ec] ;  /* 0x0000bb004f4c7a20 */ /* 0x000fe40000410000 */
[----:B------:R-:W-:Y:S01]  /*13140*/  FMUL.FTZ R79, R81, c[0x0][0x2ec] ;  /* 0x0000bb00514f7a20 */ /* 0x000fe20000410000 */
[C---:B------:R-:W-:Y:S01]  /*13150*/  HMMA.16816.F32.BF16 R88, R128.reuse, R98, R88 ;  /* 0x000000628058723c */ /* 0x040fe20000041858 */
[----:B------:R-:W5:Y:S04]  /*13160*/  LDSM.16.M88.4 R96, [R148+0x3000] ;  /* 0x003000009460783b */ /* 0x000f680000000200 */
[----:B------:R-:W1:Y:S10]  /*13170*/  MUFU.TANH R42, R42 ;  /* 0x0000002a002a7308 */ /* 0x000e740000002400 */
        /* <DEDUP_REMOVED lines=15> */
[----:B------:R-:W-:Y:S01]  /*13270*/  FMUL.FTZ R89, R92, c[0x0][0x2ec] ;  /* 0x0000bb005c597a20 */ /* 0x000fe20000410000 */
[C---:B-----5:R-:W-:Y:S03]  /*13280*/  HMMA.16816.F32.BF16 R100, R128.reuse, R96, R100 ;  /* 0x000000608064723c */ /* 0x060fe60000041864 */
[----:B------:R-:W-:Y:S01]  /*13290*/  FMUL.FTZ R92, R95, c[0x0][0x2ec] ;  /* 0x0000bb005f5c7a20 */ /* 0x000fe20000410000 */
[----:B------:R-:W1:Y:S01]  /*132a0*/  MUFU.TANH R46, R46 ;  /* 0x0000002e002e7308 */ /* 0x000e620000002400 */
[----:B------:R-:W-:Y:S02]  /*132b0*/  FMUL.FTZ R95, R105, c[0x0][0x2ec] ;  /* 0x0000bb00695f7a20 */ /* 0x000fe40000410000 */
[----:B------:R-:W-:Y:S01]  /*132c0*/  FMUL.FTZ R96, R107, c[0x0][0x2ec] ;  /* 0x0000bb006b607a20 */ /* 0x000fe20000410000 */
[C---:B------:R-:W-:Y:S01]  /*132d0*/  HMMA.16816.F32.BF16 R116, R128.reuse, R98, R116 ;  /* 0x000000628074723c */ /* 0x040fe20000041874 */
[----:B------:R-:W5:Y:S01]  /*132e0*/  LDSM.16.M88.4 R104, [R148+0x3400] ;  /* 0x003400009468783b */ /* 0x000f620000000200 */
[----:B------:R-:W-:Y:S04]  /*132f0*/  DEPBAR.LE SB0, 0x0 ;  /* 0x000080000000791a */ /* 0x000fe80000000000 */
[----:B------:R-:W1:Y:S03]  /*13300*/  MUFU.TANH R48, R48 ;  /* 0x0000003000307308 */ /* 0x000e660000002400 */
[----:B------:R-:W-:Y:S07]  /*13310*/  BAR.SYNC.DEFER_BLOCKING 0x0 ;  /* 0x0000000000007b1d */ /* 0x000fee0000010000 */
        /* <DEDUP_REMOVED lines=8> */
[----:B------:R-:W-:Y:S07]  /*133a0*/  FMUL.FTZ R102, R118, c[0x0][0x2ec] ;  /* 0x0000bb0076667a20 */ /* 0x000fee0000410000 */
[----:B------:R-:W1:Y:S01]  /*133b0*/  MUFU.TANH R50, R50 ;  /* 0x0000003200327308 */ /* 0x000e620000002400 */
[C---:B-----5:R-:W-:Y:S09]  /*133c0*/  HMMA.16816.F32.BF16 R108, R128.reuse, R104, R108 ;  /* 0x00000068806c723c */ /* 0x060ff2000004186c */
[----:B------:R-:W1:Y:S03]  /*133d0*/  MUFU.TANH R52, R52 ;  /* 0x0000003400347308 */ /* 0x000e660000002400 */
[----:B------:R-:W-:Y:S01]  /*133e0*/  FMUL.FTZ R104, R119, c[0x0][0x2ec] ;  /* 0x0000bb0077687a20 */ /* 0x000fe20000410000 */
[----:B------:R-:W-:Y:S06]  /*133f0*/  HMMA.16816.F32.BF16 R112, R128, R106, R112 ;  /* 0x0000006a8070723c */ /* 0x000fec0000041870 */
[----:B------:R-:W1:Y:S02]  /*13400*/  MUFU.TANH R53, R53 ;  /* 0x0000003500357308 */ /* 0x000e640000002400 */
[C---:B------:R-:W-:Y:S08]  /*13410*/  HMMA.16816.F32.BF16 R116, R132.reuse, R120, RZ ;  /* 0x000000788474723c */ /* 0x040ff000000418ff */
[C---:B------:R-:W-:Y:S01]  /*13420*/  HMMA.16816.F32.BF16 R120, R132.reuse, R122, RZ ;  /* 0x0000007a8478723c */ /* 0x040fe200000418ff */
[----:B------:R-:W1:Y:S03]  /*13430*/  MUFU.TANH R55, R55 ;  /* 0x0000003700377308 */ /* 0x000e660000002400 */
[----:B------:R-:W-:Y:S02]  /*13440*/  FMUL.FTZ R105, R108, c[0x0][0x2ec] ;  /* 0x0000bb006c697a20 */ /* 0x000fe40000410000 */
[----:B------:R-:W-:Y:S02]  /*13450*/  FMUL.FTZ R107, R109, c[0x0][0x2ec] ;  /* 0x0000bb006d6b7a20 */ /* 0x000fe40000410000 */
        /* <DEDUP_REMOVED lines=12> */
[----:B------:R-:W-:Y:S08]  /*13520*/  HMMA.16816.F32.BF16 R132, R128, R138, R132 ;  /* 0x0000008a8084723c */ /* 0x000ff00000041884 */
[----:B------:R-:W-:Y:S01]  /*13530*/  FMUL.FTZ R113, R116, c[0x0][0x2ec] ;  /* 0x0000bb0074717a20 */ /* 0x000fe20000410000 */
[----:B------:R-:W1:Y:S03]  /*13540*/  MUFU.TANH R59, R59 ;  /* 0x0000003b003b7308 */ /* 0x000e660000002400 */
        /* <DEDUP_REMOVED lines=91> */
[----:B------:R-:W-:Y:S02]  /*13b00*/  IABS R134, c[0x0][0x2d0] ;  /* 0x0000b40000867a13 */ /* 0x000fe40000000000 */
[----:B------:R-:W-:Y:S02]  /*13b10*/  LOP3.LUT R130, RZ, c[0x0][0x2d0], RZ, 0x33, !PT ;  /* 0x0000b400ff827a12 */ /* 0x000fe400078e33ff */
[----:B------:R-:W2:Y:S01]  /*13b20*/  I2F.RP R137, R134 ;  /* 0x0000008600897306 */ /* 0x000ea20000209400 */
[C---:B------:R-:W-:Y:S02]  /*13b30*/  IADD3 R139, R140.reuse, -0x200, RZ ;  /* 0xfffffe008c8b7810 */ /* 0x040fe40007ffe0ff */
[----:B------:R-:W-:Y:S02]  /*13b40*/  IADD3 R140, R140, -0x100, RZ ;  /* 0xffffff008c8c7810 */ /* 0x000fe40007ffe0ff */
[----:B------:R-:W-:Y:S02]  /*13b50*/  IABS R136, R139 ;  /* 0x0000008b00887213 */ /* 0x000fe40000000000 */
[----:B------:R-:W-:Y:S02]  /*13b60*/  IABS R138, R140 ;  /* 0x0000008c008a7213 */ /* 0x000fe40000000000 */
[----:B------:R-:W-:Y:S02]  /*13b70*/  LOP3.LUT R140, R140, c[0x0][0x2d0], RZ, 0x3c, !PT ;  /* 0x0000b4008c8c7a12 */ /* 0x000fe400078e3cff */
[----:B------:R-:W-:Y:S04]  /*13b80*/  LOP3.LUT R139, R139, c[0x0][0x2d0], RZ, 0x3c, !PT ;  /* 0x0000b4008b8b7a12 */ /* 0x000fe800078e3cff */
        /* <DEDUP_REMOVED lines=50> */
.L_x_1729:
[----:B------:R2:W-:Y:S01]  /*13eb0*/  @P2 STS [R177+0x1004], RZ ;  /* 0x001004ffb1002388 */ /* 0x0005e20000000800 */
[----:B-1----:R-:W-:Y:S01]  /*13ec0*/  LEA R152, P5, R134, R202, 0x1 ;  /* 0x000000ca86987211 */ /* 0x002fe200078a08ff */
        /* <DEDUP_REMOVED lines=20> */
[C---:B------:R-:W-:Y:S01]  /*14010*/  @!P2 LEA.HI.X R138, R132.reuse, R135, R138, 0x7, P0 ;  /* 0x00000087848aa211 */ /* 0x040fe200000f3c8a */
[----:B------:R-:W-:Y:S01]  /*14020*/  @!P2 IMAD.MOV.U32 R140, RZ, RZ, R134 ;  /* 0x000000ffff8ca224 */ /* 0x000fe200078e0086 */
[----:B------:R-:W-:Y:S01]  /*14030*/  @!P2 LEA R156, P0, R131, R202, 0x1 ;  /* 0x000000ca839ca211 */ /* 0x000fe200078008ff */
[----:B------:R-:W-:Y:S01]  /*14040*/  @!PT LDS RZ, [RZ] ;  /* 0x00000000fffff984 */ /* 0x000fe20000000800 */
[----:B------:R-:W-:Y:S01]  /*14050*/  @!PT LDS RZ, [RZ] ;  /* 0x00000000fffff984 */ /* 0x000fe20000000800 */
[----:B------:R-:W-:Y:S01]  /*14060*/  @!PT LDS RZ, [RZ] ;  /* 0x00000000fffff984 */ /* 0x000fe20000000800 */
[----:B------:R2:W-:Y:S01]  /*14070*/  @!P2 LDGSTS.E.BYPASS.LTC128B.128 [R177+0x1800], [R146.64] ;  /* 0x0180000092b1afae */ /* 0x0005e2000b901d4a */
[----:B------:R-:W-:Y:S01]  /*14080*/  @!P2 IMAD R129, R129, 0x60, RZ ;  /* 0x000000608181a824 */ /* 0x000fe200078e02ff */
[----:B------:R-:W-:Y:S01]  /*14090*/  @!P2 MOV R154, R134 ;  /* 0x00000086009aa202 */ /* 0x000fe20000000f00 */
[----:B------:R-:W-:Y:S01]  /*140a0*/  @!P2 IMAD.MOV.U32 R143, RZ, RZ, R135 ;  /* 0x000000ffff8fa224 */ /* 0x000fe200078e0087 */
[----:B------:R2:W-:Y:S01]  /*140b0*/  @P2 STS.128 [R177+0x2000], RZ ;  /* 0x002000ffb1002388 */ /* 0x0005e20000000c00 */
[-C--:B------:R-:W-:Y:S01]  /*140c0*/  @!P2 LEA.HI.X R157, R131, R203.reuse, R136, 0x1, P0 ;  /* 0x000000cb839da211 */ /* 0x080fe200000f0c88 */
[----:B------:R-:W-:Y:S01]  /*140d0*/  @!P2 IMAD.IADD R129, R129, 0x1, R145 ;  /* 0x000000018181a824 */ /* 0x000fe200078e0291 */
[CC--:B------:R-:W-:Y:S01]  /*140e0*/  @!P2 LEA R158, P0, R133.reuse, R202.reuse, 0x1 ;  /* 0x000000ca859ea211 */ /* 0x0c0fe200078008ff */
[----:B------:R-:W-:Y:S01]  /*140f0*/  @!P2 IMAD.WIDE.U32 R142, R132, 0xa0, R142 ;  /* 0x000000a0848ea825 */ /* 0x000fe200078e008e */
[----:B------:R-:W-:Y:S01]  /*14100*/  @!P2 MOV R130, c[0x0][0x19c] ;  /* 0x000067000082aa02 */ /* 0x000fe20000000f00 */
[----:B------:R-:W-:Y:S01]  /*14110*/  @!PT LDS RZ, [RZ] ;  /* 0x00000000fffff984 */ /* 0x000fe20000000800 */
[----:B------:R-:W-:Y:S01]  /*14120*/  @!PT LDS RZ, [RZ] ;  /* 0x00000000fffff984 */ /* 0x000fe20000000800 */
[----:B------:R-:W-:Y:S01]  /*14130*/  @!PT LDS RZ, [RZ] ;  /* 0x00000000fffff984 */ /* 0x000fe20000000800 */
[----:B------:R2:W-:Y:S01]  /*14140*/  @!P2 LDGSTS.E.BYPASS.LTC128B.128 [R177+0x2000], [R156.64] ;  /* 0x020000009cb1afae */ /* 0x0005e2000b901d4a */
[-C--:B------:R-:W-:Y:S01]  /*14150*/  @!P2 LEA.HI.X R159, R133, R203.reuse, R138, 0x1, P0 ;  /* 0x000000cb859fa211 */ /* 0x080fe200000f0c8a */
[--C-:B------:R-:W-:Y:S01]  /*14160*/  @!P2 IMAD.MOV.U32 R141, RZ, RZ, R135.reuse ;  /* 0x000000ffff8da224 */ /* 0x100fe200078e0087 */
[CC--:B------:R-:W-:Y:S01]  /*14170*/  @!P2 LEA R138, P5, R144.reuse, R202.reuse, 0x1 ;  /* 0x000000ca908aa211 */ /* 0x0c0fe200078a08ff */
[----:B------:R2:W-:Y:S01]  /*14180*/  @P2 STS.128 [R177+0x2800], RZ ;  /* 0x002800ffb1002388 */ /* 0x0005e20000000c00 */
[----:B------:R-:W-:Y:S02]  /*14190*/  @!P2 IMAD.MOV.U32 R155, RZ, RZ, R135 ;  /* 0x000000ffff9ba224 */ /* 0x000fe400078e0087 */
[-C--:B------:R-:W-:Y:S01]  /*141a0*/  @!P2 LEA.HI.X R139, R144, R203.reuse, R129, 0x1, P5 ;  /* 0x000000cb908ba211 */ /* 0x080fe200028f0c81 */
[C---:B------:R-:W-:Y:S04]  /*141b0*/  @!P2 IMAD.WIDE.U32 R140, R132.reuse, 0xc0, R140 ;  /* 0x000000c0848ca825 */ /* 0x040fe800078e008c */
[----:B------:R-:W-:Y:S01]  /*141c0*/  @!PT LDS RZ, [RZ] ;  /* 0x00000000fffff984 */ /* 0x000fe20000000800 */
[----:B------:R-:W-:Y:S01]  /*141d0*/  @!PT LDS RZ, [RZ] ;  /* 0x00000000fffff984 */ /* 0x000fe20000000800 */
[----:B------:R-:W-:Y:S01]  /*141e0*/  @!PT LDS RZ, [RZ] ;  /* 0x00000000fffff984 */ /* 0x000fe20000000800 */
[----:B------:R2:W-:Y:S01]  /*141f0*/  @!P2 LDGSTS.E.BYPASS.LTC128B.128 [R177+0x2800], [R138.64] ;  /* 0x028000008ab1afae */ /* 0x0005e2000b901d4a */
[----:B------:R-:W-:Y:S03]  /*14200*/  @!P2 IMAD.WIDE.U32 R154, R132, 0xe0, R154 ;  /* 0x000000e0849aa825 */ /* 0x000fe600078e009a */
        /* <DEDUP_REMOVED lines=12> */
[----:B------:R-:W-:Y:S02]  /*142d0*/  @!P2 IMAD.IADD R135, R135, 0x1, R143 ;  /* 0x000000018787a824 */ /* 0x000fe400078e028f */
[----:B------:R-:W-:Y:S02]  /*142e0*/  @!P2 IMAD.IADD R131, R131, 0x1, R141 ;  /* 0x000000018383a824 */ /* 0x000fe400078e028d */
[----:B------:R-:W-:Y:S01]  /*142f0*/  @!P2 IMAD R137, R130, 0xe0, RZ ;  /* 0x000000e08289a824 */ /* 0x000fe200078e02ff */
[----:B------:R-:W-:Y:S02]  /*14300*/  @!P2 LEA.HI.X R133, R142, R203, R135, 0x1, P4 ;  /* 0x000000cb8e85a211 */ /* 0x000fe400020f0c87 */
[C---:B------:R-:W-:Y:S01]  /*14310*/  @!P2 LEA R130, P3, R140.reuse, R202, 0x1 ;  /* 0x000000ca8c82a211 */ /* 0x040fe200078608ff */
[----:B------:R-:W-:Y:S01]  /*14320*/  IMAD.MOV.U32 R202, RZ, RZ, R152 ;  /* 0x000000ffffca7224 */ /* 0x000fe200078e0098 */
[----:B------:R-:W-:Y:S01]  /*14330*/  @!P2 IADD3 R137, R137, R155, RZ ;  /* 0x0000009b8989a210 */ /* 0x000fe20007ffe0ff */
        /* <DEDUP_REMOVED lines=18> */
.L_x_1728:
[----:B--234-:R-:W-:Y:S04]  /*14460*/  IADD3 R175, R172, -0x1, RZ ;  /* 0xffffffffacaf7810 */ /* 0x01cfe80007ffe0ff */
[----:B------:R-:W-:Y:S04]  /*14470*/  LEA R176, R175, R170, 0x8 ;  /* 0x000000aaafb07211 */ /* 0x000fe800078e40ff */
        /* <DEDUP_REMOVED lines=15> */
[C---:B-1----:R-:W-:Y:S02]  /*14570*/  IADD3 R153, R176.reuse, 0x50, RZ ;  /* 0x00000050b0997810 */ /* 0x042fe40007ffe0ff */
[C---:B------:R-:W-:Y:S02]  /*14580*/  IADD3 R168, R176.reuse, 0x89, RZ ;  /* 0x00000089b0a87810 */ /* 0x040fe40007ffe0ff */
[C---:B------:R-:W-:Y:S01]  /*14590*/  IADD3 R130, R176.reuse, 0x20, RZ ;  /* 0x00000020b0827810 */ /* 0x040fe20007ffe0ff */
[----:B------:R-:W1:Y:S01]  /*145a0*/  I2F R136, R136 ;  /* 0x0000008800887306 */ /* 0x000e620000201400 */
[C---:B------:R-:W-:Y:S02]  /*145b0*/  IADD3 R131, R176.reuse, 0x21, RZ ;  /* 0x00000021b0837810 */ /* 0x040fe40007ffe0ff */
[C---:B------:R-:W-:Y:S02]  /*145c0*/  IADD3 R140, R176.reuse, 0x29, RZ ;  /* 0x00000029b08c7810 */ /* 0x040fe40007ffe0ff */
[C---:B------:R-:W-:Y:S02]  /*145d0*/  IADD3 R142, R176.reuse, 0x31, RZ ;  /* 0x00000031b08e7810 */ /* 0x040fe40007ffe0ff */
[C---:B------:R-:W-:Y:S02]  /*145e0*/  IADD3 R152, R176.reuse, 0x49, RZ ;  /* 0x00000049b0987810 */ /* 0x040fe40007ffe0ff */
[C---:B------:R-:W-:Y:S01]  /*145f0*/  IADD3 R154, R176.reuse, 0x51, RZ ;  /* 0x00000051b09a7810 */ /* 0x040fe20007ffe0ff */
[----:B------:R-:W5:Y:S01]  /*14600*/  I2F R137, R137 ;  /* 0x0000008900897306 */ /* 0x000f620000201400 */
[C---:B------:R-:W-:Y:S02]  /*14610*/  IADD3 R156, R176.reuse, 0x59, RZ ;  /* 0x00000059b09c7810 */ /* 0x040fe40007ffe0ff */
[C---:B------:R-:W-:Y:S02]  /*14620*/  IADD3 R157, R176.reuse, 0x60, RZ ;  /* 0x00000060b09d7810 */ /* 0x040fe40007ffe0ff */
[C---:B------:R-:W-:Y:S02]  /*14630*/  IADD3 R166, R176.reuse, 0x81, RZ ;  /* 0x00000081b0a67810 */ /* 0x040fe40007ffe0ff */
        /* <DEDUP_REMOVED lines=41> */
[----:B------:R-:W5:Y:S10]  /*148d0*/  I2F R167, R167 ;  /* 0x000000a700a77306 */ /* 0x000f740000201400 */
[----:B------:R-:W5:Y:S01]  /*148e0*/  I2F R168, R168 ;  /* 0x000000a800a87306 */ /* 0x000f620000201400 */
[C---:B--2---:R-:W-:Y:S02]  /*148f0*/  FFMA.FTZ R0, R133.reuse, UR4, R0 ;  /* 0x0000000485007c23 */ /* 0x044fe40008010000 */
[----:B------:R-:W-:Y:S01]  /*14900*/  FFMA.FTZ R2, R133, UR4, R2 ;  /* 0x0000000485027c23 */ /* 0x000fe20008010002 */
[----:B------:R-:W-:Y:S01]  /*14910*/  IADD3 R133, R176, 0x90, RZ ;  /* 0x00000090b0857810 */ /* 0x000fe20007ffe0ff */
[----:B---3--:R-:W-:Y:S01]  /*14920*/  FFMA.FTZ R3, R134, UR4, R3 ;  /* 0x0000000486037c23 */ /* 0x008fe20008010003 */
[----:B------:R-:W-:Y:S01]  /*14930*/  FMNMX.FTZ R208, R0, R174, !PT ;  /* 0x000000ae00d07209 */ /* 0x000fe20007810000 */
[----:B------:R-:W-:Y:S01]  /*14940*/  FFMA.FTZ R4, R134, UR4, R4 ;  /* 0x0000000486047c23 */ /* 0x000fe20008010004 */
[----:B------:R-:W-:Y:S01]  /*14950*/  FMNMX.FTZ R205, R2, R173, !PT ;  /* 0x000000ad02cd7209 */ /* 0x000fe20007810000 */
[C---:B----4-:R-:W-:Y:S01]  /*14960*/  FFMA.FTZ R5, R135.reuse, UR4, R5 ;  /* 0x0000000487057c23 */ /* 0x050fe20008010005 */
[----:B------:R-:W2:Y:S01]  /*14970*/  I2F R133, R133 ;  /* 0x0000008500857306 */ /* 0x000ea20000201400 */
[----:B------:R-:W-:Y:S01]  /*14980*/  FFMA.FTZ R6, R135, UR4, R6 ;  /* 0x0000000487067c23 */ /* 0x000fe20008010006 */
[----:B------:R-:W-:Y:S01]  /*14990*/  FMNMX.FTZ R205, R4, R205, !PT ;  /* 0x000000cd04cd7209 */ /* 0x000fe20007810000 */
[C---:B-1----:R-:W-:Y:S01]  /*149a0*/  FFMA.FTZ R7, R136.reuse, UR4, R7 ;  /* 0x0000000488077c23 */ /* 0x042fe20008010007 */
[----:B------:R-:W-:Y:S01]  /*149b0*/  FMNMX.FTZ R208, R3, R208, !PT ;  /* 0x000000d003d07209 */ /* 0x000fe20007810000 */
[----:B------:R-:W-:Y:S01]  /*149c0*/  FFMA.FTZ R8, R136, UR4, R8 ;  /* 0x0000000488087c23 */ /* 0x000fe20008010008 */
[----:B------:R-:W-:Y:S01]  /*149d0*/  FMNMX.FTZ R205, R6, R205, !PT ;  /* 0x000000cd06cd7209 */ /* 0x000fe20007810000 */
[----:B-----5:R-:W-:Y:S01]  /*149e0*/  FFMA.FTZ R9, R137, UR4, R9 ;  /* 0x0000000489097c23 */ /* 0x020fe20008010009 */
        /* <DEDUP_REMOVED lines=30> */
[C---:B------:R-:W-:Y:S01]  /*14bd0*/  IADD3 R140, R176.reuse, 0xb9, RZ ;  /* 0x000000b9b08c7810 */ /* 0x040fe20007ffe0ff */
[C---:B------:R-:W-:Y:S01]  /*14be0*/  FFMA.FTZ R25, R141.reuse, UR4, R25 ;  /* 0x000000048d197c23 */ /* 0x040fe20008010019 */
[----:B------:R-:W1:Y:S01]  /*14bf0*/  I2F R134, R134 ;  /* 0x0000008600867306 */ /* 0x000e620000201400 */
[----:B------:R-:W-:Y:S01]  /*14c00*/  FFMA.FTZ R26, R141, UR4, R26 ;  /* 0x000000048d1a7c23 */ /* 0x000fe2000801001a */
[----:B------:R-:W-:Y:S01]  /*14c10*/  IADD3 R141, R176, 0xc0, RZ ;  /* 0x000000c0b08d7810 */ /* 0x000fe20007ffe0ff */
[C---:B------:R-:W-:Y:S01]  /*14c20*/  FFMA.FTZ R27, R142.reuse, UR4, R27 ;  /* 0x000000048e1b7c23 */ /* 0x040fe2000801001b */
[----:B------:R-:W-:Y:S01]  /*14c30*/  FMNMX.FTZ R208, R21, R208, !PT ;  /* 0x000000d015d07209 */ /* 0x000fe20007810000 */
[----:B------:R-:W-:Y:S01]  /*14c40*/  FFMA.FTZ R28, R142, UR4, R28 ;  /* 0x000000048e1c7c23 */ /* 0x000fe2000801001c */
[C---:B------:R-:W-:Y:S01]  /*14c50*/  IADD3 R142, R176.reuse, 0xc1, RZ ;  /* 0x000000c1b08e7810 */ /* 0x040fe20007ffe0ff */
[C---:B------:R-:W-:Y:S01]  /*14c60*/  FFMA.FTZ R29, R143.reuse, UR4, R29 ;  /* 0x000000048f1d7c23 */ /* 0x040fe2000801001d */
[C---:B------:R-:W-:Y:S01]  /*14c70*/  IADD3 R135, R176.reuse, 0x98, RZ ;  /* 0x00000098b0877810 */ /* 0x040fe20007ffe0ff */
[----:B------:R-:W-:Y:S01]  /*14c80*/  FFMA.FTZ R30, R143, UR4, R30 ;  /* 0x000000048f1e7c23 */ /* 0x000fe2000801001e */
[----:B------:R-:W-:Y:S01]  /*14c90*/  I2F R140, R140 ;  /* 0x0000008c008c7306 */ /* 0x000fe20000201400 */
[----:B------:R-:W-:Y:S01]  /*14ca0*/  IADD3 R143, R176, 0xc8, RZ ;  /* 0x000000c8b08f7810 */ /* 0x000fe20007ffe0ff */
[C---:B------:R-:W-:Y:S01]  /*14cb0*/  FFMA.FTZ R31, R144.reuse, UR4, R31 ;  /* 0x00000004901f7c23 */ /* 0x040fe2000801001f */
[----:B------:R-:W-:Y:S01]  /*14cc0*/  FMNMX.FTZ R208, R23, R208, !PT ;  /* 0x000000d017d07209 */ /* 0x000fe20007810000 */
[----:B------:R-:W-:Y:S01]  /*14cd0*/  FFMA.FTZ R32, R144, UR4, R32 ;  /* 0x0000000490207c23 */ /* 0x000fe20008010020 */
[----:B------:R-:W-:Y:S01]  /*14ce0*/  IADD3 R144, R176, 0xc9, RZ ;  /* 0x000000c9b0907810 */ /* 0x000fe20007ffe0ff */
[C---:B------:R-:W-:Y:S01]  /*14cf0*/  FFMA.FTZ R33, R145.reuse, UR4, R33 ;  /* 0x0000000491217c23 */ /* 0x040fe20008010021 */
[----:B------:R-:W-:Y:S01]  /*14d00*/  FMNMX.FTZ R205, R20, R205, !PT ;  /* 0x000000cd14cd7209 */ /* 0x000fe20007810000 */
[----:B------:R-:W-:Y:S01]  /*14d10*/  FFMA.FTZ R34, R145, UR4, R34 ;  /* 0x0000000491227c23 */ /* 0x000fe20008010022 */
[----:B------:R-:W-:Y:S01]  /*14d20*/  FMNMX.FTZ R208, R25, R208, !PT ;  /* 0x000000d019d07209 */ /* 0x000fe20007810000 */
[----:B------:R-:W3:Y:S01]  /*14d30*/  I2F R135, R135 ;  /* 0x0000008700877306 */ /* 0x000ee20000201400 */
[----:B------:R-:W-:Y:S01]  /*14d40*/  FFMA.FTZ R35, R146, UR4, R35 ;  /* 0x0000000492237c23 */ /* 0x000fe20008010023 */
[----:B------:R-:W-:Y:S01]  /*14d50*/  FMNMX.FTZ R205, R22, R205, !PT ;  /* 0x000000cd16cd7209 */ /* 0x000fe20007810000 */
[----:B------:R-:W-:Y:S01]  /*14d60*/  FFMA.FTZ R36, R146, UR4, R36 ;  /* 0x0000000492247c23 */ /* 0x000fe20008010024 */
[C---:B------:R-:W-:Y:S01]  /*14d70*/  IADD3 R146, R176.reuse, 0xd1, RZ ;  /* 0x000000d1b0927810 */ /* 0x040fe20007ffe0ff */
[----:B------:R-:W-:Y:S01]  /*14d80*/  FFMA.FTZ R37, R147, UR4, R37 ;  /* 0x0000000493257c23 */ /* 0x000fe20008010025 */
[----:B------:R-:W-:Y:S01]  /*14d90*/  FMNMX.FTZ R208, R27, R208, !PT ;  /* 0x000000d01bd07209 */ /* 0x000fe20007810000 */
[----:B------:R-:W-:Y:S01]  /*14da0*/  FFMA.FTZ R38, R147, UR4, R38 ;  /* 0x0000000493267c23 */ /* 0x000fe20008010026 */
[----:B------:R-:W-:Y:S01]  /*14db0*/  IADD3 R131, R176, 0xa1, RZ ;  /* 0x000000a1b0837810 */ /* 0x000fe20007ffe0ff */
[C---:B------:R-:W-:Y:S01]  /*14dc0*/  FFMA.FTZ R39, R152.reuse, UR4, R39 ;  /* 0x0000000498277c23 */ /* 0x040fe20008010027 */
[----:B------:R-:W-:Y:S01]  /*14dd0*/  I2F R141, R141 ;  /* 0x0000008d008d7306 */ /* 0x000fe20000201400 */
[----:B------:R-:W-:Y:S01]  /*14de0*/  FFMA.FTZ R40, R152, UR4, R40 ;  /* 0x0000000498287c23 */ /* 0x000fe20008010028 */
[----:B------:R-:W-:Y:S01]  /*14df0*/  FMNMX.FTZ R208, R29, R208, !PT ;  /* 0x000000d01dd07209 */ /* 0x000fe20007810000 */
[C---:B------:R-:W-:Y:S01]  /*14e00*/  FFMA.FTZ R41, R153.reuse, UR4, R41 ;  /* 0x0000000499297c23 */ /* 0x040fe20008010029 */
[----:B------:R-:W-:Y:S01]  /*14e10*/  IADD3 R139, R176, 0xb8, RZ ;  /* 0x000000b8b08b7810 */ /* 0x000fe20007ffe0ff */
[----:B------:R-:W-:Y:S01]  /*14e20*/  FFMA.FTZ R42, R153, UR4, R42 ;  /* 0x00000004992a7c23 */ /* 0x000fe2000801002a */
[----:B------:R-:W-:Y:S01]  /*14e30*/  FMNMX.FTZ R208, R31, R208, !PT ;  /* 0x000000d01fd07209 */ /* 0x000fe20007810000 */
[----:B------:R-:W-:Y:S01]  /*14e40*/  FFMA.FTZ R43, R154, UR4, R43 ;  /* 0x000000049a2b7c23 */ /* 0x000fe2000801002b */
[----:B------:R-:W-:Y:S01]  /*14e50*/  IADD3 R145, R176, 0xd0, RZ ;  /* 0x000000d0b0917810 */ /* 0x000fe20007ffe0ff */
[----:B------:R-:W-:Y:S01]  /*14e60*/  FFMA.FTZ R44, R154, UR4, R44 ;  /* 0x000000049a2c7c23 */ /* 0x000fe2000801002c */
[----:B------:R-:W-:Y:S01]  /*14e70*/  I2F R131, R131 ;  /* 0x0000008300837306 */ /* 0x000fe20000201400 */
        /* <DEDUP_REMOVED lines=19> */
[----:B------:R-:W-:Y:S01]  /*14fb0*/  I2F R142, R142 ;  /* 0x0000008e008e7306 */ /* 0x000fe20000201400 */
        /* <DEDUP_REMOVED lines=9> */
[----:B------:R-:W-:Y:S01]  /*15050*/  I2F R143, R143 ;  /* 0x0000008f008f7306 */ /* 0x000fe20000201400 */
        /* <DEDUP_REMOVED lines=30> */
[----:B--2---:R-:W-:Y:S01]  /*15240*/  FFMA.FTZ R73, R133, UR4, R73 ;  /* 0x0000000485497c23 */ /* 0x004fe20008010049 */
[----:B------:R-:W-:Y:S01]  /*15250*/  FMNMX.FTZ R208, R59, R208, !PT ;  /* 0x000000d03bd07209 */ /* 0x000fe20007810000 */
[----:B------:R-:W-:Y:S01]  /*15260*/  FFMA.FTZ R74, R133, UR4, R74 ;  /* 0x00000004854a7c23 */ /* 0x000fe2000801004a */
[----:B------:R-:W-:Y:S01]  /*15270*/  FMNMX.FTZ R205, R52, R205, !PT ;  /* 0x000000cd34cd7209 */ /* 0x000fe20007810000 */
[----:B------:R-:W-:Y:S01]  /*15280*/  I2F R133, R146 ;  /* 0x0000009200857306 */ /* 0x000fe20000201400 */
[C---:B-1----:R-:W-:Y:S01]  /*15290*/  FFMA.FTZ R75, R134.reuse, UR4, R75 ;  /* 0x00000004864b7c23 */ /* 0x042fe2000801004b */
[----:B------:R-:W-:Y:S01]  /*152a0*/  FMNMX.FTZ R208, R61, R208, !PT ;  /* 0x000000d03dd07209 */ /* 0x000fe20007810000 */
[----:B------:R-:W-:Y:S01]  /*152b0*/  FFMA.FTZ R76, R134, UR4, R76 ;  /* 0x00000004864c7c23 */ /* 0x000fe2000801004c */
[----:B------:R-:W-:Y:S01]  /*152c0*/  FMNMX.FTZ R205, R54, R205, !PT ;  /* 0x000000cd36cd7209 */ /* 0x000fe20007810000 */
[----:B---3--:R-:W-:Y:S01]  /*152d0*/  FFMA.FTZ R77, R135, UR4, R77 ;  /* 0x00000004874d7c23 */ /* 0x008fe2000801004d */
[----:B------:R-:W-:Y:S01]  /*152e0*/  FMNMX.FTZ R208, R63, R208, !PT ;  /* 0x000000d03fd07209 */ /* 0x000fe20007810000 */
[----:B------:R-:W-:Y:S01]  /*152f0*/  FFMA.FTZ R78, R135, UR4, R78 ;  /* 0x00000004874e7c23 */ /* 0x000fe2000801004e */
[----:B------:R-:W-:Y:S02]  /*15300*/  FMNMX.FTZ R205, R56, R205, !PT ;  /* 0x000000cd38cd7209 */ /* 0x000fe40007810000 */
[----:B------:R-:W-:Y:S02]  /*15310*/  FMNMX.FTZ R208, R65, R208, !PT ;  /* 0x000000d041d07209 */ /* 0x000fe40007810000 */
[----:B------:R-:W-:Y:S02]  /*15320*/  FMNMX.FTZ R205, R58, R205, !PT ;  /* 0x000000cd3acd7209 */ /* 0x000fe40007810000 */
[----:B------:R-:W-:Y:S02]  /*15330*/  FMNMX.FTZ R208, R67, R208, !PT ;  /* 0x000000d043d07209 */ /* 0x000fe40007810000 */
[----:B------:R-:W-:Y:S02]  /*15340*/  FMNMX.FTZ R205, R60, R205, !PT ;  /* 0x000000cd3ccd7209 */ /* 0x000fe40007810000 */
[----:B------:R-:W-:Y:S02]  /*15350*/  FMNMX.FTZ R208, R69, R208, !PT ;  /* 0x000000d045d07209 */ /* 0x000fe40007810000 */
[C---:B------:R-:W-:Y:S02]  /*15360*/  IADD3 R129, R176.reuse, 0x99, RZ ;  /* 0x00000099b0817810 */ /* 0x040fe40007ffe0ff */
[----:B------:R-:W-:Y:S02]  /*15370*/  FMNMX.FTZ R208, R71, R208, !PT ;  /* 0x000000d047d07209 */ /* 0x000fe40007810000 */
[C---:B------:R-:W-:Y:S02]  /*15380*/  IADD3 R130, R176.reuse, 0xa0, RZ ;  /* 0x000000a0b0827810 */ /* 0x040fe40007ffe0ff */
[----:B------:R-:W1:Y:S01]  /*15390*/  I2F R129, R129 ;  /* 0x0000008100817306 */ /* 0x000e620000201400 */
[----:B------:R-:W-:Y:S02]  /*153a0*/  FMNMX.FTZ R208, R73, R208, !PT ;  /* 0x000000d049d07209 */ /* 0x000fe40007810000 */
[C---:B------:R-:W-:Y:S02]  /*153b0*/  IADD3 R132, R176.reuse, 0xa8, RZ ;  /* 0x000000a8b0847810 */ /* 0x040fe40007ffe0ff */
[----:B------:R-:W-:Y:S02]  /*153c0*/  FMNMX.FTZ R208, R75, R208, !PT ;  /* 0x000000d04bd07209 */ /* 0x000fe40007810000 */
[C---:B------:R-:W-:Y:S02]  /*153d0*/  IADD3 R136, R176.reuse, 0xa9, RZ ;  /* 0x000000a9b0887810 */ /* 0x040fe40007ffe0ff */
[----:B------:R-:W-:Y:S01]  /*153e0*/  FMNMX.FTZ R208, R77, R208, !PT ;  /* 0x000000d04dd07209 */ /* 0x000fe20007810000 */
[----:B------:R-:W2:Y:S01]  /*153f0*/  I2F R130, R130 ;  /* 0x0000008200827306 */ /* 0x000ea20000201400 */
[C---:B------:R-:W-:Y:S02]  /*15400*/  IADD3 R134, R176.reuse, 0xd8, RZ ;  /* 0x000000d8b0867810 */ /* 0x040fe40007ffe0ff */
[C---:B------:R-:W-:Y:S02]  /*15410*/  IADD3 R137, R176.reuse, 0xb0, RZ ;  /* 0x000000b0b0897810 */ /* 0x040fe40007ffe0ff */
[C---:B------:R-:W-:Y:S02]  /*15420*/  IADD3 R138, R176.reuse, 0xb1, RZ ;  /* 0x000000b1b08a7810 */ /* 0x040fe40007ffe0ff */
[----:B------:R-:W-:Y:S02]  /*15430*/  IADD3 R135, R176, 0xe9, RZ ;  /* 0x000000e9b0877810 */ /* 0x000fe40007ffe0ff */
[----:B------:R-:W-:Y:S01]  /*15440*/  FMNMX.FTZ R205, R62, R205, !PT ;  /* 0x000000cd3ecd7209 */ /* 0x000fe20007810000 */
[----:B------:R-:W3:Y:S03]  /*15450*/  I2F R132, R132 ;  /* 0x0000008400847306 */ /* 0x000ee60000201400 */
[----:B------:R-:W-:Y:S01]  /*15460*/  FMNMX.FTZ R205, R64, R205, !PT ;  /* 0x000000cd40cd7209 */ /* 0x000fe20007810000 */
[C---:B-1----:R-:W-:Y:S02]  /*15470*/  FFMA.FTZ R79, R129.reuse, UR4, R79 ;  /* 0x00000004814f7c23 */ /* 0x042fe4000801004f */
[----:B------:R-:W-:Y:S01]  /*15480*/  FFMA.FTZ R80, R129, UR4, R80 ;  /* 0x0000000481507c23 */ /* 0x000fe20008010050 */
[----:B------:R-:W-:Y:S02]  /*15490*/  IADD3 R129, R176, 0xd9, RZ ;  /* 0x000000d9b0817810 */ /* 0x000fe40007ffe0ff */
[----:B------:R-:W-:Y:S01]  /*154a0*/  FMNMX.FTZ R208, R79, R208, !PT ;  /* 0x000000d04fd07209 */ /* 0x000fe20007810000 */
[----:B------:R-:W1:Y:S01]  /*154b0*/  I2F R136, R136 ;  /* 0x0000008800887306 */ /* 0x000e620000201400 */
[----:B------:R-:W-:Y:S01]  /*154c0*/  FMNMX.FTZ R205, R66, R205, !PT ;  /* 0x000000cd42cd7209 */ /* 0x000fe20007810000 */
[----:B--2---:R-:W-:Y:S03]  /*154d0*/  FFMA.FTZ R81, R130, UR4, R81 ;  /* 0x0000000482517c23 */ /* 0x004fe60008010051 */
[----:B------:R-:W-:Y:S01]  /*154e0*/  FMNMX.FTZ R205, R68, R205, !PT ;  /* 0x000000cd44cd7209 */ /* 0x000fe20007810000 */
[----:B------:R-:W-:Y:S01]  /*154f0*/  FFMA.FTZ R82, R130, UR4, R82 ;  /* 0x0000000482527c23 */ /* 0x000fe20008010052 */
[C---:B------:R-:W-:Y:S01]  /*15500*/  IADD3 R130, R176.reuse, 0xe0, RZ ;  /* 0x000000e0b0827810 */ /* 0x040fe20007ffe0ff */
[----:B------:R-:W-:Y:S01]  /*15510*/  FFMA.FTZ R83, R131, UR4, R83 ;  /* 0x0000000483537c23 */ /* 0x000fe20008010053 */
[----:B------:R-:W-:Y:S01]  /*15520*/  FMNMX.FTZ R208, R81, R208, !PT ;  /* 0x000000d051d07209 */ /* 0x000fe20007810000 */
[----:B------:R-:W2:Y:S01]  /*15530*/  I2F R137, R137 ;  /* 0x0000008900897306 */ /* 0x000ea20000201400 */
[----:B------:R-:W-:Y:S01]  /*15540*/  FFMA.FTZ R84, R131, UR4, R84 ;  /* 0x0000000483547c23 */ /* 0x000fe20008010054 */
[----:B------:R-:W-:Y:S01]  /*15550*/  IADD3 R131, R176, 0xe1, RZ ;  /* 0x000000e1b0837810 */ /* 0x000fe20007ffe0ff */
[C---:B---3--:R-:W-:Y:S01]  /*15560*/  FFMA.FTZ R85, R132.reuse, UR4, R85 ;  /* 0x0000000484557c23 */ /* 0x048fe20008010055 */
[----:B------:R-:W-:Y:S01]  /*15570*/  FMNMX.FTZ R208, R83, R208, !PT ;  /* 0x000000d053d07209 */ /* 0x000fe20007810000 */
[----:B------:R-:W-:Y:S01]  /*15580*/  FFMA.FTZ R86, R132, UR4, R86 ;  /* 0x0000000484567c23 */ /* 0x000fe20008010056 */
[----:B------:R-:W-:Y:S02]  /*15590*/  IADD3 R132, R176, 0xe8, RZ ;  /* 0x000000e8b0847810 */ /* 0x000fe40007ffe0ff */
[----:B------:R-:W-:Y:S02]  /*155a0*/  FMNMX.FTZ R208, R85, R208, !PT ;  /* 0x000000d055d07209 */ /* 0x000fe40007810000 */
[----:B------:R-:W3:Y:S01]  /*155b0*/  I2F R138, R138 ;  /* 0x0000008a008a7306 */ /* 0x000ee20000201400 */
[----:B------:R-:W-:Y:S01]  /*155c0*/  FMNMX.FTZ R205, R70, R205, !PT ;  /* 0x000000cd46cd7209 */ /* 0x000fe20007810000 */
[----:B-1----:R-:W-:Y:S03]  /*155d0*/  FFMA.FTZ R87, R136, UR4, R87 ;  /* 0x0000000488577c23 */ /* 0x002fe60008010057 */
[----:B------:R-:W-:Y:S01]  /*155e0*/  FMNMX.FTZ R205, R72, R205, !PT ;  /* 0x000000cd48cd7209 */ /* 0x000fe20007810000 */
[----:B------:R-:W-:Y:S01]  /*155f0*/  FFMA.FTZ R88, R136, UR4, R88 ;  /* 0x0000000488587c23 */ /* 0x000fe20008010058 */
[----:B------:R-:W-:Y:S02]  /*15600*/  IADD3 R136, R176, 0xf0, RZ ;  /* 0x000000f0b0887810 */ /* 0x000fe40007ffe0ff */
[----:B------:R-:W-:Y:S01]  /*15610*/  FMNMX.FTZ R208, R87, R208, !PT ;  /* 0x000000d057d07209 */ /* 0x000fe20007810000 */
[----:B------:R-:W1:Y:S01]  /*15620*/  I2F R134, R134 ;  /* 0x0000008600867306 */ /* 0x000e620000201400 */
[----:B------:R-:W-:Y:S01]  /*15630*/  FMNMX.FTZ R205, R74, R205, !PT ;  /* 0x000000cd4acd7209 */ /* 0x000fe20007810000 */
[C---:B--2---:R-:W-:Y:S03]  /*15640*/  FFMA.FTZ R89, R137.reuse, UR4, R89 ;  /* 0x0000000489597c23 */ /* 0x044fe60008010059 */
[----:B------:R-:W-:Y:S01]  /*15650*/  FMNMX.FTZ R205, R76, R205, !PT ;  /* 0x000000cd4ccd7209 */ /* 0x000fe20007810000 */
[----:B------:R-:W-:Y:S01]  /*15660*/  FFMA.FTZ R90, R137, UR4, R90 ;  /* 0x00000004895a7c23 */ /* 0x000fe2000801005a */
[----:B------:R-:W-:Y:S02]  /*15670*/  IADD3 R137, R176, 0xf1, RZ ;  /* 0x000000f1b0897810 */ /* 0x000fe40007ffe0ff */
[----:B------:R-:W-:Y:S01]  /*15680*/  FMNMX.FTZ R208, R89, R208, !PT ;  /* 0x000000d059d07209 */ /* 0x000fe20007810000 */
[----:B------:R-:W2:Y:S01]  /*15690*/  I2F R129, R129 ;  /* 0x0000008100817306 */ /* 0x000ea20000201400 */
[----:B------:R-:W-:Y:S01]  /*156a0*/  FMNMX.FTZ R205, R78, R205, !PT ;  /* 0x000000cd4ecd7209 */ /* 0x000fe20007810000 */
[----:B---3--:R-:W-:Y:S03]  /*156b0*/  FFMA.FTZ R91, R138, UR4, R91 ;  /* 0x000000048a5b7c23 */ /* 0x008fe6000801005b */
[----:B------:R-:W-:Y:S01]  /*156c0*/  FMNMX.FTZ R205, R80, R205, !PT ;  /* 0x000000cd50cd7209 */ /* 0x000fe20007810000 */
[----:B------:R-:W-:Y:S02]  /*156d0*/  FFMA.FTZ R92, R138, UR4, R92 ;  /* 0x000000048a5c7c23 */ /* 0x000fe4000801005c */
[----:B------:R-:W-:Y:S01]  /*156e0*/  FFMA.FTZ R93, R139, UR4, R93 ;  /* 0x000000048b5d7c23 */ /* 0x000fe2000801005d */
[----:B------:R-:W-:Y:S01]  /*156f0*/  FMNMX.FTZ R208, R91, R208, !PT ;  /* 0x000000d05bd07209 */ /* 0x000fe20007810000 */
[----:B------:R-:W3:Y:S01]  /*15700*/  I2F R130, R130 ;  /* 0x0000008200827306 */ /* 0x000ee20000201400 */
        /* <DEDUP_REMOVED lines=9> */
[----:B------:R-:W4:Y:S01]  /*157a0*/  I2F R131, R131 ;  /* 0x0000008300837306 */ /* 0x000f220000201400 */
        /* <DEDUP_REMOVED lines=9> */
[----:B------:R-:W5:Y:S01]  /*15840*/  I2F R132, R132 ;  /* 0x0000008400847306 */ /* 0x000f620000201400 */
        /* <DEDUP_REMOVED lines=9> */
[----:B------:R-:W5:Y:S01]  /*158e0*/  I2F R135, R135 ;  /* 0x0000008700877306 */ /* 0x000f620000201400 */
[----:B------:R-:W-:Y:S01]  /*158f0*/  FMNMX.FTZ R208, R105, R208, !PT ;  /* 0x000000d069d07209 */ /* 0x000fe20007810000 */
[----:B-1----:R-:W-:Y:S01]  /*15900*/  FFMA.FTZ R109, R134, UR4, R109 ;  /* 0x00000004866d7c23 */ /* 0x002fe2000801006d */
[----:B------:R-:W-:Y:S01]  /*15910*/  IADD3 R133, R176, 0xf8, RZ ;  /* 0x000000f8b0857810 */ /* 0x000fe20007ffe0ff */
[----:B------:R-:W-:Y:S01]  /*15920*/  FFMA.FTZ R110, R134, UR4, R110 ;  /* 0x00000004866e7c23 */ /* 0x000fe2000801006e */
[----:B------:R-:W-:Y:S01]  /*15930*/  FMNMX.FTZ R208, R107, R208, !PT ;  /* 0x000000d06bd07209 */ /* 0x000fe20007810000 */
[C---:B--2---:R-:W-:Y:S01]  /*15940*/  FFMA.FTZ R111, R129.reuse, UR4, R111 ;  /* 0x00000004816f7c23 */ /* 0x044fe2000801006f */
[----:B------:R-:W-:Y:S01]  /*15950*/  FMNMX.FTZ R205, R94, R205, !PT ;  /* 0x000000cd5ecd7209 */ /* 0x000fe20007810000 */
[----:B------:R-:W-:Y:S01]  /*15960*/  FFMA.FTZ R112, R129, UR4, R112 ;  /* 0x0000000481707c23 */ /* 0x000fe20008010070 */
[----:B------:R-:W-:Y:S01]  /*15970*/  FMNMX.FTZ R208, R109, R208, !PT ;  /* 0x000000d06dd07209 */ /* 0x000fe20007810000 */
[----:B------:R-:W1:Y:S01]  /*15980*/  I2F R136, R136 ;  /* 0x0000008800887306 */ /* 0x000e620000201400 */
[----:B------:R-:W-:Y:S01]  /*15990*/  IADD3 R129, R176, 0xf9, RZ ;  /* 0x000000f9b0817810 */ /* 0x000fe20007ffe0ff */
[C---:B---3--:R-:W-:Y:S01]  /*159a0*/  FFMA.FTZ R113, R130.reuse, UR4, R113 ;  /* 0x0000000482717c23 */ /* 0x048fe20008010071 */
[----:B------:R-:W-:Y:S01]  /*159b0*/  FMNMX.FTZ R208, R111, R208, !PT ;  /* 0x000000d06fd07209 */ /* 0x000fe20007810000 */
[----:B------:R-:W-:Y:S01]  /*159c0*/  FFMA.FTZ R114, R130, UR4, R114 ;  /* 0x0000000482727c23 */ /* 0x000fe20008010072 */
[----:B------:R-:W-:Y:S01]  /*159d0*/  FMNMX.FTZ R205, R96, R205, !PT ;  /* 0x000000cd60cd7209 */ /* 0x000fe20007810000 */
[----:B----4-:R-:W-:Y:S01]  /*159e0*/  FFMA.FTZ R115, R131, UR4, R115 ;  /* 0x0000000483737c23 */ /* 0x010fe20008010073 */
[----:B------:R-:W-:Y:S01]  /*159f0*/  FMNMX.FTZ R208, R113, R208, !PT ;  /* 0x000000d071d07209 */ /* 0x000fe20007810000 */
[----:B------:R-:W-:Y:S01]  /*15a00*/  FFMA.FTZ R116, R131, UR4, R116 ;  /* 0x0000000483747c23 */ /* 0x000fe20008010074 */
[----:B------:R-:W-:Y:S01]  /*15a10*/  FMNMX.FTZ R205, R98, R205, !PT ;  /* 0x000000cd62cd7209 */ /* 0x000fe20007810000 */
[----:B------:R-:W2:Y:S01]  /*15a20*/  I2F R137, R137 ;  /* 0x0000008900897306 */ /* 0x000ea20000201400 */
[C---:B-----5:R-:W-:Y:S01]  /*15a30*/  FFMA.FTZ R117, R132.reuse, UR4, R117 ;  /* 0x0000000484757c23 */ /* 0x060fe20008010075 */
[----:B------:R-:W-:Y:S01]  /*15a40*/  FMNMX.FTZ R208, R115, R208, !PT ;  /* 0x000000d073d07209 */ /* 0x000fe20007810000 */
[----:B------:R-:W-:Y:S01]  /*15a50*/  FFMA.FTZ R118, R132, UR4, R118 ;  /* 0x0000000484767c23 */ /* 0x000fe20008010076 */
[----:B------:R-:W-:Y:S01]  /*15a60*/  FMNMX.FTZ R205, R100, R205, !PT ;  /* 0x000000cd64cd7209 */ /* 0x000fe20007810000 */
[----:B------:R-:W-:Y:S01]  /*15a70*/  FFMA.FTZ R119, R135, UR4, R119 ;  /* 0x0000000487777c23 */ /* 0x000fe20008010077 */
[----:B------:R-:W-:Y:S01]  /*15a80*/  FMNMX.FTZ R208, R117, R208, !PT ;  /* 0x000000d075d07209 */ /* 0x000fe20007810000 */
[----:B------:R-:W-:Y:S01]  /*15a90*/  FFMA.FTZ R120, R135, UR4, R120 ;  /* 0x0000000487787c23 */ /* 0x000fe20008010078 */
[----:B------:R-:W-:Y:S02]  /*15aa0*/  FMNMX.FTZ R205, R102, R205, !PT ;  /* 0x000000cd66cd7209 */ /* 0x000fe40007810000 */
[----:B------:R-:W3:Y:S01]  /*15ab0*/  I2F R133, R133 ;  /* 0x0000008500857306 */ /* 0x000ee20000201400 */
[----:B------:R-:W-:Y:S02]  /*15ac0*/  FMNMX.FTZ R208, R119, R208, !PT ;  /* 0x000000d077d07209 */ /* 0x000fe40007810000 */
[----:B------:R-:W-:Y:S01]  /*15ad0*/  FMNMX.FTZ R205, R104, R205, !PT ;  /* 0x000000cd68cd7209 */ /* 0x000fe20007810000 */
[C---:B-1----:R-:W-:Y:S02]  /*15ae0*/  FFMA.FTZ R121, R136.reuse, UR4, R121 ;  /* 0x0000000488797c23 */ /* 0x042fe40008010079 */
[----:B------:R-:W-:Y:S01]  /*15af0*/  FFMA.FTZ R122, R136, UR4, R122 ;  /* 0x00000004887a7c23 */ /* 0x000fe2000801007a */
[----:B------:R-:W-:Y:S02]  /*15b00*/  FMNMX.FTZ R205, R106, R205, !PT ;  /* 0x000000cd6acd7209 */ /* 0x000fe40007810000 */
[----:B------:R-:W-:Y:S01]  /*15b10*/  FMNMX.FTZ R208, R121, R208, !PT ;  /* 0x000000d079d07209 */ /* 0x000fe20007810000 */
[----:B------:R-:W1:Y:S01]  /*15b20*/  I2F R130, R129 ;  /* 0x0000008100827306 */ /* 0x000e620000201400 */
[----:B------:R-:W-:Y:S01]  /*15b30*/  FMNMX.FTZ R205, R108, R205, !PT ;  /* 0x000000cd6ccd7209 */ /* 0x000fe20007810000 */
[C---:B--2---:R-:W-:Y:S03]  /*15b40*/  FFMA.FTZ R123, R137.reuse, UR4, R123 ;  /* 0x00000004897b7c23 */ /* 0x044fe6000801007b */
[----:B------:R-:W-:Y:S01]  /*15b50*/  FMNMX.FTZ R205, R110, R205, !PT ;  /* 0x000000cd6ecd7209 */ /* 0x000fe20007810000 */
[----:B------:R-:W-:Y:S01]  /*15b60*/  FFMA.FTZ R124, R137, UR4, R124 ;  /* 0x00000004897c7c23 */ /* 0x000fe2000801007c */
[----:B------:R-:W-:Y:S02]  /*15b70*/  FMNMX.FTZ R208, R123, R208, !PT ;  /* 0x000000d07bd07209 */ /* 0x000fe40007810000 */
[----:B------:R-:W-:Y:S01]  /*15b80*/  FMNMX.FTZ R205, R112, R205, !PT ;  /* 0x000000cd70cd7209 */ /* 0x000fe20007810000 */
[C---:B---3--:R-:W-:Y:S03]  /*15b90*/  FFMA.FTZ R125, R133.reuse, UR4, R125 ;  /* 0x00000004857d7c23 */ /* 0x048fe6000801007d */
[----:B------:R-:W-:Y:S01]  /*15ba0*/  FMNMX.FTZ R205, R114, R205, !PT ;  /* 0x000000cd72cd7209 */ /* 0x000fe20007810000 */
[----:B------:R-:W-:Y:S01]  /*15bb0*/  FFMA.FTZ R126, R133, UR4, R126 ;  /* 0x00000004857e7c23 */ /* 0x000fe2000801007e */
[----:B------:R-:W-:Y:S02]  /*15bc0*/  FMNMX.FTZ R208, R125, R208, !PT ;  /* 0x000000d07dd07209 */ /* 0x000fe40007810000 */
[----:B------:R-:W-:Y:S01]  /*15bd0*/  FMNMX.FTZ R205, R116, R205, !PT ;  /* 0x000000cd74cd7209 */ /* 0x000fe20007810000 */
[----:B-1----:R-:W-:Y:S03]  /*15be0*/  FFMA.FTZ R127, R130, UR4, R127 ;  /* 0x00000004827f7c23 */ /* 0x002fe6000801007f */
[----:B------:R-:W-:Y:S01]  /*15bf0*/  FMNMX.FTZ R205, R118, R205, !PT ;  /* 0x000000cd76cd7209 */ /* 0x000fe20007810000 */
[----:B------:R-:W-:Y:S01]  /*15c00*/  FFMA.FTZ R128, R130, UR4, R128 ;  /* 0x0000000482807c23 */ /* 0x000fe20008010080 */
[----:B------:R-:W-:Y:S02]  /*15c10*/  FMNMX.FTZ R140, R127, R208, !PT ;  /* 0x000000d07f8c7209 */ /* 0x000fe40007810000 */
[----:B------:R-:W-:Y:S03]  /*15c20*/  FMNMX.FTZ R129, R120, R205, !PT ;  /* 0x000000cd78817209 */ /* 0x000fe60007810000 */
[----:B------:R-:W1:Y:S01]  /*15c30*/  SHFL.BFLY PT, R131, R140, 0x2, 0x1f ;  /* 0x0c401f008c837f89 */ /* 0x000e6200000e0000 */
[----:B------:R-:W-:Y:S04]  /*15c40*/  FMNMX.FTZ R129, R122, R129, !PT ;  /* 0x000000817a817209 */ /* 0x000fe80007810000 */
[----:B------:R-:W-:Y:S04]  /*15c50*/  FMNMX.FTZ R129, R124, R129, !PT ;  /* 0x000000817c817209 */ /* 0x000fe80007810000 */
[----:B------:R-:W-:Y:S04]  /*15c60*/  FMNMX.FTZ R129, R126, R129, !PT ;  /* 0x000000817e817209 */ /* 0x000fe80007810000 */
[----:B------:R-:W-:Y:S05]  /*15c70*/  FMNMX.FTZ R130, R128, R129, !PT ;  /* 0x0000008180827209 */ /* 0x000fea0007810000 */
[----:B------:R-:W2:Y:S01]  /*15c80*/  SHFL.BFLY PT, R129, R130, 0x2, 0x1f ;  /* 0x0c401f0082817f89 */ /* 0x000ea200000e0000 */
[----:B-1----:R-:W-:Y:S07]  /*15c90*/  FMNMX.FTZ R142, R140, R131, !PT ;  /* 0x000000838c8e7209 */ /* 0x002fee0007810000 */
[----:B------:R-:W1:Y:S01]  /*15ca0*/  SHFL.BFLY PT, R131, R142, 0x1, 0x1f ;  /* 0x0c201f008e837f89 */ /* 0x000e6200000e0000 */
[----:B--2---:R-:W-:Y:S07]  /*15cb0*/  FMNMX.FTZ R132, R130, R129, !PT ;  /* 0x0000008182847209 */ /* 0x004fee0007810000 */
[----:B------:R-:W2:Y:S01]  /*15cc0*/  SHFL.BFLY PT, R129, R132, 0x1, 0x1f ;  /* 0x0c201f0084817f89 */ /* 0x000ea200000e0000 */
[----:B-1----:R-:W-:Y:S07]  /*15cd0*/  FMNMX.FTZ R131, R142, R131, !PT ;  /* 0x000000838e837209 */ /* 0x002fee0007810000 */
[----:B------:R-:W-:Y:S01]  /*15ce0*/  LDSM.16.MT88.4 R140, [R204+0x5000] ;  /* 0x00500000cc8c783b */ /* 0x000fe20000004200 */
[C---:B------:R-:W-:Y:S01]  /*15cf0*/  FSETP.NEU.FTZ.AND P0, PT, R131.reuse, -INF , PT ;  /* 0xff8000008300780b */ /* 0x040fe20003f1d000 */
[C---:B------:R-:W-:Y:S02]  /*15d00*/  FMUL.FTZ R130, R131.reuse, c[0x0][0x23c] ;  /* 0x00008f0083827a20 */ /* 0x040fe40000410000 */
[----:B------:R-:W-:Y:S03]  /*15d10*/  FADD.FTZ R133, -R131, R174 ;  /* 0x000000ae83857221 */ /* 0x000fe60000010100 */
[----:B------:R-:W-:Y:S01]  /*15d20*/  FSEL R130, R130, RZ, P0 ;  /* 0x000000ff82827208 */ /* 0x000fe20000000000 */
[----:B------:R-:W-:Y:S04]  /*15d30*/  FMUL.FTZ R136, R133, c[0x0][0x23c] ;  /* 0x00008f0085887a20 */ /* 0x000fe80000410000 */
[----:B------:R-:W1:Y:S01]  /*15d40*/  MUFU.EX2 R133, R136 ;  /* 0x0000008800857308 */ /* 0x000e620000000800 */
[--C-:B------:R-:W-:Y:S02]  /*15d50*/  FFMA.FTZ R147, R7, c[0x0][0x23c], -R130.reuse ;  /* 0x00008f0007937a23 */ /* 0x100fe40000010882 */
[--C-:B------:R-:W-:Y:S01]  /*15d60*/  FFMA.FTZ R146, R13, c[0x0][0x23c], -R130.reuse ;  /* 0x00008f000d927a23 */ /* 0x100fe20000010882 */
[----:B--2---:R-:W-:Y:S01]  /*15d70*/  FMNMX.FTZ R129, R132, R129, !PT ;  /* 0x0000008184817209 */ /* 0x004fe20007810000 */
[--C-:B------:R-:W-:Y:S02]  /*15d80*/  FFMA.FTZ R132, R5, c[0x0][0x23c], -R130.reuse ;  /* 0x00008f0005847a23 */ /* 0x100fe40000010882 */
[--C-:B------:R-:W-:Y:S01]  /*15d90*/  FFMA.FTZ R155, R15, c[0x0][0x23c], -R130.reuse ;  /* 0x00008f000f9b7a23 */ /* 0x100fe20000010882 */
[----:B------:R-:W-:Y:S01]  /*15da0*/  FSETP.NEU.FTZ.AND P0, PT, R129, -INF , PT ;  /* 0xff8000008100780b */ /* 0x000fe20003f1d000 */
[--C-:B------:R-:W-:Y:S01]  /*15db0*/  FFMA.FTZ R216, R75, c[0x0][0x23c], -R130.reuse ;  /* 0x00008f004bd87a23 */ /* 0x100fe20000010882 */
[----:B------:R-:W-:Y:S01]  /*15dc0*/  MUFU.EX2 R147, R147 ;  /* 0x0000009300937308 */ /* 0x000fe20000000800 */
[--C-:B------:R-:W-:Y:S02]  /*15dd0*/  FFMA.FTZ R214, R71, c[0x0][0x23c], -R130.reuse ;  /* 0x00008f0047d67a23 */ /* 0x100fe40000010882 */
[--C-:B------:R-:W-:Y:S02]  /*15de0*/  FFMA.FTZ R144, R9, c[0x0][0x23c], -R130.reuse ;  /* 0x00008f0009907a23 */ /* 0x100fe40000010882 */
[--C-:B------:R-:W-:Y:S02]  /*15df0*/  FFMA.FTZ R153, R11, c[0x0][0x23c], -R130.reuse ;  /* 0x00008f000b997a23 */ /* 0x100fe40000010882 */
[--C-:B------:R-:W-:Y:S02]  /*15e00*/  FFMA.FTZ R145, R3, c[0x0][0x23c], -R130.reuse ;  /* 0x00008f0003917a23 */ /* 0x100fe40000010882 */
[----:B------:R-:W-:Y:S01]  /*15e10*/  FMUL.FTZ R3, R129, c[0x0][0x23c] ;  /* 0x00008f0081037a20 */ /* 0x000fe20000410000 */
[----:B------:R-:W2:Y:S01]  /*15e20*/  MUFU.EX2 R132, R132 ;  /* 0x0000008400847308 */ /* 0x000ea20000000800 */
[--C-:B------:R-:W-:Y:S02]  /*15e30*/  FFMA.FTZ R166, R47, c[0x0][0x23c], -R130.reuse ;  /* 0x00008f002fa67a23 */ /* 0x100fe40000010882 */
[--C-:B------:R-:W-:Y:S01]  /*15e40*/  FFMA.FTZ R47, R73, c[0x0][0x23c], -R130.reuse ;  /* 0x00008f00492f7a23 */ /* 0x100fe20000010882 */
[----:B------:R-:W-:Y:S01]  /*15e50*/  FSEL R3, R3, RZ, P0 ;  /* 0x000000ff03037208 */ /* 0x000fe20000000000 */
[C---:B-1----:R-:W-:Y:S01]  /*15e60*/  FMUL.FTZ R192, R133.reuse, R192 ;  /* 0x000000c085c07220 */ /* 0x042fe20000410000 */
[----:B------:R-:W-:Y:S01]  /*15e70*/  ISETP.GT.AND P0, PT, R172, 0x1, PT ;  /* 0x00000001ac00780c */ /* 0x000fe20003f04270 */
[C---:B------:R-:W-:Y:S01]  /*15e80*/  FMUL.FTZ R193, R133.reuse, R193 ;  /* 0x000000c185c17220 */ /* 0x040fe20000410000 */
[----:B------:R-:W-:Y:S01]  /*15e90*/  MOV R172, R175 ;  /* 0x000000af00ac7202 */ /* 0x000fe20000000f00 */
[--C-:B------:R-:W-:Y:S01]  /*15ea0*/  FFMA.FTZ R75, R4, c[0x0][0x23c], -R3.reuse ;  /* 0x00008f00044b7a23 */ /* 0x100fe20000010803 */
[----:B------:R-:W-:Y:S01]  /*15eb0*/  MUFU.EX2 R145, R145 ;  /* 0x0000009100917308 */ /* 0x000fe20000000800 */
[--C-:B------:R-:W-:Y:S02]  /*15ec0*/  FFMA.FTZ R73, R6, c[0x0][0x23c], -R3.reuse ;  /* 0x00008f0006497a23 */ /* 0x100fe40000010803 */
[----:B------:R-:W1:Y:S01]  /*15ed0*/  LDSM.16.MT88.4 R4, [R201+0x5000] ;  /* 0x00500000c904783b */ /* 0x000e620000004200 */
[--C-:B------:R-:W-:Y:S02]  /*15ee0*/  FFMA.FTZ R71, R12, c[0x0][0x23c], -R3.reuse ;  /* 0x00008f000c477a23 */ /* 0x100fe40000010803 */
[--C-:B------:R-:W-:Y:S02]  /*15ef0*/  FFMA.FTZ R240, R8, c[0x0][0x23c], -R3.reuse ;  /* 0x00008f0008f07a23 */ /* 0x100fe40000010803 */
[--C-:B------:R-:W-:Y:S02]  /*15f00*/  FFMA.FTZ R242, R10, c[0x0][0x23c], -R3.reuse ;  /* 0x00008f000af27a23 */ /* 0x100fe40000010803 */
[----:B------:R-:W-:Y:S01]  /*15f10*/  MUFU.EX2 R75, R75 ;  /* 0x0000004b004b7308 */ /* 0x000fe20000000800 */
[C---:B------:R-:W-:Y:S02]  /*15f20*/  FMUL.FTZ R188, R133.reuse, R188 ;  /* 0x000000bc85bc7220 */ /* 0x040fe40000410000 */
[----:B------:R-:W-:Y:S01]  /*15f30*/  FMUL.FTZ R189, R133, R189 ;  /* 0x000000bd85bd7220 */ /* 0x000fe20000410000 */
[----:B--2---:R-:W-:Y:S01]  /*15f40*/  F2FP.BF16.PACK_AB R10, R147, R132 ;  /* 0x00000084930a723e */ /* 0x004fe200000010ff */
[C---:B------:R-:W-:Y:S02]  /*15f50*/  FMUL.FTZ R184, R133.reuse, R184 ;  /* 0x000000b885b87220 */ /* 0x040fe40000410000 */
[C---:B------:R-:W-:Y:S02]  /*15f60*/  FMUL.FTZ R185, R133.reuse, R185 ;  /* 0x000000b985b97220 */ /* 0x040fe40000410000 */
[C---:B------:R-:W-:Y:S01]  /*15f70*/  FMUL.FTZ R180, R133.reuse, R180 ;  /* 0x000000b485b47220 */ /* 0x040fe20000410000 */
[----:B------:R-:W-:Y:S01]  /*15f80*/  MUFU.EX2 R73, R73 ;  /* 0x0000004900497308 */ /* 0x000fe20000000800 */
[----:B------:R-:W-:Y:S02]  /*15f90*/  FMUL.FTZ R181, R133, R181 ;  /* 0x000000b585b57220 */ /* 0x000fe40000410000 */
        /* <DEDUP_REMOVED lines=25> */
[----:B------:R-:W2:Y:S01]  /*16130*/  LDSM.16.MT88.4 R12, [R201+0x5400] ;  /* 0x00540000c90c783b */ /* 0x000ea20000004200 */
[----:B---3--:R-:W-:Y:S01]  /*16140*/  F2FP.BF16.PACK_AB R9, R75, R2 ;  /* 0x000000024b09723e */ /* 0x008fe200000010ff */
[--C-:B------:R-:W-:Y:S02]  /*16150*/  FFMA.FTZ R168, R51, c[0x0][0x23c], -R130.reuse ;  /* 0x00008f0033a87a23 */ /* 0x100fe40000010882 */
[--C-:B------:R-:W-:Y:S02]  /*16160*/  FFMA.FTZ R51, R81, c[0x0][0x23c], -R130.reuse ;  /* 0x00008f0051337a23 */ /* 0x100fe40000010882 */
[--C-:B------:R-:W-:Y:S01]  /*16170*/  FFMA.FTZ R20, R20, c[0x0][0x23c], -R3.reuse ;  /* 0x00008f0014147a23 */ /* 0x100fe20000010803 */
[----:B------:R-:W3:Y:S01]  /*16180*/  MUFU.EX2 R153, R153 ;  /* 0x0000009900997308 */ /* 0x000ee20000000800 */
[--C-:B------:R-:W-:Y:S02]  /*16190*/  FFMA.FTZ R22, R22, c[0x0][0x23c], -R3.reuse ;  /* 0x00008f0016167a23 */ /* 0x100fe40000010803 */
[--C-:B------:R-:W-:Y:S01]  /*161a0*/  FFMA.FTZ R81, R24, c[0x0][0x23c], -R3.reuse ;  /* 0x00008f0018517a23 */ /* 0x100fe20000010803 */
[----:B----4-:R-:W-:Y:S01]  /*161b0*/  F2FP.BF16.PACK_AB R11, R240, R73 ;  /* 0x00000049f00b723e */ /* 0x010fe200000010ff */
        /* <DEDUP_REMOVED lines=48> */
[----:B------:R-:W5:Y:S01]  /*164c0*/  MUFU.EX2 R157, R157 ;  /* 0x0000009d009d7308 */ /* 0x000f620000000800 */
        /* <DEDUP_REMOVED lines=26> */
[----:B------:R-:W-:Y:S02]  /*16670*/  FFMA.FTZ R115, R88, c[0x0][0x23c], -R3 ;  /* 0x00008f0058737a23 */ /* 0x000fe40000010803 */
[--C-:B------:R-:W-:Y:S02]  /*16680*/  FFMA.FTZ R224, R91, c[0x0][0x23c], -R130.reuse ;  /* 0x00008f005be07a23 */ /* 0x100fe40000010882 */
[--C-:B------:R-:W-:Y:S02]  /*16690*/  FFMA.FTZ R69, R117, c[0x0][0x23c], -R130.reuse ;  /* 0x00008f0075457a23 */ /* 0x100fe40000010882 */
[----:B------:R-:W-:Y:S01]  /*166a0*/  FFMA.FTZ R238, R119, c[0x0][0x23c], -R130 ;  /* 0x00008f0077ee7a23 */ /* 0x000fe20000010882 */
[----:B------:R-:W-:Y:S01]  /*166b0*/  MUFU.EX2 R22, R22 ;  /* 0x0000001600167308 */ /* 0x000fe20000000800 */
[----:B------:R-:W-:Y:S01]  /*166c0*/  FADD.FTZ R135, -R129, R173 ;  /* 0x000000ad81877221 */ /* 0x000fe20000010100 */
[----:B------:R-:W-:Y:S01]  /*166d0*/  MOV R173, R129 ;  /* 0x0000008100ad7202 */ /* 0x000fe20000000f00 */
[----:B------:R-:W-:Y:S02]  /*166e0*/  FFMA.FTZ R0, R169, R133, R0 ;  /* 0x00000085a9007223 */ /* 0x000fe40000010000 */
[----:B------:R-:W-:Y:S02]  /*166f0*/  FMUL.FTZ R134, R135, c[0x0][0x23c] ;  /* 0x00008f0087867a20 */ /* 0x000fe40000410000 */
[----:B------:R-:W-:Y:S02]  /*16700*/  FADD.FTZ R145, R145, R0 ;  /* 0x0000000091917221 */ /* 0x000fe40000010000 */
[----:B------:R-:W-:Y:S01]  /*16710*/  FFMA.FTZ R0, R90, c[0x0][0x23c], -R3 ;  /* 0x00008f005a007a23 */ /* 0x000fe20000010803 */
[----:B------:R-:W-:Y:S01]  /*16720*/  MUFU.EX2 R81, R81 ;  /* 0x0000005100517308 */ /* 0x000fe20000000800 */
[----:B------:R-:W-:Y:S02]  /*16730*/  FADD.FTZ R132, R132, R145 ;  /* 0x0000009184847221 */ /* 0x000fe40000010000 */
[----:B------:R-:W-:Y:S02]  /*16740*/  FFMA.FTZ R24, R121, c[0x0][0x23c], -R130 ;  /* 0x00008f0079187a23 */ /* 0x000fe40000010882 */
[----:B------:R-:W-:Y:S02]  /*16750*/  FADD.FTZ R147, R147, R132 ;  /* 0x0000008493937221 */ /* 0x000fe40000010000 */
[--C-:B------:R-:W-:Y:S02]  /*16760*/  FFMA.FTZ R91, R123, c[0x0][0x23c], -R130.reuse ;  /* 0x00008f007b5b7a23 */ /* 0x100fe40000010882 */
[----:B------:R-:W-:Y:S01]  /*16770*/  FADD.FTZ R144, R144, R147 ;  /* 0x0000009390907221 */ /* 0x000fe20000010000 */
[----:B------:R-:W4:Y:S01]  /*16780*/  MUFU.EX2 R134, R134 ;  /* 0x0000008600867308 */ /* 0x000f220000000800 */
[----:B------:R-:W-:Y:S02]  /*16790*/  FFMA.FTZ R44, R125, c[0x0][0x23c], -R130 ;  /* 0x00008f007d2c7a23 */ /* 0x000fe40000010882 */
[----:B------:R-:W-:Y:S02]  /*167a0*/  FADD.FTZ R153, R153, R144 ;  /* 0x0000009099997221 */ /* 0x000fe40000010000 */
[----:B------:R-:W-:Y:S02]  /*167b0*/  FFMA.FTZ R126, R126, c[0x0][0x23c], -R3 ;  /* 0x00008f007e7e7a23 */ /* 0x000fe40000010803 */
[----:B------:R-:W-:Y:S02]  /*167c0*/  FADD.FTZ R146, R146, R153 ;  /* 0x0000009992927221 */ /* 0x000fe40000010000 */
[----:B------:R-:W-:Y:S01]  /*167d0*/  FFMA.FTZ R130, R127, c[0x0][0x23c], -R130 ;  /* 0x00008f007f827a23 */ /* 0x000fe20000010882 */
[----:B------:R-:W-:Y:S01]  /*167e0*/  MUFU.EX2 R23, R23 ;  /* 0x0000001700177308 */ /* 0x000fe20000000800 */
[----:B------:R-:W-:Y:S04]  /*167f0*/  FADD.FTZ R155, R155, R146 ;  /* 0x000000929b9b7221 */ /* 0x000fe80000010000 */
[----:B---3--:R-:W-:Y:S04]  /*16800*/  FADD.FTZ R60, R152, R155 ;  /* 0x0000009b983c7221 */ /* 0x008fe80000010000 */
[----:B-----5:R-:W-:Y:S01]  /*16810*/  FADD.FTZ R60, R157, R60 ;  /* 0x0000003c9d3c7221 */ /* 0x020fe20000010000 */
[----:B------:R-:W3:Y:S01]  /*16820*/  MUFU.EX2 R156, R156 ;  /* 0x0000009c009c7308 */ /* 0x000ee20000000800 */
[C---:B----4-:R-:W-:Y:S02]  /*16830*/  FMUL.FTZ R194, R134.reuse, R194 ;  /* 0x000000c286c27220 */ /* 0x050fe40000410000 */
[C---:B------:R-:W-:Y:S02]  /*16840*/  FMUL.FTZ R195, R134.reuse, R195 ;  /* 0x000000c386c37220 */ /* 0x040fe40000410000 */
[C---:B------:R-:W-:Y:S05]  /*16850*/  FMUL.FTZ R190, R134.reuse, R190 ;  /* 0x000000be86be7220 */ /* 0x040fea0000410000 */
[----:B------:R-:W-:Y:S01]  /*16860*/  MUFU.EX2 R25, R25 ;  /* 0x0000001900197308 */ /* 0x000fe20000000800 */
[C---:B------:R-:W-:Y:S01]  /*16870*/  FMUL.FTZ R191, R134.reuse, R191 ;  /* 0x000000bf86bf7220 */ /* 0x040fe20000410000 */
[C---:B-1----:R-:W-:Y:S05]  /*16880*/  HMMA.16816.F32.BF16 R192, R8.reuse, R4, R192 ;  /* 0x0000000408c0723c */ /* 0x042fea00000418c0 */
[C---:B------:R-:W-:Y:S03]  /*16890*/  FMUL.FTZ R186, R134.reuse, R186 ;  /* 0x000000ba86ba7220 */ /* 0x040fe60000410000 */
[----:B------:R-:W1:Y:S01]  /*168a0*/  MUFU.EX2 R158, R158 ;  /* 0x0000009e009e7308 */ /* 0x000e620000000800 */
[C---:B------:R-:W-:Y:S01]  /*168b0*/  HMMA.16816.F32.BF16 R188, R8.reuse, R6, R188 ;  /* 0x0000000608bc723c */ /* 0x040fe200000418bc */
[----:B------:R-:W4:Y:S02]  /*168c0*/  LDSM.16.MT88.4 R4, [R204+0x5400] ;  /* 0x00540000cc04783b */ /* 0x000f240000004200 */
[C---:B------:R-:W-:Y:S02]  /*168d0*/  FMUL.FTZ R187, R134.reuse, R187 ;  /* 0x000000bb86bb7220 */ /* 0x040fe40000410000 */
[C---:B------:R-:W-:Y:S02]  /*168e0*/  FMUL.FTZ R182, R134.reuse, R182 ;  /* 0x000000b686b67220 */ /* 0x040fe40000410000 */
[----:B------:R-:W-:Y:S02]  /*168f0*/  FMUL.FTZ R183, R134, R183 ;  /* 0x000000b786b77220 */ /* 0x000fe40000410000 */
[----:B------:R-:W-:Y:S01]  /*16900*/  MUFU.EX2 R26, R26 ;  /* 0x0000001a001a7308 */ /* 0x000fe20000000800 */
[C---:B------:R-:W-:Y:S03]  /*16910*/  HMMA.16816.F32.BF16 R184, R8.reuse, R140, R184 ;  /* 0x0000008c08b8723c */ /* 0x040fe600000418b8 */
[----:B------:R-:W-:Y:S04]  /*16920*/  FFMA.FTZ R2, R171, R134, R2 ;  /* 0x00000086ab027223 */ /* 0x000fe80000010002 */
[----:B------:R-:W-:Y:S02]  /*16930*/  FADD.FTZ R2, R75, R2 ;  /* 0x000000024b027221 */ /* 0x000fe40000010000 */
[----:B------:R-:W5:Y:S01]  /*16940*/  MUFU.EX2 R83, R83 ;  /* 0x0000005300537308 */ /* 0x000f620000000800 */
[----:B------:R-:W-:Y:S01]  /*16950*/  HMMA.16816.F32.BF16 R180, R8, R142, R180 ;  /* 0x0000008e08b4723c */ /* 0x000fe200000418b4 */
[----:B------:R-:W1:Y:S07]  /*16960*/  LDSM.16.MT88.4 R8, [R201+0x5800] ;  /* 0x00580000c908783b */ /* 0x000e6e0000004200 */
[C---:B--2---:R-:W-:Y:S01]  /*16970*/  HMMA.16816.F32.BF16 R192, R16.reuse, R12, R192 ;  /* 0x0000000c10c0723c */ /* 0x044fe200000418c0 */
[----:B------:R-:W-:Y:S07]  /*16980*/  MUFU.EX2 R85, R85 ;  /* 0x0000005500557308 */ /* 0x000fee0000000800 */
[C---:B------:R-:W-:Y:S01]  /*16990*/  HMMA.16816.F32.BF16 R188, R16.reuse, R14, R188 ;  /* 0x0000000e10bc723c */ /* 0x040fe200000418bc */
[----:B------:R-:W2:Y:S02]  /*169a0*/  LDSM.16.MT88.4 R12, [R204+0x5800] ;  /* 0x00580000cc0c783b */ /* 0x000ea40000004200 */
[----:B------:R-:W1:Y:S05]  /*169b0*/  MUFU.EX2 R28, R28 ;  /* 0x0000001c001c7308 */ /* 0x000e6a0000000800 */
[C---:B----4-:R-:W-:Y:S05]  /*169c0*/  HMMA.16816.F32.BF16 R184, R16.reuse, R4, R184 ;  /* 0x0000000410b8723c */ /* 0x050fea00000418b8 */
[----:B------:R-:W-:Y:S03]  /*169d0*/  MUFU.EX2 R27, R27 ;  /* 0x0000001b001b7308 */ /* 0x000fe60000000800 */
[----:B------:R-:W-:Y:S01]  /*169e0*/  HMMA.16816.F32.BF16 R180, R16, R6, R180 ;  /* 0x0000000610b4723c */ /* 0x000fe200000418b4 */
[----:B------:R-:W4:Y:S06]  /*169f0*/  LDSM.16.MT88.4 R4, [R201+0x5c00] ;  /* 0x005c0000c904783b */ /* 0x000f2c0000004200 */
[----:B------:R-:W2:Y:S01]  /*16a00*/  MUFU.EX2 R160, R160 ;  /* 0x000000a000a07308 */ /* 0x000ea20000000800 */
[----:B------:R-:W-:Y:S04]  /*16a10*/  F2FP.BF16.PACK_AB R16, R157, R152 ;  /* 0x000000989d10723e */ /* 0x000fe800000010ff */
[----:B------:R-:W-:Y:S02]  /*16a20*/  F2FP.BF16.PACK_AB R18, R154, R21 ;  /* 0x000000159a12723e */ /* 0x000fe400000010ff */
[----:B------:R-:W-:Y:S02]  /*16a30*/  F2FP.BF16.PACK_AB R17, R20, R79 ;  /* 0x0000004f1411723e */ /* 0x000fe400000010ff */
[----:B------:R-:W-:Y:S01]  /*16a40*/  F2FP.BF16.PACK_AB R19, R81, R22 ;  /* 0x000000165113723e */ /* 0x000fe200000010ff */
[----:B------:R-:W-:Y:S06]  /*16a50*/  MUFU.EX2 R29, R29 ;  /* 0x0000001d001d7308 */ /* 0x000fec0000000800 */
[C---:B-1----:R-:W-:Y:S04]  /*16a60*/  HMMA.16816.F32.BF16 R192, R16.reuse, R8, R192 ;  /* 0x0000000810c0723c */ /* 0x042fe800000418c0 */
[----:B------:R-:W1:Y:S04]  /*16a70*/  MUFU.EX2 R162, R162 ;  /* 0x000000a200a27308 */ /* 0x000e680000000800 */
[C---:B------:R-:W-:Y:S01]  /*16a80*/  HMMA.16816.F32.BF16 R188, R16.reuse, R10, R188 ;  /* 0x0000000a10bc723c */ /* 0x040fe200000418bc */
[----:B------:R-:W1:Y:S05]  /*16a90*/  LDSM.16.MT88.4 R8, [R204+0x5c00] ;  /* 0x005c0000cc08783b */ /* 0x000e6a0000004200 */
[----:B------:R-:W-:Y:S02]  /*16aa0*/  MUFU.EX2 R30, R30 ;  /* 0x0000001e001e7308 */ /* 0x000fe40000000800 */
[C---:B--2---:R-:W-:Y:S08]  /*16ab0*/  HMMA.16816.F32.BF16 R184, R16.reuse, R12, R184 ;  /* 0x0000000c10b8723c */ /* 0x044ff000000418b8 */
[----:B------:R-:W2:Y:S01]  /*16ac0*/  MUFU.EX2 R87, R87 ;  /* 0x0000005700577308 */ /* 0x000ea20000000800 */
[----:B------:R-:W-:Y:S01]  /*16ad0*/  HMMA.16816.F32.BF16 R180, R16, R14, R180 ;  /* 0x0000000e10b4723c */ /* 0x000fe200000418b4 */
[----:B------:R-:W2:Y:S06]  /*16ae0*/  LDSM.16.MT88.4 R12, [R201+0x6000] ;  /* 0x00600000c90c783b */ /* 0x000eac0000004200 */
[----:B---3--:R-:W-:Y:S02]  /*16af0*/  F2FP.BF16.PACK_AB R16, R156, R23 ;  /* 0x000000179c10723e */ /* 0x008fe400000010ff */
[----:B------:R-:W-:Y:S03]  /*16b00*/  MUFU.EX2 R32, R32 ;  /* 0x0000002000207308 */ /* 0x000fe60000000800 */
[----:B------:R-:W-:Y:S02]  /*16b10*/  F2FP.BF16.PACK_AB R18, R158, R25 ;  /* 0x000000199e12723e */ /* 0x000fe400000010ff */
[----:B-----5:R-:W-:Y:S02]  /*16b20*/  F2FP.BF16.PACK_AB R17, R83, R26 ;  /* 0x0000001a5311723e */ /* 0x020fe400000010ff */
[----:B------:R-:W-:Y:S03]  /*16b30*/  F2FP.BF16.PACK_AB R19, R28, R85 ;  /* 0x000000551c13723e */ /* 0x000fe600000010ff */
[----:B------:R-:W3:Y:S04]  /*16b40*/  MUFU.EX2 R89, R89 ;  /* 0x0000005900597308 */ /* 0x000ee80000000800 */
[C---:B----4-:R-:W-:Y:S06]  /*16b50*/  HMMA.16816.F32.BF16 R192, R16.reuse, R4, R192 ;  /* 0x0000000410c0723c */ /* 0x050fec00000418c0 */
[----:B------:R-:W-:Y:S02]  /*16b60*/  MUFU.EX2 R31, R31 ;  /* 0x0000001f001f7308 */ /* 0x000fe40000000800 */
[C---:B------:R-:W-:Y:S01]  /*16b70*/  HMMA.16816.F32.BF16 R188, R16.reuse, R6, R188 ;  /* 0x0000000610bc723c */ /* 0x040fe200000418bc */
[----:B------:R-:W4:Y:S07]  /*16b80*/  LDSM.16.MT88.4 R4, [R204+0x6000] ;  /* 0x00600000cc04783b */ /* 0x000f2e0000004200 */
[----:B------:R-:W5:Y:S01]  /*16b90*/  MUFU.EX2 R164, R164 ;  /* 0x000000a400a47308 */ /* 0x000f620000000800 */
[C---:B-1----:R-:W-:Y:S08]  /*16ba0*/  HMMA.16816.F32.BF16 R184, R16.reuse, R8, R184 ;  /* 0x0000000810b8723c */ /* 0x042ff000000418b8 */
[----:B------:R-:W-:Y:S01]  /*16bb0*/  HMMA.16816.F32.BF16 R180, R16, R10, R180 ;  /* 0x0000000a10b4723c */ /* 0x000fe200000418b4 */
[----:B------:R-:W-:Y:S01]  /*16bc0*/  MUFU.EX2 R33, R33 ;  /* 0x0000002100217308 */ /* 0x000fe20000000800 */
[----:B------:R-:W1:Y:S05]  /*16bd0*/  LDSM.16.MT88.4 R8, [R201+0x6400] ;  /* 0x00640000c908783b */ /* 0x000e6a0000004200 */
[----:B------:R-:W-:Y:S02]  /*16be0*/  F2FP.BF16.PACK_AB R16, R160, R27 ;  /* 0x0000001ba010723e */ /* 0x000fe400000010ff */
[----:B------:R-:W-:Y:S02]  /*16bf0*/  F2FP.BF16.PACK_AB R18, R162, R29 ;  /* 0x0000001da212723e */ /* 0x000fe400000010ff */
[----:B------:R-:W1:Y:S01]  /*16c00*/  MUFU.EX2 R166, R166 ;  /* 0x000000a600a67308 */ /* 0x000e620000000800 */
[----:B--2---:R-:W-:Y:S02]  /*16c10*/  F2FP.BF16.PACK_AB R17, R87, R30 ;  /* 0x0000001e5711723e */ /* 0x004fe400000010ff */
[----:B---3--:R-:W-:Y:S07]  /*16c20*/  F2FP.BF16.PACK_AB R19, R89, R32 ;  /* 0x000000205913723e */ /* 0x008fee00000010ff */
[----:B------:R-:W-:Y:S01]  /*16c30*/  MUFU.EX2 R34, R34 ;  /* 0x0000002200227308 */ /* 0x000fe20000000800 */
[C---:B------:R-:W-:Y:S08]  /*16c40*/  HMMA.16816.F32.BF16 R192, R16.reuse, R12, R192 ;  /* 0x0000000c10c0723c */ /* 0x040ff000000418c0 */
[C---:B------:R-:W-:Y:S01]  /*16c50*/  HMMA.16816.F32.BF16 R188, R16.reuse, R14, R188 ;  /* 0x0000000e10bc723c */ /* 0x040fe200000418bc */
[----:B------:R-:W2:Y:S01]  /*16c60*/  MUFU.EX2 R93, R93 ;  /* 0x0000005d005d7308 */ /* 0x000ea20000000800 */
[----:B------:R-:W3:Y:S06]  /*16c70*/  LDSM.16.MT88.4 R12, [R204+0x6400] ;  /* 0x00640000cc0c783b */ /* 0x000eec0000004200 */
[C---:B----4-:R-:W-:Y:S03]  /*16c80*/  HMMA.16816.F32.BF16 R184, R16.reuse, R4, R184 ;  /* 0x0000000410b8723c */ /* 0x050fe600000418b8 */
[----:B------:R-:W-:Y:S05]  /*16c90*/  MUFU.EX2 R95, R95 ;  /* 0x0000005f005f7308 */ /* 0x000fea0000000800 */
[----:B------:R-:W-:Y:S01]  /*16ca0*/  HMMA.16816.F32.BF16 R180, R16, R6, R180 ;  /* 0x0000000610b4723c */ /* 0x000fe200000418b4 */
[----:B------:R-:W4:Y:S04]  /*16cb0*/  LDSM.16.MT88.4 R4, [R201+0x6800] ;  /* 0x00680000c904783b */ /* 0x000f280000004200 */
[----:B------:R-:W3:Y:S02]  /*16cc0*/  MUFU.EX2 R36, R36 ;  /* 0x0000002400247308 */ /* 0x000ee40000000800 */
[----:B-----5:R-:W-:Y:S02]  /*16cd0*/  F2FP.BF16.PACK_AB R16, R164, R31 ;  /* 0x0000001fa410723e */ /* 0x020fe400000010ff */
[----:B-1----:R-:W-:Y:S03]  /*16ce0*/  F2FP.BF16.PACK_AB R18, R166, R33 ;  /* 0x00000021a612723e */ /* 0x002fe600000010ff */
[----:B--2---:R-:W-:Y:S03]  /*16cf0*/  F2FP.BF16.PACK_AB R17, R93, R34 ;  /* 0x000000225d11723e */ /* 0x004fe600000010ff */
[----:B------:R-:W-:Y:S10]  /*16d00*/  MUFU.EX2 R35, R35 ;  /* 0x0000002300237308 */ /* 0x000ff40000000800 */
[----:B------:R-:W1:Y:S01]  /*16d10*/  MUFU.EX2 R168, R168 ;  /* 0x000000a800a87308 */ /* 0x000e620000000800 */
[----:B---3--:R-:W-:Y:S09]  /*16d20*/  F2FP.BF16.PACK_AB R19, R36, R95 ;  /* 0x0000005f2413723e */ /* 0x008ff200000010ff */
[----:B------:R-:W-:Y:S01]  /*16d30*/  MUFU.EX2 R37, R37 ;  /* 0x0000002500257308 */ /* 0x000fe20000000800 */
[C---:B------:R-:W-:Y:S08]  /*16d40*/  HMMA.16816.F32.BF16 R192, R16.reuse, R8, R192 ;  /* 0x0000000810c0723c */ /* 0x040ff000000418c0 */
[C---:B------:R-:W-:Y:S01]  /*16d50*/  HMMA.16816.F32.BF16 R188, R16.reuse, R10, R188 ;  /* 0x0000000a10bc723c */ /* 0x040fe200000418bc */
[----:B------:R-:W2:Y:S01]  /*16d60*/  MUFU.EX2 R174, R174 ;  /* 0x000000ae00ae7308 */ /* 0x000ea20000000800 */
[----:B------:R-:W3:Y:S06]  /*16d70*/  LDSM.16.MT88.4 R8, [R204+0x6800] ;  /* 0x00680000cc08783b */ /* 0x000eec0000004200 */
[C---:B------:R-:W-:Y:S03]  /*16d80*/  HMMA.16816.F32.BF16 R184, R16.reuse, R12, R184 ;  /* 0x0000000c10b8723c */ /* 0x040fe600000418b8 */
[----:B------:R-:W-:Y:S05]  /*16d90*/  MUFU.EX2 R38, R38 ;  /* 0x0000002600267308 */ /* 0x000fea0000000800 */
[----:B------:R-:W-:Y:S01]  /*16da0*/  HMMA.16816.F32.BF16 R180, R16, R14, R180 ;  /* 0x0000000e10b4723c */ /* 0x000fe200000418b4 */
[----:B------:R-:W5:Y:S04]  /*16db0*/  LDSM.16.MT88.4 R12, [R201+0x6c00] ;  /* 0x006c0000c90c783b */ /* 0x000f680000004200 */
[----:B------:R-:W3:Y:S02]  /*16dc0*/  MUFU.EX2 R97, R97 ;  /* 0x0000006100617308 */ /* 0x000ee40000000800 */
[----:B-1----:R-:W-:Y:S02]  /*16dd0*/  F2FP.BF16.PACK_AB R16, R168, R35 ;  /* 0x00000023a810723e */ /* 0x002fe400000010ff */
[----:B--2---:R-:W-:Y:S06]  /*16de0*/  F2FP.BF16.PACK_AB R18, R174, R37 ;  /* 0x00000025ae12723e */ /* 0x004fec00000010ff */
        /* <DEDUP_REMOVED lines=56> */
[----:B----4-:R-:W-:Y:S09]  /*17170*/  F2FP.BF16.PACK_AB R13, R109, R52 ;  /* 0x000000346d0d723e */ /* 0x010ff200000010ff */
[----:B------:R-:W-:Y:S10]  /*17180*/  MUFU.EX2 R51, R51 ;  /* 0x0000003300337308 */ /* 0x000ff40000000800 */
[----:B------:R-:W4:Y:S01]  /*17190*/  MUFU.EX2 R220, R220 ;  /* 0x000000dc00dc7308 */ /* 0x000f220000000800 */
[----:B-1----:R-:W-:Y:S09]  /*171a0*/  F2FP.BF16.PACK_AB R15, R111, R54 ;  /* 0x000000366f0f723e */ /* 0x002ff200000010ff */
        /* <DEDUP_REMOVED lines=11> */
[----:B------:R-:W-:Y:S02]  /*17260*/  FADD.FTZ R242, R71, R242 ;  /* 0x000000f247f27221 */ /* 0x000fe40000010000 */
[----:B------:R-:W-:Y:S02]  /*17270*/  FFMA.FTZ R71, R92, c[0x0][0x23c], -R3 ;  /* 0x00008f005c477a23 */ /* 0x000fe40000010803 */
        /* <DEDUP_REMOVED lines=9> */
[----:B------:R-:W-:Y:S02]  /*17310*/  FADD.FTZ R79, R20, R79 ;  /* 0x0000004f144f7221 */ /* 0x000fe40000010000 */
[----:B------:R-:W-:Y:S02]  /*17320*/  FFMA.FTZ R20, R98, c[0x0][0x23c], -R3 ;  /* 0x00008f0062147a23 */ /* 0x000fe40000010803 */
[----:B------:R-:W-:Y:S04]  /*17330*/  FADD.FTZ R22, R22, R79 ;  /* 0x0000004f16167221 */ /* 0x000fe80000010000 */
[----:B------:R-:W5:Y:S01]  /*17340*/  MUFU.EX2 R115, R115 ;  /* 0x0000007300737308 */ /* 0x000f620000000800 */
[----:B------:R-:W-:Y:S02]  /*17350*/  FADD.FTZ R81, R81, R22 ;  /* 0x0000001651517221 */ /* 0x000fe40000010000 */
[----:B------:R-:W-:Y:S01]  /*17360*/  FFMA.FTZ R22, R102, c[0x0][0x23c], -R3 ;  /* 0x00008f0066167a23 */ /* 0x000fe20000010803 */
[----:B----4-:R-:W-:Y:S01]  /*17370*/  F2FP.BF16.PACK_AB R9, R113, R56 ;  /* 0x000000387109723e */ /* 0x010fe200000010ff */
[----:B------:R-:W-:Y:S04]  /*17380*/  FADD.FTZ R26, R26, R81 ;  /* 0x000000511a1a7221 */ /* 0x000fe80000010000 */
[----:B------:R-:W-:Y:S01]  /*17390*/  FADD.FTZ R26, R83, R26 ;  /* 0x0000001a531a7221 */ /* 0x000fe20000010000 */
[----:B------:R-:W-:Y:S03]  /*173a0*/  MUFU.EX2 R55, R55 ;  /* 0x0000003700377308 */ /* 0x000fe60000000800 */
[----:B------:R-:W-:Y:S02]  /*173b0*/  FADD.FTZ R85, R85, R26 ;  /* 0x0000001a55557221 */ /* 0x000fe40000010000 */
[----:B------:R-:W-:Y:S02]  /*173c0*/  FFMA.FTZ R26, R106, c[0x0][0x23c], -R3 ;  /* 0x00008f006a1a7a23 */ /* 0x000fe40000010803 */
[----:B------:R-:W-:Y:S02]  /*173d0*/  FADD.FTZ R85, R28, R85 ;  /* 0x000000551c557221 */ /* 0x000fe40000010000 */
[----:B------:R-:W-:Y:S01]  /*173e0*/  FFMA.FTZ R28, R110, c[0x0][0x23c], -R3 ;  /* 0x00008f006e1c7a23 */ /* 0x000fe20000010803 */
[----:B------:R-:W4:Y:S01]  /*173f0*/  MUFU.EX2 R224, R224 ;  /* 0x000000e000e07308 */ /* 0x000f220000000800 */
[----:B------:R-:W-:Y:S01]  /*17400*/  FADD.FTZ R30, R30, R85 ;  /* 0x000000551e1e7221 */ /* 0x000fe20000010000 */
[----:B-----5:R-:W-:Y:S03]  /*17410*/  F2FP.BF16.PACK_AB R11, R115, R58 ;  /* 0x0000003a730b723e */ /* 0x020fe600000010ff */
[----:B------:R-:W-:Y:S02]  /*17420*/  FADD.FTZ R87, R87, R30 ;  /* 0x0000001e57577221 */ /* 0x000fe40000010000 */
[----:B------:R-:W-:Y:S02]  /*17430*/  FFMA.FTZ R30, R114, c[0x0][0x23c], -R3 ;  /* 0x00008f00721e7a23 */ /* 0x000fe40000010803 */
[----:B------:R-:W-:Y:S01]  /*17440*/  FADD.FTZ R32, R32, R87 ;  /* 0x0000005720207221 */ /* 0x000fe20000010000 */
[----:B------:R-:W-:Y:S01]  /*17450*/  MUFU.EX2 R57, R57 ;  /* 0x0000003900397308 */ /* 0x000fe20000000800 */
[C---:B--2---:R-:W-:Y:S05]  /*17460*/  HMMA.16816.F32.BF16 R192, R8.reuse, R16, R192 ;  /* 0x0000001008c0723c */ /* 0x044fea00000418c0 */
[----:B------:R-:W-:Y:S02]  /*17470*/  FADD.FTZ R89, R89, R32 ;  /* 0x0000002059597221 */ /* 0x000fe40000010000 */
[----:B------:R-:W-:Y:S01]  /*17480*/  FADD.FTZ R17, R21, R60 ;  /* 0x0000003c15117221 */ /* 0x000fe20000010000 */
[C---:B------:R-:W-:Y:S01]  /*17490*/  HMMA.16816.F32.BF16 R188, R8.reuse, R18, R188 ;  /* 0x0000001208bc723c */ /* 0x040fe200000418bc */
[----:B------:R-:W2:Y:S03]  /*174a0*/  MUFU.EX2 R226, R226 ;  /* 0x000000e200e27308 */ /* 0x000ea60000000800 */
[----:B------:R-:W-:Y:S02]  /*174b0*/  FADD.FTZ R154, R154, R17 ;  /* 0x000000119a9a7221 */ /* 0x000fe40000010000 */
[----:B------:R-:W5:Y:S01]  /*174c0*/  LDSM.16.MT88.4 R16, [R204+0x7c00] ;  /* 0x007c0000cc10783b */ /* 0x000f620000004200 */
[--C-:B------:R-:W-:Y:S01]  /*174d0*/  FFMA.FTZ R21, R96, c[0x0][0x23c], -R3.reuse ;  /* 0x00008f0060157a23 */ /* 0x100fe20000010803 */
[C---:B---3--:R-:W-:Y:S03]  /*174e0*/  HMMA.16816.F32.BF16 R184, R8.reuse, R4, R184 ;  /* 0x0000000408b8723c */ /* 0x048fe600000418b8 */
[----:B------:R-:W-:Y:S01]  /*174f0*/  MUFU.EX2 R0, R0 ;  /* 0x0000000000007308 */ /* 0x000fe20000000800 */
[----:B------:R-:W-:Y:S02]  /*17500*/  FFMA.FTZ R32, R118, c[0x0][0x23c], -R3 ;  /* 0x00008f0076207a23 */ /* 0x000fe40000010803 */
[----:B------:R-:W-:Y:S01]  /*17510*/  FADD.FTZ R23, R23, R154 ;  /* 0x0000009a17177221 */ /* 0x000fe20000010000 */
[----:B----4-:R-:W-:Y:S01]  /*17520*/  F2FP.BF16.PACK_AB R4, R224, R55 ;  /* 0x00000037e004723e */ /* 0x010fe200000010ff */
[----:B------:R-:W-:Y:S01]  /*17530*/  HMMA.16816.F32.BF16 R180, R8, R6, R180 ;  /* 0x0000000608b4723c */ /* 0x000fe200000418b4 */
[----:B------:R-:W3:Y:S03]  /*17540*/  LDSM.16.MT88.4 R8, [R201+0x8000] ;  /* 0x00800000c908783b */ /* 0x000ee60000004200 */
[----:B------:R-:W-:Y:S01]  /*17550*/  FADD.FTZ R156, R156, R23 ;  /* 0x000000179c9c7221 */ /* 0x000fe20000010000 */
[----:B------:R-:W4:Y:S01]  /*17560*/  MUFU.EX2 R71, R71 ;  /* 0x0000004700477308 */ /* 0x000f220000000800 */
[----:B------:R-:W-:Y:S02]  /*17570*/  FFMA.FTZ R23, R100, c[0x0][0x23c], -R3 ;  /* 0x00008f0064177a23 */ /* 0x000fe40000010803 */
[----:B------:R-:W-:Y:S01]  /*17580*/  FADD.FTZ R25, R25, R156 ;  /* 0x0000009c19197221 */ /* 0x000fe20000010000 */
[----:B--2---:R-:W-:Y:S03]  /*17590*/  F2FP.BF16.PACK_AB R6, R226, R57 ;  /* 0x00000039e206723e */ /* 0x004fe600000010ff */
[----:B------:R-:W-:Y:S02]  /*175a0*/  FADD.FTZ R158, R158, R25 ;  /* 0x000000199e9e7221 */ /* 0x000fe40000010000 */
[----:B------:R-:W-:Y:S01]  /*175b0*/  FFMA.FTZ R25, R104, c[0x0][0x23c], -R3 ;  /* 0x00008f0068197a23 */ /* 0x000fe20000010803 */
[----:B------:R-:W-:Y:S01]  /*175c0*/  MUFU.EX2 R2, R2 ;  /* 0x0000000200027308 */ /* 0x000fe20000000800 */
[----:B------:R-:W-:Y:S02]  /*175d0*/  FADD.FTZ R27, R27, R158 ;  /* 0x0000009e1b1b7221 */ /* 0x000fe40000010000 */
[----:B------:R-:W-:Y:S02]  /*175e0*/  FADD.FTZ R34, R34, R89 ;  /* 0x0000005922227221 */ /* 0x000fe40000010000 */
[----:B------:R-:W-:Y:S02]  /*175f0*/  FADD.FTZ R160, R160, R27 ;  /* 0x0000001ba0a07221 */ /* 0x000fe40000010000 */
[----:B------:R-:W-:Y:S02]  /*17600*/  FFMA.FTZ R27, R108, c[0x0][0x23c], -R3 ;  /* 0x00008f006c1b7a23 */ /* 0x000fe40000010803 */
[----:B------:R-:W-:Y:S01]  /*17610*/  FADD.FTZ R29, R29, R160 ;  /* 0x000000a01d1d7221 */ /* 0x000fe20000010000 */
[----:B------:R-:W2:Y:S01]  /*17620*/  MUFU.EX2 R21, R21 ;  /* 0x0000001500157308 */ /* 0x000ea20000000800 */
[----:B------:R-:W-:Y:S02]  /*17630*/  FADD.FTZ R34, R93, R34 ;  /* 0x000000225d227221 */ /* 0x000fe40000010000 */
[----:B------:R-:W-:Y:S01]  /*17640*/  FADD.FTZ R162, R162, R29 ;  /* 0x0000001da2a27221 */ /* 0x000fe20000010000 */
[----:B----4-:R-:W-:Y:S01]  /*17650*/  F2FP.BF16.PACK_AB R5, R71, R0 ;  /* 0x000000004705723e */ /* 0x010fe200000010ff */
[----:B------:R-:W-:Y:S02]  /*17660*/  FFMA.FTZ R29, R112, c[0x0][0x23c], -R3 ;  /* 0x00008f00701d7a23 */ /* 0x000fe40000010803 */
[----:B------:R-:W-:Y:S02]  /*17670*/  FADD.FTZ R31, R31, R162 ;  /* 0x000000a21f1f7221 */ /* 0x000fe40000010000 */
[----:B------:R-:W-:Y:S01]  /*17680*/  FADD.FTZ R95, R95, R34 ;  /* 0x000000225f5f7221 */ /* 0x000fe20000010000 */
[----:B------:R-:W-:Y:S01]  /*17690*/  MUFU.EX2 R59, R59 ;  /* 0x0000003b003b7308 */ /* 0x000fe20000000800 */
[----:B------:R-:W-:Y:S02]  /*176a0*/  FADD.FTZ R164, R164, R31 ;  /* 0x0000001fa4a47221 */ /* 0x000fe40000010000 */
[----:B------:R-:W-:Y:S02]  /*176b0*/  FFMA.FTZ R31, R116, c[0x0][0x23c], -R3 ;  /* 0x00008f00741f7a23 */ /* 0x000fe40000010803 */
[----:B------:R-:W-:Y:S02]  /*176c0*/  FADD.FTZ R33, R33, R164 ;  /* 0x000000a421217221 */ /* 0x000fe40000010000 */
[----:B------:R-:W-:Y:S02]  /*176d0*/  FADD.FTZ R95, R36, R95 ;  /* 0x0000005f245f7221 */ /* 0x000fe40000010000 */
[----:B------:R-:W-:Y:S01]  /*176e0*/  FADD.FTZ R166, R166, R33 ;  /* 0x00000021a6a67221 */ /* 0x000fe20000010000 */
[----:B------:R-:W4:Y:S01]  /*176f0*/  MUFU.EX2 R228, R228 ;  /* 0x000000e400e47308 */ /* 0x000f220000000800 */
[----:B------:R-:W-:Y:S02]  /*17700*/  FFMA.FTZ R33, R120, c[0x0][0x23c], -R3 ;  /* 0x00008f0078217a23 */ /* 0x000fe40000010803 */
[----:B------:R-:W-:Y:S01]  /*17710*/  FADD.FTZ R35, R35, R166 ;  /* 0x000000a623237221 */ /* 0x000fe20000010000 */
[----:B--2---:R-:W-:Y:S01]  /*17720*/  F2FP.BF16.PACK_AB R7, R21, R2 ;  /* 0x000000021507723e */ /* 0x004fe200000010ff */
[----:B------:R-:W-:Y:S02]  /*17730*/  FADD.FTZ R38, R38, R95 ;  /* 0x0000005f26267221 */ /* 0x000fe40000010000 */
[----:B------:R-:W-:Y:S02]  /*17740*/  FADD.FTZ R168, R168, R35 ;  /* 0x00000023a8a87221 */ /* 0x000fe40000010000 */
[----:B------:R-:W-:Y:S01]  /*17750*/  FADD.FTZ R97, R97, R38 ;  /* 0x0000002661617221 */ /* 0x000fe20000010000 */
[----:B------:R-:W-:Y:S01]  /*17760*/  MUFU.EX2 R61, R61 ;  /* 0x0000003d003d7308 */ /* 0x000fe20000000800 */
[C---:B-1----:R-:W-:Y:S05]  /*17770*/  HMMA.16816.F32.BF16 R192, R4.reuse, R12, R192 ;  /* 0x0000000c04c0723c */ /* 0x042fea00000418c0 */
[----:B------:R-:W-:Y:S02]  /*17780*/  FADD.FTZ R37, R37, R168 ;  /* 0x000000a825257221 */ /* 0x000fe40000010000 */
[----:B------:R-:W-:Y:S01]  /*17790*/  FADD.FTZ R40, R40, R97 ;  /* 0x0000006128287221 */ /* 0x000fe20000010000 */
[C---:B------:R-:W-:Y:S01]  /*177a0*/  HMMA.16816.F32.BF16 R188, R4.reuse, R14, R188 ;  /* 0x0000000e04bc723c */ /* 0x040fe200000418bc */
[----:B------:R-:W1:Y:S01]  /*177b0*/  MUFU.EX2 R230, R230 ;  /* 0x000000e600e67308 */ /* 0x000e620000000800 */
[----:B------:R-:W2:Y:S02]  /*177c0*/  LDSM.16.MT88.4 R12, [R204+0x8000] ;  /* 0x00800000cc0c783b */ /* 0x000ea40000004200 */
[----:B------:R-:W-:Y:S02]  /*177d0*/  FADD.FTZ R174, R174, R37 ;  /* 0x00000025aeae7221 */ /* 0x000fe40000010000 */
[----:B------:R-:W-:Y:S02]  /*177e0*/  FADD.FTZ R99, R99, R40 ;  /* 0x0000002863637221 */ /* 0x000fe40000010000 */
[C---:B-----5:R-:W-:Y:S03]  /*177f0*/  HMMA.16816.F32.BF16 R184, R4.reuse, R16, R184 ;  /* 0x0000001004b8723c */ /* 0x060fe600000418b8 */
[----:B------:R-:W-:Y:S01]  /*17800*/  MUFU.EX2 R20, R20 ;  /* 0x0000001400147308 */ /* 0x000fe20000000800 */
[----:B------:R-:W-:Y:S01]  /*17810*/  FADD.FTZ R39, R39, R174 ;  /* 0x000000ae27277221 */ /* 0x000fe20000010000 */
[----:B------:R-:W-:Y:S01]  /*17820*/  MOV R174, R131 ;  /* 0x0000008300ae7202 */ /* 0x000fe20000000f00 */
[----:B------:R-:W-:Y:S02]  /*17830*/  FADD.FTZ R42, R42, R99 ;  /* 0x000000632a2a7221 */ /* 0x000fe40000010000 */
[----:B------:R-:W-:Y:S01]  /*17840*/  HMMA.16816.F32.BF16 R180, R4, R18, R180 ;  /* 0x0000001204b4723c */ /* 0x000fe200000418b4 */
[----:B------:R-:W5:Y:S03]  /*17850*/  LDSM.16.MT88.4 R16, [R201+0x8400] ;  /* 0x00840000c910783b */ /* 0x000f660000004200 */
[----:B------:R-:W-:Y:S01]  /*17860*/  FADD.FTZ R208, R208, R39 ;  /* 0x00000027d0d07221 */ /* 0x000fe20000010000 */
[----:B------:R-:W2:Y:S01]  /*17870*/  MUFU.EX2 R23, R23 ;  /* 0x0000001700177308 */ /* 0x000ea20000000800 */
[----:B------:R-:W-:Y:S01]  /*17880*/  FADD.FTZ R101, R101, R42 ;  /* 0x0000002a65657221 */ /* 0x000fe20000010000 */
[----:B----4-:R-:W-:Y:S01]  /*17890*/  F2FP.BF16.PACK_AB R4, R228, R59 ;  /* 0x0000003be404723e */ /* 0x010fe200000010ff */
[----:B------:R-:W-:Y:S01]  /*178a0*/  FADD.FTZ R41, R41, R208 ;  /* 0x000000d029297221 */ /* 0x000fe20000010000 */
[----:B-1----:R-:W-:Y:S03]  /*178b0*/  F2FP.BF16.PACK_AB R6, R230, R61 ;  /* 0x0000003de606723e */ /* 0x002fe600000010ff */
        /* <DEDUP_REMOVED lines=29> */
[C---:B---3--:R-:W-:Y:S03]  /*17a90*/  HMMA.16816.F32.BF16 R192, R4.reuse, R8, R192 ;  /* 0x0000000804c0723c */ /* 0x048fe600000418c0 */
[----:B------:R-:W-:Y:S02]  /*17aa0*/  FADD.FTZ R113, R113, R56 ;  /* 0x0000003871717221 */ /* 0x000fe40000010000 */
[----:B------:R-:W-:Y:S02]  /*17ab0*/  FADD.FTZ R53, R53, R220 ;  /* 0x000000dc35357221 */ /* 0x000fe40000010000 */
[----:B------:R-:W-:Y:S01]  /*17ac0*/  FADD.FTZ R58, R58, R113 ;  /* 0x000000713a3a7221 */ /* 0x000fe20000010000 */
[C---:B------:R-:W-:Y:S01]  /*17ad0*/  HMMA.16816.F32.BF16 R188, R4.reuse, R10, R188 ;  /* 0x0000000a04bc723c */ /* 0x040fe200000418bc */
[----:B------:R-:W1:Y:S01]  /*17ae0*/  MUFU.EX2 R234, R234 ;  /* 0x000000ea00ea7308 */ /* 0x000e620000000800 */
[----:B------:R-:W3:Y:S02]  /*17af0*/  LDSM.16.MT88.4 R8, [R204+0x8400] ;  /* 0x00840000cc08783b */ /* 0x000ee40000004200 */
[----:B------:R-:W-:Y:S02]  /*17b00*/  FADD.FTZ R222, R222, R53 ;  /* 0x00000035dede7221 */ /* 0x000fe40000010000 */
[----:B------:R-:W-:Y:S02]  /*17b10*/  FADD.FTZ R115, R115, R58 ;  /* 0x0000003a73737221 */ /* 0x000fe40000010000 */
[C---:B------:R-:W-:Y:S03]  /*17b20*/  HMMA.16816.F32.BF16 R184, R4.reuse, R12, R184 ;  /* 0x0000000c04b8723c */ /* 0x040fe600000418b8 */
[----:B------:R-:W-:Y:S01]  /*17b30*/  MUFU.EX2 R26, R26 ;  /* 0x0000001a001a7308 */ /* 0x000fe20000000800 */
[----:B------:R-:W-:Y:S02]  /*17b40*/  FADD.FTZ R55, R55, R222 ;  /* 0x000000de37377221 */ /* 0x000fe40000010000 */
[----:B------:R-:W-:Y:S02]  /*17b50*/  FADD.FTZ R36, R0, R115 ;  /* 0x0000007300247221 */ /* 0x000fe40000010000 */
[----:B------:R-:W-:Y:S01]  /*17b60*/  HMMA.16816.F32.BF16 R180, R4, R14, R180 ;  /* 0x0000000e04b4723c */ /* 0x000fe200000418b4 */
[----:B------:R-:W4:Y:S03]  /*17b70*/  LDSM.16.MT88.4 R12, [R201+0x8800] ;  /* 0x00880000c90c783b */ /* 0x000f260000004200 */
[----:B------:R-:W-:Y:S01]  /*17b80*/  FADD.FTZ R224, R224, R55 ;  /* 0x00000037e0e07221 */ /* 0x000fe20000010000 */
[----:B------:R-:W3:Y:S01]  /*17b90*/  MUFU.EX2 R27, R27 ;  /* 0x0000001b001b7308 */ /* 0x000ee20000000800 */
[----:B------:R-:W-:Y:S01]  /*17ba0*/  FADD.FTZ R71, R71, R36 ;  /* 0x0000002447477221 */ /* 0x000fe20000010000 */
[----:B--2---:R-:W-:Y:S01]  /*17bb0*/  F2FP.BF16.PACK_AB R4, R232, R63 ;  /* 0x0000003fe804723e */ /* 0x004fe200000010ff */
[----:B------:R-:W-:Y:S01]  /*17bc0*/  FADD.FTZ R57, R57, R224 ;  /* 0x000000e039397221 */ /* 0x000fe20000010000 */
[----:B-1----:R-:W-:Y:S03]  /*17bd0*/  F2FP.BF16.PACK_AB R6, R234, R65 ;  /* 0x00000041ea06723e */ /* 0x002fe600000010ff */
[----:B------:R-:W-:Y:S02]  /*17be0*/  FADD.FTZ R2, R2, R71 ;  /* 0x0000004702027221 */ /* 0x000fe40000010000 */
[--C-:B------:R-:W-:Y:S01]  /*17bf0*/  FFMA.FTZ R34, R122, c[0x0][0x23c], -R3.reuse ;  /* 0x00008f007a227a23 */ /* 0x100fe20000010803 */
[----:B------:R-:W-:Y:S01]  /*17c00*/  MUFU.EX2 R28, R28 ;  /* 0x0000001c001c7308 */ /* 0x000fe20000000800 */
[--C-:B------:R-:W-:Y:S02]  /*17c10*/  FFMA.FTZ R35, R124, c[0x0][0x23c], -R3.reuse ;  /* 0x00008f007c237a23 */ /* 0x100fe40000010803 */
[----:B------:R-:W-:Y:S02]  /*17c20*/  FFMA.FTZ R3, R128, c[0x0][0x23c], -R3 ;  /* 0x00008f0080037a23 */ /* 0x000fe40000010803 */
[----:B------:R-:W-:Y:S02]  /*17c30*/  FADD.FTZ R226, R226, R57 ;  /* 0x00000039e2e27221 */ /* 0x000fe40000010000 */
[----:B------:R-:W-:Y:S02]  /*17c40*/  FADD.FTZ R21, R21, R2 ;  /* 0x0000000215157221 */ /* 0x000fe40000010000 */
[----:B------:R-:W-:Y:S01]  /*17c50*/  FADD.FTZ R59, R59, R226 ;  /* 0x000000e23b3b7221 */ /* 0x000fe20000010000 */
[----:B------:R-:W1:Y:S01]  /*17c60*/  MUFU.EX2 R29, R29 ;  /* 0x0000001d001d7308 */ /* 0x000e620000000800 */
[----:B------:R-:W-:Y:S02]  /*17c70*/  FADD.FTZ R20, R20, R21 ;  /* 0x0000001514147221 */ /* 0x000fe40000010000 */
[----:B------:R-:W-:Y:S01]  /*17c80*/  FADD.FTZ R228, R228, R59 ;  /* 0x0000003be4e47221 */ /* 0x000fe20000010000 */
[----:B---3--:R-:W-:Y:S01]  /*17c90*/  F2FP.BF16.PACK_AB R5, R27, R26 ;  /* 0x0000001a1b05723e */ /* 0x008fe200000010ff */
        /* <DEDUP_REMOVED lines=12> */
[C---:B-1----:R-:W-:Y:S01]  /*17d60*/  F2FP.BF16.PACK_AB R7, R29.reuse, R28 ;  /* 0x0000001c1d07723e */ /* 0x042fe200000010ff */
[----:B------:R-:W-:Y:S02]  /*17d70*/  FADD.FTZ R28, R28, R27 ;  /* 0x0000001b1c1c7221 */ /* 0x000fe40000010000 */
[----:B------:R-:W-:Y:S02]  /*17d80*/  FADD.FTZ R234, R234, R65 ;  /* 0x00000041eaea7221 */ /* 0x000fe40000010000 */
[----:B------:R-:W-:Y:S01]  /*17d90*/  FADD.FTZ R29, R29, R28 ;  /* 0x0000001c1d1d7221 */ /* 0x000fe20000010000 */
[----:B------:R-:W-:Y:S01]  /*17da0*/  MUFU.EX2 R69, R69 ;  /* 0x0000004500457308 */ /* 0x000fe20000000800 */
[C---:B-----5:R-:W-:Y:S08]  /*17db0*/  HMMA.16816.F32.BF16 R192, R4.reuse, R16, R192 ;  /* 0x0000001004c0723c */ /* 0x060ff000000418c0 */
[C---:B------:R-:W-:Y:S01]  /*17dc0*/  HMMA.16816.F32.BF16 R188, R4.reuse, R18, R188 ;  /* 0x0000001204bc723c */ /* 0x040fe200000418bc */
[----:B------:R-:W1:Y:S01]  /*17dd0*/  MUFU.EX2 R238, R238 ;  /* 0x000000ee00ee7308 */ /* 0x000e620000000800 */
[----:B------:R-:W3:Y:S06]  /*17de0*/  LDSM.16.MT88.4 R16, [R204+0x8800] ;  /* 0x00880000cc10783b */ /* 0x000eec0000004200 */
[C---:B------:R-:W-:Y:S03]  /*17df0*/  HMMA.16816.F32.BF16 R184, R4.reuse, R8, R184 ;  /* 0x0000000804b8723c */ /* 0x040fe600000418b8 */
[----:B------:R-:W-:Y:S04]  /*17e00*/  MUFU.EX2 R30, R30 ;  /* 0x0000001e001e7308 */ /* 0x000fe80000000800 */
[C---:B--2---:R-:W-:Y:S01]  /*17e10*/  F2FP.BF16.PACK_AB R8, R236.reuse, R67 ;  /* 0x00000043ec08723e */ /* 0x044fe200000010ff */
[----:B------:R-:W-:Y:S01]  /*17e20*/  HMMA.16816.F32.BF16 R180, R4, R10, R180 ;  /* 0x0000000a04b4723c */ /* 0x000fe200000418b4 */
[----:B------:R-:W2:Y:S03]  /*17e30*/  LDSM.16.MT88.4 R4, [R201+0x8c00] ;  /* 0x008c0000c904783b */ /* 0x000ea60000004200 */
[----:B------:R-:W-:Y:S01]  /*17e40*/  FADD.FTZ R67, R67, R234 ;  /* 0x000000ea43437221 */ /* 0x000fe20000010000 */
[----:B------:R-:W5:Y:S03]  /*17e50*/  MUFU.EX2 R31, R31 ;  /* 0x0000001f001f7308 */ /* 0x000f660000000800 */
[----:B------:R-:W-:Y:S01]  /*17e60*/  FADD.FTZ R236, R236, R67 ;  /* 0x00000043ecec7221 */ /* 0x000fe20000010000 */
[----:B-1----:R-:W-:Y:S06]  /*17e70*/  F2FP.BF16.PACK_AB R10, R238, R69 ;  /* 0x00000045ee0a723e */ /* 0x002fec00000010ff */
[----:B------:R-:W-:Y:S10]  /*17e80*/  MUFU.EX2 R32, R32 ;  /* 0x0000002000207308 */ /* 0x000ff40000000800 */
        /* <DEDUP_REMOVED lines=10> */
[C---:B----4-:R-:W-:Y:S08]  /*17f30*/  HMMA.16816.F32.BF16 R192, R8.reuse, R12, R192 ;  /* 0x0000000c08c0723c */ /* 0x050ff000000418c0 */
[C---:B------:R-:W-:Y:S01]  /*17f40*/  HMMA.16816.F32.BF16 R188, R8.reuse, R14, R188 ;  /* 0x0000000e08bc723c */ /* 0x040fe200000418bc */
[----:B------:R-:W1:Y:S01]  /*17f50*/  MUFU.EX2 R73, R130 ;  /* 0x0000008200497308 */ /* 0x000e620000000800 */
[----:B------:R-:W4:Y:S06]  /*17f60*/  LDSM.16.MT88.4 R12, [R204+0x8c00] ;  /* 0x008c0000cc0c783b */ /* 0x000f2c0000004200 */
[C---:B---3--:R-:W-:Y:S03]  /*17f70*/  HMMA.16816.F32.BF16 R184, R8.reuse, R16, R184 ;  /* 0x0000001008b8723c */ /* 0x048fe600000418b8 */
[----:B------:R-:W-:Y:S05]  /*17f80*/  MUFU.EX2 R34, R34 ;  /* 0x0000002200227308 */ /* 0x000fea0000000800 */
[----:B------:R-:W-:Y:S05]  /*17f90*/  HMMA.16816.F32.BF16 R180, R8, R18, R180 ;  /* 0x0000001208b4723c */ /* 0x000fea00000418b4 */
[----:B------:R-:W3:Y:S02]  /*17fa0*/  MUFU.EX2 R35, R35 ;  /* 0x0000002300237308 */ /* 0x000ee40000000800 */
[----:B-----5:R-:W-:Y:S02]  /*17fb0*/  F2FP.BF16.PACK_AB R8, R91, R24 ;  /* 0x000000185b08723e */ /* 0x020fe400000010ff */
[----:B-1----:R-:W-:Y:S06]  /*17fc0*/  F2FP.BF16.PACK_AB R10, R73, R44 ;  /* 0x0000002c490a723e */ /* 0x002fec00000010ff */
[----:B------:R-:W-:Y:S10]  /*17fd0*/  MUFU.EX2 R0, R126 ;  /* 0x0000007e00007308 */ /* 0x000ff40000000800 */
[----:B------:R-:W1:Y:S01]  /*17fe0*/  MUFU.EX2 R3, R3 ;  /* 0x0000000300037308 */ /* 0x000e620000000800 */
[C---:B---3--:R-:W-:Y:S01]  /*17ff0*/  F2FP.BF16.PACK_AB R9, R35.reuse, R34 ;  /* 0x000000222309723e */ /* 0x048fe200000010ff */
[----:B------:R-:W-:Y:S04]  /*18000*/  FADD.FTZ R34, R34, R33 ;  /* 0x0000002122227221 */ /* 0x000fe80000010000 */
[----:B------:R-:W-:Y:S01]  /*18010*/  FADD.FTZ R35, R35, R34 ;  /* 0x0000002223237221 */ /* 0x000fe20000010000 */
[C---:B-1----:R-:W-:Y:S03]  /*18020*/  F2FP.BF16.PACK_AB R11, R3.reuse, R0 ;  /* 0x00000000030b723e */ /* 0x042fe600000010ff */
[----:B------:R-:W-:Y:S04]  /*18030*/  FADD.FTZ R0, R0, R35 ;  /* 0x0000002300007221 */ /* 0x000fe80000010000 */
[----:B------:R-:W-:Y:S01]  /*18040*/  FADD.FTZ R171, R3, R0 ;  /* 0x0000000003ab7221 */ /* 0x000fe20000010000 */
[C---:B--2---:R-:W-:Y:S07]  /*18050*/  HMMA.16816.F32.BF16 R192, R8.reuse, R4, R192 ;  /* 0x0000000408c0723c */ /* 0x044fee00000418c0 */
[----:B------:R-:W-:Y:S01]  /*18060*/  FADD.FTZ R5, R69, R236 ;  /* 0x000000ec45057221 */ /* 0x000fe20000010000 */
[C---:B------:R-:W-:Y:S04]  /*18070*/  HMMA.16816.F32.BF16 R188, R8.reuse, R6, R188 ;  /* 0x0000000608bc723c */ /* 0x040fe800000418bc */
[----:B------:R-:W-:Y:S04]  /*18080*/  FADD.FTZ R5, R238, R5 ;  /* 0x00000005ee057221 */ /* 0x000fe80000010000 */
[C---:B----4-:R-:W-:Y:S04]  /*18090*/  HMMA.16816.F32.BF16 R184, R8.reuse, R12, R184 ;  /* 0x0000000c08b8723c */ /* 0x050fe800000418b8 */
[----:B------:R-:W-:Y:S04]  /*180a0*/  FADD.FTZ R24, R24, R5 ;  /* 0x0000000518187221 */ /* 0x000fe80000010000 */
[----:B------:R-:W-:Y:S04]  /*180b0*/  HMMA.16816.F32.BF16 R180, R8, R14, R180 ;  /* 0x0000000e08b4723c */ /* 0x000fe800000418b4 */
[----:B------:R-:W-:Y:S04]  /*180c0*/  FADD.FTZ R91, R91, R24 ;  /* 0x000000185b5b7221 */ /* 0x000fe80000010000 */
[----:B------:R-:W-:Y:S04]  /*180d0*/  FADD.FTZ R44, R44, R91 ;  /* 0x0000005b2c2c7221 */ /* 0x000fe80000010000 */
[----:B------:R-:W-:Y:S01]  /*180e0*/  FADD.FTZ R169, R73, R44 ;  /* 0x0000002c49a97221 */ /* 0x000fe20000010000 */
[----:B------:R-:W-:-:S05]  /*180f0*/  @P0 BRA `(.L_x_1730) ;  /* 0xffff999000000947 */ /* 0x000fca000383ffff */
.L_x_1726:
        /* <DEDUP_REMOVED lines=57> */
[----:B------:R-:W-:Y:S01]  /*18490*/  F2FP.BF16.PACK_AB R190, R191, R190 ;  /* 0x000000bebfbe723e */ /* 0x000fe200000010ff */
[----:B-1----:R-:W-:Y:S01]  /*184a0*/  @P3 FMUL.FTZ R6, R6, 0.69314718246459960938 ;  /* 0x3f31721806063820 */ /* 0x002fe20000410000 */
[----:B------:R-:W-:Y:S01]  /*184b0*/  F2FP.BF16.PACK_AB R186, R187, R186 ;  /* 0x000000babbba723e */ /* 0x000fe200000010ff */
[----:B------:R-:W-:Y:S01]  /*184c0*/  IMAD R7, R9, 0x100, R12 ;  /* 0x0000010009077824 */ /* 0x000fe200078e020c */
[----:B------:R-:W-:-:S02]  /*184d0*/  F2FP.BF16.PACK_AB R180, R181, R180 ;  /* 0x000000b4b5b4723e */ /* 0x000fc400000010ff */
[----:B------:R-:W-:Y:S01]  /*184e0*/  F2FP.BF16.PACK_AB R182, R183, R182 ;  /* 0x000000b6b7b6723e */ /* 0x000fe200000010ff */
[----:B------:R-:W-:Y:S01]  /*184f0*/  IMAD R7, R8, 0x10, R7 ;  /* 0x0000001008077824 */ /* 0x000fe200078e0207 */
[----:B------:R-:W-:Y:S02]  /*18500*/  LEA.HI R8, R11, R11, RZ, 0x1d ;  /* 0x0000000b0b087211 */ /* 0x000fe400078fe8ff */
[----:B------:R-:W-:Y:S01]  /*18510*/  LOP3.LUT R11, R10, 0x1, RZ, 0xc0, !PT ;  /* 0x000000010a0b7812 */ /* 0x000fe200078ec0ff */
[----:B---3--:R-:W-:Y:S01]  /*18520*/  @P2 FMUL.FTZ R10, R5, 0.69314718246459960938 ;  /* 0x3f317218050a2820 */ /* 0x008fe20000410000 */
[----:B------:R-:W-:Y:S01]  /*18530*/  LEA R7, R7, R8, 0x1 ;  /* 0x0000000807077211 */ /* 0x000fe200078e08ff */
[----:B------:R-:W-:Y:S01]  /*18540*/  IMAD.MOV.U32 R8, RZ, RZ, -0x10 ;  /* 0xfffffff0ff087424 */ /* 0x000fe200078e00ff */
[----:B------:R-:W-:Y:S01]  /*18550*/  ISETP.NE.U32.AND P1, PT, R11, 0x1, PT ;  /* 0x000000010b00780c */ /* 0x000fe20003f25070 */
[----:B------:R-:W-:Y:S02]  /*18560*/  @P2 FFMA.FTZ R16, R129, c[0x0][0x238], R10 ;  /* 0x00008e0081102a23 */ /* 0x000fe4000001000a */
        /* <DEDUP_REMOVED lines=10> */
[----:B------:R2:W-:Y:S03]  /*18610*/  STS [R13], R188 ;  /* 0x000000bc0d007388 */ /* 0x0005e60000000800 */
        /* <DEDUP_REMOVED lines=8> */
[----:B-1----:R-:W-:Y:S02]  /*186a0*/  IMAD.MOV.U32 R7, RZ, RZ, 0x7f800000 ;  /* 0x7f800000ff077424 */ /* 0x002fe400078e00ff */
[----:B------:R-:W-:Y:S01]  /*186b0*/  @P3 FFMA.FTZ R7, R131, c[0x0][0x238], R6 ;  /* 0x00008e0083073a23 */ /* 0x000fe20000010006 */
[----:B------:R-:W-:Y:S05]  /*186c0*/  @!P0 BRA `(.L_x_1731) ;  /* 0x0000007000008947 */ /* 0x000fea0003800000 */
[----:B------:R-:W1:Y:S01]  /*186d0*/  S2R R6, SR_CTAID.Y ;  /* 0x0000000000067919 */ /* 0x000e620000002600 */
[----:B------:R-:W-:-:S03]  /*186e0*/  ISETP.NE.AND P0, PT, R179, -0x1, PT ;  /* 0xffffffffb300780c */ /* 0x000fc60003f05270 */
[----:B------:R-:W3:Y:S01]  /*186f0*/  S2R R17, SR_CTAID.Z ;  /* 0x0000000000117919 */ /* 0x000ee20000002700 */
[----:B-1----:R-:W-:-:S05]  /*18700*/  IMAD R8, R6, c[0x0][0x214], RZ ;  /* 0x0000850006087a24 */ /* 0x002fca00078e02ff */
[----:B------:R-:W-:-:S05]  /*18710*/  SEL R8, R8, R179, !P0 ;  /* 0x000000b308087207 */ /* 0x000fca0004000000 */
[----:B---3--:R-:W-:Y:S01]  /*18720*/  IMAD R19, R17, c[0x0][0x234], R8 ;  /* 0x00008d0011137a24 */ /* 0x008fe200078e0208 */
[----:B------:R-:W-:Y:S05]  /*18730*/  BRA `(.L_x_1732) ;  /* 0x0000004000007947 */ /* 0x000fea0003800000 */
.L_x_1731:
[----:B------:R-:W1:Y:S04]  /*18740*/  S2R R17, SR_CTAID.Z ;  /* 0x0000000000117919 */ /* 0x000e680000002700 */
[----:B------:R-:W1:Y:S02]  /*18750*/  S2R R6, SR_CTAID.Y ;  /* 0x0000000000067919 */ /* 0x000e640000002600 */
[----:B-1----:R-:W-:-:S04]  /*18760*/  IMAD R19, R6, c[0x0][0x1c0], R17 ;  /* 0x0000700006137a24 */ /* 0x002fc800078e0211 */
[----:B------:R-:W-:Y:S02]  /*18770*/  IMAD R19, R19, c[0x0][0x214], RZ ;  /* 0x0000850013137a24 */ /* 0x000fe400078e02ff */
.L_x_1732:
        /* <DEDUP_REMOVED lines=15> */
[----:B--2---:R2:W3:Y:S04]  /*18870*/  LDS.128 R8, [R177] ;  /* 0x00000000b1087984 */ /* 0x0044e80000000c00 */
        /* <DEDUP_REMOVED lines=23> */
.L_x_1734:
[----:B--2---:R-:W-:Y:S05]  /*189f0*/  BSYNC B0 ;  /* 0x0000000000007941 */ /* 0x004fea0003800000 */
.L_x_1733:
        /* <DEDUP_REMOVED lines=30> */
.L_x_1736:
[----:B------:R-:W-:Y:S05]  /*18be0*/  BSYNC B0 ;  /* 0x0000000000007941 */ /* 0x000fea0003800000 */
.L_x_1735:
        /* <DEDUP_REMOVED lines=16> */
.L_x_1737:
        /* <DEDUP_REMOVED lines=9> */
.L_x_5205:


//--------------------- .text._ZN5flash24flash_fwd_splitkv_kernelI23Flash_fwd_kernel_traitsILi32ELi64ELi256ELi4ELb0ELb0EN7cutlass10bfloat16_tE19Flash_kernel_traitsILi32ELi64ELi256ELi4ES3_EELb1ELb0ELb0ELb0ELb1ELb0ELb0ELb1EEEvNS_16Flash_fwd_paramsE --------------------------
	.section	.text._ZN5flash24flash_fwd_splitkv_kernelI23Flash_fwd_kernel_traitsILi32ELi64ELi256ELi4ELb0ELb0EN7cutlass10bfloat16_tE19Flash_kernel_traitsILi32ELi64ELi256ELi4ES3_EELb1ELb0ELb0ELb0ELb1ELb0ELb0ELb1EEEvNS_16Flash_fwd_paramsE,"ax",@progbits
	.sectioninfo	@"SHI_REGISTERS=255"
	.align	128
        .global         _ZN5flash24flash_fwd_splitkv_kernelI23Flash_fwd_kernel_traitsILi32ELi64ELi256ELi4ELb0ELb0EN7cutlass10bfloat16_tE19Flash_kernel_traitsILi32ELi64ELi256ELi4ES3_EELb1ELb0ELb0ELb0ELb1ELb0ELb0ELb1EEEvNS_16Flash_fwd_paramsE
        .type           _ZN5flash24flash_fwd_splitkv_kernelI23Flash_fwd_kernel_traitsILi32ELi64ELi256ELi4ELb0ELb0EN7cutlass10bfloat16_tE19Flash_kernel_traitsILi32ELi64ELi256ELi4ES3_EELb1ELb0ELb0ELb0ELb1ELb0ELb0ELb1EEEvNS_16Flash_fwd_paramsE,@function
        .size           _ZN5flash24flash_fwd_splitkv_kernelI23Flash_fwd_kernel_traitsILi32ELi64ELi256ELi4ELb0ELb0EN7cutlass10bfloat16_tE19Flash_kernel_traitsILi32ELi64ELi256ELi4ES3_EELb1ELb0ELb0ELb0ELb1ELb0ELb0ELb1EEEvNS_16Flash_fwd_paramsE,(.L_x_5206 - _ZN5flash24flash_fwd_splitkv_kernelI23Flash_fwd_kernel_traitsILi32ELi64ELi256ELi4ELb0ELb0EN7cutlass10bfloat16_tE19Flash_kernel_traitsILi32ELi64ELi256ELi4ES3_EELb1ELb0ELb0ELb0ELb1ELb0ELb0ELb1EEEvNS_16Flash_fwd_paramsE)
        .other          _ZN5flash24flash_fwd_splitkv_kernelI23Flash_fwd_kernel_traitsILi32ELi64ELi256ELi4ELb0ELb0EN7cutlass10bfloat16_tE19Flash_kernel_traitsILi32ELi64ELi256ELi4ES3_EELb1ELb0ELb0ELb0ELb1ELb0ELb0ELb1EEEvNS_16Flash_fwd_paramsE,@"STO_CUDA_ENTRY STV_DEFAULT"
_ZN5flash24flash_fwd_splitkv_kernelI23Flash_fwd_kernel_traitsILi32ELi64ELi256ELi4ELb0ELb0EN7cutlass10bfloat16_tE19Flash_kernel_traitsILi32ELi64ELi256ELi4ES3_EELb1ELb0ELb0ELb0ELb1ELb0ELb0ELb1EEEvNS_16Flash_fwd_paramsE:
.text._ZN5flash24flash_fwd_splitkv_kernelI23Flash_fwd_kernel_traitsILi32ELi64ELi256ELi4ELb0ELb0EN7cutlass10bfloat16_tE19Flash_kernel_traitsILi32ELi64ELi256ELi4ES3_EELb1ELb0ELb0ELb0ELb1ELb0ELb0ELb1EEEvNS_16Flash_fwd_paramsE:
        /* <DEDUP_REMOVED lines=36> */
.L_x_1738:
[----:B--2-4-:R-:W-:Y:S02]  /*0240*/  MOV R72, c[0x0][0x218] ;  /* 0x0000860000487a02 */ /* 0x014fe40000000f00 */
.L_x_1739:
        /* <DEDUP_REMOVED lines=34> */
[-C--:B------:R-:W-:Y:S02]  /*0470*/  LEA.HI R2, R2, R57.reuse, RZ, 0x2 ;  /* 0x0000003902027211 */ /* 0x080fe400078f10ff */
[----:B------:R-:W-:Y:S02]  /*0480*/  SHF.R.S32.HI R0, RZ, 0x1f, R59 ;  /* 0x0000001fff007819 */ /* 0x000fe4000001143b */
[----:B------:R-:W-:Y:S02]  /*0490*/  LOP3.LUT R6, R2, 0x1ffffffc, RZ, 0xc0, !PT ;  /* 0x1ffffffc02067812 */ /* 0x000fe400078ec0ff */
[----:B------:R-:W-:Y:S01]  /*04a0*/  IADD3 R234, -R59, R234, RZ ;  /* 0x000000ea3bea7210 */ /* 0x000fe20007ffe1ff */
[----:B------:R-:W-:Y:S01]  /*04b0*/  IMAD R0, R0, c[0x0][0x1e8], RZ ;  /* 0x00007a0000007a24 */ /* 0x000fe200078e02ff */
[----:B------:R-:W-:-:S02]  /*04c0*/  IADD3 R6, -R6, R57, RZ ;  /* 0x0000003906067210 */ /* 0x000fc40007ffe1ff */
[----:B------:R-:W-:Y:S01]  /*04d0*/  SHF.R.S32.HI R5, RZ, 0x2, R2 ;  /* 0x00000002ff057819 */ /* 0x000fe20000011402 */
[----:B------:R-:W-:Y:S01]  /*04e0*/  @!P0 IMAD R4, R4, c[0x0][0x1e0], RZ ;  /* 0x0000780004048a24 */ /* 0x000fe200078e02ff */
[----:B------:R-:W-:Y:S01]  /*04f0*/  SHF.L.U32 R6, R6, 0x3, RZ ;  /* 0x0000000306067819 */ /* 0x000fe200000006ff */
[----:B------:R-:W-:Y:S01]  /*0500*/  @!P0 IMAD.WIDE.U32 R10, R15, c[0x0][0x1e0], RZ ;  /* 0x000078000f0a8a25 */ /* 0x000fe200078e00ff */
[----:B------:R-:W-:Y:S02]  /*0510*/  SHF.R.S32.HI R3, RZ, 0x1f, R142 ;  /* 0x0000001fff037819 */ /* 0x000fe4000001148e */
[----:B------:R-:W-:Y:S01]  /*0520*/  SHF.R.S32.HI R7, RZ, 0x1f, R6 ;  /* 0x0000001fff077819 */ /* 0x000fe20000011406 */
[----:B------:R-:W-:Y:S01]  /*0530*/  @P0 IMAD.WIDE.U32 R8, R235, c[0x0][0x1e8], RZ ;  /* 0x00007a00eb080a25 */ /* 0x000fe200078e00ff */
[----:B------:R-:W-:-:S03]  /*0540*/  @!P0 MOV R8, R10 ;  /* 0x0000000a00088202 */ /* 0x000fc60000000f00 */
[----:B------:R-:W-:Y:S02]  /*0550*/  @!P0 IMAD R4, R15, c[0x0][0x1e4], R4 ;  /* 0x000079000f048a24 */ /* 0x000fe400078e0204 */
[----:B------:R-:W-:-:S04]  /*0560*/  IMAD.WIDE.U32 R6, R59, c[0x0][0x1e8], R6 ;  /* 0x00007a003b067a25 */ /* 0x000fc800078e0006 */
[----:B------:R-:W-:Y:S02]  /*0570*/  @P0 IMAD R235, R235, c[0x0][0x1ec], R9 ;  /* 0x00007b00ebeb0a24 */ /* 0x000fe400078e0209 */
[----:B------:R-:W-:Y:S01]  /*0580*/  @!P0 IMAD.IADD R235, R11, 0x1, R4 ;  /* 0x000000010beb8824 */ /* 0x000fe200078e0204 */
[----:B------:R-:W-:Y:S01]  /*0590*/  IADD3 R8, P0, R8, R6, RZ ;  /* 0x0000000608087210 */ /* 0x000fe20007f1e0ff */
[----:B------:R-:W-:Y:S02]  /*05a0*/  IMAD R0, R59, c[0x0][0x1ec], R0 ;  /* 0x00007b003b007a24 */ /* 0x000fe400078e0200 */
[----:B------:R-:W-:-:S03]  /*05b0*/  IMAD R3, R3, c[0x0][0x1f0], RZ ;  /* 0x00007c0003037a24 */ /* 0x000fc600078e02ff */
[----:B------:R-:W-:Y:S01]  /*05c0*/  IADD3.X R9, R235, R7, R0, P0, !PT ;  /* 0x00000007eb097210 */ /* 0x000fe200007fe400 */
[----:B------:R-:W-:Y:S01]  /*05d0*/  IMAD R0, R15, c[0x0][0x1c0], R142 ;  /* 0x000070000f007a24 */ /* 0x000fe200078e028e */
[----:B------:R-:W-:Y:S01]  /*05e0*/  ISETP.GE.AND P0, PT, R5, R234, PT ;  /* 0x000000ea0500720c */ /* 0x000fe20003f06270 */
[C---:B------:R-:W-:Y:S01]  /*05f0*/  IMAD R3, R142.reuse, c[0x0][0x1f4], R3 ;  /* 0x00007d008e037a24 */ /* 0x040fe200078e0203 */
[----:B------:R-:W-:Y:S01]  /*0600*/  SHF.R.S32.HI R7, RZ, 0x1f, R5 ;  /* 0x0000001fff077819 */ /* 0x000fe20000011405 */
[----:B------:R-:W-:-:S04]  /*0610*/  IMAD.WIDE.U32 R8, R142, c[0x0][0x1f0], R8 ;  /* 0x00007c008e087a25 */ /* 0x000fc800078e0008 */
[----:B------:R-:W-:Y:S02]  /*0620*/  IMAD R0, R0, c[0x0][0x214], R59 ;  /* 0x0000850000007a24 */ /* 0x000fe400078e023b */
        /* <DEDUP_REMOVED lines=10> */
.L_x_1742:
[----:B------:R-:W-:Y:S05]  /*06d0*/  BSYNC B0 ;  /* 0x0000000000007941 */ /* 0x000fea0003800000 */
.L_x_1741:
        /* <DEDUP_REMOVED lines=14> */
.L_x_1744:
[----:B------:R-:W-:Y:S05]  /*07c0*/  BSYNC B0 ;  /* 0x0000000000007941 */ /* 0x000fea0003800000 */
.L_x_1743:
[----:B------:R-:W-:-:S04]  /*07d0*/  LOP3.LUT P2, RZ, R57, 0x3, RZ, 0xc0, !PT ;  /* 0x0000000339ff7812 */ /* 0x000fc8000784c0ff */
[----:B------:R-:W-:Y:S02]  /*07e0*/  ISETP.GE.OR P1, PT, R5, R234, P2 ;  /* 0x000000ea0500720c */ /* 0x000fe40001726670 */
[----:B------:R-:W-:-:S04]  /*07f0*/  IADD3 R5, P0, R0, R5, RZ ;  /* 0x0000000500057210 */ /* 0x000fc80007f1e0ff */
[----:B------:R-:W-:Y:S02]  /*0800*/  LEA.HI.X.SX32 R0, R0, R7, 0x1, P0 ;  /* 0x0000000700007211 */ /* 0x000fe400000f0eff */
[----:B--2---:R-:W-:-:S04]  /*0810*/  LEA R2, P0, R5, c[0x0][0x200], 0x2 ;  /* 0x0000800005027a11 */ /* 0x004fc800078010ff */
[----:B------:R-:W-:Y:S01]  /*0820*/  LEA.HI.X R3, R5, c[0x0][0x204], R0, 0x2, P0 ;  /* 0x0000810005037a11 */ /* 0x000fe200000f1400 */
[----:B------:R-:W-:Y:S01]  /*0830*/  @!P1 IMAD.MOV.U32 R5, RZ, RZ, 0x7f800000 ;  /* 0x7f800000ff059424 */ /* 0x000fe200078e00ff */
[----:B------:R-:W-:-:S04]  /*0840*/  ISETP.GE.OR P0, PT, R11, R234, P2 ;  /* 0x000000ea0b00720c */ /* 0x000fc80001706670 */
[----:B------:R2:W-:Y:S09]  /*0850*/  @!P1 STG.E [R2.64], R5 ;  /* 0x0000000502009986 */ /* 0x0005f2000c101906 */
[----:B------:R-:W-:Y:S05]  /*0860*/  @P0 EXIT ;  /* 0x000000000000094d */ /* 0x000fea0003800000 */
[----:B--2---:R-:W-:-:S05]  /*0870*/  MOV R5, 0x7f800000 ;  /* 0x7f80000000057802 */ /* 0x004fca0000000f00 */
[----:B------:R-:W-:Y:S01]  /*0880*/  STG.E [R2.64+0x80], R5 ;  /* 0x0000800502007986 */ /* 0x000fe2000c101906 */
[----:B------:R-:W-:Y:S05]  /*0890*/  EXIT ;  /* 0x000000000000794d */ /* 0x000fea0003800000 */
.L_x_1740:
        /* <DEDUP_REMOVED lines=84> */
[----:B------:R-:W-:Y:S01]  /*0de0*/  IMAD.MOV.U32 R18, RZ, RZ, R16 ;  /* 0x000000ffff127224 */ /* 0x000fe200078e0010 */
[----:B------:R-:W-:Y:S01]  /*0df0*/  IADD3 R19, R17, R19, RZ ;  /* 0x0000001311137210 */ /* 0x000fe20007ffe0ff */
[----:B------:R-:W-:-:S04]  /*0e00*/  IMAD.WIDE.U32 R12, R11, c[0x0][0x198], R12 ;  /* 0x000066000b0c7a25 */ /* 0x000fc800078e000c */
[----:B-----5:R-:W-:Y:S01]  /*0e10*/  IMAD.IADD R15, R13, 0x1, R8 ;  /* 0x000000010d0f7824 */ /* 0x020fe200078e0208 */
[----:B------:R-:W-:Y:S01]  /*0e20*/  MOV R14, R12 ;  /* 0x0000000c000e7202 */ /* 0x000fe20000000f00 */
[----:B------:R-:W-:-:S04]  /*0e30*/  IMAD R13, R0, c[0x0][0x1b0], RZ ;  /* 0x00006c00000d7a24 */ /* 0x000fc800078e02ff */
[----:B------:R-:W-:-:S04]  /*0e40*/  IMAD.WIDE.U32 R14, R2, c[0x0][0x1b0], R14 ;  /* 0x00006c00020e7a25 */ /* 0x000fc800078e000e */
[----:B------:R-:W-:Y:S01]  /*0e50*/  IMAD R13, R2, c[0x0][0x1b4], R13 ;  /* 0x00006d00020d7a24 */ /* 0x000fe200078e020d */
[----:B------:R-:W-:-:S03]  /*0e60*/  MOV R8, R14 ;  /* 0x0000000e00087202 */ /* 0x000fc60000000f00 */
[----:B------:R-:W-:Y:S01]  /*0e70*/  IMAD.IADD R13, R15, 0x1, R13 ;  /* 0x000000010f0d7824 */ /* 0x000fe200078e020d */
[----:B------:R-:W-:Y:S05]  /*0e80*/  BRA `(.L_x_1746) ;  /* 0x0000043000007947 */ /* 0x000fea0003800000 */
.L_x_1745:
        /* <DEDUP_REMOVED lines=16> */
.L_x_1747:
[----:B------:R-:W-:Y:S02]  /*0f90*/  IABS R6, c[0x0][0x1c8] ;  /* 0x0000720000067a13 */ /* 0x000fe40000000000 */
[----:B------:R-:W-:Y:S02]  /*0fa0*/  @P0 IADD3 R19, R3, R8, RZ ;  /* 0x0000000803130210 */ /* 0x000fe40007ffe0ff */
[----:B------:R-:W1:Y:S03]  /*0fb0*/  I2F.RP R7, R6 ;  /* 0x0000000600077306 */ /* 0x000e660000209400 */
[----:B------:R-:W-:-:S04]  /*0fc0*/  @P0 IMAD.WIDE.U32 R16, R19, c[0x0][0x1a0], RZ ;  /* 0x0000680013100a25 */ /* 0x000fc800078e00ff */
[----:B------:R-:W-:Y:S01]  /*0fd0*/  @P0 IMAD R19, R19, c[0x0][0x1a4], R17 ;  /* 0x0000690013130a24 */ /* 0x000fe200078e0211 */
[----:B------:R-:W-:Y:S01]  /*0fe0*/  @P0 MOV R18, R16 ;  /* 0x0000001000120202 */ /* 0x000fe20000000f00 */
        /* <DEDUP_REMOVED lines=22> */
[----:B------:R-:W-:-:S04]  /*1150*/  IMAD R6, R9, c[0x0][0x198], RZ ;  /* 0x0000660009067a24 */ /* 0x000fc800078e02ff */
[----:B------:R-:W-:Y:S01]  /*1160*/  @!P2 IMAD.MOV R2, RZ, RZ, -R2 ;  /* 0x000000ffff02a224 */ /* 0x000fe200078e0a02 */
[----:B------:R-:W-:Y:S01]  /*1170*/  @!P1 LOP3.LUT R2, RZ, c[0x0][0x1c8], RZ, 0x33, !PT ;  /* 0x00007200ff029a12 */ /* 0x000fe200078e33ff */
[----:B------:R-:W-:-:S03]  /*1180*/  IMAD R6, R7, c[0x0][0x19c], R6 ;  /* 0x0000670007067a24 */ /* 0x000fc600078e0206 */
[----:B------:R-:W-:Y:S01]  /*1190*/  SHF.R.S32.HI R0, RZ, 0x1f, R2 ;  /* 0x0000001fff007819 */ /* 0x000fe20000011402 */
[----:B------:R-:W-:-:S04]  /*11a0*/  IMAD.IADD R11, R11, 0x1, R6 ;  /* 0x000000010b0b7824 */ /* 0x000fc800078e0206 */
[----:B------:R-:W-:Y:S02]  /*11b0*/  IMAD R13, R0, c[0x0][0x1b0], RZ ;  /* 0x00006c00000d7a24 */ /* 0x000fe400078e02ff */
[----:B------:R-:W-:-:S04]  /*11c0*/  IMAD.WIDE.U32 R10, R2, c[0x0][0x1b0], R10 ;  /* 0x00006c00020a7a25 */ /* 0x000fc800078e000a */
[----:B------:R-:W-:Y:S02]  /*11d0*/  IMAD R13, R2, c[0x0][0x1b4], R13 ;  /* 0x00006d00020d7a24 */ /* 0x000fe400078e020d */
[----:B------:R-:W-:-:S03]  /*11e0*/  IMAD.MOV.U32 R8, RZ, RZ, R10 ;  /* 0x000000ffff087224 */ /* 0x000fc600078e000a */
[----:B------:R-:W-:Y:S01]  /*11f0*/  IADD3 R13, R11, R13, RZ ;  /* 0x0000000d0b0d7210 */ /* 0x000fe20007ffe0ff */
[----:B------:R-:W-:Y:S01]  /*1200*/  IMAD.MOV.U32 R11, RZ, RZ, R7 ;  /* 0x000000ffff0b7224 */ /* 0x000fe200078e0007 */
        /* <DEDUP_REMOVED lines=11> */
.L_x_1746:
[----:B------:R1:W5:Y:S01]  /*12c0*/  @P4 LDG.E R128, [R144.64] ;  /* 0x0000000690804981 */ /* 0x000362000c1e1900 */
[----:B------:R-:W-:Y:S01]  /*12d0*/  ISETP.NE.AND P0, PT, R235, -0x1, PT ;  /* 0xffffffffeb00780c */ /* 0x000fe20003f05270 */
[----:B------:R-:W-:Y:S01]  /*12e0*/  IMAD.MOV.U32 R21, RZ, RZ, 0x2 ;  /* 0x00000002ff157424 */ /* 0x000fe200078e00ff */
[----:B------:R-:W-:Y:S01]  /*12f0*/  SHF.R.S32.HI R68, RZ, 0x1f, R57 ;  /* 0x0000001fff447819 */ /* 0x000fe20000011439 */
[----:B------:R-:W-:Y:S02]  /*1300*/  IMAD.MOV.U32 R78, RZ, RZ, c[0x0][0x230] ;  /* 0x00008c00ff4e7624 */ /* 0x000fe400078e00ff */
[----:B------:R-:W-:Y:S01]  /*1310*/  IMAD.MOV.U32 R24, RZ, RZ, RZ ;  /* 0x000000ffff187224 */ /* 0x000fe200078e00ff */
[CC--:B------:R-:W-:Y:S01]  /*1320*/  LEA.HI R70, R68.reuse, R57.reuse, RZ, 0x3 ;  /* 0x0000003944467211 */ /* 0x0c0fe200078f18ff */
[----:B------:R-:W-:Y:S01]  /*1330*/  IMAD.MOV.U32 R25, RZ, RZ, c[0x0][0x230] ;  /* 0x00008c00ff197624 */ /* 0x000fe200078e00ff */
[----:B------:R-:W-:Y:S01]  /*1340*/  LEA.HI R58, R68, R57, RZ, 0x5 ;  /* 0x00000039443a7211 */ /* 0x000fe200078f28ff */
[----:B------:R-:W-:Y:S01]  /*1350*/  IMAD.MOV.U32 R49, RZ, RZ, 0x10 ;  /* 0x00000010ff317424 */ /* 0x000fe200078e00ff */
[----:B------:R-:W-:Y:S01]  /*1360*/  SHF.R.S32.HI R69, RZ, 0x3, R70 ;  /* 0x00000003ff457819 */ /* 0x000fe20000011446 */
[----:B------:R-:W-:Y:S01]  /*1370*/  IMAD.HI.U32 R78, R21, R78, R24 ;  /* 0x0000004e154e7227 */ /* 0x000fe200078e0018 */
[----:B------:R-:W-:-:S03]  /*1380*/  SHF.R.S32.HI R58, RZ, 0x5, R58 ;  /* 0x00000005ff3a7819 */ /* 0x000fc6000001143a */
[----:B------:R-:W-:Y:S01]  /*1390*/  @!P0 IMAD R6, R4, c[0x0][0x178], RZ ;  /* 0x00005e0004068a24 */ /* 0x000fe200078e02ff */
[----:B------:R-:W-:Y:S01]  /*13a0*/  SHF.R.S32.HI R75, RZ, 0x1, R78 ;  /* 0x00000001ff4b7819 */ /* 0x000fe2000001144e */
[----:B------:R-:W-:-:S04]  /*13b0*/  @P0 IMAD.WIDE.U32 R16, R235, c[0x0][0x190], RZ ;  /* 0x00006400eb100a25 */ /* 0x000fc800078e00ff */
[----:B-----5:R-:W-:Y:S01]  /*13c0*/  @!P0 IMAD.WIDE.U32 R14, R5, c[0x0][0x178], RZ ;  /* 0x00005e00050e8a25 */ /* 0x020fe200078e00ff */
[----:B------:R-:W-:-:S03]  /*13d0*/  @P0 MOV R20, R16 ;  /* 0x0000001000140202 */ /* 0x000fc60000000f00 */
[----:B------:R-:W-:Y:S02]  /*13e0*/  @!P0 IMAD R3, R5, c[0x0][0x17c], R6 ;  /* 0x00005f0005038a24 */ /* 0x000fe400078e0206 */
[----:B------:R-:W-:Y:S02]  /*13f0*/  @P0 IMAD R17, R235, c[0x0][0x194], R17 ;  /* 0x00006500eb110a24 */ /* 0x000fe400078e0211 */
[----:B------:R-:W-:Y:S01]  /*1400*/  @!P0 IMAD.IADD R17, R15, 0x1, R3 ;  /* 0x000000010f118824 */ /* 0x000fe200078e0203 */
[CC--:B------:R-:W-:Y:S01]  /*1410*/  LEA.HI R15, R68.reuse, R57.reuse, RZ, 0x2 ;  /* 0x00000039440f7211 */ /* 0x0c0fe200078f10ff */
[----:B------:R-:W-:Y:S01]  /*1420*/  IMAD.SHL.U32 R3, R69, 0x40, RZ ;  /* 0x0000004045037824 */ /* 0x000fe200078e00ff */
[----:B------:R-:W-:Y:S01]  /*1430*/  LEA.HI R68, R68, R57, RZ, 0x4 ;  /* 0x0000003944447211 */ /* 0x000fe200078f20ff */
[----:B------:R-:W-:Y:S01]  /*1440*/  @!P0 IMAD.MOV.U32 R20, RZ, RZ, R14 ;  /* 0x000000ffff148224 */ /* 0x000fe200078e000e */
[----:B------:R-:W-:Y:S01]  /*1450*/  SHF.R.S32.HI R140, RZ, 0x2, R15 ;  /* 0x00000002ff8c7819 */ /* 0x000fe2000001140f */
[----:B------:R-:W-:Y:S01]  /*1460*/  IMAD.MOV.U32 R155, RZ, RZ, c[0x0][0x198] ;  /* 0x00006600ff9b7624 */ /* 0x000fe200078e00ff */
[C---:B------:R-:W-:Y:S01]  /*1470*/  LOP3.LUT R76, R15.reuse, 0xfffffffc, RZ, 0xc0, !PT ;  /* 0xfffffffc0f4c7812 */ /* 0x040fe200078ec0ff */
[----:B------:R-:W-:Y:S01]  /*1480*/  IMAD.MOV.U32 R130, RZ, RZ, 0x5 ;  /* 0x00000005ff827424 */ /* 0x000fe200078e00ff */
[----:B------:R-:W-:Y:S01]  /*1490*/  LEA.HI R15, R15, R140, RZ, 0x1 ;  /* 0x0000008c0f0f7211 */ /* 0x000fe200078f08ff */
[----:B------:R-:W-:Y:S01]  /*14a0*/  IMAD.SHL.U32 R63, R155, 0x20, RZ ;  /* 0x000000209b3f7824 */ /* 0x000fe200078e00ff */
[----:B------:R-:W-:Y:S01]  /*14b0*/  LOP3.LUT R6, R68, 0xfffffff0, RZ, 0xc0, !PT ;  /* 0xfffffff044067812 */ /* 0x000fe200078ec0ff */
[----:B------:R-:W-:Y:S01]  /*14c0*/  IMAD.IADD R76, R57, 0x1, -R76 ;  /* 0x00000001394c7824 */ /* 0x000fe200078e0a4c */
[----:B------:R-:W-:-:S02]  /*14d0*/  LOP3.LUT R15, R15, 0x7fffffe, RZ, 0xc0, !PT ;  /* 0x07fffffe0f0f7812 */ /* 0x000fc400078ec0ff */
[----:B------:R-:W-:Y:S01]  /*14e0*/  LOP3.LUT R3, R3, 0xc0, RZ, 0xc0, !PT ;  /* 0x000000c003037812 */ /* 0x000fe200078ec0ff */
[----:B------:R-:W-:Y:S01]  /*14f0*/  IMAD.IADD R67, R57, 0x1, -R6 ;  /* 0x0000000139437824 */ /* 0x000fe200078e0a06 */
[----:B------:R-:W-:Y:S01]  /*1500*/  SHF.L.U32 R14, R76, 0x3, RZ ;  /* 0x000000034c0e7819 */ /* 0x000fe200000006ff */
[----:B------:R-:W-:Y:S01]  /*1510*/  IMAD.IADD R15, R140, 0x1, -R15 ;  /* 0x000000018c0f7824 */ /* 0x000fe200078e0a0f */
[----:B------:R-:W-:Y:S02]  /*1520*/  SHF.R.S32.HI R141, RZ, 0x1f, R140 ;  /* 0x0000001fff8d7819 */ /* 0x000fe4000001148c */
[----:B------:R-:W-:Y:S01]  /*1530*/  LOP3.LUT R10, R3, 0x18, R14, 0xf8, !PT ;  /* 0x00000018030a7812 */ /* 0x000fe200078ef80e */
[----:B------:R-:W-:Y:S01]  /*1540*/  IMAD R138, R58, 0x8, R15 ;  /* 0x000000083a8a7824 */ /* 0x000fe200078e020f */
[----:B------:R-:W-:Y:S01]  /*1550*/  IADD3 R20, P0, R14, R20, RZ ;  /* 0x000000140e147210 */ /* 0x000fe20007f1e0ff */
[----:B------:R-:W-:Y:S01]  /*1560*/  IMAD.WIDE R22, R23, 0x40, R140 ;  /* 0x0000004017167825 */ /* 0x000fe200078e028c */
[----:B------:R-:W-:-:S02]  /*1570*/  SHF.R.S32.HI R15, RZ, 0x1f, R14 ;  /* 0x0000001fff0f7819 */ /* 0x000fc4000001140e */
[----:B------:R-:W-:Y:S01]  /*1580*/  SHF.R.U32.HI R3, RZ, 0x3, R3 ;  /* 0x00000003ff037819 */ /* 0x000fe20000011603 */
[----:B------:R-:W-:Y:S01]  /*1590*/  IMAD R6, R23, c[0x0][0x190], RZ ;  /* 0x0000640017067a24 */ /* 0x000fe200078e02ff */
[----:B------:R-:W-:Y:S02]  /*15a0*/  LEA.HI R66, R67, R67, RZ, 0x1 ;  /* 0x0000004343427211 */ /* 0x000fe400078f08ff */
[----:B------:R-:W-:Y:S01]  /*15b0*/  IADD3.X R21, R15, R17, RZ, P0, !PT ;  /* 0x000000110f157210 */ /* 0x000fe200007fe4ff */
[----:B------:R-:W-:Y:S01]  /*15c0*/  IMAD R6, R22, c[0x0][0x194], R6 ;  /* 0x0000650016067a24 */ /* 0x000fe200078e0206 */
[----:B------:R-:W-:Y:S02]  /*15d0*/  LOP3.LUT R3, R10, R3, RZ, 0x3c, !PT ;  /* 0x000000030a037212 */ /* 0x000fe400078e3cff */
[----:B------:R-:W-:Y:S01]  /*15e0*/  IADD3 R18, P0, R14, R18, RZ ;  /* 0x000000120e127210 */ /* 0x000fe20007f1e0ff */
[----:B------:R-:W-:Y:S01]  /*15f0*/  IMAD.WIDE.U32 R20, R22, c[0x0][0x190], R20 ;  /* 0x0000640016147a25 */ /* 0x000fe200078e0014 */
[----:B------:R-:W-:-:S02]  /*1600*/  SHF.R.S32.HI R17, RZ, 0x1, R66 ;  /* 0x00000001ff117819 */ /* 0x000fc40000011442 */
[----:B------:R-:W-:Y:S01]  /*1610*/  SHF.R.S32.HI R10, RZ, 0x1f, R66 ;  /* 0x0000001fff0a7819 */ /* 0x000fe20000011442 */
[----:B------:R-:W-:Y:S01]  /*1620*/  IMAD.U32 R138, R138, 0x20, R3 ;  /* 0x000000208a8a7824 */ /* 0x000fe200078e0003 */
[----:B------:R-:W-:Y:S01]  /*1630*/  IADD3 R22, P1, R14, R8, RZ ;  /* 0x000000080e167210 */ /* 0x000fe20007f3e0ff */
[----:B------:R-:W-:Y:S01]  /*1640*/  IMAD.X R19, R15, 0x1, R19, P0 ;  /* 0x000000010f137824 */ /* 0x000fe200000e0613 */
[----:B------:R-:W-:Y:S01]  /*1650*/  LEA.HI R12, R10, R17, RZ, 0x2 ;  /* 0x000000110a0c7211 */ /* 0x000fe200078f10ff */
[----:B------:R-:W-:Y:S01]  /*1660*/  IMAD R3, R0, c[0x0][0x1b8], RZ ;  /* 0x00006e0000037a24 */ /* 0x000fe200078e02ff */
[----:B------:R-:W-:Y:S01]  /*1670*/  IADD3 R10, P0, R140, R11, RZ ;  /* 0x0000000b8c0a7210 */ /* 0x000fe20007f1e0ff */
[----:B------:R-:W-:Y:S01]  /*1680*/  IMAD.WIDE.U32 R18, R2, c[0x0][0x1b8], R18 ;  /* 0x00006e0002127a25 */ /* 0x000fe200078e0012 */
[----:B------:R-:W-:Y:S02]  /*1690*/  SHF.L.U32 R76, R76, 0x2, RZ ;  /* 0x000000024c4c7819 */ /* 0x000fe400000006ff */
[----:B------:R-:W-:Y:S01]  /*16a0*/  LOP3.LUT R12, R12, 0xfffffffc, RZ, 0xc0, !PT ;  /* 0xfffffffc0c0c7812 */ /* 0x000fe200078ec0ff */
[----:B------:R-:W-:Y:S01]  /*16b0*/  IMAD R3, R2, c[0x0][0x1bc], R3 ;  /* 0x00006f0002037a24 */ /* 0x000fe200078e0203 */
[----:B------:R-:W-:Y:S01]  /*16c0*/  SHF.L.U64.HI R60, R155, R130, c[0x0][0x19c] ;  /* 0x000067009b3c7619 */ /* 0x000fe20000010282 */
[----:B------:R-:W-:Y:S01]  /*16d0*/  IMAD.X R8, R141, 0x1, R9, P0 ;  /* 0x000000018d087824 */ /* 0x000fe200000e0609 */
[----:B------:R-:W-:Y:S01]  /*16e0*/  IADD3 R64, R17, -R12, RZ ;  /* 0x8000000c11407210 */ /* 0x000fe20007ffe0ff */
[----:B------:R-:W-:-:S02]  /*16f0*/  IMAD.IADD R19, R19, 0x1, R3 ;  /* 0x0000000113137824 */ /* 0x000fc400078e0203 */
[----:B------:R-:W-:Y:S01]  /*1700*/  IMAD R3, R8, c[0x0][0x1a0], RZ ;  /* 0x0000680008037a24 */ /* 0x000fe200078e02ff */
[----:B------:R-:W-:Y:S01]  /*1710*/  SHF.R.S32.HI R8, RZ, 0x1f, R142 ;  /* 0x0000001fff087819 */ /* 0x000fe2000001148e */
[----:B------:R-:W-:Y:S01]  /*1720*/  IMAD R9, R141, c[0x0][0x198], RZ ;  /* 0x000066008d097a24 */ /* 0x000fe200078e02ff */
[----:B------:R-:W-:Y:S01]  /*1730*/  LOP3.LUT P3, RZ, R64, 0x2, RZ, 0xc0, !PT ;  /* 0x0000000240ff7812 */ /* 0x000fe2000786c0ff */
[C---:B------:R-:W-:Y:S02]  /*1740*/  IMAD R3, R10.reuse, c[0x0][0x1a4], R3 ;  /* 0x000069000a037a24 */ /* 0x040fe400078e0203 */
[----:B------:R-:W-:Y:S01]  /*1750*/  IMAD.WIDE.U32 R10, R10, c[0x0][0x1a0], R18 ;  /* 0x000068000a0a7a25 */ /* 0x000fe200078e0012 */
[----:B------:R-:W-:-:S03]  /*1760*/  SEL R49, R49, 0xfffffff0, !P3 ;  /* 0xfffffff031317807 */ /* 0x000fc60005800000 */
[----:B------:R-:W-:Y:S01]  /*1770*/  IMAD.X R23, R15, 0x1, R13, P1 ;  /* 0x000000010f177824 */ /* 0x000fe200008e060d */
[----:B------:R-:W-:Y:S01]  /*1780*/  IADD3 R3, R11, R3, RZ ;  /* 0x000000030b037210 */ /* 0x000fe20007ffe0ff */
[----:B------:R-:W-:Y:S01]  /*1790*/  IMAD R9, R140, c[0x0][0x19c], R9 ;  /* 0x000067008c097a24 */ /* 0x000fe200078e0209 */
[----:B------:R-:W-:Y:S01]  /*17a0*/  LEA R98, P0, R10, c[0x0][0x170], 0x1 ;  /* 0x00005c000a627a11 */ /* 0x000fe200078008ff */
[----:B------:R-:W-:Y:S01]  /*17b0*/  IMAD.WIDE.U32 R22, R140, c[0x0][0x198], R22 ;  /* 0x000066008c167a25 */ /* 0x000fe200078e0016 */
[----:B------:R-:W-:Y:S02]  /*17c0*/  SHF.L.U64.HI R99, R10, 0x1, R3 ;  /* 0x000000010a637819 */ /* 0x000fe40000010203 */
[----:B------:R-:W-:Y:S01]  /*17d0*/  SHF.R.S32.HI R3, RZ, 0x1f, R72 ;  /* 0x0000001fff037819 */ /* 0x000fe20000011448 */
[----:B------:R-:W-:Y:S01]  /*17e0*/  IMAD.IADD R9, R23, 0x1, R9 ;  /* 0x0000000117097824 */ /* 0x000fe200078e0209 */
[----:B------:R-:W-:Y:S01]  /*17f0*/  LEA R96, P1, R22, c[0x0][0x168], 0x1 ;  /* 0x00005a0016607a11 */ /* 0x000fe200078208ff */
[----:B------:R-:W-:Y:S01]  /*1800*/  IMAD R71, R8, c[0x0][0x1a8], RZ ;  /* 0x00006a0008477a24 */ /* 0x000fe200078e02ff */
[----:B------:R-:W-:Y:S01]  /*1810*/  LEA.HI R94, R3, R72, RZ, 0x8 ;  /* 0x00000048035e7211 */ /* 0x000fe200078f40ff */
[----:B------:R-:W-:Y:S01]  /*1820*/  IMAD R77, R140, R75, R76 ;  /* 0x0000004b8c4d7224 */ /* 0x000fe200078e024c */
[----:B------:R-:W-:Y:S01]  /*1830*/  SHF.L.U64.HI R97, R22, 0x1, R9 ;  /* 0x0000000116617819 */ /* 0x000fe20000010209 */
[----:B------:R-:W-:Y:S01]  /*1840*/  IMAD.IADD R21, R21, 0x1, R6 ;  /* 0x0000000115157824 */ /* 0x000fe200078e0206 */
[----:B------:R-:W-:Y:S01]  /*1850*/  SHF.R.S32.HI R94, RZ, 0x8, R94 ;  /* 0x00000008ff5e7819 */ /* 0x000fe2000001145e */
[----:B------:R-:W-:Y:S01]  /*1860*/  IMAD R71, R142, c[0x0][0x1ac], R71 ;  /* 0x00006b008e477a24 */ /* 0x000fe200078e0247 */
[----:B------:R-:W-:Y:S01]  /*1870*/  IADD3.X R99, R99, c[0x0][0x174], RZ, P0, !PT ;  /* 0x00005d0063637a10 */ /* 0x000fe200007fe4ff */
[----:B------:R-:W-:Y:S01]  /*1880*/  IMAD.MOV.U32 R3, RZ, RZ, c[0x0][0x1a0] ;  /* 0x00006800ff037624 */ /* 0x000fe200078e00ff */
[----:B------:R-:W-:Y:S01]  /*1890*/  IMNMX R94, RZ, R94, !PT ;  /* 0x0000005eff5e7217 */ /* 0x000fe20007800200 */
[----:B------:R-:W-:Y:S01]  /*18a0*/  IMAD.IADD R76, R76, 0x1, R77 ;  /* 0x000000014c4c7824 */ /* 0x000fe200078e024d */
[----:B------:R-:W-:Y:S01]  /*18b0*/  IADD3.X R97, R97, c[0x0][0x16c], RZ, P1, !PT ;  /* 0x00005b0061617a10 */ /* 0x000fe20000ffe4ff */
[----:B------:R-:W-:Y:S01]  /*18c0*/  IMAD.WIDE.U32 R142, R142, c[0x0][0x1a8], R20 ;  /* 0x00006a008e8e7a25 */ /* 0x000fe200078e0014 */
[----:B------:R-:W-:-:S02]  /*18d0*/  ISETP.GT.AND P2, PT, R56, R94, PT ;  /* 0x0000005e3800720c */ /* 0x000fc40003f44270 */
[C---:B------:R-:W-:Y:S01]  /*18e0*/  SHF.L.U64.HI R62, R3.reuse, R130, c[0x0][0x1a4] ;  /* 0x00006900033e7619 */ /* 0x040fe20000010282 */
[----:B------:R-:W-:Y:S01]  /*18f0*/  IMAD.SHL.U32 R65, R3, 0x20, RZ ;  /* 0x0000002003417824 */ /* 0x000fe200078e00ff */
[----:B------:R-:W-:Y:S01]  /*1900*/  SHF.R.S32.HI R74, RZ, 0x1f, R77 ;  /* 0x0000001fff4a7819 */ /* 0x000fe2000001144d */
[----:B------:R-:W-:Y:S01]  /*1910*/  IMAD.MOV.U32 R230, RZ, RZ, R96 ;  /* 0x000000ffffe67224 */ /* 0x000fe200078e0060 */
[----:B------:R-:W-:Y:S01]  /*1920*/  SHF.R.S32.HI R73, RZ, 0x1f, R76 ;  /* 0x0000001fff497819 */ /* 0x000fe2000001144c */
[----:B------:R-:W-:Y:S01]  /*1930*/  IMAD.IADD R71, R143, 0x1, R71 ;  /* 0x000000018f477824 */ /* 0x000fe200078e0247 */
[----:B------:R-:W-:Y:S01]  /*1940*/  MOV R229, R97 ;  /* 0x0000006100e57202 */ /* 0x000fe20000000f00 */
[----:B------:R-:W-:Y:S02]  /*1950*/  IMAD.MOV.U32 R232, RZ, RZ, R98 ;  /* 0x000000ffffe87224 */ /* 0x000fe400078e0062 */
[----:B------:R-:W-:Y:S01]  /*1960*/  IMAD.MOV.U32 R233, RZ, RZ, R99 ;  /* 0x000000ffffe97224 */ /* 0x000fe200078e0063 */
        /* <DEDUP_REMOVED lines=8> */
[----:B------:R-:W-:Y:S01]  /*19f0*/  MOV R146, c[0x0][0x290] ;  /* 0x0000a40000927a02 */ /* 0x000fe20000000f00 */
[----:B------:R-:W-:Y:S01]  /*1a00*/  UIMAD UR17, UR12, UR5, URZ ;  /* 0x000000050c1172a4 */ /* 0x000fe2000f8e023f */
[----:B------:R-:W-:Y:S01]  /*1a10*/  IMAD.WIDE.U32 R10, R5, c[0x0][0x278], R14 ;  /* 0x00009e00050a7a25 */ /* 0x000fe200078e000e */
[----:B------:R-:W-:Y:S01]  /*1a20*/  UMOV UR13, 0x80 ;  /* 0x00000080000d7882 */ /* 0x000fe20000000000 */
[----:B------:R-:W-:Y:S01]  /*1a30*/  SHF.L.U32 R91, R75, 0x6, RZ ;  /* 0x000000064b5b7819 */ /* 0x000fe200000006ff */
[----:B------:R-:W-:Y:S01]  /*1a40*/  UIMAD UR18, UR13, UR5, URZ ;  /* 0x000000050d1272a4 */ /* 0x000fe2000f8e023f */
        /* <DEDUP_REMOVED lines=10> */
[----:B------:R-:W-:Y:S01]  /*1af0*/  IMAD.WIDE.U32 R110, R3, 0x40, RZ ;  /* 0x00000040036e7825 */ /* 0x000fe200078e00ff */
[----:B------:R-:W-:Y:S01]  /*1b00*/  UMOV UR9, 0x180 ;  /* 0x0000018000097882 */ /* 0x000fe20000000000 */
[C---:B------:R-:W-:Y:S01]  /*1b10*/  IADD3 R79, R140.reuse, 0x20, RZ ;  /* 0x000000208c4f7810 */ /* 0x040fe20007ffe0ff */
[----:B------:R-:W-:Y:S01]  /*1b20*/  UMOV UR8, 0x1c0 ;  /* 0x000001c000087882 */ /* 0x000fe20000000000 */
[C---:B------:R-:W-:Y:S01]  /*1b30*/  IMAD R6, R5.reuse, c[0x0][0x290], RZ ;  /* 0x0000a40005067a24 */ /* 0x040fe200078e02ff */
[----:B------:R-:W-:Y:S01]  /*1b40*/  UIMAD UR16, UR11, UR5, URZ ;  /* 0x000000050b1072a4 */ /* 0x000fe2000f8e023f */
[----:B------:R-:W-:Y:S01]  /*1b50*/  IMAD R4, R5, c[0x0][0x288], RZ ;  /* 0x0000a20005047a24 */ /* 0x000fe200078e02ff */
[----:B------:R-:W-:Y:S01]  /*1b60*/  UIMAD UR15, UR10, UR5, URZ ;  /* 0x000000050a0f72a4 */ /* 0x000fe2000f8e023f */
[C---:B------:R-:W-:Y:S01]  /*1b70*/  IMAD.WIDE.U32 R8, R7.reuse, c[0x0][0x290], R12 ;  /* 0x0000a40007087a25 */ /* 0x040fe200078e000c */
[----:B------:R-:W-:Y:S01]  /*1b80*/  UIMAD UR14, UR9, UR5, URZ ;  /* 0x00000005090e72a4 */ /* 0x000fe2000f8e023f */
[C---:B------:R-:W-:Y:S01]  /*1b90*/  IADD3 R137, R140.reuse, 0x40, RZ ;  /* 0x000000408c897810 */ /* 0x040fe20007ffe0ff */
[----:B------:R-:W-:Y:S01]  /*1ba0*/  UIMAD UR26, UR8, UR5, URZ ;  /* 0x00000005081a72a4 */ /* 0x000fe2000f8e023f */
[C---:B------:R-:W-:Y:S01]  /*1bb0*/  IMAD R5, R7.reuse, c[0x0][0x294], R6 ;  /* 0x0000a50007057a24 */ /* 0x040fe200078e0206 */
        /* <DEDUP_REMOVED lines=8> */
[----:B------:R-:W-:Y:S01]  /*1c40*/  UIMAD.WIDE.U32 UR28, UR9, UR4, URZ ;  /* 0x00000004091c72a5 */ /* 0x000fe2000f8e003f */
[C---:B------:R-:W-:Y:S01]  /*1c50*/  IMAD.SHL.U32 R111, R110.reuse, 0x2, RZ ;  /* 0x000000026e6f7824 */ /* 0x040fe200078e00ff */
[----:B------:R-:W-:Y:S01]  /*1c60*/  SHF.L.U64.HI R110, R110, 0x1, R7 ;  /* 0x000000016e6e7819 */ /* 0x000fe20000010207 */
[C---:B------:R-:W-:Y:S01]  /*1c70*/  IMAD R5, R0.reuse, c[0x0][0x2a0], RZ ;  /* 0x0000a80000057a24 */ /* 0x040fe200078e02ff */
[----:B------:R-:W-:Y:S01]  /*1c80*/  IADD3 R7, R13, R4, RZ ;  /* 0x000000040d077210 */ /* 0x000fe20007ffe0ff */
[----:B------:R-:W-:Y:S01]  /*1c90*/  IMAD R121, R0, c[0x0][0x298], RZ ;  /* 0x0000a60000797a24 */ /* 0x000fe200078e02ff */
[----:B------:R-:W-:Y:S01]  /*1ca0*/  ULDC UR17, c[0x0][0x19c] ;  /* 0x0000670000117ab9 */ /* 0x000fe20000000800 */
[----:B------:R-:W-:Y:S01]  /*1cb0*/  IMAD.MOV.U32 R6, RZ, RZ, R12 ;  /* 0x000000ffff067224 */ /* 0x000fe200078e000c */
[----:B------:R-:W-:Y:S01]  /*1cc0*/  UIMAD UR11, UR11, UR5, URZ ;  /* 0x000000050b0b72a4 */ /* 0x000fe2000f8e023f */
[----:B------:R-:W-:Y:S01]  /*1cd0*/  IMAD R120, R2, c[0x0][0x2a4], R5 ;  /* 0x0000a90002787a24 */ /* 0x000fe200078e0205 */
[----:B------:R-:W-:Y:S01]  /*1ce0*/  UIMAD UR10, UR10, UR5, URZ ;  /* 0x000000050a0a72a4 */ /* 0x000fe2000f8e023f */
[----:B------:R-:W-:Y:S01]  /*1cf0*/  IMAD.WIDE.U32 R10, R3, 0x80, RZ ;  /* 0x00000080030a7825 */ /* 0x000fe200078e00ff */
[----:B------:R-:W-:Y:S01]  /*1d00*/  UIMAD UR9, UR9, UR5, URZ ;  /* 0x00000005090972a4 */ /* 0x000fe2000f8e023f */
[----:B------:R-:W-:Y:S01]  /*1d10*/  SHF.L.U64.HI R0, R146, R130, c[0x0][0x294] ;  /* 0x0000a50092007619 */ /* 0x000fe20000010282 */
[----:B------:R-:W-:Y:S01]  /*1d20*/  UIMAD UR13, UR13, UR17, URZ ;  /* 0x000000110d0d72a4 */ /* 0x000fe2000f8e023f */
[C---:B------:R-:W-:Y:S01]  /*1d30*/  IMAD R121, R2.reuse, c[0x0][0x29c], R121 ;  /* 0x0000a70002797a24 */ /* 0x040fe200078e0279 */
[----:B------:R-:W-:Y:S01]  /*1d40*/  IADD3 R116, R11, UR18, RZ ;  /* 0x000000120b747c10 */ /* 0x000fe2000fffe0ff */
[----:B------:R-:W-:Y:S01]  /*1d50*/  IMAD.WIDE.U32 R4, R2, c[0x0][0x2a0], R8 ;  /* 0x0000a80002047a25 */ /* 0x000fe200078e0008 */
[----:B------:R-:W-:Y:S01]  /*1d60*/  UIMAD UR12, UR12, UR17, URZ ;  /* 0x000000110c0c72a4 */ /* 0x000fe2000f8e023f */
[----:B------:R-:W-:Y:S01]  /*1d70*/  IADD3 R135, R140, 0x80, RZ ;  /* 0x000000808c877810 */ /* 0x000fe20007ffe0ff */
[----:B------:R-:W-:Y:S01]  /*1d80*/  UIMAD UR5, UR8, UR5, URZ ;  /* 0x00000005080572a4 */ /* 0x000fe2000f8e023f */
[----:B------:R-:W-:Y:S01]  /*1d90*/  IMAD.WIDE.U32 R2, R2, c[0x0][0x298], R6 ;  /* 0x0000a60002027a25 */ /* 0x000fe200078e0006 */
[----:B------:R-:W-:Y:S01]  /*1da0*/  LEA R122, P1, R4, c[0x0][0x270], 0x1 ;  /* 0x00009c00047a7a11 */ /* 0x000fe200078208ff */
[----:B------:R-:W-:Y:S01]  /*1db0*/  UIMAD.WIDE.U32 UR34, UR8, UR4, URZ ;  /* 0x00000004082272a5 */ /* 0x000fe2000f8e003f */
[----:B------:R-:W-:Y:S01]  /*1dc0*/  SHF.L.U64.HI R116, R10, 0x1, R116 ;  /* 0x000000010a747819 */ /* 0x000fe20000010274 */
[----:B------:R-:W-:Y:S01]  /*1dd0*/  IMAD.IADD R120, R5, 0x1, R120 ;  /* 0x0000000105787824 */ /* 0x000fe200078e0278 */
[----:B------:R-:W-:Y:S01]  /*1de0*/  LEA R124, P0, R2, c[0x0][0x268], 0x1 ;  /* 0x00009a00027c7a11 */ /* 0x000fe200078008ff */
[----:B------:R-:W-:Y:S01]  /*1df0*/  IMAD.IADD R121, R3, 0x1, R121 ;  /* 0x0000000103797824 */ /* 0x000fe200078e0279 */
[----:B------:R-:W-:Y:S01]  /*1e00*/  IADD3 R134, R140, 0xa0, RZ ;  /* 0x000000a08c867810 */ /* 0x000fe20007ffe0ff */
[----:B------:R-:W-:Y:S01]  /*1e10*/  IMAD R128, R75, R128, RZ ;  /* 0x000000804b807224 */ /* 0x000fe200078e02ff */
[----:B------:R-:W-:Y:S01]  /*1e20*/  LEA.HI.X R120, R4, c[0x0][0x274], R120, 0x1, P1 ;  /* 0x00009d0004787a11 */ /* 0x000fe200008f0c78 */
[----:B------:R-:W-:Y:S01]  /*1e30*/  IMAD.MOV.U32 R100, RZ, RZ, 0x6 ;  /* 0x00000006ff647424 */ /* 0x000fe200078e00ff */
[----:B------:R-:W-:Y:S01]  /*1e40*/  LEA.HI.X R121, R2, c[0x0][0x26c], R121, 0x1, P0 ;  /* 0x00009b0002797a11 */ /* 0x000fe200000f0c79 */
[----:B------:R-:W-:Y:S01]  /*1e50*/  IMAD.MOV.U32 R103, RZ, RZ, 0x7 ;  /* 0x00000007ff677424 */ /* 0x000fe200078e00ff */
[----:B------:R-:W-:Y:S01]  /*1e60*/  SHF.R.S32.HI R51, RZ, 0x1f, R128 ;  /* 0x0000001fff337819 */ /* 0x000fe20000011480 */
[----:B------:R-:W-:Y:S01]  /*1e70*/  IMAD.SHL.U32 R115, R10, 0x2, RZ ;  /* 0x000000020a737824 */ /* 0x000fe200078e00ff */
[-C--:B------:R-:W-:Y:S01]  /*1e80*/  IADD3 R50, P1, R77, R128.reuse, RZ ;  /* 0x000000804d327210 */ /* 0x080fe20007f3e0ff */
[----:B------:R-:W-:Y:S01]  /*1e90*/  IMAD.MOV.U32 R131, RZ, RZ, c[0x0][0x288] ;  /* 0x0000a200ff837624 */ /* 0x000fe200078e00ff */
[----:B------:R-:W-:Y:S01]  /*1ea0*/  IADD3 R128, P0, R76, R128, RZ ;  /* 0x000000804c807210 */ /* 0x000fe20007f1e0ff */
[----:B------:R-:W-:Y:S01]  /*1eb0*/  IMAD.WIDE.U32 R156, R155, 0x80, RZ ;  /* 0x000000809b9c7825 */ /* 0x000fe200078e00ff */
[CC--:B------:R-:W-:Y:S01]  /*1ec0*/  SHF.L.U64.HI R108, R146.reuse, R100.reuse, c[0x0][0x294] ;  /* 0x0000a500926c7619 */ /* 0x0c0fe20000010264 */
[----:B------:R-:W-:Y:S01]  /*1ed0*/  ULDC UR25, c[0x0][0x28c] ;  /* 0x0000a30000197ab9 */ /* 0x000fe20000000800 */
[-C--:B------:R-:W-:Y:S01]  /*1ee0*/  SHF.L.U64.HI R113, R146, R103.reuse, c[0x0][0x294] ;  /* 0x0000a50092717619 */ /* 0x080fe20000010267 */
[--C-:B------:R-:W-:Y:S01]  /*1ef0*/  IMAD.X R129, R73, 0x1, R51.reuse, P0 ;  /* 0x0000000149817824 */ /* 0x100fe200000e0633 */
[C---:B------:R-:W-:Y:S01]  /*1f00*/  SHF.L.U64.HI R100, R131.reuse, R100, c[0x0][0x28c] ;  /* 0x0000a30083647619 */ /* 0x040fe20000010264 */
[----:B------:R-:W-:Y:S01]  /*1f10*/  IMAD.X R51, R74, 0x1, R51, P1 ;  /* 0x000000014a337824 */ /* 0x000fe200008e0633 */
[C---:B------:R-:W-:Y:S01]  /*1f20*/  SHF.L.U64.HI R103, R131.reuse, R103, c[0x0][0x28c] ;  /* 0x0000a30083677619 */ /* 0x040fe20000010267 */
[----:B------:R-:W-:Y:S01]  /*1f30*/  IMAD.SHL.U32 R109, R146, 0x40, RZ ;  /* 0x00000040926d7824 */ /* 0x000fe200078e00ff */
[C---:B------:R-:W-:Y:S01]  /*1f40*/  SHF.L.U64.HI R129, R128.reuse, 0x1, R129 ;  /* 0x0000000180817819 */ /* 0x040fe20000010281 */
[----:B------:R-:W-:Y:S01]  /*1f50*/  IMAD.SHL.U32 R128, R128, 0x2, RZ ;  /* 0x0000000280807824 */ /* 0x000fe200078e00ff */
[----:B------:R-:W-:Y:S01]  /*1f60*/  SHF.L.U64.HI R51, R50, 0x1, R51 ;  /* 0x0000000132337819 */ /* 0x000fe20000010233 */
[----:B------:R-:W-:Y:S01]  /*1f70*/  IMAD.SHL.U32 R114, R146, 0x80, RZ ;  /* 0x0000008092727824 */ /* 0x000fe200078e00ff */
[----:B------:R-:W-:Y:S01]  /*1f80*/  SHF.L.U32 R50, R50, 0x1, RZ ;  /* 0x0000000132327819 */ /* 0x000fe200000006ff */
[----:B------:R-:W-:Y:S01]  /*1f90*/  IMAD.SHL.U32 R107, R146, 0x20, RZ ;  /* 0x00000020926b7824 */ /* 0x000fe200078e00ff */
[----:B------:R-:W-:Y:S01]  /*1fa0*/  IADD3 R126, P3, R128, c[0x0][0x2b0], RZ ;  /* 0x0000ac00807e7a10 */ /* 0x000fe20007f7e0ff */
[----:B------:R-:W-:Y:S01]  /*1fb0*/  IMAD.WIDE.U32 R152, R146, 0xc0, RZ ;  /* 0x000000c092987825 */ /* 0x000fe200078e00ff */
[----:B------:R-:W-:Y:S01]  /*1fc0*/  IADD3 R10, P1, R50, c[0x0][0x2b0], RZ ;  /* 0x0000ac00320a7a10 */ /* 0x000fe20007f3e0ff */
[----:B------:R-:W-:Y:S01]  /*1fd0*/  ULDC UR24, c[0x0][0x28c] ;  /* 0x0000a30000187ab9 */ /* 0x000fe20000000800 */
[----:B------:R-:W-:Y:S01]  /*1fe0*/  IADD3 R128, P2, R128, c[0x0][0x2a8], RZ ;  /* 0x0000aa0080807a10 */ /* 0x000fe20007f5e0ff */
[----:B------:R-:W-:Y:S01]  /*1ff0*/  IMAD.WIDE.U32 R150, R146, 0x140, RZ ;  /* 0x0000014092967825 */ /* 0x000fe200078e00ff */
[----:B------:R-:W-:Y:S01]  /*2000*/  IADD3 R50, P0, R50, c[0x0][0x2a8], RZ ;  /* 0x0000aa0032327a10 */ /* 0x000fe20007f1e0ff */
[----:B------:R-:W-:Y:S01]  /*2010*/  ULDC UR23, c[0x0][0x28c] ;  /* 0x0000a30000177ab9 */ /* 0x000fe20000000800 */
[----:B------:R-:W-:Y:S01]  /*2020*/  SHF.L.U64.HI R130, R131, R130, c[0x0][0x28c] ;  /* 0x0000a30083827619 */ /* 0x000fe20000010282 */
[----:B------:R-:W-:Y:S01]  /*2030*/  IMAD.WIDE.U32 R148, R146, 0x180, RZ ;  /* 0x0000018092947825 */ /* 0x000fe200078e00ff */
[----:B------:R-:W-:Y:S01]  /*2040*/  SHF.L.U64.HI R108, R109, 0x1, R108 ;  /* 0x000000016d6c7819 */ /* 0x000fe2000001026c */
[----:B------:R-:W-:Y:S01]  /*2050*/  ULDC UR22, c[0x0][0x28c] ;  /* 0x0000a30000167ab9 */ /* 0x000fe20000000800 */
[----:B------:R-:W-:Y:S01]  /*2060*/  SHF.L.U64.HI R113, R114, 0x1, R113 ;  /* 0x0000000172717819 */ /* 0x000fe20000010271 */
[----:B------:R-:W-:Y:S01]  /*2070*/  IMAD.WIDE.U32 R154, R155, 0x40, RZ ;  /* 0x000000409b9a7825 */ /* 0x000fe200078e00ff */
[----:B------:R-:W-:Y:S01]  /*2080*/  SHF.L.U64.HI R105, R107, 0x1, R0 ;  /* 0x000000016b697819 */ /* 0x000fe20000010200 */
[----:B------:R-:W-:Y:S01]  /*2090*/  ULDC UR21, c[0x0][0x28c] ;  /* 0x0000a30000157ab9 */ /* 0x000fe20000000800 */
[----:B------:R-:W-:Y:S01]  /*20a0*/  IADD3.X R123, R129, c[0x0][0x2b4], RZ, P3, !PT ;  /* 0x0000ad00817b7a10 */ /* 0x000fe20001ffe4ff */
[----:B------:R-:W-:Y:S01]  /*20b0*/  IMAD.SHL.U32 R93, R75, 0x20, RZ ;  /* 0x000000204b5d7824 */ /* 0x000fe200078e00ff */
[----:B------:R-:W-:Y:S01]  /*20c0*/  IADD3.X R9, R51, c[0x0][0x2b4], RZ, P1, !PT ;  /* 0x0000ad0033097a10 */ /* 0x000fe20000ffe4ff */
[C---:B------:R-:W-:Y:S01]  /*20d0*/  IMAD R89, R75.reuse, 0x60, RZ ;  /* 0x000000604b597824 */ /* 0x040fe200078e02ff */
[C---:B------:R-:W-:Y:S01]  /*20e0*/  IADD3 R133, R140.reuse, 0xc0, RZ ;  /* 0x000000c08c857810 */ /* 0x040fe20007ffe0ff */
[C---:B------:R-:W-:Y:S01]  /*20f0*/  IMAD.SHL.U32 R87, R75.reuse, 0x80, RZ ;  /* 0x000000804b577824 */ /* 0x040fe200078e00ff */
[----:B------:R-:W-:Y:S01]  /*2100*/  IADD3 R132, R140, 0xe0, RZ ;  /* 0x000000e08c847810 */ /* 0x000fe20007ffe0ff */
[C---:B------:R-:W-:Y:S01]  /*2110*/  IMAD R85, R75.reuse, 0xa0, RZ ;  /* 0x000000a04b557824 */ /* 0x040fe200078e02ff */
[----:B------:R-:W-:Y:S01]  /*2120*/  SHF.R.S32.HI R92, RZ, 0x1f, R93 ;  /* 0x0000001fff5c7819 */ /* 0x000fe2000001145d */
[C---:B------:R-:W-:Y:S01]  /*2130*/  IMAD R83, R75.reuse, 0xc0, RZ ;  /* 0x000000c04b537824 */ /* 0x040fe200078e02ff */
[----:B------:R-:W-:Y:S01]  /*2140*/  SHF.R.S32.HI R90, RZ, 0x1f, R91 ;  /* 0x0000001fff5a7819 */ /* 0x000fe2000001145b */
[----:B------:R-:W-:Y:S01]  /*2150*/  IMAD R81, R75, 0xe0, RZ ;  /* 0x000000e04b517824 */ /* 0x000fe200078e02ff */
[----:B------:R-:W-:Y:S01]  /*2160*/  SHF.R.S32.HI R88, RZ, 0x1f, R89 ;  /* 0x0000001fff587819 */ /* 0x000fe20000011459 */
[----:B------:R-:W-:Y:S01]  /*2170*/  IMAD.WIDE.U32 R146, R146, 0x1c0, RZ ;  /* 0x000001c092927825 */ /* 0x000fe200078e00ff */
[----:B------:R-:W-:Y:S01]  /*2180*/  SHF.R.S32.HI R86, RZ, 0x1f, R87 ;  /* 0x0000001fff567819 */ /* 0x000fe20000011457 */
[----:B------:R-:W-:Y:S01]  /*2190*/  ULDC UR20, c[0x0][0x28c] ;  /* 0x0000a30000147ab9 */ /* 0x000fe20000000800 */
[----:B------:R-:W-:Y:S01]  /*21a0*/  SHF.R.S32.HI R84, RZ, 0x1f, R85 ;  /* 0x0000001fff547819 */ /* 0x000fe20000011455 */
[----:B------:R-:W-:Y:S01]  /*21b0*/  IMAD.MOV.U32 R95, RZ, RZ, c[0x0][0x290] ;  /* 0x0000a400ff5f7624 */ /* 0x000fe200078e00ff */
[----:B------:R-:W-:Y:S01]  /*21c0*/  SHF.R.S32.HI R82, RZ, 0x1f, R83 ;  /* 0x0000001fff527819 */ /* 0x000fe20000011453 */
[C---:B------:R-:W-:Y:S01]  /*21d0*/  IMAD.SHL.U32 R101, R131.reuse, 0x40, RZ ;  /* 0x0000004083657824 */ /* 0x040fe200078e00ff */
[----:B------:R-:W-:Y:S01]  /*21e0*/  SHF.R.S32.HI R80, RZ, 0x1f, R81 ;  /* 0x0000001fff507819 */ /* 0x000fe20000011451 */
[C---:B------:R-:W-:Y:S01]  /*21f0*/  IMAD.SHL.U32 R104, R131.reuse, 0x80, RZ ;  /* 0x0000008083687824 */ /* 0x040fe200078e00ff */
[----:B------:R-:W-:Y:S01]  /*2200*/  SHF.L.U32 R131, R131, 0x5, RZ ;  /* 0x0000000583837819 */ /* 0x000fe200000006ff */
[----:B------:R-:W-:Y:S01]  /*2210*/  IMAD.MOV.U32 R11, RZ, RZ, R56 ;  /* 0x000000ffff0b7224 */ /* 0x000fe200078e0038 */
[----:B------:R-:W-:Y:S01]  /*2220*/  SHF.L.U32 R114, R114, 0x1, RZ ;  /* 0x0000000172727819 */ /* 0x000fe200000006ff */
        /* <DEDUP_REMOVED lines=10> */
[----:B------:R-:W-:Y:S01]  /*22d0*/  ULDC UR4, c[0x0][0x230] ;  /* 0x00008c0000047ab9 */ /* 0x000fe20000000800 */
        /* <DEDUP_REMOVED lines=16> */
.L_x_1802:
[----:B------:R-:W-:Y:S02]  /*23e0*/  IMAD.SHL.U32 R13, R11, 0x100, RZ ;  /* 0x000001000b0d7824 */ /* 0x000fe400078e00ff */
[----:B------:R-:W-:Y:S02]  /*23f0*/  IMAD.MOV.U32 R16, RZ, RZ, R122 ;  /* 0x000000ffff107224 */ /* 0x000fe400078e007a */
[----:B------:R-:W-:Y:S01]  /*2400*/  IMAD.MOV.U32 R17, RZ, RZ, R120 ;  /* 0x000000ffff117224 */ /* 0x000fe200078e0078 */
[----:B------:R-:W-:Y:S05]  /*2410*/  IADD3 R12, R13, -0x100, RZ ;  /* 0xffffff000d0c7810 */ /* 0x000fea0007ffe0ff */
[--C-:B------:R-:W-:Y:S02]  /*2420*/  IMAD.IADD R5, R61, 0x1, -R12.reuse ;  /* 0x000000013d057824 */ /* 0x100fe400078e0a0c */
[----:B------:R-:W-:Y:S03]  /*2430*/  IMAD.IADD R4, R72, 0x1, -R12 ;  /* 0x0000000148047824 */ /* 0x000fe600078e0a0c */
[-C--:B------:R-:W-:Y:S02]  /*2440*/  ISETP.GE.AND P0, PT, R79, R5.reuse, PT ;  /* 0x000000054f00720c */ /* 0x080fe40003f06270 */
[-C--:B------:R-:W-:Y:S02]  /*2450*/  ISETP.GE.AND P2, PT, R135, R5.reuse, PT ;  /* 0x000000058700720c */ /* 0x080fe40003f46270 */
[-C--:B------:R-:W-:Y:S02]  /*2460*/  ISETP.GE.AND P3, PT, R79, R4.reuse, !P0 ;  /* 0x000000044f00720c */ /* 0x080fe40004766270 */
[-C--:B------:R-:W-:Y:S02]  /*2470*/  ISETP.GE.AND P0, PT, R137, R5.reuse, PT ;  /* 0x000000058900720c */ /* 0x080fe40003f06270 */
[-C--:B------:R-:W-:Y:S02]  /*2480*/  ISETP.GE.AND P2, PT, R135, R4.reuse, !P2 ;  /* 0x000000048700720c */ /* 0x080fe40005746270 */
[-C--:B------:R-:W-:Y:S02]  /*2490*/  ISETP.GE.AND P5, PT, R137, R4.reuse, !P0 ;  /* 0x000000048900720c */ /* 0x080fe400047a6270 */
[C---:B------:R-:W-:Y:S02]  /*24a0*/  ISETP.GE.AND P0, PT, R136.reuse, R5, PT ;  /* 0x000000058800720c */ /* 0x040fe40003f06270 */
[----:B------:R-:W-:Y:S02]  /*24b0*/  P2R R158, PR, RZ, 0x20 ;  /* 0x00000020ff9e7803 */ /* 0x000fe40000000000 */
[----:B------:R-:W-:Y:S02]  /*24c0*/  ISETP.GE.AND P4, PT, R136, R4, !P0 ;  /* 0x000000048800720c */ /* 0x000fe40004786270 */
[----:B------:R-:W-:Y:S02]  /*24d0*/  @P3 IADD3 R6, P0, R122, R107, RZ ;  /* 0x0000006b7a063210 */ /* 0x000fe40007f1e0ff */
[CC--:B------:R-:W-:Y:S02]  /*24e0*/  @P3 LEA R54, P1, R65.reuse, R98.reuse, 0x1 ;  /* 0x0000006241363211 */ /* 0x0c0fe400078208ff */
[----:B------:R-:W-:Y:S01]  /*24f0*/  P2R R0, PR, RZ, 0x10 ;  /* 0x00000010ff007803 */ /* 0x000fe20000000000 */
[----:B------:R-:W-:Y:S01]  /*2500*/  @P3 IMAD.X R7, R120, 0x1, R105, P0 ;  /* 0x0000000178073824 */ /* 0x000fe200000e0669 */
[----:B------:R-:W-:Y:S02]  /*2510*/  @P5 IADD3 R32, P0, R122, R109, RZ ;  /* 0x0000006d7a205210 */ /* 0x000fe40007f1e0ff */
[----:B------:R-:W-:Y:S02]  /*2520*/  @P3 LEA.HI.X R55, R65, R99, R62, 0x1, P1 ;  /* 0x0000006341373211 */ /* 0x000fe400008f0c3e */
[----:B------:R-:W-:Y:S01]  /*2530*/  @P5 IADD3 R52, P1, R111, R98, RZ ;  /* 0x000000626f345210 */ /* 0x000fe20007f3e0ff */
[----:B------:R-:W-:Y:S01]  /*2540*/  @P5 IMAD.X R33, R120, 0x1, R108, P0 ;  /* 0x0000000178215824 */ /* 0x000fe200000e066c */
[----:B------:R-:W-:Y:S03]  /*2550*/  @P4 IADD3 R28, P0, R122, R152, RZ ;  /* 0x000000987a1c4210 */ /* 0x000fe60007f1e0ff */
[----:B------:R-:W-:Y:S01]  /*2560*/  @P5 IMAD.X R53, R110, 0x1, R99, P1 ;  /* 0x000000016e355824 */ /* 0x000fe200008e0663 */
[-C--:B------:R-:W-:Y:S01]  /*2570*/  ISETP.GE.AND P1, PT, R134, R5.reuse, PT ;  /* 0x000000058600720c */ /* 0x080fe20003f26270 */
[----:B------:R-:W-:Y:S01]  /*2580*/  @P4 IMAD.X R29, R120, 0x1, R112, P0 ;  /* 0x00000001781d4824 */ /* 0x000fe200000e0670 */
[----:B------:R-:W-:Y:S02]  /*2590*/  @P4 IADD3 R46, P0, R98, UR32, RZ ;  /* 0x00000020622e4c10 */ /* 0x000fe4000ff1e0ff */
[----:B------:R-:W-:Y:S02]  /*25a0*/  ISETP.GE.AND P5, PT, R134, R4, !P1 ;  /* 0x000000048600720c */ /* 0x000fe40004fa6270 */
[----:B------:R-:W-:Y:S02]  /*25b0*/  @P4 IADD3.X R47, R99, UR16, RZ, P0, !PT ;  /* 0x00000010632f4c10 */ /* 0x000fe400087fe4ff */
[----:B------:R-:W-:Y:S02]  /*25c0*/  @P2 IADD3 R24, P0, R122, R114, RZ ;  /* 0x000000727a182210 */ /* 0x000fe40007f1e0ff */
[----:B------:R-:W-:Y:S03]  /*25d0*/  ISETP.NE.AND P4, PT, R158, RZ, PT ;  /* 0x000000ff9e00720c */ /* 0x000fe60003f85270 */
[----:B------:R-:W-:Y:S01]  /*25e0*/  @P2 IMAD.X R25, R120, 0x1, R113, P0 ;  /* 0x0000000178192824 */ /* 0x000fe200000e0671 */
[----:B------:R-:W-:Y:S05]  /*25f0*/  @P2 IADD3 R44, P0, R115, R98, RZ ;  /* 0x00000062732c2210 */ /* 0x000fea0007f1e0ff */
[----:B------:R-:W-:Y:S01]  /*2600*/  @P2 IMAD.X R45, R116, 0x1, R99, P0 ;  /* 0x00000001742d2824 */ /* 0x000fe200000e0663 */
[----:B------:R-:W-:Y:S05]  /*2610*/  @P5 IADD3 R20, P0, R122, R150, RZ ;  /* 0x000000967a145210 */ /* 0x000fea0007f1e0ff */
[----:B------:R-:W-:Y:S01]  /*2620*/  @P5 IMAD.X R21, R120, 0x1, R117, P0 ;  /* 0x0000000178155824 */ /* 0x000fe200000e0675 */
[----:B------:R-:W-:Y:S04]  /*2630*/  @P5 IADD3 R42, P0, R98, UR30, RZ ;  /* 0x0000001e622a5c10 */ /* 0x000fe8000ff1e0ff */
[----:B------:R-:W-:Y:S02]  /*2640*/  @P5 IADD3.X R43, R99, UR15, RZ, P0, !PT ;  /* 0x0000000f632b5c10 */ /* 0x000fe400087fe4ff */
[CC--:B------:R-:W-:Y:S04]  /*2650*/  ISETP.GE.AND P0, PT, R133.reuse, R5.reuse, PT ;  /* 0x000000058500720c */ /* 0x0c0fe80003f06270 */
[----:B------:R-:W-:Y:S11]  /*2660*/  ISETP.GE.AND P6, PT, R133, R4, !P0 ;  /* 0x000000048500720c */ /* 0x000ff600047c6270 */
[----:B------:R-:W-:Y:S02]  /*2670*/  @!UPT UIADD3 URZ, URZ, URZ, URZ ;  /* 0x0000003f3f3ff290 */ /* 0x000fe4000fffe03f */
[----:B------:R-:W-:Y:S05]  /*2680*/  @P6 IADD3 R40, P0, R122, R148, RZ ;  /* 0x000000947a286210 */ /* 0x000fea0007f1e0ff */
[----:B------:R-:W-:Y:S01]  /*2690*/  @P6 IMAD.X R41, R120, 0x1, R118, P0 ;  /* 0x0000000178296824 */ /* 0x000fe200000e0676 */
[----:B------:R-:W-:Y:S04]  /*26a0*/  @P6 IADD3 R38, P0, R98, UR28, RZ ;  /* 0x0000001c62266c10 */ /* 0x000fe8000ff1e0ff */
[C---:B------:R-:W-:Y:S02]  /*26b0*/  @P6 IADD3.X R39, R99.reuse, UR14, RZ, P0, !PT ;  /* 0x0000000e63276c10 */ /* 0x040fe400087fe4ff */
[C---:B------:R-:W-:Y:S04]  /*26c0*/  ISETP.GE.AND P0, PT, R132.reuse, R5, PT ;  /* 0x000000058400720c */ /* 0x040fe80003f06270 */
[----:B------:R-:W-:Y:S04]  /*26d0*/  ISETP.GE.AND P1, PT, R132, R4, !P0 ;  /* 0x000000048400720c */ /* 0x000fe80004726270 */
[----:B------:R-:W-:Y:S09]  /*26e0*/  P2R R139, PR, RZ, 0x2 ;  /* 0x00000002ff8b7803 */ /* 0x000ff20000000000 */
[----:B------:R-:W-:Y:S05]  /*26f0*/  @P1 IADD3 R36, P0, R122, R146, RZ ;  /* 0x000000927a241210 */ /* 0x000fea0007f1e0ff */
[----:B------:R-:W-:Y:S01]  /*2700*/  @P1 IMAD.X R37, R120, 0x1, R119, P0 ;  /* 0x0000000178251824 */ /* 0x000fe200000e0677 */
[----:B------:R-:W-:Y:S04]  /*2710*/  @P1 IADD3 R2, P0, R98, UR34, RZ ;  /* 0x0000002262021c10 */ /* 0x000fe8000ff1e0ff */
[----:B------:R-:W-:Y:S02]  /*2720*/  @P1 IADD3.X R3, R99, UR26, RZ, P0, !PT ;  /* 0x0000001a63031c10 */ /* 0x000fe400087fe4ff */
[C---:B------:R-:W-:Y:S04]  /*2730*/  LEA R122, P0, R95.reuse, R16, 0x1 ;  /* 0x000000105f7a7211 */ /* 0x040fe800078008ff */
[----:B------:R-:W-:Y:S02]  /*2740*/  LEA.HI.X.SX32 R120, R95, R17, 0x1, P0 ;  /* 0x000000115f787211 */ /* 0x000fe400000f0eff */
[C---:B------:R-:W-:Y:S04]  /*2750*/  ISETP.GE.AND P0, PT, R140.reuse, R5, PT ;  /* 0x000000058c00720c */ /* 0x040fe80003f06270 */
[----:B------:R-:W-:Y:S02]  /*2760*/  ISETP.GE.AND P1, PT, R140, R4, !P0 ;  /* 0x000000048c00720c */ /* 0x000fe40004726270 */
[----:B------:R-:W-:Y:S11]  /*2770*/  ISETP.NE.AND P0, PT, R139, RZ, PT ;  /* 0x000000ff8b00720c */ /* 0x000ff60003f05270 */
[----:B------:R-:W2:Y:S04]  /*2780*/  @P1 LDG.E.128 R16, [R16.64] ;  /* 0x0000000610101981 */ /* 0x000ea8000c1e1d00 */
[----:B--2---:R1:W-:Y:S04]  /*2790*/  @P1 STG.E.128 [R98.64], R16 ;  /* 0x0000001062001986 */ /* 0x0043e8000c101d06 */
[----:B------:R-:W2:Y:S04]  /*27a0*/  @P3 LDG.E.128 R4, [R6.64] ;  /* 0x0000000606043981 */ /* 0x000ea8000c1e1d00 */
[----:B--2---:R2:W-:Y:S04]  /*27b0*/  @P3 STG.E.128 [R54.64], R4 ;  /* 0x0000000436003986 */ /* 0x0045e8000c101d06 */
[----:B------:R-:W3:Y:S04]  /*27c0*/  @P4 LDG.E.128 R32, [R32.64] ;  /* 0x0000000620204981 */ /* 0x000ee8000c1e1d00 */
[----:B---3--:R3:W-:Y:S01]  /*27d0*/  @P4 STG.E.128 [R52.64], R32 ;  /* 0x0000002034004986 */ /* 0x0087e2000c101d06 */
[----:B------:R-:W-:Y:S11]  /*27e0*/  ISETP.NE.AND P4, PT, R0, RZ, PT ;  /* 0x000000ff0000720c */ /* 0x000ff60003f85270 */
[----:B------:R-:W-:Y:S02]  /*27f0*/  @!UPT UIADD3 URZ, URZ, URZ, URZ ;  /* 0x0000003f3f3ff290 */ /* 0x000fe4000fffe03f */
[----:B------:R-:W4:Y:S04]  /*2800*/  @P4 LDG.E.128 R28, [R28.64] ;  /* 0x000000061c1c4981 */ /* 0x000f28000c1e1d00 */
[----:B----4-:R3:W-:Y:S04]  /*2810*/  @P4 STG.E.128 [R46.64], R28 ;  /* 0x0000001c2e004986 */ /* 0x0107e8000c101d06 */
[----:B------:R-:W4:Y:S04]  /*2820*/  @P2 LDG.E.128 R24, [R24.64] ;  /* 0x0000000618182981 */ /* 0x000f28000c1e1d00 */
[----:B----4-:R3:W-:Y:S04]  /*2830*/  @P2 STG.E.128 [R44.64], R24 ;  /* 0x000000182c002986 */ /* 0x0107e8000c101d06 */
[----:B------:R-:W4:Y:S04]  /*2840*/  @P5 LDG.E.128 R20, [R20.64] ;  /* 0x0000000614145981 */ /* 0x000f28000c1e1d00 */
[----:B----4-:R3:W-:Y:S04]  /*2850*/  @P5 STG.E.128 [R42.64], R20 ;  /* 0x000000142a005986 */ /* 0x0107e8000c101d06 */
[----:B-1----:R-:W4:Y:S04]  /*2860*/  @P6 LDG.E.128 R16, [R40.64] ;  /* 0x0000000628106981 */ /* 0x002f28000c1e1d00 */
[----:B----4-:R3:W-:Y:S04]  /*2870*/  @P6 STG.E.128 [R38.64], R16 ;  /* 0x0000001026006986 */ /* 0x0107e8000c101d06 */
[----:B--2---:R-:W2:Y:S04]  /*2880*/  @P0 LDG.E.128 R4, [R36.64] ;  /* 0x0000000624040981 */ /* 0x004ea8000c1e1d00 */
[----:B--2---:R3:W-:Y:S01]  /*2890*/  @P0 STG.E.128 [R2.64], R4 ;  /* 0x0000000402000986 */ /* 0x0047e2000c101d06 */
[----:B------:R-:W-:Y:S11]  /*28a0*/  ISETP.NE.AND P0, PT, RZ, UR4, PT ;  /* 0x00000004ff007c0c */ /* 0x000ff6000bf05270 */
[----:B------:R-:W-:Y:S02]  /*28b0*/  @!UPT UIADD3 URZ, URZ, URZ, URZ ;  /* 0x0000003f3f3ff290 */ /* 0x000fe4000fffe03f */
[----:B------:R-:W-:-:S05]  /*28c0*/  @!P0 BRA `(.L_x_1749) ;  /* 0x00004e9000008947 */ /* 0x000fca0003800000 */
[----:B------:R-:W-:Y:S11]  /*28d0*/  ISETP.NE.AND P0, PT, RZ, UR8, PT ;  /* 0x00000008ff007c0c */ /* 0x000ff6000bf05270 */
[----:B------:R-:W-:Y:S02]  /*28e0*/  @!UPT UIADD3 URZ, URZ, URZ, URZ ;  /* 0x0000003f3f3ff290 */ /* 0x000fe4000fffe03f */
[----:B------:R-:W-:-:S05]  /*28f0*/  @!P0 BRA `(.L_x_1750) ;  /* 0x00001e5000008947 */ /* 0x000fca0003800000 */
[----:B------:R-:W-:Y:S01]  /*2900*/  BSSY B0, `(.L_x_1751) ;  /* 0x0000031000007945 */ /* 0x000fe20003800000 */
[----:B------:R-:W-:-:S05]  /*2910*/  @!P1 BRA `(.L_x_1752) ;  /* 0x000002f000009947 */ /* 0x000fca0003800000 */
[----:B------:R-:W-:Y:S02]  /*2920*/  ISETP.GE.AND P0, PT, R14, UR4, PT ;  /* 0x000000040e007c0c */ /* 0x000fe4000bf06270 */
[----:B------:R-:W-:Y:S05]  /*2930*/  MOV R125, R121 ;  /* 0x00000079007d7202 */ /* 0x000fea0000000f00 */
[----:B---3--:R-:W2:Y:S06]  /*2940*/  LDG.E.128 R16, [R124.64] ;  /* 0x000000067c107981 */ /* 0x008eac000c1e1d00 */
[----:B------:R-:W-:Y:S02]  /*2950*/  @!P0 IMAD.MOV.U32 R8, RZ, RZ, R10 ;  /* 0x000000ffff088224 */ /* 0x000fe400078e000a */
[----:B------:R-:W3:Y:S06]  /*2960*/  @!P0 LDG.E.64 R26, [R50.64] ;  /* 0x00000006321a8981 */ /* 0x000eec000c1e1b00 */
[----:B------:R1:W4:Y:S01]  /*2970*/  @!P0 LDG.E.64 R6, [R8.64] ;  /* 0x0000000608068981 */ /* 0x000322000c1e1b00 */
[----:B--2---:R-:W-:Y:S01]  /*2980*/  @!P0 LOP3.LUT R23, R16, 0xffff0000, RZ, 0xc0, !PT ;  /* 0xffff000010178812 */ /* 0x004fe200078ec0ff */
[----:B-1----:R-:W-:Y:S01]  /*2990*/  @!P0 IMAD.U32 R8, R18, 0x10000, RZ ;  /* 0x0001000012088824 */ /* 0x002fe200078e00ff */
[----:B------:R-:W-:Y:S01]  /*29a0*/  @!P0 SHF.L.U32 R21, R16, 0x10, RZ ;  /* 0x0000001010158819 */ /* 0x000fe200000006ff */
[C---:B---3--:R-:W-:Y:S01]  /*29b0*/  @!P0 IMAD.U32 R24, R26.reuse, 0x10000, RZ ;  /* 0x000100001a188824 */ /* 0x048fe200078e00ff */
[----:B------:R-:W-:Y:S01]  /*29c0*/  @!P0 LOP3.LUT R26, R26, 0xffff0000, RZ, 0xc0, !PT ;  /* 0xffff00001a1a8812 */ /* 0x000fe200078ec0ff */
[C---:B------:R-:W-:Y:S01]  /*29d0*/  @!P0 IMAD.U32 R25, R27.reuse, 0x10000, RZ ;  /* 0x000100001b198824 */ /* 0x040fe200078e00ff */
[----:B------:R-:W-:Y:S02]  /*29e0*/  @!P0 LOP3.LUT R29, R27, 0xffff0000, RZ, 0xc0, !PT ;  /* 0xffff00001b1d8812 */ /* 0x000fe400078ec0ff */
[C---:B------:R-:W-:Y:S02]  /*29f0*/  @!P0 LOP3.LUT R27, R19.reuse, 0xffff0000, RZ, 0xc0, !PT ;  /* 0xffff0000131b8812 */ /* 0x040fe400078ec0ff */
[C---:B----4-:R-:W-:Y:S02]  /*2a00*/  @!P0 SHF.L.U32 R22, R6.reuse, 0x10, RZ ;  /* 0x0000001006168819 */ /* 0x050fe400000006ff */
[----:B------:R-:W-:Y:S02]  /*2a10*/  @!P0 LOP3.LUT R20, R6, 0xffff0000, RZ, 0xc0, !PT ;  /* 0xffff000006148812 */ /* 0x000fe400078ec0ff */
[----:B------:R-:W-:Y:S01]  /*2a20*/  @!P0 SHF.L.U32 R6, R19, 0x10, RZ ;  /* 0x0000001013068819 */ /* 0x000fe200000006ff */
        /* <DEDUP_REMOVED lines=11> */
[----:B------:R-:W-:Y:S01]  /*2ae0*/  @!P0 F2FP.BF16.PACK_AB R31, R0, R31 ;  /* 0x0000001f001f823e */ /* 0x000fe200000010ff */
[----:B------:R-:W-:Y:S02]  /*2af0*/  @!P0 FMUL.FTZ R33, R23, R20 ;  /* 0x0000001417218220 */ /* 0x000fe40000410000 */
[----:B------:R-:W-:Y:S01]  /*2b00*/  @!P0 FMUL.FTZ R28, R24, R5 ;  /* 0x00000005181c8220 */ /* 0x000fe20000410000 */
[----:B------:R-:W-:Y:S01]  /*2b10*/  @!P0 MOV R16, R31 ;  /* 0x0000001f00108202 */ /* 0x000fe20000000f00 */
        /* <DEDUP_REMOVED lines=15> */
.L_x_1752:
[----:B------:R-:W-:Y:S05]  /*2c10*/  BSYNC B0 ;  /* 0x0000000000007941 */ /* 0x000fea0003800000 */
.L_x_1751:
[----:B------:R-:W-:Y:S01]  /*2c20*/  BSSY B0, `(.L_x_1753) ;  /* 0x0000039000007945 */ /* 0x000fe20003800000 */
[----:B------:R-:W-:-:S05]  /*2c30*/  @!P3 BRA `(.L_x_1754) ;  /* 0x000003700000b947 */ /* 0x000fca0003800000 */
        /* <DEDUP_REMOVED lines=55> */
.L_x_1754:
[----:B------:R-:W-:Y:S05]  /*2fb0*/  BSYNC B0 ;  /* 0x0000000000007941 */ /* 0x000fea0003800000 */
.L_x_1753:
[----:B------:R-:W-:Y:S01]  /*2fc0*/  ISETP.NE.AND P0, PT, R158, RZ, PT ;  /* 0x000000ff9e00720c */ /* 0x000fe20003f05270 */
[----:B------:R-:W-:Y:S01]  /*2fd0*/  @!UPT UIADD3 URZ, URZ, URZ, URZ ;  /* 0x0000003f3f3ff290 */ /* 0x000fe2000fffe03f */
[----:B------:R-:W-:Y:S11]  /*2fe0*/  BSSY B0, `(.L_x_1755) ;  /* 0x0000039000007945 */ /* 0x000ff60003800000 */
        /* <DEDUP_REMOVED lines=56> */
.L_x_1756:
[----:B------:R-:W-:Y:S05]  /*3370*/  BSYNC B0 ;  /* 0x0000000000007941 */ /* 0x000fea0003800000 */
.L_x_1755:
[----:B------:R-:W-:Y:S01]  /*3380*/  BSSY B0, `(.L_x_1757) ;  /* 0x000003d000007945 */ /* 0x000fe20003800000 */
[----:B------:R-:W-:-:S05]  /*3390*/  @!P4 BRA `(.L_x_1758) ;  /* 0x000003b00000c947 */ /* 0x000fca0003800000 */
[----:B------:R-:W-:Y:S01]  /*33a0*/  IMAD.MOV.U32 R37, RZ, RZ, 0xc0 ;  /* 0x000000c0ff257424 */ /* 0x000fe200078e00ff */
[----:B------:R-:W-:Y:S02]  /*33b0*/  ISETP.GE.AND P0, PT, R14, UR4, PT ;  /* 0x000000040e007c0c */ /* 0x000fe4000bf06270 */
[----:B---3--:R-:W-:Y:S01]  /*33c0*/  MOV R33, c[0x0][0x288] ;  /* 0x0000a20000217a02 */ /* 0x008fe20000000f00 */
[C---:B------:R-:W-:Y:S01]  /*33d0*/  IMAD.WIDE.U32 R40, R37.reuse, c[0x0][0x198], R96 ;  /* 0x0000660025287a25 */ /* 0x040fe200078e0060 */
[----:B------:R-:W-:Y:S03]  /*33e0*/  MOV R125, R121 ;  /* 0x00000079007d7202 */ /* 0x000fe60000000f00 */
[----:B------:R-:W-:Y:S02]  /*33f0*/  IMAD R37, R37, c[0x0][0x19c], RZ ;  /* 0x0000670025257a24 */ /* 0x000fe400078e02ff */
[----:B------:R-:W-:Y:S03]  /*3400*/  IMAD.WIDE.U32 R32, R33, 0xc0, R124 ;  /* 0x000000c021207825 */ /* 0x000fe600078e007c */
[----:B------:R-:W-:Y:S01]  /*3410*/  IADD3 R41, R41, R37, RZ ;  /* 0x0000002529297210 */ /* 0x000fe20007ffe0ff */
[C---:B-1----:R-:W-:Y:S01]  /*3420*/  @!P0 IMAD.SHL.U32 R35, R89.reuse, 0x2, RZ ;  /* 0x0000000259238824 */ /* 0x042fe200078e00ff */
[----:B------:R-:W-:Y:S02]  /*3430*/  @!P0 SHF.L.U64.HI R28, R89, 0x1, R88 ;  /* 0x00000001591c8819 */ /* 0x000fe40000010258 */
[----:B------:R-:W-:Y:S02]  /*3440*/  IADD3 R33, R33, UR25, RZ ;  /* 0x0000001921217c10 */ /* 0x000fe4000fffe0ff */
[C---:B------:R-:W-:Y:S03]  /*3450*/  @!P0 IADD3 R26, P1, R35.reuse, R50, RZ ;  /* 0x00000032231a8210 */ /* 0x040fe60007f3e0ff */
[----:B------:R-:W2:Y:S02]  /*3460*/  LDG.E.128 R16, [R32.64] ;  /* 0x0000000620107981 */ /* 0x000ea4000c1e1d00 */
[C---:B------:R-:W-:Y:S01]  /*3470*/  @!P0 IMAD.X R27, R28.reuse, 0x1, R51, P1 ;  /* 0x000000011c1b8824 */ /* 0x040fe200008e0633 */
[----:B------:R-:W-:Y:S04]  /*3480*/  @!P0 IADD3 R22, P1, R35, R10, RZ ;  /* 0x0000000a23168210 */ /* 0x000fe80007f3e0ff */
[----:B------:R-:W-:Y:S01]  /*3490*/  @!P0 IADD3.X R23, R28, R9, RZ, P1, !PT ;  /* 0x000000091c178210 */ /* 0x000fe20000ffe4ff */
[----:B------:R1:W3:Y:S06]  /*34a0*/  @!P0 LDG.E.64 R30, [R26.64] ;  /* 0x000000061a1e8981 */ /* 0x0002ec000c1e1b00 */
[----:B------:R-:W4:Y:S01]  /*34b0*/  @!P0 LDG.E.64 R6, [R22.64] ;  /* 0x0000000616068981 */ /* 0x000f22000c1e1b00 */
[C---:B--2---:R-:W-:Y:S01]  /*34c0*/  @!P0 IMAD.U32 R8, R16.reuse, 0x10000, RZ ;  /* 0x0001000010088824 */ /* 0x044fe200078e00ff */
[----:B------:R-:W-:Y:S02]  /*34d0*/  @!P0 LOP3.LUT R20, R16, 0xffff0000, RZ, 0xc0, !PT ;  /* 0xffff000010148812 */ /* 0x000fe400078ec0ff */
[----:B-1----:R-:W-:Y:S02]  /*34e0*/  @!P0 LOP3.LUT R27, R17, 0xffff0000, RZ, 0xc0, !PT ;  /* 0xffff0000111b8812 */ /* 0x002fe400078ec0ff */
[C---:B---3--:R-:W-:Y:S02]  /*34f0*/  @!P0 SHF.L.U32 R25, R30.reuse, 0x10, RZ ;  /* 0x000000101e198819 */ /* 0x048fe400000006ff */
[----:B------:R-:W-:Y:S02]  /*3500*/  @!P0 LOP3.LUT R24, R30, 0xffff0000, RZ, 0xc0, !PT ;  /* 0xffff00001e188812 */ /* 0x000fe400078ec0ff */
[----:B------:R-:W-:Y:S01]  /*3510*/  @!P0 SHF.L.U32 R29, R31, 0x10, RZ ;  /* 0x000000101f1d8819 */ /* 0x000fe200000006ff */
[C---:B----4-:R-:W-:Y:S01]  /*3520*/  @!P0 IMAD.U32 R21, R6.reuse, 0x10000, RZ ;  /* 0x0001000006158824 */ /* 0x050fe200078e00ff */
[----:B------:R-:W-:Y:S01]  /*3530*/  @!P0 LOP3.LUT R6, R6, 0xffff0000, RZ, 0xc0, !PT ;  /* 0xffff000006068812 */ /* 0x000fe200078ec0ff */
[----:B------:R-:W-:Y:S01]  /*3540*/  @!P0 IMAD.U32 R5, R7, 0x10000, RZ ;  /* 0x0001000007058824 */ /* 0x000fe200078e00ff */
[----:B------:R-:W-:Y:S01]  /*3550*/  @!P0 LOP3.LUT R31, R31, 0xffff0000, RZ, 0xc0, !PT ;  /* 0xffff00001f1f8812 */ /* 0x000fe200078ec0ff */
[-C--:B------:R-:W-:Y:S01]  /*3560*/  @!P0 FMUL.FTZ R33, R20, R21.reuse ;  /* 0x0000001514218220 */ /* 0x080fe20000410000 */
[----:B------:R-:W-:Y:S01]  /*3570*/  @!P0 LOP3.LUT R7, R7, 0xffff0000, RZ, 0xc0, !PT ;  /* 0xffff000007078812 */ /* 0x000fe200078ec0ff */
[C---:B------:R-:W-:Y:S01]  /*3580*/  @!P0 FMUL.FTZ R0, R8.reuse, R21 ;  /* 0x0000001508008220 */ /* 0x040fe20000410000 */
[----:B------:R-:W-:Y:S01]  /*3590*/  @!P0 SHF.L.U32 R21, R17, 0x10, RZ ;  /* 0x0000001011158819 */ /* 0x000fe200000006ff */
[-C--:B------:R-:W-:Y:S02]  /*35a0*/  @!P0 FFMA.FTZ R33, R8, R25.reuse, -R33 ;  /* 0x0000001908218223 */ /* 0x080fe40000010821 */
[----:B------:R-:W-:Y:S02]  /*35b0*/  @!P0 IMAD.U32 R8, R18, 0x10000, RZ ;  /* 0x0001000012088824 */ /* 0x000fe400078e00ff */
[----:B------:R-:W-:Y:S01]  /*35c0*/  @!P0 FFMA.FTZ R0, R20, R25, R0 ;  /* 0x0000001914008223 */ /* 0x000fe20000010000 */
[----:B------:R-:W-:Y:S01]  /*35d0*/  @!P0 LOP3.LUT R20, R18, 0xffff0000, RZ, 0xc0, !PT ;  /* 0xffff000012148812 */ /* 0x000fe200078ec0ff */
[-C--:B------:R-:W-:Y:S01]  /*35e0*/  @!P0 FMUL.FTZ R35, R27, R6.reuse ;  /* 0x000000061b238220 */ /* 0x080fe20000410000 */
[----:B------:R-:W-:Y:S01]  /*35f0*/  @!P0 LOP3.LUT R25, R19, 0xffff0000, RZ, 0xc0, !PT ;  /* 0xffff000013198812 */ /* 0x000fe200078ec0ff */
[----:B------:R-:W-:Y:S01]  /*3600*/  @!P0 FMUL.FTZ R2, R21, R6 ;  /* 0x0000000615028220 */ /* 0x000fe20000410000 */
[----:B------:R-:W-:Y:S01]  /*3610*/  @!P0 SHF.L.U32 R6, R19, 0x10, RZ ;  /* 0x0000001013068819 */ /* 0x000fe200000006ff */
        /* <DEDUP_REMOVED lines=19> */
.L_x_1758:
[----:B------:R-:W-:Y:S05]  /*3750*/  BSYNC B0 ;  /* 0x0000000000007941 */ /* 0x000fea0003800000 */
.L_x_1757:
[----:B------:R-:W-:Y:S01]  /*3760*/  BSSY B0, `(.L_x_1759) ;  /* 0x0000039000007945 */ /* 0x000fe20003800000 */
[----:B------:R-:W-:-:S05]  /*3770*/  @!P2 BRA `(.L_x_1760) ;  /* 0x000003700000a947 */ /* 0x000fca0003800000 */
[----:B------:R-:W-:Y:S02]  /*3780*/  ISETP.GE.AND P0, PT, R14, UR4, PT ;  /* 0x000000040e007c0c */ /* 0x000fe4000bf06270 */
[C---:B---3--:R-:W-:Y:S04]  /*3790*/  LEA R32, P1, R104.reuse, R124, 0x1 ;  /* 0x0000007c68207211 */ /* 0x048fe800078208ff */
[----:B------:R-:W-:Y:S05]  /*37a0*/  LEA.HI.X R33, R104, R121, R103, 0x1, P1 ;  /* 0x0000007968217211 */ /* 0x000fea00008f0c67 */
[----:B-1----:R-:W2:Y:S02]  /*37b0*/  LDG.E.128 R16, [R32.64] ;  /* 0x0000000620107981 */ /* 0x002ea4000c1e1d00 */
[C---:B------:R-:W-:Y:S01]  /*37c0*/  @!P0 SHF.L.U64.HI R30, R87.reuse, 0x1, R86 ;  /* 0x00000001571e8819 */ /* 0x040fe20000010256 */
[----:B------:R-:W-:Y:S05]  /*37d0*/  @!P0 IMAD.SHL.U32 R31, R87, 0x2, RZ ;  /* 0x00000002571f8824 */ /* 0x000fea00078e00ff */
[C---:B------:R-:W-:Y:S02]  /*37e0*/  @!P0 IADD3 R6, P1, R31.reuse, R10, RZ ;  /* 0x0000000a1f068210 */ /* 0x040fe40007f3e0ff */
[----:B------:R-:W-:Y:S02]  /*37f0*/  @!P0 IADD3 R28, P2, R31, R50, RZ ;  /* 0x000000321f1c8210 */ /* 0x000fe40007f5e0ff */
[----:B------:R-:W-:Y:S02]  /*3800*/  @!P0 IADD3.X R7, R30, R9, RZ, P1, !PT ;  /* 0x000000091e078210 */ /* 0x000fe40000ffe4ff */
[----:B------:R-:W-:Y:S01]  /*3810*/  LEA R36, P1, R156, R96, 0x1 ;  /* 0x000000609c247211 */ /* 0x000fe200078208ff */
[----:B------:R-:W-:Y:S03]  /*3820*/  @!P0 IMAD.X R29, R30, 0x1, R51, P2 ;  /* 0x000000011e1d8824 */ /* 0x000fe600010e0633 */
[----:B------:R-:W3:Y:S01]  /*3830*/  @!P0 LDG.E.64 R6, [R6.64] ;  /* 0x0000000606068981 */ /* 0x000ee2000c1e1b00 */
[----:B------:R-:W-:Y:S05]  /*3840*/  LEA.HI.X R37, R156, R97, R106, 0x1, P1 ;  /* 0x000000619c257211 */ /* 0x000fea00008f0c6a */
[----:B------:R-:W4:Y:S01]  /*3850*/  @!P0 LDG.E.64 R26, [R28.64] ;  /* 0x000000061c1a8981 */ /* 0x000f22000c1e1b00 */
[C---:B--2---:R-:W-:Y:S01]  /*3860*/  @!P0 IMAD.U32 R20, R16.reuse, 0x10000, RZ ;  /* 0x0001000010148824 */ /* 0x044fe200078e00ff */
[----:B------:R-:W-:Y:S02]  /*3870*/  @!P0 LOP3.LUT R22, R16, 0xffff0000, RZ, 0xc0, !PT ;  /* 0xffff000010168812 */ /* 0x000fe400078ec0ff */
[----:B------:R-:W-:Y:S01]  /*3880*/  @!P0 SHF.L.U32 R21, R17, 0x10, RZ ;  /* 0x0000001011158819 */ /* 0x000fe200000006ff */
[C---:B---3--:R-:W-:Y:S01]  /*3890*/  @!P0 IMAD.U32 R5, R6.reuse, 0x10000, RZ ;  /* 0x0001000006058824 */ /* 0x048fe200078e00ff */
[----:B------:R-:W-:Y:S02]  /*38a0*/  @!P0 LOP3.LUT R8, R6, 0xffff0000, RZ, 0xc0, !PT ;  /* 0xffff000006088812 */ /* 0x000fe400078ec0ff */
[----:B------:R-:W-:Y:S01]  /*38b0*/  @!P0 SHF.L.U32 R6, R19, 0x10, RZ ;  /* 0x0000001013068819 */ /* 0x000fe200000006ff */
[-C--:B------:R-:W-:Y:S02]  /*38c0*/  @!P0 FMUL.FTZ R31, R22, R5.reuse ;  /* 0x00000005161f8220 */ /* 0x080fe40000410000 */
[----:B------:R-:W-:Y:S01]  /*38d0*/  @!P0 FMUL.FTZ R0, R20, R5 ;  /* 0x0000000514008220 */ /* 0x000fe20000410000 */
[C---:B----4-:R-:W-:Y:S01]  /*38e0*/  @!P0 SHF.L.U32 R23, R26.reuse, 0x10, RZ ;  /* 0x000000101a178819 */ /* 0x050fe200000006ff */
[----:B------:R-:W-:Y:S01]  /*38f0*/  @!P0 IMAD.U32 R5, R7, 0x10000, RZ ;  /* 0x0001000007058824 */ /* 0x000fe200078e00ff */
[----:B------:R-:W-:Y:S01]  /*3900*/  @!P0 LOP3.LUT R24, R26, 0xffff0000, RZ, 0xc0, !PT ;  /* 0xffff00001a188812 */ /* 0x000fe200078ec0ff */
[-C--:B------:R-:W-:Y:S01]  /*3910*/  @!P0 FMUL.FTZ R2, R21, R8.reuse ;  /* 0x0000000815028220 */ /* 0x080fe20000410000 */
[----:B------:R-:W-:Y:S01]  /*3920*/  @!P0 LOP3.LUT R26, R19, 0xffff0000, RZ, 0xc0, !PT ;  /* 0xffff0000131a8812 */ /* 0x000fe200078ec0ff */
[-C--:B------:R-:W-:Y:S01]  /*3930*/  @!P0 FFMA.FTZ R31, R20, R23.reuse, -R31 ;  /* 0x00000017141f8223 */ /* 0x080fe2000001081f */
[----:B------:R-:W-:Y:S01]  /*3940*/  @!P0 SHF.L.U32 R25, R27, 0x10, RZ ;  /* 0x000000101b198819 */ /* 0x000fe200000006ff */
[----:B------:R-:W-:Y:S01]  /*3950*/  @!P0 FFMA.FTZ R0, R22, R23, R0 ;  /* 0x0000001716008223 */ /* 0x000fe20000010000 */
[C---:B------:R-:W-:Y:S01]  /*3960*/  @!P0 LOP3.LUT R22, R18.reuse, 0xffff0000, RZ, 0xc0, !PT ;  /* 0xffff000012168812 */ /* 0x040fe200078ec0ff */
[----:B------:R-:W-:Y:S01]  /*3970*/  @!P0 IMAD.U32 R20, R18, 0x10000, RZ ;  /* 0x0001000012148824 */ /* 0x000fe200078e00ff */
[----:B------:R-:W-:Y:S02]  /*3980*/  @!P0 LOP3.LUT R23, R17, 0xffff0000, RZ, 0xc0, !PT ;  /* 0xffff000011178812 */ /* 0x000fe400078ec0ff */
[----:B------:R-:W-:Y:S01]  /*3990*/  @!P0 LOP3.LUT R7, R7, 0xffff0000, RZ, 0xc0, !PT ;  /* 0xffff000007078812 */ /* 0x000fe200078ec0ff */
[----:B------:R-:W-:Y:S01]  /*39a0*/  @!P0 FMUL.FTZ R3, R20, R5 ;  /* 0x0000000514038220 */ /* 0x000fe20000410000 */
[----:B------:R-:W-:Y:S01]  /*39b0*/  @!P0 F2FP.BF16.PACK_AB R31, R0, R31 ;  /* 0x0000001f001f823e */ /* 0x000fe200000010ff */
[----:B------:R-:W-:Y:S01]  /*39c0*/  @!P0 FMUL.FTZ R30, R22, R5 ;  /* 0x00000005161e8220 */ /* 0x000fe20000410000 */
[----:B------:R-:W-:Y:S01]  /*39d0*/  @!P0 LOP3.LUT R27, R27, 0xffff0000, RZ, 0xc0, !PT ;  /* 0xffff00001b1b8812 */ /* 0x000fe200078ec0ff */
        /* <DEDUP_REMOVED lines=17> */
.L_x_1760:
[----:B------:R-:W-:Y:S05]  /*3af0*/  BSYNC B0 ;  /* 0x0000000000007941 */ /* 0x000fea0003800000 */
.L_x_1759:
[----:B------:R-:W-:Y:S01]  /*3b00*/  BSSY B0, `(.L_x_1761) ;  /* 0x000003d000007945 */ /* 0x000fe20003800000 */
[----:B------:R-:W-:-:S05]  /*3b10*/  @!P5 BRA `(.L_x_1762) ;  /* 0x000003b00000d947 */ /* 0x000fca0003800000 */
[----:B------:R-:W-:Y:S01]  /*3b20*/  IMAD.MOV.U32 R125, RZ, RZ, R121 ;  /* 0x000000ffff7d7224 */ /* 0x000fe200078e0079 */
[----:B------:R-:W-:Y:S01]  /*3b30*/  ISETP.GE.AND P0, PT, R14, UR4, PT ;  /* 0x000000040e007c0c */ /* 0x000fe2000bf06270 */
[----:B-1----:R-:W-:Y:S01]  /*3b40*/  IMAD.MOV.U32 R37, RZ, RZ, 0x140 ;  /* 0x00000140ff257424 */ /* 0x002fe200078e00ff */
[----:B---3--:R-:W-:Y:S03]  /*3b50*/  MOV R35, c[0x0][0x288] ;  /* 0x0000a20000237a02 */ /* 0x008fe60000000f00 */
[----:B------:R-:W-:Y:S04]  /*3b60*/  IMAD.WIDE.U32 R40, R37, c[0x0][0x198], R96 ;  /* 0x0000660025287a25 */ /* 0x000fe800078e0060 */
[----:B------:R-:W-:Y:S04]  /*3b70*/  IMAD.WIDE.U32 R34, R35, 0x140, R124 ;  /* 0x0000014023227825 */ /* 0x000fe800078e007c */
[----:B------:R-:W-:Y:S01]  /*3b80*/  @!P0 SHF.L.U32 R33, R85, 0x1, RZ ;  /* 0x0000000155218819 */ /* 0x000fe200000006ff */
[----:B------:R-:W-:Y:S01]  /*3b90*/  IMAD R37, R37, c[0x0][0x19c], RZ ;  /* 0x0000670025257a24 */ /* 0x000fe200078e02ff */
[----:B------:R-:W-:Y:S02]  /*3ba0*/  @!P0 SHF.L.U64.HI R28, R85, 0x1, R84 ;  /* 0x00000001551c8819 */ /* 0x000fe40000010254 */
[C---:B------:R-:W-:Y:S02]  /*3bb0*/  @!P0 IADD3 R22, P1, R33.reuse, R10, RZ ;  /* 0x0000000a21168210 */ /* 0x040fe40007f3e0ff */
[----:B------:R-:W-:Y:S02]  /*3bc0*/  @!P0 IADD3 R26, P2, R33, R50, RZ ;  /* 0x00000032211a8210 */ /* 0x000fe40007f5e0ff */
[----:B------:R-:W-:Y:S02]  /*3bd0*/  IADD3 R35, R35, UR24, RZ ;  /* 0x0000001823237c10 */ /* 0x000fe4000fffe0ff */
[C---:B------:R-:W-:Y:S01]  /*3be0*/  @!P0 IADD3.X R23, R28.reuse, R9, RZ, P1, !PT ;  /* 0x000000091c178210 */ /* 0x040fe20000ffe4ff */
[----:B------:R-:W-:Y:S01]  /*3bf0*/  @!P0 IMAD.X R27, R28, 0x1, R51, P2 ;  /* 0x000000011c1b8824 */ /* 0x000fe200010e0633 */
[----:B------:R-:W-:Y:S01]  /*3c00*/  IADD3 R41, R41, R37, RZ ;  /* 0x0000002529297210 */ /* 0x000fe20007ffe0ff */
[----:B------:R-:W2:Y:S08]  /*3c10*/  LDG.E.128 R16, [R34.64] ;  /* 0x0000000622107981 */ /* 0x000eb0000c1e1d00 */
[----:B------:R-:W3:Y:S06]  /*3c20*/  @!P0 LDG.E.64 R6, [R22.64] ;  /* 0x0000000616068981 */ /* 0x000eec000c1e1b00 */
[----:B------:R1:W4:Y:S01]  /*3c30*/  @!P0 LDG.E.64 R30, [R26.64] ;  /* 0x000000061a1e8981 */ /* 0x000322000c1e1b00 */
[C---:B--2---:R-:W-:Y:S01]  /*3c40*/  @!P0 IMAD.U32 R8, R16.reuse, 0x10000, RZ ;  /* 0x0001000010088824 */ /* 0x044fe200078e00ff */
[----:B------:R-:W-:Y:S02]  /*3c50*/  @!P0 LOP3.LUT R20, R16, 0xffff0000, RZ, 0xc0, !PT ;  /* 0xffff000010148812 */ /* 0x000fe400078ec0ff */
[----:B-1----:R-:W-:Y:S01]  /*3c60*/  @!P0 LOP3.LUT R27, R17, 0xffff0000, RZ, 0xc0, !PT ;  /* 0xffff0000111b8812 */ /* 0x002fe200078ec0ff */
[C---:B---3--:R-:W-:Y:S01]  /*3c70*/  @!P0 IMAD.U32 R21, R6.reuse, 0x10000, RZ ;  /* 0x0001000006158824 */ /* 0x048fe200078e00ff */
[----:B------:R-:W-:Y:S01]  /*3c80*/  @!P0 LOP3.LUT R6, R6, 0xffff0000, RZ, 0xc0, !PT ;  /* 0xffff000006068812 */ /* 0x000fe200078ec0ff */
[C---:B------:R-:W-:Y:S01]  /*3c90*/  @!P0 IMAD.U32 R5, R7.reuse, 0x10000, RZ ;  /* 0x0001000007058824 */ /* 0x040fe200078e00ff */
[----:B------:R-:W-:Y:S01]  /*3ca0*/  @!P0 LOP3.LUT R7, R7, 0xffff0000, RZ, 0xc0, !PT ;  /* 0xffff000007078812 */ /* 0x000fe200078ec0ff */
[-C--:B------:R-:W-:Y:S02]  /*3cb0*/  @!P0 FMUL.FTZ R33, R20, R21.reuse ;  /* 0x0000001514218220 */ /* 0x080fe40000410000 */
[----:B------:R-:W-:Y:S01]  /*3cc0*/  @!P0 FMUL.FTZ R0, R8, R21 ;  /* 0x0000001508008220 */ /* 0x000fe20000410000 */
[C---:B----4-:R-:W-:Y:S01]  /*3cd0*/  @!P0 SHF.L.U32 R25, R30.reuse, 0x10, RZ ;  /* 0x000000101e198819 */ /* 0x050fe200000006ff */
[-C--:B------:R-:W-:Y:S01]  /*3ce0*/  @!P0 FMUL.FTZ R35, R27, R6.reuse ;  /* 0x000000061b238220 */ /* 0x080fe20000410000 */
[----:B------:R-:W-:Y:S02]  /*3cf0*/  @!P0 SHF.L.U32 R21, R17, 0x10, RZ ;  /* 0x0000001011158819 */ /* 0x000fe400000006ff */
[----:B------:R-:W-:Y:S01]  /*3d00*/  @!P0 LOP3.LUT R24, R30, 0xffff0000, RZ, 0xc0, !PT ;  /* 0xffff00001e188812 */ /* 0x000fe200078ec0ff */
[-C--:B------:R-:W-:Y:S01]  /*3d10*/  @!P0 FFMA.FTZ R33, R8, R25.reuse, -R33 ;  /* 0x0000001908218223 */ /* 0x080fe20000010821 */
[C---:B------:R-:W-:Y:S01]  /*3d20*/  @!P0 SHF.L.U32 R29, R31.reuse, 0x10, RZ ;  /* 0x000000101f1d8819 */ /* 0x040fe200000006ff */
[----:B------:R-:W-:Y:S01]  /*3d30*/  @!P0 IMAD.U32 R8, R18, 0x10000, RZ ;  /* 0x0001000012088824 */ /* 0x000fe200078e00ff */
[----:B------:R-:W-:Y:S01]  /*3d40*/  @!P0 LOP3.LUT R31, R31, 0xffff0000, RZ, 0xc0, !PT ;  /* 0xffff00001f1f8812 */ /* 0x000fe200078ec0ff */
[----:B------:R-:W-:Y:S01]  /*3d50*/  @!P0 FFMA.FTZ R0, R20, R25, R0 ;  /* 0x0000001914008223 */ /* 0x000fe20000010000 */
[----:B------:R-:W-:Y:S01]  /*3d60*/  @!P0 LOP3.LUT R20, R18, 0xffff0000, RZ, 0xc0, !PT ;  /* 0xffff000012148812 */ /* 0x000fe200078ec0ff */
[----:B------:R-:W-:Y:S01]  /*3d70*/  @!P0 FMUL.FTZ R2, R21, R6 ;  /* 0x0000000615028220 */ /* 0x000fe20000410000 */
[C---:B------:R-:W-:Y:S01]  /*3d80*/  @!P0 LOP3.LUT R25, R19.reuse, 0xffff0000, RZ, 0xc0, !PT ;  /* 0xffff000013198812 */ /* 0x040fe200078ec0ff */
[-C--:B------:R-:W-:Y:S01]  /*3d90*/  @!P0 FMUL.FTZ R3, R8, R5.reuse ;  /* 0x0000000508038220 */ /* 0x080fe20000410000 */
[----:B------:R-:W-:Y:S01]  /*3da0*/  @!P0 SHF.L.U32 R6, R19, 0x10, RZ ;  /* 0x0000001013068819 */ /* 0x000fe200000006ff */
[----:B------:R-:W-:Y:S01]  /*3db0*/  @!P0 FMUL.FTZ R28, R20, R5 ;  /* 0x00000005141c8220 */ /* 0x000fe20000410000 */
[----:B------:R-:W-:Y:S01]  /*3dc0*/  @!P0 F2FP.BF16.PACK_AB R33, R0, R33 ;  /* 0x000000210021823e */ /* 0x000fe200000010ff */
[-C--:B------:R-:W-:Y:S02]  /*3dd0*/  @!P0 FMUL.FTZ R39, R25, R7.reuse ;  /* 0x0000000719278220 */ /* 0x080fe40000410000 */
[----:B------:R-:W-:Y:S01]  /*3de0*/  @!P0 FMUL.FTZ R4, R6, R7 ;  /* 0x0000000706048220 */ /* 0x000fe20000410000 */
[----:B------:R-:W-:Y:S01]  /*3df0*/  @!P0 MOV R16, R33 ;  /* 0x0000002100108202 */ /* 0x000fe20000000f00 */
        /* <DEDUP_REMOVED lines=13> */
.L_x_1762:
[----:B------:R-:W-:Y:S05]  /*3ed0*/  BSYNC B0 ;  /* 0x0000000000007941 */ /* 0x000fea0003800000 */
.L_x_1761:
        /* <DEDUP_REMOVED lines=61> */
.L_x_1764:
[----:B------:R-:W-:Y:S05]  /*42b0*/  BSYNC B0 ;  /* 0x0000000000007941 */ /* 0x000fea0003800000 */
.L_x_1763:
[----:B------:R-:W-:Y:S01]  /*42c0*/  ISETP.NE.AND P0, PT, R139, RZ, PT ;  /* 0x000000ff8b00720c */ /* 0x000fe20003f05270 */
[----:B------:R-:W-:Y:S01]  /*42d0*/  @!UPT UIADD3 URZ, URZ, URZ, URZ ;  /* 0x0000003f3f3ff290 */ /* 0x000fe2000fffe03f */
[----:B------:R-:W-:Y:S11]  /*42e0*/  BSSY B0, `(.L_x_1765) ;  /* 0x000003d000007945 */ /* 0x000ff60003800000 */
        /* <DEDUP_REMOVED lines=60> */
.L_x_1766:
[----:B------:R-:W-:Y:S05]  /*46b0*/  BSYNC B0 ;  /* 0x0000000000007941 */ /* 0x000fea0003800000 */
.L_x_1765:
[----:B------:R-:W-:Y:S01]  /*46c0*/  IMAD.MOV.U32 R0, RZ, RZ, c[0x0][0x230] ;  /* 0x00008c00ff007624 */ /* 0x000fe200078e00ff */
[----:B------:R-:W-:Y:S01]  /*46d0*/  ULDC UR4, c[0x0][0x230] ;  /* 0x00008c0000047ab9 */ /* 0x000fe20000000800 */
[----:B------:R-:W-:Y:S02]  /*46e0*/  IMAD.MOV.U32 R8, RZ, RZ, R10 ;  /* 0x000000ffff087224 */ /* 0x000fe400078e000a */
[----:B---3--:R-:W-:Y:S05]  /*46f0*/  IMAD.U32 R3, R0, -0x80, RZ ;  /* 0xffffff8000037824 */ /* 0x008fea00078e00ff */
[C---:B------:R-:W-:Y:S02]  /*4700*/  LEA R50, P1, R3.reuse, R50, 0x1 ;  /* 0x0000003203327211 */ /* 0x040fe400078208ff */
[C---:B------:R-:W-:Y:S02]  /*4710*/  LEA R10, P0, R3.reuse, R8, 0x1 ;  /* 0x00000008030a7211 */ /* 0x040fe400078008ff */
[C---:B------:R-:W-:Y:S02]  /*4720*/  LEA.HI.X.SX32 R51, R3.reuse, R51, 0x1, P1 ;  /* 0x0000003303337211 */ /* 0x040fe400008f0eff */
[----:B------:R-:W-:Y:S01]  /*4730*/  LEA.HI.X.SX32 R9, R3, R9, 0x1, P0 ;  /* 0x0000000903097211 */ /* 0x000fe200000f0eff */
[----:B------:R-:W-:-:S05]  /*4740*/  BRA `(.L_x_1767) ;  /* 0x0000349000007947 */ /* 0x000fca0003800000 */
.L_x_1750:
[----:B------:R-:W-:Y:S01]  /*4750*/  ULEA.HI UR5, UR4, UR4, URZ, 0x1 ;  /* 0x0000000404057291 */ /* 0x000fe2000f8f083f */
[----:B------:R-:W-:Y:S03]  /*4760*/  BSSY B1, `(.L_x_1768) ;  /* 0x0000058000017945 */ /* 0x000fe60003800000 */
[----:B------:R-:W-:Y:S06]  /*4770*/  USHF.R.S32.HI UR5, URZ, 0x1, UR5 ;  /* 0x000000013f057899 */ /* 0x000fec0008011405 */
[----:B------:R-:W-:Y:S01]  /*4780*/  MOV R159, UR5 ;  /* 0x00000005009f7c02 */ /* 0x000fe20008000f00 */
[----:B------:R-:W-:-:S05]  /*4790*/  @!P1 BRA `(.L_x_1769) ;  /* 0x0000054000009947 */ /* 0x000fca0003800000 */
[----:B------:R-:W-:Y:S01]  /*47a0*/  MOV R125, R121 ;  /* 0x00000079007d7202 */ /* 0x000fe20000000f00 */
[----:B------:R-:W-:Y:S01]  /*47b0*/  BSSY B0, `(.L_x_1770) ;  /* 0x0000051000007945 */ /* 0x000fe20003800000 */
[----:B------:R-:W-:Y:S03]  /*47c0*/  ISETP.GE.AND P0, PT, R14, UR4, PT ;  /* 0x000000040e007c0c */ /* 0x000fe6000bf06270 */
[----:B---3--:R1:W5:Y:S10]  /*47d0*/  LDG.E.128 R44, [R124.64] ;  /* 0x000000067c2c7981 */ /* 0x008374000c1e1d00 */
[----:B------:R-:W-:-:S05]  /*47e0*/  @P0 BRA `(.L_x_1771) ;  /* 0x000004d000000947 */ /* 0x000fca0003800000 */
[----:B------:R-:W-:Y:S01]  /*47f0*/  ISETP.GE.AND P0, PT, R14, R159, PT ;  /* 0x0000009f0e00720c */ /* 0x000fe20003f06270 */
[----:B------:R-:W-:Y:S01]  /*4800*/  IMAD.MOV.U32 R161, RZ, RZ, RZ ;  /* 0x000000ffffa17224 */ /* 0x000fe200078e00ff */
[----:B------:R-:W-:Y:S01]  /*4810*/  MOV R127, R123 ;  /* 0x0000007b007f7202 */ /* 0x000fe20000000f00 */
[C---:B-----5:R-:W-:Y:S01]  /*4820*/  IMAD.U32 R33, R44.reuse, 0x10000, RZ ;  /* 0x000100002c217824 */ /* 0x060fe200078e00ff */
[----:B------:R-:W-:Y:S01]  /*4830*/  LOP3.LUT R35, R44, 0xffff0000, RZ, 0xc0, !PT ;  /* 0xffff00002c237812 */ /* 0x000fe200078ec0ff */
[C---:B------:R-:W-:Y:S01]  /*4840*/  IMAD.U32 R42, R46.reuse, 0x10000, RZ ;  /* 0x000100002e2a7824 */ /* 0x040fe200078e00ff */
[C---:B------:R-:W-:Y:S02]  /*4850*/  SHF.L.U32 R38, R45.reuse, 0x10, RZ ;  /* 0x000000102d267819 */ /* 0x040fe400000006ff */
[----:B------:R-:W-:Y:S02]  /*4860*/  LOP3.LUT R39, R45, 0xffff0000, RZ, 0xc0, !PT ;  /* 0xffff00002d277812 */ /* 0x000fe400078ec0ff */
[----:B------:R-:W-:Y:S02]  /*4870*/  LOP3.LUT R43, R46, 0xffff0000, RZ, 0xc0, !PT ;  /* 0xffff00002e2b7812 */ /* 0x000fe400078ec0ff */
[C---:B------:R-:W-:Y:S01]  /*4880*/  SHF.L.U32 R46, R47.reuse, 0x10, RZ ;  /* 0x000000102f2e7819 */ /* 0x040fe200000006ff */
[----:B------:R-:W-:Y:S01]  /*4890*/  @P0 IMAD R161, RZ, RZ, -UR5 ;  /* 0x80000005ffa10e24 */ /* 0x000fe2000f8e02ff */
[----:B------:R-:W-:Y:S04]  /*48a0*/  LOP3.LUT R47, R47, 0xffff0000, RZ, 0xc0, !PT ;  /* 0xffff00002f2f7812 */ /* 0x000fe800078ec0ff */
[C---:B------:R-:W-:Y:S04]  /*48b0*/  LEA R160, P1, R161.reuse, R126, 0x1 ;  /* 0x0000007ea1a07211 */ /* 0x040fe800078208ff */
[----:B------:R-:W-:Y:S01]  /*48c0*/  LEA.HI.X.SX32 R161, R161, R127, 0x1, P1 ;  /* 0x0000007fa1a17211 */ /* 0x000fe200008f0eff */
[----:B------:R-:W-:Y:S01]  /*48d0*/  IMAD.MOV.U32 R127, RZ, RZ, R159 ;  /* 0x000000ffff7f7224 */ /* 0x000fe200078e009f */
[----:B------:R-:W-:Y:S04]  /*48e0*/  @P0 IADD3 R127, RZ, -UR5, RZ ;  /* 0x80000005ff7f0c10 */ /* 0x000fe8000fffe0ff */
[C---:B------:R-:W-:Y:S01]  /*48f0*/  LEA R20, P1, R127.reuse, R124, 0x1 ;  /* 0x0000007c7f147211 */ /* 0x040fe200078208ff */
[----:B------:R-:W2:Y:S03]  /*4900*/  LDG.E.128 R160, [R160.64] ;  /* 0x00000006a0a07981 */ /* 0x000ea6000c1e1d00 */
[----:B------:R-:W-:Y:S01]  /*4910*/  LEA.HI.X.SX32 R21, R127, R125, 0x1, P1 ;  /* 0x0000007d7f157211 */ /* 0x000fe200008f0eff */
[----:B-1----:R-:W-:Y:S01]  /*4920*/  IMAD.MOV.U32 R125, RZ, RZ, RZ ;  /* 0x000000ffff7d7224 */ /* 0x002fe200078e00ff */
[----:B------:R-:W-:Y:S04]  /*4930*/  @P0 IADD3 R125, RZ, -UR5, RZ ;  /* 0x80000005ff7d0c10 */ /* 0x000fe8000fffe0ff */
[C---:B------:R-:W-:Y:S01]  /*4940*/  LEA R36, P1, R125.reuse, R128, 0x1 ;  /* 0x000000807d247211 */ /* 0x040fe200078208ff */
[----:B------:R-:W3:Y:S03]  /*4950*/  LDG.E.128 R20, [R20.64] ;  /* 0x0000000614147981 */ /* 0x000ee6000c1e1d00 */
[----:B------:R-:W-:Y:S05]  /*4960*/  LEA.HI.X.SX32 R37, R125, R129, 0x1, P1 ;  /* 0x000000817d257211 */ /* 0x000fea00008f0eff */
[----:B------:R-:W4:Y:S01]  /*4970*/  LDG.E.128 R52, [R36.64] ;  /* 0x0000000624347981 */ /* 0x000f22000c1e1d00 */
[C---:B--2---:R-:W-:Y:S01]  /*4980*/  IMAD.U32 R31, R160.reuse, 0x10000, RZ ;  /* 0x00010000a01f7824 */ /* 0x044fe200078e00ff */
        /* <DEDUP_REMOVED lines=8> */
[----:B------:R-:W-:Y:S01]  /*4a10*/  SHF.L.U32 R17, R163, 0x10, RZ ;  /* 0x00000010a3117819 */ /* 0x000fe200000006ff */
[C---:B---3--:R-:W-:Y:S01]  /*4a20*/  IMAD.U32 R32, R20.reuse, 0x10000, RZ ;  /* 0x0001000014207824 */ /* 0x048fe200078e00ff */
[----:B------:R-:W-:Y:S01]  /*4a30*/  LOP3.LUT R30, R20, 0xffff0000, RZ, 0xc0, !PT ;  /* 0xffff0000141e7812 */ /* 0x000fe200078ec0ff */
[----:B------:R-:W-:Y:S01]  /*4a40*/  @!P0 FADD.FTZ R24, -R24, -RZ ;  /* 0x800000ff18188221 */ /* 0x000fe20000010100 */
[C---:B------:R-:W-:Y:S01]  /*4a50*/  SHF.L.U32 R28, R21.reuse, 0x10, RZ ;  /* 0x00000010151c7819 */ /* 0x040fe200000006ff */
[----:B------:R-:W-:Y:S01]  /*4a60*/  FMUL.FTZ R0, R32, R31 ;  /* 0x0000001f20007220 */ /* 0x000fe20000410000 */
[----:B------:R-:W-:Y:S01]  /*4a70*/  LOP3.LUT R29, R21, 0xffff0000, RZ, 0xc0, !PT ;  /* 0xffff0000151d7812 */ /* 0x000fe200078ec0ff */
[----:B------:R-:W-:Y:S01]  /*4a80*/  FMUL.FTZ R2, R30, R27 ;  /* 0x0000001b1e027220 */ /* 0x000fe20000410000 */
[----:B------:R-:W-:Y:S01]  /*4a90*/  LOP3.LUT R16, R163, 0xffff0000, RZ, 0xc0, !PT ;  /* 0xffff0000a3107812 */ /* 0x000fe200078ec0ff */
[C---:B----4-:R-:W-:Y:S01]  /*4aa0*/  IMAD.U32 R34, R52.reuse, 0x10000, RZ ;  /* 0x0001000034227824 */ /* 0x050fe200078e00ff */
[----:B------:R-:W-:Y:S01]  /*4ab0*/  LOP3.LUT R36, R52, 0xffff0000, RZ, 0xc0, !PT ;  /* 0xffff000034247812 */ /* 0x000fe200078ec0ff */
[----:B------:R-:W-:Y:S01]  /*4ac0*/  @!P0 FADD.FTZ R19, -R19, -RZ ;  /* 0x800000ff13138221 */ /* 0x000fe20000010100 */
[C---:B------:R-:W-:Y:S01]  /*4ad0*/  SHF.L.U32 R37, R53.reuse, 0x10, RZ ;  /* 0x0000001035257819 */ /* 0x040fe200000006ff */
[C---:B------:R-:W-:Y:S01]  /*4ae0*/  IMAD.U32 R26, R22.reuse, 0x10000, RZ ;  /* 0x00010000161a7824 */ /* 0x040fe200078e00ff */
[----:B------:R-:W-:Y:S01]  /*4af0*/  LOP3.LUT R21, R22, 0xffff0000, RZ, 0xc0, !PT ;  /* 0xffff000016157812 */ /* 0x000fe200078ec0ff */
[----:B------:R-:W-:Y:S01]  /*4b00*/  FMUL.FTZ R3, R28, R25 ;  /* 0x000000191c037220 */ /* 0x000fe20000410000 */
[----:B------:R-:W-:Y:S01]  /*4b10*/  LOP3.LUT R40, R53, 0xffff0000, RZ, 0xc0, !PT ;  /* 0xffff000035287812 */ /* 0x000fe200078ec0ff */
[----:B------:R-:W-:Y:S01]  /*4b20*/  FFMA.FTZ R0, R33, R34, R0 ;  /* 0x0000002221007223 */ /* 0x000fe20000010000 */
[C---:B------:R-:W-:Y:S01]  /*4b30*/  SHF.L.U32 R20, R23.reuse, 0x10, RZ ;  /* 0x0000001017147819 */ /* 0x040fe200000006ff */
[----:B------:R-:W-:Y:S01]  /*4b40*/  @!P0 FADD.FTZ R18, -R18, -RZ ;  /* 0x800000ff12128221 */ /* 0x000fe20000010100 */
[----:B------:R-:W-:Y:S01]  /*4b50*/  LOP3.LUT R23, R23, 0xffff0000, RZ, 0xc0, !PT ;  /* 0xffff000017177812 */ /* 0x000fe200078ec0ff */
[----:B------:R-:W-:Y:S01]  /*4b60*/  FMUL.FTZ R4, R29, R24 ;  /* 0x000000181d047220 */ /* 0x000fe20000410000 */
[----:B------:R-:W-:Y:S01]  /*4b70*/  LOP3.LUT R44, R54, 0xffff0000, RZ, 0xc0, !PT ;  /* 0xffff0000362c7812 */ /* 0x000fe200078ec0ff */
[----:B------:R-:W-:Y:S01]  /*4b80*/  FFMA.FTZ R2, R35, R36, R2 ;  /* 0x0000002423027223 */ /* 0x000fe20000010002 */
[----:B------:R-:W-:Y:S01]  /*4b90*/  SHF.L.U32 R45, R55, 0x10, RZ ;  /* 0x00000010372d7819 */ /* 0x000fe200000006ff */
[----:B------:R-:W-:Y:S01]  /*4ba0*/  @!P0 FADD.FTZ R17, -R17, -RZ ;  /* 0x800000ff11118221 */ /* 0x000fe20000010100 */
[----:B------:R-:W-:Y:S01]  /*4bb0*/  LOP3.LUT R48, R55, 0xffff0000, RZ, 0xc0, !PT ;  /* 0xffff000037307812 */ /* 0x000fe200078ec0ff */
        /* <DEDUP_REMOVED lines=16> */
.L_x_1771:
[----:B------:R-:W-:Y:S05]  /*4cc0*/  BSYNC B0 ;  /* 0x0000000000007941 */ /* 0x000fea0003800000 */
.L_x_1770:
[----:B-----5:R2:W-:Y:S02]  /*4cd0*/  STG.E.128 [R96.64], R44 ;  /* 0x0000002c60007986 */ /* 0x0205e4000c101d06 */
.L_x_1769:
[----:B------:R-:W-:Y:S05]  /*4ce0*/  BSYNC B1 ;  /* 0x0000000000017941 */ /* 0x000fea0003800000 */
.L_x_1768:
[----:B------:R-:W-:Y:S01]  /*4cf0*/  BSSY B1, `(.L_x_1772) ;  /* 0x000005c000017945 */ /* 0x000fe20003800000 */
[----:B------:R-:W-:-:S05]  /*4d00*/  @!P3 BRA `(.L_x_1773) ;  /* 0x000005a00000b947 */ /* 0x000fca0003800000 */
[C---:B------:R-:W-:Y:S01]  /*4d10*/  LEA R160, P0, R131.reuse, R124, 0x1 ;  /* 0x0000007c83a07211 */ /* 0x040fe200078008ff */
[----:B------:R-:W-:Y:S03]  /*4d20*/  BSSY B0, `(.L_x_1774) ;  /* 0x0000055000007945 */ /* 0x000fe60003800000 */
[----:B------:R-:W-:Y:S02]  /*4d30*/  LEA.HI.X R161, R131, R121, R130, 0x1, P0 ;  /* 0x0000007983a17211 */ /* 0x000fe400000f0c82 */
[----:B------:R-:W-:Y:S03]  /*4d40*/  ISETP.GE.AND P0, PT, R14, UR4, PT ;  /* 0x000000040e007c0c */ /* 0x000fe6000bf06270 */
[----:B--23--:R2:W5:Y:S10]  /*4d50*/  LDG.E.128 R44, [R160.64] ;  /* 0x00000006a02c7981 */ /* 0x00c574000c1e1d00 */
[----:B------:R-:W-:-:S05]  /*4d60*/  @P0 BRA `(.L_x_1775) ;  /* 0x0000050000000947 */ /* 0x000fca0003800000 */
[----:B------:R-:W-:Y:S01]  /*4d70*/  ISETP.GE.AND P0, PT, R14, R159, PT ;  /* 0x0000009f0e00720c */ /* 0x000fe20003f06270 */
[----:B-1----:R-:W-:Y:S01]  /*4d80*/  IMAD.MOV.U32 R125, RZ, RZ, R159 ;  /* 0x000000ffff7d7224 */ /* 0x002fe200078e009f */
[----:B------:R-:W-:Y:S01]  /*4d90*/  MOV R162, RZ ;  /* 0x000000ff00a27202 */ /* 0x000fe20000000f00 */
        /* <DEDUP_REMOVED lines=8> */
[----:B------:R-:W-:Y:S01]  /*4e20*/  LOP3.LUT R47, R47, 0xffff0000, RZ, 0xc0, !PT ;  /* 0xffff00002f2f7812 */ /* 0x000fe200078ec0ff */
[----:B------:R-:W-:Y:S03]  /*4e30*/  @P0 IMAD R162, RZ, RZ, -UR5 ;  /* 0x80000005ffa20e24 */ /* 0x000fe6000f8e02ff */
[C---:B------:R-:W-:Y:S01]  /*4e40*/  LEA R20, P1, R125.reuse, R160, 0x1 ;  /* 0x000000a07d147211 */ /* 0x040fe200078208ff */
[----:B--2---:R-:W-:Y:S01]  /*4e50*/  IMAD.MOV.U32 R160, RZ, RZ, RZ ;  /* 0x000000ffffa07224 */ /* 0x004fe200078e00ff */
[----:B------:R-:W-:Y:S02]  /*4e60*/  @P0 IADD3 R160, RZ, -UR5, RZ ;  /* 0x80000005ffa00c10 */ /* 0x000fe4000fffe0ff */
[----:B------:R-:W-:Y:S02]  /*4e70*/  LEA.HI.X.SX32 R21, R125, R161, 0x1, P1 ;  /* 0x000000a17d157211 */ /* 0x000fe400008f0eff */
[C---:B------:R-:W-:Y:S04]  /*4e80*/  IADD3 R127, P1, R93.reuse, R162, RZ ;  /* 0x000000a25d7f7210 */ /* 0x040fe80007f3e0ff */
[----:B------:R-:W-:Y:S01]  /*4e90*/  LEA.HI.X.SX32 R162, R162, R92, 0x1, P1 ;  /* 0x0000005ca2a27211 */ /* 0x000fe200008f0eff */
[----:B------:R-:W2:Y:S01]  /*4ea0*/  LDG.E.128 R20, [R20.64] ;  /* 0x0000000614147981 */ /* 0x000ea2000c1e1d00 */
[----:B------:R-:W-:Y:S04]  /*4eb0*/  IADD3 R125, P1, R93, R160, RZ ;  /* 0x000000a05d7d7210 */ /* 0x000fe80007f3e0ff */
[----:B------:R-:W-:Y:S02]  /*4ec0*/  LEA.HI.X.SX32 R160, R160, R92, 0x1, P1 ;  /* 0x0000005ca0a07211 */ /* 0x000fe400008f0eff */
[C---:B------:R-:W-:Y:S04]  /*4ed0*/  LEA R164, P1, R127.reuse, R126, 0x1 ;  /* 0x0000007e7fa47211 */ /* 0x040fe800078208ff */
[----:B------:R-:W-:Y:S02]  /*4ee0*/  LEA.HI.X R165, R127, R123, R162, 0x1, P1 ;  /* 0x0000007b7fa57211 */ /* 0x000fe400008f0ca2 */
[C---:B------:R-:W-:Y:S04]  /*4ef0*/  LEA R36, P1, R125.reuse, R128, 0x1 ;  /* 0x000000807d247211 */ /* 0x040fe800078208ff */
[----:B------:R-:W-:Y:S02]  /*4f00*/  LEA.HI.X R37, R125, R129, R160, 0x1, P1 ;  /* 0x000000817d257211 */ /* 0x000fe400008f0ca0 */
[----:B------:R-:W3:Y:S08]  /*4f10*/  LDG.E.128 R160, [R164.64] ;  /* 0x00000006a4a07981 */ /* 0x000ef0000c1e1d00 */
        /* <DEDUP_REMOVED lines=53> */
.L_x_1775:
[----:B------:R-:W-:Y:S05]  /*5270*/  BSYNC B0 ;  /* 0x0000000000007941 */ /* 0x000fea0003800000 */
.L_x_1774:
[C---:B------:R-:W-:Y:S04]  /*5280*/  LEA R2, P0, R63.reuse, R96, 0x1 ;  /* 0x000000603f027211 */ /* 0x040fe800078008ff */
[----:B------:R-:W-:Y:S05]  /*5290*/  LEA.HI.X R3, R63, R97, R60, 0x1, P0 ;  /* 0x000000613f037211 */ /* 0x000fea00000f0c3c */
[----:B-----5:R3:W-:Y:S04]  /*52a0*/  STG.E.128 [R2.64], R44 ;  /* 0x0000002c02007986 */ /* 0x0207e8000c101d06 */
.L_x_1773:
[----:B------:R-:W-:Y:S05]  /*52b0*/  BSYNC B1 ;  /* 0x0000000000017941 */ /* 0x000fea0003800000 */
.L_x_1772:
[----:B------:R-:W-:Y:S01]  /*52c0*/  ISETP.NE.AND P0, PT, R158, RZ, PT ;  /* 0x000000ff9e00720c */ /* 0x000fe20003f05270 */
[----:B------:R-:W-:Y:S01]  /*52d0*/  @!UPT UIADD3 URZ, URZ, URZ, URZ ;  /* 0x0000003f3f3ff290 */ /* 0x000fe2000fffe03f */
[----:B------:R-:W-:Y:S11]  /*52e0*/  BSSY B1, `(.L_x_1776) ;  /* 0x000005c000017945 */ /* 0x000ff60003800000 */
[----:B------:R-:W-:-:S05]  /*52f0*/  @!P0 BRA `(.L_x_1777) ;  /* 0x000005a000008947 */ /* 0x000fca0003800000 */
        /* <DEDUP_REMOVED lines=17> */
[----:B------:R-:W-:Y:S02]  /*5410*/  @P0 IMAD R48, RZ, RZ, -UR5 ;  /* 0x80000005ff300e24 */ /* 0x000fe4000f8e02ff */
[----:B------:R-:W-:Y:S03]  /*5420*/  @P0 IMAD R158, RZ, RZ, -UR5 ;  /* 0x80000005ff9e0e24 */ /* 0x000fe6000f8e02ff */
[C---:B------:R-:W-:Y:S04]  /*5430*/  LEA R16, P1, R48.reuse, R160, 0x1 ;  /* 0x000000a030107211 */ /* 0x040fe800078208ff */
[----:B------:R-:W-:Y:S01]  /*5440*/  LEA.HI.X.SX32 R17, R48, R161, 0x1, P1 ;  /* 0x000000a130117211 */ /* 0x000fe200008f0eff */
[----:B------:R-:W-:Y:S01]  /*5450*/  IMAD.MOV.U32 R48, RZ, RZ, RZ ;  /* 0x000000ffff307224 */ /* 0x000fe200078e00ff */
[C---:B------:R-:W-:Y:S02]  /*5460*/  IADD3 R127, P1, R91.reuse, R158, RZ ;  /* 0x0000009e5b7f7210 */ /* 0x040fe40007f3e0ff */
[----:B------:R-:W-:Y:S02]  /*5470*/  @P0 IADD3 R48, RZ, -UR5, RZ ;  /* 0x80000005ff300c10 */ /* 0x000fe4000fffe0ff */
[----:B------:R-:W-:Y:S01]  /*5480*/  LEA.HI.X.SX32 R158, R158, R90, 0x1, P1 ;  /* 0x0000005a9e9e7211 */ /* 0x000fe200008f0eff */
[----:B------:R-:W3:Y:S01]  /*5490*/  LDG.E.128 R16, [R16.64] ;  /* 0x0000000610107981 */ /* 0x000ee2000c1e1d00 */
[----:B-1----:R-:W-:Y:S04]  /*54a0*/  IADD3 R125, P1, R91, R48, RZ ;  /* 0x000000305b7d7210 */ /* 0x002fe80007f3e0ff */
[----:B------:R-:W-:Y:S02]  /*54b0*/  LEA.HI.X.SX32 R48, R48, R90, 0x1, P1 ;  /* 0x0000005a30307211 */ /* 0x000fe400008f0eff */
[C---:B--2---:R-:W-:Y:S04]  /*54c0*/  LEA R160, P1, R127.reuse, R126, 0x1 ;  /* 0x0000007e7fa07211 */ /* 0x044fe800078208ff */
[----:B------:R-:W-:Y:S02]  /*54d0*/  LEA.HI.X R161, R127, R123, R158, 0x1, P1 ;  /* 0x0000007b7fa17211 */ /* 0x000fe400008f0c9e */
[C---:B------:R-:W-:Y:S04]  /*54e0*/  LEA R52, P1, R125.reuse, R128, 0x1 ;  /* 0x000000807d347211 */ /* 0x040fe800078208ff */
[----:B------:R-:W2:Y:S01]  /*54f0*/  LDG.E.128 R160, [R160.64] ;  /* 0x00000006a0a07981 */ /* 0x000ea2000c1e1d00 */
[----:B------:R-:W-:Y:S07]  /*5500*/  LEA.HI.X R53, R125, R129, R48, 0x1, P1 ;  /* 0x000000817d357211 */ /* 0x000fee00008f0c30 */
        /* <DEDUP_REMOVED lines=18> */
[C---:B----4-:R-:W-:Y:S01]  /*5630*/  LOP3.LUT R34, R52.reuse, 0xffff0000, RZ, 0xc0, !PT ;  /* 0xffff000034227812 */ /* 0x050fe200078ec0ff */
        /* <DEDUP_REMOVED lines=27> */
[----:B------:R-:W-:Y:S02]  /*57f0*/  FFMA.FTZ R6, R43, R42, R6 ;  /* 0x0000002a2b067223 */ /* 0x000fe40000010006 */
[----:B------:R-:W-:Y:S01]  /*5800*/  FFMA.FTZ R7, R44, R45, R7 ;  /* 0x0000002d2c077223 */ /* 0x000fe20000010007 */
[----:B------:R-:W-:Y:S01]  /*5810*/  F2FP.BF16.PACK_AB R44, R2, R0 ;  /* 0x00000000022c723e */ /* 0x000fe200000010ff */
[----:B------:R-:W-:Y:S01]  /*5820*/  FFMA.FTZ R8, R47, R46, R8 ;  /* 0x0000002e2f087223 */ /* 0x000fe20000010008 */
[----:B------:R-:W-:Y:S02]  /*5830*/  F2FP.BF16.PACK_AB R45, R4, R3 ;  /* 0x00000003042d723e */ /* 0x000fe400000010ff */
[----:B------:R-:W-:Y:S02]  /*5840*/  F2FP.BF16.PACK_AB R46, R6, R5 ;  /* 0x00000005062e723e */ /* 0x000fe400000010ff */
[----:B------:R-:W-:Y:S02]  /*5850*/  F2FP.BF16.PACK_AB R47, R8, R7 ;  /* 0x00000007082f723e */ /* 0x000fe400000010ff */
.L_x_1779:
[----:B------:R-:W-:Y:S05]  /*5860*/  BSYNC B0 ;  /* 0x0000000000007941 */ /* 0x000fea0003800000 */
.L_x_1778:
[C---:B------:R-:W-:Y:S04]  /*5870*/  LEA R2, P0, R154.reuse, R96, 0x1 ;  /* 0x000000609a027211 */ /* 0x040fe800078008ff */
[----:B------:R-:W-:Y:S05]  /*5880*/  LEA.HI.X R3, R154, R97, R102, 0x1, P0 ;  /* 0x000000619a037211 */ /* 0x000fea00000f0c66 */
[----:B-----5:R3:W-:Y:S04]  /*5890*/  STG.E.128 [R2.64], R44 ;  /* 0x0000002c02007986 */ /* 0x0207e8000c101d06 */
.L_x_1777:
[----:B------:R-:W-:Y:S05]  /*58a0*/  BSYNC B1 ;  /* 0x0000000000017941 */ /* 0x000fea0003800000 */
.L_x_1776:
[----:B------:R-:W-:Y:S01]  /*58b0*/  BSSY B1, `(.L_x_1780) ;  /* 0x0000060000017945 */ /* 0x000fe20003800000 */
[----:B------:R-:W-:-:S05]  /*58c0*/  @!P4 BRA `(.L_x_1781) ;  /* 0x000005e00000c947 */ /* 0x000fca0003800000 */
[----:B-1----:R-:W-:Y:S01]  /*58d0*/  MOV R125, R121 ;  /* 0x00000079007d7202 */ /* 0x002fe20000000f00 */
[----:B---3--:R-:W-:Y:S01]  /*58e0*/  IMAD.MOV.U32 R3, RZ, RZ, c[0x0][0x288] ;  /* 0x0000a200ff037624 */ /* 0x008fe200078e00ff */
[----:B------:R-:W-:Y:S01]  /*58f0*/  ISETP.GE.AND P0, PT, R14, UR4, PT ;  /* 0x000000040e007c0c */ /* 0x000fe2000bf06270 */
[----:B------:R-:W-:Y:S02]  /*5900*/  BSSY B0, `(.L_x_1782) ;  /* 0x0000055000007945 */ /* 0x000fe40003800000 */
[----:B--2---:R-:W-:Y:S05]  /*5910*/  IMAD.WIDE.U32 R160, R3, 0xc0, R124 ;  /* 0x000000c003a07825 */ /* 0x004fea00078e007c */
[----:B------:R-:W-:Y:S05]  /*5920*/  IADD3 R161, R161, UR21, RZ ;  /* 0x00000015a1a17c10 */ /* 0x000fea000fffe0ff */
[----:B------:R1:W5:Y:S01]  /*5930*/  LDG.E.128 R44, [R160.64] ;  /* 0x00000006a02c7981 */ /* 0x000362000c1e1d00 */
        /* <DEDUP_REMOVED lines=15> */
[----:B------:R-:W-:Y:S02]  /*5a30*/  LEA.HI.X.SX32 R17, R125, R161, 0x1, P1 ;  /* 0x000000a17d117211 */ /* 0x000fe400008f0eff */
[----:B------:R-:W-:Y:S04]  /*5a40*/  IADD3 R125, P1, R89, R48, RZ ;  /* 0x00000030597d7210 */ /* 0x000fe80007f3e0ff */
[----:B------:R-:W-:Y:S01]  /*5a50*/  LEA.HI.X.SX32 R48, R48, R88, 0x1, P1 ;  /* 0x0000005830307211 */ /* 0x000fe200008f0eff */
[----:B------:R-:W2:Y:S01]  /*5a60*/  LDG.E.128 R16, [R16.64] ;  /* 0x0000000610107981 */ /* 0x000ea2000c1e1d00 */
[C---:B-1----:R-:W-:Y:S04]  /*5a70*/  LEA R160, P1, R125.reuse, R126, 0x1 ;  /* 0x0000007e7da07211 */ /* 0x042fe800078208ff */
[----:B------:R-:W-:Y:S01]  /*5a80*/  LEA.HI.X R161, R125, R123, R48, 0x1, P1 ;  /* 0x0000007b7da17211 */ /* 0x000fe200008f0c30 */
[----:B------:R-:W-:Y:S01]  /*5a90*/  IMAD.MOV.U32 R48, RZ, RZ, RZ ;  /* 0x000000ffff307224 */ /* 0x000fe200078e00ff */
[----:B------:R-:W-:Y:S04]  /*5aa0*/  @P0 IADD3 R48, RZ, -UR5, RZ ;  /* 0x80000005ff300c10 */ /* 0x000fe8000fffe0ff */
[----:B------:R-:W-:Y:S01]  /*5ab0*/  IADD3 R125, P1, R89, R48, RZ ;  /* 0x00000030597d7210 */ /* 0x000fe20007f3e0ff */
[----:B------:R-:W3:Y:S03]  /*5ac0*/  LDG.E.128 R160, [R160.64] ;  /* 0x00000006a0a07981 */ /* 0x000ee6000c1e1d00 */
[----:B------:R-:W-:Y:S02]  /*5ad0*/  LEA.HI.X.SX32 R48, R48, R88, 0x1, P1 ;  /* 0x0000005830307211 */ /* 0x000fe400008f0eff */
[C---:B------:R-:W-:Y:S04]  /*5ae0*/  LEA R52, P1, R125.reuse, R128, 0x1 ;  /* 0x000000807d347211 */ /* 0x040fe800078208ff */
[----:B------:R-:W-:Y:S06]  /*5af0*/  LEA.HI.X R53, R125, R129, R48, 0x1, P1 ;  /* 0x000000817d357211 */ /* 0x000fec00008f0c30 */
        /* <DEDUP_REMOVED lines=18> */
[----:B------:R-:W-:Y:S01]  /*5c20*/  SHF.L.U32 R19, R163, 0x10, RZ ;  /* 0x00000010a3137819 */ /* 0x000fe200000006ff */
[----:B------:R-:W-:Y:S01]  /*5c30*/  FMUL.FTZ R0, R27, R30 ;  /* 0x0000001e1b007220 */ /* 0x000fe20000410000 */
[----:B------:R-:W-:Y:S01]  /*5c40*/  LOP3.LUT R17, R163, 0xffff0000, RZ, 0xc0, !PT ;  /* 0xffff0000a3117812 */ /* 0x000fe200078ec0ff */
[----:B------:R-:W-:Y:S02]  /*5c50*/  @!P0 FADD.FTZ R29, -R29, -RZ ;  /* 0x800000ff1d1d8221 */ /* 0x000fe40000010100 */
[----:B------:R-:W-:Y:S01]  /*5c60*/  FMUL.FTZ R2, R25, R28 ;  /* 0x0000001c19027220 */ /* 0x000fe20000410000 */
[C---:B----4-:R-:W-:Y:S01]  /*5c70*/  LOP3.LUT R34, R52.reuse, 0xffff0000, RZ, 0xc0, !PT ;  /* 0xffff000034227812 */ /* 0x050fe200078ec0ff */
[----:B------:R-:W-:Y:S01]  /*5c80*/  IMAD.U32 R32, R52, 0x10000, RZ ;  /* 0x0001000034207824 */ /* 0x000fe200078e00ff */
[C---:B------:R-:W-:Y:S01]  /*5c90*/  SHF.L.U32 R37, R53.reuse, 0x10, RZ ;  /* 0x0000001035257819 */ /* 0x040fe200000006ff */
        /* <DEDUP_REMOVED lines=27> */
.L_x_1783:
[----:B------:R-:W-:Y:S05]  /*5e50*/  BSYNC B0 ;  /* 0x0000000000007941 */ /* 0x000fea0003800000 */
.L_x_1782:
[----:B------:R-:W-:Y:S05]  /*5e60*/  MOV R3, 0xc0 ;  /* 0x000000c000037802 */ /* 0x000fea0000000f00 */
[C---:B------:R-:W-:Y:S04]  /*5e70*/  IMAD.WIDE.U32 R4, R3.reuse, c[0x0][0x198], R96 ;  /* 0x0000660003047a25 */ /* 0x040fe800078e0060 */
[----:B------:R-:W-:Y:S05]  /*5e80*/  IMAD R0, R3, c[0x0][0x19c], RZ ;  /* 0x0000670003007a24 */ /* 0x000fea00078e02ff */
[----:B------:R-:W-:Y:S05]  /*5e90*/  IADD3 R5, R5, R0, RZ ;  /* 0x0000000005057210 */ /* 0x000fea0007ffe0ff */
[----:B-----5:R2:W-:Y:S02]  /*5ea0*/  STG.E.128 [R4.64], R44 ;  /* 0x0000002c04007986 */ /* 0x0205e4000c101d06 */
.L_x_1781:
[----:B------:R-:W-:Y:S05]  /*5eb0*/  BSYNC B1 ;  /* 0x0000000000017941 */ /* 0x000fea0003800000 */
.L_x_1780:
[----:B------:R-:W-:Y:S01]  /*5ec0*/  BSSY B1, `(.L_x_1784) ;  /* 0x000005c000017945 */ /* 0x000fe20003800000 */
[----:B------:R-:W-:-:S05]  /*5ed0*/  @!P2 BRA `(.L_x_1785) ;  /* 0x000005a00000a947 */ /* 0x000fca0003800000 */
[C---:B-12---:R-:W-:Y:S01]  /*5ee0*/  LEA R160, P0, R104.reuse, R124, 0x1 ;  /* 0x0000007c68a07211 */ /* 0x046fe200078008ff */
[----:B------:R-:W-:Y:S03]  /*5ef0*/  BSSY B0, `(.L_x_1786) ;  /* 0x0000055000007945 */ /* 0x000fe60003800000 */
[----:B------:R-:W-:Y:S02]  /*5f00*/  LEA.HI.X R161, R104, R121, R103, 0x1, P0 ;  /* 0x0000007968a17211 */ /* 0x000fe400000f0c67 */
[----:B------:R-:W-:Y:S03]  /*5f10*/  ISETP.GE.AND P0, PT, R14, UR4, PT ;  /* 0x000000040e007c0c */ /* 0x000fe6000bf06270 */
[----:B---3--:R1:W5:Y:S10]  /*5f20*/  LDG.E.128 R44, [R160.64] ;  /* 0x00000006a02c7981 */ /* 0x008374000c1e1d00 */
        /* <DEDUP_REMOVED lines=14> */
[----:B------:R-:W-:Y:S02]  /*6010*/  LEA R16, P1, R127, R160, 0x1 ;  /* 0x000000a07f107211 */ /* 0x000fe400078208ff */
[----:B------:R-:W-:Y:S02]  /*6020*/  IADD3 R125, P2, R87, R48, RZ ;  /* 0x00000030577d7210 */ /* 0x000fe40007f5e0ff */
[----:B------:R-:W-:Y:S02]  /*6030*/  LEA.HI.X.SX32 R17, R127, R161, 0x1, P1 ;  /* 0x000000a17f117211 */ /* 0x000fe400008f0eff */
[C---:B-1----:R-:W-:Y:S02]  /*6040*/  LEA R160, P1, R125.reuse, R126, 0x1 ;  /* 0x0000007e7da07211 */ /* 0x042fe400078208ff */
[----:B------:R-:W-:Y:S02]  /*6050*/  LEA.HI.X.SX32 R48, R48, R86, 0x1, P2 ;  /* 0x0000005630307211 */ /* 0x000fe400010f0eff */
[----:B------:R-:W2:Y:S02]  /*6060*/  LDG.E.128 R16, [R16.64] ;  /* 0x0000000610107981 */ /* 0x000ea4000c1e1d00 */
        /* <DEDUP_REMOVED lines=27> */
[----:B------:R-:W-:Y:S01]  /*6220*/  @!P0 FADD.FTZ R29, -R29, -RZ ;  /* 0x800000ff1d1d8221 */ /* 0x000fe20000010100 */
[----:B------:R-:W-:Y:S01]  /*6230*/  SHF.L.U32 R19, R163, 0x10, RZ ;  /* 0x00000010a3137819 */ /* 0x000fe200000006ff */
[----:B------:R-:W-:Y:S01]  /*6240*/  FMUL.FTZ R2, R25, R28 ;  /* 0x0000001c19027220 */ /* 0x000fe20000410000 */
[C---:B----4-:R-:W-:Y:S01]  /*6250*/  LOP3.LUT R34, R52.reuse, 0xffff0000, RZ, 0xc0, !PT ;  /* 0xffff000034227812 */ /* 0x050fe200078ec0ff */
[----:B------:R-:W-:Y:S01]  /*6260*/  IMAD.U32 R32, R52, 0x10000, RZ ;  /* 0x0001000034207824 */ /* 0x000fe200078e00ff */
[----:B------:R-:W-:Y:S01]  /*6270*/  SHF.L.U32 R37, R53, 0x10, RZ ;  /* 0x0000001035257819 */ /* 0x000fe200000006ff */
[----:B------:R-:W-:Y:S01]  /*6280*/  FMUL.FTZ R3, R22, R31 ;  /* 0x0000001f16037220 */ /* 0x000fe20000410000 */
[----:B------:R-:W-:Y:S01]  /*6290*/  LOP3.LUT R17, R163, 0xffff0000, RZ, 0xc0, !PT ;  /* 0xffff0000a3117812 */ /* 0x000fe200078ec0ff */
        /* <DEDUP_REMOVED lines=26> */
.L_x_1787:
[----:B------:R-:W-:Y:S05]  /*6440*/  BSYNC B0 ;  /* 0x0000000000007941 */ /* 0x000fea0003800000 */
.L_x_1786:
[C---:B------:R-:W-:Y:S04]  /*6450*/  LEA R2, P0, R156.reuse, R96, 0x1 ;  /* 0x000000609c027211 */ /* 0x040fe800078008ff */
[----:B------:R-:W-:Y:S05]  /*6460*/  LEA.HI.X R3, R156, R97, R106, 0x1, P0 ;  /* 0x000000619c037211 */ /* 0x000fea00000f0c6a */
[----:B-----5:R2:W-:Y:S04]  /*6470*/  STG.E.128 [R2.64], R44 ;  /* 0x0000002c02007986 */ /* 0x0205e8000c101d06 */
.L_x_1785:
[----:B------:R-:W-:Y:S05]  /*6480*/  BSYNC B1 ;  /* 0x0000000000017941 */ /* 0x000fea0003800000 */
.L_x_1784:
[----:B------:R-:W-:Y:S01]  /*6490*/  BSSY B1, `(.L_x_1788) ;  /* 0x0000060000017945 */ /* 0x000fe20003800000 */
[----:B------:R-:W-:-:S05]  /*64a0*/  @!P5 BRA `(.L_x_1789) ;  /* 0x000005e00000d947 */ /* 0x000fca0003800000 */
[----:B-1----:R-:W-:Y:S01]  /*64b0*/  MOV R125, R121 ;  /* 0x00000079007d7202 */ /* 0x002fe20000000f00 */
[----:B--23--:R-:W-:Y:S01]  /*64c0*/  IMAD.MOV.U32 R3, RZ, RZ, c[0x0][0x288] ;  /* 0x0000a200ff037624 */ /* 0x00cfe200078e00ff */
        /* <DEDUP_REMOVED lines=86> */
.L_x_1791:
[----:B------:R-:W-:Y:S05]  /*6a30*/  BSYNC B0 ;  /* 0x0000000000007941 */ /* 0x000fea0003800000 */
.L_x_1790:
[----:B------:R-:W-:Y:S05]  /*6a40*/  MOV R3, 0x140 ;  /* 0x0000014000037802 */ /* 0x000fea0000000f00 */
[C---:B------:R-:W-:Y:S04]  /*6a50*/  IMAD.WIDE.U32 R4, R3.reuse, c[0x0][0x198], R96 ;  /* 0x0000660003047a25 */ /* 0x040fe800078e0060 */
[----:B------:R-:W-:Y:S05]  /*6a60*/  IMAD R0, R3, c[0x0][0x19c], RZ ;  /* 0x0000670003007a24 */ /* 0x000fea00078e02ff */
[----:B------:R-:W-:Y:S05]  /*6a70*/  IADD3 R5, R5, R0, RZ ;  /* 0x0000000005057210 */ /* 0x000fea0007ffe0ff */
[----:B-----5:R2:W-:Y:S02]  /*6a80*/  STG.E.128 [R4.64], R44 ;  /* 0x0000002c04007986 */ /* 0x0205e4000c101d06 */
.L_x_1789:
[----:B------:R-:W-:Y:S05]  /*6a90*/  BSYNC B1 ;  /* 0x0000000000017941 */ /* 0x000fea0003800000 */
.L_x_1788:
        /* <DEDUP_REMOVED lines=90> */
.L_x_1795:
[----:B------:R-:W-:Y:S05]  /*7040*/  BSYNC B0 ;  /* 0x0000000000007941 */ /* 0x000fea0003800000 */
.L_x_1794:
[----:B------:R-:W-:Y:S05]  /*7050*/  MOV R3, 0x180 ;  /* 0x0000018000037802 */ /* 0x000fea0000000f00 */
[C---:B------:R-:W-:Y:S04]  /*7060*/  IMAD.WIDE.U32 R4, R3.reuse, c[0x0][0x198], R96 ;  /* 0x0000660003047a25 */ /* 0x040fe800078e0060 */
[----:B------:R-:W-:Y:S05]  /*7070*/  IMAD R0, R3, c[0x0][0x19c], RZ ;  /* 0x0000670003007a24 */ /* 0x000fea00078e02ff */
[----:B------:R-:W-:Y:S05]  /*7080*/  IADD3 R5, R5, R0, RZ ;  /* 0x0000000005057210 */ /* 0x000fea0007ffe0ff */
[----:B-----5:R2:W-:Y:S02]  /*7090*/  STG.E.128 [R4.64], R44 ;  /* 0x0000002c04007986 */ /* 0x0205e4000c101d06 */
.L_x_1793:
[----:B------:R-:W-:Y:S05]  /*70a0*/  BSYNC B1 ;  /* 0x0000000000017941 */ /* 0x000fea0003800000 */
.L_x_1792:
[----:B------:R-:W-:Y:S01]  /*70b0*/  ISETP.NE.AND P0, PT, R139, RZ, PT ;  /* 0x000000ff8b00720c */ /* 0x000fe20003f05270 */
[----:B------:R-:W-:Y:S01]  /*70c0*/  @!UPT UIADD3 URZ, URZ, URZ, URZ ;  /* 0x0000003f3f3ff290 */ /* 0x000fe2000fffe03f */
[----:B------:R-:W-:Y:S11]  /*70d0*/  BSSY B1, `(.L_x_1796) ;  /* 0x000005f000017945 */ /* 0x000ff60003800000 */
        /* <DEDUP_REMOVED lines=14> */
[C---:B------:R-:W-:Y:S01]  /*71c0*/  IMAD.U32 R40, R46.reuse, 0x10000, RZ ;  /* 0x000100002e287824 */ /* 0x040fe200078e00ff */
        /* <DEDUP_REMOVED lines=9> */
[C---:B-1----:R-:W-:Y:S02]  /*7260*/  LEA R160, P1, R48.reuse, R126, 0x1 ;  /* 0x0000007e30a07211 */ /* 0x042fe400078208ff */
[----:B------:R-:W-:Y:S02]  /*7270*/  LEA.HI.X.SX32 R125, R125, R80, 0x1, P2 ;  /* 0x000000507d7d7211 */ /* 0x000fe400010f0eff */
[----:B------:R-:W2:Y:S02]  /*7280*/  LDG.E.128 R16, [R16.64] ;  /* 0x0000000610107981 */ /* 0x000ea4000c1e1d00 */
[----:B------:R-:W-:Y:S01]  /*7290*/  LEA.HI.X R161, R48, R123, R125, 0x1, P1 ;  /* 0x0000007b30a17211 */ /* 0x000fe200008f0c7d */
[----:B------:R-:W-:Y:S02]  /*72a0*/  IMAD.MOV.U32 R48, RZ, RZ, RZ ;  /* 0x000000ffff307224 */ /* 0x000fe400078e00ff */
[----:B------:R-:W-:Y:S03]  /*72b0*/  @P0 IMAD R48, RZ, RZ, -UR5 ;  /* 0x80000005ff300e24 */ /* 0x000fe6000f8e02ff */
[----:B------:R-:W3:Y:S02]  /*72c0*/  LDG.E.128 R160, [R160.64] ;  /* 0x00000006a0a07981 */ /* 0x000ee4000c1e1d00 */
[----:B------:R-:W-:Y:S04]  /*72d0*/  IADD3 R125, P1, R81, R48, RZ ;  /* 0x00000030517d7210 */ /* 0x000fe80007f3e0ff */
[----:B------:R-:W-:Y:S02]  /*72e0*/  LEA.HI.X.SX32 R48, R48, R80, 0x1, P1 ;  /* 0x0000005030307211 */ /* 0x000fe400008f0eff */
[C---:B------:R-:W-:Y:S04]  /*72f0*/  LEA R52, P1, R125.reuse, R128, 0x1 ;  /* 0x000000807d347211 */ /* 0x040fe800078208ff */
[----:B------:R-:W-:Y:S06]  /*7300*/  LEA.HI.X R53, R125, R129, R48, 0x1, P1 ;  /* 0x000000817d357211 */ /* 0x000fec00008f0c30 */
        /* <DEDUP_REMOVED lines=23> */
[----:B------:R-:W-:Y:S02]  /*7480*/  FMUL.FTZ R3, R22, R31 ;  /* 0x0000001f16037220 */ /* 0x000fe40000410000 */
[C---:B----4-:R-:W-:Y:S01]  /*7490*/  IMAD.U32 R32, R52.reuse, 0x10000, RZ ;  /* 0x0001000034207824 */ /* 0x050fe200078e00ff */
[----:B------:R-:W-:Y:S01]  /*74a0*/  LOP3.LUT R34, R52, 0xffff0000, RZ, 0xc0, !PT ;  /* 0xffff000034227812 */ /* 0x000fe200078ec0ff */
[----:B------:R-:W-:Y:S01]  /*74b0*/  @!P0 FADD.FTZ R26, -R26, -RZ ;  /* 0x800000ff1a1a8221 */ /* 0x000fe20000010100 */
[----:B------:R-:W-:Y:S01]  /*74c0*/  SHF.L.U32 R37, R53, 0x10, RZ ;  /* 0x0000001035257819 */ /* 0x000fe200000006ff */
[----:B------:R-:W-:Y:S01]  /*74d0*/  FFMA.FTZ R0, R33, R32, R0 ;  /* 0x0000002021007223 */ /* 0x000fe20000010000 */
[----:B------:R-:W-:Y:S01]  /*74e0*/  LOP3.LUT R38, R53, 0xffff0000, RZ, 0xc0, !PT ;  /* 0xffff000035267812 */ /* 0x000fe200078ec0ff */
[----:B------:R-:W-:Y:S01]  /*74f0*/  FMUL.FTZ R4, R24, R29 ;  /* 0x0000001d18047220 */ /* 0x000fe20000410000 */
[C---:B------:R-:W-:Y:S01]  /*7500*/  LOP3.LUT R42, R54.reuse, 0xffff0000, RZ, 0xc0, !PT ;  /* 0xffff0000362a7812 */ /* 0x040fe200078ec0ff */
[----:B------:R-:W-:Y:S01]  /*7510*/  @!P0 FADD.FTZ R23, -R23, -RZ ;  /* 0x800000ff17178221 */ /* 0x000fe20000010100 */
[----:B------:R-:W-:Y:S01]  /*7520*/  SHF.L.U32 R45, R55, 0x10, RZ ;  /* 0x00000010372d7819 */ /* 0x000fe200000006ff */
[----:B------:R-:W-:Y:S01]  /*7530*/  FFMA.FTZ R2, R35, R34, R2 ;  /* 0x0000002223027223 */ /* 0x000fe20000010002 */
[----:B------:R-:W-:Y:S01]  /*7540*/  LOP3.LUT R46, R55, 0xffff0000, RZ, 0xc0, !PT ;  /* 0xffff0000372e7812 */ /* 0x000fe200078ec0ff */
        /* <DEDUP_REMOVED lines=17> */
.L_x_1799:
[----:B------:R-:W-:Y:S05]  /*7660*/  BSYNC B0 ;  /* 0x0000000000007941 */ /* 0x000fea0003800000 */
.L_x_1798:
[----:B------:R-:W-:Y:S05]  /*7670*/  MOV R3, 0x1c0 ;  /* 0x000001c000037802 */ /* 0x000fea0000000f00 */
[C---:B------:R-:W-:Y:S04]  /*7680*/  IMAD.WIDE.U32 R4, R3.reuse, c[0x0][0x198], R96 ;  /* 0x0000660003047a25 */ /* 0x040fe800078e0060 */
[----:B------:R-:W-:Y:S05]  /*7690*/  IMAD R0, R3, c[0x0][0x19c], RZ ;  /* 0x0000670003007a24 */ /* 0x000fea00078e02ff */
[----:B------:R-:W-:Y:S05]  /*76a0*/  IADD3 R5, R5, R0, RZ ;  /* 0x0000000005057210 */ /* 0x000fea0007ffe0ff */
[----:B-----5:R2:W-:Y:S02]  /*76b0*/  STG.E.128 [R4.64], R44 ;  /* 0x0000002c04007986 */ /* 0x0205e4000c101d06 */
.L_x_1797:
[----:B------:R-:W-:Y:S05]  /*76c0*/  BSYNC B1 ;  /* 0x0000000000017941 */ /* 0x000fea0003800000 */
.L_x_1796:
[----:B--23--:R-:W-:Y:S01]  /*76d0*/  IMAD.MOV.U32 R3, RZ, RZ, c[0x0][0x230] ;  /* 0x00008c00ff037624 */ /* 0x00cfe200078e00ff */
        /* <DEDUP_REMOVED lines=8> */
.L_x_1749:
[----:B---3--:R-:W-:Y:S01]  /*7760*/  @P4 IMAD.MOV.U32 R3, RZ, RZ, c[0x0][0x288] ;  /* 0x0000a200ff034624 */ /* 0x008fe200078e00ff */
[-C--:B------:R-:W-:Y:S01]  /*7770*/  @P1 MOV R125, R121.reuse ;  /* 0x00000079007d1202 */ /* 0x080fe20000000f00 */
[----:B------:R-:W-:Y:S01]  /*7780*/  UMOV UR4, URZ ;  /* 0x0000003f00047c82 */ /* 0x000fe20008000000 */
[C---:B------:R-:W-:Y:S02]  /*7790*/  @P3 LEA R20, P0, R131.reuse, R124, 0x1 ;  /* 0x0000007c83143211 */ /* 0x040fe400078008ff */
[----:B------:R-:W-:Y:S01]  /*77a0*/  @P4 MOV R0, c[0x0][0x28c] ;  /* 0x0000a30000004a02 */ /* 0x000fe20000000f00 */
[----:B------:R1:W2:Y:S01]  /*77b0*/  @P1 LDG.E.128 R4, [R124.64] ;  /* 0x000000067c041981 */ /* 0x0002a2000c1e1d00 */
[----:B------:R-:W-:Y:S02]  /*77c0*/  @P3 LEA.HI.X R21, R131, R121, R130, 0x1, P0 ;  /* 0x0000007983153211 */ /* 0x000fe400000f0c82 */
[C---:B------:R-:W-:Y:S01]  /*77d0*/  @P3 LEA R26, P0, R63.reuse, R96, 0x1 ;  /* 0x000000603f1a3211 */ /* 0x040fe200078008ff */
[----:B------:R-:W-:Y:S03]  /*77e0*/  @P4 IMAD R0, R0, 0xc0, RZ ;  /* 0x000000c000004824 */ /* 0x000fe600078e02ff */
[----:B------:R-:W-:Y:S01]  /*77f0*/  @P3 LEA.HI.X R27, R63, R97, R60, 0x1, P0 ;  /* 0x000000613f1b3211 */ /* 0x000fe200000f0c3c */
[----:B-1----:R-:W-:Y:S04]  /*7800*/  @P4 IMAD.MOV.U32 R125, RZ, RZ, R121 ;  /* 0x000000ffff7d4224 */ /* 0x002fe800078e0079 */
[----:B------:R-:W-:Y:S04]  /*7810*/  @P4 IMAD.WIDE.U32 R2, R3, 0xc0, R124 ;  /* 0x000000c003024825 */ /* 0x000fe800078e007c */
[----:B------:R-:W-:Y:S01]  /*7820*/  @P5 IMAD.MOV.U32 R125, RZ, RZ, R121 ;  /* 0x000000ffff7d5224 */ /* 0x000fe200078e0079 */
[----:B------:R-:W-:Y:S01]  /*7830*/  @P4 IADD3 R3, R3, R0, RZ ;  /* 0x0000000003034210 */ /* 0x000fe20007ffe0ff */
[----:B--2---:R-:W-:Y:S01]  /*7840*/  @P1 STG.E.128 [R96.64], R4 ;  /* 0x0000000460001986 */ /* 0x004fe2000c101d06 */
[----:B------:R-:W-:Y:S03]  /*7850*/  ISETP.NE.AND P1, PT, R158, RZ, PT ;  /* 0x000000ff9e00720c */ /* 0x000fe60003f25270 */
[----:B------:R-:W2:Y:S10]  /*7860*/  @P3 LDG.E.128 R20, [R20.64] ;  /* 0x0000000614143981 */ /* 0x000eb4000c1e1d00 */
[C---:B------:R-:W-:Y:S04]  /*7870*/  @P1 LEA R16, P0, R101.reuse, R124, 0x1 ;  /* 0x0000007c65101211 */ /* 0x040fe800078008ff */
[----:B------:R-:W-:Y:S02]  /*7880*/  @P1 LEA.HI.X R17, R101, R121, R100, 0x1, P0 ;  /* 0x0000007965111211 */ /* 0x000fe400000f0c64 */
[C---:B------:R-:W-:Y:S04]  /*7890*/  @P1 LEA R24, P0, R154.reuse, R96, 0x1 ;  /* 0x000000609a181211 */ /* 0x040fe800078008ff */
[----:B------:R-:W-:Y:S01]  /*78a0*/  @P1 LEA.HI.X R25, R154, R97, R102, 0x1, P0 ;  /* 0x000000619a191211 */ /* 0x000fe200000f0c66 */
[----:B--2---:R1:W-:Y:S04]  /*78b0*/  @P3 STG.E.128 [R26.64], R20 ;  /* 0x000000141a003986 */ /* 0x0043e8000c101d06 */
[----:B------:R-:W2:Y:S01]  /*78c0*/  @P1 LDG.E.128 R16, [R16.64] ;  /* 0x0000000610101981 */ /* 0x000ea2000c1e1d00 */
[C---:B-1----:R-:W-:Y:S04]  /*78d0*/  @P2 LEA R20, P0, R104.reuse, R124, 0x1 ;  /* 0x0000007c68142211 */ /* 0x042fe800078008ff */
[----:B------:R-:W-:Y:S01]  /*78e0*/  @P2 LEA.HI.X R21, R104, R121, R103, 0x1, P0 ;  /* 0x0000007968152211 */ /* 0x000fe200000f0c67 */
[----:B--2---:R1:W-:Y:S01]  /*78f0*/  @P1 STG.E.128 [R24.64], R16 ;  /* 0x0000001018001986 */ /* 0x0043e2000c101d06 */
[----:B------:R-:W-:Y:S03]  /*7900*/  ISETP.NE.AND P1, PT, R139, RZ, PT ;  /* 0x000000ff8b00720c */ /* 0x000fe60003f25270 */
[----:B------:R2:W3:Y:S02]  /*7910*/  @P4 LDG.E.128 R4, [R2.64] ;  /* 0x0000000602044981 */ /* 0x0004e4000c1e1d00 */
[----:B--2---:R-:W-:Y:S04]  /*7920*/  @P4 IMAD.MOV.U32 R3, RZ, RZ, 0xc0 ;  /* 0x000000c0ff034424 */ /* 0x004fe800078e00ff */
[C---:B------:R-:W-:Y:S01]  /*7930*/  @P4 IMAD.WIDE.U32 R22, R3.reuse, c[0x0][0x198], R96 ;  /* 0x0000660003164a25 */ /* 0x040fe200078e0060 */
[C---:B-1----:R-:W-:Y:S03]  /*7940*/  @P2 LEA R24, P0, R156.reuse, R96, 0x1 ;  /* 0x000000609c182211 */ /* 0x042fe600078008ff */
[----:B------:R-:W-:Y:S01]  /*7950*/  @P4 IMAD R0, R3, c[0x0][0x19c], RZ ;  /* 0x0000670003004a24 */ /* 0x000fe200078e02ff */
[----:B------:R-:W-:Y:S01]  /*7960*/  @P2 LEA.HI.X R25, R156, R97, R106, 0x1, P0 ;  /* 0x000000619c192211 */ /* 0x000fe200000f0c6a */
[----:B------:R-:W-:Y:S03]  /*7970*/  @P5 IMAD.MOV.U32 R3, RZ, RZ, c[0x0][0x288] ;  /* 0x0000a200ff035624 */ /* 0x000fe600078e00ff */
[----:B------:R-:W-:Y:S01]  /*7980*/  @P4 IADD3 R23, R23, R0, RZ ;  /* 0x0000000017174210 */ /* 0x000fe20007ffe0ff */
[----:B------:R-:W-:Y:S01]  /*7990*/  @P5 IMAD.WIDE.U32 R2, R3, 0x140, R124 ;  /* 0x0000014003025825 */ /* 0x000fe200078e007c */
[----:B------:R-:W-:Y:S02]  /*79a0*/  @P5 MOV R0, c[0x0][0x28c] ;  /* 0x0000a30000005a02 */ /* 0x000fe40000000f00 */
[-C--:B------:R-:W-:Y:S03]  /*79b0*/  @P6 MOV R125, R121.reuse ;  /* 0x00000079007d6202 */ /* 0x080fe60000000f00 */
[----:B------:R-:W-:Y:S05]  /*79c0*/  @P5 IMAD R0, R0, 0x140, RZ ;  /* 0x0000014000005824 */ /* 0x000fea00078e02ff */
[----:B------:R-:W-:Y:S01]  /*79d0*/  @P5 IADD3 R3, R3, R0, RZ ;  /* 0x0000000003035210 */ /* 0x000fe20007ffe0ff */
[----:B------:R-:W-:Y:S04]  /*79e0*/  @P6 IMAD.MOV.U32 R0, RZ, RZ, c[0x0][0x28c] ;  /* 0x0000a300ff006624 */ /* 0x000fe800078e00ff */
[----:B------:R-:W-:Y:S01]  /*79f0*/  @P6 IMAD R0, R0, 0x180, RZ ;  /* 0x0000018000006824 */ /* 0x000fe200078e02ff */
[----:B---3--:R1:W-:Y:S04]  /*7a00*/  @P4 STG.E.128 [R22.64], R4 ;  /* 0x0000000416004986 */ /* 0x0083e8000c101d06 */
[----:B------:R2:W3:Y:S02]  /*7a10*/  @P2 LDG.E.128 R16, [R20.64] ;  /* 0x0000000614102981 */ /* 0x0004e4000c1e1d00 */
[----:B--2---:R-:W-:Y:S05]  /*7a20*/  @P5 MOV R21, 0x140 ;  /* 0x0000014000155802 */ /* 0x004fea0000000f00 */
[C---:B-1----:R-:W-:Y:S04]  /*7a30*/  @P5 IMAD.WIDE.U32 R22, R21.reuse, c[0x0][0x198], R96 ;  /* 0x0000660015165a25 */ /* 0x042fe800078e0060 */
[----:B------:R-:W-:Y:S04]  /*7a40*/  @P5 IMAD R21, R21, c[0x0][0x19c], RZ ;  /* 0x0000670015155a24 */ /* 0x000fe800078e02ff */
[----:B------:R-:W-:Y:S01]  /*7a50*/  @P5 IMAD.IADD R23, R23, 0x1, R21 ;  /* 0x0000000117175824 */ /* 0x000fe200078e0215 */
[----:B------:R-:W-:Y:S01]  /*7a60*/  @P6 MOV R21, 0x180 ;  /* 0x0000018000156802 */ /* 0x000fe20000000f00 */
[----:B---3--:R1:W-:Y:S04]  /*7a70*/  @P2 STG.E.128 [R24.64], R16 ;  /* 0x0000001018002986 */ /* 0x0083e8000c101d06 */
[----:B------:R2:W3:Y:S02]  /*7a80*/  @P5 LDG.E.128 R4, [R2.64] ;  /* 0x0000000602045981 */ /* 0x0004e4000c1e1d00 */
[----:B--2---:R-:W-:Y:S04]  /*7a90*/  @P6 IMAD.MOV.U32 R3, RZ, RZ, c[0x0][0x288] ;  /* 0x0000a200ff036624 */ /* 0x004fe800078e00ff */
[----:B------:R-:W-:Y:S01]  /*7aa0*/  @P6 IMAD.WIDE.U32 R2, R3, 0x180, R124 ;  /* 0x0000018003026825 */ /* 0x000fe200078e007c */
[----:B------:R-:W-:Y:S04]  /*7ab0*/  @P1 MOV R125, R121 ;  /* 0x00000079007d1202 */ /* 0x000fe80000000f00 */
[----:B------:R-:W-:Y:S01]  /*7ac0*/  @P6 IADD3 R3, R3, R0, RZ ;  /* 0x0000000003036210 */ /* 0x000fe20007ffe0ff */
[----:B------:R-:W-:Y:S04]  /*7ad0*/  @P1 IMAD.MOV.U32 R0, RZ, RZ, c[0x0][0x28c] ;  /* 0x0000a300ff001624 */ /* 0x000fe800078e00ff */
[----:B------:R-:W-:Y:S01]  /*7ae0*/  @P1 IMAD R0, R0, 0x1c0, RZ ;  /* 0x000001c000001824 */ /* 0x000fe200078e02ff */
[----:B---3--:R2:W-:Y:S04]  /*7af0*/  @P5 STG.E.128 [R22.64], R4 ;  /* 0x0000000416005986 */ /* 0x0085e8000c101d06 */
[----:B-1----:R1:W3:Y:S02]  /*7b00*/  @P6 LDG.E.128 R16, [R2.64] ;  /* 0x0000000602106981 */ /* 0x0022e4000c1e1d00 */
[----:B-1----:R-:W-:Y:S04]  /*7b10*/  @P1 IMAD.MOV.U32 R3, RZ, RZ, c[0x0][0x288] ;  /* 0x0000a200ff031624 */ /* 0x002fe800078e00ff */
[----:B------:R-:W-:Y:S04]  /*7b20*/  @P1 IMAD.WIDE.U32 R2, R3, 0x1c0, R124 ;  /* 0x000001c003021825 */ /* 0x000fe800078e007c */
[----:B------:R-:W-:Y:S02]  /*7b30*/  @P1 IMAD.IADD R3, R3, 0x1, R0 ;  /* 0x0000000103031824 */ /* 0x000fe400078e0200 */
[C-C-:B--2---:R-:W-:Y:S04]  /*7b40*/  @P6 IMAD.WIDE.U32 R22, R21.reuse, c[0x0][0x198], R96.reuse ;  /* 0x0000660015166a25 */ /* 0x144fe800078e0060 */
[----:B------:R-:W-:Y:S05]  /*7b50*/  @P6 IMAD R21, R21, c[0x0][0x19c], RZ ;  /* 0x0000670015156a24 */ /* 0x000fea00078e02ff */
[----:B------:R-:W-:Y:S05]  /*7b60*/  @P6 IADD3 R23, R23, R21, RZ ;  /* 0x0000001517176210 */ /* 0x000fea0007ffe0ff */
[----:B---3--:R1:W-:Y:S04]  /*7b70*/  @P6 STG.E.128 [R22.64], R16 ;  /* 0x0000001016006986 */ /* 0x0083e8000c101d06 */
[----:B------:R2:W3:Y:S02]  /*7b80*/  @P1 LDG.E.128 R4, [R2.64] ;  /* 0x0000000602041981 */ /* 0x0004e4000c1e1d00 */
[----:B--2---:R-:W-:Y:S05]  /*7b90*/  @P1 MOV R3, 0x1c0 ;  /* 0x000001c000031802 */ /* 0x004fea0000000f00 */
[C---:B------:R-:W-:Y:S04]  /*7ba0*/  @P1 IMAD.WIDE.U32 R20, R3.reuse, c[0x0][0x198], R96 ;  /* 0x0000660003141a25 */ /* 0x040fe800078e0060 */
[----:B------:R-:W-:Y:S05]  /*7bb0*/  @P1 IMAD R0, R3, c[0x0][0x19c], RZ ;  /* 0x0000670003001a24 */ /* 0x000fea00078e02ff */
[----:B------:R-:W-:Y:S05]  /*7bc0*/  @P1 IADD3 R21, R21, R0, RZ ;  /* 0x0000000015151210 */ /* 0x000fea0007ffe0ff */
[----:B---3--:R1:W-:Y:S02]  /*7bd0*/  @P1 STG.E.128 [R20.64], R4 ;  /* 0x0000000414001986 */ /* 0x0083e4000c101d06 */
.L_x_1767:
[----:B------:R-:W-:Y:S01]  /*7be0*/  IMAD.MOV.U32 R0, RZ, RZ, c[0x0][0x288] ;  /* 0x0000a200ff007624 */ /* 0x000fe200078e00ff */
[----:B------:R-:W-:Y:S01]  /*7bf0*/  LOP3.LUT P1, RZ, R236, 0x4, RZ, 0xc0, !PT ;  /* 0x00000004ecff7812 */ /* 0x000fe2000782c0ff */
[----:B-1----:R-:W-:Y:S02]  /*7c00*/  IMAD.MOV.U32 R125, RZ, RZ, R121 ;  /* 0x000000ffff7d7224 */ /* 0x002fe400078e0079 */
        /* <DEDUP_REMOVED lines=52> */
[----:B------:R-:W2:Y:S04]  /*7f50*/  LDG.E R5, [R22.64] ;  /* 0x0000000616057981 */ /* 0x000ea8000c1e1900 */
[----:B------:R-:W-:Y:S01]  /*7f60*/  IMAD R0, R3, c[0x0][0x2d0], R0 ;  /* 0x0000b40003007a24 */ /* 0x000fe200078e0200 */
[----:B------:R-:W2:Y:S03]  /*7f70*/  LDG.E R6, [R18.64] ;  /* 0x0000000612067981 */ /* 0x000ea6000c1e1900 */
[----:B------:R-:W-:Y:S01]  /*7f80*/  IMAD.WIDE.U32 R20, R0, c[0x0][0x1a0], RZ ;  /* 0x0000680000147a25 */ /* 0x000fe200078e00ff */
[----:B------:R-:W-:Y:S03]  /*7f90*/  SHF.R.S32.HI R7, RZ, 0x1f, R0 ;  /* 0x0000001fff077819 */ /* 0x000fe60000011400 */
[----:B--2---:R-:W-:Y:S02]  /*7fa0*/  IMAD.IADD R16, R5, 0x1, -R6 ;  /* 0x0000000105107824 */ /* 0x004fe400078e0a06 */
        /* <DEDUP_REMOVED lines=14> */
[----:B------:R-:W-:Y:S01]  /*8090*/  LEA R96, P0, R18, R96, 0x1 ;  /* 0x0000006012607211 */ /* 0x000fe200078008ff */
[----:B------:R-:W-:Y:S03]  /*80a0*/  IMAD R7, R0, c[0x0][0x19c], R7 ;  /* 0x0000670000077a24 */ /* 0x000fe600078e0207 */
[----:B------:R-:W-:Y:S01]  /*80b0*/  IADD3 R6, R21, R5, RZ ;  /* 0x0000000515067210 */ /* 0x000fe20007ffe0ff */
[----:B------:R-:W-:Y:S03]  /*80c0*/  IMAD.IADD R8, R19, 0x1, R7 ;  /* 0x0000000113087824 */ /* 0x000fe600078e0207 */
[----:B------:R-:W-:Y:S02]  /*80d0*/  LEA.HI.X R99, R20, R99, R6, 0x1, P1 ;  /* 0x0000006314637211 */ /* 0x000fe400008f0c06 */
[----:B------:R-:W-:Y:S01]  /*80e0*/  LEA.HI.X R97, R18, R97, R8, 0x1, P0 ;  /* 0x0000006112617211 */ /* 0x000fe200000f0c08 */
[----:B------:R-:W-:-:S05]  /*80f0*/  BRA `(.L_x_1801) ;  /* 0x0000008000007947 */ /* 0x000fca0003800000 */
.L_x_1800:
[----:B------:R-:W-:Y:S02]  /*8100*/  IMAD.MOV.U32 R2, RZ, RZ, c[0x0][0x1a0] ;  /* 0x00006800ff027624 */ /* 0x000fe400078e00ff */
[----:B------:R-:W-:Y:S02]  /*8110*/  IMAD.MOV.U32 R0, RZ, RZ, c[0x0][0x198] ;  /* 0x00006600ff007624 */ /* 0x000fe400078e00ff */
[----:B------:R-:W-:Y:S02]  /*8120*/  IMAD.U32 R3, R2, -0x100, RZ ;  /* 0xffffff0002037824 */ /* 0x000fe400078e00ff */
[----:B------:R-:W-:Y:S03]  /*8130*/  IMAD.U32 R5, R0, -0x100, RZ ;  /* 0xffffff0000057824 */ /* 0x000fe600078e00ff */
[----:B------:R-:W-:Y:S02]  /*8140*/  LEA R98, P1, R3, R98, 0x1 ;  /* 0x0000006203627211 */ /* 0x000fe400078208ff */
[----:B------:R-:W-:Y:S02]  /*8150*/  LEA R96, P0, R5, R96, 0x1 ;  /* 0x0000006005607211 */ /* 0x000fe400078008ff */
[----:B------:R-:W-:Y:S02]  /*8160*/  LEA.HI.X.SX32 R99, R3, R99, 0x1, P1 ;  /* 0x0000006303637211 */ /* 0x000fe400008f0eff */
[----:B------:R-:W-:Y:S02]  /*8170*/  LEA.HI.X.SX32 R97, R5, R97, 0x1, P0 ;  /* 0x0000006105617211 */ /* 0x000fe400000f0eff */
.L_x_1801:
[----:B------:R-:W-:Y:S04]  /*8180*/  IADD3 R11, R11, -0x1, RZ ;  /* 0xffffffff0b0b7810 */ /* 0x000fe80007ffe0ff */
[----:B------:R-:W-:Y:S11]  /*8190*/  ISETP.GT.AND P0, PT, R11, R94, PT ;  /* 0x0000005e0b00720c */ /* 0x000ff60003f04270 */
[----:B------:R-:W-:Y:S02]  /*81a0*/  @!UPT UIADD3 URZ, URZ, URZ, URZ ;  /* 0x0000003f3f3ff290 */ /* 0x000fe4000fffe03f */
[----:B------:R-:W-:-:S05]  /*81b0*/  @P0 BRA `(.L_x_1802) ;  /* 0xffffa22000000947 */ /* 0x000fca000383ffff */
.L_x_1748:
        /* <DEDUP_REMOVED lines=45> */
[----:B------:R-:W2:Y:S04]  /*8490*/  LDG.E.64 R2, [R18.64] ;  /* 0x0000000612027981 */ /* 0x000ea8000c1e1b00 */
[----:B------:R-:W3:Y:S01]  /*84a0*/  LDG.E.64 R4, [R4.64] ;  /* 0x0000000604047981 */ /* 0x000ee2000c1e1b00 */
        /* <DEDUP_REMOVED lines=8> */
[----:B--2---:R-:W-:Y:S02]  /*8530*/  LOP3.LUT R8, R2, 0xffff0000, RZ, 0xc0, !PT ;  /* 0xffff000002087812 */ /* 0x004fe400078ec0ff */
[C---:B------:R-:W-:Y:S01]  /*8540*/  LOP3.LUT R18, R3.reuse, 0xffff0000, RZ, 0xc0, !PT ;  /* 0xffff000003127812 */ /* 0x040fe200078ec0ff */
[----:B------:R-:W-:Y:S01]  /*8550*/  IMAD.U32 R3, R3, 0x10000, RZ ;  /* 0x0001000003037824 */ /* 0x000fe200078e00ff */
[----:B---3--:R-:W-:Y:S01]  /*8560*/  LOP3.LUT R21, R4, 0xffff0000, RZ, 0xc0, !PT ;  /* 0xffff000004157812 */ /* 0x008fe200078ec0ff */
[-C--:B------:R-:W-:Y:S01]  /*8570*/  FMUL.FTZ R10, R6, R8.reuse ;  /* 0x00000008060a7220 */ /* 0x080fe20000410000 */
[----:B------:R-:W-:Y:S01]  /*8580*/  SHF.L.U32 R2, R2, 0x10, RZ ;  /* 0x0000001002027819 */ /* 0x000fe200000006ff */
[----:B------:R-:W-:Y:S01]  /*8590*/  FMUL.FTZ R22, R7, R8 ;  /* 0x0000000807167220 */ /* 0x000fe20000410000 */
[----:B------:R-:W-:Y:S01]  /*85a0*/  LOP3.LUT R19, R5, 0xffff0000, RZ, 0xc0, !PT ;  /* 0xffff000005137812 */ /* 0x000fe200078ec0ff */
[-C--:B------:R-:W-:Y:S01]  /*85b0*/  FFMA.FTZ R10, R7, R21.reuse, -R10 ;  /* 0x00000015070a7223 */ /* 0x080fe2000001080a */
[----:B------:R-:W-:Y:S01]  /*85c0*/  SHF.L.U32 R4, R4, 0x10, RZ ;  /* 0x0000001004047819 */ /* 0x000fe200000006ff */
[----:B------:R-:W-:-:S02]  /*85d0*/  FFMA.FTZ R21, R6, R21, R22 ;  /* 0x0000001506157223 */ /* 0x000fc40000010016 */
[----:B------:R-:W-:Y:S02]  /*85e0*/  IMAD.U32 R7, R5, 0x10000, RZ ;  /* 0x0001000005077824 */ /* 0x000fe400078e00ff */
[----:B------:R-:W-:Y:S02]  /*85f0*/  FMUL.FTZ R8, R11, R18 ;  /* 0x000000120b087220 */ /* 0x000fe40000410000 */
[-C--:B------:R-:W-:Y:S02]  /*8600*/  FMUL.FTZ R5, R17, R2.reuse ;  /* 0x0000000211057220 */ /* 0x080fe40000410000 */
[----:B------:R-:W-:Y:S02]  /*8610*/  FMUL.FTZ R6, R9, R2 ;  /* 0x0000000209067220 */ /* 0x000fe40000410000 */
[----:B------:R-:W-:Y:S02]  /*8620*/  FMUL.FTZ R18, R12, R18 ;  /* 0x000000120c127220 */ /* 0x000fe40000410000 */
[----:B------:R-:W-:-:S02]  /*8630*/  FMUL.FTZ R2, R20, R3 ;  /* 0x0000000314027220 */ /* 0x000fc40000410000 */
[----:B------:R-:W-:Y:S02]  /*8640*/  FMUL.FTZ R3, R16, R3 ;  /* 0x0000000310037220 */ /* 0x000fe40000410000 */
[-C--:B------:R-:W-:Y:S02]  /*8650*/  FFMA.FTZ R8, R12, R19.reuse, -R8 ;  /* 0x000000130c087223 */ /* 0x080fe40000010808 */
[----:B------:R-:W-:Y:S02]  /*8660*/  FFMA.FTZ R11, R11, R19, R18 ;  /* 0x000000130b0b7223 */ /* 0x000fe40000010012 */
[----:B------:R-:W-:Y:S01]  /*8670*/  FFMA.FTZ R5, R9, R4, -R5 ;  /* 0x0000000409057223 */ /* 0x000fe20000010805 */
[----:B------:R-:W-:Y:S01]  /*8680*/  F2FP.BF16.PACK_AB R9, R21, R10 ;  /* 0x0000000a1509723e */ /* 0x000fe200000010ff */
[----:B------:R-:W-:Y:S01]  /*8690*/  FFMA.FTZ R6, R17, R4, R6 ;  /* 0x0000000411067223 */ /* 0x000fe20000010006 */
[----:B------:R-:W-:Y:S01]  /*86a0*/  F2FP.BF16.PACK_AB R11, R11, R8 ;  /* 0x000000080b0b723e */ /* 0x000fe200000010ff */
[----:B------:R-:W-:-:S02]  /*86b0*/  FFMA.FTZ R2, R16, R7, -R2 ;  /* 0x0000000710027223 */ /* 0x000fc40000010802 */
[----:B------:R-:W-:Y:S01]  /*86c0*/  FFMA.FTZ R3, R20, R7, R3 ;  /* 0x0000000714037223 */ /* 0x000fe20000010003 */
[----:B------:R-:W-:-:S04]  /*86d0*/  F2FP.BF16.PACK_AB R8, R6, R5 ;  /* 0x000000050608723e */ /* 0x000fc800000010ff */
[----:B------:R-:W-:Y:S02]  /*86e0*/  F2FP.BF16.PACK_AB R10, R3, R2 ;  /* 0x00000002030a723e */ /* 0x000fe400000010ff */
.L_x_1809:
[----:B------:R-:W-:Y:S05]  /*86f0*/  BSYNC B0 ;  /* 0x0000000000007941 */ /* 0x000fea0003800000 */
.L_x_1808:
[----:B-----5:R1:W-:Y:S02]  /*8700*/  STS.128 [R237], R8 ;  /* 0x00000008ed007388 */ /* 0x0203e40000000c00 */
.L_x_1807:
[----:B------:R-:W-:Y:S05]  /*8710*/  BSYNC B1 ;  /* 0x0000000000017941 */ /* 0x000fea0003800000 */
.L_x_1806:
[----:B------:R-:W-:-:S04]  /*8720*/  IADD3 R20, R140, 0x20, RZ ;  /* 0x000000208c147810 */ /* 0x000fc80007ffe0ff */
[----:B------:R-:W-:-:S04]  /*8730*/  ISETP.GE.AND P0, PT, R20, R13, PT ;  /* 0x0000000d1400720c */ /* 0x000fc80003f06270 */
[----:B------:R-:W-:-:S13]  /*8740*/  ISETP.LT.OR P0, PT, R57, -0x83, P0 ;  /* 0xffffff7d3900780c */ /* 0x000fda0000701670 */
[----:B------:R-:W-:Y:S05]  /*8750*/  @P0 BRA `(.L_x_1810) ;  /* 0x0000100000000947 */ /* 0x000fea0003800000 */
[----:B-1----:R1:W5:Y:S01]  /*8760*/  LDG.E.128 R8, [R24.64] ;  /* 0x0000000618087981 */ /* 0x002362000c1e1d00 */
        /* <DEDUP_REMOVED lines=11> */
[----:B------:R-:W2:Y:S04]  /*8820*/  LDG.E.64 R2, [R14.64] ;  /* 0x000000060e027981 */ /* 0x000ea8000c1e1b00 */
[----:B------:R-:W3:Y:S01]  /*8830*/  LDG.E.64 R4, [R4.64] ;  /* 0x0000000604047981 */ /* 0x000ee2000c1e1b00 */
[C---:B-----5:R-:W-:Y:S01]  /*8840*/  IMAD.U32 R6, R9.reuse, 0x10000, RZ ;  /* 0x0001000009067824 */ /* 0x060fe200078e00ff */
[----:B------:R-:W-:Y:S01]  /*8850*/  LOP3.LUT R0, R9, 0xffff0000, RZ, 0xc0, !PT ;  /* 0xffff000009007812 */ /* 0x000fe200078ec0ff */
[----:B------:R-:W-:Y:S01]  /*8860*/  IMAD.U32 R12, R11, 0x10000, RZ ;  /* 0x000100000b0c7824 */ /* 0x000fe200078e00ff */
[C---:B------:R-:W-:Y:S02]  /*8870*/  SHF.L.U32 R7, R8.reuse, 0x10, RZ ;  /* 0x0000001008077819 */ /* 0x040fe400000006ff */
[----:B------:R-:W-:-:S02]  /*8880*/  LOP3.LUT R13, R8, 0xffff0000, RZ, 0xc0, !PT ;  /* 0xffff0000080d7812 */ /* 0x000fc400078ec0ff */
[----:B------:R-:W-:Y:S02]  /*8890*/  LOP3.LUT R8, R11, 0xffff0000, RZ, 0xc0, !PT ;  /* 0xffff00000b087812 */ /* 0x000fe400078ec0ff */
[C---:B------:R-:W-:Y:S02]  /*88a0*/  SHF.L.U32 R11, R10.reuse, 0x10, RZ ;  /* 0x000000100a0b7819 */ /* 0x040fe400000006ff */
[----:B------:R-:W-:Y:S02]  /*88b0*/  LOP3.LUT R10, R10, 0xffff0000, RZ, 0xc0, !PT ;  /* 0xffff00000a0a7812 */ /* 0x000fe400078ec0ff */
        /* <DEDUP_REMOVED lines=11> */
[----:B------:R-:W-:Y:S02]  /*8970*/  FMUL.FTZ R9, R8, R17 ;  /* 0x0000001108097220 */ /* 0x000fe40000410000 */
[-C--:B------:R-:W-:Y:S01]  /*8980*/  FMUL.FTZ R0, R13, R2.reuse ;  /* 0x000000020d007220 */ /* 0x080fe20000410000 */
[----:B------:R-:W-:Y:S01]  /*8990*/  F2FP.BF16.PACK_AB R14, R14, R15 ;  /* 0x0000000f0e0e723e */ /* 0x000fe200000010ff */
[----:B------:R-:W-:Y:S02]  /*89a0*/  FMUL.FTZ R6, R7, R2 ;  /* 0x0000000207067220 */ /* 0x000fe40000410000 */
[----:B------:R-:W-:Y:S02]  /*89b0*/  FMUL.FTZ R17, R12, R17 ;  /* 0x000000110c117220 */ /* 0x000fe40000410000 */
[----:B------:R-:W-:Y:S02]  /*89c0*/  FMUL.FTZ R2, R10, R3 ;  /* 0x000000030a027220 */ /* 0x000fe40000410000 */
[----:B------:R-:W-:-:S02]  /*89d0*/  IMAD.U32 R4, R4, 0x10000, RZ ;  /* 0x0001000004047824 */ /* 0x000fc400078e00ff */
[----:B------:R-:W-:Y:S02]  /*89e0*/  FMUL.FTZ R3, R11, R3 ;  /* 0x000000030b037220 */ /* 0x000fe40000410000 */
[-C--:B------:R-:W-:Y:S02]  /*89f0*/  FFMA.FTZ R9, R12, R19.reuse, -R9 ;  /* 0x000000130c097223 */ /* 0x080fe40000010809 */
[----:B------:R-:W-:Y:S02]  /*8a00*/  FFMA.FTZ R8, R8, R19, R17 ;  /* 0x0000001308087223 */ /* 0x000fe40000010011 */
[-C--:B------:R-:W-:Y:S02]  /*8a10*/  FFMA.FTZ R0, R7, R4.reuse, -R0 ;  /* 0x0000000407007223 */ /* 0x080fe40000010800 */
[----:B------:R-:W-:Y:S02]  /*8a20*/  FFMA.FTZ R13, R13, R4, R6 ;  /* 0x000000040d0d7223 */ /* 0x000fe40000010006 */
[----:B------:R-:W-:Y:S01]  /*8a30*/  FFMA.FTZ R2, R11, R5, -R2 ;  /* 0x000000050b027223 */ /* 0x000fe20000010802 */
[----:B------:R-:W-:Y:S01]  /*8a40*/  F2FP.BF16.PACK_AB R11, R8, R9 ;  /* 0x00000009080b723e */ /* 0x000fe200000010ff */
[----:B------:R-:W-:Y:S01]  /*8a50*/  FFMA.FTZ R3, R10, R5, R3 ;  /* 0x000000050a037223 */ /* 0x000fe20000010003 */
[----:B------:R-:W-:Y:S01]  /*8a60*/  F2FP.BF16.PACK_AB R8, R13, R0 ;  /* 0x000000000d08723e */ /* 0x000fe200000010ff */
[----:B------:R-:W-:-:S03]  /*8a70*/  IMAD.MOV.U32 R9, RZ, RZ, R14 ;  /* 0x000000ffff097224 */ /* 0x000fc600078e000e */
[----:B------:R-:W-:Y:S02]  /*8a80*/  F2FP.BF16.PACK_AB R10, R3, R2 ;  /* 0x00000002030a723e */ /* 0x000fe400000010ff */
.L_x_1812:
[----:B------:R-:W-:Y:S05]  /*8a90*/  BSYNC B0 ;  /* 0x0000000000007941 */ /* 0x000fea0003800000 */
.L_x_1811:
[----:B-----5:R2:W-:Y:S01]  /*8aa0*/  STS.128 [R237+0x800], R8 ;  /* 0x00080008ed007388 */ /* 0x0205e20000000c00 */
[----:B------:R-:W-:Y:S05]  /*8ab0*/  BRA `(.L_x_1810) ;  /* 0x00000ca000007947 */ /* 0x000fea0003800000 */
.L_x_1805:
[----:B------:R-:W-:Y:S01]  /*8ac0*/  ISETP.GE.AND P0, PT, R140, R13, PT ;  /* 0x0000000d8c00720c */ /* 0x000fe20003f06270 */
[----:B------:R-:W-:Y:S03]  /*8ad0*/  BSSY B1, `(.L_x_1813) ;  /* 0x000005b000017945 */ /* 0x000fe60003800000 */
[----:B------:R-:W-:-:S13]  /*8ae0*/  ISETP.LT.OR P0, PT, R57, -0x3, P0 ;  /* 0xfffffffd3900780c */ /* 0x000fda0000701670 */
        /* <DEDUP_REMOVED lines=14> */
[----:B-1----:R-:W-:Y:S02]  /*8bd0*/  LEA.HI.X.SX32 R9, R4, R73, 0x1, P1 ;  /* 0x0000004904097211 */ /* 0x002fe400008f0eff */
[C---:B------:R-:W-:Y:S01]  /*8be0*/  LEA R8, P1, R2.reuse, c[0x0][0x2b0], 0x1 ;  /* 0x0000ac0002087a11 */ /* 0x040fe200078208ff */
[----:B------:R-:W-:Y:S02]  /*8bf0*/  IMAD.MOV.U32 R12, RZ, RZ, RZ ;  /* 0x000000ffff0c7224 */ /* 0x000fe400078e00ff */
[----:B------:R-:W2:Y:S01]  /*8c00*/  LDG.E.128 R4, [R6.64] ;  /* 0x0000000606047981 */ /* 0x000ea2000c1e1d00 */
[----:B------:R-:W-:Y:S02]  /*8c10*/  LEA.HI.X R9, R2, c[0x0][0x2b4], R9, 0x1, P1 ;  /* 0x0000ad0002097a11 */ /* 0x000fe400008f0c09 */
        /* <DEDUP_REMOVED lines=40> */
[C---:B----4-:R-:W-:Y:S01]  /*8ea0*/  LOP3.LUT R22, R17.reuse, 0xffff0000, RZ, 0xc0, !PT ;  /* 0xffff000011167812 */ /* 0x050fe200078ec0ff */
[----:B------:R-:W-:Y:S01]  /*8eb0*/  FMUL.FTZ R7, R4, R7 ;  /* 0x0000000704077220 */ /* 0x000fe20000410000 */
[----:B------:R-:W-:Y:S01]  /*8ec0*/  SHF.L.U32 R4, R17, 0x10, RZ ;  /* 0x0000001011047819 */ /* 0x000fe200000006ff */
[----:B------:R-:W-:Y:S01]  /*8ed0*/  @!P0 FADD.FTZ R11, -R11, -RZ ;  /* 0x800000ff0b0b8221 */ /* 0x000fe20000010100 */
[----:B------:R-:W-:Y:S01]  /*8ee0*/  SHF.L.U32 R10, R19, 0x10, RZ ;  /* 0x00000010130a7819 */ /* 0x000fe200000006ff */
[----:B------:R-:W-:Y:S02]  /*8ef0*/  FMUL.FTZ R6, R6, R9 ;  /* 0x0000000906067220 */ /* 0x000fe40000410000 */
[----:B------:R-:W-:Y:S01]  /*8f00*/  FMUL.FTZ R8, R5, R8 ;  /* 0x0000000805087220 */ /* 0x000fe20000410000 */
[C---:B------:R-:W-:Y:S01]  /*8f10*/  LOP3.LUT R5, R16.reuse, 0xffff0000, RZ, 0xc0, !PT ;  /* 0xffff000010057812 */ /* 0x040fe200078ec0ff */
[----:B------:R-:W-:Y:S01]  /*8f20*/  IMAD.U32 R9, R16, 0x10000, RZ ;  /* 0x0001000010097824 */ /* 0x000fe200078e00ff */
[C---:B------:R-:W-:Y:S01]  /*8f30*/  LOP3.LUT R16, R18.reuse, 0xffff0000, RZ, 0xc0, !PT ;  /* 0xffff000012107812 */ /* 0x040fe200078ec0ff */
        /* <DEDUP_REMOVED lines=9> */
[----:B------:R-:W-:Y:S02]  /*8fd0*/  FFMA.FTZ R31, R2, R22, R31 ;  /* 0x00000016021f7223 */ /* 0x000fe4000001001f */
[----:B------:R-:W-:Y:S02]  /*8fe0*/  FFMA.FTZ R17, R27, R17, R30 ;  /* 0x000000111b117223 */ /* 0x000fe4000001001e */
[----:B------:R-:W-:Y:S02]  /*8ff0*/  FFMA.FTZ R8, R29, R10, R8 ;  /* 0x0000000a1d087223 */ /* 0x000fe40000010008 */
[----:B------:R-:W-:Y:S01]  /*9000*/  FFMA.FTZ R11, R20, R18, R11 ;  /* 0x00000012140b7223 */ /* 0x000fe2000001000b */
[----:B------:R-:W-:Y:S01]  /*9010*/  F2FP.BF16.PACK_AB R20, R12, R9 ;  /* 0x000000090c14723e */ /* 0x000fe200000010ff */
[----:B------:R-:W-:Y:S01]  /*9020*/  FFMA.FTZ R6, R21, R16, R6 ;  /* 0x0000001015067223 */ /* 0x000fe20000010006 */
[----:B------:R-:W-:Y:S02]  /*9030*/  F2FP.BF16.PACK_AB R21, R31, R4 ;  /* 0x000000041f15723e */ /* 0x000fe400000010ff */
[----:B------:R-:W-:-:S02]  /*9040*/  F2FP.BF16.PACK_AB R23, R11, R8 ;  /* 0x000000080b17723e */ /* 0x000fc400000010ff */
[----:B------:R-:W-:Y:S02]  /*9050*/  F2FP.BF16.PACK_AB R22, R6, R17 ;  /* 0x000000110616723e */ /* 0x000fe400000010ff */
.L_x_1816:
[----:B------:R-:W-:Y:S05]  /*9060*/  BSYNC B0 ;  /* 0x0000000000007941 */ /* 0x000fea0003800000 */
.L_x_1815:
[----:B-----5:R2:W-:Y:S02]  /*9070*/  STS.128 [R237], R20 ;  /* 0x00000014ed007388 */ /* 0x0205e40000000c00 */
.L_x_1814:
[----:B------:R-:W-:Y:S05]  /*9080*/  BSYNC B1 ;  /* 0x0000000000017941 */ /* 0x000fea0003800000 */
.L_x_1813:
[----:B--2---:R-:W-:-:S04]  /*9090*/  IADD3 R20, R140, 0x20, RZ ;  /* 0x000000208c147810 */ /* 0x004fc80007ffe0ff */
[----:B------:R-:W-:-:S04]  /*90a0*/  ISETP.GE.AND P0, PT, R20, R13, PT ;  /* 0x0000000d1400720c */ /* 0x000fc80003f06270 */
[----:B------:R-:W-:-:S13]  /*90b0*/  ISETP.LT.OR P0, PT, R57, -0x83, P0 ;  /* 0xffffff7d3900780c */ /* 0x000fda0000701670 */
[----:B------:R-:W-:Y:S05]  /*90c0*/  @P0 BRA `(.L_x_1810) ;  /* 0x0000069000000947 */ /* 0x000fea0003800000 */
[----:B------:R2:W5:Y:S01]  /*90d0*/  LDG.E.128 R4, [R24.64] ;  /* 0x0000000618047981 */ /* 0x000562000c1e1d00 */
[----:B------:R-:W-:Y:S01]  /*90e0*/  ISETP.GE.AND P0, PT, R14, c[0x0][0x230], PT ;  /* 0x00008c000e007a0c */ /* 0x000fe20003f06270 */
[----:B------:R-:W-:-:S12]  /*90f0*/  BSSY B0, `(.L_x_1817) ;  /* 0x0000055000007945 */ /* 0x000fd80003800000 */
[----:B------:R-:W-:Y:S05]  /*9100*/  @P0 BRA `(.L_x_1818) ;  /* 0x0000053000000947 */ /* 0x000fea0003800000 */
[----:B------:R-:W-:Y:S01]  /*9110*/  ISETP.GE.AND P0, PT, R14, R75, PT ;  /* 0x0000004b0e00720c */ /* 0x000fe20003f06270 */
[----:B-1----:R-:W-:Y:S01]  /*9120*/  IMAD.MOV.U32 R8, RZ, RZ, RZ ;  /* 0x000000ffff087224 */ /* 0x002fe200078e00ff */
        /* <DEDUP_REMOVED lines=8> */
[----:B------:R-:W-:-:S03]  /*91b0*/  IMAD.WIDE R10, R75, 0x2, R24 ;  /* 0x000000024b0a7825 */ /* 0x000fc600078e0218 */
[----:B------:R-:W-:Y:S02]  /*91c0*/  LEA.HI.X.SX32 R13, R8, R0, 0x1, P1 ;  /* 0x00000000080d7211 */ /* 0x000fe400008f0eff */
[C---:B------:R-:W-:Y:S01]  /*91d0*/  LEA R12, P1, R2.reuse, c[0x0][0x2b0], 0x1 ;  /* 0x0000ac00020c7a11 */ /* 0x040fe200078208ff */
[----:B------:R-:W3:Y:S03]  /*91e0*/  LDG.E.128 R8, [R10.64] ;  /* 0x000000060a087981 */ /* 0x000ee6000c1e1d00 */
[----:B------:R-:W-:Y:S02]  /*91f0*/  LEA.HI.X R13, R2, c[0x0][0x2b4], R13, 0x1, P1 ;  /* 0x0000ad00020d7a11 */ /* 0x000fe400008f0c0d */
[----:B------:R-:W-:Y:S01]  /*9200*/  MOV R2, RZ ;  /* 0x000000ff00027202 */ /* 0x000fe20000000f00 */
[----:B------:R-:W-:-:S03]  /*9210*/  @P0 IMAD.MOV R2, RZ, RZ, -R78 ;  /* 0x000000ffff020224 */ /* 0x000fc600078e0a4e */
[----:B------:R-:W4:Y:S02]  /*9220*/  LDG.E.128 R12, [R12.64] ;  /* 0x000000060c0c7981 */ /* 0x000f24000c1e1d00 */
[----:B------:R-:W-:-:S04]  /*9230*/  IADD3 R3, P1, R2, R3, RZ ;  /* 0x0000000302037210 */ /* 0x000fc80007f3e0ff */
[----:B------:R-:W-:Y:S02]  /*9240*/  LEA.HI.X.SX32 R0, R2, R0, 0x1, P1 ;  /* 0x0000000002007211 */ /* 0x000fe400008f0eff */
[----:B------:R-:W-:-:S04]  /*9250*/  LEA R16, P1, R3, c[0x0][0x2a8], 0x1 ;  /* 0x0000aa0003107a11 */ /* 0x000fc800078208ff */
[----:B------:R-:W-:-:S06]  /*9260*/  LEA.HI.X R17, R3, c[0x0][0x2ac], R0, 0x1, P1 ;  /* 0x0000ab0003117a11 */ /* 0x000fcc00008f0c00 */
[----:B--2---:R-:W2:Y:S01]  /*9270*/  LDG.E.128 R16, [R16.64] ;  /* 0x0000000610107981 */ /* 0x004ea2000c1e1d00 */
[C---:B-----5:R-:W-:Y:S01]  /*9280*/  LOP3.LUT R0, R5.reuse, 0xffff0000, RZ, 0xc0, !PT ;  /* 0xffff000005007812 */ /* 0x060fe200078ec0ff */
[----:B------:R-:W-:Y:S01]  /*9290*/  IMAD.U32 R3, R4, 0x10000, RZ ;  /* 0x0001000004037824 */ /* 0x000fe200078e00ff */
[----:B------:R-:W-:Y:S01]  /*92a0*/  SHF.L.U32 R22, R5, 0x10, RZ ;  /* 0x0000001005167819 */ /* 0x000fe200000006ff */
[----:B------:R-:W-:Y:S01]  /*92b0*/  IMAD.U32 R21, R6, 0x10000, RZ ;  /* 0x0001000006157824 */ /* 0x000fe200078e00ff */
[----:B------:R-:W-:Y:S01]  /*92c0*/  LOP3.LUT R2, R4, 0xffff0000, RZ, 0xc0, !PT ;  /* 0xffff000004027812 */ /* 0x000fe200078ec0ff */
[C---:B------:R-:W-:Y:S01]  /*92d0*/  IMAD.U32 R24, R7.reuse, 0x10000, RZ ;  /* 0x0001000007187824 */ /* 0x040fe200078e00ff */
        /* <DEDUP_REMOVED lines=9> */
[C---:B----4-:R-:W-:Y:S01]  /*9370*/  IMAD.U32 R28, R12.reuse, 0x10000, RZ ;  /* 0x000100000c1c7824 */ /* 0x050fe200078e00ff */
        /* <DEDUP_REMOVED lines=18> */
[----:B--2---:R-:W-:Y:S01]  /*94a0*/  LOP3.LUT R8, R16, 0xffff0000, RZ, 0xc0, !PT ;  /* 0xffff000010087812 */ /* 0x004fe200078ec0ff */
        /* <DEDUP_REMOVED lines=25> */
.L_x_1818:
[----:B------:R-:W-:Y:S05]  /*9640*/  BSYNC B0 ;  /* 0x0000000000007941 */ /* 0x000fea0003800000 */
.L_x_1817:
[----:B-----5:R3:W-:Y:S01]  /*9650*/  STS.128 [R237+0x800], R4 ;  /* 0x00080004ed007388 */ /* 0x0207e20000000c00 */
[----:B------:R-:W-:Y:S05]  /*9660*/  BRA `(.L_x_1810) ;  /* 0x000000f000007947 */ /* 0x000fea0003800000 */
.L_x_1804:
[----:B------:R-:W-:Y:S01]  /*9670*/  IMAD.IADD R3, R234, 0x1, -R59 ;  /* 0x00000001ea037824 */ /* 0x000fe200078e0a3b */
[----:B------:R-:W-:-:S04]  /*9680*/  IADD3 R20, R140, 0x20, RZ ;  /* 0x000000208c147810 */ /* 0x000fc80007ffe0ff */
[-C--:B------:R-:W-:Y:S02]  /*9690*/  ISETP.GE.AND P0, PT, R20, R3.reuse, PT ;  /* 0x000000031400720c */ /* 0x080fe40003f06270 */
[----:B------:R-:W-:-:S11]  /*96a0*/  ISETP.GE.AND P1, PT, R140, R3, PT ;  /* 0x000000038c00720c */ /* 0x000fd60003f26270 */
[C---:B------:R-:W-:Y:S02]  /*96b0*/  @!P0 IADD3 R3, P2, R142.reuse, UR4, RZ ;  /* 0x000000048e038c10 */ /* 0x040fe4000ff5e0ff */
[C---:B------:R-:W-:Y:S02]  /*96c0*/  @!P1 LEA R4, P3, R142.reuse, c[0x0][0x160], 0x1 ;  /* 0x000058008e049a11 */ /* 0x040fe400078608ff */
[----:B------:R-:W-:Y:S02]  /*96d0*/  @!P0 IADD3.X R0, R71, UR5, RZ, P2, !PT ;  /* 0x0000000547008c10 */ /* 0x000fe400097fe4ff */
[C---:B------:R-:W-:Y:S02]  /*96e0*/  @!P0 LEA R2, P2, R3.reuse, c[0x0][0x160], 0x1 ;  /* 0x0000580003028a11 */ /* 0x040fe400078408ff */
[----:B------:R-:W-:Y:S02]  /*96f0*/  @!P1 LEA.HI.X R5, R142, c[0x0][0x164], R71, 0x1, P3 ;  /* 0x000059008e059a11 */ /* 0x000fe400018f0c47 */
[----:B------:R-:W-:-:S03]  /*9700*/  @!P0 LEA.HI.X R3, R3, c[0x0][0x164], R0, 0x1, P2 ;  /* 0x0000590003038a11 */ /* 0x000fc600010f0c00 */
[----:B------:R-:W-:Y:S01]  /*9710*/  @!PT LDS RZ, [RZ] ;  /* 0x00000000fffff984 */ /* 0x000fe20000000800 */
[----:B------:R-:W-:Y:S01]  /*9720*/  @!PT LDS RZ, [RZ] ;  /* 0x00000000fffff984 */ /* 0x000fe20000000800 */
[----:B------:R-:W-:Y:S01]  /*9730*/  @!PT LDS RZ, [RZ] ;  /* 0x00000000fffff984 */ /* 0x000fe20000000800 */
[----:B------:R1:W-:Y:S04]  /*9740*/  @!P1 LDGSTS.E.BYPASS.LTC128B.128 [R237], [R4.64] ;  /* 0x0000000004ed9fae */ /* 0x0003e8000b901d46 */
[----:B------:R1:W-:Y:S02]  /*9750*/  @!P0 LDGSTS.E.BYPASS.LTC128B.128 [R237+0x800], [R2.64] ;  /* 0x0080000002ed8fae */ /* 0x0003e4000b901d46 */
.L_x_1810:
[----:B------:R-:W-:Y:S05]  /*9760*/  BSYNC B2 ;  /* 0x0000000000027941 */ /* 0x000fea0003800000 */
.L_x_1803:
[----:B------:R-:W-:Y:S01]  /*9770*/  IADD3 R240, R56, -0x1, RZ ;  /* 0xffffffff38f07810 */ /* 0x000fe20007ffe0ff */
[----:B------:R-:W-:Y:S01]  /*9780*/  IMAD.SHL.U32 R69, R69, 0x8, RZ ;  /* 0x0000000845457824 */ /* 0x000fe200078e00ff */
[----:B---3--:R-:W-:Y:S01]  /*9790*/  IADD3 R6, R140, 0x40, RZ ;  /* 0x000000408c067810 */ /* 0x008fe20007ffe0ff */
[----:B------:R-:W-:Y:S01]  /*97a0*/  IMAD R168, R58, 0x10, R59 ;  /* 0x000000103aa87824 */ /* 0x000fe200078e023b */
[----:B-1----:R-:W-:Y:S01]  /*97b0*/  IADD3 R5, R140, 0x60, RZ ;  /* 0x000000608c057810 */ /* 0x002fe20007ffe0ff */
[----:B------:R-:W-:Y:S01]  /*97c0*/  IMAD.SHL.U32 R0, R240, 0x100, RZ ;  /* 0x00000100f0007824 */ /* 0x000fe200078e00ff */
[----:B------:R-:W-:-:S02]  /*97d0*/  IADD3 R4, R140, 0xa0, RZ ;  /* 0x000000a08c047810 */ /* 0x000fc40007ffe0ff */
[C---:B------:R-:W-:Y:S01]  /*97e0*/  IADD3 R3, R140.reuse, 0xc0, RZ ;  /* 0x000000c08c037810 */ /* 0x040fe20007ffe0ff */
[----:B------:R-:W-:Y:S01]  /*97f0*/  IMAD.IADD R7, R61, 0x1, -R0 ;  /* 0x000000013d077824 */ /* 0x000fe200078e0a00 */
[C---:B--2---:R-:W-:Y:S02]  /*9800*/  IADD3 R8, R140.reuse, 0x80, RZ ;  /* 0x000000808c087810 */ /* 0x044fe40007ffe0ff */
[C---:B------:R-:W-:Y:S02]  /*9810*/  IADD3 R2, R140.reuse, 0xe0, RZ ;  /* 0x000000e08c027810 */ /* 0x040fe40007ffe0ff */
[-C--:B------:R-:W-:Y:S02]  /*9820*/  ISETP.GE.AND P0, PT, R140, R7.reuse, PT ;  /* 0x000000078c00720c */ /* 0x080fe40003f06270 */
[-C--:B------:R-:W-:Y:S02]  /*9830*/  ISETP.GE.AND P4, PT, R20, R7.reuse, PT ;  /* 0x000000071400720c */ /* 0x080fe40003f86270 */
[----:B------:R-:W-:-:S02]  /*9840*/  ISETP.GE.AND P5, PT, R6, R7, PT ;  /* 0x000000070600720c */ /* 0x000fc40003fa6270 */
[-C--:B------:R-:W-:Y:S02]  /*9850*/  ISETP.GE.AND P3, PT, R5, R7.reuse, PT ;  /* 0x000000070500720c */ /* 0x080fe40003f66270 */
[-C--:B------:R-:W-:Y:S02]  /*9860*/  ISETP.GE.AND P2, PT, R4, R7.reuse, PT ;  /* 0x000000070400720c */ /* 0x080fe40003f46270 */
[----:B------:R-:W-:Y:S02]  /*9870*/  ISETP.GE.AND P1, PT, R3, R7, PT ;  /* 0x000000070300720c */ /* 0x000fe40003f26270 */
[----:B------:R-:W-:Y:S01]  /*9880*/  LOP3.LUT R48, R66, 0x7fffffe, RZ, 0xc0, !PT ;  /* 0x07fffffe42307812 */ /* 0x000fe200078ec0ff */
[----:B------:R-:W-:Y:S01]  /*9890*/  @!P0 IMAD.MOV.U32 R228, RZ, RZ, R230 ;  /* 0x000000ffffe48224 */ /* 0x000fe200078e00e6 */
[----:B------:R-:W-:-:S03]  /*98a0*/  LOP3.LUT R226, R70, 0xfffffff8, RZ, 0xc0, !PT ;  /* 0xfffffff846e27812 */ /* 0x000fc600078ec0ff */
[----:B------:R-:W-:Y:S01]  /*98b0*/  @!P5 IMAD.MOV.U32 R9, RZ, RZ, c[0x0][0x198] ;  /* 0x00006600ff09d624 */ /* 0x000fe200078e00ff */
[----:B------:R-:W-:Y:S01]  /*98c0*/  @!PT LDS RZ, [RZ] ;  /* 0x00000000fffff984 */ /* 0x000fe20000000800 */
[----:B------:R-:W-:Y:S01]  /*98d0*/  @!PT LDS RZ, [RZ] ;  /* 0x00000000fffff984 */ /* 0x000fe20000000800 */
[----:B------:R-:W-:Y:S01]  /*98e0*/  @!PT LDS RZ, [RZ] ;  /* 0x00000000fffff984 */ /* 0x000fe20000000800 */
[----:B------:R1:W-:Y:S01]  /*98f0*/  @!P0 LDGSTS.E.BYPASS.LTC128B.128 [R237+0x1000], [R228.64] ;  /* 0x01000000e4ed8fae */ /* 0x0003e2000b901d46 */
[CC--:B------:R-:W-:Y:S01]  /*9900*/  @!P4 LEA R12, P0, R63.reuse, R230.reuse, 0x1 ;  /* 0x000000e63f0cc211 */ /* 0x0c0fe200078008ff */
[----:B------:R-:W-:Y:S02]  /*9910*/  @!P5 IMAD.MOV.U32 R10, RZ, RZ, c[0x0][0x19c] ;  /* 0x00006700ff0ad624 */ /* 0x000fe400078e00ff */
[----:B------:R-:W-:Y:S01]  /*9920*/  @!P3 IMAD.MOV.U32 R24, RZ, RZ, c[0x0][0x198] ;  /* 0x00006600ff18b624 */ /* 0x000fe200078e00ff */
[----:B------:R-:W-:Y:S01]  /*9930*/  @!P4 LEA.HI.X R13, R63, R229, R60, 0x1, P0 ;  /* 0x000000e53f0dc211 */ /* 0x000fe200000f0c3c */
[----:B------:R-:W-:Y:S01]  /*9940*/  @!P2 IMAD.MOV.U32 R22, RZ, RZ, c[0x0][0x198] ;  /* 0x00006600ff16a624 */ /* 0x000fe200078e00ff */
[----:B------:R-:W-:Y:S01]  /*9950*/  ISETP.GE.AND P0, PT, R2, R7, PT ;  /* 0x000000070200720c */ /* 0x000fe20003f06270 */
[----:B------:R-:W-:Y:S02]  /*9960*/  @!P1 IMAD.MOV.U32 R18, RZ, RZ, c[0x0][0x198] ;  /* 0x00006600ff129624 */ /* 0x000fe400078e00ff */
[----:B------:R2:W-:Y:S01]  /*9970*/  @!P4 LDGSTS.E.BYPASS.LTC128B.128 [R237+0x1800], [R12.64] ;  /* 0x018000000cedcfae */ /* 0x0005e2000b901d46 */
[----:B------:R-:W-:Y:S01]  /*9980*/  @!P5 LEA R26, P4, R9, R230, 0x7 ;  /* 0x000000e6091ad211 */ /* 0x000fe200078838ff */
[----:B------:R-:W-:-:S02]  /*9990*/  @!P3 IMAD.MOV.U32 R14, RZ, RZ, c[0x0][0x19c] ;  /* 0x00006700ff0eb624 */ /* 0x000fc400078e00ff */
[----:B------:R-:W-:Y:S01]  /*99a0*/  @!P2 IMAD.MOV.U32 R11, RZ, RZ, c[0x0][0x19c] ;  /* 0x00006700ff0ba624 */ /* 0x000fe200078e00ff */
[----:B------:R-:W-:Y:S01]  /*99b0*/  @!P5 LEA.HI.X R27, R9, R229, R10, 0x7, P4 ;  /* 0x000000e5091bd211 */ /* 0x000fe200020f3c0a */
[----:B------:R-:W-:Y:S01]  /*99c0*/  @!P1 IMAD.MOV.U32 R10, RZ, RZ, c[0x0][0x19c] ;  /* 0x00006700ff0a9624 */ /* 0x000fe200078e00ff */
[----:B------:R-:W-:Y:S01]  /*99d0*/  ISETP.GE.AND P4, PT, R8, R7, PT ;  /* 0x000000070800720c */ /* 0x000fe20003f86270 */
[----:B------:R-:W-:Y:S02]  /*99e0*/  @!P3 IMAD R14, R14, 0xc0, RZ ;  /* 0x000000c00e0eb824 */ /* 0x000fe400078e02ff */
[----:B------:R-:W-:Y:S01]  /*99f0*/  @!P0 IMAD.MOV.U32 R16, RZ, RZ, c[0x0][0x198] ;  /* 0x00006600ff108624 */ /* 0x000fe200078e00ff */
[----:B------:R3:W-:Y:S01]  /*9a00*/  @!P5 LDGSTS.E.BYPASS.LTC128B.128 [R237+0x2000], [R26.64] ;  /* 0x020000001aeddfae */ /* 0x0007e2000b901d46 */
[----:B------:R-:W-:Y:S02]  /*9a10*/  @!P0 IMAD.MOV.U32 R9, RZ, RZ, c[0x0][0x19c] ;  /* 0x00006700ff098624 */ /* 0x000fe400078e00ff */
[----:B------:R-:W-:-:S02]  /*9a20*/  @!P2 IMAD R11, R11, 0x140, RZ ;  /* 0x000001400b0ba824 */ /* 0x000fc400078e02ff */
[----:B------:R-:W-:Y:S02]  /*9a30*/  @!P1 IMAD R10, R10, 0x180, RZ ;  /* 0x000001800a0a9824 */ /* 0x000fe400078e02ff */
[----:B-1----:R-:W-:Y:S02]  /*9a40*/  @!P3 IMAD.MOV.U32 R228, RZ, RZ, R230 ;  /* 0x000000ffffe4b224 */ /* 0x002fe400078e00e6 */
[----:B------:R-:W-:Y:S02]  /*9a50*/  @!P0 IMAD R9, R9, 0x1c0, RZ ;  /* 0x000001c009098824 */ /* 0x000fe400078e02ff */
[----:B------:R-:W-:-:S04]  /*9a60*/  @!P3 IMAD.WIDE.U32 R24, R24, 0xc0, R228 ;  /* 0x000000c01818b825 */ /* 0x000fc800078e00e4 */
[----:B------:R-:W-:Y:S02]  /*9a70*/  @!P2 IMAD.MOV.U32 R228, RZ, RZ, R230 ;  /* 0x000000ffffe4a224 */ /* 0x000fe400078e00e6 */
[----:B--2---:R-:W-:Y:S02]  /*9a80*/  @!P4 IMAD.MOV.U32 R13, RZ, RZ, c[0x0][0x198] ;  /* 0x00006600ff0dc624 */ /* 0x004fe400078e00ff */
[----:B------:R-:W-:-:S04]  /*9a90*/  @!P2 IMAD.WIDE.U32 R22, R22, 0x140, R228 ;  /* 0x000001401616a825 */ /* 0x000fc800078e00e4 */
[----:B------:R-:W-:Y:S02]  /*9aa0*/  @!P1 IMAD.MOV.U32 R228, RZ, RZ, R230 ;  /* 0x000000ffffe49224 */ /* 0x000fe400078e00e6 */
[----:B------:R-:W-:Y:S02]  /*9ab0*/  @!P4 IMAD.MOV.U32 R12, RZ, RZ, c[0x0][0x19c] ;  /* 0x00006700ff0cc624 */ /* 0x000fe400078e00ff */
[----:B------:R-:W-:Y:S01]  /*9ac0*/  @!P1 IMAD.WIDE.U32 R18, R18, 0x180, R228 ;  /* 0x0000018012129825 */ /* 0x000fe200078e00e4 */
[----:B---3--:R-:W-:-:S03]  /*9ad0*/  @!P4 LEA R26, P5, R13, R230, 0x8 ;  /* 0x000000e60d1ac211 */ /* 0x008fc600078a40ff */
[----:B------:R-:W-:Y:S01]  /*9ae0*/  @!P0 IMAD.MOV.U32 R228, RZ, RZ, R230 ;  /* 0x000000ffffe48224 */ /* 0x000fe200078e00e6 */
[----:B------:R-:W-:Y:S01]  /*9af0*/  @!P4 LEA.HI.X R27, R13, R229, R12, 0x8, P5 ;  /* 0x000000e50d1bc211 */ /* 0x000fe200028f440c */
[----:B------:R-:W-:Y:S01]  /*9b00*/  @!P3 IMAD.IADD R25, R25, 0x1, R14 ;  /* 0x000000011919b824 */ /* 0x000fe200078e020e */
[----:B------:R-:W-:Y:S01]  /*9b10*/  ISETP.GE.AND P5, PT, R6, R7, PT ;  /* 0x000000070600720c */ /* 0x000fe20003fa6270 */
[----:B------:R-:W-:-:S03]  /*9b20*/  @!P0 IMAD.WIDE.U32 R16, R16, 0x1c0, R228 ;  /* 0x000001c010108825 */ /* 0x000fc600078e00e4 */
[----:B------:R1:W-:Y:S01]  /*9b30*/  @!P3 LDGSTS.E.BYPASS.LTC128B.128 [R237+0x2800], [R24.64] ;  /* 0x0280000018edbfae */ /* 0x0003e2000b901d46 */
[----:B------:R-:W-:Y:S01]  /*9b40*/  @!P2 IMAD.IADD R23, R23, 0x1, R11 ;  /* 0x000000011717a824 */ /* 0x000fe200078e020b */
[-C--:B------:R-:W-:Y:S01]  /*9b50*/  ISETP.GE.AND P3, PT, R5, R7.reuse, PT ;  /* 0x000000070500720c */ /* 0x080fe20003f66270 */
[----:B------:R-:W-:Y:S01]  /*9b60*/  @!P1 IMAD.IADD R19, R19, 0x1, R10 ;  /* 0x0000000113139824 */ /* 0x000fe200078e020a */
[----:B------:R1:W-:Y:S01]  /*9b70*/  @!P4 LDGSTS.E.BYPASS.LTC128B.128 [R237+0x3000], [R26.64] ;  /* 0x030000001aedcfae */ /* 0x0003e2000b901d46 */
[----:B------:R-:W-:Y:S01]  /*9b80*/  @!P0 IMAD.IADD R17, R17, 0x1, R9 ;  /* 0x0000000111118824 */ /* 0x000fe200078e0209 */
[-C--:B------:R-:W-:Y:S01]  /*9b90*/  ISETP.GE.AND P4, PT, R20, R7.reuse, PT ;  /* 0x000000071400720c */ /* 0x080fe20003f86270 */
[----:B------:R-:W-:Y:S01]  /*9ba0*/  IMAD.IADD R48, R67, 0x1, -R48 ;  /* 0x0000000143307824 */ /* 0x000fe200078e0a30 */
[----:B------:R2:W-:Y:S01]  /*9bb0*/  @!P2 LDGSTS.E.BYPASS.LTC128B.128 [R237+0x3800], [R22.64] ;  /* 0x0380000016edafae */ /* 0x0005e2000b901d46 */
[----:B------:R-:W-:Y:S01]  /*9bc0*/  SHF.R.S32.HI R10, RZ, 0x1f, R67 ;  /* 0x0000001fff0a7819 */ /* 0x000fe20000011443 */
[----:B------:R-:W-:Y:S01]  /*9bd0*/  IMAD.IADD R226, R57, 0x1, -R226 ;  /* 0x0000000139e27824 */ /* 0x000fe200078e0ae2 */
[----:B------:R-:W-:Y:S01]  /*9be0*/  ISETP.GE.AND P2, PT, R4, R7, PT ;  /* 0x000000070400720c */ /* 0x000fe20003f46270 */
[----:B------:R3:W-:Y:S01]  /*9bf0*/  @!P1 LDGSTS.E.BYPASS.LTC128B.128 [R237+0x4000], [R18.64] ;  /* 0x0400000012ed9fae */ /* 0x0007e2000b901d46 */
[----:B------:R-:W-:Y:S01]  /*9c00*/  LEA.HI R67, R10, R67, RZ, 0x3 ;  /* 0x000000430a437211 */ /* 0x000fe200078f18ff */
[----:B------:R-:W-:Y:S01]  /*9c10*/  @!P5 IMAD.MOV.U32 R6, RZ, RZ, c[0x0][0x1a4] ;  /* 0x00006900ff06d624 */ /* 0x000fe200078e00ff */
[----:B------:R-:W-:Y:S01]  /*9c20*/  SHF.R.S32.HI R9, RZ, 0x4, R68 ;  /* 0x00000004ff097819 */ /* 0x000fe20000011444 */
[----:B------:R4:W-:Y:S01]  /*9c30*/  @!P0 LDGSTS.E.BYPASS.LTC128B.128 [R237+0x4800], [R16.64] ;  /* 0x0480000010ed8fae */ /* 0x0009e2000b901d46 */
[----:B------:R-:W-:Y:S01]  /*9c40*/  ISETP.GE.AND P0, PT, R140, R7, PT ;  /* 0x000000078c00720c */ /* 0x000fe20003f06270 */
[----:B------:R-:W-:Y:S01]  /*9c50*/  IMAD.SHL.U32 R51, R67, 0x20, RZ ;  /* 0x0000002043337824 */ /* 0x000fe200078e00ff */
[----:B------:R-:W-:Y:S01]  /*9c60*/  @!P4 LEA R10, P1, R65, R232, 0x1 ;  /* 0x000000e8410ac211 */ /* 0x000fe200078208ff */
[----:B------:R-:W0:Y:S01]  /*9c70*/  LDGDEPBAR ;  /* 0x00000000000079af */ /* 0x000e220000000000 */
[----:B------:R-:W-:-:S02]  /*9c80*/  LEA.HI R4, R226, R226, RZ, 0x1 ;  /* 0x000000e2e2047211 */ /* 0x000fc400078f08ff */
[----:B------:R-:W-:Y:S02]  /*9c90*/  @!P4 LEA.HI.X R11, R65, R233, R62, 0x1, P1 ;  /* 0x000000e9410bc211 */ /* 0x000fe400008f0c3e */
[----:B------:R-:W-:Y:S01]  /*9ca0*/  ISETP.GE.AND P1, PT, R3, R7, PT ;  /* 0x000000070300720c */ /* 0x000fe20003f26270 */
[----:B------:R-:W-:Y:S01]  /*9cb0*/  @!P5 IMAD.MOV.U32 R3, RZ, RZ, c[0x0][0x1a0] ;  /* 0x00006800ff03d624 */ /* 0x000fe200078e00ff */
[----:B------:R-:W-:Y:S02]  /*9cc0*/  LEA.HI R68, R68, R9, RZ, 0x1 ;  /* 0x0000000944447211 */ /* 0x000fe400078f08ff */
[----:B------:R-:W-:Y:S02]  /*9cd0*/  LOP3.LUT R51, R51, 0xffffff00, RZ, 0xc0, !PT ;  /* 0xffffff0033337812 */ /* 0x000fe400078ec0ff */
[----:B------:R-:W-:-:S05]  /*9ce0*/  LOP3.LUT R68, R68, 0xfffffffe, RZ, 0xc0, !PT ;  /* 0xfffffffe44447812 */ /* 0x000fca00078ec0ff */
[----:B------:R-:W-:Y:S02]  /*9cf0*/  IMAD.IADD R9, R9, 0x1, -R68 ;  /* 0x0000000109097824 */ /* 0x000fe400078e0a44 */
[----:B------:R-:W-:Y:S02]  /*9d00*/  @!P1 IMAD.MOV.U32 R14, RZ, RZ, c[0x0][0x1a0] ;  /* 0x00006800ff0e9624 */ /* 0x000fe400078e00ff */
[----:B------:R-:W-:Y:S02]  /*9d10*/  IMAD.SHL.U32 R5, R9, 0x8, RZ ;  /* 0x0000000809057824 */ /* 0x000fe400078e00ff */
[----:B------:R-:W-:Y:S01]  /*9d20*/  @!P1 IMAD.WIDE.U32 R14, R14, 0x180, R232 ;  /* 0x000001800e0e9825 */ /* 0x000fe200078e00e8 */
[----:B------:R-:W-:-:S04]  /*9d30*/  DEPBAR.LE SB0, 0x0 ;  /* 0x000080000000791a */ /* 0x000fc80000000000 */
[----:B------:R-:W-:Y:S01]  /*9d40*/  BAR.SYNC.DEFER_BLOCKING 0x0 ;  /* 0x0000000000007b1d */ /* 0x000fe20000010000 */
[----:B----4-:R-:W-:-:S04]  /*9d50*/  @!P2 IMAD.MOV.U32 R16, RZ, RZ, c[0x0][0x1a0] ;  /* 0x00006800ff10a624 */ /* 0x010fc800078e00ff */
[----:B------:R-:W-:Y:S01]  /*9d60*/  @!P2 IMAD.WIDE.U32 R16, R16, 0x140, R232 ;  /* 0x000001401010a825 */ /* 0x000fe200078e00e8 */
[----:B------:R-:W-:Y:S04]  /*9d70*/  @P0 STS [R237+0x5000], RZ ;  /* 0x005000ffed000388 */ /* 0x000fe80000000800 */
[----:B------:R-:W-:Y:S04]  /*9d80*/  @P0 STS [R237+0x5004], RZ ;  /* 0x005004ffed000388 */ /* 0x000fe80000000800 */
[----:B------:R-:W-:Y:S04]  /*9d90*/  @P0 STS.64 [R237+0x5008], RZ ;  /* 0x005008ffed000388 */ /* 0x000fe80000000a00 */
[----:B------:R-:W-:Y:S01]  /*9da0*/  @!PT LDS RZ, [RZ] ;  /* 0x00000000fffff984 */ /* 0x000fe20000000800 */
[----:B------:R-:W-:Y:S01]  /*9db0*/  @!PT LDS RZ, [RZ] ;  /* 0x00000000fffff984 */ /* 0x000fe20000000800 */
[----:B------:R-:W-:Y:S01]  /*9dc0*/  @!PT LDS RZ, [RZ] ;  /* 0x00000000fffff984 */ /* 0x000fe20000000800 */
[----:B------:R4:W-:Y:S01]  /*9dd0*/  @!P0 LDGSTS.E.BYPASS.LTC128B.128 [R237+0x5000], [R232.64] ;  /* 0x05000000e8ed8fae */ /* 0x0009e2000b901d46 */
[----:B---3--:R-:W-:-:S03]  /*9de0*/  @!P5 LEA R18, P0, R3, R232, 0x7 ;  /* 0x000000e80312d211 */ /* 0x008fc600078038ff */
[----:B------:R-:W-:Y:S01]  /*9df0*/  @P4 STS.128 [R237+0x5800], RZ ;  /* 0x005800ffed004388 */ /* 0x000fe20000000c00 */
[----:B------:R-:W-:Y:S01]  /*9e00*/  @!P5 LEA.HI.X R19, R3, R233, R6, 0x7, P0 ;  /* 0x000000e90313d211 */ /* 0x000fe200000f3c06 */
[----:B------:R-:W-:Y:S01]  /*9e10*/  IMAD.SHL.U32 R6, R64, 0x40, RZ ;  /* 0x0000004040067824 */ /* 0x000fe200078e00ff */
[----:B------:R-:W-:Y:S01]  /*9e20*/  LOP3.LUT R3, R4, 0x3fffffe, RZ, 0xc0, !PT ;  /* 0x03fffffe04037812 */ /* 0x000fe200078ec0ff */
[----:B------:R-:W-:Y:S01]  /*9e30*/  @!PT LDS RZ, [RZ] ;  /* 0x00000000fffff984 */ /* 0x000fe20000000800 */
[----:B------:R-:W-:Y:S01]  /*9e40*/  @!PT LDS RZ, [RZ] ;  /* 0x00000000fffff984 */ /* 0x000fe20000000800 */
[----:B------:R-:W-:Y:S01]  /*9e50*/  @!PT LDS RZ, [RZ] ;  /* 0x00000000fffff984 */ /* 0x000fe20000000800 */
[----:B------:R3:W-:Y:S01]  /*9e60*/  @!P4 LDGSTS.E.BYPASS.LTC128B.128 [R237+0x5800], [R10.64] ;  /* 0x058000000aedcfae */ /* 0x0007e2000b901d46 */
[-C--:B------:R-:W-:Y:S02]  /*9e70*/  ISETP.GE.AND P4, PT, R8, R7.reuse, PT ;  /* 0x000000070800720c */ /* 0x080fe40003f86270 */
[----:B------:R-:W-:Y:S01]  /*9e80*/  ISETP.GE.AND P0, PT, R2, R7, PT ;  /* 0x000000070200720c */ /* 0x000fe20003f06270 */
[----:B------:R-:W-:Y:S01]  /*9e90*/  IMAD.IADD R226, R226, 0x1, -R3 ;  /* 0x00000001e2e27824 */ /* 0x000fe200078e0a03 */
[----:B------:R-:W-:Y:S01]  /*9ea0*/  @P5 STS.128 [R237+0x6000], RZ ;  /* 0x006000ffed005388 */ /* 0x000fe20000000c00 */
[----:B------:R-:W-:Y:S01]  /*9eb0*/  @!P3 IMAD.MOV.U32 R7, RZ, RZ, c[0x0][0x1a4] ;  /* 0x00006900ff07b624 */ /* 0x000fe200078e00ff */
[----:B------:R-:W-:Y:S01]  /*9ec0*/  LOP3.LUT R6, R6, 0xc0, RZ, 0xc0, !PT ;  /* 0x000000c006067812 */ /* 0x000fe200078ec0ff */
[----:B------:R-:W-:Y:S01]  /*9ed0*/  IMAD R226, R9, 0x8, R226 ;  /* 0x0000000809e27824 */ /* 0x000fe200078e02e2 */
[----:B------:R-:W-:Y:S01]  /*9ee0*/  @!PT LDS RZ, [RZ] ;  /* 0x00000000fffff984 */ /* 0x000fe20000000800 */
[----:B------:R-:W-:Y:S01]  /*9ef0*/  @!PT LDS RZ, [RZ] ;  /* 0x00000000fffff984 */ /* 0x000fe20000000800 */
[----:B------:R-:W-:Y:S01]  /*9f00*/  @!PT LDS RZ, [RZ] ;  /* 0x00000000fffff984 */ /* 0x000fe20000000800 */
[----:B------:R5:W-:Y:S01]  /*9f10*/  @!P5 LDGSTS.E.BYPASS.LTC128B.128 [R237+0x6000], [R18.64] ;  /* 0x0600000012eddfae */ /* 0x000be2000b901d46 */
[----:B------:R-:W-:Y:S01]  /*9f20*/  @!P3 IMAD R7, R7, 0xc0, RZ ;  /* 0x000000c00707b824 */ /* 0x000fe200078e02ff */
[----:B------:R-:W-:-:S02]  /*9f30*/  LOP3.LUT R5, R6, 0x8, R5, 0xf8, !PT ;  /* 0x0000000806057812 */ /* 0x000fc400078ef805 */
[----:B------:R-:W-:Y:S01]  /*9f40*/  SHF.R.U32.HI R6, RZ, 0x3, R6 ;  /* 0x00000003ff067819 */ /* 0x000fe20000011606 */
[----:B------:R-:W-:Y:S01]  /*9f50*/  @!P4 IMAD.MOV.U32 R3, RZ, RZ, c[0x0][0x1a0] ;  /* 0x00006800ff03c624 */ /* 0x000fe200078e00ff */
[----:B------:R-:W-:Y:S01]  /*9f60*/  @P3 STS.128 [R237+0x6800], RZ ;  /* 0x006800ffed003388 */ /* 0x000fe20000000c00 */
[----:B------:R-:W-:Y:S02]  /*9f70*/  @!P4 IMAD.MOV.U32 R2, RZ, RZ, c[0x0][0x1a4] ;  /* 0x00006900ff02c624 */ /* 0x000fe400078e00ff */
[----:B------:R-:W-:Y:S01]  /*9f80*/  @!P0 IMAD.MOV.U32 R12, RZ, RZ, c[0x0][0x1a0] ;  /* 0x00006800ff0c8624 */ /* 0x000fe200078e00ff */
[----:B------:R-:W-:-:S03]  /*9f90*/  @!P4 LEA R8, P5, R3, R232, 0x8 ;  /* 0x000000e80308c211 */ /* 0x000fc600078a40ff */
[----:B------:R-:W-:Y:S01]  /*9fa0*/  @!P0 IMAD.WIDE.U32 R12, R12, 0x1c0, R232 ;  /* 0x000001c00c0c8825 */ /* 0x000fe200078e00e8 */
[----:B------:R-:W-:Y:S02]  /*9fb0*/  @!P4 LEA.HI.X R9, R3, R233, R2, 0x8, P5 ;  /* 0x000000e90309c211 */ /* 0x000fe400028f4402 */
[----:B------:R-:W-:Y:S01]  /*9fc0*/  SHF.R.S32.HI R2, RZ, 0x1, R4 ;  /* 0x00000001ff027819 */ /* 0x000fe20000011404 */
[----:B------:R-:W-:Y:S01]  /*9fd0*/  @!P0 IMAD.MOV.U32 R4, RZ, RZ, c[0x0][0x1a4] ;  /* 0x00006900ff048624 */ /* 0x000fe200078e00ff */
[----:B------:R-:W-:Y:S01]  /*9fe0*/  LOP3.LUT R3, R5, R6, RZ, 0x3c, !PT ;  /* 0x0000000605037212 */ /* 0x000fe200078e3cff */
[----:B---3--:R-:W-:Y:S02]  /*9ff0*/  @!P3 IMAD.MOV.U32 R10, RZ, RZ, c[0x0][0x1a0] ;  /* 0x00006800ff0ab624 */ /* 0x008fe400078e00ff */
[----:B------:R-:W-:Y:S02]  /*a000*/  @!P1 IMAD.MOV.U32 R5, RZ, RZ, c[0x0][0x1a4] ;  /* 0x00006900ff059624 */ /* 0x000fe400078e00ff */
[----:B------:R-:W-:-:S04]  /*a010*/  @!P3 IMAD.WIDE.U32 R10, R10, 0xc0, R232 ;  /* 0x000000c00a0ab825 */ /* 0x000fc800078e00e8 */
[----:B------:R-:W-:Y:S02]  /*a020*/  @!P3 IMAD.IADD R7, R11, 0x1, R7 ;  /* 0x000000010b07b824 */ /* 0x000fe400078e0207 */
[----:B------:R-:W-:Y:S02]  /*a030*/  IMAD.SHL.U32 R11, R2, 0x40, RZ ;  /* 0x00000040020b7824 */ /* 0x000fe400078e00ff */
[----:B------:R-:W-:Y:S02]  /*a040*/  @!P1 IMAD R5, R5, 0x180, RZ ;  /* 0x0000018005059824 */ /* 0x000fe400078e02ff */
[----:B------:R-:W-:Y:S01]  /*a050*/  @!P3 IMAD.MOV.U32 R6, RZ, RZ, R10 ;  /* 0x000000ffff06b224 */ /* 0x000fe200078e000a */
[----:B-----5:R-:W-:Y:S01]  /*a060*/  LOP3.LUT R18, R11, 0xc0, RZ, 0xc0, !PT ;  /* 0x000000c00b127812 */ /* 0x020fe200078ec0ff */
[----:B------:R-:W-:Y:S02]  /*a070*/  @!P2 IMAD.MOV.U32 R10, RZ, RZ, c[0x0][0x1a4] ;  /* 0x00006900ff0aa624 */ /* 0x000fe400078e00ff */
[----:B------:R-:W-:Y:S01]  /*a080*/  @!P1 IMAD.IADD R15, R15, 0x1, R5 ;  /* 0x000000010f0f9824 */ /* 0x000fe200078e0205 */
[----:B------:R-:W-:Y:S01]  /*a090*/  LOP3.LUT R69, R18, 0x8, R69, 0xf8, !PT ;  /* 0x0000000812457812 */ /* 0x000fe200078ef845 */
[----:B------:R-:W-:Y:S01]  /*a0a0*/  IMAD R5, R58, 0x200, R51 ;  /* 0x000002003a057824 */ /* 0x000fe200078e0233 */
[----:B------:R-:W-:Y:S01]  /*a0b0*/  SHF.R.U32.HI R18, RZ, 0x3, R18 ;  /* 0x00000003ff127819 */ /* 0x000fe20000011612 */
[----:B------:R-:W-:Y:S01]  /*a0c0*/  @!P2 IMAD R10, R10, 0x140, RZ ;  /* 0x000001400a0aa824 */ /* 0x000fe200078e02ff */
[----:B------:R-:W-:Y:S01]  /*a0d0*/  @!PT LDS RZ, [RZ] ;  /* 0x00000000fffff984 */ /* 0x000fe20000000800 */
[----:B------:R-:W-:Y:S01]  /*a0e0*/  @!PT LDS RZ, [RZ] ;  /* 0x00000000fffff984 */ /* 0x000fe20000000800 */
[----:B------:R-:W-:Y:S01]  /*a0f0*/  @!PT LDS RZ, [RZ] ;  /* 0x00000000fffff984 */ /* 0x000fe20000000800 */
[----:B------:R3:W-:Y:S01]  /*a100*/  @!P3 LDGSTS.E.BYPASS.LTC128B.128 [R237+0x6800], [R6.64] ;  /* 0x0680000006edbfae */ /* 0x0007e2000b901d46 */
[----:B------:R-:W-:Y:S01]  /*a110*/  IMAD R228, R48, 0x20, R5 ;  /* 0x0000002030e47824 */ /* 0x000fe200078e0205 */
[----:B------:R-:W-:Y:S01]  /*a120*/  LOP3.LUT R69, R69, R18, RZ, 0x3c, !PT ;  /* 0x0000001245457212 */ /* 0x000fe200078e3cff */
[----:B------:R-:W-:Y:S01]  /*a130*/  @!P0 IMAD R11, R4, 0x1c0, RZ ;  /* 0x000001c0040b8824 */ /* 0x000fe200078e02ff */
[----:B------:R-:W-:Y:S01]  /*a140*/  @P4 STS.128 [R237+0x7000], RZ ;  /* 0x007000ffed004388 */ /* 0x000fe20000000c00 */
[----:B------:R-:W-:-:S02]  /*a150*/  @!P2 IMAD.IADD R17, R17, 0x1, R10 ;  /* 0x000000011111a824 */ /* 0x000fc400078e020a */
[----:B------:R-:W-:Y:S01]  /*a160*/  IMAD.U32 R226, R226, 0x20, R69 ;  /* 0x00000020e2e27824 */ /* 0x000fe200078e0045 */
[----:B------:R-:W-:Y:S01]  /*a170*/  @!PT LDS RZ, [RZ] ;  /* 0x00000000fffff984 */ /* 0x000fe20000000800 */
[----:B------:R-:W-:Y:S01]  /*a180*/  @!PT LDS RZ, [RZ] ;  /* 0x00000000fffff984 */ /* 0x000fe20000000800 */
[----:B------:R-:W-:Y:S01]  /*a190*/  @!PT LDS RZ, [RZ] ;  /* 0x00000000fffff984 */ /* 0x000fe20000000800 */
[----:B------:R5:W-:Y:S01]  /*a1a0*/  @!P4 LDGSTS.E.BYPASS.LTC128B.128 [R237+0x7000], [R8.64] ;  /* 0x0700000008edcfae */ /* 0x000be2000b901d46 */
[----:B------:R-:W-:Y:S02]  /*a1b0*/  IMAD.IADD R228, R3, 0x1, R228 ;  /* 0x0000000103e47824 */ /* 0x000fe400078e02e4 */
[----:B------:R-:W-:Y:S01]  /*a1c0*/  @!P0 IMAD.IADD R11, R13, 0x1, R11 ;  /* 0x000000010d0b8824 */ /* 0x000fe200078e020b */
[----:B------:R-:W-:Y:S01]  /*a1d0*/  @P2 STS.128 [R237+0x7800], RZ ;  /* 0x007800ffed002388 */ /* 0x000fe20000000c00 */
[----:B------:R-:W-:Y:S02]  /*a1e0*/  @!P0 IMAD.MOV.U32 R10, RZ, RZ, R12 ;  /* 0x000000ffff0a8224 */ /* 0x000fe400078e000c */
[----:B------:R-:W-:Y:S01]  /*a1f0*/  IMAD.SHL.U32 R228, R228, 0x2, RZ ;  /* 0x00000002e4e47824 */ /* 0x000fe200078e00ff */
[----:B------:R-:W-:Y:S01]  /*a200*/  @!PT LDS RZ, [RZ] ;  /* 0x00000000fffff984 */ /* 0x000fe20000000800 */
[----:B------:R-:W-:Y:S01]  /*a210*/  @!PT LDS RZ, [RZ] ;  /* 0x00000000fffff984 */ /* 0x000fe20000000800 */
[----:B------:R-:W-:Y:S01]  /*a220*/  @!PT LDS RZ, [RZ] ;  /* 0x00000000fffff984 */ /* 0x000fe20000000800 */
[----:B------:R1:W-:Y:S01]  /*a230*/  @!P2 LDGSTS.E.BYPASS.LTC128B.128 [R237+0x7800], [R16.64] ;  /* 0x0780000010edafae */ /* 0x0003e2000b901d46 */
[----:B------:R-:W-:-:S02]  /*a240*/  IMAD.SHL.U32 R226, R226, 0x2, RZ ;  /* 0x00000002e2e27824 */ /* 0x000fc400078e00ff */
[----:B------:R-:W-:Y:S01]  /*a250*/  IMAD R227, R49, 0x2, R228 ;  /* 0x0000000231e37824 */ /* 0x000fe200078e02e4 */
[----:B------:R-:W-:Y:S01]  /*a260*/  @P1 STS.128 [R237+0x8000], RZ ;  /* 0x008000ffed001388 */ /* 0x000fe20000000c00 */
[----:B------:R-:W-:Y:S01]  /*a270*/  IMAD R48, R48, 0x20, R51 ;  /* 0x0000002030307824 */ /* 0x000fe200078e0233 */
[----:B------:R-:W-:Y:S02]  /*a280*/  IADD3 R225, R226, 0x1020, RZ ;  /* 0x00001020e2e17810 */ /* 0x000fe40007ffe0ff */
[----:B------:R-:W-:Y:S01]  /*a290*/  @!PT LDS RZ, [RZ] ;  /* 0x00000000fffff984 */ /* 0x000fe20000000800 */
[----:B------:R-:W-:Y:S01]  /*a2a0*/  @!PT LDS RZ, [RZ] ;  /* 0x00000000fffff984 */ /* 0x000fe20000000800 */
[----:B------:R-:W-:Y:S01]  /*a2b0*/  @!PT LDS RZ, [RZ] ;  /* 0x00000000fffff984 */ /* 0x000fe20000000800 */
[----:B------:R1:W-:Y:S01]  /*a2c0*/  @!P1 LDGSTS.E.BYPASS.LTC128B.128 [R237+0x8000], [R14.64] ;  /* 0x080000000eed9fae */ /* 0x0003e2000b901d46 */
[----:B------:R-:W-:-:S03]  /*a2d0*/  IMAD.IADD R3, R3, 0x1, R48 ;  /* 0x0000000103037824 */ /* 0x000fc600078e0230 */
[----:B------:R-:W-:Y:S04]  /*a2e0*/  @P0 STS.128 [R237+0x8800], RZ ;  /* 0x008800ffed000388 */ /* 0x000fe80000000c00 */
[----:B------:R-:W-:Y:S01]  /*a2f0*/  @!PT LDS RZ, [RZ] ;  /* 0x00000000fffff984 */ /* 0x000fe20000000800 */
[----:B------:R-:W-:Y:S01]  /*a300*/  @!PT LDS RZ, [RZ] ;  /* 0x00000000fffff984 */ /* 0x000fe20000000800 */
[----:B------:R-:W-:Y:S01]  /*a310*/  @!PT LDS RZ, [RZ] ;  /* 0x00000000fffff984 */ /* 0x000fe20000000800 */
[----:B------:R5:W-:Y:S01]  /*a320*/  @!P0 LDGSTS.E.BYPASS.LTC128B.128 [R237+0x8800], [R10.64] ;  /* 0x088000000aed8fae */ /* 0x000be2000b901d46 */
[----:B------:R-:W-:Y:S02]  /*a330*/  LOP3.LUT P0, RZ, R2, 0x2, RZ, 0xc0, !PT ;  /* 0x0000000202ff7812 */ /* 0x000fe4000780c0ff */
[----:B------:R-:W-:Y:S01]  /*a340*/  IADD3 R2, R226, 0x1000, RZ ;  /* 0x00001000e2027810 */ /* 0x000fe20007ffe0ff */
[----:B------:R-:W-:Y:S04]  /*a350*/  LDSM.16.M88.4 R144, [R228] ;  /* 0x00000000e490783b */ /* 0x000fe80000000200 */
[----:B---3--:R-:W5:Y:S04]  /*a360*/  LDSM.16.M88.4 R4, [R226+0x1000] ;  /* 0x00100000e204783b */ /* 0x008f680000000200 */
[----:B------:R-:W3:Y:S02]  /*a370*/  LDSM.16.M88.4 R124, [R226+0x1400] ;  /* 0x00140000e27c783b */ /* 0x000ee40000000200 */
[----:B------:R-:W-:-:S02]  /*a380*/  @P0 IADD3 R225, R2, -0x20, RZ ;  /* 0xffffffe002e10810 */ /* 0x000fc40007ffe0ff */
[----:B------:R-:W-:Y:S01]  /*a390*/  LDSM.16.M88.4 R136, [R227] ;  /* 0x00000000e388783b */ /* 0x000fe20000000200 */
[----:B------:R-:W-:Y:S02]  /*a3a0*/  SHF.R.S32.HI R2, RZ, 0x1f, R57 ;  /* 0x0000001fff027819 */ /* 0x000fe40000011439 */
[C---:B------:R-:W-:Y:S01]  /*a3b0*/  IADD3 R222, R225.reuse, 0x400, RZ ;  /* 0x00000400e1de7810 */ /* 0x040fe20007ffe0ff */
[----:B-1----:R-:W1:Y:S01]  /*a3c0*/  LDSM.16.M88.4 R12, [R225] ;  /* 0x00000000e10c783b */ /* 0x002e620000000200 */
[----:B------:R-:W-:Y:S02]  /*a3d0*/  LEA.HI R2, R2, R57, RZ, 0x5 ;  /* 0x0000003902027211 */ /* 0x000fe400078f28ff */
[C---:B------:R-:W-:Y:S01]  /*a3e0*/  IADD3 R221, R225.reuse, 0x800, RZ ;  /* 0x00000800e1dd7810 */ /* 0x040fe20007ffe0ff */
[----:B------:R-:W1:Y:S01]  /*a3f0*/  LDSM.16.M88.4 R132, [R225+0x400] ;  /* 0x00040000e184783b */ /* 0x000e620000000200 */
[----:B------:R-:W-:Y:S02]  /*a400*/  LOP3.LUT R2, R2, 0xffffffe0, RZ, 0xc0, !PT ;  /* 0xffffffe002027812 */ /* 0x000fe400078ec0ff */
[C---:B------:R-:W-:Y:S01]  /*a410*/  IADD3 R220, R225.reuse, 0xc00, RZ ;  /* 0x00000c00e1dc7810 */ /* 0x040fe20007ffe0ff */
[----:B------:R-:W1:Y:S01]  /*a420*/  LDSM.16.M88.4 R116, [R226+0x1800] ;  /* 0x00180000e274783b */ /* 0x000e620000000200 */
[----:B------:R-:W-:Y:S01]  /*a430*/  IADD3 R219, R225, 0x1000, RZ ;  /* 0x00001000e1db7810 */ /* 0x000fe20007ffe0ff */
[----:B------:R-:W-:Y:S01]  /*a440*/  IMAD.IADD R2, R57, 0x1, -R2 ;  /* 0x0000000139027824 */ /* 0x000fe200078e0a02 */
[----:B------:R-:W-:Y:S01]  /*a450*/  IADD3 R218, R225, 0x1400, RZ ;  /* 0x00001400e1da7810 */ /* 0x000fe20007ffe0ff */
[----:B------:R-:W1:Y:S01]  /*a460*/  LDSM.16.M88.4 R108, [R226+0x1c00] ;  /* 0x001c0000e26c783b */ /* 0x000e620000000200 */
[----:B------:R-:W-:Y:S01]  /*a470*/  IMAD.SHL.U32 R57, R57, 0x2, RZ ;  /* 0x0000000239397824 */ /* 0x000fe200078e00ff */
[----:B------:R-:W-:-:S02]  /*a480*/  IADD3 R217, R225, 0x1800, RZ ;  /* 0x00001800e1d97810 */ /* 0x000fc40007ffe0ff */
[----:B------:R-:W-:Y:S01]  /*a490*/  SHF.R.S32.HI R63, RZ, 0x1f, R2 ;  /* 0x0000001fff3f7819 */ /* 0x000fe20000011402 */
[----:B------:R-:W2:Y:S01]  /*a4a0*/  LDSM.16.M88.4 R152, [R225+0x800] ;  /* 0x00080000e198783b */ /* 0x000ea20000000200 */
[----:B------:R-:W-:Y:S02]  /*a4b0*/  LOP3.LUT R57, R57, 0x6, RZ, 0xc0, !PT ;  /* 0x0000000639397812 */ /* 0x000fe400078ec0ff */
[----:B------:R-:W-:Y:S01]  /*a4c0*/  LEA.HI R63, R63, R2, RZ, 0x2 ;  /* 0x000000023f3f7211 */ /* 0x000fe200078f10ff */
[----:B------:R-:W2:Y:S01]  /*a4d0*/  LDSM.16.M88.4 R100, [R226+0x2000] ;  /* 0x00200000e264783b */ /* 0x000ea20000000200 */
[C---:B------:R-:W-:Y:S01]  /*a4e0*/  IADD3 R216, R225.reuse, 0x1c00, RZ ;  /* 0x00001c00e1d87810 */ /* 0x040fe20007ffe0ff */
[----:B------:R-:W-:Y:S01]  /*a4f0*/  IMAD.IADD R2, R0, 0x1, R57 ;  /* 0x0000000100027824 */ /* 0x000fe200078e0239 */
[----:B------:R-:W-:Y:S01]  /*a500*/  SHF.R.S32.HI R59, RZ, 0x2, R63 ;  /* 0x00000002ff3b7819 */ /* 0x000fe2000001143f */
[----:B------:R-:W-:Y:S01]  /*a510*/  LDSM.16.M88.4 R92, [R226+0x2400] ;  /* 0x00240000e25c783b */ /* 0x000fe20000000200 */
[----:B------:R-:W-:Y:S01]  /*a520*/  IADD3 R215, R225, 0x2000, RZ ;  /* 0x00002000e1d77810 */ /* 0x000fe20007ffe0ff */
[----:B-----5:R-:W-:Y:S01]  /*a530*/  HMMA.16816.F32.BF16 R8, R144, R4, RZ ;  /* 0x000000049008723c */ /* 0x020fe200000418ff */
[----:B------:R-:W-:Y:S01]  /*a540*/  IADD3 R168, R168, 0x1, R59 ;  /* 0x00000001a8a87810 */ /* 0x000fe20007ffe03b */
[----:B------:R-:W-:Y:S01]  /*a550*/  LDSM.16.M88.4 R84, [R226+0x2800] ;  /* 0x00280000e254783b */ /* 0x000fe20000000200 */
[----:B------:R-:W-:-:S02]  /*a560*/  IADD3 R51, R2, 0x1, RZ ;  /* 0x0000000102337810 */ /* 0x000fc40007ffe0ff */
[----:B------:R-:W-:Y:S01]  /*a570*/  IADD3 R168, R61, R168, -R234 ;  /* 0x000000a83da87210 */ /* 0x000fe20007ffe8ea */
[----:B------:R-:W-:Y:S01]  /*a580*/  LDSM.16.M88.4 R76, [R226+0x2c00] ;  /* 0x002c0000e24c783b */ /* 0x000fe20000000200 */
[C---:B------:R-:W-:Y:S01]  /*a590*/  IADD3 R214, R225.reuse, 0x2400, RZ ;  /* 0x00002400e1d67810 */ /* 0x040fe20007ffe0ff */
[C---:B------:R-:W-:Y:S01]  /*a5a0*/  HMMA.16816.F32.BF16 R4, R144.reuse, R6, RZ ;  /* 0x000000069004723c */ /* 0x040fe200000418ff */
[----:B------:R-:W-:Y:S01]  /*a5b0*/  IADD3 R168, R168, c[0x0][0x2e8], RZ ;  /* 0x0000ba00a8a87a10 */ /* 0x000fe20007ffe0ff */
[----:B------:R-:W-:Y:S01]  /*a5c0*/  LDSM.16.M88.4 R68, [R226+0x3000] ;  /* 0x00300000e244783b */ /* 0x000fe20000000200 */
[----:B------:R-:W-:Y:S02]  /*a5d0*/  IADD3 R213, R225, 0x2800, RZ ;  /* 0x00002800e1d57810 */ /* 0x000fe40007ffe0ff */
[C---:B------:R-:W-:Y:S01]  /*a5e0*/  IADD3 R50, R168.reuse, 0x8, RZ ;  /* 0x00000008a8327810 */ /* 0x040fe20007ffe0ff */
[----:B------:R-:W-:Y:S01]  /*a5f0*/  LDSM.16.M88.4 R52, [R226+0x3400] ;  /* 0x00340000e234783b */ /* 0x000fe20000000200 */
[-C--:B------:R-:W-:Y:S01]  /*a600*/  IMNMX R168, R168, R61.reuse, PT ;  /* 0x0000003da8a87217 */ /* 0x080fe20003800200 */
[----:B---3--:R-:W-:Y:S01]  /*a610*/  HMMA.16816.F32.BF16 R128, R144, R124, RZ ;  /* 0x0000007c9080723c */ /* 0x008fe200000418ff */
[----:B------:R-:W-:Y:S01]  /*a620*/  IMNMX R169, R50, R61, PT ;  /* 0x0000003d32a97217 */ /* 0x000fe20003800200 */
[----:B------:R-:W-:Y:S01]  /*a630*/  LDSM.16.M88.4 R40, [R226+0x3800] ;  /* 0x00380000e228783b */ /* 0x000fe20000000200 */
[----:B------:R-:W-:-:S02]  /*a640*/  IADD3 R50, R2, 0x8, RZ ;  /* 0x0000000802327810 */ /* 0x000fc40007ffe0ff */
[CC--:B------:R-:W-:Y:S01]  /*a650*/  ISETP.GE.AND P0, PT, R51.reuse, R169.reuse, PT ;  /* 0x000000a93300720c */ /* 0x0c0fe20003f06270 */
[----:B------:R-:W3:Y:S01]  /*a660*/  LDSM.16.M88.4 R60, [R225+0xc00] ;  /* 0x000c0000e13c783b */ /* 0x000ee20000000200 */
[-C--:B------:R-:W-:Y:S01]  /*a670*/  ISETP.GE.AND P2, PT, R51, R168.reuse, PT ;  /* 0x000000a83300720c */ /* 0x080fe20003f46270 */
[C---:B-1----:R-:W-:Y:S01]  /*a680*/  HMMA.16816.F32.BF16 R8, R136.reuse, R12, R8 ;  /* 0x0000000c8808723c */ /* 0x042fe20000041808 */
[----:B------:R-:W-:Y:S01]  /*a690*/  P2R R48, PR, RZ, 0x1 ;  /* 0x00000001ff307803 */ /* 0x000fe20000000000 */
[----:B------:R-:W-:Y:S01]  /*a6a0*/  LDSM.16.M88.4 R32, [R226+0x3c00] ;  /* 0x003c0000e220783b */ /* 0x000fe20000000200 */
[-C--:B------:R-:W-:Y:S02]  /*a6b0*/  ISETP.GE.AND P0, PT, R2, R169.reuse, PT ;  /* 0x000000a90200720c */ /* 0x080fe40003f06270 */
[C---:B------:R-:W-:Y:S01]  /*a6c0*/  ISETP.GE.AND P1, PT, R50.reuse, R168, PT ;  /* 0x000000a83200720c */ /* 0x040fe20003f26270 */
[----:B------:R-:W-:Y:S01]  /*a6d0*/  LDSM.16.M88.4 R24, [R226+0x4000] ;  /* 0x00400000e218783b */ /* 0x000fe20000000200 */
[----:B------:R-:W-:Y:S01]  /*a6e0*/  ISETP.GE.AND P3, PT, R50, R169, PT ;  /* 0x000000a93200720c */ /* 0x000fe20003f66270 */
[----:B------:R-:W-:Y:S01]  /*a6f0*/  HMMA.16816.F32.BF16 R4, R136, R14, R4 ;  /* 0x0000000e8804723c */ /* 0x000fe20000041804 */
[C---:B------:R-:W-:Y:S01]  /*a700*/  IADD3 R51, R2.reuse, 0x9, RZ ;  /* 0x0000000902337810 */ /* 0x040fe20007ffe0ff */
[----:B------:R-:W-:Y:S01]  /*a710*/  LDSM.16.M88.4 R16, [R226+0x4400] ;  /* 0x00440000e210783b */ /* 0x000fe20000000200 */
[----:B------:R-:W-:-:S02]  /*a720*/  IADD3 R50, R2, 0x10, RZ ;  /* 0x0000001002327810 */ /* 0x000fc40007ffe0ff */
[C---:B------:R-:W-:Y:S01]  /*a730*/  ISETP.GE.AND P5, PT, R51.reuse, R169, PT ;  /* 0x000000a93300720c */ /* 0x040fe20003fa6270 */
[----:B------:R-:W-:Y:S01]  /*a740*/  LDSM.16.M88.4 R148, [R226+0x4800] ;  /* 0x00480000e294783b */ /* 0x000fe20000000200 */
[-C--:B------:R-:W-:Y:S01]  /*a750*/  ISETP.GE.AND P4, PT, R50, R168.reuse, PT ;  /* 0x000000a83200720c */ /* 0x080fe20003f86270 */
[----:B------:R-:W-:Y:S01]  /*a760*/  HMMA.16816.F32.BF16 R124, R144, R126, RZ ;  /* 0x0000007e907c723c */ /* 0x000fe200000418ff */
[----:B------:R-:W-:Y:S01]  /*a770*/  ISETP.GE.AND P6, PT, R51, R168, PT ;  /* 0x000000a83300720c */ /* 0x000fe20003fc6270 */
[----:B------:R-:W-:Y:S01]  /*a780*/  LDSM.16.M88.4 R140, [R226+0x4c00] ;  /* 0x004c0000e28c783b */ /* 0x000fe20000000200 */
[----:B------:R-:W-:Y:S02]  /*a790*/  IADD3 R51, R2, 0x11, RZ ;  /* 0x0000001102337810 */ /* 0x000fe40007ffe0ff */
[C---:B------:R-:W-:Y:S01]  /*a7a0*/  IADD3 R212, R225.reuse, 0x2c00, RZ ;  /* 0x00002c00e1d47810 */ /* 0x040fe20007ffe0ff */
[----:B------:R-:W0:Y:S01]  /*a7b0*/  LDGDEPBAR ;  /* 0x00000000000079af */ /* 0x000e220000000000 */
[----:B------:R-:W-:Y:S01]  /*a7c0*/  IADD3 R211, R225, 0x3000, RZ ;  /* 0x00003000e1d37810 */ /* 0x000fe20007ffe0ff */
[----:B------:R-:W-:Y:S01]  /*a7d0*/  HMMA.16816.F32.BF16 R128, R136, R132, R128 ;  /* 0x000000848880723c */ /* 0x000fe20000041880 */
[----:B------:R-:W-:-:S02]  /*a7e0*/  FSEL R203, R10, -INF , !P0 ;  /* 0xff8000000acb7808 */ /* 0x000fc40004000000 */
[----:B------:R-:W-:Y:S02]  /*a7f0*/  FSEL R58, R9, -INF , !P2 ;  /* 0xff800000093a7808 */ /* 0x000fe40005000000 */
[----:B------:R-:W-:Y:S02]  /*a800*/  ISETP.GE.AND P0, PT, R50, R169, PT ;  /* 0x000000a93200720c */ /* 0x000fe40003f06270 */
[----:B------:R-:W-:Y:S01]  /*a810*/  IADD3 R50, R2, 0x19, RZ ;  /* 0x0000001902327810 */ /* 0x000fe20007ffe0ff */
[----:B------:R-:W-:Y:S01]  /*a820*/  HMMA.16816.F32.BF16 R120, R144, R116, RZ ;  /* 0x000000749078723c */ /* 0x000fe200000418ff */
[----:B------:R-:W-:Y:S02]  /*a830*/  FSEL R10, R4, -INF , !P1 ;  /* 0xff800000040a7808 */ /* 0x000fe40004800000 */
[----:B------:R-:W-:Y:S02]  /*a840*/  IADD3 R4, R2, 0x18, RZ ;  /* 0x0000001802047810 */ /* 0x000fe40007ffe0ff */
[----:B------:R-:W-:-:S02]  /*a850*/  FSEL R205, R7, -INF , !P5 ;  /* 0xff80000007cd7808 */ /* 0x000fc40006800000 */
[----:B------:R-:W-:Y:S01]  /*a860*/  FSEL R9, R6, -INF , !P3 ;  /* 0xff80000006097808 */ /* 0x000fe20005800000 */
[C---:B------:R-:W-:Y:S01]  /*a870*/  HMMA.16816.F32.BF16 R116, R144.reuse, R118, RZ ;  /* 0x000000769074723c */ /* 0x040fe200000418ff */
[----:B------:R-:W-:Y:S02]  /*a880*/  FSEL R132, R5, -INF , !P6 ;  /* 0xff80000005847808 */ /* 0x000fe40007000000 */
[-C--:B------:R-:W-:Y:S02]  /*a890*/  ISETP.GE.AND P5, PT, R4, R168.reuse, PT ;  /* 0x000000a80400720c */ /* 0x080fe40003fa6270 */
[C---:B------:R-:W-:Y:S02]  /*a8a0*/  ISETP.GE.AND P1, PT, R51.reuse, R168, PT ;  /* 0x000000a83300720c */ /* 0x040fe40003f26270 */
[----:B------:R-:W-:Y:S01]  /*a8b0*/  ISETP.GE.AND P2, PT, R51, R169, PT ;  /* 0x000000a93300720c */ /* 0x000fe20003f46270 */
[----:B------:R-:W-:Y:S01]  /*a8c0*/  HMMA.16816.F32.BF16 R112, R144, R108, RZ ;  /* 0x0000006c9070723c */ /* 0x000fe200000418ff */
[----:B------:R-:W-:-:S02]  /*a8d0*/  FSEL R231, R130, -INF , !P0 ;  /* 0xff80000082e77808 */ /* 0x000fc40004000000 */
[CC--:B------:R-:W-:Y:S02]  /*a8e0*/  ISETP.GE.AND P3, PT, R50.reuse, R168.reuse, PT ;  /* 0x000000a83200720c */ /* 0x0c0fe40003f66270 */
[----:B------:R-:W-:Y:S02]  /*a8f0*/  ISETP.GE.AND P0, PT, R50, R169, PT ;  /* 0x000000a93200720c */ /* 0x000fe40003f06270 */
[----:B------:R-:W-:Y:S01]  /*a900*/  IADD3 R50, R2, 0x20, RZ ;  /* 0x0000002002327810 */ /* 0x000fe20007ffe0ff */
[----:B------:R-:W-:Y:S01]  /*a910*/  HMMA.16816.F32.BF16 R124, R136, R134, R124 ;  /* 0x00000086887c723c */ /* 0x000fe2000004187c */
[----:B------:R-:W-:Y:S02]  /*a920*/  FSEL R130, R129, -INF , !P1 ;  /* 0xff80000081827808 */ /* 0x000fe40004800000 */
[----:B------:R-:W-:Y:S02]  /*a930*/  FSEL R243, R131, -INF , !P2 ;  /* 0xff80000083f37808 */ /* 0x000fe40005000000 */
[----:B------:R-:W-:-:S02]  /*a940*/  ISETP.GE.AND P1, PT, R50, R168, PT ;  /* 0x000000a83200720c */ /* 0x000fc40003f26270 */
[----:B------:R-:W-:Y:S01]  /*a950*/  FSEL R134, R128, -INF , !P4 ;  /* 0xff80000080867808 */ /* 0x000fe20006000000 */
[----:B------:R-:W-:Y:S01]  /*a960*/  HMMA.16816.F32.BF16 R108, R144, R110, RZ ;  /* 0x0000006e906c723c */ /* 0x000fe200000418ff */
[-C--:B------:R-:W-:Y:S02]  /*a970*/  ISETP.GE.AND P4, PT, R4, R169.reuse, PT ;  /* 0x000000a90400720c */ /* 0x080fe40003f86270 */
[----:B------:R-:W1:Y:S01]  /*a980*/  LDSM.16.M88.4 R4, [R225+0x1000] ;  /* 0x00100000e104783b */ /* 0x000e620000000200 */
[----:B------:R-:W-:Y:S02]  /*a990*/  ISETP.GE.AND P2, PT, R50, R169, PT ;  /* 0x000000a93200720c */ /* 0x000fe40003f46270 */
[C---:B------:R-:W-:Y:S02]  /*a9a0*/  IADD3 R51, R2.reuse, 0x21, RZ ;  /* 0x0000002102337810 */ /* 0x040fe40007ffe0ff */
[----:B--2---:R-:W-:Y:S01]  /*a9b0*/  HMMA.16816.F32.BF16 R120, R136, R152, R120 ;  /* 0x000000988878723c */ /* 0x004fe20000041878 */
[----:B------:R-:W-:-:S02]  /*a9c0*/  IADD3 R50, R2, 0x28, RZ ;  /* 0x0000002802327810 */ /* 0x000fc40007ffe0ff */
[C---:B------:R-:W-:Y:S02]  /*a9d0*/  IADD3 R210, R225.reuse, 0x3400, RZ ;  /* 0x00003400e1d27810 */ /* 0x040fe40007ffe0ff */
[C---:B------:R-:W-:Y:S02]  /*a9e0*/  IADD3 R209, R225.reuse, 0x3800, RZ ;  /* 0x00003800e1d17810 */ /* 0x040fe40007ffe0ff */
[----:B------:R-:W-:Y:S01]  /*a9f0*/  IADD3 R208, R225, 0x3c00, RZ ;  /* 0x00003c00e1d07810 */ /* 0x000fe20007ffe0ff */
[----:B------:R-:W-:Y:S01]  /*aa00*/  HMMA.16816.F32.BF16 R104, R144, R100, RZ ;  /* 0x000000649068723c */ /* 0x000fe200000418ff */
[----:B------:R-:W-:Y:S02]  /*aa10*/  FSEL R207, R126, -INF , !P4 ;  /* 0xff8000007ecf7808 */ /* 0x000fe40006000000 */
[----:B------:R-:W-:Y:S02]  /*aa20*/  FSEL R160, R125, -INF , !P3 ;  /* 0xff8000007da07808 */ /* 0x000fe40005800000 */
[----:B------:R-:W-:-:S02]  /*aa30*/  FSEL R241, R127, -INF , !P0 ;  /* 0xff8000007ff17808 */ /* 0x000fc40004000000 */
[CC--:B------:R-:W-:Y:S01]  /*aa40*/  ISETP.GE.AND P4, PT, R51.reuse, R169.reuse, PT ;  /* 0x000000a93300720c */ /* 0x0c0fe20003f86270 */
[C---:B------:R-:W-:Y:S01]  /*aa50*/  HMMA.16816.F32.BF16 R116, R136.reuse, R154, R116 ;  /* 0x0000009a8874723c */ /* 0x040fe20000041874 */
[CC--:B------:R-:W-:Y:S02]  /*aa60*/  ISETP.GE.AND P3, PT, R50.reuse, R168.reuse, PT ;  /* 0x000000a83200720c */ /* 0x0c0fe40003f66270 */
[----:B------:R-:W-:Y:S02]  /*aa70*/  ISETP.GE.AND P0, PT, R50, R169, PT ;  /* 0x000000a93200720c */ /* 0x000fe40003f06270 */
[----:B------:R-:W-:Y:S02]  /*aa80*/  IADD3 R50, R2, 0x30, RZ ;  /* 0x0000003002327810 */ /* 0x000fe40007ffe0ff */
[----:B------:R-:W-:Y:S01]  /*aa90*/  FSEL R154, R124, -INF , !P5 ;  /* 0xff8000007c9a7808 */ /* 0x000fe20006800000 */
[----:B---3--:R-:W-:Y:S01]  /*aaa0*/  HMMA.16816.F32.BF16 R112, R136, R60, R112 ;  /* 0x0000003c8870723c */ /* 0x008fe20000041870 */
[----:B------:R-:W2:Y:S01]  /*aab0*/  LDSM.16.M88.4 R124, [R225+0x1400] ;  /* 0x00140000e17c783b */ /* 0x000ea20000000200 */
[----:B------:R-:W-:-:S02]  /*aac0*/  ISETP.GE.AND P5, PT, R51, R168, PT ;  /* 0x000000a83300720c */ /* 0x000fc40003fa6270 */
[----:B------:R-:W-:Y:S02]  /*aad0*/  IADD3 R51, R2, 0x29, RZ ;  /* 0x0000002902337810 */ /* 0x000fe40007ffe0ff */
[----:B------:R-:W-:Y:S02]  /*aae0*/  FSEL R201, R122, -INF , !P2 ;  /* 0xff8000007ac97808 */ /* 0x000fe40005000000 */
[----:B------:R-:W-:Y:S01]  /*aaf0*/  HMMA.16816.F32.BF16 R108, R136, R62, R108 ;  /* 0x0000003e886c723c */ /* 0x000fe2000004186c */
[----:B------:R-:W3:Y:S01]  /*ab00*/  LDSM.16.M88.4 R60, [R225+0x1800] ;  /* 0x00180000e13c783b */ /* 0x000ee20000000200 */
[----:B------:R-:W-:Y:S02]  /*ab10*/  FSEL R162, R120, -INF , !P1 ;  /* 0xff80000078a27808 */ /* 0x000fe40004800000 */
[----:B------:R-:W-:Y:S02]  /*ab20*/  FSEL R122, R121, -INF , !P5 ;  /* 0xff800000797a7808 */ /* 0x000fe40006800000 */
[----:B------:R-:W-:-:S02]  /*ab30*/  FSEL R199, R123, -INF , !P4 ;  /* 0xff8000007bc77808 */ /* 0x000fc40006000000 */
[----:B------:R-:W-:Y:S01]  /*ab40*/  HMMA.16816.F32.BF16 R100, R144, R102, RZ ;  /* 0x000000669064723c */ /* 0x000fe200000418ff */
[CC--:B------:R-:W-:Y:S02]  /*ab50*/  ISETP.GE.AND P1, PT, R51.reuse, R168.reuse, PT ;  /* 0x000000a83300720c */ /* 0x0c0fe40003f26270 */
[-C--:B------:R-:W-:Y:S02]  /*ab60*/  ISETP.GE.AND P2, PT, R51, R169.reuse, PT ;  /* 0x000000a93300720c */ /* 0x080fe40003f46270 */
[C---:B------:R-:W-:Y:S02]  /*ab70*/  ISETP.GE.AND P5, PT, R50.reuse, R168, PT ;  /* 0x000000a83200720c */ /* 0x040fe40003fa6270 */
[----:B------:R-:W-:Y:S01]  /*ab80*/  ISETP.GE.AND P4, PT, R50, R169, PT ;  /* 0x000000a93200720c */ /* 0x000fe20003f86270 */
[----:B-1----:R-:W-:Y:S01]  /*ab90*/  HMMA.16816.F32.BF16 R104, R136, R4, R104 ;  /* 0x000000048868723c */ /* 0x002fe20000041868 */
[----:B------:R-:W-:Y:S02]  /*aba0*/  IADD3 R51, R2, 0x31, RZ ;  /* 0x0000003102337810 */ /* 0x000fe40007ffe0ff */
[----:B------:R-:W-:-:S02]  /*abb0*/  FSEL R116, R116, -INF , !P3 ;  /* 0xff80000074747808 */ /* 0x000fc40005800000 */
[----:B------:R-:W-:Y:S02]  /*abc0*/  FSEL R197, R118, -INF , !P0 ;  /* 0xff80000076c57808 */ /* 0x000fe40004000000 */
[----:B------:R-:W-:Y:S01]  /*abd0*/  IADD3 R4, R2, 0x39, RZ ;  /* 0x0000003902047810 */ /* 0x000fe20007ffe0ff */
[C---:B------:R-:W-:Y:S01]  /*abe0*/  HMMA.16816.F32.BF16 R96, R144.reuse, R92, RZ ;  /* 0x0000005c9060723c */ /* 0x040fe200000418ff */
[----:B------:R-:W-:Y:S02]  /*abf0*/  FSEL R166, R112, -INF , !P5 ;  /* 0xff80000070a67808 */ /* 0x000fe40006800000 */
[----:B------:R-:W-:Y:S02]  /*ac00*/  FSEL R193, R114, -INF , !P4 ;  /* 0xff80000072c17808 */ /* 0x000fe40006000000 */
[CC--:B------:R-:W-:Y:S02]  /*ac10*/  ISETP.GE.AND P3, PT, R51.reuse, R168.reuse, PT ;  /* 0x000000a83300720c */ /* 0x0c0fe40003f66270 */
[----:B------:R-:W-:Y:S01]  /*ac20*/  ISETP.GE.AND P0, PT, R51, R169, PT ;  /* 0x000000a93300720c */ /* 0x000fe20003f06270 */
[----:B------:R-:W-:Y:S01]  /*ac30*/  HMMA.16816.F32.BF16 R92, R144, R94, RZ ;  /* 0x0000005e905c723c */ /* 0x000fe200000418ff */
[----:B------:R-:W-:-:S02]  /*ac40*/  ISETP.GE.AND P5, PT, R4, R168, PT ;  /* 0x000000a80400720c */ /* 0x000fc40003fa6270 */
[----:B------:R-:W-:Y:S02]  /*ac50*/  ISETP.GE.AND P4, PT, R4, R169, PT ;  /* 0x000000a90400720c */ /* 0x000fe40003f86270 */
[C---:B------:R-:W-:Y:S02]  /*ac60*/  IADD3 R4, R2.reuse, 0x40, RZ ;  /* 0x0000004002047810 */ /* 0x040fe40007ffe0ff */
[----:B------:R-:W-:Y:S01]  /*ac70*/  IADD3 R50, R2, 0x38, RZ ;  /* 0x0000003802327810 */ /* 0x000fe20007ffe0ff */
[----:B------:R-:W-:Y:S01]  /*ac80*/  HMMA.16816.F32.BF16 R88, R144, R84, RZ ;  /* 0x000000549058723c */ /* 0x000fe200000418ff */
[----:B------:R-:W-:Y:S02]  /*ac90*/  FSEL R170, R113, -INF , !P3 ;  /* 0xff80000071aa7808 */ /* 0x000fe40005800000 */
[----:B------:R-:W-:Y:S02]  /*aca0*/  FSEL R189, R115, -INF , !P0 ;  /* 0xff80000073bd7808 */ /* 0x000fe40004000000 */
[----:B------:R-:W-:-:S02]  /*acb0*/  FSEL R118, R117, -INF , !P1 ;  /* 0xff80000075767808 */ /* 0x000fc40004800000 */
[----:B------:R-:W-:Y:S01]  /*acc0*/  FSEL R195, R119, -INF , !P2 ;  /* 0xff80000077c37808 */ /* 0x000fe20005000000 */
[----:B------:R-:W-:Y:S01]  /*acd0*/  HMMA.16816.F32.BF16 R100, R136, R6, R100 ;  /* 0x000000068864723c */ /* 0x000fe20000041864 */
[CC--:B------:R-:W-:Y:S02]  /*ace0*/  ISETP.GE.AND P3, PT, R4.reuse, R168.reuse, PT ;  /* 0x000000a80400720c */ /* 0x0c0fe40003f66270 */
[-C--:B------:R-:W-:Y:S02]  /*acf0*/  ISETP.GE.AND P0, PT, R4, R169.reuse, PT ;  /* 0x000000a90400720c */ /* 0x080fe40003f06270 */
[C---:B------:R-:W-:Y:S02]  /*ad00*/  ISETP.GE.AND P1, PT, R50.reuse, R168, PT ;  /* 0x000000a83200720c */ /* 0x040fe40003f26270 */
[----:B------:R-:W-:Y:S01]  /*ad10*/  ISETP.GE.AND P2, PT, R50, R169, PT ;  /* 0x000000a93200720c */ /* 0x000fe20003f46270 */
[----:B------:R-:W-:Y:S01]  /*ad20*/  HMMA.16816.F32.BF16 R84, R144, R86, RZ ;  /* 0x000000569054723c */ /* 0x000fe200000418ff */
[----:B------:R-:W-:-:S02]  /*ad30*/  IADD3 R5, R2, 0x41, RZ ;  /* 0x0000004102057810 */ /* 0x000fc40007ffe0ff */
[----:B------:R-:W-:Y:S02]  /*ad40*/  IADD3 R4, R2, 0x48, RZ ;  /* 0x0000004802047810 */ /* 0x000fe40007ffe0ff */
[----:B------:R-:W-:Y:S02]  /*ad50*/  FSEL R172, R108, -INF , !P1 ;  /* 0xff8000006cac7808 */ /* 0x000fe40004800000 */
[----:B------:R-:W-:Y:S01]  /*ad60*/  FSEL R187, R110, -INF , !P2 ;  /* 0xff8000006ebb7808 */ /* 0x000fe20005000000 */
[----:B--2---:R-:W-:Y:S01]  /*ad70*/  HMMA.16816.F32.BF16 R96, R136, R124, R96 ;  /* 0x0000007c8860723c */ /* 0x004fe20000041860 */
[----:B------:R-:W-:Y:S02]  /*ad80*/  FSEL R174, R109, -INF , !P5 ;  /* 0xff8000006dae7808 */ /* 0x000fe40006800000 */
[----:B------:R-:W-:Y:S02]  /*ad90*/  FSEL R191, R111, -INF , !P4 ;  /* 0xff8000006fbf7808 */ /* 0x000fe40006000000 */
[----:B------:R-:W-:-:S02]  /*ada0*/  ISETP.GE.AND P1, PT, R5, R168, PT ;  /* 0x000000a80500720c */ /* 0x000fc40003f26270 */
[-C--:B------:R-:W-:Y:S01]  /*adb0*/  ISETP.GE.AND P2, PT, R5, R169.reuse, PT ;  /* 0x000000a90500720c */ /* 0x080fe20003f46270 */
[----:B------:R-:W-:Y:S01]  /*adc0*/  HMMA.16816.F32.BF16 R80, R144, R76, RZ ;  /* 0x0000004c9050723c */ /* 0x000fe200000418ff */
[C---:B------:R-:W-:Y:S02]  /*add0*/  ISETP.GE.AND P5, PT, R4.reuse, R168, PT ;  /* 0x000000a80400720c */ /* 0x040fe40003fa6270 */
[----:B------:R-:W-:Y:S02]  /*ade0*/  ISETP.GE.AND P4, PT, R4, R169, PT ;  /* 0x000000a90400720c */ /* 0x000fe40003f86270 */
[----:B------:R-:W1:Y:S01]  /*adf0*/  LDSM.16.M88.4 R4, [R225+0x1c00] ;  /* 0x001c0000e104783b */ /* 0x000e620000000200 */
[----:B------:R-:W-:Y:S02]  /*ae00*/  IADD3 R50, R2, 0x49, RZ ;  /* 0x0000004902327810 */ /* 0x000fe40007ffe0ff */
[----:B------:R-:W-:Y:S01]  /*ae10*/  HMMA.16816.F32.BF16 R92, R136, R126, R92 ;  /* 0x0000007e885c723c */ /* 0x000fe2000004185c */
[----:B------:R-:W-:-:S02]  /*ae20*/  FSEL R178, R104, -INF , !P3 ;  /* 0xff80000068b27808 */ /* 0x000fc40005800000 */
[----:B------:R-:W-:Y:S02]  /*ae30*/  FSEL R185, R106, -INF , !P0 ;  /* 0xff8000006ab97808 */ /* 0x000fe40004000000 */
[C---:B------:R-:W-:Y:S02]  /*ae40*/  ISETP.GE.AND P3, PT, R50.reuse, R168, PT ;  /* 0x000000a83200720c */ /* 0x040fe40003f66270 */
[----:B------:R-:W-:Y:S01]  /*ae50*/  ISETP.GE.AND P0, PT, R50, R169, PT ;  /* 0x000000a93200720c */ /* 0x000fe20003f06270 */
[----:B---3--:R-:W-:Y:S01]  /*ae60*/  HMMA.16816.F32.BF16 R88, R136, R60, R88 ;  /* 0x0000003c8858723c */ /* 0x008fe20000041858 */
[----:B------:R-:W-:Y:S02]  /*ae70*/  IADD3 R50, R2, 0x50, RZ ;  /* 0x0000005002327810 */ /* 0x000fe40007ffe0ff */
[----:B------:R-:W-:Y:S02]  /*ae80*/  FSEL R180, R105, -INF , !P1 ;  /* 0xff80000069b47808 */ /* 0x000fe40004800000 */
[----:B------:R-:W-:-:S02]  /*ae90*/  FSEL R183, R107, -INF , !P2 ;  /* 0xff8000006bb77808 */ /* 0x000fc40005000000 */
[C---:B------:R-:W-:Y:S01]  /*aea0*/  ISETP.GE.AND P1, PT, R50.reuse, R168, PT ;  /* 0x000000a83200720c */ /* 0x040fe20003f26270 */
[----:B------:R-:W-:Y:S01]  /*aeb0*/  HMMA.16816.F32.BF16 R84, R136, R62, R84 ;  /* 0x0000003e8854723c */ /* 0x000fe20000041854 */
[----:B------:R-:W-:Y:S01]  /*aec0*/  ISETP.GE.AND P2, PT, R50, R169, PT ;  /* 0x000000a93200720c */ /* 0x000fe20003f46270 */
[----:B------:R-:W-:Y:S01]  /*aed0*/  LDSM.16.M88.4 R60, [R225+0x2400] ;  /* 0x00240000e13c783b */ /* 0x000fe20000000200 */
[----:B------:R-:W-:Y:S02]  /*aee0*/  IADD3 R51, R2, 0x51, RZ ;  /* 0x0000005102337810 */ /* 0x000fe40007ffe0ff */
[----:B------:R-:W-:Y:S02]  /*aef0*/  FSEL R126, R100, -INF , !P5 ;  /* 0xff800000647e7808 */ /* 0x000fe40006800000 */
[----:B------:R-:W-:Y:S01]  /*af00*/  FSEL R181, R102, -INF , !P4 ;  /* 0xff80000066b57808 */ /* 0x000fe20006000000 */
[----:B------:R-:W-:Y:S01]  /*af10*/  HMMA.16816.F32.BF16 R76, R144, R78, RZ ;  /* 0x0000004e904c723c */ /* 0x000fe200000418ff */
[----:B------:R-:W-:-:S02]  /*af20*/  FSEL R182, R101, -INF , !P3 ;  /* 0xff80000065b67808 */ /* 0x000fc40005800000 */
[----:B------:R-:W-:Y:S02]  /*af30*/  IADD3 R50, R2, 0x58, RZ ;  /* 0x0000005802327810 */ /* 0x000fe40007ffe0ff */
[----:B------:R-:W-:Y:S02]  /*af40*/  FSEL R179, R103, -INF , !P0 ;  /* 0xff80000067b37808 */ /* 0x000fe40004000000 */
[----:B------:R-:W2:Y:S01]  /*af50*/  LDSM.16.M88.4 R100, [R225+0x2000] ;  /* 0x00200000e164783b */ /* 0x000ea20000000200 */
[CC--:B------:R-:W-:Y:S01]  /*af60*/  ISETP.GE.AND P5, PT, R51.reuse, R168.reuse, PT ;  /* 0x000000a83300720c */ /* 0x0c0fe20003fa6270 */
[----:B------:R-:W-:Y:S01]  /*af70*/  HMMA.16816.F32.BF16 R72, R144, R68, RZ ;  /* 0x000000449048723c */ /* 0x000fe200000418ff */
[-C--:B------:R-:W-:Y:S02]  /*af80*/  ISETP.GE.AND P4, PT, R51, R169.reuse, PT ;  /* 0x000000a93300720c */ /* 0x080fe40003f86270 */
[C---:B------:R-:W-:Y:S02]  /*af90*/  ISETP.GE.AND P3, PT, R50.reuse, R168, PT ;  /* 0x000000a83200720c */ /* 0x040fe40003f66270 */
[----:B------:R-:W-:-:S02]  /*afa0*/  ISETP.GE.AND P0, PT, R50, R169, PT ;  /* 0x000000a93200720c */ /* 0x000fc40003f06270 */
[C---:B------:R-:W-:Y:S01]  /*afb0*/  IADD3 R51, R2.reuse, 0x59, RZ ;  /* 0x0000005902337810 */ /* 0x040fe20007ffe0ff */
[----:B-1----:R-:W-:Y:S01]  /*afc0*/  HMMA.16816.F32.BF16 R80, R136, R4, R80 ;  /* 0x000000048850723c */ /* 0x002fe20000041850 */
[----:B------:R-:W-:Y:S02]  /*afd0*/  IADD3 R50, R2, 0x60, RZ ;  /* 0x0000006002327810 */ /* 0x000fe40007ffe0ff */
[----:B------:R-:W-:Y:S02]  /*afe0*/  FSEL R184, R96, -INF , !P1 ;  /* 0xff80000060b87808 */ /* 0x000fe40004800000 */
[----:B------:R-:W-:Y:S02]  /*aff0*/  FSEL R177, R98, -INF , !P2 ;  /* 0xff80000062b17808 */ /* 0x000fe40005000000 */
[----:B------:R-:W-:Y:S01]  /*b000*/  FSEL R186, R97, -INF , !P5 ;  /* 0xff80000061ba7808 */ /* 0x000fe20006800000 */
[----:B------:R-:W-:Y:S01]  /*b010*/  HMMA.16816.F32.BF16 R68, R144, R70, RZ ;  /* 0x000000469044723c */ /* 0x000fe200000418ff */
[----:B------:R-:W-:-:S02]  /*b020*/  FSEL R173, R99, -INF , !P4 ;  /* 0xff80000063ad7808 */ /* 0x000fc40006000000 */
[CC--:B------:R-:W-:Y:S02]  /*b030*/  ISETP.GE.AND P1, PT, R51.reuse, R168.reuse, PT ;  /* 0x000000a83300720c */ /* 0x0c0fe40003f26270 */
[-C--:B------:R-:W-:Y:S02]  /*b040*/  ISETP.GE.AND P2, PT, R51, R169.reuse, PT ;  /* 0x000000a93300720c */ /* 0x080fe40003f46270 */
[C---:B------:R-:W-:Y:S01]  /*b050*/  ISETP.GE.AND P5, PT, R50.reuse, R168, PT ;  /* 0x000000a83200720c */ /* 0x040fe20003fa6270 */
[----:B------:R-:W-:Y:S01]  /*b060*/  HMMA.16816.F32.BF16 R64, R144, R52, RZ ;  /* 0x000000349040723c */ /* 0x000fe200000418ff */
[----:B------:R-:W-:Y:S02]  /*b070*/  ISETP.GE.AND P4, PT, R50, R169, PT ;  /* 0x000000a93200720c */ /* 0x000fe40003f86270 */
[C---:B------:R-:W-:Y:S02]  /*b080*/  IADD3 R51, R2.reuse, 0x61, RZ ;  /* 0x0000006102337810 */ /* 0x040fe40007ffe0ff */
[----:B------:R-:W-:-:S02]  /*b090*/  IADD3 R4, R2, 0x69, RZ ;  /* 0x0000006902047810 */ /* 0x000fc40007ffe0ff */
[----:B------:R-:W-:Y:S01]  /*b0a0*/  FSEL R188, R92, -INF , !P3 ;  /* 0xff8000005cbc7808 */ /* 0x000fe20005800000 */
[----:B------:R-:W-:Y:S01]  /*b0b0*/  HMMA.16816.F32.BF16 R76, R136, R6, R76 ;  /* 0x00000006884c723c */ /* 0x000fe2000004184c */
[----:B------:R-:W-:Y:S02]  /*b0c0*/  FSEL R171, R94, -INF , !P0 ;  /* 0xff8000005eab7808 */ /* 0x000fe40004000000 */
[----:B------:R-:W-:Y:S02]  /*b0d0*/  FSEL R194, R88, -INF , !P5 ;  /* 0xff80000058c27808 */ /* 0x000fe40006800000 */
[----:B------:R-:W-:Y:S02]  /*b0e0*/  FSEL R167, R90, -INF , !P4 ;  /* 0xff8000005aa77808 */ /* 0x000fe40006000000 */
[C---:B------:R-:W-:Y:S01]  /*b0f0*/  ISETP.GE.AND P3, PT, R51.reuse, R168, PT ;  /* 0x000000a83300720c */ /* 0x040fe20003f66270 */
[----:B------:R-:W-:Y:S01]  /*b100*/  HMMA.16816.F32.BF16 R52, R144, R54, RZ ;  /* 0x000000369034723c */ /* 0x000fe200000418ff */
[----:B------:R-:W-:-:S02]  /*b110*/  ISETP.GE.AND P0, PT, R51, R169, PT ;  /* 0x000000a93300720c */ /* 0x000fc40003f06270 */
[C---:B------:R-:W-:Y:S02]  /*b120*/  ISETP.GE.AND P5, PT, R4.reuse, R168, PT ;  /* 0x000000a80400720c */ /* 0x040fe40003fa6270 */
[----:B------:R-:W-:Y:S02]  /*b130*/  ISETP.GE.AND P4, PT, R4, R169, PT ;  /* 0x000000a90400720c */ /* 0x000fe40003f86270 */
[C---:B------:R-:W-:Y:S01]  /*b140*/  IADD3 R4, R2.reuse, 0x70, RZ ;  /* 0x0000007002047810 */ /* 0x040fe20007ffe0ff */
[----:B--2---:R-:W-:Y:S01]  /*b150*/  HMMA.16816.F32.BF16 R72, R136, R100, R72 ;  /* 0x000000648848723c */ /* 0x004fe20000041848 */
[----:B------:R-:W-:Y:S02]  /*b160*/  IADD3 R50, R2, 0x68, RZ ;  /* 0x0000006802327810 */ /* 0x000fe40007ffe0ff */
[----:B------:R-:W-:Y:S02]  /*b170*/  FSEL R196, R89, -INF , !P3 ;  /* 0xff80000059c47808 */ /* 0x000fe40005800000 */
[----:B------:R-:W-:-:S02]  /*b180*/  FSEL R165, R91, -INF , !P0 ;  /* 0xff8000005ba57808 */ /* 0x000fc40004000000 */
[----:B------:R-:W-:Y:S01]  /*b190*/  FSEL R190, R93, -INF , !P1 ;  /* 0xff8000005dbe7808 */ /* 0x000fe20004800000 */
[C---:B------:R-:W-:Y:S01]  /*b1a0*/  HMMA.16816.F32.BF16 R44, R144.reuse, R40, RZ ;  /* 0x00000028902c723c */ /* 0x040fe200000418ff */
[----:B------:R-:W-:Y:S02]  /*b1b0*/  FSEL R175, R95, -INF , !P2 ;  /* 0xff8000005faf7808 */ /* 0x000fe40005000000 */
[CC--:B------:R-:W-:Y:S02]  /*b1c0*/  ISETP.GE.AND P3, PT, R4.reuse, R168.reuse, PT ;  /* 0x000000a80400720c */ /* 0x0c0fe40003f66270 */
[-C--:B------:R-:W-:Y:S02]  /*b1d0*/  ISETP.GE.AND P0, PT, R4, R169.reuse, PT ;  /* 0x000000a90400720c */ /* 0x080fe40003f06270 */
[C---:B------:R-:W-:Y:S01]  /*b1e0*/  ISETP.GE.AND P1, PT, R50.reuse, R168, PT ;  /* 0x000000a83200720c */ /* 0x040fe20003f26270 */
[----:B------:R-:W-:Y:S01]  /*b1f0*/  HMMA.16816.F32.BF16 R36, R144, R32, RZ ;  /* 0x000000209024723c */ /* 0x000fe200000418ff */
[----:B------:R-:W-:-:S02]  /*b200*/  ISETP.GE.AND P2, PT, R50, R169, PT ;  /* 0x000000a93200720c */ /* 0x000fc40003f46270 */
[C---:B------:R-:W-:Y:S02]  /*b210*/  IADD3 R5, R2.reuse, 0x71, RZ ;  /* 0x0000007102057810 */ /* 0x040fe40007ffe0ff */
[----:B------:R-:W-:Y:S02]  /*b220*/  IADD3 R4, R2, 0x78, RZ ;  /* 0x0000007802047810 */ /* 0x000fe40007ffe0ff */
[----:B------:R-:W-:Y:S01]  /*b230*/  FSEL R198, R84, -INF , !P1 ;  /* 0xff80000054c67808 */ /* 0x000fe20004800000 */
[----:B------:R-:W-:Y:S01]  /*b240*/  HMMA.16816.F32.BF16 R28, R144, R24, RZ ;  /* 0x00000018901c723c */ /* 0x000fe200000418ff */
[----:B------:R-:W-:Y:S02]  /*b250*/  FSEL R163, R86, -INF , !P2 ;  /* 0xff80000056a37808 */ /* 0x000fe40005000000 */
[----:B------:R-:W-:Y:S02]  /*b260*/  FSEL R200, R85, -INF , !P5 ;  /* 0xff80000055c87808 */ /* 0x000fe40006800000 */
[----:B------:R-:W-:-:S02]  /*b270*/  FSEL R161, R87, -INF , !P4 ;  /* 0xff80000057a17808 */ /* 0x000fc40006000000 */
[CC--:B------:R-:W-:Y:S01]  /*b280*/  ISETP.GE.AND P1, PT, R5.reuse, R168.reuse, PT ;  /* 0x000000a80500720c */ /* 0x0c0fe20003f26270 */
[C---:B------:R-:W-:Y:S01]  /*b290*/  HMMA.16816.F32.BF16 R20, R144.reuse, R16, RZ ;  /* 0x000000109014723c */ /* 0x040fe200000418ff */
[-C--:B------:R-:W-:Y:S02]  /*b2a0*/  ISETP.GE.AND P2, PT, R5, R169.reuse, PT ;  /* 0x000000a90500720c */ /* 0x080fe40003f46270 */
[C---:B------:R-:W-:Y:S02]  /*b2b0*/  ISETP.GE.AND P5, PT, R4.reuse, R168, PT ;  /* 0x000000a80400720c */ /* 0x040fe40003fa6270 */
[----:B------:R-:W-:Y:S02]  /*b2c0*/  ISETP.GE.AND P4, PT, R4, R169, PT ;  /* 0x000000a90400720c */ /* 0x000fe40003f86270 */
[----:B------:R-:W1:Y:S01]  /*b2d0*/  LDSM.16.M88.4 R4, [R225+0x2800] ;  /* 0x00280000e104783b */ /* 0x000e620000000200 */
[----:B------:R-:W-:Y:S01]  /*b2e0*/  HMMA.16816.F32.BF16 R12, R144, R148, RZ ;  /* 0x00000094900c723c */ /* 0x000fe200000418ff */
[----:B------:R-:W-:-:S02]  /*b2f0*/  FSEL R202, R80, -INF , !P3 ;  /* 0xff80000050ca7808 */ /* 0x000fc40005800000 */
[----:B------:R-:W-:Y:S02]  /*b300*/  FSEL R155, R82, -INF , !P0 ;  /* 0xff800000529b7808 */ /* 0x000fe40004000000 */
[----:B------:R-:W-:Y:S02]  /*b310*/  FSEL R204, R81, -INF , !P1 ;  /* 0xff80000051cc7808 */ /* 0x000fe40004800000 */
[C---:B------:R-:W-:Y:S01]  /*b320*/  IADD3 R50, R2.reuse, 0x79, RZ ;  /* 0x0000007902327810 */ /* 0x040fe20007ffe0ff */
[----:B------:R-:W-:Y:S01]  /*b330*/  HMMA.16816.F32.BF16 R156, R144, R140, RZ ;  /* 0x0000008c909c723c */ /* 0x000fe200000418ff */
[----:B------:R-:W-:Y:S02]  /*b340*/  IADD3 R51, R2, 0x81, RZ ;  /* 0x0000008102337810 */ /* 0x000fe40007ffe0ff */
[C---:B------:R-:W-:Y:S02]  /*b350*/  ISETP.GE.AND P3, PT, R50.reuse, R168, PT ;  /* 0x000000a83200720c */ /* 0x040fe40003f66270 */
[----:B------:R-:W-:-:S02]  /*b360*/  ISETP.GE.AND P0, PT, R50, R169, PT ;  /* 0x000000a93200720c */ /* 0x000fc40003f06270 */
[----:B------:R-:W-:Y:S01]  /*b370*/  IADD3 R50, R2, 0x80, RZ ;  /* 0x0000008002327810 */ /* 0x000fe20007ffe0ff */
[C---:B------:R-:W-:Y:S01]  /*b380*/  HMMA.16816.F32.BF16 R40, R144.reuse, R42, RZ ;  /* 0x0000002a9028723c */ /* 0x040fe200000418ff */
[----:B------:R-:W-:Y:S02]  /*b390*/  FSEL R76, R76, -INF , !P5 ;  /* 0xff8000004c4c7808 */ /* 0x000fe40006800000 */
[-C--:B------:R-:W-:Y:S02]  /*b3a0*/  ISETP.GE.AND P1, PT, R50, R168.reuse, PT ;  /* 0x000000a83200720c */ /* 0x080fe40003f26270 */
[----:B------:R-:W-:Y:S02]  /*b3b0*/  FSEL R206, R77, -INF , !P3 ;  /* 0xff8000004dce7808 */ /* 0x000fe40005800000 */
[----:B------:R-:W-:Y:S01]  /*b3c0*/  FSEL R153, R79, -INF , !P0 ;  /* 0xff8000004f997808 */ /* 0x000fe20004000000 */
[----:B------:R-:W-:Y:S01]  /*b3d0*/  HMMA.16816.F32.BF16 R32, R144, R34, RZ ;  /* 0x000000229020723c */ /* 0x000fe200000418ff */
[----:B------:R-:W-:-:S02]  /*b3e0*/  ISETP.GE.AND P5, PT, R51, R168, PT ;  /* 0x000000a83300720c */ /* 0x000fc40003fa6270 */
[----:B------:R-:W-:-:S05]  /*b3f0*/  FSEL R72, R72, -INF , !P1 ;  /* 0xff80000048487808 */ /* 0x000fca0004800000 */
[C---:B------:R-:W-:Y:S08]  /*b400*/  HMMA.16816.F32.BF16 R24, R144.reuse, R26, RZ ;  /* 0x0000001a9018723c */ /* 0x040ff000000418ff */
[C---:B------:R-:W-:Y:S08]  /*b410*/  HMMA.16816.F32.BF16 R16, R144.reuse, R18, RZ ;  /* 0x000000129010723c */ /* 0x040ff000000418ff */
[C---:B------:R-:W-:Y:S08]  /*b420*/  HMMA.16816.F32.BF16 R148, R144.reuse, R150, RZ ;  /* 0x000000969094723c */ /* 0x040ff000000418ff */
[----:B------:R-:W-:Y:S07]  /*b430*/  HMMA.16816.F32.BF16 R140, R144, R142, RZ ;  /* 0x0000008e908c723c */ /* 0x000fee00000418ff */
[----:B------:R-:W-:Y:S01]  /*b440*/  FSEL R147, R83, -INF , !P2 ;  /* 0xff80000053937808 */ /* 0x000fe20005000000 */
[----:B------:R-:W-:Y:S01]  /*b450*/  HMMA.16816.F32.BF16 R68, R136, R102, R68 ;  /* 0x000000668844723c */ /* 0x000fe20000041844 */
[----:B------:R-:W-:-:S02]  /*b460*/  ISETP.GE.AND P2, PT, R50, R169, PT ;  /* 0x000000a93200720c */ /* 0x000fc40003f46270 */
[----:B------:R-:W-:Y:S02]  /*b470*/  IADD3 R50, R2, 0x88, RZ ;  /* 0x0000008802327810 */ /* 0x000fe40007ffe0ff */
[----:B------:R-:W-:Y:S02]  /*b480*/  FSEL R145, R78, -INF , !P4 ;  /* 0xff8000004e917808 */ /* 0x000fe40006000000 */
[-C--:B------:R-:W-:Y:S01]  /*b490*/  ISETP.GE.AND P4, PT, R51, R169.reuse, PT ;  /* 0x000000a93300720c */ /* 0x080fe20003f86270 */
[----:B------:R-:W-:Y:S01]  /*b4a0*/  HMMA.16816.F32.BF16 R80, R136, R60, R64 ;  /* 0x0000003c8850723c */ /* 0x000fe20000041840 */
[----:B------:R-:W2:Y:S01]  /*b4b0*/  LDSM.16.M88.4 R64, [R225+0x2c00] ;  /* 0x002c0000e140783b */ /* 0x000ea20000000200 */
[C---:B------:R-:W-:Y:S02]  /*b4c0*/  ISETP.GE.AND P3, PT, R50.reuse, R168, PT ;  /* 0x000000a83200720c */ /* 0x040fe40003f66270 */
[----:B------:R-:W-:Y:S02]  /*b4d0*/  ISETP.GE.AND P0, PT, R50, R169, PT ;  /* 0x000000a93200720c */ /* 0x000fe40003f06270 */
[----:B------:R-:W-:-:S02]  /*b4e0*/  IADD3 R51, R2, 0x89, RZ ;  /* 0x0000008902337810 */ /* 0x000fc40007ffe0ff */
[C---:B------:R-:W-:Y:S01]  /*b4f0*/  HMMA.16816.F32.BF16 R52, R136.reuse, R62, R52 ;  /* 0x0000003e8834723c */ /* 0x040fe20000041834 */
[----:B------:R-:W-:Y:S02]  /*b500*/  IADD3 R50, R2, 0x90, RZ ;  /* 0x0000009002327810 */ /* 0x000fe40007ffe0ff */
[----:B------:R-:W-:Y:S02]  /*b510*/  FSEL R135, R74, -INF , !P2 ;  /* 0xff8000004a877808 */ /* 0x000fe40005000000 */
[----:B------:R-:W-:Y:S02]  /*b520*/  FSEL R60, R73, -INF , !P5 ;  /* 0xff800000493c7808 */ /* 0x000fe40006800000 */
[----:B------:R-:W-:Y:S01]  /*b530*/  FSEL R133, R75, -INF , !P4 ;  /* 0xff8000004b857808 */ /* 0x000fe20006000000 */
[----:B-1----:R-:W-:Y:S01]  /*b540*/  HMMA.16816.F32.BF16 R108, R136, R4, R44 ;  /* 0x00000004886c723c */ /* 0x002fe2000004182c */
[C---:B------:R-:W-:Y:S01]  /*b550*/  ISETP.GE.AND P1, PT, R51.reuse, R168, PT ;  /* 0x000000a83300720c */ /* 0x040fe20003f26270 */
[----:B------:R-:W1:Y:S01]  /*b560*/  LDSM.16.M88.4 R44, [R225+0x3000] ;  /* 0x00300000e12c783b */ /* 0x000e620000000200 */
[----:B------:R-:W-:-:S02]  /*b570*/  ISETP.GE.AND P2, PT, R51, R169, PT ;  /* 0x000000a93300720c */ /* 0x000fc40003f46270 */
[C---:B------:R-:W-:Y:S02]  /*b580*/  ISETP.GE.AND P5, PT, R50.reuse, R168, PT ;  /* 0x000000a83200720c */ /* 0x040fe40003fa6270 */
[----:B------:R-:W-:Y:S01]  /*b590*/  ISETP.GE.AND P4, PT, R50, R169, PT ;  /* 0x000000a93200720c */ /* 0x000fe20003f86270 */
[----:B------:R-:W-:Y:S01]  /*b5a0*/  HMMA.16816.F32.BF16 R40, R136, R6, R40 ;  /* 0x000000068828723c */ /* 0x000fe20000041828 */
        /* <DEDUP_REMOVED lines=8> */
[C---:B------:R-:W-:Y:S01]  /*b630*/  ISETP.GE.AND P5, PT, R4.reuse, R168, PT ;  /* 0x000000a80400720c */ /* 0x040fe20003fa6270 */
[----:B--2---:R-:W-:Y:S01]  /*b640*/  HMMA.16816.F32.BF16 R36, R136, R64, R36 ;  /* 0x000000408824723c */ /* 0x004fe20000041824 */
[----:B------:R-:W-:-:S02]  /*b650*/  ISETP.GE.AND P4, PT, R4, R169, PT ;  /* 0x000000a90400720c */ /* 0x000fc40003f86270 */
[C---:B------:R-:W-:Y:S02]  /*b660*/  IADD3 R4, R2.reuse, 0xa0, RZ ;  /* 0x000000a002047810 */ /* 0x040fe40007ffe0ff */
[----:B------:R-:W-:Y:S02]  /*b670*/  IADD3 R50, R2, 0x98, RZ ;  /* 0x0000009802327810 */ /* 0x000fe40007ffe0ff */
[----:B------:R-:W-:Y:S01]  /*b680*/  FSEL R224, R81, -INF , !P3 ;  /* 0xff80000051e07808 */ /* 0x000fe20005800000 */
[----:B------:R-:W-:Y:S01]  /*b690*/  HMMA.16816.F32.BF16 R32, R136, R66, R32 ;  /* 0x000000428820723c */ /* 0x000fe20000041820 */
[----:B------:R-:W-:Y:S02]  /*b6a0*/  FSEL R125, R83, -INF , !P0 ;  /* 0xff800000537d7808 */ /* 0x000fe40004000000 */
[----:B------:R-:W-:Y:S02]  /*b6b0*/  FSEL R62, R69, -INF , !P1 ;  /* 0xff800000453e7808 */ /* 0x000fe40004800000 */
[----:B------:R-:W-:-:S02]  /*b6c0*/  FSEL R129, R71, -INF , !P2 ;  /* 0xff80000047817808 */ /* 0x000fc40005000000 */
[CC--:B------:R-:W-:Y:S01]  /*b6d0*/  ISETP.GE.AND P3, PT, R4.reuse, R168.reuse, PT ;  /* 0x000000a80400720c */ /* 0x0c0fe20003f66270 */
[----:B-1----:R-:W-:Y:S01]  /*b6e0*/  HMMA.16816.F32.BF16 R24, R136, R46, R24 ;  /* 0x0000002e8818723c */ /* 0x002fe20000041818 */
        /* <DEDUP_REMOVED lines=24> */
[----:B------:R-:W-:Y:S02]  /*b870*/  ISETP.GE.AND P1, PT, R50, R168, PT ;  /* 0x000000a83200720c */ /* 0x000fe40003f26270 */
        /* <DEDUP_REMOVED lines=75> */
[----:B------:R-:W-:-:S02]  /*bd30*/  IADD3 R4, R2, 0xe8, RZ ;  /* 0x000000e802047810 */ /* 0x000fc40007ffe0ff */
[C---:B------:R-:W-:Y:S02]  /*bd40*/  IADD3 R5, R2.reuse, 0xf0, RZ ;  /* 0x000000f002057810 */ /* 0x040fe40007ffe0ff */
[----:B------:R-:W-:Y:S02]  /*bd50*/  FSEL R144, R17, -INF , !P3 ;  /* 0xff80000011907808 */ /* 0x000fe40005800000 */
[----:B------:R-:W-:Y:S02]  /*bd60*/  IADD3 R6, R2, 0xe9, RZ ;  /* 0x000000e902067810 */ /* 0x000fe40007ffe0ff */
[----:B------:R-:W-:Y:S02]  /*bd70*/  FSEL R124, R12, -INF , !P1 ;  /* 0xff8000000c7c7808 */ /* 0x000fe40004800000 */
[----:B------:R-:W-:Y:S02]  /*bd80*/  FSEL R114, R13, -INF , !P5 ;  /* 0xff8000000d727808 */ /* 0x000fe40006800000 */
[----:B------:R-:W-:-:S02]  /*bd90*/  ISETP.GE.AND P3, PT, R4, R168, PT ;  /* 0x000000a80400720c */ /* 0x000fc40003f66270 */
[----:B------:R-:W-:Y:S02]  /*bda0*/  ISETP.GE.AND P1, PT, R4, R169, PT ;  /* 0x000000a90400720c */ /* 0x000fe40003f26270 */
[-C--:B------:R-:W-:Y:S02]  /*bdb0*/  ISETP.GE.AND P5, PT, R5, R168.reuse, PT ;  /* 0x000000a80500720c */ /* 0x080fe40003fa6270 */
[----:B------:R-:W-:Y:S02]  /*bdc0*/  IADD3 R4, R2, 0xf1, RZ ;  /* 0x000000f102047810 */ /* 0x000fe40007ffe0ff */
[----:B------:R-:W-:Y:S02]  /*bdd0*/  FSEL R44, R19, -INF , !P0 ;  /* 0xff800000132c7808 */ /* 0x000fe40004000000 */
[----:B------:R-:W-:Y:S02]  /*bde0*/  FSEL R43, R14, -INF , !P2 ;  /* 0xff8000000e2b7808 */ /* 0x000fe40005000000 */
[----:B------:R-:W-:-:S02]  /*bdf0*/  ISETP.GE.AND P2, PT, R6, R168, PT ;  /* 0x000000a80600720c */ /* 0x000fc40003f46270 */
[-C--:B------:R-:W-:Y:S02]  /*be00*/  ISETP.GE.AND P0, PT, R6, R169.reuse, PT ;  /* 0x000000a90600720c */ /* 0x080fe40003f06270 */
[----:B------:R-:W-:Y:S02]  /*be10*/  P2R R6, PR, RZ, 0x20 ;  /* 0x00000020ff067803 */ /* 0x000fe40000000000 */
[----:B------:R-:W-:Y:S02]  /*be20*/  ISETP.GE.AND P5, PT, R4, R169, PT ;  /* 0x000000a90400720c */ /* 0x000fe40003fa6270 */
[----:B------:R-:W-:Y:S02]  /*be30*/  FSEL R98, R148, -INF , !P3 ;  /* 0xff80000094627808 */ /* 0x000fe40005800000 */
[----:B------:R-:W-:Y:S02]  /*be40*/  ISETP.GE.AND P3, PT, R4, R168, PT ;  /* 0x000000a80400720c */ /* 0x000fe40003f66270 */
[----:B------:R-:W-:-:S02]  /*be50*/  FSEL R53, R159, -INF , !P5 ;  /* 0xff8000009f357808 */ /* 0x000fc40006800000 */
[----:B------:R-:W-:Y:S02]  /*be60*/  FSEL R42, R15, -INF , !P4 ;  /* 0xff8000000f2a7808 */ /* 0x000fe40006000000 */
[----:B------:R-:W-:Y:S02]  /*be70*/  ISETP.GE.AND P5, PT, R56, 0x2, PT ;  /* 0x000000023800780c */ /* 0x000fe40003fa6270 */
[----:B------:R-:W-:Y:S02]  /*be80*/  ISETP.NE.AND P4, PT, R48, RZ, PT ;  /* 0x000000ff3000720c */ /* 0x000fe40003f85270 */
[----:B------:R-:W-:Y:S02]  /*be90*/  P2R R4, PR, RZ, 0x8 ;  /* 0x00000008ff047803 */ /* 0x000fe40000000000 */
[----:B------:R-:W-:Y:S02]  /*bea0*/  FSEL R45, R151, -INF , !P0 ;  /* 0xff800000972d7808 */ /* 0x000fe40004000000 */
[----:B------:R-:W-:-:S02]  /*beb0*/  FSEL R46, R150, -INF , !P1 ;  /* 0xff800000962e7808 */ /* 0x000fc40004800000 */
[----:B------:R-:W-:Y:S02]  /*bec0*/  ISETP.NE.AND P0, PT, R4, RZ, PT ;  /* 0x000000ff0400720c */ /* 0x000fe40003f05270 */
[----:B------:R-:W-:Y:S02]  /*bed0*/  FSEL R11, R11, -INF , !P4 ;  /* 0xff8000000b0b7808 */ /* 0x000fe40006000000 */
[----:B------:R-:W-:Y:S02]  /*bee0*/  ISETP.NE.AND P1, PT, R6, RZ, PT ;  /* 0x000000ff0600720c */ /* 0x000fe40003f25270 */
[C---:B------:R-:W-:Y:S02]  /*bef0*/  IADD3 R4, R2.reuse, 0xf8, RZ ;  /* 0x000000f802047810 */ /* 0x040fe40007ffe0ff */
        /* <DEDUP_REMOVED lines=17> */
[----:B----4-:R-:W-:-:S13]  /*c010*/  LOP3.LUT P6, RZ, R236, 0x4, RZ, 0xc0, !PT ;  /* 0x00000004ecff7812 */ /* 0x010fda00078cc0ff */
        /* <DEDUP_REMOVED lines=58> */
.L_x_1820:
[----:B------:R-:W-:-:S05]  /*c3c0*/  IMAD.MOV.U32 R6, RZ, RZ, c[0x0][0x198] ;  /* 0x00006600ff067624 */ /* 0x000fca00078e00ff */
[----:B------:R-:W-:-:S04]  /*c3d0*/  LEA R6, -R6, RZ, 0x8 ;  /* 0x000000ff06067211 */ /* 0x000fc800078e41ff */
[----:B------:R-:W-:Y:S02]  /*c3e0*/  SHF.R.S32.HI R0, RZ, 0x1f, R6 ;  /* 0x0000001fff007819 */ /* 0x000fe40000011406 */
.L_x_1821:
[----:B------:R-:W-:Y:S01]  /*c3f0*/  ULDC.64 UR4, c[0x0][0x198] ;  /* 0x0000660000047ab9 */ /* 0x000fe20000000a00 */
[C---:B------:R-:W-:Y:S01]  /*c400*/  LEA R230, P0, R6.reuse, R230, 0x1 ;  /* 0x000000e606e67211 */ /* 0x040fe200078008ff */
[----:B------:R-:W-:Y:S02]  /*c410*/  USHF.L.U32 UR9, UR4, 0x6, URZ ;  /* 0x0000000604097899 */ /* 0x000fe4000800063f */
[----:B------:R-:W-:Y:S01]  /*c420*/  UMOV UR8, 0x6 ;  /* 0x0000000600087882 */ /* 0x000fe20000000000 */
[----:B------:R-:W-:Y:S01]  /*c430*/  LEA.HI.X R229, R6, R229, R0, 0x1, P0 ;  /* 0x000000e506e57211 */ /* 0x000fe200000f0c00 */
[----:B------:R-:W-:Y:S01]  /*c440*/  USHF.L.U64.HI UR5, UR4, UR8, UR5 ;  /* 0x0000000804057299 */ /* 0x000fe20008010205 */
[----:B------:R-:W-:Y:S01]  /*c450*/  IMAD.MOV.U32 R18, RZ, RZ, R230 ;  /* 0x000000ffff127224 */ /* 0x000fe200078e00e6 */
[----:B------:R-:W-:Y:S02]  /*c460*/  IADD3 R16, P0, R230, UR9, RZ ;  /* 0x00000009e6107c10 */ /* 0x000fe4000ff1e0ff */
[----:B------:R-:W-:-:S02]  /*c470*/  IMAD.MOV.U32 R19, RZ, RZ, R229 ;  /* 0x000000ffff137224 */ /* 0x000fc400078e00e5 */
[----:B------:R-:W-:Y:S02]  /*c480*/  IADD3.X R17, R229, UR5, RZ, P0, !PT ;  /* 0x00000005e5117c10 */ /* 0x000fe400087fe4ff */
[----:B------:R-:W-:Y:S01]  /*c490*/  IADD3 R14, P0, R16, UR9, RZ ;  /* 0x00000009100e7c10 */ /* 0x000fe2000ff1e0ff */
[----:B------:R-:W-:Y:S01]  /*c4a0*/  @!PT LDS RZ, [RZ] ;  /* 0x00000000fffff984 */ /* 0x000fe20000000800 */
[----:B------:R-:W-:Y:S01]  /*c4b0*/  @!PT LDS RZ, [RZ] ;  /* 0x00000000fffff984 */ /* 0x000fe20000000800 */
[----:B------:R-:W-:Y:S01]  /*c4c0*/  @!PT LDS RZ, [RZ] ;  /* 0x00000000fffff984 */ /* 0x000fe20000000800 */
        /* <DEDUP_REMOVED lines=20> */
.L_x_1819:
[----:B-1--4-:R-:W-:-:S04]  /*c610*/  FMNMX.FTZ R5, R8, R58, !PT ;  /* 0x0000003a08057209 */ /* 0x012fc80007810000 */
        /* <DEDUP_REMOVED lines=101> */
[----:B------:R-:W-:Y:S01]  /*cc70*/  LDSM.16.MT88.4 R32, [R224+0x5400] ;  /* 0x00540000e020783b */ /* 0x000fe20000004200 */
[--C-:B------:R-:W-:Y:S02]  /*cc80*/  FFMA.FTZ R100, R118, c[0x0][0x23c], -R85.reuse ;  /* 0x00008f0076647a23 */ /* 0x100fe40000010855 */
[----:B------:R-:W-:Y:S01]  /*cc90*/  FMNMX.FTZ R0, R181, R0, !PT ;  /* 0x00000000b5007209 */ /* 0x000fe20007810000 */
[----:B------:R-:W-:Y:S01]  /*cca0*/  LDSM.16.MT88.4 R16, [R223+0x5400] ;  /* 0x00540000df10783b */ /* 0x000fe20000004200 */
        /* <DEDUP_REMOVED lines=177> */
[----:B------:R-:W-:Y:S01]  /*d7c0*/  FFMA.FTZ R152, R146, c[0x0][0x23c], -R85 ;  /* 0x00008f0092987a23 */ /* 0x000fe20000010855 */
        /* <DEDUP_REMOVED lines=22> */
[--C-:B------:R-:W-:Y:S02]  /*d930*/  FFMA.FTZ R124, R115, c[0x0][0x23c], -R58.reuse ;  /* 0x00008f00737c7a23 */ /* 0x100fe4000001083a */
[--C-:B------:R-:W-:Y:S01]  /*d940*/  FFMA.FTZ R111, R111, c[0x0][0x23c], -R58.reuse ;  /* 0x00008f006f6f7a23 */ /* 0x100fe2000001083a */
[C---:B------:R-:W-:Y:S01]  /*d950*/  HMMA.16816.F32.BF16 R4, R12.reuse, R34, R4 ;  /* 0x000000220c04723c */ /* 0x040fe20000041804 */
[----:B------:R-:W3:Y:S01]  /*d960*/  LDSM.16.MT88.4 R32, [R223+0x5800] ;  /* 0x00580000df20783b */ /* 0x000ee20000004200 */
[----:B------:R-:W-:Y:S01]  /*d970*/  MUFU.EX2 R159, R159 ;  /* 0x0000009f009f7308 */ /* 0x000fe20000000800 */
[----:B------:R-:W-:Y:S02]  /*d980*/  FFMA.FTZ R105, R105, c[0x0][0x23c], -R58 ;  /* 0x00008f0069697a23 */ /* 0x000fe4000001083a */
[----:B------:R-:W-:Y:S02]  /*d990*/  FADD.FTZ R143, R143, R126 ;  /* 0x0000007e8f8f7221 */ /* 0x000fe40000010000 */
[--C-:B------:R-:W-:Y:S01]  /*d9a0*/  FFMA.FTZ R107, R107, c[0x0][0x23c], -R58.reuse ;  /* 0x00008f006b6b7a23 */ /* 0x100fe2000001083a */
        /* <DEDUP_REMOVED lines=25> */
[--C-:B------:R-:W-:Y:S01]  /*db40*/  FFMA.FTZ R36, R36, c[0x0][0x23c], -R58.reuse ;  /* 0x00008f0024247a23 */ /* 0x100fe2000001083a */
        /* <DEDUP_REMOVED lines=13> */
[----:B------:R-:W-:Y:S01]  /*dc20*/  FFMA.FTZ R243, R54, c[0x0][0x23c], -R85 ;  /* 0x00008f0036f37a23 */ /* 0x000fe20000010855 */
[----:B------:R-:W-:Y:S01]  /*dc30*/  HMMA.16816.F32.BF16 R20, R12, R34, R20 ;  /* 0x000000220c14723c */ /* 0x000fe20000041814 */
[----:B------:R-:W3:Y:S01]  /*dc40*/  LDSM.16.MT88.4 R32, [R224+0x6000] ;  /* 0x00600000e020783b */ /* 0x000ee20000004200 */
[----:B------:R-:W-:-:S04]  /*dc50*/  FFMA.FTZ R244, R51, c[0x0][0x23c], -R58 ;  /* 0x00008f0033f47a23 */ /* 0x000fc8000001083a */
        /* <DEDUP_REMOVED lines=38> */
[----:B------:R-:W-:Y:S06]  /*dec0*/  MUFU.EX2 R69, R69 ;  /* 0x0000004500457308 */ /* 0x000fec0000000800 */
[C---:B------:R-:W-:Y:S01]  /*ded0*/  HMMA.16816.F32.BF16 R4, R12.reuse, R30, R4 ;  /* 0x0000001e0c04723c */ /* 0x040fe20000041804 */
[----:B------:R-:W1:Y:S01]  /*dee0*/  LDSM.16.MT88.4 R28, [R223+0x6800] ;  /* 0x00680000df1c783b */ /* 0x000e620000004200 */
[----:B------:R-:W-:Y:S06]  /*def0*/  MUFU.EX2 R135, R135 ;  /* 0x0000008700877308 */ /* 0x000fec0000000800 */
[C---:B---3--:R-:W-:Y:S02]  /*df00*/  HMMA.16816.F32.BF16 R24, R12.reuse, R32, R24 ;  /* 0x000000200c18723c */ /* 0x048fe40000041818 */
[----:B------:R-:W2:Y:S06]  /*df10*/  MUFU.EX2 R146, R146 ;  /* 0x0000009200927308 */ /* 0x000eac0000000800 */
[----:B------:R-:W-:Y:S01]  /*df20*/  HMMA.16816.F32.BF16 R20, R12, R34, R20 ;  /* 0x000000220c14723c */ /* 0x000fe20000041814 */
[----:B------:R-:W3:Y:S01]  /*df30*/  LDSM.16.MT88.4 R32, [R224+0x6c00] ;  /* 0x006c0000e020783b */ /* 0x000ee20000004200 */
[----:B------:R-:W-:Y:S05]  /*df40*/  MUFU.EX2 R131, R131 ;  /* 0x0000008300837308 */ /* 0x000fea0000000800 */
[----:B------:R-:W-:-:S02]  /*df50*/  F2FP.BF16.PACK_AB R12, R79, R82 ;  /* 0x000000524f0c723e */ /* 0x000fc400000010ff */
[----:B------:R-:W-:Y:S01]  /*df60*/  F2FP.BF16.PACK_AB R13, R150, R167 ;  /* 0x000000a7960d723e */ /* 0x000fe200000010ff */
[----:B------:R-:W5:Y:S01]  /*df70*/  MUFU.EX2 R160, R160 ;  /* 0x000000a000a07308 */ /* 0x000f620000000800 */
[----:B------:R-:W-:Y:S02]  /*df80*/  F2FP.BF16.PACK_AB R14, R77, R80 ;  /* 0x000000504d0e723e */ /* 0x000fe400000010ff */
[----:B------:R-:W-:-:S05]  /*df90*/  F2FP.BF16.PACK_AB R15, R163, R154 ;  /* 0x0000009aa30f723e */ /* 0x000fca00000010ff */
[----:B------:R-:W-:Y:S02]  /*dfa0*/  MUFU.EX2 R70, R70 ;  /* 0x0000004600467308 */ /* 0x000fe40000000800 */
[C---:B----4-:R-:W-:Y:S06]  /*dfb0*/  HMMA.16816.F32.BF16 R8, R12.reuse, R16, R8 ;  /* 0x000000100c08723c */ /* 0x050fec0000041808 */
[----:B------:R-:W4:Y:S02]  /*dfc0*/  MUFU.EX2 R67, R67 ;  /* 0x0000004300437308 */ /* 0x000f240000000800 */
        /* <DEDUP_REMOVED lines=9> */
[----:B------:R-:W-:Y:S02]  /*e060*/  F2FP.BF16.PACK_AB R13, R147, R156 ;  /* 0x0000009c930d723e */ /* 0x000fe400000010ff */
[----:B------:R-:W-:Y:S02]  /*e070*/  F2FP.BF16.PACK_AB R14, R73, R76 ;  /* 0x0000004c490e723e */ /* 0x000fe400000010ff */
[----:B------:R-:W-:Y:S01]  /*e080*/  F2FP.BF16.PACK_AB R15, R158, R145 ;  /* 0x000000919e0f723e */ /* 0x000fe200000010ff */
[----:B------:R-:W1:Y:S06]  /*e090*/  MUFU.EX2 R144, R144 ;  /* 0x0000009000907308 */ /* 0x000e6c0000000800 */
[C---:B---3--:R-:W-:Y:S02]  /*e0a0*/  HMMA.16816.F32.BF16 R8, R12.reuse, R32, R8 ;  /* 0x000000200c08723c */ /* 0x048fe40000041808 */
[----:B------:R-:W-:Y:S06]  /*e0b0*/  MUFU.EX2 R121, R121 ;  /* 0x0000007900797308 */ /* 0x000fec0000000800 */
[C---:B------:R-:W-:Y:S01]  /*e0c0*/  HMMA.16816.F32.BF16 R4, R12.reuse, R34, R4 ;  /* 0x000000220c04723c */ /* 0x040fe20000041804 */
[----:B------:R-:W3:Y:S01]  /*e0d0*/  LDSM.16.MT88.4 R32, [R223+0x7000] ;  /* 0x00700000df20783b */ /* 0x000ee20000004200 */
[----:B------:R-:W1:Y:S06]  /*e0e0*/  MUFU.EX2 R162, R162 ;  /* 0x000000a200a27308 */ /* 0x000e6c0000000800 */
[C---:B--2---:R-:W-:Y:S02]  /*e0f0*/  HMMA.16816.F32.BF16 R24, R12.reuse, R16, R24 ;  /* 0x000000100c18723c */ /* 0x044fe40000041818 */
[----:B------:R-:W-:Y:S05]  /*e100*/  MUFU.EX2 R66, R66 ;  /* 0x0000004200427308 */ /* 0x000fea0000000800 */
[----:B------:R-:W-:Y:S01]  /*e110*/  F2FP.BF16.PACK_AB R16, R71, R74 ;  /* 0x0000004a4710723e */ /* 0x000fe200000010ff */
[----:B------:R-:W-:Y:S01]  /*e120*/  HMMA.16816.F32.BF16 R20, R12, R18, R20 ;  /* 0x000000120c14723c */ /* 0x000fe20000041814 */
[----:B------:R-:W2:Y:S01]  /*e130*/  LDSM.16.MT88.4 R12, [R224+0x7400] ;  /* 0x00740000e00c783b */ /* 0x000ea20000004200 */
[----:B------:R-:W-:Y:S01]  /*e140*/  F2FP.BF16.PACK_AB R17, R146, R135 ;  /* 0x000000879211723e */ /* 0x000fe200000010ff */
[----:B------:R-:W2:Y:S04]  /*e150*/  MUFU.EX2 R63, R63 ;  /* 0x0000003f003f7308 */ /* 0x000ea80000000800 */
[----:B------:R-:W-:-:S02]  /*e160*/  F2FP.BF16.PACK_AB R18, R69, R72 ;  /* 0x000000484512723e */ /* 0x000fc400000010ff */
[----:B-----5:R-:W-:Y:S02]  /*e170*/  F2FP.BF16.PACK_AB R19, R160, R131 ;  /* 0x00000083a013723e */ /* 0x020fe400000010ff */
[----:B------:R-:W-:Y:S05]  /*e180*/  MUFU.EX2 R64, R64 ;  /* 0x0000004000407308 */ /* 0x000fea0000000800 */
[C---:B-1----:R-:W-:Y:S03]  /*e190*/  HMMA.16816.F32.BF16 R8, R16.reuse, R28, R8 ;  /* 0x0000001c1008723c */ /* 0x042fe60000041808 */
[----:B------:R-:W-:Y:S05]  /*e1a0*/  MUFU.EX2 R61, R61 ;  /* 0x0000003d003d7308 */ /* 0x000fea0000000800 */
[C---:B------:R-:W-:Y:S01]  /*e1b0*/  HMMA.16816.F32.BF16 R4, R16.reuse, R30, R4 ;  /* 0x0000001e1004723c */ /* 0x040fe20000041804 */
[----:B------:R-:W1:Y:S02]  /*e1c0*/  LDSM.16.MT88.4 R28, [R223+0x7400] ;  /* 0x00740000df1c783b */ /* 0x000e640000004200 */
[----:B------:R-:W-:Y:S05]  /*e1d0*/  MUFU.EX2 R124, R124 ;  /* 0x0000007c007c7308 */ /* 0x000fea0000000800 */
[C---:B---3--:R-:W-:Y:S03]  /*e1e0*/  HMMA.16816.F32.BF16 R24, R16.reuse, R32, R24 ;  /* 0x000000201018723c */ /* 0x048fe60000041818 */
[----:B------:R-:W3:Y:S04]  /*e1f0*/  MUFU.EX2 R111, R111 ;  /* 0x0000006f006f7308 */ /* 0x000ee80000000800 */
[----:B----4-:R-:W-:Y:S01]  /*e200*/  F2FP.BF16.PACK_AB R32, R67, R70 ;  /* 0x000000464320723e */ /* 0x010fe200000010ff */
[----:B------:R-:W-:Y:S01]  /*e210*/  HMMA.16816.F32.BF16 R20, R16, R34, R20 ;  /* 0x000000221014723c */ /* 0x000fe20000041814 */
[----:B------:R-:W-:Y:S01]  /*e220*/  F2FP.BF16.PACK_AB R33, R144, R127 ;  /* 0x0000007f9021723e */ /* 0x000fe200000010ff */
[----:B------:R-:W4:Y:S01]  /*e230*/  LDSM.16.MT88.4 R16, [R224+0x7800] ;  /* 0x00780000e010783b */ /* 0x000f220000004200 */
[----:B------:R-:W-:Y:S04]  /*e240*/  MUFU.EX2 R105, R105 ;  /* 0x0000006900697308 */ /* 0x000fe80000000800 */
[----:B------:R-:W-:-:S02]  /*e250*/  F2FP.BF16.PACK_AB R34, R65, R68 ;  /* 0x000000444122723e */ /* 0x000fc400000010ff */
[----:B------:R-:W-:Y:S02]  /*e260*/  F2FP.BF16.PACK_AB R35, R162, R121 ;  /* 0x00000079a223723e */ /* 0x000fe400000010ff */
[----:B------:R-:W-:Y:S05]  /*e270*/  MUFU.EX2 R62, R62 ;  /* 0x0000003e003e7308 */ /* 0x000fea0000000800 */
[C---:B--2---:R-:W-:Y:S03]  /*e280*/  HMMA.16816.F32.BF16 R8, R32.reuse, R12, R8 ;  /* 0x0000000c2008723c */ /* 0x044fe60000041808 */
[----:B------:R-:W-:Y:S04]  /*e290*/  MUFU.EX2 R59, R59 ;  /* 0x0000003b003b7308 */ /* 0x000fe80000000800 */
[----:B------:R-:W-:Y:S01]  /*e2a0*/  FADD.FTZ R12, R157, R128 ;  /* 0x000000809d0c7221 */ /* 0x000fe20000010000 */
[C---:B------:R-:W-:Y:S03]  /*e2b0*/  HMMA.16816.F32.BF16 R4, R32.reuse, R14, R4 ;  /* 0x0000000e2004723c */ /* 0x040fe60000041804 */
[----:B------:R-:W-:Y:S01]  /*e2c0*/  FADD.FTZ R149, R149, R12 ;  /* 0x0000000c95957221 */ /* 0x000fe20000010000 */
[----:B------:R2:W5:Y:S01]  /*e2d0*/  MUFU.EX2 R128, R107 ;  /* 0x0000006b00807308 */ /* 0x0005620000000800 */
[----:B------:R-:W4:Y:S02]  /*e2e0*/  LDSM.16.MT88.4 R12, [R223+0x7800] ;  /* 0x00780000df0c783b */ /* 0x000f240000004200 */
[----:B------:R-:W-:Y:S01]  /*e2f0*/  FADD.FTZ R120, R120, R149 ;  /* 0x0000009578787221 */ /* 0x000fe20000010000 */
[C---:B-1----:R-:W-:Y:S03]  /*e300*/  HMMA.16816.F32.BF16 R24, R32.reuse, R28, R24 ;  /* 0x0000001c2018723c */ /* 0x042fe60000041818 */
[----:B------:R-:W-:Y:S01]  /*e310*/  FADD.FTZ R139, R139, R120 ;  /* 0x000000788b8b7221 */ /* 0x000fe20000010000 */
[----:B------:R-:W-:Y:S04]  /*e320*/  MUFU.EX2 R60, R60 ;  /* 0x0000003c003c7308 */ /* 0x000fe80000000800 */
[----:B------:R-:W-:Y:S01]  /*e330*/  HMMA.16816.F32.BF16 R28, R32, R30, R20 ;  /* 0x0000001e201c723c */ /* 0x000fe20000041814 */
[----:B--2---:R-:W-:-:S03]  /*e340*/  FFMA.FTZ R107, R99, c[0x0][0x23c], -R58 ;  /* 0x00008f00636b7a23 */ /* 0x004fc6000001083a */
[----:B------:R-:W-:Y:S03]  /*e350*/  MUFU.EX2 R57, R57 ;  /* 0x0000003900397308 */ /* 0x000fe60000000800 */
[----:B------:R-:W-:Y:S01]  /*e360*/  FADD.FTZ R20, R112, R139 ;  /* 0x0000008b70147221 */ /* 0x000fe20000010000 */
[----:B------:R-:W-:Y:S02]  /*e370*/  F2FP.BF16.PACK_AB R32, R63, R66 ;  /* 0x000000423f20723e */ /* 0x000fe400000010ff */
[----:B---3--:R-:W-:Y:S01]  /*e380*/  F2FP.BF16.PACK_AB R33, R111, R124 ;  /* 0x0000007c6f21723e */ /* 0x008fe200000010ff */
[----:B------:R-:W-:Y:S01]  /*e390*/  FADD.FTZ R117, R117, R20 ;  /* 0x0000001475757221 */ /* 0x000fe20000010000 */
[----:B------:R-:W-:Y:S01]  /*e3a0*/  F2FP.BF16.PACK_AB R34, R61, R64 ;  /* 0x000000403d22723e */ /* 0x000fe200000010ff */
[----:B------:R-:W1:Y:S01]  /*e3b0*/  LDSM.16.MT88.4 R20, [R224+0x7c00] ;  /* 0x007c0000e014783b */ /* 0x000e620000004200 */
[----:B-----5:R-:W-:Y:S01]  /*e3c0*/  F2FP.BF16.PACK_AB R35, R128, R105 ;  /* 0x000000698023723e */ /* 0x020fe200000010ff */
[----:B------:R-:W-:Y:S01]  /*e3d0*/  FADD.FTZ R106, R106, R117 ;  /* 0x000000756a6a7221 */ /* 0x000fe20000010000 */
[----:B------:R-:W-:Y:S03]  /*e3e0*/  MUFU.EX2 R99, R101 ;  /* 0x0000006500637308 */ /* 0x000fe60000000800 */
[----:B------:R-:W-:-:S02]  /*e3f0*/  FADD.FTZ R113, R113, R106 ;  /* 0x0000006a71717221 */ /* 0x000fc40000010000 */
[C---:B----4-:R-:W-:Y:S03]  /*e400*/  HMMA.16816.F32.BF16 R8, R32.reuse, R16, R8 ;  /* 0x000000102008723c */ /* 0x050fe60000041808 */
[----:B------:R-:W2:Y:S04]  /*e410*/  MUFU.EX2 R112, R107 ;  /* 0x0000006b00707308 */ /* 0x000ea80000000800 */
[----:B------:R-:W-:Y:S01]  /*e420*/  FADD.FTZ R16, R104, R113 ;  /* 0x0000007168107221 */ /* 0x000fe20000010000 */
[C---:B------:R-:W-:Y:S03]  /*e430*/  HMMA.16816.F32.BF16 R24, R32.reuse, R12, R24 ;  /* 0x0000000c2018723c */ /* 0x040fe60000041818 */
[----:B------:R-:W-:Y:S01]  /*e440*/  FADD.FTZ R109, R109, R16 ;  /* 0x000000106d6d7221 */ /* 0x000fe20000010000 */
[----:B------:R-:W-:Y:S03]  /*e450*/  MUFU.EX2 R95, R95 ;  /* 0x0000005f005f7308 */ /* 0x000fe60000000800 */
[----:B------:R-:W-:Y:S01]  /*e460*/  FADD.FTZ R12, R110, R49 ;  /* 0x000000316e0c7221 */ /* 0x000fe20000010000 */
[----:B------:R-:W-:Y:S01]  /*e470*/  HMMA.16816.F32.BF16 R4, R32, R18, R4 ;  /* 0x000000122004723c */ /* 0x000fe20000041804 */
[----:B------:R-:W-:Y:S01]  /*e480*/  FADD.FTZ R100, R100, R109 ;  /* 0x0000006d64647221 */ /* 0x000fe20000010000 */
[----:B------:R-:W3:Y:S01]  /*e490*/  LDSM.16.MT88.4 R16, [R223+0x7c00] ;  /* 0x007c0000df10783b */ /* 0x000ee20000004200 */
[----:B------:R-:W-:Y:S01]  /*e4a0*/  FADD.FTZ R12, R137, R12 ;  /* 0x0000000c890c7221 */ /* 0x000fe20000010000 */
[----:B------:R-:W4:Y:S01]  /*e4b0*/  MUFU.EX2 R104, R93 ;  /* 0x0000005d00687308 */ /* 0x000f220000000800 */
[----:B------:R-:W-:Y:S01]  /*e4c0*/  FADD.FTZ R103, R103, R100 ;  /* 0x0000006467677221 */ /* 0x000fe20000010000 */
[----:B--2---:R-:W-:-:S02]  /*e4d0*/  F2FP.BF16.PACK_AB R13, R112, R99 ;  /* 0x00000063700d723e */ /* 0x004fc400000010ff */
[----:B------:R-:W-:Y:S01]  /*e4e0*/  HMMA.16816.F32.BF16 R28, R32, R14, R28 ;  /* 0x0000000e201c723c */ /* 0x000fe2000004181c */
[----:B------:R-:W-:-:S03]  /*e4f0*/  FADD.FTZ R96, R96, R103 ;  /* 0x0000006760607221 */ /* 0x000fc60000010000 */
[----:B------:R-:W-:Y:S01]  /*e500*/  MUFU.EX2 R3, R3 ;  /* 0x0000000300037308 */ /* 0x000fe20000000800 */
[----:B------:R-:W-:Y:S02]  /*e510*/  FADD.FTZ R97, R97, R96 ;  /* 0x0000006061617221 */ /* 0x000fe40000010000 */
[----:B------:R-:W-:Y:S01]  /*e520*/  FADD.FTZ R33, R159, R12 ;  /* 0x0000000c9f217221 */ /* 0x000fe20000010000 */
[----:B------:R-:W-:Y:S01]  /*e530*/  F2FP.BF16.PACK_AB R12, R59, R62 ;  /* 0x0000003e3b0c723e */ /* 0x000fe200000010ff */
[----:B------:R-:W-:Y:S01]  /*e540*/  FADD.FTZ R97, R94, R97 ;  /* 0x000000615e617221 */ /* 0x000fe20000010000 */
[----:B------:R-:W-:Y:S01]  /*e550*/  F2FP.BF16.PACK_AB R14, R57, R60 ;  /* 0x0000003c390e723e */ /* 0x000fe200000010ff */
[----:B------:R-:W-:Y:S01]  /*e560*/  FADD.FTZ R33, R130, R33 ;  /* 0x0000002182217221 */ /* 0x000fe20000010000 */
[----:B----4-:R-:W-:Y:S01]  /*e570*/  F2FP.BF16.PACK_AB R15, R104, R95 ;  /* 0x0000005f680f723e */ /* 0x010fe200000010ff */
[----:B------:R-:W-:Y:S01]  /*e580*/  FADD.FTZ R92, R92, R97 ;  /* 0x000000615c5c7221 */ /* 0x000fe20000010000 */
[----:B------:R2:W-:Y:S01]  /*e590*/  MUFU.EX2 R96, R37 ;  /* 0x0000002500607308 */ /* 0x0005e20000000800 */
[----:B------:R-:W-:-:S02]  /*e5a0*/  FADD.FTZ R134, R134, R33 ;  /* 0x0000002186867221 */ /* 0x000fc40000010000 */
[----:B------:R-:W4:Y:S01]  /*e5b0*/  LDSM.16.MT88.4 R32, [R224+0x8000] ;  /* 0x00800000e020783b */ /* 0x000f220000004200 */
[----:B------:R-:W-:Y:S01]  /*e5c0*/  FADD.FTZ R92, R91, R92 ;  /* 0x0000005c5b5c7221 */ /* 0x000fe20000010000 */
[C---:B-1----:R-:W-:Y:S01]  /*e5d0*/  HMMA.16816.F32.BF16 R8, R12.reuse, R20, R8 ;  /* 0x000000140c08723c */ /* 0x042fe20000041808 */
[----:B------:R-:W-:Y:S02]  /*e5e0*/  FADD.FTZ R134, R187, R134 ;  /* 0x00000086bb867221 */ /* 0x000fe40000010000 */
[----:B------:R-:W-:Y:S01]  /*e5f0*/  FADD.FTZ R89, R89, R92 ;  /* 0x0000005c59597221 */ /* 0x000fe20000010000 */
[----:B------:R-:W1:Y:S01]  /*e600*/  MUFU.EX2 R102, R102 ;  /* 0x0000006600667308 */ /* 0x000e620000000800 */
[----:B------:R-:W-:Y:S02]  /*e610*/  FADD.FTZ R185, R185, R134 ;  /* 0x00000086b9b97221 */ /* 0x000fe40000010000 */
[----:B------:R-:W-:Y:S01]  /*e620*/  FADD.FTZ R89, R88, R89 ;  /* 0x0000005958597221 */ /* 0x000fe20000010000 */
[----:B------:R-:W-:Y:S01]  /*e630*/  HMMA.16816.F32.BF16 R4, R12, R22, R4 ;  /* 0x000000160c04723c */ /* 0x000fe20000041804 */
[----:B------:R-:W-:Y:S01]  /*e640*/  FADD.FTZ R185, R136, R185 ;  /* 0x000000b988b97221 */ /* 0x000fe20000010000 */
[----:B------:R-:W5:Y:S01]  /*e650*/  LDSM.16.MT88.4 R20, [R223+0x8000] ;  /* 0x00800000df14783b */ /* 0x000f620000004200 */
[----:B--2---:R-:W-:Y:S01]  /*e660*/  FFMA.FTZ R37, R39, c[0x0][0x23c], -R58 ;  /* 0x00008f0027257a23 */ /* 0x004fe2000001083a */
[----:B------:R-:W-:Y:S01]  /*e670*/  MUFU.EX2 R132, R132 ;  /* 0x0000008400847308 */ /* 0x000fe20000000800 */
[----:B------:R-:W-:-:S02]  /*e680*/  FADD.FTZ R138, R138, R185 ;  /* 0x000000b98a8a7221 */ /* 0x000fc40000010000 */
[----:B------:R-:W-:Y:S01]  /*e690*/  FADD.FTZ R86, R86, R89 ;  /* 0x0000005956567221 */ /* 0x000fe20000010000 */
[C---:B---3--:R-:W-:Y:S01]  /*e6a0*/  HMMA.16816.F32.BF16 R24, R12.reuse, R16, R24 ;  /* 0x000000100c18723c */ /* 0x048fe20000041818 */
[----:B------:R-:W-:Y:S02]  /*e6b0*/  FADD.FTZ R138, R181, R138 ;  /* 0x0000008ab58a7221 */ /* 0x000fe40000010000 */
[----:B------:R-:W-:Y:S01]  /*e6c0*/  FADD.FTZ R83, R83, R86 ;  /* 0x0000005653537221 */ /* 0x000fe20000010000 */
[----:B------:R-:W2:Y:S01]  /*e6d0*/  MUFU.EX2 R179, R179 ;  /* 0x000000b300b37308 */ /* 0x000ea20000000800 */
[----:B------:R-:W-:Y:S02]  /*e6e0*/  FADD.FTZ R177, R177, R138 ;  /* 0x0000008ab1b17221 */ /* 0x000fe40000010000 */
[----:B------:R-:W-:Y:S01]  /*e6f0*/  FADD.FTZ R84, R84, R83 ;  /* 0x0000005354547221 */ /* 0x000fe20000010000 */
[----:B------:R-:W-:Y:S01]  /*e700*/  HMMA.16816.F32.BF16 R28, R12, R18, R28 ;  /* 0x000000120c1c723c */ /* 0x000fe2000004181c */
[----:B------:R-:W-:-:S02]  /*e710*/  FADD.FTZ R177, R140, R177 ;  /* 0x000000b18cb17221 */ /* 0x000fc40000010000 */
[----:B------:R-:W-:Y:S01]  /*e720*/  FADD.FTZ R81, R81, R84 ;  /* 0x0000005451517221 */ /* 0x000fe20000010000 */
[----:B------:R-:W3:Y:S01]  /*e730*/  MUFU.EX2 R87, R87 ;  /* 0x0000005700577308 */ /* 0x000ee20000000800 */
[----:B------:R-:W-:Y:S02]  /*e740*/  FADD.FTZ R16, R142, R177 ;  /* 0x000000b18e107221 */ /* 0x000fe40000010000 */
[----:B-1----:R-:W-:Y:S01]  /*e750*/  F2FP.BF16.PACK_AB R12, R102, R3 ;  /* 0x00000003660c723e */ /* 0x002fe200000010ff */
[----:B------:R-:W-:Y:S01]  /*e760*/  FADD.FTZ R82, R82, R81 ;  /* 0x0000005152527221 */ /* 0x000fe20000010000 */
[----:B------:R-:W-:Y:S01]  /*e770*/  LDSM.16.MT88.4 R140, [R224+0x8c00] ;  /* 0x008c0000e08c783b */ /* 0x000fe20000004200 */
[----:B------:R-:W-:Y:S02]  /*e780*/  FADD.FTZ R16, R171, R16 ;  /* 0x00000010ab107221 */ /* 0x000fe40000010000 */
[----:B------:R-:W-:Y:S01]  /*e790*/  MUFU.EX2 R36, R36 ;  /* 0x0000002400247308 */ /* 0x000fe20000000800 */
[----:B--2---:R-:W-:Y:S01]  /*e7a0*/  F2FP.BF16.PACK_AB R14, R179, R132 ;  /* 0x00000084b30e723e */ /* 0x004fe200000010ff */
[----:B------:R-:W-:-:S02]  /*e7b0*/  FADD.FTZ R79, R79, R82 ;  /* 0x000000524f4f7221 */ /* 0x000fc40000010000 */
[----:B------:R-:W-:Y:S02]  /*e7c0*/  FFMA.FTZ R39, R50, c[0x0][0x23c], -R85 ;  /* 0x00008f0032277a23 */ /* 0x000fe40000010855 */
[----:B------:R-:W-:Y:S02]  /*e7d0*/  FADD.FTZ R80, R80, R79 ;  /* 0x0000004f50507221 */ /* 0x000fe40000010000 */
[----:B------:R-:W1:Y:S01]  /*e7e0*/  MUFU.EX2 R37, R37 ;  /* 0x0000002500257308 */ /* 0x000e620000000800 */
[----:B---3--:R-:W-:Y:S01]  /*e7f0*/  F2FP.BF16.PACK_AB R13, R96, R87 ;  /* 0x00000057600d723e */ /* 0x008fe200000010ff */
[----:B------:R-:W-:Y:S02]  /*e800*/  FADD.FTZ R77, R77, R80 ;  /* 0x000000504d4d7221 */ /* 0x000fe40000010000 */
[----:B------:R-:W-:Y:S02]  /*e810*/  FFMA.FTZ R50, R44, c[0x0][0x23c], -R58 ;  /* 0x00008f002c327a23 */ /* 0x000fe4000001083a */
[----:B------:R-:W-:-:S02]  /*e820*/  FADD.FTZ R78, R78, R77 ;  /* 0x0000004d4e4e7221 */ /* 0x000fc40000010000 */
[----:B------:R-:W-:Y:S01]  /*e830*/  MUFU.EX2 R148, R148 ;  /* 0x0000009400947308 */ /* 0x000fe20000000800 */
[----:B------:R-:W-:Y:S02]  /*e840*/  FFMA.FTZ R44, R48, c[0x0][0x23c], -R85 ;  /* 0x00008f00302c7a23 */ /* 0x000fe40000010855 */
[----:B------:R-:W-:-:S04]  /*e850*/  FADD.FTZ R75, R75, R78 ;  /* 0x0000004e4b4b7221 */ /* 0x000fc80000010000 */
[----:B------:R-:W-:Y:S01]  /*e860*/  FADD.FTZ R76, R76, R75 ;  /* 0x0000004b4c4c7221 */ /* 0x000fe20000010000 */
[----:B-1----:R-:W-:Y:S01]  /*e870*/  F2FP.BF16.PACK_AB R15, R37, R36 ;  /* 0x00000024250f723e */ /* 0x002fe200000010ff */
[----:B------:R-:W1:Y:S02]  /*e880*/  MUFU.EX2 R161, R161 ;  /* 0x000000a100a17308 */ /* 0x000e640000000800 */
[----:B------:R-:W-:-:S04]  /*e890*/  FADD.FTZ R73, R73, R76 ;  /* 0x0000004c49497221 */ /* 0x000fc80000010000 */
[C---:B----4-:R-:W-:Y:S01]  /*e8a0*/  HMMA.16816.F32.BF16 R8, R12.reuse, R32, R8 ;  /* 0x000000200c08723c */ /* 0x050fe20000041808 */
[----:B------:R-:W-:Y:S01]  /*e8b0*/  FADD.FTZ R74, R74, R73 ;  /* 0x000000494a4a7221 */ /* 0x000fe20000010000 */
[----:B------:R-:W-:Y:S03]  /*e8c0*/  MUFU.EX2 R152, R152 ;  /* 0x0000009800987308 */ /* 0x000fe60000000800 */
[----:B------:R-:W-:Y:S02]  /*e8d0*/  FADD.FTZ R71, R71, R74 ;  /* 0x0000004a47477221 */ /* 0x000fe40000010000 */
[----:B------:R-:W-:Y:S01]  /*e8e0*/  FADD.FTZ R33, R167, R16 ;  /* 0x00000010a7217221 */ /* 0x000fe20000010000 */
[----:B------:R-:W-:Y:S01]  /*e8f0*/  HMMA.16816.F32.BF16 R4, R12, R34, R4 ;  /* 0x000000220c04723c */ /* 0x000fe20000041804 */
[----:B------:R-:W-:Y:S01]  /*e900*/  LDSM.16.MT88.4 R16, [R224+0x8400] ;  /* 0x00840000e010783b */ /* 0x000fe20000004200 */
[----:B------:R-:W2:Y:S01]  /*e910*/  MUFU.EX2 R129, R129 ;  /* 0x0000008100817308 */ /* 0x000ea20000000800 */
[----:B------:R-:W-:-:S02]  /*e920*/  FADD.FTZ R33, R150, R33 ;  /* 0x0000002196217221 */ /* 0x000fc40000010000 */
[----:B------:R-:W-:Y:S02]  /*e930*/  FADD.FTZ R72, R72, R71 ;  /* 0x0000004748487221 */ /* 0x000fe40000010000 */
[----:B------:R-:W-:Y:S01]  /*e940*/  FADD.FTZ R154, R154, R33 ;  /* 0x000000219a9a7221 */ /* 0x000fe20000010000 */
[C---:B-----5:R-:W-:Y:S01]  /*e950*/  HMMA.16816.F32.BF16 R24, R12.reuse, R20, R24 ;  /* 0x000000140c18723c */ /* 0x060fe20000041818 */
[----:B------:R-:W3:Y:S01]  /*e960*/  LDSM.16.MT88.4 R32, [R223+0x8400] ;  /* 0x00840000df20783b */ /* 0x000ee20000004200 */
[----:B------:R-:W-:Y:S01]  /*e970*/  MUFU.EX2 R38, R38 ;  /* 0x0000002600267308 */ /* 0x000fe20000000800 */
[----:B------:R-:W-:Y:S02]  /*e980*/  FADD.FTZ R163, R163, R154 ;  /* 0x0000009aa3a37221 */ /* 0x000fe40000010000 */
[----:B------:R-:W-:Y:S02]  /*e990*/  FADD.FTZ R69, R69, R72 ;  /* 0x0000004845457221 */ /* 0x000fe40000010000 */
[----:B------:R-:W-:Y:S01]  /*e9a0*/  FADD.FTZ R156, R156, R163 ;  /* 0x000000a39c9c7221 */ /* 0x000fe20000010000 */
[----:B------:R-:W-:Y:S01]  /*e9b0*/  HMMA.16816.F32.BF16 R28, R12, R22, R28 ;  /* 0x000000160c1c723c */ /* 0x000fe2000004181c */
[----:B------:R-:W-:Y:S01]  /*e9c0*/  FADD.FTZ R70, R70, R69 ;  /* 0x0000004546467221 */ /* 0x000fe20000010000 */
[----:B------:R-:W4:Y:S01]  /*e9d0*/  MUFU.EX2 R41, R41 ;  /* 0x0000002900297308 */ /* 0x000f220000000800 */
[----:B------:R-:W-:Y:S01]  /*e9e0*/  FADD.FTZ R156, R147, R156 ;  /* 0x0000009c939c7221 */ /* 0x000fe20000010000 */
[----:B------:R-:W-:Y:S01]  /*e9f0*/  LDSM.16.MT88.4 R20, [R224+0x8800] ;  /* 0x00880000e014783b */ /* 0x000fe20000004200 */
[----:B------:R-:W-:-:S02]  /*ea00*/  FADD.FTZ R67, R67, R70 ;  /* 0x0000004643437221 */ /* 0x000fc40000010000 */
[----:B------:R-:W-:Y:S01]  /*ea10*/  FADD.FTZ R145, R145, R156 ;  /* 0x0000009c91917221 */ /* 0x000fe20000010000 */
[----:B-1----:R-:W-:Y:S01]  /*ea20*/  F2FP.BF16.PACK_AB R12, R161, R148 ;  /* 0x00000094a10c723e */ /* 0x002fe200000010ff */
[----:B------:R-:W-:Y:S01]  /*ea30*/  FADD.FTZ R68, R68, R67 ;  /* 0x0000004344447221 */ /* 0x000fe20000010000 */
[----:B------:R-:W-:Y:S01]  /*ea40*/  MUFU.EX2 R40, R40 ;  /* 0x0000002800287308 */ /* 0x000fe20000000800 */
[----:B------:R-:W-:Y:S01]  /*ea50*/  FADD.FTZ R158, R158, R145 ;  /* 0x000000919e9e7221 */ /* 0x000fe20000010000 */
[----:B--2---:R-:W-:Y:S01]  /*ea60*/  F2FP.BF16.PACK_AB R14, R129, R152 ;  /* 0x00000098810e723e */ /* 0x004fe200000010ff */
[----:B------:R-:W-:Y:S02]  /*ea70*/  FADD.FTZ R65, R65, R68 ;  /* 0x0000004441417221 */ /* 0x000fe40000010000 */
[----:B------:R-:W-:Y:S02]  /*ea80*/  FADD.FTZ R135, R135, R158 ;  /* 0x0000009e87877221 */ /* 0x000fe40000010000 */
[----:B------:R-:W-:Y:S01]  /*ea90*/  FADD.FTZ R66, R66, R65 ;  /* 0x0000004142427221 */ /* 0x000fe20000010000 */
[----:B------:R-:W1:Y:S01]  /*eaa0*/  MUFU.EX2 R77, R50 ;  /* 0x00000032004d7308 */ /* 0x000e620000000800 */
[----:B------:R-:W-:Y:S01]  /*eab0*/  FADD.FTZ R146, R146, R135 ;  /* 0x0000008792927221 */ /* 0x000fe20000010000 */
[----:B----4-:R-:W-:Y:S01]  /*eac0*/  F2FP.BF16.PACK_AB R13, R41, R38 ;  /* 0x00000026290d723e */ /* 0x010fe200000010ff */
        /* <DEDUP_REMOVED lines=11> */
[----:B------:R-:W-:-:S04]  /*eb80*/  FADD.FTZ R59, R59, R62 ;  /* 0x0000003e3b3b7221 */ /* 0x000fc80000010000 */
[C---:B---3--:R-:W-:Y:S01]  /*eb90*/  HMMA.16816.F32.BF16 R24, R12.reuse, R32, R24 ;  /* 0x000000200c18723c */ /* 0x048fe20000041818 */
[----:B------:R-:W-:Y:S02]  /*eba0*/  FADD.FTZ R60, R60, R59 ;  /* 0x0000003b3c3c7221 */ /* 0x000fe40000010000 */
[----:B------:R-:W-:Y:S02]  /*ebb0*/  MUFU.EX2 R49, R98 ;  /* 0x0000006200317308 */ /* 0x000fe40000000800 */
[----:B------:R-:W-:Y:S02]  /*ebc0*/  FADD.FTZ R60, R57, R60 ;  /* 0x0000003c393c7221 */ /* 0x000fe40000010000 */
[----:B------:R-:W-:Y:S01]  /*ebd0*/  FADD.FTZ R33, R121, R144 ;  /* 0x0000009079217221 */ /* 0x000fe20000010000 */
[----:B------:R-:W-:Y:S01]  /*ebe0*/  HMMA.16816.F32.BF16 R8, R12, R16, R8 ;  /* 0x000000100c08723c */ /* 0x000fe20000041808 */
[----:B------:R-:W-:Y:S02]  /*ebf0*/  FADD.FTZ R3, R3, R60 ;  /* 0x0000003c03037221 */ /* 0x000fe40000010000 */
[----:B------:R-:W-:Y:S01]  /*ec00*/  FADD.FTZ R33, R162, R33 ;  /* 0x00000021a2217221 */ /* 0x000fe20000010000 */
[----:B------:R-:W2:Y:S01]  /*ec10*/  MUFU.EX2 R88, R90 ;  /* 0x0000005a00587308 */ /* 0x000ea20000000800 */
[----:B------:R-:W-:-:S02]  /*ec20*/  FFMA.FTZ R32, R55, c[0x0][0x23c], -R85 ;  /* 0x00008f0037207a23 */ /* 0x000fc40000010855 */
[----:B------:R-:W-:Y:S01]  /*ec30*/  FADD.FTZ R124, R124, R33 ;  /* 0x000000217c7c7221 */ /* 0x000fe20000010000 */
[C---:B------:R-:W-:Y:S01]  /*ec40*/  HMMA.16816.F32.BF16 R4, R12.reuse, R18, R4 ;  /* 0x000000120c04723c */ /* 0x040fe20000041804 */
[----:B------:R-:W3:Y:S01]  /*ec50*/  LDSM.16.MT88.4 R16, [R223+0x8800] ;  /* 0x00880000df10783b */ /* 0x000ee20000004200 */
[----:B------:R-:W-:Y:S02]  /*ec60*/  FFMA.FTZ R33, R47, c[0x0][0x23c], -R58 ;  /* 0x00008f002f217a23 */ /* 0x000fe4000001083a */
[----:B------:R-:W-:Y:S01]  /*ec70*/  FADD.FTZ R124, R111, R124 ;  /* 0x0000007c6f7c7221 */ /* 0x000fe20000010000 */
[----:B------:R-:W-:Y:S03]  /*ec80*/  MUFU.EX2 R43, R43 ;  /* 0x0000002b002b7308 */ /* 0x000fe60000000800 */
[----:B------:R-:W-:Y:S01]  /*ec90*/  FADD.FTZ R105, R105, R124 ;  /* 0x0000007c69697221 */ /* 0x000fe20000010000 */
[----:B------:R-:W-:Y:S03]  /*eca0*/  HMMA.16816.F32.BF16 R28, R12, R34, R28 ;  /* 0x000000220c1c723c */ /* 0x000fe6000004181c */
[----:B------:R-:W-:Y:S01]  /*ecb0*/  FADD.FTZ R128, R128, R105 ;  /* 0x0000006980807221 */ /* 0x000fe20000010000 */
[----:B------:R-:W4:Y:S03]  /*ecc0*/  MUFU.EX2 R42, R42 ;  /* 0x0000002a002a7308 */ /* 0x000f260000000800 */
[----:B------:R-:W-:Y:S01]  /*ecd0*/  FADD.FTZ R99, R99, R128 ;  /* 0x0000008063637221 */ /* 0x000fe20000010000 */
[----:B-1----:R-:W-:Y:S01]  /*ece0*/  F2FP.BF16.PACK_AB R12, R114, R119 ;  /* 0x00000077720c723e */ /* 0x002fe200000010ff */
[--C-:B------:R-:W-:Y:S01]  /*ecf0*/  FFMA.FTZ R34, R53, c[0x0][0x23c], -R58.reuse ;  /* 0x00008f0035227a23 */ /* 0x100fe2000001083a */
[----:B--2---:R-:W-:Y:S01]  /*ed00*/  F2FP.BF16.PACK_AB R14, R88, R49 ;  /* 0x00000031580e723e */ /* 0x004fe200000010ff */
[----:B------:R-:W-:Y:S01]  /*ed10*/  FADD.FTZ R112, R112, R99 ;  /* 0x0000006370707221 */ /* 0x000fe20000010000 */
[----:B------:R-:W-:Y:S01]  /*ed20*/  MUFU.EX2 R46, R46 ;  /* 0x0000002e002e7308 */ /* 0x000fe20000000800 */
[----:B------:R-:W-:-:S02]  /*ed30*/  FFMA.FTZ R35, R52, c[0x0][0x23c], -R58 ;  /* 0x00008f0034237a23 */ /* 0x000fc4000001083a */
[----:B------:R-:W-:-:S04]  /*ed40*/  FADD.FTZ R95, R95, R112 ;  /* 0x000000705f5f7221 */ /* 0x000fc80000010000 */
[----:B------:R-:W-:Y:S01]  /*ed50*/  FADD.FTZ R104, R104, R95 ;  /* 0x0000005f68687221 */ /* 0x000fe20000010000 */
[----:B------:R-:W1:Y:S01]  /*ed60*/  MUFU.EX2 R45, R45 ;  /* 0x0000002d002d7308 */ /* 0x000e620000000800 */
[----:B----4-:R-:W-:Y:S02]  /*ed70*/  F2FP.BF16.PACK_AB R13, R42, R43 ;  /* 0x0000002b2a0d723e */ /* 0x010fe400000010ff */
[----:B------:R-:W-:-:S05]  /*ed80*/  FADD.FTZ R87, R87, R104 ;  /* 0x0000006857577221 */ /* 0x000fca0000010000 */
[----:B------:R-:W-:Y:S01]  /*ed90*/  MUFU.EX2 R39, R39 ;  /* 0x0000002700277308 */ /* 0x000fe20000000800 */
[----:B-1----:R-:W-:-:S07]  /*eda0*/  F2FP.BF16.PACK_AB R15, R45, R46 ;  /* 0x0000002e2d0f723e */ /* 0x002fce00000010ff */
[----:B------:R-:W1:Y:S01]  /*edb0*/  MUFU.EX2 R44, R44 ;  /* 0x0000002c002c7308 */ /* 0x000e620000000800 */
[C---:B---3--:R-:W-:Y:S07]  /*edc0*/  HMMA.16816.F32.BF16 R24, R12.reuse, R16, R24 ;  /* 0x000000100c18723c */ /* 0x048fee0000041818 */
        /* <DEDUP_REMOVED lines=8> */
[C---:B------:R-:W-:Y:S01]  /*ee50*/  HMMA.16816.F32.BF16 R20, R12.reuse, R22, R4 ;  /* 0x000000160c14723c */ /* 0x040fe20000041804 */
[----:B------:R-:W-:Y:S01]  /*ee60*/  FADD.FTZ R37, R37, R36 ;  /* 0x0000002425257221 */ /* 0x000fe20000010000 */
[----:B------:R-:W3:Y:S01]  /*ee70*/  LDSM.16.MT88.4 R4, [R223+0x8c00] ;  /* 0x008c0000df04783b */ /* 0x000ee20000004200 */
[----:B------:R-:W-:Y:S01]  /*ee80*/  FADD.FTZ R148, R148, R179 ;  /* 0x000000b394947221 */ /* 0x000fe20000010000 */
[----:B------:R-:W-:Y:S01]  /*ee90*/  MUFU.EX2 R32, R32 ;  /* 0x0000002000207308 */ /* 0x000fe20000000800 */
[----:B------:R-:W-:Y:S01]  /*eea0*/  FADD.FTZ R38, R38, R37 ;  /* 0x0000002526267221 */ /* 0x000fe20000010000 */
[----:B-1----:R-:W-:Y:S01]  /*eeb0*/  F2FP.BF16.PACK_AB R132, R44, R39 ;  /* 0x000000272c84723e */ /* 0x002fe200000010ff */
[----:B------:R-:W-:Y:S01]  /*eec0*/  FADD.FTZ R161, R161, R148 ;  /* 0x00000094a1a17221 */ /* 0x000fe20000010000 */
[----:B------:R-:W-:Y:S01]  /*eed0*/  HMMA.16816.F32.BF16 R28, R12, R18, R28 ;  /* 0x000000120c1c723c */ /* 0x000fe2000004181c */
[----:B------:R-:W-:Y:S01]  /*eee0*/  FADD.FTZ R41, R41, R38 ;  /* 0x0000002629297221 */ /* 0x000fe20000010000 */
[----:B--2---:R-:W-:Y:S01]  /*eef0*/  F2FP.BF16.PACK_AB R133, R34, R33 ;  /* 0x000000212285723e */ /* 0x004fe200000010ff */
[----:B------:R-:W-:Y:S01]  /*ef00*/  FADD.FTZ R152, R152, R161 ;  /* 0x000000a198987221 */ /* 0x000fe20000010000 */
[----:B------:R-:W1:Y:S01]  /*ef10*/  MUFU.EX2 R243, R243 ;  /* 0x000000f300f37308 */ /* 0x000e620000000800 */
        /* <DEDUP_REMOVED lines=9> */
[----:B------:R-:W2:Y:S01]  /*efb0*/  MUFU.EX2 R244, R244 ;  /* 0x000000f400f47308 */ /* 0x000ea20000000800 */
[----:B------:R-:W-:Y:S01]  /*efc0*/  FADD.FTZ R46, R46, R43 ;  /* 0x0000002b2e2e7221 */ /* 0x000fe20000010000 */
[----:B-1----:R-:W-:Y:S01]  /*efd0*/  F2FP.BF16.PACK_AB R134, R243, R32 ;  /* 0x00000020f386723e */ /* 0x002fe200000010ff */
[----:B------:R-:W-:Y:S02]  /*efe0*/  FADD.FTZ R88, R88, R49 ;  /* 0x0000003158587221 */ /* 0x000fe40000010000 */
[----:B------:R-:W-:Y:S02]  /*eff0*/  FADD.FTZ R46, R45, R46 ;  /* 0x0000002e2d2e7221 */ /* 0x000fe40000010000 */
[----:B------:R-:W-:Y:S02]  /*f000*/  FADD.FTZ R39, R39, R88 ;  /* 0x0000005827277221 */ /* 0x000fe40000010000 */
[----:B------:R-:W-:-:S02]  /*f010*/  FADD.FTZ R33, R33, R46 ;  /* 0x0000002e21217221 */ /* 0x000fc40000010000 */
[----:B------:R-:W-:Y:S02]  /*f020*/  FADD.FTZ R39, R44, R39 ;  /* 0x000000272c277221 */ /* 0x000fe40000010000 */
[----:B------:R-:W-:Y:S02]  /*f030*/  FADD.FTZ R34, R34, R33 ;  /* 0x0000002122227221 */ /* 0x000fe40000010000 */
[----:B------:R-:W-:Y:S01]  /*f040*/  FADD.FTZ R32, R32, R39 ;  /* 0x0000002720207221 */ /* 0x000fe20000010000 */
[C---:B--2---:R-:W-:Y:S01]  /*f050*/  F2FP.BF16.PACK_AB R135, R244.reuse, R35 ;  /* 0x00000023f487723e */ /* 0x044fe200000010ff */
[----:B------:R-:W-:Y:S02]  /*f060*/  FADD.FTZ R35, R35, R34 ;  /* 0x0000002223237221 */ /* 0x000fe40000010000 */
[----:B------:R-:W-:Y:S02]  /*f070*/  FADD.FTZ R243, R243, R32 ;  /* 0x00000020f3f37221 */ /* 0x000fe40000010000 */
[----:B------:R-:W-:-:S02]  /*f080*/  FADD.FTZ R244, R244, R35 ;  /* 0x00000023f4f47221 */ /* 0x000fc40000010000 */
[C---:B------:R-:W-:Y:S08]  /*f090*/  HMMA.16816.F32.BF16 R144, R132.reuse, R140, R8 ;  /* 0x0000008c8490723c */ /* 0x040ff00000041808 */
[C---:B------:R-:W-:Y:S08]  /*f0a0*/  HMMA.16816.F32.BF16 R140, R132.reuse, R142, R20 ;  /* 0x0000008e848c723c */ /* 0x040ff00000041814 */
[C---:B---3--:R-:W-:Y:S08]  /*f0b0*/  HMMA.16816.F32.BF16 R136, R132.reuse, R4, R24 ;  /* 0x000000048488723c */ /* 0x048ff00000041818 */
        /* <DEDUP_REMOVED lines=62> */
[----:B------:R-:W-:-:S04]  /*f4a0*/  IMAD R4, R5, c[0x0][0x18c], R4 ;  /* 0x0000630005047a24 */ /* 0x000fc800078e0204 */
[----:B------:R-:W-:Y:S01]  /*f4b0*/  IMAD.IADD R4, R9, 0x1, R4 ;  /* 0x0000000109047824 */ /* 0x000fe200078e0204 */
[----:B------:R-:W-:Y:S05]  /*f4c0*/  BRA `(.L_x_1824) ;  /* 0x0000003000007947 */ /* 0x000fea0003800000 */
.L_x_1823:
[----:B------:R-:W-:-:S05]  /*f4d0*/  IMAD.MOV.U32 R8, RZ, RZ, c[0x0][0x1a0] ;  /* 0x00006800ff087624 */ /* 0x000fca00078e00ff */
[----:B------:R-:W-:-:S04]  /*f4e0*/  LEA R8, -R8, RZ, 0x8 ;  /* 0x000000ff08087211 */ /* 0x000fc800078e41ff */
[----:B------:R-:W-:Y:S02]  /*f4f0*/  SHF.R.S32.HI R4, RZ, 0x1f, R8 ;  /* 0x0000001fff047819 */ /* 0x000fe40000011408 */
.L_x_1824:
[----:B------:R-:W-:Y:S01]  /*f500*/  ULDC.64 UR4, c[0x0][0x1a0] ;  /* 0x0000680000047ab9 */ /* 0x000fe20000000a00 */
[C---:B------:R-:W-:Y:S01]  /*f510*/  LEA R232, P0, R8.reuse, R232, 0x1 ;  /* 0x000000e808e87211 */ /* 0x040fe200078008ff */
[----:B------:R-:W-:Y:S01]  /*f520*/  USHF.L.U32 UR9, UR4, 0x6, URZ ;  /* 0x0000000604097899 */ /* 0x000fe2000800063f */
[----:B------:R-:W1:Y:S01]  /*f530*/  S2R R3, SR_TID.X ;  /* 0x0000000000037919 */ /* 0x000e620000002100 */
[----:B------:R-:W-:Y:S01]  /*f540*/  UMOV UR8, 0x6 ;  /* 0x0000000600087882 */ /* 0x000fe20000000000 */
[----:B------:R-:W-:Y:S01]  /*f550*/  LEA.HI.X R233, R8, R233, R4, 0x1, P0 ;  /* 0x000000e908e97211 */ /* 0x000fe200000f0c04 */
[----:B------:R-:W-:Y:S02]  /*f560*/  USHF.L.U64.HI UR5, UR4, UR8, UR5 ;  /* 0x0000000804057299 */ /* 0x000fe40008010205 */
[----:B------:R-:W-:Y:S02]  /*f570*/  IADD3 R8, P0, R232, UR9, RZ ;  /* 0x00000009e8087c10 */ /* 0x000fe4000ff1e0ff */
[----:B------:R-:W-:Y:S01]  /*f580*/  @!PT LDS RZ, [RZ] ;  /* 0x00000000fffff984 */ /* 0x000fe20000000800 */
[----:B------:R-:W-:Y:S01]  /*f590*/  @!PT LDS RZ, [RZ] ;  /* 0x00000000fffff984 */ /* 0x000fe20000000800 */
[----:B------:R-:W-:Y:S01]  /*f5a0*/  @!PT LDS RZ, [RZ] ;  /* 0x00000000fffff984 */ /* 0x000fe20000000800 */
[----:B------:R2:W-:Y:S02]  /*f5b0*/  LDGSTS.E.BYPASS.LTC128B.128 [R237+0x5000], [R232.64] ;  /* 0x05000000e8ed7fae */ /* 0x0005e4000b901d46 */
[----:B------:R-:W-:-:S02]  /*f5c0*/  IADD3.X R9, R233, UR5, RZ, P0, !PT ;  /* 0x00000005e9097c10 */ /* 0x000fc400087fe4ff */
[----:B------:R-:W-:-:S03]  /*f5d0*/  IADD3 R14, P0, R8, UR9, RZ ;  /* 0x00000009080e7c10 */ /* 0x000fc6000ff1e0ff */
[----:B------:R3:W-:Y:S01]  /*f5e0*/  LDGSTS.E.BYPASS.LTC128B.128 [R237+0x5800], [R8.64] ;  /* 0x0580000008ed7fae */ /* 0x0007e2000b901d46 */
[----:B------:R-:W-:Y:S02]  /*f5f0*/  IADD3.X R15, R9, UR5, RZ, P0, !PT ;  /* 0x00000005090f7c10 */ /* 0x000fe400087fe4ff */
[----:B------:R-:W-:-:S03]  /*f600*/  IADD3 R12, P0, R14, UR9, RZ ;  /* 0x000000090e0c7c10 */ /* 0x000fc6000ff1e0ff */
[----:B------:R4:W-:Y:S01]  /*f610*/  LDGSTS.E.BYPASS.LTC128B.128 [R237+0x6000], [R14.64] ;  /* 0x060000000eed7fae */ /* 0x0009e2000b901d46 */
[----:B------:R-:W-:Y:S02]  /*f620*/  IADD3.X R13, R15, UR5, RZ, P0, !PT ;  /* 0x000000050f0d7c10 */ /* 0x000fe400087fe4ff */
[----:B------:R-:W-:Y:S01]  /*f630*/  IADD3 R6, P0, R12, UR9, RZ ;  /* 0x000000090c067c10 */ /* 0x000fe2000ff1e0ff */
[----:B-1----:R-:W-:Y:S02]  /*f640*/  IMAD.SHL.U32 R3, R3, 0x2, RZ ;  /* 0x0000000203037824 */ /* 0x002fe400078e00ff */
[----:B------:R4:W-:Y:S01]  /*f650*/  LDGSTS.E.BYPASS.LTC128B.128 [R237+0x6800], [R12.64] ;  /* 0x068000000ced7fae */ /* 0x0009e2000b901d46 */
[----:B------:R-:W-:Y:S02]  /*f660*/  IADD3.X R7, R13, UR5, RZ, P0, !PT ;  /* 0x000000050d077c10 */ /* 0x000fe400087fe4ff */
[----:B------:R-:W-:Y:S02]  /*f670*/  IADD3 R4, P0, R6, UR9, RZ ;  /* 0x0000000906047c10 */ /* 0x000fe4000ff1e0ff */
[----:B------:R-:W-:Y:S01]  /*f680*/  LOP3.LUT R181, R3, 0x6, RZ, 0xc0, !PT ;  /* 0x0000000603b57812 */ /* 0x000fe200078ec0ff */
[----:B------:R1:W-:Y:S01]  /*f690*/  LDGSTS.E.BYPASS.LTC128B.128 [R237+0x7000], [R6.64] ;  /* 0x0700000006ed7fae */ /* 0x0003e2000b901d46 */
[----:B------:R-:W-:-:S02]  /*f6a0*/  IADD3.X R5, R7, UR5, RZ, P0, !PT ;  /* 0x0000000507057c10 */ /* 0x000fc400087fe4ff */
[----:B------:R-:W-:-:S03]  /*f6b0*/  IADD3 R20, P0, R4, UR9, RZ ;  /* 0x0000000904147c10 */ /* 0x000fc6000ff1e0ff */
[----:B------:R1:W-:Y:S01]  /*f6c0*/  LDGSTS.E.BYPASS.LTC128B.128 [R237+0x7800], [R4.64] ;  /* 0x0780000004ed7fae */ /* 0x0003e2000b901d46 */
[----:B------:R-:W-:Y:S02]  /*f6d0*/  IADD3.X R21, R5, UR5, RZ, P0, !PT ;  /* 0x0000000505157c10 */ /* 0x000fe400087fe4ff */
[----:B------:R-:W-:-:S03]  /*f6e0*/  IADD3 R22, P0, R20, UR9, RZ ;  /* 0x0000000914167c10 */ /* 0x000fc6000ff1e0ff */
[----:B------:R5:W-:Y:S01]  /*f6f0*/  LDGSTS.E.BYPASS.LTC128B.128 [R237+0x8000], [R20.64] ;  /* 0x0800000014ed7fae */ /* 0x000be2000b901d46 */
[----:B------:R-:W-:Y:S02]  /*f700*/  IADD3.X R23, R21, UR5, RZ, P0, !PT ;  /* 0x0000000515177c10 */ /* 0x000fe400087fe4ff */
[----:B------:R-:W-:-:S03]  /*f710*/  ISETP.GE.AND P0, PT, R56, 0x3, PT ;  /* 0x000000033800780c */ /* 0x000fc60003f06270 */
[----:B------:R5:W-:Y:S01]  /*f720*/  LDGSTS.E.BYPASS.LTC128B.128 [R237+0x8800], [R22.64] ;  /* 0x0880000016ed7fae */ /* 0x000be2000b901d46 */
[----:B------:R-:W-:-:S03]  /*f730*/  P2R R172, PR, RZ, 0x1 ;  /* 0x00000001ffac7803 */ /* 0x000fc60000000000 */
[----:B------:R-:W-:Y:S04]  /*f740*/  LDSM.16.M88.4 R156, [R228] ;  /* 0x00000000e49c783b */ /* 0x000fe80000000200 */
[----:B---3--:R-:W4:Y:S04]  /*f750*/  LDSM.16.M88.4 R8, [R226+0x1000] ;  /* 0x00100000e208783b */ /* 0x008f280000000200 */
[----:B------:R-:W1:Y:S04]  /*f760*/  LDSM.16.M88.4 R128, [R226+0x1400] ;  /* 0x00140000e280783b */ /* 0x000e680000000200 */
[----:B------:R-:W-:Y:S04]  /*f770*/  LDSM.16.M88.4 R152, [R227] ;  /* 0x00000000e398783b */ /* 0x000fe80000000200 */
[----:B------:R-:W3:Y:S04]  /*f780*/  LDSM.16.M88.4 R16, [R225] ;  /* 0x00000000e110783b */ /* 0x000ee80000000200 */
[----:B------:R-:W2:Y:S04]  /*f790*/  LDSM.16.M88.4 R164, [R222] ;  /* 0x00000000dea4783b */ /* 0x000ea80000000200 */
[----:B------:R-:W2:Y:S04]  /*f7a0*/  LDSM.16.M88.4 R160, [R226+0x4c00] ;  /* 0x004c0000e2a0783b */ /* 0x000ea80000000200 */
[----:B------:R-:W2:Y:S04]  /*f7b0*/  LDSM.16.M88.4 R120, [R226+0x1800] ;  /* 0x00180000e278783b */ /* 0x000ea80000000200 */
[----:B------:R-:W2:Y:S04]  /*f7c0*/  LDSM.16.M88.4 R112, [R226+0x1c00] ;  /* 0x001c0000e270783b */ /* 0x000ea80000000200 */
[----:B------:R-:W2:Y:S04]  /*f7d0*/  LDSM.16.M88.4 R104, [R226+0x2000] ;  /* 0x00200000e268783b */ /* 0x000ea80000000200 */
[----:B------:R-:W2:Y:S01]  /*f7e0*/  LDSM.16.M88.4 R96, [R226+0x2400] ;  /* 0x00240000e260783b */ /* 0x000ea20000000200 */
[C---:B----4-:R-:W-:Y:S03]  /*f7f0*/  HMMA.16816.F32.BF16 R12, R156.reuse, R8, RZ ;  /* 0x000000089c0c723c */ /* 0x050fe600000418ff */
[----:B------:R-:W4:Y:S04]  /*f800*/  LDSM.16.M88.4 R88, [R226+0x2800] ;  /* 0x00280000e258783b */ /* 0x000f280000000200 */
[----:B------:R-:W4:Y:S01]  /*f810*/  LDSM.16.M88.4 R80, [R226+0x2c00] ;  /* 0x002c0000e250783b */ /* 0x000f220000000200 */
[C---:B-1----:R-:W-:Y:S03]  /*f820*/  HMMA.16816.F32.BF16 R4, R156.reuse, R128, RZ ;  /* 0x000000809c04723c */ /* 0x042fe600000418ff */
[----:B------:R-:W1:Y:S04]  /*f830*/  LDSM.16.M88.4 R72, [R226+0x3000] ;  /* 0x00300000e248783b */ /* 0x000e680000000200 */
[----:B------:R-:W1:Y:S01]  /*f840*/  LDSM.16.M88.4 R64, [R226+0x3400] ;  /* 0x00340000e240783b */ /* 0x000e620000000200 */
[----:B------:R-:W-:Y:S03]  /*f850*/  HMMA.16816.F32.BF16 R8, R156, R10, RZ ;  /* 0x0000000a9c08723c */ /* 0x000fe600000418ff */
[----:B------:R-:W1:Y:S04]  /*f860*/  LDSM.16.M88.4 R52, [R226+0x3800] ;  /* 0x00380000e234783b */ /* 0x000e680000000200 */
[----:B------:R-:W1:Y:S01]  /*f870*/  LDSM.16.M88.4 R44, [R226+0x3c00] ;  /* 0x003c0000e22c783b */ /* 0x000e620000000200 */
[----:B---3--:R-:W-:Y:S03]  /*f880*/  HMMA.16816.F32.BF16 R12, R152, R16, R12 ;  /* 0x00000010980c723c */ /* 0x008fe6000004180c */
[----:B------:R-:W3:Y:S04]  /*f890*/  LDSM.16.M88.4 R36, [R226+0x4000] ;  /* 0x00400000e224783b */ /* 0x000ee80000000200 */
[----:B------:R-:W1:Y:S01]  /*f8a0*/  LDSM.16.M88.4 R28, [R226+0x4400] ;  /* 0x00440000e21c783b */ /* 0x000e620000000200 */
[----:B------:R-:W-:Y:S03]  /*f8b0*/  HMMA.16816.F32.BF16 R128, R156, R130, RZ ;  /* 0x000000829c80723c */ /* 0x000fe600000418ff */
[----:B-----5:R-:W5:Y:S04]  /*f8c0*/  LDSM.16.M88.4 R20, [R226+0x4800] ;  /* 0x00480000e214783b */ /* 0x020f680000000200 */
[----:B------:R-:W1:Y:S01]  /*f8d0*/  LDSM.16.M88.4 R148, [R221] ;  /* 0x00000000dd94783b */ /* 0x000e620000000200 */
[C---:B--2---:R-:W-:Y:S03]  /*f8e0*/  HMMA.16816.F32.BF16 R4, R152.reuse, R164, R4 ;  /* 0x000000a49804723c */ /* 0x044fe60000041804 */
[----:B------:R-:W0:Y:S04]  /*f8f0*/  LDGDEPBAR ;  /* 0x00000000000079af */ /* 0x000e280000000000 */
[----:B------:R-:W-:Y:S01]  /*f900*/  IMAD.SHL.U32 R164, R240, 0x100, RZ ;  /* 0x00000100f0a47824 */ /* 0x000fe200078e00ff */
[----:B------:R-:W-:Y:S04]  /*f910*/  HMMA.16816.F32.BF16 R8, R152, R18, R8 ;  /* 0x000000129808723c */ /* 0x000fe80000041808 */
[----:B------:R-:W-:-:S04]  /*f920*/  LOP3.LUT R57, R164, 0x8, R181, 0xfe, !PT ;  /* 0x00000008a4397812 */ /* 0x000fc800078efeb5 */
[----:B------:R-:W-:Y:S01]  /*f930*/  HMMA.16816.F32.BF16 R16, R156, R160, RZ ;  /* 0x000000a09c10723c */ /* 0x000fe200000418ff */
[C---:B------:R-:W-:Y:S02]  /*f940*/  ISETP.GE.AND P2, PT, R57.reuse, R168, PT ;  /* 0x000000a83900720c */ /* 0x040fe40003f46270 */
[----:B------:R-:W-:-:S04]  /*f950*/  ISETP.GE.AND P3, PT, R57, R169, PT ;  /* 0x000000a93900720c */ /* 0x000fc80003f66270 */
[C---:B------:R-:W-:Y:S01]  /*f960*/  LOP3.LUT R160, R164.reuse, R181, RZ, 0xfc, !PT ;  /* 0x000000b5a4a07212 */ /* 0x040fe200078efcff */
[C---:B------:R-:W-:Y:S01]  /*f970*/  HMMA.16816.F32.BF16 R124, R156.reuse, R120, RZ ;  /* 0x000000789c7c723c */ /* 0x040fe200000418ff */
[----:B------:R-:W-:Y:S02]  /*f980*/  LOP3.LUT R161, R164, 0x10, R181, 0xfe, !PT ;  /* 0x00000010a4a17812 */ /* 0x000fe400078efeb5 */
[----:B------:R-:W-:Y:S02]  /*f990*/  IADD3 R3, R160, 0x1, RZ ;  /* 0x00000001a0037810 */ /* 0x000fe40007ffe0ff */
[-C--:B------:R-:W-:Y:S02]  /*f9a0*/  ISETP.GE.AND P4, PT, R161, R168.reuse, PT ;  /* 0x000000a8a100720c */ /* 0x080fe40003f86270 */
[----:B------:R-:W-:Y:S01]  /*f9b0*/  ISETP.GE.AND P0, PT, R3, R168, PT ;  /* 0x000000a80300720c */ /* 0x000fe20003f06270 */
[----:B------:R-:W-:Y:S01]  /*f9c0*/  HMMA.16816.F32.BF16 R116, R156, R112, RZ ;  /* 0x000000709c74723c */ /* 0x000fe200000418ff */
[----:B------:R-:W-:-:S02]  /*f9d0*/  FSEL R174, R8, -INF , !P2 ;  /* 0xff80000008ae7808 */ /* 0x000fc40005000000 */
[----:B------:R-:W-:Y:S02]  /*f9e0*/  FSEL R179, R10, -INF , !P3 ;  /* 0xff8000000ab37808 */ /* 0x000fe40005800000 */
[----:B------:R-:W-:-:S03]  /*f9f0*/  ISETP.GE.AND P5, PT, R161, R169, PT ;  /* 0x000000a9a100720c */ /* 0x000fc60003fa6270 */
[----:B------:R-:W-:Y:S01]  /*fa00*/  HMMA.16816.F32.BF16 R108, R156, R104, RZ ;  /* 0x000000689c6c723c */ /* 0x000fe200000418ff */
[----:B------:R-:W-:-:S07]  /*fa10*/  FSEL R183, R6, -INF , !P5 ;  /* 0xff80000006b77808 */ /* 0x000fce0006800000 */
[C---:B------:R-:W-:Y:S08]  /*fa20*/  HMMA.16816.F32.BF16 R100, R156.reuse, R96, RZ ;  /* 0x000000609c64723c */ /* 0x040ff000000418ff */
[C---:B----4-:R-:W-:Y:S08]  /*fa30*/  HMMA.16816.F32.BF16 R92, R156.reuse, R88, RZ ;  /* 0x000000589c5c723c */ /* 0x050ff000000418ff */
[C---:B------:R-:W-:Y:S08]  /*fa40*/  HMMA.16816.F32.BF16 R84, R156.reuse, R80, RZ ;  /* 0x000000509c54723c */ /* 0x040ff000000418ff */
[C---:B-1----:R-:W-:Y:S08]  /*fa50*/  HMMA.16816.F32.BF16 R76, R156.reuse, R72, RZ ;  /* 0x000000489c4c723c */ /* 0x042ff000000418ff */
[C---:B------:R-:W-:Y:S08]  /*fa60*/  HMMA.16816.F32.BF16 R68, R156.reuse, R64, RZ ;  /* 0x000000409c44723c */ /* 0x040ff000000418ff */
[C---:B------:R-:W-:Y:S08]  /*fa70*/  HMMA.16816.F32.BF16 R60, R156.reuse, R52, RZ ;  /* 0x000000349c3c723c */ /* 0x040ff000000418ff */
[C---:B------:R-:W-:Y:S08]  /*fa80*/  HMMA.16816.F32.BF16 R48, R156.reuse, R44, RZ ;  /* 0x0000002c9c30723c */ /* 0x040ff000000418ff */
[C---:B---3--:R-:W-:Y:S08]  /*fa90*/  HMMA.16816.F32.BF16 R40, R156.reuse, R36, RZ ;  /* 0x000000249c28723c */ /* 0x048ff000000418ff */
        /* <DEDUP_REMOVED lines=16> */
[----:B------:R-:W1:Y:S06]  /*fba0*/  LDSM.16.M88.4 R156, [R220] ;  /* 0x00000000dc9c783b */ /* 0x000e6c0000000200 */
[----:B------:R-:W-:Y:S01]  /*fbb0*/  FSEL R162, R13, -INF , !P0 ;  /* 0xff8000000da27808 */ /* 0x000fe20004000000 */
[----:B------:R-:W-:Y:S01]  /*fbc0*/  HMMA.16816.F32.BF16 R128, R152, R166, R128 ;  /* 0x000000a69880723c */ /* 0x000fe20000041880 */
[----:B------:R-:W-:-:S02]  /*fbd0*/  ISETP.GE.AND P0, PT, R3, R169, PT ;  /* 0x000000a90300720c */ /* 0x000fc40003f06270 */
[----:B------:R-:W-:Y:S02]  /*fbe0*/  IADD3 R3, R160, 0x9, RZ ;  /* 0x00000009a0037810 */ /* 0x000fe40007ffe0ff */
[----:B------:R-:W-:Y:S02]  /*fbf0*/  FSEL R175, R15, -INF , !P0 ;  /* 0xff8000000faf7808 */ /* 0x000fe40004000000 */
[C---:B------:R-:W-:Y:S01]  /*fc00*/  ISETP.GE.AND P1, PT, R3.reuse, R168, PT ;  /* 0x000000a80300720c */ /* 0x040fe20003f26270 */
[----:B------:R-:W-:Y:S01]  /*fc10*/  HMMA.16816.F32.BF16 R124, R152, R148, R124 ;  /* 0x00000094987c723c */ /* 0x000fe2000004187c */
[----:B------:R-:W-:Y:S02]  /*fc20*/  ISETP.GE.AND P0, PT, R3, R169, PT ;  /* 0x000000a90300720c */ /* 0x000fe40003f06270 */
[----:B------:R-:W-:Y:S02]  /*fc30*/  FSEL R176, R9, -INF , !P1 ;  /* 0xff80000009b07808 */ /* 0x000fe40004800000 */
[----:B------:R-:W-:-:S02]  /*fc40*/  FSEL R185, R11, -INF , !P0 ;  /* 0xff8000000bb97808 */ /* 0x000fc40004000000 */
[----:B------:R-:W2:Y:S01]  /*fc50*/  LDSM.16.M88.4 R8, [R219] ;  /* 0x00000000db08783b */ /* 0x000ea20000000200 */
[--C-:B------:R-:W-:Y:S01]  /*fc60*/  LOP3.LUT R13, R164, 0x18, R181.reuse, 0xfe, !PT ;  /* 0x00000018a40d7812 */ /* 0x100fe200078efeb5 */
[----:B------:R-:W-:Y:S01]  /*fc70*/  HMMA.16816.F32.BF16 R120, R152, R150, R120 ;  /* 0x000000969878723c */ /* 0x000fe20000041878 */
[----:B------:R-:W-:Y:S02]  /*fc80*/  IADD3 R3, R160, 0x11, RZ ;  /* 0x00000011a0037810 */ /* 0x000fe40007ffe0ff */
[----:B------:R-:W-:Y:S02]  /*fc90*/  FSEL R148, R4, -INF , !P4 ;  /* 0xff80000004947808 */ /* 0x000fe40006000000 */
[C---:B------:R-:W-:Y:S02]  /*fca0*/  ISETP.GE.AND P3, PT, R13.reuse, R168, PT ;  /* 0x000000a80d00720c */ /* 0x040fe40003f66270 */
[----:B------:R-:W-:Y:S02]  /*fcb0*/  ISETP.GE.AND P2, PT, R13, R169, PT ;  /* 0x000000a90d00720c */ /* 0x000fe40003f46270 */
[----:B------:R-:W-:-:S02]  /*fcc0*/  LOP3.LUT R4, R164, 0x28, R181, 0xfe, !PT ;  /* 0x00000028a4047812 */ /* 0x000fc400078efeb5 */
[C---:B------:R-:W-:Y:S02]  /*fcd0*/  ISETP.GE.AND P1, PT, R3.reuse, R168, PT ;  /* 0x000000a80300720c */ /* 0x040fe40003f26270 */
[----:B------:R-:W-:Y:S02]  /*fce0*/  ISETP.GE.AND P0, PT, R3, R169, PT ;  /* 0x000000a90300720c */ /* 0x000fe40003f06270 */
[----:B------:R-:W-:Y:S01]  /*fcf0*/  FSEL R182, R128, -INF , !P3 ;  /* 0xff80000080b67808 */ /* 0x000fe20005800000 */
[----:B-1----:R-:W-:Y:S01]  /*fd00*/  HMMA.16816.F32.BF16 R116, R152, R156, R116 ;  /* 0x0000009c9874723c */ /* 0x002fe20000041874 */
[----:B------:R-:W-:Y:S02]  /*fd10*/  FSEL R173, R130, -INF , !P2 ;  /* 0xff80000082ad7808 */ /* 0x000fe40005000000 */
[----:B------:R-:W-:Y:S02]  /*fd20*/  FSEL R180, R5, -INF , !P1 ;  /* 0xff80000005b47808 */ /* 0x000fe40004800000 */
[----:B------:R-:W-:-:S02]  /*fd30*/  FSEL R177, R7, -INF , !P0 ;  /* 0xff80000007b17808 */ /* 0x000fc40004000000 */
[CC--:B------:R-:W-:Y:S01]  /*fd40*/  ISETP.GE.AND P3, PT, R4.reuse, R168.reuse, PT ;  /* 0x000000a80400720c */ /* 0x0c0fe20003f66270 */
[----:B------:R-:W-:Y:S01]  /*fd50*/  HMMA.16816.F32.BF16 R112, R152, R158, R112 ;  /* 0x0000009e9870723c */ /* 0x000fe20000041870 */
[-C--:B------:R-:W-:Y:S02]  /*fd60*/  ISETP.GE.AND P2, PT, R4, R169.reuse, PT ;  /* 0x000000a90400720c */ /* 0x080fe40003f46270 */
[----:B------:R-:W1:Y:S01]  /*fd70*/  LDSM.16.M88.4 R4, [R218] ;  /* 0x00000000da04783b */ /* 0x000e620000000200 */
[----:B------:R-:W-:Y:S02]  /*fd80*/  IADD3 R3, R160, 0x19, RZ ;  /* 0x00000019a0037810 */ /* 0x000fe40007ffe0ff */
[----:B------:R-:W-:Y:S02]  /*fd90*/  LOP3.LUT R13, R164, 0x20, R181, 0xfe, !PT ;  /* 0x00000020a40d7812 */ /* 0x000fe400078efeb5 */
[C---:B------:R-:W-:Y:S02]  /*fda0*/  ISETP.GE.AND P1, PT, R3.reuse, R168, PT ;  /* 0x000000a80300720c */ /* 0x040fe40003f26270 */
[----:B------:R-:W-:-:S02]  /*fdb0*/  ISETP.GE.AND P0, PT, R3, R169, PT ;  /* 0x000000a90300720c */ /* 0x000fc40003f06270 */
[C---:B------:R-:W-:Y:S02]  /*fdc0*/  IADD3 R3, R160.reuse, 0x21, RZ ;  /* 0x00000021a0037810 */ /* 0x040fe40007ffe0ff */
[-C--:B------:R-:W-:Y:S01]  /*fdd0*/  ISETP.GE.AND P4, PT, R13, R169.reuse, PT ;  /* 0x000000a90d00720c */ /* 0x080fe20003f86270 */
[C---:B--2---:R-:W-:Y:S01]  /*fde0*/  HMMA.16816.F32.BF16 R108, R152.reuse, R8, R108 ;  /* 0x00000008986c723c */ /* 0x044fe2000004186c */
[----:B------:R-:W-:Y:S02]  /*fdf0*/  FSEL R130, R129, -INF , !P1 ;  /* 0xff80000081827808 */ /* 0x000fe40004800000 */
[----:B------:R-:W-:Y:S02]  /*fe00*/  FSEL R171, R131, -INF , !P0 ;  /* 0xff80000083ab7808 */ /* 0x000fe40004000000 */
[C---:B------:R-:W-:Y:S02]  /*fe10*/  ISETP.GE.AND P1, PT, R3.reuse, R168, PT ;  /* 0x000000a80300720c */ /* 0x040fe40003f26270 */
[----:B------:R-:W-:Y:S01]  /*fe20*/  ISETP.GE.AND P0, PT, R3, R169, PT ;  /* 0x000000a90300720c */ /* 0x000fe20003f06270 */
[----:B------:R-:W-:Y:S01]  /*fe30*/  HMMA.16816.F32.BF16 R104, R152, R10, R104 ;  /* 0x0000000a9868723c */ /* 0x000fe20000041868 */
[----:B------:R-:W-:-:S02]  /*fe40*/  IADD3 R3, R160, 0x29, RZ ;  /* 0x00000029a0037810 */ /* 0x000fc40007ffe0ff */
[----:B------:R-:W-:Y:S02]  /*fe50*/  FSEL R165, R126, -INF , !P4 ;  /* 0xff8000007ea57808 */ /* 0x000fe40006000000 */
[----:B------:R-:W-:Y:S02]  /*fe60*/  FSEL R126, R125, -INF , !P1 ;  /* 0xff8000007d7e7808 */ /* 0x000fe40004800000 */
[----:B------:R-:W-:Y:S02]  /*fe70*/  FSEL R163, R127, -INF , !P0 ;  /* 0xff8000007fa37808 */ /* 0x000fe40004000000 */
[-C--:B------:R-:W-:Y:S02]  /*fe80*/  ISETP.GE.AND P5, PT, R13, R168.reuse, PT ;  /* 0x000000a80d00720c */ /* 0x080fe40003fa6270 */
[C---:B------:R-:W-:Y:S02]  /*fe90*/  ISETP.GE.AND P1, PT, R3.reuse, R168, PT ;  /* 0x000000a80300720c */ /* 0x040fe40003f26270 */
[----:B------:R-:W-:-:S02]  /*fea0*/  ISETP.GE.AND P0, PT, R3, R169, PT ;  /* 0x000000a90300720c */ /* 0x000fc40003f06270 */
[----:B------:R-:W-:Y:S02]  /*feb0*/  LOP3.LUT R13, R164, 0x30, R181, 0xfe, !PT ;  /* 0x00000030a40d7812 */ /* 0x000fe400078efeb5 */
[----:B------:R-:W-:Y:S02]  /*fec0*/  FSEL R124, R124, -INF , !P5 ;  /* 0xff8000007c7c7808 */ /* 0x000fe40006800000 */
[----:B------:R-:W-:Y:S01]  /*fed0*/  FSEL R156, R120, -INF , !P3 ;  /* 0xff800000789c7808 */ /* 0x000fe20005800000 */
[----:B-1----:R-:W-:Y:S01]  /*fee0*/  HMMA.16816.F32.BF16 R100, R152, R4, R100 ;  /* 0x000000049864723c */ /* 0x002fe20000041864 */
[----:B------:R-:W-:Y:S02]  /*fef0*/  FSEL R161, R122, -INF , !P2 ;  /* 0xff8000007aa17808 */ /* 0x000fe40005000000 */
[----:B------:R-:W-:Y:S02]  /*ff00*/  FSEL R186, R121, -INF , !P1 ;  /* 0xff80000079ba7808 */ /* 0x000fe40004800000 */
[----:B------:R-:W-:-:S02]  /*ff10*/  FSEL R159, R123, -INF , !P0 ;  /* 0xff8000007b9f7808 */ /* 0x000fc40004000000 */
[C---:B------:R-:W-:Y:S01]  /*ff20*/  ISETP.GE.AND P5, PT, R13.reuse, R168, PT ;  /* 0x000000a80d00720c */ /* 0x040fe20003fa6270 */
[----:B------:R-:W1:Y:S01]  /*ff30*/  LDSM.16.M88.4 R120, [R217] ;  /* 0x00000000d978783b */ /* 0x000e620000000200 */
[----:B------:R-:W-:Y:S01]  /*ff40*/  ISETP.GE.AND P4, PT, R13, R169, PT ;  /* 0x000000a90d00720c */ /* 0x000fe20003f86270 */
[----:B------:R-:W-:Y:S01]  /*ff50*/  HMMA.16816.F32.BF16 R96, R152, R6, R96 ;  /* 0x000000069860723c */ /* 0x000fe20000041860 */
[C-C-:B------:R-:W-:Y:S02]  /*ff60*/  LOP3.LUT R8, R164.reuse, 0x40, R181.reuse, 0xfe, !PT ;  /* 0x00000040a4087812 */ /* 0x140fe400078efeb5 */
[----:B------:R-:W-:Y:S02]  /*ff70*/  LOP3.LUT R13, R164, 0x38, R181, 0xfe, !PT ;  /* 0x00000038a40d7812 */ /* 0x000fe400078efeb5 */
[----:B------:R-:W-:Y:S02]  /*ff80*/  IADD3 R3, R160, 0x31, RZ ;  /* 0x00000031a0037810 */ /* 0x000fe40007ffe0ff */
[----:B------:R-:W-:-:S02]  /*ff90*/  FSEL R116, R116, -INF , !P5 ;  /* 0xff80000074747808 */ /* 0x000fc40006800000 */
[----:B------:R-:W-:Y:S02]  /*ffa0*/  FSEL R157, R118, -INF , !P4 ;  /* 0xff800000769d7808 */ /* 0x000fe40006000000 */
[CC--:B------:R-:W-:Y:S02]  /*ffb0*/  ISETP.GE.AND P5, PT, R8.reuse, R168.reuse, PT ;  /* 0x000000a80800720c */ /* 0x0c0fe40003fa6270 */
[-C--:B------:R-:W-:Y:S02]  /*ffc0*/  ISETP.GE.AND P4, PT, R8, R169.reuse, PT ;  /* 0x000000a90800720c */ /* 0x080fe40003f86270 */
[C---:B------:R-:W-:Y:S02]  /*ffd0*/  ISETP.GE.AND P3, PT, R13.reuse, R168, PT ;  /* 0x000000a80d00720c */ /* 0x040fe40003f66270 */
[----:B------:R-:W-:Y:S02]  /*ffe0*/  ISETP.GE.AND P2, PT, R13, R169, PT ;  /* 0x000000a90d00720c */ /* 0x000fe40003f46270 */
[----:B------:R-:W-:-:S02]  /*fff0*/  LOP3.LUT R8, R164, 0x48, R181, 0xfe, !PT ;  /* 0x00000048a4087812 */ /* 0x000fc400078efeb5 */
[CC--:B------:R-:W-:Y:S02]  /*10000*/  ISETP.GE.AND P1, PT, R3.reuse, R168.reuse, PT ;  /* 0x000000a80300720c */ /* 0x0c0fe40003f26270 */
[----:B------:R-:W-:Y:S02]  /*10010*/  ISETP.GE.AND P0, PT, R3, R169, PT ;  /* 0x000000a90300720c */ /* 0x000fe40003f06270 */
[----:B------:R-:W-:Y:S02]  /*10020*/  IADD3 R3, R160, 0x39, RZ ;  /* 0x00000039a0037810 */ /* 0x000fe40007ffe0ff */
[----:B------:R-:W-:Y:S02]  /*10030*/  FSEL R112, R112, -INF , !P3 ;  /* 0xff80000070707808 */ /* 0x000fe40005800000 */
[----:B------:R-:W-:Y:S02]  /*10040*/  FSEL R129, R114, -INF , !P2 ;  /* 0xff80000072817808 */ /* 0x000fe40005000000 */
[----:B------:R-:W-:-:S02]  /*10050*/  ISETP.GE.AND P3, PT, R8, R168, PT ;  /* 0x000000a80800720c */ /* 0x000fc40003f66270 */
[-C--:B------:R-:W-:Y:S02]  /*10060*/  ISETP.GE.AND P2, PT, R8, R169.reuse, PT ;  /* 0x000000a90800720c */ /* 0x080fe40003f46270 */
[----:B------:R-:W-:Y:S01]  /*10070*/  FSEL R118, R117, -INF , !P1 ;  /* 0xff80000075767808 */ /* 0x000fe20004800000 */
[----:B------:R-:W2:Y:S01]  /*10080*/  LDSM.16.M88.4 R8, [R216] ;  /* 0x00000000d808783b */ /* 0x000ea20000000200 */
[----:B------:R-:W-:Y:S01]  /*10090*/  FSEL R131, R119, -INF , !P0 ;  /* 0xff80000077837808 */ /* 0x000fe20004000000 */
[----:B-1----:R-:W-:Y:S01]  /*100a0*/  HMMA.16816.F32.BF16 R92, R152, R120, R92 ;  /* 0x00000078985c723c */ /* 0x002fe2000004185c */
[C---:B------:R-:W-:Y:S02]  /*100b0*/  ISETP.GE.AND P1, PT, R3.reuse, R168, PT ;  /* 0x000000a80300720c */ /* 0x040fe40003f26270 */
[----:B------:R-:W-:Y:S02]  /*100c0*/  ISETP.GE.AND P0, PT, R3, R169, PT ;  /* 0x000000a90300720c */ /* 0x000fe40003f06270 */
[----:B------:R-:W-:-:S02]  /*100d0*/  IADD3 R3, R160, 0x41, RZ ;  /* 0x00000041a0037810 */ /* 0x000fc40007ffe0ff */
[----:B------:R-:W-:Y:S01]  /*100e0*/  LOP3.LUT R4, R164, 0x50, R181, 0xfe, !PT ;  /* 0x00000050a4047812 */ /* 0x000fe200078efeb5 */
[----:B------:R-:W-:Y:S01]  /*100f0*/  HMMA.16816.F32.BF16 R88, R152, R122, R88 ;  /* 0x0000007a9858723c */ /* 0x000fe20000041858 */
[----:B------:R-:W-:Y:S02]  /*10100*/  FSEL R114, R113, -INF , !P1 ;  /* 0xff80000071727808 */ /* 0x000fe40004800000 */
[----:B------:R-:W-:Y:S02]  /*10110*/  FSEL R151, R115, -INF , !P0 ;  /* 0xff80000073977808 */ /* 0x000fe40004000000 */
[C---:B------:R-:W-:Y:S02]  /*10120*/  ISETP.GE.AND P1, PT, R3.reuse, R168, PT ;  /* 0x000000a80300720c */ /* 0x040fe40003f26270 */
[----:B------:R-:W-:Y:S02]  /*10130*/  ISETP.GE.AND P0, PT, R3, R169, PT ;  /* 0x000000a90300720c */ /* 0x000fe40003f06270 */
[----:B------:R-:W-:-:S02]  /*10140*/  FSEL R108, R108, -INF , !P5 ;  /* 0xff8000006c6c7808 */ /* 0x000fc40006800000 */
[----:B------:R-:W-:Y:S02]  /*10150*/  FSEL R127, R110, -INF , !P4 ;  /* 0xff8000006e7f7808 */ /* 0x000fe40006000000 */
[----:B------:R-:W-:Y:S02]  /*10160*/  IADD3 R3, R160, 0x49, RZ ;  /* 0x00000049a0037810 */ /* 0x000fe40007ffe0ff */
[C---:B------:R-:W-:Y:S02]  /*10170*/  ISETP.GE.AND P5, PT, R4.reuse, R168, PT ;  /* 0x000000a80400720c */ /* 0x040fe40003fa6270 */
[----:B------:R-:W-:Y:S02]  /*10180*/  ISETP.GE.AND P4, PT, R4, R169, PT ;  /* 0x000000a90400720c */ /* 0x000fe40003f86270 */
[----:B------:R-:W-:Y:S02]  /*10190*/  LOP3.LUT R4, R164, 0x58, R181, 0xfe, !PT ;  /* 0x00000058a4047812 */ /* 0x000fe400078efeb5 */
[----:B------:R-:W-:-:S02]  /*101a0*/  FSEL R110, R109, -INF , !P1 ;  /* 0xff8000006d6e7808 */ /* 0x000fc40004800000 */
[----:B------:R-:W-:Y:S02]  /*101b0*/  FSEL R125, R111, -INF , !P0 ;  /* 0xff8000006f7d7808 */ /* 0x000fe40004000000 */
[CC--:B------:R-:W-:Y:S02]  /*101c0*/  ISETP.GE.AND P1, PT, R3.reuse, R168.reuse, PT ;  /* 0x000000a80300720c */ /* 0x0c0fe40003f26270 */
[----:B------:R-:W-:Y:S02]  /*101d0*/  ISETP.GE.AND P0, PT, R3, R169, PT ;  /* 0x000000a90300720c */ /* 0x000fe40003f06270 */
[----:B------:R-:W-:Y:S01]  /*101e0*/  FSEL R104, R104, -INF , !P3 ;  /* 0xff80000068687808 */ /* 0x000fe20005800000 */
[----:B--2---:R-:W-:Y:S01]  /*101f0*/  HMMA.16816.F32.BF16 R84, R152, R8, R84 ;  /* 0x000000089854723c */ /* 0x004fe20000041854 */
[----:B------:R-:W-:Y:S02]  /*10200*/  FSEL R3, R106, -INF , !P2 ;  /* 0xff8000006a037808 */ /* 0x000fe40005000000 */
[----:B------:R-:W-:-:S02]  /*10210*/  ISETP.GE.AND P3, PT, R4, R168, PT ;  /* 0x000000a80400720c */ /* 0x000fc40003f66270 */
[-C--:B------:R-:W-:Y:S02]  /*10220*/  ISETP.GE.AND P2, PT, R4, R169.reuse, PT ;  /* 0x000000a90400720c */ /* 0x080fe40003f46270 */
[----:B------:R-:W-:Y:S01]  /*10230*/  IADD3 R4, R160, 0x51, RZ ;  /* 0x00000051a0047810 */ /* 0x000fe20007ffe0ff */
[----:B------:R-:W-:Y:S01]  /*10240*/  HMMA.16816.F32.BF16 R80, R152, R10, R80 ;  /* 0x0000000a9850723c */ /* 0x000fe20000041850 */
[----:B------:R-:W-:Y:S02]  /*10250*/  FSEL R106, R105, -INF , !P1 ;  /* 0xff800000696a7808 */ /* 0x000fe40004800000 */
[----:B------:R-:W-:Y:S02]  /*10260*/  FSEL R13, R107, -INF , !P0 ;  /* 0xff8000006b0d7808 */ /* 0x000fe40004000000 */
[C---:B------:R-:W-:Y:S02]  /*10270*/  ISETP.GE.AND P1, PT, R4.reuse, R168, PT ;  /* 0x000000a80400720c */ /* 0x040fe40003f26270 */
[----:B------:R-:W-:-:S02]  /*10280*/  ISETP.GE.AND P0, PT, R4, R169, PT ;  /* 0x000000a90400720c */ /* 0x000fc40003f06270 */
[----:B------:R-:W1:Y:S01]  /*10290*/  LDSM.16.M88.4 R4, [R215] ;  /* 0x00000000d704783b */ /* 0x000e620000000200 */
[----:B------:R-:W-:Y:S02]  /*102a0*/  FSEL R120, R100, -INF , !P5 ;  /* 0xff80000064787808 */ /* 0x000fe40006800000 */
[----:B------:R-:W-:Y:S02]  /*102b0*/  IADD3 R100, R160, 0x59, RZ ;  /* 0x00000059a0647810 */ /* 0x000fe40007ffe0ff */
[----:B------:R-:W-:Y:S02]  /*102c0*/  FSEL R15, R102, -INF , !P4 ;  /* 0xff800000660f7808 */ /* 0x000fe40006000000 */
[----:B------:R-:W-:Y:S02]  /*102d0*/  FSEL R102, R101, -INF , !P1 ;  /* 0xff80000065667808 */ /* 0x000fe40004800000 */
[----:B------:R-:W-:Y:S02]  /*102e0*/  FSEL R103, R103, -INF , !P0 ;  /* 0xff80000067677808 */ /* 0x000fe40004000000 */
[----:B------:R-:W-:-:S02]  /*102f0*/  LOP3.LUT R101, R164, 0x68, R181, 0xfe, !PT ;  /* 0x00000068a4657812 */ /* 0x000fc400078efeb5 */
[----:B------:R-:W-:Y:S02]  /*10300*/  FSEL R192, R96, -INF , !P3 ;  /* 0xff80000060c07808 */ /* 0x000fe40005800000 */
[C---:B------:R-:W-:Y:S02]  /*10310*/  ISETP.GE.AND P1, PT, R100.reuse, R168, PT ;  /* 0x000000a86400720c */ /* 0x040fe40003f26270 */
[----:B------:R-:W-:Y:S02]  /*10320*/  ISETP.GE.AND P0, PT, R100, R169, PT ;  /* 0x000000a96400720c */ /* 0x000fe40003f06270 */
[----:B------:R-:W-:Y:S02]  /*10330*/  IADD3 R96, R160, 0x61, RZ ;  /* 0x00000061a0607810 */ /* 0x000fe40007ffe0ff */
[----:B------:R-:W-:Y:S02]  /*10340*/  LOP3.LUT R105, R164, 0x60, R181, 0xfe, !PT ;  /* 0x00000060a4697812 */ /* 0x000fe400078efeb5 */
[----:B------:R-:W-:-:S02]  /*10350*/  FSEL R100, R98, -INF , !P2 ;  /* 0xff80000062647808 */ /* 0x000fc40005000000 */
[CC--:B------:R-:W-:Y:S02]  /*10360*/  ISETP.GE.AND P3, PT, R101.reuse, R168.reuse, PT ;  /* 0x000000a86500720c */ /* 0x0c0fe40003f66270 */
[-C--:B------:R-:W-:Y:S02]  /*10370*/  ISETP.GE.AND P2, PT, R101, R169.reuse, PT ;  /* 0x000000a96500720c */ /* 0x080fe40003f46270 */
[----:B------:R-:W-:Y:S02]  /*10380*/  FSEL R194, R97, -INF , !P1 ;  /* 0xff80000061c27808 */ /* 0x000fe40004800000 */
[----:B------:R-:W-:Y:S02]  /*10390*/  FSEL R101, R99, -INF , !P0 ;  /* 0xff80000063657808 */ /* 0x000fe40004000000 */
[C---:B------:R-:W-:Y:S02]  /*103a0*/  ISETP.GE.AND P1, PT, R96.reuse, R168, PT ;  /* 0x000000a86000720c */ /* 0x040fe40003f26270 */
[----:B------:R-:W-:-:S02]  /*103b0*/  ISETP.GE.AND P0, PT, R96, R169, PT ;  /* 0x000000a96000720c */ /* 0x000fc40003f06270 */
[CC--:B------:R-:W-:Y:S01]  /*103c0*/  ISETP.GE.AND P5, PT, R105.reuse, R168.reuse, PT ;  /* 0x000000a86900720c */ /* 0x0c0fe20003fa6270 */
[----:B------:R-:W2:Y:S01]  /*103d0*/  LDSM.16.M88.4 R96, [R214] ;  /* 0x00000000d660783b */ /* 0x000ea20000000200 */
[-C--:B------:R-:W-:Y:S01]  /*103e0*/  ISETP.GE.AND P4, PT, R105, R169.reuse, PT ;  /* 0x000000a96900720c */ /* 0x080fe20003f86270 */
[C---:B-1----:R-:W-:Y:S01]  /*103f0*/  HMMA.16816.F32.BF16 R76, R152.reuse, R4, R76 ;  /* 0x00000004984c723c */ /* 0x042fe2000004184c */
[----:B------:R-:W-:Y:S02]  /*10400*/  LOP3.LUT R8, R164, 0x70, R181, 0xfe, !PT ;  /* 0x00000070a4087812 */ /* 0x000fe400078efeb5 */
        /* <DEDUP_REMOVED lines=12> */
[----:B------:R-:W-:Y:S02]  /*104d0*/  LOP3.LUT R4, R164, 0x80, R181, 0xfe, !PT ;  /* 0x00000080a4047812 */ /* 0x000fe400078efeb5 */
[----:B------:R-:W-:Y:S02]  /*104e0*/  FSEL R88, R88, -INF , !P3 ;  /* 0xff80000058587808 */ /* 0x000fe40005800000 */
[----:B------:R-:W-:Y:S02]  /*104f0*/  FSEL R90, R90, -INF , !P2 ;  /* 0xff8000005a5a7808 */ /* 0x000fe40005000000 */
[----:B------:R-:W-:Y:S02]  /*10500*/  FSEL R198, R89, -INF , !P1 ;  /* 0xff80000059c67808 */ /* 0x000fe40004800000 */
[----:B------:R-:W-:-:S02]  /*10510*/  FSEL R91, R91, -INF , !P0 ;  /* 0xff8000005b5b7808 */ /* 0x000fc40004000000 */
[CC--:B------:R-:W-:Y:S02]  /*10520*/  ISETP.GE.AND P3, PT, R9.reuse, R168.reuse, PT ;  /* 0x000000a80900720c */ /* 0x0c0fe40003f66270 */
[-C--:B------:R-:W-:Y:S01]  /*10530*/  ISETP.GE.AND P2, PT, R9, R169.reuse, PT ;  /* 0x000000a90900720c */ /* 0x080fe20003f46270 */
[C---:B--2---:R-:W-:Y:S01]  /*10540*/  HMMA.16816.F32.BF16 R68, R152.reuse, R96, R68 ;  /* 0x000000609844723c */ /* 0x044fe20000041844 */
[-C--:B------:R-:W-:Y:S02]  /*10550*/  ISETP.GE.AND P1, PT, R8, R168.reuse, PT ;  /* 0x000000a80800720c */ /* 0x080fe40003f26270 */
[----:B------:R-:W-:Y:S02]  /*10560*/  FSEL R84, R84, -INF , !P5 ;  /* 0xff80000054547808 */ /* 0x000fe40006800000 */
[-C--:B------:R-:W-:Y:S02]  /*10570*/  ISETP.GE.AND P0, PT, R8, R169.reuse, PT ;  /* 0x000000a90800720c */ /* 0x080fe40003f06270 */
[----:B------:R-:W-:Y:S01]  /*10580*/  FSEL R86, R86, -INF , !P4 ;  /* 0xff80000056567808 */ /* 0x000fe20006000000 */
[----:B------:R-:W1:Y:S01]  /*10590*/  LDSM.16.M88.4 R8, [R213] ;  /* 0x00000000d508783b */ /* 0x000e620000000200 */
        /* <DEDUP_REMOVED lines=18> */
[----:B------:R-:W2:Y:S01]  /*106c0*/  LDSM.16.M88.4 R4, [R212] ;  /* 0x00000000d404783b */ /* 0x000ea20000000200 */
[----:B------:R-:W-:Y:S02]  /*106d0*/  FSEL R96, R76, -INF , !P5 ;  /* 0xff8000004c607808 */ /* 0x000fe40006800000 */
[----:B------:R-:W-:Y:S02]  /*106e0*/  IADD3 R76, R160, 0x89, RZ ;  /* 0x00000089a04c7810 */ /* 0x000fe40007ffe0ff */
[----:B------:R-:W-:Y:S01]  /*106f0*/  FSEL R206, R77, -INF , !P1 ;  /* 0xff8000004dce7808 */ /* 0x000fe20004800000 */
[----:B-1----:R-:W-:Y:S01]  /*10700*/  HMMA.16816.F32.BF16 R60, R152, R8, R60 ;  /* 0x00000008983c723c */ /* 0x002fe2000004183c */
[----:B------:R-:W-:-:S02]  /*10710*/  FSEL R79, R79, -INF , !P0 ;  /* 0xff8000004f4f7808 */ /* 0x000fc40004000000 */
[----:B------:R-:W-:Y:S02]  /*10720*/  LOP3.LUT R77, R164, 0x98, R181, 0xfe, !PT ;  /* 0x00000098a44d7812 */ /* 0x000fe400078efeb5 */
[----:B------:R-:W-:Y:S02]  /*10730*/  FSEL R242, R72, -INF , !P3 ;  /* 0xff80000048f27808 */ /* 0x000fe40005800000 */
[C---:B------:R-:W-:Y:S01]  /*10740*/  ISETP.GE.AND P1, PT, R76.reuse, R168, PT ;  /* 0x000000a84c00720c */ /* 0x040fe20003f26270 */
[----:B------:R-:W-:Y:S01]  /*10750*/  HMMA.16816.F32.BF16 R52, R152, R10, R52 ;  /* 0x0000000a9834723c */ /* 0x000fe20000041834 */
[----:B------:R-:W-:Y:S02]  /*10760*/  ISETP.GE.AND P0, PT, R76, R169, PT ;  /* 0x000000a94c00720c */ /* 0x000fe40003f06270 */
[----:B------:R-:W-:Y:S02]  /*10770*/  IADD3 R72, R160, 0x91, RZ ;  /* 0x00000091a0487810 */ /* 0x000fe40007ffe0ff */
[----:B------:R-:W-:-:S02]  /*10780*/  FSEL R76, R74, -INF , !P2 ;  /* 0xff8000004a4c7808 */ /* 0x000fc40005000000 */
[CC--:B------:R-:W-:Y:S02]  /*10790*/  ISETP.GE.AND P3, PT, R77.reuse, R168.reuse, PT ;  /* 0x000000a84d00720c */ /* 0x0c0fe40003f66270 */
[-C--:B------:R-:W-:Y:S02]  /*107a0*/  ISETP.GE.AND P2, PT, R77, R169.reuse, PT ;  /* 0x000000a94d00720c */ /* 0x080fe40003f46270 */
[----:B------:R-:W-:Y:S02]  /*107b0*/  FSEL R246, R73, -INF , !P1 ;  /* 0xff80000049f67808 */ /* 0x000fe40004800000 */
[----:B------:R-:W-:Y:S02]  /*107c0*/  FSEL R77, R75, -INF , !P0 ;  /* 0xff8000004b4d7808 */ /* 0x000fe40004000000 */
[C---:B------:R-:W-:Y:S02]  /*107d0*/  ISETP.GE.AND P1, PT, R72.reuse, R168, PT ;  /* 0x000000a84800720c */ /* 0x040fe40003f26270 */
[----:B------:R-:W-:-:S02]  /*107e0*/  ISETP.GE.AND P0, PT, R72, R169, PT ;  /* 0x000000a94800720c */ /* 0x000fc40003f06270 */
[----:B------:R-:W1:Y:S01]  /*107f0*/  LDSM.16.M88.4 R72, [R211] ;  /* 0x00000000d348783b */ /* 0x000e620000000200 */
[--C-:B------:R-:W-:Y:S02]  /*10800*/  LOP3.LUT R81, R164, 0x90, R181.reuse, 0xfe, !PT ;  /* 0x00000090a4517812 */ /* 0x100fe400078efeb5 */
[----:B------:R-:W-:Y:S02]  /*10810*/  FSEL R78, R78, -INF , !P4 ;  /* 0xff8000004e4e7808 */ /* 0x000fe40006000000 */
[C---:B------:R-:W-:Y:S02]  /*10820*/  ISETP.GE.AND P5, PT, R81.reuse, R168, PT ;  /* 0x000000a85100720c */ /* 0x040fe40003fa6270 */
        /* <DEDUP_REMOVED lines=13> */
[--C-:B------:R-:W-:Y:S02]  /*10900*/  LOP3.LUT R9, R164, 0xa8, R181.reuse, 0xfe, !PT ;  /* 0x000000a8a4097812 */ /* 0x100fe400078efeb5 */
[----:B------:R-:W-:Y:S02]  /*10910*/  IADD3 R8, R160, 0xa1, RZ ;  /* 0x000000a1a0087810 */ /* 0x000fe40007ffe0ff */
[----:B------:R-:W-:Y:S02]  /*10920*/  LOP3.LUT R4, R164, 0xb0, R181, 0xfe, !PT ;  /* 0x000000b0a4047812 */ /* 0x000fe400078efeb5 */
[----:B------:R-:W-:-:S02]  /*10930*/  FSEL R252, R65, -INF , !P1 ;  /* 0xff80000041fc7808 */ /* 0x000fc40004800000 */
[----:B------:R-:W-:Y:S02]  /*10940*/  FSEL R67, R67, -INF , !P0 ;  /* 0xff80000043437808 */ /* 0x000fe40004000000 */
[----:B------:R-:W-:Y:S01]  /*10950*/  FSEL R69, R60, -INF , !P5 ;  /* 0xff8000003c457808 */ /* 0x000fe20006800000 */
[C---:B-1----:R-:W-:Y:S01]  /*10960*/  HMMA.16816.F32.BF16 R40, R152.reuse, R72, R40 ;  /* 0x000000489828723c */ /* 0x042fe20000041828 */
[----:B------:R-:W-:Y:S02]  /*10970*/  FSEL R62, R62, -INF , !P4 ;  /* 0xff8000003e3e7808 */ /* 0x000fe40006000000 */
[----:B------:R-:W-:Y:S02]  /*10980*/  FSEL R250, R64, -INF , !P3 ;  /* 0xff80000040fa7808 */ /* 0x000fe40005800000 */
[----:B------:R-:W-:Y:S02]  /*10990*/  FSEL R66, R66, -INF , !P2 ;  /* 0xff80000042427808 */ /* 0x000fe40005000000 */
[C---:B------:R-:W-:Y:S01]  /*109a0*/  ISETP.GE.AND P1, PT, R8.reuse, R168, PT ;  /* 0x000000a80800720c */ /* 0x040fe20003f26270 */
[----:B------:R-:W-:Y:S01]  /*109b0*/  HMMA.16816.F32.BF16 R36, R152, R74, R36 ;  /* 0x0000004a9824723c */ /* 0x000fe20000041824 */
[----:B------:R-:W-:-:S02]  /*109c0*/  ISETP.GE.AND P0, PT, R8, R169, PT ;  /* 0x000000a90800720c */ /* 0x000fc40003f06270 */
[CC--:B------:R-:W-:Y:S02]  /*109d0*/  ISETP.GE.AND P5, PT, R4.reuse, R168.reuse, PT ;  /* 0x000000a80400720c */ /* 0x0c0fe40003fa6270 */
[-C--:B------:R-:W-:Y:S02]  /*109e0*/  ISETP.GE.AND P4, PT, R4, R169.reuse, PT ;  /* 0x000000a90400720c */ /* 0x080fe40003f86270 */
[C---:B------:R-:W-:Y:S02]  /*109f0*/  ISETP.GE.AND P3, PT, R9.reuse, R168, PT ;  /* 0x000000a80900720c */ /* 0x040fe40003f66270 */
[----:B------:R-:W-:Y:S02]  /*10a00*/  ISETP.GE.AND P2, PT, R9, R169, PT ;  /* 0x000000a90900720c */ /* 0x000fe40003f46270 */
[----:B------:R-:W-:Y:S01]  /*10a10*/  IADD3 R4, R160, 0xa9, RZ ;  /* 0x000000a9a0047810 */ /* 0x000fe20007ffe0ff */
[----:B------:R-:W1:Y:S01]  /*10a20*/  LDSM.16.M88.4 R8, [R210] ;  /* 0x00000000d208783b */ /* 0x000e620000000200 */
[----:B------:R-:W-:-:S02]  /*10a30*/  FSEL R81, R61, -INF , !P1 ;  /* 0xff8000003d517808 */ /* 0x000fc40004800000 */
[----:B------:R-:W-:Y:S02]  /*10a40*/  FSEL R63, R63, -INF , !P0 ;  /* 0xff8000003f3f7808 */ /* 0x000fe40004000000 */
[C---:B------:R-:W-:Y:S02]  /*10a50*/  ISETP.GE.AND P1, PT, R4.reuse, R168, PT ;  /* 0x000000a80400720c */ /* 0x040fe40003f26270 */
[----:B------:R-:W-:Y:S02]  /*10a60*/  ISETP.GE.AND P0, PT, R4, R169, PT ;  /* 0x000000a90400720c */ /* 0x000fe40003f06270 */
[----:B------:R-:W-:Y:S02]  /*10a70*/  IADD3 R4, R160, 0xb1, RZ ;  /* 0x000000b1a0047810 */ /* 0x000fe40007ffe0ff */
[----:B------:R-:W-:Y:S02]  /*10a80*/  FSEL R189, R53, -INF , !P1 ;  /* 0xff80000035bd7808 */ /* 0x000fe40004800000 */
[----:B------:R-:W-:-:S02]  /*10a90*/  LOP3.LUT R5, R164, 0xb8, R181, 0xfe, !PT ;  /* 0x000000b8a4057812 */ /* 0x000fc400078efeb5 */
[----:B------:R-:W-:Y:S02]  /*10aa0*/  FSEL R55, R55, -INF , !P0 ;  /* 0xff80000037377808 */ /* 0x000fe40004000000 */
[----:B------:R-:W-:Y:S02]  /*10ab0*/  ISETP.GE.AND P1, PT, R4, R168, PT ;  /* 0x000000a80400720c */ /* 0x000fe40003f26270 */
[----:B------:R-:W-:Y:S02]  /*10ac0*/  FSEL R72, R48, -INF , !P5 ;  /* 0xff80000030487808 */ /* 0x000fe40006800000 */
[----:B------:R-:W-:Y:S02]  /*10ad0*/  ISETP.GE.AND P0, PT, R4, R169, PT ;  /* 0x000000a90400720c */ /* 0x000fe40003f06270 */
[----:B------:R-:W-:Y:S02]  /*10ae0*/  IADD3 R48, R160, 0xb9, RZ ;  /* 0x000000b9a0307810 */ /* 0x000fe40007ffe0ff */
[----:B------:R-:W-:-:S02]  /*10af0*/  FSEL R187, R52, -INF , !P3 ;  /* 0xff80000034bb7808 */ /* 0x000fc40005800000 */
[----:B------:R-:W-:Y:S02]  /*10b00*/  FSEL R54, R54, -INF , !P2 ;  /* 0xff80000036367808 */ /* 0x000fe40005000000 */
[C---:B------:R-:W-:Y:S02]  /*10b10*/  ISETP.GE.AND P3, PT, R5.reuse, R168, PT ;  /* 0x000000a80500720c */ /* 0x040fe40003f66270 */
[----:B------:R-:W-:Y:S02]  /*10b20*/  ISETP.GE.AND P2, PT, R5, R169, PT ;  /* 0x000000a90500720c */ /* 0x000fe40003f46270 */
[----:B------:R-:W-:Y:S01]  /*10b30*/  FSEL R73, R49, -INF , !P1 ;  /* 0xff80000031497808 */ /* 0x000fe20004800000 */
[----:B------:R-:W2:Y:S01]  /*10b40*/  LDSM.16.M88.4 R4, [R209] ;  /* 0x00000000d104783b */ /* 0x000ea20000000200 */
[----:B------:R-:W-:Y:S02]  /*10b50*/  FSEL R51, R51, -INF , !P0 ;  /* 0xff80000033337808 */ /* 0x000fe40004000000 */
[----:B------:R-:W-:-:S02]  /*10b60*/  LOP3.LUT R49, R164, 0xc8, R181, 0xfe, !PT ;  /* 0x000000c8a4317812 */ /* 0x000fc400078efeb5 */
[CC--:B------:R-:W-:Y:S01]  /*10b70*/  ISETP.GE.AND P1, PT, R48.reuse, R168.reuse, PT ;  /* 0x000000a83000720c */ /* 0x0c0fe20003f26270 */
[C---:B-1----:R-:W-:Y:S01]  /*10b80*/  HMMA.16816.F32.BF16 R32, R152.reuse, R8, R32 ;  /* 0x000000089820723c */ /* 0x042fe20000041820 */
[-C--:B------:R-:W-:Y:S02]  /*10b90*/  ISETP.GE.AND P0, PT, R48, R169.reuse, PT ;  /* 0x000000a93000720c */ /* 0x080fe40003f06270 */
[----:B------:R-:W-:Y:S02]  /*10ba0*/  FSEL R191, R44, -INF , !P3 ;  /* 0xff8000002cbf7808 */ /* 0x000fe40005800000 */
[----:B------:R-:W-:Y:S02]  /*10bb0*/  FSEL R48, R46, -INF , !P2 ;  /* 0xff8000002e307808 */ /* 0x000fe40005000000 */
[C---:B------:R-:W-:Y:S01]  /*10bc0*/  ISETP.GE.AND P3, PT, R49.reuse, R168, PT ;  /* 0x000000a83100720c */ /* 0x040fe20003f66270 */
[----:B------:R-:W-:Y:S01]  /*10bd0*/  HMMA.16816.F32.BF16 R28, R152, R10, R28 ;  /* 0x0000000a981c723c */ /* 0x000fe2000004181c */
[----:B------:R-:W-:-:S02]  /*10be0*/  ISETP.GE.AND P2, PT, R49, R169, PT ;  /* 0x000000a93100720c */ /* 0x000fc40003f46270 */
[----:B------:R-:W-:Y:S02]  /*10bf0*/  FSEL R193, R45, -INF , !P1 ;  /* 0xff8000002dc17808 */ /* 0x000fe40004800000 */
[----:B------:R-:W-:Y:S02]  /*10c00*/  FSEL R49, R47, -INF , !P0 ;  /* 0xff8000002f317808 */ /* 0x000fe40004000000 */
[----:B------:R-:W1:Y:S01]  /*10c10*/  LDSM.16.M88.4 R44, [R208] ;  /* 0x00000000d02c783b */ /* 0x000e620000000200 */
[----:B------:R-:W-:Y:S01]  /*10c20*/  LOP3.LUT R52, R164, 0xc0, R181, 0xfe, !PT ;  /* 0x000000c0a4347812 */ /* 0x000fe200078efeb5 */
[----:B------:R-:W-:-:S04]  /*10c30*/  DEPBAR.LE SB0, 0x0 ;  /* 0x000080000000791a */ /* 0x000fc80000000000 */
[----:B------:R-:W-:Y:S02]  /*10c40*/  FSEL R50, R50, -INF , !P4 ;  /* 0xff80000032327808 */ /* 0x000fe40006000000 */
[C---:B------:R-:W-:Y:S02]  /*10c50*/  ISETP.GE.AND P5, PT, R52.reuse, R168, PT ;  /* 0x000000a83400720c */ /* 0x040fe40003fa6270 */
[-C--:B------:R-:W-:Y:S02]  /*10c60*/  ISETP.GE.AND P4, PT, R52, R169.reuse, PT ;  /* 0x000000a93400720c */ /* 0x080fe40003f86270 */
[----:B------:R-:W-:Y:S02]  /*10c70*/  IADD3 R52, R160, 0xc1, RZ ;  /* 0x000000c1a0347810 */ /* 0x000fe40007ffe0ff */
[----:B------:R-:W-:Y:S02]  /*10c80*/  FSEL R9, R40, -INF , !P5 ;  /* 0xff80000028097808 */ /* 0x000fe40006800000 */
[----:B------:R-:W-:-:S02]  /*10c90*/  ISETP.GE.AND P0, PT, R52, R169, PT ;  /* 0x000000a93400720c */ /* 0x000fc40003f06270 */
[--C-:B------:R-:W-:Y:S01]  /*10ca0*/  LOP3.LUT R53, R164, 0xd0, R181.reuse, 0xfe, !PT ;  /* 0x000000d0a4357812 */ /* 0x100fe200078efeb5 */
[C---:B--2---:R-:W-:Y:S01]  /*10cb0*/  HMMA.16816.F32.BF16 R24, R152.reuse, R4, R24 ;  /* 0x000000049818723c */ /* 0x044fe20000041818 */
[----:B------:R-:W-:Y:S02]  /*10cc0*/  IADD3 R40, R160, 0xc9, RZ ;  /* 0x000000c9a0287810 */ /* 0x000fe40007ffe0ff */
[----:B------:R-:W-:Y:S02]  /*10cd0*/  LOP3.LUT R10, R164, 0xd8, R181, 0xfe, !PT ;  /* 0x000000d8a40a7812 */ /* 0x000fe400078efeb5 */
[----:B------:R-:W-:Y:S02]  /*10ce0*/  ISETP.GE.AND P1, PT, R52, R168, PT ;  /* 0x000000a83400720c */ /* 0x000fe40003f26270 */
[----:B------:R-:W-:Y:S01]  /*10cf0*/  FSEL R42, R42, -INF , !P4 ;  /* 0xff8000002a2a7808 */ /* 0x000fe20006000000 */
[----:B------:R-:W-:Y:S01]  /*10d00*/  HMMA.16816.F32.BF16 R20, R152, R6, R20 ;  /* 0x000000069814723c */ /* 0x000fe20000041814 */
[----:B------:R-:W-:-:S02]  /*10d10*/  FSEL R43, R43, -INF , !P0 ;  /* 0xff8000002b2b7808 */ /* 0x000fc40004000000 */
[----:B------:R-:W-:Y:S02]  /*10d20*/  FSEL R200, R36, -INF , !P3 ;  /* 0xff80000024c87808 */ /* 0x000fe40005800000 */
[----:B------:R-:W-:Y:S02]  /*10d30*/  FSEL R38, R38, -INF , !P2 ;  /* 0xff80000026267808 */ /* 0x000fe40005000000 */
[CC--:B------:R-:W-:Y:S02]  /*10d40*/  ISETP.GE.AND P5, PT, R53.reuse, R168.reuse, PT ;  /* 0x000000a83500720c */ /* 0x0c0fe40003fa6270 */
[-C--:B------:R-:W-:Y:S02]  /*10d50*/  ISETP.GE.AND P4, PT, R53, R169.reuse, PT ;  /* 0x000000a93500720c */ /* 0x080fe40003f86270 */
[----:B------:R-:W-:Y:S01]  /*10d60*/  ISETP.GE.AND P0, PT, R40, R169, PT ;  /* 0x000000a92800720c */ /* 0x000fe20003f06270 */
[----:B-1----:R-:W-:Y:S01]  /*10d70*/  HMMA.16816.F32.BF16 R16, R152, R44, R16 ;  /* 0x0000002c9810723c */ /* 0x002fe20000041810 */
[----:B------:R-:W-:-:S02]  /*10d80*/  ISETP.GE.AND P3, PT, R10, R168, PT ;  /* 0x000000a80a00720c */ /* 0x000fc40003f66270 */
[----:B------:R-:W-:Y:S02]  /*10d90*/  ISETP.GE.AND P2, PT, R10, R169, PT ;  /* 0x000000a90a00720c */ /* 0x000fe40003f46270 */
[----:B------:R-:W-:Y:S02]  /*10da0*/  IADD3 R10, R160, 0xd1, RZ ;  /* 0x000000d1a00a7810 */ /* 0x000fe40007ffe0ff */
[----:B------:R-:W-:Y:S01]  /*10db0*/  LOP3.LUT R4, R164, 0xe0, R181, 0xfe, !PT ;  /* 0x000000e0a4047812 */ /* 0x000fe200078efeb5 */
[----:B------:R-:W-:Y:S01]  /*10dc0*/  HMMA.16816.F32.BF16 R152, R152, R46, R56 ;  /* 0x0000002e9898723c */ /* 0x000fe20000041838 */
[----:B------:R-:W-:Y:S01]  /*10dd0*/  FSEL R8, R41, -INF , !P1 ;  /* 0xff80000029087808 */ /* 0x000fe20004800000 */
[----:B------:R-:W-:Y:S01]  /*10de0*/  BAR.SYNC.DEFER_BLOCKING 0x0 ;  /* 0x0000000000007b1d */ /* 0x000fe20000010000 */
[----:B------:R-:W-:Y:S02]  /*10df0*/  ISETP.GE.AND P1, PT, R40, R168, PT ;  /* 0x000000a82800720c */ /* 0x000fe40003f26270 */
[----:B------:R-:W-:-:S02]  /*10e00*/  FSEL R39, R39, -INF , !P0 ;  /* 0xff80000027277808 */ /* 0x000fc40004000000 */
[----:B------:R-:W-:Y:S02]  /*10e10*/  FSEL R188, R32, -INF , !P5 ;  /* 0xff80000020bc7808 */ /* 0x000fe40006800000 */
[----:B------:R-:W-:Y:S02]  /*10e20*/  FSEL R36, R34, -INF , !P4 ;  /* 0xff80000022247808 */ /* 0x000fe40006000000 */
[-C--:B------:R-:W-:Y:S02]  /*10e30*/  ISETP.GE.AND P0, PT, R10, R169.reuse, PT ;  /* 0x000000a90a00720c */ /* 0x080fe40003f06270 */
[C---:B------:R-:W-:Y:S02]  /*10e40*/  ISETP.GE.AND P5, PT, R4.reuse, R168, PT ;  /* 0x000000a80400720c */ /* 0x040fe40003fa6270 */
[----:B------:R-:W-:Y:S02]  /*10e50*/  ISETP.GE.AND P4, PT, R4, R169, PT ;  /* 0x000000a90400720c */ /* 0x000fe40003f86270 */
[----:B------:R-:W-:-:S02]  /*10e60*/  IADD3 R4, R160, 0xd9, RZ ;  /* 0x000000d9a0047810 */ /* 0x000fc40007ffe0ff */
[----:B------:R-:W-:Y:S02]  /*10e70*/  LOP3.LUT R5, R164, 0xe8, R181, 0xfe, !PT ;  /* 0x000000e8a4057812 */ /* 0x000fe400078efeb5 */
[----:B------:R-:W-:Y:S02]  /*10e80*/  FSEL R190, R37, -INF , !P1 ;  /* 0xff80000025be7808 */ /* 0x000fe40004800000 */
[----:B------:R-:W-:Y:S02]  /*10e90*/  ISETP.GE.AND P1, PT, R10, R168, PT ;  /* 0x000000a80a00720c */ /* 0x000fe40003f26270 */
[----:B------:R-:W-:Y:S02]  /*10ea0*/  FSEL R37, R35, -INF , !P0 ;  /* 0xff80000023257808 */ /* 0x000fe40004000000 */
[----:B------:R-:W-:Y:S02]  /*10eb0*/  FSEL R178, R28, -INF , !P3 ;  /* 0xff8000001cb27808 */ /* 0x000fe40005800000 */
[----:B------:R-:W-:-:S02]  /*10ec0*/  FSEL R40, R30, -INF , !P2 ;  /* 0xff8000001e287808 */ /* 0x000fc40005000000 */
[-C--:B------:R-:W-:Y:S02]  /*10ed0*/  ISETP.GE.AND P0, PT, R4, R169.reuse, PT ;  /* 0x000000a90400720c */ /* 0x080fe40003f06270 */
[CC--:B------:R-:W-:Y:S02]  /*10ee0*/  ISETP.GE.AND P3, PT, R5.reuse, R168.reuse, PT ;  /* 0x000000a80500720c */ /* 0x0c0fe40003f66270 */
[----:B------:R-:W-:Y:S02]  /*10ef0*/  ISETP.GE.AND P2, PT, R5, R169, PT ;  /* 0x000000a90500720c */ /* 0x000fe40003f46270 */
[----:B------:R-:W-:Y:S02]  /*10f00*/  IADD3 R5, R160, 0xe1, RZ ;  /* 0x000000e1a0057810 */ /* 0x000fe40007ffe0ff */
[----:B------:R-:W-:Y:S02]  /*10f10*/  FSEL R184, R33, -INF , !P1 ;  /* 0xff80000021b87808 */ /* 0x000fe40004800000 */
[----:B------:R-:W-:-:S02]  /*10f20*/  ISETP.GE.AND P1, PT, R4, R168, PT ;  /* 0x000000a80400720c */ /* 0x000fc40003f26270 */
[----:B------:R-:W-:Y:S02]  /*10f30*/  FSEL R41, R31, -INF , !P0 ;  /* 0xff8000001f297808 */ /* 0x000fe40004000000 */
[----:B------:R-:W-:Y:S02]  /*10f40*/  LOP3.LUT R4, R164, 0xf0, R181, 0xfe, !PT ;  /* 0x000000f0a4047812 */ /* 0x000fe400078efeb5 */
[----:B------:R-:W-:Y:S02]  /*10f50*/  ISETP.GE.AND P0, PT, R5, R169, PT ;  /* 0x000000a90500720c */ /* 0x000fe40003f06270 */
[----:B------:R-:W-:Y:S02]  /*10f60*/  FSEL R166, R24, -INF , !P5 ;  /* 0xff80000018a67808 */ /* 0x000fe40006800000 */
[----:B------:R-:W-:Y:S02]  /*10f70*/  ISETP.GE.AND P5, PT, R4, R168, PT ;  /* 0x000000a80400720c */ /* 0x000fe40003fa6270 */
[----:B------:R-:W-:-:S02]  /*10f80*/  FSEL R45, R27, -INF , !P0 ;  /* 0xff8000001b2d7808 */ /* 0x000fc40004000000 */
[----:B------:R-:W-:Y:S02]  /*10f90*/  ISETP.GE.AND P6, PT, R4, R169, PT ;  /* 0x000000a90400720c */ /* 0x000fe40003fc6270 */
[C---:B------:R-:W-:Y:S02]  /*10fa0*/  ISETP.GE.AND P0, PT, R160.reuse, R168, PT ;  /* 0x000000a8a000720c */ /* 0x040fe40003f06270 */
[----:B------:R-:W-:Y:S02]  /*10fb0*/  IADD3 R4, R160, 0xe9, RZ ;  /* 0x000000e9a0047810 */ /* 0x000fe40007ffe0ff */
[----:B------:R-:W-:Y:S02]  /*10fc0*/  FSEL R56, R16, -INF , !P5 ;  /* 0xff80000010387808 */ /* 0x000fe40006800000 */
[----:B------:R-:W-:Y:S02]  /*10fd0*/  FSEL R170, R29, -INF , !P1 ;  /* 0xff8000001daa7808 */ /* 0x000fe40004800000 */
[----:B------:R-:W-:-:S02]  /*10fe0*/  FSEL R47, R22, -INF , !P2 ;  /* 0xff800000162f7808 */ /* 0x000fc40005000000 */
[----:B------:R-:W-:Y:S02]  /*10ff0*/  FSEL R12, R12, -INF , !P0 ;  /* 0xff8000000c0c7808 */ /* 0x000fe40004000000 */
[----:B------:R-:W-:Y:S02]  /*11000*/  ISETP.NE.AND P5, PT, R172, RZ, PT ;  /* 0x000000ffac00720c */ /* 0x000fe40003fa5270 */
[-C--:B------:R-:W-:Y:S02]  /*11010*/  ISETP.GE.AND P1, PT, R5, R168.reuse, PT ;  /* 0x000000a80500720c */ /* 0x080fe40003f26270 */
[C---:B------:R-:W-:Y:S02]  /*11020*/  ISETP.GE.AND P2, PT, R4.reuse, R168, PT ;  /* 0x000000a80400720c */ /* 0x040fe40003f46270 */
[----:B------:R-:W-:Y:S02]  /*11030*/  ISETP.GE.AND P0, PT, R4, R169, PT ;  /* 0x000000a90400720c */ /* 0x000fe40003f06270 */
[----:B------:R-:W-:-:S02]  /*11040*/  IADD3 R4, R160, 0xf1, RZ ;  /* 0x000000f1a0047810 */ /* 0x000fc40007ffe0ff */
[----:B------:R-:W-:Y:S02]  /*11050*/  FSEL R128, R25, -INF , !P1 ;  /* 0xff80000019807808 */ /* 0x000fe40004800000 */
[----:B------:R-:W-:Y:S02]  /*11060*/  FSEL R53, R23, -INF , !P0 ;  /* 0xff80000017357808 */ /* 0x000fe40004000000 */
[----:B------:R-:W-:Y:S02]  /*11070*/  ISETP.GE.AND P1, PT, R160, R169, PT ;  /* 0x000000a9a000720c */ /* 0x000fe40003f26270 */
[----:B------:R-:W-:Y:S02]  /*11080*/  ISETP.GE.AND P0, PT, R4, R168, PT ;  /* 0x000000a80400720c */ /* 0x000fe40003f06270 */
[----:B------:R-:W-:Y:S02]  /*11090*/  LOP3.LUT R181, R164, 0xf8, R181, 0xfe, !PT ;  /* 0x000000f8a4b57812 */ /* 0x000fe400078efeb5 */
[----:B------:R-:W-:-:S02]  /*110a0*/  IADD3 R160, R160, 0xf9, RZ ;  /* 0x000000f9a0a07810 */ /* 0x000fc40007ffe0ff */
[----:B------:R-:W-:Y:S02]  /*110b0*/  FSEL R44, R26, -INF , !P4 ;  /* 0xff8000001a2c7808 */ /* 0x000fe40006000000 */
[----:B------:R-:W-:Y:S02]  /*110c0*/  FSEL R46, R20, -INF , !P3 ;  /* 0xff800000142e7808 */ /* 0x000fe40005800000 */
[----:B------:R-:W-:Y:S02]  /*110d0*/  FSEL R5, R14, -INF , !P1 ;  /* 0xff8000000e057808 */ /* 0x000fe40004800000 */
[----:B------:R-:W-:Y:S02]  /*110e0*/  FSEL R52, R21, -INF , !P2 ;  /* 0xff80000015347808 */ /* 0x000fe40005000000 */
[----:B------:R-:W-:Y:S02]  /*110f0*/  FSEL R57, R17, -INF , !P0 ;  /* 0xff80000011397808 */ /* 0x000fe40004000000 */
[----:B------:R-:W-:-:S02]  /*11100*/  ISETP.GE.AND P4, PT, R181, R168, PT ;  /* 0x000000a8b500720c */ /* 0x000fc40003f86270 */
[-C--:B------:R-:W-:Y:S02]  /*11110*/  ISETP.GE.AND P2, PT, R181, R169.reuse, PT ;  /* 0x000000a9b500720c */ /* 0x080fe40003f46270 */
[----:B------:R-:W-:Y:S02]  /*11120*/  ISETP.GE.AND P3, PT, R160, R168, PT ;  /* 0x000000a8a000720c */ /* 0x000fe40003f66270 */
[-C--:B------:R-:W-:Y:S02]  /*11130*/  ISETP.GE.AND P1, PT, R4, R169.reuse, PT ;  /* 0x000000a90400720c */ /* 0x080fe40003f26270 */
[----:B------:R-:W-:Y:S02]  /*11140*/  ISETP.GE.AND P0, PT, R160, R169, PT ;  /* 0x000000a9a000720c */ /* 0x000fe40003f06270 */
[----:B------:R-:W-:Y:S02]  /*11150*/  FSEL R58, R18, -INF , !P6 ;  /* 0xff800000123a7808 */ /* 0x000fe40007000000 */
[----:B------:R-:W-:-:S02]  /*11160*/  FSEL R61, R19, -INF , !P1 ;  /* 0xff800000133d7808 */ /* 0x000fc40004800000 */
[----:B------:R-:W-:Y:S02]  /*11170*/  FSEL R65, R152, -INF , !P4 ;  /* 0xff80000098417808 */ /* 0x000fe40006000000 */
        /* <DEDUP_REMOVED lines=64> */
.L_x_1826:
[----:B------:R-:W-:-:S05]  /*11580*/  IMAD.MOV.U32 R10, RZ, RZ, c[0x0][0x198] ;  /* 0x00006600ff0a7624 */ /* 0x000fca00078e00ff */
[----:B------:R-:W-:-:S04]  /*11590*/  LEA R10, -R10, RZ, 0x8 ;  /* 0x000000ff0a0a7211 */ /* 0x000fc800078e41ff */
[----:B------:R-:W-:Y:S02]  /*115a0*/  SHF.R.S32.HI R4, RZ, 0x1f, R10 ;  /* 0x0000001fff047819 */ /* 0x000fe4000001140a */
.L_x_1827:
[----:B------:R-:W-:Y:S01]  /*115b0*/  ULDC.64 UR4, c[0x0][0x198] ;  /* 0x0000660000047ab9 */ /* 0x000fe20000000a00 */
[C---:B------:R-:W-:Y:S01]  /*115c0*/  LEA R230, P0, R10.reuse, R230, 0x1 ;  /* 0x000000e60ae67211 */ /* 0x040fe200078008ff */
[----:B------:R-:W-:Y:S02]  /*115d0*/  USHF.L.U32 UR7, UR4, 0x6, URZ ;  /* 0x0000000604077899 */ /* 0x000fe4000800063f */
[----:B------:R-:W-:Y:S01]  /*115e0*/  UMOV UR6, 0x6 ;  /* 0x0000000600067882 */ /* 0x000fe20000000000 */
[----:B------:R-:W-:Y:S01]  /*115f0*/  LEA.HI.X R229, R10, R229, R4, 0x1, P0 ;  /* 0x000000e50ae57211 */ /* 0x000fe200000f0c04 */
[----:B------:R-:W-:Y:S02]  /*11600*/  USHF.L.U64.HI UR5, UR4, UR6, UR5 ;  /* 0x0000000604057299 */ /* 0x000fe40008010205 */
        /* <DEDUP_REMOVED lines=27> */
.L_x_1825:
[----:B-1----:R-:W-:Y:S01]  /*117c0*/  FMNMX.FTZ R7, R2, R12, !PT ;  /* 0x0000000c02077209 */ /* 0x002fe20007810000 */
        /* <DEDUP_REMOVED lines=96> */
[----:B------:R-:W-:Y:S01]  /*11dd0*/  FSEL R9, R122, RZ, P1 ;  /* 0x000000ff7a097208 */ /* 0x000fe20000800000 */
[--C-:B------:R-:W-:Y:S01]  /*11de0*/  FFMA.FTZ R158, R162, c[0x0][0x23c], -R123.reuse ;  /* 0x00008f00a29e7a23 */ /* 0x100fe2000001087b */
[----:B------:R-:W-:Y:S01]  /*11df0*/  FMNMX.FTZ R4, R151, R4, !PT ;  /* 0x0000000497047209 */ /* 0x000fe20007810000 */
[----:B------:R-:W-:Y:S01]  /*11e00*/  FFMA.FTZ R160, R12, c[0x0][0x23c], -R123 ;  /* 0x00008f000ca07a23 */ /* 0x000fe2000001087b */
[----:B------:R-:W-:Y:S01]  /*11e10*/  MUFU.EX2 R107, R107 ;  /* 0x0000006b006b7308 */ /* 0x000fe20000000800 */
[----:B------:R-:W-:Y:S01]  /*11e20*/  FADD.FTZ R9, R2, -R9 ;  /* 0x8000000902097221 */ /* 0x000fe20000010000 */
[----:B------:R-:W-:Y:S01]  /*11e30*/  FMNMX.FTZ R4, R127, R4, !PT ;  /* 0x000000047f047209 */ /* 0x000fe20007810000 */
[----:B------:R-:W-:-:S02]  /*11e40*/  FFMA.FTZ R181, R174, c[0x0][0x23c], -R123 ;  /* 0x00008f00aeb57a23 */ /* 0x000fc4000001087b */
[--C-:B------:R-:W-:Y:S01]  /*11e50*/  FFMA.FTZ R154, R176, c[0x0][0x23c], -R123.reuse ;  /* 0x00008f00b09a7a23 */ /* 0x100fe2000001087b */
[----:B------:R-:W-:Y:S01]  /*11e60*/  FMNMX.FTZ R4, R125, R4, !PT ;  /* 0x000000047d047209 */ /* 0x000fe20007810000 */
[----:B------:R-:W-:Y:S01]  /*11e70*/  FMUL.FTZ R164, R9, c[0x0][0x23c] ;  /* 0x00008f0009a47a20 */ /* 0x000fe20000410000 */
        /* <DEDUP_REMOVED lines=28> */
[----:B------:R-:W1:Y:S01]  /*12040*/  MUFU.EX2 R164, R164 ;  /* 0x000000a400a47308 */ /* 0x000e620000000800 */
        /* <DEDUP_REMOVED lines=10> */
[----:B------:R-:W-:Y:S01]  /*120f0*/  FFMA.FTZ R109, R88, c[0x0][0x23c], -R123 ;  /* 0x00008f00586d7a23 */ /* 0x000fe2000001087b */
[----:B------:R-:W-:Y:S01]  /*12100*/  FMNMX.FTZ R7, R87, R4, !PT ;  /* 0x0000000457077209 */ /* 0x000fe20007810000 */
[-C--:B-1----:R-:W-:Y:S01]  /*12110*/  FMUL.FTZ R20, R144, R164.reuse ;  /* 0x000000a490147220 */ /* 0x082fe20000410000 */
[----:B------:R-:W1:Y:S01]  /*12120*/  MUFU.EX2 R150, R150 ;  /* 0x0000009600967308 */ /* 0x000e620000000800 */
[-C--:B------:R-:W-:Y:S01]  /*12130*/  FMUL.FTZ R21, R145, R164.reuse ;  /* 0x000000a491157220 */ /* 0x080fe20000410000 */
[----:B------:R-:W-:Y:S01]  /*12140*/  FMNMX.FTZ R4, R82, R7, !PT ;  /* 0x0000000752047209 */ /* 0x000fe20007810000 */
[-C--:B------:R-:W-:Y:S02]  /*12150*/  FMUL.FTZ R140, R140, R164.reuse ;  /* 0x000000a48c8c7220 */ /* 0x080fe40000410000 */
[----:B------:R-:W-:Y:S01]  /*12160*/  FMUL.FTZ R141, R141, R164 ;  /* 0x000000a48d8d7220 */ /* 0x000fe20000410000 */
[----:B------:R-:W-:Y:S01]  /*12170*/  FMNMX.FTZ R7, R83, R4, !PT ;  /* 0x0000000453077209 */ /* 0x000fe20007810000 */
[-C--:B------:R-:W-:Y:S01]  /*12180*/  FMUL.FTZ R136, R136, R164.reuse ;  /* 0x000000a488887220 */ /* 0x080fe20000410000 */
[----:B------:R-:W-:Y:S01]  /*12190*/  MUFU.EX2 R167, R167 ;  /* 0x000000a700a77308 */ /* 0x000fe20000000800 */
[-C--:B------:R-:W-:Y:S01]  /*121a0*/  FMUL.FTZ R137, R137, R164.reuse ;  /* 0x000000a489897220 */ /* 0x080fe20000410000 */
[----:B------:R-:W-:Y:S01]  /*121b0*/  FMNMX.FTZ R4, R78, R7, !PT ;  /* 0x000000074e047209 */ /* 0x000fe20007810000 */
[----:B------:R-:W-:-:S02]  /*121c0*/  FMUL.FTZ R132, R132, R164 ;  /* 0x000000a484847220 */ /* 0x000fc40000410000 */
[----:B------:R-:W-:Y:S01]  /*121d0*/  FMUL.FTZ R133, R133, R164 ;  /* 0x000000a485857220 */ /* 0x000fe20000410000 */
        /* <DEDUP_REMOVED lines=25> */
[----:B------:R-:W-:Y:S02]  /*12370*/  FFMA.FTZ R243, R243, R164, R160 ;  /* 0x000000a4f3f37223 */ /* 0x000fe400000100a0 */
[----:B------:R-:W-:Y:S01]  /*12380*/  FFMA.FTZ R80, R189, c[0x0][0x23c], -R123 ;  /* 0x00008f00bd507a23 */ /* 0x000fe2000001087b */
        /* <DEDUP_REMOVED lines=16> */
[----:B------:R-:W-:Y:S02]  /*12490*/  FFMA.FTZ R72, R193, c[0x0][0x23c], -R123 ;  /* 0x00008f00c1487a23 */ /* 0x000fe4000001087b */
[----:B------:R-:W-:Y:S01]  /*124a0*/  FADD.FTZ R150, R150, R169 ;  /* 0x000000a996967221 */ /* 0x000fe20000010000 */
[----:B------:R-:W-:Y:S01]  /*124b0*/  FMNMX.FTZ R7, R49, R4, !PT ;  /* 0x0000000431077209 */ /* 0x000fe20007810000 */
[----:B------:R-:W-:Y:S01]  /*124c0*/  MUFU.EX2 R121, R121 ;  /* 0x0000007900797308 */ /* 0x000fe20000000800 */
[----:B------:R-:W-:-:S02]  /*124d0*/  FFMA.FTZ R52, R52, c[0x0][0x23c], -R123 ;  /* 0x00008f0034347a23 */ /* 0x000fc4000001087b */
[----:B------:R-:W-:Y:S01]  /*124e0*/  FMNMX.FTZ R4, R42, R7, !PT ;  /* 0x000000072a047209 */ /* 0x000fe20007810000 */
[----:B------:R-:W-:Y:S02]  /*124f0*/  FADD.FTZ R167, R167, R150 ;  /* 0x00000096a7a77221 */ /* 0x000fe40000010000 */
[----:B------:R-:W-:Y:S01]  /*12500*/  FFMA.FTZ R243, R64, c[0x0][0x23c], -R123 ;  /* 0x00008f0040f37a23 */ /* 0x000fe2000001087b */
[----:B------:R-:W-:Y:S01]  /*12510*/  FMNMX.FTZ R7, R43, R4, !PT ;  /* 0x000000042b077209 */ /* 0x000fe20007810000 */
[----:B------:R-:W-:Y:S01]  /*12520*/  MUFU.EX2 R118, R118 ;  /* 0x0000007600767308 */ /* 0x000fe20000000800 */
[----:B------:R-:W-:Y:S02]  /*12530*/  FADD.FTZ R148, R148, R167 ;  /* 0x000000a794947221 */ /* 0x000fe40000010000 */
[----:B------:R-:W-:Y:S01]  /*12540*/  FMNMX.FTZ R4, R38, R7, !PT ;  /* 0x0000000726047209 */ /* 0x000fe20007810000 */
[----:B------:R-:W-:-:S03]  /*12550*/  FFMA.FTZ R56, R56, c[0x0][0x23c], -R123 ;  /* 0x00008f0038387a23 */ /* 0x000fc6000001087b */
[----:B------:R-:W-:Y:S01]  /*12560*/  FMNMX.FTZ R7, R39, R4, !PT ;  /* 0x0000000427077209 */ /* 0x000fe20007810000 */
[----:B------:R-:W-:Y:S03]  /*12570*/  MUFU.EX2 R119, R119 ;  /* 0x0000007700777308 */ /* 0x000fe60000000800 */
[----:B------:R-:W-:-:S04]  /*12580*/  FMNMX.FTZ R4, R36, R7, !PT ;  /* 0x0000000724047209 */ /* 0x000fc80007810000 */
[----:B------:R-:W-:Y:S01]  /*12590*/  FMNMX.FTZ R7, R37, R4, !PT ;  /* 0x0000000425077209 */ /* 0x000fe20007810000 */
[----:B------:R-:W1:Y:S03]  /*125a0*/  MUFU.EX2 R116, R116 ;  /* 0x0000007400747308 */ /* 0x000e660000000800 */
[----:B------:R-:W-:-:S04]  /*125b0*/  FMNMX.FTZ R4, R40, R7, !PT ;  /* 0x0000000728047209 */ /* 0x000fc80007810000 */
[----:B------:R-:W-:Y:S01]  /*125c0*/  FMNMX.FTZ R7, R41, R4, !PT ;  /* 0x0000000429077209 */ /* 0x000fe20007810000 */
[----:B------:R-:W-:Y:S03]  /*125d0*/  MUFU.EX2 R117, R117 ;  /* 0x0000007500757308 */ /* 0x000fe60000000800 */
[----:B------:R-:W-:-:S04]  /*125e0*/  FMNMX.FTZ R4, R44, R7, !PT ;  /* 0x000000072c047209 */ /* 0x000fc80007810000 */
[----:B------:R-:W-:Y:S01]  /*125f0*/  FMNMX.FTZ R4, R45, R4, !PT ;  /* 0x000000042d047209 */ /* 0x000fe20007810000 */
[----:B------:R-:W2:Y:S01]  /*12600*/  MUFU.EX2 R114, R114 ;  /* 0x0000007200727308 */ /* 0x000ea20000000800 */
[----:B-1----:R-:W-:Y:S02]  /*12610*/  F2FP.BF16.PACK_AB R12, R116, R119 ;  /* 0x00000077740c723e */ /* 0x002fe400000010ff */
[----:B------:R-:W-:-:S04]  /*12620*/  FMNMX.FTZ R4, R47, R4, !PT ;  /* 0x000000042f047209 */ /* 0x000fc80007810000 */
[----:B------:R-:W-:Y:S01]  /*12630*/  FMNMX.FTZ R7, R53, R4, !PT ;  /* 0x0000000435077209 */ /* 0x000fe20007810000 */
[----:B------:R-:W-:Y:S03]  /*12640*/  MUFU.EX2 R112, R112 ;  /* 0x0000007000707308 */ /* 0x000fe60000000800 */
[----:B------:R-:W-:-:S04]  /*12650*/  FMNMX.FTZ R4, R58, R7, !PT ;  /* 0x000000073a047209 */ /* 0x000fc80007810000 */
[----:B------:R-:W-:Y:S01]  /*12660*/  FMNMX.FTZ R7, R61, R4, !PT ;  /* 0x000000043d077209 */ /* 0x000fe20007810000 */
[----:B------:R-:W-:Y:S01]  /*12670*/  MUFU.EX2 R113, R113 ;  /* 0x0000007100717308 */ /* 0x000fe20000000800 */
[----:B--2---:R-:W-:Y:S02]  /*12680*/  F2FP.BF16.PACK_AB R14, R114, R117 ;  /* 0x00000075720e723e */ /* 0x004fe400000010ff */
        /* <DEDUP_REMOVED lines=22> */
[----:B------:R-:W1:Y:S01]  /*127f0*/  LDSM.16.MT88.4 R4, [R224+0x5000] ;  /* 0x00500000e004783b */ /* 0x000e620000004200 */
[--C-:B------:R-:W-:Y:S02]  /*12800*/  FFMA.FTZ R156, R175, c[0x0][0x23c], -R68.reuse ;  /* 0x00008f00af9c7a23 */ /* 0x100fe40000010844 */
[--C-:B------:R-:W-:Y:S02]  /*12810*/  FFMA.FTZ R175, R179, c[0x0][0x23c], -R68.reuse ;  /* 0x00008f00b3af7a23 */ /* 0x100fe40000010844 */
[----:B------:R-:W-:Y:S02]  /*12820*/  FFMA.FTZ R2, R185, c[0x0][0x23c], -R68 ;  /* 0x00008f00b9027a23 */ /* 0x000fe40000010844 */
[----:B------:R-:W-:Y:S01]  /*12830*/  FMUL.FTZ R162, R11, c[0x0][0x23c] ;  /* 0x00008f000ba27a20 */ /* 0x000fe20000410000 */
[----:B------:R-:W-:Y:S01]  /*12840*/  MUFU.EX2 R187, R187 ;  /* 0x000000bb00bb7308 */ /* 0x000fe20000000800 */
[----:B------:R-:W-:-:S02]  /*12850*/  FFMA.FTZ R0, R8, c[0x0][0x23c], -R123 ;  /* 0x00008f0008007a23 */ /* 0x000fc4000001087b */
        /* <DEDUP_REMOVED lines=21> */
[----:B------:R-:W-:Y:S02]  /*129b0*/  FFMA.FTZ R83, R170, c[0x0][0x23c], -R123 ;  /* 0x00008f00aa537a23 */ /* 0x000fe4000001087b */
[--C-:B------:R-:W-:Y:S01]  /*129c0*/  FFMA.FTZ R170, R77, c[0x0][0x23c], -R68.reuse ;  /* 0x00008f004daa7a23 */ /* 0x100fe20000010844 */
[----:B----4-:R-:W-:Y:S01]  /*129d0*/  F2FP.BF16.PACK_AB R19, R2, R175 ;  /* 0x000000af0213723e */ /* 0x010fe200000010ff */
[----:B------:R-:W-:Y:S01]  /*129e0*/  MUFU.EX2 R152, R152 ;  /* 0x0000009800987308 */ /* 0x000fe20000000800 */
[----:B------:R-:W-:-:S02]  /*129f0*/  FFMA.FTZ R77, R70, c[0x0][0x23c], -R68 ;  /* 0x00008f00464d7a23 */ /* 0x000fc40000010844 */
[--C-:B------:R-:W-:Y:S02]  /*12a00*/  FFMA.FTZ R70, R71, c[0x0][0x23c], -R68.reuse ;  /* 0x00008f0047467a23 */ /* 0x100fe40000010844 */
[----:B------:R-:W-:Y:S02]  /*12a10*/  FFMA.FTZ R66, R66, c[0x0][0x23c], -R68 ;  /* 0x00008f0042427a23 */ /* 0x000fe40000010844 */
[-C--:B---3--:R-:W-:Y:S01]  /*12a20*/  FMUL.FTZ R22, R146, R162.reuse ;  /* 0x000000a292167220 */ /* 0x088fe20000410000 */
[----:B------:R-:W3:Y:S01]  /*12a30*/  MUFU.EX2 R145, R145 ;  /* 0x0000009100917308 */ /* 0x000ee20000000800 */
[-C--:B------:R-:W-:Y:S02]  /*12a40*/  FMUL.FTZ R23, R147, R162.reuse ;  /* 0x000000a293177220 */ /* 0x080fe40000410000 */
[-C--:B------:R-:W-:Y:S02]  /*12a50*/  FMUL.FTZ R142, R142, R162.reuse ;  /* 0x000000a28e8e7220 */ /* 0x080fe40000410000 */
[----:B------:R-:W-:-:S02]  /*12a60*/  FMUL.FTZ R143, R143, R162 ;  /* 0x000000a28f8f7220 */ /* 0x000fc40000410000 */
[-C--:B------:R-:W-:Y:S01]  /*12a70*/  FMUL.FTZ R138, R138, R162.reuse ;  /* 0x000000a28a8a7220 */ /* 0x080fe20000410000 */
[C---:B-1----:R-:W-:Y:S01]  /*12a80*/  HMMA.16816.F32.BF16 R20, R16.reuse, R4, R20 ;  /* 0x000000041014723c */ /* 0x042fe20000041814 */
[-C--:B------:R-:W-:Y:S01]  /*12a90*/  FMUL.FTZ R139, R139, R162.reuse ;  /* 0x000000a28b8b7220 */ /* 0x080fe20000410000 */
[----:B------:R-:W-:Y:S01]  /*12aa0*/  MUFU.EX2 R144, R144 ;  /* 0x0000009000907308 */ /* 0x000fe20000000800 */
[-C--:B------:R-:W-:Y:S02]  /*12ab0*/  FMUL.FTZ R134, R134, R162.reuse ;  /* 0x000000a286867220 */ /* 0x080fe40000410000 */
[----:B------:R-:W-:Y:S02]  /*12ac0*/  FMUL.FTZ R135, R135, R162 ;  /* 0x000000a287877220 */ /* 0x000fe40000410000 */
[--C-:B------:R-:W-:Y:S01]  /*12ad0*/  FFMA.FTZ R146, R151, c[0x0][0x23c], -R68.reuse ;  /* 0x00008f0097927a23 */ /* 0x100fe20000010844 */
[----:B------:R-:W-:Y:S01]  /*12ae0*/  HMMA.16816.F32.BF16 R4, R16, R6, R140 ;  /* 0x000000061004723c */ /* 0x000fe2000004188c */
[----:B---3--:R-:W-:Y:S01]  /*12af0*/  F2FP.BF16.PACK_AB R33, R145, R152 ;  /* 0x000000989121723e */ /* 0x008fe200000010ff */
[----:B------:R-:W-:Y:S01]  /*12b00*/  MUFU.EX2 R140, R173 ;  /* 0x000000ad008c7308 */ /* 0x000fe20000000800 */
[----:B------:R-:W-:-:S02]  /*12b10*/  FFMA.FTZ R147, R15, c[0x0][0x23c], -R68 ;  /* 0x00008f000f937a23 */ /* 0x000fc40000010844 */
[--C-:B------:R-:W-:Y:S02]  /*12b20*/  FFMA.FTZ R67, R67, c[0x0][0x23c], -R68.reuse ;  /* 0x00008f0043437a23 */ /* 0x100fe40000010844 */
[--C-:B------:R-:W-:Y:S01]  /*12b30*/  FFMA.FTZ R141, R171, c[0x0][0x23c], -R68.reuse ;  /* 0x00008f00ab8d7a23 */ /* 0x100fe20000010844 */
[C---:B--2---:R-:W-:Y:S01]  /*12b40*/  HMMA.16816.F32.BF16 R136, R16.reuse, R8, R136 ;  /* 0x000000081088723c */ /* 0x044fe20000041888 */
[--C-:B------:R-:W-:Y:S01]  /*12b50*/  FFMA.FTZ R142, R161, c[0x0][0x23c], -R68.reuse ;  /* 0x00008f00a18e7a23 */ /* 0x100fe20000010844 */
[----:B------:R-:W-:Y:S01]  /*12b60*/  MUFU.EX2 R131, R131 ;  /* 0x0000008300837308 */ /* 0x000fe20000000800 */
[--C-:B------:R-:W-:Y:S02]  /*12b70*/  FFMA.FTZ R143, R129, c[0x0][0x23c], -R68.reuse ;  /* 0x00008f00818f7a23 */ /* 0x100fe40000010844 */
[----:B------:R-:W-:Y:S02]  /*12b80*/  FFMA.FTZ R187, R244, R162, R187 ;  /* 0x000000a2f4bb7223 */ /* 0x000fe400000100bb */
[----:B------:R-:W-:Y:S01]  /*12b90*/  FFMA.FTZ R62, R62, c[0x0][0x23c], -R68 ;  /* 0x00008f003e3e7a23 */ /* 0x000fe20000010844 */
[----:B------:R-:W-:Y:S01]  /*12ba0*/  HMMA.16816.F32.BF16 R16, R16, R10, R132 ;  /* 0x0000000a1010723c */ /* 0x000fe20000041884 */
[----:B------:R-:W1:Y:S01]  /*12bb0*/  LDSM.16.MT88.4 R8, [R224+0x5800] ;  /* 0x00580000e008783b */ /* 0x000e620000004200 */
[----:B------:R-:W2:Y:S01]  /*12bc0*/  MUFU.EX2 R141, R141 ;  /* 0x0000008d008d7308 */ /* 0x000ea20000000800 */
[----:B------:R-:W-:-:S02]  /*12bd0*/  FADD.FTZ R156, R156, R187 ;  /* 0x000000bb9c9c7221 */ /* 0x000fc40000010000 */
[--C-:B------:R-:W-:Y:S02]  /*12be0*/  FFMA.FTZ R63, R63, c[0x0][0x23c], -R68.reuse ;  /* 0x00008f003f3f7a23 */ /* 0x100fe40000010844 */
[--C-:B------:R-:W-:Y:S02]  /*12bf0*/  FFMA.FTZ R133, R163, c[0x0][0x23c], -R68.reuse ;  /* 0x00008f00a3857a23 */ /* 0x100fe40000010844 */
[----:B------:R-:W-:Y:S01]  /*12c00*/  FFMA.FTZ R135, R159, c[0x0][0x23c], -R68 ;  /* 0x00008f009f877a23 */ /* 0x000fe20000010844 */
[----:B------:R-:W-:Y:S01]  /*12c10*/  MUFU.EX2 R134, R165 ;  /* 0x000000a500867308 */ /* 0x000fe20000000800 */
[----:B------:R-:W-:Y:S02]  /*12c20*/  FADD.FTZ R175, R175, R156 ;  /* 0x0000009cafaf7221 */ /* 0x000fe40000010000 */
[--C-:B------:R-:W-:Y:S02]  /*12c30*/  FFMA.FTZ R54, R54, c[0x0][0x23c], -R68.reuse ;  /* 0x00008f0036367a23 */ /* 0x100fe40000010844 */
[----:B------:R-:W-:-:S02]  /*12c40*/  FFMA.FTZ R71, R55, c[0x0][0x23c], -R68 ;  /* 0x00008f0037477a23 */ /* 0x000fc40000010844 */
[----:B------:R-:W-:Y:S01]  /*12c50*/  FADD.FTZ R175, R2, R175 ;  /* 0x000000af02af7221 */ /* 0x000fe20000010000 */
[----:B--2---:R-:W-:Y:S01]  /*12c60*/  F2FP.BF16.PACK_AB R35, R141, R140 ;  /* 0x0000008c8d23723e */ /* 0x004fe200000010ff */
[----:B------:R-:W2:Y:S01]  /*12c70*/  MUFU.EX2 R133, R133 ;  /* 0x0000008500857308 */ /* 0x000ea20000000800 */
[--C-:B------:R-:W-:Y:S02]  /*12c80*/  FFMA.FTZ R48, R48, c[0x0][0x23c], -R68.reuse ;  /* 0x00008f0030307a23 */ /* 0x100fe40000010844 */
[----:B------:R-:W-:Y:S02]  /*12c90*/  FADD.FTZ R152, R152, R175 ;  /* 0x000000af98987221 */ /* 0x000fe40000010000 */
[----:B------:R-:W-:Y:S01]  /*12ca0*/  FFMA.FTZ R49, R49, c[0x0][0x23c], -R68 ;  /* 0x00008f0031317a23 */ /* 0x000fe20000010844 */
[----:B------:R-:W-:Y:S01]  /*12cb0*/  HMMA.16816.F32.BF16 R20, R32, R24, R20 ;  /* 0x000000182014723c */ /* 0x000fe20000041814 */
[----:B------:R-:W-:Y:S01]  /*12cc0*/  FADD.FTZ R145, R145, R152 ;  /* 0x0000009891917221 */ /* 0x000fe20000010000 */
[----:B------:R-:W-:Y:S01]  /*12cd0*/  MUFU.EX2 R142, R142 ;  /* 0x0000008e008e7308 */ /* 0x000fe20000000800 */
[----:B------:R-:W-:-:S02]  /*12ce0*/  FFMA.FTZ R132, R200, c[0x0][0x23c], -R123 ;  /* 0x00008f00c8847a23 */ /* 0x000fc4000001087b */
[----:B------:R-:W-:Y:S02]  /*12cf0*/  FADD.FTZ R140, R140, R145 ;  /* 0x000000918c8c7221 */ /* 0x000fe40000010000 */
[--C-:B------:R-:W-:Y:S01]  /*12d00*/  FFMA.FTZ R129, R190, c[0x0][0x23c], -R123.reuse ;  /* 0x00008f00be817a23 */ /* 0x100fe2000001087b */
[C---:B------:R-:W-:Y:S01]  /*12d10*/  HMMA.16816.F32.BF16 R4, R32.reuse, R26, R4 ;  /* 0x0000001a2004723c */ /* 0x040fe20000041804 */
[----:B------:R-:W3:Y:S01]  /*12d20*/  LDSM.16.MT88.4 R24, [R223+0x5800] ;  /* 0x00580000df18783b */ /* 0x000ee20000004200 */
[----:B------:R-:W4:Y:S01]  /*12d30*/  MUFU.EX2 R135, R135 ;  /* 0x0000008700877308 */ /* 0x000f220000000800 */
[----:B------:R-:W-:Y:S02]  /*12d40*/  FADD.FTZ R141, R141, R140 ;  /* 0x0000008c8d8d7221 */ /* 0x000fe40000010000 */
[--C-:B------:R-:W-:Y:S02]  /*12d50*/  FFMA.FTZ R38, R38, c[0x0][0x23c], -R68.reuse ;  /* 0x00008f0026267a23 */ /* 0x100fe40000010844 */
[----:B------:R-:W-:Y:S01]  /*12d60*/  FFMA.FTZ R39, R39, c[0x0][0x23c], -R68 ;  /* 0x00008f0027277a23 */ /* 0x000fe20000010844 */
[----:B------:R-:W-:Y:S01]  /*12d70*/  HMMA.16816.F32.BF16 R136, R32, R28, R136 ;  /* 0x0000001c2088723c */ /* 0x000fe20000041888 */
[--C-:B------:R-:W-:Y:S01]  /*12d80*/  FFMA.FTZ R3, R188, c[0x0][0x23c], -R123.reuse ;  /* 0x00008f00bc037a23 */ /* 0x100fe2000001087b */
[----:B------:R-:W-:Y:S01]  /*12d90*/  MUFU.EX2 R143, R143 ;  /* 0x0000008f008f7308 */ /* 0x000fe20000000800 */
[----:B------:R-:W-:-:S02]  /*12da0*/  FFMA.FTZ R2, R46, c[0x0][0x23c], -R123 ;  /* 0x00008f002e027a23 */ /* 0x000fc4000001087b */
[----:B------:R-:W-:Y:S02]  /*12db0*/  FFMA.FTZ R55, R128, c[0x0][0x23c], -R123 ;  /* 0x00008f0080377a23 */ /* 0x000fe4000001087b */
[--C-:B------:R-:W-:Y:S01]  /*12dc0*/  FFMA.FTZ R46, R53, c[0x0][0x23c], -R68.reuse ;  /* 0x00008f00352e7a23 */ /* 0x100fe20000010844 */
[----:B------:R-:W-:Y:S01]  /*12dd0*/  HMMA.16816.F32.BF16 R28, R32, R30, R16 ;  /* 0x0000001e201c723c */ /* 0x000fe20000041810 */
[----:B------:R-:W5:Y:S01]  /*12de0*/  LDSM.16.MT88.4 R16, [R224+0x5c00] ;  /* 0x005c0000e010783b */ /* 0x000f620000004200 */
[----:B------:R-:W-:Y:S01]  /*12df0*/  MUFU.EX2 R146, R146 ;  /* 0x0000009200927308 */ /* 0x000fe20000000800 */
[--C-:B------:R-:W-:Y:S02]  /*12e00*/  FFMA.FTZ R244, R59, c[0x0][0x23c], -R68.reuse ;  /* 0x00008f003bf47a23 */ /* 0x100fe40000010844 */
[----:B------:R-:W-:Y:S02]  /*12e10*/  FFMA.FTZ R61, R61, c[0x0][0x23c], -R68 ;  /* 0x00008f003d3d7a23 */ /* 0x000fe40000010844 */
[----:B------:R-:W-:Y:S01]  /*12e20*/  F2FP.BF16.PACK_AB R32, R130, R155 ;  /* 0x0000009b8220723e */ /* 0x000fe200000010ff */
[----:B------:R-:W-:Y:S01]  /*12e30*/  FADD.FTZ R155, R155, R148 ;  /* 0x000000949b9b7221 */ /* 0x000fe20000010000 */
[----:B--2---:R-:W-:Y:S01]  /*12e40*/  F2FP.BF16.PACK_AB R33, R133, R134 ;  /* 0x000000868521723e */ /* 0x004fe200000010ff */
[----:B------:R-:W-:Y:S01]  /*12e50*/  MUFU.EX2 R127, R127 ;  /* 0x0000007f007f7308 */ /* 0x000fe20000000800 */
[----:B------:R-:W-:Y:S01]  /*12e60*/  F2FP.BF16.PACK_AB R34, R126, R153 ;  /* 0x000000997e22723e */ /* 0x000fe200000010ff */
[----:B------:R-:W-:Y:S01]  /*12e70*/  FADD.FTZ R134, R134, R141 ;  /* 0x0000008d86867221 */ /* 0x000fe20000010000 */
[----:B----4-:R-:W-:Y:S01]  /*12e80*/  F2FP.BF16.PACK_AB R35, R135, R142 ;  /* 0x0000008e8723723e */ /* 0x010fe200000010ff */
[----:B------:R-:W-:-:S02]  /*12e90*/  FADD.FTZ R130, R130, R155 ;  /* 0x0000009b82827221 */ /* 0x000fc40000010000 */
[----:B------:R-:W-:Y:S02]  /*12ea0*/  FADD.FTZ R133, R133, R134 ;  /* 0x0000008685857221 */ /* 0x000fe40000010000 */
[----:B------:R-:W2:Y:S01]  /*12eb0*/  MUFU.EX2 R168, R168 ;  /* 0x000000a800a87308 */ /* 0x000ea20000000800 */
[----:B------:R-:W-:Y:S01]  /*12ec0*/  FADD.FTZ R153, R153, R130 ;  /* 0x0000008299997221 */ /* 0x000fe20000010000 */
[C---:B-1----:R-:W-:Y:S01]  /*12ed0*/  HMMA.16816.F32.BF16 R20, R32.reuse, R8, R20 ;  /* 0x000000082014723c */ /* 0x042fe20000041814 */
[----:B------:R-:W-:Y:S02]  /*12ee0*/  FADD.FTZ R142, R142, R133 ;  /* 0x000000858e8e7221 */ /* 0x000fe40000010000 */
[----:B------:R-:W-:Y:S02]  /*12ef0*/  FADD.FTZ R126, R126, R153 ;  /* 0x000000997e7e7221 */ /* 0x000fe40000010000 */
[----:B------:R-:W-:Y:S01]  /*12f00*/  FADD.FTZ R135, R135, R142 ;  /* 0x0000008e87877221 */ /* 0x000fe20000010000 */
[----:B------:R-:W-:Y:S02]  /*12f10*/  MUFU.EX2 R125, R125 ;  /* 0x0000007d007d7308 */ /* 0x000fe40000000800 */
[C---:B------:R-:W-:Y:S01]  /*12f20*/  HMMA.16816.F32.BF16 R4, R32.reuse, R10, R4 ;  /* 0x0000000a2004723c */ /* 0x040fe20000041804 */
[----:B------:R-:W1:Y:S05]  /*12f30*/  LDSM.16.MT88.4 R8, [R223+0x5c00] ;  /* 0x005c0000df08783b */ /* 0x000e6a0000004200 */
[----:B------:R-:W4:Y:S01]  /*12f40*/  MUFU.EX2 R172, R172 ;  /* 0x000000ac00ac7308 */ /* 0x000f220000000800 */
[----:B--2---:R-:W-:Y:S01]  /*12f50*/  F2FP.BF16.PACK_AB R13, R168, R127 ;  /* 0x0000007fa80d723e */ /* 0x004fe200000010ff */
[C---:B---3--:R-:W-:Y:S06]  /*12f60*/  HMMA.16816.F32.BF16 R136, R32.reuse, R24, R136 ;  /* 0x000000182088723c */ /* 0x048fec0000041888 */
[----:B------:R-:W-:Y:S02]  /*12f70*/  MUFU.EX2 R174, R174 ;  /* 0x000000ae00ae7308 */ /* 0x000fe40000000800 */
[----:B------:R-:W-:Y:S01]  /*12f80*/  HMMA.16816.F32.BF16 R28, R32, R26, R28 ;  /* 0x0000001a201c723c */ /* 0x000fe2000004181c */
[----:B------:R-:W2:Y:S01]  /*12f90*/  LDSM.16.MT88.4 R24, [R224+0x6000] ;  /* 0x00600000e018783b */ /* 0x000ea20000004200 */
[----:B----4-:R-:W-:-:S04]  /*12fa0*/  F2FP.BF16.PACK_AB R15, R172, R125 ;  /* 0x0000007dac0f723e */ /* 0x010fc800000010ff */
[----:B------:R-:W-:Y:S01]  /*12fb0*/  MUFU.EX2 R91, R91 ;  /* 0x0000005b005b7308 */ /* 0x000fe20000000800 */
[----:B------:R-:W-:Y:S01]  /*12fc0*/  F2FP.BF16.PACK_AB R32, R124, R149 ;  /* 0x000000957c20723e */ /* 0x000fe200000010ff */
[----:B------:R-:W-:Y:S01]  /*12fd0*/  FADD.FTZ R149, R149, R126 ;  /* 0x0000007e95957221 */ /* 0x000fe20000010000 */
[C---:B------:R-:W-:Y:S01]  /*12fe0*/  F2FP.BF16.PACK_AB R33, R131.reuse, R144 ;  /* 0x000000908321723e */ /* 0x040fe200000010ff */
[----:B------:R-:W-:Y:S01]  /*12ff0*/  FADD.FTZ R144, R144, R135 ;  /* 0x0000008790907221 */ /* 0x000fe20000010000 */
[----:B------:R-:W-:Y:S01]  /*13000*/  F2FP.BF16.PACK_AB R34, R118, R121 ;  /* 0x000000797622723e */ /* 0x000fe200000010ff */
[----:B------:R-:W-:Y:S01]  /*13010*/  FADD.FTZ R124, R124, R149 ;  /* 0x000000957c7c7221 */ /* 0x000fe20000010000 */
[----:B------:R-:W-:Y:S01]  /*13020*/  F2FP.BF16.PACK_AB R35, R146, R143 ;  /* 0x0000008f9223723e */ /* 0x000fe200000010ff */
[----:B------:R-:W-:Y:S01]  /*13030*/  MUFU.EX2 R86, R86 ;  /* 0x0000005600567308 */ /* 0x000fe20000000800 */
[----:B------:R-:W-:Y:S02]  /*13040*/  FADD.FTZ R144, R131, R144 ;  /* 0x0000009083907221 */ /* 0x000fe40000010000 */
[----:B------:R-:W-:-:S02]  /*13050*/  FADD.FTZ R121, R121, R124 ;  /* 0x0000007c79797221 */ /* 0x000fc40000010000 */
[----:B------:R-:W-:Y:S01]  /*13060*/  FADD.FTZ R143, R143, R144 ;  /* 0x000000908f8f7221 */ /* 0x000fe20000010000 */
[C---:B-----5:R-:W-:Y:S01]  /*13070*/  HMMA.16816.F32.BF16 R20, R32.reuse, R16, R20 ;  /* 0x000000102014723c */ /* 0x060fe20000041814 */
[----:B------:R-:W-:Y:S01]  /*13080*/  FADD.FTZ R118, R118, R121 ;  /* 0x0000007976767221 */ /* 0x000fe20000010000 */
[----:B------:R-:W-:Y:S01]  /*13090*/  MUFU.EX2 R82, R82 ;  /* 0x0000005200527308 */ /* 0x000fe20000000800 */
[----:B------:R-:W-:Y:S02]  /*130a0*/  FADD.FTZ R146, R146, R143 ;  /* 0x0000008f92927221 */ /* 0x000fe40000010000 */
[----:B------:R-:W-:Y:S01]  /*130b0*/  FADD.FTZ R119, R119, R118 ;  /* 0x0000007677777221 */ /* 0x000fe20000010000 */
[----:B------:R-:W-:Y:S01]  /*130c0*/  LDSM.16.MT88.4 R140, [R224+0x8c00] ;  /* 0x008c0000e08c783b */ /* 0x000fe20000004200 */
[----:B------:R-:W-:Y:S01]  /*130d0*/  FADD.FTZ R127, R127, R146 ;  /* 0x000000927f7f7221 */ /* 0x000fe20000010000 */
[----:B------:R-:W-:Y:S01]  /*130e0*/  HMMA.16816.F32.BF16 R4, R32, R18, R4 ;  /* 0x000000122004723c */ /* 0x000fe20000041804 */
[----:B------:R-:W-:Y:S01]  /*130f0*/  FADD.FTZ R116, R116, R119 ;  /* 0x0000007774747221 */ /* 0x000fe20000010000 */
[----:B------:R-:W3:Y:S01]  /*13100*/  LDSM.16.MT88.4 R16, [R223+0x6000] ;  /* 0x00600000df10783b */ /* 0x000ee20000004200 */
[----:B------:R-:W-:Y:S01]  /*13110*/  MUFU.EX2 R87, R87 ;  /* 0x0000005700577308 */ /* 0x000fe20000000800 */
[----:B------:R-:W-:-:S02]  /*13120*/  FADD.FTZ R168, R168, R127 ;  /* 0x0000007fa8a87221 */ /* 0x000fc40000010000 */
[----:B------:R-:W-:Y:S02]  /*13130*/  FADD.FTZ R117, R117, R116 ;  /* 0x0000007475757221 */ /* 0x000fe40000010000 */
[C---:B-1----:R-:W-:Y:S01]  /*13140*/  HMMA.16816.F32.BF16 R136, R32.reuse, R8, R136 ;  /* 0x000000082088723c */ /* 0x042fe20000041888 */
[----:B------:R-:W-:Y:S02]  /*13150*/  FADD.FTZ R125, R125, R168 ;  /* 0x000000a87d7d7221 */ /* 0x000fe40000010000 */
[----:B------:R-:W-:Y:S01]  /*13160*/  MUFU.EX2 R97, R97 ;  /* 0x0000006100617308 */ /* 0x000fe20000000800 */
[----:B------:R-:W-:Y:S02]  /*13170*/  FADD.FTZ R114, R114, R117 ;  /* 0x0000007572727221 */ /* 0x000fe40000010000 */
[----:B------:R-:W-:Y:S02]  /*13180*/  FADD.FTZ R172, R172, R125 ;  /* 0x0000007dacac7221 */ /* 0x000fe40000010000 */
[----:B------:R-:W-:Y:S01]  /*13190*/  HMMA.16816.F32.BF16 R28, R32, R10, R28 ;  /* 0x0000000a201c723c */ /* 0x000fe2000004181c */
[----:B------:R-:W1:Y:S02]  /*131a0*/  LDSM.16.MT88.4 R8, [R224+0x6400] ;  /* 0x00640000e008783b */ /* 0x000e640000004200 */
[----:B------:R4:W-:Y:S04]  /*131b0*/  MUFU.EX2 R35, R147 ;  /* 0x0000009300237308 */ /* 0x0009e80000000800 */
[--C-:B------:R-:W-:Y:S01]  /*131c0*/  FFMA.FTZ R33, R100, c[0x0][0x23c], -R68.reuse ;  /* 0x00008f0064217a23 */ /* 0x100fe20000010844 */
[----:B--2---:R-:W-:Y:S01]  /*131d0*/  HMMA.16816.F32.BF16 R20, R12, R24, R20 ;  /* 0x000000180c14723c */ /* 0x004fe20000041814 */
[----:B------:R-:W-:-:S02]  /*131e0*/  FFMA.FTZ R32, R103, c[0x0][0x23c], -R68 ;  /* 0x00008f0067207a23 */ /* 0x000fc40000010844 */
[--C-:B------:R-:W-:Y:S01]  /*131f0*/  FFMA.FTZ R100, R101, c[0x0][0x23c], -R68.reuse ;  /* 0x00008f0065647a23 */ /* 0x100fe20000010844 */
[----:B------:R-:W-:Y:S01]  /*13200*/  MUFU.EX2 R96, R96 ;  /* 0x0000006000607308 */ /* 0x000fe20000000800 */
[--C-:B------:R-:W-:Y:S02]  /*13210*/  FFMA.FTZ R101, R94, c[0x0][0x23c], -R68.reuse ;  /* 0x00008f005e657a23 */ /* 0x100fe40000010844 */
[--C-:B------:R-:W-:Y:S01]  /*13220*/  FFMA.FTZ R94, R95, c[0x0][0x23c], -R68.reuse ;  /* 0x00008f005f5e7a23 */ /* 0x100fe20000010844 */
[----:B------:R-:W-:Y:S01]  /*13230*/  HMMA.16816.F32.BF16 R4, R12, R26, R4 ;  /* 0x0000001a0c04723c */ /* 0x000fe20000041804 */
[----:B------:R-:W2:Y:S01]  /*13240*/  LDSM.16.MT88.4 R24, [R223+0x6400] ;  /* 0x00640000df18783b */ /* 0x000ea20000004200 */
[--C-:B------:R-:W-:Y:S02]  /*13250*/  FFMA.FTZ R95, R90, c[0x0][0x23c], -R68.reuse ;  /* 0x00008f005a5f7a23 */ /* 0x100fe40000010844 */
[----:B------:R-:W5:Y:S01]  /*13260*/  MUFU.EX2 R32, R32 ;  /* 0x0000002000207308 */ /* 0x000f620000000800 */
[----:B------:R-:W-:-:S02]  /*13270*/  FFMA.FTZ R103, R78, c[0x0][0x23c], -R68 ;  /* 0x00008f004e677a23 */ /* 0x000fc40000010844 */
[--C-:B------:R-:W-:Y:S02]  /*13280*/  FFMA.FTZ R78, R79, c[0x0][0x23c], -R68.reuse ;  /* 0x00008f004f4e7a23 */ /* 0x100fe40000010844 */
[--C-:B------:R-:W-:Y:S01]  /*13290*/  FFMA.FTZ R79, R76, c[0x0][0x23c], -R68.reuse ;  /* 0x00008f004c4f7a23 */ /* 0x100fe20000010844 */
[C---:B---3--:R-:W-:Y:S01]  /*132a0*/  HMMA.16816.F32.BF16 R136, R12.reuse, R16, R136 ;  /* 0x000000100c88723c */ /* 0x048fe20000041888 */
[--C-:B----4-:R-:W-:Y:S01]  /*132b0*/  FFMA.FTZ R147, R50, c[0x0][0x23c], -R68.reuse ;  /* 0x00008f0032937a23 */ /* 0x110fe20000010844 */
[----:B------:R-:W-:Y:S01]  /*132c0*/  MUFU.EX2 R33, R33 ;  /* 0x0000002100217308 */ /* 0x000fe20000000800 */
[--C-:B------:R-:W-:Y:S02]  /*132d0*/  FFMA.FTZ R50, R51, c[0x0][0x23c], -R68.reuse ;  /* 0x00008f0033327a23 */ /* 0x100fe40000010844 */
[----:B------:R-:W-:Y:S02]  /*132e0*/  FFMA.FTZ R51, R42, c[0x0][0x23c], -R68 ;  /* 0x00008f002a337a23 */ /* 0x000fe40000010844 */
[----:B------:R-:W-:Y:S01]  /*132f0*/  F2FP.BF16.PACK_AB R16, R112, R115 ;  /* 0x000000737010723e */ /* 0x000fe200000010ff */
[----:B------:R-:W-:Y:S01]  /*13300*/  HMMA.16816.F32.BF16 R28, R12, R18, R28 ;  /* 0x000000120c1c723c */ /* 0x000fe2000004181c */
[----:B------:R-:W3:Y:S01]  /*13310*/  LDSM.16.MT88.4 R12, [R224+0x6800] ;  /* 0x00680000e00c783b */ /* 0x000ee20000004200 */
[----:B------:R-:W4:Y:S01]  /*13320*/  MUFU.EX2 R100, R100 ;  /* 0x0000006400647308 */ /* 0x000f220000000800 */
[----:B-----5:R-:W-:Y:S01]  /*13330*/  F2FP.BF16.PACK_AB R17, R32, R35 ;  /* 0x000000232011723e */ /* 0x020fe200000010ff */
[----:B------:R-:W-:-:S02]  /*13340*/  FADD.FTZ R115, R115, R114 ;  /* 0x0000007273737221 */ /* 0x000fc40000010000 */
[----:B------:R-:W-:Y:S01]  /*13350*/  FFMA.FTZ R42, R43, c[0x0][0x23c], -R68 ;  /* 0x00008f002b2a7a23 */ /* 0x000fe20000010844 */
[----:B------:R-:W-:Y:S01]  /*13360*/  F2FP.BF16.PACK_AB R18, R110, R113 ;  /* 0x000000716e12723e */ /* 0x000fe200000010ff */
[----:B------:R-:W-:Y:S02]  /*13370*/  FADD.FTZ R112, R112, R115 ;  /* 0x0000007370707221 */ /* 0x000fe40000010000 */
[----:B------:R-:W-:Y:S01]  /*13380*/  MUFU.EX2 R101, R101 ;  /* 0x0000006500657308 */ /* 0x000fe20000000800 */
[--C-:B------:R-:W-:Y:S02]  /*13390*/  FFMA.FTZ R34, R184, c[0x0][0x23c], -R123.reuse ;  /* 0x00008f00b8227a23 */ /* 0x100fe4000001087b */
[----:B------:R-:W-:Y:S02]  /*133a0*/  FADD.FTZ R113, R113, R112 ;  /* 0x0000007071717221 */ /* 0x000fe40000010000 */
[----:B------:R-:W-:Y:S02]  /*133b0*/  FFMA.FTZ R90, R178, c[0x0][0x23c], -R123 ;  /* 0x00008f00b25a7a23 */ /* 0x000fe4000001087b */
[----:B------:R-:W-:Y:S01]  /*133c0*/  FADD.FTZ R110, R110, R113 ;  /* 0x000000716e6e7221 */ /* 0x000fe20000010000 */
[----:B----4-:R-:W-:Y:S01]  /*133d0*/  F2FP.BF16.PACK_AB R19, R100, R33 ;  /* 0x000000216413723e */ /* 0x010fe200000010ff */
[----:B------:R-:W4:Y:S01]  /*133e0*/  MUFU.EX2 R94, R94 ;  /* 0x0000005e005e7308 */ /* 0x000f220000000800 */
[----:B------:R-:W-:-:S02]  /*133f0*/  FFMA.FTZ R43, R44, c[0x0][0x23c], -R68 ;  /* 0x00008f002c2b7a23 */ /* 0x000fc40000010844 */
[--C-:B------:R-:W-:Y:S02]  /*13400*/  FFMA.FTZ R44, R45, c[0x0][0x23c], -R68.reuse ;  /* 0x00008f002d2c7a23 */ /* 0x100fe40000010844 */
[----:B------:R-:W-:Y:S01]  /*13410*/  FFMA.FTZ R76, R166, c[0x0][0x23c], -R123 ;  /* 0x00008f00a64c7a23 */ /* 0x000fe2000001087b */
[C---:B-1----:R-:W-:Y:S01]  /*13420*/  HMMA.16816.F32.BF16 R20, R16.reuse, R8, R20 ;  /* 0x000000081014723c */ /* 0x042fe20000041814 */
[----:B------:R-:W-:Y:S01]  /*13430*/  FFMA.FTZ R45, R47, c[0x0][0x23c], -R68 ;  /* 0x00008f002f2d7a23 */ /* 0x000fe20000010844 */
[----:B------:R-:W1:Y:S06]  /*13440*/  MUFU.EX2 R95, R95 ;  /* 0x0000005f005f7308 */ /* 0x000e6c0000000800 */
[C---:B------:R-:W-:Y:S01]  /*13450*/  HMMA.16816.F32.BF16 R4, R16.reuse, R10, R4 ;  /* 0x0000000a1004723c */ /* 0x040fe20000041804 */
[----:B------:R-:W5:Y:S01]  /*13460*/  LDSM.16.MT88.4 R8, [R223+0x6800] ;  /* 0x00680000df08783b */ /* 0x000f620000004200 */
[----:B------:R-:W-:Y:S06]  /*13470*/  MUFU.EX2 R103, R103 ;  /* 0x0000006700677308 */ /* 0x000fec0000000800 */
[C---:B--2---:R-:W-:Y:S02]  /*13480*/  HMMA.16816.F32.BF16 R136, R16.reuse, R24, R136 ;  /* 0x000000181088723c */ /* 0x044fe40000041888 */
[----:B------:R-:W2:Y:S05]  /*13490*/  MUFU.EX2 R78, R78 ;  /* 0x0000004e004e7308 */ /* 0x000eaa0000000800 */
[----:B------:R-:W-:Y:S01]  /*134a0*/  F2FP.BF16.PACK_AB R24, R108, R111 ;  /* 0x0000006f6c18723e */ /* 0x000fe200000010ff */
[----:B------:R-:W-:Y:S01]  /*134b0*/  HMMA.16816.F32.BF16 R28, R16, R26, R28 ;  /* 0x0000001a101c723c */ /* 0x000fe2000004181c */
[----:B------:R-:W2:Y:S01]  /*134c0*/  LDSM.16.MT88.4 R16, [R224+0x6c00] ;  /* 0x006c0000e010783b */ /* 0x000ea20000004200 */
[----:B----4-:R-:W-:Y:S01]  /*134d0*/  F2FP.BF16.PACK_AB R25, R94, R101 ;  /* 0x000000655e19723e */ /* 0x010fe200000010ff */
[----:B------:R-:W-:Y:S01]  /*134e0*/  MUFU.EX2 R79, R79 ;  /* 0x0000004f004f7308 */ /* 0x000fe20000000800 */
[----:B------:R-:W-:-:S03]  /*134f0*/  FADD.FTZ R111, R111, R110 ;  /* 0x0000006e6f6f7221 */ /* 0x000fc60000010000 */
[----:B------:R-:W-:Y:S01]  /*13500*/  F2FP.BF16.PACK_AB R26, R106, R109 ;  /* 0x0000006d6a1a723e */ /* 0x000fe200000010ff */
[----:B------:R-:W-:Y:S01]  /*13510*/  FADD.FTZ R108, R108, R111 ;  /* 0x0000006f6c6c7221 */ /* 0x000fe20000010000 */
[----:B-1----:R-:W-:Y:S02]  /*13520*/  F2FP.BF16.PACK_AB R27, R174, R95 ;  /* 0x0000005fae1b723e */ /* 0x002fe400000010ff */
[----:B------:R-:W1:Y:S01]  /*13530*/  MUFU.EX2 R170, R170 ;  /* 0x000000aa00aa7308 */ /* 0x000e620000000800 */
[----:B------:R-:W-:-:S04]  /*13540*/  FADD.FTZ R109, R109, R108 ;  /* 0x0000006c6d6d7221 */ /* 0x000fc80000010000 */
[C---:B---3--:R-:W-:Y:S01]  /*13550*/  HMMA.16816.F32.BF16 R20, R24.reuse, R12, R20 ;  /* 0x0000000c1814723c */ /* 0x048fe20000041814 */
[----:B------:R-:W-:Y:S02]  /*13560*/  FADD.FTZ R106, R106, R109 ;  /* 0x0000006d6a6a7221 */ /* 0x000fe40000010000 */
[----:B------:R-:W-:Y:S05]  /*13570*/  MUFU.EX2 R93, R93 ;  /* 0x0000005d005d7308 */ /* 0x000fea0000000800 */
[C---:B------:R-:W-:Y:S01]  /*13580*/  HMMA.16816.F32.BF16 R4, R24.reuse, R14, R4 ;  /* 0x0000000e1804723c */ /* 0x040fe20000041804 */
[----:B------:R-:W3:Y:S02]  /*13590*/  LDSM.16.MT88.4 R12, [R223+0x6c00] ;  /* 0x006c0000df0c783b */ /* 0x000ee40000004200 */
[----:B------:R-:W4:Y:S05]  /*135a0*/  MUFU.EX2 R92, R92 ;  /* 0x0000005c005c7308 */ /* 0x000f2a0000000800 */
[C---:B-----5:R-:W-:Y:S03]  /*135b0*/  HMMA.16816.F32.BF16 R136, R24.reuse, R8, R136 ;  /* 0x000000081888723c */ /* 0x060fe60000041888 */
[----:B------:R-:W-:Y:S05]  /*135c0*/  MUFU.EX2 R89, R89 ;  /* 0x0000005900597308 */ /* 0x000fea0000000800 */
[----:B------:R-:W-:Y:S01]  /*135d0*/  HMMA.16816.F32.BF16 R28, R24, R10, R28 ;  /* 0x0000000a181c723c */ /* 0x000fe2000004181c */
[----:B------:R-:W5:Y:S02]  /*135e0*/  LDSM.16.MT88.4 R8, [R224+0x7000] ;  /* 0x00700000e008783b */ /* 0x000f640000004200 */
[----:B------:R-:W-:Y:S04]  /*135f0*/  MUFU.EX2 R88, R88 ;  /* 0x0000005800587308 */ /* 0x000fe80000000800 */
[----:B------:R-:W-:Y:S01]  /*13600*/  F2FP.BF16.PACK_AB R24, R104, R107 ;  /* 0x0000006b6818723e */ /* 0x000fe200000010ff */
[----:B------:R-:W-:Y:S01]  /*13610*/  FADD.FTZ R107, R107, R106 ;  /* 0x0000006a6b6b7221 */ /* 0x000fe20000010000 */
[----:B------:R-:W-:-:S02]  /*13620*/  F2FP.BF16.PACK_AB R25, R86, R91 ;  /* 0x0000005b5619723e */ /* 0x000fc400000010ff */
[----:B------:R-:W-:Y:S01]  /*13630*/  F2FP.BF16.PACK_AB R26, R102, R105 ;  /* 0x00000069661a723e */ /* 0x000fe200000010ff */
[----:B------:R-:W-:Y:S01]  /*13640*/  MUFU.EX2 R77, R77 ;  /* 0x0000004d004d7308 */ /* 0x000fe20000000800 */
[----:B------:R-:W-:Y:S01]  /*13650*/  F2FP.BF16.PACK_AB R27, R87, R82 ;  /* 0x00000052571b723e */ /* 0x000fe200000010ff */
[----:B------:R-:W-:-:S04]  /*13660*/  FADD.FTZ R104, R104, R107 ;  /* 0x0000006b68687221 */ /* 0x000fc80000010000 */
[----:B------:R-:W-:Y:S02]  /*13670*/  FADD.FTZ R105, R105, R104 ;  /* 0x0000006869697221 */ /* 0x000fe40000010000 */
[----:B--2---:R-:W-:Y:S01]  /*13680*/  HMMA.16816.F32.BF16 R20, R24, R16, R20 ;  /* 0x000000101814723c */ /* 0x004fe20000041814 */
[----:B------:R-:W2:Y:S01]  /*13690*/  MUFU.EX2 R70, R70 ;  /* 0x0000004600467308 */ /* 0x000ea20000000800 */
[----:B------:R-:W-:-:S06]  /*136a0*/  FADD.FTZ R102, R102, R105 ;  /* 0x0000006966667221 */ /* 0x000fcc0000010000 */
[C---:B------:R-:W-:Y:S01]  /*136b0*/  HMMA.16816.F32.BF16 R4, R24.reuse, R18, R4 ;  /* 0x000000121804723c */ /* 0x040fe20000041804 */
[----:B------:R-:W2:Y:S01]  /*136c0*/  LDSM.16.MT88.4 R16, [R223+0x7000] ;  /* 0x00700000df10783b */ /* 0x000ea20000004200 */
[----:B------:R-:W-:Y:S06]  /*136d0*/  MUFU.EX2 R66, R66 ;  /* 0x0000004200427308 */ /* 0x000fec0000000800 */
[C---:B---3--:R-:W-:Y:S02]  /*136e0*/  HMMA.16816.F32.BF16 R136, R24.reuse, R12, R136 ;  /* 0x0000000c1888723c */ /* 0x048fe40000041888 */
[----:B------:R-:W3:Y:S06]  /*136f0*/  MUFU.EX2 R67, R67 ;  /* 0x0000004300437308 */ /* 0x000eec0000000800 */
[----:B------:R-:W-:Y:S01]  /*13700*/  HMMA.16816.F32.BF16 R28, R24, R14, R28 ;  /* 0x0000000e181c723c */ /* 0x000fe2000004181c */
[----:B------:R-:W3:Y:S01]  /*13710*/  LDSM.16.MT88.4 R12, [R224+0x7400] ;  /* 0x00740000e00c783b */ /* 0x000ee20000004200 */
        /* <DEDUP_REMOVED lines=12> */
[----:B------:R-:W-:Y:S02]  /*137e0*/  MUFU.EX2 R80, R80 ;  /* 0x0000005000507308 */ /* 0x000fe40000000800 */
[C---:B------:R-:W-:Y:S01]  /*137f0*/  HMMA.16816.F32.BF16 R4, R24.reuse, R10, R4 ;  /* 0x0000000a1804723c */ /* 0x040fe20000041804 */
[----:B------:R-:W1:Y:S05]  /*13800*/  LDSM.16.MT88.4 R8, [R223+0x7400] ;  /* 0x00740000df08783b */ /* 0x000e6a0000004200 */
[----:B------:R-:W-:Y:S02]  /*13810*/  MUFU.EX2 R62, R62 ;  /* 0x0000003e003e7308 */ /* 0x000fe40000000800 */
[C---:B--2---:R-:W-:Y:S06]  /*13820*/  HMMA.16816.F32.BF16 R136, R24.reuse, R16, R136 ;  /* 0x000000101888723c */ /* 0x044fec0000041888 */
[----:B------:R-:W2:Y:S02]  /*13830*/  MUFU.EX2 R63, R63 ;  /* 0x0000003f003f7308 */ /* 0x000ea40000000800 */
[----:B------:R-:W-:Y:S01]  /*13840*/  HMMA.16816.F32.BF16 R28, R24, R18, R28 ;  /* 0x00000012181c723c */ /* 0x000fe2000004181c */
[----:B------:R-:W5:Y:S05]  /*13850*/  LDSM.16.MT88.4 R16, [R224+0x7800] ;  /* 0x00780000e010783b */ /* 0x000f6a0000004200 */
[----:B------:R-:W-:Y:S01]  /*13860*/  MUFU.EX2 R54, R54 ;  /* 0x0000003600367308 */ /* 0x000fe20000000800 */
[----:B----4-:R-:W-:Y:S01]  /*13870*/  F2FP.BF16.PACK_AB R24, R92, R93 ;  /* 0x0000005d5c18723e */ /* 0x010fe200000010ff */
[----:B------:R-:W-:Y:S01]  /*13880*/  FADD.FTZ R93, R93, R96 ;  /* 0x000000605d5d7221 */ /* 0x000fe20000010000 */
[----:B------:R-:W-:-:S02]  /*13890*/  F2FP.BF16.PACK_AB R25, R70, R77 ;  /* 0x0000004d4619723e */ /* 0x000fc400000010ff */
[----:B------:R-:W-:Y:S01]  /*138a0*/  F2FP.BF16.PACK_AB R26, R88, R89 ;  /* 0x00000059581a723e */ /* 0x000fe200000010ff */
[----:B------:R-:W-:Y:S01]  /*138b0*/  FADD.FTZ R92, R92, R93 ;  /* 0x0000005d5c5c7221 */ /* 0x000fe20000010000 */
[----:B---3--:R-:W-:Y:S01]  /*138c0*/  F2FP.BF16.PACK_AB R27, R67, R66 ;  /* 0x00000042431b723e */ /* 0x008fe200000010ff */
[----:B------:R-:W3:Y:S02]  /*138d0*/  MUFU.EX2 R71, R71 ;  /* 0x0000004700477308 */ /* 0x000ee40000000800 */
[----:B------:R-:W-:-:S04]  /*138e0*/  FADD.FTZ R89, R89, R92 ;  /* 0x0000005c59597221 */ /* 0x000fc80000010000 */
[C---:B------:R-:W-:Y:S01]  /*138f0*/  HMMA.16816.F32.BF16 R20, R24.reuse, R12, R20 ;  /* 0x0000000c1814723c */ /* 0x040fe20000041814 */
[----:B------:R-:W-:Y:S01]  /*13900*/  FADD.FTZ R88, R88, R89 ;  /* 0x0000005958587221 */ /* 0x000fe20000010000 */
[----:B------:R-:W-:Y:S06]  /*13910*/  MUFU.EX2 R75, R75 ;  /* 0x0000004b004b7308 */ /* 0x000fec0000000800 */
[C---:B------:R-:W-:Y:S01]  /*13920*/  HMMA.16816.F32.BF16 R4, R24.reuse, R14, R4 ;  /* 0x0000000e1804723c */ /* 0x040fe20000041804 */
[----:B------:R-:W4:Y:S01]  /*13930*/  LDSM.16.MT88.4 R12, [R223+0x7800] ;  /* 0x00780000df0c783b */ /* 0x000f220000004200 */
[----:B------:R-:W3:Y:S06]  /*13940*/  MUFU.EX2 R74, R74 ;  /* 0x0000004a004a7308 */ /* 0x000eec0000000800 */
[C---:B-1----:R-:W-:Y:S02]  /*13950*/  HMMA.16816.F32.BF16 R136, R24.reuse, R8, R136 ;  /* 0x000000081888723c */ /* 0x042fe40000041888 */
[----:B------:R-:W-:Y:S05]  /*13960*/  MUFU.EX2 R73, R73 ;  /* 0x0000004900497308 */ /* 0x000fea0000000800 */
[----:B------:R-:W-:Y:S01]  /*13970*/  F2FP.BF16.PACK_AB R8, R84, R85 ;  /* 0x000000555408723e */ /* 0x000fe200000010ff */
[----:B------:R-:W-:Y:S01]  /*13980*/  HMMA.16816.F32.BF16 R28, R24, R10, R28 ;  /* 0x0000000a181c723c */ /* 0x000fe2000004181c */
[----:B--2---:R-:W-:Y:S01]  /*13990*/  F2FP.BF16.PACK_AB R9, R63, R62 ;  /* 0x0000003e3f09723e */ /* 0x004fe200000010ff */
[----:B------:R-:W1:Y:S01]  /*139a0*/  LDSM.16.MT88.4 R24, [R224+0x7c00] ;  /* 0x007c0000e018783b */ /* 0x000e620000004200 */
[----:B------:R-:W-:Y:S01]  /*139b0*/  MUFU.EX2 R72, R72 ;  /* 0x0000004800487308 */ /* 0x000fe20000000800 */
[----:B------:R-:W-:-:S03]  /*139c0*/  FADD.FTZ R85, R85, R88 ;  /* 0x0000005855557221 */ /* 0x000fc60000010000 */
[----:B------:R-:W-:Y:S01]  /*139d0*/  F2FP.BF16.PACK_AB R10, R80, R81 ;  /* 0x00000051500a723e */ /* 0x000fe200000010ff */
[----:B------:R-:W-:Y:S01]  /*139e0*/  FADD.FTZ R84, R84, R85 ;  /* 0x0000005554547221 */ /* 0x000fe20000010000 */
[----:B---3--:R-:W-:Y:S02]  /*139f0*/  F2FP.BF16.PACK_AB R11, R71, R54 ;  /* 0x00000036470b723e */ /* 0x008fe400000010ff */
[----:B------:R-:W-:Y:S01]  /*13a00*/  MUFU.EX2 R147, R147 ;  /* 0x0000009300937308 */ /* 0x000fe20000000800 */
[----:B------:R-:W-:-:S04]  /*13a10*/  FADD.FTZ R81, R81, R84 ;  /* 0x0000005451517221 */ /* 0x000fc80000010000 */
[C---:B-----5:R-:W-:Y:S01]  /*13a20*/  HMMA.16816.F32.BF16 R20, R8.reuse, R16, R20 ;  /* 0x000000100814723c */ /* 0x060fe20000041814 */
[----:B------:R-:W-:Y:S02]  /*13a30*/  FADD.FTZ R80, R80, R81 ;  /* 0x0000005150507221 */ /* 0x000fe40000010000 */
[----:B------:R-:W2:Y:S05]  /*13a40*/  MUFU.EX2 R50, R50 ;  /* 0x0000003200327308 */ /* 0x000eaa0000000800 */
[C---:B------:R-:W-:Y:S01]  /*13a50*/  HMMA.16816.F32.BF16 R4, R8.reuse, R18, R4 ;  /* 0x000000120804723c */ /* 0x040fe20000041804 */
[----:B------:R-:W3:Y:S02]  /*13a60*/  LDSM.16.MT88.4 R16, [R223+0x7c00] ;  /* 0x007c0000df10783b */ /* 0x000ee40000004200 */
[----:B------:R-:W-:Y:S05]  /*13a70*/  MUFU.EX2 R48, R48 ;  /* 0x0000003000307308 */ /* 0x000fea0000000800 */
[C---:B----4-:R-:W-:Y:S03]  /*13a80*/  HMMA.16816.F32.BF16 R136, R8.reuse, R12, R136 ;  /* 0x0000000c0888723c */ /* 0x050fe60000041888 */
[----:B------:R-:W4:Y:S05]  /*13a90*/  MUFU.EX2 R49, R49 ;  /* 0x0000003100317308 */ /* 0x000f2a0000000800 */
[----:B------:R-:W-:Y:S01]  /*13aa0*/  HMMA.16816.F32.BF16 R28, R8, R14, R28 ;  /* 0x0000000e081c723c */ /* 0x000fe2000004181c */
[----:B------:R-:W-:Y:S02]  /*13ab0*/  LDSM.16.MT88.4 R12, [R224+0x8000] ;  /* 0x00800000e00c783b */ /* 0x000fe40000004200 */
[----:B------:R-:W5:Y:S04]  /*13ac0*/  MUFU.EX2 R69, R69 ;  /* 0x0000004500457308 */ /* 0x000f680000000800 */
[----:B------:R-:W-:Y:S01]  /*13ad0*/  F2FP.BF16.PACK_AB R8, R74, R75 ;  /* 0x0000004b4a08723e */ /* 0x000fe200000010ff */
[----:B------:R-:W-:Y:S01]  /*13ae0*/  FADD.FTZ R75, R75, R80 ;  /* 0x000000504b4b7221 */ /* 0x000fe20000010000 */
[----:B--2---:R-:W-:-:S02]  /*13af0*/  F2FP.BF16.PACK_AB R9, R50, R147 ;  /* 0x000000933209723e */ /* 0x004fc400000010ff */
[----:B------:R-:W-:Y:S01]  /*13b00*/  F2FP.BF16.PACK_AB R10, R72, R73 ;  /* 0x00000049480a723e */ /* 0x000fe200000010ff */
[----:B------:R-:W2:Y:S01]  /*13b10*/  MUFU.EX2 R0, R0 ;  /* 0x0000000000007308 */ /* 0x000ea20000000800 */
[----:B----4-:R-:W-:Y:S01]  /*13b20*/  F2FP.BF16.PACK_AB R11, R49, R48 ;  /* 0x00000030310b723e */ /* 0x010fe200000010ff */
[----:B------:R-:W-:-:S04]  /*13b30*/  FADD.FTZ R74, R74, R75 ;  /* 0x0000004b4a4a7221 */ /* 0x000fc80000010000 */
[----:B------:R-:W-:Y:S02]  /*13b40*/  FADD.FTZ R73, R73, R74 ;  /* 0x0000004a49497221 */ /* 0x000fe40000010000 */
[----:B-1----:R-:W-:Y:S01]  /*13b50*/  HMMA.16816.F32.BF16 R20, R8, R24, R20 ;  /* 0x000000180814723c */ /* 0x002fe20000041814 */
[----:B------:R-:W-:Y:S01]  /*13b60*/  MUFU.EX2 R132, R132 ;  /* 0x0000008400847308 */ /* 0x000fe20000000800 */
[----:B------:R-:W-:-:S04]  /*13b70*/  FADD.FTZ R72, R72, R73 ;  /* 0x0000004948487221 */ /* 0x000fc80000010000 */
[----:B-----5:R-:W-:Y:S02]  /*13b80*/  FADD.FTZ R47, R69, R72 ;  /* 0x00000048452f7221 */ /* 0x020fe40000010000 */
[----:B------:R-:W-:Y:S01]  /*13b90*/  HMMA.16816.F32.BF16 R4, R8, R26, R4 ;  /* 0x0000001a0804723c */ /* 0x000fe20000041804 */
[----:B------:R-:W1:Y:S01]  /*13ba0*/  LDSM.16.MT88.4 R24, [R223+0x8000] ;  /* 0x00800000df18783b */ /* 0x000e620000004200 */
[----:B------:R-:W4:Y:S01]  /*13bb0*/  MUFU.EX2 R129, R129 ;  /* 0x0000008100817308 */ /* 0x000f220000000800 */
[----:B--2---:R-:W-:-:S05]  /*13bc0*/  FADD.FTZ R47, R0, R47 ;  /* 0x0000002f002f7221 */ /* 0x004fca0000010000 */
[C---:B---3--:R-:W-:Y:S02]  /*13bd0*/  HMMA.16816.F32.BF16 R136, R8.reuse, R16, R136 ;  /* 0x000000100888723c */ /* 0x048fe40000041888 */
[----:B------:R-:W-:Y:S05]  /*13be0*/  MUFU.EX2 R51, R51 ;  /* 0x0000003300337308 */ /* 0x000fea0000000800 */
[----:B------:R-:W-:Y:S01]  /*13bf0*/  FADD.FTZ R17, R35, R172 ;  /* 0x000000ac23117221 */ /* 0x000fe20000010000 */
[----:B------:R-:W-:Y:S02]  /*13c00*/  HMMA.16816.F32.BF16 R28, R8, R18, R28 ;  /* 0x00000012081c723c */ /* 0x000fe4000004181c */
[----:B------:R-:W2:Y:S01]  /*13c10*/  MUFU.EX2 R42, R42 ;  /* 0x0000002a002a7308 */ /* 0x000ea20000000800 */
[----:B------:R-:W-:-:S04]  /*13c20*/  FADD.FTZ R16, R32, R17 ;  /* 0x0000001120107221 */ /* 0x000fc80000010000 */
[----:B------:R-:W-:Y:S01]  /*13c30*/  FADD.FTZ R17, R33, R16 ;  /* 0x0000001021117221 */ /* 0x000fe20000010000 */
[----:B------:R-:W-:Y:S01]  /*13c40*/  F2FP.BF16.PACK_AB R8, R0, R69 ;  /* 0x000000450008723e */ /* 0x000fe200000010ff */
[--C-:B------:R-:W-:Y:S01]  /*13c50*/  FFMA.FTZ R33, R36, c[0x0][0x23c], -R68.reuse ;  /* 0x00008f0024217a23 */ /* 0x100fe20000010844 */
[----:B------:R-:W-:Y:S01]  /*13c60*/  MUFU.EX2 R38, R38 ;  /* 0x0000002600267308 */ /* 0x000fe20000000800 */
[----:B------:R-:W-:Y:S01]  /*13c70*/  FADD.FTZ R100, R100, R17 ;  /* 0x0000001164647221 */ /* 0x000fe20000010000 */
[----:B----4-:R-:W-:Y:S01]  /*13c80*/  F2FP.BF16.PACK_AB R10, R129, R132 ;  /* 0x00000084810a723e */ /* 0x010fe200000010ff */
[----:B------:R-:W3:Y:S01]  /*13c90*/  LDSM.16.MT88.4 R16, [R224+0x8400] ;  /* 0x00840000e010783b */ /* 0x000ee20000004200 */
[----:B------:R-:W-:Y:S02]  /*13ca0*/  FFMA.FTZ R36, R37, c[0x0][0x23c], -R68 ;  /* 0x00008f0025247a23 */ /* 0x000fe40000010844 */
[----:B------:R-:W-:Y:S02]  /*13cb0*/  FADD.FTZ R101, R101, R100 ;  /* 0x0000006465657221 */ /* 0x000fe40000010000 */
[----:B------:R-:W4:Y:S01]  /*13cc0*/  MUFU.EX2 R39, R39 ;  /* 0x0000002700277308 */ /* 0x000f220000000800 */
[----:B--2---:R-:W-:Y:S01]  /*13cd0*/  F2FP.BF16.PACK_AB R9, R42, R51 ;  /* 0x000000332a09723e */ /* 0x004fe200000010ff */
[----:B------:R-:W-:-:S02]  /*13ce0*/  FADD.FTZ R94, R94, R101 ;  /* 0x000000655e5e7221 */ /* 0x000fc40000010000 */
[----:B------:R-:W-:Y:S02]  /*13cf0*/  FFMA.FTZ R37, R40, c[0x0][0x23c], -R68 ;  /* 0x00008f0028257a23 */ /* 0x000fe40000010844 */
[----:B------:R-:W-:Y:S02]  /*13d00*/  FADD.FTZ R95, R95, R94 ;  /* 0x0000005e5f5f7221 */ /* 0x000fe40000010000 */
[----:B------:R-:W-:Y:S01]  /*13d10*/  FFMA.FTZ R40, R41, c[0x0][0x23c], -R68 ;  /* 0x00008f0029287a23 */ /* 0x000fe20000010844 */
[----:B------:R-:W-:Y:S01]  /*13d20*/  MUFU.EX2 R3, R3 ;  /* 0x0000000300037308 */ /* 0x000fe20000000800 */
[----:B------:R-:W-:Y:S02]  /*13d30*/  FADD.FTZ R174, R174, R95 ;  /* 0x0000005faeae7221 */ /* 0x000fe40000010000 */
[----:B------:R-:W-:Y:S02]  /*13d40*/  FADD.FTZ R0, R132, R47 ;  /* 0x0000002f84007221 */ /* 0x000fe40000010000 */
[----:B------:R-:W-:Y:S01]  /*13d50*/  FADD.FTZ R91, R91, R174 ;  /* 0x000000ae5b5b7221 */ /* 0x000fe20000010000 */
[----:B----4-:R-:W-:-:S02]  /*13d60*/  F2FP.BF16.PACK_AB R11, R39, R38 ;  /* 0x00000026270b723e */ /* 0x010fc400000010ff */
[----:B------:R-:W2:Y:S01]  /*13d70*/  MUFU.EX2 R34, R34 ;  /* 0x0000002200227308 */ /* 0x000ea20000000800 */
[----:B------:R-:W-:Y:S02]  /*13d80*/  FADD.FTZ R91, R86, R91 ;  /* 0x0000005b565b7221 */ /* 0x000fe40000010000 */
[----:B------:R-:W-:Y:S02]  /*13d90*/  FFMA.FTZ R41, R57, c[0x0][0x23c], -R123 ;  /* 0x00008f0039297a23 */ /* 0x000fe4000001087b */
[----:B------:R-:W-:Y:S01]  /*13da0*/  FADD.FTZ R0, R129, R0 ;  /* 0x0000000081007221 */ /* 0x000fe20000010000 */
[C---:B-1----:R-:W-:Y:S02]  /*13db0*/  HMMA.16816.F32.BF16 R136, R8.reuse, R24, R136 ;  /* 0x000000180888723c */ /* 0x042fe40000041888 */
[----:B------:R-:W-:Y:S05]  /*13dc0*/  MUFU.EX2 R90, R90 ;  /* 0x0000005a005a7308 */ /* 0x000fea0000000800 */
[----:B------:R-:W-:Y:S01]  /*13dd0*/  FADD.FTZ R24, R82, R91 ;  /* 0x0000005b52187221 */ /* 0x000fe20000010000 */
[----:B------:R-:W-:Y:S02]  /*13de0*/  HMMA.16816.F32.BF16 R20, R8, R12, R20 ;  /* 0x0000000c0814723c */ /* 0x000fe40000041814 */
[----:B------:R-:W1:Y:S01]  /*13df0*/  MUFU.EX2 R83, R83 ;  /* 0x0000005300537308 */ /* 0x000e620000000800 */
[----:B------:R-:W-:-:S04]  /*13e00*/  FADD.FTZ R24, R87, R24 ;  /* 0x0000001857187221 */ /* 0x000fc80000010000 */
[----:B------:R-:W-:Y:S01]  /*13e10*/  FADD.FTZ R103, R103, R24 ;  /* 0x0000001867677221 */ /* 0x000fe20000010000 */
[----:B------:R-:W-:Y:S01]  /*13e20*/  HMMA.16816.F32.BF16 R4, R8, R14, R4 ;  /* 0x0000000e0804723c */ /* 0x000fe20000041804 */
[----:B------:R-:W4:Y:S01]  /*13e30*/  LDSM.16.MT88.4 R12, [R223+0x8400] ;  /* 0x00840000df0c783b */ /* 0x000f220000004200 */
[----:B------:R-:W-:Y:S01]  /*13e40*/  MUFU.EX2 R33, R33 ;  /* 0x0000002100217308 */ /* 0x000fe20000000800 */
[----:B------:R-:W-:-:S04]  /*13e50*/  FADD.FTZ R78, R78, R103 ;  /* 0x000000674e4e7221 */ /* 0x000fc80000010000 */
[----:B------:R-:W-:Y:S01]  /*13e60*/  FADD.FTZ R79, R79, R78 ;  /* 0x0000004e4f4f7221 */ /* 0x000fe20000010000 */
[----:B------:R-:W-:Y:S01]  /*13e70*/  HMMA.16816.F32.BF16 R28, R8, R26, R28 ;  /* 0x0000001a081c723c */ /* 0x000fe2000004181c */
[----:B------:R-:W5:Y:S01]  /*13e80*/  LDSM.16.MT88.4 R24, [R224+0x8800] ;  /* 0x00880000e018783b */ /* 0x000f620000004200 */
[----:B------:R-:W3:Y:S01]  /*13e90*/  MUFU.EX2 R36, R36 ;  /* 0x0000002400247308 */ /* 0x000ee20000000800 */
[----:B------:R-:W-:-:S04]  /*13ea0*/  FADD.FTZ R170, R170, R79 ;  /* 0x0000004faaaa7221 */ /* 0x000fc80000010000 */
[----:B------:R-:W-:Y:S01]  /*13eb0*/  FADD.FTZ R77, R77, R170 ;  /* 0x000000aa4d4d7221 */ /* 0x000fe20000010000 */
[----:B--2---:R-:W-:Y:S01]  /*13ec0*/  F2FP.BF16.PACK_AB R8, R34, R3 ;  /* 0x000000032208723e */ /* 0x004fe200000010ff */
[----:B------:R-:W-:Y:S01]  /*13ed0*/  FADD.FTZ R3, R3, R0 ;  /* 0x0000000003037221 */ /* 0x000fe20000010000 */
[----:B------:R-:W-:Y:S01]  /*13ee0*/  MUFU.EX2 R37, R37 ;  /* 0x0000002500257308 */ /* 0x000fe20000000800 */
[----:B------:R-:W-:Y:S01]  /*13ef0*/  FADD.FTZ R77, R70, R77 ;  /* 0x0000004d464d7221 */ /* 0x000fe20000010000 */
[----:B-1----:R-:W-:Y:S01]  /*13f00*/  F2FP.BF16.PACK_AB R10, R83, R90 ;  /* 0x0000005a530a723e */ /* 0x002fe200000010ff */
[----:B------:R-:W-:Y:S01]  /*13f10*/  FADD.FTZ R3, R34, R3 ;  /* 0x0000000322037221 */ /* 0x000fe20000010000 */
[----:B------:R-:W-:Y:S01]  /*13f20*/  MOV R0, R120 ;  /* 0x0000007800007202 */ /* 0x000fe20000000f00 */
[----:B------:R-:W-:Y:S02]  /*13f30*/  FADD.FTZ R66, R66, R77 ;  /* 0x0000004d42427221 */ /* 0x000fe40000010000 */
[----:B------:R-:W-:Y:S01]  /*13f40*/  FADD.FTZ R90, R90, R3 ;  /* 0x000000035a5a7221 */ /* 0x000fe20000010000 */
[----:B------:R-:W1:Y:S01]  /*13f50*/  MUFU.EX2 R40, R40 ;  /* 0x0000002800287308 */ /* 0x000e620000000800 */
[----:B------:R-:W-:Y:S01]  /*13f60*/  FADD.FTZ R67, R67, R66 ;  /* 0x0000004243437221 */ /* 0x000fe20000010000 */
[----:B---3--:R-:W-:Y:S01]  /*13f70*/  F2FP.BF16.PACK_AB R9, R36, R33 ;  /* 0x000000212409723e */ /* 0x008fe200000010ff */
[----:B------:R-:W-:-:S02]  /*13f80*/  FADD.FTZ R83, R83, R90 ;  /* 0x0000005a53537221 */ /* 0x000fc40000010000 */
[----:B------:R-:W-:-:S03]  /*13f90*/  FADD.FTZ R62, R62, R67 ;  /* 0x000000433e3e7221 */ /* 0x000fc60000010000 */
[----:B------:R-:W-:Y:S01]  /*13fa0*/  MUFU.EX2 R76, R76 ;  /* 0x0000004c004c7308 */ /* 0x000fe20000000800 */
[----:B------:R-:W-:Y:S01]  /*13fb0*/  FADD.FTZ R63, R63, R62 ;  /* 0x0000003e3f3f7221 */ /* 0x000fe20000010000 */
[----:B-1----:R-:W-:-:S06]  /*13fc0*/  F2FP.BF16.PACK_AB R11, R40, R37 ;  /* 0x00000025280b723e */ /* 0x002fcc00000010ff */
[----:B------:R-:W1:Y:S01]  /*13fd0*/  MUFU.EX2 R55, R55 ;  /* 0x0000003700377308 */ /* 0x000e620000000800 */
[C---:B------:R-:W-:Y:S07]  /*13fe0*/  HMMA.16816.F32.BF16 R20, R8.reuse, R16, R20 ;  /* 0x000000100814723c */ /* 0x040fee0000041814 */
[----:B------:R-:W-:Y:S01]  /*13ff0*/  MUFU.EX2 R2, R2 ;  /* 0x0000000200027308 */ /* 0x000fe20000000800 */
[C---:B----4-:R-:W-:Y:S07]  /*14000*/  HMMA.16816.F32.BF16 R28, R8.reuse, R14, R28 ;  /* 0x0000000e081c723c */ /* 0x050fee000004181c */
[----:B------:R-:W2:Y:S01]  /*14010*/  MUFU.EX2 R35, R52 ;  /* 0x0000003400237308 */ /* 0x000ea20000000800 */
[----:B------:R-:W-:Y:S01]  /*14020*/  FADD.FTZ R14, R54, R63 ;  /* 0x0000003f360e7221 */ /* 0x000fe20000010000 */
[----:B------:R-:W-:Y:S01]  /*14030*/  HMMA.16816.F32.BF16 R4, R8, R18, R4 ;  /* 0x000000120804723c */ /* 0x000fe20000041804 */
[----:B------:R-:W3:Y:S05]  /*14040*/  LDSM.16.MT88.4 R16, [R223+0x8800] ;  /* 0x00880000df10783b */ /* 0x000eea0000004200 */
[----:B------:R-:W-:Y:S01]  /*14050*/  MUFU.EX2 R43, R43 ;  /* 0x0000002b002b7308 */ /* 0x000fe20000000800 */
[----:B------:R-:W-:-:S02]  /*14060*/  FADD.FTZ R14, R71, R14 ;  /* 0x0000000e470e7221 */ /* 0x000fc40000010000 */
[----:B------:R-:W-:Y:S02]  /*14070*/  FFMA.FTZ R15, R60, c[0x0][0x23c], -R68 ;  /* 0x00008f003c0f7a23 */ /* 0x000fe40000010844 */
[----:B------:R-:W-:Y:S01]  /*14080*/  FADD.FTZ R147, R147, R14 ;  /* 0x0000000e93937221 */ /* 0x000fe20000010000 */
[----:B------:R-:W-:Y:S02]  /*14090*/  HMMA.16816.F32.BF16 R136, R8, R12, R136 ;  /* 0x0000000c0888723c */ /* 0x000fe40000041888 */
[----:B------:R-:W4:Y:S01]  /*140a0*/  MUFU.EX2 R44, R44 ;  /* 0x0000002c002c7308 */ /* 0x000f220000000800 */
[----:B------:R-:W-:-:S04]  /*140b0*/  FADD.FTZ R147, R50, R147 ;  /* 0x0000009332937221 */ /* 0x000fc80000010000 */
[----:B-1----:R-:W-:Y:S01]  /*140c0*/  F2FP.BF16.PACK_AB R8, R55, R76 ;  /* 0x0000004c3708723e */ /* 0x002fe200000010ff */
[----:B------:R-:W-:Y:S01]  /*140d0*/  FADD.FTZ R48, R48, R147 ;  /* 0x0000009330307221 */ /* 0x000fe20000010000 */
[----:B--2---:R-:W-:Y:S01]  /*140e0*/  F2FP.BF16.PACK_AB R10, R35, R2 ;  /* 0x00000002230a723e */ /* 0x004fe200000010ff */
[----:B------:R-:W-:Y:S01]  /*140f0*/  MUFU.EX2 R45, R45 ;  /* 0x0000002d002d7308 */ /* 0x000fe20000000800 */
[----:B------:R-:W-:Y:S02]  /*14100*/  FFMA.FTZ R12, R65, c[0x0][0x23c], -R123 ;  /* 0x00008f00410c7a23 */ /* 0x000fe4000001087b */
[----:B------:R-:W-:Y:S02]  /*14110*/  FADD.FTZ R48, R49, R48 ;  /* 0x0000003031307221 */ /* 0x000fe40000010000 */
[----:B------:R-:W-:Y:S02]  /*14120*/  FFMA.FTZ R13, R58, c[0x0][0x23c], -R68 ;  /* 0x00008f003a0d7a23 */ /* 0x000fe40000010844 */
[----:B------:R-:W-:Y:S01]  /*14130*/  FADD.FTZ R51, R51, R48 ;  /* 0x0000003033337221 */ /* 0x000fe20000010000 */
[----:B------:R-:W1:Y:S01]  /*14140*/  MUFU.EX2 R46, R46 ;  /* 0x0000002e002e7308 */ /* 0x000e620000000800 */
[----:B----4-:R-:W-:Y:S01]  /*14150*/  F2FP.BF16.PACK_AB R9, R44, R43 ;  /* 0x0000002b2c09723e */ /* 0x010fe200000010ff */
[----:B------:R-:W-:-:S02]  /*14160*/  FADD.FTZ R76, R76, R83 ;  /* 0x000000534c4c7221 */ /* 0x000fc40000010000 */
[----:B------:R-:W-:Y:S02]  /*14170*/  FADD.FTZ R51, R42, R51 ;  /* 0x000000332a337221 */ /* 0x000fe40000010000 */
[----:B------:R-:W-:Y:S02]  /*14180*/  FADD.FTZ R55, R55, R76 ;  /* 0x0000004c37377221 */ /* 0x000fe40000010000 */
[----:B------:R-:W-:Y:S01]  /*14190*/  FADD.FTZ R38, R38, R51 ;  /* 0x0000003326267221 */ /* 0x000fe20000010000 */
[----:B------:R-:W-:Y:S01]  /*141a0*/  MUFU.EX2 R32, R56 ;  /* 0x0000003800207308 */ /* 0x000fe20000000800 */
[----:B------:R-:W-:Y:S02]  /*141b0*/  FADD.FTZ R2, R2, R55 ;  /* 0x0000003702027221 */ /* 0x000fe40000010000 */
[----:B------:R-:W-:Y:S02]  /*141c0*/  FADD.FTZ R38, R39, R38 ;  /* 0x0000002627267221 */ /* 0x000fe40000010000 */
[----:B------:R-:W-:Y:S01]  /*141d0*/  FADD.FTZ R35, R35, R2 ;  /* 0x0000000223237221 */ /* 0x000fe20000010000 */
[----:B------:R-:W-:Y:S01]  /*141e0*/  MOV R2, R122 ;  /* 0x0000007a00027202 */ /* 0x000fe20000000f00 */
[----:B------:R-:W-:Y:S01]  /*141f0*/  FADD.FTZ R33, R33, R38 ;  /* 0x0000002621217221 */ /* 0x000fe20000010000 */
[----:B-1----:R-:W-:Y:S01]  /*14200*/  F2FP.BF16.PACK_AB R11, R46, R45 ;  /* 0x0000002d2e0b723e */ /* 0x002fe200000010ff */
[----:B------:R-:W1:Y:S02]  /*14210*/  MUFU.EX2 R41, R41 ;  /* 0x0000002900297308 */ /* 0x000e640000000800 */
[----:B------:R-:W-:-:S04]  /*14220*/  FADD.FTZ R36, R36, R33 ;  /* 0x0000002124247221 */ /* 0x000fc80000010000 */
[----:B-----5:R-:W-:Y:S01]  /*14230*/  HMMA.16816.F32.BF16 R20, R8, R24, R20 ;  /* 0x000000180814723c */ /* 0x020fe20000041814 */
[----:B------:R-:W-:Y:S01]  /*14240*/  FADD.FTZ R37, R37, R36 ;  /* 0x0000002425257221 */ /* 0x000fe20000010000 */
[----:B------:R-:W-:Y:S03]  /*14250*/  MUFU.EX2 R12, R12 ;  /* 0x0000000c000c7308 */ /* 0x000fe60000000800 */
[----:B------:R-:W-:-:S03]  /*14260*/  FADD.FTZ R40, R40, R37 ;  /* 0x0000002528287221 */ /* 0x000fc60000010000 */
[C---:B------:R-:W-:Y:S01]  /*14270*/  HMMA.16816.F32.BF16 R24, R8.reuse, R26, R4 ;  /* 0x0000001a0818723c */ /* 0x040fe20000041804 */
[----:B------:R-:W2:Y:S01]  /*14280*/  LDSM.16.MT88.4 R4, [R223+0x8c00] ;  /* 0x008c0000df04783b */ /* 0x000ea20000004200 */
[----:B------:R-:W4:Y:S01]  /*14290*/  MUFU.EX2 R243, R243 ;  /* 0x000000f300f37308 */ /* 0x000f220000000800 */
[----:B------:R-:W-:Y:S01]  /*142a0*/  FADD.FTZ R43, R43, R40 ;  /* 0x000000282b2b7221 */ /* 0x000fe20000010000 */
[C---:B-1----:R-:W-:Y:S01]  /*142b0*/  F2FP.BF16.PACK_AB R132, R41.reuse, R32 ;  /* 0x000000202984723e */ /* 0x042fe200000010ff */
[----:B------:R-:W-:Y:S02]  /*142c0*/  FADD.FTZ R32, R32, R35 ;  /* 0x0000002320207221 */ /* 0x000fe40000010000 */
[----:B------:R-:W-:Y:S01]  /*142d0*/  FADD.FTZ R44, R44, R43 ;  /* 0x0000002b2c2c7221 */ /* 0x000fe20000010000 */
[----:B---3--:R-:W-:Y:S01]  /*142e0*/  HMMA.16816.F32.BF16 R136, R8, R16, R136 ;  /* 0x000000100888723c */ /* 0x008fe20000041888 */
[----:B------:R-:W-:Y:S01]  /*142f0*/  FADD.FTZ R41, R41, R32 ;  /* 0x0000002029297221 */ /* 0x000fe20000010000 */
[----:B------:R-:W-:Y:S01]  /*14300*/  MUFU.EX2 R13, R13 ;  /* 0x0000000d000d7308 */ /* 0x000fe20000000800 */
[----:B------:R-:W-:-:S04]  /*14310*/  FADD.FTZ R45, R45, R44 ;  /* 0x0000002c2d2d7221 */ /* 0x000fc80000010000 */
[----:B------:R-:W-:Y:S01]  /*14320*/  FADD.FTZ R46, R46, R45 ;  /* 0x0000002d2e2e7221 */ /* 0x000fe20000010000 */
[----:B------:R-:W-:Y:S02]  /*14330*/  HMMA.16816.F32.BF16 R28, R8, R18, R28 ;  /* 0x00000012081c723c */ /* 0x000fe4000004181c */
[----:B------:R-:W1:Y:S01]  /*14340*/  MUFU.EX2 R14, R61 ;  /* 0x0000003d000e7308 */ /* 0x000e620000000800 */
[----:B----4-:R-:W-:Y:S01]  /*14350*/  F2FP.BF16.PACK_AB R134, R243, R12 ;  /* 0x0000000cf386723e */ /* 0x010fe200000010ff */
[----:B------:R-:W-:-:S04]  /*14360*/  FADD.FTZ R12, R12, R41 ;  /* 0x000000290c0c7221 */ /* 0x000fc80000010000 */
[----:B------:R-:W-:Y:S02]  /*14370*/  FADD.FTZ R243, R243, R12 ;  /* 0x0000000cf3f37221 */ /* 0x000fe40000010000 */
[----:B------:R-:W-:Y:S08]  /*14380*/  MUFU.EX2 R15, R15 ;  /* 0x0000000f000f7308 */ /* 0x000ff00000000800 */
[----:B------:R-:W3:Y:S01]  /*14390*/  MUFU.EX2 R244, R244 ;  /* 0x000000f400f47308 */ /* 0x000ee20000000800 */
[----:B-1----:R-:W-:Y:S01]  /*143a0*/  F2FP.BF16.PACK_AB R133, R14, R13 ;  /* 0x0000000d0e85723e */ /* 0x002fe200000010ff */
[----:B------:R-:W-:-:S04]  /*143b0*/  FADD.FTZ R13, R13, R46 ;  /* 0x0000002e0d0d7221 */ /* 0x000fc80000010000 */
[----:B------:R-:W-:Y:S01]  /*143c0*/  FADD.FTZ R14, R14, R13 ;  /* 0x0000000d0e0e7221 */ /* 0x000fe20000010000 */
[----:B---3--:R-:W-:-:S03]  /*143d0*/  F2FP.BF16.PACK_AB R135, R244, R15 ;  /* 0x0000000ff487723e */ /* 0x008fc600000010ff */
[----:B------:R-:W-:-:S04]  /*143e0*/  FADD.FTZ R15, R15, R14 ;  /* 0x0000000e0f0f7221 */ /* 0x000fc80000010000 */
[----:B------:R-:W-:Y:S01]  /*143f0*/  FADD.FTZ R244, R244, R15 ;  /* 0x0000000ff4f47221 */ /* 0x000fe20000010000 */
[C---:B------:R-:W-:Y:S08]  /*14400*/  HMMA.16816.F32.BF16 R144, R132.reuse, R140, R20 ;  /* 0x0000008c8490723c */ /* 0x040ff00000041814 */
[C---:B------:R-:W-:Y:S08]  /*14410*/  HMMA.16816.F32.BF16 R140, R132.reuse, R142, R24 ;  /* 0x0000008e848c723c */ /* 0x040ff00000041818 */
[C---:B--2---:R-:W-:Y:S08]  /*14420*/  HMMA.16816.F32.BF16 R136, R132.reuse, R4, R136 ;  /* 0x000000048488723c */ /* 0x044ff00000041888 */
[----:B------:R-:W-:Y:S08]  /*14430*/  HMMA.16816.F32.BF16 R132, R132, R6, R28 ;  /* 0x000000068484723c */ /* 0x000ff0000004181c */
.L_x_1822:
        /* <DEDUP_REMOVED lines=13> */
[----:B------:R-:W-:Y:S02]  /*14510*/  ULDC.64 UR12, c[0x0][0x118] ;  /* 0x00004600000c7ab9 */ /* 0x000fe40000000a00 */
[----:B------:R-:W-:Y:S02]  /*14520*/  ULDC UR4, c[0x0][0x19c] ;  /* 0x0000670000047ab9 */ /* 0x000fe40000000800 */
.L_x_1832:
        /* <DEDUP_REMOVED lines=65> */
.L_x_1829:
        /* <DEDUP_REMOVED lines=29> */
[----:B------:R-:W1:Y:S05]  /*14b10*/  LDSM.16.M88.4 R156, [R226+0x1000] ;  /* 0x00100000e29c783b */ /* 0x000e6a0000000200 */
[----:B------:R-:W2:Y:S05]  /*14b20*/  LDSM.16.M88.4 R160, [R226+0x1400] ;  /* 0x00140000e2a0783b */ /* 0x000eaa0000000200 */
[----:B------:R-:W2:Y:S05]  /*14b30*/  LDSM.16.M88.4 R164, [R226+0x1800] ;  /* 0x00180000e2a4783b */ /* 0x000eaa0000000200 */
[----:B------:R-:W0:Y:S05]  /*14b40*/  LDGDEPBAR ;  /* 0x00000000000079af */ /* 0x000e2a0000000000 */
[----:B------:R-:W3:Y:S05]  /*14b50*/  LDSM.16.M88.4 R168, [R226+0x1c00] ;  /* 0x001c0000e2a8783b */ /* 0x000eea0000000200 */
[----:B------:R-:W3:Y:S05]  /*14b60*/  LDSM.16.M88.4 R172, [R226+0x2000] ;  /* 0x00200000e2ac783b */ /* 0x000eea0000000200 */
[----:B------:R-:W3:Y:S05]  /*14b70*/  LDSM.16.M88.4 R176, [R226+0x2400] ;  /* 0x00240000e2b0783b */ /* 0x000eea0000000200 */
[----:B------:R-:W-:Y:S01]  /*14b80*/  LDSM.16.M88.4 R180, [R226+0x2c00] ;  /* 0x002c0000e2b4783b */ /* 0x000fe20000000200 */
[C---:B-1----:R-:W-:Y:S04]  /*14b90*/  HMMA.16816.F32.BF16 R4, R152.reuse, R156, RZ ;  /* 0x0000009c9804723c */ /* 0x042fe800000418ff */
[----:B------:R-:W-:Y:S05]  /*14ba0*/  LDSM.16.M88.4 R184, [R226+0x3000] ;  /* 0x00300000e2b8783b */ /* 0x000fea0000000200 */
[----:B------:R-:W-:Y:S01]  /*14bb0*/  LDSM.16.M88.4 R188, [R226+0x3400] ;  /* 0x00340000e2bc783b */ /* 0x000fe20000000200 */
[C---:B------:R-:W-:Y:S04]  /*14bc0*/  HMMA.16816.F32.BF16 R8, R152.reuse, R158, RZ ;  /* 0x0000009e9808723c */ /* 0x040fe800000418ff */
[----:B------:R-:W5:Y:S04]  /*14bd0*/  LDSM.16.M88.4 R156, [R226+0x2800] ;  /* 0x00280000e29c783b */ /* 0x000f680000000200 */
[C---:B--2---:R-:W-:Y:S01]  /*14be0*/  HMMA.16816.F32.BF16 R12, R152.reuse, R160, RZ ;  /* 0x000000a0980c723c */ /* 0x044fe200000418ff */
[----:B------:R-:W1:Y:S05]  /*14bf0*/  LDSM.16.M88.4 R192, [R226+0x3800] ;  /* 0x00380000e2c0783b */ /* 0x000e6a0000000200 */
[----:B------:R-:W2:Y:S02]  /*14c00*/  LDSM.16.M88.4 R96, [R226+0x3c00] ;  /* 0x003c0000e260783b */ /* 0x000ea40000000200 */
        /* <DEDUP_REMOVED lines=12> */
[C---:B------:R-:W-:Y:S01]  /*14cd0*/  HMMA.16816.F32.BF16 R36, R152.reuse, R172, RZ ;  /* 0x000000ac9824723c */ /* 0x040fe200000418ff */
[----:B------:R-:W-:Y:S05]  /*14ce0*/  LDSM.16.M88.4 R196, [R211] ;  /* 0x00000000d3c4783b */ /* 0x000fea0000000200 */
[----:B------:R-:W-:Y:S02]  /*14cf0*/  LDSM.16.M88.4 R200, [R210] ;  /* 0x00000000d2c8783b */ /* 0x000fe40000000200 */
[C---:B----4-:R-:W-:Y:S03]  /*14d00*/  HMMA.16816.F32.BF16 R40, R152.reuse, R174, RZ ;  /* 0x000000ae9828723c */ /* 0x050fe600000418ff */
[----:B------:R-:W-:Y:S05]  /*14d10*/  LDSM.16.M88.4 R172, [R219] ;  /* 0x00000000dbac783b */ /* 0x000fea0000000200 */
[C---:B------:R-:W-:Y:S01]  /*14d20*/  HMMA.16816.F32.BF16 R44, R152.reuse, R176, RZ ;  /* 0x000000b0982c723c */ /* 0x040fe200000418ff */
[----:B------:R-:W-:Y:S07]  /*14d30*/  LDSM.16.M88.4 R204, [R209] ;  /* 0x00000000d1cc783b */ /* 0x000fee0000000200 */
[C---:B------:R-:W-:Y:S01]  /*14d40*/  HMMA.16816.F32.BF16 R48, R152.reuse, R178, RZ ;  /* 0x000000b29830723c */ /* 0x040fe200000418ff */
[----:B------:R-:W-:Y:S07]  /*14d50*/  LDSM.16.M88.4 R176, [R218] ;  /* 0x00000000dab0783b */ /* 0x000fee0000000200 */
[C---:B-----5:R-:W-:Y:S08]  /*14d60*/  HMMA.16816.F32.BF16 R52, R152.reuse, R156, RZ ;  /* 0x0000009c9834723c */ /* 0x060ff000000418ff */
[C---:B------:R-:W-:Y:S01]  /*14d70*/  HMMA.16816.F32.BF16 R56, R152.reuse, R158, RZ ;  /* 0x0000009e9838723c */ /* 0x040fe200000418ff */
[----:B------:R-:W4:Y:S07]  /*14d80*/  LDSM.16.M88.4 R156, [R222] ;  /* 0x00000000de9c783b */ /* 0x000f2e0000000200 */
        /* <DEDUP_REMOVED lines=9> */
[C---:B-1----:R-:W-:Y:S08]  /*14e20*/  HMMA.16816.F32.BF16 R84, R152.reuse, R192, RZ ;  /* 0x000000c09854723c */ /* 0x042ff000000418ff */
[C---:B------:R-:W-:Y:S01]  /*14e30*/  HMMA.16816.F32.BF16 R88, R152.reuse, R194, RZ ;  /* 0x000000c29858723c */ /* 0x040fe200000418ff */
[----:B------:R-:W-:Y:S07]  /*14e40*/  LDSM.16.M88.4 R192, [R212] ;  /* 0x00000000d4c0783b */ /* 0x000fee0000000200 */
        /* <DEDUP_REMOVED lines=11> */
[C---:B---3--:R-:W-:Y:S08]  /*14f00*/  HMMA.16816.F32.BF16 R4, R160.reuse, R164, R4 ;  /* 0x000000a4a004723c */ /* 0x048ff00000041804 */
[C---:B------:R-:W-:Y:S01]  /*14f10*/  HMMA.16816.F32.BF16 R8, R160.reuse, R166, R8 ;  /* 0x000000a6a008723c */ /* 0x040fe20000041808 */
[----:B------:R-:W2:Y:S07]  /*14f20*/  LDSM.16.M88.4 R164, [R215] ;  /* 0x00000000d7a4783b */ /* 0x000eae0000000200 */
[C---:B----4-:R-:W-:Y:S08]  /*14f30*/  HMMA.16816.F32.BF16 R12, R160.reuse, R156, R12 ;  /* 0x0000009ca00c723c */ /* 0x050ff0000004180c */
[C---:B------:R-:W-:Y:S01]  /*14f40*/  HMMA.16816.F32.BF16 R16, R160.reuse, R158, R16 ;  /* 0x0000009ea010723c */ /* 0x040fe20000041810 */
[----:B------:R-:W3:Y:S07]  /*14f50*/  LDSM.16.M88.4 R156, [R214] ;  /* 0x00000000d69c783b */ /* 0x000eee0000000200 */
[C---:B------:R-:W-:Y:S08]  /*14f60*/  HMMA.16816.F32.BF16 R20, R160.reuse, R168, R20 ;  /* 0x000000a8a014723c */ /* 0x040ff00000041814 */
[C---:B------:R-:W-:Y:S01]  /*14f70*/  HMMA.16816.F32.BF16 R24, R160.reuse, R170, R24 ;  /* 0x000000aaa018723c */ /* 0x040fe20000041818 */
[----:B------:R-:W4:Y:S01]  /*14f80*/  LDSM.16.M88.4 R168, [R208] ;  /* 0x00000000d0a8783b */ /* 0x000f220000000200 */
        /* <DEDUP_REMOVED lines=95> */
.L_x_1831:
[C---:B------:R-:W-:Y:S01]  /*15580*/  LEA R230, P0, R154.reuse, R230, 0x1 ;  /* 0x000000e69ae67211 */ /* 0x040fe200078008ff */
[----:B------:R-:W-:Y:S02]  /*15590*/  USHF.L.U32 UR5, UR7, 0x6, URZ ;  /* 0x0000000607057899 */ /* 0x000fe4000800063f */
[----:B------:R-:W-:Y:S01]  /*155a0*/  USHF.L.U64.HI UR7, UR7, UR10, UR4 ;  /* 0x0000000a07077299 */ /* 0x000fe20008010204 */
[----:B------:R-:W-:Y:S03]  /*155b0*/  LEA.HI.X R229, R154, R229, R2, 0x1, P0 ;  /* 0x000000e59ae57211 */ /* 0x000fe600000f0c02 */
[----:B------:R-:W-:Y:S02]  /*155c0*/  IADD3 R158, P0, R230, UR5, RZ ;  /* 0x00000005e69e7c10 */ /* 0x000fe4000ff1e0ff */
[----:B------:R-:W-:Y:S02]  /*155d0*/  IMAD.MOV.U32 R231, RZ, RZ, R229 ;  /* 0x000000ffffe77224 */ /* 0x000fe400078e00e5 */
        /* <DEDUP_REMOVED lines=25> */
.L_x_1830:
        /* <DEDUP_REMOVED lines=714> */
.L_x_1828:
        /* <DEDUP_REMOVED lines=31> */
[----:B------:R-:W-:Y:S02]  /*18600*/  LOP3.LUT R13, R13, 0x3fffffe, RZ, 0xc0, !PT ;  /* 0x03fffffe0d0d7812 */ /* 0x000fe400078ec0ff */
[C---:B------:R-:W-:Y:S01]  /*18610*/  LOP3.LUT P2, RZ, R15.reuse, 0x2, RZ, 0xc0, !PT ;  /* 0x000000020fff7812 */ /* 0x040fe2000784c0ff */
[----:B------:R-:W-:Y:S01]  /*18620*/  IMAD.SHL.U32 R16, R15, 0x40, RZ ;  /* 0x000000400f107824 */ /* 0x000fe200078e00ff */
[----:B------:R-:W2:Y:S01]  /*18630*/  @P0 MUFU.RCP R10, R6 ;  /* 0x00000006000a0308 */ /* 0x000ea20000001000 */
[----:B------:R-:W-:-:S02]  /*18640*/  IMAD.IADD R13, R8, 0x1, -R13 ;  /* 0x00000001080d7824 */ /* 0x000fc400078e0a0d */
[----:B------:R-:W-:Y:S01]  /*18650*/  IMAD R8, R11, 0x100, R14 ;  /* 0x000001000b087824 */ /* 0x000fe200078e020e */
[----:B------:R-:W-:Y:S01]  /*18660*/  LOP3.LUT R16, R16, 0xc0, RZ, 0xc0, !PT ;  /* 0x000000c010107812 */ /* 0x000fe200078ec0ff */
[----:B-1----:R-:W-:-:S03]  /*18670*/  FMUL.FTZ R144, R9, R144 ;  /* 0x0000009009907220 */ /* 0x002fc60000410000 */
[----:B------:R-:W-:Y:S01]  /*18680*/  LEA R8, R13, R8, 0x4 ;  /* 0x000000080d087211 */ /* 0x000fe200078e20ff */
[C---:B------:R-:W-:Y:S01]  /*18690*/  FMUL.FTZ R145, R9.reuse, R145 ;  /* 0x0000009109917220 */ /* 0x040fe20000410000 */
[----:B------:R-:W-:Y:S01]  /*186a0*/  LEA.HI R13, R16, R16, RZ, 0x1d ;  /* 0x00000010100d7211 */ /* 0x000fe200078fe8ff */
[----:B------:R-:W-:Y:S01]  /*186b0*/  FMUL.FTZ R140, R9, R140 ;  /* 0x0000008c098c7220 */ /* 0x000fe20000410000 */
[----:B------:R-:W-:Y:S01]  /*186c0*/  LOP3.LUT R16, R15, 0x1, RZ, 0xc0, !PT ;  /* 0x000000010f107812 */ /* 0x000fe200078ec0ff */
[----:B------:R-:W-:Y:S01]  /*186d0*/  FMUL.FTZ R141, R9, R141 ;  /* 0x0000008d098d7220 */ /* 0x000fe20000410000 */
[----:B------:R-:W-:Y:S01]  /*186e0*/  F2FP.BF16.PACK_AB R144, R145, R144 ;  /* 0x000000909190723e */ /* 0x000fe200000010ff */
[----:B------:R-:W-:Y:S01]  /*186f0*/  IMAD.U32 R8, R8, 0x2, R13 ;  /* 0x0000000208087824 */ /* 0x000fe200078e000d */
[----:B------:R-:W-:Y:S01]  /*18700*/  ISETP.NE.U32.AND P3, PT, R16, 0x1, PT ;  /* 0x000000011000780c */ /* 0x000fe20003f65070 */
[----:B------:R-:W-:Y:S01]  /*18710*/  FMUL.FTZ R136, R9, R136 ;  /* 0x0000008809887220 */ /* 0x000fe20000410000 */
[----:B------:R-:W-:Y:S01]  /*18720*/  F2FP.BF16.PACK_AB R140, R141, R140 ;  /* 0x0000008c8d8c723e */ /* 0x000fe200000010ff */
[C---:B------:R-:W-:Y:S01]  /*18730*/  FMUL.FTZ R137, R9.reuse, R137 ;  /* 0x0000008909897220 */ /* 0x040fe20000410000 */
[----:B------:R-:W-:Y:S01]  /*18740*/  SHF.L.U32 R15, R8, 0x1, RZ ;  /* 0x00000001080f7819 */ /* 0x000fe200000006ff */
[C---:B------:R-:W-:Y:S01]  /*18750*/  FMUL.FTZ R132, R9.reuse, R132 ;  /* 0x0000008409847220 */ /* 0x040fe20000410000 */
[----:B------:R-:W1:Y:S01]  /*18760*/  @P1 MUFU.LG2 R7, R7 ;  /* 0x0000000700071308 */ /* 0x000e620000000c00 */
[----:B------:R-:W-:Y:S01]  /*18770*/  FMUL.FTZ R9, R9, R133 ;  /* 0x0000008509097220 */ /* 0x000fe20000410000 */
[----:B------:R-:W-:Y:S01]  /*18780*/  F2FP.BF16.PACK_AB R136, R137, R136 ;  /* 0x000000888988723e */ /* 0x000fe200000010ff */
[----:B------:R-:W-:Y:S01]  /*18790*/  IMAD.MOV.U32 R13, RZ, RZ, -0x10 ;  /* 0xfffffff0ff0d7424 */ /* 0x000fe200078e00ff */
[----:B------:R-:W-:Y:S01]  /*187a0*/  STS [R15], R144 ;  /* 0x000000900f007388 */ /* 0x000fe20000000800 */
[C---:B--2---:R-:W-:Y:S01]  /*187b0*/  FMUL.FTZ R147, R10.reuse, R147 ;  /* 0x000000930a937220 */ /* 0x044fe20000410000 */
[----:B------:R-:W-:Y:S01]  /*187c0*/  F2FP.BF16.PACK_AB R132, R9, R132 ;  /* 0x000000840984723e */ /* 0x000fe200000010ff */
[C---:B------:R-:W-:Y:S01]  /*187d0*/  FMUL.FTZ R146, R10.reuse, R146 ;  /* 0x000000920a927220 */ /* 0x040fe20000410000 */
        /* <DEDUP_REMOVED lines=10> */
[----:B------:R-:W2:Y:S01]  /*18880*/  @P0 MUFU.LG2 R6, R6 ;  /* 0x0000000600060308 */ /* 0x000ea20000000c00 */
        /* <DEDUP_REMOVED lines=8> */
[----:B------:R-:W-:-:S02]  /*18910*/  ISETP.NE.AND P2, PT, RZ, UR4, PT ;  /* 0x00000004ff007c0c */ /* 0x000fc4000bf45270 */
[----:B------:R-:W-:Y:S01]  /*18920*/  MOV R8, 0x7f800000 ;  /* 0x7f80000000087802 */ /* 0x000fe20000000f00 */
[----:B------:R2:W-:Y:S01]  /*18930*/  STS [R13+0x200], R142 ;  /* 0x0002008e0d007388 */ /* 0x0005e20000000800 */
[----:B------:R-:W-:-:S03]  /*18940*/  @P1 FFMA.FTZ R8, R2, c[0x0][0x238], R7 ;  /* 0x00008e0002081a23 */ /* 0x000fc60000010007 */
[----:B------:R1:W-:Y:S04]  /*18950*/  STS [R9], R136 ;  /* 0x0000008809007388 */ /* 0x0003e80000000800 */
[----:B------:R1:W-:Y:S04]  /*18960*/  STS [R9+0x200], R138 ;  /* 0x0002008a09007388 */ /* 0x0003e80000000800 */
[----:B------:R1:W-:Y:S04]  /*18970*/  STS [R17], R132 ;  /* 0x0000008411007388 */ /* 0x0003e80000000800 */
[----:B------:R1:W-:Y:S01]  /*18980*/  STS [R17+0x200], R10 ;  /* 0x0002000a11007388 */ /* 0x0003e20000000800 */
[----:B---3--:R-:W-:-:S02]  /*18990*/  IMAD.MOV.U32 R15, RZ, RZ, 0x7f800000 ;  /* 0x7f800000ff0f7424 */ /* 0x008fc400078e00ff */
[----:B--2---:R-:W-:-:S04]  /*189a0*/  @P0 FMUL.FTZ R13, R6, 0.69314718246459960938 ;  /* 0x3f317218060d0820 */ /* 0x004fc80000410000 */
[----:B------:R-:W-:Y:S01]  /*189b0*/  @P0 FFMA.FTZ R15, R0, c[0x0][0x238], R13 ;  /* 0x00008e00000f0a23 */ /* 0x000fe2000001000d */
[----:B------:R-:W-:Y:S05]  /*189c0*/  @!P2 BRA `(.L_x_1833) ;  /* 0x000000700000a947 */ /* 0x000fea0003800000 */
[----:B------:R-:W2:Y:S01]  /*189d0*/  S2R R0, SR_CTAID.Y ;  /* 0x0000000000007919 */ /* 0x000ea20000002600 */
[----:B------:R-:W-:-:S03]  /*189e0*/  ISETP.NE.AND P0, PT, R235, -0x1, PT ;  /* 0xffffffffeb00780c */ /* 0x000fc60003f05270 */
[----:B------:R-:W3:Y:S01]  /*189f0*/  S2R R7, SR_CTAID.Z ;  /* 0x0000000000077919 */ /* 0x000ee20000002700 */
[----:B--2---:R-:W-:-:S05]  /*18a00*/  IMAD R2, R0, c[0x0][0x214], RZ ;  /* 0x0000850000027a24 */ /* 0x004fca00078e02ff */
[----:B------:R-:W-:-:S05]  /*18a10*/  SEL R2, R2, R235, !P0 ;  /* 0x000000eb02027207 */ /* 0x000fca0004000000 */
[----:B---3--:R-:W-:Y:S01]  /*18a20*/  IMAD R2, R7, c[0x0][0x234], R2 ;  /* 0x00008d0007027a24 */ /* 0x008fe200078e0202 */
[----:B------:R-:W-:Y:S05]  /*18a30*/  BRA `(.L_x_1834) ;  /* 0x0000004000007947 */ /* 0x000fea0003800000 */
.L_x_1833:
[----:B------:R-:W2:Y:S04]  /*18a40*/  S2R R7, SR_CTAID.Z ;  /* 0x0000000000077919 */ /* 0x000ea80000002700 */
[----:B------:R-:W2:Y:S02]  /*18a50*/  S2R R0, SR_CTAID.Y ;  /* 0x0000000000007919 */ /* 0x000ea40000002600 */
[----:B--2---:R-:W-:-:S04]  /*18a60*/  IMAD R2, R0, c[0x0][0x1c0], R7 ;  /* 0x0000700000027a24 */ /* 0x004fc800078e0207 */
[----:B------:R-:W-:Y:S02]  /*18a70*/  IMAD R2, R2, c[0x0][0x214], RZ ;  /* 0x0000850002027a24 */ /* 0x000fe400078e02ff */
.L_x_1834:
[----:B------:R-:W-:Y:S01]  /*18a80*/  BAR.SYNC.DEFER_BLOCKING 0x0 ;  /* 0x0000000000007b1d */ /* 0x000fe20000010000 */
[----:B-1----:R-:W-:Y:S01]  /*18a90*/  SHF.R.S32.HI R9, RZ, 0x1f, R4 ;  /* 0x0000001fff097819 */ /* 0x002fe20000011404 */
[----:B------:R-:W-:Y:S01]  /*18aa0*/  IMAD.WIDE.U32 R24, R0, c[0x0][0x1e0], RZ ;  /* 0x0000780000187a25 */ /* 0x000fe200078e00ff */
[----:B------:R-:W-:Y:S02]  /*18ab0*/  LOP3.LUT R12, R12, 0xffffffe0, RZ, 0xc0, !PT ;  /* 0xffffffe00c0c7812 */ /* 0x000fe400078ec0ff */
[----:B------:R-:W-:Y:S01]  /*18ac0*/  LEA.HI R6, R9, R4, RZ, 0x5 ;  /* 0x0000000409067211 */ /* 0x000fe200078f28ff */
[----:B------:R-:W-:Y:S01]  /*18ad0*/  ULDC.64 UR4, c[0x0][0x118] ;  /* 0x0000460000047ab9 */ /* 0x000fe20000000a00 */
[----:B------:R-:W-:Y:S01]  /*18ae0*/  ISETP.NE.AND P0, PT, R235, -0x1, PT ;  /* 0xffffffffeb00780c */ /* 0x000fe20003f05270 */
[----:B------:R-:W-:Y:S01]  /*18af0*/  IMAD.IADD R12, R5, 0x1, -R12 ;  /* 0x00000001050c7824 */ /* 0x000fe200078e0a0c */
[----:B------:R-:W-:Y:S01]  /*18b00*/  LOP3.LUT R9, R6, 0xffffffe0, RZ, 0xc0, !PT ;  /* 0xffffffe006097812 */ /* 0x000fe200078ec0ff */
[----:B------:R-:W-:Y:S01]  /*18b10*/  BSSY B0, `(.L_x_1835) ;  /* 0x0000022000007945 */ /* 0x000fe20003800000 */
[----:B------:R-:W-:-:S02]  /*18b20*/  SHF.R.S32.HI R6, RZ, 0x1f, R11 ;  /* 0x0000001fff067819 */ /* 0x000fc4000001140b */
[----:B------:R-:W-:Y:S01]  /*18b30*/  LOP3.LUT P1, RZ, R12, 0x3, RZ, 0xc0, !PT ;  /* 0x000000030cff7812 */ /* 0x000fe2000782c0ff */
[----:B------:R-:W-:Y:S01]  /*18b40*/  IMAD.IADD R9, R4, 0x1, -R9 ;  /* 0x0000000104097824 */ /* 0x000fe200078e0a09 */
[----:B------:R-:W-:Y:S01]  /*18b50*/  SHF.R.S32.HI R4, RZ, 0x1f, R0 ;  /* 0x0000001fff047819 */ /* 0x000fe20000011400 */
[C---:B------:R-:W-:Y:S01]  /*18b60*/  IMAD.WIDE.U32 R12, R235.reuse, c[0x0][0x1e8], RZ ;  /* 0x00007a00eb0c7a25 */ /* 0x040fe200078e00ff */
[----:B------:R-:W-:Y:S02]  /*18b70*/  LEA.HI R6, R6, R11, RZ, 0x2 ;  /* 0x0000000b06067211 */ /* 0x000fe400078f10ff */
[----:B------:R-:W-:Y:S01]  /*18b80*/  SHF.R.S32.HI R10, RZ, 0x1f, R9 ;  /* 0x0000001fff0a7819 */ /* 0x000fe20000011409 */
[----:B------:R-:W-:Y:S01]  /*18b90*/  IMAD R5, R4, c[0x0][0x1e0], RZ ;  /* 0x0000780004057a24 */ /* 0x000fe200078e02ff */
[----:B------:R-:W-:Y:S01]  /*18ba0*/  LOP3.LUT R6, R6, 0xffffffc, RZ, 0xc0, !PT ;  /* 0x0ffffffc06067812 */ /* 0x000fe200078ec0ff */
[----:B------:R-:W-:Y:S01]  /*18bb0*/  IMAD R235, R235, c[0x0][0x1ec], R13 ;  /* 0x00007b00ebeb7a24 */ /* 0x000fe200078e020d */
[----:B------:R-:W-:Y:S01]  /*18bc0*/  LEA.HI R10, R10, R9, RZ, 0x2 ;  /* 0x000000090a0a7211 */ /* 0x000fe200078f10ff */
[----:B------:R1:W2:Y:S01]  /*18bd0*/  LDS.128 R16, [R237] ;  /* 0x00000000ed107984 */ /* 0x0002a20000000c00 */
[----:B------:R-:W-:Y:S01]  /*18be0*/  IMAD R5, R0, c[0x0][0x1e4], R5 ;  /* 0x0000790000057a24 */ /* 0x000fe200078e0205 */
[----:B------:R-:W-:Y:S01]  /*18bf0*/  SEL R12, R24, R12, !P0 ;  /* 0x0000000c180c7207 */ /* 0x000fe20004000000 */
[----:B------:R-:W-:Y:S01]  /*18c00*/  IMAD.IADD R6, R11, 0x1, -R6 ;  /* 0x000000010b067824 */ /* 0x000fe200078e0a06 */
[----:B------:R1:W3:Y:S01]  /*18c10*/  LDS.128 R20, [R237+0x800] ;  /* 0x00080000ed147984 */ /* 0x0002e20000000c00 */
[----:B------:R-:W-:Y:S01]  /*18c20*/  SHF.R.S32.HI R9, RZ, 0x2, R10 ;  /* 0x00000002ff097819 */ /* 0x000fe2000001140a */
[----:B------:R-:W-:-:S04]  /*18c30*/  @!P0 IMAD.IADD R235, R25, 0x1, R5 ;  /* 0x0000000119eb8824 */ /* 0x000fc800078e0205 */
        /* <DEDUP_REMOVED lines=15> */
.L_x_1836:
[----:B------:R-:W-:Y:S05]  /*18d30*/  BSYNC B0 ;  /* 0x0000000000007941 */ /* 0x000fea0003800000 */
.L_x_1835:
[----:B----4-:R-:W4:Y:S01]  /*18d40*/  S2R R5, SR_CTAID.X ;  /* 0x0000000000057919 */ /* 0x010f220000002500 */
[----:B------:R-:W-:Y:S01]  /*18d50*/  IMAD.SHL.U32 R8, R14, 0x8, RZ ;  /* 0x000000080e087824 */ /* 0x000fe200078e00ff */
[----:B------:R-:W-:Y:S01]  /*18d60*/  SHF.R.S32.HI R2, RZ, 0x1f, R7 ;  /* 0x0000001fff027819 */ /* 0x000fe20000011407 */
[----:B------:R-:W-:Y:S03]  /*18d70*/  BSSY B0, `(.L_x_1837) ;  /* 0x0000019000007945 */ /* 0x000fe60003800000 */
[----:B------:R-:W-:Y:S01]  /*18d80*/  SHF.R.S32.HI R9, RZ, 0x1f, R8 ;  /* 0x0000001fff097819 */ /* 0x000fe20000011408 */
[----:B------:R-:W-:-:S04]  /*18d90*/  IMAD R2, R2, c[0x0][0x1f0], RZ ;  /* 0x00007c0002027a24 */ /* 0x000fc800078e02ff */
[----:B------:R-:W-:Y:S02]  /*18da0*/  IMAD R2, R7, c[0x0][0x1f4], R2 ;  /* 0x00007d0007027a24 */ /* 0x000fe400078e0202 */
[----:B----4-:R-:W-:-:S04]  /*18db0*/  IMAD.SHL.U32 R5, R5, 0x40, RZ ;  /* 0x0000004005057824 */ /* 0x010fc800078e00ff */
[C---:B------:R-:W-:Y:S01]  /*18dc0*/  IMAD.WIDE.U32 R8, R5.reuse, c[0x0][0x1e8], R8 ;  /* 0x00007a0005087a25 */ /* 0x040fe200078e0008 */
[----:B------:R-:W-:Y:S02]  /*18dd0*/  SHF.R.S32.HI R0, RZ, 0x1f, R5 ;  /* 0x0000001fff007819 */ /* 0x000fe40000011405 */
[----:B------:R-:W-:Y:S02]  /*18de0*/  IADD3 R234, -R5, R234, RZ ;  /* 0x000000ea05ea7210 */ /* 0x000fe40007ffe1ff */
[----:B------:R-:W-:Y:S01]  /*18df0*/  IADD3 R12, P0, R12, R8, RZ ;  /* 0x000000080c0c7210 */ /* 0x000fe20007f1e0ff */
[----:B------:R-:W-:-:S04]  /*18e00*/  IMAD R0, R0, c[0x0][0x1e8], RZ ;  /* 0x00007a0000007a24 */ /* 0x000fc800078e02ff */
[----:B------:R-:W-:-:S05]  /*18e10*/  IMAD R0, R5, c[0x0][0x1ec], R0 ;  /* 0x00007b0005007a24 */ /* 0x000fca00078e0200 */
[----:B------:R-:W-:Y:S02]  /*18e20*/  IADD3.X R13, R235, R0, R9, P0, !PT ;  /* 0x00000000eb0d7210 */ /* 0x000fe400007fe409 */
[----:B------:R-:W-:Y:S02]  /*18e30*/  ISETP.GE.AND P0, PT, R3, R234, PT ;  /* 0x000000ea0300720c */ /* 0x000fe40003f06270 */
        /* <DEDUP_REMOVED lines=12> */
.L_x_1838:
[----:B------:R-:W-:Y:S05]  /*18f00*/  BSYNC B0 ;  /* 0x0000000000007941 */ /* 0x000fea0003800000 */
.L_x_1837:
[----:B------:R-:W-:-:S04]  /*18f10*/  IADD3 R7, R3, 0x20, RZ ;  /* 0x0000002003077810 */ /* 0x000fc80007ffe0ff */
[----:B------:R-:W-:-:S13]  /*18f20*/  ISETP.GE.AND P0, PT, R7, R234, PT ;  /* 0x000000ea0700720c */ /* 0x000fda0003f06270 */
        /* <DEDUP_REMOVED lines=12> */
.L_x_1839:
        /* <DEDUP_REMOVED lines=9> */
.L_x_5206:


//--------------------- .text._ZN5flash24flash_fwd_splitkv_kernelI23Flash_fwd_kernel_traitsILi32ELi64ELi256ELi4ELb0ELb0EN7cutlass10bfloat16_tE19Flash_kernel_traitsILi32ELi64ELi256ELi4ES3_EELb1ELb0ELb0ELb0ELb1ELb1ELb0ELb1EEEvNS_16Flash_fwd_paramsE --------------------------
	.section	.text._ZN5flash24flash_fwd_splitkv_kernelI23Flash_fwd_kernel_traitsILi32ELi64ELi256ELi4ELb0ELb0EN7cutlass10bfloat16_tE19Flash_kernel_traitsILi32ELi64ELi256ELi4ES3_EELb1ELb0ELb0ELb0ELb1ELb1ELb0ELb1EEEvNS_16Flash_fwd_paramsE,"ax",@progbits
	.sectioninfo	@"SHI_REGISTERS=255"
	.align	128
        .global         _ZN5flash24flash_fwd_splitkv_kernelI23Flash_fwd_kernel_traitsILi32ELi64ELi256ELi4ELb0ELb0EN7cutlass10bfloat16_tE19Flash_kernel_traitsILi32ELi64ELi256ELi4ES3_EELb1ELb0ELb0ELb0ELb1ELb1ELb0ELb1EEEvNS_16Flash_fwd_paramsE
        .type           _ZN5flash24flash_fwd_splitkv_kernelI23Flash_fwd_kernel_traitsILi32ELi64ELi256ELi4ELb0ELb0EN7cutlass10bfloat16_tE19Flash_kernel_traitsILi32ELi64ELi256ELi4ES3_EELb1ELb0ELb0ELb0ELb1ELb1ELb0ELb1EEEvNS_16Flash_fwd_paramsE,@function
        .size           _ZN5flash24flash_fwd_splitkv_kernelI23Flash_fwd_kernel_traitsILi32ELi64ELi256ELi4ELb0ELb0EN7cutlass10bfloat16_tE19Flash_kernel_traitsILi32ELi64ELi256ELi4ES3_EELb1ELb0ELb0ELb0ELb1ELb1ELb0ELb1EEEvNS_16Flash_fwd_paramsE,(.L_x_5207 - _ZN5flash24flash_fwd_splitkv_kernelI23Flash_fwd_kernel_traitsILi32ELi64ELi256ELi4ELb0ELb0EN7cutlass10bfloat16_tE19Flash_kernel_traitsILi32ELi64ELi256ELi4ES3_EELb1ELb0ELb0ELb0ELb1ELb1ELb0ELb1EEEvNS_16Flash_fwd_paramsE)
        .other          _ZN5flash24flash_fwd_splitkv_kernelI23Flash_fwd_kernel_traitsILi32ELi64ELi256ELi4ELb0ELb0EN7cutlass10bfloat16_tE19Flash_kernel_traitsILi32ELi64ELi256ELi4ES3_EELb1ELb0ELb0ELb0ELb1ELb1ELb0ELb1EEEvNS_16Flash_fwd_paramsE,@"STO_CUDA_ENTRY STV_DEFAULT"
_ZN5flash24flash_fwd_splitkv_kernelI23Flash_fwd_kernel_traitsILi32ELi64ELi256ELi4ELb0ELb0EN7cutlass10bfloat16_tE19Flash_kernel_traitsILi32ELi64ELi256ELi4ES3_EELb1ELb0ELb0ELb0ELb1ELb1ELb0ELb1EEEvNS_16Flash_fwd_paramsE:
.text._ZN5flash24flash_fwd_splitkv_kernelI23Flash_fwd_kernel_traitsILi32ELi64ELi256ELi4ELb0ELb0EN7cutlass10bfloat16_tE19Flash_kernel_traitsILi32ELi64ELi256ELi4ES3_EELb1ELb0ELb0ELb0ELb1ELb1ELb0ELb1EEEvNS_16Flash_fwd_paramsE:
        /* <DEDUP_REMOVED lines=39> */
.L_x_1840:
[----:B----4-:R-:W-:Y:S02]  /*0270*/  MOV R0, c[0x0][0x218] ;  /* 0x0000860000007a02 */ /* 0x010fe40000000f00 */
.L_x_1841:
        /* <DEDUP_REMOVED lines=36> */
[----:B------:R-:W-:-:S04]  /*04c0*/  LOP3.LUT R0, R11, 0x1ffffffc, RZ, 0xc0, !PT ;  /* 0x1ffffffc0b007812 */ /* 0x000fc800078ec0ff */
[----:B------:R-:W-:-:S03]  /*04d0*/  IADD3 R0, -R0, R151, RZ ;  /* 0x0000009700007210 */ /* 0x000fc60007ffe1ff */
[----:B------:R-:W-:Y:S01]  /*04e0*/  @P0 IMAD.WIDE.U32 R4, R245, c[0x0][0x1e8], RZ ;  /* 0x00007a00f5040a25 */ /* 0x000fe200078e00ff */
[----:B------:R-:W-:-:S03]  /*04f0*/  SHF.L.U32 R2, R0, 0x3, RZ ;  /* 0x0000000300027819 */ /* 0x000fc600000006ff */
[----:B------:R-:W-:Y:S01]  /*0500*/  @!P0 IMAD R6, R26, c[0x0][0x1e0], RZ ;  /* 0x000078001a068a24 */ /* 0x000fe200078e02ff */
[----:B------:R-:W-:Y:S01]  /*0510*/  SHF.R.S32.HI R3, RZ, 0x1f, R2 ;  /* 0x0000001fff037819 */ /* 0x000fe20000011402 */
[----:B------:R-:W-:Y:S02]  /*0520*/  @P0 IMAD R8, R245, c[0x0][0x1ec], R5 ;  /* 0x00007b00f5080a24 */ /* 0x000fe400078e0205 */
[----:B------:R-:W-:Y:S02]  /*0530*/  @P0 IMAD.MOV.U32 R0, RZ, RZ, R4 ;  /* 0x000000ffff000224 */ /* 0x000fe400078e0004 */
[----:B------:R-:W-:-:S04]  /*0540*/  @!P0 IMAD.WIDE.U32 R4, R9, c[0x0][0x1e0], RZ ;  /* 0x0000780009048a25 */ /* 0x000fc800078e00ff */
[----:B------:R-:W-:Y:S01]  /*0550*/  @!P0 IMAD R7, R9, c[0x0][0x1e4], R6 ;  /* 0x0000790009078a24 */ /* 0x000fe200078e0206 */
[----:B------:R-:W-:Y:S01]  /*0560*/  @!P0 MOV R0, R4 ;  /* 0x0000000400008202 */ /* 0x000fe20000000f00 */
[----:B------:R-:W-:Y:S01]  /*0570*/  IMAD R6, R10, c[0x0][0x1e8], RZ ;  /* 0x00007a000a067a24 */ /* 0x000fe200078e02ff */
[C---:B------:R-:W-:Y:S01]  /*0580*/  IADD3 R10, -R154.reuse, R12, RZ ;  /* 0x0000000c9a0a7210 */ /* 0x040fe20007ffe1ff */
[----:B------:R-:W-:-:S04]  /*0590*/  IMAD.WIDE.U32 R2, R154, c[0x0][0x1e8], R2 ;  /* 0x00007a009a027a25 */ /* 0x000fc800078e0002 */
[----:B------:R-:W-:Y:S01]  /*05a0*/  @!P0 IMAD.IADD R8, R5, 0x1, R7 ;  /* 0x0000000105088824 */ /* 0x000fe200078e0207 */
[----:B------:R-:W-:Y:S01]  /*05b0*/  IADD3 R2, P0, R0, R2, RZ ;  /* 0x0000000200027210 */ /* 0x000fe20007f1e0ff */
[----:B------:R-:W-:Y:S01]  /*05c0*/  IMAD R4, R154, c[0x0][0x1ec], R6 ;  /* 0x00007b009a047a24 */ /* 0x000fe200078e0206 */
[----:B------:R-:W-:Y:S01]  /*05d0*/  SHF.R.S32.HI R0, RZ, 0x2, R11 ;  /* 0x00000002ff007819 */ /* 0x000fe2000001140b */
[--C-:B------:R-:W-:Y:S01]  /*05e0*/  IMAD R7, R9, c[0x0][0x1c0], R108.reuse ;  /* 0x0000700009077a24 */ /* 0x100fe200078e026c */
[----:B------:R-:W-:Y:S02]  /*05f0*/  SHF.R.S32.HI R5, RZ, 0x1f, R108 ;  /* 0x0000001fff057819 */ /* 0x000fe4000001146c */
[----:B------:R-:W-:Y:S01]  /*0600*/  IADD3.X R3, R8, R3, R4, P0, !PT ;  /* 0x0000000308037210 */ /* 0x000fe200007fe404 */
[----:B------:R-:W-:Y:S01]  /*0610*/  IMAD R11, R7, c[0x0][0x214], R154 ;  /* 0x00008500070b7a24 */ /* 0x000fe200078e029a */
[----:B------:R-:W-:Y:S01]  /*0620*/  ISETP.GE.AND P0, PT, R0, R10, PT ;  /* 0x0000000a0000720c */ /* 0x000fe20003f06270 */
[----:B------:R-:W-:Y:S01]  /*0630*/  IMAD R6, R5, c[0x0][0x1f0], RZ ;  /* 0x00007c0005067a24 */ /* 0x000fe200078e02ff */
[----:B------:R-:W-:Y:S01]  /*0640*/  SHF.R.S32.HI R12, RZ, 0x1f, R0 ;  /* 0x0000001fff0c7819 */ /* 0x000fe20000011400 */
[----:B------:R-:W-:-:S04]  /*0650*/  IMAD.WIDE.U32 R4, R108, c[0x0][0x1f0], R2 ;  /* 0x00007c006c047a25 */ /* 0x000fc800078e0002 */
[----:B------:R-:W-:-:S04]  /*0660*/  IMAD R6, R108, c[0x0][0x1f4], R6 ;  /* 0x00007d006c067a24 */ /* 0x000fc800078e0206 */
[----:B------:R-:W-:Y:S02]  /*0670*/  IMAD.IADD R3, R5, 0x1, R6 ;  /* 0x0000000105037824 */ /* 0x000fe400078e0206 */
        /* <DEDUP_REMOVED lines=9> */
.L_x_1844:
[----:B------:R-:W-:Y:S05]  /*0710*/  BSYNC B0 ;  /* 0x0000000000007941 */ /* 0x000fea0003800000 */
.L_x_1843:
[----:B-1----:R-:W-:Y:S01]  /*0720*/  IADD3 R9, R0, 0x20, RZ ;  /* 0x0000002000097810 */ /* 0x002fe20007ffe0ff */
[----:B------:R-:W-:Y:S03]  /*0730*/  BSSY B0, `(.L_x_1845) ;  /* 0x000000d000007945 */ /* 0x000fe60003800000 */
[----:B------:R-:W-:-:S13]  /*0740*/  ISETP.GE.AND P0, PT, R9, R10, PT ;  /* 0x0000000a0900720c */ /* 0x000fda0003f06270 */
[----:B------:R-:W-:Y:S05]  /*0750*/  @P0 BRA `(.L_x_1846) ;  /* 0x000000a000000947 */ /* 0x000fea0003800000 */
[----:B------:R-:W-:-:S04]  /*0760*/  IADD3 R5, P0, R0, 0x20, RZ ;  /* 0x0000002000057810 */ /* 0x000fc80007f1e0ff */
[----:B------:R-:W-:-:S05]  /*0770*/  IADD3.X R2, RZ, R12, RZ, P0, !PT ;  /* 0x0000000cff027210 */ /* 0x000fca00007fe4ff */
[----:B------:R-:W-:Y:S01]  /*0780*/  IMAD R8, R2, c[0x0][0x1e8], RZ ;  /* 0x00007a0002087a24 */ /* 0x000fe200078e02ff */
[----:B------:R-:W-:-:S05]  /*0790*/  MOV R2, R4 ;  /* 0x0000000400027202 */ /* 0x000fca0000000f00 */
[----:B------:R-:W-:-:S04]  /*07a0*/  IMAD.WIDE.U32 R6, R5, c[0x0][0x1e8], R2 ;  /* 0x00007a0005067a25 */ /* 0x000fc800078e0002 */
[----:B------:R-:W-:Y:S01]  /*07b0*/  IMAD R3, R5, c[0x0][0x1ec], R8 ;  /* 0x00007b0005037a24 */ /* 0x000fe200078e0208 */
[----:B------:R-:W-:-:S04]  /*07c0*/  LEA R2, P0, R6, c[0x0][0x1d0], 0x1 ;  /* 0x0000740006027a11 */ /* 0x000fc800078008ff */
[----:B------:R-:W-:-:S04]  /*07d0*/  IADD3 R3, R7, R3, RZ ;  /* 0x0000000307037210 */ /* 0x000fc80007ffe0ff */
[----:B------:R-:W-:-:S05]  /*07e0*/  LEA.HI.X R3, R6, c[0x0][0x1d4], R3, 0x1, P0 ;  /* 0x0000750006037a11 */ /* 0x000fca00000f0c03 */
[----:B------:R1:W-:Y:S02]  /*07f0*/  STG.E.128 [R2.64], RZ ;  /* 0x000000ff02007986 */ /* 0x0003e4000c101d06 */
.L_x_1846:
[----:B------:R-:W-:Y:S05]  /*0800*/  BSYNC B0 ;  /* 0x0000000000007941 */ /* 0x000fea0003800000 */
.L_x_1845:
[----:B------:R-:W-:-:S04]  /*0810*/  LOP3.LUT P2, RZ, R151, 0x3, RZ, 0xc0, !PT ;  /* 0x0000000397ff7812 */ /* 0x000fc8000784c0ff */
[----:B------:R-:W-:Y:S02]  /*0820*/  ISETP.GE.OR P1, PT, R0, R10, P2 ;  /* 0x0000000a0000720c */ /* 0x000fe40001726670 */
[----:B------:R-:W-:-:S04]  /*0830*/  IADD3 R0, P0, R11, R0, RZ ;  /* 0x000000000b007210 */ /* 0x000fc80007f1e0ff */
[----:B-1----:R-:W-:Y:S02]  /*0840*/  LEA.HI.X.SX32 R3, R11, R12, 0x1, P0 ;  /* 0x0000000c0b037211 */ /* 0x002fe400000f0eff */
[----:B------:R-:W-:-:S04]  /*0850*/  LEA R2, P0, R0, c[0x0][0x200], 0x2 ;  /* 0x0000800000027a11 */ /* 0x000fc800078010ff */
[----:B------:R-:W-:Y:S01]  /*0860*/  LEA.HI.X R3, R0, c[0x0][0x204], R3, 0x2, P0 ;  /* 0x0000810000037a11 */ /* 0x000fe200000f1403 */
[----:B------:R-:W-:Y:S01]  /*0870*/  @!P1 IMAD.MOV.U32 R0, RZ, RZ, 0x7f800000 ;  /* 0x7f800000ff009424 */ /* 0x000fe200078e00ff */
[----:B------:R-:W-:-:S04]  /*0880*/  ISETP.GE.OR P0, PT, R9, R10, P2 ;  /* 0x0000000a0900720c */ /* 0x000fc80001706670 */
[----:B------:R1:W-:Y:S09]  /*0890*/  @!P1 STG.E [R2.64], R0 ;  /* 0x0000000002009986 */ /* 0x0003f2000c101906 */
[----:B------:R-:W-:Y:S05]  /*08a0*/  @P0 EXIT ;  /* 0x000000000000094d */ /* 0x000fea0003800000 */
[----:B-1----:R-:W-:-:S05]  /*08b0*/  MOV R0, 0x7f800000 ;  /* 0x7f80000000007802 */ /* 0x002fca0000000f00 */
[----:B------:R-:W-:Y:S01]  /*08c0*/  STG.E [R2.64+0x80], R0 ;  /* 0x0000800002007986 */ /* 0x000fe2000c101906 */
[----:B------:R-:W-:Y:S05]  /*08d0*/  EXIT ;  /* 0x000000000000794d */ /* 0x000fea0003800000 */
.L_x_1842:
        /* <DEDUP_REMOVED lines=101> */
.L_x_1847:
        /* <DEDUP_REMOVED lines=17> */
.L_x_1849:
        /* <DEDUP_REMOVED lines=56> */
.L_x_1848:
[----:B------:R1:W5:Y:S01]  /*13c0*/  @P4 LDG.E R25, [R152.64] ;  /* 0x0000000698194981 */ /* 0x000362000c1e1900 */
[----:B------:R-:W-:Y:S01]  /*13d0*/  ISETP.NE.AND P0, PT, R245, -0x1, PT ;  /* 0xfffffffff500780c */ /* 0x000fe20003f05270 */
[----:B-----5:R-:W-:Y:S01]  /*13e0*/  IMAD.MOV.U32 R9, RZ, RZ, 0x2 ;  /* 0x00000002ff097424 */ /* 0x020fe200078e00ff */
        /* <DEDUP_REMOVED lines=8> */
[----:B------:R-:W-:-:S04]  /*1470*/  IMAD.HI.U32 R114, R9, R7, R114 ;  /* 0x0000000709727227 */ /* 0x000fc800078e0072 */
[----:B------:R-:W-:Y:S01]  /*1480*/  @P0 IMAD.WIDE.U32 R4, R245, c[0x0][0x190], RZ ;  /* 0x00006400f5040a25 */ /* 0x000fe200078e00ff */
[----:B------:R-:W-:-:S03]  /*1490*/  SHF.R.S32.HI R107, RZ, 0x1, R114 ;  /* 0x00000001ff6b7819 */ /* 0x000fc60000011472 */
[----:B------:R-:W-:Y:S02]  /*14a0*/  @!P0 IMAD R0, R26, c[0x0][0x178], RZ ;  /* 0x00005e001a008a24 */ /* 0x000fe400078e02ff */
[----:B------:R-:W-:Y:S01]  /*14b0*/  @P0 IMAD R8, R245, c[0x0][0x194], R5 ;  /* 0x00006500f5080a24 */ /* 0x000fe200078e0205 */
[----:B------:R-:W-:Y:S01]  /*14c0*/  @P0 MOV R5, R4 ;  /* 0x0000000400050202 */ /* 0x000fe20000000f00 */
[----:B------:R-:W-:Y:S01]  /*14d0*/  @!P0 IMAD.WIDE.U32 R2, R23, c[0x0][0x178], RZ ;  /* 0x00005e0017028a25 */ /* 0x000fe200078e00ff */
[----:B------:R-:W-:-:S03]  /*14e0*/  LEA.HI R4, R6, R151, RZ, 0x2 ;  /* 0x0000009706047211 */ /* 0x000fc600078f10ff */
[----:B------:R-:W-:Y:S01]  /*14f0*/  @!P0 IMAD R0, R23, c[0x0][0x17c], R0 ;  /* 0x00005f0017008a24 */ /* 0x000fe200078e0200 */
[----:B------:R-:W-:Y:S01]  /*1500*/  SHF.R.S32.HI R78, RZ, 0x2, R4 ;  /* 0x00000002ff4e7819 */ /* 0x000fe20000011404 */
[----:B------:R-:W-:Y:S01]  /*1510*/  @!P0 IMAD.MOV.U32 R5, RZ, RZ, R2 ;  /* 0x000000ffff058224 */ /* 0x000fe200078e0002 */
[----:B------:R-:W-:Y:S01]  /*1520*/  LEA.HI R2, R6, R151, RZ, 0x5 ;  /* 0x0000009706027211 */ /* 0x000fe200078f28ff */
[----:B------:R-:W-:Y:S01]  /*1530*/  @!P0 IMAD.IADD R8, R3, 0x1, R0 ;  /* 0x0000000103088824 */ /* 0x000fe200078e0200 */
[C---:B------:R-:W-:Y:S01]  /*1540*/  LOP3.LUT R3, R4.reuse, 0xfffffffc, RZ, 0xc0, !PT ;  /* 0xfffffffc04037812 */ /* 0x040fe200078ec0ff */
[----:B------:R-:W-:Y:S01]  /*1550*/  IMAD.SHL.U32 R0, R137, 0x40, RZ ;  /* 0x0000004089007824 */ /* 0x000fe200078e00ff */
[----:B------:R-:W-:Y:S01]  /*1560*/  SHF.R.S32.HI R131, RZ, 0x5, R2 ;  /* 0x00000005ff837819 */ /* 0x000fe20000011402 */
[----:B------:R-:W-:Y:S01]  /*1570*/  IMAD.MOV.U32 R110, RZ, RZ, c[0x0][0x198] ;  /* 0x00006600ff6e7624 */ /* 0x000fe200078e00ff */
[----:B------:R-:W-:Y:S01]  /*1580*/  LEA.HI R2, R4, R78, RZ, 0x1 ;  /* 0x0000004e04027211 */ /* 0x000fe200078f08ff */
[----:B------:R-:W-:Y:S01]  /*1590*/  IMAD.IADD R22, R151, 0x1, -R3 ;  /* 0x0000000197167824 */ /* 0x000fe200078e0a03 */
[----:B------:R-:W-:Y:S01]  /*15a0*/  LOP3.LUT R0, R0, 0xc0, RZ, 0xc0, !PT ;  /* 0x000000c000007812 */ /* 0x000fe200078ec0ff */
[----:B------:R-:W-:Y:S01]  /*15b0*/  IMAD.MOV.U32 R120, RZ, RZ, 0x5 ;  /* 0x00000005ff787424 */ /* 0x000fe200078e00ff */
[----:B------:R-:W-:Y:S01]  /*15c0*/  LOP3.LUT R2, R2, 0x7fffffe, RZ, 0xc0, !PT ;  /* 0x07fffffe02027812 */ /* 0x000fe200078ec0ff */
[----:B------:R-:W-:Y:S01]  /*15d0*/  IMAD.SHL.U32 R121, R110, 0x20, RZ ;  /* 0x000000206e797824 */ /* 0x000fe200078e00ff */
[----:B------:R-:W-:-:S02]  /*15e0*/  SHF.L.U32 R16, R22, 0x3, RZ ;  /* 0x0000000316107819 */ /* 0x000fc400000006ff */
[----:B------:R-:W-:Y:S01]  /*15f0*/  LOP3.LUT R4, R141, 0xfffffff0, RZ, 0xc0, !PT ;  /* 0xfffffff08d047812 */ /* 0x000fe200078ec0ff */
[----:B------:R-:W-:Y:S01]  /*1600*/  IMAD.IADD R2, R78, 0x1, -R2 ;  /* 0x000000014e027824 */ /* 0x000fe200078e0a02 */
[----:B------:R-:W-:Y:S02]  /*1610*/  LOP3.LUT R3, R0, 0x18, R16, 0xf8, !PT ;  /* 0x0000001800037812 */ /* 0x000fe400078ef810 */
[----:B------:R-:W-:Y:S01]  /*1620*/  SHF.R.U32.HI R0, RZ, 0x3, R0 ;  /* 0x00000003ff007819 */ /* 0x000fe20000011600 */
[----:B------:R-:W-:Y:S01]  /*1630*/  IMAD.IADD R125, R151, 0x1, -R4 ;  /* 0x00000001977d7824 */ /* 0x000fe200078e0a04 */
[----:B------:R-:W-:Y:S01]  /*1640*/  SHF.R.S32.HI R79, RZ, 0x1f, R78 ;  /* 0x0000001fff4f7819 */ /* 0x000fe2000001144e */
[----:B------:R-:W-:Y:S01]  /*1650*/  IMAD R2, R131, 0x8, R2 ;  /* 0x0000000883027824 */ /* 0x000fe200078e0202 */
[----:B------:R-:W-:Y:S02]  /*1660*/  LOP3.LUT R0, R3, R0, RZ, 0x3c, !PT ;  /* 0x0000000003007212 */ /* 0x000fe400078e3cff */
[----:B------:R-:W-:Y:S01]  /*1670*/  IADD3 R4, P0, R16, R5, RZ ;  /* 0x0000000510047210 */ /* 0x000fe20007f1e0ff */
[----:B------:R-:W-:Y:S01]  /*1680*/  IMAD.WIDE R6, R11, 0x40, R78 ;  /* 0x000000400b067825 */ /* 0x000fe200078e024e */
[----:B------:R-:W-:-:S02]  /*1690*/  SHF.R.S32.HI R17, RZ, 0x1f, R16 ;  /* 0x0000001fff117819 */ /* 0x000fc40000011410 */
[----:B------:R-:W-:Y:S01]  /*16a0*/  LEA.HI R127, R125, R125, RZ, 0x1 ;  /* 0x0000007d7d7f7211 */ /* 0x000fe200078f08ff */
[----:B------:R-:W-:Y:S01]  /*16b0*/  IMAD.U32 R183, R2, 0x20, R0 ;  /* 0x0000002002b77824 */ /* 0x000fe200078e0000 */
[----:B------:R-:W-:Y:S01]  /*16c0*/  IADD3.X R5, R17, R8, RZ, P0, !PT ;  /* 0x0000000811057210 */ /* 0x000fe200007fe4ff */
[----:B------:R-:W-:Y:S01]  /*16d0*/  IMAD R3, R7, c[0x0][0x190], RZ ;  /* 0x0000640007037a24 */ /* 0x000fe200078e02ff */
[----:B------:R-:W-:Y:S01]  /*16e0*/  IADD3 R2, P0, R16, R10, RZ ;  /* 0x0000000a10027210 */ /* 0x000fe20007f1e0ff */
[----:B------:R-:W-:Y:S01]  /*16f0*/  IMAD R0, R19, c[0x0][0x1b8], RZ ;  /* 0x00006e0013007a24 */ /* 0x000fe200078e02ff */
[----:B------:R-:W-:Y:S01]  /*1700*/  SHF.R.S32.HI R11, RZ, 0x1, R127 ;  /* 0x00000001ff0b7819 */ /* 0x000fe2000001147f */
[----:B------:R-:W-:Y:S01]  /*1710*/  IMAD R18, R6, c[0x0][0x194], R3 ;  /* 0x0000650006127a24 */ /* 0x000fe200078e0203 */
[----:B------:R-:W-:Y:S01]  /*1720*/  SHF.R.S32.HI R7, RZ, 0x1f, R127 ;  /* 0x0000001fff077819 */ /* 0x000fe2000001147f */
[----:B------:R-:W-:Y:S01]  /*1730*/  IMAD.X R3, R17, 0x1, R12, P0 ;  /* 0x0000000111037824 */ /* 0x000fe200000e060c */
[----:B------:R-:W-:Y:S01]  /*1740*/  IADD3 R9, P0, R78, R14, RZ ;  /* 0x0000000e4e097210 */ /* 0x000fe20007f1e0ff */
[----:B------:R-:W-:Y:S01]  /*1750*/  IMAD.WIDE.U32 R4, R6, c[0x0][0x190], R4 ;  /* 0x0000640006047a25 */ /* 0x000fe200078e0004 */
[----:B------:R-:W-:-:S02]  /*1760*/  IADD3 R6, P1, R16, R21, RZ ;  /* 0x0000001510067210 */ /* 0x000fc40007f3e0ff */
[----:B------:R-:W-:Y:S01]  /*1770*/  SHF.L.U64.HI R123, R110, R120, c[0x0][0x19c] ;  /* 0x000067006e7b7619 */ /* 0x000fe20000010278 */
[----:B------:R-:W-:Y:S01]  /*1780*/  IMAD R12, R15, c[0x0][0x1bc], R0 ;  /* 0x00006f000f0c7a24 */ /* 0x000fe200078e0200 */
[----:B------:R-:W-:Y:S01]  /*1790*/  LEA.HI R0, R7, R11, RZ, 0x2 ;  /* 0x0000000b07007211 */ /* 0x000fe200078f10ff */
[----:B------:R-:W-:Y:S02]  /*17a0*/  IMAD.X R7, R17, 0x1, R24, P1 ;  /* 0x0000000111077824 */ /* 0x000fe400008e0618 */
[----:B------:R-:W-:Y:S01]  /*17b0*/  IMAD.WIDE.U32 R2, R15, c[0x0][0x1b8], R2 ;  /* 0x00006e000f027a25 */ /* 0x000fe200078e0002 */
[----:B------:R-:W-:-:S03]  /*17c0*/  LOP3.LUT R10, R0, 0xfffffffc, RZ, 0xc0, !PT ;  /* 0xfffffffc000a7812 */ /* 0x000fc600078ec0ff */
[----:B------:R-:W-:Y:S01]  /*17d0*/  IMAD R0, R79, c[0x0][0x198], RZ ;  /* 0x000066004f007a24 */ /* 0x000fe200078e02ff */
[----:B------:R-:W-:Y:S01]  /*17e0*/  IADD3 R133, R11, -R10, RZ ;  /* 0x8000000a0b857210 */ /* 0x000fe20007ffe0ff */
[----:B------:R-:W-:Y:S01]  /*17f0*/  IMAD.X R8, R79, 0x1, R20, P0 ;  /* 0x000000014f087824 */ /* 0x000fe200000e0614 */
[----:B------:R-:W-:Y:S01]  /*1800*/  SHF.R.S32.HI R10, RZ, 0x1f, R108 ;  /* 0x0000001fff0a7819 */ /* 0x000fe2000001146c */
[C---:B------:R-:W-:Y:S01]  /*1810*/  IMAD R0, R78.reuse, c[0x0][0x19c], R0 ;  /* 0x000067004e007a24 */ /* 0x040fe200078e0200 */
[----:B------:R-:W-:Y:S01]  /*1820*/  LOP3.LUT P3, RZ, R133, 0x2, RZ, 0xc0, !PT ;  /* 0x0000000285ff7812 */ /* 0x000fe2000786c0ff */
[----:B------:R-:W-:-:S03]  /*1830*/  IMAD.WIDE.U32 R6, R78, c[0x0][0x198], R6 ;  /* 0x000066004e067a25 */ /* 0x000fc600078e0006 */
[----:B------:R-:W-:Y:S01]  /*1840*/  SEL R42, R42, 0xfffffff0, !P3 ;  /* 0xfffffff02a2a7807 */ /* 0x000fe20005800000 */
[----:B------:R-:W-:Y:S01]  /*1850*/  IMAD.IADD R3, R3, 0x1, R12 ;  /* 0x0000000103037824 */ /* 0x000fe200078e020c */
[----:B------:R-:W-:Y:S01]  /*1860*/  LEA R14, P1, R6, c[0x0][0x168], 0x1 ;  /* 0x00005a00060e7a11 */ /* 0x000fe200078208ff */
[----:B------:R-:W-:Y:S02]  /*1870*/  IMAD R8, R8, c[0x0][0x1a0], RZ ;  /* 0x0000680008087a24 */ /* 0x000fe400078e02ff */
[----:B------:R-:W-:Y:S02]  /*1880*/  IMAD.IADD R0, R7, 0x1, R0 ;  /* 0x0000000107007824 */ /* 0x000fe400078e0200 */
[C---:B------:R-:W-:Y:S02]  /*1890*/  IMAD R8, R9.reuse, c[0x0][0x1a4], R8 ;  /* 0x0000690009087a24 */ /* 0x040fe400078e0208 */
[----:B------:R-:W-:Y:S01]  /*18a0*/  IMAD.WIDE.U32 R2, R9, c[0x0][0x1a0], R2 ;  /* 0x0000680009027a25 */ /* 0x000fe200078e0002 */
[----:B------:R-:W-:-:S03]  /*18b0*/  SHF.L.U64.HI R7, R6, 0x1, R0 ;  /* 0x0000000106077819 */ /* 0x000fc60000010200 */
[----:B------:R-:W-:Y:S01]  /*18c0*/  IMAD R9, R10, c[0x0][0x1a8], RZ ;  /* 0x00006a000a097a24 */ /* 0x000fe200078e02ff */
[----:B------:R-:W-:Y:S01]  /*18d0*/  IADD3 R0, R3, R8, RZ ;  /* 0x0000000803007210 */ /* 0x000fe20007ffe0ff */
[----:B------:R-:W-:Y:S01]  /*18e0*/  IMAD.IADD R5, R5, 0x1, R18 ;  /* 0x0000000105057824 */ /* 0x000fe200078e0212 */
[----:B------:R-:W-:Y:S01]  /*18f0*/  LEA R12, P0, R2, c[0x0][0x170], 0x1 ;  /* 0x00005c00020c7a11 */ /* 0x000fe200078008ff */
[----:B------:R-:W-:Y:S01]  /*1900*/  IMAD R6, R108, c[0x0][0x1ac], R9 ;  /* 0x00006b006c067a24 */ /* 0x000fe200078e0209 */
[----:B------:R-:W-:Y:S01]  /*1910*/  SHF.L.U64.HI R3, R2, 0x1, R0 ;  /* 0x0000000102037819 */ /* 0x000fe20000010200 */
[----:B------:R-:W-:Y:S01]  /*1920*/  IMAD.MOV.U32 R18, RZ, RZ, c[0x0][0x1a0] ;  /* 0x00006800ff127624 */ /* 0x000fe200078e00ff */
[----:B------:R-:W-:Y:S01]  /*1930*/  SHF.R.S32.HI R0, RZ, 0x1f, R96 ;  /* 0x0000001fff007819 */ /* 0x000fe20000011460 */
[----:B------:R-:W-:Y:S01]  /*1940*/  IMAD.WIDE.U32 R108, R108, c[0x0][0x1a8], R4 ;  /* 0x00006a006c6c7a25 */ /* 0x000fe200078e0004 */
[----:B------:R-:W-:Y:S02]  /*1950*/  IADD3.X R11, R3, c[0x0][0x174], RZ, P0, !PT ;  /* 0x00005d00030b7a10 */ /* 0x000fe400007fe4ff */
[----:B------:R-:W-:Y:S01]  /*1960*/  LEA.HI R2, R0, R96, RZ, 0x8 ;  /* 0x0000006000027211 */ /* 0x000fe200078f40ff */
[----:B------:R-:W-:Y:S01]  /*1970*/  IMAD.SHL.U32 R136, R18, 0x20, RZ ;  /* 0x0000002012887824 */ /* 0x000fe200078e00ff */
[----:B------:R-:W-:Y:S01]  /*1980*/  SHF.L.U32 R0, R22, 0x2, RZ ;  /* 0x0000000216007819 */ /* 0x000fe200000006ff */
[----:B------:R-:W-:Y:S01]  /*1990*/  IMAD.MOV.U32 R240, RZ, RZ, R14 ;  /* 0x000000fffff07224 */ /* 0x000fe200078e000e */
[----:B------:R-:W-:Y:S01]  /*19a0*/  SHF.R.S32.HI R2, RZ, 0x8, R2 ;  /* 0x00000008ff027819 */ /* 0x000fe20000011402 */
[----:B------:R-:W-:Y:S01]  /*19b0*/  IMAD.IADD R124, R109, 0x1, R6 ;  /* 0x000000016d7c7824 */ /* 0x000fe200078e0206 */
[----:B------:R-:W-:Y:S01]  /*19c0*/  IADD3.X R10, R7, c[0x0][0x16c], RZ, P1, !PT ;  /* 0x00005b00070a7a10 */ /* 0x000fe20000ffe4ff */
[----:B------:R-:W-:Y:S01]  /*19d0*/  IMAD R122, R78, R107, R0 ;  /* 0x0000006b4e7a7224 */ /* 0x000fe200078e0200 */
[----:B------:R-:W-:Y:S01]  /*19e0*/  IMNMX R95, RZ, R2, !PT ;  /* 0x00000002ff5f7217 */ /* 0x000fe20007800200 */
[----:B------:R-:W-:Y:S01]  /*19f0*/  IMAD.MOV.U32 R242, RZ, RZ, R12 ;  /* 0x000000fffff27224 */ /* 0x000fe200078e000c */
[----:B------:R-:W-:Y:S01]  /*1a00*/  SHF.L.U64.HI R135, R18, R120, c[0x0][0x1a4] ;  /* 0x0000690012877619 */ /* 0x000fe20000010278 */
[--C-:B------:R-:W-:Y:S01]  /*1a10*/  IMAD.IADD R126, R0, 0x1, R122.reuse ;  /* 0x00000001007e7824 */ /* 0x100fe200078e027a */
[----:B------:R-:W-:Y:S01]  /*1a20*/  ISETP.GT.AND P2, PT, R198, R95, PT ;  /* 0x0000005fc600720c */ /* 0x000fe20003f44270 */
[----:B------:R-:W-:Y:S01]  /*1a30*/  IMAD.MOV.U32 R241, RZ, RZ, R11 ;  /* 0x000000fffff17224 */ /* 0x000fe200078e000b */
[----:B------:R-:W-:-:S02]  /*1a40*/  SHF.R.S32.HI R128, RZ, 0x1f, R122 ;  /* 0x0000001fff807819 */ /* 0x000fc4000001147a */
[----:B------:R-:W-:Y:S02]  /*1a50*/  SHF.R.S32.HI R129, RZ, 0x1f, R126 ;  /* 0x0000001fff817819 */ /* 0x000fe4000001147e */
[----:B------:R-:W-:Y:S02]  /*1a60*/  MOV R239, R10 ;  /* 0x0000000a00ef7202 */ /* 0x000fe40000000f00 */
[----:B------:R-:W-:-:S05]  /*1a70*/  @!P4 MOV R25, RZ ;  /* 0x000000ff0019c202 */ /* 0x000fca0000000f00 */
[----:B------:R-:W-:Y:S05]  /*1a80*/  @!P2 BRA `(.L_x_1850) ;  /* 0x00006d400000a947 */ /* 0x000fea0003800000 */
[C---:B-1----:R-:W-:Y:S01]  /*1a90*/  IMAD R6, R26.reuse, c[0x0][0x280], RZ ;  /* 0x0000a0001a067a24 */ /* 0x042fe200078e02ff */
[----:B------:R-:W-:Y:S01]  /*1aa0*/  SHF.R.S32.HI R8, RZ, 0x1f, R13 ;  /* 0x0000001fff087819 */ /* 0x000fe2000001140d */
[----:B------:R-:W-:Y:S01]  /*1ab0*/  IMAD R0, R26, c[0x0][0x278], RZ ;  /* 0x00009e001a007a24 */ /* 0x000fe200078e02ff */
[----:B------:R-:W-:Y:S01]  /*1ac0*/  SHF.R.S32.HI R9, RZ, 0x1f, R96 ;  /* 0x0000001fff097819 */ /* 0x000fe20000011460 */
[----:B------:R-:W-:Y:S01]  /*1ad0*/  IMAD.WIDE.U32 R4, R23, c[0x0][0x280], R16 ;  /* 0x0000a00017047a25 */ /* 0x000fe200078e0010 */
[----:B------:R-:W-:Y:S01]  /*1ae0*/  UMOV UR12, 0x40 ;  /* 0x00000040000c7882 */ /* 0x000fe20000000000 */
[----:B------:R-:W-:Y:S01]  /*1af0*/  SHF.L.U32 R76, R107, 0x5, RZ ;  /* 0x000000056b4c7819 */ /* 0x000fe200000006ff */
        /* <DEDUP_REMOVED lines=10> */
[----:B------:R-:W-:Y:S01]  /*1ba0*/  MOV R59, R10 ;  /* 0x0000000a003b7202 */ /* 0x000fe20000000f00 */
[----:B------:R-:W-:Y:S01]  /*1bb0*/  IMAD.IADD R3, R3, 0x1, R7 ;  /* 0x0000000103037824 */ /* 0x000fe200078e0207 */
[----:B------:R-:W-:Y:S01]  /*1bc0*/  UMOV UR11, 0xc0 ;  /* 0x000000c0000b7882 */ /* 0x000fe20000000000 */
[----:B------:R-:W-:Y:S01]  /*1bd0*/  IMAD R7, R6, c[0x0][0x290], RZ ;  /* 0x0000a40006077a24 */ /* 0x000fe200078e02ff */
[----:B------:R-:W-:Y:S01]  /*1be0*/  UMOV UR10, 0x140 ;  /* 0x00000140000a7882 */ /* 0x000fe20000000000 */
[----:B------:R-:W-:Y:S01]  /*1bf0*/  IMAD.WIDE.U32 R8, R18, 0x40, RZ ;  /* 0x0000004012087825 */ /* 0x000fe200078e00ff */
[----:B------:R-:W-:Y:S01]  /*1c00*/  UMOV UR9, 0x180 ;  /* 0x0000018000097882 */ /* 0x000fe20000000000 */
[----:B------:R-:W-:Y:S01]  /*1c10*/  IADD3 R88, R78, 0x20, RZ ;  /* 0x000000204e587810 */ /* 0x000fe20007ffe0ff */
[----:B------:R-:W-:Y:S01]  /*1c20*/  UMOV UR8, 0x1c0 ;  /* 0x000001c000087882 */ /* 0x000fe20000000000 */
[----:B------:R-:W-:Y:S01]  /*1c30*/  IMAD R6, R6, c[0x0][0x288], RZ ;  /* 0x0000a20006067a24 */ /* 0x000fe200078e02ff */
[----:B------:R-:W-:Y:S01]  /*1c40*/  SHF.L.U32 R132, R8, 0x1, RZ ;  /* 0x0000000108847819 */ /* 0x000fe200000006ff */
[C---:B------:R-:W-:Y:S01]  /*1c50*/  IMAD R7, R0.reuse, c[0x0][0x294], R7 ;  /* 0x0000a50000077a24 */ /* 0x040fe200078e0207 */
[----:B------:R-:W-:Y:S01]  /*1c60*/  UIMAD UR16, UR11, UR5, URZ ;  /* 0x000000050b1072a4 */ /* 0x000fe2000f8e023f */
[----:B------:R-:W-:Y:S01]  /*1c70*/  IMAD.WIDE.U32 R4, R0, c[0x0][0x290], R4 ;  /* 0x0000a40000047a25 */ /* 0x000fe200078e0004 */
[----:B------:R-:W-:Y:S01]  /*1c80*/  UIMAD UR15, UR10, UR5, URZ ;  /* 0x000000050a0f72a4 */ /* 0x000fe2000f8e023f */
[----:B------:R-:W-:Y:S01]  /*1c90*/  IADD3 R94, R78, 0x40, RZ ;  /* 0x000000404e5e7810 */ /* 0x000fe20007ffe0ff */
[----:B------:R-:W-:Y:S01]  /*1ca0*/  UIMAD UR14, UR9, UR5, URZ ;  /* 0x00000005090e72a4 */ /* 0x000fe2000f8e023f */
[C---:B------:R-:W-:Y:S01]  /*1cb0*/  IMAD R6, R0.reuse, c[0x0][0x28c], R6 ;  /* 0x0000a30000067a24 */ /* 0x040fe200078e0206 */
[----:B------:R-:W-:Y:S01]  /*1cc0*/  UIMAD UR26, UR8, UR5, URZ ;  /* 0x00000005081a72a4 */ /* 0x000fe2000f8e023f */
        /* <DEDUP_REMOVED lines=8> */
[----:B------:R-:W-:Y:S01]  /*1d50*/  IMAD.WIDE.U32 R8, R18, 0x80, RZ ;  /* 0x0000008012087825 */ /* 0x000fe200078e00ff */
[----:B------:R-:W-:Y:S01]  /*1d60*/  UIMAD.WIDE.U32 UR30, UR10, UR4, URZ ;  /* 0x000000040a1e72a5 */ /* 0x000fe2000f8e003f */
[C---:B------:R-:W-:Y:S01]  /*1d70*/  IADD3 R92, R78.reuse, 0x80, RZ ;  /* 0x000000804e5c7810 */ /* 0x040fe20007ffe0ff */
[----:B------:R-:W-:Y:S01]  /*1d80*/  UIMAD.WIDE.U32 UR28, UR9, UR4, URZ ;  /* 0x00000004091c72a5 */ /* 0x000fe2000f8e003f */
[----:B------:R-:W-:Y:S01]  /*1d90*/  IMAD.IADD R5, R5, 0x1, R7 ;  /* 0x0000000105057824 */ /* 0x000fe200078e0207 */
[----:B------:R-:W-:Y:S01]  /*1da0*/  ULDC UR17, c[0x0][0x19c] ;  /* 0x0000670000117ab9 */ /* 0x000fe20000000800 */
[----:B------:R-:W-:Y:S01]  /*1db0*/  IMAD R6, R19, c[0x0][0x2a0], RZ ;  /* 0x0000a80013067a24 */ /* 0x000fe200078e02ff */
[----:B------:R-:W-:Y:S01]  /*1dc0*/  UIMAD UR11, UR11, UR5, URZ ;  /* 0x000000050b0b72a4 */ /* 0x000fe2000f8e023f */
[----:B------:R-:W-:Y:S01]  /*1dd0*/  IMAD R60, R15, c[0x0][0x29c], R0 ;  /* 0x0000a7000f3c7a24 */ /* 0x000fe200078e0200 */
[----:B------:R-:W-:Y:S01]  /*1de0*/  IADD3 R0, R9, UR18, RZ ;  /* 0x0000001209007c10 */ /* 0x000fe2000fffe0ff */
[C---:B------:R-:W-:Y:S01]  /*1df0*/  IMAD.WIDE.U32 R2, R15.reuse, c[0x0][0x298], R2 ;  /* 0x0000a6000f027a25 */ /* 0x040fe200078e0002 */
[----:B------:R-:W-:Y:S01]  /*1e00*/  UIMAD UR10, UR10, UR5, URZ ;  /* 0x000000050a0a72a4 */ /* 0x000fe2000f8e023f */
[----:B------:R-:W-:Y:S01]  /*1e10*/  IADD3 R91, R78, 0xa0, RZ ;  /* 0x000000a04e5b7810 */ /* 0x000fe20007ffe0ff */
[----:B------:R-:W-:Y:S01]  /*1e20*/  UIMAD UR9, UR9, UR5, URZ ;  /* 0x00000005090972a4 */ /* 0x000fe2000f8e023f */
[C---:B------:R-:W-:Y:S01]  /*1e30*/  IMAD R6, R15.reuse, c[0x0][0x2a4], R6 ;  /* 0x0000a9000f067a24 */ /* 0x040fe200078e0206 */
[----:B------:R-:W-:Y:S01]  /*1e40*/  SHF.L.U64.HI R105, R8, 0x1, R0 ;  /* 0x0000000108697819 */ /* 0x000fe20000010200 */
[----:B------:R-:W-:Y:S01]  /*1e50*/  IMAD.WIDE.U32 R4, R15, c[0x0][0x2a0], R4 ;  /* 0x0000a8000f047a25 */ /* 0x000fe200078e0004 */
[----:B------:R-:W-:Y:S01]  /*1e60*/  LEA R61, P0, R2, c[0x0][0x268], 0x1 ;  /* 0x00009a00023d7a11 */ /* 0x000fe200078008ff */
[----:B------:R-:W-:Y:S01]  /*1e70*/  UIMAD UR13, UR13, UR17, URZ ;  /* 0x000000110d0d72a4 */ /* 0x000fe2000f8e023f */
[----:B------:R-:W-:Y:S01]  /*1e80*/  IADD3 R90, R78, 0xc0, RZ ;  /* 0x000000c04e5a7810 */ /* 0x000fe20007ffe0ff */
[----:B------:R-:W-:Y:S01]  /*1e90*/  IMAD.IADD R60, R3, 0x1, R60 ;  /* 0x00000001033c7824 */ /* 0x000fe200078e023c */
[----:B------:R-:W-:Y:S01]  /*1ea0*/  LEA R69, P1, R4, c[0x0][0x270], 0x1 ;  /* 0x00009c0004457a11 */ /* 0x000fe200078208ff */
[----:B------:R-:W-:Y:S01]  /*1eb0*/  IMAD.IADD R0, R5, 0x1, R6 ;  /* 0x0000000105007824 */ /* 0x000fe200078e0206 */
[----:B------:R-:W-:Y:S01]  /*1ec0*/  UIMAD UR12, UR12, UR17, URZ ;  /* 0x000000110c0c72a4 */ /* 0x000fe2000f8e023f */
[----:B------:R-:W-:Y:S01]  /*1ed0*/  IMAD.IADD R25, R25, 0x1, R13 ;  /* 0x0000000119197824 */ /* 0x000fe200078e020d */
[----:B------:R-:W-:Y:S01]  /*1ee0*/  LEA.HI.X R60, R2, c[0x0][0x26c], R60, 0x1, P0 ;  /* 0x00009b00023c7a11 */ /* 0x000fe200000f0c3c */
[----:B------:R-:W-:Y:S01]  /*1ef0*/  IMAD.MOV.U32 R118, RZ, RZ, 0x6 ;  /* 0x00000006ff767424 */ /* 0x000fe200078e00ff */
[----:B------:R-:W-:Y:S01]  /*1f00*/  LEA.HI.X R68, R4, c[0x0][0x274], R0, 0x1, P1 ;  /* 0x00009d0004447a11 */ /* 0x000fe200008f0c00 */
[----:B------:R-:W-:Y:S01]  /*1f10*/  IMAD.MOV.U32 R119, RZ, RZ, 0x7 ;  /* 0x00000007ff777424 */ /* 0x000fe200078e00ff */
[----:B------:R-:W-:Y:S01]  /*1f20*/  MOV R2, c[0x0][0x290] ;  /* 0x0000a40000027a02 */ /* 0x000fe20000000f00 */
[----:B------:R-:W-:Y:S01]  /*1f30*/  IMAD R0, R107, R25, RZ ;  /* 0x000000196b007224 */ /* 0x000fe200078e02ff */
[----:B------:R-:W-:Y:S01]  /*1f40*/  UIMAD UR5, UR8, UR5, URZ ;  /* 0x00000005080572a4 */ /* 0x000fe2000f8e023f */
[----:B------:R-:W-:Y:S01]  /*1f50*/  IMAD.SHL.U32 R130, R8, 0x2, RZ ;  /* 0x0000000208827824 */ /* 0x000fe200078e00ff */
[C---:B------:R-:W-:Y:S01]  /*1f60*/  SHF.L.U64.HI R4, R2.reuse, R118, c[0x0][0x294] ;  /* 0x0000a50002047619 */ /* 0x040fe20000010276 */
[C---:B------:R-:W-:Y:S01]  /*1f70*/  IMAD.SHL.U32 R7, R2.reuse, 0x40, RZ ;  /* 0x0000004002077824 */ /* 0x040fe200078e00ff */
[CC--:B------:R-:W-:Y:S01]  /*1f80*/  SHF.L.U64.HI R5, R2.reuse, R119.reuse, c[0x0][0x294] ;  /* 0x0000a50002057619 */ /* 0x0c0fe20000010277 */
[C---:B------:R-:W-:Y:S01]  /*1f90*/  IMAD.SHL.U32 R9, R2.reuse, 0x20, RZ ;  /* 0x0000002002097824 */ /* 0x040fe200078e00ff */
[C---:B------:R-:W-:Y:S01]  /*1fa0*/  SHF.L.U64.HI R6, R2.reuse, R120, c[0x0][0x294] ;  /* 0x0000a50002067619 */ /* 0x040fe20000010278 */
[C---:B------:R-:W-:Y:S01]  /*1fb0*/  IMAD.WIDE.U32 R148, R2.reuse, 0xc0, RZ ;  /* 0x000000c002947825 */ /* 0x040fe200078e00ff */
[C---:B------:R-:W-:Y:S01]  /*1fc0*/  SHF.L.U32 R8, R2.reuse, 0x7, RZ ;  /* 0x0000000702087819 */ /* 0x040fe200000006ff */
[----:B------:R-:W-:Y:S01]  /*1fd0*/  UIMAD.WIDE.U32 UR34, UR8, UR4, URZ ;  /* 0x00000004082272a5 */ /* 0x000fe2000f8e003f */
[----:B------:R-:W-:Y:S01]  /*1fe0*/  SHF.R.S32.HI R3, RZ, 0x1f, R0 ;  /* 0x0000001fff037819 */ /* 0x000fe20000011400 */
[----:B------:R-:W-:Y:S01]  /*1ff0*/  IMAD.WIDE.U32 R146, R2, 0x140, RZ ;  /* 0x0000014002927825 */ /* 0x000fe200078e00ff */
[----:B------:R-:W-:Y:S01]  /*2000*/  SHF.L.U64.HI R104, R7, 0x1, R4 ;  /* 0x0000000107687819 */ /* 0x000fe20000010204 */
[----:B------:R-:W-:Y:S01]  /*2010*/  ULDC UR25, c[0x0][0x28c] ;  /* 0x0000a30000197ab9 */ /* 0x000fe20000000800 */
[----:B------:R-:W-:Y:S01]  /*2020*/  IADD3 R89, R78, 0xe0, RZ ;  /* 0x000000e04e597810 */ /* 0x000fe20007ffe0ff */
[----:B------:R-:W-:Y:S01]  /*2030*/  IMAD.WIDE.U32 R144, R2, 0x180, RZ ;  /* 0x0000018002907825 */ /* 0x000fe200078e00ff */
[----:B------:R-:W-:Y:S01]  /*2040*/  SHF.R.S32.HI R85, RZ, 0x1f, R76 ;  /* 0x0000001fff557819 */ /* 0x000fe2000001144c */
        /* <DEDUP_REMOVED lines=21> */
[----:B------:R-:W-:Y:S01]  /*21a0*/  SHF.L.U32 R2, R2, 0x1, RZ ;  /* 0x0000000102027819 */ /* 0x000fe200000006ff */
[----:B------:R-:W-:Y:S01]  /*21b0*/  IMAD.SHL.U32 R75, R107, 0x40, RZ ;  /* 0x000000406b4b7824 */ /* 0x000fe200078e00ff */
[----:B------:R-:W-:Y:S01]  /*21c0*/  SHF.L.U32 R115, R117, 0x6, RZ ;  /* 0x0000000675737819 */ /* 0x000fe200000006ff */
[C---:B------:R-:W-:Y:S01]  /*21d0*/  IMAD R74, R107.reuse, 0x60, RZ ;  /* 0x000000606b4a7824 */ /* 0x040fe200078e02ff */
[C---:B------:R-:W-:Y:S01]  /*21e0*/  IADD3 R66, P3, R0.reuse, c[0x0][0x2b0], RZ ;  /* 0x0000ac0000427a10 */ /* 0x040fe20007f7e0ff */
[C---:B------:R-:W-:Y:S01]  /*21f0*/  IMAD.SHL.U32 R73, R107.reuse, 0x80, RZ ;  /* 0x000000806b497824 */ /* 0x040fe200078e00ff */
[----:B------:R-:W-:Y:S01]  /*2200*/  IADD3 R67, P2, R0, c[0x0][0x2a8], RZ ;  /* 0x0000aa0000437a10 */ /* 0x000fe20007f5e0ff */
[C---:B------:R-:W-:Y:S01]  /*2210*/  IMAD R72, R107.reuse, 0xa0, RZ ;  /* 0x000000a06b487824 */ /* 0x040fe200078e02ff */
[C---:B------:R-:W-:Y:S01]  /*2220*/  IADD3 R21, P1, R2.reuse, c[0x0][0x2b0], RZ ;  /* 0x0000ac0002157a10 */ /* 0x040fe20007f3e0ff */
[C---:B------:R-:W-:Y:S01]  /*2230*/  IMAD R71, R107.reuse, 0xc0, RZ ;  /* 0x000000c06b477824 */ /* 0x040fe200078e02ff */
[----:B------:R-:W-:Y:S01]  /*2240*/  IADD3 R41, P0, R2, c[0x0][0x2a8], RZ ;  /* 0x0000aa0002297a10 */ /* 0x000fe20007f1e0ff */
[----:B------:R-:W-:Y:S01]  /*2250*/  IMAD R70, R107, 0xe0, RZ ;  /* 0x000000e06b467824 */ /* 0x000fe200078e02ff */
[----:B------:R-:W-:Y:S01]  /*2260*/  SHF.R.S32.HI R84, RZ, 0x1f, R75 ;  /* 0x0000001fff547819 */ /* 0x000fe2000001144b */
[----:B------:R-:W-:Y:S01]  /*2270*/  IMAD.MOV.U32 R134, RZ, RZ, c[0x0][0x290] ;  /* 0x0000a400ff867624 */ /* 0x000fe200078e00ff */
[----:B------:R-:W-:Y:S01]  /*2280*/  SHF.R.S32.HI R83, RZ, 0x1f, R74 ;  /* 0x0000001fff537819 */ /* 0x000fe2000001144a */
[----:B------:R-:W-:Y:S01]  /*2290*/  IMAD.SHL.U32 R116, R117, 0x80, RZ ;  /* 0x0000008075747824 */ /* 0x000fe200078e00ff */
[----:B------:R-:W-:Y:S01]  /*22a0*/  SHF.R.S32.HI R82, RZ, 0x1f, R73 ;  /* 0x0000001fff527819 */ /* 0x000fe20000011449 */
[----:B------:R-:W-:Y:S01]  /*22b0*/  IMAD.MOV.U32 R63, RZ, RZ, R12 ;  /* 0x000000ffff3f7224 */ /* 0x000fe200078e000c */
[----:B------:R-:W-:Y:S01]  /*22c0*/  SHF.R.S32.HI R81, RZ, 0x1f, R72 ;  /* 0x0000001fff517819 */ /* 0x000fe20000011448 */
[----:B------:R-:W-:Y:S01]  /*22d0*/  IMAD.MOV.U32 R62, RZ, RZ, R11 ;  /* 0x000000ffff3e7224 */ /* 0x000fe200078e000b */
[----:B------:R-:W-:Y:S01]  /*22e0*/  SHF.R.S32.HI R80, RZ, 0x1f, R71 ;  /* 0x0000001fff507819 */ /* 0x000fe20000011447 */
[----:B------:R-:W-:Y:S01]  /*22f0*/  IMAD.MOV.U32 R58, RZ, RZ, R14 ;  /* 0x000000ffff3a7224 */ /* 0x000fe200078e000e */
[----:B------:R-:W-:Y:S01]  /*2300*/  SHF.R.S32.HI R77, RZ, 0x1f, R70 ;  /* 0x0000001fff4d7819 */ /* 0x000fe20000011446 */
[----:B------:R-:W-:Y:S01]  /*2310*/  IMAD.MOV.U32 R23, RZ, RZ, R198 ;  /* 0x000000ffff177224 */ /* 0x000fe200078e00c6 */
[----:B------:R-:W-:Y:S01]  /*2320*/  IADD3 R87, R113, UR13, RZ ;  /* 0x0000000d71577c10 */ /* 0x000fe2000fffe0ff */
[----:B------:R-:W-:Y:S01]  /*2330*/  IMAD.SHL.U32 R117, R117, 0x20, RZ ;  /* 0x0000002075757824 */ /* 0x000fe200078e00ff */
[----:B------:R-:W-:Y:S01]  /*2340*/  IADD3 R86, R111, UR12, RZ ;  /* 0x0000000c6f567c10 */ /* 0x000fe2000fffe0ff */
        /* <DEDUP_REMOVED lines=12> */
[----:B------:R-:W-:Y:S01]  /*2410*/  ULDC UR4, c[0x0][0x230] ;  /* 0x00008c0000047ab9 */ /* 0x000fe20000000800 */
        /* <DEDUP_REMOVED lines=9> */
[----:B------:R-:W-:-:S02]  /*24b0*/  UIMAD UR18, UR18, 0x1c0, URZ ;  /* 0x000001c0121278a4 */ /* 0x000fc4000f8e023f */
[----:B------:R-:W-:Y:S02]  /*24c0*/  UIADD3 UR16, UR33, UR16, URZ ;  /* 0x0000001021107290 */ /* 0x000fe4000fffe03f */
[----:B------:R-:W-:Y:S02]  /*24d0*/  UIADD3 UR15, UR31, UR15, URZ ;  /* 0x0000000f1f0f7290 */ /* 0x000fe4000fffe03f */
[----:B------:R-:W-:Y:S02]  /*24e0*/  UIADD3 UR14, UR29, UR14, URZ ;  /* 0x0000000e1d0e7290 */ /* 0x000fe4000fffe03f */
[----:B------:R-:W-:Y:S02]  /*24f0*/  UIADD3 UR26, UR35, UR26, URZ ;  /* 0x0000001a231a7290 */ /* 0x000fe4000fffe03f */
[----:B------:R-:W-:Y:S02]  /*2500*/  ULDC.U8 UR8, c[0x0][0x313] ;  /* 0x0000c4c000087ab9 */ /* 0x000fe40000000000 */
.L_x_1904:
[----:B------:R-:W-:Y:S01]  /*2510*/  LOP3.LUT R184, R184, 0xfffffffd, RZ, 0xc0, !PT ;  /* 0xfffffffdb8b87812 */ /* 0x000fe200078ec0ff */
[----:B------:R-:W-:Y:S02]  /*2520*/  IMAD.SHL.U32 R24, R23, 0x100, RZ ;  /* 0x0000010017187824 */ /* 0x000fe400078e00ff */
[----:B------:R-:W-:Y:S02]  /*2530*/  IMAD.MOV.U32 R2, RZ, RZ, R69 ;  /* 0x000000ffff027224 */ /* 0x000fe400078e0045 */
[----:B------:R-:W-:Y:S01]  /*2540*/  IMAD.MOV.U32 R3, RZ, RZ, R68 ;  /* 0x000000ffff037224 */ /* 0x000fe200078e0044 */
[----:B------:R-:W-:Y:S05]  /*2550*/  IADD3 R22, R24, -0x100, RZ ;  /* 0xffffff0018167810 */ /* 0x000fea0007ffe0ff */
[--C-:B------:R-:W-:Y:S02]  /*2560*/  IMAD.IADD R14, R97, 0x1, -R22.reuse ;  /* 0x00000001610e7824 */ /* 0x100fe400078e0a16 */
[----:B------:R-:W-:Y:S03]  /*2570*/  IMAD.IADD R0, R96, 0x1, -R22 ;  /* 0x0000000160007824 */ /* 0x000fe600078e0a16 */
[-C--:B------:R-:W-:Y:S02]  /*2580*/  ISETP.GE.AND P0, PT, R88, R14.reuse, PT ;  /* 0x0000000e5800720c */ /* 0x080fe40003f06270 */
[----:B------:R-:W-:Y:S02]  /*2590*/  ISETP.GE.AND P2, PT, R92, R14, PT ;  /* 0x0000000e5c00720c */ /* 0x000fe40003f46270 */
[----:B------:R-:W-:Y:S02]  /*25a0*/  ISETP.GE.AND P3, PT, R88, R0, !P0 ;  /* 0x000000005800720c */ /* 0x000fe40004766270 */
[----:B------:R-:W-:Y:S02]  /*25b0*/  ISETP.GE.AND P0, PT, R94, R14, PT ;  /* 0x0000000e5e00720c */ /* 0x000fe40003f06270 */
[-C--:B------:R-:W-:Y:S02]  /*25c0*/  ISETP.GE.AND P2, PT, R92, R0.reuse, !P2 ;  /* 0x000000005c00720c */ /* 0x080fe40005746270 */
[----:B------:R-:W-:Y:S02]  /*25d0*/  ISETP.GE.AND P5, PT, R94, R0, !P0 ;  /* 0x000000005e00720c */ /* 0x000fe400047a6270 */
[C---:B------:R-:W-:Y:S04]  /*25e0*/  ISETP.GE.AND P0, PT, R93.reuse, R14, PT ;  /* 0x0000000e5d00720c */ /* 0x040fe80003f06270 */
[----:B------:R-:W-:Y:S02]  /*25f0*/  ISETP.GE.AND P4, PT, R93, R0, !P0 ;  /* 0x000000005d00720c */ /* 0x000fe40004786270 */
[C---:B------:R-:W-:Y:S02]  /*2600*/  @P3 IADD3 R12, P0, R69.reuse, R138, RZ ;  /* 0x0000008a450c3210 */ /* 0x040fe40007f1e0ff */
[-C--:B------:R-:W-:Y:S02]  /*2610*/  @P3 LEA R10, P1, R136, R63.reuse, 0x1 ;  /* 0x0000003f880a3211 */ /* 0x080fe400078208ff */
[----:B------:R-:W-:Y:S01]  /*2620*/  P2R R25, PR, RZ, 0x10 ;  /* 0x00000010ff197803 */ /* 0x000fe20000000000 */
[----:B------:R-:W-:Y:S01]  /*2630*/  @P3 IMAD.X R13, R68, 0x1, R102, P0 ;  /* 0x00000001440d3824 */ /* 0x000fe200000e0666 */
[C---:B------:R-:W-:Y:S02]  /*2640*/  @P5 IADD3 R8, P0, R69.reuse, R140, RZ ;  /* 0x0000008c45085210 */ /* 0x040fe40007f1e0ff */
[----:B------:R-:W-:Y:S02]  /*2650*/  @P3 LEA.HI.X R11, R136, R62, R135, 0x1, P1 ;  /* 0x0000003e880b3211 */ /* 0x000fe400008f0c87 */
[----:B------:R-:W-:Y:S01]  /*2660*/  @P5 IADD3 R6, P1, R132, R63, RZ ;  /* 0x0000003f84065210 */ /* 0x000fe20007f3e0ff */
[----:B------:R-:W-:Y:S01]  /*2670*/  @P5 IMAD.X R9, R68, 0x1, R104, P0 ;  /* 0x0000000144095824 */ /* 0x000fe200000e0668 */
[----:B------:R-:W-:Y:S02]  /*2680*/  @P4 IADD3 R4, P0, R69, R148, RZ ;  /* 0x0000009445044210 */ /* 0x000fe40007f1e0ff */
[----:B------:R-:W-:Y:S01]  /*2690*/  @P5 LOP3.LUT R184, R184, 0x2, RZ, 0xfc, !PT ;  /* 0x00000002b8b85812 */ /* 0x000fe200078efcff */
[--C-:B------:R-:W-:Y:S01]  /*26a0*/  @P5 IMAD.X R7, R106, 0x1, R62.reuse, P1 ;  /* 0x000000016a075824 */ /* 0x100fe200008e063e */
[----:B------:R-:W-:Y:S01]  /*26b0*/  ISETP.GE.AND P1, PT, R91, R14, PT ;  /* 0x0000000e5b00720c */ /* 0x000fe20003f26270 */
[----:B------:R-:W-:Y:S01]  /*26c0*/  @P4 IMAD.X R5, R68, 0x1, R101, P0 ;  /* 0x0000000144054824 */ /* 0x000fe200000e0665 */
[----:B------:R-:W-:Y:S02]  /*26d0*/  @P4 IADD3 R26, P0, R63, UR32, RZ ;  /* 0x000000203f1a4c10 */ /* 0x000fe4000ff1e0ff */
[----:B------:R-:W-:Y:S02]  /*26e0*/  ISETP.GE.AND P5, PT, R91, R0, !P1 ;  /* 0x000000005b00720c */ /* 0x000fe40004fa6270 */
[----:B------:R-:W-:Y:S02]  /*26f0*/  @P4 IADD3.X R27, R62, UR16, RZ, P0, !PT ;  /* 0x000000103e1b4c10 */ /* 0x000fe400087fe4ff */
[----:B------:R-:W-:Y:S02]  /*2700*/  @P2 IADD3 R18, P0, R69, R139, RZ ;  /* 0x0000008b45122210 */ /* 0x000fe40007f1e0ff */
[C---:B------:R-:W-:Y:S02]  /*2710*/  LOP3.LUT P4, RZ, R184.reuse, 0x2, RZ, 0xc0, !PT ;  /* 0x00000002b8ff7812 */ /* 0x040fe4000788c0ff */
[----:B------:R-:W-:Y:S01]  /*2720*/  LOP3.LUT R184, R184, 0xfffffffe, RZ, 0xc0, !PT ;  /* 0xfffffffeb8b87812 */ /* 0x000fe200078ec0ff */
[----:B------:R-:W-:Y:S01]  /*2730*/  @P2 IMAD.X R19, R68, 0x1, R103, P0 ;  /* 0x0000000144132824 */ /* 0x000fe200000e0667 */
[----:B------:R-:W-:Y:S05]  /*2740*/  @P2 IADD3 R46, P0, R130, R63, RZ ;  /* 0x0000003f822e2210 */ /* 0x000fea0007f1e0ff */
[----:B------:R-:W-:Y:S01]  /*2750*/  @P2 IMAD.X R47, R105, 0x1, R62, P0 ;  /* 0x00000001692f2824 */ /* 0x000fe200000e063e */
[----:B------:R-:W-:Y:S05]  /*2760*/  @P5 IADD3 R44, P0, R69, R146, RZ ;  /* 0x00000092452c5210 */ /* 0x000fea0007f1e0ff */
[----:B------:R-:W-:Y:S01]  /*2770*/  @P5 IMAD.X R45, R68, 0x1, R100, P0 ;  /* 0x00000001442d5824 */ /* 0x000fe200000e0664 */
[----:B------:R-:W-:Y:S04]  /*2780*/  @P5 IADD3 R50, P0, R63, UR30, RZ ;  /* 0x0000001e3f325c10 */ /* 0x000fe8000ff1e0ff */
[----:B------:R-:W-:Y:S02]  /*2790*/  @P5 IADD3.X R51, R62, UR15, RZ, P0, !PT ;  /* 0x0000000f3e335c10 */ /* 0x000fe400087fe4ff */
[C---:B------:R-:W-:Y:S04]  /*27a0*/  ISETP.GE.AND P0, PT, R90.reuse, R14, PT ;  /* 0x0000000e5a00720c */ /* 0x040fe80003f06270 */
[----:B------:R-:W-:Y:S11]  /*27b0*/  ISETP.GE.AND P6, PT, R90, R0, !P0 ;  /* 0x000000005a00720c */ /* 0x000ff600047c6270 */
[----:B------:R-:W-:Y:S02]  /*27c0*/  @!UPT UIADD3 URZ, URZ, URZ, URZ ;  /* 0x0000003f3f3ff290 */ /* 0x000fe4000fffe03f */
[----:B------:R-:W-:Y:S05]  /*27d0*/  @P6 IADD3 R48, P0, R69, R144, RZ ;  /* 0x0000009045306210 */ /* 0x000fea0007f1e0ff */
[----:B------:R-:W-:Y:S01]  /*27e0*/  @P6 IMAD.X R49, R68, 0x1, R98, P0 ;  /* 0x0000000144316824 */ /* 0x000fe200000e0662 */
[----:B------:R-:W-:Y:S04]  /*27f0*/  @P6 IADD3 R54, P0, R63, UR28, RZ ;  /* 0x0000001c3f366c10 */ /* 0x000fe8000ff1e0ff */
[----:B------:R-:W-:Y:S02]  /*2800*/  @P6 IADD3.X R55, R62, UR14, RZ, P0, !PT ;  /* 0x0000000e3e376c10 */ /* 0x000fe400087fe4ff */
[C---:B------:R-:W-:Y:S04]  /*2810*/  ISETP.GE.AND P0, PT, R89.reuse, R14, PT ;  /* 0x0000000e5900720c */ /* 0x040fe80003f06270 */
[----:B------:R-:W-:Y:S11]  /*2820*/  ISETP.GE.AND P1, PT, R89, R0, !P0 ;  /* 0x000000005900720c */ /* 0x000ff60004726270 */
[----:B------:R-:W-:Y:S02]  /*2830*/  @!UPT UIADD3 URZ, URZ, URZ, URZ ;  /* 0x0000003f3f3ff290 */ /* 0x000fe4000fffe03f */
[----:B------:R-:W-:Y:S02]  /*2840*/  @P1 IADD3 R52, P0, R69, R142, RZ ;  /* 0x0000008e45341210 */ /* 0x000fe40007f1e0ff */
[----:B------:R-:W-:Y:S03]  /*2850*/  @P1 LOP3.LUT R184, R184, 0x1, RZ, 0xfc, !PT ;  /* 0x00000001b8b81812 */ /* 0x000fe600078efcff */
[----:B------:R-:W-:Y:S01]  /*2860*/  @P1 IMAD.X R53, R68, 0x1, R99, P0 ;  /* 0x0000000144351824 */ /* 0x000fe200000e0663 */
[----:B------:R-:W-:Y:S04]  /*2870*/  @P1 IADD3 R56, P0, R63, UR34, RZ ;  /* 0x000000223f381c10 */ /* 0x000fe8000ff1e0ff */
[----:B------:R-:W-:Y:S02]  /*2880*/  @P1 IADD3.X R57, R62, UR26, RZ, P0, !PT ;  /* 0x0000001a3e391c10 */ /* 0x000fe400087fe4ff */
[C---:B------:R-:W-:Y:S04]  /*2890*/  LEA R69, P0, R134.reuse, R2, 0x1 ;  /* 0x0000000286457211 */ /* 0x040fe800078008ff */
[----:B------:R-:W-:Y:S02]  /*28a0*/  LEA.HI.X.SX32 R68, R134, R3, 0x1, P0 ;  /* 0x0000000386447211 */ /* 0x000fe400000f0eff */
[C---:B------:R-:W-:Y:S04]  /*28b0*/  ISETP.GE.AND P0, PT, R78.reuse, R14, PT ;  /* 0x0000000e4e00720c */ /* 0x040fe80003f06270 */
[----:B------:R-:W-:Y:S02]  /*28c0*/  ISETP.GE.AND P1, PT, R78, R0, !P0 ;  /* 0x000000004e00720c */ /* 0x000fe40004726270 */
[----:B------:R-:W-:Y:S11]  /*28d0*/  LOP3.LUT P0, RZ, R184, 0x1, RZ, 0xc0, !PT ;  /* 0x00000001b8ff7812 */ /* 0x000ff6000780c0ff */
[----:B------:R1:W2:Y:S02]  /*28e0*/  @P1 LDG.E.128 R28, [R2.64] ;  /* 0x00000006021c1981 */ /* 0x0002a4000c1e1d00 */
[----:B-1----:R-:W-:Y:S02]  /*28f0*/  @P1 IMAD.MOV.U32 R2, RZ, RZ, R63 ;  /* 0x000000ffff021224 */ /* 0x002fe400078e003f */
[----:B------:R-:W-:Y:S05]  /*2900*/  @P1 IMAD.MOV.U32 R3, RZ, RZ, R62 ;  /* 0x000000ffff031224 */ /* 0x000fea00078e003e */
[----:B--2---:R-:W-:Y:S04]  /*2910*/  @P1 STG.E.128 [R2.64], R28 ;  /* 0x0000001c02001986 */ /* 0x004fe8000c101d06 */
[----:B------:R-:W2:Y:S04]  /*2920*/  @P3 LDG.E.128 R12, [R12.64] ;  /* 0x000000060c0c3981 */ /* 0x000ea8000c1e1d00 */
[----:B--2---:R1:W-:Y:S04]  /*2930*/  @P3 STG.E.128 [R10.64], R12 ;  /* 0x0000000c0a003986 */ /* 0x0043e8000c101d06 */
[----:B-1----:R-:W2:Y:S04]  /*2940*/  @P4 LDG.E.128 R8, [R8.64] ;  /* 0x0000000608084981 */ /* 0x002ea8000c1e1d00 */
[----:B--2---:R1:W-:Y:S01]  /*2950*/  @P4 STG.E.128 [R6.64], R8 ;  /* 0x0000000806004986 */ /* 0x0043e2000c101d06 */
[----:B------:R-:W-:Y:S11]  /*2960*/  ISETP.NE.AND P4, PT, R25, RZ, PT ;  /* 0x000000ff1900720c */ /* 0x000ff60003f85270 */
[----:B------:R-:W-:Y:S02]  /*2970*/  @!UPT UIADD3 URZ, URZ, URZ, URZ ;  /* 0x0000003f3f3ff290 */ /* 0x000fe4000fffe03f */
[----:B------:R-:W2:Y:S04]  /*2980*/  @P4 LDG.E.128 R36, [R4.64] ;  /* 0x0000000604244981 */ /* 0x000ea8000c1e1d00 */
[----:B--2---:R-:W-:Y:S04]  /*2990*/  @P4 STG.E.128 [R26.64], R36 ;  /* 0x000000241a004986 */ /* 0x004fe8000c101d06 */
[----:B------:R-:W2:Y:S04]  /*29a0*/  @P2 LDG.E.128 R32, [R18.64] ;  /* 0x0000000612202981 */ /* 0x000ea8000c1e1d00 */
[----:B--2---:R-:W-:Y:S04]  /*29b0*/  @P2 STG.E.128 [R46.64], R32 ;  /* 0x000000202e002986 */ /* 0x004fe8000c101d06 */
[----:B------:R-:W2:Y:S04]  /*29c0*/  @P5 LDG.E.128 R28, [R44.64] ;  /* 0x000000062c1c5981 */ /* 0x000ea8000c1e1d00 */
[----:B--2---:R-:W-:Y:S04]  /*29d0*/  @P5 STG.E.128 [R50.64], R28 ;  /* 0x0000001c32005986 */ /* 0x004fe8000c101d06 */
[----:B-1----:R-:W2:Y:S04]  /*29e0*/  @P6 LDG.E.128 R4, [R48.64] ;  /* 0x0000000630046981 */ /* 0x002ea8000c1e1d00 */
[----:B--2---:R1:W-:Y:S04]  /*29f0*/  @P6 STG.E.128 [R54.64], R4 ;  /* 0x0000000436006986 */ /* 0x0043e8000c101d06 */
[----:B-1----:R-:W2:Y:S04]  /*2a00*/  @P0 LDG.E.128 R4, [R52.64] ;  /* 0x0000000634040981 */ /* 0x002ea8000c1e1d00 */
        /* <DEDUP_REMOVED lines=62> */
.L_x_1854:
[----:B------:R-:W-:Y:S05]  /*2df0*/  BSYNC B0 ;  /* 0x0000000000007941 */ /* 0x000fea0003800000 */
.L_x_1853:
[----:B------:R-:W-:Y:S01]  /*2e00*/  BSSY B0, `(.L_x_1855) ;  /* 0x0000039000007945 */ /* 0x000fe20003800000 */
[----:B------:R-:W-:-:S05]  /*2e10*/  @!P3 BRA `(.L_x_1856) ;  /* 0x000003700000b947 */ /* 0x000fca0003800000 */
        /* <DEDUP_REMOVED lines=55> */
.L_x_1856:
[----:B------:R-:W-:Y:S05]  /*3190*/  BSYNC B0 ;  /* 0x0000000000007941 */ /* 0x000fea0003800000 */
.L_x_1855:
[----:B------:R-:W-:Y:S01]  /*31a0*/  LOP3.LUT P0, RZ, R184, 0x2, RZ, 0xc0, !PT ;  /* 0x00000002b8ff7812 */ /* 0x000fe2000780c0ff */
[----:B------:R-:W-:Y:S01]  /*31b0*/  @!UPT UIADD3 URZ, URZ, URZ, URZ ;  /* 0x0000003f3f3ff290 */ /* 0x000fe2000fffe03f */
[----:B------:R-:W-:Y:S11]  /*31c0*/  BSSY B0, `(.L_x_1857) ;  /* 0x0000039000007945 */ /* 0x000ff60003800000 */
        /* <DEDUP_REMOVED lines=56> */
.L_x_1858:
[----:B------:R-:W-:Y:S05]  /*3550*/  BSYNC B0 ;  /* 0x0000000000007941 */ /* 0x000fea0003800000 */
.L_x_1857:
[----:B------:R-:W-:Y:S01]  /*3560*/  BSSY B0, `(.L_x_1859) ;  /* 0x0000041000007945 */ /* 0x000fe20003800000 */
[----:B------:R-:W-:-:S05]  /*3570*/  @!P4 BRA `(.L_x_1860) ;  /* 0x000003f00000c947 */ /* 0x000fca0003800000 */
        /* <DEDUP_REMOVED lines=12> */
[----:B------:R-:W-:Y:S04]  /*3640*/  @!P0 IADD3 R4, P1, R2, R41, RZ ;  /* 0x0000002902048210 */ /* 0x000fe80007f3e0ff */
[----:B------:R-:W-:Y:S01]  /*3650*/  @!P0 IADD3.X R5, R0, R40, RZ, P1, !PT ;  /* 0x0000002800058210 */ /* 0x000fe20000ffe4ff */
[----:B------:R-:W2:Y:S01]  /*3660*/  LDG.E.128 R8, [R8.64] ;  /* 0x0000000608087981 */ /* 0x000ea2000c1e1d00 */
[----:B------:R-:W-:Y:S05]  /*3670*/  @!P0 IADD3 R2, P1, R2, R21, RZ ;  /* 0x0000001502028210 */ /* 0x000fea0007f3e0ff */
[----:B------:R-:W-:Y:S02]  /*3680*/  @!P0 IMAD.X R3, R0, 0x1, R20, P1 ;  /* 0x0000000100038824 */ /* 0x000fe400008e0614 */
        /* <DEDUP_REMOVED lines=46> */
.L_x_1860:
[----:B------:R-:W-:Y:S05]  /*3970*/  BSYNC B0 ;  /* 0x0000000000007941 */ /* 0x000fea0003800000 */
.L_x_1859:
[----:B------:R-:W-:Y:S01]  /*3980*/  BSSY B0, `(.L_x_1861) ;  /* 0x0000039000007945 */ /* 0x000fe20003800000 */
[----:B------:R-:W-:-:S05]  /*3990*/  @!P2 BRA `(.L_x_1862) ;  /* 0x000003700000a947 */ /* 0x000fca0003800000 */
[----:B------:R-:W-:Y:S02]  /*39a0*/  ISETP.GE.AND P0, PT, R16, UR4, PT ;  /* 0x0000000410007c0c */ /* 0x000fe4000bf06270 */
[C---:B-1----:R-:W-:Y:S04]  /*39b0*/  LEA R8, P1, R116.reuse, R61, 0x1 ;  /* 0x0000003d74087211 */ /* 0x042fe800078208ff */
[----:B------:R-:W-:Y:S06]  /*39c0*/  LEA.HI.X R9, R116, R60, R119, 0x1, P1 ;  /* 0x0000003c74097211 */ /* 0x000fec00008f0c77 */
[----:B------:R-:W2:Y:S01]  /*39d0*/  LDG.E.128 R8, [R8.64] ;  /* 0x0000000608087981 */ /* 0x000ea2000c1e1d00 */
[C---:B------:R-:W-:Y:S01]  /*39e0*/  @!P0 SHF.L.U64.HI R0, R73.reuse, 0x1, R82 ;  /* 0x0000000149008819 */ /* 0x040fe20000010252 */
[----:B------:R-:W-:Y:S05]  /*39f0*/  @!P0 IMAD.SHL.U32 R2, R73, 0x2, RZ ;  /* 0x0000000249028824 */ /* 0x000fea00078e00ff */
[C---:B------:R-:W-:Y:S02]  /*3a00*/  @!P0 IADD3 R4, P2, R2.reuse, R41, RZ ;  /* 0x0000002902048210 */ /* 0x040fe40007f5e0ff */
[----:B------:R-:W-:Y:S03]  /*3a10*/  @!P0 IADD3 R2, P1, R2, R21, RZ ;  /* 0x0000001502028210 */ /* 0x000fe60007f3e0ff */
[C---:B------:R-:W-:Y:S01]  /*3a20*/  @!P0 IMAD.X R5, R0.reuse, 0x1, R40, P2 ;  /* 0x0000000100058824 */ /* 0x040fe200010e0628 */
[----:B------:R-:W-:Y:S04]  /*3a30*/  @!P0 IADD3.X R3, R0, R20, RZ, P1, !PT ;  /* 0x0000001400038210 */ /* 0x000fe80000ffe4ff */
        /* <DEDUP_REMOVED lines=45> */
.L_x_1862:
[----:B------:R-:W-:Y:S05]  /*3d10*/  BSYNC B0 ;  /* 0x0000000000007941 */ /* 0x000fea0003800000 */
.L_x_1861:
        /* <DEDUP_REMOVED lines=65> */
.L_x_1864:
[----:B------:R-:W-:Y:S05]  /*4130*/  BSYNC B0 ;  /* 0x0000000000007941 */ /* 0x000fea0003800000 */
.L_x_1863:
        /* <DEDUP_REMOVED lines=65> */
.L_x_1866:
[----:B------:R-:W-:Y:S05]  /*4550*/  BSYNC B0 ;  /* 0x0000000000007941 */ /* 0x000fea0003800000 */
.L_x_1865:
[----:B------:R-:W-:Y:S01]  /*4560*/  LOP3.LUT P0, RZ, R184, 0x1, RZ, 0xc0, !PT ;  /* 0x00000001b8ff7812 */ /* 0x000fe2000780c0ff */
[----:B------:R-:W-:Y:S01]  /*4570*/  @!UPT UIADD3 URZ, URZ, URZ, URZ ;  /* 0x0000003f3f3ff290 */ /* 0x000fe2000fffe03f */
[----:B------:R-:W-:Y:S11]  /*4580*/  BSSY B0, `(.L_x_1867) ;  /* 0x0000041000007945 */ /* 0x000ff60003800000 */
        /* <DEDUP_REMOVED lines=64> */
.L_x_1868:
[----:B------:R-:W-:Y:S05]  /*4990*/  BSYNC B0 ;  /* 0x0000000000007941 */ /* 0x000fea0003800000 */
.L_x_1867:
        /* <DEDUP_REMOVED lines=12> */
.L_x_1852:
[----:B------:R-:W-:Y:S01]  /*4a60*/  ULEA.HI UR5, UR4, UR4, URZ, 0x1 ;  /* 0x0000000404057291 */ /* 0x000fe2000f8f083f */
[----:B------:R-:W-:Y:S03]  /*4a70*/  BSSY B1, `(.L_x_1870) ;  /* 0x000005e000017945 */ /* 0x000fe60003800000 */
[----:B------:R-:W-:Y:S06]  /*4a80*/  USHF.R.S32.HI UR5, URZ, 0x1, UR5 ;  /* 0x000000013f057899 */ /* 0x000fec0008011405 */
[----:B------:R-:W-:Y:S01]  /*4a90*/  MOV R43, UR5 ;  /* 0x00000005002b7c02 */ /* 0x000fe20008000f00 */
[----:B------:R-:W-:-:S05]  /*4aa0*/  @!P1 BRA `(.L_x_1871) ;  /* 0x000005a000009947 */ /* 0x000fca0003800000 */
        /* <DEDUP_REMOVED lines=11> */
[----:B------:R-:W-:Y:S01]  /*4b60*/  IMAD.U32 R27, R33, 0x10000, RZ ;  /* 0x00010000211b7824 */ /* 0x000fe200078e00ff */
[----:B------:R-:W-:Y:S01]  /*4b70*/  LOP3.LUT R26, R32, 0xffff0000, RZ, 0xc0, !PT ;  /* 0xffff0000201a7812 */ /* 0x000fe200078ec0ff */
[----:B------:R-:W-:Y:S01]  /*4b80*/  IMAD.U32 R31, R35, 0x10000, RZ ;  /* 0x00010000231f7824 */ /* 0x000fe200078e00ff */
[----:B------:R-:W-:Y:S02]  /*4b90*/  LOP3.LUT R28, R33, 0xffff0000, RZ, 0xc0, !PT ;  /* 0xffff0000211c7812 */ /* 0x000fe400078ec0ff */
        /* <DEDUP_REMOVED lines=63> */
[----:B------:R-:W-:Y:S01]  /*4f90*/  FFMA.FTZ R5, R29, R13, R5 ;  /* 0x0000000d1d057223 */ /* 0x000fe20000010005 */
[----:B------:R-:W-:Y:S01]  /*4fa0*/  F2FP.BF16.PACK_AB R33, R4, R3 ;  /* 0x000000030421723e */ /* 0x000fe200000010ff */
[----:B------:R-:W-:Y:S02]  /*4fb0*/  FFMA.FTZ R6, R30, R14, R6 ;  /* 0x0000000e1e067223 */ /* 0x000fe40000010006 */
[----:B------:R-:W-:Y:S02]  /*4fc0*/  FFMA.FTZ R7, R31, R15, R7 ;  /* 0x0000000f1f077223 */ /* 0x000fe40000010007 */
[----:B------:R-:W-:Y:S01]  /*4fd0*/  FFMA.FTZ R8, R32, R18, R8 ;  /* 0x0000001220087223 */ /* 0x000fe20000010008 */
[----:B------:R-:W-:Y:S02]  /*4fe0*/  F2FP.BF16.PACK_AB R32, R2, R0 ;  /* 0x000000000220723e */ /* 0x000fe400000010ff */
[----:B------:R-:W-:Y:S02]  /*4ff0*/  F2FP.BF16.PACK_AB R34, R6, R5 ;  /* 0x000000050622723e */ /* 0x000fe400000010ff */
[----:B------:R-:W-:Y:S02]  /*5000*/  F2FP.BF16.PACK_AB R35, R8, R7 ;  /* 0x000000070823723e */ /* 0x000fe400000010ff */
.L_x_1873:
[----:B------:R-:W-:Y:S05]  /*5010*/  BSYNC B0 ;  /* 0x0000000000007941 */ /* 0x000fea0003800000 */
.L_x_1872:
[----:B--2---:R-:W-:Y:S02]  /*5020*/  MOV R2, R58 ;  /* 0x0000003a00027202 */ /* 0x004fe40000000f00 */
[----:B------:R-:W-:Y:S05]  /*5030*/  MOV R3, R59 ;  /* 0x0000003b00037202 */ /* 0x000fea0000000f00 */
[----:B-----5:R2:W-:Y:S02]  /*5040*/  STG.E.128 [R2.64], R32 ;  /* 0x0000002002007986 */ /* 0x0205e4000c101d06 */
.L_x_1871:
[----:B------:R-:W-:Y:S05]  /*5050*/  BSYNC B1 ;  /* 0x0000000000017941 */ /* 0x000fea0003800000 */
.L_x_1870:
[----:B------:R-:W-:Y:S01]  /*5060*/  BSSY B1, `(.L_x_1874) ;  /* 0x000005c000017945 */ /* 0x000fe20003800000 */
[----:B------:R-:W-:-:S05]  /*5070*/  @!P3 BRA `(.L_x_1875) ;  /* 0x000005a00000b947 */ /* 0x000fca0003800000 */
        /* <DEDUP_REMOVED lines=81> */
[----:B------:R-:W-:Y:S02]  /*5590*/  FFMA.FTZ R7, R31, R15, R7 ;  /* 0x0000000f1f077223 */ /* 0x000fe40000010007 */
[----:B------:R-:W-:Y:S01]  /*55a0*/  FFMA.FTZ R8, R32, R18, R8 ;  /* 0x0000001220087223 */ /* 0x000fe20000010008 */
[----:B------:R-:W-:Y:S02]  /*55b0*/  F2FP.BF16.PACK_AB R32, R2, R0 ;  /* 0x000000000220723e */ /* 0x000fe400000010ff */
[----:B------:R-:W-:Y:S02]  /*55c0*/  F2FP.BF16.PACK_AB R34, R6, R5 ;  /* 0x000000050622723e */ /* 0x000fe400000010ff */
[----:B------:R-:W-:Y:S02]  /*55d0*/  F2FP.BF16.PACK_AB R35, R8, R7 ;  /* 0x000000070823723e */ /* 0x000fe400000010ff */
.L_x_1877:
[----:B------:R-:W-:Y:S05]  /*55e0*/  BSYNC B0 ;  /* 0x0000000000007941 */ /* 0x000fea0003800000 */
.L_x_1876:
[C---:B--2---:R-:W-:Y:S04]  /*55f0*/  LEA R2, P0, R121.reuse, R58, 0x1 ;  /* 0x0000003a79027211 */ /* 0x044fe800078008ff */
[----:B------:R-:W-:Y:S05]  /*5600*/  LEA.HI.X R3, R121, R59, R123, 0x1, P0 ;  /* 0x0000003b79037211 */ /* 0x000fea00000f0c7b */
[----:B-----5:R2:W-:Y:S04]  /*5610*/  STG.E.128 [R2.64], R32 ;  /* 0x0000002002007986 */ /* 0x0205e8000c101d06 */
.L_x_1875:
[----:B------:R-:W-:Y:S05]  /*5620*/  BSYNC B1 ;  /* 0x0000000000017941 */ /* 0x000fea0003800000 */
.L_x_1874:
[----:B------:R-:W-:Y:S01]  /*5630*/  LOP3.LUT P0, RZ, R184, 0x2, RZ, 0xc0, !PT ;  /* 0x00000002b8ff7812 */ /* 0x000fe2000780c0ff */
[----:B------:R-:W-:Y:S01]  /*5640*/  @!UPT UIADD3 URZ, URZ, URZ, URZ ;  /* 0x0000003f3f3ff290 */ /* 0x000fe2000fffe03f */
[----:B------:R-:W-:Y:S11]  /*5650*/  BSSY B1, `(.L_x_1878) ;  /* 0x000005d000017945 */ /* 0x000ff60003800000 */
        /* <DEDUP_REMOVED lines=88> */
.L_x_1881:
[----:B------:R-:W-:Y:S05]  /*5be0*/  BSYNC B0 ;  /* 0x0000000000007941 */ /* 0x000fea0003800000 */
.L_x_1880:
[C---:B--2---:R-:W-:Y:S04]  /*5bf0*/  LEA R2, P0, R110.reuse, R58, 0x1 ;  /* 0x0000003a6e027211 */ /* 0x044fe800078008ff */
[----:B------:R-:W-:Y:S05]  /*5c00*/  LEA.HI.X R3, R110, R59, R86, 0x1, P0 ;  /* 0x0000003b6e037211 */ /* 0x000fea00000f0c56 */
[----:B-----5:R2:W-:Y:S04]  /*5c10*/  STG.E.128 [R2.64], R8 ;  /* 0x0000000802007986 */ /* 0x0205e8000c101d06 */
.L_x_1879:
[----:B------:R-:W-:Y:S05]  /*5c20*/  BSYNC B1 ;  /* 0x0000000000017941 */ /* 0x000fea0003800000 */
.L_x_1878:
[----:B------:R-:W-:Y:S01]  /*5c30*/  BSSY B1, `(.L_x_1882) ;  /* 0x0000064000017945 */ /* 0x000fe20003800000 */
[----:B------:R-:W-:-:S05]  /*5c40*/  @!P4 BRA `(.L_x_1883) ;  /* 0x000006200000c947 */ /* 0x000fca0003800000 */
        /* <DEDUP_REMOVED lines=26> */
[-C--:B------:R-:W-:Y:S02]  /*5df0*/  LEA.HI.X.SX32 R0, R0, R83.reuse, 0x1, P1 ;  /* 0x0000005300007211 */ /* 0x080fe400008f0eff */
        /* <DEDUP_REMOVED lines=63> */
.L_x_1885:
[----:B------:R-:W-:Y:S05]  /*61f0*/  BSYNC B0 ;  /* 0x0000000000007941 */ /* 0x000fea0003800000 */
.L_x_1884:
[----:B------:R-:W-:Y:S02]  /*6200*/  MOV R0, 0xc0 ;  /* 0x000000c000007802 */ /* 0x000fe40000000f00 */
[----:B--2---:R-:W-:Y:S02]  /*6210*/  MOV R2, R58 ;  /* 0x0000003a00027202 */ /* 0x004fe40000000f00 */
[----:B------:R-:W-:Y:S05]  /*6220*/  MOV R3, R59 ;  /* 0x0000003b00037202 */ /* 0x000fea0000000f00 */
[C---:B------:R-:W-:Y:S04]  /*6230*/  IMAD.WIDE.U32 R2, R0.reuse, c[0x0][0x198], R2 ;  /* 0x0000660000027a25 */ /* 0x040fe800078e0002 */
[----:B------:R-:W-:Y:S05]  /*6240*/  IMAD R0, R0, c[0x0][0x19c], RZ ;  /* 0x0000670000007a24 */ /* 0x000fea00078e02ff */
[----:B------:R-:W-:Y:S05]  /*6250*/  IADD3 R3, R3, R0, RZ ;  /* 0x0000000003037210 */ /* 0x000fea0007ffe0ff */
[----:B-----5:R2:W-:Y:S02]  /*6260*/  STG.E.128 [R2.64], R8 ;  /* 0x0000000802007986 */ /* 0x0205e4000c101d06 */
.L_x_1883:
[----:B------:R-:W-:Y:S05]  /*6270*/  BSYNC B1 ;  /* 0x0000000000017941 */ /* 0x000fea0003800000 */
.L_x_1882:
        /* <DEDUP_REMOVED lines=89> */
.L_x_1889:
[----:B------:R-:W-:Y:S05]  /*6810*/  BSYNC B0 ;  /* 0x0000000000007941 */ /* 0x000fea0003800000 */
.L_x_1888:
[C---:B--2---:R-:W-:Y:S04]  /*6820*/  LEA R2, P0, R112.reuse, R58, 0x1 ;  /* 0x0000003a70027211 */ /* 0x044fe800078008ff */
[----:B------:R-:W-:Y:S05]  /*6830*/  LEA.HI.X R3, R112, R59, R87, 0x1, P0 ;  /* 0x0000003b70037211 */ /* 0x000fea00000f0c57 */
[----:B-----5:R2:W-:Y:S04]  /*6840*/  STG.E.128 [R2.64], R8 ;  /* 0x0000000802007986 */ /* 0x0205e8000c101d06 */
.L_x_1887:
[----:B------:R-:W-:Y:S05]  /*6850*/  BSYNC B1 ;  /* 0x0000000000017941 */ /* 0x000fea0003800000 */
.L_x_1886:
        /* <DEDUP_REMOVED lines=92> */
.L_x_1893:
[----:B------:R-:W-:Y:S05]  /*6e20*/  BSYNC B0 ;  /* 0x0000000000007941 */ /* 0x000fea0003800000 */
.L_x_1892:
[----:B------:R-:W-:Y:S02]  /*6e30*/  MOV R0, 0x140 ;  /* 0x0000014000007802 */ /* 0x000fe40000000f00 */
[----:B--2---:R-:W-:Y:S02]  /*6e40*/  MOV R2, R58 ;  /* 0x0000003a00027202 */ /* 0x004fe40000000f00 */
[----:B------:R-:W-:Y:S05]  /*6e50*/  MOV R3, R59 ;  /* 0x0000003b00037202 */ /* 0x000fea0000000f00 */
[C---:B------:R-:W-:Y:S04]  /*6e60*/  IMAD.WIDE.U32 R2, R0.reuse, c[0x0][0x198], R2 ;  /* 0x0000660000027a25 */ /* 0x040fe800078e0002 */
[----:B------:R-:W-:Y:S05]  /*6e70*/  IMAD R0, R0, c[0x0][0x19c], RZ ;  /* 0x0000670000007a24 */ /* 0x000fea00078e02ff */
[----:B------:R-:W-:Y:S05]  /*6e80*/  IADD3 R3, R3, R0, RZ ;  /* 0x0000000003037210 */ /* 0x000fea0007ffe0ff */
[----:B-----5:R2:W-:Y:S02]  /*6e90*/  STG.E.128 [R2.64], R8 ;  /* 0x0000000802007986 */ /* 0x0205e4000c101d06 */
.L_x_1891:
[----:B------:R-:W-:Y:S05]  /*6ea0*/  BSYNC B1 ;  /* 0x0000000000017941 */ /* 0x000fea0003800000 */
.L_x_1890:
        /* <DEDUP_REMOVED lines=92> */
.L_x_1897:
[----:B------:R-:W-:Y:S05]  /*7470*/  BSYNC B0 ;  /* 0x0000000000007941 */ /* 0x000fea0003800000 */
.L_x_1896:
[----:B------:R-:W-:Y:S02]  /*7480*/  MOV R0, 0x180 ;  /* 0x0000018000007802 */ /* 0x000fe40000000f00 */
[----:B--2---:R-:W-:Y:S02]  /*7490*/  MOV R2, R58 ;  /* 0x0000003a00027202 */ /* 0x004fe40000000f00 */
[----:B------:R-:W-:Y:S05]  /*74a0*/  MOV R3, R59 ;  /* 0x0000003b00037202 */ /* 0x000fea0000000f00 */
[C---:B------:R-:W-:Y:S04]  /*74b0*/  IMAD.WIDE.U32 R2, R0.reuse, c[0x0][0x198], R2 ;  /* 0x0000660000027a25 */ /* 0x040fe800078e0002 */
[----:B------:R-:W-:Y:S05]  /*74c0*/  IMAD R0, R0, c[0x0][0x19c], RZ ;  /* 0x0000670000007a24 */ /* 0x000fea00078e02ff */
[----:B------:R-:W-:Y:S05]  /*74d0*/  IADD3 R3, R3, R0, RZ ;  /* 0x0000000003037210 */ /* 0x000fea0007ffe0ff */
[----:B-----5:R2:W-:Y:S02]  /*74e0*/  STG.E.128 [R2.64], R8 ;  /* 0x0000000802007986 */ /* 0x0205e4000c101d06 */
.L_x_1895:
[----:B------:R-:W-:Y:S05]  /*74f0*/  BSYNC B1 ;  /* 0x0000000000017941 */ /* 0x000fea0003800000 */
.L_x_1894:
[----:B------:R-:W-:Y:S01]  /*7500*/  LOP3.LUT P0, RZ, R184, 0x1, RZ, 0xc0, !PT ;  /* 0x00000001b8ff7812 */ /* 0x000fe2000780c0ff */
[----:B------:R-:W-:Y:S01]  /*7510*/  @!UPT UIADD3 URZ, URZ, URZ, URZ ;  /* 0x0000003f3f3ff290 */ /* 0x000fe2000fffe03f */
[----:B------:R-:W-:Y:S11]  /*7520*/  BSSY B1, `(.L_x_1898) ;  /* 0x0000063000017945 */ /* 0x000ff60003800000 */
        /* <DEDUP_REMOVED lines=90> */
.L_x_1901:
[----:B------:R-:W-:Y:S05]  /*7ad0*/  BSYNC B0 ;  /* 0x0000000000007941 */ /* 0x000fea0003800000 */
.L_x_1900:
[----:B------:R-:W-:Y:S02]  /*7ae0*/  MOV R0, 0x1c0 ;  /* 0x000001c000007802 */ /* 0x000fe40000000f00 */
[----:B--2---:R-:W-:Y:S02]  /*7af0*/  MOV R2, R58 ;  /* 0x0000003a00027202 */ /* 0x004fe40000000f00 */
[----:B------:R-:W-:Y:S05]  /*7b00*/  MOV R3, R59 ;  /* 0x0000003b00037202 */ /* 0x000fea0000000f00 */
[C---:B------:R-:W-:Y:S04]  /*7b10*/  IMAD.WIDE.U32 R2, R0.reuse, c[0x0][0x198], R2 ;  /* 0x0000660000027a25 */ /* 0x040fe800078e0002 */
[----:B------:R-:W-:Y:S05]  /*7b20*/  IMAD R0, R0, c[0x0][0x19c], RZ ;  /* 0x0000670000007a24 */ /* 0x000fea00078e02ff */
[----:B------:R-:W-:Y:S05]  /*7b30*/  IADD3 R3, R3, R0, RZ ;  /* 0x0000000003037210 */ /* 0x000fea0007ffe0ff */
[----:B-----5:R2:W-:Y:S02]  /*7b40*/  STG.E.128 [R2.64], R8 ;  /* 0x0000000802007986 */ /* 0x0205e4000c101d06 */
.L_x_1899:
[----:B------:R-:W-:Y:S05]  /*7b50*/  BSYNC B1 ;  /* 0x0000000000017941 */ /* 0x000fea0003800000 */
.L_x_1898:
        /* <DEDUP_REMOVED lines=12> */
.L_x_1851:
[----:B------:R-:W-:Y:S01]  /*7c20*/  @P1 IMAD.MOV.U32 R3, RZ, RZ, R60 ;  /* 0x000000ffff031224 */ /* 0x000fe200078e003c */
[-C--:B------:R-:W-:Y:S01]  /*7c30*/  @P1 MOV R2, R61.reuse ;  /* 0x0000003d00021202 */ /* 0x080fe20000000f00 */
[----:B------:R-:W-:Y:S01]  /*7c40*/  UMOV UR4, URZ ;  /* 0x0000003f00047c82 */ /* 0x000fe20008000000 */
[C---:B-1----:R-:W-:Y:S02]  /*7c50*/  @P3 LEA R6, P0, R117.reuse, R61, 0x1 ;  /* 0x0000003d75063211 */ /* 0x042fe400078008ff */
[----:B------:R-:W-:Y:S01]  /*7c60*/  @P4 MOV R0, c[0x0][0x288] ;  /* 0x0000a20000004a02 */ /* 0x000fe20000000f00 */
[----:B------:R1:W2:Y:S01]  /*7c70*/  @P1 LDG.E.128 R8, [R2.64] ;  /* 0x0000000602081981 */ /* 0x0002a2000c1e1d00 */
[----:B------:R-:W-:Y:S02]  /*7c80*/  @P3 LEA.HI.X R7, R117, R60, R120, 0x1, P0 ;  /* 0x0000003c75073211 */ /* 0x000fe400000f0c78 */
[CC--:B------:R-:W-:Y:S04]  /*7c90*/  @P3 LEA R4, P0, R121.reuse, R58.reuse, 0x1 ;  /* 0x0000003a79043211 */ /* 0x0c0fe800078008ff */
[----:B------:R-:W-:Y:S01]  /*7ca0*/  @P3 LEA.HI.X R5, R121, R59, R123, 0x1, P0 ;  /* 0x0000003b79053211 */ /* 0x000fe200000f0c7b */
[----:B-1----:R-:W-:Y:S01]  /*7cb0*/  @P1 IMAD.MOV.U32 R3, RZ, RZ, R59 ;  /* 0x000000ffff031224 */ /* 0x002fe200078e003b */
[----:B------:R-:W-:Y:S05]  /*7cc0*/  @P1 MOV R2, R58 ;  /* 0x0000003a00021202 */ /* 0x000fea0000000f00 */
[----:B--2---:R1:W-:Y:S01]  /*7cd0*/  @P1 STG.E.128 [R2.64], R8 ;  /* 0x0000000802001986 */ /* 0x0043e2000c101d06 */
[----:B------:R-:W-:Y:S03]  /*7ce0*/  LOP3.LUT P1, RZ, R184, 0x2, RZ, 0xc0, !PT ;  /* 0x00000002b8ff7812 */ /* 0x000fe6000782c0ff */
[----:B------:R-:W2:Y:S01]  /*7cf0*/  @P3 LDG.E.128 R12, [R6.64] ;  /* 0x00000006060c3981 */ /* 0x000ea2000c1e1d00 */
[----:B-1----:R-:W-:Y:S09]  /*7d00*/  @P4 IMAD.MOV.U32 R10, RZ, RZ, c[0x0][0x28c] ;  /* 0x0000a300ff0a4624 */ /* 0x002ff200078e00ff */
[C---:B------:R-:W-:Y:S04]  /*7d10*/  @P1 LEA R2, P0, R115.reuse, R61, 0x1 ;  /* 0x0000003d73021211 */ /* 0x040fe800078008ff */
[----:B------:R-:W-:Y:S02]  /*7d20*/  @P1 LEA.HI.X R3, R115, R60, R118, 0x1, P0 ;  /* 0x0000003c73031211 */ /* 0x000fe400000f0c76 */
[C---:B------:R-:W-:Y:S04]  /*7d30*/  @P1 LEA R8, P0, R110.reuse, R58, 0x1 ;  /* 0x0000003a6e081211 */ /* 0x040fe800078008ff */
[----:B------:R-:W-:Y:S01]  /*7d40*/  @P1 LEA.HI.X R9, R110, R59, R86, 0x1, P0 ;  /* 0x0000003b6e091211 */ /* 0x000fe200000f0c56 */
[----:B--2---:R1:W-:Y:S04]  /*7d50*/  @P3 STG.E.128 [R4.64], R12 ;  /* 0x0000000c04003986 */ /* 0x0043e8000c101d06 */
[----:B-1----:R1:W2:Y:S02]  /*7d60*/  @P1 LDG.E.128 R4, [R2.64] ;  /* 0x0000000602041981 */ /* 0x0022a4000c1e1d00 */
[----:B-1----:R-:W-:Y:S01]  /*7d70*/  @P4 IMAD.MOV.U32 R3, RZ, RZ, R60 ;  /* 0x000000ffff034224 */ /* 0x002fe200078e003c */
[-C--:B------:R-:W-:Y:S05]  /*7d80*/  @P4 MOV R2, R61.reuse ;  /* 0x0000003d00024202 */ /* 0x080fea0000000f00 */
[----:B------:R-:W-:Y:S04]  /*7d90*/  @P4 IMAD.WIDE.U32 R2, R0, 0xc0, R2 ;  /* 0x000000c000024825 */ /* 0x000fe800078e0002 */
[----:B------:R-:W-:Y:S05]  /*7da0*/  @P4 IMAD R0, R10, 0xc0, RZ ;  /* 0x000000c00a004824 */ /* 0x000fea00078e02ff */
[----:B------:R-:W-:Y:S01]  /*7db0*/  @P4 IADD3 R3, R3, R0, RZ ;  /* 0x0000000003034210 */ /* 0x000fe20007ffe0ff */
[----:B------:R-:W-:Y:S01]  /*7dc0*/  @P4 IMAD.MOV.U32 R0, RZ, RZ, 0xc0 ;  /* 0x000000c0ff004424 */ /* 0x000fe200078e00ff */
[----:B--2---:R1:W-:Y:S01]  /*7dd0*/  @P1 STG.E.128 [R8.64], R4 ;  /* 0x0000000408001986 */ /* 0x0043e2000c101d06 */
[----:B------:R-:W-:Y:S03]  /*7de0*/  LOP3.LUT P1, RZ, R184, 0x1, RZ, 0xc0, !PT ;  /* 0x00000001b8ff7812 */ /* 0x000fe6000782c0ff */
[----:B-1----:R1:W2:Y:S01]  /*7df0*/  @P4 LDG.E.128 R8, [R2.64] ;  /* 0x0000000602084981 */ /* 0x0022a2000c1e1d00 */
[C---:B------:R-:W-:Y:S02]  /*7e00*/  @P2 LEA R4, P0, R116.reuse, R61, 0x1 ;  /* 0x0000003d74042211 */ /* 0x040fe400078008ff */
[----:B------:R-:W-:Y:S02]  /*7e10*/  @P6 MOV R6, c[0x0][0x28c] ;  /* 0x0000a30000066a02 */ /* 0x000fe40000000f00 */
[----:B------:R-:W-:Y:S03]  /*7e20*/  @P2 LEA.HI.X R5, R116, R60, R119, 0x1, P0 ;  /* 0x0000003c74052211 */ /* 0x000fe600000f0c77 */
[----:B------:R-:W-:Y:S02]  /*7e30*/  @P6 IMAD R6, R6, 0x180, RZ ;  /* 0x0000018006066824 */ /* 0x000fe400078e02ff */
[----:B-1----:R-:W-:Y:S01]  /*7e40*/  @P4 IMAD.MOV.U32 R3, RZ, RZ, R59 ;  /* 0x000000ffff034224 */ /* 0x002fe200078e003b */
[----:B------:R-:W-:Y:S05]  /*7e50*/  @P4 MOV R2, R58 ;  /* 0x0000003a00024202 */ /* 0x000fea0000000f00 */
[C---:B------:R-:W-:Y:S04]  /*7e60*/  @P4 IMAD.WIDE.U32 R2, R0.reuse, c[0x0][0x198], R2 ;  /* 0x0000660000024a25 */ /* 0x040fe800078e0002 */
[----:B------:R-:W-:Y:S05]  /*7e70*/  @P4 IMAD R0, R0, c[0x0][0x19c], RZ ;  /* 0x0000670000004a24 */ /* 0x000fea00078e02ff */
[----:B------:R-:W-:Y:S01]  /*7e80*/  @P4 IADD3 R3, R3, R0, RZ ;  /* 0x0000000003034210 */ /* 0x000fe20007ffe0ff */
[----:B------:R-:W-:Y:S04]  /*7e90*/  @P5 IMAD.MOV.U32 R0, RZ, RZ, c[0x0][0x288] ;  /* 0x0000a200ff005624 */ /* 0x000fe800078e00ff */
[----:B--2---:R1:W-:Y:S02]  /*7ea0*/  @P4 STG.E.128 [R2.64], R8 ;  /* 0x0000000802004986 */ /* 0x0043e4000c101d06 */
[----:B-1----:R-:W-:Y:S02]  /*7eb0*/  @P5 IMAD.MOV.U32 R2, RZ, RZ, R61 ;  /* 0x000000ffff025224 */ /* 0x002fe400078e003d */
[----:B------:R1:W2:Y:S01]  /*7ec0*/  @P2 LDG.E.128 R8, [R4.64] ;  /* 0x0000000604082981 */ /* 0x0002a2000c1e1d00 */
[----:B------:R-:W-:Y:S05]  /*7ed0*/  @P5 MOV R3, R60 ;  /* 0x0000003c00035202 */ /* 0x000fea0000000f00 */
[----:B------:R-:W-:Y:S01]  /*7ee0*/  @P5 IMAD.WIDE.U32 R2, R0, 0x140, R2 ;  /* 0x0000014000025825 */ /* 0x000fe200078e0002 */
[----:B-1----:R-:W-:Y:S02]  /*7ef0*/  @P5 MOV R5, c[0x0][0x28c] ;  /* 0x0000a30000055a02 */ /* 0x002fe40000000f00 */
[C---:B------:R-:W-:Y:S03]  /*7f00*/  @P2 LEA R4, P0, R112.reuse, R58, 0x1 ;  /* 0x0000003a70042211 */ /* 0x040fe600078008ff */
[----:B------:R-:W-:Y:S01]  /*7f10*/  @P5 IMAD R0, R5, 0x140, RZ ;  /* 0x0000014005005824 */ /* 0x000fe200078e02ff */
[-C--:B------:R-:W-:Y:S03]  /*7f20*/  @P2 LEA.HI.X R5, R112, R59.reuse, R87, 0x1, P0 ;  /* 0x0000003b70052211 */ /* 0x080fe600000f0c57 */
[----:B------:R-:W-:Y:S02]  /*7f30*/  @P5 IMAD.IADD R3, R3, 0x1, R0 ;  /* 0x0000000103035824 */ /* 0x000fe400078e0200 */
[----:B------:R-:W-:Y:S01]  /*7f40*/  @P5 IMAD.MOV.U32 R0, RZ, RZ, 0x140 ;  /* 0x00000140ff005424 */ /* 0x000fe200078e00ff */
[----:B--2---:R1:W-:Y:S04]  /*7f50*/  @P2 STG.E.128 [R4.64], R8 ;  /* 0x0000000804002986 */ /* 0x0043e8000c101d06 */
[----:B-1----:R1:W2:Y:S01]  /*7f60*/  @P5 LDG.E.128 R8, [R2.64] ;  /* 0x0000000602085981 */ /* 0x0022a2000c1e1d00 */
[----:B------:R-:W-:Y:S02]  /*7f70*/  @P6 MOV R4, c[0x0][0x288] ;  /* 0x0000a20000046a02 */ /* 0x000fe40000000f00 */
[----:B------:R-:W-:Y:S01]  /*7f80*/  @P5 MOV R5, R59 ;  /* 0x0000003b00055202 */ /* 0x000fe20000000f00 */
[----:B-1----:R-:W-:Y:S01]  /*7f90*/  @P6 IMAD.MOV.U32 R2, RZ, RZ, R61 ;  /* 0x000000ffff026224 */ /* 0x002fe200078e003d */
[----:B------:R-:W-:Y:S05]  /*7fa0*/  @P6 MOV R3, R60 ;  /* 0x0000003c00036202 */ /* 0x000fea0000000f00 */
[----:B------:R-:W-:Y:S04]  /*7fb0*/  @P6 IMAD.WIDE.U32 R2, R4, 0x180, R2 ;  /* 0x0000018004026825 */ /* 0x000fe800078e0002 */
[----:B------:R-:W-:Y:S01]  /*7fc0*/  @P5 IMAD.MOV.U32 R4, RZ, RZ, R58 ;  /* 0x000000ffff045224 */ /* 0x000fe200078e003a */
[----:B------:R-:W-:Y:S01]  /*7fd0*/  @P6 IADD3 R3, R3, R6, RZ ;  /* 0x0000000603036210 */ /* 0x000fe20007ffe0ff */
[----:B------:R-:W-:Y:S02]  /*7fe0*/  @P1 IMAD.MOV.U32 R6, RZ, RZ, c[0x0][0x28c] ;  /* 0x0000a300ff061624 */ /* 0x000fe400078e00ff */
[C---:B------:R-:W-:Y:S04]  /*7ff0*/  @P5 IMAD.WIDE.U32 R4, R0.reuse, c[0x0][0x198], R4 ;  /* 0x0000660000045a25 */ /* 0x040fe800078e0004 */
[----:B------:R-:W-:Y:S02]  /*8000*/  @P5 IMAD R0, R0, c[0x0][0x19c], RZ ;  /* 0x0000670000005a24 */ /* 0x000fe400078e02ff */
[----:B------:R-:W-:Y:S02]  /*8010*/  @P1 IMAD R6, R6, 0x1c0, RZ ;  /* 0x000001c006061824 */ /* 0x000fe400078e02ff */
[----:B------:R-:W-:Y:S01]  /*8020*/  @P5 IMAD.IADD R5, R5, 0x1, R0 ;  /* 0x0000000105055824 */ /* 0x000fe200078e0200 */
[----:B------:R-:W-:Y:S04]  /*8030*/  @P6 MOV R0, 0x180 ;  /* 0x0000018000006802 */ /* 0x000fe80000000f00 */
[----:B--2---:R1:W-:Y:S02]  /*8040*/  @P5 STG.E.128 [R4.64], R8 ;  /* 0x0000000804005986 */ /* 0x0043e4000c101d06 */
[----:B-1----:R-:W-:Y:S02]  /*8050*/  @P1 IMAD.MOV.U32 R4, RZ, RZ, c[0x0][0x288] ;  /* 0x0000a200ff041624 */ /* 0x002fe400078e00ff */
[----:B------:R1:W2:Y:S01]  /*8060*/  @P6 LDG.E.128 R8, [R2.64] ;  /* 0x0000000602086981 */ /* 0x0002a2000c1e1d00 */
[----:B------:R-:W-:Y:S02]  /*8070*/  @P6 IMAD.MOV.U32 R5, RZ, RZ, R59 ;  /* 0x000000ffff056224 */ /* 0x000fe400078e003b */
[----:B-1----:R-:W-:Y:S01]  /*8080*/  @P1 IMAD.MOV.U32 R3, RZ, RZ, R60 ;  /* 0x000000ffff031224 */ /* 0x002fe200078e003c */
[----:B------:R-:W-:Y:S05]  /*8090*/  @P1 MOV R2, R61 ;  /* 0x0000003d00021202 */ /* 0x000fea0000000f00 */
[----:B------:R-:W-:Y:S01]  /*80a0*/  @P1 IMAD.WIDE.U32 R2, R4, 0x1c0, R2 ;  /* 0x000001c004021825 */ /* 0x000fe200078e0002 */
[----:B------:R-:W-:Y:S03]  /*80b0*/  @P6 MOV R4, R58 ;  /* 0x0000003a00046202 */ /* 0x000fe60000000f00 */
[----:B------:R-:W-:Y:S02]  /*80c0*/  @P1 IMAD.IADD R3, R3, 0x1, R6 ;  /* 0x0000000103031824 */ /* 0x000fe400078e0206 */
[C---:B------:R-:W-:Y:S04]  /*80d0*/  @P6 IMAD.WIDE.U32 R4, R0.reuse, c[0x0][0x198], R4 ;  /* 0x0000660000046a25 */ /* 0x040fe800078e0004 */
[----:B------:R-:W-:Y:S05]  /*80e0*/  @P6 IMAD R0, R0, c[0x0][0x19c], RZ ;  /* 0x0000670000006a24 */ /* 0x000fea00078e02ff */
[----:B------:R-:W-:Y:S02]  /*80f0*/  @P6 IADD3 R5, R5, R0, RZ ;  /* 0x0000000005056210 */ /* 0x000fe40007ffe0ff */
[----:B------:R-:W-:Y:S03]  /*8100*/  @P1 MOV R0, 0x1c0 ;  /* 0x000001c000001802 */ /* 0x000fe60000000f00 */
[----:B--2---:R1:W-:Y:S04]  /*8110*/  @P6 STG.E.128 [R4.64], R8 ;  /* 0x0000000804006986 */ /* 0x0043e8000c101d06 */
[----:B-1----:R1:W2:Y:S02]  /*8120*/  @P1 LDG.E.128 R4, [R2.64] ;  /* 0x0000000602041981 */ /* 0x0022a4000c1e1d00 */
[----:B-1----:R-:W-:Y:S01]  /*8130*/  @P1 IMAD.MOV.U32 R2, RZ, RZ, R58 ;  /* 0x000000ffff021224 */ /* 0x002fe200078e003a */
[----:B------:R-:W-:Y:S05]  /*8140*/  @P1 MOV R3, R59 ;  /* 0x0000003b00031202 */ /* 0x000fea0000000f00 */
[C---:B------:R-:W-:Y:S04]  /*8150*/  @P1 IMAD.WIDE.U32 R2, R0.reuse, c[0x0][0x198], R2 ;  /* 0x0000660000021a25 */ /* 0x040fe800078e0002 */
[----:B------:R-:W-:Y:S05]  /*8160*/  @P1 IMAD R0, R0, c[0x0][0x19c], RZ ;  /* 0x0000670000001a24 */ /* 0x000fea00078e02ff */
[----:B------:R-:W-:Y:S05]  /*8170*/  @P1 IADD3 R3, R3, R0, RZ ;  /* 0x0000000003031210 */ /* 0x000fea0007ffe0ff */
[----:B--2---:R1:W-:Y:S02]  /*8180*/  @P1 STG.E.128 [R2.64], R4 ;  /* 0x0000000402001986 */ /* 0x0043e4000c101d06 */
.L_x_1869:
        /* <DEDUP_REMOVED lines=84> */
.L_x_1902:
        /* <DEDUP_REMOVED lines=12> */
.L_x_1903:
[----:B------:R-:W-:Y:S04]  /*8790*/  IADD3 R23, R23, -0x1, RZ ;  /* 0xffffffff17177810 */ /* 0x000fe80007ffe0ff */
[----:B------:R-:W-:Y:S11]  /*87a0*/  ISETP.GT.AND P0, PT, R23, R95, PT ;  /* 0x0000005f1700720c */ /* 0x000ff60003f04270 */
[----:B------:R-:W-:Y:S02]  /*87b0*/  @!UPT UIADD3 URZ, URZ, URZ, URZ ;  /* 0x0000003f3f3ff290 */ /* 0x000fe4000fffe03f */
[----:B------:R-:W-:-:S05]  /*87c0*/  @P0 BRA `(.L_x_1904) ;  /* 0xffff9d4000000947 */ /* 0x000fca000383ffff */
.L_x_1850:
        /* <DEDUP_REMOVED lines=17> */
[----:B------:R-:W-:Y:S01]  /*88e0*/  IMAD.SHL.U32 R34, R107, 0x20, RZ ;  /* 0x000000206b227824 */ /* 0x000fe200078e00ff */
[----:B------:R-:W-:Y:S01]  /*88f0*/  ISETP.NE.AND P4, PT, RZ, UR4, PT ;  /* 0x00000004ff007c0c */ /* 0x000fe2000bf85270 */
[----:B-----5:R-:W-:Y:S01]  /*8900*/  IMAD.IADD R29, R56, 0x1, -R154 ;  /* 0x00000001381d7824 */ /* 0x020fe200078e0a9a */
[----:B------:R-:W-:Y:S02]  /*8910*/  IADD3.X R5, R124, UR5, RZ, P0, !PT ;  /* 0x000000057c057c10 */ /* 0x000fe400087fe4ff */
[----:B------:R-:W-:Y:S02]  /*8920*/  LEA R26, P0, R4, c[0x0][0x160], 0x1 ;  /* 0x00005800041a7a11 */ /* 0x000fe400078008ff */
[----:B------:R-:W-:-:S02]  /*8930*/  LEA.HI.X R3, R108, c[0x0][0x164], R124, 0x1, P3 ;  /* 0x000059006c037a11 */ /* 0x000fc400018f0c7c */
[----:B------:R-:W-:Y:S02]  /*8940*/  LEA.HI.X R27, R4, c[0x0][0x164], R5, 0x1, P0 ;  /* 0x00005900041b7a11 */ /* 0x000fe400000f0c05 */
[----:B--2---:R-:W-:-:S05]  /*8950*/  IADD3 R0, R0, R96, R154 ;  /* 0x0000006000007210 */ /* 0x004fca0007ffe09a */
[----:B------:R-:W-:-:S05]  /*8960*/  IMAD R0, R107, R0, RZ ;  /* 0x000000006b007224 */ /* 0x000fca00078e02ff */
[-C--:B------:R-:W-:Y:S02]  /*8970*/  IADD3 R18, P2, R122, R0.reuse, RZ ;  /* 0x000000007a127210 */ /* 0x080fe40007f5e0ff */
[----:B------:R-:W-:Y:S02]  /*8980*/  IADD3 R25, P1, R126, R0, RZ ;  /* 0x000000007e197210 */ /* 0x000fe40007f3e0ff */
[----:B------:R-:W-:-:S05]  /*8990*/  SHF.R.S32.HI R0, RZ, 0x1f, R0 ;  /* 0x0000001fff007819 */ /* 0x000fca0000011400 */
[--C-:B------:R-:W-:Y:S02]  /*89a0*/  IMAD.X R20, R128, 0x1, R0.reuse, P2 ;  /* 0x0000000180147824 */ /* 0x100fe400010e0600 */
[----:B------:R-:W-:Y:S01]  /*89b0*/  IMAD.X R19, R129, 0x1, R0, P1 ;  /* 0x0000000181137824 */ /* 0x000fe200008e0600 */
[----:B------:R-:W-:Y:S05]  /*89c0*/  @!P4 BRA `(.L_x_1907) ;  /* 0x000007000000c947 */ /* 0x000fea0003800000 */
        /* <DEDUP_REMOVED lines=8> */
[C---:B------:R-:W-:Y:S01]  /*8a50*/  IMAD.SHL.U32 R8, R18.reuse, 0x2, RZ ;  /* 0x0000000212087824 */ /* 0x040fe200078e00ff */
[----:B------:R-:W-:-:S04]  /*8a60*/  SHF.L.U64.HI R0, R18, 0x1, R20 ;  /* 0x0000000112007819 */ /* 0x000fc80000010214 */
[C---:B--2---:R-:W-:Y:S02]  /*8a70*/  IADD3 R2, P0, R8.reuse, c[0x0][0x2b0], RZ ;  /* 0x0000ac0008027a10 */ /* 0x044fe40007f1e0ff */
[----:B------:R-:W-:Y:S02]  /*8a80*/  IADD3 R8, P1, R8, c[0x0][0x2a8], RZ ;  /* 0x0000aa0008087a10 */ /* 0x000fe40007f3e0ff */
[C---:B------:R-:W-:Y:S02]  /*8a90*/  IADD3.X R3, R0.reuse, c[0x0][0x2b4], RZ, P0, !PT ;  /* 0x0000ad0000037a10 */ /* 0x040fe400007fe4ff */
[----:B------:R-:W-:-:S03]  /*8aa0*/  IADD3.X R9, R0, c[0x0][0x2ac], RZ, P1, !PT ;  /* 0x0000ab0000097a10 */ /* 0x000fc60000ffe4ff */
[----:B------:R2:W3:Y:S04]  /*8ab0*/  LDG.E.64 R12, [R2.64] ;  /* 0x00000006020c7981 */ /* 0x0004e8000c1e1b00 */
[----:B------:R4:W3:Y:S01]  /*8ac0*/  LDG.E.64 R10, [R8.64] ;  /* 0x00000006080a7981 */ /* 0x0008e2000c1e1b00 */
[----:B-----5:R-:W-:Y:S01]  /*8ad0*/  IMAD.U32 R14, R4, 0x10000, RZ ;  /* 0x00010000040e7824 */ /* 0x020fe200078e00ff */
[C---:B--2---:R-:W-:Y:S02]  /*8ae0*/  LOP3.LUT R2, R7.reuse, 0xffff0000, RZ, 0xc0, !PT ;  /* 0xffff000007027812 */ /* 0x044fe400078ec0ff */
[----:B------:R-:W-:Y:S01]  /*8af0*/  SHF.L.U32 R3, R7, 0x10, RZ ;  /* 0x0000001007037819 */ /* 0x000fe200000006ff */
[----:B------:R-:W-:Y:S01]  /*8b00*/  IMAD.U32 R7, R6, 0x10000, RZ ;  /* 0x0001000006077824 */ /* 0x000fe200078e00ff */
[----:B----4-:R-:W-:-:S02]  /*8b10*/  SHF.L.U32 R8, R5, 0x10, RZ ;  /* 0x0000001005087819 */ /* 0x010fc400000006ff */
[----:B------:R-:W-:Y:S02]  /*8b20*/  LOP3.LUT R5, R5, 0xffff0000, RZ, 0xc0, !PT ;  /* 0xffff000005057812 */ /* 0x000fe400078ec0ff */
[----:B------:R-:W-:Y:S02]  /*8b30*/  LOP3.LUT R9, R4, 0xffff0000, RZ, 0xc0, !PT ;  /* 0xffff000004097812 */ /* 0x000fe400078ec0ff */
[----:B------:R-:W-:Y:S02]  /*8b40*/  LOP3.LUT R6, R6, 0xffff0000, RZ, 0xc0, !PT ;  /* 0xffff000006067812 */ /* 0x000fe400078ec0ff */
[----:B---3--:R-:W-:Y:S02]  /*8b50*/  LOP3.LUT R15, R12, 0xffff0000, RZ, 0xc0, !PT ;  /* 0xffff00000c0f7812 */ /* 0x008fe400078ec0ff */
[----:B------:R-:W-:Y:S02]  /*8b60*/  LOP3.LUT R21, R13, 0xffff0000, RZ, 0xc0, !PT ;  /* 0xffff00000d157812 */ /* 0x000fe400078ec0ff */
[----:B------:R-:W-:Y:S01]  /*8b70*/  LOP3.LUT R22, R10, 0xffff0000, RZ, 0xc0, !PT ;  /* 0xffff00000a167812 */ /* 0x000fe200078ec0ff */
[-C--:B------:R-:W-:Y:S01]  /*8b80*/  FMUL.FTZ R0, R5, R15.reuse ;  /* 0x0000000f05007220 */ /* 0x080fe20000410000 */
[----:B------:R-:W-:Y:S01]  /*8b90*/  LOP3.LUT R23, R11, 0xffff0000, RZ, 0xc0, !PT ;  /* 0xffff00000b177812 */ /* 0x000fe200078ec0ff */
[----:B------:R-:W-:Y:S01]  /*8ba0*/  FMUL.FTZ R15, R8, R15 ;  /* 0x0000000f080f7220 */ /* 0x000fe20000410000 */
[----:B------:R-:W-:Y:S01]  /*8bb0*/  SHF.L.U32 R10, R10, 0x10, RZ ;  /* 0x000000100a0a7819 */ /* 0x000fe200000006ff */
[----:B------:R-:W-:-:S02]  /*8bc0*/  FMUL.FTZ R4, R2, R21 ;  /* 0x0000001502047220 */ /* 0x000fc40000410000 */
[-C--:B------:R-:W-:Y:S02]  /*8bd0*/  FFMA.FTZ R19, R8, R22.reuse, -R0 ;  /* 0x0000001608137223 */ /* 0x080fe40000010800 */
[----:B------:R-:W-:Y:S02]  /*8be0*/  FMUL.FTZ R0, R3, R21 ;  /* 0x0000001503007220 */ /* 0x000fe40000410000 */
[----:B------:R-:W-:Y:S02]  /*8bf0*/  FFMA.FTZ R5, R5, R22, R15 ;  /* 0x0000001605057223 */ /* 0x000fe4000001000f */
[-C--:B------:R-:W-:Y:S01]  /*8c00*/  FFMA.FTZ R15, R3, R23.reuse, -R4 ;  /* 0x00000017030f7223 */ /* 0x080fe20000010804 */
[----:B------:R-:W-:Y:S01]  /*8c10*/  SHF.L.U32 R3, R12, 0x10, RZ ;  /* 0x000000100c037819 */ /* 0x000fe200000006ff */
[----:B------:R-:W-:Y:S01]  /*8c20*/  FFMA.FTZ R8, R2, R23, R0 ;  /* 0x0000001702087223 */ /* 0x000fe20000010000 */
[----:B------:R-:W-:Y:S01]  /*8c30*/  F2FP.BF16.PACK_AB R5, R5, R19 ;  /* 0x000000130505723e */ /* 0x000fe200000010ff */
[----:B------:R-:W-:-:S02]  /*8c40*/  IMAD.U32 R0, R13, 0x10000, RZ ;  /* 0x000100000d007824 */ /* 0x000fc400078e00ff */
[-C--:B------:R-:W-:Y:S02]  /*8c50*/  FMUL.FTZ R4, R9, R3.reuse ;  /* 0x0000000309047220 */ /* 0x080fe40000410000 */
[-C--:B------:R-:W-:Y:S02]  /*8c60*/  FMUL.FTZ R2, R6, R0.reuse ;  /* 0x0000000006027220 */ /* 0x080fe40000410000 */
[----:B------:R-:W-:Y:S02]  /*8c70*/  IMAD.U32 R11, R11, 0x10000, RZ ;  /* 0x000100000b0b7824 */ /* 0x000fe400078e00ff */
[C---:B------:R-:W-:Y:S02]  /*8c80*/  FMUL.FTZ R3, R14.reuse, R3 ;  /* 0x000000030e037220 */ /* 0x040fe40000410000 */
[----:B------:R-:W-:Y:S02]  /*8c90*/  FMUL.FTZ R0, R7, R0 ;  /* 0x0000000007007220 */ /* 0x000fe40000410000 */
[----:B------:R-:W-:-:S02]  /*8ca0*/  FFMA.FTZ R4, R14, R10, -R4 ;  /* 0x0000000a0e047223 */ /* 0x000fc40000010804 */
[----:B------:R-:W-:Y:S02]  /*8cb0*/  FFMA.FTZ R3, R9, R10, R3 ;  /* 0x0000000a09037223 */ /* 0x000fe40000010003 */
[----:B------:R-:W-:Y:S01]  /*8cc0*/  FFMA.FTZ R2, R7, R11, -R2 ;  /* 0x0000000b07027223 */ /* 0x000fe20000010802 */
[----:B------:R-:W-:Y:S01]  /*8cd0*/  F2FP.BF16.PACK_AB R7, R8, R15 ;  /* 0x0000000f0807723e */ /* 0x000fe200000010ff */
[----:B------:R-:W-:Y:S01]  /*8ce0*/  FFMA.FTZ R0, R6, R11, R0 ;  /* 0x0000000b06007223 */ /* 0x000fe20000010000 */
[----:B------:R-:W-:-:S04]  /*8cf0*/  F2FP.BF16.PACK_AB R4, R3, R4 ;  /* 0x000000040304723e */ /* 0x000fc800000010ff */
[----:B------:R-:W-:Y:S02]  /*8d00*/  F2FP.BF16.PACK_AB R6, R0, R2 ;  /* 0x000000020006723e */ /* 0x000fe400000010ff */
.L_x_1911:
[----:B------:R-:W-:Y:S05]  /*8d10*/  BSYNC B0 ;  /* 0x0000000000007941 */ /* 0x000fea0003800000 */
.L_x_1910:
[----:B-----5:R3:W-:Y:S02]  /*8d20*/  STS.128 [R183], R4 ;  /* 0x00000004b7007388 */ /* 0x0207e40000000c00 */
.L_x_1909:
[----:B------:R-:W-:Y:S05]  /*8d30*/  BSYNC B1 ;  /* 0x0000000000017941 */ /* 0x000fea0003800000 */
.L_x_1908:
[----:B------:R-:W-:-:S04]  /*8d40*/  IADD3 R28, R78, 0x20, RZ ;  /* 0x000000204e1c7810 */ /* 0x000fc80007ffe0ff */
[----:B------:R-:W-:-:S04]  /*8d50*/  ISETP.GE.AND P0, PT, R28, R29, PT ;  /* 0x0000001d1c00720c */ /* 0x000fc80003f06270 */
[----:B------:R-:W-:-:S13]  /*8d60*/  ISETP.LT.OR P0, PT, R151, -0x83, P0 ;  /* 0xffffff7d9700780c */ /* 0x000fda0000701670 */
[----:B------:R-:W-:Y:S05]  /*8d70*/  @P0 BRA `(.L_x_1912) ;  /* 0x00000ff000000947 */ /* 0x000fea0003800000 */
[----:B---3--:R3:W5:Y:S01]  /*8d80*/  LDG.E.128 R4, [R26.64] ;  /* 0x000000061a047981 */ /* 0x008762000c1e1d00 */
[----:B------:R-:W-:Y:S01]  /*8d90*/  ISETP.GE.AND P0, PT, R16, c[0x0][0x230], PT ;  /* 0x00008c0010007a0c */ /* 0x000fe20003f06270 */
[----:B------:R-:W-:-:S12]  /*8da0*/  BSSY B0, `(.L_x_1913) ;  /* 0x0000030000007945 */ /* 0x000fd80003800000 */
[----:B------:R-:W-:Y:S05]  /*8db0*/  @P0 BRA `(.L_x_1914) ;  /* 0x000002e000000947 */ /* 0x000fea0003800000 */
[----:B------:R-:W-:-:S04]  /*8dc0*/  IADD3 R0, P0, R34, R18, RZ ;  /* 0x0000001222007210 */ /* 0x000fc80007f1e0ff */
[----:B--2---:R-:W-:Y:S01]  /*8dd0*/  LEA.HI.X.SX32 R2, R34, R20, 0x1, P0 ;  /* 0x0000001422027211 */ /* 0x004fe200000f0eff */
[----:B------:R-:W-:-:S03]  /*8de0*/  IMAD.SHL.U32 R8, R0, 0x2, RZ ;  /* 0x0000000200087824 */ /* 0x000fc600078e00ff */
[----:B------:R-:W-:Y:S02]  /*8df0*/  SHF.L.U64.HI R0, R0, 0x1, R2 ;  /* 0x0000000100007819 */ /* 0x000fe40000010202 */
[C---:B------:R-:W-:Y:S02]  /*8e00*/  IADD3 R2, P0, R8.reuse, c[0x0][0x2b0], RZ ;  /* 0x0000ac0008027a10 */ /* 0x040fe40007f1e0ff */
[----:B------:R-:W-:Y:S02]  /*8e10*/  IADD3 R8, P1, R8, c[0x0][0x2a8], RZ ;  /* 0x0000aa0008087a10 */ /* 0x000fe40007f3e0ff */
[C---:B------:R-:W-:Y:S02]  /*8e20*/  IADD3.X R3, R0.reuse, c[0x0][0x2b4], RZ, P0, !PT ;  /* 0x0000ad0000037a10 */ /* 0x040fe400007fe4ff */
[----:B------:R-:W-:-:S03]  /*8e30*/  IADD3.X R9, R0, c[0x0][0x2ac], RZ, P1, !PT ;  /* 0x0000ab0000097a10 */ /* 0x000fc60000ffe4ff */
[----:B------:R2:W4:Y:S04]  /*8e40*/  LDG.E.64 R12, [R2.64] ;  /* 0x00000006020c7981 */ /* 0x000528000c1e1b00 */
[----:B---3--:R1:W3:Y:S01]  /*8e50*/  LDG.E.64 R10, [R8.64] ;  /* 0x00000006080a7981 */ /* 0x0082e2000c1e1b00 */
[----:B-----5:R-:W-:Y:S01]  /*8e60*/  SHF.L.U32 R14, R4, 0x10, RZ ;  /* 0x00000010040e7819 */ /* 0x020fe200000006ff */
[C---:B--2---:R-:W-:Y:S01]  /*8e70*/  IMAD.U32 R3, R7.reuse, 0x10000, RZ ;  /* 0x0001000007037824 */ /* 0x044fe200078e00ff */
[----:B------:R-:W-:Y:S02]  /*8e80*/  LOP3.LUT R2, R7, 0xffff0000, RZ, 0xc0, !PT ;  /* 0xffff000007027812 */ /* 0x000fe400078ec0ff */
[----:B------:R-:W-:Y:S01]  /*8e90*/  SHF.L.U32 R7, R6, 0x10, RZ ;  /* 0x0000001006077819 */ /* 0x000fe200000006ff */
[C---:B-1----:R-:W-:Y:S01]  /*8ea0*/  IMAD.U32 R8, R5.reuse, 0x10000, RZ ;  /* 0x0001000005087824 */ /* 0x042fe200078e00ff */
[----:B------:R-:W-:-:S02]  /*8eb0*/  LOP3.LUT R5, R5, 0xffff0000, RZ, 0xc0, !PT ;  /* 0xffff000005057812 */ /* 0x000fc400078ec0ff */
[----:B------:R-:W-:Y:S02]  /*8ec0*/  LOP3.LUT R9, R4, 0xffff0000, RZ, 0xc0, !PT ;  /* 0xffff000004097812 */ /* 0x000fe400078ec0ff */
[----:B------:R-:W-:Y:S02]  /*8ed0*/  LOP3.LUT R6, R6, 0xffff0000, RZ, 0xc0, !PT ;  /* 0xffff000006067812 */ /* 0x000fe400078ec0ff */
[----:B----4-:R-:W-:Y:S02]  /*8ee0*/  LOP3.LUT R15, R12, 0xffff0000, RZ, 0xc0, !PT ;  /* 0xffff00000c0f7812 */ /* 0x010fe400078ec0ff */
[----:B------:R-:W-:Y:S02]  /*8ef0*/  LOP3.LUT R17, R13, 0xffff0000, RZ, 0xc0, !PT ;  /* 0xffff00000d117812 */ /* 0x000fe400078ec0ff */
[----:B---3--:R-:W-:Y:S01]  /*8f00*/  LOP3.LUT R18, R10, 0xffff0000, RZ, 0xc0, !PT ;  /* 0xffff00000a127812 */ /* 0x008fe200078ec0ff */
[-C--:B------:R-:W-:Y:S01]  /*8f10*/  FMUL.FTZ R0, R5, R15.reuse ;  /* 0x0000000f05007220 */ /* 0x080fe20000410000 */
[C---:B------:R-:W-:Y:S01]  /*8f20*/  LOP3.LUT R19, R11.reuse, 0xffff0000, RZ, 0xc0, !PT ;  /* 0xffff00000b137812 */ /* 0x040fe200078ec0ff */
[C---:B------:R-:W-:Y:S01]  /*8f30*/  FMUL.FTZ R15, R8.reuse, R15 ;  /* 0x0000000f080f7220 */ /* 0x040fe20000410000 */
[----:B------:R-:W-:Y:S01]  /*8f40*/  SHF.L.U32 R11, R11, 0x10, RZ ;  /* 0x000000100b0b7819 */ /* 0x000fe200000006ff */
[----:B------:R-:W-:-:S02]  /*8f50*/  FFMA.FTZ R16, R8, R18, -R0 ;  /* 0x0000001208107223 */ /* 0x000fc40000010800 */
[-C--:B------:R-:W-:Y:S02]  /*8f60*/  FMUL.FTZ R0, R3, R17.reuse ;  /* 0x0000001103007220 */ /* 0x080fe40000410000 */
[C---:B------:R-:W-:Y:S02]  /*8f70*/  FMUL.FTZ R4, R2.reuse, R17 ;  /* 0x0000001102047220 */ /* 0x040fe40000410000 */
[----:B------:R-:W-:Y:S02]  /*8f80*/  FFMA.FTZ R5, R5, R18, R15 ;  /* 0x0000001205057223 */ /* 0x000fe4000001000f */
[-C--:B------:R-:W-:Y:S01]  /*8f90*/  FFMA.FTZ R8, R2, R19.reuse, R0 ;  /* 0x0000001302087223 */ /* 0x080fe20000010000 */
[----:B------:R-:W-:Y:S01]  /*8fa0*/  SHF.L.U32 R0, R13, 0x10, RZ ;  /* 0x000000100d007819 */ /* 0x000fe200000006ff */
[----:B------:R-:W-:Y:S01]  /*8fb0*/  FFMA.FTZ R15, R3, R19, -R4 ;  /* 0x00000013030f7223 */ /* 0x000fe20000010804 */
        /* <DEDUP_REMOVED lines=14> */
.L_x_1914:
[----:B------:R-:W-:Y:S05]  /*90a0*/  BSYNC B0 ;  /* 0x0000000000007941 */ /* 0x000fea0003800000 */
.L_x_1913:
[----:B-----5:R4:W-:Y:S01]  /*90b0*/  STS.128 [R183+0x800], R4 ;  /* 0x00080004b7007388 */ /* 0x0209e20000000c00 */
[----:B------:R-:W-:Y:S05]  /*90c0*/  BRA `(.L_x_1912) ;  /* 0x00000ca000007947 */ /* 0x000fea0003800000 */
.L_x_1907:
        /* <DEDUP_REMOVED lines=19> */
[----:B--2---:R-:W-:Y:S01]  /*9200*/  @P0 SHF.R.S32.HI R2, RZ, 0x1, R114 ;  /* 0x00000001ff020819 */ /* 0x004fe20000011472 */
[----:B------:R-:W2:Y:S01]  /*9210*/  LDG.E.128 R8, [R8.64] ;  /* 0x0000000608087981 */ /* 0x000ea2000c1e1d00 */
[----:B------:R-:W-:Y:S01]  /*9220*/  LEA.HI.X R13, R13, c[0x0][0x2b4], R0, 0x1, P1 ;  /* 0x0000ad000d0d7a11 */ /* 0x000fe200008f0c00 */
[----:B------:R-:W-:Y:S01]  /*9230*/  IMAD.MOV.U32 R0, RZ, RZ, RZ ;  /* 0x000000ffff007224 */ /* 0x000fe200078e00ff */
[----:B------:R-:W-:-:S04]  /*9240*/  @P0 IADD3 R0, -R2, RZ, RZ ;  /* 0x000000ff02000210 */ /* 0x000fc80007ffe1ff */
[C---:B------:R-:W-:Y:S01]  /*9250*/  IADD3 R2, P1, R0.reuse, R25, RZ ;  /* 0x0000001900027210 */ /* 0x040fe20007f3e0ff */
[----:B------:R-:W3:Y:S03]  /*9260*/  LDG.E.128 R12, [R12.64] ;  /* 0x000000060c0c7981 */ /* 0x000ee6000c1e1d00 */
[----:B------:R-:W-:Y:S02]  /*9270*/  LEA.HI.X.SX32 R0, R0, R19, 0x1, P1 ;  /* 0x0000001300007211 */ /* 0x000fe400008f0eff */
[----:B------:R-:W-:-:S04]  /*9280*/  LEA R20, P1, R2, c[0x0][0x2a8], 0x1 ;  /* 0x0000aa0002147a11 */ /* 0x000fc800078208ff */
[----:B------:R-:W-:-:S06]  /*9290*/  LEA.HI.X R21, R2, c[0x0][0x2ac], R0, 0x1, P1 ;  /* 0x0000ab0002157a11 */ /* 0x000fcc00008f0c00 */
[----:B------:R-:W4:Y:S01]  /*92a0*/  LDG.E.128 R20, [R20.64] ;  /* 0x0000000614147981 */ /* 0x000f22000c1e1d00 */
        /* <DEDUP_REMOVED lines=8> */
[C---:B--2---:R-:W-:Y:S01]  /*9330*/  IMAD.U32 R36, R8.reuse, 0x10000, RZ ;  /* 0x0001000008247824 */ /* 0x044fe200078e00ff */
[----:B------:R-:W-:Y:S01]  /*9340*/  LOP3.LUT R37, R8, 0xffff0000, RZ, 0xc0, !PT ;  /* 0xffff000008257812 */ /* 0x000fe200078ec0ff */
[----:B------:R-:W-:Y:S01]  /*9350*/  IMAD.U32 R38, R10, 0x10000, RZ ;  /* 0x000100000a267824 */ /* 0x000fe200078e00ff */
[----:B------:R-:W-:-:S02]  /*9360*/  SHF.L.U32 R39, R9, 0x10, RZ ;  /* 0x0000001009277819 */ /* 0x000fc400000006ff */
[----:B------:R-:W-:Y:S02]  /*9370*/  LOP3.LUT R9, R9, 0xffff0000, RZ, 0xc0, !PT ;  /* 0xffff000009097812 */ /* 0x000fe400078ec0ff */
        /* <DEDUP_REMOVED lines=10> */
[C---:B------:R-:W-:Y:S01]  /*9420*/  LOP3.LUT R0, R15.reuse, 0xffff0000, RZ, 0xc0, !PT ;  /* 0xffff00000f007812 */ /* 0x040fe200078ec0ff */
[----:B------:R-:W-:Y:S01]  /*9430*/  @!P0 FADD.FTZ R12, -R12, -RZ ;  /* 0x800000ff0c0c8221 */ /* 0x000fe20000010100 */
[----:B------:R-:W-:Y:S01]  /*9440*/  SHF.L.U32 R2, R15, 0x10, RZ ;  /* 0x000000100f027819 */ /* 0x000fe200000006ff */
[----:B------:R-:W-:Y:S01]  /*9450*/  FMUL.FTZ R8, R36, R7 ;  /* 0x0000000724087220 */ /* 0x000fe20000410000 */
[----:B------:R-:W-:Y:S01]  /*9460*/  LOP3.LUT R10, R11, 0xffff0000, RZ, 0xc0, !PT ;  /* 0xffff00000b0a7812 */ /* 0x000fe200078ec0ff */
[----:B------:R-:W-:Y:S01]  /*9470*/  @!P0 FADD.FTZ R3, -R3, -RZ ;  /* 0x800000ff03038221 */ /* 0x000fe20000010100 */
[----:B------:R-:W-:Y:S01]  /*9480*/  SHF.L.U32 R41, R11, 0x10, RZ ;  /* 0x000000100b297819 */ /* 0x000fe200000006ff */
[----:B------:R-:W-:Y:S01]  /*9490*/  FMUL.FTZ R7, R37, R6 ;  /* 0x0000000625077220 */ /* 0x000fe20000410000 */
[----:B----4-:R-:W-:Y:S01]  /*94a0*/  LOP3.LUT R14, R22, 0xffff0000, RZ, 0xc0, !PT ;  /* 0xffff0000160e7812 */ /* 0x010fe200078ec0ff */
[----:B------:R-:W-:Y:S01]  /*94b0*/  @!P0 FADD.FTZ R0, -R0, -RZ ;  /* 0x800000ff00008221 */ /* 0x000fe20000010100 */
[----:B------:R-:W-:Y:S01]  /*94c0*/  SHF.L.U32 R13, R23, 0x10, RZ ;  /* 0x00000010170d7819 */ /* 0x000fe200000006ff */
[----:B------:R-:W-:-:S02]  /*94d0*/  FMUL.FTZ R6, R39, R5 ;  /* 0x0000000527067220 */ /* 0x000fc40000410000 */
[----:B------:R-:W-:Y:S01]  /*94e0*/  FMUL.FTZ R5, R9, R12 ;  /* 0x0000000c09057220 */ /* 0x000fe20000410000 */
[C---:B------:R-:W-:Y:S01]  /*94f0*/  SHF.L.U32 R12, R21.reuse, 0x10, RZ ;  /* 0x00000010150c7819 */ /* 0x040fe200000006ff */
[----:B------:R-:W-:Y:S02]  /*9500*/  @!P0 FADD.FTZ R4, -R4, -RZ ;  /* 0x800000ff04048221 */ /* 0x000fe40000010100 */
[----:B------:R-:W-:Y:S02]  /*9510*/  @!P0 FADD.FTZ R2, -R2, -RZ ;  /* 0x800000ff02028221 */ /* 0x000fe40000010100 */
[----:B------:R-:W-:Y:S01]  /*9520*/  FMUL.FTZ R9, R40, R3 ;  /* 0x0000000328097220 */ /* 0x000fe20000410000 */
[----:B------:R-:W-:Y:S01]  /*9530*/  LOP3.LUT R3, R20, 0xffff0000, RZ, 0xc0, !PT ;  /* 0xffff000014037812 */ /* 0x000fe200078ec0ff */
[----:B------:R-:W-:Y:S02]  /*9540*/  FMUL.FTZ R0, R10, R0 ;  /* 0x000000000a007220 */ /* 0x000fe40000410000 */
        /* <DEDUP_REMOVED lines=18> */
.L_x_1918:
[----:B------:R-:W-:Y:S05]  /*9670*/  BSYNC B0 ;  /* 0x0000000000007941 */ /* 0x000fea0003800000 */
.L_x_1917:
[----:B-----5:R3:W-:Y:S02]  /*9680*/  STS.128 [R183], R4 ;  /* 0x00000004b7007388 */ /* 0x0207e40000000c00 */
.L_x_1916:
[----:B------:R-:W-:Y:S05]  /*9690*/  BSYNC B1 ;  /* 0x0000000000017941 */ /* 0x000fea0003800000 */
.L_x_1915:
        /* <DEDUP_REMOVED lines=8> */
[----:B------:R-:W-:Y:S01]  /*9720*/  ISETP.GE.AND P0, PT, R16, R107, PT ;  /* 0x0000006b1000720c */ /* 0x000fe20003f06270 */
[----:B------:R-:W-:Y:S01]  /*9730*/  IMAD.MOV.U32 R0, RZ, RZ, RZ ;  /* 0x000000ffff007224 */ /* 0x000fe200078e00ff */
[----:B------:R-:W-:-:S11]  /*9740*/  IADD3 R16, P1, R34, R25, RZ ;  /* 0x0000001922107210 */ /* 0x000fd60007f3e0ff */
[--C-:B--2---:R-:W-:Y:S02]  /*9750*/  @P0 SHF.R.S32.HI R2, RZ, 0x1, R114.reuse ;  /* 0x00000001ff020819 */ /* 0x104fe40000011472 */
        /* <DEDUP_REMOVED lines=8> */
[----:B------:R-:W2:Y:S03]  /*97e0*/  LDG.E.128 R8, [R8.64] ;  /* 0x0000000608087981 */ /* 0x000ea6000c1e1d00 */
[----:B------:R-:W-:Y:S02]  /*97f0*/  LEA.HI.X R13, R2, c[0x0][0x2b4], R0, 0x1, P1 ;  /* 0x0000ad00020d7a11 */ /* 0x000fe400008f0c00 */
[----:B------:R-:W-:Y:S02]  /*9800*/  @P0 SHF.R.S32.HI R2, RZ, 0x1, R114 ;  /* 0x00000001ff020819 */ /* 0x000fe40000011472 */
[----:B------:R-:W-:-:S02]  /*9810*/  MOV R0, RZ ;  /* 0x000000ff00007202 */ /* 0x000fc40000000f00 */
[----:B------:R-:W4:Y:S01]  /*9820*/  LDG.E.128 R12, [R12.64] ;  /* 0x000000060c0c7981 */ /* 0x000f22000c1e1d00 */
[----:B------:R-:W-:-:S05]  /*9830*/  @P0 IMAD.MOV R0, RZ, RZ, -R2 ;  /* 0x000000ffff000224 */ /* 0x000fca00078e0a02 */
[----:B------:R-:W-:-:S04]  /*9840*/  IADD3 R2, P1, R0, R16, RZ ;  /* 0x0000001000027210 */ /* 0x000fc80007f3e0ff */
[----:B------:R-:W-:Y:S02]  /*9850*/  LEA.HI.X.SX32 R0, R0, R3, 0x1, P1 ;  /* 0x0000000300007211 */ /* 0x000fe400008f0eff */
[----:B------:R-:W-:-:S04]  /*9860*/  LEA R16, P1, R2, c[0x0][0x2a8], 0x1 ;  /* 0x0000aa0002107a11 */ /* 0x000fc800078208ff */
[----:B------:R-:W-:-:S06]  /*9870*/  LEA.HI.X R17, R2, c[0x0][0x2ac], R0, 0x1, P1 ;  /* 0x0000ab0002117a11 */ /* 0x000fcc00008f0c00 */
[----:B---3--:R-:W3:Y:S01]  /*9880*/  LDG.E.128 R16, [R16.64] ;  /* 0x0000000610107981 */ /* 0x008ee2000c1e1d00 */
        /* <DEDUP_REMOVED lines=8> */
[----:B--2---:R-:W-:Y:S01]  /*9910*/  SHF.L.U32 R29, R8, 0x10, RZ ;  /* 0x00000010081d7819 */ /* 0x004fe200000006ff */
[----:B------:R-:W-:Y:S01]  /*9920*/  IMAD.U32 R31, R10, 0x10000, RZ ;  /* 0x000100000a1f7824 */ /* 0x000fe200078e00ff */
[----:B------:R-:W-:Y:S01]  /*9930*/  LOP3.LUT R8, R8, 0xffff0000, RZ, 0xc0, !PT ;  /* 0xffff000008087812 */ /* 0x000fe200078ec0ff */
[----:B------:R-:W-:Y:S01]  /*9940*/  IMAD.U32 R32, R9, 0x10000, RZ ;  /* 0x0001000009207824 */ /* 0x000fe200078e00ff */
[----:B------:R-:W-:Y:S02]  /*9950*/  SHF.L.U32 R33, R11, 0x10, RZ ;  /* 0x000000100b217819 */ /* 0x000fe400000006ff */
[----:B------:R-:W-:Y:S02]  /*9960*/  LOP3.LUT R30, R9, 0xffff0000, RZ, 0xc0, !PT ;  /* 0xffff0000091e7812 */ /* 0x000fe400078ec0ff */
[----:B------:R-:W-:Y:S01]  /*9970*/  LOP3.LUT R10, R10, 0xffff0000, RZ, 0xc0, !PT ;  /* 0xffff00000a0a7812 */ /* 0x000fe200078ec0ff */
[C---:B----4-:R-:W-:Y:S01]  /*9980*/  IMAD.U32 R7, R12.reuse, 0x10000, RZ ;  /* 0x000100000c077824 */ /* 0x050fe200078e00ff */
[----:B------:R-:W-:Y:S01]  /*9990*/  LOP3.LUT R6, R12, 0xffff0000, RZ, 0xc0, !PT ;  /* 0xffff00000c067812 */ /* 0x000fe200078ec0ff */
[C---:B------:R-:W-:Y:S01]  /*99a0*/  IMAD.U32 R5, R13.reuse, 0x10000, RZ ;  /* 0x000100000d057824 */ /* 0x040fe200078e00ff */
[----:B------:R-:W-:Y:S01]  /*99b0*/  LOP3.LUT R12, R13, 0xffff0000, RZ, 0xc0, !PT ;  /* 0xffff00000d0c7812 */ /* 0x000fe200078ec0ff */
[C---:B------:R-:W-:Y:S01]  /*99c0*/  IMAD.U32 R2, R15.reuse, 0x10000, RZ ;  /* 0x000100000f027824 */ /* 0x040fe200078e00ff */
[----:B------:R-:W-:Y:S01]  /*99d0*/  LOP3.LUT R3, R14, 0xffff0000, RZ, 0xc0, !PT ;  /* 0xffff00000e037812 */ /* 0x000fe200078ec0ff */
[----:B------:R-:W-:Y:S01]  /*99e0*/  @!P0 FADD.FTZ R6, -R6, -RZ ;  /* 0x800000ff06068221 */ /* 0x000fe20000010100 */
[----:B------:R-:W-:Y:S01]  /*99f0*/  LOP3.LUT R0, R15, 0xffff0000, RZ, 0xc0, !PT ;  /* 0xffff00000f007812 */ /* 0x000fe200078ec0ff */
[----:B------:R-:W-:Y:S01]  /*9a00*/  @!P0 FADD.FTZ R7, -R7, -RZ ;  /* 0x800000ff07078221 */ /* 0x000fe20000010100 */
[----:B------:R-:W-:Y:S01]  /*9a10*/  SHF.L.U32 R4, R14, 0x10, RZ ;  /* 0x000000100e047819 */ /* 0x000fe200000006ff */
[----:B------:R-:W-:Y:S01]  /*9a20*/  @!P0 FADD.FTZ R5, -R5, -RZ ;  /* 0x800000ff05058221 */ /* 0x000fe20000010100 */
[----:B------:R-:W-:Y:S01]  /*9a30*/  LOP3.LUT R11, R11, 0xffff0000, RZ, 0xc0, !PT ;  /* 0xffff00000b0b7812 */ /* 0x000fe200078ec0ff */
[----:B------:R-:W-:-:S02]  /*9a40*/  @!P0 FADD.FTZ R12, -R12, -RZ ;  /* 0x800000ff0c0c8221 */ /* 0x000fc40000010100 */
[----:B------:R-:W-:Y:S02]  /*9a50*/  @!P0 FADD.FTZ R3, -R3, -RZ ;  /* 0x800000ff03038221 */ /* 0x000fe40000010100 */
[----:B------:R-:W-:Y:S02]  /*9a60*/  @!P0 FADD.FTZ R0, -R0, -RZ ;  /* 0x800000ff00008221 */ /* 0x000fe40000010100 */
[----:B------:R-:W-:Y:S02]  /*9a70*/  FMUL.FTZ R8, R8, R6 ;  /* 0x0000000608087220 */ /* 0x000fe40000410000 */
[----:B------:R-:W-:Y:S02]  /*9a80*/  FMUL.FTZ R9, R29, R7 ;  /* 0x000000071d097220 */ /* 0x000fe40000410000 */
[----:B------:R-:W-:Y:S01]  /*9a90*/  FMUL.FTZ R6, R32, R5 ;  /* 0x0000000520067220 */ /* 0x000fe20000410000 */
[----:B---3--:R-:W-:Y:S01]  /*9aa0*/  LOP3.LUT R14, R18, 0xffff0000, RZ, 0xc0, !PT ;  /* 0xffff0000120e7812 */ /* 0x008fe200078ec0ff */
[----:B------:R-:W-:Y:S01]  /*9ab0*/  @!P0 FADD.FTZ R4, -R4, -RZ ;  /* 0x800000ff04048221 */ /* 0x000fe20000010100 */
[----:B------:R-:W-:Y:S01]  /*9ac0*/  SHF.L.U32 R13, R19, 0x10, RZ ;  /* 0x00000010130d7819 */ /* 0x000fe200000006ff */
[----:B------:R-:W-:-:S02]  /*9ad0*/  @!P0 FADD.FTZ R2, -R2, -RZ ;  /* 0x800000ff02028221 */ /* 0x000fc40000010100 */
[----:B------:R-:W-:Y:S01]  /*9ae0*/  FMUL.FTZ R5, R30, R12 ;  /* 0x0000000c1e057220 */ /* 0x000fe20000410000 */
[----:B------:R-:W-:Y:S01]  /*9af0*/  SHF.L.U32 R12, R17, 0x10, RZ ;  /* 0x00000010110c7819 */ /* 0x000fe200000006ff */
[----:B------:R-:W-:Y:S01]  /*9b00*/  FMUL.FTZ R10, R10, R3 ;  /* 0x000000030a0a7220 */ /* 0x000fe20000410000 */
[C---:B------:R-:W-:Y:S01]  /*9b10*/  LOP3.LUT R3, R16.reuse, 0xffff0000, RZ, 0xc0, !PT ;  /* 0xffff000010037812 */ /* 0x040fe200078ec0ff */
        /* <DEDUP_REMOVED lines=19> */
.L_x_1920:
[----:B------:R-:W-:Y:S05]  /*9c50*/  BSYNC B0 ;  /* 0x0000000000007941 */ /* 0x000fea0003800000 */
.L_x_1919:
[----:B-----5:R4:W-:Y:S01]  /*9c60*/  STS.128 [R183+0x800], R4 ;  /* 0x00080004b7007388 */ /* 0x0209e20000000c00 */
[----:B------:R-:W-:Y:S05]  /*9c70*/  BRA `(.L_x_1912) ;  /* 0x000000f000007947 */ /* 0x000fea0003800000 */
.L_x_1906:
[----:B-----5:R-:W-:Y:S01]  /*9c80*/  IMAD.IADD R0, R56, 0x1, -R154 ;  /* 0x0000000138007824 */ /* 0x020fe200078e0a9a */
[----:B------:R-:W-:-:S04]  /*9c90*/  IADD3 R28, R78, 0x20, RZ ;  /* 0x000000204e1c7810 */ /* 0x000fc80007ffe0ff */
[-C--:B------:R-:W-:Y:S02]  /*9ca0*/  ISETP.GE.AND P0, PT, R28, R0.reuse, PT ;  /* 0x000000001c00720c */ /* 0x080fe40003f06270 */
[----:B------:R-:W-:-:S11]  /*9cb0*/  ISETP.GE.AND P1, PT, R78, R0, PT ;  /* 0x000000004e00720c */ /* 0x000fd60003f26270 */
[C---:B------:R-:W-:Y:S02]  /*9cc0*/  @!P0 IADD3 R0, P2, R108.reuse, UR4, RZ ;  /* 0x000000046c008c10 */ /* 0x040fe4000ff5e0ff */
[----:B------:R-:W-:Y:S02]  /*9cd0*/  @!P1 LEA R4, P3, R108, c[0x0][0x160], 0x1 ;  /* 0x000058006c049a11 */ /* 0x000fe400078608ff */
[----:B------:R-:W-:Y:S02]  /*9ce0*/  @!P0 IADD3.X R3, R124, UR5, RZ, P2, !PT ;  /* 0x000000057c038c10 */ /* 0x000fe400097fe4ff */
[----:B------:R-:W-:Y:S02]  /*9cf0*/  @!P0 LEA R2, P2, R0, c[0x0][0x160], 0x1 ;  /* 0x0000580000028a11 */ /* 0x000fe400078408ff */
[----:B------:R-:W-:Y:S02]  /*9d00*/  @!P1 LEA.HI.X R5, R108, c[0x0][0x164], R124, 0x1, P3 ;  /* 0x000059006c059a11 */ /* 0x000fe400018f0c7c */
[----:B------:R-:W-:-:S03]  /*9d10*/  @!P0 LEA.HI.X R3, R0, c[0x0][0x164], R3, 0x1, P2 ;  /* 0x0000590000038a11 */ /* 0x000fc600010f0c03 */
[----:B------:R-:W-:Y:S01]  /*9d20*/  @!PT LDS RZ, [RZ] ;  /* 0x00000000fffff984 */ /* 0x000fe20000000800 */
[----:B------:R-:W-:Y:S01]  /*9d30*/  @!PT LDS RZ, [RZ] ;  /* 0x00000000fffff984 */ /* 0x000fe20000000800 */
[----:B------:R-:W-:Y:S01]  /*9d40*/  @!PT LDS RZ, [RZ] ;  /* 0x00000000fffff984 */ /* 0x000fe20000000800 */
[----:B------:R2:W-:Y:S04]  /*9d50*/  @!P1 LDGSTS.E.BYPASS.LTC128B.128 [R183], [R4.64] ;  /* 0x0000000004b79fae */ /* 0x0005e8000b901d46 */
[----:B------:R2:W-:Y:S02]  /*9d60*/  @!P0 LDGSTS.E.BYPASS.LTC128B.128 [R183+0x800], [R2.64] ;  /* 0x0080000002b78fae */ /* 0x0005e4000b901d46 */
.L_x_1912:
[----:B------:R-:W-:Y:S05]  /*9d70*/  BSYNC B2 ;  /* 0x0000000000027941 */ /* 0x000fea0003800000 */
.L_x_1905:
[----:B------:R-:W-:Y:S02]  /*9d80*/  IADD3 R236, R198, -0x1, RZ ;  /* 0xffffffffc6ec7810 */ /* 0x000fe40007ffe0ff */
[C---:B------:R-:W-:Y:S02]  /*9d90*/  IADD3 R20, R78.reuse, 0x40, RZ ;  /* 0x000000404e147810 */ /* 0x040fe40007ffe0ff */
[----:B------:R-:W-:Y:S01]  /*9da0*/  IADD3 R18, R78, 0x60, RZ ;  /* 0x000000604e127810 */ /* 0x000fe20007ffe0ff */
[----:B------:R-:W-:Y:S01]  /*9db0*/  IMAD.SHL.U32 R164, R236, 0x100, RZ ;  /* 0x00000100eca47824 */ /* 0x000fe200078e00ff */
[----:B------:R-:W-:-:S02]  /*9dc0*/  IADD3 R17, R78, 0xa0, RZ ;  /* 0x000000a04e117810 */ /* 0x000fc40007ffe0ff */
[C---:B------:R-:W-:Y:S01]  /*9dd0*/  IADD3 R19, R78.reuse, 0xc0, RZ ;  /* 0x000000c04e137810 */ /* 0x040fe20007ffe0ff */
[----:B------:R-:W-:Y:S01]  /*9de0*/  IMAD.IADD R13, R97, 0x1, -R164 ;  /* 0x00000001610d7824 */ /* 0x000fe200078e0aa4 */
[C---:B------:R-:W-:Y:S02]  /*9df0*/  IADD3 R22, R78.reuse, 0xe0, RZ ;  /* 0x000000e04e167810 */ /* 0x040fe40007ffe0ff */
        /* <DEDUP_REMOVED lines=8> */
[----:B--2---:R-:W-:Y:S02]  /*9e80*/  @!P0 IMAD.MOV.U32 R2, RZ, RZ, R240 ;  /* 0x000000ffff028224 */ /* 0x004fe400078e00f0 */
[----:B------:R-:W-:Y:S02]  /*9e90*/  @!P0 IMAD.MOV.U32 R3, RZ, RZ, R239 ;  /* 0x000000ffff038224 */ /* 0x000fe400078e00ef */
[----:B---34-:R-:W-:-:S02]  /*9ea0*/  @!P5 IMAD.MOV.U32 R4, RZ, RZ, c[0x0][0x198] ;  /* 0x00006600ff04d624 */ /* 0x018fc400078e00ff */
[----:B------:R-:W-:Y:S01]  /*9eb0*/  @!P5 IMAD.MOV.U32 R0, RZ, RZ, c[0x0][0x19c] ;  /* 0x00006700ff00d624 */ /* 0x000fe200078e00ff */
[----:B------:R-:W-:Y:S01]  /*9ec0*/  @!PT LDS RZ, [RZ] ;  /* 0x00000000fffff984 */ /* 0x000fe20000000800 */
[----:B------:R-:W-:Y:S01]  /*9ed0*/  @!PT LDS RZ, [RZ] ;  /* 0x00000000fffff984 */ /* 0x000fe20000000800 */
[----:B------:R-:W-:Y:S01]  /*9ee0*/  @!PT LDS RZ, [RZ] ;  /* 0x00000000fffff984 */ /* 0x000fe20000000800 */
[----:B------:R2:W-:Y:S01]  /*9ef0*/  @!P0 LDGSTS.E.BYPASS.LTC128B.128 [R183+0x1000], [R2.64] ;  /* 0x0100000002b78fae */ /* 0x0005e2000b901d46 */
[----:B------:R-:W-:Y:S02]  /*9f00*/  @!P3 IMAD.MOV.U32 R8, RZ, RZ, c[0x0][0x198] ;  /* 0x00006600ff08b624 */ /* 0x000fe400078e00ff */
[----:B------:R-:W-:Y:S02]  /*9f10*/  @!P2 IMAD.MOV.U32 R6, RZ, RZ, c[0x0][0x198] ;  /* 0x00006600ff06a624 */ /* 0x000fe400078e00ff */
[----:B------:R-:W-:-:S04]  /*9f20*/  @!P3 IMAD.MOV.U32 R12, RZ, RZ, c[0x0][0x19c] ;  /* 0x00006700ff0cb624 */ /* 0x000fc800078e00ff */
[----:B------:R-:W-:Y:S01]  /*9f30*/  @!P3 IMAD R12, R12, 0xc0, RZ ;  /* 0x000000c00c0cb824 */ /* 0x000fe200078e02ff */
[----:B--2---:R-:W-:-:S04]  /*9f40*/  @!P4 LEA R2, P0, R121, R240, 0x1 ;  /* 0x000000f07902c211 */ /* 0x004fc800078008ff */
[----:B------:R-:W-:Y:S02]  /*9f50*/  @!P4 LEA.HI.X R3, R121, R239, R123, 0x1, P0 ;  /* 0x000000ef7903c211 */ /* 0x000fe400000f0c7b */
[----:B------:R-:W-:-:S03]  /*9f60*/  ISETP.GE.AND P0, PT, R22, R13, PT ;  /* 0x0000000d1600720c */ /* 0x000fc60003f06270 */
[----:B------:R2:W-:Y:S01]  /*9f70*/  @!P4 LDGSTS.E.BYPASS.LTC128B.128 [R183+0x1800], [R2.64] ;  /* 0x0180000002b7cfae */ /* 0x0005e2000b901d46 */
[----:B------:R-:W-:-:S04]  /*9f80*/  @!P5 LEA R10, P4, R4, R240, 0x7 ;  /* 0x000000f0040ad211 */ /* 0x000fc800078838ff */
[----:B------:R-:W-:Y:S01]  /*9f90*/  @!P5 LEA.HI.X R11, R4, R239, R0, 0x7, P4 ;  /* 0x000000ef040bd211 */ /* 0x000fe200020f3c00 */
[----:B------:R-:W-:Y:S01]  /*9fa0*/  @!P1 IMAD.MOV.U32 R4, RZ, RZ, c[0x0][0x198] ;  /* 0x00006600ff049624 */ /* 0x000fe200078e00ff */
[----:B------:R-:W-:-:S03]  /*9fb0*/  ISETP.GE.AND P4, PT, R21, R13, PT ;  /* 0x0000000d1500720c */ /* 0x000fc60003f86270 */
[----:B------:R-:W-:Y:S01]  /*9fc0*/  @!P0 IMAD.MOV.U32 R0, RZ, RZ, c[0x0][0x198] ;  /* 0x00006600ff008624 */ /* 0x000fe200078e00ff */
[----:B------:R3:W-:Y:S09]  /*9fd0*/  @!P5 LDGSTS.E.BYPASS.LTC128B.128 [R183+0x2000], [R10.64] ;  /* 0x020000000ab7dfae */ /* 0x0007f2000b901d46 */
[----:B------:R-:W-:-:S02]  /*9fe0*/  @!P4 IMAD.MOV.U32 R14, RZ, RZ, c[0x0][0x198] ;  /* 0x00006600ff0ec624 */ /* 0x000fc400078e00ff */
[----:B------:R-:W-:Y:S02]  /*9ff0*/  @!P4 IMAD.MOV.U32 R16, RZ, RZ, c[0x0][0x19c] ;  /* 0x00006700ff10c624 */ /* 0x000fe400078e00ff */
[----:B--2---:R-:W-:Y:S02]  /*a000*/  @!P3 IMAD.MOV.U32 R2, RZ, RZ, R240 ;  /* 0x000000ffff02b224 */ /* 0x004fe400078e00f0 */
[----:B------:R-:W-:-:S04]  /*a010*/  @!P3 IMAD.MOV.U32 R3, RZ, RZ, R239 ;  /* 0x000000ffff03b224 */ /* 0x000fc800078e00ef */
[----:B------:R-:W-:-:S04]  /*a020*/  @!P3 IMAD.WIDE.U32 R8, R8, 0xc0, R2 ;  /* 0x000000c00808b825 */ /* 0x000fc800078e0002 */
[----:B------:R-:W-:Y:S02]  /*a030*/  @!P2 IMAD.MOV.U32 R2, RZ, RZ, R240 ;  /* 0x000000ffff02a224 */ /* 0x000fe400078e00f0 */
[----:B------:R-:W-:Y:S02]  /*a040*/  @!P2 IMAD.MOV.U32 R3, RZ, RZ, R239 ;  /* 0x000000ffff03a224 */ /* 0x000fe400078e00ef */
[----:B---3--:R-:W-:Y:S02]  /*a050*/  @!P2 IMAD.MOV.U32 R11, RZ, RZ, c[0x0][0x19c] ;  /* 0x00006700ff0ba624 */ /* 0x008fe400078e00ff */
[----:B------:R-:W-:-:S04]  /*a060*/  @!P2 IMAD.WIDE.U32 R6, R6, 0x140, R2 ;  /* 0x000001400606a825 */ /* 0x000fc800078e0002 */
[----:B------:R-:W-:Y:S02]  /*a070*/  @!P1 IMAD.MOV.U32 R2, RZ, RZ, R240 ;  /* 0x000000ffff029224 */ /* 0x000fe400078e00f0 */
[----:B------:R-:W-:Y:S02]  /*a080*/  @!P1 IMAD.MOV.U32 R3, RZ, RZ, R239 ;  /* 0x000000ffff039224 */ /* 0x000fe400078e00ef */
[----:B------:R-:W-:Y:S02]  /*a090*/  @!P1 IMAD.MOV.U32 R10, RZ, RZ, c[0x0][0x19c] ;  /* 0x00006700ff0a9624 */ /* 0x000fe400078e00ff */
[----:B------:R-:W-:-:S04]  /*a0a0*/  @!P1 IMAD.WIDE.U32 R4, R4, 0x180, R2 ;  /* 0x0000018004049825 */ /* 0x000fc800078e0002 */
[----:B------:R-:W-:Y:S02]  /*a0b0*/  @!P0 IMAD.MOV.U32 R2, RZ, RZ, R240 ;  /* 0x000000ffff028224 */ /* 0x000fe400078e00f0 */
[----:B------:R-:W-:Y:S02]  /*a0c0*/  @!P0 IMAD.MOV.U32 R3, RZ, RZ, R239 ;  /* 0x000000ffff038224 */ /* 0x000fe400078e00ef */
[----:B------:R-:W-:Y:S02]  /*a0d0*/  @!P2 IMAD R11, R11, 0x140, RZ ;  /* 0x000001400b0ba824 */ /* 0x000fe400078e02ff */
[----:B------:R-:W-:-:S04]  /*a0e0*/  @!P0 IMAD.WIDE.U32 R2, R0, 0x1c0, R2 ;  /* 0x000001c000028825 */ /* 0x000fc800078e0002 */
[----:B------:R-:W-:Y:S02]  /*a0f0*/  @!P0 IMAD.MOV.U32 R0, RZ, RZ, c[0x0][0x19c] ;  /* 0x00006700ff008624 */ /* 0x000fe400078e00ff */
[----:B------:R-:W-:Y:S01]  /*a100*/  @!P1 IMAD R15, R10, 0x180, RZ ;  /* 0x000001800a0f9824 */ /* 0x000fe200078e02ff */
[----:B------:R-:W-:Y:S01]  /*a110*/  @!P4 LEA R10, P5, R14, R240, 0x8 ;  /* 0x000000f00e0ac211 */ /* 0x000fe200078a40ff */
[----:B------:R-:W-:Y:S02]  /*a120*/  @!P0 IMAD R0, R0, 0x1c0, RZ ;  /* 0x000001c000008824 */ /* 0x000fe400078e02ff */
[----:B------:R-:W-:Y:S02]  /*a130*/  @!P3 IMAD.IADD R9, R9, 0x1, R12 ;  /* 0x000000010909b824 */ /* 0x000fe400078e020c */
[----:B------:R-:W-:Y:S01]  /*a140*/  @!P2 IMAD.IADD R7, R7, 0x1, R11 ;  /* 0x000000010707a824 */ /* 0x000fe200078e020b */
[----:B------:R-:W-:Y:S01]  /*a150*/  @!P4 LEA.HI.X R11, R14, R239, R16, 0x8, P5 ;  /* 0x000000ef0e0bc211 */ /* 0x000fe200028f4410 */
[----:B------:R-:W-:Y:S01]  /*a160*/  @!P1 IMAD.IADD R5, R5, 0x1, R15 ;  /* 0x0000000105059824 */ /* 0x000fe200078e020f */
[----:B------:R2:W-:Y:S01]  /*a170*/  @!P3 LDGSTS.E.BYPASS.LTC128B.128 [R183+0x2800], [R8.64] ;  /* 0x0280000008b7bfae */ /* 0x0005e2000b901d46 */
[----:B------:R-:W-:Y:S01]  /*a180*/  @!P0 IMAD.IADD R3, R3, 0x1, R0 ;  /* 0x0000000103038824 */ /* 0x000fe200078e0200 */
[----:B------:R-:W-:-:S02]  /*a190*/  ISETP.GE.AND P5, PT, R20, R13, PT ;  /* 0x0000000d1400720c */ /* 0x000fc40003fa6270 */
[----:B------:R3:W-:Y:S01]  /*a1a0*/  @!P4 LDGSTS.E.BYPASS.LTC128B.128 [R183+0x3000], [R10.64] ;  /* 0x030000000ab7cfae */ /* 0x0007e2000b901d46 */
[-C--:B------:R-:W-:Y:S02]  /*a1b0*/  ISETP.GE.AND P4, PT, R28, R13.reuse, PT ;  /* 0x0000000d1c00720c */ /* 0x080fe40003f86270 */
[----:B------:R-:W-:Y:S01]  /*a1c0*/  LOP3.LUT R0, R127, 0x7fffffe, RZ, 0xc0, !PT ;  /* 0x07fffffe7f007812 */ /* 0x000fe200078ec0ff */
[----:B------:R4:W-:Y:S01]  /*a1d0*/  @!P2 LDGSTS.E.BYPASS.LTC128B.128 [R183+0x3800], [R6.64] ;  /* 0x0380000006b7afae */ /* 0x0009e2000b901d46 */
[-C--:B------:R-:W-:Y:S02]  /*a1e0*/  ISETP.GE.AND P3, PT, R18, R13.reuse, PT ;  /* 0x0000000d1200720c */ /* 0x080fe40003f66270 */
[-C--:B------:R-:W-:Y:S01]  /*a1f0*/  ISETP.GE.AND P2, PT, R17, R13.reuse, PT ;  /* 0x0000000d1100720c */ /* 0x080fe20003f46270 */
[----:B------:R5:W-:Y:S01]  /*a200*/  @!P1 LDGSTS.E.BYPASS.LTC128B.128 [R183+0x4000], [R4.64] ;  /* 0x0400000004b79fae */ /* 0x000be2000b901d46 */
[----:B------:R-:W-:Y:S02]  /*a210*/  IMAD.IADD R43, R125, 0x1, -R0 ;  /* 0x000000017d2b7824 */ /* 0x000fe400078e0a00 */
[----:B------:R-:W-:Y:S01]  /*a220*/  @!P5 IMAD.MOV.U32 R0, RZ, RZ, c[0x0][0x1a0] ;  /* 0x00006800ff00d624 */ /* 0x000fe200078e00ff */
[----:B------:R1:W-:Y:S01]  /*a230*/  @!P0 LDGSTS.E.BYPASS.LTC128B.128 [R183+0x4800], [R2.64] ;  /* 0x0480000002b78fae */ /* 0x0003e2000b901d46 */
[----:B------:R-:W-:-:S03]  /*a240*/  ISETP.GE.AND P0, PT, R78, R13, PT ;  /* 0x0000000d4e00720c */ /* 0x000fc60003f06270 */
[----:B------:R-:W0:Y:S04]  /*a250*/  LDGDEPBAR ;  /* 0x00000000000079af */ /* 0x000e280000000000 */
[----:B----4-:R-:W-:Y:S02]  /*a260*/  @!P2 IMAD.MOV.U32 R7, RZ, RZ, c[0x0][0x1a0] ;  /* 0x00006800ff07a624 */ /* 0x010fe400078e00ff */
[----:B------:R-:W-:-:S04]  /*a270*/  IMAD.SHL.U32 R6, R133, 0x40, RZ ;  /* 0x0000004085067824 */ /* 0x000fc800078e00ff */
[----:B-----5:R-:W-:Y:S02]  /*a280*/  @!P0 IMAD.MOV.U32 R4, RZ, RZ, R242 ;  /* 0x000000ffff048224 */ /* 0x020fe400078e00f2 */
[----:B------:R-:W-:Y:S01]  /*a290*/  @!P0 IMAD.MOV.U32 R5, RZ, RZ, R241 ;  /* 0x000000ffff058224 */ /* 0x000fe200078e00f1 */
[----:B-1----:R-:W-:Y:S01]  /*a2a0*/  SHF.R.S32.HI R2, RZ, 0x1f, R125 ;  /* 0x0000001fff027819 */ /* 0x002fe2000001147d */
[----:B------:R-:W-:-:S04]  /*a2b0*/  DEPBAR.LE SB0, 0x0 ;  /* 0x000080000000791a */ /* 0x000fc80000000000 */
[----:B------:R-:W-:Y:S01]  /*a2c0*/  BAR.SYNC.DEFER_BLOCKING 0x0 ;  /* 0x0000000000007b1d */ /* 0x000fe20000010000 */
[----:B------:R-:W-:Y:S02]  /*a2d0*/  LEA.HI R23, R2, R125, RZ, 0x3 ;  /* 0x0000007d02177211 */ /* 0x000fe400078f18ff */
[----:B------:R-:W-:-:S04]  /*a2e0*/  @!P4 LEA R2, P1, R136, R242, 0x1 ;  /* 0x000000f28802c211 */ /* 0x000fc800078208ff */
[----:B------:R-:W-:Y:S02]  /*a2f0*/  @!P4 LEA.HI.X R3, R136, R241, R135, 0x1, P1 ;  /* 0x000000f18803c211 */ /* 0x000fe400008f0c87 */
[----:B------:R-:W-:Y:S01]  /*a300*/  ISETP.GE.AND P1, PT, R19, R13, PT ;  /* 0x0000000d1300720c */ /* 0x000fe20003f26270 */
[----:B------:R-:W-:Y:S04]  /*a310*/  @P0 STS [R183+0x5000], RZ ;  /* 0x005000ffb7000388 */ /* 0x000fe80000000800 */
[----:B------:R-:W-:Y:S04]  /*a320*/  @P0 STS [R183+0x5004], RZ ;  /* 0x005004ffb7000388 */ /* 0x000fe80000000800 */
[----:B------:R-:W-:Y:S04]  /*a330*/  @P0 STS.64 [R183+0x5008], RZ ;  /* 0x005008ffb7000388 */ /* 0x000fe80000000a00 */
[----:B------:R-:W-:Y:S01]  /*a340*/  @!PT LDS RZ, [RZ] ;  /* 0x00000000fffff984 */ /* 0x000fe20000000800 */
[----:B------:R-:W-:Y:S01]  /*a350*/  @!PT LDS RZ, [RZ] ;  /* 0x00000000fffff984 */ /* 0x000fe20000000800 */
[----:B------:R-:W-:Y:S01]  /*a360*/  @!PT LDS RZ, [RZ] ;  /* 0x00000000fffff984 */ /* 0x000fe20000000800 */
[----:B------:R1:W-:Y:S01]  /*a370*/  @!P0 LDGSTS.E.BYPASS.LTC128B.128 [R183+0x5000], [R4.64] ;  /* 0x0500000004b78fae */ /* 0x0003e2000b901d46 */
[----:B--2---:R-:W-:-:S03]  /*a380*/  @!P5 LEA R8, P0, R0, R242, 0x7 ;  /* 0x000000f20008d211 */ /* 0x004fc600078038ff */
[----:B------:R-:W-:Y:S04]  /*a390*/  @P4 STS.128 [R183+0x5800], RZ ;  /* 0x005800ffb7004388 */ /* 0x000fe80000000c00 */
[----:B------:R-:W-:Y:S01]  /*a3a0*/  @!PT LDS RZ, [RZ] ;  /* 0x00000000fffff984 */ /* 0x000fe20000000800 */
[----:B------:R-:W-:Y:S01]  /*a3b0*/  @!PT LDS RZ, [RZ] ;  /* 0x00000000fffff984 */ /* 0x000fe20000000800 */
[----:B------:R-:W-:Y:S01]  /*a3c0*/  @!PT LDS RZ, [RZ] ;  /* 0x00000000fffff984 */ /* 0x000fe20000000800 */
[----:B------:R2:W-:Y:S01]  /*a3d0*/  @!P4 LDGSTS.E.BYPASS.LTC128B.128 [R183+0x5800], [R2.64] ;  /* 0x0580000002b7cfae */ /* 0x0005e2000b901d46 */
[----:B------:R-:W-:-:S03]  /*a3e0*/  ISETP.GE.AND P4, PT, R21, R13, PT ;  /* 0x0000000d1500720c */ /* 0x000fc60003f86270 */
[----:B------:R-:W-:Y:S01]  /*a3f0*/  @P5 STS.128 [R183+0x6000], RZ ;  /* 0x006000ffb7005388 */ /* 0x000fe20000000c00 */
[----:B-1----:R-:W-:Y:S02]  /*a400*/  LOP3.LUT R4, R150, 0xfffffff8, RZ, 0xc0, !PT ;  /* 0xfffffff896047812 */ /* 0x002fe400078ec0ff */
[----:B------:R-:W-:-:S03]  /*a410*/  SHF.R.S32.HI R5, RZ, 0x4, R141 ;  /* 0x00000004ff057819 */ /* 0x000fc6000001148d */
[----:B--2---:R-:W-:Y:S01]  /*a420*/  IMAD.IADD R2, R151, 0x1, -R4 ;  /* 0x0000000197027824 */ /* 0x004fe200078e0a04 */
[----:B------:R-:W-:Y:S01]  /*a430*/  LEA.HI R4, R141, R5, RZ, 0x1 ;  /* 0x000000058d047211 */ /* 0x000fe200078f08ff */
[----:B------:R-:W-:-:S03]  /*a440*/  @!P5 IMAD.MOV.U32 R3, RZ, RZ, c[0x0][0x1a4] ;  /* 0x00006900ff03d624 */ /* 0x000fc600078e00ff */
[----:B------:R-:W-:Y:S02]  /*a450*/  LEA.HI R20, R2, R2, RZ, 0x1 ;  /* 0x0000000202147211 */ /* 0x000fe400078f08ff */
[----:B------:R-:W-:Y:S02]  /*a460*/  @!P5 LEA.HI.X R9, R0, R241, R3, 0x7, P0 ;  /* 0x000000f10009d211 */ /* 0x000fe400000f3c03 */
[----:B------:R-:W-:Y:S01]  /*a470*/  LOP3.LUT R3, R4, 0xfffffffe, RZ, 0xc0, !PT ;  /* 0xfffffffe04037812 */ /* 0x000fe200078ec0ff */
[----:B------:R-:W-:Y:S01]  /*a480*/  @!P3 IMAD.MOV.U32 R4, RZ, RZ, c[0x0][0x1a0] ;  /* 0x00006800ff04b624 */ /* 0x000fe200078e00ff */
[----:B------:R-:W-:Y:S01]  /*a490*/  LOP3.LUT R0, R20, 0x3fffffe, RZ, 0xc0, !PT ;  /* 0x03fffffe14007812 */ /* 0x000fe200078ec0ff */
[----:B------:R-:W-:Y:S01]  /*a4a0*/  @!PT LDS RZ, [RZ] ;  /* 0x00000000fffff984 */ /* 0x000fe20000000800 */
[----:B------:R-:W-:Y:S01]  /*a4b0*/  @!PT LDS RZ, [RZ] ;  /* 0x00000000fffff984 */ /* 0x000fe20000000800 */
[----:B------:R-:W-:Y:S01]  /*a4c0*/  @!PT LDS RZ, [RZ] ;  /* 0x00000000fffff984 */ /* 0x000fe20000000800 */
[----:B------:R1:W-:Y:S01]  /*a4d0*/  @!P5 LDGSTS.E.BYPASS.LTC128B.128 [R183+0x6000], [R8.64] ;  /* 0x0600000008b7dfae */ /* 0x0003e2000b901d46 */
[----:B------:R-:W-:Y:S01]  /*a4e0*/  ISETP.GE.AND P0, PT, R22, R13, PT ;  /* 0x0000000d1600720c */ /* 0x000fe20003f06270 */
[----:B------:R-:W-:Y:S01]  /*a4f0*/  IMAD.IADD R17, R5, 0x1, -R3 ;  /* 0x0000000105117824 */ /* 0x000fe200078e0a03 */
[----:B------:R-:W-:Y:S01]  /*a500*/  SHF.R.S32.HI R20, RZ, 0x1, R20 ;  /* 0x00000001ff147819 */ /* 0x000fe20000011414 */
[----:B------:R-:W-:Y:S01]  /*a510*/  IMAD.IADD R18, R2, 0x1, -R0 ;  /* 0x0000000102127824 */ /* 0x000fe200078e0a00 */
[----:B------:R-:W-:Y:S01]  /*a520*/  @P3 STS.128 [R183+0x6800], RZ ;  /* 0x006800ffb7003388 */ /* 0x000fe20000000c00 */
[----:B------:R-:W-:-:S02]  /*a530*/  @!P3 IMAD.MOV.U32 R2, RZ, RZ, R242 ;  /* 0x000000ffff02b224 */ /* 0x000fc400078e00f2 */
[----:B------:R-:W-:Y:S02]  /*a540*/  @!P3 IMAD.MOV.U32 R3, RZ, RZ, R241 ;  /* 0x000000ffff03b224 */ /* 0x000fe400078e00f1 */
[----:B------:R-:W-:Y:S02]  /*a550*/  @!P1 IMAD.MOV.U32 R0, RZ, RZ, c[0x0][0x1a0] ;  /* 0x00006800ff009624 */ /* 0x000fe400078e00ff */
[----:B------:R-:W-:-:S04]  /*a560*/  @!P3 IMAD.WIDE.U32 R4, R4, 0xc0, R2 ;  /* 0x000000c00404b825 */ /* 0x000fc800078e0002 */
[----:B------:R-:W-:Y:S02]  /*a570*/  @!P2 IMAD.MOV.U32 R2, RZ, RZ, R242 ;  /* 0x000000ffff02a224 */ /* 0x000fe400078e00f2 */
[----:B------:R-:W-:Y:S02]  /*a580*/  @!P2 IMAD.MOV.U32 R3, RZ, RZ, R241 ;  /* 0x000000ffff03a224 */ /* 0x000fe400078e00f1 */
[----:B------:R-:W-:Y:S02]  /*a590*/  IMAD R18, R17, 0x8, R18 ;  /* 0x0000000811127824 */ /* 0x000fe400078e0212 */
[----:B------:R-:W-:-:S04]  /*a5a0*/  @!P2 IMAD.WIDE.U32 R12, R7, 0x140, R2 ;  /* 0x00000140070ca825 */ /* 0x000fc800078e0002 */
[----:B------:R-:W-:Y:S02]  /*a5b0*/  @!P1 IMAD.MOV.U32 R2, RZ, RZ, R242 ;  /* 0x000000ffff029224 */ /* 0x000fe400078e00f2 */
[----:B------:R-:W-:Y:S02]  /*a5c0*/  @!P1 IMAD.MOV.U32 R3, RZ, RZ, R241 ;  /* 0x000000ffff039224 */ /* 0x000fe400078e00f1 */
[----:B-1----:R-:W-:Y:S02]  /*a5d0*/  @!P4 IMAD.MOV.U32 R9, RZ, RZ, c[0x0][0x1a4] ;  /* 0x00006900ff09c624 */ /* 0x002fe400078e00ff */
[----:B------:R-:W-:Y:S01]  /*a5e0*/  @!P1 IMAD.WIDE.U32 R14, R0, 0x180, R2 ;  /* 0x00000180000e9825 */ /* 0x000fe200078e0002 */
[----:B------:R-:W-:-:S03]  /*a5f0*/  LOP3.LUT R0, R6, 0xc0, RZ, 0xc0, !PT ;  /* 0x000000c006007812 */ /* 0x000fc600078ec0ff */
[----:B------:R-:W-:Y:S01]  /*a600*/  IMAD.SHL.U32 R3, R17, 0x8, RZ ;  /* 0x0000000811037824 */ /* 0x000fe200078e00ff */
[----:B---3--:R-:W-:Y:S01]  /*a610*/  SHF.R.U32.HI R10, RZ, 0x3, R0 ;  /* 0x00000003ff0a7819 */ /* 0x008fe20000011600 */
[----:B------:R-:W-:Y:S02]  /*a620*/  @!P3 IMAD.MOV.U32 R2, RZ, RZ, c[0x0][0x1a4] ;  /* 0x00006900ff02b624 */ /* 0x000fe400078e00ff */
[----:B------:R-:W-:Y:S01]  /*a630*/  @!P0 IMAD.MOV.U32 R8, RZ, RZ, c[0x0][0x1a0] ;  /* 0x00006800ff088624 */ /* 0x000fe200078e00ff */
[----:B------:R-:W-:Y:S01]  /*a640*/  LOP3.LUT R11, R0, 0x8, R3, 0xf8, !PT ;  /* 0x00000008000b7812 */ /* 0x000fe200078ef803 */
[----:B------:R-:W-:Y:S02]  /*a650*/  @!P4 IMAD.MOV.U32 R0, RZ, RZ, c[0x0][0x1a0] ;  /* 0x00006800ff00c624 */ /* 0x000fe400078e00ff */
[----:B------:R-:W-:Y:S01]  /*a660*/  @!P3 IMAD R6, R2, 0xc0, RZ ;  /* 0x000000c00206b824 */ /* 0x000fe200078e02ff */
[----:B------:R-:W-:Y:S01]  /*a670*/  LOP3.LUT R41, R11, R10, RZ, 0x3c, !PT ;  /* 0x0000000a0b297212 */ /* 0x000fe200078e3cff */
[----:B------:R-:W-:Y:S01]  /*a680*/  @!P0 IMAD.MOV.U32 R2, RZ, RZ, R242 ;  /* 0x000000ffff028224 */ /* 0x000fe200078e00f2 */
[----:B------:R-:W-:Y:S01]  /*a690*/  @!P4 LEA R16, P5, R0, R242, 0x8 ;  /* 0x000000f20010c211 */ /* 0x000fe200078a40ff */
[----:B------:R-:W-:-:S02]  /*a6a0*/  @!P0 IMAD.MOV.U32 R3, RZ, RZ, R241 ;  /* 0x000000ffff038224 */ /* 0x000fc400078e00f1 */
[----:B------:R-:W-:Y:S01]  /*a6b0*/  @!P3 IMAD.IADD R7, R5, 0x1, R6 ;  /* 0x000000010507b824 */ /* 0x000fe200078e0206 */
[----:B------:R-:W-:Y:S01]  /*a6c0*/  @!P4 LEA.HI.X R17, R0, R241, R9, 0x8, P5 ;  /* 0x000000f10011c211 */ /* 0x000fe200028f4409 */
[----:B------:R-:W-:Y:S02]  /*a6d0*/  @!P3 IMAD.MOV.U32 R6, RZ, RZ, R4 ;  /* 0x000000ffff06b224 */ /* 0x000fe400078e0004 */
[----:B------:R-:W-:Y:S02]  /*a6e0*/  @!P2 IMAD.MOV.U32 R0, RZ, RZ, c[0x0][0x1a4] ;  /* 0x00006900ff00a624 */ /* 0x000fe400078e00ff */
[----:B------:R-:W-:Y:S01]  /*a6f0*/  IMAD.SHL.U32 R4, R20, 0x40, RZ ;  /* 0x0000004014047824 */ /* 0x000fe200078e00ff */
[----:B------:R-:W-:Y:S01]  /*a700*/  @!PT LDS RZ, [RZ] ;  /* 0x00000000fffff984 */ /* 0x000fe20000000800 */
[----:B------:R-:W-:Y:S01]  /*a710*/  @!PT LDS RZ, [RZ] ;  /* 0x00000000fffff984 */ /* 0x000fe20000000800 */
[----:B------:R-:W-:Y:S01]  /*a720*/  @!PT LDS RZ, [RZ] ;  /* 0x00000000fffff984 */ /* 0x000fe20000000800 */
[----:B------:R1:W-:Y:S01]  /*a730*/  @!P3 LDGSTS.E.BYPASS.LTC128B.128 [R183+0x6800], [R6.64] ;  /* 0x0680000006b7bfae */ /* 0x0003e2000b901d46 */
[----:B------:R-:W-:-:S03]  /*a740*/  @!P0 IMAD.WIDE.U32 R2, R8, 0x1c0, R2 ;  /* 0x000001c008028825 */ /* 0x000fc600078e0002 */
[----:B------:R-:W-:Y:S01]  /*a750*/  @P4 STS.128 [R183+0x7000], RZ ;  /* 0x007000ffb7004388 */ /* 0x000fe20000000c00 */
        /* <DEDUP_REMOVED lines=8> */
[----:B------:R-:W-:Y:S01]  /*a7e0*/  @!P2 IMAD R9, R0, 0x140, RZ ;  /* 0x000001400009a824 */ /* 0x000fe200078e02ff */
[----:B------:R-:W-:Y:S01]  /*a7f0*/  LOP3.LUT R0, R4, 0xc0, RZ, 0xc0, !PT ;  /* 0x000000c004007812 */ /* 0x000fe200078ec0ff */
[----:B------:R-:W-:Y:S01]  /*a800*/  @!P0 IMAD R8, R8, 0x1c0, RZ ;  /* 0x000001c008088824 */ /* 0x000fe200078e02ff */
[----:B------:R-:W-:Y:S01]  /*a810*/  @P2 STS.128 [R183+0x7800], RZ ;  /* 0x007800ffb7002388 */ /* 0x000fe20000000c00 */
[----:B------:R-:W-:Y:S01]  /*a820*/  @!P2 IMAD.IADD R5, R13, 0x1, R9 ;  /* 0x000000010d05a824 */ /* 0x000fe200078e0209 */
[----:B------:R-:W-:Y:S01]  /*a830*/  LOP3.LUT R13, R0, 0x8, R11, 0xf8, !PT ;  /* 0x00000008000d7812 */ /* 0x000fe200078ef80b */
[----:B------:R-:W-:Y:S01]  /*a840*/  @!P0 IMAD.IADD R9, R3, 0x1, R8 ;  /* 0x0000000103098824 */ /* 0x000fe200078e0208 */
[----:B------:R-:W-:Y:S01]  /*a850*/  SHF.R.U32.HI R0, RZ, 0x3, R0 ;  /* 0x00000003ff007819 */ /* 0x000fe20000011600 */
[----:B------:R-:W-:-:S02]  /*a860*/  @!P1 IMAD.MOV.U32 R10, RZ, RZ, c[0x0][0x1a4] ;  /* 0x00006900ff0a9624 */ /* 0x000fc400078e00ff */
[----:B------:R-:W-:Y:S01]  /*a870*/  IMAD R3, R131, 0x200, R40 ;  /* 0x0000020083037824 */ /* 0x000fe200078e0228 */
[----:B------:R-:W-:Y:S01]  /*a880*/  LOP3.LUT R0, R13, R0, RZ, 0x3c, !PT ;  /* 0x000000000d007212 */ /* 0x000fe200078e3cff */
[----:B------:R-:W-:Y:S02]  /*a890*/  @!P0 IMAD.MOV.U32 R8, RZ, RZ, R2 ;  /* 0x000000ffff088224 */ /* 0x000fe400078e0002 */
[----:B------:R-:W-:Y:S02]  /*a8a0*/  @!P1 IMAD R10, R10, 0x180, RZ ;  /* 0x000001800a0a9824 */ /* 0x000fe400078e02ff */
[----:B------:R-:W-:Y:S02]  /*a8b0*/  IMAD R2, R43, 0x20, R3 ;  /* 0x000000202b027824 */ /* 0x000fe400078e0203 */
[----:B------:R-:W-:Y:S02]  /*a8c0*/  @!P2 IMAD.MOV.U32 R4, RZ, RZ, R12 ;  /* 0x000000ffff04a224 */ /* 0x000fe400078e000c */
[----:B------:R-:W-:-:S02]  /*a8d0*/  @!P1 IMAD.IADD R11, R15, 0x1, R10 ;  /* 0x000000010f0b9824 */ /* 0x000fc400078e020a */
[----:B------:R-:W-:Y:S01]  /*a8e0*/  IMAD.U32 R0, R18, 0x20, R0 ;  /* 0x0000002012007824 */ /* 0x000fe200078e0000 */
[----:B------:R-:W-:Y:S01]  /*a8f0*/  @!PT LDS RZ, [RZ] ;  /* 0x00000000fffff984 */ /* 0x000fe20000000800 */
[----:B------:R-:W-:Y:S01]  /*a900*/  @!PT LDS RZ, [RZ] ;  /* 0x00000000fffff984 */ /* 0x000fe20000000800 */
[----:B------:R-:W-:Y:S01]  /*a910*/  @!PT LDS RZ, [RZ] ;  /* 0x00000000fffff984 */ /* 0x000fe20000000800 */
[----:B------:R1:W-:Y:S01]  /*a920*/  @!P2 LDGSTS.E.BYPASS.LTC128B.128 [R183+0x7800], [R4.64] ;  /* 0x0780000004b7afae */ /* 0x0003e2000b901d46 */
[----:B------:R-:W-:Y:S02]  /*a930*/  IMAD.IADD R2, R41, 0x1, R2 ;  /* 0x0000000129027824 */ /* 0x000fe400078e0202 */
[----:B------:R-:W-:Y:S01]  /*a940*/  @!P1 IMAD.MOV.U32 R10, RZ, RZ, R14 ;  /* 0x000000ffff0a9224 */ /* 0x000fe200078e000e */
[----:B------:R-:W-:Y:S01]  /*a950*/  @P1 STS.128 [R183+0x8000], RZ ;  /* 0x008000ffb7001388 */ /* 0x000fe20000000c00 */
[----:B------:R-:W-:Y:S01]  /*a960*/  IMAD.SHL.U32 R166, R2, 0x2, RZ ;  /* 0x0000000202a67824 */ /* 0x000fe200078e00ff */
[----:B------:R-:W-:Y:S01]  /*a970*/  SHF.R.S32.HI R2, RZ, 0x1f, R151 ;  /* 0x0000001fff027819 */ /* 0x000fe20000011497 */
[----:B------:R-:W-:Y:S01]  /*a980*/  IMAD.SHL.U32 R134, R0, 0x2, RZ ;  /* 0x0000000200867824 */ /* 0x000fe200078e00ff */
[----:B------:R-:W-:Y:S01]  /*a990*/  @!PT LDS RZ, [RZ] ;  /* 0x00000000fffff984 */ /* 0x000fe20000000800 */
[----:B------:R-:W-:Y:S01]  /*a9a0*/  @!PT LDS RZ, [RZ] ;  /* 0x00000000fffff984 */ /* 0x000fe20000000800 */
[----:B------:R-:W-:Y:S01]  /*a9b0*/  @!PT LDS RZ, [RZ] ;  /* 0x00000000fffff984 */ /* 0x000fe20000000800 */
[----:B------:R3:W-:Y:S01]  /*a9c0*/  @!P1 LDGSTS.E.BYPASS.LTC128B.128 [R183+0x8000], [R10.64] ;  /* 0x080000000ab79fae */ /* 0x0007e2000b901d46 */
[----:B------:R-:W-:-:S03]  /*a9d0*/  IMAD R167, R42, 0x2, R166 ;  /* 0x000000022aa77824 */ /* 0x000fc600078e02a6 */
[----:B------:R-:W-:Y:S01]  /*a9e0*/  @P0 STS.128 [R183+0x8800], RZ ;  /* 0x008800ffb7000388 */ /* 0x000fe20000000c00 */
[C---:B------:R-:W-:Y:S02]  /*a9f0*/  IADD3 R0, R134.reuse, 0x1000, RZ ;  /* 0x0000100086007810 */ /* 0x040fe40007ffe0ff */
[----:B------:R-:W-:Y:S01]  /*aa00*/  IADD3 R165, R134, 0x1020, RZ ;  /* 0x0000102086a57810 */ /* 0x000fe20007ffe0ff */
[----:B------:R-:W-:Y:S01]  /*aa10*/  @!PT LDS RZ, [RZ] ;  /* 0x00000000fffff984 */ /* 0x000fe20000000800 */
[----:B------:R-:W-:Y:S01]  /*aa20*/  @!PT LDS RZ, [RZ] ;  /* 0x00000000fffff984 */ /* 0x000fe20000000800 */
[----:B------:R-:W-:Y:S01]  /*aa30*/  @!PT LDS RZ, [RZ] ;  /* 0x00000000fffff984 */ /* 0x000fe20000000800 */
[----:B------:R3:W-:Y:S01]  /*aa40*/  @!P0 LDGSTS.E.BYPASS.LTC128B.128 [R183+0x8800], [R8.64] ;  /* 0x0880000008b78fae */ /* 0x0007e2000b901d46 */
[----:B------:R-:W-:-:S03]  /*aa50*/  LOP3.LUT P0, RZ, R20, 0x2, RZ, 0xc0, !PT ;  /* 0x0000000214ff7812 */ /* 0x000fc6000780c0ff */
[----:B------:R-:W-:Y:S04]  /*aa60*/  LDSM.16.M88.4 R12, [R166] ;  /* 0x00000000a60c783b */ /* 0x000fe80000000200 */
[----:B--2---:R-:W1:Y:S04]  /*aa70*/  LDSM.16.M88.4 R16, [R134+0x1000] ;  /* 0x001000008610783b */ /* 0x004e680000000200 */
[----:B------:R-:W-:Y:S02]  /*aa80*/  LDSM.16.M88.4 R28, [R134+0x1400] ;  /* 0x00140000861c783b */ /* 0x000fe40000000200 */
[----:B------:R-:W-:-:S02]  /*aa90*/  @P0 IADD3 R165, R0, -0x20, RZ ;  /* 0xffffffe000a50810 */ /* 0x000fc40007ffe0ff */
[----:B------:R-:W-:Y:S02]  /*aaa0*/  LDSM.16.M88.4 R44, [R134+0x1800] ;  /* 0x00180000862c783b */ /* 0x000fe40000000200 */
[C---:B------:R-:W-:Y:S02]  /*aab0*/  IADD3 R182, R165.reuse, 0x400, RZ ;  /* 0x00000400a5b67810 */ /* 0x040fe40007ffe0ff */
        /* <DEDUP_REMOVED lines=17> */
[C---:B------:R-:W-:Y:S02]  /*abd0*/  IADD3 R170, R165.reuse, 0x3400, RZ ;  /* 0x00003400a5aa7810 */ /* 0x040fe40007ffe0ff */
[C---:B------:R-:W-:Y:S02]  /*abe0*/  IADD3 R169, R165.reuse, 0x3800, RZ ;  /* 0x00003800a5a97810 */ /* 0x040fe40007ffe0ff */
[----:B------:R-:W-:Y:S01]  /*abf0*/  IADD3 R168, R165, 0x3c00, RZ ;  /* 0x00003c00a5a87810 */ /* 0x000fe20007ffe0ff */
[C---:B-1----:R-:W-:Y:S08]  /*ac00*/  HMMA.16816.F32.BF16 R4, R12.reuse, R16, RZ ;  /* 0x000000100c04723c */ /* 0x042ff000000418ff */
[----:B------:R-:W-:Y:S11]  /*ac10*/  HMMA.16816.F32.BF16 R16, R12, R18, RZ ;  /* 0x000000120c10723c */ /* 0x000ff600000418ff */
[----:B------:R-:W-:Y:S05]  /*ac20*/  @!UPT UIADD3 URZ, URZ, URZ, URZ ;  /* 0x0000003f3f3ff290 */ /* 0x000fea000fffe03f */
[----:B--2---:R-:W-:Y:S08]  /*ac30*/  HMMA.16816.F32.BF16 R52, R8, R20, R4 ;  /* 0x000000140834723c */ /* 0x004ff00000041804 */
[----:B------:R-:W-:Y:S08]  /*ac40*/  HMMA.16816.F32.BF16 R4, R12, R28, RZ ;  /* 0x0000001c0c04723c */ /* 0x000ff000000418ff */
[----:B------:R-:W-:Y:S08]  /*ac50*/  HMMA.16816.F32.BF16 R16, R8, R22, R16 ;  /* 0x000000160810723c */ /* 0x000ff00000041810 */
[----:B------:R-:W-:Y:S01]  /*ac60*/  FMUL.FTZ R0, R53, c[0x0][0x2ec] ;  /* 0x0000bb0035007a20 */ /* 0x000fe20000410000 */
[----:B------:R-:W-:Y:S03]  /*ac70*/  HMMA.16816.F32.BF16 R20, R12, R44, RZ ;  /* 0x0000002c0c14723c */ /* 0x000fe600000418ff */
[----:B------:R1:W-:Y:S05]  /*ac80*/  MUFU.TANH R100, R0 ;  /* 0x0000000000647308 */ /* 0x0003ea0000002400 */
[----:B------:R-:W-:Y:S08]  /*ac90*/  HMMA.16816.F32.BF16 R24, R8, R32, R4 ;  /* 0x000000200818723c */ /* 0x000ff00000041804 */
[----:B------:R-:W-:Y:S01]  /*aca0*/  HMMA.16816.F32.BF16 R4, R12, R30, RZ ;  /* 0x0000001e0c04723c */ /* 0x000fe200000418ff */
[----:B-1----:R-:W-:-:S04]  /*acb0*/  FMUL.FTZ R0, R54, c[0x0][0x2ec] ;  /* 0x0000bb0036007a20 */ /* 0x002fc80000410000 */
[----:B------:R1:W2:Y:S03]  /*acc0*/  MUFU.TANH R111, R0 ;  /* 0x00000000006f7308 */ /* 0x0002a60000002400 */
[----:B---3--:R-:W-:Y:S08]  /*acd0*/  HMMA.16816.F32.BF16 R28, R8, R36, R20 ;  /* 0x00000024081c723c */ /* 0x008ff00000041814 */
[----:B----4-:R-:W-:Y:S01]  /*ace0*/  HMMA.16816.F32.BF16 R20, R12, R48, RZ ;  /* 0x000000300c14723c */ /* 0x010fe200000418ff */
[----:B-1----:R-:W-:-:S07]  /*acf0*/  FMUL.FTZ R0, R55, c[0x0][0x2ec] ;  /* 0x0000bb0037007a20 */ /* 0x002fce0000410000 */
[----:B------:R-:W-:Y:S01]  /*ad00*/  HMMA.16816.F32.BF16 R4, R8, R34, R4 ;  /* 0x000000220804723c */ /* 0x000fe20000041804 */
[----:B------:R-:W1:Y:S01]  /*ad10*/  LDSM.16.M88.4 R32, [R165+0xc00] ;  /* 0x000c0000a520783b */ /* 0x000e620000000200 */
[----:B------:R3:W-:Y:S02]  /*ad20*/  MUFU.TANH R112, R0 ;  /* 0x0000000000707308 */ /* 0x0007e40000002400 */
[----:B---3--:R-:W-:-:S06]  /*ad30*/  FMUL.FTZ R0, R16, c[0x0][0x2ec] ;  /* 0x0000bb0010007a20 */ /* 0x008fcc0000410000 */
[----:B------:R3:W4:Y:S02]  /*ad40*/  MUFU.TANH R102, R0 ;  /* 0x0000000000667308 */ /* 0x0007240000002400 */
[----:B---3--:R-:W-:-:S06]  /*ad50*/  FMUL.FTZ R0, R17, c[0x0][0x2ec] ;  /* 0x0000bb0011007a20 */ /* 0x008fcc0000410000 */
[----:B------:R3:W5:Y:S02]  /*ad60*/  MUFU.TANH R101, R0 ;  /* 0x0000000000657308 */ /* 0x0007640000002400 */
[----:B---3--:R-:W-:-:S06]  /*ad70*/  FMUL.FTZ R0, R18, c[0x0][0x2ec] ;  /* 0x0000bb0012007a20 */ /* 0x008fcc0000410000 */
[----:B------:R3:W-:Y:S02]  /*ad80*/  MUFU.TANH R118, R0 ;  /* 0x0000000000767308 */ /* 0x0007e40000002400 */
[----:B---3--:R-:W-:Y:S02]  /*ad90*/  FMUL.FTZ R0, R19, c[0x0][0x2ec] ;  /* 0x0000bb0013007a20 */ /* 0x008fe40000410000 */
[----:B------:R-:W-:Y:S01]  /*ada0*/  HMMA.16816.F32.BF16 R16, R12, R46, RZ ;  /* 0x0000002e0c10723c */ /* 0x000fe200000418ff */
[----:B------:R-:W3:Y:S03]  /*adb0*/  LDSM.16.M88.4 R44, [R134+0x2000] ;  /* 0x00200000862c783b */ /* 0x000ee60000000200 */
[----:B------:R1:W1:Y:S02]  /*adc0*/  MUFU.TANH R120, R0 ;  /* 0x0000000000787308 */ /* 0x0002640000002400 */
[----:B-1----:R-:W-:-:S06]  /*add0*/  FMUL.FTZ R0, R24, c[0x0][0x2ec] ;  /* 0x0000bb0018007a20 */ /* 0x002fcc0000410000 */
[----:B------:R1:W-:Y:S02]  /*ade0*/  MUFU.TANH R99, R0 ;  /* 0x0000000000637308 */ /* 0x0003e40000002400 */
[----:B-1----:R-:W-:-:S06]  /*adf0*/  FMUL.FTZ R0, R25, c[0x0][0x2ec] ;  /* 0x0000bb0019007a20 */ /* 0x002fcc0000410000 */
[----:B------:R1:W-:Y:S02]  /*ae00*/  MUFU.TANH R98, R0 ;  /* 0x0000000000627308 */ /* 0x0003e40000002400 */
[----:B-1----:R-:W-:-:S06]  /*ae10*/  FMUL.FTZ R0, R26, c[0x0][0x2ec] ;  /* 0x0000bb001a007a20 */ /* 0x002fcc0000410000 */
[----:B------:R1:W1:Y:S02]  /*ae20*/  MUFU.TANH R115, R0 ;  /* 0x0000000000737308 */ /* 0x0002640000002400 */
[----:B-1----:R-:W-:Y:S02]  /*ae30*/  FMUL.FTZ R0, R27, c[0x0][0x2ec] ;  /* 0x0000bb001b007a20 */ /* 0x002fe40000410000 */
[----:B------:R-:W-:Y:S04]  /*ae40*/  HMMA.16816.F32.BF16 R24, R8, R32, R20 ;  /* 0x000000200818723c */ /* 0x000fe80000041814 */
[----:B------:R1:W1:Y:S04]  /*ae50*/  MUFU.TANH R114, R0 ;  /* 0x0000000000727308 */ /* 0x0002680000002400 */
[----:B---3--:R-:W-:Y:S01]  /*ae60*/  HMMA.16816.F32.BF16 R20, R12, R44, RZ ;  /* 0x0000002c0c14723c */ /* 0x008fe200000418ff */
[----:B-1----:R-:W-:-:S04]  /*ae70*/  FMUL.FTZ R0, R4, c[0x0][0x2ec] ;  /* 0x0000bb0004007a20 */ /* 0x002fc80000410000 */
[----:B------:R1:W-:Y:S02]  /*ae80*/  MUFU.TANH R96, R0 ;  /* 0x0000000000607308 */ /* 0x0003e40000002400 */
[----:B-1----:R-:W-:-:S06]  /*ae90*/  FMUL.FTZ R0, R5, c[0x0][0x2ec] ;  /* 0x0000bb0005007a20 */ /* 0x002fcc0000410000 */
[----:B------:R1:W3:Y:S02]  /*aea0*/  MUFU.TANH R53, R0 ;  /* 0x0000000000357308 */ /* 0x0002e40000002400 */
        /* <DEDUP_REMOVED lines=15> */
[----:B-1----:R-:W-:Y:S04]  /*afa0*/  HMMA.16816.F32.BF16 R28, R8, R36, R20 ;  /* 0x00000024081c723c */ /* 0x002fe80000041814 */
[----:B------:R1:W2:Y:S02]  /*afb0*/  MUFU.TANH R121, R0 ;  /* 0x0000000000797308 */ /* 0x0002a40000002400 */
[----:B-1----:R-:W-:-:S06]  /*afc0*/  FMUL.FTZ R0, R4, c[0x0][0x2ec] ;  /* 0x0000bb0004007a20 */ /* 0x002fcc0000410000 */
[----:B------:R1:W-:Y:S02]  /*afd0*/  MUFU.TANH R92, R0 ;  /* 0x00000000005c7308 */ /* 0x0003e40000002400 */
[----:B-1----:R-:W-:-:S06]  /*afe0*/  FMUL.FTZ R0, R5, c[0x0][0x2ec] ;  /* 0x0000bb0005007a20 */ /* 0x002fcc0000410000 */
[----:B------:R1:W1:Y:S02]  /*aff0*/  MUFU.TANH R91, R0 ;  /* 0x00000000005b7308 */ /* 0x0002640000002400 */
[----:B-1----:R-:W-:-:S06]  /*b000*/  FMUL.FTZ R0, R6, c[0x0][0x2ec] ;  /* 0x0000bb0006007a20 */ /* 0x002fcc0000410000 */
[----:B------:R1:W-:Y:S02]  /*b010*/  MUFU.TANH R122, R0 ;  /* 0x00000000007a7308 */ /* 0x0003e40000002400 */
[----:B-1----:R-:W-:Y:S02]  /*b020*/  FMUL.FTZ R0, R7, c[0x0][0x2ec] ;  /* 0x0000bb0007007a20 */ /* 0x002fe40000410000 */
[----:B------:R-:W-:Y:S01]  /*b030*/  HMMA.16816.F32.BF16 R4, R8, R34, R16 ;  /* 0x000000220804723c */ /* 0x000fe20000041810 */
[----:B------:R-:W1:Y:S03]  /*b040*/  LDSM.16.M88.4 R32, [R134+0x2400] ;  /* 0x002400008620783b */ /* 0x000e660000000200 */
[----:B------:R2:W1:Y:S04]  /*b050*/  MUFU.TANH R123, R0 ;  /* 0x00000000007b7308 */ /* 0x0004680000002400 */
[----:B------:R-:W-:Y:S01]  /*b060*/  HMMA.16816.F32.BF16 R16, R12, R46, RZ ;  /* 0x0000002e0c10723c */ /* 0x000fe200000418ff */
[----:B------:R-:W3:Y:S01]  /*b070*/  LDSM.16.M88.4 R44, [R165+0x1400] ;  /* 0x00140000a52c783b */ /* 0x000ee20000000200 */
[----:B--2---:R-:W-:-:S04]  /*b080*/  FMUL.FTZ R0, R24, c[0x0][0x2ec] ;  /* 0x0000bb0018007a20 */ /* 0x004fc80000410000 */
[----:B------:R2:W-:Y:S02]  /*b090*/  MUFU.TANH R93, R0 ;  /* 0x00000000005d7308 */ /* 0x0005e40000002400 */
[----:B--2---:R-:W-:Y:S01]  /*b0a0*/  FMUL.FTZ R0, R25, c[0x0][0x2ec] ;  /* 0x0000bb0019007a20 */ /* 0x004fe20000410000 */
[----:B-1----:R-:W-:Y:S05]  /*b0b0*/  HMMA.16816.F32.BF16 R20, R12, R32, RZ ;  /* 0x000000200c14723c */ /* 0x002fea00000418ff */
[----:B------:R1:W2:Y:S02]  /*b0c0*/  MUFU.TANH R89, R0 ;  /* 0x0000000000597308 */ /* 0x0002a40000002400 */
[----:B-1----:R-:W-:-:S06]  /*b0d0*/  FMUL.FTZ R0, R26, c[0x0][0x2ec] ;  /* 0x0000bb001a007a20 */ /* 0x002fcc0000410000 */
[----:B------:R1:W-:Y:S02]  /*b0e0*/  MUFU.TANH R124, R0 ;  /* 0x00000000007c7308 */ /* 0x0003e40000002400 */
[----:B-1----:R-:W-:-:S09]  /*b0f0*/  FMUL.FTZ R0, R27, c[0x0][0x2ec] ;  /* 0x0000bb001b007a20 */ /* 0x002fd20000410000 */
[----:B---3--:R-:W-:Y:S01]  /*b100*/  HMMA.16816.F32.BF16 R24, R8, R44, R20 ;  /* 0x0000002c0818723c */ /* 0x008fe20000041814 */
[----:B------:R1:W3:Y:S02]  /*b110*/  MUFU.TANH R125, R0 ;  /* 0x00000000007d7308 */ /* 0x0002e40000002400 */
[----:B-1----:R-:W-:-:S06]  /*b120*/  FMUL.FTZ R0, R4, c[0x0][0x2ec] ;  /* 0x0000bb0004007a20 */ /* 0x002fcc0000410000 */
[----:B------:R1:W1:Y:S02]  /*b130*/  MUFU.TANH R88, R0 ;  /* 0x0000000000587308 */ /* 0x0002640000002400 */
        /* <DEDUP_REMOVED lines=11> */
[----:B------:R2:W1:Y:S11]  /*b1f0*/  MUFU.TANH R87, R0 ;  /* 0x0000000000577308 */ /* 0x0004760000002400 */
[----:B------:R-:W-:Y:S07]  /*b200*/  @!UPT UIADD3 URZ, URZ, URZ, URZ ;  /* 0x0000003f3f3ff290 */ /* 0x000fee000fffe03f */
[----:B------:R-:W-:Y:S01]  /*b210*/  HMMA.16816.F32.BF16 R16, R8, R46, R16 ;  /* 0x0000002e0810723c */ /* 0x000fe20000041810 */
[----:B------:R-:W-:Y:S01]  /*b220*/  LDSM.16.M88.4 R44, [R134+0x3000] ;  /* 0x00300000862c783b */ /* 0x000fe20000000200 */
[----:B--2---:R-:W-:-:S06]  /*b230*/  FMUL.FTZ R0, R29, c[0x0][0x2ec] ;  /* 0x0000bb001d007a20 */ /* 0x004fcc0000410000 */
[----:B-1----:R-:W-:Y:S01]  /*b240*/  HMMA.16816.F32.BF16 R20, R12, R38, RZ ;  /* 0x000000260c14723c */ /* 0x002fe200000418ff */
[----:B------:R1:W-:Y:S02]  /*b250*/  MUFU.TANH R85, R0 ;  /* 0x0000000000557308 */ /* 0x0003e40000002400 */
[----:B-1----:R-:W-:-:S06]  /*b260*/  FMUL.FTZ R0, R30, c[0x0][0x2ec] ;  /* 0x0000bb001e007a20 */ /* 0x002fcc0000410000 */
[----:B------:R1:W2:Y:S02]  /*b270*/  MUFU.TANH R128, R0 ;  /* 0x0000000000807308 */ /* 0x0002a40000002400 */
        /* <DEDUP_REMOVED lines=10> */
[----:B------:R-:W-:Y:S01]  /*b320*/  HMMA.16816.F32.BF16 R4, R12, R36, RZ ;  /* 0x000000240c04723c */ /* 0x000fe200000418ff */
[----:B------:R-:W2:Y:S03]  /*b330*/  LDSM.16.M88.4 R36, [R165+0x1c00] ;  /* 0x001c0000a524783b */ /* 0x000ea60000000200 */
[----:B------:R1:W-:Y:S02]  /*b340*/  MUFU.TANH R132, R0 ;  /* 0x0000000000847308 */ /* 0x0003e40000002400 */
[----:B-1----:R-:W-:-:S06]  /*b350*/  FMUL.FTZ R0, R24, c[0x0][0x2ec] ;  /* 0x0000bb0018007a20 */ /* 0x002fcc0000410000 */
[----:B------:R1:W1:Y:S11]  /*b360*/  MUFU.TANH R82, R0 ;  /* 0x0000000000527308 */ /* 0x0002760000002400 */
[----:B------:R-:W-:Y:S01]  /*b370*/  @!UPT UIADD3 URZ, URZ, URZ, URZ ;  /* 0x0000003f3f3ff290 */ /* 0x000fe2000fffe03f */
[----:B------:R-:W-:Y:S01]  /*b380*/  HMMA.16816.F32.BF16 R4, R8, R28, R4 ;  /* 0x0000001c0804723c */ /* 0x000fe20000041804 */
[----:B-1----:R-:W-:-:S04]  /*b390*/  FMUL.FTZ R0, R25, c[0x0][0x2ec] ;  /* 0x0000bb0019007a20 */ /* 0x002fc80000410000 */
[----:B------:R1:W-:Y:S02]  /*b3a0*/  MUFU.TANH R84, R0 ;  /* 0x0000000000547308 */ /* 0x0003e40000002400 */
[----:B-1----:R-:W-:-:S06]  /*b3b0*/  FMUL.FTZ R0, R26, c[0x0][0x2ec] ;  /* 0x0000bb001a007a20 */ /* 0x002fcc0000410000 */
[----:B------:R1:W1:Y:S02]  /*b3c0*/  MUFU.TANH R133, R0 ;  /* 0x0000000000857308 */ /* 0x0002640000002400 */
[----:B-1----:R-:W-:Y:S02]  /*b3d0*/  FMUL.FTZ R0, R27, c[0x0][0x2ec] ;  /* 0x0000bb001b007a20 */ /* 0x002fe40000410000 */
[----:B------:R-:W-:Y:S01]  /*b3e0*/  HMMA.16816.F32.BF16 R24, R8, R30, R20 ;  /* 0x0000001e0818723c */ /* 0x000fe20000041814 */
[----:B------:R-:W1:Y:S03]  /*b3f0*/  LDSM.16.M88.4 R28, [R165+0x2000] ;  /* 0x00200000a51c783b */ /* 0x000e660000000200 */
[----:B------:R2:W-:Y:S04]  /*b400*/  MUFU.TANH R138, R0 ;  /* 0x00000000008a7308 */ /* 0x0005e80000002400 */
[----:B------:R-:W-:Y:S01]  /*b410*/  HMMA.16816.F32.BF16 R20, R12, R34, RZ ;  /* 0x000000220c14723c */ /* 0x000fe200000418ff */
[----:B--2---:R-:W-:-:S04]  /*b420*/  FMUL.FTZ R0, R16, c[0x0][0x2ec] ;  /* 0x0000bb0010007a20 */ /* 0x004fc80000410000 */
[----:B------:R2:W1:Y:S11]  /*b430*/  MUFU.TANH R80, R0 ;  /* 0x0000000000507308 */ /* 0x0004760000002400 */
[----:B------:R-:W-:Y:S08]  /*b440*/  @!UPT UIADD3 URZ, URZ, URZ, URZ ;  /* 0x0000003f3f3ff290 */ /* 0x000ff0000fffe03f */
[----:B------:R-:W-:Y:S01]  /*b450*/  HMMA.16816.F32.BF16 R20, R8, R38, R20 ;  /* 0x000000260814723c */ /* 0x000fe20000041814 */
[----:B--2---:R-:W-:-:S04]  /*b460*/  FMUL.FTZ R0, R17, c[0x0][0x2ec] ;  /* 0x0000bb0011007a20 */ /* 0x004fc80000410000 */
[----:B------:R2:W-:Y:S02]  /*b470*/  MUFU.TANH R79, R0 ;  /* 0x00000000004f7308 */ /* 0x0005e40000002400 */
[----:B--2---:R-:W-:-:S06]  /*b480*/  FMUL.FTZ R0, R18, c[0x0][0x2ec] ;  /* 0x0000bb0012007a20 */ /* 0x004fcc0000410000 */
[----:B------:R2:W1:Y:S02]  /*b490*/  MUFU.TANH R136, R0 ;  /* 0x0000000000887308 */ /* 0x0004640000002400 */
[----:B--2---:R-:W-:Y:S02]  /*b4a0*/  FMUL.FTZ R0, R19, c[0x0][0x2ec] ;  /* 0x0000bb0013007a20 */ /* 0x004fe40000410000 */
[----:B------:R-:W-:Y:S01]  /*b4b0*/  HMMA.16816.F32.BF16 R16, R12, R32, RZ ;  /* 0x000000200c10723c */ /* 0x000fe200000418ff */
[----:B------:R-:W2:Y:S03]  /*b4c0*/  LDSM.16.M88.4 R32, [R134+0x3400] ;  /* 0x003400008620783b */ /* 0x000ea60000000200 */
[----:B------:R1:W1:Y:S02]  /*b4d0*/  MUFU.TANH R137, R0 ;  /* 0x0000000000897308 */ /* 0x0002640000002400 */
        /* <DEDUP_REMOVED lines=17> */
[----:B--2---:R-:W-:-:S06]  /*b5f0*/  FMUL.FTZ R0, R27, c[0x0][0x2ec] ;  /* 0x0000bb001b007a20 */ /* 0x004fcc0000410000 */
        /* <DEDUP_REMOVED lines=11> */
[----:B------:R-:W1:Y:S01]  /*b6b0*/  LDSM.16.M88.4 R44, [R165+0x2800] ;  /* 0x00280000a52c783b */ /* 0x000e620000000200 */
[----:B--2---:R-:W-:-:S04]  /*b6c0*/  FMUL.FTZ R0, R20, c[0x0][0x2ec] ;  /* 0x0000bb0014007a20 */ /* 0x004fc80000410000 */
[----:B------:R2:W-:Y:S11]  /*b6d0*/  MUFU.TANH R75, R0 ;  /* 0x00000000004b7308 */ /* 0x0005f60000002400 */
[----:B------:R-:W-:Y:S07]  /*b6e0*/  @!UPT UIADD3 URZ, URZ, URZ, URZ ;  /* 0x0000003f3f3ff290 */ /* 0x000fee000fffe03f */
[----:B------:R-:W-:Y:S01]  /*b6f0*/  HMMA.16816.F32.BF16 R24, R8, R30, R16 ;  /* 0x0000001e0818723c */ /* 0x000fe20000041810 */
[----:B--2---:R-:W-:-:S07]  /*b700*/  FMUL.FTZ R0, R21, c[0x0][0x2ec] ;  /* 0x0000bb0015007a20 */ /* 0x004fce0000410000 */
[----:B------:R-:W-:Y:S01]  /*b710*/  HMMA.16816.F32.BF16 R16, R12, R34, RZ ;  /* 0x000000220c10723c */ /* 0x000fe200000418ff */
[----:B------:R2:W1:Y:S02]  /*b720*/  MUFU.TANH R71, R0 ;  /* 0x0000000000477308 */ /* 0x0004640000002400 */
[----:B--2---:R-:W-:-:S06]  /*b730*/  FMUL.FTZ R0, R22, c[0x0][0x2ec] ;  /* 0x0000bb0016007a20 */ /* 0x004fcc0000410000 */
[----:B------:R2:W-:Y:S02]  /*b740*/  MUFU.TANH R146, R0 ;  /* 0x0000000000927308 */ /* 0x0005e40000002400 */
[----:B--2---:R-:W-:Y:S02]  /*b750*/  FMUL.FTZ R0, R23, c[0x0][0x2ec] ;  /* 0x0000bb0017007a20 */ /* 0x004fe40000410000 */
[----:B------:R-:W-:Y:S01]  /*b760*/  HMMA.16816.F32.BF16 R20, R12, R32, RZ ;  /* 0x000000200c14723c */ /* 0x000fe200000418ff */
[----:B------:R-:W-:Y:S03]  /*b770*/  LDSM.16.M88.4 R32, [R165+0x2c00] ;  /* 0x002c0000a520783b */ /* 0x000fe60000000200 */
[----:B------:R2:W1:Y:S02]  /*b780*/  MUFU.TANH R144, R0 ;  /* 0x0000000000907308 */ /* 0x0004640000002400 */
[----:B--2---:R-:W-:-:S02]  /*b790*/  FMUL.FTZ R0, R4, c[0x0][0x2ec] ;  /* 0x0000bb0004007a20 */ /* 0x004fc40000410000 */
[----:B------:R-:W-:-:S04]  /*b7a0*/  FMUL.FTZ R4, R27, c[0x0][0x2ec] ;  /* 0x0000bb001b047a20 */ /* 0x000fc80000410000 */
[----:B------:R2:W2:Y:S11]  /*b7b0*/  MUFU.TANH R70, R0 ;  /* 0x0000000000467308 */ /* 0x0004b60000002400 */
[----:B------:R-:W-:Y:S01]  /*b7c0*/  @!UPT UIADD3 URZ, URZ, URZ, URZ ;  /* 0x0000003f3f3ff290 */ /* 0x000fe2000fffe03f */
[C---:B-1----:R-:W-:Y:S01]  /*b7d0*/  HMMA.16816.F32.BF16 R28, R8.reuse, R36, R20 ;  /* 0x00000024081c723c */ /* 0x042fe20000041814 */
[----:B------:R-:W-:Y:S07]  /*b7e0*/  MUFU.TANH R148, R4 ;  /* 0x0000000400947308 */ /* 0x000fee0000002400 */
[----:B------:R-:W-:Y:S01]  /*b7f0*/  HMMA.16816.F32.BF16 R20, R8, R38, R16 ;  /* 0x000000260814723c */ /* 0x000fe20000041810 */
[----:B------:R-:W1:Y:S01]  /*b800*/  LDSM.16.M88.4 R36, [R134+0x3c00] ;  /* 0x003c00008624783b */ /* 0x000e620000000200 */
[----:B--2---:R-:W-:-:S02]  /*b810*/  FMUL.FTZ R0, R5, c[0x0][0x2ec] ;  /* 0x0000bb0005007a20 */ /* 0x004fc40000410000 */
[----:B------:R-:W-:-:S04]  /*b820*/  IMAD.SHL.U32 R5, R151, 0x2, RZ ;  /* 0x0000000297057824 */ /* 0x000fc800078e00ff */
[----:B------:R-:W-:Y:S01]  /*b830*/  HMMA.16816.F32.BF16 R16, R12, R48, RZ ;  /* 0x000000300c10723c */ /* 0x000fe200000418ff */
[----:B------:R2:W-:Y:S01]  /*b840*/  MUFU.TANH R68, R0 ;  /* 0x0000000000447308 */ /* 0x0005e20000002400 */
[----:B------:R-:W-:Y:S11]  /*b850*/  LOP3.LUT R5, R5, 0x6, RZ, 0xc0, !PT ;  /* 0x0000000605057812 */ /* 0x000ff600078ec0ff */
[----:B------:R-:W-:Y:S03]  /*b860*/  @!UPT UIADD3 URZ, URZ, URZ, URZ ;  /* 0x0000003f3f3ff290 */ /* 0x000fe6000fffe03f */
[----:B------:R-:W-:Y:S02]  /*b870*/  FMUL.FTZ R21, R21, c[0x0][0x2ec] ;  /* 0x0000bb0015157a20 */ /* 0x000fe40000410000 */
[----:B--2---:R-:W-:Y:S02]  /*b880*/  FMUL.FTZ R0, R6, c[0x0][0x2ec] ;  /* 0x0000bb0006007a20 */ /* 0x004fe40000410000 */
[----:B------:R-:W-:Y:S08]  /*b890*/  MUFU.TANH R63, R21 ;  /* 0x00000015003f7308 */ /* 0x000ff00000002400 */
[----:B------:R2:W1:Y:S02]  /*b8a0*/  MUFU.TANH R147, R0 ;  /* 0x0000000000937308 */ /* 0x0004640000002400 */
[----:B--2---:R-:W-:Y:S01]  /*b8b0*/  LEA.HI R0, R2, R151, RZ, 0x5 ;  /* 0x0000009702007211 */ /* 0x004fe200078f28ff */
[----:B------:R-:W-:-:S02]  /*b8c0*/  FMUL.FTZ R2, R7, c[0x0][0x2ec] ;  /* 0x0000bb0007027a20 */ /* 0x000fc40000410000 */
[----:B------:R-:W-:Y:S01]  /*b8d0*/  FMUL.FTZ R7, R28, c[0x0][0x2ec] ;  /* 0x0000bb001c077a20 */ /* 0x000fe20000410000 */
[----:B------:R-:W-:Y:S02]  /*b8e0*/  LOP3.LUT R0, R0, 0xffffffe0, RZ, 0xc0, !PT ;  /* 0xffffffe000007812 */ /* 0x000fe400078ec0ff */
[----:B------:R2:W1:Y:S03]  /*b8f0*/  MUFU.TANH R149, R2 ;  /* 0x0000000200957308 */ /* 0x0004660000002400 */
[----:B------:R-:W-:-:S05]  /*b900*/  IMAD.IADD R0, R151, 0x1, -R0 ;  /* 0x0000000197007824 */ /* 0x000fca00078e0a00 */
[----:B------:R-:W-:Y:S01]  /*b910*/  MUFU.TANH R66, R7 ;  /* 0x0000000700427308 */ /* 0x000fe20000002400 */
[----:B------:R-:W-:-:S04]  /*b920*/  SHF.R.S32.HI R3, RZ, 0x1f, R0 ;  /* 0x0000001fff037819 */ /* 0x000fc80000011400 */
[----:B------:R-:W-:Y:S01]  /*b930*/  LEA.HI R0, R3, R0, RZ, 0x2 ;  /* 0x0000000003007211 */ /* 0x000fe200078f10ff */
[----:B------:R-:W-:Y:S02]  /*b940*/  IMAD R3, R131, 0x10, R154 ;  /* 0x0000001083037824 */ /* 0x000fe400078e029a */
[----:B--2---:R-:W-:Y:S01]  /*b950*/  FMUL.FTZ R2, R24, c[0x0][0x2ec] ;  /* 0x0000bb0018027a20 */ /* 0x004fe20000410000 */
[----:B------:R-:W-:Y:S01]  /*b960*/  SHF.R.S32.HI R0, RZ, 0x2, R0 ;  /* 0x00000002ff007819 */ /* 0x000fe20000011400 */
[----:B------:R-:W-:Y:S02]  /*b970*/  FMUL.FTZ R24, R30, c[0x0][0x2ec] ;  /* 0x0000bb001e187a20 */ /* 0x000fe40000410000 */
[----:B------:R2:W1:Y:S01]  /*b980*/  MUFU.TANH R69, R2 ;  /* 0x0000000200457308 */ /* 0x0004620000002400 */
[----:B------:R-:W-:Y:S01]  /*b990*/  IADD3 R0, R3, 0x1, R0 ;  /* 0x0000000103007810 */ /* 0x000fe20007ffe000 */
[----:B------:R-:W-:-:S06]  /*b9a0*/  FMUL.FTZ R3, R26, c[0x0][0x2ec] ;  /* 0x0000bb001a037a20 */ /* 0x000fcc0000410000 */
[----:B------:R-:W1:Y:S01]  /*b9b0*/  MUFU.TANH R67, R3 ;  /* 0x0000000300437308 */ /* 0x000e620000002400 */
[----:B--2---:R-:W-:-:S07]  /*b9c0*/  FMUL.FTZ R2, R25, c[0x0][0x2ec] ;  /* 0x0000bb0019027a20 */ /* 0x004fce0000410000 */
[----:B------:R2:W-:Y:S08]  /*b9d0*/  MUFU.TANH R65, R24 ;  /* 0x0000001800417308 */ /* 0x0005f00000002400 */
[----:B------:R1:W1:Y:S01]  /*b9e0*/  MUFU.TANH R150, R2 ;  /* 0x0000000200967308 */ /* 0x0002620000002400 */
[----:B--2---:R-:W-:-:S07]  /*b9f0*/  FMUL.FTZ R24, R31, c[0x0][0x2ec] ;  /* 0x0000bb001f187a20 */ /* 0x004fce0000410000 */
[----:B------:R-:W-:Y:S01]  /*ba00*/  MUFU.TANH R131, R24 ;  /* 0x0000001800837308 */ /* 0x000fe20000002400 */
[----:B-1----:R-:W-:Y:S01]  /*ba10*/  IADD3 R2, R97, R0, -R56 ;  /* 0x0000000061027210 */ /* 0x002fe20007ffe838 */
[----:B------:R-:W-:-:S03]  /*ba20*/  IMAD R0, R43, 0x20, R40 ;  /* 0x000000202b007824 */ /* 0x000fc600078e0228 */
[----:B------:R-:W-:Y:S01]  /*ba30*/  IADD3 R3, R2, c[0x0][0x2e8], RZ ;  /* 0x0000ba0002037a10 */ /* 0x000fe20007ffe0ff */
[----:B------:R-:W-:Y:S02]  /*ba40*/  IMAD.IADD R2, R164, 0x1, R5 ;  /* 0x00000001a4027824 */ /* 0x000fe400078e0205 */
[----:B------:R-:W-:Y:S01]  /*ba50*/  IMAD.IADD R0, R41, 0x1, R0 ;  /* 0x0000000129007824 */ /* 0x000fe200078e0200 */
[C---:B------:R-:W-:Y:S02]  /*ba60*/  IADD3 R5, R3.reuse, 0x8, RZ ;  /* 0x0000000803057810 */ /* 0x040fe40007ffe0ff */
[-C--:B------:R-:W-:Y:S02]  /*ba70*/  IMNMX R4, R3, R97.reuse, PT ;  /* 0x0000006103047217 */ /* 0x080fe40003800200 */
[----:B------:R-:W-:Y:S02]  /*ba80*/  IMNMX R5, R5, R97, PT ;  /* 0x0000006105057217 */ /* 0x000fe40003800200 */
[----:B------:R-:W-:-:S02]  /*ba90*/  IADD3 R6, R2, 0x1, RZ ;  /* 0x0000000102067810 */ /* 0x000fc40007ffe0ff */
[----:B------:R-:W-:Y:S02]  /*baa0*/  IADD3 R3, R2, 0x8, RZ ;  /* 0x0000000802037810 */ /* 0x000fe40007ffe0ff */
[CC--:B------:R-:W-:Y:S02]  /*bab0*/  ISETP.GE.AND P2, PT, R6.reuse, R4.reuse, PT ;  /* 0x000000040600720c */ /* 0x0c0fe40003f46270 */
[-C--:B------:R-:W-:Y:S02]  /*bac0*/  ISETP.GE.AND P0, PT, R6, R5.reuse, PT ;  /* 0x000000050600720c */ /* 0x080fe40003f06270 */
[----:B------:R-:W-:Y:S02]  /*bad0*/  IADD3 R6, R2, 0x9, RZ ;  /* 0x0000000902067810 */ /* 0x000fe40007ffe0ff */
[CC--:B------:R-:W-:Y:S02]  /*bae0*/  ISETP.GE.AND P3, PT, R3.reuse, R4.reuse, PT ;  /* 0x000000040300720c */ /* 0x0c0fe40003f66270 */
[-C--:B------:R-:W-:Y:S01]  /*baf0*/  ISETP.GE.AND P5, PT, R3, R5.reuse, PT ;  /* 0x000000050300720c */ /* 0x080fe20003fa6270 */
[----:B------:R-:W-:Y:S01]  /*bb00*/  FMUL.FTZ R3, R29, c[0x0][0x2ec] ;  /* 0x0000bb001d037a20 */ /* 0x000fe20000410000 */
[----:B------:R-:W-:Y:S01]  /*bb10*/  ISETP.GE.AND P4, PT, R6, R4, PT ;  /* 0x000000040600720c */ /* 0x000fe20003f86270 */
[----:B------:R-:W-:Y:S01]  /*bb20*/  HMMA.16816.F32.BF16 R28, R8, R44, R16 ;  /* 0x0000002c081c723c */ /* 0x000fe20000041810 */
[----:B------:R-:W-:Y:S01]  /*bb30*/  ISETP.GE.AND P1, PT, R2, R5, PT ;  /* 0x000000050200720c */ /* 0x000fe20003f26270 */
[----:B------:R1:W-:Y:S01]  /*bb40*/  MUFU.TANH R135, R3 ;  /* 0x0000000300877308 */ /* 0x0003e20000002400 */
[----:B------:R-:W-:-:S02]  /*bb50*/  P2R R7, PR, RZ, 0x10 ;  /* 0x00000010ff077803 */ /* 0x000fc40000000000 */
[----:B------:R-:W-:Y:S02]  /*bb60*/  FSEL R111, R111, -INF , !P1 ;  /* 0xff8000006f6f7808 */ /* 0x000fe40004800000 */
[----:B----4-:R-:W-:Y:S01]  /*bb70*/  FSEL R102, R102, -INF , !P3 ;  /* 0xff80000066667808 */ /* 0x010fe20005800000 */
[----:B------:R-:W-:Y:S01]  /*bb80*/  HMMA.16816.F32.BF16 R16, R12, R50, RZ ;  /* 0x000000320c10723c */ /* 0x000fe200000418ff */
[----:B------:R-:W-:Y:S02]  /*bb90*/  ISETP.NE.AND P3, PT, R7, RZ, PT ;  /* 0x000000ff0700720c */ /* 0x000fe40003f65270 */
[----:B------:R-:W-:Y:S02]  /*bba0*/  ISETP.GE.AND P4, PT, R6, R5, PT ;  /* 0x000000050600720c */ /* 0x000fe40003f86270 */
[----:B------:R-:W-:Y:S02]  /*bbb0*/  IADD3 R6, R2, 0x11, RZ ;  /* 0x0000001102067810 */ /* 0x000fe40007ffe0ff */
[----:B-----5:R-:W-:-:S02]  /*bbc0*/  FSEL R101, R101, -INF , !P3 ;  /* 0xff80000065657808 */ /* 0x020fc40005800000 */
[----:B------:R-:W-:Y:S02]  /*bbd0*/  FSEL R100, R100, -INF , !P2 ;  /* 0xff80000064647808 */ /* 0x000fe40005000000 */
[----:B-1----:R-:W-:Y:S02]  /*bbe0*/  IADD3 R3, R2, 0x10, RZ ;  /* 0x0000001002037810 */ /* 0x002fe40007ffe0ff */
[----:B------:R-:W-:Y:S02]  /*bbf0*/  FSEL R112, R112, -INF , !P0 ;  /* 0xff80000070707808 */ /* 0x000fe40004000000 */
[C---:B------:R-:W-:Y:S02]  /*bc00*/  ISETP.GE.AND P6, PT, R3.reuse, R4, PT ;  /* 0x000000040300720c */ /* 0x040fe40003fc6270 */
[----:B------:R-:W-:Y:S02]  /*bc10*/  ISETP.GE.AND P1, PT, R3, R5, PT ;  /* 0x000000050300720c */ /* 0x000fe40003f26270 */
[----:B------:R-:W-:-:S02]  /*bc20*/  IADD3 R3, R2, 0x18, RZ ;  /* 0x0000001802037810 */ /* 0x000fc40007ffe0ff */
[CC--:B------:R-:W-:Y:S02]  /*bc30*/  ISETP.GE.AND P2, PT, R6.reuse, R4.reuse, PT ;  /* 0x000000040600720c */ /* 0x0c0fe40003f46270 */
[C---:B------:R-:W-:Y:S01]  /*bc40*/  ISETP.GE.AND P3, PT, R3.reuse, R4, PT ;  /* 0x000000040300720c */ /* 0x040fe20003f66270 */
[----:B------:R-:W-:Y:S01]  /*bc50*/  HMMA.16816.F32.BF16 R24, R8, R46, R16 ;  /* 0x0000002e0818723c */ /* 0x000fe20000041810 */
[-C--:B------:R-:W-:Y:S01]  /*bc60*/  ISETP.GE.AND P0, PT, R6, R5.reuse, PT ;  /* 0x000000050600720c */ /* 0x080fe20003f06270 */
[----:B------:R-:W-:Y:S01]  /*bc70*/  FMUL.FTZ R6, R20, c[0x0][0x2ec] ;  /* 0x0000bb0014067a20 */ /* 0x000fe20000410000 */
[----:B------:R-:W-:Y:S01]  /*bc80*/  FSEL R120, R120, -INF , !P4 ;  /* 0xff80000078787808 */ /* 0x000fe20006000000 */
[----:B------:R-:W-:Y:S01]  /*bc90*/  LDSM.16.M88.4 R44, [R165+0x3000] ;  /* 0x00300000a52c783b */ /* 0x000fe20000000200 */
[----:B------:R-:W-:Y:S01]  /*bca0*/  P2R R7, PR, RZ, 0x8 ;  /* 0x00000008ff077803 */ /* 0x000fe20000000000 */
[----:B------:R1:W2:Y:S01]  /*bcb0*/  MUFU.TANH R64, R6 ;  /* 0x0000000600407308 */ /* 0x0002a20000002400 */
[----:B------:R-:W-:Y:S01]  /*bcc0*/  ISETP.GE.AND P4, PT, R3, R5, PT ;  /* 0x000000050300720c */ /* 0x000fe20003f86270 */
[----:B------:R-:W-:Y:S01]  /*bcd0*/  HMMA.16816.F32.BF16 R16, R12, R36, RZ ;  /* 0x000000240c10723c */ /* 0x000fe200000418ff */
[----:B------:R-:W-:-:S02]  /*bce0*/  IADD3 R3, R2, 0x20, RZ ;  /* 0x0000002002037810 */ /* 0x000fc40007ffe0ff */
[----:B------:R-:W-:Y:S02]  /*bcf0*/  FSEL R115, R115, -INF , !P1 ;  /* 0xff80000073737808 */ /* 0x000fe40004800000 */
[----:B------:R-:W-:Y:S01]  /*bd00*/  ISETP.NE.AND P1, PT, R7, RZ, PT ;  /* 0x000000ff0700720c */ /* 0x000fe20003f25270 */
[----:B------:R-:W-:Y:S01]  /*bd10*/  FMUL.FTZ R7, R23, c[0x0][0x2ec] ;  /* 0x0000bb0017077a20 */ /* 0x000fe20000410000 */
[----:B------:R-:W-:Y:S02]  /*bd20*/  FSEL R118, R118, -INF , !P5 ;  /* 0xff80000076767808 */ /* 0x000fe40006800000 */
[----:B------:R-:W-:Y:S01]  /*bd30*/  FSEL R114, R114, -INF , !P0 ;  /* 0xff80000072727808 */ /* 0x000fe20004000000 */
[----:B------:R4:W-:Y:S01]  /*bd40*/  MUFU.TANH R43, R7 ;  /* 0x00000007002b7308 */ /* 0x0009e20000002400 */
[C---:B------:R-:W-:Y:S02]  /*bd50*/  ISETP.GE.AND P5, PT, R3.reuse, R4, PT ;  /* 0x000000040300720c */ /* 0x040fe40003fa6270 */
[----:B------:R-:W-:-:S02]  /*bd60*/  ISETP.GE.AND P0, PT, R3, R5, PT ;  /* 0x000000050300720c */ /* 0x000fc40003f06270 */
[C---:B-1----:R-:W-:Y:S02]  /*bd70*/  IADD3 R6, R2.reuse, 0x19, RZ ;  /* 0x0000001902067810 */ /* 0x042fe40007ffe0ff */
[----:B------:R-:W-:Y:S02]  /*bd80*/  IADD3 R3, R2, 0x21, RZ ;  /* 0x0000002102037810 */ /* 0x000fe40007ffe0ff */
[----:B------:R-:W-:Y:S02]  /*bd90*/  FSEL R99, R99, -INF , !P6 ;  /* 0xff80000063637808 */ /* 0x000fe40007000000 */
[CC--:B------:R-:W-:Y:S02]  /*bda0*/  ISETP.GE.AND P6, PT, R6.reuse, R4.reuse, PT ;  /* 0x000000040600720c */ /* 0x0c0fe40003fc6270 */
[----:B------:R-:W-:Y:S01]  /*bdb0*/  ISETP.GE.AND P3, PT, R6, R5, PT ;  /* 0x000000050600720c */ /* 0x000fe20003f66270 */
[----:B------:R-:W-:Y:S01]  /*bdc0*/  FMUL.FTZ R6, R22, c[0x0][0x2ec] ;  /* 0x0000bb0016067a20 */ /* 0x000fe20000410000 */
[----:B------:R-:W-:Y:S01]  /*bdd0*/  FSEL R98, R98, -INF , !P2 ;  /* 0xff80000062627808 */ /* 0x000fe20005000000 */
[----:B----4-:R-:W-:Y:S01]  /*bde0*/  FMUL.FTZ R7, R29, c[0x0][0x2ec] ;  /* 0x0000bb001d077a20 */ /* 0x010fe20000410000 */
[----:B------:R-:W-:Y:S01]  /*bdf0*/  ISETP.GE.AND P2, PT, R3, R4, PT ;  /* 0x000000040300720c */ /* 0x000fe20003f46270 */
[----:B------:R1:W4:Y:S01]  /*be00*/  MUFU.TANH R61, R6 ;  /* 0x00000006003d7308 */ /* 0x0003220000002400 */
[----:B------:R-:W-:Y:S01]  /*be10*/  FSEL R97, R53, -INF , !P6 ;  /* 0xff80000035617808 */ /* 0x000fe20007000000 */
[----:B------:R-:W-:Y:S01]  /*be20*/  HMMA.16816.F32.BF16 R20, R8, R32, R16 ;  /* 0x000000200814723c */ /* 0x000fe20000041810 */
[----:B------:R-:W-:-:S02]  /*be30*/  FSEL R96, R96, -INF , !P1 ;  /* 0xff80000060607808 */ /* 0x000fc40004800000 */
[----:B------:R-:W-:Y:S02]  /*be40*/  ISETP.GE.AND P1, PT, R3, R5, PT ;  /* 0x000000050300720c */ /* 0x000fe40003f26270 */
[----:B------:R-:W-:Y:S01]  /*be50*/  IADD3 R3, R2, 0x28, RZ ;  /* 0x0000002802037810 */ /* 0x000fe20007ffe0ff */
[----:B------:R5:W-:Y:S01]  /*be60*/  MUFU.TANH R113, R7 ;  /* 0x0000000700717308 */ /* 0x000be20000002400 */
[----:B------:R-:W-:Y:S01]  /*be70*/  FSEL R116, R116, -INF , !P4 ;  /* 0xff80000074747808 */ /* 0x000fe20006000000 */
[----:B------:R-:W-:Y:S01]  /*be80*/  HMMA.16816.F32.BF16 R16, R12, R38, RZ ;  /* 0x000000260c10723c */ /* 0x000fe200000418ff */
[----:B------:R-:W-:Y:S01]  /*be90*/  ISETP.GE.AND P4, PT, R3, R4, PT ;  /* 0x000000040300720c */ /* 0x000fe20003f86270 */
[----:B------:R-:W-:Y:S01]  /*bea0*/  LDSM.16.M88.4 R36, [R134+0x4400] ;  /* 0x004400008624783b */ /* 0x000fe20000000200 */
[----:B------:R-:W-:Y:S02]  /*beb0*/  FSEL R117, R117, -INF , !P3 ;  /* 0xff80000075757808 */ /* 0x000fe40005800000 */
[----:B------:R-:W-:-:S02]  /*bec0*/  FSEL R94, R94, -INF , !P5 ;  /* 0xff8000005e5e7808 */ /* 0x000fc40006800000 */
[----:B-1----:R-:W-:Y:S02]  /*bed0*/  P2R R6, PR, RZ, 0x4 ;  /* 0x00000004ff067803 */ /* 0x002fe40000000000 */
[----:B------:R-:W-:Y:S02]  /*bee0*/  ISETP.GE.AND P2, PT, R3, R5, PT ;  /* 0x000000050300720c */ /* 0x000fe40003f46270 */
[----:B------:R-:W-:Y:S01]  /*bef0*/  ISETP.NE.AND P6, PT, R6, RZ, PT ;  /* 0x000000ff0600720c */ /* 0x000fe20003fc5270 */
[----:B------:R-:W-:Y:S01]  /*bf00*/  FMUL.FTZ R6, R28, c[0x0][0x2ec] ;  /* 0x0000bb001c067a20 */ /* 0x000fe20000410000 */
[----:B------:R-:W-:Y:S01]  /*bf10*/  IADD3 R3, R2, 0x29, RZ ;  /* 0x0000002902037810 */ /* 0x000fe20007ffe0ff */
[----:B-----5:R-:W-:Y:S01]  /*bf20*/  FMUL.FTZ R7, R30, c[0x0][0x2ec] ;  /* 0x0000bb001e077a20 */ /* 0x020fe20000410000 */
[----:B------:R-:W-:Y:S01]  /*bf30*/  FSEL R119, R119, -INF , !P0 ;  /* 0xff80000077777808 */ /* 0x000fe20004000000 */
[----:B------:R1:W5:Y:S01]  /*bf40*/  MUFU.TANH R110, R6 ;  /* 0x00000006006e7308 */ /* 0x0003620000002400 */
[----:B------:R-:W-:-:S02]  /*bf50*/  FSEL R121, R121, -INF , !P1 ;  /* 0xff80000079797808 */ /* 0x000fc40004800000 */
[C---:B------:R-:W-:Y:S02]  /*bf60*/  ISETP.GE.AND P3, PT, R3.reuse, R4, PT ;  /* 0x000000040300720c */ /* 0x040fe40003f66270 */
[----:B------:R-:W-:Y:S02]  /*bf70*/  ISETP.GE.AND P0, PT, R3, R5, PT ;  /* 0x000000050300720c */ /* 0x000fe40003f06270 */
[----:B------:R-:W-:Y:S01]  /*bf80*/  FSEL R91, R91, -INF , !P3 ;  /* 0xff8000005b5b7808 */ /* 0x000fe20005800000 */
[----:B------:R2:W2:Y:S01]  /*bf90*/  MUFU.TANH R60, R7 ;  /* 0x00000007003c7308 */ /* 0x0004a20000002400 */
[----:B------:R-:W-:Y:S02]  /*bfa0*/  FSEL R123, R123, -INF , !P0 ;  /* 0xff8000007b7b7808 */ /* 0x000fe40004000000 */
[----:B------:R-:W-:Y:S02]  /*bfb0*/  IADD3 R3, R2, 0x31, RZ ;  /* 0x0000003102037810 */ /* 0x000fe40007ffe0ff */
[----:B------:R-:W-:-:S02]  /*bfc0*/  FSEL R92, R92, -INF , !P4 ;  /* 0xff8000005c5c7808 */ /* 0x000fc40006000000 */
[----:B------:R-:W-:Y:S02]  /*bfd0*/  FSEL R122, R122, -INF , !P2 ;  /* 0xff8000007a7a7808 */ /* 0x000fe40005000000 */
[----:B-1----:R-:W-:Y:S02]  /*bfe0*/  IADD3 R6, R2, 0x30, RZ ;  /* 0x0000003002067810 */ /* 0x002fe40007ffe0ff */
[-C--:B------:R-:W-:Y:S02]  /*bff0*/  ISETP.GE.AND P4, PT, R3, R4.reuse, PT ;  /* 0x000000040300720c */ /* 0x080fe40003f86270 */
[CC--:B------:R-:W-:Y:S02]  /*c000*/  ISETP.GE.AND P5, PT, R6.reuse, R4.reuse, PT ;  /* 0x000000040600720c */ /* 0x0c0fe40003fa6270 */
[-C--:B------:R-:W-:Y:S01]  /*c010*/  ISETP.GE.AND P1, PT, R6, R5.reuse, PT ;  /* 0x000000050600720c */ /* 0x080fe20003f26270 */
[----:B--2---:R-:W-:Y:S01]  /*c020*/  FMUL.FTZ R7, R31, c[0x0][0x2ec] ;  /* 0x0000bb001f077a20 */ /* 0x004fe20000410000 */
[----:B------:R-:W-:Y:S01]  /*c030*/  IADD3 R6, R2, 0x38, RZ ;  /* 0x0000003802067810 */ /* 0x000fe20007ffe0ff */
[----:B------:R-:W1:Y:S01]  /*c040*/  LDSM.16.M88.4 R28, [R134+0x4000] ;  /* 0x00400000861c783b */ /* 0x000e620000000200 */
[----:B------:R-:W-:Y:S01]  /*c050*/  ISETP.GE.AND P2, PT, R3, R5, PT ;  /* 0x000000050300720c */ /* 0x000fe20003f46270 */
[----:B------:R2:W1:Y:S01]  /*c060*/  MUFU.TANH R41, R7 ;  /* 0x0000000700297308 */ /* 0x0004620000002400 */
[----:B------:R-:W-:-:S02]  /*c070*/  ISETP.GE.AND P3, PT, R6, R4, PT ;  /* 0x000000040600720c */ /* 0x000fc40003f66270 */
[----:B------:R-:W-:Y:S01]  /*c080*/  ISETP.GE.AND P0, PT, R6, R5, PT ;  /* 0x000000050600720c */ /* 0x000fe20003f06270 */
[----:B------:R-:W-:Y:S01]  /*c090*/  FMUL.FTZ R6, R24, c[0x0][0x2ec] ;  /* 0x0000bb0018067a20 */ /* 0x000fe20000410000 */
[----:B------:R-:W-:Y:S02]  /*c0a0*/  FSEL R89, R89, -INF , !P4 ;  /* 0xff80000059597808 */ /* 0x000fe40006000000 */
[----:B---3--:R-:W-:Y:S01]  /*c0b0*/  FSEL R125, R125, -INF , !P2 ;  /* 0xff8000007d7d7808 */ /* 0x008fe20005000000 */
[----:B------:R3:W1:Y:S01]  /*c0c0*/  MUFU.TANH R59, R6 ;  /* 0x00000006003b7308 */ /* 0x0006620000002400 */
[----:B------:R-:W-:Y:S02]  /*c0d0*/  IADD3 R3, R2, 0x39, RZ ;  /* 0x0000003902037810 */ /* 0x000fe40007ffe0ff */
[----:B------:R-:W-:Y:S02]  /*c0e0*/  FSEL R93, R93, -INF , !P5 ;  /* 0xff8000005d5d7808 */ /* 0x000fe40006800000 */
[----:B------:R-:W-:-:S02]  /*c0f0*/  FSEL R124, R124, -INF , !P1 ;  /* 0xff8000007c7c7808 */ /* 0x000fc40004800000 */
[----:B------:R-:W-:Y:S01]  /*c100*/  ISETP.GE.AND P5, PT, R3, R4, PT ;  /* 0x000000040300720c */ /* 0x000fe20003fa6270 */
[----:B--2---:R-:W-:Y:S01]  /*c110*/  FMUL.FTZ R7, R25, c[0x0][0x2ec] ;  /* 0x0000bb0019077a20 */ /* 0x004fe20000410000 */
[----:B------:R-:W-:Y:S02]  /*c120*/  ISETP.GE.AND P1, PT, R3, R5, PT ;  /* 0x000000050300720c */ /* 0x000fe40003f26270 */
[----:B------:R-:W-:Y:S01]  /*c130*/  IADD3 R3, R2, 0x41, RZ ;  /* 0x0000004102037810 */ /* 0x000fe20007ffe0ff */
[----:B------:R2:W-:Y:S01]  /*c140*/  MUFU.TANH R58, R7 ;  /* 0x00000007003a7308 */ /* 0x0005e20000002400 */
[----:B------:R-:W-:Y:S02]  /*c150*/  FSEL R88, R88, -INF , !P3 ;  /* 0xff80000058587808 */ /* 0x000fe40005800000 */
[----:B------:R-:W-:Y:S02]  /*c160*/  FSEL R126, R126, -INF , !P0 ;  /* 0xff8000007e7e7808 */ /* 0x000fe40004000000 */
[----:B---3--:R-:W-:-:S02]  /*c170*/  IADD3 R6, R2, 0x40, RZ ;  /* 0x0000004002067810 */ /* 0x008fc40007ffe0ff */
[CC--:B------:R-:W-:Y:S02]  /*c180*/  ISETP.GE.AND P3, PT, R3.reuse, R4.reuse, PT ;  /* 0x000000040300720c */ /* 0x0c0fe40003f66270 */
[C---:B------:R-:W-:Y:S02]  /*c190*/  ISETP.GE.AND P4, PT, R6.reuse, R4, PT ;  /* 0x000000040600720c */ /* 0x040fe40003f86270 */
[-C--:B------:R-:W-:Y:S01]  /*c1a0*/  ISETP.GE.AND P2, PT, R6, R5.reuse, PT ;  /* 0x000000050600720c */ /* 0x080fe20003f46270 */
[----:B------:R-:W-:Y:S01]  /*c1b0*/  FMUL.FTZ R6, R26, c[0x0][0x2ec] ;  /* 0x0000bb001a067a20 */ /* 0x000fe20000410000 */
[----:B------:R-:W-:Y:S02]  /*c1c0*/  ISETP.GE.AND P0, PT, R3, R5, PT ;  /* 0x000000050300720c */ /* 0x000fe40003f06270 */
[----:B------:R-:W-:Y:S01]  /*c1d0*/  IADD3 R3, R2, 0x48, RZ ;  /* 0x0000004802037810 */ /* 0x000fe20007ffe0ff */
[----:B------:R3:W1:Y:S01]  /*c1e0*/  MUFU.TANH R40, R6 ;  /* 0x0000000600287308 */ /* 0x0006620000002400 */
[----:B--2---:R-:W-:Y:S01]  /*c1f0*/  FMUL.FTZ R7, R21, c[0x0][0x2ec] ;  /* 0x0000bb0015077a20 */ /* 0x004fe20000410000 */
[----:B------:R-:W-:-:S02]  /*c200*/  FSEL R86, R86, -INF , !P5 ;  /* 0xff80000056567808 */ /* 0x000fc40006800000 */
[----:B------:R-:W-:Y:S02]  /*c210*/  FSEL R127, R127, -INF , !P1 ;  /* 0xff8000007f7f7808 */ /* 0x000fe40004800000 */
[CC--:B------:R-:W-:Y:S02]  /*c220*/  ISETP.GE.AND P5, PT, R3.reuse, R4.reuse, PT ;  /* 0x000000040300720c */ /* 0x0c0fe40003fa6270 */
[-C--:B------:R-:W-:Y:S01]  /*c230*/  ISETP.GE.AND P1, PT, R3, R5.reuse, PT ;  /* 0x000000050300720c */ /* 0x080fe20003f26270 */
[----:B------:R2:W-:Y:S01]  /*c240*/  MUFU.TANH R108, R7 ;  /* 0x00000007006c7308 */ /* 0x0005e20000002400 */
[----:B------:R-:W-:Y:S02]  /*c250*/  IADD3 R3, R2, 0x49, RZ ;  /* 0x0000004902037810 */ /* 0x000fe40007ffe0ff */
[----:B------:R-:W-:Y:S02]  /*c260*/  FSEL R87, R87, -INF , !P4 ;  /* 0xff80000057577808 */ /* 0x000fe40006000000 */
[----:B------:R-:W-:Y:S01]  /*c270*/  FSEL R128, R128, -INF , !P2 ;  /* 0xff80000080807808 */ /* 0x000fe20005000000 */
[----:B---3--:R-:W-:Y:S01]  /*c280*/  FMUL.FTZ R6, R27, c[0x0][0x2ec] ;  /* 0x0000bb001b067a20 */ /* 0x008fe20000410000 */
[C---:B------:R-:W-:Y:S01]  /*c290*/  ISETP.GE.AND P4, PT, R3.reuse, R4, PT ;  /* 0x000000040300720c */ /* 0x040fe20003f86270 */
[----:B------:R-:W-:Y:S01]  /*c2a0*/  HMMA.16816.F32.BF16 R24, R8, R34, R16 ;  /* 0x000000220818723c */ /* 0x000fe20000041810 */
[----:B------:R-:W-:Y:S01]  /*c2b0*/  ISETP.GE.AND P2, PT, R3, R5, PT ;  /* 0x000000050300720c */ /* 0x000fe20003f46270 */
[----:B------:R3:W-:Y:S01]  /*c2c0*/  MUFU.TANH R109, R6 ;  /* 0x00000006006d7308 */ /* 0x0007e20000002400 */
[----:B------:R-:W-:Y:S01]  /*c2d0*/  IADD3 R3, R2, 0x50, RZ ;  /* 0x0000005002037810 */ /* 0x000fe20007ffe0ff */
[----:B------:R-:W-:Y:S01]  /*c2e0*/  LDSM.16.M88.4 R32, [R134+0x4800] ;  /* 0x004800008620783b */ /* 0x000fe20000000200 */
[----:B------:R-:W-:Y:S01]  /*c2f0*/  FSEL R85, R85, -INF , !P3 ;  /* 0xff80000055557808 */ /* 0x000fe20005800000 */
[----:B--2---:R-:W-:-:S02]  /*c300*/  FMUL.FTZ R7, R22, c[0x0][0x2ec] ;  /* 0x0000bb0016077a20 */ /* 0x004fc40000410000 */
[----:B-1----:R-:W-:Y:S01]  /*c310*/  HMMA.16816.F32.BF16 R16, R12, R28, RZ ;  /* 0x0000001c0c10723c */ /* 0x002fe200000418ff */
[----:B------:R-:W-:Y:S01]  /*c320*/  FSEL R130, R130, -INF , !P0 ;  /* 0xff80000082827808 */ /* 0x000fe20004000000 */
[----:B------:R1:W-:Y:S01]  /*c330*/  MUFU.TANH R55, R7 ;  /* 0x0000000700377308 */ /* 0x0003e20000002400 */
[----:B------:R-:W-:Y:S02]  /*c340*/  FSEL R81, R81, -INF , !P5 ;  /* 0xff80000051517808 */ /* 0x000fe40006800000 */
[----:B------:R-:W-:Y:S02]  /*c350*/  FSEL R129, R129, -INF , !P1 ;  /* 0xff80000081817808 */ /* 0x000fe40004800000 */
[C---:B------:R-:W-:Y:S01]  /*c360*/  ISETP.GE.AND P3, PT, R3.reuse, R4, PT ;  /* 0x000000040300720c */ /* 0x040fe20003f66270 */
[----:B---3--:R-:W-:Y:S01]  /*c370*/  FMUL.FTZ R6, R20, c[0x0][0x2ec] ;  /* 0x0000bb0014067a20 */ /* 0x008fe20000410000 */
[----:B------:R-:W-:Y:S02]  /*c380*/  ISETP.GE.AND P0, PT, R3, R5, PT ;  /* 0x000000050300720c */ /* 0x000fe40003f06270 */
[----:B------:R-:W-:Y:S01]  /*c390*/  FSEL R82, R82, -INF , !P3 ;  /* 0xff80000052527808 */ /* 0x000fe20005800000 */
[----:B------:R2:W3:Y:S01]  /*c3a0*/  MUFU.TANH R56, R6 ;  /* 0x0000000600387308 */ /* 0x0004e20000002400 */
[----:B------:R-:W-:-:S02]  /*c3b0*/  FSEL R133, R133, -INF , !P0 ;  /* 0xff80000085857808 */ /* 0x000fc40004000000 */
[----:B------:R-:W-:Y:S01]  /*c3c0*/  IADD3 R3, R2, 0x58, RZ ;  /* 0x0000005802037810 */ /* 0x000fe20007ffe0ff */
[----:B-1----:R-:W-:Y:S01]  /*c3d0*/  FMUL.FTZ R7, R23, c[0x0][0x2ec] ;  /* 0x0000bb0017077a20 */ /* 0x002fe20000410000 */
[----:B------:R-:W-:Y:S02]  /*c3e0*/  FSEL R83, R83, -INF , !P4 ;  /* 0xff80000053537808 */ /* 0x000fe40006000000 */
[----:B------:R-:W-:Y:S01]  /*c3f0*/  FSEL R132, R132, -INF , !P2 ;  /* 0xff80000084847808 */ /* 0x000fe20005000000 */
[----:B------:R1:W-:Y:S04]  /*c400*/  MUFU.TANH R107, R7 ;  /* 0x00000007006b7308 */ /* 0x0003e80000002400 */
[----:B------:R-:W-:Y:S01]  /*c410*/  HMMA.16816.F32.BF16 R20, R8, R44, R16 ;  /* 0x0000002c0814723c */ /* 0x000fe20000041810 */
[----:B------:R-:W-:-:S02]  /*c420*/  ISETP.GE.AND P4, PT, R3, R4, PT ;  /* 0x000000040300720c */ /* 0x000fc40003f86270 */
[-C--:B------:R-:W-:Y:S02]  /*c430*/  ISETP.GE.AND P2, PT, R3, R5.reuse, PT ;  /* 0x000000050300720c */ /* 0x080fe40003f46270 */
        /* <DEDUP_REMOVED lines=9> */
[----:B------:R-:W-:Y:S01]  /*c4d0*/  IADD3 R3, R2, 0x60, RZ ;  /* 0x0000006002037810 */ /* 0x000fe20007ffe0ff */
[----:B------:R1:W1:Y:S01]  /*c4e0*/  MUFU.TANH R106, R7 ;  /* 0x00000007006a7308 */ /* 0x0002620000002400 */
[CC--:B------:R-:W-:Y:S02]  /*c4f0*/  ISETP.GE.AND P3, PT, R6.reuse, R4.reuse, PT ;  /* 0x000000040600720c */ /* 0x0c0fe40003f66270 */
[----:B------:R-:W-:Y:S01]  /*c500*/  ISETP.GE.AND P0, PT, R6, R5, PT ;  /* 0x000000050600720c */ /* 0x000fe20003f06270 */
[----:B------:R-:W-:Y:S01]  /*c510*/  FMUL.FTZ R6, R24, c[0x0][0x2ec] ;  /* 0x0000bb0018067a20 */ /* 0x000fe20000410000 */
[----:B------:R-:W-:Y:S02]  /*c520*/  FSEL R84, R84, -INF , !P5 ;  /* 0xff80000054547808 */ /* 0x000fe40006800000 */
[----:B------:R-:W-:Y:S01]  /*c530*/  FSEL R138, R138, -INF , !P1 ;  /* 0xff8000008a8a7808 */ /* 0x000fe20004800000 */
[----:B------:R3:W2:Y:S01]  /*c540*/  MUFU.TANH R105, R6 ;  /* 0x0000000600697308 */ /* 0x0006a20000002400 */
[----:B------:R-:W-:-:S02]  /*c550*/  ISETP.GE.AND P5, PT, R3, R4, PT ;  /* 0x000000040300720c */ /* 0x000fc40003fa6270 */
[-C--:B------:R-:W-:Y:S02]  /*c560*/  ISETP.GE.AND P1, PT, R3, R5.reuse, PT ;  /* 0x000000050300720c */ /* 0x080fe40003f26270 */
        /* <DEDUP_REMOVED lines=14> */
[CC--:B------:R-:W-:Y:S01]  /*c650*/  ISETP.GE.AND P5, PT, R3.reuse, R4.reuse, PT ;  /* 0x000000040300720c */ /* 0x0c0fe20003fa6270 */
[----:B------:R3:W2:Y:S01]  /*c660*/  MUFU.TANH R103, R6 ;  /* 0x0000000600677308 */ /* 0x0006a20000002400 */
[----:B------:R-:W-:Y:S01]  /*c670*/  ISETP.GE.AND P1, PT, R3, R5, PT ;  /* 0x000000050300720c */ /* 0x000fe20003f26270 */
[----:B-1----:R-:W-:Y:S01]  /*c680*/  FMUL.FTZ R7, R22, c[0x0][0x2ec] ;  /* 0x0000bb0016077a20 */ /* 0x002fe20000410000 */
[----:B------:R-:W-:Y:S02]  /*c690*/  IADD3 R3, R2, 0x70, RZ ;  /* 0x0000007002037810 */ /* 0x000fe40007ffe0ff */
[----:B------:R-:W-:Y:S02]  /*c6a0*/  FSEL R78, R78, -INF , !P4 ;  /* 0xff8000004e4e7808 */ /* 0x000fe40006000000 */
[----:B------:R-:W-:Y:S01]  /*c6b0*/  FSEL R142, R142, -INF , !P2 ;  /* 0xff8000008e8e7808 */ /* 0x000fe20005000000 */
[----:B------:R1:W-:Y:S01]  /*c6c0*/  MUFU.TANH R54, R7 ;  /* 0x0000000700367308 */ /* 0x0003e20000002400 */
[----:B------:R-:W-:-:S02]  /*c6d0*/  ISETP.GE.AND P4, PT, R3, R4, PT ;  /* 0x000000040300720c */ /* 0x000fc40003f86270 */
[----:B------:R-:W-:Y:S02]  /*c6e0*/  ISETP.GE.AND P2, PT, R3, R5, PT ;  /* 0x000000050300720c */ /* 0x000fe40003f46270 */
[----:B------:R-:W-:Y:S02]  /*c6f0*/  IADD3 R3, R2, 0x71, RZ ;  /* 0x0000007102037810 */ /* 0x000fe40007ffe0ff */
[----:B------:R-:W-:Y:S01]  /*c700*/  FSEL R76, R76, -INF , !P3 ;  /* 0xff8000004c4c7808 */ /* 0x000fe20005800000 */
[----:B---3--:R-:W-:Y:S01]  /*c710*/  FMUL.FTZ R6, R27, c[0x0][0x2ec] ;  /* 0x0000bb001b067a20 */ /* 0x008fe20000410000 */
[----:B------:R-:W-:Y:S01]  /*c720*/  FSEL R140, R140, -INF , !P0 ;  /* 0xff8000008c8c7808 */ /* 0x000fe20004000000 */
[----:B------:R-:W-:Y:S01]  /*c730*/  HMMA.16816.F32.BF16 R24, R8, R46, R16 ;  /* 0x0000002e0818723c */ /* 0x000fe20000041810 */
[----:B------:R-:W-:Y:S01]  /*c740*/  FSEL R72, R72, -INF , !P5 ;  /* 0xff80000048487808 */ /* 0x000fe20006800000 */
[----:B------:R3:W2:Y:S01]  /*c750*/  MUFU.TANH R104, R6 ;  /* 0x0000000600687308 */ /* 0x0006a20000002400 */
[----:B------:R-:W-:-:S02]  /*c760*/  FSEL R141, R141, -INF , !P1 ;  /* 0xff8000008d8d7808 */ /* 0x000fc40004800000 */
[----:B------:R-:W-:Y:S01]  /*c770*/  ISETP.GE.AND P3, PT, R3, R4, PT ;  /* 0x000000040300720c */ /* 0x000fe20003f66270 */
[----:B-1----:R-:W-:Y:S01]  /*c780*/  FMUL.FTZ R7, R23, c[0x0][0x2ec] ;  /* 0x0000bb0017077a20 */ /* 0x002fe20000410000 */
[----:B------:R-:W-:Y:S01]  /*c790*/  ISETP.GE.AND P0, PT, R3, R5, PT ;  /* 0x000000050300720c */ /* 0x000fe20003f06270 */
[----:B------:R-:W-:Y:S01]  /*c7a0*/  HMMA.16816.F32.BF16 R16, R12, R36, RZ ;  /* 0x000000240c10723c */ /* 0x000fe200000418ff */
[----:B------:R-:W-:Y:S01]  /*c7b0*/  FSEL R73, R73, -INF , !P3 ;  /* 0xff80000049497808 */ /* 0x000fe20005800000 */
[----:B------:R1:W1:Y:S01]  /*c7c0*/  MUFU.TANH R57, R7 ;  /* 0x0000000700397308 */ /* 0x0002620000002400 */
[----:B------:R-:W-:Y:S02]  /*c7d0*/  FSEL R145, R145, -INF , !P0 ;  /* 0xff80000091917808 */ /* 0x000fe40004000000 */
[----:B------:R-:W-:Y:S02]  /*c7e0*/  IADD3 R3, R2, 0x79, RZ ;  /* 0x0000007902037810 */ /* 0x000fe40007ffe0ff */
[----:B------:R-:W-:-:S02]  /*c7f0*/  FSEL R74, R74, -INF , !P4 ;  /* 0xff8000004a4a7808 */ /* 0x000fc40006000000 */
[----:B------:R-:W-:Y:S01]  /*c800*/  FSEL R143, R143, -INF , !P2 ;  /* 0xff8000008f8f7808 */ /* 0x000fe20005000000 */
[----:B---3--:R-:W-:Y:S01]  /*c810*/  FMUL.FTZ R6, R20, c[0x0][0x2ec] ;  /* 0x0000bb0014067a20 */ /* 0x008fe20000410000 */
[C---:B------:R-:W-:Y:S02]  /*c820*/  ISETP.GE.AND P4, PT, R3.reuse, R4, PT ;  /* 0x000000040300720c */ /* 0x040fe40003f86270 */
[----:B------:R-:W-:Y:S01]  /*c830*/  ISETP.GE.AND P2, PT, R3, R5, PT ;  /* 0x000000050300720c */ /* 0x000fe20003f46270 */
[----:B------:R3:W-:Y:S01]  /*c840*/  MUFU.TANH R62, R6 ;  /* 0x00000006003e7308 */ /* 0x0007e20000002400 */
[----:B------:R-:W-:Y:S02]  /*c850*/  FSEL R71, R71, -INF , !P4 ;  /* 0xff80000047477808 */ /* 0x000fe40006000000 */
[----:B------:R-:W-:Y:S01]  /*c860*/  FSEL R144, R144, -INF , !P2 ;  /* 0xff80000090907808 */ /* 0x000fe20005000000 */
[----:B-1----:R-:W-:Y:S01]  /*c870*/  FMUL.FTZ R7, R25, c[0x0][0x2ec] ;  /* 0x0000bb0019077a20 */ /* 0x002fe20000410000 */
[----:B------:R-:W-:-:S02]  /*c880*/  IADD3 R3, R2, 0x81, RZ ;  /* 0x0000008102037810 */ /* 0x000fc40007ffe0ff */
[----:B------:R-:W-:Y:S01]  /*c890*/  FSEL R90, R90, -INF , !P6 ;  /* 0xff8000005a5a7808 */ /* 0x000fe20007000000 */
[----:B------:R1:W1:Y:S02]  /*c8a0*/  MUFU.TANH R51, R7 ;  /* 0x0000000700337308 */ /* 0x0002640000002400 */
[----:B--2---:R-:W-:Y:S01]  /*c8b0*/  HMMA.16816.F32.BF16 R20, R8, R28, R16 ;  /* 0x0000001c0814723c */ /* 0x004fe20000041810 */
[----:B---3--:R-:W-:-:S07]  /*c8c0*/  IADD3 R6, R2, 0x78, RZ ;  /* 0x0000007802067810 */ /* 0x008fce0007ffe0ff */
        /* <DEDUP_REMOVED lines=11> */
[----:B------:R3:W-:Y:S01]  /*c980*/  MUFU.TANH R53, R6 ;  /* 0x0000000600357308 */ /* 0x0007e20000002400 */
[----:B------:R-:W-:Y:S01]  /*c990*/  ISETP.GE.AND P1, PT, R3, R5, PT ;  /* 0x000000050300720c */ /* 0x000fe20003f26270 */
[----:B-1----:R-:W-:Y:S01]  /*c9a0*/  FMUL.FTZ R7, R21, c[0x0][0x2ec] ;  /* 0x0000bb0015077a20 */ /* 0x002fe20000410000 */
[----:B------:R-:W-:Y:S02]  /*c9b0*/  IADD3 R3, R2, 0x89, RZ ;  /* 0x0000008902037810 */ /* 0x000fe40007ffe0ff */
[----:B------:R-:W-:-:S02]  /*c9c0*/  FSEL R70, R70, -INF , !P3 ;  /* 0xff80000046467808 */ /* 0x000fc40005800000 */
[----:B------:R-:W-:Y:S01]  /*c9d0*/  FSEL R147, R147, -INF , !P0 ;  /* 0xff80000093937808 */ /* 0x000fe20004000000 */
[----:B------:R1:W-:Y:S01]  /*c9e0*/  MUFU.TANH R47, R7 ;  /* 0x00000007002f7308 */ /* 0x0003e20000002400 */
[C---:B------:R-:W-:Y:S02]  /*c9f0*/  ISETP.GE.AND P3, PT, R3.reuse, R4, PT ;  /* 0x000000040300720c */ /* 0x040fe40003f66270 */
[----:B------:R-:W-:Y:S02]  /*ca00*/  ISETP.GE.AND P0, PT, R3, R5, PT ;  /* 0x000000050300720c */ /* 0x000fe40003f06270 */
[----:B------:R-:W-:Y:S02]  /*ca10*/  IADD3 R3, R2, 0x90, RZ ;  /* 0x0000009002037810 */ /* 0x000fe40007ffe0ff */
[----:B------:R-:W-:Y:S02]  /*ca20*/  FSEL R68, R68, -INF , !P5 ;  /* 0xff80000044447808 */ /* 0x000fe40006800000 */
[----:B---3--:R-:W-:-:S02]  /*ca30*/  IADD3 R6, R2, 0x88, RZ ;  /* 0x0000008802067810 */ /* 0x008fc40007ffe0ff */
[----:B------:R-:W-:Y:S02]  /*ca40*/  FSEL R149, R149, -INF , !P1 ;  /* 0xff80000095957808 */ /* 0x000fe40004800000 */
[CC--:B------:R-:W-:Y:S02]  /*ca50*/  ISETP.GE.AND P4, PT, R6.reuse, R4.reuse, PT ;  /* 0x000000040600720c */ /* 0x0c0fe40003f86270 */
[-C--:B------:R-:W-:Y:S01]  /*ca60*/  ISETP.GE.AND P2, PT, R6, R5.reuse, PT ;  /* 0x000000050600720c */ /* 0x080fe20003f46270 */
[----:B------:R-:W-:Y:S01]  /*ca70*/  FMUL.FTZ R6, R26, c[0x0][0x2ec] ;  /* 0x0000bb001a067a20 */ /* 0x000fe20000410000 */
[C---:B------:R-:W-:Y:S01]  /*ca80*/  ISETP.GE.AND P5, PT, R3.reuse, R4, PT ;  /* 0x000000040300720c */ /* 0x040fe20003fa6270 */
[----:B-1----:R-:W-:Y:S01]  /*ca90*/  FMUL.FTZ R7, R22, c[0x0][0x2ec] ;  /* 0x0000bb0016077a20 */ /* 0x002fe20000410000 */
[----:B------:R-:W-:Y:S01]  /*caa0*/  ISETP.GE.AND P1, PT, R3, R5, PT ;  /* 0x000000050300720c */ /* 0x000fe20003f26270 */
[----:B------:R1:W3:Y:S01]  /*cab0*/  MUFU.TANH R50, R6 ;  /* 0x0000000600327308 */ /* 0x0002e20000002400 */
[----:B------:R-:W-:-:S02]  /*cac0*/  IADD3 R3, R2, 0x91, RZ ;  /* 0x0000009102037810 */ /* 0x000fc40007ffe0ff */
[----:B------:R-:W-:Y:S02]  /*cad0*/  FSEL R69, R69, -INF , !P4 ;  /* 0xff80000045457808 */ /* 0x000fe40006000000 */
[----:B------:R-:W-:Y:S02]  /*cae0*/  FSEL R151, R67, -INF , !P2 ;  /* 0xff80000043977808 */ /* 0x000fe40005000000 */
[C---:B------:R-:W-:Y:S01]  /*caf0*/  ISETP.GE.AND P4, PT, R3.reuse, R4, PT ;  /* 0x000000040300720c */ /* 0x040fe20003f86270 */
[----:B------:R2:W-:Y:S01]  /*cb00*/  MUFU.TANH R46, R7 ;  /* 0x00000007002e7308 */ /* 0x0005e20000002400 */
[----:B------:R-:W-:Y:S02]  /*cb10*/  ISETP.GE.AND P2, PT, R3, R5, PT ;  /* 0x000000050300720c */ /* 0x000fe40003f46270 */
[----:B------:R-:W-:Y:S02]  /*cb20*/  IADD3 R3, R2, 0x98, RZ ;  /* 0x0000009802037810 */ /* 0x000fe40007ffe0ff */
[----:B------:R-:W-:-:S02]  /*cb30*/  FSEL R67, R150, -INF , !P3 ;  /* 0xff80000096437808 */ /* 0x000fc40005800000 */
[----:B------:R-:W-:Y:S01]  /*cb40*/  FSEL R150, R148, -INF , !P0 ;  /* 0xff80000094967808 */ /* 0x000fe20004000000 */
[----:B-1----:R-:W-:Y:S01]  /*cb50*/  FMUL.FTZ R6, R27, c[0x0][0x2ec] ;  /* 0x0000bb001b067a20 */ /* 0x002fe20000410000 */
[----:B------:R-:W-:Y:S01]  /*cb60*/  FSEL R66, R66, -INF , !P5 ;  /* 0xff80000042427808 */ /* 0x000fe20006800000 */
[----:B------:R-:W-:Y:S01]  /*cb70*/  HMMA.16816.F32.BF16 R24, R8, R30, R16 ;  /* 0x0000001e0818723c */ /* 0x000fe20000041810 */
[----:B------:R-:W1:Y:S01]  /*cb80*/  LDSM.16.M88.4 R28, [R134+0x4c00] ;  /* 0x004c0000861c783b */ /* 0x000e620000000200 */
[----:B------:R3:W-:Y:S01]  /*cb90*/  MUFU.TANH R49, R6 ;  /* 0x0000000600317308 */ /* 0x0007e20000002400 */
[----:B------:R-:W-:Y:S02]  /*cba0*/  FSEL R148, R65, -INF , !P1 ;  /* 0xff80000041947808 */ /* 0x000fe40004800000 */
[----:B------:R-:W-:Y:S01]  /*cbb0*/  ISETP.GE.AND P3, PT, R3, R4, PT ;  /* 0x000000040300720c */ /* 0x000fe20003f66270 */
[----:B--2---:R-:W-:Y:S01]  /*cbc0*/  FMUL.FTZ R7, R23, c[0x0][0x2ec] ;  /* 0x0000bb0017077a20 */ /* 0x004fe20000410000 */
[----:B------:R-:W-:Y:S01]  /*cbd0*/  ISETP.GE.AND P0, PT, R3, R5, PT ;  /* 0x000000050300720c */ /* 0x000fe20003f06270 */
[----:B------:R-:W-:Y:S01]  /*cbe0*/  HMMA.16816.F32.BF16 R16, R12, R32, RZ ;  /* 0x000000200c10723c */ /* 0x000fe200000418ff */
[----:B------:R-:W-:Y:S01]  /*cbf0*/  FSEL R64, R64, -INF , !P3 ;  /* 0xff80000040407808 */ /* 0x000fe20005800000 */
[----:B------:R2:W-:Y:S01]  /*cc00*/  MUFU.TANH R45, R7 ;  /* 0x00000007002d7308 */ /* 0x0005e20000002400 */
[----:B----4-:R-:W-:-:S02]  /*cc10*/  FSEL R152, R61, -INF , !P0 ;  /* 0xff8000003d987808 */ /* 0x010fc40004000000 */
[----:B------:R-:W-:Y:S02]  /*cc20*/  IADD3 R3, R2, 0xa0, RZ ;  /* 0x000000a002037810 */ /* 0x000fe40007ffe0ff */
[----:B------:R-:W-:Y:S02]  /*cc30*/  FSEL R65, R135, -INF , !P4 ;  /* 0xff80000087417808 */ /* 0x000fe40006000000 */
[----:B------:R-:W-:Y:S01]  /*cc40*/  ISETP.GE.AND P4, PT, R3, R4, PT ;  /* 0x000000040300720c */ /* 0x000fe20003f86270 */
[----:B---3--:R-:W-:Y:S01]  /*cc50*/  FMUL.FTZ R6, R20, c[0x0][0x2ec] ;  /* 0x0000bb0014067a20 */ /* 0x008fe20000410000 */
[----:B------:R-:W-:Y:S02]  /*cc60*/  FSEL R131, R131, -INF , !P2 ;  /* 0xff80000083837808 */ /* 0x000fe40005000000 */
[----:B------:R-:W-:Y:S01]  /*cc70*/  ISETP.GE.AND P2, PT, R3, R5, PT ;  /* 0x000000050300720c */ /* 0x000fe20003f46270 */
[----:B------:R3:W4:Y:S01]  /*cc80*/  MUFU.TANH R48, R6 ;  /* 0x0000000600307308 */ /* 0x0007220000002400 */
[----:B-----5:R-:W-:-:S02]  /*cc90*/  FSEL R61, R110, -INF , !P4 ;  /* 0xff8000006e3d7808 */ /* 0x020fc40006000000 */
[----:B------:R-:W-:Y:S01]  /*cca0*/  FSEL R110, R60, -INF , !P2 ;  /* 0xff8000003c6e7808 */ /* 0x000fe20005000000 */
[----:B--2---:R-:W-:Y:S01]  /*ccb0*/  FMUL.FTZ R7, R25, c[0x0][0x2ec] ;  /* 0x0000bb0019077a20 */ /* 0x004fe20000410000 */
[----:B------:R-:W-:-:S05]  /*ccc0*/  IADD3 R3, R2, 0xa8, RZ ;  /* 0x000000a802037810 */ /* 0x000fca0007ffe0ff */
[----:B------:R-:W-:Y:S01]  /*ccd0*/  HMMA.16816.F32.BF16 R20, R8, R36, R16 ;  /* 0x000000240814723c */ /* 0x000fe20000041810 */
[----:B---3--:R-:W-:-:S07]  /*cce0*/  IADD3 R6, R2, 0x99, RZ ;  /* 0x0000009902067810 */ /* 0x008fce0007ffe0ff */
[----:B------:R-:W-:Y:S01]  /*ccf0*/  HMMA.16816.F32.BF16 R16, R12, R34, RZ ;  /* 0x000000220c10723c */ /* 0x000fe200000418ff */
[----:B------:R-:W2:Y:S01]  /*cd00*/  LDSM.16.M88.4 R32, [R165+0x3c00] ;  /* 0x003c0000a520783b */ /* 0x000ea20000000200 */
[----:B------:R-:W-:Y:S01]  /*cd10*/  ISETP.GE.AND P5, PT, R6, R4, PT ;  /* 0x000000040600720c */ /* 0x000fe20003fa6270 */
[----:B------:R-:W-:-:S04]  /*cd20*/  DEPBAR.LE SB0, 0x0 ;  /* 0x000080000000791a */ /* 0x000fc80000000000 */
[----:B------:R-:W-:Y:S01]  /*cd30*/  BAR.SYNC.DEFER_BLOCKING 0x0 ;  /* 0x0000000000007b1d */ /* 0x000fe20000010000 */
[-C--:B------:R-:W-:Y:S02]  /*cd40*/  ISETP.GE.AND P1, PT, R6, R5.reuse, PT ;  /* 0x000000050600720c */ /* 0x080fe40003f26270 */
[----:B------:R-:W-:Y:S02]  /*cd50*/  IADD3 R6, R2, 0xa1, RZ ;  /* 0x000000a102067810 */ /* 0x000fe40007ffe0ff */
[----:B------:R-:W-:Y:S02]  /*cd60*/  FSEL R153, R43, -INF , !P1 ;  /* 0xff8000002b997808 */ /* 0x000fe40004800000 */
[C---:B------:R-:W-:Y:S01]  /*cd70*/  ISETP.GE.AND P3, PT, R6.reuse, R4, PT ;  /* 0x000000040600720c */ /* 0x040fe20003f66270 */
[----:B------:R3:W-:Y:S01]  /*cd80*/  MUFU.TANH R43, R7 ;  /* 0x00000007002b7308 */ /* 0x0007e20000002400 */
[----:B------:R-:W-:Y:S01]  /*cd90*/  ISETP.GE.AND P0, PT, R6, R5, PT ;  /* 0x000000050600720c */ /* 0x000fe20003f06270 */
[----:B------:R-:W-:Y:S01]  /*cda0*/  FMUL.FTZ R6, R24, c[0x0][0x2ec] ;  /* 0x0000bb0018067a20 */ /* 0x000fe20000410000 */
[----:B------:R-:W-:-:S02]  /*cdb0*/  FSEL R63, R63, -INF , !P5 ;  /* 0xff8000003f3f7808 */ /* 0x000fc40006800000 */
[----:B------:R-:W-:Y:S02]  /*cdc0*/  FSEL R60, R113, -INF , !P3 ;  /* 0xff800000713c7808 */ /* 0x000fe40005800000 */
[CC--:B------:R-:W-:Y:S01]  /*cdd0*/  ISETP.GE.AND P5, PT, R3.reuse, R4.reuse, PT ;  /* 0x000000040300720c */ /* 0x0c0fe20003fa6270 */
[----:B------:R5:W1:Y:S01]  /*cde0*/  MUFU.TANH R44, R6 ;  /* 0x00000006002c7308 */ /* 0x000a620000002400 */
[----:B------:R-:W-:Y:S02]  /*cdf0*/  ISETP.GE.AND P1, PT, R3, R5, PT ;  /* 0x000000050300720c */ /* 0x000fe40003f26270 */
[----:B------:R-:W-:Y:S02]  /*ce00*/  FSEL R113, R41, -INF , !P0 ;  /* 0xff80000029717808 */ /* 0x000fe40004000000 */
[----:B------:R-:W-:Y:S02]  /*ce10*/  IADD3 R3, R2, 0xb0, RZ ;  /* 0x000000b002037810 */ /* 0x000fe40007ffe0ff */
[----:B------:R-:W-:Y:S01]  /*ce20*/  FSEL R59, R59, -INF , !P5 ;  /* 0xff8000003b3b7808 */ /* 0x000fe20006800000 */
[----:B---3--:R-:W-:Y:S01]  /*ce30*/  FMUL.FTZ R7, R27, c[0x0][0x2ec] ;  /* 0x0000bb001b077a20 */ /* 0x008fe20000410000 */
[----:B------:R-:W-:-:S02]  /*ce40*/  ISETP.GE.AND P3, PT, R3, R4, PT ;  /* 0x000000040300720c */ /* 0x000fc40003f66270 */
[----:B------:R-:W-:Y:S02]  /*ce50*/  ISETP.GE.AND P0, PT, R3, R5, PT ;  /* 0x000000050300720c */ /* 0x000fe40003f06270 */
[----:B------:R-:W-:Y:S02]  /*ce60*/  FSEL R154, R40, -INF , !P1 ;  /* 0xff800000289a7808 */ /* 0x000fe40004800000 */
[C---:B------:R-:W-:Y:S01]  /*ce70*/  IADD3 R3, R2.reuse, 0xb8, RZ ;  /* 0x000000b802037810 */ /* 0x040fe20007ffe0ff */
[----:B------:R3:W-:Y:S01]  /*ce80*/  MUFU.TANH R40, R7 ;  /* 0x0000000700287308 */ /* 0x0007e20000002400 */
[----:B-----5:R-:W-:Y:S02]  /*ce90*/  IADD3 R6, R2, 0xa9, RZ ;  /* 0x000000a902067810 */ /* 0x020fe40007ffe0ff */
[----:B------:R-:W-:Y:S02]  /*cea0*/  FSEL R56, R56, -INF , !P3 ;  /* 0xff80000038387808 */ /* 0x000fe40005800000 */
[----:B------:R-:W-:-:S02]  /*ceb0*/  ISETP.GE.AND P4, PT, R6, R4, PT ;  /* 0x000000040600720c */ /* 0x000fc40003f86270 */
[-C--:B------:R-:W-:Y:S01]  /*cec0*/  ISETP.GE.AND P2, PT, R6, R5.reuse, PT ;  /* 0x000000050600720c */ /* 0x080fe20003f46270 */
[----:B------:R-:W-:Y:S01]  /*ced0*/  FMUL.FTZ R6, R26, c[0x0][0x2ec] ;  /* 0x0000bb001a067a20 */ /* 0x000fe20000410000 */
[----:B------:R-:W-:Y:S01]  /*cee0*/  FSEL R58, R58, -INF , !P4 ;  /* 0xff8000003a3a7808 */ /* 0x000fe20006000000 */
[----:B------:R-:W-:Y:S01]  /*cef0*/  HMMA.16816.F32.BF16 R24, R8, R38, R16 ;  /* 0x000000260818723c */ /* 0x000fe20000041810 */
[----:B------:R-:W-:Y:S01]  /*cf00*/  FSEL R109, R109, -INF , !P2 ;  /* 0xff8000006d6d7808 */ /* 0x000fe20005000000 */
[----:B------:R5:W-:Y:S01]  /*cf10*/  MUFU.TANH R41, R6 ;  /* 0x0000000600297308 */ /* 0x000be20000002400 */
[CC--:B------:R-:W-:Y:S02]  /*cf20*/  ISETP.GE.AND P4, PT, R3.reuse, R4.reuse, PT ;  /* 0x000000040300720c */ /* 0x0c0fe40003f86270 */
[----:B------:R-:W-:Y:S01]  /*cf30*/  ISETP.GE.AND P2, PT, R3, R5, PT ;  /* 0x000000050300720c */ /* 0x000fe20003f46270 */
[----:B---3--:R-:W-:Y:S01]  /*cf40*/  FMUL.FTZ R7, R21, c[0x0][0x2ec] ;  /* 0x0000bb0015077a20 */ /* 0x008fe20000410000 */
[----:B------:R-:W-:Y:S01]  /*cf50*/  IADD3 R3, R2, 0xb9, RZ ;  /* 0x000000b902037810 */ /* 0x000fe20007ffe0ff */
[----:B-1----:R-:W-:Y:S01]  /*cf60*/  HMMA.16816.F32.BF16 R16, R12, R28, RZ ;  /* 0x0000001c0c10723c */ /* 0x002fe200000418ff */
[----:B------:R-:W-:Y:S01]  /*cf70*/  FSEL R155, R55, -INF , !P0 ;  /* 0xff800000379b7808 */ /* 0x000fe20004000000 */
[----:B------:R1:W-:Y:S01]  /*cf80*/  MUFU.TANH R36, R7 ;  /* 0x0000000700247308 */ /* 0x0003e20000002400 */
[----:B------:R-:W-:-:S02]  /*cf90*/  ISETP.GE.AND P3, PT, R3, R4, PT ;  /* 0x000000040300720c */ /* 0x000fc40003f66270 */
[----:B------:R-:W-:Y:S02]  /*cfa0*/  ISETP.GE.AND P0, PT, R3, R5, PT ;  /* 0x000000050300720c */ /* 0x000fe40003f06270 */
[----:B------:R-:W-:Y:S01]  /*cfb0*/  IADD3 R3, R2, 0xc1, RZ ;  /* 0x000000c102037810 */ /* 0x000fe20007ffe0ff */
[----:B------:R-:W-:Y:S01]  /*cfc0*/  HMMA.16816.F32.BF16 R12, R12, R30, RZ ;  /* 0x0000001e0c0c723c */ /* 0x000fe200000418ff */
[----:B------:R-:W-:Y:S02]  /*cfd0*/  FSEL R38, R106, -INF , !P3 ;  /* 0xff8000006a267808 */ /* 0x000fe40005800000 */
[----:B-----5:R-:W-:Y:S02]  /*cfe0*/  IADD3 R6, R2, 0xb1, RZ ;  /* 0x000000b102067810 */ /* 0x020fe40007ffe0ff */
[----:B------:R-:W-:Y:S02]  /*cff0*/  FSEL R39, R105, -INF , !P4 ;  /* 0xff80000069277808 */ /* 0x000fe40006000000 */
[----:B------:R-:W-:-:S02]  /*d000*/  ISETP.GE.AND P5, PT, R6, R4, PT ;  /* 0x000000040600720c */ /* 0x000fc40003fa6270 */
[----:B------:R-:W-:Y:S01]  /*d010*/  ISETP.GE.AND P1, PT, R6, R5, PT ;  /* 0x000000050600720c */ /* 0x000fe20003f26270 */
[----:B------:R-:W-:Y:S01]  /*d020*/  FMUL.FTZ R6, R20, c[0x0][0x2ec] ;  /* 0x0000bb0014067a20 */ /* 0x000fe20000410000 */
[----:B------:R-:W-:Y:S01]  /*d030*/  FSEL R55, R108, -INF , !P5 ;  /* 0xff8000006c377808 */ /* 0x000fe20006800000 */
[----:B-1----:R-:W-:Y:S01]  /*d040*/  FMUL.FTZ R7, R22, c[0x0][0x2ec] ;  /* 0x0000bb0016077a20 */ /* 0x002fe20000410000 */
[----:B------:R-:W-:Y:S01]  /*d050*/  FSEL R107, R107, -INF , !P1 ;  /* 0xff8000006b6b7808 */ /* 0x000fe20004800000 */
[----:B------:R1:W-:Y:S01]  /*d060*/  MUFU.TANH R37, R6 ;  /* 0x0000000600257308 */ /* 0x0003e20000002400 */
[----:B------:R-:W-:Y:S01]  /*d070*/  FSEL R108, R103, -INF , !P2 ;  /* 0xff800000676c7808 */ /* 0x000fe20005000000 */
[----:B--2---:R-:W-:Y:S01]  /*d080*/  HMMA.16816.F32.BF16 R16, R8, R32, R16 ;  /* 0x000000200810723c */ /* 0x004fe20000041810 */
[----:B------:R-:W-:Y:S02]  /*d090*/  FSEL R106, R104, -INF , !P0 ;  /* 0xff800000686a7808 */ /* 0x000fe40004000000 */
[----:B------:R-:W-:-:S02]  /*d0a0*/  ISETP.GE.AND P4, PT, R3, R4, PT ;  /* 0x000000040300720c */ /* 0x000fc40003f86270 */
[----:B------:R-:W-:Y:S01]  /*d0b0*/  ISETP.GE.AND P2, PT, R3, R5, PT ;  /* 0x000000050300720c */ /* 0x000fe20003f46270 */
[----:B------:R2:W3:Y:S01]  /*d0c0*/  MUFU.TANH R28, R7 ;  /* 0x00000007001c7308 */ /* 0x0004e20000002400 */
[C---:B------:R-:W-:Y:S01]  /*d0d0*/  IADD3 R3, R2.reuse, 0xc9, RZ ;  /* 0x000000c902037810 */ /* 0x040fe20007ffe0ff */
[----:B------:R-:W-:Y:S01]  /*d0e0*/  HMMA.16816.F32.BF16 R8, R8, R34, R12 ;  /* 0x000000220808723c */ /* 0x000fe2000004180c */
[----:B------:R-:W-:Y:S02]  /*d0f0*/  FSEL R158, R57, -INF , !P2 ;  /* 0xff800000399e7808 */ /* 0x000fe40005000000 */
[----:B------:R-:W-:Y:S02]  /*d100*/  ISETP.GE.AND P6, PT, R3, R4, PT ;  /* 0x000000040300720c */ /* 0x000fe40003fc6270 */
[----:B-1----:R-:W-:Y:S02]  /*d110*/  IADD3 R6, R2, 0xc0, RZ ;  /* 0x000000c002067810 */ /* 0x002fe40007ffe0ff */
[----:B------:R-:W-:-:S02]  /*d120*/  FSEL R51, R51, -INF , !P6 ;  /* 0xff80000033337808 */ /* 0x000fc40007000000 */
[CC--:B------:R-:W-:Y:S02]  /*d130*/  ISETP.GE.AND P5, PT, R6.reuse, R4.reuse, PT ;  /* 0x000000040600720c */ /* 0x0c0fe40003fa6270 */
[-C--:B------:R-:W-:Y:S02]  /*d140*/  ISETP.GE.AND P1, PT, R6, R5.reuse, PT ;  /* 0x000000050600720c */ /* 0x080fe40003f26270 */
[----:B------:R-:W-:Y:S01]  /*d150*/  IADD3 R6, R2, 0xc8, RZ ;  /* 0x000000c802067810 */ /* 0x000fe20007ffe0ff */
[----:B--2---:R-:W-:Y:S01]  /*d160*/  FMUL.FTZ R7, R23, c[0x0][0x2ec] ;  /* 0x0000bb0017077a20 */ /* 0x004fe20000410000 */
        /* <DEDUP_REMOVED lines=9> */
[----:B------:R2:W5:Y:S01]  /*d200*/  MUFU.TANH R23, R6 ;  /* 0x0000000600177308 */ /* 0x0005620000002400 */
[CC--:B------:R-:W-:Y:S02]  /*d210*/  ISETP.GE.AND P5, PT, R3.reuse, R4.reuse, PT ;  /* 0x000000040300720c */ /* 0x0c0fe40003fa6270 */
        /* <DEDUP_REMOVED lines=12> */
[----:B----4-:R-:W-:Y:S02]  /*d2e0*/  FSEL R48, R48, -INF , !P5 ;  /* 0xff80000030307808 */ /* 0x010fe40006800000 */
[----:B------:R-:W-:Y:S02]  /*d2f0*/  ISETP.GE.AND P6, PT, R3, R4, PT ;  /* 0x000000040300720c */ /* 0x000fe40003fc6270 */
[----:B------:R-:W-:-:S02]  /*d300*/  FSEL R159, R49, -INF , !P1 ;  /* 0xff800000319f7808 */ /* 0x000fc40004800000 */
[----:B------:R-:W-:Y:S01]  /*d310*/  FSEL R161, R46, -INF , !P2 ;  /* 0xff8000002ea17808 */ /* 0x000fe20005000000 */
[----:B------:R2:W4:Y:S01]  /*d320*/  MUFU.TANH R22, R6 ;  /* 0x0000000600167308 */ /* 0x0005220000002400 */
[----:B------:R-:W-:Y:S02]  /*d330*/  FSEL R50, R44, -INF , !P6 ;  /* 0xff8000002c327808 */ /* 0x000fe40007000000 */
[-C--:B------:R-:W-:Y:S02]  /*d340*/  ISETP.GE.AND P1, PT, R3, R5.reuse, PT ;  /* 0x000000050300720c */ /* 0x080fe40003f26270 */
[----:B------:R-:W-:Y:S02]  /*d350*/  IADD3 R3, R2, 0xe0, RZ ;  /* 0x000000e002037810 */ /* 0x000fe40007ffe0ff */
[----:B------:R-:W-:Y:S01]  /*d360*/  FSEL R163, R45, -INF , !P0 ;  /* 0xff8000002da37808 */ /* 0x000fe20004000000 */
[----:B-1----:R-:W-:Y:S01]  /*d370*/  FMUL.FTZ R7, R16, c[0x0][0x2ec] ;  /* 0x0000bb0010077a20 */ /* 0x002fe20000410000 */
[----:B------:R-:W-:-:S02]  /*d380*/  ISETP.GE.AND P0, PT, R3, R5, PT ;  /* 0x000000050300720c */ /* 0x000fc40003f06270 */
[----:B------:R-:W-:Y:S01]  /*d390*/  FSEL R49, R47, -INF , !P4 ;  /* 0xff8000002f317808 */ /* 0x000fe20006000000 */
[----:B------:R1:W-:Y:S01]  /*d3a0*/  MUFU.TANH R16, R7 ;  /* 0x0000000700107308 */ /* 0x0003e20000002400 */
[----:B------:R-:W-:Y:S02]  /*d3b0*/  ISETP.GE.AND P4, PT, R3, R4, PT ;  /* 0x000000040300720c */ /* 0x000fe40003f86270 */
[----:B------:R-:W-:Y:S01]  /*d3c0*/  IADD3 R3, R2, 0xe8, RZ ;  /* 0x000000e802037810 */ /* 0x000fe20007ffe0ff */
[----:B--2---:R-:W-:Y:S01]  /*d3d0*/  FMUL.FTZ R6, R26, c[0x0][0x2ec] ;  /* 0x0000bb001a067a20 */ /* 0x004fe20000410000 */
[----:B---3--:R-:W-:Y:S02]  /*d3e0*/  FSEL R186, R28, -INF , !P0 ;  /* 0xff8000001cba7808 */ /* 0x008fe40004000000 */
[----:B------:R-:W-:Y:S01]  /*d3f0*/  FSEL R162, R41, -INF , !P1 ;  /* 0xff80000029a27808 */ /* 0x000fe20004800000 */
[----:B------:R2:W3:Y:S01]  /*d400*/  MUFU.TANH R20, R6 ;  /* 0x0000000600147308 */ /* 0x0004e20000002400 */
[----:B------:R-:W-:Y:S01]  /*d410*/  FSEL R95, R37, -INF , !P4 ;  /* 0xff800000255f7808 */ /* 0x000fe20006000000 */
[----:B-1----:R-:W-:-:S06]  /*d420*/  FMUL.FTZ R7, R17, c[0x0][0x2ec] ;  /* 0x0000bb0011077a20 */ /* 0x002fcc0000410000 */
[----:B------:R1:W-:Y:S01]  /*d430*/  MUFU.TANH R14, R7 ;  /* 0x00000007000e7308 */ /* 0x0003e20000002400 */
[----:B--2---:R-:W-:-:S04]  /*d440*/  IADD3 R6, R2, 0xd9, RZ ;  /* 0x000000d902067810 */ /* 0x004fc80007ffe0ff */
[CC--:B------:R-:W-:Y:S02]  /*d450*/  ISETP.GE.AND P5, PT, R6.reuse, R4.reuse, PT ;  /* 0x000000040600720c */ /* 0x0c0fe40003fa6270 */
[-C--:B------:R-:W-:Y:S02]  /*d460*/  ISETP.GE.AND P3, PT, R6, R5.reuse, PT ;  /* 0x000000050600720c */ /* 0x080fe40003f66270 */
[----:B------:R-:W-:Y:S02]  /*d470*/  IADD3 R6, R2, 0xe1, RZ ;  /* 0x000000e102067810 */ /* 0x000fe40007ffe0ff */
[----:B------:R-:W-:Y:S02]  /*d480*/  FSEL R57, R43, -INF , !P5 ;  /* 0xff8000002b397808 */ /* 0x000fe40006800000 */
[CC--:B------:R-:W-:Y:S01]  /*d490*/  ISETP.GE.AND P6, PT, R6.reuse, R4.reuse, PT ;  /* 0x000000040600720c */ /* 0x0c0fe20003fc6270 */
[----:B-1----:R-:W-:Y:S01]  /*d4a0*/  FMUL.FTZ R7, R19, c[0x0][0x2ec] ;  /* 0x0000bb0013077a20 */ /* 0x002fe20000410000 */
[----:B------:R-:W-:Y:S01]  /*d4b0*/  ISETP.GE.AND P2, PT, R6, R5, PT ;  /* 0x000000050600720c */ /* 0x000fe20003f46270 */
[----:B------:R-:W-:Y:S01]  /*d4c0*/  FMUL.FTZ R6, R18, c[0x0][0x2ec] ;  /* 0x0000bb0012067a20 */ /* 0x000fe20000410000 */
[----:B------:R-:W-:Y:S01]  /*d4d0*/  FSEL R185, R40, -INF , !P3 ;  /* 0xff80000028b97808 */ /* 0x000fe20005800000 */
[----:B------:R1:W-:Y:S01]  /*d4e0*/  MUFU.TANH R12, R7 ;  /* 0x00000007000c7308 */ /* 0x0003e20000002400 */
[----:B------:R-:W-:-:S02]  /*d4f0*/  ISETP.GE.AND P5, PT, R3, R4, PT ;  /* 0x000000040300720c */ /* 0x000fc40003fa6270 */
[-C--:B------:R-:W-:Y:S02]  /*d500*/  ISETP.GE.AND P3, PT, R3, R5.reuse, PT ;  /* 0x000000050300720c */ /* 0x080fe40003f66270 */
[----:B------:R-:W-:Y:S02]  /*d510*/  IADD3 R3, R2, 0xe9, RZ ;  /* 0x000000e902037810 */ /* 0x000fe40007ffe0ff */
[----:B------:R-:W-:Y:S01]  /*d520*/  FSEL R103, R36, -INF , !P6 ;  /* 0xff80000024677808 */ /* 0x000fe20007000000 */
[----:B------:R2:W2:Y:S01]  /*d530*/  MUFU.TANH R13, R6 ;  /* 0x00000006000d7308 */ /* 0x0004a20000002400 */
[C---:B------:R-:W-:Y:S02]  /*d540*/  ISETP.GE.AND P4, PT, R3.reuse, R4, PT ;  /* 0x000000040300720c */ /* 0x040fe40003f86270 */
[----:B------:R-:W-:Y:S02]  /*d550*/  ISETP.GE.AND P1, PT, R3, R5, PT ;  /* 0x000000050300720c */ /* 0x000fe40003f26270 */
[----:B------:R-:W-:-:S02]  /*d560*/  IADD3 R3, R2, 0xf1, RZ ;  /* 0x000000f102037810 */ /* 0x000fc40007ffe0ff */
[----:B-----5:R-:W-:Y:S01]  /*d570*/  FSEL R23, R23, -INF , !P5 ;  /* 0xff80000017177808 */ /* 0x020fe20006800000 */
[----:B-1----:R-:W-:Y:S01]  /*d580*/  FMUL.FTZ R7, R8, c[0x0][0x2ec] ;  /* 0x0000bb0008077a20 */ /* 0x002fe20000410000 */
[C---:B------:R-:W-:Y:S02]  /*d590*/  ISETP.GE.AND P6, PT, R3.reuse, R4, PT ;  /* 0x000000040300720c */ /* 0x040fe40003fc6270 */
[----:B------:R-:W-:Y:S01]  /*d5a0*/  ISETP.GE.AND P5, PT, R3, R5, PT ;  /* 0x000000050300720c */ /* 0x000fe20003fa6270 */
[----:B------:R-:W1:Y:S01]  /*d5b0*/  MUFU.TANH R8, R7 ;  /* 0x0000000700087308 */ /* 0x000e620000002400 */
[----:B----4-:R-:W-:Y:S02]  /*d5c0*/  FSEL R104, R22, -INF , !P4 ;  /* 0xff80000016687808 */ /* 0x010fe40006000000 */
[C---:B------:R-:W-:Y:S02]  /*d5d0*/  IADD3 R3, R2.reuse, 0xf8, RZ ;  /* 0x000000f802037810 */ /* 0x040fe40007ffe0ff */
[----:B--2---:R-:W-:-:S02]  /*d5e0*/  IADD3 R6, R2, 0xf0, RZ ;  /* 0x000000f002067810 */ /* 0x004fc40007ffe0ff */
[-C--:B------:R-:W-:Y:S02]  /*d5f0*/  ISETP.GE.AND P4, PT, R2, R4.reuse, PT ;  /* 0x000000040200720c */ /* 0x080fe40003f86270 */
[-C--:B------:R-:W-:Y:S02]  /*d600*/  ISETP.GE.AND P0, PT, R6, R4.reuse, PT ;  /* 0x000000040600720c */ /* 0x080fe40003f06270 */
[----:B------:R-:W-:Y:S02]  /*d610*/  IADD3 R2, R2, 0xf9, RZ ;  /* 0x000000f902027810 */ /* 0x000fe40007ffe0ff */
[----:B------:R-:W-:Y:S02]  /*d620*/  FSEL R190, R21, -INF , !P1 ;  /* 0xff80000015be7808 */ /* 0x000fe40004800000 */
[----:B------:R-:W-:Y:S02]  /*d630*/  FSEL R187, R29, -INF , !P2 ;  /* 0xff8000001dbb7808 */ /* 0x000fe40005000000 */
[----:B------:R-:W-:-:S02]  /*d640*/  ISETP.GE.AND P1, PT, R2, R4, PT ;  /* 0x000000040200720c */ /* 0x000fc40003f26270 */
[----:B---3--:R-:W-:Y:S02]  /*d650*/  FSEL R188, R20, -INF , !P3 ;  /* 0xff80000014bc7808 */ /* 0x008fe40005800000 */
[----:B------:R-:W-:Y:S02]  /*d660*/  ISETP.GE.AND P3, PT, R3, R4, PT ;  /* 0x000000040300720c */ /* 0x000fe40003f66270 */
        /* <DEDUP_REMOVED lines=9> */
[----:B------:R-:W-:Y:S02]  /*d700*/  ISETP.GE.AND P2, PT, R3, R5, PT ;  /* 0x000000050300720c */ /* 0x000fe40003f46270 */
[----:B------:R-:W-:Y:S01]  /*d710*/  FSEL R195, R12, -INF , !P5 ;  /* 0xff8000000cc37808 */ /* 0x000fe20006800000 */
[----:B------:R-:W4:Y:S01]  /*d720*/  MUFU.TANH R2, R2 ;  /* 0x0000000200027308 */ /* 0x000f220000002400 */
[----:B------:R-:W-:Y:S02]  /*d730*/  ISETP.GE.AND P5, PT, R198, 0x2, PT ;  /* 0x00000002c600780c */ /* 0x000fe40003fa6270 */
[----:B------:R-:W-:Y:S02]  /*d740*/  FSEL R160, R14, -INF , !P6 ;  /* 0xff8000000ea07808 */ /* 0x000fe40007000000 */
[----:B-1----:R-:W-:Y:S02]  /*d750*/  FSEL R189, R8, -INF , !P3 ;  /* 0xff80000008bd7808 */ /* 0x002fe40005800000 */
[----:B------:R-:W-:Y:S01]  /*d760*/  FSEL R197, R11, -INF , !P0 ;  /* 0xff8000000bc57808 */ /* 0x000fe20004000000 */
[----:B--2---:R-:W-:Y:S01]  /*d770*/  FMUL.FTZ R6, R10, c[0x0][0x2ec] ;  /* 0x0000bb000a067a20 */ /* 0x004fe20000410000 */
[----:B---3--:R-:W-:-:S03]  /*d780*/  FSEL R191, R7, -INF , !P1 ;  /* 0xff80000007bf7808 */ /* 0x008fc60004800000 */
        /* <DEDUP_REMOVED lines=10> */
[----:B------:R-:W-:-:S05]  /*d830*/  IABS R8, R10 ;  /* 0x0000000a00087213 */ /* 0x000fca0000000000 */
[----:B-1----:R-:W1:Y:S02]  /*d840*/  MUFU.RCP R2, R2 ;  /* 0x0000000200027308 */ /* 0x002e640000001000 */
[----:B-1----:R-:W-:-:S06]  /*d850*/  IADD3 R2, R2, 0xffffffe, RZ ;  /* 0x0ffffffe02027810 */ /* 0x002fcc0007ffe0ff */
[----:B------:R-:W1:Y:S02]  /*d860*/  F2I.FTZ.U32.TRUNC.NTZ R3, R2 ;  /* 0x0000000200037305 */ /* 0x000e64000021f000 */
[----:B-1----:R-:W-:-:S04]  /*d870*/  IMAD.MOV R2, RZ, RZ, -R3 ;  /* 0x000000ffff027224 */ /* 0x002fc800078e0a03 */
[----:B------:R-:W-:Y:S02]  /*d880*/  IMAD R6, R2, R11, RZ ;  /* 0x0000000b02067224 */ /* 0x000fe400078e02ff */
[----:B------:R-:W-:-:S04]  /*d890*/  IMAD.MOV.U32 R2, RZ, RZ, RZ ;  /* 0x000000ffff027224 */ /* 0x000fc800078e00ff */
        /* <DEDUP_REMOVED lines=16> */
[----:B------:R-:W-:-:S02]  /*d9a0*/  LOP3.LUT R7, R164, c[0x0][0x2d0], RZ, 0x3c, !PT ;  /* 0x0000b400a4077a12 */ /* 0x000fc400078e3cff */
        /* <DEDUP_REMOVED lines=11> */
[C---:B------:R-:W-:Y:S02]  /*da60*/  IMAD.WIDE R6, R3.reuse, 0x4, R192 ;  /* 0x0000000403067825 */ /* 0x040fe400078e02c0 */
        /* <DEDUP_REMOVED lines=11> */
[----:B------:R-:W-:Y:S01]  /*db20*/  IMAD.IADD R3, R7, 0x1, R2 ;  /* 0x0000000107037824 */ /* 0x000fe200078e0202 */
[----:B------:R-:W-:Y:S01]  /*db30*/  MOV R2, R6 ;  /* 0x0000000600027202 */ /* 0x000fe20000000f00 */
[----:B------:R-:W-:-:S04]  /*db40*/  IMAD R9, R9, c[0x0][0x180], RZ ;  /* 0x0000600009097a24 */ /* 0x000fc800078e02ff */
[C---:B------:R-:W-:Y:S02]  /*db50*/  IMAD R7, R8.reuse, c[0x0][0x184], R9 ;  /* 0x0000610008077a24 */ /* 0x040fe400078e0209 */
[----:B------:R-:W-:-:S04]  /*db60*/  IMAD.WIDE.U32 R2, R8, c[0x0][0x180], R2 ;  /* 0x0000600008027a25 */ /* 0x000fc800078e0002 */
[----:B------:R-:W-:Y:S01]  /*db70*/  IMAD.IADD R3, R3, 0x1, R7 ;  /* 0x0000000103037824 */ /* 0x000fe200078e0207 */
[----:B------:R-:W-:Y:S05]  /*db80*/  BRA `(.L_x_1923) ;  /* 0x0000003000007947 */ /* 0x000fea0003800000 */
.L_x_1922:
[----:B------:R-:W-:-:S05]  /*db90*/  IMAD.MOV.U32 R2, RZ, RZ, c[0x0][0x198] ;  /* 0x00006600ff027624 */ /* 0x000fca00078e00ff */
[----:B------:R-:W-:-:S04]  /*dba0*/  LEA R2, -R2, RZ, 0x8 ;  /* 0x000000ff02027211 */ /* 0x000fc800078e41ff */
[----:B------:R-:W-:Y:S02]  /*dbb0*/  SHF.R.S32.HI R3, RZ, 0x1f, R2 ;  /* 0x0000001fff037819 */ /* 0x000fe40000011402 */
.L_x_1923:
        /* <DEDUP_REMOVED lines=34> */
.L_x_1921:
[----:B------:R-:W-:Y:S02]  /*dde0*/  FMNMX.FTZ R20, R16, R100, !PT ;  /* 0x0000006410147209 */ /* 0x000fe40007810000 */
[----:B-1----:R-:W-:Y:S02]  /*ddf0*/  FMNMX.FTZ R3, R111, R112, !PT ;  /* 0x000000706f037209 */ /* 0x002fe40007810000 */
        /* <DEDUP_REMOVED lines=124> */
[----:B------:R-:W-:Y:S01]  /*e5c0*/  SHF.L.U32 R135, R0, 0x1, RZ ;  /* 0x0000000100877819 */ /* 0x000fe200000006ff */
[----:B------:R-:W1:Y:S03]  /*e5d0*/  SHFL.BFLY PT, R2, R20, 0x2, 0x1f ;  /* 0x0c401f0014027f89 */ /* 0x000e6600000e0000 */
[----:B------:R-:W-:Y:S01]  /*e5e0*/  LEA R164, R42, R135, 0x1 ;  /* 0x000000872aa47211 */ /* 0x000fe200078e08ff */
[----:B------:R-:W2:Y:S04]  /*e5f0*/  SHFL.BFLY PT, R8, R3, 0x2, 0x1f ;  /* 0x0c401f0003087f89 */ /* 0x000ea800000e0000 */
[----:B------:R-:W-:Y:S04]  /*e600*/  LDSM.16.MT88.4 R12, [R164+0x5000] ;  /* 0x00500000a40c783b */ /* 0x000fe80000004200 */
[----:B------:R-:W-:Y:S04]  /*e610*/  LDSM.16.MT88.4 R32, [R135+0x5400] ;  /* 0x005400008720783b */ /* 0x000fe80000004200 */
[----:B------:R-:W-:Y:S04]  /*e620*/  LDSM.16.MT88.4 R40, [R135+0x5800] ;  /* 0x005800008728783b */ /* 0x000fe80000004200 */
[----:B------:R-:W-:Y:S01]  /*e630*/  LDSM.16.MT88.4 R44, [R164+0x5800] ;  /* 0x00580000a42c783b */ /* 0x000fe20000004200 */
[----:B-1----:R-:W-:-:S02]  /*e640*/  FMNMX.FTZ R20, R20, R2, !PT ;  /* 0x0000000214147209 */ /* 0x002fc40007810000 */
[----:B--2---:R-:W-:-:S03]  /*e650*/  FMNMX.FTZ R3, R3, R8, !PT ;  /* 0x0000000803037209 */ /* 0x004fc60007810000 */
        /* <DEDUP_REMOVED lines=8> */
[----:B------:R1:W-:Y:S08]  /*e6e0*/  MUFU.EX2 R200, R2 ;  /* 0x0000000200c87308 */ /* 0x0003f00000000800 */
[----:B------:R2:W-:Y:S01]  /*e6f0*/  MUFU.EX2 R243, R7 ;  /* 0x0000000700f37308 */ /* 0x0005e20000000800 */
[----:B-1----:R-:W-:-:S07]  /*e700*/  FFMA.FTZ R2, R100, c[0x0][0x23c], -R6 ;  /* 0x00008f0064027a23 */ /* 0x002fce0000010806 */
[----:B------:R1:W3:Y:S01]  /*e710*/  MUFU.EX2 R199, R2 ;  /* 0x0000000200c77308 */ /* 0x0002e20000000800 */
[----:B--2---:R-:W2:Y:S01]  /*e720*/  SHFL.BFLY PT, R7, R3, 0x1, 0x1f ;  /* 0x0c201f0003077f89 */ /* 0x004ea200000e0000 */
[----:B-1----:R-:W-:Y:S01]  /*e730*/  FFMA.FTZ R2, R102, c[0x0][0x23c], -R6 ;  /* 0x00008f0066027a23 */ /* 0x002fe20000010806 */
[----:B---3--:R-:W-:-:S05]  /*e740*/  F2FP.BF16.PACK_AB R8, R199, R200 ;  /* 0x000000c8c708723e */ /* 0x008fca00000010ff */
[----:B------:R1:W-:Y:S01]  /*e750*/  MUFU.EX2 R201, R2 ;  /* 0x0000000200c97308 */ /* 0x0003e20000000800 */
[----:B--2---:R-:W-:Y:S01]  /*e760*/  FMNMX.FTZ R3, R3, R7, !PT ;  /* 0x0000000703037209 */ /* 0x004fe20007810000 */
[----:B------:R-:W-:-:S03]  /*e770*/  FFMA.FTZ R7, R39, c[0x0][0x23c], -R6 ;  /* 0x00008f0027077a23 */ /* 0x000fc60000010806 */
[----:B------:R-:W-:-:S03]  /*e780*/  FSETP.NEU.FTZ.AND P0, PT, R3, -INF , PT ;  /* 0xff8000000300780b */ /* 0x000fc60003f1d000 */
[----:B------:R2:W-:Y:S01]  /*e790*/  MUFU.EX2 R250, R7 ;  /* 0x0000000700fa7308 */ /* 0x0005e20000000800 */
[----:B-1----:R-:W-:-:S07]  /*e7a0*/  FFMA.FTZ R2, R101, c[0x0][0x23c], -R6 ;  /* 0x00008f0065027a23 */ /* 0x002fce0000010806 */
[----:B------:R1:W3:Y:S01]  /*e7b0*/  MUFU.EX2 R203, R2 ;  /* 0x0000000200cb7308 */ /* 0x0002e20000000800 */
[--C-:B--2---:R-:W-:Y:S02]  /*e7c0*/  FFMA.FTZ R7, R38, c[0x0][0x23c], -R6.reuse ;  /* 0x00008f0026077a23 */ /* 0x104fe40000010806 */
[----:B------:R-:W2:Y:S05]  /*e7d0*/  LDSM.16.MT88.4 R36, [R164+0x5400] ;  /* 0x00540000a424783b */ /* 0x000eaa0000004200 */
[----:B------:R4:W-:Y:S01]  /*e7e0*/  MUFU.EX2 R252, R7 ;  /* 0x0000000700fc7308 */ /* 0x0009e20000000800 */
[----:B-1----:R-:W-:Y:S01]  /*e7f0*/  FFMA.FTZ R2, R99, c[0x0][0x23c], -R6 ;  /* 0x00008f0063027a23 */ /* 0x002fe20000010806 */
[----:B---3--:R-:W-:-:S06]  /*e800*/  F2FP.BF16.PACK_AB R10, R203, R201 ;  /* 0x000000c9cb0a723e */ /* 0x008fcc00000010ff */
[----:B------:R1:W-:Y:S01]  /*e810*/  MUFU.EX2 R202, R2 ;  /* 0x0000000200ca7308 */ /* 0x0003e20000000800 */
[----:B----4-:R-:W-:-:S04]  /*e820*/  FADD.FTZ R7, R200, R199 ;  /* 0x000000c7c8077221 */ /* 0x010fc80000010000 */
        /* <DEDUP_REMOVED lines=86> */
[----:B------:R1:W3:Y:S02]  /*ed90*/  MUFU.EX2 R21, R0 ;  /* 0x0000000000157308 */ /* 0x0002e40000000800 */
[----:B-1----:R-:W-:Y:S01]  /*eda0*/  FFMA.FTZ R0, R118, c[0x0][0x23c], -R2 ;  /* 0x00008f0076007a23 */ /* 0x002fe20000010802 */
[----:B---3--:R-:W-:Y:S01]  /*edb0*/  F2FP.BF16.PACK_AB R9, R21, R52 ;  /* 0x000000341509723e */ /* 0x008fe200000010ff */
[----:B------:R-:W-:-:S04]  /*edc0*/  FADD.FTZ R21, R52, R21 ;  /* 0x0000001534157221 */ /* 0x000fc80000010000 */
[----:B------:R1:W3:Y:S02]  /*edd0*/  MUFU.EX2 R55, R0 ;  /* 0x0000000000377308 */ /* 0x0002e40000000800 */
[----:B-1----:R-:W-:Y:S02]  /*ede0*/  FFMA.FTZ R0, R120, c[0x0][0x23c], -R2 ;  /* 0x00008f0078007a23 */ /* 0x002fe40000010802 */
[----:B---3--:R-:W-:-:S04]  /*edf0*/  FADD.FTZ R21, R55, R21 ;  /* 0x0000001537157221 */ /* 0x008fc80000010000 */
[----:B------:R1:W3:Y:S02]  /*ee00*/  MUFU.EX2 R58, R0 ;  /* 0x00000000003a7308 */ /* 0x0002e40000000800 */
[----:B-1----:R-:W-:Y:S01]  /*ee10*/  FFMA.FTZ R0, R115, c[0x0][0x23c], -R2 ;  /* 0x00008f0073007a23 */ /* 0x002fe20000010802 */
[----:B---3--:R-:W-:-:S05]  /*ee20*/  F2FP.BF16.PACK_AB R11, R58, R55 ;  /* 0x000000373a0b723e */ /* 0x008fca00000010ff */
[----:B------:R1:W-:Y:S02]  /*ee30*/  MUFU.EX2 R59, R0 ;  /* 0x00000000003b7308 */ /* 0x0003e40000000800 */
[C---:B------:R-:W-:Y:S08]  /*ee40*/  HMMA.16816.F32.BF16 R28, R8.reuse, R16, RZ ;  /* 0x00000010081c723c */ /* 0x040ff000000418ff */
[----:B------:R-:W-:Y:S01]  /*ee50*/  HMMA.16816.F32.BF16 R24, R8, R18, RZ ;  /* 0x000000120818723c */ /* 0x000fe200000418ff */
[----:B-1----:R-:W-:-:S04]  /*ee60*/  FFMA.FTZ R0, R114, c[0x0][0x23c], -R2 ;  /* 0x00008f0072007a23 */ /* 0x002fc80000010802 */
[----:B------:R1:W3:Y:S03]  /*ee70*/  MUFU.EX2 R61, R0 ;  /* 0x00000000003d7308 */ /* 0x0002e60000000800 */
[C---:B------:R-:W-:Y:S08]  /*ee80*/  HMMA.16816.F32.BF16 R16, R8.reuse, R12, RZ ;  /* 0x0000000c0810723c */ /* 0x040ff000000418ff */
[----:B------:R-:W-:Y:S01]  /*ee90*/  HMMA.16816.F32.BF16 R12, R8, R14, RZ ;  /* 0x0000000e080c723c */ /* 0x000fe200000418ff */
[----:B-1----:R-:W-:-:S06]  /*eea0*/  FFMA.FTZ R0, R116, c[0x0][0x23c], -R2 ;  /* 0x00008f0074007a23 */ /* 0x002fcc0000010802 */
[----:B------:R-:W-:Y:S02]  /*eeb0*/  F2FP.BF16.PACK_AB R8, R205, R202 ;  /* 0x000000cacd08723e */ /* 0x000fe400000010ff */
[----:B---3--:R-:W-:Y:S01]  /*eec0*/  F2FP.BF16.PACK_AB R9, R61, R59 ;  /* 0x0000003b3d09723e */ /* 0x008fe200000010ff */
[----:B------:R1:W-:Y:S01]  /*eed0*/  MUFU.EX2 R101, R0 ;  /* 0x0000000000657308 */ /* 0x0003e20000000800 */
[----:B------:R-:W-:Y:S01]  /*eee0*/  F2FP.BF16.PACK_AB R10, R207, R204 ;  /* 0x000000cccf0a723e */ /* 0x000fe200000010ff */
        /* <DEDUP_REMOVED lines=114> */
[----:B------:R-:W-:Y:S01]  /*f610*/  LDSM.16.MT88.4 R44, [R135+0x7800] ;  /* 0x00780000872c783b */ /* 0x000fe20000004200 */
        /* <DEDUP_REMOVED lines=38> */
[C---:B---3--:R-:W-:Y:S08]  /*f880*/  HMMA.16816.F32.BF16 R16, R8.reuse, R32, R16 ;  /* 0x000000200810723c */ /* 0x048ff00000041810 */
[----:B------:R-:W-:Y:S01]  /*f890*/  HMMA.16816.F32.BF16 R12, R8, R34, R12 ;  /* 0x00000022080c723c */ /* 0x000fe2000004180c */
[----:B-1----:R-:W-:-:S06]  /*f8a0*/  FFMA.FTZ R0, R131, c[0x0][0x23c], -R2 ;  /* 0x00008f0083007a23 */ /* 0x002fcc0000010802 */
        /* <DEDUP_REMOVED lines=11> */
[C---:B--2---:R-:W-:Y:S08]  /*f960*/  HMMA.16816.F32.BF16 R32, R8.reuse, R36, R28 ;  /* 0x000000240820723c */ /* 0x044ff0000004181c */
[----:B------:R-:W-:Y:S01]  /*f970*/  HMMA.16816.F32.BF16 R28, R8, R38, R24 ;  /* 0x00000026081c723c */ /* 0x000fe20000041818 */
[----:B-1----:R-:W-:-:S04]  /*f980*/  FFMA.FTZ R0, R110, c[0x0][0x23c], -R2 ;  /* 0x00008f006e007a23 */ /* 0x002fc80000010802 */
[----:B------:R1:W-:Y:S03]  /*f990*/  MUFU.EX2 R22, R0 ;  /* 0x0000000000167308 */ /* 0x0003e60000000800 */
[C---:B----4-:R-:W-:Y:S07]  /*f9a0*/  HMMA.16816.F32.BF16 R36, R8.reuse, R40, R16 ;  /* 0x000000280824723c */ /* 0x050fee0000041810 */
[----:B------:R-:W-:Y:S01]  /*f9b0*/  FADD.FTZ R16, R203, R7 ;  /* 0x00000007cb107221 */ /* 0x000fe20000010000 */
[----:B------:R-:W-:Y:S01]  /*f9c0*/  HMMA.16816.F32.BF16 R24, R8, R42, R12 ;  /* 0x0000002a0818723c */ /* 0x000fe2000004180c */
[----:B------:R-:W-:-:S02]  /*f9d0*/  FADD.FTZ R7, R58, R21 ;  /* 0x000000153a077221 */ /* 0x000fc40000010000 */
[----:B------:R-:W-:Y:S02]  /*f9e0*/  FADD.FTZ R17, R202, R16 ;  /* 0x00000010ca117221 */ /* 0x000fe40000010000 */
[----:B------:R-:W-:Y:S02]  /*f9f0*/  FADD.FTZ R16, R59, R7 ;  /* 0x000000073b107221 */ /* 0x000fe40000010000 */
[--C-:B-1----:R-:W-:Y:S01]  /*fa00*/  FFMA.FTZ R0, R113, c[0x0][0x23c], -R2.reuse ;  /* 0x00008f0071007a23 */ /* 0x102fe20000010802 */
[----:B------:R-:W-:Y:S01]  /*fa10*/  F2FP.BF16.PACK_AB R8, R246, R243 ;  /* 0x000000f3f608723e */ /* 0x000fe200000010ff */
[----:B------:R-:W-:Y:S01]  /*fa20*/  FADD.FTZ R7, R205, R17 ;  /* 0x00000011cd077221 */ /* 0x000fe20000010000 */
[----:B------:R-:W-:Y:S01]  /*fa30*/  F2FP.BF16.PACK_AB R10, R248, R247 ;  /* 0x000000f7f80a723e */ /* 0x000fe200000010ff */
[----:B------:R-:W1:Y:S01]  /*fa40*/  MUFU.EX2 R66, R0 ;  /* 0x0000000000427308 */ /* 0x000e620000000800 */
[----:B------:R-:W-:Y:S02]  /*fa50*/  FFMA.FTZ R12, R107, c[0x0][0x23c], -R2 ;  /* 0x00008f006b0c7a23 */ /* 0x000fe40000010802 */
[----:B------:R-:W-:-:S04]  /*fa60*/  FADD.FTZ R7, R204, R7 ;  /* 0x00000007cc077221 */ /* 0x000fc80000010000 */
[----:B------:R-:W-:Y:S01]  /*fa70*/  FADD.FTZ R7, R207, R7 ;  /* 0x00000007cf077221 */ /* 0x000fe20000010000 */
[----:B------:R2:W-:Y:S03]  /*fa80*/  MUFU.EX2 R21, R12 ;  /* 0x0000000c00157308 */ /* 0x0005e60000000800 */
[----:B------:R-:W-:-:S04]  /*fa90*/  FADD.FTZ R7, R206, R7 ;  /* 0x00000007ce077221 */ /* 0x000fc80000010000 */
[----:B------:R-:W-:Y:S01]  /*faa0*/  FADD.FTZ R7, R209, R7 ;  /* 0x00000007d1077221 */ /* 0x000fe20000010000 */
[----:B-1----:R-:W-:Y:S01]  /*fab0*/  F2FP.BF16.PACK_AB R9, R66, R22 ;  /* 0x000000164209723e */ /* 0x002fe200000010ff */
[--C-:B------:R-:W-:Y:S02]  /*fac0*/  FFMA.FTZ R0, R154, c[0x0][0x23c], -R2.reuse ;  /* 0x00008f009a007a23 */ /* 0x100fe40000010802 */
[----:B------:R-:W-:Y:S02]  /*fad0*/  FADD.FTZ R7, R208, R7 ;  /* 0x00000007d0077221 */ /* 0x000fe40000010000 */
[----:B------:R1:W-:Y:S02]  /*fae0*/  MUFU.EX2 R65, R0 ;  /* 0x0000000000417308 */ /* 0x0003e40000000800 */
[----:B------:R-:W-:Y:S02]  /*faf0*/  FADD.FTZ R7, R210, R7 ;  /* 0x00000007d2077221 */ /* 0x000fe40000010000 */
[----:B--2---:R-:W-:-:S02]  /*fb00*/  FFMA.FTZ R12, R108, c[0x0][0x23c], -R2 ;  /* 0x00008f006c0c7a23 */ /* 0x004fc40000010802 */
[----:B------:R-:W-:Y:S02]  /*fb10*/  FADD.FTZ R7, R211, R7 ;  /* 0x00000007d3077221 */ /* 0x000fe40000010000 */
[----:B------:R2:W-:Y:S02]  /*fb20*/  MUFU.EX2 R62, R12 ;  /* 0x0000000c003e7308 */ /* 0x0005e40000000800 */
[----:B------:R-:W-:-:S04]  /*fb30*/  FADD.FTZ R7, R213, R7 ;  /* 0x00000007d5077221 */ /* 0x000fc80000010000 */
[----:B------:R-:W-:Y:S02]  /*fb40*/  FADD.FTZ R7, R212, R7 ;  /* 0x00000007d4077221 */ /* 0x000fe40000010000 */
[--C-:B-1----:R-:W-:Y:S02]  /*fb50*/  FFMA.FTZ R0, R109, c[0x0][0x23c], -R2.reuse ;  /* 0x00008f006d007a23 */ /* 0x102fe40000010802 */
[----:B------:R-:W-:Y:S02]  /*fb60*/  FADD.FTZ R7, R214, R7 ;  /* 0x00000007d6077221 */ /* 0x000fe40000010000 */
[----:B------:R1:W3:Y:S02]  /*fb70*/  MUFU.EX2 R64, R0 ;  /* 0x0000000000407308 */ /* 0x0002e40000000800 */
[----:B------:R-:W-:Y:S02]  /*fb80*/  FADD.FTZ R7, R215, R7 ;  /* 0x00000007d7077221 */ /* 0x000fe40000010000 */
[----:B--2---:R-:W-:-:S02]  /*fb90*/  FFMA.FTZ R12, R106, c[0x0][0x23c], -R2 ;  /* 0x00008f006a0c7a23 */ /* 0x004fc40000010802 */
        /* <DEDUP_REMOVED lines=8> */
[C---:B------:R-:W-:Y:S08]  /*fc20*/  HMMA.16816.F32.BF16 R32, R8.reuse, R44, R32 ;  /* 0x0000002c0820723c */ /* 0x040ff00000041820 */
[----:B------:R-:W-:Y:S01]  /*fc30*/  HMMA.16816.F32.BF16 R28, R8, R46, R28 ;  /* 0x0000002e081c723c */ /* 0x000fe2000004181c */
[----:B------:R-:W2:Y:S01]  /*fc40*/  LDSM.16.MT88.4 R44, [R164+0x7c00] ;  /* 0x007c0000a42c783b */ /* 0x000ea20000004200 */
[----:B-1----:R-:W-:-:S04]  /*fc50*/  FFMA.FTZ R0, R155, c[0x0][0x23c], -R2 ;  /* 0x00008f009b007a23 */ /* 0x002fc80000010802 */
[----:B------:R1:W3:Y:S02]  /*fc60*/  MUFU.EX2 R63, R0 ;  /* 0x00000000003f7308 */ /* 0x0002e40000000800 */
[----:B------:R-:W-:Y:S01]  /*fc70*/  HMMA.16816.F32.BF16 R24, R8, R50, R24 ;  /* 0x000000320818723c */ /* 0x000fe20000041818 */
[----:B-1----:R-:W-:-:S05]  /*fc80*/  FADD.FTZ R0, R61, R16 ;  /* 0x000000103d007221 */ /* 0x002fca0000010000 */
[----:B------:R1:W4:Y:S02]  /*fc90*/  MUFU.EX2 R61, R12 ;  /* 0x0000000c003d7308 */ /* 0x0003240000000800 */
[----:B------:R-:W-:Y:S01]  /*fca0*/  HMMA.16816.F32.BF16 R16, R8, R48, R36 ;  /* 0x000000300810723c */ /* 0x000fe20000041824 */
[----:B------:R-:W-:Y:S01]  /*fcb0*/  FADD.FTZ R0, R101, R0 ;  /* 0x0000000065007221 */ /* 0x000fe20000010000 */
[----:B------:R-:W5:Y:S03]  /*fcc0*/  LDSM.16.MT88.4 R48, [R135+0x8000] ;  /* 0x008000008730783b */ /* 0x000f660000004200 */
[----:B------:R-:W-:Y:S01]  /*fcd0*/  FADD.FTZ R0, R100, R0 ;  /* 0x0000000064007221 */ /* 0x000fe20000010000 */
[----:B------:R-:W5:Y:S01]  /*fce0*/  LDSM.16.MT88.4 R36, [R164+0x8000] ;  /* 0x00800000a424783b */ /* 0x000f620000004200 */
[----:B------:R-:W-:Y:S02]  /*fcf0*/  F2FP.BF16.PACK_AB R8, R251, R249 ;  /* 0x000000f9fb08723e */ /* 0x000fe400000010ff */
[----:B------:R-:W-:Y:S01]  /*fd00*/  FADD.FTZ R0, R71, R0 ;  /* 0x0000000047007221 */ /* 0x000fe20000010000 */
[----:B---3--:R-:W-:-:S02]  /*fd10*/  F2FP.BF16.PACK_AB R9, R21, R63 ;  /* 0x0000003f1509723e */ /* 0x008fc400000010ff */
[----:B------:R-:W-:Y:S01]  /*fd20*/  F2FP.BF16.PACK_AB R10, R252, R250 ;  /* 0x000000fafc0a723e */ /* 0x000fe200000010ff */
[----:B------:R-:W-:Y:S02]  /*fd30*/  FADD.FTZ R0, R98, R0 ;  /* 0x0000000062007221 */ /* 0x000fe40000010000 */
[----:B-1----:R-:W-:Y:S01]  /*fd40*/  FFMA.FTZ R12, R23, c[0x0][0x23c], -R6 ;  /* 0x00008f00170c7a23 */ /* 0x002fe20000010806 */
[----:B----4-:R-:W-:Y:S01]  /*fd50*/  F2FP.BF16.PACK_AB R11, R61, R62 ;  /* 0x0000003e3d0b723e */ /* 0x010fe200000010ff */
[----:B------:R-:W-:Y:S02]  /*fd60*/  FADD.FTZ R0, R99, R0 ;  /* 0x0000000063007221 */ /* 0x000fe40000010000 */
[----:B------:R1:W-:Y:S02]  /*fd70*/  MUFU.EX2 R71, R12 ;  /* 0x0000000c00477308 */ /* 0x0003e40000000800 */
[----:B------:R-:W-:Y:S02]  /*fd80*/  FADD.FTZ R0, R97, R0 ;  /* 0x0000000061007221 */ /* 0x000fe40000010000 */
[----:B------:R-:W-:Y:S02]  /*fd90*/  HMMA.16816.F32.BF16 R40, R8, R52, R32 ;  /* 0x000000340828723c */ /* 0x000fe40000041820 */
[----:B------:R-:W-:-:S04]  /*fda0*/  FADD.FTZ R0, R56, R0 ;  /* 0x0000000038007221 */ /* 0x000fc80000010000 */
[----:B------:R-:W-:Y:S02]  /*fdb0*/  FADD.FTZ R0, R96, R0 ;  /* 0x0000000060007221 */ /* 0x000fe40000010000 */
[C---:B------:R-:W-:Y:S02]  /*fdc0*/  HMMA.16816.F32.BF16 R32, R8.reuse, R54, R28 ;  /* 0x000000360820723c */ /* 0x040fe4000004181c */
        /* <DEDUP_REMOVED lines=8> */
[----:B------:R-:W-:Y:S01]  /*fe50*/  FADD.FTZ R0, R89, R0 ;  /* 0x0000000059007221 */ /* 0x000fe20000010000 */
[----:B------:R-:W2:Y:S03]  /*fe60*/  LDSM.16.MT88.4 R24, [R164+0x8400] ;  /* 0x00840000a418783b */ /* 0x000ea60000004200 */
[----:B------:R-:W-:Y:S01]  /*fe70*/  FADD.FTZ R0, R60, R0 ;  /* 0x000000003c007221 */ /* 0x000fe20000010000 */
[----:B------:R-:W3:Y:S01]  /*fe80*/  LDSM.16.MT88.4 R44, [R135+0x8400] ;  /* 0x00840000872c783b */ /* 0x000ee20000004200 */
        /* <DEDUP_REMOVED lines=48> */
[----:B------:R1:W4:Y:S02]  /*10190*/  MUFU.EX2 R54, R7 ;  /* 0x0000000700367308 */ /* 0x0003240000000800 */
        /* <DEDUP_REMOVED lines=12> */
[----:B----4-:R-:W-:Y:S02]  /*10260*/  FADD.FTZ R0, R54, R0 ;  /* 0x0000000036007221 */ /* 0x010fe40000010000 */
[----:B------:R-:W-:-:S04]  /*10270*/  FADD.FTZ R7, R227, R7 ;  /* 0x00000007e3077221 */ /* 0x000fc80000010000 */
[----:B------:R-:W-:Y:S01]  /*10280*/  FADD.FTZ R7, R226, R7 ;  /* 0x00000007e2077221 */ /* 0x000fe20000010000 */
[C---:B-1----:R-:W-:Y:S01]  /*10290*/  F2FP.BF16.PACK_AB R9, R53.reuse, R54 ;  /* 0x000000363509723e */ /* 0x042fe200000010ff */
        /* <DEDUP_REMOVED lines=11> */
[----:B----4-:R-:W-:Y:S02]  /*10350*/  FADD.FTZ R0, R52, R0 ;  /* 0x0000000034007221 */ /* 0x010fe40000010000 */
[----:B------:R-:W-:-:S04]  /*10360*/  FADD.FTZ R7, R234, R7 ;  /* 0x00000007ea077221 */ /* 0x000fc80000010000 */
[----:B------:R-:W-:-:S04]  /*10370*/  FADD.FTZ R7, R235, R7 ;  /* 0x00000007eb077221 */ /* 0x000fc80000010000 */
[----:B------:R-:W-:-:S04]  /*10380*/  FADD.FTZ R7, R237, R7 ;  /* 0x00000007ed077221 */ /* 0x000fc80000010000 */
[----:B------:R-:W-:Y:S01]  /*10390*/  FADD.FTZ R7, R238, R7 ;  /* 0x00000007ee077221 */ /* 0x000fe20000010000 */
[C---:B-1----:R-:W-:Y:S01]  /*103a0*/  F2FP.BF16.PACK_AB R11, R49.reuse, R52 ;  /* 0x00000034310b723e */ /* 0x042fe200000010ff */
[----:B------:R-:W-:Y:S02]  /*103b0*/  FFMA.FTZ R12, R160, c[0x0][0x23c], -R6 ;  /* 0x00008f00a00c7a23 */ /* 0x000fe40000010806 */
[----:B------:R-:W-:Y:S02]  /*103c0*/  FADD.FTZ R7, R244, R7 ;  /* 0x00000007f4077221 */ /* 0x000fe40000010000 */
[----:B------:R1:W4:Y:S01]  /*103d0*/  MUFU.EX2 R50, R12 ;  /* 0x0000000c00327308 */ /* 0x0003220000000800 */
[----:B------:R-:W-:Y:S01]  /*103e0*/  FADD.FTZ R0, R49, R0 ;  /* 0x0000000031007221 */ /* 0x000fe20000010000 */
[C---:B--2---:R-:W-:Y:S01]  /*103f0*/  HMMA.16816.F32.BF16 R144, R8.reuse, R24, R28 ;  /* 0x000000180890723c */ /* 0x044fe2000004181c */
[----:B------:R-:W-:Y:S01]  /*10400*/  FADD.FTZ R7, R243, R7 ;  /* 0x00000007f3077221 */ /* 0x000fe20000010000 */
[----:B------:R-:W2:Y:S06]  /*10410*/  LDSM.16.MT88.4 R28, [R164+0x8800] ;  /* 0x00880000a41c783b */ /* 0x000eac0000004200 */
[----:B---3--:R-:W-:Y:S01]  /*10420*/  HMMA.16816.F32.BF16 R136, R8, R44, R40 ;  /* 0x0000002c0888723c */ /* 0x008fe20000041828 */
[----:B-1----:R-:W-:Y:S01]  /*10430*/  FFMA.FTZ R12, R186, c[0x0][0x23c], -R2 ;  /* 0x00008f00ba0c7a23 */ /* 0x002fe20000010802 */
[----:B----4-:R-:W-:-:S06]  /*10440*/  F2FP.BF16.PACK_AB R148, R50, R57 ;  /* 0x000000393294723e */ /* 0x010fcc00000010ff */
[C---:B------:R-:W-:Y:S01]  /*10450*/  HMMA.16816.F32.BF16 R32, R8.reuse, R46, R32 ;  /* 0x0000002e0820723c */ /* 0x040fe20000041820 */
[----:B------:R1:W3:Y:S07]  /*10460*/  MUFU.EX2 R48, R12 ;  /* 0x0000000c00307308 */ /* 0x0002ee0000000800 */
[----:B------:R-:W-:Y:S01]  /*10470*/  HMMA.16816.F32.BF16 R16, R8, R26, R16 ;  /* 0x0000001a0810723c */ /* 0x000fe20000041810 */
[----:B------:R-:W-:Y:S06]  /*10480*/  LDSM.16.MT88.4 R24, [R164+0x8c00] ;  /* 0x008c0000a418783b */ /* 0x000fec0000004200 */
[----:B------:R-:W-:-:S02]  /*10490*/  F2FP.BF16.PACK_AB R8, R82, R92 ;  /* 0x0000005c5208723e */ /* 0x000fc400000010ff */
[----:B------:R-:W-:Y:S01]  /*104a0*/  F2FP.BF16.PACK_AB R10, R60, R71 ;  /* 0x000000473c0a723e */ /* 0x000fe200000010ff */
[----:B-1----:R-:W-:Y:S02]  /*104b0*/  FFMA.FTZ R12, R187, c[0x0][0x23c], -R2 ;  /* 0x00008f00bb0c7a23 */ /* 0x002fe40000010802 */
[----:B---3--:R-:W-:Y:S02]  /*104c0*/  FADD.FTZ R0, R48, R0 ;  /* 0x0000000030007221 */ /* 0x008fe40000010000 */
[----:B------:R1:W3:Y:S02]  /*104d0*/  MUFU.EX2 R39, R12 ;  /* 0x0000000c00277308 */ /* 0x0002e40000000800 */
[----:B-1----:R-:W-:Y:S01]  /*104e0*/  FFMA.FTZ R12, R188, c[0x0][0x23c], -R2 ;  /* 0x00008f00bc0c7a23 */ /* 0x002fe20000010802 */
[C---:B---3--:R-:W-:Y:S01]  /*104f0*/  F2FP.BF16.PACK_AB R9, R39.reuse, R48 ;  /* 0x000000302709723e */ /* 0x048fe200000010ff */
[----:B------:R-:W-:-:S04]  /*10500*/  FADD.FTZ R0, R39, R0 ;  /* 0x0000000027007221 */ /* 0x000fc80000010000 */
[----:B------:R1:W3:Y:S02]  /*10510*/  MUFU.EX2 R38, R12 ;  /* 0x0000000c00267308 */ /* 0x0002e40000000800 */
[----:B-1----:R-:W-:Y:S02]  /*10520*/  FFMA.FTZ R12, R190, c[0x0][0x23c], -R2 ;  /* 0x00008f00be0c7a23 */ /* 0x002fe40000010802 */
[----:B---3--:R-:W-:-:S04]  /*10530*/  FADD.FTZ R0, R38, R0 ;  /* 0x0000000026007221 */ /* 0x008fc80000010000 */
[----:B------:R1:W3:Y:S02]  /*10540*/  MUFU.EX2 R37, R12 ;  /* 0x0000000c00257308 */ /* 0x0002e40000000800 */
[----:B-1----:R-:W-:Y:S01]  /*10550*/  FFMA.FTZ R12, R189, c[0x0][0x23c], -R6 ;  /* 0x00008f00bd0c7a23 */ /* 0x002fe20000010806 */
[C---:B---3--:R-:W-:Y:S01]  /*10560*/  F2FP.BF16.PACK_AB R11, R37.reuse, R38 ;  /* 0x00000026250b723e */ /* 0x048fe200000010ff */
[----:B------:R-:W-:-:S04]  /*10570*/  FADD.FTZ R0, R37, R0 ;  /* 0x0000000025007221 */ /* 0x000fc80000010000 */
[----:B------:R1:W-:Y:S02]  /*10580*/  MUFU.EX2 R36, R12 ;  /* 0x0000000c00247308 */ /* 0x0003e40000000800 */
[C---:B------:R-:W-:Y:S08]  /*10590*/  HMMA.16816.F32.BF16 R136, R8.reuse, R140, R136 ;  /* 0x0000008c0888723c */ /* 0x040ff00000041888 */
[----:B------:R-:W-:Y:S01]  /*105a0*/  HMMA.16816.F32.BF16 R140, R8, R142, R32 ;  /* 0x0000008e088c723c */ /* 0x000fe20000041820 */
[----:B-1----:R-:W-:-:S02]  /*105b0*/  FFMA.FTZ R12, R191, c[0x0][0x23c], -R6 ;  /* 0x00008f00bf0c7a23 */ /* 0x002fc40000010806 */
[----:B------:R-:W-:Y:S02]  /*105c0*/  FADD.FTZ R6, R246, R7 ;  /* 0x00000007f6067221 */ /* 0x000fe40000010000 */
[----:B------:R-:W-:Y:S01]  /*105d0*/  FFMA.FTZ R7, R194, c[0x0][0x23c], -R2 ;  /* 0x00008f00c2077a23 */ /* 0x000fe20000010802 */
[----:B------:R1:W3:Y:S01]  /*105e0*/  MUFU.EX2 R237, R12 ;  /* 0x0000000c00ed7308 */ /* 0x0002e20000000800 */
[----:B------:R-:W-:Y:S01]  /*105f0*/  FADD.FTZ R6, R247, R6 ;  /* 0x00000006f7067221 */ /* 0x000fe20000010000 */
[----:B--2---:R-:W-:Y:S03]  /*10600*/  HMMA.16816.F32.BF16 R144, R8, R28, R144 ;  /* 0x0000001c0890723c */ /* 0x004fe60000041890 */
[----:B------:R-:W-:-:S03]  /*10610*/  FADD.FTZ R6, R248, R6 ;  /* 0x00000006f8067221 */ /* 0x000fc60000010000 */
[----:B------:R2:W4:Y:S01]  /*10620*/  MUFU.EX2 R23, R7 ;  /* 0x0000000700177308 */ /* 0x0005220000000800 */
[----:B------:R-:W-:Y:S01]  /*10630*/  FADD.FTZ R6, R249, R6 ;  /* 0x00000006f9067221 */ /* 0x000fe20000010000 */
[----:B------:R-:W-:Y:S03]  /*10640*/  HMMA.16816.F32.BF16 R16, R8, R30, R16 ;  /* 0x0000001e0810723c */ /* 0x000fe60000041810 */
[----:B------:R-:W-:Y:S01]  /*10650*/  FADD.FTZ R6, R251, R6 ;  /* 0x00000006fb067221 */ /* 0x000fe20000010000 */
[----:B-1----:R-:W1:Y:S03]  /*10660*/  LDSM.16.MT88.4 R12, [R135+0x8c00] ;  /* 0x008c0000870c783b */ /* 0x002e660000004200 */
[----:B------:R-:W-:Y:S01]  /*10670*/  FADD.FTZ R6, R250, R6 ;  /* 0x00000006fa067221 */ /* 0x000fe20000010000 */
[----:B---3--:R-:W-:-:S03]  /*10680*/  F2FP.BF16.PACK_AB R150, R237, R36 ;  /* 0x00000024ed96723e */ /* 0x008fc600000010ff */
[----:B------:R-:W-:Y:S02]  /*10690*/  FADD.FTZ R6, R252, R6 ;  /* 0x00000006fc067221 */ /* 0x000fe40000010000 */
[----:B--2---:R-:W-:Y:S02]  /*106a0*/  FFMA.FTZ R7, R195, c[0x0][0x23c], -R2 ;  /* 0x00008f00c3077a23 */ /* 0x004fe40000010802 */
        /* <DEDUP_REMOVED lines=98> */
.L_x_1925:
[----:B------:R-:W-:-:S05]  /*10cd0*/  IMAD.MOV.U32 R0, RZ, RZ, c[0x0][0x1a0] ;  /* 0x00006800ff007624 */ /* 0x000fca00078e00ff */
[----:B------:R-:W-:-:S04]  /*10ce0*/  LEA R0, -R0, RZ, 0x8 ;  /* 0x000000ff00007211 */ /* 0x000fc800078e41ff */
[----:B------:R-:W-:Y:S02]  /*10cf0*/  SHF.R.S32.HI R2, RZ, 0x1f, R0 ;  /* 0x0000001fff027819 */ /* 0x000fe40000011400 */
.L_x_1926:
[----:B------:R-:W-:Y:S01]  /*10d00*/  ULDC.64 UR4, c[0x0][0x1a0] ;  /* 0x0000680000047ab9 */ /* 0x000fe20000000a00 */
[C---:B------:R-:W-:Y:S01]  /*10d10*/  LEA R242, P0, R0.reuse, R242, 0x1 ;  /* 0x000000f200f27211 */ /* 0x040fe200078008ff */
[----:B------:R-:W-:Y:S01]  /*10d20*/  USHF.L.U32 UR9, UR4, 0x6, URZ ;  /* 0x0000000604097899 */ /* 0x000fe2000800063f */
[----:B------:R-:W1:Y:S01]  /*10d30*/  S2R R22, SR_TID.X ;  /* 0x0000000000167919 */ /* 0x000e620000002100 */
[----:B------:R-:W-:Y:S01]  /*10d40*/  UMOV UR8, 0x6 ;  /* 0x0000000600087882 */ /* 0x000fe20000000000 */
[----:B------:R-:W-:Y:S01]  /*10d50*/  LEA.HI.X R241, R0, R241, R2, 0x1, P0 ;  /* 0x000000f100f17211 */ /* 0x000fe200000f0c02 */
[----:B------:R-:W-:Y:S01]  /*10d60*/  USHF.L.U64.HI UR5, UR4, UR8, UR5 ;  /* 0x0000000804057299 */ /* 0x000fe20008010205 */
[----:B------:R-:W-:Y:S01]  /*10d70*/  IMAD.MOV.U32 R16, RZ, RZ, R242 ;  /* 0x000000ffff107224 */ /* 0x000fe200078e00f2 */
[----:B------:R-:W-:Y:S01]  /*10d80*/  IADD3 R6, P0, R242, UR9, RZ ;  /* 0x00000009f2067c10 */ /* 0x000fe2000ff1e0ff */
[----:B------:R-:W-:Y:S01]  /*10d90*/  IMAD.SHL.U32 R21, R236, 0x100, RZ ;  /* 0x00000100ec157824 */ /* 0x000fe200078e00ff */
[----:B------:R-:W-:Y:S01]  /*10da0*/  LOP3.LUT R184, R184, 0xfffffffd, RZ, 0xc0, !PT ;  /* 0xfffffffdb8b87812 */ /* 0x000fe200078ec0ff */
[----:B------:R-:W-:Y:S01]  /*10db0*/  IMAD.MOV.U32 R17, RZ, RZ, R241 ;  /* 0x000000ffff117224 */ /* 0x000fe200078e00f1 */
[----:B------:R-:W-:-:S02]  /*10dc0*/  IADD3.X R7, R241, UR5, RZ, P0, !PT ;  /* 0x00000005f1077c10 */ /* 0x000fc400087fe4ff */
        /* <DEDUP_REMOVED lines=10> */
[----:B------:R-:W-:Y:S01]  /*10e70*/  IADD3 R10, P0, R12, UR9, RZ ;  /* 0x000000090c0a7c10 */ /* 0x000fe2000ff1e0ff */
[----:B-1----:R-:W-:-:S02]  /*10e80*/  IMAD.SHL.U32 R22, R22, 0x2, RZ ;  /* 0x0000000216167824 */ /* 0x002fc400078e00ff */
[----:B------:R1:W-:Y:S01]  /*10e90*/  LDGSTS.E.BYPASS.LTC128B.128 [R183+0x6800], [R12.64] ;  /* 0x068000000cb77fae */ /* 0x0003e2000b901d46 */
[----:B------:R-:W-:Y:S02]  /*10ea0*/  IADD3.X R11, R13, UR5, RZ, P0, !PT ;  /* 0x000000050d0b7c10 */ /* 0x000fe400087fe4ff */
[----:B------:R-:W-:Y:S02]  /*10eb0*/  IADD3 R8, P0, R10, UR9, RZ ;  /* 0x000000090a087c10 */ /* 0x000fe4000ff1e0ff */
[----:B------:R-:W-:Y:S01]  /*10ec0*/  LOP3.LUT R22, R22, 0x6, RZ, 0xc0, !PT ;  /* 0x0000000616167812 */ /* 0x000fe200078ec0ff */
[----:B------:R5:W-:Y:S01]  /*10ed0*/  LDGSTS.E.BYPASS.LTC128B.128 [R183+0x7000], [R10.64] ;  /* 0x070000000ab77fae */ /* 0x000be2000b901d46 */
[----:B------:R-:W-:Y:S02]  /*10ee0*/  IADD3.X R9, R11, UR5, RZ, P0, !PT ;  /* 0x000000050b097c10 */ /* 0x000fe400087fe4ff */
[----:B------:R-:W-:-:S03]  /*10ef0*/  LOP3.LUT R0, R21, R22, RZ, 0xfc, !PT ;  /* 0x0000001615007212 */ /* 0x000fc600078efcff */
[----:B------:R5:W-:Y:S01]  /*10f00*/  LDGSTS.E.BYPASS.LTC128B.128 [R183+0x7800], [R8.64] ;  /* 0x0780000008b77fae */ /* 0x000be2000b901d46 */
[----:B------:R-:W-:-:S04]  /*10f10*/  IADD3 R2, R0, 0x1, RZ ;  /* 0x0000000100027810 */ /* 0x000fc80007ffe0ff */
[----:B------:R-:W-:Y:S02]  /*10f20*/  ISETP.GE.AND P2, PT, R2, R4, PT ;  /* 0x000000040200720c */ /* 0x000fe40003f46270 */
[----:B---3--:R-:W-:-:S04]  /*10f30*/  IADD3 R6, P0, R8, UR9, RZ ;  /* 0x0000000908067c10 */ /* 0x008fc8000ff1e0ff */
[----:B------:R-:W-:Y:S02]  /*10f40*/  IADD3.X R7, R9, UR5, RZ, P0, !PT ;  /* 0x0000000509077c10 */ /* 0x000fe400087fe4ff */
[----:B----4-:R-:W-:-:S03]  /*10f50*/  IADD3 R14, P0, R6, UR9, RZ ;  /* 0x00000009060e7c10 */ /* 0x010fc6000ff1e0ff */
[----:B------:R3:W-:Y:S01]  /*10f60*/  LDGSTS.E.BYPASS.LTC128B.128 [R183+0x8000], [R6.64] ;  /* 0x0800000006b77fae */ /* 0x0007e2000b901d46 */
[----:B------:R-:W-:Y:S02]  /*10f70*/  IADD3.X R15, R7, UR5, RZ, P0, !PT ;  /* 0x00000005070f7c10 */ /* 0x000fe400087fe4ff */
[----:B------:R-:W-:-:S03]  /*10f80*/  ISETP.GE.AND P0, PT, R198, 0x3, PT ;  /* 0x00000003c600780c */ /* 0x000fc60003f06270 */
[----:B------:R1:W-:Y:S04]  /*10f90*/  LDGSTS.E.BYPASS.LTC128B.128 [R183+0x8800], [R14.64] ;  /* 0x088000000eb77fae */ /* 0x0003e8000b901d46 */
[----:B------:R-:W-:Y:S04]  /*10fa0*/  LDSM.16.M88.4 R24, [R134+0x1000] ;  /* 0x001000008618783b */ /* 0x000fe80000000200 */
[----:B------:R-:W-:Y:S02]  /*10fb0*/  LDSM.16.M88.4 R40, [R134+0x1400] ;  /* 0x001400008628783b */ /* 0x000fe40000000200 */
[----:B------:R-:W-:-:S02]  /*10fc0*/  @P0 LOP3.LUT R184, R184, 0x2, RZ, 0xfc, !PT ;  /* 0x00000002b8b80812 */ /* 0x000fc400078efcff */
[----:B-----5:R-:W-:Y:S01]  /*10fd0*/  LDSM.16.M88.4 R8, [R167] ;  /* 0x00000000a708783b */ /* 0x020fe20000000200 */
[----:B------:R-:W-:Y:S02]  /*10fe0*/  ISETP.GE.AND P0, PT, R2, R5, PT ;  /* 0x000000050200720c */ /* 0x000fe40003f06270 */
[----:B------:R-:W-:Y:S01]  /*10ff0*/  LOP3.LUT R184, R184, 0xfffffffe, RZ, 0xc0, !PT ;  /* 0xfffffffeb8b87812 */ /* 0x000fe200078ec0ff */
[----:B------:R-:W-:Y:S01]  /*11000*/  LDSM.16.M88.4 R32, [R165] ;  /* 0x00000000a520783b */ /* 0x000fe20000000200 */
[----:B------:R-:W-:-:S03]  /*11010*/  IADD3 R2, R0, 0x9, RZ ;  /* 0x0000000900027810 */ /* 0x000fc60007ffe0ff */
[----:B------:R-:W-:Y:S01]  /*11020*/  LDSM.16.M88.4 R48, [R182] ;  /* 0x00000000b630783b */ /* 0x000fe20000000200 */
[C-C-:B---3--:R-:W-:Y:S02]  /*11030*/  LOP3.LUT R7, R21.reuse, 0x18, R22.reuse, 0xfe, !PT ;  /* 0x0000001815077812 */ /* 0x148fe400078efe16 */
[--C-:B------:R-:W-:Y:S01]  /*11040*/  LOP3.LUT R6, R21, 0x8, R22.reuse, 0xfe, !PT ;  /* 0x0000000815067812 */ /* 0x100fe200078efe16 */
[----:B------:R-:W-:Y:S01]  /*11050*/  LDSM.16.M88.4 R52, [R134+0x1c00] ;  /* 0x001c00008634783b */ /* 0x000fe20000000200 */
[-C--:B------:R-:W-:Y:S02]  /*11060*/  ISETP.GE.AND P5, PT, R7, R5.reuse, PT ;  /* 0x000000050700720c */ /* 0x080fe40003fa6270 */
[CC--:B------:R-:W-:Y:S01]  /*11070*/  ISETP.GE.AND P1, PT, R6.reuse, R4.reuse, PT ;  /* 0x000000040600720c */ /* 0x0c0fe20003f26270 */
[----:B-1----:R-:W2:Y:S01]  /*11080*/  LDSM.16.M88.4 R12, [R166] ;  /* 0x00000000a60c783b */ /* 0x002ea20000000200 */
[----:B------:R-:W-:Y:S02]  /*11090*/  ISETP.GE.AND P3, PT, R6, R5, PT ;  /* 0x000000050600720c */ /* 0x000fe40003f66270 */
[----:B------:R-:W-:Y:S01]  /*110a0*/  LOP3.LUT R6, R21, 0x10, R22, 0xfe, !PT ;  /* 0x0000001015067812 */ /* 0x000fe200078efe16 */
[----:B------:R-:W-:Y:S03]  /*110b0*/  LDSM.16.M88.4 R44, [R181] ;  /* 0x00000000b52c783b */ /* 0x000fe60000000200 */
[----:B------:R-:W-:Y:S01]  /*110c0*/  ISETP.GE.AND P4, PT, R6, R4, PT ;  /* 0x000000040600720c */ /* 0x000fe20003f86270 */
[----:B------:R-:W0:Y:S01]  /*110d0*/  LDGDEPBAR ;  /* 0x00000000000079af */ /* 0x000e220000000000 */
[C---:B--2---:R-:W-:Y:S08]  /*110e0*/  HMMA.16816.F32.BF16 R16, R12.reuse, R24, RZ ;  /* 0x000000180c10723c */ /* 0x044ff000000418ff */
[C---:B------:R-:W-:Y:S08]  /*110f0*/  HMMA.16816.F32.BF16 R28, R12.reuse, R26, RZ ;  /* 0x0000001a0c1c723c */ /* 0x040ff000000418ff */
[----:B------:R-:W-:Y:S08]  /*11100*/  HMMA.16816.F32.BF16 R24, R12, R40, RZ ;  /* 0x000000280c18723c */ /* 0x000ff000000418ff */
[C---:B------:R-:W-:Y:S08]  /*11110*/  HMMA.16816.F32.BF16 R16, R8.reuse, R32, R16 ;  /* 0x000000200810723c */ /* 0x040ff00000041810 */
[C---:B------:R-:W-:Y:S01]  /*11120*/  HMMA.16816.F32.BF16 R28, R8.reuse, R34, R28 ;  /* 0x00000022081c723c */ /* 0x040fe2000004181c */
[----:B------:R-:W1:Y:S07]  /*11130*/  LDSM.16.M88.4 R32, [R134+0x1800] ;  /* 0x001800008620783b */ /* 0x000e6e0000000200 */
[----:B------:R-:W-:Y:S08]  /*11140*/  HMMA.16816.F32.BF16 R36, R8, R48, R24 ;  /* 0x000000300824723c */ /* 0x000ff00000041818 */
[----:B------:R-:W-:Y:S01]  /*11150*/  HMMA.16816.F32.BF16 R24, R12, R42, RZ ;  /* 0x0000002a0c18723c */ /* 0x000fe200000418ff */
[----:B------:R-:W-:Y:S01]  /*11160*/  FMUL.FTZ R16, R16, c[0x0][0x2ec] ;  /* 0x0000bb0010107a20 */ /* 0x000fe20000410000 */
[----:B------:R-:W2:Y:S01]  /*11170*/  LDSM.16.M88.4 R40, [R180] ;  /* 0x00000000b428783b */ /* 0x000ea20000000200 */
[----:B------:R-:W-:-:S02]  /*11180*/  FMUL.FTZ R17, R17, c[0x0][0x2ec] ;  /* 0x0000bb0011117a20 */ /* 0x000fc40000410000 */
[----:B------:R-:W-:Y:S01]  /*11190*/  FMUL.FTZ R18, R18, c[0x0][0x2ec] ;  /* 0x0000bb0012127a20 */ /* 0x000fe20000410000 */
[----:B------:R-:W-:Y:S01]  /*111a0*/  MUFU.TANH R202, R16 ;  /* 0x0000001000ca7308 */ /* 0x000fe20000002400 */
[----:B------:R-:W-:Y:S02]  /*111b0*/  FMUL.FTZ R19, R19, c[0x0][0x2ec] ;  /* 0x0000bb0013137a20 */ /* 0x000fe40000410000 */
[----:B------:R-:W-:Y:S02]  /*111c0*/  FMUL.FTZ R28, R28, c[0x0][0x2ec] ;  /* 0x0000bb001c1c7a20 */ /* 0x000fe40000410000 */
[----:B------:R-:W-:Y:S02]  /*111d0*/  FMUL.FTZ R29, R29, c[0x0][0x2ec] ;  /* 0x0000bb001d1d7a20 */ /* 0x000fe40000410000 */
[----:B------:R-:W-:Y:S01]  /*111e0*/  FMUL.FTZ R30, R30, c[0x0][0x2ec] ;  /* 0x0000bb001e1e7a20 */ /* 0x000fe20000410000 */
[----:B------:R-:W3:Y:S01]  /*111f0*/  MUFU.TANH R90, R28 ;  /* 0x0000001c005a7308 */ /* 0x000ee20000002400 */
[----:B------:R-:W-:-:S02]  /*11200*/  FMUL.FTZ R31, R31, c[0x0][0x2ec] ;  /* 0x0000bb001f1f7a20 */ /* 0x000fc40000410000 */
[----:B------:R-:W-:Y:S02]  /*11210*/  FMUL.FTZ R36, R36, c[0x0][0x2ec] ;  /* 0x0000bb0024247a20 */ /* 0x000fe40000410000 */
[----:B------:R-:W-:Y:S02]  /*11220*/  FMUL.FTZ R37, R37, c[0x0][0x2ec] ;  /* 0x0000bb0025257a20 */ /* 0x000fe40000410000 */
[----:B------:R-:W-:Y:S01]  /*11230*/  FMUL.FTZ R38, R38, c[0x0][0x2ec] ;  /* 0x0000bb0026267a20 */ /* 0x000fe20000410000 */
[----:B------:R-:W-:Y:S01]  /*11240*/  MUFU.TANH R87, R29 ;  /* 0x0000001d00577308 */ /* 0x000fe20000002400 */
[----:B------:R-:W-:-:S07]  /*11250*/  FMUL.FTZ R39, R39, c[0x0][0x2ec] ;  /* 0x0000bb0027277a20 */ /* 0x000fce0000410000 */
[----:B------:R-:W4:Y:S01]  /*11260*/  MUFU.TANH R105, R30 ;  /* 0x0000001e00697308 */ /* 0x000f220000002400 */
[----:B---3--:R-:W-:-:S07]  /*11270*/  FSEL R90, R90, -INF , !P1 ;  /* 0xff8000005a5a7808 */ /* 0x008fce0004800000 */
[----:B------:R3:W-:Y:S08]  /*11280*/  MUFU.TANH R104, R31 ;  /* 0x0000001f00687308 */ /* 0x0007f00000002400 */
[----:B------:R-:W5:Y:S01]  /*11290*/  MUFU.TANH R91, R17 ;  /* 0x00000011005b7308 */ /* 0x000f620000002400 */
[----:B----4-:R-:W-:Y:S01]  /*112a0*/  FSEL R105, R105, -INF , !P3 ;  /* 0xff80000069697808 */ /* 0x010fe20005800000 */
[----:B---3--:R-:W-:Y:S06]  /*112b0*/  HMMA.16816.F32.BF16 R28, R8, R50, R24 ;  /* 0x00000032081c723c */ /* 0x008fec0000041818 */
[----:B------:R-:W-:Y:S01]  /*112c0*/  MUFU.TANH R201, R18 ;  /* 0x0000001200c97308 */ /* 0x000fe20000002400 */
[----:B------:R-:W3:Y:S01]  /*112d0*/  LDSM.16.M88.4 R48, [R134+0x2400] ;  /* 0x002400008630783b */ /* 0x000ee20000000200 */
[----:B------:R-:W-:Y:S06]  /*112e0*/  HMMA.16816.F32.BF16 R24, R12, R52, RZ ;  /* 0x000000340c18723c */ /* 0x000fec00000418ff */
[----:B------:R1:W4:Y:S01]  /*112f0*/  MUFU.TANH R106, R19 ;  /* 0x00000013006a7308 */ /* 0x0003220000002400 */
[----:B-----5:R-:W-:-:S02]  /*11300*/  FSEL R91, R91, -INF , !P2 ;  /* 0xff8000005b5b7808 */ /* 0x020fc40005000000 */
[----:B------:R-:W-:Y:S02]  /*11310*/  ISETP.GE.AND P2, PT, R6, R5, PT ;  /* 0x000000050600720c */ /* 0x000fe40003f46270 */
[----:B------:R-:W-:-:S03]  /*11320*/  LOP3.LUT R6, R21, 0x20, R22, 0xfe, !PT ;  /* 0x0000002015067812 */ /* 0x000fc600078efe16 */
[----:B------:R-:W5:Y:S01]  /*11330*/  MUFU.TANH R86, R36 ;  /* 0x0000002400567308 */ /* 0x000f620000002400 */
[CC--:B------:R-:W-:Y:S02]  /*11340*/  ISETP.GE.AND P6, PT, R6.reuse, R4.reuse, PT ;  /* 0x000000040600720c */ /* 0x0c0fe40003fc6270 */
[----:B------:R-:W-:Y:S02]  /*11350*/  ISETP.GE.AND P3, PT, R6, R5, PT ;  /* 0x000000050600720c */ /* 0x000fe40003f66270 */
[----:B------:R-:W-:Y:S01]  /*11360*/  LOP3.LUT R6, R21, 0x28, R22, 0xfe, !PT ;  /* 0x0000002815067812 */ /* 0x000fe200078efe16 */
[----:B------:R-:W-:Y:S01]  /*11370*/  FMUL.FTZ R28, R28, c[0x0][0x2ec] ;  /* 0x0000bb001c1c7a20 */ /* 0x000fe20000410000 */
[----:B-1----:R-:W-:Y:S01]  /*11380*/  HMMA.16816.F32.BF16 R16, R12, R32, RZ ;  /* 0x000000200c10723c */ /* 0x002fe200000418ff */
[----:B------:R-:W-:Y:S01]  /*11390*/  FMUL.FTZ R29, R29, c[0x0][0x2ec] ;  /* 0x0000bb001d1d7a20 */ /* 0x000fe20000410000 */
[----:B------:R-:W1:Y:S01]  /*113a0*/  MUFU.TANH R88, R37 ;  /* 0x0000002500587308 */ /* 0x000e620000002400 */
[----:B------:R-:W-:Y:S01]  /*113b0*/  FMUL.FTZ R30, R30, c[0x0][0x2ec] ;  /* 0x0000bb001e1e7a20 */ /* 0x000fe20000410000 */
[----:B----4-:R-:W-:Y:S01]  /*113c0*/  FSEL R106, R106, -INF , !P0 ;  /* 0xff8000006a6a7808 */ /* 0x010fe20004000000 */
[----:B------:R-:W-:Y:S01]  /*113d0*/  FMUL.FTZ R31, R31, c[0x0][0x2ec] ;  /* 0x0000bb001f1f7a20 */ /* 0x000fe20000410000 */
[----:B------:R-:W-:-:S02]  /*113e0*/  ISETP.GE.AND P0, PT, R7, R4, PT ;  /* 0x000000040700720c */ /* 0x000fc40003f06270 */
[----:B------:R-:W-:Y:S01]  /*113f0*/  HMMA.16816.F32.BF16 R32, R12, R34, RZ ;  /* 0x000000220c20723c */ /* 0x000fe200000418ff */
[----:B------:R-:W-:Y:S01]  /*11400*/  ISETP.GE.AND P1, PT, R6, R4, PT ;  /* 0x000000040600720c */ /* 0x000fe20003f26270 */
[----:B------:R-:W4:Y:S01]  /*11410*/  MUFU.TANH R84, R28 ;  /* 0x0000001c00547308 */ /* 0x000f220000002400 */
[----:B-----5:R-:W-:-:S07]  /*11420*/  FSEL R86, R86, -INF , !P4 ;  /* 0xff80000056567808 */ /* 0x020fce0006000000 */
[----:B------:R-:W-:Y:S01]  /*11430*/  MUFU.TANH R85, R29 ;  /* 0x0000001d00557308 */ /* 0x000fe20000002400 */
[----:B------:R-:W-:Y:S02]  /*11440*/  @P0 LOP3.LUT R184, R184, 0x1, RZ, 0xfc, !PT ;  /* 0x00000001b8b80812 */ /* 0x000fe400078efcff */
[----:B------:R-:W-:Y:S02]  /*11450*/  ISETP.GE.AND P0, PT, R2, R4, PT ;  /* 0x000000040200720c */ /* 0x000fe40003f06270 */
[----:B------:R-:W-:Y:S01]  /*11460*/  LOP3.LUT P4, RZ, R184, 0x1, RZ, 0xc0, !PT ;  /* 0x00000001b8ff7812 */ /* 0x000fe2000788c0ff */
[----:B------:R-:W-:Y:S01]  /*11470*/  HMMA.16816.F32.BF16 R16, R8, R44, R16 ;  /* 0x0000002c0810723c */ /* 0x000fe20000041810 */
[----:B------:R-:W-:Y:S01]  /*11480*/  FSEL R87, R87, -INF , !P0 ;  /* 0xff80000057577808 */ /* 0x000fe20004000000 */
[----:B------:R-:W5:Y:S01]  /*11490*/  MUFU.TANH R111, R30 ;  /* 0x0000001e006f7308 */ /* 0x000f620000002400 */
[----:B------:R-:W-:Y:S02]  /*114a0*/  ISETP.GE.AND P0, PT, R2, R5, PT ;  /* 0x000000050200720c */ /* 0x000fe40003f06270 */
[----:B------:R-:W-:-:S02]  /*114b0*/  IADD3 R2, R0, 0x11, RZ ;  /* 0x0000001100027810 */ /* 0x000fc40007ffe0ff */
[----:B------:R-:W-:Y:S02]  /*114c0*/  FSEL R104, R104, -INF , !P0 ;  /* 0xff80000068687808 */ /* 0x000fe40004000000 */
[----:B------:R-:W-:Y:S01]  /*114d0*/  ISETP.GE.AND P0, PT, R2, R4, PT ;  /* 0x000000040200720c */ /* 0x000fe20003f06270 */
[----:B------:R2:W-:Y:S01]  /*114e0*/  MUFU.TANH R112, R31 ;  /* 0x0000001f00707308 */ /* 0x0005e20000002400 */
[----:B------:R-:W-:Y:S02]  /*114f0*/  LOP3.LUT R184, R184, 0xfffffffe, RZ, 0xc0, !PT ;  /* 0xfffffffeb8b87812 */ /* 0x000fe400078ec0ff */
[----:B-1----:R-:W-:Y:S02]  /*11500*/  FSEL R88, R88, -INF , !P0 ;  /* 0xff80000058587808 */ /* 0x002fe40004000000 */
[----:B------:R-:W-:Y:S02]  /*11510*/  ISETP.GE.AND P0, PT, R2, R5, PT ;  /* 0x000000050200720c */ /* 0x000fe40003f06270 */
[----:B------:R-:W-:Y:S01]  /*11520*/  IADD3 R2, R0, 0x19, RZ ;  /* 0x0000001900027810 */ /* 0x000fe20007ffe0ff */
[----:B------:R-:W1:Y:S01]  /*11530*/  MUFU.TANH R107, R38 ;  /* 0x00000026006b7308 */ /* 0x000e620000002400 */
[----:B----4-:R-:W-:-:S02]  /*11540*/  FSEL R84, R84, -INF , !P4 ;  /* 0xff80000054547808 */ /* 0x010fc40006000000 */
[----:B-----5:R-:W-:-:S03]  /*11550*/  FSEL R111, R111, -INF , !P5 ;  /* 0xff8000006f6f7808 */ /* 0x020fc60006800000 */
[----:B------:R-:W-:Y:S01]  /*11560*/  FMUL.FTZ R16, R16, c[0x0][0x2ec] ;  /* 0x0000bb0010107a20 */ /* 0x000fe20000410000 */
[----:B--2---:R-:W-:Y:S01]  /*11570*/  HMMA.16816.F32.BF16 R28, R8, R46, R32 ;  /* 0x0000002e081c723c */ /* 0x004fe20000041820 */
[----:B------:R-:W2:Y:S01]  /*11580*/  LDSM.16.M88.4 R32, [R134+0x2000] ;  /* 0x002000008620783b */ /* 0x000ea20000000200 */
[----:B------:R4:W5:Y:S01]  /*11590*/  MUFU.TANH R108, R39 ;  /* 0x00000027006c7308 */ /* 0x0009620000002400 */
[----:B------:R-:W-:Y:S02]  /*115a0*/  FMUL.FTZ R17, R17, c[0x0][0x2ec] ;  /* 0x0000bb0011117a20 */ /* 0x000fe40000410000 */
[----:B------:R-:W2:Y:S01]  /*115b0*/  LDSM.16.M88.4 R44, [R179] ;  /* 0x00000000b32c783b */ /* 0x000ea20000000200 */
[----:B------:R-:W-:Y:S02]  /*115c0*/  FMUL.FTZ R18, R18, c[0x0][0x2ec] ;  /* 0x0000bb0012127a20 */ /* 0x000fe40000410000 */
[----:B------:R-:W-:Y:S01]  /*115d0*/  FMUL.FTZ R19, R19, c[0x0][0x2ec] ;  /* 0x0000bb0013137a20 */ /* 0x000fe20000410000 */
[----:B-1----:R-:W-:Y:S01]  /*115e0*/  FSEL R107, R107, -INF , !P2 ;  /* 0xff8000006b6b7808 */ /* 0x002fe20005000000 */
[----:B------:R-:W1:Y:S01]  /*115f0*/  MUFU.TANH R81, R16 ;  /* 0x0000001000517308 */ /* 0x000e620000002400 */
[----:B------:R-:W-:-:S02]  /*11600*/  ISETP.GE.AND P2, PT, R6, R5, PT ;  /* 0x000000050600720c */ /* 0x000fc40003f46270 */
[----:B------:R-:W-:-:S04]  /*11610*/  LOP3.LUT R6, R21, 0x30, R22, 0xfe, !PT ;  /* 0x0000003015067812 */ /* 0x000fc800078efe16 */
[-C--:B------:R-:W-:Y:S01]  /*11620*/  ISETP.GE.AND P4, PT, R6, R5.reuse, PT ;  /* 0x000000050600720c */ /* 0x080fe20003f86270 */
[----:B----4-:R-:W-:Y:S01]  /*11630*/  HMMA.16816.F32.BF16 R36, R8, R40, R24 ;  /* 0x000000280824723c */ /* 0x010fe20000041818 */
[----:B------:R-:W-:Y:S01]  /*11640*/  MUFU.TANH R83, R17 ;  /* 0x0000001100537308 */ /* 0x000fe20000002400 */
[----:B-----5:R-:W-:Y:S02]  /*11650*/  FSEL R108, R108, -INF , !P0 ;  /* 0xff8000006c6c7808 */ /* 0x020fe40004000000 */
[----:B------:R-:W-:Y:S02]  /*11660*/  ISETP.GE.AND P0, PT, R2, R4, PT ;  /* 0x000000040200720c */ /* 0x000fe40003f06270 */
[----:B------:R-:W-:Y:S02]  /*11670*/  FMUL.FTZ R28, R28, c[0x0][0x2ec] ;  /* 0x0000bb001c1c7a20 */ /* 0x000fe40000410000 */
[----:B------:R-:W-:Y:S01]  /*11680*/  HMMA.16816.F32.BF16 R24, R12, R54, RZ ;  /* 0x000000360c18723c */ /* 0x000fe200000418ff */
[----:B------:R-:W-:Y:S01]  /*11690*/  FMUL.FTZ R29, R29, c[0x0][0x2ec] ;  /* 0x0000bb001d1d7a20 */ /* 0x000fe20000410000 */
[----:B------:R-:W4:Y:S01]  /*116a0*/  MUFU.TANH R82, R28 ;  /* 0x0000001c00527308 */ /* 0x000f220000002400 */
[----:B------:R-:W-:Y:S01]  /*116b0*/  FMUL.FTZ R30, R30, c[0x0][0x2ec] ;  /* 0x0000bb001e1e7a20 */ /* 0x000fe20000410000 */
[----:B------:R-:W-:Y:S01]  /*116c0*/  FSEL R85, R85, -INF , !P0 ;  /* 0xff80000055557808 */ /* 0x000fe20004000000 */
[----:B------:R-:W-:Y:S01]  /*116d0*/  FMUL.FTZ R31, R31, c[0x0][0x2ec] ;  /* 0x0000bb001f1f7a20 */ /* 0x000fe20000410000 */
[----:B------:R-:W-:-:S02]  /*116e0*/  ISETP.GE.AND P0, PT, R2, R5, PT ;  /* 0x000000050200720c */ /* 0x000fc40003f06270 */
[----:B------:R-:W-:Y:S02]  /*116f0*/  IADD3 R2, R0, 0x21, RZ ;  /* 0x0000002100027810 */ /* 0x000fe40007ffe0ff */
[----:B------:R-:W-:Y:S01]  /*11700*/  MUFU.TANH R80, R29 ;  /* 0x0000001d00507308 */ /* 0x000fe20000002400 */
[----:B------:R-:W-:Y:S02]  /*11710*/  FSEL R112, R112, -INF , !P0 ;  /* 0xff80000070707808 */ /* 0x000fe40004000000 */
[-C--:B------:R-:W-:Y:S02]  /*11720*/  ISETP.GE.AND P0, PT, R6, R4.reuse, PT ;  /* 0x000000040600720c */ /* 0x080fe40003f06270 */
[----:B------:R-:W-:Y:S01]  /*11730*/  LOP3.LUT R6, R21, 0x38, R22, 0xfe, !PT ;  /* 0x0000003815067812 */ /* 0x000fe200078efe16 */
[----:B------:R-:W-:Y:S01]  /*11740*/  FMUL.FTZ R36, R36, c[0x0][0x2ec] ;  /* 0x0000bb0024247a20 */ /* 0x000fe20000410000 */
[----:B-1----:R-:W-:Y:S01]  /*11750*/  FSEL R81, R81, -INF , !P6 ;  /* 0xff80000051517808 */ /* 0x002fe20007000000 */
[----:B------:R-:W1:Y:S01]  /*11760*/  MUFU.TANH R120, R30 ;  /* 0x0000001e00787308 */ /* 0x000e620000002400 */
[----:B------:R-:W-:Y:S01]  /*11770*/  FMUL.FTZ R37, R37, c[0x0][0x2ec] ;  /* 0x0000bb0025257a20 */ /* 0x000fe20000410000 */
[----:B------:R-:W-:Y:S01]  /*11780*/  ISETP.GE.AND P5, PT, R6, R4, PT ;  /* 0x000000040600720c */ /* 0x000fe20003fa6270 */
[----:B------:R-:W-:Y:S01]  /*11790*/  FMUL.FTZ R38, R38, c[0x0][0x2ec] ;  /* 0x0000bb0026267a20 */ /* 0x000fe20000410000 */
[----:B----4-:R-:W-:Y:S01]  /*117a0*/  FSEL R82, R82, -INF , !P1 ;  /* 0xff80000052527808 */ /* 0x010fe20004800000 */
[----:B------:R-:W-:-:S03]  /*117b0*/  FMUL.FTZ R39, R39, c[0x0][0x2ec] ;  /* 0x0000bb0027277a20 */ /* 0x000fc60000410000 */
[----:B------:R4:W-:Y:S01]  /*117c0*/  MUFU.TANH R118, R31 ;  /* 0x0000001f00767308 */ /* 0x0009e20000002400 */
[----:B------:R-:W-:Y:S02]  /*117d0*/  @P0 LOP3.LUT R184, R184, 0x1, RZ, 0xfc, !PT ;  /* 0x00000001b8b80812 */ /* 0x000fe400078efcff */
[----:B------:R-:W-:Y:S02]  /*117e0*/  ISETP.GE.AND P0, PT, R2, R4, PT ;  /* 0x000000040200720c */ /* 0x000fe40003f06270 */
[----:B------:R-:W-:Y:S02]  /*117f0*/  LOP3.LUT P6, RZ, R184, 0x1, RZ, 0xc0, !PT ;  /* 0x00000001b8ff7812 */ /* 0x000fe400078cc0ff */
[----:B------:R-:W-:Y:S01]  /*11800*/  FSEL R83, R83, -INF , !P0 ;  /* 0xff80000053537808 */ /* 0x000fe20004000000 */
[----:B------:R-:W5:Y:S01]  /*11810*/  MUFU.TANH R114, R18 ;  /* 0x0000001200727308 */ /* 0x000f620000002400 */
[----:B------:R-:W-:Y:S02]  /*11820*/  ISETP.GE.AND P0, PT, R2, R5, PT ;  /* 0x000000050200720c */ /* 0x000fe40003f06270 */
[----:B------:R-:W-:-:S02]  /*11830*/  IADD3 R2, R0, 0x29, RZ ;  /* 0x0000002900027810 */ /* 0x000fc40007ffe0ff */
[----:B-1----:R-:W-:Y:S01]  /*11840*/  FSEL R120, R120, -INF , !P2 ;  /* 0xff80000078787808 */ /* 0x002fe20005000000 */
[----:B----4-:R-:W-:Y:S01]  /*11850*/  HMMA.16816.F32.BF16 R28, R8, R42, R24 ;  /* 0x0000002a081c723c */ /* 0x010fe20000041818 */
[----:B------:R-:W1:Y:S01]  /*11860*/  LDSM.16.M88.4 R40, [R178] ;  /* 0x00000000b228783b */ /* 0x000e620000000200 */
[----:B------:R2:W4:Y:S06]  /*11870*/  MUFU.TANH R119, R19 ;  /* 0x0000001300777308 */ /* 0x00052c0000002400 */
[----:B---3--:R-:W-:Y:S01]  /*11880*/  HMMA.16816.F32.BF16 R24, R12, R48, RZ ;  /* 0x000000300c18723c */ /* 0x008fe200000418ff */
[----:B-----5:R-:W-:Y:S01]  /*11890*/  FSEL R114, R114, -INF , !P3 ;  /* 0xff80000072727808 */ /* 0x020fe20005800000 */
[----:B------:R-:W-:Y:S01]  /*118a0*/  MUFU.TANH R77, R36 ;  /* 0x00000024004d7308 */ /* 0x000fe20000002400 */
[----:B------:R-:W-:-:S02]  /*118b0*/  ISETP.GE.AND P3, PT, R6, R5, PT ;  /* 0x000000050600720c */ /* 0x000fc40003f66270 */
[----:B------:R-:W-:-:S04]  /*118c0*/  LOP3.LUT R6, R21, 0x40, R22, 0xfe, !PT ;  /* 0x0000004015067812 */ /* 0x000fc800078efe16 */
[-C--:B------:R-:W-:Y:S01]  /*118d0*/  ISETP.GE.AND P1, PT, R6, R4.reuse, PT ;  /* 0x000000040600720c */ /* 0x080fe20003f26270 */
[C---:B--2---:R-:W-:Y:S01]  /*118e0*/  HMMA.16816.F32.BF16 R16, R12.reuse, R32, RZ ;  /* 0x000000200c10723c */ /* 0x044fe200000418ff */
[----:B------:R-:W2:Y:S01]  /*118f0*/  MUFU.TANH R78, R37 ;  /* 0x00000025004e7308 */ /* 0x000ea20000002400 */
[----:B----4-:R-:W-:Y:S02]  /*11900*/  FSEL R119, R119, -INF , !P0 ;  /* 0xff80000077777808 */ /* 0x010fe40004000000 */
[----:B------:R-:W-:Y:S02]  /*11910*/  ISETP.GE.AND P0, PT, R2, R4, PT ;  /* 0x000000040200720c */ /* 0x000fe40003f06270 */
[----:B------:R-:W-:Y:S01]  /*11920*/  FMUL.FTZ R28, R28, c[0x0][0x2ec] ;  /* 0x0000bb001c1c7a20 */ /* 0x000fe20000410000 */
[-C--:B------:R-:W-:Y:S01]  /*11930*/  ISETP.GE.AND P2, PT, R6, R5.reuse, PT ;  /* 0x000000050600720c */ /* 0x080fe20003f46270 */
[----:B------:R-:W-:Y:S01]  /*11940*/  HMMA.16816.F32.BF16 R32, R12, R34, RZ ;  /* 0x000000220c20723c */ /* 0x000fe200000418ff */
[----:B------:R-:W-:Y:S01]  /*11950*/  FMUL.FTZ R29, R29, c[0x0][0x2ec] ;  /* 0x0000bb001d1d7a20 */ /* 0x000fe20000410000 */
[----:B------:R-:W3:Y:S01]  /*11960*/  MUFU.TANH R76, R28 ;  /* 0x0000001c004c7308 */ /* 0x000ee20000002400 */
[----:B------:R-:W-:Y:S01]  /*11970*/  FMUL.FTZ R30, R30, c[0x0][0x2ec] ;  /* 0x0000bb001e1e7a20 */ /* 0x000fe20000410000 */
[----:B------:R-:W-:Y:S01]  /*11980*/  FSEL R80, R80, -INF , !P0 ;  /* 0xff80000050507808 */ /* 0x000fe20004000000 */
[----:B------:R-:W-:Y:S01]  /*11990*/  FMUL.FTZ R31, R31, c[0x0][0x2ec] ;  /* 0x0000bb001f1f7a20 */ /* 0x000fe20000410000 */
[----:B------:R-:W-:-:S02]  /*119a0*/  ISETP.GE.AND P0, PT, R2, R5, PT ;  /* 0x000000050200720c */ /* 0x000fc40003f06270 */
[----:B------:R-:W-:Y:S02]  /*119b0*/  IADD3 R2, R0, 0x31, RZ ;  /* 0x0000003100027810 */ /* 0x000fe40007ffe0ff */
[----:B------:R-:W-:Y:S01]  /*119c0*/  MUFU.TANH R79, R29 ;  /* 0x0000001d004f7308 */ /* 0x000fe20000002400 */
[----:B------:R-:W-:Y:S02]  /*119d0*/  FSEL R118, R118, -INF , !P0 ;  /* 0xff80000076767808 */ /* 0x000fe40004000000 */
[----:B------:R-:W-:Y:S02]  /*119e0*/  ISETP.GE.AND P0, PT, R2, R4, PT ;  /* 0x000000040200720c */ /* 0x000fe40003f06270 */
[----:B------:R-:W-:Y:S01]  /*119f0*/  LOP3.LUT R6, R21, 0x48, R22, 0xfe, !PT ;  /* 0x0000004815067812 */ /* 0x000fe200078efe16 */
[----:B------:R-:W-:Y:S01]  /*11a00*/  HMMA.16816.F32.BF16 R16, R8, R44, R16 ;  /* 0x0000002c0810723c */ /* 0x000fe20000041810 */
[----:B--2---:R-:W-:Y:S01]  /*11a10*/  FSEL R78, R78, -INF , !P0 ;  /* 0xff8000004e4e7808 */ /* 0x004fe20004000000 */
[----:B------:R-:W2:Y:S01]  /*11a20*/  MUFU.TANH R124, R30 ;  /* 0x0000001e007c7308 */ /* 0x000ea20000002400 */
[----:B------:R-:W-:-:S02]  /*11a30*/  ISETP.GE.AND P0, PT, R2, R5, PT ;  /* 0x000000050200720c */ /* 0x000fc40003f06270 */
[----:B------:R-:W-:Y:S02]  /*11a40*/  IADD3 R2, R0, 0x39, RZ ;  /* 0x0000003900027810 */ /* 0x000fe40007ffe0ff */
[----:B---3--:R-:W-:Y:S02]  /*11a50*/  FSEL R76, R76, -INF , !P5 ;  /* 0xff8000004c4c7808 */ /* 0x008fe40006800000 */
[----:B------:R-:W-:Y:S01]  /*11a60*/  ISETP.GE.AND P5, PT, R6, R4, PT ;  /* 0x000000040600720c */ /* 0x000fe20003fa6270 */
[----:B------:R3:W-:Y:S01]  /*11a70*/  MUFU.TANH R122, R31 ;  /* 0x0000001f007a7308 */ /* 0x0007e20000002400 */
[----:B------:R-:W-:-:S07]  /*11a80*/  FSEL R77, R77, -INF , !P6 ;  /* 0xff8000004d4d7808 */ /* 0x000fce0007000000 */
[----:B------:R-:W4:Y:S01]  /*11a90*/  MUFU.TANH R121, R38 ;  /* 0x0000002600797308 */ /* 0x000f220000002400 */
[----:B--2---:R-:W-:-:S05]  /*11aa0*/  FSEL R124, R124, -INF , !P3 ;  /* 0xff8000007c7c7808 */ /* 0x004fca0005800000 */
[----:B------:R-:W-:Y:S01]  /*11ab0*/  FMUL.FTZ R16, R16, c[0x0][0x2ec] ;  /* 0x0000bb0010107a20 */ /* 0x000fe20000410000 */
[----:B---3--:R-:W-:Y:S01]  /*11ac0*/  HMMA.16816.F32.BF16 R28, R8, R46, R32 ;  /* 0x0000002e081c723c */ /* 0x008fe20000041820 */
[----:B------:R-:W-:Y:S01]  /*11ad0*/  LDSM.16.M88.4 R32, [R134+0x2800] ;  /* 0x002800008620783b */ /* 0x000fe20000000200 */
[----:B------:R1:W2:Y:S01]  /*11ae0*/  MUFU.TANH R123, R39 ;  /* 0x00000027007b7308 */ /* 0x0002a20000002400 */
[----:B------:R-:W-:Y:S02]  /*11af0*/  FMUL.FTZ R17, R17, c[0x0][0x2ec] ;  /* 0x0000bb0011117a20 */ /* 0x000fe40000410000 */
[----:B------:R-:W-:Y:S01]  /*11b00*/  LDSM.16.M88.4 R44, [R177] ;  /* 0x00000000b12c783b */ /* 0x000fe20000000200 */
[----:B------:R-:W-:Y:S02]  /*11b10*/  FMUL.FTZ R18, R18, c[0x0][0x2ec] ;  /* 0x0000bb0012127a20 */ /* 0x000fe40000410000 */
[----:B------:R-:W-:Y:S01]  /*11b20*/  FMUL.FTZ R19, R19, c[0x0][0x2ec] ;  /* 0x0000bb0013137a20 */ /* 0x000fe20000410000 */
[----:B----4-:R-:W-:Y:S01]  /*11b30*/  FSEL R121, R121, -INF , !P4 ;  /* 0xff80000079797808 */ /* 0x010fe20006000000 */
[----:B------:R-:W3:Y:S01]  /*11b40*/  MUFU.TANH R74, R16 ;  /* 0x00000010004a7308 */ /* 0x000ee20000002400 */
[----:B------:R-:W-:-:S02]  /*11b50*/  ISETP.GE.AND P4, PT, R6, R5, PT ;  /* 0x000000050600720c */ /* 0x000fc40003f86270 */
[----:B------:R-:W-:-:S04]  /*11b60*/  LOP3.LUT R6, R21, 0x50, R22, 0xfe, !PT ;  /* 0x0000005015067812 */ /* 0x000fc800078efe16 */
[-C--:B------:R-:W-:Y:S01]  /*11b70*/  ISETP.GE.AND P6, PT, R6, R4.reuse, PT ;  /* 0x000000040600720c */ /* 0x080fe20003fc6270 */
[----:B-1----:R-:W-:Y:S01]  /*11b80*/  HMMA.16816.F32.BF16 R36, R8, R40, R24 ;  /* 0x000000280824723c */ /* 0x002fe20000041818 */
[----:B------:R-:W1:Y:S01]  /*11b90*/  MUFU.TANH R75, R17 ;  /* 0x00000011004b7308 */ /* 0x000e620000002400 */
[----:B--2---:R-:W-:Y:S02]  /*11ba0*/  FSEL R123, R123, -INF , !P0 ;  /* 0xff8000007b7b7808 */ /* 0x004fe40004000000 */
[----:B------:R-:W-:Y:S02]  /*11bb0*/  ISETP.GE.AND P0, PT, R2, R4, PT ;  /* 0x000000040200720c */ /* 0x000fe40003f06270 */
[----:B------:R-:W-:Y:S01]  /*11bc0*/  FMUL.FTZ R28, R28, c[0x0][0x2ec] ;  /* 0x0000bb001c1c7a20 */ /* 0x000fe20000410000 */
[-C--:B------:R-:W-:Y:S01]  /*11bd0*/  ISETP.GE.AND P3, PT, R6, R5.reuse, PT ;  /* 0x000000050600720c */ /* 0x080fe20003f66270 */
[----:B------:R-:W-:Y:S01]  /*11be0*/  HMMA.16816.F32.BF16 R24, R12, R50, RZ ;  /* 0x000000320c18723c */ /* 0x000fe200000418ff */
[----:B------:R-:W2:Y:S01]  /*11bf0*/  LDSM.16.M88.4 R48, [R134+0x2c00] ;  /* 0x002c00008630783b */ /* 0x000ea20000000200 */
[----:B------:R-:W-:Y:S01]  /*11c00*/  FMUL.FTZ R29, R29, c[0x0][0x2ec] ;  /* 0x0000bb001d1d7a20 */ /* 0x000fe20000410000 */
[----:B------:R-:W4:Y:S01]  /*11c10*/  MUFU.TANH R73, R28 ;  /* 0x0000001c00497308 */ /* 0x000f220000002400 */
[----:B------:R-:W-:Y:S01]  /*11c20*/  FMUL.FTZ R30, R30, c[0x0][0x2ec] ;  /* 0x0000bb001e1e7a20 */ /* 0x000fe20000410000 */
[----:B------:R-:W-:Y:S01]  /*11c30*/  FSEL R79, R79, -INF , !P0 ;  /* 0xff8000004f4f7808 */ /* 0x000fe20004000000 */
[----:B------:R-:W-:Y:S01]  /*11c40*/  FMUL.FTZ R31, R31, c[0x0][0x2ec] ;  /* 0x0000bb001f1f7a20 */ /* 0x000fe20000410000 */
[----:B------:R-:W-:-:S02]  /*11c50*/  ISETP.GE.AND P0, PT, R2, R5, PT ;  /* 0x000000050200720c */ /* 0x000fc40003f06270 */
[----:B------:R-:W-:Y:S02]  /*11c60*/  IADD3 R2, R0, 0x41, RZ ;  /* 0x0000004100027810 */ /* 0x000fe40007ffe0ff */
[----:B------:R-:W5:Y:S01]  /*11c70*/  MUFU.TANH R72, R29 ;  /* 0x0000001d00487308 */ /* 0x000f620000002400 */
[----:B------:R-:W-:Y:S02]  /*11c80*/  FSEL R122, R122, -INF , !P0 ;  /* 0xff8000007a7a7808 */ /* 0x000fe40004000000 */
[----:B------:R-:W-:Y:S02]  /*11c90*/  ISETP.GE.AND P0, PT, R2, R4, PT ;  /* 0x000000040200720c */ /* 0x000fe40003f06270 */
[----:B------:R-:W-:Y:S01]  /*11ca0*/  FMUL.FTZ R36, R36, c[0x0][0x2ec] ;  /* 0x0000bb0024247a20 */ /* 0x000fe20000410000 */
[----:B---3--:R-:W-:Y:S01]  /*11cb0*/  FSEL R74, R74, -INF , !P1 ;  /* 0xff8000004a4a7808 */ /* 0x008fe20004800000 */
[----:B------:R-:W-:Y:S01]  /*11cc0*/  FMUL.FTZ R37, R37, c[0x0][0x2ec] ;  /* 0x0000bb0025257a20 */ /* 0x000fe20000410000 */
[----:B------:R-:W3:Y:S01]  /*11cd0*/  MUFU.TANH R128, R30 ;  /* 0x0000001e00807308 */ /* 0x000ee20000002400 */
[----:B------:R-:W-:Y:S01]  /*11ce0*/  FMUL.FTZ R38, R38, c[0x0][0x2ec] ;  /* 0x0000bb0026267a20 */ /* 0x000fe20000410000 */
[----:B-1----:R-:W-:Y:S01]  /*11cf0*/  FSEL R75, R75, -INF , !P0 ;  /* 0xff8000004b4b7808 */ /* 0x002fe20004000000 */
[----:B------:R-:W-:Y:S01]  /*11d00*/  FMUL.FTZ R39, R39, c[0x0][0x2ec] ;  /* 0x0000bb0027277a20 */ /* 0x000fe20000410000 */
[----:B------:R-:W-:-:S02]  /*11d10*/  ISETP.GE.AND P0, PT, R2, R5, PT ;  /* 0x000000050200720c */ /* 0x000fc40003f06270 */
[----:B------:R-:W-:Y:S02]  /*11d20*/  IADD3 R2, R0, 0x49, RZ ;  /* 0x0000004900027810 */ /* 0x000fe40007ffe0ff */
[----:B------:R1:W-:Y:S01]  /*11d30*/  MUFU.TANH R130, R31 ;  /* 0x0000001f00827308 */ /* 0x0003e20000002400 */
[----:B------:R-:W-:Y:S02]  /*11d40*/  LOP3.LUT R6, R21, 0x60, R22, 0xfe, !PT ;  /* 0x0000006015067812 */ /* 0x000fe400078efe16 */
[-C--:B------:R-:W-:Y:S02]  /*11d50*/  ISETP.GE.AND P1, PT, R2, R4.reuse, PT ;  /* 0x000000040200720c */ /* 0x080fe40003f26270 */
[----:B----4-:R-:W-:Y:S02]  /*11d60*/  FSEL R73, R73, -INF , !P5 ;  /* 0xff80000049497808 */ /* 0x010fe40006800000 */
[----:B-----5:R-:W-:Y:S01]  /*11d70*/  FSEL R72, R72, -INF , !P1 ;  /* 0xff80000048487808 */ /* 0x020fe20004800000 */
[----:B------:R-:W4:Y:S01]  /*11d80*/  MUFU.TANH R125, R18 ;  /* 0x00000012007d7308 */ /* 0x000f220000002400 */
[----:B------:R-:W-:-:S02]  /*11d90*/  ISETP.GE.AND P5, PT, R6, R4, PT ;  /* 0x000000040600720c */ /* 0x000fc40003fa6270 */
[----:B---3--:R-:W-:Y:S01]  /*11da0*/  FSEL R128, R128, -INF , !P4 ;  /* 0xff80000080807808 */ /* 0x008fe20006000000 */
[----:B-1----:R-:W-:Y:S04]  /*11db0*/  HMMA.16816.F32.BF16 R28, R8, R42, R24 ;  /* 0x0000002a081c723c */ /* 0x002fe80000041818 */
[----:B------:R1:W3:Y:S01]  /*11dc0*/  MUFU.TANH R127, R19 ;  /* 0x00000013007f7308 */ /* 0x0002e20000002400 */
[----:B------:R-:W5:Y:S03]  /*11dd0*/  LDSM.16.M88.4 R40, [R176] ;  /* 0x00000000b028783b */ /* 0x000f660000000200 */
[----:B--2---:R-:W-:Y:S04]  /*11de0*/  HMMA.16816.F32.BF16 R24, R12, R48, RZ ;  /* 0x000000300c18723c */ /* 0x004fe800000418ff */
[----:B------:R-:W2:Y:S01]  /*11df0*/  MUFU.TANH R71, R36 ;  /* 0x0000002400477308 */ /* 0x000ea20000002400 */
[----:B----4-:R-:W-:-:S03]  /*11e00*/  FSEL R125, R125, -INF , !P2 ;  /* 0xff8000007d7d7808 */ /* 0x010fc60005000000 */
[C---:B-1----:R-:W-:Y:S04]  /*11e10*/  HMMA.16816.F32.BF16 R16, R12.reuse, R32, RZ ;  /* 0x000000200c10723c */ /* 0x042fe800000418ff */
[----:B------:R-:W1:Y:S01]  /*11e20*/  MUFU.TANH R69, R37 ;  /* 0x0000002500457308 */ /* 0x000e620000002400 */
[----:B---3--:R-:W-:Y:S02]  /*11e30*/  FSEL R127, R127, -INF , !P0 ;  /* 0xff8000007f7f7808 */ /* 0x008fe40004000000 */
[-C--:B------:R-:W-:Y:S02]  /*11e40*/  ISETP.GE.AND P0, PT, R2, R5.reuse, PT ;  /* 0x000000050200720c */ /* 0x080fe40003f06270 */
[----:B------:R-:W-:Y:S01]  /*11e50*/  LOP3.LUT R2, R21, 0x58, R22, 0xfe, !PT ;  /* 0x0000005815027812 */ /* 0x000fe200078efe16 */
[----:B------:R-:W-:Y:S01]  /*11e60*/  FMUL.FTZ R28, R28, c[0x0][0x2ec] ;  /* 0x0000bb001c1c7a20 */ /* 0x000fe20000410000 */
[----:B------:R-:W-:Y:S01]  /*11e70*/  HMMA.16816.F32.BF16 R32, R12, R34, RZ ;  /* 0x000000220c20723c */ /* 0x000fe200000418ff */
[----:B------:R-:W-:Y:S01]  /*11e80*/  FMUL.FTZ R29, R29, c[0x0][0x2ec] ;  /* 0x0000bb001d1d7a20 */ /* 0x000fe20000410000 */
[----:B------:R-:W3:Y:S01]  /*11e90*/  MUFU.TANH R131, R38 ;  /* 0x0000002600837308 */ /* 0x000ee20000002400 */
[----:B------:R-:W-:Y:S01]  /*11ea0*/  FMUL.FTZ R30, R30, c[0x0][0x2ec] ;  /* 0x0000bb001e1e7a20 */ /* 0x000fe20000410000 */
[C---:B------:R-:W-:Y:S01]  /*11eb0*/  ISETP.GE.AND P2, PT, R2.reuse, R4, PT ;  /* 0x000000040200720c */ /* 0x040fe20003f46270 */
[----:B------:R-:W-:Y:S01]  /*11ec0*/  FMUL.FTZ R31, R31, c[0x0][0x2ec] ;  /* 0x0000bb001f1f7a20 */ /* 0x000fe20000410000 */
[----:B------:R-:W-:-:S02]  /*11ed0*/  ISETP.GE.AND P1, PT, R2, R5, PT ;  /* 0x000000050200720c */ /* 0x000fc40003f26270 */
[----:B------:R-:W-:Y:S02]  /*11ee0*/  IADD3 R2, R0, 0x51, RZ ;  /* 0x0000005100027810 */ /* 0x000fe40007ffe0ff */
[----:B------:R-:W4:Y:S01]  /*11ef0*/  MUFU.TANH R68, R28 ;  /* 0x0000001c00447308 */ /* 0x000f220000002400 */
[----:B------:R-:W-:Y:S02]  /*11f00*/  FSEL R130, R130, -INF , !P0 ;  /* 0xff80000082827808 */ /* 0x000fe40004000000 */
[C---:B------:R-:W-:Y:S02]  /*11f10*/  ISETP.GE.AND P0, PT, R2.reuse, R4, PT ;  /* 0x000000040200720c */ /* 0x040fe40003f06270 */
[----:B--2---:R-:W-:Y:S01]  /*11f20*/  FSEL R71, R71, -INF , !P6 ;  /* 0xff80000047477808 */ /* 0x004fe20007000000 */
[----:B------:R-:W-:Y:S01]  /*11f30*/  HMMA.16816.F32.BF16 R16, R8, R44, R16 ;  /* 0x0000002c0810723c */ /* 0x000fe20000041810 */
[----:B-1----:R-:W-:Y:S01]  /*11f40*/  FSEL R69, R69, -INF , !P0 ;  /* 0xff80000045457808 */ /* 0x002fe20004000000 */
[----:B------:R-:W-:Y:S01]  /*11f50*/  MUFU.TANH R70, R29 ;  /* 0x0000001d00467308 */ /* 0x000fe20000002400 */
[----:B------:R-:W-:-:S02]  /*11f60*/  ISETP.GE.AND P0, PT, R2, R5, PT ;  /* 0x000000050200720c */ /* 0x000fc40003f06270 */
[----:B------:R-:W-:Y:S02]  /*11f70*/  IADD3 R2, R0, 0x59, RZ ;  /* 0x0000005900027810 */ /* 0x000fe40007ffe0ff */
[----:B---3--:R-:W-:Y:S02]  /*11f80*/  FSEL R131, R131, -INF , !P3 ;  /* 0xff80000083837808 */ /* 0x008fe40005800000 */
[----:B------:R-:W-:Y:S01]  /*11f90*/  ISETP.GE.AND P3, PT, R6, R5, PT ;  /* 0x000000050600720c */ /* 0x000fe20003f66270 */
[----:B------:R-:W1:Y:S01]  /*11fa0*/  MUFU.TANH R153, R30 ;  /* 0x0000001e00997308 */ /* 0x000e620000002400 */
[----:B------:R-:W-:Y:S02]  /*11fb0*/  LOP3.LUT R6, R21, 0x68, R22, 0xfe, !PT ;  /* 0x0000006815067812 */ /* 0x000fe400078efe16 */
[----:B----4-:R-:W-:Y:S02]  /*11fc0*/  FSEL R68, R68, -INF , !P2 ;  /* 0xff80000044447808 */ /* 0x010fe40005000000 */
[----:B------:R-:W-:-:S03]  /*11fd0*/  ISETP.GE.AND P6, PT, R6, R4, PT ;  /* 0x000000040600720c */ /* 0x000fc60003fc6270 */
[----:B------:R2:W-:Y:S06]  /*11fe0*/  MUFU.TANH R132, R31 ;  /* 0x0000001f00847308 */ /* 0x0005ec0000002400 */
[----:B------:R-:W-:Y:S02]  /*11ff0*/  FMUL.FTZ R16, R16, c[0x0][0x2ec] ;  /* 0x0000bb0010107a20 */ /* 0x000fe40000410000 */
[----:B------:R5:W3:Y:S01]  /*12000*/  MUFU.TANH R133, R39 ;  /* 0x0000002700857308 */ /* 0x000ae20000002400 */
[----:B------:R-:W-:Y:S01]  /*12010*/  FMUL.FTZ R17, R17, c[0x0][0x2ec] ;  /* 0x0000bb0011117a20 */ /* 0x000fe20000410000 */
[----:B-1----:R-:W-:Y:S01]  /*12020*/  FSEL R153, R153, -INF , !P1 ;  /* 0xff80000099997808 */ /* 0x002fe20004800000 */
[----:B------:R-:W-:Y:S01]  /*12030*/  FMUL.FTZ R18, R18, c[0x0][0x2ec] ;  /* 0x0000bb0012127a20 */ /* 0x000fe20000410000 */
[----:B------:R-:W-:Y:S01]  /*12040*/  ISETP.GE.AND P1, PT, R6, R5, PT ;  /* 0x000000050600720c */ /* 0x000fe20003f26270 */
[----:B------:R-:W-:Y:S01]  /*12050*/  FMUL.FTZ R19, R19, c[0x0][0x2ec] ;  /* 0x0000bb0013137a20 */ /* 0x000fe20000410000 */
[----:B------:R-:W-:Y:S01]  /*12060*/  LOP3.LUT R6, R21, 0x70, R22, 0xfe, !PT ;  /* 0x0000007015067812 */ /* 0x000fe200078efe16 */
[----:B--2---:R-:W-:Y:S01]  /*12070*/  HMMA.16816.F32.BF16 R28, R8, R46, R32 ;  /* 0x0000002e081c723c */ /* 0x004fe20000041820 */
[----:B------:R-:W1:Y:S01]  /*12080*/  LDSM.16.M88.4 R32, [R134+0x3000] ;  /* 0x003000008620783b */ /* 0x000e620000000200 */
[----:B------:R-:W2:Y:S01]  /*12090*/  MUFU.TANH R65, R16 ;  /* 0x0000001000417308 */ /* 0x000ea20000002400 */
[----:B------:R-:W-:-:S02]  /*120a0*/  ISETP.GE.AND P4, PT, R6, R4, PT ;  /* 0x000000040600720c */ /* 0x000fc40003f86270 */
[----:B------:R-:W4:Y:S03]  /*120b0*/  LDSM.16.M88.4 R44, [R175] ;  /* 0x00000000af2c783b */ /* 0x000f260000000200 */
[----:B-----5:R-:W-:Y:S01]  /*120c0*/  HMMA.16816.F32.BF16 R36, R8, R40, R24 ;  /* 0x000000280824723c */ /* 0x020fe20000041818 */
[----:B---3--:R-:W-:Y:S01]  /*120d0*/  FSEL R133, R133, -INF , !P0 ;  /* 0xff80000085857808 */ /* 0x008fe20004000000 */
[----:B------:R-:W3:Y:S01]  /*120e0*/  MUFU.TANH R67, R17 ;  /* 0x0000001100437308 */ /* 0x000ee20000002400 */
[----:B------:R-:W-:-:S04]  /*120f0*/  ISETP.GE.AND P0, PT, R2, R4, PT ;  /* 0x000000040200720c */ /* 0x000fc80003f06270 */
[----:B------:R-:W-:Y:S01]  /*12100*/  FSEL R70, R70, -INF , !P0 ;  /* 0xff80000046467808 */ /* 0x000fe20004000000 */
[C---:B------:R-:W-:Y:S01]  /*12110*/  HMMA.16816.F32.BF16 R24, R12.reuse, R50, RZ ;  /* 0x000000320c18723c */ /* 0x040fe200000418ff */
[----:B------:R-:W5:Y:S01]  /*12120*/  LDSM.16.M88.4 R48, [R134+0x3400] ;  /* 0x003400008630783b */ /* 0x000f620000000200 */
[----:B------:R-:W1:Y:S01]  /*12130*/  MUFU.TANH R154, R18 ;  /* 0x00000012009a7308 */ /* 0x000e620000002400 */
[-C--:B------:R-:W-:Y:S02]  /*12140*/  ISETP.GE.AND P0, PT, R2, R5.reuse, PT ;  /* 0x000000050200720c */ /* 0x080fe40003f06270 */
[----:B------:R-:W-:Y:S02]  /*12150*/  IADD3 R2, R0, 0x61, RZ ;  /* 0x0000006100027810 */ /* 0x000fe40007ffe0ff */
[----:B------:R-:W-:Y:S01]  /*12160*/  FSEL R132, R132, -INF , !P0 ;  /* 0xff80000084847808 */ /* 0x000fe20004000000 */
[----:B------:R-:W-:Y:S01]  /*12170*/  FMUL.FTZ R28, R28, c[0x0][0x2ec] ;  /* 0x0000bb001c1c7a20 */ /* 0x000fe20000410000 */
[----:B------:R-:W-:Y:S01]  /*12180*/  ISETP.GE.AND P0, PT, R2, R4, PT ;  /* 0x000000040200720c */ /* 0x000fe20003f06270 */
[----:B------:R1:W1:Y:S01]  /*12190*/  MUFU.TANH R155, R19 ;  /* 0x00000013009b7308 */ /* 0x0002620000002400 */
[----:B------:R-:W-:Y:S01]  /*121a0*/  FMUL.FTZ R29, R29, c[0x0][0x2ec] ;  /* 0x0000bb001d1d7a20 */ /* 0x000fe20000410000 */
[----:B--2---:R-:W-:Y:S01]  /*121b0*/  FSEL R65, R65, -INF , !P5 ;  /* 0xff80000041417808 */ /* 0x004fe20006800000 */
[----:B------:R-:W-:Y:S01]  /*121c0*/  FMUL.FTZ R30, R30, c[0x0][0x2ec] ;  /* 0x0000bb001e1e7a20 */ /* 0x000fe20000410000 */
[----:B---3--:R-:W-:Y:S01]  /*121d0*/  FSEL R67, R67, -INF , !P0 ;  /* 0xff80000043437808 */ /* 0x008fe20004000000 */
[----:B------:R-:W-:Y:S01]  /*121e0*/  FMUL.FTZ R31, R31, c[0x0][0x2ec] ;  /* 0x0000bb001f1f7a20 */ /* 0x000fe20000410000 */
[-C--:B------:R-:W-:Y:S01]  /*121f0*/  ISETP.GE.AND P0, PT, R2, R5.reuse, PT ;  /* 0x000000050200720c */ /* 0x080fe20003f06270 */
[----:B------:R-:W-:Y:S01]  /*12200*/  FMUL.FTZ R36, R36, c[0x0][0x2ec] ;  /* 0x0000bb0024247a20 */ /* 0x000fe20000410000 */
[----:B------:R-:W2:Y:S01]  /*12210*/  MUFU.TANH R62, R28 ;  /* 0x0000001c003e7308 */ /* 0x000ea20000002400 */
[----:B------:R-:W-:Y:S01]  /*12220*/  FMUL.FTZ R37, R37, c[0x0][0x2ec] ;  /* 0x0000bb0025257a20 */ /* 0x000fe20000410000 */
[----:B------:R-:W-:Y:S01]  /*12230*/  IADD3 R2, R0, 0x69, RZ ;  /* 0x0000006900027810 */ /* 0x000fe20007ffe0ff */
[----:B------:R-:W-:Y:S01]  /*12240*/  FMUL.FTZ R38, R38, c[0x0][0x2ec] ;  /* 0x0000bb0026267a20 */ /* 0x000fe20000410000 */
[----:B-1----:R-:W-:Y:S01]  /*12250*/  FSEL R154, R154, -INF , !P3 ;  /* 0xff8000009a9a7808 */ /* 0x002fe20005800000 */
[----:B------:R-:W-:Y:S01]  /*12260*/  FMUL.FTZ R39, R39, c[0x0][0x2ec] ;  /* 0x0000bb0027277a20 */ /* 0x000fe20000410000 */
[----:B------:R-:W-:Y:S01]  /*12270*/  ISETP.GE.AND P3, PT, R6, R5, PT ;  /* 0x000000050600720c */ /* 0x000fe20003f66270 */
[----:B------:R-:W-:Y:S01]  /*12280*/  HMMA.16816.F32.BF16 R16, R12, R32, RZ ;  /* 0x000000200c10723c */ /* 0x000fe200000418ff */
[----:B------:R-:W1:Y:S01]  /*12290*/  MUFU.TANH R64, R29 ;  /* 0x0000001d00407308 */ /* 0x000e620000002400 */
[----:B------:R-:W-:-:S02]  /*122a0*/  FSEL R155, R155, -INF , !P0 ;  /* 0xff8000009b9b7808 */ /* 0x000fc40004000000 */
[-C--:B------:R-:W-:Y:S02]  /*122b0*/  ISETP.GE.AND P0, PT, R2, R4.reuse, PT ;  /* 0x000000040200720c */ /* 0x080fe40003f06270 */
[----:B------:R-:W-:Y:S02]  /*122c0*/  LOP3.LUT R6, R21, 0x78, R22, 0xfe, !PT ;  /* 0x0000007815067812 */ /* 0x000fe400078efe16 */
[----:B------:R-:W-:Y:S01]  /*122d0*/  HMMA.16816.F32.BF16 R32, R12, R34, RZ ;  /* 0x000000220c20723c */ /* 0x000fe200000418ff */
[----:B------:R-:W3:Y:S01]  /*122e0*/  MUFU.TANH R156, R30 ;  /* 0x0000001e009c7308 */ /* 0x000ee20000002400 */
[----:B------:R-:W-:Y:S02]  /*122f0*/  ISETP.GE.AND P2, PT, R6, R4, PT ;  /* 0x000000040600720c */ /* 0x000fe40003f46270 */
[----:B--2---:R-:W-:-:S05]  /*12300*/  FSEL R62, R62, -INF , !P6 ;  /* 0xff8000003e3e7808 */ /* 0x004fca0007000000 */
[----:B------:R2:W2:Y:S01]  /*12310*/  MUFU.TANH R157, R31 ;  /* 0x0000001f009d7308 */ /* 0x0004a20000002400 */
[----:B-1----:R-:W-:Y:S02]  /*12320*/  FSEL R64, R64, -INF , !P0 ;  /* 0xff80000040407808 */ /* 0x002fe40004000000 */
[-C--:B------:R-:W-:Y:S02]  /*12330*/  ISETP.GE.AND P0, PT, R2, R5.reuse, PT ;  /* 0x000000050200720c */ /* 0x080fe40003f06270 */
[----:B------:R-:W-:Y:S02]  /*12340*/  IADD3 R2, R0, 0x71, RZ ;  /* 0x0000007100027810 */ /* 0x000fe40007ffe0ff */
[----:B----4-:R-:W-:Y:S01]  /*12350*/  HMMA.16816.F32.BF16 R16, R8, R44, R16 ;  /* 0x0000002c0810723c */ /* 0x010fe20000041810 */
[----:B------:R-:W1:Y:S01]  /*12360*/  MUFU.TANH R63, R36 ;  /* 0x00000024003f7308 */ /* 0x000e620000002400 */
[----:B---3--:R-:W-:Y:S02]  /*12370*/  FSEL R156, R156, -INF , !P1 ;  /* 0xff8000009c9c7808 */ /* 0x008fe40004800000 */
[----:B------:R-:W-:-:S02]  /*12380*/  ISETP.GE.AND P1, PT, R6, R5, PT ;  /* 0x000000050600720c */ /* 0x000fc40003f26270 */
[----:B------:R-:W-:Y:S02]  /*12390*/  LOP3.LUT R6, R21, 0x80, R22, 0xfe, !PT ;  /* 0x0000008015067812 */ /* 0x000fe400078efe16 */
[----:B--2---:R-:W-:Y:S01]  /*123a0*/  HMMA.16816.F32.BF16 R28, R8, R42, R24 ;  /* 0x0000002a081c723c */ /* 0x004fe20000041818 */
[----:B------:R-:W2:Y:S01]  /*123b0*/  MUFU.TANH R66, R37 ;  /* 0x0000002500427308 */ /* 0x000ea20000002400 */
[----:B------:R-:W-:Y:S01]  /*123c0*/  LDSM.16.M88.4 R40, [R173] ;  /* 0x00000000ad28783b */ /* 0x000fe20000000200 */
[----:B------:R-:W-:Y:S02]  /*123d0*/  FSEL R157, R157, -INF , !P0 ;  /* 0xff8000009d9d7808 */ /* 0x000fe40004000000 */
[-C--:B------:R-:W-:Y:S02]  /*123e0*/  ISETP.GE.AND P0, PT, R2, R4.reuse, PT ;  /* 0x000000040200720c */ /* 0x080fe40003f06270 */
[----:B------:R-:W-:Y:S01]  /*123f0*/  ISETP.GE.AND P5, PT, R6, R4, PT ;  /* 0x000000040600720c */ /* 0x000fe20003fa6270 */
[----:B-----5:R-:W-:Y:S01]  /*12400*/  HMMA.16816.F32.BF16 R24, R12, R48, RZ ;  /* 0x000000300c18723c */ /* 0x020fe200000418ff */
[----:B------:R-:W3:Y:S01]  /*12410*/  MUFU.TANH R158, R38 ;  /* 0x00000026009e7308 */ /* 0x000ee20000002400 */
[----:B-1----:R-:W-:-:S02]  /*12420*/  FSEL R63, R63, -INF , !P4 ;  /* 0xff8000003f3f7808 */ /* 0x002fc40006000000 */
[-C--:B------:R-:W-:Y:S02]  /*12430*/  ISETP.GE.AND P4, PT, R6, R5.reuse, PT ;  /* 0x000000050600720c */ /* 0x080fe40003f86270 */
[----:B------:R-:W-:Y:S02]  /*12440*/  LOP3.LUT R6, R21, 0x88, R22, 0xfe, !PT ;  /* 0x0000008815067812 */ /* 0x000fe400078efe16 */
[----:B------:R-:W-:Y:S01]  /*12450*/  FMUL.FTZ R16, R16, c[0x0][0x2ec] ;  /* 0x0000bb0010107a20 */ /* 0x000fe20000410000 */
[----:B------:R1:W4:Y:S01]  /*12460*/  MUFU.TANH R159, R39 ;  /* 0x00000027009f7308 */ /* 0x0003220000002400 */
[----:B------:R-:W-:Y:S01]  /*12470*/  FMUL.FTZ R17, R17, c[0x0][0x2ec] ;  /* 0x0000bb0011117a20 */ /* 0x000fe20000410000 */
[----:B--2---:R-:W-:Y:S01]  /*12480*/  FSEL R66, R66, -INF , !P0 ;  /* 0xff80000042427808 */ /* 0x004fe20004000000 */
[----:B------:R-:W-:Y:S01]  /*12490*/  FMUL.FTZ R18, R18, c[0x0][0x2ec] ;  /* 0x0000bb0012127a20 */ /* 0x000fe20000410000 */
[-C--:B------:R-:W-:Y:S01]  /*124a0*/  ISETP.GE.AND P0, PT, R2, R5.reuse, PT ;  /* 0x000000050200720c */ /* 0x080fe20003f06270 */
[----:B------:R-:W-:Y:S01]  /*124b0*/  FMUL.FTZ R19, R19, c[0x0][0x2ec] ;  /* 0x0000bb0013137a20 */ /* 0x000fe20000410000 */
[----:B------:R-:W-:Y:S01]  /*124c0*/  IADD3 R2, R0, 0x79, RZ ;  /* 0x0000007900027810 */ /* 0x000fe20007ffe0ff */
[----:B------:R-:W-:Y:S01]  /*124d0*/  FMUL.FTZ R28, R28, c[0x0][0x2ec] ;  /* 0x0000bb001c1c7a20 */ /* 0x000fe20000410000 */
[----:B------:R-:W2:Y:S01]  /*124e0*/  MUFU.TANH R57, R16 ;  /* 0x0000001000397308 */ /* 0x000ea20000002400 */
[----:B------:R-:W-:Y:S01]  /*124f0*/  FMUL.FTZ R29, R29, c[0x0][0x2ec] ;  /* 0x0000bb001d1d7a20 */ /* 0x000fe20000410000 */
[----:B---3--:R-:W-:Y:S01]  /*12500*/  FSEL R158, R158, -INF , !P3 ;  /* 0xff8000009e9e7808 */ /* 0x008fe20005800000 */
[----:B------:R-:W-:Y:S01]  /*12510*/  FMUL.FTZ R30, R30, c[0x0][0x2ec] ;  /* 0x0000bb001e1e7a20 */ /* 0x000fe20000410000 */
[C---:B------:R-:W-:Y:S01]  /*12520*/  ISETP.GE.AND P6, PT, R6.reuse, R4, PT ;  /* 0x000000040600720c */ /* 0x040fe20003fc6270 */
[----:B------:R-:W-:Y:S01]  /*12530*/  FMUL.FTZ R31, R31, c[0x0][0x2ec] ;  /* 0x0000bb001f1f7a20 */ /* 0x000fe20000410000 */
[----:B------:R-:W-:Y:S01]  /*12540*/  ISETP.GE.AND P3, PT, R6, R5, PT ;  /* 0x000000050600720c */ /* 0x000fe20003f66270 */
[----:B-1----:R-:W1:Y:S01]  /*12550*/  LDSM.16.M88.4 R36, [R174] ;  /* 0x00000000ae24783b */ /* 0x002e620000000200 */
[----:B------:R-:W3:Y:S01]  /*12560*/  MUFU.TANH R61, R28 ;  /* 0x0000001c003d7308 */ /* 0x000ee20000002400 */
[----:B----4-:R-:W-:-:S02]  /*12570*/  FSEL R159, R159, -INF , !P0 ;  /* 0xff8000009f9f7808 */ /* 0x010fc40004000000 */
[-C--:B------:R-:W-:Y:S02]  /*12580*/  ISETP.GE.AND P0, PT, R2, R4.reuse, PT ;  /* 0x000000040200720c */ /* 0x080fe40003f06270 */
[----:B------:R-:W-:Y:S02]  /*12590*/  LOP3.LUT R6, R21, 0x90, R22, 0xfe, !PT ;  /* 0x0000009015067812 */ /* 0x000fe400078efe16 */
[----:B--2---:R-:W-:Y:S01]  /*125a0*/  FSEL R57, R57, -INF , !P5 ;  /* 0xff80000039397808 */ /* 0x004fe20006800000 */
[----:B------:R-:W2:Y:S01]  /*125b0*/  MUFU.TANH R60, R29 ;  /* 0x0000001d003c7308 */ /* 0x000ea20000002400 */
[----:B------:R-:W-:-:S07]  /*125c0*/  ISETP.GE.AND P5, PT, R6, R4, PT ;  /* 0x000000040600720c */ /* 0x000fce0003fa6270 */
[----:B------:R-:W4:Y:S01]  /*125d0*/  MUFU.TANH R161, R30 ;  /* 0x0000001e00a17308 */ /* 0x000f220000002400 */
[----:B---3--:R-:W-:Y:S02]  /*125e0*/  FSEL R61, R61, -INF , !P2 ;  /* 0xff8000003d3d7808 */ /* 0x008fe40005000000 */
[----:B------:R-:W-:Y:S02]  /*125f0*/  ISETP.GE.AND P2, PT, R6, R5, PT ;  /* 0x000000050600720c */ /* 0x000fe40003f46270 */
[----:B------:R-:W-:-:S03]  /*12600*/  LOP3.LUT R6, R21, 0x98, R22, 0xfe, !PT ;  /* 0x0000009815067812 */ /* 0x000fc600078efe16 */
[----:B------:R-:W3:Y:S01]  /*12610*/  MUFU.TANH R160, R31 ;  /* 0x0000001f00a07308 */ /* 0x000ee20000002400 */
[----:B--2---:R-:W-:Y:S02]  /*12620*/  FSEL R60, R60, -INF , !P0 ;  /* 0xff8000003c3c7808 */ /* 0x004fe40004000000 */
[----:B------:R-:W-:Y:S02]  /*12630*/  ISETP.GE.AND P0, PT, R2, R5, PT ;  /* 0x000000050200720c */ /* 0x000fe40003f06270 */
[----:B------:R-:W-:-:S03]  /*12640*/  IADD3 R2, R0, 0x81, RZ ;  /* 0x0000008100027810 */ /* 0x000fc60007ffe0ff */
[----:B------:R-:W2:Y:S01]  /*12650*/  MUFU.TANH R59, R17 ;  /* 0x00000011003b7308 */ /* 0x000ea20000002400 */
[----:B----4-:R-:W-:Y:S02]  /*12660*/  FSEL R161, R161, -INF , !P1 ;  /* 0xff800000a1a17808 */ /* 0x010fe40004800000 */
[----:B------:R-:W-:Y:S01]  /*12670*/  ISETP.GE.AND P1, PT, R2, R4, PT ;  /* 0x000000040200720c */ /* 0x000fe20003f26270 */
[----:B-1----:R-:W-:Y:S04]  /*12680*/  HMMA.16816.F32.BF16 R24, R8, R36, R24 ;  /* 0x000000240818723c */ /* 0x002fe80000041818 */
[----:B------:R-:W1:Y:S01]  /*12690*/  MUFU.TANH R163, R18 ;  /* 0x0000001200a37308 */ /* 0x000e620000002400 */
[----:B---3--:R-:W-:Y:S02]  /*126a0*/  FSEL R160, R160, -INF , !P0 ;  /* 0xff800000a0a07808 */ /* 0x008fe40004000000 */
[----:B------:R-:W-:-:S02]  /*126b0*/  ISETP.GE.AND P0, PT, R2, R5, PT ;  /* 0x000000050200720c */ /* 0x000fc40003f06270 */
[----:B------:R-:W-:Y:S01]  /*126c0*/  IADD3 R2, R0, 0x89, RZ ;  /* 0x0000008900027810 */ /* 0x000fe20007ffe0ff */
[----:B------:R-:W-:Y:S01]  /*126d0*/  HMMA.16816.F32.BF16 R28, R8, R46, R32 ;  /* 0x0000002e081c723c */ /* 0x000fe20000041820 */
[----:B------:R-:W3:Y:S01]  /*126e0*/  LDSM.16.M88.4 R32, [R134+0x3800] ;  /* 0x003800008620783b */ /* 0x000ee20000000200 */
[----:B------:R4:W5:Y:S01]  /*126f0*/  MUFU.TANH R187, R19 ;  /* 0x0000001300bb7308 */ /* 0x0009620000002400 */
[----:B--2---:R-:W-:Y:S02]  /*12700*/  FSEL R59, R59, -INF , !P1 ;  /* 0xff8000003b3b7808 */ /* 0x004fe40004800000 */
[----:B------:R-:W-:Y:S01]  /*12710*/  LDSM.16.M88.4 R44, [R134+0x4400] ;  /* 0x00440000862c783b */ /* 0x000fe20000000200 */
[-C--:B------:R-:W-:Y:S02]  /*12720*/  ISETP.GE.AND P1, PT, R2, R4.reuse, PT ;  /* 0x000000040200720c */ /* 0x080fe40003f26270 */
[----:B-1----:R-:W-:Y:S02]  /*12730*/  FSEL R163, R163, -INF , !P4 ;  /* 0xff800000a3a37808 */ /* 0x002fe40006000000 */
[----:B------:R-:W-:-:S04]  /*12740*/  ISETP.GE.AND P4, PT, R6, R4, PT ;  /* 0x000000040600720c */ /* 0x000fc80003f86270 */
[----:B------:R-:W-:Y:S01]  /*12750*/  FMUL.FTZ R24, R24, c[0x0][0x2ec] ;  /* 0x0000bb0018187a20 */ /* 0x000fe20000410000 */
[----:B----4-:R-:W-:Y:S01]  /*12760*/  HMMA.16816.F32.BF16 R16, R12, R50, RZ ;  /* 0x000000320c10723c */ /* 0x010fe200000418ff */
[----:B------:R-:W-:Y:S02]  /*12770*/  FMUL.FTZ R25, R25, c[0x0][0x2ec] ;  /* 0x0000bb0019197a20 */ /* 0x000fe40000410000 */
[----:B------:R-:W1:Y:S01]  /*12780*/  MUFU.TANH R55, R24 ;  /* 0x0000001800377308 */ /* 0x000e620000002400 */
[----:B------:R-:W-:Y:S01]  /*12790*/  FMUL.FTZ R26, R26, c[0x0][0x2ec] ;  /* 0x0000bb001a1a7a20 */ /* 0x000fe20000410000 */
[----:B-----5:R-:W-:Y:S01]  /*127a0*/  FSEL R187, R187, -INF , !P0 ;  /* 0xff800000bbbb7808 */ /* 0x020fe20004000000 */
[----:B------:R-:W-:Y:S01]  /*127b0*/  FMUL.FTZ R27, R27, c[0x0][0x2ec] ;  /* 0x0000bb001b1b7a20 */ /* 0x000fe20000410000 */
[----:B------:R-:W-:Y:S02]  /*127c0*/  ISETP.GE.AND P0, PT, R2, R5, PT ;  /* 0x000000050200720c */ /* 0x000fe40003f06270 */
[----:B------:R-:W-:Y:S01]  /*127d0*/  FMUL.FTZ R28, R28, c[0x0][0x2ec] ;  /* 0x0000bb001c1c7a20 */ /* 0x000fe20000410000 */
[----:B------:R-:W-:Y:S01]  /*127e0*/  IADD3 R2, R0, 0x91, RZ ;  /* 0x0000009100027810 */ /* 0x000fe20007ffe0ff */
[----:B------:R-:W-:Y:S01]  /*127f0*/  FMUL.FTZ R29, R29, c[0x0][0x2ec] ;  /* 0x0000bb001d1d7a20 */ /* 0x000fe20000410000 */
[----:B------:R-:W-:Y:S01]  /*12800*/  MUFU.TANH R54, R25 ;  /* 0x0000001900367308 */ /* 0x000fe20000002400 */
[----:B------:R-:W-:-:S02]  /*12810*/  FMUL.FTZ R30, R30, c[0x0][0x2ec] ;  /* 0x0000bb001e1e7a20 */ /* 0x000fc40000410000 */
[----:B------:R-:W-:-:S05]  /*12820*/  FMUL.FTZ R31, R31, c[0x0][0x2ec] ;  /* 0x0000bb001f1f7a20 */ /* 0x000fca0000410000 */
[----:B------:R-:W2:Y:S01]  /*12830*/  MUFU.TANH R58, R28 ;  /* 0x0000001c003a7308 */ /* 0x000ea20000002400 */
[----:B-1----:R-:W-:-:S03]  /*12840*/  FSEL R55, R55, -INF , !P5 ;  /* 0xff80000037377808 */ /* 0x002fc60006800000 */
[----:B------:R-:W-:Y:S04]  /*12850*/  HMMA.16816.F32.BF16 R36, R8, R38, R16 ;  /* 0x000000260824723c */ /* 0x000fe80000041810 */
[----:B------:R-:W1:Y:S04]  /*12860*/  MUFU.TANH R56, R29 ;  /* 0x0000001d00387308 */ /* 0x000e680000002400 */
[----:B---3--:R-:W-:Y:S04]  /*12870*/  HMMA.16816.F32.BF16 R16, R12, R34, RZ ;  /* 0x000000220c10723c */ /* 0x008fe800000418ff */
[----:B------:R-:W3:Y:S01]  /*12880*/  MUFU.TANH R186, R30 ;  /* 0x0000001e00ba7308 */ /* 0x000ee20000002400 */
[----:B--2---:R-:W-:-:S07]  /*12890*/  FSEL R58, R58, -INF , !P6 ;  /* 0xff8000003a3a7808 */ /* 0x004fce0007000000 */
[----:B------:R2:W4:Y:S01]  /*128a0*/  MUFU.TANH R188, R31 ;  /* 0x0000001f00bc7308 */ /* 0x0005220000002400 */
[----:B-1----:R-:W-:Y:S02]  /*128b0*/  FSEL R56, R56, -INF , !P1 ;  /* 0xff80000038387808 */ /* 0x002fe40004800000 */
[----:B------:R-:W-:Y:S01]  /*128c0*/  ISETP.GE.AND P1, PT, R2, R4, PT ;  /* 0x000000040200720c */ /* 0x000fe20003f26270 */
[----:B------:R-:W-:-:S03]  /*128d0*/  FMUL.FTZ R36, R36, c[0x0][0x2ec] ;  /* 0x0000bb0024247a20 */ /* 0x000fc60000410000 */
[----:B------:R-:W-:Y:S01]  /*128e0*/  FSEL R54, R54, -INF , !P1 ;  /* 0xff80000036367808 */ /* 0x000fe20004800000 */
[----:B------:R-:W-:Y:S01]  /*128f0*/  FMUL.FTZ R37, R37, c[0x0][0x2ec] ;  /* 0x0000bb0025257a20 */ /* 0x000fe20000410000 */
[----:B------:R-:W1:Y:S01]  /*12900*/  MUFU.TANH R189, R26 ;  /* 0x0000001a00bd7308 */ /* 0x000e620000002400 */
[----:B------:R-:W-:Y:S01]  /*12910*/  FMUL.FTZ R38, R38, c[0x0][0x2ec] ;  /* 0x0000bb0026267a20 */ /* 0x000fe20000410000 */
[----:B---3--:R-:W-:Y:S01]  /*12920*/  FSEL R186, R186, -INF , !P3 ;  /* 0xff800000baba7808 */ /* 0x008fe20005800000 */
[----:B------:R-:W-:Y:S01]  /*12930*/  FMUL.FTZ R7, R39, c[0x0][0x2ec] ;  /* 0x0000bb0027077a20 */ /* 0x000fe20000410000 */
[----:B------:R-:W-:Y:S02]  /*12940*/  ISETP.GE.AND P3, PT, R6, R5, PT ;  /* 0x000000050600720c */ /* 0x000fe40003f66270 */
[----:B------:R-:W-:Y:S01]  /*12950*/  LOP3.LUT R6, R21, 0xa8, R22, 0xfe, !PT ;  /* 0x000000a815067812 */ /* 0x000fe200078efe16 */
[----:B--2---:R-:W-:Y:S01]  /*12960*/  HMMA.16816.F32.BF16 R28, R12, R32, RZ ;  /* 0x000000200c1c723c */ /* 0x004fe200000418ff */
[----:B------:R-:W2:Y:S01]  /*12970*/  LDSM.16.M88.4 R32, [R134+0x3c00] ;  /* 0x003c00008620783b */ /* 0x000ea20000000200 */
[----:B------:R-:W-:Y:S01]  /*12980*/  MUFU.TANH R194, R36 ;  /* 0x0000002400c27308 */ /* 0x000fe20000002400 */
[----:B----4-:R-:W-:-:S02]  /*12990*/  FSEL R188, R188, -INF , !P0 ;  /* 0xff800000bcbc7808 */ /* 0x010fc40004000000 */
[-C--:B------:R-:W-:Y:S02]  /*129a0*/  ISETP.GE.AND P0, PT, R2, R5.reuse, PT ;  /* 0x000000050200720c */ /* 0x080fe40003f06270 */
[----:B------:R-:W-:Y:S02]  /*129b0*/  LOP3.LUT R2, R21, 0xa0, R22, 0xfe, !PT ;  /* 0x000000a015027812 */ /* 0x000fe400078efe16 */
[----:B-1----:R-:W-:Y:S01]  /*129c0*/  FSEL R189, R189, -INF , !P2 ;  /* 0xff800000bdbd7808 */ /* 0x002fe20005000000 */
[----:B------:R-:W-:Y:S01]  /*129d0*/  MUFU.TANH R190, R37 ;  /* 0x0000002500be7308 */ /* 0x000fe20000002400 */
[C---:B------:R-:W-:Y:S02]  /*129e0*/  ISETP.GE.AND P2, PT, R2.reuse, R4, PT ;  /* 0x000000040200720c */ /* 0x040fe40003f46270 */
[----:B------:R-:W-:Y:S02]  /*129f0*/  ISETP.GE.AND P1, PT, R2, R5, PT ;  /* 0x000000050200720c */ /* 0x000fe40003f26270 */
[----:B------:R-:W-:-:S02]  /*12a00*/  IADD3 R2, R0, 0x99, RZ ;  /* 0x0000009900027810 */ /* 0x000fc40007ffe0ff */
[----:B------:R-:W-:Y:S01]  /*12a10*/  ISETP.GE.AND P6, PT, R6, R4, PT ;  /* 0x000000040600720c */ /* 0x000fe20003fc6270 */
[----:B------:R1:W-:Y:S06]  /*12a20*/  MUFU.TANH R51, R38 ;  /* 0x0000002600337308 */ /* 0x0003ec0000002400 */
[C---:B------:R-:W-:Y:S02]  /*12a30*/  HMMA.16816.F32.BF16 R28, R8.reuse, R40, R28 ;  /* 0x00000028081c723c */ /* 0x040fe4000004181c */
[----:B------:R3:W4:Y:S01]  /*12a40*/  MUFU.TANH R52, R27 ;  /* 0x0000001b00347308 */ /* 0x0007220000002400 */
[----:B-1----:R-:W1:Y:S07]  /*12a50*/  LDSM.16.M88.4 R36, [R172] ;  /* 0x00000000ac24783b */ /* 0x002e6e0000000200 */
[----:B------:R-:W5:Y:S01]  /*12a60*/  MUFU.TANH R162, R7 ;  /* 0x0000000700a27308 */ /* 0x000f620000002400 */
[----:B---3--:R-:W-:Y:S01]  /*12a70*/  HMMA.16816.F32.BF16 R24, R8, R42, R16 ;  /* 0x0000002a0818723c */ /* 0x008fe20000041810 */
[----:B------:R-:W3:Y:S01]  /*12a80*/  LDSM.16.M88.4 R40, [R134+0x4000] ;  /* 0x004000008628783b */ /* 0x000ee20000000200 */
[----:B----4-:R-:W-:-:S02]  /*12a90*/  FSEL R191, R52, -INF , !P0 ;  /* 0xff80000034bf7808 */ /* 0x010fc40004000000 */
[----:B------:R-:W-:-:S09]  /*12aa0*/  ISETP.GE.AND P0, PT, R2, R4, PT ;  /* 0x000000040200720c */ /* 0x000fd20003f06270 */
[----:B------:R-:W-:Y:S01]  /*12ab0*/  FMUL.FTZ R28, R28, c[0x0][0x2ec] ;  /* 0x0000bb001c1c7a20 */ /* 0x000fe20000410000 */
[----:B------:R-:W-:Y:S01]  /*12ac0*/  FSEL R52, R194, -INF , !P4 ;  /* 0xff800000c2347808 */ /* 0x000fe20006000000 */
[----:B--2---:R-:W-:Y:S01]  /*12ad0*/  HMMA.16816.F32.BF16 R16, R12, R32, RZ ;  /* 0x000000200c10723c */ /* 0x004fe200000418ff */
[----:B------:R-:W-:Y:S01]  /*12ae0*/  FMUL.FTZ R29, R29, c[0x0][0x2ec] ;  /* 0x0000bb001d1d7a20 */ /* 0x000fe20000410000 */
[----:B------:R-:W2:Y:S01]  /*12af0*/  MUFU.TANH R50, R28 ;  /* 0x0000001c00327308 */ /* 0x000ea20000002400 */
[----:B------:R-:W-:Y:S01]  /*12b00*/  FMUL.FTZ R30, R30, c[0x0][0x2ec] ;  /* 0x0000bb001e1e7a20 */ /* 0x000fe20000410000 */
[----:B------:R-:W-:Y:S01]  /*12b10*/  FSEL R194, R51, -INF , !P3 ;  /* 0xff80000033c27808 */ /* 0x000fe20005800000 */
[----:B------:R-:W-:Y:S01]  /*12b20*/  FMUL.FTZ R31, R31, c[0x0][0x2ec] ;  /* 0x0000bb001f1f7a20 */ /* 0x000fe20000410000 */
[----:B------:R-:W-:Y:S02]  /*12b30*/  FSEL R51, R190, -INF , !P0 ;  /* 0xff800000be337808 */ /* 0x000fe40004000000 */
[----:B------:R-:W-:-:S02]  /*12b40*/  ISETP.GE.AND P0, PT, R2, R5, PT ;  /* 0x000000050200720c */ /* 0x000fc40003f06270 */
[----:B------:R-:W4:Y:S01]  /*12b50*/  MUFU.TANH R49, R29 ;  /* 0x0000001d00317308 */ /* 0x000f220000002400 */
[----:B------:R-:W-:Y:S02]  /*12b60*/  IADD3 R2, R0, 0xa1, RZ ;  /* 0x000000a100027810 */ /* 0x000fe40007ffe0ff */
[----:B-----5:R-:W-:Y:S02]  /*12b70*/  FSEL R162, R162, -INF , !P0 ;  /* 0xff800000a2a27808 */ /* 0x020fe40004000000 */
[-C--:B------:R-:W-:Y:S01]  /*12b80*/  ISETP.GE.AND P0, PT, R2, R4.reuse, PT ;  /* 0x000000040200720c */ /* 0x080fe20003f06270 */
[----:B------:R-:W-:Y:S01]  /*12b90*/  FMUL.FTZ R24, R24, c[0x0][0x2ec] ;  /* 0x0000bb0018187a20 */ /* 0x000fe20000410000 */
[----:B------:R-:W-:Y:S01]  /*12ba0*/  ISETP.GE.AND P4, PT, R6, R5, PT ;  /* 0x000000050600720c */ /* 0x000fe20003f86270 */
[----:B------:R-:W5:Y:S01]  /*12bb0*/  MUFU.TANH R48, R30 ;  /* 0x0000001e00307308 */ /* 0x000f620000002400 */
[----:B------:R-:W-:Y:S01]  /*12bc0*/  FMUL.FTZ R25, R25, c[0x0][0x2ec] ;  /* 0x0000bb0019197a20 */ /* 0x000fe20000410000 */
[----:B------:R-:W-:Y:S01]  /*12bd0*/  LOP3.LUT R6, R21, 0xb0, R22, 0xfe, !PT ;  /* 0x000000b015067812 */ /* 0x000fe200078efe16 */
[----:B------:R-:W-:Y:S01]  /*12be0*/  FMUL.FTZ R26, R26, c[0x0][0x2ec] ;  /* 0x0000bb001a1a7a20 */ /* 0x000fe20000410000 */
[----:B--2---:R-:W-:Y:S01]  /*12bf0*/  FSEL R50, R50, -INF , !P2 ;  /* 0xff80000032327808 */ /* 0x004fe20005000000 */
[----:B------:R-:W-:Y:S01]  /*12c00*/  FMUL.FTZ R27, R27, c[0x0][0x2ec] ;  /* 0x0000bb001b1b7a20 */ /* 0x000fe20000410000 */
[----:B------:R-:W-:-:S02]  /*12c10*/  ISETP.GE.AND P5, PT, R6, R4, PT ;  /* 0x000000040600720c */ /* 0x000fc40003fa6270 */
[----:B------:R1:W2:Y:S01]  /*12c20*/  MUFU.TANH R185, R31 ;  /* 0x0000001f00b97308 */ /* 0x0002a20000002400 */
[----:B----4-:R-:W-:Y:S02]  /*12c30*/  FSEL R49, R49, -INF , !P0 ;  /* 0xff80000031317808 */ /* 0x010fe40004000000 */
[-C--:B------:R-:W-:Y:S02]  /*12c40*/  ISETP.GE.AND P0, PT, R2, R5.reuse, PT ;  /* 0x000000050200720c */ /* 0x080fe40003f06270 */
[----:B------:R-:W-:Y:S02]  /*12c50*/  IADD3 R2, R0, 0xa9, RZ ;  /* 0x000000a900027810 */ /* 0x000fe40007ffe0ff */
[----:B------:R-:W-:Y:S01]  /*12c60*/  ISETP.GE.AND P3, PT, R6, R5, PT ;  /* 0x000000050600720c */ /* 0x000fe20003f66270 */
[----:B------:R-:W4:Y:S01]  /*12c70*/  MUFU.TANH R152, R24 ;  /* 0x0000001800987308 */ /* 0x000f220000002400 */
[----:B------:R-:W-:Y:S02]  /*12c80*/  LOP3.LUT R6, R21, 0xb8, R22, 0xfe, !PT ;  /* 0x000000b815067812 */ /* 0x000fe400078efe16 */
[----:B-----5:R-:W-:-:S02]  /*12c90*/  FSEL R190, R48, -INF , !P1 ;  /* 0xff80000030be7808 */ /* 0x020fc40004800000 */
[CC--:B------:R-:W-:Y:S02]  /*12ca0*/  ISETP.GE.AND P1, PT, R6.reuse, R4.reuse, PT ;  /* 0x000000040600720c */ /* 0x0c0fe40003f26270 */
[----:B------:R-:W-:Y:S01]  /*12cb0*/  ISETP.GE.AND P2, PT, R6, R5, PT ;  /* 0x000000050600720c */ /* 0x000fe20003f46270 */
[----:B-1----:R-:W-:Y:S01]  /*12cc0*/  HMMA.16816.F32.BF16 R28, R8, R36, R16 ;  /* 0x00000024081c723c */ /* 0x002fe20000041810 */
[----:B------:R-:W-:Y:S01]  /*12cd0*/  MUFU.TANH R126, R25 ;  /* 0x00000019007e7308 */ /* 0x000fe20000002400 */
[----:B--2---:R-:W-:Y:S02]  /*12ce0*/  FSEL R185, R185, -INF , !P0 ;  /* 0xff800000b9b97808 */ /* 0x004fe40004000000 */
[----:B------:R-:W-:Y:S02]  /*12cf0*/  ISETP.GE.AND P0, PT, R2, R4, PT ;  /* 0x000000040200720c */ /* 0x000fe40003f06270 */
[----:B------:R-:W-:Y:S02]  /*12d00*/  LOP3.LUT R6, R21, 0xc0, R22, 0xfe, !PT ;  /* 0x000000c015067812 */ /* 0x000fe400078efe16 */
[----:B------:R-:W-:Y:S01]  /*12d10*/  HMMA.16816.F32.BF16 R16, R12, R34, RZ ;  /* 0x000000220c10723c */ /* 0x000fe200000418ff */
[----:B------:R-:W1:Y:S01]  /*12d20*/  LDSM.16.M88.4 R32, [R171] ;  /* 0x00000000ab20783b */ /* 0x000e620000000200 */
[----:B------:R-:W2:Y:S01]  /*12d30*/  MUFU.TANH R117, R26 ;  /* 0x0000001a00757308 */ /* 0x000ea20000002400 */
[----:B----4-:R-:W-:-:S02]  /*12d40*/  FSEL R48, R152, -INF , !P6 ;  /* 0xff80000098307808 */ /* 0x010fc40007000000 */
[----:B------:R-:W-:-:S05]  /*12d50*/  ISETP.GE.AND P6, PT, R6, R4, PT ;  /* 0x000000040600720c */ /* 0x000fca0003fc6270 */
[----:B------:R3:W-:Y:S06]  /*12d60*/  MUFU.TANH R129, R27 ;  /* 0x0000001b00817308 */ /* 0x0007ec0000002400 */
[----:B------:R-:W-:Y:S02]  /*12d70*/  FMUL.FTZ R28, R28, c[0x0][0x2ec] ;  /* 0x0000bb001c1c7a20 */ /* 0x000fe40000410000 */
[----:B------:R-:W-:Y:S01]  /*12d80*/  FMUL.FTZ R29, R29, c[0x0][0x2ec] ;  /* 0x0000bb001d1d7a20 */ /* 0x000fe20000410000 */
[----:B--2---:R-:W-:Y:S01]  /*12d90*/  FSEL R117, R117, -INF , !P4 ;  /* 0xff80000075757808 */ /* 0x004fe20006000000 */
[----:B------:R-:W-:Y:S01]  /*12da0*/  FMUL.FTZ R30, R30, c[0x0][0x2ec] ;  /* 0x0000bb001e1e7a20 */ /* 0x000fe20000410000 */
[----:B------:R-:W-:Y:S01]  /*12db0*/  MUFU.TANH R116, R28 ;  /* 0x0000001c00747308 */ /* 0x000fe20000002400 */
[----:B------:R-:W-:Y:S01]  /*12dc0*/  FMUL.FTZ R31, R31, c[0x0][0x2ec] ;  /* 0x0000bb001f1f7a20 */ /* 0x000fe20000410000 */
[----:B------:R-:W-:Y:S01]  /*12dd0*/  ISETP.GE.AND P4, PT, R6, R5, PT ;  /* 0x000000050600720c */ /* 0x000fe20003f86270 */
[----:B------:R-:W-:Y:S01]  /*12de0*/  HMMA.16816.F32.BF16 R36, R8, R38, R16 ;  /* 0x000000260824723c */ /* 0x000fe20000041810 */
[----:B------:R-:W-:-:S04]  /*12df0*/  LOP3.LUT R6, R21, 0xc8, R22, 0xfe, !PT ;  /* 0x000000c815067812 */ /* 0x000fc800078efe16 */
[----:B------:R-:W-:Y:S03]  /*12e00*/  MUFU.TANH R113, R29 ;  /* 0x0000001d00717308 */ /* 0x000fe60000002400 */
[C---:B---3--:R-:W-:Y:S05]  /*12e10*/  HMMA.16816.F32.BF16 R24, R12.reuse, R40, RZ ;  /* 0x000000280c18723c */ /* 0x048fea00000418ff */
[----:B------:R-:W2:Y:S03]  /*12e20*/  MUFU.TANH R109, R30 ;  /* 0x0000001e006d7308 */ /* 0x000ea60000002400 */
[----:B------:R-:W-:Y:S05]  /*12e30*/  HMMA.16816.F32.BF16 R16, R12, R42, RZ ;  /* 0x0000002a0c10723c */ /* 0x000fea00000418ff */
[----:B------:R-:W-:Y:S03]  /*12e40*/  MUFU.TANH R115, R31 ;  /* 0x0000001f00737308 */ /* 0x000fe60000002400 */
[----:B------:R-:W-:-:S02]  /*12e50*/  FMUL.FTZ R36, R36, c[0x0][0x2ec] ;  /* 0x0000bb0024247a20 */ /* 0x000fc40000410000 */
[----:B------:R-:W-:Y:S02]  /*12e60*/  FMUL.FTZ R37, R37, c[0x0][0x2ec] ;  /* 0x0000bb0025257a20 */ /* 0x000fe40000410000 */
[----:B------:R-:W-:Y:S01]  /*12e70*/  FMUL.FTZ R38, R38, c[0x0][0x2ec] ;  /* 0x0000bb0026267a20 */ /* 0x000fe20000410000 */
[----:B------:R-:W-:Y:S01]  /*12e80*/  MUFU.TANH R110, R36 ;  /* 0x00000024006e7308 */ /* 0x000fe20000002400 */
[----:B------:R-:W-:Y:S01]  /*12e90*/  FMUL.FTZ R39, R39, c[0x0][0x2ec] ;  /* 0x0000bb0027277a20 */ /* 0x000fe20000410000 */
[----:B--2---:R-:W-:Y:S01]  /*12ea0*/  FSEL R109, R109, -INF , !P3 ;  /* 0xff8000006d6d7808 */ /* 0x004fe20005800000 */
[----:B-1----:R-:W-:Y:S01]  /*12eb0*/  HMMA.16816.F32.BF16 R24, R8, R32, R24 ;  /* 0x000000200818723c */ /* 0x002fe20000041818 */
[----:B------:R-:W-:-:S04]  /*12ec0*/  ISETP.GE.AND P3, PT, R6, R5, PT ;  /* 0x000000050600720c */ /* 0x000fc80003f66270 */
[----:B------:R-:W-:Y:S03]  /*12ed0*/  MUFU.TANH R103, R37 ;  /* 0x0000002500677308 */ /* 0x000fe60000002400 */
[----:B------:R-:W-:Y:S01]  /*12ee0*/  HMMA.16816.F32.BF16 R40, R8, R34, R16 ;  /* 0x000000220828723c */ /* 0x000fe20000041810 */
[----:B------:R-:W1:Y:S04]  /*12ef0*/  LDSM.16.M88.4 R32, [R170] ;  /* 0x00000000aa20783b */ /* 0x000e680000000200 */
[----:B------:R-:W2:Y:S03]  /*12f00*/  MUFU.TANH R102, R38 ;  /* 0x0000002600667308 */ /* 0x000ea60000002400 */
[----:B------:R-:W-:Y:S05]  /*12f10*/  HMMA.16816.F32.BF16 R16, R12, R44, RZ ;  /* 0x0000002c0c10723c */ /* 0x000fea00000418ff */
[----:B------:R3:W-:Y:S03]  /*12f20*/  MUFU.TANH R101, R39 ;  /* 0x0000002700657308 */ /* 0x0007e60000002400 */
[----:B------:R-:W-:-:S02]  /*12f30*/  FMUL.FTZ R24, R24, c[0x0][0x2ec] ;  /* 0x0000bb0018187a20 */ /* 0x000fc40000410000 */
[----:B------:R-:W-:Y:S02]  /*12f40*/  FMUL.FTZ R25, R25, c[0x0][0x2ec] ;  /* 0x0000bb0019197a20 */ /* 0x000fe40000410000 */
[----:B------:R-:W-:Y:S01]  /*12f50*/  FMUL.FTZ R26, R26, c[0x0][0x2ec] ;  /* 0x0000bb001a1a7a20 */ /* 0x000fe20000410000 */
[----:B------:R-:W4:Y:S01]  /*12f60*/  MUFU.TANH R23, R24 ;  /* 0x0000001800177308 */ /* 0x000f220000002400 */
[----:B------:R-:W-:Y:S01]  /*12f70*/  FMUL.FTZ R27, R27, c[0x0][0x2ec] ;  /* 0x0000bb001b1b7a20 */ /* 0x000fe20000410000 */
[----:B--2---:R-:W-:Y:S01]  /*12f80*/  FSEL R102, R102, -INF , !P2 ;  /* 0xff80000066667808 */ /* 0x004fe20005000000 */
[----:B------:R-:W-:Y:S02]  /*12f90*/  FMUL.FTZ R40, R40, c[0x0][0x2ec] ;  /* 0x0000bb0028287a20 */ /* 0x000fe40000410000 */
[----:B------:R-:W-:Y:S02]  /*12fa0*/  FMUL.FTZ R41, R41, c[0x0][0x2ec] ;  /* 0x0000bb0029297a20 */ /* 0x000fe40000410000 */
[----:B------:R-:W-:Y:S01]  /*12fb0*/  FMUL.FTZ R42, R42, c[0x0][0x2ec] ;  /* 0x0000bb002a2a7a20 */ /* 0x000fe20000410000 */
[----:B---3--:R-:W2:Y:S01]  /*12fc0*/  LDSM.16.M88.4 R36, [R134+0x4800] ;  /* 0x004800008624783b */ /* 0x008ea20000000200 */
[----:B------:R-:W-:Y:S01]  /*12fd0*/  FMUL.FTZ R43, R43, c[0x0][0x2ec] ;  /* 0x0000bb002b2b7a20 */ /* 0x000fe20000410000 */
[----:B------:R-:W-:Y:S01]  /*12fe0*/  MUFU.TANH R96, R40 ;  /* 0x0000002800607308 */ /* 0x000fe20000002400 */
[----:B----4-:R-:W-:-:S07]  /*12ff0*/  FSEL R23, R23, -INF , !P6 ;  /* 0xff80000017177808 */ /* 0x010fce0007000000 */
[----:B------:R-:W-:Y:S01]  /*13000*/  MUFU.TANH R97, R41 ;  /* 0x0000002900617308 */ /* 0x000fe20000002400 */
[----:B-1----:R-:W-:Y:S07]  /*13010*/  HMMA.16816.F32.BF16 R28, R8, R32, R16 ;  /* 0x00000020081c723c */ /* 0x002fee0000041810 */
[----:B------:R-:W1:Y:S01]  /*13020*/  MUFU.TANH R93, R42 ;  /* 0x0000002a005d7308 */ /* 0x000e620000002400 */
[----:B------:R-:W-:Y:S01]  /*13030*/  HMMA.16816.F32.BF16 R16, R12, R46, RZ ;  /* 0x0000002e0c10723c */ /* 0x000fe200000418ff */
[----:B------:R-:W-:Y:S06]  /*13040*/  LDSM.16.M88.4 R44, [R134+0x4c00] ;  /* 0x004c0000862c783b */ /* 0x000fec0000000200 */
[----:B------:R3:W-:Y:S08]  /*13050*/  MUFU.TANH R95, R43 ;  /* 0x0000002b005f7308 */ /* 0x0007f00000002400 */
[----:B------:R-:W-:Y:S01]  /*13060*/  MUFU.TANH R100, R25 ;  /* 0x0000001900647308 */ /* 0x000fe20000002400 */
[----:B------:R-:W-:-:S02]  /*13070*/  FMUL.FTZ R28, R28, c[0x0][0x2ec] ;  /* 0x0000bb001c1c7a20 */ /* 0x000fc40000410000 */
[----:B------:R-:W-:Y:S02]  /*13080*/  FMUL.FTZ R29, R29, c[0x0][0x2ec] ;  /* 0x0000bb001d1d7a20 */ /* 0x000fe40000410000 */
[----:B------:R-:W-:Y:S01]  /*13090*/  FMUL.FTZ R30, R30, c[0x0][0x2ec] ;  /* 0x0000bb001e1e7a20 */ /* 0x000fe20000410000 */
[----:B---3--:R-:W3:Y:S01]  /*130a0*/  LDSM.16.M88.4 R40, [R169] ;  /* 0x00000000a928783b */ /* 0x008ee20000000200 */
[----:B------:R-:W-:Y:S02]  /*130b0*/  FMUL.FTZ R31, R31, c[0x0][0x2ec] ;  /* 0x0000bb001f1f7a20 */ /* 0x000fe40000410000 */
[----:B------:R-:W-:Y:S01]  /*130c0*/  HMMA.16816.F32.BF16 R32, R8, R34, R16 ;  /* 0x000000220820723c */ /* 0x000fe20000041810 */
[----:B------:R-:W4:Y:S07]  /*130d0*/  MUFU.TANH R98, R26 ;  /* 0x0000001a00627308 */ /* 0x000f2e0000002400 */
[C---:B--2---:R-:W-:Y:S01]  /*130e0*/  HMMA.16816.F32.BF16 R16, R12.reuse, R38, RZ ;  /* 0x000000260c10723c */ /* 0x044fe200000418ff */
[----:B------:R2:W-:Y:S08]  /*130f0*/  MUFU.TANH R99, R27 ;  /* 0x0000001b00637308 */ /* 0x0005f00000002400 */
[----:B------:R-:W5:Y:S07]  /*13100*/  MUFU.TANH R94, R28 ;  /* 0x0000001c005e7308 */ /* 0x000f6e0000002400 */
[----:B------:R-:W-:Y:S01]  /*13110*/  FMUL.FTZ R32, R32, c[0x0][0x2ec] ;  /* 0x0000bb0020207a20 */ /* 0x000fe20000410000 */
[----:B--2---:R-:W-:Y:S01]  /*13120*/  HMMA.16816.F32.BF16 R24, R12, R36, RZ ;  /* 0x000000240c18723c */ /* 0x004fe200000418ff */
[----:B------:R-:W2:Y:S01]  /*13130*/  MUFU.TANH R92, R29 ;  /* 0x0000001d005c7308 */ /* 0x000ea20000002400 */
[----:B------:R-:W-:-:S02]  /*13140*/  FMUL.FTZ R33, R33, c[0x0][0x2ec] ;  /* 0x0000bb0021217a20 */ /* 0x000fc40000410000 */
[----:B------:R-:W-:Y:S02]  /*13150*/  FMUL.FTZ R35, R35, c[0x0][0x2ec] ;  /* 0x0000bb0023237a20 */ /* 0x000fe40000410000 */
[----:B------:R-:W-:-:S03]  /*13160*/  FMUL.FTZ R34, R34, c[0x0][0x2ec] ;  /* 0x0000bb0022227a20 */ /* 0x000fc60000410000 */
[----:B------:R-:W-:Y:S01]  /*13170*/  MUFU.TANH R53, R30 ;  /* 0x0000001e00357308 */ /* 0x000fe20000002400 */
[----:B---3--:R-:W-:Y:S07]  /*13180*/  HMMA.16816.F32.BF16 R36, R8, R42, R16 ;  /* 0x0000002a0824723c */ /* 0x008fee0000041810 */
[----:B------:R3:W1:Y:S01]  /*13190*/  MUFU.TANH R89, R31 ;  /* 0x0000001f00597308 */ /* 0x0006620000002400 */
[----:B------:R-:W-:Y:S01]  /*131a0*/  FSEL R43, R126, -INF , !P0 ;  /* 0xff8000007e2b7808 */ /* 0x000fe20004000000 */
[----:B------:R-:W-:Y:S01]  /*131b0*/  HMMA.16816.F32.BF16 R16, R12, R44, RZ ;  /* 0x0000002c0c10723c */ /* 0x000fe200000418ff */
[----:B------:R-:W-:-:S02]  /*131c0*/  ISETP.GE.AND P0, PT, R2, R5, PT ;  /* 0x000000050200720c */ /* 0x000fc40003f06270 */
[----:B------:R-:W-:-:S03]  /*131d0*/  IADD3 R2, R0, 0xb1, RZ ;  /* 0x000000b100027810 */ /* 0x000fc60007ffe0ff */
[----:B------:R1:W-:Y:S01]  /*131e0*/  MUFU.TANH R7, R32 ;  /* 0x0000002000077308 */ /* 0x0003e20000002400 */
[----:B------:R-:W-:Y:S02]  /*131f0*/  FSEL R129, R129, -INF , !P0 ;  /* 0xff80000081817808 */ /* 0x000fe40004000000 */
[-C--:B------:R-:W-:Y:S01]  /*13200*/  ISETP.GE.AND P0, PT, R2, R4.reuse, PT ;  /* 0x000000040200720c */ /* 0x080fe20003f06270 */
[----:B------:R-:W-:Y:S01]  /*13210*/  HMMA.16816.F32.BF16 R24, R8, R40, R24 ;  /* 0x000000280818723c */ /* 0x000fe20000041818 */
[----:B------:R-:W-:Y:S02]  /*13220*/  FSEL R42, R116, -INF , !P5 ;  /* 0xff800000742a7808 */ /* 0x000fe40006800000 */
[----:B------:R-:W-:Y:S01]  /*13230*/  ISETP.GE.AND P5, PT, R6, R4, PT ;  /* 0x000000040600720c */ /* 0x000fe20003fa6270 */
[----:B---3--:R-:W3:Y:S01]  /*13240*/  LDSM.16.M88.4 R28, [R168] ;  /* 0x00000000a81c783b */ /* 0x008ee20000000200 */
[----:B------:R-:W1:Y:S01]  /*13250*/  MUFU.TANH R33, R33 ;  /* 0x0000002100217308 */ /* 0x000e620000002400 */
[----:B------:R-:W-:Y:S01]  /*13260*/  LOP3.LUT R6, R21, 0xd0, R22, 0xfe, !PT ;  /* 0x000000d015067812 */ /* 0x000fe200078efe16 */
[----:B------:R-:W-:-:S04]  /*13270*/  DEPBAR.LE SB0, 0x0 ;  /* 0x000080000000791a */ /* 0x000fc80000000000 */
[----:B------:R-:W-:Y:S01]  /*13280*/  FSEL R41, R113, -INF , !P0 ;  /* 0xff80000071297808 */ /* 0x000fe20004000000 */
[----:B------:R-:W-:Y:S01]  /*13290*/  HMMA.16816.F32.BF16 R12, R12, R46, RZ ;  /* 0x0000002e0c0c723c */ /* 0x000fe200000418ff */
[-C--:B------:R-:W-:Y:S01]  /*132a0*/  ISETP.GE.AND P0, PT, R2, R5.reuse, PT ;  /* 0x000000050200720c */ /* 0x080fe20003f06270 */
[----:B------:R-:W2:Y:S01]  /*132b0*/  MUFU.TANH R35, R35 ;  /* 0x0000002300237308 */ /* 0x000ea20000002400 */
[----:B------:R-:W-:Y:S01]  /*132c0*/  IADD3 R2, R0, 0xb9, RZ ;  /* 0x000000b900027810 */ /* 0x000fe20007ffe0ff */
[----:B------:R-:W-:Y:S01]  /*132d0*/  FMUL.FTZ R36, R36, c[0x0][0x2ec] ;  /* 0x0000bb0024247a20 */ /* 0x000fe20000410000 */
[----:B------:R-:W-:Y:S01]  /*132e0*/  FSEL R115, R115, -INF , !P0 ;  /* 0xff80000073737808 */ /* 0x000fe20004000000 */
[----:B------:R-:W-:Y:S01]  /*132f0*/  FMUL.FTZ R37, R37, c[0x0][0x2ec] ;  /* 0x0000bb0025257a20 */ /* 0x000fe20000410000 */
[-C--:B------:R-:W-:Y:S01]  /*13300*/  ISETP.GE.AND P0, PT, R2, R4.reuse, PT ;  /* 0x000000040200720c */ /* 0x080fe20003f06270 */
[----:B------:R-:W-:Y:S01]  /*13310*/  FMUL.FTZ R39, R39, c[0x0][0x2ec] ;  /* 0x0000bb0027277a20 */ /* 0x000fe20000410000 */
[----:B------:R-:W-:Y:S01]  /*13320*/  FSEL R40, R110, -INF , !P1 ;  /* 0xff8000006e287808 */ /* 0x000fe20004800000 */
[----:B------:R-:W2:Y:S01]  /*13330*/  MUFU.TANH R34, R34 ;  /* 0x0000002200227308 */ /* 0x000ea20000002400 */
[----:B-1----:R-:W-:Y:S01]  /*13340*/  FSEL R32, R103, -INF , !P0 ;  /* 0xff80000067207808 */ /* 0x002fe20004000000 */
[----:B------:R-:W-:Y:S01]  /*13350*/  FMUL.FTZ R25, R25, c[0x0][0x2ec] ;  /* 0x0000bb0019197a20 */ /* 0x000fe20000410000 */
[-C--:B------:R-:W-:Y:S01]  /*13360*/  ISETP.GE.AND P0, PT, R2, R5.reuse, PT ;  /* 0x000000050200720c */ /* 0x080fe20003f06270 */
[----:B------:R-:W-:Y:S01]  /*13370*/  FMUL.FTZ R26, R26, c[0x0][0x2ec] ;  /* 0x0000bb001a1a7a20 */ /* 0x000fe20000410000 */
[----:B------:R-:W-:Y:S01]  /*13380*/  IADD3 R2, R0, 0xc1, RZ ;  /* 0x000000c100027810 */ /* 0x000fe20007ffe0ff */
[----:B------:R-:W-:Y:S01]  /*13390*/  FMUL.FTZ R27, R27, c[0x0][0x2ec] ;  /* 0x0000bb001b1b7a20 */ /* 0x000fe20000410000 */
[----:B------:R-:W-:Y:S01]  /*133a0*/  FSEL R101, R101, -INF , !P0 ;  /* 0xff80000065657808 */ /* 0x000fe20004000000 */
[----:B------:R-:W1:Y:S01]  /*133b0*/  MUFU.TANH R25, R25 ;  /* 0x0000001900197308 */ /* 0x000e620000002400 */
[-C--:B------:R-:W-:Y:S01]  /*133c0*/  ISETP.GE.AND P0, PT, R2, R4.reuse, PT ;  /* 0x000000040200720c */ /* 0x080fe20003f06270 */
[----:B------:R-:W-:Y:S01]  /*133d0*/  FMUL.FTZ R24, R24, c[0x0][0x2ec] ;  /* 0x0000bb0018187a20 */ /* 0x000fe20000410000 */
[----:B------:R-:W-:Y:S01]  /*133e0*/  ISETP.GE.AND P1, PT, R6, R4, PT ;  /* 0x000000040600720c */ /* 0x000fe20003f26270 */
[----:B------:R-:W-:Y:S01]  /*133f0*/  FMUL.FTZ R38, R38, c[0x0][0x2ec] ;  /* 0x0000bb0026267a20 */ /* 0x000fe20000410000 */
[----:B------:R-:W-:-:S02]  /*13400*/  ISETP.GE.AND P2, PT, R6, R5, PT ;  /* 0x000000050600720c */ /* 0x000fc40003f46270 */
[--C-:B------:R-:W-:Y:S01]  /*13410*/  LOP3.LUT R6, R21, 0xd8, R22.reuse, 0xfe, !PT ;  /* 0x000000d815067812 */ /* 0x100fe200078efe16 */
[----:B------:R-:W1:Y:S01]  /*13420*/  MUFU.TANH R26, R26 ;  /* 0x0000001a001a7308 */ /* 0x000e620000002400 */
[----:B------:R-:W-:Y:S02]  /*13430*/  FSEL R113, R93, -INF , !P3 ;  /* 0xff8000005d717808 */ /* 0x000fe40005800000 */
[C---:B------:R-:W-:Y:S02]  /*13440*/  ISETP.GE.AND P6, PT, R6.reuse, R4, PT ;  /* 0x000000040600720c */ /* 0x040fe40003fc6270 */
[----:B------:R-:W-:Y:S01]  /*13450*/  ISETP.GE.AND P3, PT, R6, R5, PT ;  /* 0x000000050600720c */ /* 0x000fe20003f66270 */
[----:B---3--:R-:W-:Y:S01]  /*13460*/  HMMA.16816.F32.BF16 R16, R8, R28, R16 ;  /* 0x0000001c0810723c */ /* 0x008fe20000041810 */
[----:B------:R-:W-:Y:S01]  /*13470*/  LOP3.LUT R6, R21, 0xe0, R22, 0xfe, !PT ;  /* 0x000000e015067812 */ /* 0x000fe200078efe16 */
[----:B------:R-:W3:Y:S01]  /*13480*/  MUFU.TANH R27, R27 ;  /* 0x0000001b001b7308 */ /* 0x000ee20000002400 */
[----:B----4-:R-:W-:-:S02]  /*13490*/  FSEL R103, R98, -INF , !P4 ;  /* 0xff80000062677808 */ /* 0x010fc40006000000 */
[----:B-----5:R-:W-:Y:S02]  /*134a0*/  FSEL R94, R94, -INF , !P1 ;  /* 0xff8000005e5e7808 */ /* 0x020fe40004800000 */
[----:B------:R-:W-:Y:S01]  /*134b0*/  FSEL R28, R100, -INF , !P0 ;  /* 0xff800000641c7808 */ /* 0x000fe20004000000 */
[----:B------:R-:W-:Y:S01]  /*134c0*/  HMMA.16816.F32.BF16 R8, R8, R30, R12 ;  /* 0x0000001e0808723c */ /* 0x000fe2000004180c */
[----:B------:R-:W-:Y:S01]  /*134d0*/  ISETP.GE.AND P0, PT, R2, R5, PT ;  /* 0x000000050200720c */ /* 0x000fe20003f06270 */
[----:B------:R-:W-:Y:S01]  /*134e0*/  MUFU.TANH R36, R36 ;  /* 0x0000002400247308 */ /* 0x000fe20000002400 */
[----:B------:R-:W-:Y:S02]  /*134f0*/  IADD3 R2, R0, 0xc9, RZ ;  /* 0x000000c900027810 */ /* 0x000fe40007ffe0ff */
[----:B------:R-:W-:Y:S02]  /*13500*/  FSEL R100, R99, -INF , !P0 ;  /* 0xff80000063647808 */ /* 0x000fe40004000000 */
[----:B------:R-:W-:-:S02]  /*13510*/  ISETP.GE.AND P0, PT, R2, R4, PT ;  /* 0x000000040200720c */ /* 0x000fc40003f06270 */
[-C--:B------:R-:W-:Y:S01]  /*13520*/  ISETP.GE.AND P4, PT, R6, R4.reuse, PT ;  /* 0x000000040600720c */ /* 0x080fe20003f86270 */
[----:B------:R-:W-:Y:S01]  /*13530*/  MUFU.TANH R37, R37 ;  /* 0x0000002500257308 */ /* 0x000fe20000002400 */
[----:B------:R-:W-:Y:S02]  /*13540*/  FSEL R47, R97, -INF , !P0 ;  /* 0xff800000612f7808 */ /* 0x000fe40004000000 */
[-C--:B------:R-:W-:Y:S02]  /*13550*/  ISETP.GE.AND P0, PT, R2, R5.reuse, PT ;  /* 0x000000050200720c */ /* 0x080fe40003f06270 */
[----:B------:R-:W-:Y:S01]  /*13560*/  IADD3 R2, R0, 0xd1, RZ ;  /* 0x000000d100027810 */ /* 0x000fe20007ffe0ff */
[----:B------:R-:W-:Y:S01]  /*13570*/  FMUL.FTZ R16, R16, c[0x0][0x2ec] ;  /* 0x0000bb0010107a20 */ /* 0x000fe20000410000 */
[----:B------:R-:W-:Y:S01]  /*13580*/  FSEL R110, R95, -INF , !P0 ;  /* 0xff8000005f6e7808 */ /* 0x000fe20004000000 */
[----:B------:R-:W-:Y:S01]  /*13590*/  FMUL.FTZ R17, R17, c[0x0][0x2ec] ;  /* 0x0000bb0011117a20 */ /* 0x000fe20000410000 */
[----:B------:R-:W-:Y:S01]  /*135a0*/  ISETP.GE.AND P0, PT, R2, R4, PT ;  /* 0x000000040200720c */ /* 0x000fe20003f06270 */
[----:B------:R-:W4:Y:S01]  /*135b0*/  MUFU.TANH R14, R16 ;  /* 0x00000010000e7308 */ /* 0x000f220000002400 */
[-C--:B------:R-:W-:Y:S01]  /*135c0*/  ISETP.GE.AND P1, PT, R6, R5.reuse, PT ;  /* 0x000000050600720c */ /* 0x080fe20003f26270 */
[----:B------:R-:W-:Y:S01]  /*135d0*/  FMUL.FTZ R18, R18, c[0x0][0x2ec] ;  /* 0x0000bb0012127a20 */ /* 0x000fe20000410000 */
[----:B--2---:R-:W-:Y:S01]  /*135e0*/  FSEL R92, R92, -INF , !P0 ;  /* 0xff8000005c5c7808 */ /* 0x004fe20004000000 */
[----:B------:R-:W-:Y:S01]  /*135f0*/  FMUL.FTZ R8, R8, c[0x0][0x2ec] ;  /* 0x0000bb0008087a20 */ /* 0x000fe20000410000 */
[----:B------:R-:W-:Y:S01]  /*13600*/  ISETP.GE.AND P0, PT, R2, R5, PT ;  /* 0x000000050200720c */ /* 0x000fe20003f06270 */
[----:B------:R-:W-:Y:S01]  /*13610*/  FMUL.FTZ R9, R9, c[0x0][0x2ec] ;  /* 0x0000bb0009097a20 */ /* 0x000fe20000410000 */
[----:B------:R-:W-:Y:S01]  /*13620*/  IADD3 R2, R0, 0xd9, RZ ;  /* 0x000000d900027810 */ /* 0x000fe20007ffe0ff */
[----:B------:R-:W2:Y:S01]  /*13630*/  MUFU.TANH R39, R39 ;  /* 0x0000002700277308 */ /* 0x000ea20000002400 */
[----:B------:R-:W-:-:S02]  /*13640*/  FSEL R152, R89, -INF , !P0 ;  /* 0xff80000059987808 */ /* 0x000fc40004000000 */
[C---:B------:R-:W-:Y:S02]  /*13650*/  ISETP.GE.AND P0, PT, R2.reuse, R4, PT ;  /* 0x000000040200720c */ /* 0x040fe40003f06270 */
[----:B------:R-:W-:Y:S02]  /*13660*/  LOP3.LUT R6, R21, 0xe8, R22, 0xfe, !PT ;  /* 0x000000e815067812 */ /* 0x000fe400078efe16 */
[----:B------:R-:W-:Y:S01]  /*13670*/  FSEL R93, R33, -INF , !P0 ;  /* 0xff800000215d7808 */ /* 0x000fe20004000000 */
[----:B------:R5:W-:Y:S01]  /*13680*/  MUFU.TANH R13, R8 ;  /* 0x00000008000d7308 */ /* 0x000be20000002400 */
[----:B------:R-:W-:Y:S02]  /*13690*/  ISETP.GE.AND P0, PT, R2, R5, PT ;  /* 0x000000050200720c */ /* 0x000fe40003f06270 */
[----:B------:R-:W-:Y:S02]  /*136a0*/  IADD3 R2, R0, 0xe1, RZ ;  /* 0x000000e100027810 */ /* 0x000fe40007ffe0ff */
[----:B------:R-:W-:-:S02]  /*136b0*/  FSEL R196, R35, -INF , !P0 ;  /* 0xff80000023c47808 */ /* 0x000fc40004000000 */
[-C--:B------:R-:W-:Y:S01]  /*136c0*/  ISETP.GE.AND P0, PT, R2, R4.reuse, PT ;  /* 0x000000040200720c */ /* 0x080fe20003f06270 */
[----:B------:R2:W-:Y:S01]  /*136d0*/  MUFU.TANH R12, R9 ;  /* 0x00000009000c7308 */ /* 0x0005e20000002400 */
[----:B------:R-:W-:Y:S02]  /*136e0*/  FSEL R46, R96, -INF , !P5 ;  /* 0xff800000602e7808 */ /* 0x000fe40006800000 */
[----:B------:R-:W-:Y:S02]  /*136f0*/  FSEL R116, R53, -INF , !P2 ;  /* 0xff80000035747808 */ /* 0x000fe40005000000 */
[----:B------:R-:W-:Y:S02]  /*13700*/  FSEL R195, R34, -INF , !P3 ;  /* 0xff80000022c37808 */ /* 0x000fe40005800000 */
[----:B------:R-:W-:Y:S01]  /*13710*/  ISETP.GE.AND P2, PT, R6, R4, PT ;  /* 0x000000040600720c */ /* 0x000fe20003f46270 */
[----:B-----5:R-:W-:Y:S01]  /*13720*/  FMUL.FTZ R8, R10, c[0x0][0x2ec] ;  /* 0x0000bb000a087a20 */ /* 0x020fe20000410000 */
[----:B------:R-:W-:Y:S01]  /*13730*/  ISETP.GE.AND P3, PT, R6, R5, PT ;  /* 0x000000050600720c */ /* 0x000fe20003f66270 */
[----:B------:R-:W5:Y:S01]  /*13740*/  MUFU.TANH R24, R24 ;  /* 0x0000001800187308 */ /* 0x000f620000002400 */
[----:B-1----:R-:W-:-:S02]  /*13750*/  FSEL R96, R25, -INF , !P0 ;  /* 0xff80000019607808 */ /* 0x002fc40004000000 */
[----:B------:R-:W-:Y:S02]  /*13760*/  LOP3.LUT R6, R21, 0xf0, R22, 0xfe, !PT ;  /* 0x000000f015067812 */ /* 0x000fe400078efe16 */
[----:B------:R-:W-:Y:S01]  /*13770*/  ISETP.GE.AND P0, PT, R2, R5, PT ;  /* 0x000000050200720c */ /* 0x000fe20003f06270 */
[----:B--2---:R-:W-:Y:S01]  /*13780*/  FMUL.FTZ R9, R19, c[0x0][0x2ec] ;  /* 0x0000bb0013097a20 */ /* 0x004fe20000410000 */
[----:B------:R-:W-:Y:S01]  /*13790*/  FSEL R89, R7, -INF , !P6 ;  /* 0xff80000007597808 */ /* 0x000fe20007000000 */
[----:B------:R-:W-:Y:S01]  /*137a0*/  FMUL.FTZ R7, R11, c[0x0][0x2ec] ;  /* 0x0000bb000b077a20 */ /* 0x000fe20000410000 */
[----:B------:R-:W-:Y:S01]  /*137b0*/  IADD3 R2, R0, 0xe9, RZ ;  /* 0x000000e900027810 */ /* 0x000fe20007ffe0ff */
[----:B------:R-:W1:Y:S01]  /*137c0*/  MUFU.TANH R38, R38 ;  /* 0x0000002600267308 */ /* 0x000e620000002400 */
[----:B------:R-:W-:Y:S02]  /*137d0*/  ISETP.GE.AND P5, PT, R6, R4, PT ;  /* 0x000000040600720c */ /* 0x000fe40003fa6270 */
[----:B------:R-:W-:-:S02]  /*137e0*/  FSEL R197, R26, -INF , !P1 ;  /* 0xff8000001ac57808 */ /* 0x000fc40004800000 */
[----:B------:R-:W-:Y:S02]  /*137f0*/  ISETP.GE.AND P1, PT, R2, R4, PT ;  /* 0x000000040200720c */ /* 0x000fe40003f26270 */
[----:B---3--:R-:W-:Y:S01]  /*13800*/  FSEL R198, R27, -INF , !P0 ;  /* 0xff8000001bc67808 */ /* 0x008fe20004000000 */
[----:B------:R-:W2:Y:S01]  /*13810*/  MUFU.TANH R17, R17 ;  /* 0x0000001100117308 */ /* 0x000ea20000002400 */
[----:B----4-:R-:W-:Y:S02]  /*13820*/  FSEL R99, R14, -INF , !P5 ;  /* 0xff8000000e637808 */ /* 0x010fe40006800000 */
[----:B------:R-:W-:Y:S02]  /*13830*/  FSEL R97, R36, -INF , !P2 ;  /* 0xff80000024617808 */ /* 0x000fe40005000000 */
[----:B------:R-:W-:Y:S02]  /*13840*/  ISETP.GE.AND P0, PT, R2, R5, PT ;  /* 0x000000050200720c */ /* 0x000fe40003f06270 */
[----:B------:R-:W-:Y:S01]  /*13850*/  FSEL R98, R37, -INF , !P1 ;  /* 0xff80000025627808 */ /* 0x000fe20004800000 */
[----:B------:R-:W3:Y:S01]  /*13860*/  MUFU.TANH R18, R18 ;  /* 0x0000001200127308 */ /* 0x000ee20000002400 */
[----:B------:R-:W-:-:S02]  /*13870*/  LOP3.LUT P5, RZ, R184, 0x2, RZ, 0xc0, !PT ;  /* 0x00000002b8ff7812 */ /* 0x000fc400078ac0ff */
[C---:B------:R-:W-:Y:S02]  /*13880*/  ISETP.GE.AND P2, PT, R0.reuse, R4, PT ;  /* 0x000000040000720c */ /* 0x040fe40003f46270 */
[CC--:B------:R-:W-:Y:S02]  /*13890*/  ISETP.GE.AND P1, PT, R0.reuse, R5.reuse, PT ;  /* 0x000000050000720c */ /* 0x0c0fe40003f26270 */
[C---:B------:R-:W-:Y:S01]  /*138a0*/  IADD3 R2, R0.reuse, 0xf9, RZ ;  /* 0x000000f900027810 */ /* 0x040fe20007ffe0ff */
[----:B------:R-:W4:Y:S01]  /*138b0*/  MUFU.TANH R9, R9 ;  /* 0x0000000900097308 */ /* 0x000f220000002400 */
[----:B------:R-:W-:Y:S02]  /*138c0*/  IADD3 R0, R0, 0xf1, RZ ;  /* 0x000000f100007810 */ /* 0x000fe40007ffe0ff */
[----:B------:R-:W-:Y:S02]  /*138d0*/  FSEL R200, R39, -INF , !P0 ;  /* 0xff80000027c87808 */ /* 0x000fe40004000000 */
[----:B------:R-:W-:-:S02]  /*138e0*/  ISETP.GE.AND P6, PT, R6, R5, PT ;  /* 0x000000050600720c */ /* 0x000fc40003fc6270 */
[----:B------:R-:W-:Y:S01]  /*138f0*/  ISETP.GE.AND P0, PT, R0, R4, PT ;  /* 0x000000040000720c */ /* 0x000fe20003f06270 */
[----:B------:R-:W3:Y:S01]  /*13900*/  MUFU.TANH R8, R8 ;  /* 0x0000000800087308 */ /* 0x000ee20000002400 */
[----:B------:R-:W-:Y:S02]  /*13910*/  LOP3.LUT R6, R21, 0xf8, R22, 0xfe, !PT ;  /* 0x000000f815067812 */ /* 0x000fe400078efe16 */
[----:B-----5:R-:W-:Y:S02]  /*13920*/  FSEL R95, R24, -INF , !P4 ;  /* 0xff800000185f7808 */ /* 0x020fe40006000000 */
[----:B-1----:R-:W-:Y:S02]  /*13930*/  FSEL R199, R38, -INF , !P3 ;  /* 0xff80000026c77808 */ /* 0x002fe40005800000 */
[----:B------:R-:W-:Y:S01]  /*13940*/  FSEL R16, R202, -INF , !P2 ;  /* 0xff800000ca107808 */ /* 0x000fe20005000000 */
[----:B------:R-:W1:Y:S01]  /*13950*/  MUFU.TANH R7, R7 ;  /* 0x0000000700077308 */ /* 0x000e620000002400 */
[----:B------:R-:W-:-:S02]  /*13960*/  FSEL R19, R201, -INF , !P1 ;  /* 0xff800000c9137808 */ /* 0x000fc40004800000 */
[----:B--2---:R-:W-:Y:S01]  /*13970*/  FSEL R126, R17, -INF , !P0 ;  /* 0xff800000117e7808 */ /* 0x004fe20004000000 */
[----:B------:R-:W-:Y:S01]  /*13980*/  BAR.SYNC.DEFER_BLOCKING 0x0 ;  /* 0x0000000000007b1d */ /* 0x000fe20000010000 */
[CC--:B------:R-:W-:Y:S02]  /*13990*/  ISETP.GE.AND P4, PT, R6.reuse, R4.reuse, PT ;  /* 0x000000040600720c */ /* 0x0c0fe40003f86270 */
[-C--:B------:R-:W-:Y:S02]  /*139a0*/  ISETP.GE.AND P2, PT, R6, R5.reuse, PT ;  /* 0x000000050600720c */ /* 0x080fe40003f46270 */
[C---:B------:R-:W-:Y:S02]  /*139b0*/  ISETP.GE.AND P3, PT, R2.reuse, R4, PT ;  /* 0x000000040200720c */ /* 0x040fe40003f66270 */
[-C--:B------:R-:W-:Y:S02]  /*139c0*/  ISETP.GE.AND P0, PT, R2, R5.reuse, PT ;  /* 0x000000050200720c */ /* 0x080fe40003f06270 */
[----:B------:R-:W-:-:S02]  /*139d0*/  ISETP.GE.AND P1, PT, R0, R5, PT ;  /* 0x000000050000720c */ /* 0x000fc40003f26270 */
[----:B------:R-:W-:Y:S02]  /*139e0*/  FSEL R201, R13, -INF , !P4 ;  /* 0xff8000000dc97808 */ /* 0x000fe40006000000 */
[----:B------:R-:W-:Y:S02]  /*139f0*/  FSEL R202, R12, -INF , !P3 ;  /* 0xff8000000cca7808 */ /* 0x000fe40005800000 */
[----:B---3--:R-:W-:Y:S02]  /*13a00*/  FSEL R203, R18, -INF , !P6 ;  /* 0xff80000012cb7808 */ /* 0x008fe40007000000 */
[----:B----4-:R-:W-:Y:S02]  /*13a10*/  FSEL R204, R9, -INF , !P1 ;  /* 0xff80000009cc7808 */ /* 0x010fe40004800000 */
[----:B------:R-:W-:Y:S02]  /*13a20*/  FSEL R205, R8, -INF , !P2 ;  /* 0xff80000008cd7808 */ /* 0x000fe40005000000 */
[----:B-1----:R-:W-:Y:S01]  /*13a30*/  FSEL R206, R7, -INF , !P0 ;  /* 0xff80000007ce7808 */ /* 0x002fe20004000000 */
[----:B------:R-:W-:Y:S05]  /*13a40*/  @!P5 BRA `(.L_x_1927) ;  /* 0x000006200000d947 */ /* 0x000fea0003800000 */
[----:B------:R-:W-:Y:S01]  /*13a50*/  LOP3.LUT P5, RZ, R184, 0x4, RZ, 0xc0, !PT ;  /* 0x00000004b8ff7812 */ /* 0x000fe200078ac0ff */
[----:B------:R-:W-:-:S12]  /*13a60*/  ULDC.64 UR8, c[0x0][0x118] ;  /* 0x0000460000087ab9 */ /* 0x000fd80000000a00 */
        /* <DEDUP_REMOVED lines=43> */
[----:B------:R-:W-:Y:S01]  /*13d20*/  MOV R9, c[0x0][0x2d0] ;  /* 0x0000b40000097a02 */ /* 0x000fe20000000f00 */
[----:B------:R-:W-:-:S04]  /*13d30*/  IMAD.IADD R0, R2, 0x1, -R0 ;  /* 0x0000000102007824 */ /* 0x000fc800078e0a00 */
        /* <DEDUP_REMOVED lines=14> */
.L_x_1928:
[----:B------:R-:W-:-:S05]  /*13e20*/  IMAD.MOV.U32 R0, RZ, RZ, c[0x0][0x198] ;  /* 0x00006600ff007624 */ /* 0x000fca00078e00ff */
[----:B------:R-:W-:-:S04]  /*13e30*/  LEA R0, -R0, RZ, 0x8 ;  /* 0x000000ff00007211 */ /* 0x000fc800078e41ff */
[----:B------:R-:W-:Y:S02]  /*13e40*/  SHF.R.S32.HI R2, RZ, 0x1f, R0 ;  /* 0x0000001fff027819 */ /* 0x000fe40000011400 */
.L_x_1929:
        /* <DEDUP_REMOVED lines=34> */
.L_x_1927:
        /* <DEDUP_REMOVED lines=187> */
[----:B--2---:R-:W-:Y:S01]  /*14c20*/  F2FP.BF16.PACK_AB R6, R210, R209 ;  /* 0x000000d1d206723e */ /* 0x004fe200000010ff */
[-C--:B----4-:R-:W-:Y:S02]  /*14c30*/  FMUL.FTZ R136, R136, R45.reuse ;  /* 0x0000002d88887220 */ /* 0x090fe40000410000 */
[-C--:B------:R-:W-:Y:S02]  /*14c40*/  FMUL.FTZ R137, R137, R45.reuse ;  /* 0x0000002d89897220 */ /* 0x080fe40000410000 */
[-C--:B------:R-:W-:Y:S02]  /*14c50*/  FMUL.FTZ R140, R140, R45.reuse ;  /* 0x0000002d8c8c7220 */ /* 0x080fe40000410000 */
[-C--:B------:R-:W-:Y:S02]  /*14c60*/  FMUL.FTZ R141, R141, R45.reuse ;  /* 0x0000002d8d8d7220 */ /* 0x080fe40000410000 */
[----:B------:R-:W-:-:S02]  /*14c70*/  FMUL.FTZ R148, R148, R45 ;  /* 0x0000002d94947220 */ /* 0x000fc40000410000 */
[-C--:B------:R-:W-:Y:S02]  /*14c80*/  FMUL.FTZ R149, R149, R45.reuse ;  /* 0x0000002d95957220 */ /* 0x080fe40000410000 */
[--C-:B---3--:R-:W-:Y:S02]  /*14c90*/  FFMA.FTZ R4, R71, c[0x0][0x23c], -R2.reuse ;  /* 0x00008f0047047a23 */ /* 0x108fe40000010802 */
[-C--:B------:R-:W-:Y:S02]  /*14ca0*/  FMUL.FTZ R144, R144, R45.reuse ;  /* 0x0000002d90907220 */ /* 0x080fe40000410000 */
[----:B------:R2:W-:Y:S01]  /*14cb0*/  MUFU.EX2 R227, R4 ;  /* 0x0000000400e37308 */ /* 0x0005e20000000800 */
[----:B------:R-:W-:Y:S02]  /*14cc0*/  FMUL.FTZ R145, R145, R45 ;  /* 0x0000002d91917220 */ /* 0x000fe40000410000 */
[----:B--2---:R-:W-:-:S05]  /*14cd0*/  FFMA.FTZ R4, R69, c[0x0][0x23c], -R2 ;  /* 0x00008f0045047a23 */ /* 0x004fca0000010802 */
        /* <DEDUP_REMOVED lines=43> */
[----:B------:R-:W-:-:S04]  /*14f90*/  FSETP.NEU.FTZ.AND P0, PT, R48, -INF , PT ;  /* 0xff8000003000780b */ /* 0x000fc80003f1d000 */
[----:B------:R-:W-:-:S03]  /*14fa0*/  FSEL R5, R48, RZ, P0 ;  /* 0x000000ff30057208 */ /* 0x000fc60000000000 */
[----:B------:R2:W-:Y:S02]  /*14fb0*/  MUFU.EX2 R86, R0 ;  /* 0x0000000000567308 */ /* 0x0005e40000000800 */
[----:B------:R-:W-:-:S04]  /*14fc0*/  FADD.FTZ R3, R3, -R5 ;  /* 0x8000000503037221 */ /* 0x000fc80000010000 */
[----:B------:R-:W-:Y:S02]  /*14fd0*/  FMUL.FTZ R3, R3, c[0x0][0x23c] ;  /* 0x00008f0003037a20 */ /* 0x000fe40000410000 */
[----:B-1----:R-:W-:Y:S02]  /*14fe0*/  FFMA.FTZ R4, R43, c[0x0][0x23c], -R2 ;  /* 0x00008f002b047a23 */ /* 0x002fe40000010802 */
[----:B------:R1:W3:Y:S01]  /*14ff0*/  MUFU.EX2 R44, R3 ;  /* 0x00000003002c7308 */ /* 0x0002e20000000800 */
[----:B--2---:R-:W-:-:S07]  /*15000*/  FMUL.FTZ R0, R48, c[0x0][0x23c] ;  /* 0x00008f0030007a20 */ /* 0x004fce0000410000 */
[----:B------:R2:W-:Y:S01]  /*15010*/  MUFU.EX2 R31, R4 ;  /* 0x00000004001f7308 */ /* 0x0005e20000000800 */
[----:B------:R-:W-:Y:S01]  /*15020*/  FSEL R0, R0, RZ, P0 ;  /* 0x000000ff00007208 */ /* 0x000fe20000000000 */
[----:B-1----:R-:W-:Y:S02]  /*15030*/  FFMA.FTZ R3, R28, c[0x0][0x23c], -R2 ;  /* 0x00008f001c037a23 */ /* 0x002fe40000010802 */
[----:B---3--:R-:W-:-:S04]  /*15040*/  FMUL.FTZ R138, R138, R44 ;  /* 0x0000002c8a8a7220 */ /* 0x008fc80000410000 */
[----:B------:R1:W3:Y:S01]  /*15050*/  MUFU.EX2 R21, R3 ;  /* 0x0000000300157308 */ /* 0x0002e20000000800 */
[-C--:B------:R-:W-:Y:S02]  /*15060*/  FMUL.FTZ R139, R139, R44.reuse ;  /* 0x0000002c8b8b7220 */ /* 0x080fe40000410000 */
[-C--:B------:R-:W-:Y:S02]  /*15070*/  FMUL.FTZ R142, R142, R44.reuse ;  /* 0x0000002c8e8e7220 */ /* 0x080fe40000410000 */
[----:B--2---:R-:W-:Y:S02]  /*15080*/  FFMA.FTZ R4, R42, c[0x0][0x23c], -R2 ;  /* 0x00008f002a047a23 */ /* 0x004fe40000010802 */
        /* <DEDUP_REMOVED lines=8> */
[----:B--2---:R-:W-:Y:S02]  /*15110*/  FFMA.FTZ R4, R41, c[0x0][0x23c], -R2 ;  /* 0x00008f0029047a23 */ /* 0x004fe40000010802 */
[----:B------:R-:W-:Y:S05]  /*15120*/  LDSM.16.MT88.4 R40, [R135+0x7800] ;  /* 0x007800008728783b */ /* 0x000fea0000004200 */
[----:B------:R2:W-:Y:S01]  /*15130*/  MUFU.EX2 R87, R4 ;  /* 0x0000000400577308 */ /* 0x0005e20000000800 */
[----:B-1----:R-:W-:-:S07]  /*15140*/  FFMA.FTZ R3, R108, c[0x0][0x23c], -R0 ;  /* 0x00008f006c037a23 */ /* 0x002fce0000010800 */
[----:B------:R1:W-:Y:S01]  /*15150*/  MUFU.EX2 R88, R3 ;  /* 0x0000000300587308 */ /* 0x0003e20000000800 */
[----:B--2---:R-:W-:-:S07]  /*15160*/  FFMA.FTZ R4, R32, c[0x0][0x23c], -R2 ;  /* 0x00008f0020047a23 */ /* 0x004fce0000010802 */
[----:B------:R2:W-:Y:S01]  /*15170*/  MUFU.EX2 R84, R4 ;  /* 0x0000000400547308 */ /* 0x0005e20000000800 */
[----:B-1----:R-:W-:Y:S01]  /*15180*/  FFMA.FTZ R3, R111, c[0x0][0x23c], -R0 ;  /* 0x00008f006f037a23 */ /* 0x002fe20000010800 */
[----:B---3--:R-:W-:-:S06]  /*15190*/  MOV R111, R21 ;  /* 0x00000015006f7202 */ /* 0x008fcc0000000f00 */
[----:B------:R1:W-:Y:S01]  /*151a0*/  MUFU.EX2 R54, R3 ;  /* 0x0000000300367308 */ /* 0x0003e20000000800 */
[----:B--2---:R-:W-:-:S07]  /*151b0*/  FFMA.FTZ R4, R23, c[0x0][0x23c], -R2 ;  /* 0x00008f0017047a23 */ /* 0x004fce0000010802 */
[----:B------:R2:W3:Y:S01]  /*151c0*/  MUFU.EX2 R33, R4 ;  /* 0x0000000400217308 */ /* 0x0004e20000000800 */
[----:B-1----:R-:W-:-:S07]  /*151d0*/  FFMA.FTZ R3, R112, c[0x0][0x23c], -R0 ;  /* 0x00008f0070037a23 */ /* 0x002fce0000010800 */
[----:B------:R1:W-:Y:S01]  /*151e0*/  MUFU.EX2 R52, R3 ;  /* 0x0000000300347308 */ /* 0x0003e20000000800 */
[--C-:B--2---:R-:W-:Y:S01]  /*151f0*/  FFMA.FTZ R4, R19, c[0x0][0x23c], -R0.reuse ;  /* 0x00008f0013047a23 */ /* 0x104fe20000010800 */
[----:B---3--:R-:W-:Y:S02]  /*15200*/  MOV R112, R33 ;  /* 0x0000002100707202 */ /* 0x008fe40000000f00 */
[----:B------:R-:W2:Y:S04]  /*15210*/  LDSM.16.MT88.4 R32, [R164+0x5400] ;  /* 0x00540000a420783b */ /* 0x000ea80000004200 */
[----:B------:R3:W-:Y:S01]  /*15220*/  MUFU.EX2 R55, R4 ;  /* 0x0000000400377308 */ /* 0x0007e20000000800 */
[----:B-1----:R-:W-:Y:S01]  /*15230*/  FFMA.FTZ R3, R114, c[0x0][0x23c], -R0 ;  /* 0x00008f0072037a23 */ /* 0x002fe20000010800 */
[----:B------:R-:W-:-:S06]  /*15240*/  MOV R114, R84 ;  /* 0x0000005400727202 */ /* 0x000fcc0000000f00 */
[----:B------:R1:W-:Y:S01]  /*15250*/  MUFU.EX2 R51, R3 ;  /* 0x0000000300337308 */ /* 0x0003e20000000800 */
[----:B---3--:R-:W-:-:S07]  /*15260*/  FFMA.FTZ R4, R106, c[0x0][0x23c], -R0 ;  /* 0x00008f006a047a23 */ /* 0x008fce0000010800 */
[----:B------:R3:W4:Y:S01]  /*15270*/  MUFU.EX2 R71, R4 ;  /* 0x0000000400477308 */ /* 0x0007220000000800 */
[--C-:B-1----:R-:W-:Y:S01]  /*15280*/  FFMA.FTZ R3, R119, c[0x0][0x23c], -R0.reuse ;  /* 0x00008f0077037a23 */ /* 0x102fe20000010800 */
[----:B------:R-:W-:Y:S01]  /*15290*/  MOV R119, R30 ;  /* 0x0000001e00777202 */ /* 0x000fe20000000f00 */
[----:B---3--:R-:W-:Y:S01]  /*152a0*/  FFMA.FTZ R4, R105, c[0x0][0x23c], -R0 ;  /* 0x00008f0069047a23 */ /* 0x008fe20000010800 */
[----:B----4-:R-:W-:-:S04]  /*152b0*/  F2FP.BF16.PACK_AB R5, R71, R55 ;  /* 0x000000374705723e */ /* 0x010fc800000010ff */
[----:B------:R1:W-:Y:S02]  /*152c0*/  MUFU.EX2 R91, R4 ;  /* 0x00000004005b7308 */ /* 0x0003e40000000800 */
[----:B-1----:R-:W-:-:S06]  /*152d0*/  FFMA.FTZ R4, R104, c[0x0][0x23c], -R0 ;  /* 0x00008f0068047a23 */ /* 0x002fcc0000010800 */
[----:B------:R1:W3:Y:S02]  /*152e0*/  MUFU.EX2 R104, R4 ;  /* 0x0000000400687308 */ /* 0x0002e40000000800 */
[----:B-1----:R-:W-:Y:S02]  /*152f0*/  F2FP.BF16.PACK_AB R4, R208, R207 ;  /* 0x000000cfd004723e */ /* 0x002fe400000010ff */
[----:B---3--:R-:W-:-:S07]  /*15300*/  F2FP.BF16.PACK_AB R7, R104, R91 ;  /* 0x0000005b6807723e */ /* 0x008fce00000010ff */
[C---:B------:R-:W-:Y:S08]  /*15310*/  HMMA.16816.F32.BF16 R16, R4.reuse, R8, R136 ;  /* 0x000000080410723c */ /* 0x040ff00000041888 */
[C---:B------:R-:W-:Y:S01]  /*15320*/  HMMA.16816.F32.BF16 R20, R4.reuse, R10, R140 ;  /* 0x0000000a0414723c */ /* 0x040fe2000004188c */
[----:B------:R-:W-:Y:S07]  /*15330*/  LDSM.16.MT88.4 R140, [R135+0x8800] ;  /* 0x00880000878c783b */ /* 0x000fee0000004200 */
        /* <DEDUP_REMOVED lines=12> */
[----:B-1----:R-:W-:Y:S01]  /*15400*/  FFMA.FTZ R3, R120, c[0x0][0x23c], -R0 ;  /* 0x00008f0078037a23 */ /* 0x002fe20000010800 */
[----:B------:R-:W-:-:S02]  /*15410*/  MOV R120, R29 ;  /* 0x0000001d00787202 */ /* 0x000fc40000000f00 */
[----:B------:R-:W1:Y:S01]  /*15420*/  LDSM.16.MT88.4 R28, [R164+0x5800] ;  /* 0x00580000a41c783b */ /* 0x000e620000004200 */
[----:B------:R5:W-:Y:S02]  /*15430*/  MUFU.EX2 R61, R3 ;  /* 0x00000003003d7308 */ /* 0x000be40000000800 */
[C---:B------:R-:W-:Y:S08]  /*15440*/  HMMA.16816.F32.BF16 R16, R4.reuse, R24, R16 ;  /* 0x000000180410723c */ /* 0x040ff00000041810 */
[----:B------:R-:W-:Y:S01]  /*15450*/  HMMA.16816.F32.BF16 R20, R4, R26, R20 ;  /* 0x0000001a0414723c */ /* 0x000fe20000041814 */
[----:B-----5:R-:W-:-:S07]  /*15460*/  FFMA.FTZ R3, R118, c[0x0][0x23c], -R0 ;  /* 0x00008f0076037a23 */ /* 0x020fce0000010800 */
[C---:B--2---:R-:W-:Y:S01]  /*15470*/  HMMA.16816.F32.BF16 R8, R4.reuse, R34, R8 ;  /* 0x000000220408723c */ /* 0x044fe20000041808 */
[----:B------:R-:W-:Y:S01]  /*15480*/  MOV R118, R38 ;  /* 0x0000002600767202 */ /* 0x000fe20000000f00 */
[----:B------:R2:W5:Y:S06]  /*15490*/  MUFU.EX2 R86, R3 ;  /* 0x0000000300567308 */ /* 0x00056c0000000800 */
[----:B------:R-:W-:Y:S01]  /*154a0*/  HMMA.16816.F32.BF16 R24, R4, R32, R144 ;  /* 0x000000200418723c */ /* 0x000fe20000041890 */
[----:B------:R-:W1:Y:S06]  /*154b0*/  LDSM.16.MT88.4 R32, [R135+0x5c00] ;  /* 0x005c00008720783b */ /* 0x000e6c0000004200 */
[----:B------:R-:W-:-:S02]  /*154c0*/  MOV R147, R37 ;  /* 0x0000002500937202 */ /* 0x000fc40000000f00 */
[----:B------:R-:W-:Y:S01]  /*154d0*/  MOV R146, R36 ;  /* 0x0000002400927202 */ /* 0x000fe20000000f00 */
[----:B--2---:R-:W-:Y:S01]  /*154e0*/  FFMA.FTZ R3, R46, c[0x0][0x23c], -R2 ;  /* 0x00008f002e037a23 */ /* 0x004fe20000010802 */
[----:B------:R-:W2:Y:S01]  /*154f0*/  LDSM.16.MT88.4 R36, [R164+0x5c00] ;  /* 0x005c0000a424783b */ /* 0x000ea20000004200 */
[----:B------:R-:W-:Y:S02]  /*15500*/  F2FP.BF16.PACK_AB R4, R217, R214 ;  /* 0x000000d6d904723e */ /* 0x000fe400000010ff */
[----:B------:R4:W-:Y:S01]  /*15510*/  MUFU.EX2 R108, R3 ;  /* 0x00000003006c7308 */ /* 0x0009e20000000800 */
[----:B---3--:R-:W-:Y:S02]  /*15520*/  F2FP.BF16.PACK_AB R5, R87, R51 ;  /* 0x000000335705723e */ /* 0x008fe400000010ff */
[----:B------:R-:W-:Y:S02]  /*15530*/  F2FP.BF16.PACK_AB R6, R218, R216 ;  /* 0x000000d8da06723e */ /* 0x000fe400000010ff */
[----:B-----5:R-:W-:-:S07]  /*15540*/  F2FP.BF16.PACK_AB R7, R86, R61 ;  /* 0x0000003d5607723e */ /* 0x020fce00000010ff */
[----:B----4-:R-:W-:Y:S01]  /*15550*/  HMMA.16816.F32.BF16 R16, R4, R12, R16 ;  /* 0x0000000c0410723c */ /* 0x010fe20000041810 */
[----:B------:R-:W-:-:S04]  /*15560*/  FFMA.FTZ R3, R121, c[0x0][0x23c], -R0 ;  /* 0x00008f0079037a23 */ /* 0x000fc80000010800 */
[----:B------:R3:W-:Y:S03]  /*15570*/  MUFU.EX2 R49, R3 ;  /* 0x0000000300317308 */ /* 0x0007e60000000800 */
[C---:B------:R-:W-:Y:S01]  /*15580*/  HMMA.16816.F32.BF16 R20, R4.reuse, R14, R20 ;  /* 0x0000000e0414723c */ /* 0x040fe20000041814 */
[----:B------:R-:W4:Y:S07]  /*15590*/  LDSM.16.MT88.4 R12, [R135+0x6000] ;  /* 0x00600000870c783b */ /* 0x000f2e0000004200 */
[----:B-1----:R-:W-:Y:S01]  /*155a0*/  HMMA.16816.F32.BF16 R8, R4, R30, R8 ;  /* 0x0000001e0408723c */ /* 0x002fe20000041808 */
[----:B---3--:R-:W-:-:S07]  /*155b0*/  FFMA.FTZ R3, R123, c[0x0][0x23c], -R0 ;  /* 0x00008f007b037a23 */ /* 0x008fce0000010800 */
[----:B------:R-:W-:Y:S01]  /*155c0*/  HMMA.16816.F32.BF16 R24, R4, R28, R24 ;  /* 0x0000001c0418723c */ /* 0x000fe20000041818 */
[----:B------:R-:W1:Y:S01]  /*155d0*/  LDSM.16.MT88.4 R28, [R164+0x6000] ;  /* 0x00600000a41c783b */ /* 0x000e620000004200 */
[----:B------:R3:W5:Y:S05]  /*155e0*/  MUFU.EX2 R85, R3 ;  /* 0x0000000300557308 */ /* 0x00076a0000000800 */
[----:B------:R-:W-:Y:S02]  /*155f0*/  F2FP.BF16.PACK_AB R4, R220, R219 ;  /* 0x000000dbdc04723e */ /* 0x000fe400000010ff */
[----:B------:R-:W-:Y:S01]  /*15600*/  F2FP.BF16.PACK_AB R6, R221, R222 ;  /* 0x000000dedd06723e */ /* 0x000fe200000010ff */
[----:B---3--:R-:W-:Y:S01]  /*15610*/  FFMA.FTZ R3, R124, c[0x0][0x23c], -R0 ;  /* 0x00008f007c037a23 */ /* 0x008fe20000010800 */
[----:B-----5:R-:W-:-:S03]  /*15620*/  F2FP.BF16.PACK_AB R5, R85, R49 ;  /* 0x000000315505723e */ /* 0x020fc600000010ff */
        /* <DEDUP_REMOVED lines=26> */
[C---:B----4-:R-:W-:Y:S08]  /*157d0*/  HMMA.16816.F32.BF16 R16, R4.reuse, R12, R16 ;  /* 0x0000000c0410723c */ /* 0x050ff00000041810 */
[----:B------:R-:W-:Y:S01]  /*157e0*/  HMMA.16816.F32.BF16 R20, R4, R14, R20 ;  /* 0x0000000e0414723c */ /* 0x000fe20000041814 */
[----:B------:R-:W3:Y:S01]  /*157f0*/  LDSM.16.MT88.4 R12, [R135+0x6800] ;  /* 0x00680000870c783b */ /* 0x000ee20000004200 */
[----:B-1----:R-:W-:-:S04]  /*15800*/  FFMA.FTZ R3, R131, c[0x0][0x23c], -R0 ;  /* 0x00008f0083037a23 */ /* 0x002fc80000010800 */
[----:B------:R1:W-:Y:S02]  /*15810*/  MUFU.EX2 R50, R3 ;  /* 0x0000000300327308 */ /* 0x0003e40000000800 */
[C---:B------:R-:W-:Y:S08]  /*15820*/  HMMA.16816.F32.BF16 R8, R4.reuse, R30, R8 ;  /* 0x0000001e0408723c */ /* 0x040ff00000041808 */
        /* <DEDUP_REMOVED lines=14> */
[C---:B-----5:R-:W-:Y:S08]  /*15910*/  HMMA.16816.F32.BF16 R16, R4.reuse, R32, R16 ;  /* 0x000000200410723c */ /* 0x060ff00000041810 */
[----:B------:R-:W-:Y:S01]  /*15920*/  HMMA.16816.F32.BF16 R20, R4, R34, R20 ;  /* 0x000000220414723c */ /* 0x000fe20000041814 */
[----:B------:R-:W5:Y:S01]  /*15930*/  LDSM.16.MT88.4 R32, [R135+0x6c00] ;  /* 0x006c00008720783b */ /* 0x000f620000004200 */
        /* <DEDUP_REMOVED lines=39> */
[----:B------:R-:W-:Y:S01]  /*15bb0*/  LDSM.16.MT88.4 R32, [R135+0x7400] ;  /* 0x007400008720783b */ /* 0x000fe20000004200 */
        /* <DEDUP_REMOVED lines=24> */
[----:B------:R-:W-:Y:S01]  /*15d40*/  FFMA.FTZ R9, R129, c[0x0][0x23c], -R0 ;  /* 0x00008f0081097a23 */ /* 0x000fe20000010800 */
[----:B------:R-:W-:Y:S01]  /*15d50*/  LDSM.16.MT88.4 R28, [R135+0x7c00] ;  /* 0x007c0000871c783b */ /* 0x000fe20000004200 */
[----:B------:R-:W-:-:S02]  /*15d60*/  FADD.FTZ R8, R208, R8 ;  /* 0x00000008d0087221 */ /* 0x000fc40000010000 */
[----:B-1----:R-:W-:Y:S02]  /*15d70*/  FFMA.FTZ R3, R191, c[0x0][0x23c], -R0 ;  /* 0x00008f00bf037a23 */ /* 0x002fe40000010800 */
[----:B------:R-:W-:Y:S01]  /*15d80*/  F2FP.BF16.PACK_AB R4, R252, R251 ;  /* 0x000000fbfc04723e */ /* 0x000fe200000010ff */
[----:B------:R-:W-:Y:S01]  /*15d90*/  FADD.FTZ R8, R209, R8 ;  /* 0x00000008d1087221 */ /* 0x000fe20000010000 */
[----:B------:R-:W-:Y:S01]  /*15da0*/  F2FP.BF16.PACK_AB R6, R147, R146 ;  /* 0x000000929306723e */ /* 0x000fe200000010ff */
        /* <DEDUP_REMOVED lines=28> */
[C---:B------:R-:W-:Y:S01]  /*15f70*/  HMMA.16816.F32.BF16 R24, R4.reuse, R36, R24 ;  /* 0x000000240418723c */ /* 0x040fe20000041818 */
[----:B------:R-:W-:Y:S01]  /*15f80*/  LDSM.16.MT88.4 R36, [R135+0x8000] ;  /* 0x008000008724783b */ /* 0x000fe20000004200 */
[----:B------:R-:W-:Y:S02]  /*15f90*/  FADD.FTZ R8, R229, R8 ;  /* 0x00000008e5087221 */ /* 0x000fe40000010000 */
[----:B-1----:R-:W-:Y:S02]  /*15fa0*/  FFMA.FTZ R3, R185, c[0x0][0x23c], -R0 ;  /* 0x00008f00b9037a23 */ /* 0x002fe40000010800 */
[----:B------:R-:W-:Y:S02]  /*15fb0*/  FADD.FTZ R8, R228, R8 ;  /* 0x00000008e4087221 */ /* 0x000fe40000010000 */
[----:B------:R1:W2:Y:S01]  /*15fc0*/  MUFU.EX2 R11, R3 ;  /* 0x00000003000b7308 */ /* 0x0002a20000000800 */
[C---:B------:R-:W-:Y:S08]  /*15fd0*/  HMMA.16816.F32.BF16 R16, R4.reuse, R32, R16 ;  /* 0x000000200410723c */ /* 0x040ff00000041810 */
[----:B------:R-:W-:Y:S01]  /*15fe0*/  HMMA.16816.F32.BF16 R20, R4, R34, R20 ;  /* 0x000000220414723c */ /* 0x000fe20000041814 */
[----:B------:R-:W-:Y:S01]  /*15ff0*/  LDSM.16.MT88.4 R32, [R164+0x7c00] ;  /* 0x007c0000a420783b */ /* 0x000fe20000004200 */
[----:B-1----:R-:W-:-:S05]  /*16000*/  FFMA.FTZ R3, R117, c[0x0][0x23c], -R0 ;  /* 0x00008f0075037a23 */ /* 0x002fca0000010800 */
[----:B------:R-:W-:Y:S02]  /*16010*/  F2FP.BF16.PACK_AB R4, R120, R118 ;  /* 0x000000767804723e */ /* 0x000fe400000010ff */
[----:B--2---:R-:W-:Y:S01]  /*16020*/  F2FP.BF16.PACK_AB R5, R11, R56 ;  /* 0x000000380b05723e */ /* 0x004fe200000010ff */
[----:B------:R1:W-:Y:S01]  /*16030*/  MUFU.EX2 R57, R3 ;  /* 0x0000000300397308 */ /* 0x0003e20000000800 */
[----:B------:R-:W-:Y:S01]  /*16040*/  F2FP.BF16.PACK_AB R6, R148, R119 ;  /* 0x000000779406723e */ /* 0x000fe200000010ff */
[----:B-1----:R-:W-:-:S06]  /*16050*/  FFMA.FTZ R3, R238, R44, R55 ;  /* 0x0000002cee037223 */ /* 0x002fcc0000010037 */
[----:B------:R1:W2:Y:S01]  /*16060*/  MUFU.EX2 R55, R9 ;  /* 0x0000000900377308 */ /* 0x0002a20000000800 */
[----:B------:R-:W3:Y:S01]  /*16070*/  LDSM.16.MT88.4 R44, [R164+0x7800] ;  /* 0x00780000a42c783b */ /* 0x000ee20000004200 */
[----:B-1----:R-:W-:Y:S01]  /*16080*/  FADD.FTZ R9, R71, R3 ;  /* 0x0000000347097221 */ /* 0x002fe20000010000 */
[----:B--2---:R-:W-:Y:S01]  /*16090*/  F2FP.BF16.PACK_AB R7, R55, R57 ;  /* 0x000000393707723e */ /* 0x004fe200000010ff */
[----:B------:R-:W-:Y:S02]  /*160a0*/  FFMA.FTZ R3, R96, c[0x0][0x23c], -R2 ;  /* 0x00008f0060037a23 */ /* 0x000fe40000010802 */
[----:B------:R-:W-:Y:S02]  /*160b0*/  FADD.FTZ R9, R91, R9 ;  /* 0x000000095b097221 */ /* 0x000fe40000010000 */
[----:B------:R1:W-:Y:S02]  /*160c0*/  MUFU.EX2 R71, R3 ;  /* 0x0000000300477308 */ /* 0x0003e40000000800 */
[----:B------:R-:W-:Y:S01]  /*160d0*/  FADD.FTZ R9, R104, R9 ;  /* 0x0000000968097221 */ /* 0x000fe20000010000 */
[----:B------:R-:W-:Y:S03]  /*160e0*/  HMMA.16816.F32.BF16 R16, R4, R40, R16 ;  /* 0x000000280410723c */ /* 0x000fe60000041810 */
[----:B------:R-:W-:-:S05]  /*160f0*/  FADD.FTZ R9, R90, R9 ;  /* 0x000000095a097221 */ /* 0x000fca0000010000 */
[----:B------:R-:W-:Y:S01]  /*16100*/  HMMA.16816.F32.BF16 R20, R4, R42, R20 ;  /* 0x0000002a0414723c */ /* 0x000fe20000041814 */
[----:B-1----:R-:W-:-:S07]  /*16110*/  FFMA.FTZ R3, R109, c[0x0][0x23c], -R0 ;  /* 0x00008f006d037a23 */ /* 0x002fce0000010800 */
[C---:B---3--:R-:W-:Y:S01]  /*16120*/  HMMA.16816.F32.BF16 R12, R4.reuse, R46, R12 ;  /* 0x0000002e040c723c */ /* 0x048fe2000004180c */
[----:B------:R1:W-:Y:S07]  /*16130*/  MUFU.EX2 R10, R3 ;  /* 0x00000003000a7308 */ /* 0x0003ee0000000800 */
[----:B------:R-:W-:Y:S07]  /*16140*/  HMMA.16816.F32.BF16 R24, R4, R44, R24 ;  /* 0x0000002c0418723c */ /* 0x000fee0000041818 */
[----:B------:R-:W-:Y:S01]  /*16150*/  F2FP.BF16.PACK_AB R4, R150, R149 ;  /* 0x000000959604723e */ /* 0x000fe200000010ff */
[----:B-1----:R-:W-:Y:S01]  /*16160*/  FADD.FTZ R3, R88, R9 ;  /* 0x0000000958037221 */ /* 0x002fe20000010000 */
[----:B------:R-:W-:Y:S01]  /*16170*/  F2FP.BF16.PACK_AB R6, R114, R151 ;  /* 0x000000977206723e */ /* 0x000fe200000010ff */
[----:B------:R-:W-:-:S02]  /*16180*/  FFMA.FTZ R9, R115, c[0x0][0x23c], -R0 ;  /* 0x00008f0073097a23 */ /* 0x000fc40000010800 */
        /* <DEDUP_REMOVED lines=26> */
[----:B------:R-:W-:Y:S01]  /*16330*/  HMMA.16816.F32.BF16 R136, R4, R28, R16 ;  /* 0x0000001c0488723c */ /* 0x000fe20000041810 */
[----:B------:R-:W2:Y:S01]  /*16340*/  LDSM.16.MT88.4 R16, [R164+0x8000] ;  /* 0x00800000a410783b */ /* 0x000ea20000004200 */
        /* <DEDUP_REMOVED lines=12> */
[----:B------:R-:W-:Y:S01]  /*16410*/  FADD.FTZ R3, R70, R3 ;  /* 0x0000000346037221 */ /* 0x000fe20000010000 */
[----:B------:R-:W4:Y:S03]  /*16420*/  LDSM.16.MT88.4 R32, [R164+0x8400] ;  /* 0x00840000a420783b */ /* 0x000f260000004200 */
[----:B------:R-:W-:Y:S02]  /*16430*/  FADD.FTZ R3, R69, R3 ;  /* 0x0000000345037221 */ /* 0x000fe40000010000 */
[----:B-1----:R-:W-:Y:S01]  /*16440*/  FFMA.FTZ R9, R100, c[0x0][0x23c], -R0 ;  /* 0x00008f0064097a23 */ /* 0x002fe20000010800 */
[----:B------:R-:W-:Y:S01]  /*16450*/  F2FP.BF16.PACK_AB R4, R111, R112 ;  /* 0x000000706f04723e */ /* 0x000fe200000010ff */
[----:B------:R-:W-:Y:S01]  /*16460*/  FADD.FTZ R3, R67, R3 ;  /* 0x0000000343037221 */ /* 0x000fe20000010000 */
[----:B------:R-:W-:Y:S01]  /*16470*/  F2FP.BF16.PACK_AB R6, R107, R108 ;  /* 0x0000006c6b06723e */ /* 0x000fe200000010ff */
        /* <DEDUP_REMOVED lines=8> */
[----:B------:R1:W-:Y:S02]  /*16500*/  MUFU.EX2 R45, R9 ;  /* 0x00000009002d7308 */ /* 0x0003e40000000800 */
[----:B------:R-:W-:-:S04]  /*16510*/  FADD.FTZ R3, R62, R3 ;  /* 0x000000033e037221 */ /* 0x000fc80000010000 */
[----:B------:R-:W-:-:S04]  /*16520*/  FADD.FTZ R3, R60, R3 ;  /* 0x000000033c037221 */ /* 0x000fc80000010000 */
[----:B------:R-:W-:-:S04]  /*16530*/  FADD.FTZ R3, R59, R3 ;  /* 0x000000033b037221 */ /* 0x000fc80000010000 */
[----:B------:R-:W-:Y:S02]  /*16540*/  FADD.FTZ R3, R56, R3 ;  /* 0x0000000338037221 */ /* 0x000fe40000010000 */
[----:B-1----:R-:W-:-:S04]  /*16550*/  FFMA.FTZ R9, R110, c[0x0][0x23c], -R0 ;  /* 0x00008f006e097a23 */ /* 0x002fc80000010800 */
[----:B------:R1:W5:Y:S02]  /*16560*/  MUFU.EX2 R44, R9 ;  /* 0x00000009002c7308 */ /* 0x0003640000000800 */
[----:B-1----:R-:W-:Y:S01]  /*16570*/  FFMA.FTZ R9, R98, c[0x0][0x23c], -R2 ;  /* 0x00008f0062097a23 */ /* 0x002fe20000010802 */
[----:B-----5:R-:W-:-:S05]  /*16580*/  F2FP.BF16.PACK_AB R7, R44, R45 ;  /* 0x0000002d2c07723e */ /* 0x020fca00000010ff */
[----:B------:R1:W-:Y:S02]  /*16590*/  MUFU.EX2 R50, R9 ;  /* 0x0000000900327308 */ /* 0x0003e40000000800 */
[C---:B------:R-:W-:Y:S08]  /*165a0*/  HMMA.16816.F32.BF16 R20, R4.reuse, R38, R20 ;  /* 0x000000260414723c */ /* 0x040ff00000041814 */
[----:B------:R-:W-:Y:S01]  /*165b0*/  HMMA.16816.F32.BF16 R136, R4, R36, R136 ;  /* 0x000000240488723c */ /* 0x000fe20000041888 */
[----:B-1----:R-:W-:-:S04]  /*165c0*/  FFMA.FTZ R9, R99, c[0x0][0x23c], -R2 ;  /* 0x00008f0063097a23 */ /* 0x002fc80000010802 */
[----:B------:R1:W-:Y:S03]  /*165d0*/  MUFU.EX2 R47, R9 ;  /* 0x00000009002f7308 */ /* 0x0003e60000000800 */
[C---:B--2---:R-:W-:Y:S08]  /*165e0*/  HMMA.16816.F32.BF16 R24, R4.reuse, R16, R24 ;  /* 0x000000100418723c */ /* 0x044ff00000041818 */
[----:B------:R-:W-:Y:S01]  /*165f0*/  HMMA.16816.F32.BF16 R12, R4, R18, R12 ;  /* 0x00000012040c723c */ /* 0x000fe2000004180c */
[----:B------:R-:W-:Y:S01]  /*16600*/  LDSM.16.MT88.4 R16, [R135+0x8c00] ;  /* 0x008c00008710783b */ /* 0x000fe20000004200 */
[----:B-1----:R-:W-:-:S05]  /*16610*/  FADD.FTZ R9, R230, R8 ;  /* 0x00000008e6097221 */ /* 0x002fca0000010000 */
        /* <DEDUP_REMOVED lines=34> */
[----:B-1----:R-:W-:-:S04]  /*16840*/  FFMA.FTZ R9, R197, c[0x0][0x23c], -R0 ;  /* 0x00008f00c5097a23 */ /* 0x002fc80000010800 */
[----:B------:R1:W-:Y:S03]  /*16850*/  MUFU.EX2 R38, R9 ;  /* 0x0000000900267308 */ /* 0x0003e60000000800 */
[C---:B----4-:R-:W-:Y:S01]  /*16860*/  HMMA.16816.F32.BF16 R144, R4.reuse, R32, R24 ;  /* 0x000000200490723c */ /* 0x050fe20000041818 */
[----:B------:R-:W2:Y:S07]  /*16870*/  LDSM.16.MT88.4 R24, [R164+0x8800] ;  /* 0x00880000a418783b */ /* 0x000eae0000004200 */
        /* <DEDUP_REMOVED lines=72> */
[C---:B---3--:R-:W-:Y:S01]  /*16d00*/  HMMA.16816.F32.BF16 R144, R148.reuse, R20, R144 ;  /* 0x000000149490723c */ /* 0x048fe20000041890 */
        /* <DEDUP_REMOVED lines=10> */
.L_x_1924:
        /* <DEDUP_REMOVED lines=15> */
.L_x_1934:
        /* <DEDUP_REMOVED lines=34> */
[----:B------:R-:W-:Y:S02]  /*170c0*/  ISETP.NE.AND P0, PT, RZ, c[0x0][0x2d0], PT ;  /* 0x0000b400ff007a0c */ /* 0x000fe40003f05270 */
[-C--:B------:R-:W-:Y:S02]  /*170d0*/  ISETP.GE.U32.AND P4, PT, R3, R9.reuse, PT ;  /* 0x000000090300720c */ /* 0x080fe40003f86070 */
[----:B------:R-:W-:Y:S02]  /*170e0*/  LOP3.LUT R3, RZ, c[0x0][0x2d0], RZ, 0x33, !PT ;  /* 0x0000b400ff037a12 */ /* 0x000fe400078e33ff */
[----:B------:R-:W-:Y:S02]  /*170f0*/  ISETP.GE.U32.AND P5, PT, R4, R9, PT ;  /* 0x000000090400720c */ /* 0x000fe40003fa6070 */
[----:B------:R-:W-:Y:S07]  /*17100*/  @!P1 IADD3 R2, R2, 0x1, RZ ;  /* 0x0000000102029810 */ /* 0x000fee0007ffe0ff */
[----:B------:R-:W-:Y:S04]  /*17110*/  @P4 IADD3 R0, R0, 0x1, RZ ;  /* 0x0000000100004810 */ /* 0x000fe80007ffe0ff */
[----:B------:R-:W-:Y:S01]  /*17120*/  @P5 IADD3 R2, R2, 0x1, RZ ;  /* 0x0000000102025810 */ /* 0x000fe20007ffe0ff */
[----:B------:R-:W-:Y:S04]  /*17130*/  @!P2 IMAD.MOV R0, RZ, RZ, -R0 ;  /* 0x000000ffff00a224 */ /* 0x000fe800078e0a00 */
        /* <DEDUP_REMOVED lines=23> */
.L_x_1931:
        /* <DEDUP_REMOVED lines=33> */
[----:B----4-:R-:W5:Y:S08]  /*174c0*/  LDSM.16.M88.4 R8, [R134+0x1000] ;  /* 0x001000008608783b */ /* 0x010f700000000200 */
        /* <DEDUP_REMOVED lines=421> */
.L_x_1933:
[C---:B------:R-:W-:Y:S01]  /*18f20*/  LEA R240, P0, R2.reuse, R240, 0x1 ;  /* 0x000000f002f07211 */ /* 0x040fe200078008ff */
[----:B------:R-:W-:Y:S02]  /*18f30*/  USHF.L.U32 UR5, UR7, 0x6, URZ ;  /* 0x0000000607057899 */ /* 0x000fe4000800063f */
[----:B------:R-:W-:Y:S01]  /*18f40*/  USHF.L.U64.HI UR7, UR7, UR10, UR4 ;  /* 0x0000000a07077299 */ /* 0x000fe20008010204 */
[----:B------:R-:W-:Y:S01]  /*18f50*/  LEA.HI.X R239, R2, R239, R0, 0x1, P0 ;  /* 0x000000ef02ef7211 */ /* 0x000fe200000f0c00 */
[----:B------:R-:W-:Y:S02]  /*18f60*/  IMAD.MOV.U32 R12, RZ, RZ, R240 ;  /* 0x000000ffff0c7224 */ /* 0x000fe400078e00f0 */
        /* <DEDUP_REMOVED lines=27> */
.L_x_1932:
        /* <DEDUP_REMOVED lines=147> */
[----:B------:R-:W-:Y:S01]  /*19a50*/  ISETP.GT.AND P0, PT, R236, 0x1, PT ;  /* 0x00000001ec00780c */ /* 0x000fe20003f04270 */
        /* <DEDUP_REMOVED lines=566> */
.L_x_1930:
        /* <DEDUP_REMOVED lines=20> */
[----:B----4-:R-:W-:Y:S01]  /*1bf00*/  SHF.R.S32.HI R4, RZ, 0x1f, R28 ;  /* 0x0000001fff047819 */ /* 0x010fe2000001141c */
[----:B------:R-:W-:Y:S01]  /*1bf10*/  IMAD.IADD R6, R15, 0x1, -R6 ;  /* 0x000000010f067824 */ /* 0x000fe200078e0a06 */
[----:B------:R-:W-:-:S02]  /*1bf20*/  FSETP.NE.FTZ.AND P0, PT, R16, RZ, PT ;  /* 0x000000ff1000720b */ /* 0x000fc40003f15000 */
[CC--:B------:R-:W-:Y:S02]  /*1bf30*/  LEA.HI R23, R4.reuse, R28.reuse, RZ, 0x5 ;  /* 0x0000001c04177211 */ /* 0x0c0fe400078f28ff */
[----:B------:R-:W-:Y:S02]  /*1bf40*/  LEA.HI R4, R4, R28, RZ, 0x2 ;  /* 0x0000001c04047211 */ /* 0x000fe400078f10ff */
[----:B------:R-:W-:-:S03]  /*1bf50*/  SHF.R.S32.HI R22, RZ, 0x5, R23 ;  /* 0x00000005ff167819 */ /* 0x000fc60000011417 */
[----:B------:R-:W1:Y:S08]  /*1bf60*/  @P1 MUFU.RCP R0, R13 ;  /* 0x0000000d00001308 */ /* 0x000e700000001000 */
        /* <DEDUP_REMOVED lines=20> */
[----:B------:R-:W-:Y:S01]  /*1c0b0*/  LOP3.LUT P2, RZ, R5, 0x2, RZ, 0xc0, !PT ;  /* 0x0000000205ff7812 */ /* 0x000fe2000784c0ff */
[C---:B------:R-:W-:Y:S01]  /*1c0c0*/  FMUL.FTZ R147, R2.reuse, R147 ;  /* 0x0000009302937220 */ /* 0x040fe20000410000 */
[----:B------:R-:W-:Y:S01]  /*1c0d0*/  F2FP.BF16.PACK_AB R12, R139, R12 ;  /* 0x0000000c8b0c723e */ /* 0x000fe200000010ff */
[C---:B------:R-:W-:Y:S01]  /*1c0e0*/  FMUL.FTZ R8, R2.reuse, R146 ;  /* 0x0000009202087220 */ /* 0x040fe20000410000 */
[----:B------:R-:W-:Y:S01]  /*1c0f0*/  F2FP.BF16.PACK_AB R10, R143, R10 ;  /* 0x0000000a8f0a723e */ /* 0x000fe200000010ff */
[C---:B------:R-:W-:Y:S01]  /*1c100*/  FMUL.FTZ R151, R2.reuse, R151 ;  /* 0x0000009702977220 */ /* 0x040fe20000410000 */
[----:B------:R-:W-:Y:S01]  /*1c110*/  F2FP.BF16.PACK_AB R7, R7, R148 ;  /* 0x000000940707723e */ /* 0x000fe200000010ff */
[----:B------:R-:W-:Y:S01]  /*1c120*/  FMUL.FTZ R150, R2, R150 ;  /* 0x0000009602967220 */ /* 0x000fe20000410000 */
[----:B------:R-:W-:Y:S01]  /*1c130*/  LOP3.LUT R2, R4, 0xfffffffc, RZ, 0xc0, !PT ;  /* 0xfffffffc04027812 */ /* 0x000fe200078ec0ff */
[----:B------:R-:W-:Y:S01]  /*1c140*/  IMAD.SHL.U32 R4, R5, 0x40, RZ ;  /* 0x0000004005047824 */ /* 0x000fe200078e00ff */
[----:B------:R-:W-:-:S02]  /*1c150*/  F2FP.BF16.PACK_AB R8, R147, R8 ;  /* 0x000000089308723e */ /* 0x000fc400000010ff */
[----:B------:R-:W-:Y:S01]  /*1c160*/  IADD3 R21, -R2, R28, RZ ;  /* 0x0000001c02157210 */ /* 0x000fe20007ffe1ff */
[----:B------:R-:W-:Y:S01]  /*1c170*/  IMAD.IADD R2, R6, 0x1, -R0 ;  /* 0x0000000106027824 */ /* 0x000fe200078e0a00 */
[----:B------:R-:W-:Y:S02]  /*1c180*/  LOP3.LUT R4, R4, 0xc0, RZ, 0xc0, !PT ;  /* 0x000000c004047812 */ /* 0x000fe400078ec0ff */
[----:B------:R-:W-:Y:S01]  /*1c190*/  F2FP.BF16.PACK_AB R6, R151, R150 ;  /* 0x000000969706723e */ /* 0x000fe200000010ff */
[----:B------:R-:W-:-:S05]  /*1c1a0*/  IMAD R0, R22, 0x100, R21 ;  /* 0x0000010016007824 */ /* 0x000fca00078e0215 */
        /* <DEDUP_REMOVED lines=9> */
[----:B------:R-:W-:Y:S01]  /*1c240*/  STS [R0], R14 ;  /* 0x0000000e00007388 */ /* 0x000fe20000000800 */
[C---:B------:R-:W-:Y:S01]  /*1c250*/  @P2 IADD3 R2, R0.reuse, -0x20, RZ ;  /* 0xffffffe000022810 */ /* 0x040fe20007ffe0ff */
[----:B------:R-:W-:Y:S01]  /*1c260*/  IMAD.IADD R5, R0, 0x1, R4 ;  /* 0x0000000100057824 */ /* 0x000fe200078e0204 */
[----:B------:R-:W-:Y:S01]  /*1c270*/  ISETP.NE.AND P2, PT, RZ, UR4, PT ;  /* 0x00000004ff007c0c */ /* 0x000fe2000bf45270 */
[----:B------:R2:W-:Y:S04]  /*1c280*/  STS [R0+0x200], R12 ;  /* 0x0002000c00007388 */ /* 0x0005e80000000800 */
[----:B------:R-:W-:Y:S04]  /*1c290*/  STS [R5], R11 ;  /* 0x0000000b05007388 */ /* 0x000fe80000000800 */
[----:B------:R3:W-:Y:S04]  /*1c2a0*/  STS [R5+0x200], R10 ;  /* 0x0002000a05007388 */ /* 0x0007e80000000800 */
[----:B------:R-:W-:Y:S04]  /*1c2b0*/  STS [R2], R9 ;  /* 0x0000000902007388 */ /* 0x000fe80000000800 */
[----:B------:R1:W-:Y:S01]  /*1c2c0*/  STS [R2+0x200], R8 ;  /* 0x0002000802007388 */ /* 0x0003e20000000800 */
[----:B--2---:R-:W-:-:S02]  /*1c2d0*/  IMAD.IADD R0, R4, 0x1, R2 ;  /* 0x0000000104007824 */ /* 0x004fc400078e0202 */
[----:B------:R-:W2:Y:S01]  /*1c2e0*/  @P0 MUFU.LG2 R4, R16 ;  /* 0x0000001000040308 */ /* 0x000ea20000000c00 */
[----:B------:R-:W-:Y:S02]  /*1c2f0*/  IMAD.MOV.U32 R12, RZ, RZ, 0x7f800000 ;  /* 0x7f800000ff0c7424 */ /* 0x000fe400078e00ff */
[----:B------:R-:W-:Y:S01]  /*1c300*/  STS [R0], R7 ;  /* 0x0000000700007388 */ /* 0x000fe20000000800 */
[----:B---3--:R-:W-:-:S03]  /*1c310*/  MOV R10, 0x7f800000 ;  /* 0x7f800000000a7802 */ /* 0x008fc60000000f00 */
        /* <DEDUP_REMOVED lines=13> */
.L_x_1935:
[----:B------:R-:W1:Y:S04]  /*1c3f0*/  S2R R8, SR_CTAID.Z ;  /* 0x0000000000087919 */ /* 0x000e680000002700 */
[----:B------:R-:W1:Y:S02]  /*1c400*/  S2R R4, SR_CTAID.Y ;  /* 0x0000000000047919 */ /* 0x000e640000002600 */
[----:B-1----:R-:W-:-:S04]  /*1c410*/  IMAD R0, R4, c[0x0][0x1c0], R8 ;  /* 0x0000700004007a24 */ /* 0x002fc800078e0208 */
[----:B------:R-:W-:Y:S02]  /*1c420*/  IMAD R9, R0, c[0x0][0x214], RZ ;  /* 0x0000850000097a24 */ /* 0x000fe400078e02ff */
.L_x_1936:
        /* <DEDUP_REMOVED lines=13> */
[----:B------:R-:W-:Y:S01]  /*1c500*/  LEA.HI R6, R6, R22, RZ, 0x2 ;  /* 0x0000001606067211 */ /* 0x000fe200078f10ff */
[----:B------:R-:W-:Y:S01]  /*1c510*/  IMAD R5, R2, c[0x0][0x1e0], RZ ;  /* 0x0000780002057a24 */ /* 0x000fe200078e02ff */
[----:B------:R-:W-:Y:S02]  /*1c520*/  ISETP.NE.AND P0, PT, R245, -0x1, PT ;  /* 0xfffffffff500780c */ /* 0x000fe40003f05270 */
[----:B------:R-:W-:-:S04]  /*1c530*/  SHF.R.S32.HI R3, RZ, 0x1f, R0 ;  /* 0x0000001fff037819 */ /* 0x000fc80000011400 */
[----:B------:R-:W-:Y:S01]  /*1c540*/  LEA.HI R7, R3, R0, RZ, 0x2 ;  /* 0x0000000003077211 */ /* 0x000fe200078f10ff */
[C---:B------:R-:W-:Y:S01]  /*1c550*/  IMAD.WIDE.U32 R2, R245.reuse, c[0x0][0x1e8], RZ ;  /* 0x00007a00f5027a25 */ /* 0x040fe200078e00ff */
[----:B------:R-:W-:Y:S01]  /*1c560*/  LOP3.LUT R0, R6, 0xffffffc, RZ, 0xc0, !PT ;  /* 0x0ffffffc06007812 */ /* 0x000fe200078ec0ff */
[----:B------:R1:W2:Y:S02]  /*1c570*/  LDS.128 R16, [R183] ;  /* 0x00000000b7107984 */ /* 0x0002a40000000c00 */
[----:B------:R-:W-:Y:S02]  /*1c580*/  IMAD R11, R245, c[0x0][0x1ec], R3 ;  /* 0x00007b00f50b7a24 */ /* 0x000fe400078e0203 */
[----:B------:R-:W-:Y:S01]  /*1c590*/  IMAD R6, R4, c[0x0][0x1e4], R5 ;  /* 0x0000790004067a24 */ /* 0x000fe200078e0205 */
[----:B------:R1:W3:Y:S01]  /*1c5a0*/  LDS.128 R24, [R183+0x800] ;  /* 0x00080000b7187984 */ /* 0x0002e20000000c00 */
[----:B------:R-:W-:Y:S01]  /*1c5b0*/  IMAD.IADD R3, R22, 0x1, -R0 ;  /* 0x0000000116037824 */ /* 0x000fe200078e0a00 */
[----:B------:R-:W-:Y:S01]  /*1c5c0*/  SHF.R.S32.HI R0, RZ, 0x2, R7 ;  /* 0x00000002ff007819 */ /* 0x000fe20000011407 */
[----:B------:R-:W-:-:S04]  /*1c5d0*/  IMAD.WIDE.U32 R4, R4, c[0x0][0x1e0], RZ ;  /* 0x0000780004047a25 */ /* 0x000fc800078e00ff */
[----:B------:R-:W-:Y:S01]  /*1c5e0*/  @!P0 IMAD.IADD R11, R5, 0x1, R6 ;  /* 0x00000001050b8824 */ /* 0x000fe200078e0206 */
[----:B------:R-:W-:Y:S01]  /*1c5f0*/  SEL R7, R4, R2, !P0 ;  /* 0x0000000204077207 */ /* 0x000fe20004000000 */
        /* <DEDUP_REMOVED lines=15> */
.L_x_1938:
[----:B------:R-:W-:Y:S05]  /*1c6f0*/  BSYNC B0 ;  /* 0x0000000000007941 */ /* 0x000fea0003800000 */
.L_x_1937:
[----:B----4-:R-:W4:Y:S01]  /*1c700*/  S2R R10, SR_CTAID.X ;  /* 0x00000000000a7919 */ /* 0x010f220000002500 */
[----:B------:R-:W-:Y:S01]  /*1c710*/  IMAD.SHL.U32 R2, R21, 0x8, RZ ;  /* 0x0000000815027824 */ /* 0x000fe200078e00ff */
[----:B------:R-:W-:Y:S01]  /*1c720*/  SHF.R.S32.HI R5, RZ, 0x1f, R8 ;  /* 0x0000001fff057819 */ /* 0x000fe20000011408 */
[----:B------:R-:W-:Y:S03]  /*1c730*/  BSSY B0, `(.L_x_1939) ;  /* 0x0000019000007945 */ /* 0x000fe60003800000 */
[----:B------:R-:W-:Y:S01]  /*1c740*/  SHF.R.S32.HI R3, RZ, 0x1f, R2 ;  /* 0x0000001fff037819 */ /* 0x000fe20000011402 */
[----:B----4-:R-:W-:-:S04]  /*1c750*/  IMAD.SHL.U32 R10, R10, 0x40, RZ ;  /* 0x000000400a0a7824 */ /* 0x010fc800078e00ff */
        /* <DEDUP_REMOVED lines=8> */
[C---:B------:R-:W-:Y:S01]  /*1c7e0*/  IMAD R0, R8.reuse, c[0x0][0x1f4], R0 ;  /* 0x00007d0008007a24 */ /* 0x040fe200078e0200 */
        /* <DEDUP_REMOVED lines=13> */
.L_x_1940:
[----:B------:R-:W-:Y:S05]  /*1c8c0*/  BSYNC B0 ;  /* 0x0000000000007941 */ /* 0x000fea0003800000 */
.L_x_1939:
        /* <DEDUP_REMOVED lines=14> */
.L_x_1941:
        /* <DEDUP_REMOVED lines=13> */
.L_x_5207:


//--------------------- .text._ZN5flash24flash_fwd_splitkv_kernelI23Flash_fwd_kernel_traitsILi32ELi64ELi256ELi4ELb0ELb0EN7cutlass10bfloat16_tE19Flash_kernel_traitsILi32ELi64ELi256ELi4ES3_EELb1ELb0ELb1ELb0ELb0ELb0ELb0ELb1EEEvNS_16Flash_fwd_paramsE --------------------------
	.section	.text._ZN5flash24flash_fwd_splitkv_kernelI23Flash_fwd_kernel_traitsILi32ELi64ELi256ELi4ELb0ELb0EN7cutlass10bfloat16_tE19Flash_kernel_traitsILi32ELi64ELi256ELi4ES3_EELb1ELb0ELb1ELb0ELb0ELb0ELb0ELb1EEEvNS_16Flash_fwd_paramsE,"ax",@progbits
	.sectioninfo	@"SHI_REGISTERS=255"
	.align	128
        .global         _ZN5flash24flash_fwd_splitkv_kernelI23Flash_fwd_kernel_traitsILi32ELi64ELi256ELi4ELb0ELb0EN7cutlass10bfloat16_tE19Flash_kernel_traitsILi32ELi64ELi256ELi4ES3_EELb1ELb0ELb1ELb0ELb0ELb0ELb0ELb1EEEvNS_16Flash_fwd_paramsE
        .type           _ZN5flash24flash_fwd_splitkv_kernelI23Flash_fwd_kernel_traitsILi32ELi64ELi256ELi4ELb0ELb0EN7cutlass10bfloat16_tE19Flash_kernel_traitsILi32ELi64ELi256ELi4ES3_EELb1ELb0ELb1ELb0ELb0ELb0ELb0ELb1EEEvNS_16Flash_fwd_paramsE,@function
        .size           _ZN5flash24flash_fwd_splitkv_kernelI23Flash_fwd_kernel_traitsILi32ELi64ELi256ELi4ELb0ELb0EN7cutlass10bfloat16_tE19Flash_kernel_traitsILi32ELi64ELi256ELi4ES3_EELb1ELb0ELb1ELb0ELb0ELb0ELb0ELb1EEEvNS_16Flash_fwd_paramsE,(.L_x_5208 - _ZN5flash24flash_fwd_splitkv_kernelI23Flash_fwd_kernel_traitsILi32ELi64ELi256ELi4ELb0ELb0EN7cutlass10bfloat16_tE19Flash_kernel_traitsILi32ELi64ELi256ELi4ES3_EELb1ELb0ELb1ELb0ELb0ELb0ELb0ELb1EEEvNS_16Flash_fwd_paramsE)
        .other          _ZN5flash24flash_fwd_splitkv_kernelI23Flash_fwd_kernel_traitsILi32ELi64ELi256ELi4ELb0ELb0EN7cutlass10bfloat16_tE19Flash_kernel_traitsILi32ELi64ELi256ELi4ES3_EELb1ELb0ELb1ELb0ELb0ELb0ELb0ELb1EEEvNS_16Flash_fwd_paramsE,@"STO_CUDA_ENTRY STV_DEFAULT"
_ZN5flash24flash_fwd_splitkv_kernelI23Flash_fwd_kernel_traitsILi32ELi64ELi256ELi4ELb0ELb0EN7cutlass10bfloat16_tE19Flash_kernel_traitsILi32ELi64ELi256ELi4ES3_EELb1ELb0ELb1ELb0ELb0ELb0ELb0ELb1EEEvNS_16Flash_fwd_paramsE:
.text._ZN5flash24flash_fwd_splitkv_kernelI23Flash_fwd_kernel_traitsILi32ELi64ELi256ELi4ELb0ELb0EN7cutlass10bfloat16_tE19Flash_kernel_traitsILi32ELi64ELi256ELi4ES3_EELb1ELb0ELb1ELb0ELb0ELb0ELb0ELb1EEEvNS_16Flash_fwd_paramsE:
[----:B------:R-:W-:Y:S02]  /*0000*/  MOV R1, c[0x0][0x28] ;  /* 0x00000a0000017a02 */ /* 0x000fe40000000f00 */
[----:B------:R-:W1:Y:S01]  /*0010*/  S2UR UR20, SR_CTAID.Y ;  /* 0x00000000001479c3 */ /* 0x000e620000002600 */
[----:B------:R-:W-:Y:S01]  /*0020*/  ULDC.64 UR4, c[0x0][0x240] ;  /* 0x0000900000047ab9 */ /* 0x000fe20000000a00 */
[----:B------:R-:W-:Y:S01]  /*0030*/  ISETP.NE.U32.AND P4, PT, RZ, c[0x0][0x250], PT ;  /* 0x00009400ff007a0c */ /* 0x000fe20003f85070 */
[----:B------:R-:W-:Y:S02]  /*0040*/  UISETP.NE.U32.AND UP1, UPT, URZ, UR4, UPT ;  /* 0x000000043f00728c */ /* 0x000fe4000bf25070 */
[----:B------:R-:W-:Y:S02]  /*0050*/  UMOV UR18, 0x4 ;  /* 0x0000000400127882 */ /* 0x000fe40000000000 */
[----:B------:R-:W-:Y:S02]  /*0060*/  UISETP.NE.AND.EX UP1, UPT, URZ, UR5, UPT, UP1 ;  /* 0x000000053f00728c */ /* 0x000fe4000bf25310 */
[----:B------:R-:W-:Y:S02]  /*0070*/  ULDC.64 UR8, c[0x0][0x240] ;  /* 0x0000900000087ab9 */ /* 0x000fe40000000a00 */
[----:B------:R-:W-:-:S02]  /*0080*/  ULDC.U8 UR6, c[0x0][0x312] ;  /* 0x0000c48000067ab9 */ /* 0x000fc40000000000 */
[----:B------:R-:W-:Y:S01]  /*0090*/  PLOP3.LUT P0, PT, PT, PT, UP1, 0x80, 0x0 ;  /* 0x000000000000781c */ /* 0x000fe20003f0f018 */
[----:B------:R-:W-:Y:S02]  /*00a0*/  UISETP.NE.AND UP2, UPT, UR6, URZ, UPT ;  /* 0x0000003f0600728c */ /* 0x000fe4000bf45270 */
[----:B------:R-:W-:Y:S02]  /*00b0*/  ULDC.64 UR4, c[0x0][0x248] ;  /* 0x0000920000047ab9 */ /* 0x000fe40000000a00 */
[----:B------:R-:W-:Y:S02]  /*00c0*/  ULDC.64 UR6, c[0x0][0x118] ;  /* 0x0000460000067ab9 */ /* 0x000fe40000000a00 */
[----:B------:R-:W-:Y:S02]  /*00d0*/  UISETP.EQ.U32.AND UP0, UPT, URZ, UR4, UPT ;  /* 0x000000043f00728c */ /* 0x000fe4000bf02070 */
[----:B-1----:R-:W-:Y:S02]  /*00e0*/  UIMAD.WIDE UR8, UR20, UR18, UR8 ;  /* 0x00000012140872a5 */ /* 0x002fe4000f8e0208 */
[----:B------:R-:W-:Y:S01]  /*00f0*/  UISETP.EQ.OR.EX UP0, UPT, URZ, UR5, !UP2, UP0 ;  /* 0x000000053f00728c */ /* 0x000fe2000d702700 */
[----:B------:R-:W-:-:S02]  /*0100*/  ISETP.NE.AND.EX P4, PT, RZ, c[0x0][0x254], PT, P4 ;  /* 0x00009500ff007a0c */ /* 0x000fc40003f85340 */
[----:B------:R-:W-:Y:S01]  /*0110*/  ULDC.64 UR4, c[0x0][0x250] ;  /* 0x0000940000047ab9 */ /* 0x000fe20000000a00 */
[----:B------:R-:W-:Y:S02]  /*0120*/  IMAD.U32 R2, RZ, RZ, UR8 ;  /* 0x00000008ff027e24 */ /* 0x000fe4000f8e00ff */
[----:B------:R-:W-:Y:S01]  /*0130*/  IMAD.U32 R3, RZ, RZ, UR9 ;  /* 0x00000009ff037e24 */ /* 0x000fe2000f8e00ff */
[----:B------:R-:W-:-:S04]  /*0140*/  ULDC.64 UR8, c[0x0][0x248] ;  /* 0x0000920000087ab9 */ /* 0x000fc80000000a00 */
[----:B------:R1:W2:Y:S04]  /*0150*/  @P0 LDG.E R4, [R2.64] ;  /* 0x0000000602040981 */ /* 0x0002a8000c1e1900 */
[----:B------:R1:W3:Y:S01]  /*0160*/  @P0 LDG.E R0, [R2.64+0x4] ;  /* 0x0000040602000981 */ /* 0x0002e2000c1e1900 */
[----:B------:R-:W-:Y:S01]  /*0170*/  PLOP3.LUT P1, PT, PT, PT, UP0, 0x80, 0x0 ;  /* 0x000000000000781c */ /* 0x000fe20003f2f008 */
[----:B------:R-:W-:Y:S02]  /*0180*/  UIMAD.WIDE UR8, UR20, UR18, UR8 ;  /* 0x00000012140872a5 */ /* 0x000fe4000f8e0208 */
[----:B------:R-:W-:-:S04]  /*0190*/  UIMAD.WIDE UR4, UR20, UR18, UR4 ;  /* 0x00000012140472a5 */ /* 0x000fc8000f8e0204 */
[----:B------:R-:W-:Y:S02]  /*01a0*/  IMAD.U32 R6, RZ, RZ, UR8 ;  /* 0x00000008ff067e24 */ /* 0x000fe4000f8e00ff */
[----:B------:R-:W-:Y:S02]  /*01b0*/  IMAD.U32 R7, RZ, RZ, UR9 ;  /* 0x00000009ff077e24 */ /* 0x000fe4000f8e00ff */
[----:B------:R-:W-:Y:S02]  /*01c0*/  IMAD.U32 R126, RZ, RZ, UR4 ;  /* 0x00000004ff7e7e24 */ /* 0x000fe4000f8e00ff */
[----:B------:R-:W-:Y:S01]  /*01d0*/  IMAD.U32 R127, RZ, RZ, UR5 ;  /* 0x00000005ff7f7e24 */ /* 0x000fe2000f8e00ff */
[----:B-1----:R-:W4:Y:S04]  /*01e0*/  @!P1 LDG.E R3, [R6.64] ;  /* 0x0000000606039981 */ /* 0x002f28000c1e1900 */
[----:B------:R-:W5:Y:S01]  /*01f0*/  @P4 LDG.E R2, [R126.64] ;  /* 0x000000067e024981 */ /* 0x000f62000c1e1900 */
[----:B------:R-:W-:Y:S01]  /*0200*/  UMOV UR9, 0xffffffff ;  /* 0xffffffff00097882 */ /* 0x000fe20000000000 */
[----:B------:R-:W1:Y:S01]  /*0210*/  S2UR UR11, SR_CTAID.X ;  /* 0x00000000000b79c3 */ /* 0x000e620000002500 */
[----:B------:R-:W-:Y:S01]  /*0220*/  UMOV UR21, 0xffffffff ;  /* 0xffffffff00157882 */ /* 0x000fe20000000000 */
[----:B------:R-:W1:Y:S01]  /*0230*/  S2R R43, SR_TID.X ;  /* 0x00000000002b7919 */ /* 0x000e620000002100 */
[----:B------:R-:W-:-:S02]  /*0240*/  UMOV UR13, URZ ;  /* 0x0000003f000d7c82 */ /* 0x000fc40008000000 */
[----:B------:R-:W-:Y:S02]  /*0250*/  USHF.R.S32.HI UR14, URZ, 0x1f, UR20 ;  /* 0x0000001f3f0e7899 */ /* 0x000fe40008011414 */
[----:B------:R-:W-:Y:S01]  /*0260*/  UMOV UR15, UR20 ;  /* 0x00000014000f7c82 */ /* 0x000fe20008000000 */
[----:B------:R-:W1:Y:S08]  /*0270*/  S2UR UR16, SR_CTAID.Z ;  /* 0x00000000001079c3 */ /* 0x000e700000002700 */
[----:B--2---:R-:W2:Y:S08]  /*0280*/  @P0 R2UR UR9, R4 ;  /* 0x00000000040903c2 */ /* 0x004eb000000e0000 */
[----:B---3--:R-:W2:Y:S01]  /*0290*/  @P0 R2UR UR8, R0 ;  /* 0x00000000000803c2 */ /* 0x008ea200000e0000 */
[----:B------:R-:W-:-:S04]  /*02a0*/  ISETP.NE.U32.AND P0, PT, RZ, c[0x0][0x248], PT ;  /* 0x00009200ff007a0c */ /* 0x000fc80003f05070 */
[----:B------:R-:W-:-:S03]  /*02b0*/  ISETP.NE.AND.EX P0, PT, RZ, c[0x0][0x24c], PT, P0 ;  /* 0x00009300ff007a0c */ /* 0x000fc60003f05300 */
[----:B----4-:R3:W4:Y:S01]  /*02c0*/  @!P1 R2UR UR21, R3 ;  /* 0x00000000031593c2 */ /* 0x01072200000e0000 */
[----:B--2---:R-:W-:-:S07]  /*02d0*/  @UP1 UIADD3 UR8, UR8, -UR9, URZ ;  /* 0x8000000908081290 */ /* 0x004fce000fffe03f */
[----:B-----5:R3:W2:Y:S01]  /*02e0*/  @P4 R2UR UR13, R2 ;  /* 0x00000000020d43c2 */ /* 0x0206a200000e0000 */
[----:B------:R-:W-:Y:S01]  /*02f0*/  @!UP1 ULDC UR8, c[0x0][0x214] ;  /* 0x0000850000089ab9 */ /* 0x000fe20000000800 */
[----:B-1234-:R-:W-:Y:S05]  /*0300*/  @!P0 BRA `(.L_x_1942) ;  /* 0x0000007000008947 */ /* 0x01efea0003800000 */
[----:B------:R-:W-:-:S13]  /*0310*/  PLOP3.LUT P0, PT, PT, PT, UP2, 0x80, 0x0 ;  /* 0x000000000000781c */ /* 0x000fda0003f0f028 */
[----:B------:R-:W2:Y:S04]  /*0320*/  @P0 LDG.E R0, [R6.64+0x4] ;  /* 0x0000040606000981 */ /* 0x000ea8000c1e1900 */
[----:B------:R-:W3:Y:S01]  /*0330*/  @!P0 LDG.E R6, [R6.64] ;  /* 0x0000000606068981 */ /* 0x000ee2000c1e1900 */
[----:B--2---:R-:W1:Y:S02]  /*0340*/  @P0 R2UR UR17, R0 ;  /* 0x00000000001103c2 */ /* 0x004e6400000e0000 */
[----:B-1----:R-:W-:-:S11]  /*0350*/  @UP2 UIADD3 UR17, UR17, -UR21, URZ ;  /* 0x8000001511112290 */ /* 0x002fd6000fffe03f */
[----:B---3--:R1:W2:Y:S02]  /*0360*/  @!P0 R2UR UR17, R6 ;  /* 0x00000000061183c2 */ /* 0x0082a400000e0000 */
[----:B-12---:R-:W-:Y:S05]  /*0370*/  BRA `(.L_x_1943) ;  /* 0x0000001000007947 */ /* 0x006fea0003800000 */
.L_x_1942:
[----:B------:R-:W-:Y:S02]  /*0380*/  ULDC UR17, c[0x0][0x218] ;  /* 0x0000860000117ab9 */ /* 0x000fe40000000800 */
.L_x_1943:
[----:B------:R-:W-:Y:S02]  /*0390*/  ULDC.64 UR4, c[0x0][0x258] ;  /* 0x0000960000047ab9 */ /* 0x000fe40000000a00 */
[----:B------:R-:W-:-:S04]  /*03a0*/  UISETP.NE.U32.AND UP2, UPT, URZ, UR4, UPT ;  /* 0x000000043f00728c */ /* 0x000fc8000bf45070 */
[----:B------:R-:W-:-:S03]  /*03b0*/  UISETP.NE.AND.EX UP2, UPT, URZ, UR5, UPT, UP2 ;  /* 0x000000053f00728c */ /* 0x000fc6000bf45320 */
[----:B------:R-:W-:-:S03]  /*03c0*/  ULDC.64 UR4, c[0x0][0x258] ;  /* 0x0000960000047ab9 */ /* 0x000fc60000000a00 */
[----:B------:R-:W-:-:S05]  /*03d0*/  PLOP3.LUT P0, PT, PT, PT, UP2, 0x80, 0x0 ;  /* 0x000000000000781c */ /* 0x000fca0003f0f028 */
[----:B------:R-:W-:-:S06]  /*03e0*/  @UP2 UIMAD.WIDE UR4, UR20, UR18, UR4 ;  /* 0x00000012140422a5 */ /* 0x000fcc000f8e0204 */
[----:B------:R-:W-:Y:S02]  /*03f0*/  IMAD.U32 R2, RZ, RZ, UR4 ;  /* 0x00000004ff027e24 */ /* 0x000fe4000f8e00ff */
[----:B------:R-:W-:Y:S01]  /*0400*/  IMAD.U32 R3, RZ, RZ, UR5 ;  /* 0x00000005ff037e24 */ /* 0x000fe2000f8e00ff */
[----:B------:R-:W-:Y:S02]  /*0410*/  USHF.L.U32 UR11, UR11, 0x6, URZ ;  /* 0x000000060b0b7899 */ /* 0x000fe4000800063f */
[----:B------:R-:W-:Y:S02]  /*0420*/  ULDC.64 UR4, c[0x0][0x268] ;  /* 0x00009a0000047ab9 */ /* 0x000fe40000000a00 */
[----:B------:R-:W2:Y:S01]  /*0430*/  @P0 LDG.E R0, [R2.64] ;  /* 0x0000000602000981 */ /* 0x000ea2000c1e1900 */
[----:B------:R-:W-:Y:S02]  /*0440*/  UISETP.GT.AND UP0, UPT, UR8, UR11, UPT ;  /* 0x0000000b0800728c */ /* 0x000fe4000bf04270 */
[----:B------:R-:W-:-:S02]  /*0450*/  @!UP2 UISETP.NE.U32.AND UP1, UPT, URZ, UR4, UPT ;  /* 0x000000043f00a28c */ /* 0x000fc4000bf25070 */
[----:B------:R-:W-:Y:S02]  /*0460*/  UIADD3 UR17, UR17, -UR13, URZ ;  /* 0x8000000d11117290 */ /* 0x000fe4000fffe03f */
[----:B------:R-:W-:Y:S02]  /*0470*/  @!UP2 UISETP.NE.AND.EX UP1, UPT, URZ, UR5, UPT, UP1 ;  /* 0x000000053f00a28c */ /* 0x000fe4000bf25310 */
[----:B------:R-:W-:Y:S02]  /*0480*/  ULDC UR4, c[0x0][0x21c] ;  /* 0x0000870000047ab9 */ /* 0x000fe40000000800 */
[----:B------:R-:W-:Y:S01]  /*0490*/  @!UP2 USEL UR4, URZ, UR4, !UP1 ;  /* 0x000000043f04a287 */ /* 0x000fe2000c800000 */
[----:B--2---:R-:W1:Y:S01]  /*04a0*/  @P0 R2UR UR12, R0 ;  /* 0x00000000000c03c2 */ /* 0x004e6200000e0000 */
[----:B------:R-:W-:Y:S01]  /*04b0*/  PLOP3.LUT P0, PT, PT, PT, UP0, 0x80, 0x0 ;  /* 0x000000000000781c */ /* 0x000fe20003f0f008 */
[----:B-1----:R-:W-:Y:S02]  /*04c0*/  @UP2 UIADD3 UR12, UR12, -UR13, URZ ;  /* 0x8000000d0c0c2290 */ /* 0x002fe4000fffe03f */
[----:B------:R-:W-:-:S10]  /*04d0*/  @!UP2 UIADD3 UR12, UR17, UR4, URZ ;  /* 0x00000004110ca290 */ /* 0x000fd4000fffe03f */
[----:B------:R-:W-:Y:S05]  /*04e0*/  @!P0 EXIT ;  /* 0x000000000000894d */ /* 0x000fea0003800000 */
[----:B------:R-:W-:Y:S02]  /*04f0*/  ULDC UR23, c[0x0][0x218] ;  /* 0x0000860000177ab9 */ /* 0x000fe40000000800 */
[----:B------:R-:W-:Y:S02]  /*0500*/  UIADD3 UR19, UR12, 0xff, URZ ;  /* 0x000000ff0c137890 */ /* 0x000fe4000fffe03f */
[----:B------:R-:W-:Y:S02]  /*0510*/  UIADD3 UR23, UR23, 0xff, URZ ;  /* 0x000000ff17177890 */ /* 0x000fe4000fffe03f */
[----:B------:R-:W-:Y:S02]  /*0520*/  UIADD3 UR5, -UR8, 0x13f, UR11 ;  /* 0x0000013f08057890 */ /* 0x000fe4000fffe10b */
[----:B------:R-:W-:Y:S02]  /*0530*/  USHF.R.S32.HI UR10, URZ, 0x1f, UR19 ;  /* 0x0000001f3f0a7899 */ /* 0x000fe40008011413 */
[----:B------:R-:W-:-:S02]  /*0540*/  USHF.R.S32.HI UR22, URZ, 0x1f, UR23 ;  /* 0x0000001f3f167899 */ /* 0x000fc40008011417 */
[----:B------:R-:W-:Y:S02]  /*0550*/  ULDC UR4, c[0x0][0x2e8] ;  /* 0x0000ba0000047ab9 */ /* 0x000fe40000000800 */
[----:B------:R-:W-:Y:S02]  /*0560*/  UIADD3 UR4, UR5, UR4, UR12 ;  /* 0x0000000405047290 */ /* 0x000fe4000fffe00c */
[----:B------:R-:W-:Y:S02]  /*0570*/  ULEA.HI UR10, UR10, UR19, URZ, 0x8 ;  /* 0x000000130a0a7291 */ /* 0x000fe4000f8f403f */
[----:B------:R-:W-:Y:S02]  /*0580*/  ULEA.HI UR22, UR22, UR23, URZ, 0x8 ;  /* 0x0000001716167291 */ /* 0x000fe4000f8f403f */
[----:B------:R-:W-:Y:S02]  /*0590*/  USHF.R.S32.HI UR5, URZ, 0x1f, UR4 ;  /* 0x0000001f3f057899 */ /* 0x000fe40008011404 */
[----:B------:R-:W-:-:S02]  /*05a0*/  USHF.R.S32.HI UR10, URZ, 0x8, UR10 ;  /* 0x000000083f0a7899 */ /* 0x000fc4000801140a */
[----:B------:R-:W-:Y:S02]  /*05b0*/  USHF.R.S32.HI UR22, URZ, 0x8, UR22 ;  /* 0x000000083f167899 */ /* 0x000fe40008011416 */
[----:B------:R-:W-:Y:S02]  /*05c0*/  ULEA.HI UR4, UR5, UR4, URZ, 0x8 ;  /* 0x0000000405047291 */ /* 0x000fe4000f8f403f */
[----:B------:R-:W-:Y:S02]  /*05d0*/  UISETP.LT.AND UP0, UPT, UR22, UR10, UPT ;  /* 0x0000000a1600728c */ /* 0x000fe4000bf01270 */
[----:B------:R-:W-:Y:S02]  /*05e0*/  USHF.R.S32.HI UR4, URZ, 0x8, UR4 ;  /* 0x000000083f047899 */ /* 0x000fe40008011404 */
[----:B------:R-:W-:-:S04]  /*05f0*/  USEL UR10, UR22, UR10, UP0 ;  /* 0x0000000a160a7287 */ /* 0x000fc80008000000 */
[----:B------:R-:W-:-:S04]  /*0600*/  UISETP.LT.AND UP0, UPT, UR10, UR4, UPT ;  /* 0x000000040a00728c */ /* 0x000fc8000bf01270 */
[----:B------:R-:W-:-:S06]  /*0610*/  USEL UR10, UR10, UR4, UP0 ;  /* 0x000000040a0a7287 */ /* 0x000fcc0008000000 */
[----:B------:R-:W-:-:S13]  /*0620*/  ISETP.LT.AND P0, PT, RZ, UR10, PT ;  /* 0x0000000aff007c0c */ /* 0x000fda000bf01270 */
[----:B------:R-:W-:Y:S05]  /*0630*/  @P0 BRA `(.L_x_1944) ;  /* 0x0000052000000947 */ /* 0x000fea0003800000 */
[----:B------:R-:W-:Y:S01]  /*0640*/  SHF.R.S32.HI R3, RZ, 0x1f, R43 ;  /* 0x0000001fff037819 */ /* 0x000fe2000001142b */
[----:B------:R-:W-:Y:S01]  /*0650*/  UISETP.NE.AND UP0, UPT, UR9, -0x1, UPT ;  /* 0xffffffff0900788c */ /* 0x000fe2000bf05270 */
[----:B------:R-:W1:Y:S01]  /*0660*/  S2R R4, SR_CTAID.Z ;  /* 0x0000000000047919 */ /* 0x000e620000002700 */
[----:B------:R-:W-:Y:S01]  /*0670*/  ULDC.64 UR4, c[0x0][0x1e8] ;  /* 0x00007a0000047ab9 */ /* 0x000fe20000000a00 */
[----:B------:R-:W-:Y:S01]  /*0680*/  LEA.HI R3, R3, R43, RZ, 0x2 ;  /* 0x0000002b03037211 */ /* 0x000fe200078f10ff */
[----:B------:R-:W-:Y:S01]  /*0690*/  USHF.R.S32.HI UR10, URZ, 0x1f, UR11 ;  /* 0x0000001f3f0a7899 */ /* 0x000fe2000801140b */
[----:B------:R-:W-:Y:S01]  /*06a0*/  BSSY B0, `(.L_x_1945) ;  /* 0x000002d000007945 */ /* 0x000fe20003800000 */
[----:B------:R-:W-:Y:S01]  /*06b0*/  ULDC.64 UR12, c[0x0][0x1e0] ;  /* 0x00007800000c7ab9 */ /* 0x000fe20000000a00 */
[----:B------:R-:W-:Y:S01]  /*06c0*/  LOP3.LUT R0, R3, 0xfffffffc, RZ, 0xc0, !PT ;  /* 0xfffffffc03007812 */ /* 0x000fe200078ec0ff */
[----:B------:R-:W-:Y:S01]  /*06d0*/  UIADD3 UR8, -UR11, UR8, URZ ;  /* 0x000000080b087290 */ /* 0x000fe2000fffe13f */
[----:B------:R-:W-:-:S02]  /*06e0*/  SHF.R.S32.HI R3, RZ, 0x2, R3 ;  /* 0x00000002ff037819 */ /* 0x000fc40000011403 */
[----:B------:R-:W-:Y:S01]  /*06f0*/  @UP0 UIMAD.WIDE.U32 UR18, UR9, UR4, URZ ;  /* 0x00000004091202a5 */ /* 0x000fe2000f8e003f */
[----:B------:R-:W-:Y:S01]  /*0700*/  IMAD.IADD R43, R43, 0x1, -R0 ;  /* 0x000000012b2b7824 */ /* 0x000fe200078e0a00 */
[----:B------:R-:W-:Y:S01]  /*0710*/  @!UP0 UIMAD UR14, UR14, UR12, URZ ;  /* 0x0000000c0e0e82a4 */ /* 0x000fe2000f8e023f */
[----:B------:R-:W-:Y:S01]  /*0720*/  IMAD.U32 R0, RZ, RZ, UR11 ;  /* 0x0000000bff007e24 */ /* 0x000fe2000f8e00ff */
[----:B------:R-:W-:Y:S01]  /*0730*/  @UP0 UIMAD UR9, UR9, UR5, UR19 ;  /* 0x00000005090902a4 */ /* 0x000fe2000f8e0213 */
[----:B------:R-:W-:Y:S01]  /*0740*/  IMAD.SHL.U32 R8, R43, 0x8, RZ ;  /* 0x000000082b087824 */ /* 0x000fe200078e00ff */
[----:B------:R-:W-:Y:S01]  /*0750*/  @!UP0 UIMAD.WIDE.U32 UR22, UR20, UR12, URZ ;  /* 0x0000000c141682a5 */ /* 0x000fe2000f8e003f */
[----:B------:R-:W-:Y:S01]  /*0760*/  SHF.R.S32.HI R2, RZ, 0x1f, R3 ;  /* 0x0000001fff027819 */ /* 0x000fe20000011403 */
[----:B------:R-:W-:Y:S02]  /*0770*/  ULDC.64 UR4, c[0x0][0x1e8] ;  /* 0x00007a0000047ab9 */ /* 0x000fe40000000a00 */
[----:B------:R-:W-:Y:S01]  /*0780*/  UIMAD UR4, UR10, UR4, URZ ;  /* 0x000000040a0472a4 */ /* 0x000fe2000f8e023f */
[----:B------:R-:W-:Y:S01]  /*0790*/  SHF.R.S32.HI R9, RZ, 0x1f, R8 ;  /* 0x0000001fff097819 */ /* 0x000fe20000011408 */
[----:B------:R-:W-:Y:S01]  /*07a0*/  @!UP0 UIMAD UR13, UR20, UR13, UR14 ;  /* 0x0000000d140d82a4 */ /* 0x000fe2000f8e020e */
[----:B------:R-:W-:Y:S01]  /*07b0*/  ISETP.GE.AND P1, PT, R8, c[0x0][0x220], PT ;  /* 0x0000880008007a0c */ /* 0x000fe20003f26270 */
[----:B------:R-:W-:-:S02]  /*07c0*/  UIMAD UR10, UR11, UR5, UR4 ;  /* 0x000000050b0a72a4 */ /* 0x000fc4000f8e0204 */
[----:B------:R-:W-:Y:S01]  /*07d0*/  IMAD.WIDE.U32 R6, R0, c[0x0][0x1e8], R8 ;  /* 0x00007a0000067a25 */ /* 0x000fe200078e0008 */
[----:B------:R-:W-:Y:S02]  /*07e0*/  @!UP0 UIADD3 UR9, UR23, UR13, URZ ;  /* 0x0000000d17098290 */ /* 0x000fe4000fffe03f */
[----:B------:R-:W-:Y:S01]  /*07f0*/  @!UP0 UMOV UR18, UR22 ;  /* 0x0000001600128c82 */ /* 0x000fe20008000000 */
[----:B------:R-:W-:Y:S01]  /*0800*/  IMAD.U32 R0, RZ, RZ, UR10 ;  /* 0x0000000aff007e24 */ /* 0x000fe2000f8e00ff */
[----:B------:R-:W-:Y:S01]  /*0810*/  USHF.R.S32.HI UR12, URZ, 0x1f, UR16 ;  /* 0x0000001f3f0c7899 */ /* 0x000fe20008011410 */
[----:B------:R-:W-:Y:S01]  /*0820*/  IADD3 R6, P0, R6, UR18, RZ ;  /* 0x0000001206067c10 */ /* 0x000fe2000ff1e0ff */
[----:B------:R-:W-:Y:S02]  /*0830*/  ULDC.64 UR4, c[0x0][0x1f0] ;  /* 0x00007c0000047ab9 */ /* 0x000fe40000000a00 */
[----:B------:R-:W-:Y:S01]  /*0840*/  UIMAD UR4, UR12, UR4, URZ ;  /* 0x000000040c0472a4 */ /* 0x000fe2000f8e023f */
[----:B------:R-:W-:-:S02]  /*0850*/  IADD3.X R7, R7, UR9, R0, P0, !PT ;  /* 0x0000000907077c10 */ /* 0x000fc400087fe400 */
[----:B------:R-:W-:Y:S01]  /*0860*/  ISETP.GE.OR P0, PT, R3, UR8, P1 ;  /* 0x0000000803007c0c */ /* 0x000fe20008f06670 */
[----:B------:R-:W-:Y:S02]  /*0870*/  UIMAD UR5, UR16, UR5, UR4 ;  /* 0x00000005100572a4 */ /* 0x000fe4000f8e0204 */
[----:B-1----:R-:W-:Y:S01]  /*0880*/  IMAD.WIDE.U32 R4, R4, c[0x0][0x1f0], R6 ;  /* 0x00007c0004047a25 */ /* 0x002fe200078e0006 */
[----:B------:R-:W-:Y:S02]  /*0890*/  ULDC UR4, c[0x0][0x1c0] ;  /* 0x0000700000047ab9 */ /* 0x000fe40000000800 */
[----:B------:R-:W-:Y:S02]  /*08a0*/  UIMAD UR16, UR20, UR4, UR16 ;  /* 0x00000004141072a4 */ /* 0x000fe4000f8e0210 */
[----:B------:R-:W-:Y:S01]  /*08b0*/  IADD3 R7, R5, UR5, RZ ;  /* 0x0000000505077c10 */ /* 0x000fe2000fffe0ff */
[----:B------:R-:W-:Y:S02]  /*08c0*/  ULDC UR4, c[0x0][0x214] ;  /* 0x0000850000047ab9 */ /* 0x000fe40000000800 */
[----:B------:R-:W-:-:S02]  /*08d0*/  UIMAD UR4, UR16, UR4, UR11 ;  /* 0x00000004100472a4 */ /* 0x000fc4000f8e020b */
        /* <DEDUP_REMOVED lines=9> */
.L_x_1946:
[----:B------:R-:W-:Y:S05]  /*0970*/  BSYNC B0 ;  /* 0x0000000000007941 */ /* 0x000fea0003800000 */
.L_x_1945:
[----:B------:R-:W-:Y:S01]  /*0980*/  IADD3 R0, R3, 0x20, RZ ;  /* 0x0000002003007810 */ /* 0x000fe20007ffe0ff */
[----:B------:R-:W-:Y:S03]  /*0990*/  BSSY B0, `(.L_x_1947) ;  /* 0x000000e000007945 */ /* 0x000fe60003800000 */
[C---:B------:R-:W-:Y:S02]  /*09a0*/  ISETP.GE.OR P0, PT, R0.reuse, UR8, P1 ;  /* 0x0000000800007c0c */ /* 0x040fe40008f06670 */
[----:B------:R-:W-:-:S11]  /*09b0*/  ISETP.GE.AND P2, PT, R0, UR8, PT ;  /* 0x0000000800007c0c */ /* 0x000fd6000bf46270 */
        /* <DEDUP_REMOVED lines=11> */
.L_x_1948:
[----:B------:R-:W-:Y:S05]  /*0a70*/  BSYNC B0 ;  /* 0x0000000000007941 */ /* 0x000fea0003800000 */
.L_x_1947:
[----:B------:R-:W-:Y:S01]  /*0a80*/  ISETP.NE.AND P0, PT, R43, RZ, PT ;  /* 0x000000ff2b00720c */ /* 0x000fe20003f05270 */
[----:B------:R-:W-:-:S03]  /*0a90*/  IMAD.U32 R0, RZ, RZ, UR4 ;  /* 0x00000004ff007e24 */ /* 0x000fc6000f8e00ff */
[C---:B------:R-:W-:Y:S02]  /*0aa0*/  ISETP.GE.OR P1, PT, R3.reuse, UR8, P0 ;  /* 0x0000000803007c0c */ /* 0x040fe40008726670 */
[----:B------:R-:W-:-:S04]  /*0ab0*/  IADD3 R3, P0, R3, UR4, RZ ;  /* 0x0000000403037c10 */ /* 0x000fc8000ff1e0ff */
        /* <DEDUP_REMOVED lines=10> */
.L_x_1944:
[----:B------:R-:W-:Y:S02]  /*0b60*/  ULDC.64 UR4, c[0x0][0x2b8] ;  /* 0x0000ae0000047ab9 */ /* 0x000fe40000000a00 */
[----:B------:R-:W-:-:S04]  /*0b70*/  UISETP.NE.U32.AND UP0, UPT, URZ, UR4, UPT ;  /* 0x000000043f00728c */ /* 0x000fc8000bf05070 */
[----:B------:R-:W-:-:S03]  /*0b80*/  UISETP.NE.AND.EX UP0, UPT, URZ, UR5, UPT, UP0 ;  /* 0x000000053f00728c */ /* 0x000fc6000bf05300 */
[----:B------:R-:W-:-:S03]  /*0b90*/  ULDC.64 UR4, c[0x0][0x2b8] ;  /* 0x0000ae0000047ab9 */ /* 0x000fc60000000a00 */
[----:B------:R-:W-:-:S05]  /*0ba0*/  PLOP3.LUT P0, PT, PT, PT, UP0, 0x80, 0x0 ;  /* 0x000000000000781c */ /* 0x000fca0003f0f008 */
[----:B------:R-:W-:-:S03]  /*0bb0*/  @UP0 UIMAD.WIDE UR4, UR20, UR18, UR4 ;  /* 0x00000012140402a5 */ /* 0x000fc6000f8e0204 */
[----:B------:R-:W-:-:S03]  /*0bc0*/  ULDC.64 UR18, c[0x0][0x2c0] ;  /* 0x0000b00000127ab9 */ /* 0x000fc60000000a00 */
[----:B------:R-:W-:Y:S02]  /*0bd0*/  IMAD.U32 R2, RZ, RZ, UR4 ;  /* 0x00000004ff027e24 */ /* 0x000fe4000f8e00ff */
[----:B------:R-:W-:Y:S01]  /*0be0*/  IMAD.U32 R3, RZ, RZ, UR5 ;  /* 0x00000005ff037e24 */ /* 0x000fe2000f8e00ff */
[----:B------:R-:W-:Y:S02]  /*0bf0*/  UISETP.NE.U32.AND UP1, UPT, URZ, UR18, UPT ;  /* 0x000000123f00728c */ /* 0x000fe4000bf25070 */
[----:B------:R-:W-:Y:S02]  /*0c00*/  ULDC.64 UR4, c[0x0][0x2c8] ;  /* 0x0000b20000047ab9 */ /* 0x000fe40000000a00 */
[----:B------:R-:W2:Y:S01]  /*0c10*/  @P0 LDG.E R0, [R2.64] ;  /* 0x0000000602000981 */ /* 0x000ea2000c1e1900 */
[----:B------:R-:W-:Y:S02]  /*0c20*/  UISETP.NE.AND.EX UP1, UPT, URZ, UR19, UPT, UP1 ;  /* 0x000000133f00728c */ /* 0x000fe4000bf25310 */
[----:B------:R-:W-:-:S09]  /*0c30*/  UPLOP3.LUT UP2, UPT, UPT, UPT, UPT, 0x40, 0x0 ;  /* 0x000000000000789c */ /* 0x000fd20003f4e870 */
[----:B------:R-:W-:Y:S02]  /*0c40*/  @UP1 UIMAD UR22, UR14, UR4, URZ ;  /* 0x000000040e1612a4 */ /* 0x000fe4000f8e023f */
[----:B------:R-:W-:Y:S02]  /*0c50*/  @UP1 UIMAD.WIDE.U32 UR24, UR15, UR4, URZ ;  /* 0x000000040f1812a5 */ /* 0x000fe4000f8e003f */
[----:B------:R-:W-:Y:S02]  /*0c60*/  @UP1 UIMAD UR5, UR15, UR5, UR22 ;  /* 0x000000050f0512a4 */ /* 0x000fe4000f8e0216 */
[----:B------:R-:W-:Y:S02]  /*0c70*/  UMOV UR4, URZ ;  /* 0x0000003f00047c82 */ /* 0x000fe40008000000 */
[----:B------:R-:W-:Y:S02]  /*0c80*/  @UP1 UIADD3 UR5, UR25, UR5, URZ ;  /* 0x0000000519051290 */ /* 0x000fe4000fffe03f */
[----:B------:R-:W-:-:S02]  /*0c90*/  @UP1 ULEA UR4, UP0, UR24, UR18, 0x2 ;  /* 0x0000001218041291 */ /* 0x000fc4000f80103f */
[----:B------:R-:W-:-:S03]  /*0ca0*/  @UP1 USHF.L.U64.HI UR24, UR24, 0x2, UR5 ;  /* 0x0000000218181899 */ /* 0x000fc60008010205 */
[----:B------:R-:W-:Y:S01]  /*0cb0*/  UMOV UR5, URZ ;  /* 0x0000003f00057c82 */ /* 0x000fe20008000000 */
[----:B------:R-:W-:Y:S01]  /*0cc0*/  MOV R214, UR4 ;  /* 0x0000000400d67c02 */ /* 0x000fe20008000f00 */
[----:B------:R-:W-:Y:S02]  /*0cd0*/  @UP1 UIADD3.X UR5, UR24, UR19, URZ, UP0, !UPT ;  /* 0x0000001318051290 */ /* 0x000fe400087fe43f */
[----:B------:R-:W-:-:S04]  /*0ce0*/  @UP1 UISETP.NE.U32.AND UP0, UPT, UR4, URZ, UPT ;  /* 0x0000003f0400128c */ /* 0x000fc8000bf05070 */
[----:B------:R-:W-:Y:S01]  /*0cf0*/  @UP1 UISETP.NE.AND.EX UP2, UPT, UR5, URZ, UPT, UP0 ;  /* 0x0000003f0500128c */ /* 0x000fe2000bf45300 */
[----:B------:R-:W-:Y:S01]  /*0d00*/  IMAD.U32 R215, RZ, RZ, UR5 ;  /* 0x00000005ffd77e24 */ /* 0x000fe2000f8e00ff */
[----:B--2---:R1:W2:Y:S09]  /*0d10*/  @P0 R2UR UR20, R0 ;  /* 0x00000000001403c2 */ /* 0x0042b200000e0000 */
[----:B------:R-:W-:-:S13]  /*0d20*/  PLOP3.LUT P0, PT, PT, PT, UP2, 0x40, 0x0 ;  /* 0x000000000000781c */ /* 0x000fda0003f0e828 */
[----:B-12---:R-:W-:Y:S05]  /*0d30*/  @P0 BRA `(.L_x_1949) ;  /* 0x0000052000000947 */ /* 0x006fea0003800000 */
[----:B------:R-:W-:Y:S01]  /*0d40*/  IABS R3, c[0x0][0x2d0] ;  /* 0x0000b40000037a13 */ /* 0x000fe20000000000 */
[----:B------:R-:W-:-:S03]  /*0d50*/  ULEA UR4, UR10, 0xffffff00, 0x8 ;  /* 0xffffff000a047891 */ /* 0x000fc6000f8e403f */
[----:B------:R-:W1:Y:S03]  /*0d60*/  I2F.RP R8, R3 ;  /* 0x0000000300087306 */ /* 0x000e660000209400 */
[----:B------:R-:W-:Y:S01]  /*0d70*/  IMAD.U32 R5, RZ, RZ, UR4 ;  /* 0x00000004ff057e24 */ /* 0x000fe2000f8e00ff */
[----:B------:R-:W-:Y:S01]  /*0d80*/  IABS R4, c[0x0][0x1c8] ;  /* 0x0000720000047a13 */ /* 0x000fe20000000000 */
[----:B------:R-:W-:Y:S02]  /*0d90*/  ULDC UR19, c[0x0][0x1c8] ;  /* 0x0000720000137ab9 */ /* 0x000fe40000000800 */
[----:B------:R-:W-:Y:S01]  /*0da0*/  ULDC.64 UR4, c[0x0][0x180] ;  /* 0x0000600000047ab9 */ /* 0x000fe20000000a00 */
[----:B------:R-:W-:Y:S01]  /*0db0*/  IABS R2, R5 ;  /* 0x0000000500027213 */ /* 0x000fe20000000000 */
[----:B-1----:R-:W1:Y:S02]  /*0dc0*/  MUFU.RCP R8, R8 ;  /* 0x0000000800087308 */ /* 0x002e640000001000 */
[----:B-1----:R-:W-:-:S06]  /*0dd0*/  IADD3 R8, R8, 0xffffffe, RZ ;  /* 0x0ffffffe08087810 */ /* 0x002fcc0007ffe0ff */
[----:B------:R-:W1:Y:S02]  /*0de0*/  F2I.FTZ.U32.TRUNC.NTZ R9, R8 ;  /* 0x0000000800097305 */ /* 0x000e64000021f000 */
[----:B-1----:R-:W-:Y:S01]  /*0df0*/  IMAD.MOV R6, RZ, RZ, -R9 ;  /* 0x000000ffff067224 */ /* 0x002fe200078e0a09 */
[----:B------:R-:W-:-:S03]  /*0e00*/  MOV R8, RZ ;  /* 0x000000ff00087202 */ /* 0x000fc60000000f00 */
        /* <DEDUP_REMOVED lines=13> */
[----:B------:R-:W-:Y:S02]  /*0ee0*/  @!P1 IADD3 R6, -R6, RZ, RZ ;  /* 0x000000ff06069210 */ /* 0x000fe40007ffe1ff */
[----:B------:R-:W-:-:S05]  /*0ef0*/  @!P0 LOP3.LUT R6, RZ, c[0x0][0x2d0], RZ, 0x33, !PT ;  /* 0x0000b400ff068a12 */ /* 0x000fca00078e33ff */
[----:B------:R-:W-:-:S06]  /*0f00*/  IMAD.WIDE R2, R6, 0x4, R214 ;  /* 0x0000000406027825 */ /* 0x000fcc00078e02d6 */
[----:B------:R1:W2:Y:S01]  /*0f10*/  LDG.E R2, [R2.64] ;  /* 0x0000000602027981 */ /* 0x0002a2000c1e1900 */
[----:B------:R-:W3:Y:S01]  /*0f20*/  I2F.RP R8, R4 ;  /* 0x0000000400087306 */ /* 0x000ee20000209400 */
[----:B------:R-:W-:Y:S01]  /*0f30*/  ULOP3.LUT UR19, UR16, UR19, URZ, 0x3c, !UPT ;  /* 0x0000001310137292 */ /* 0x000fe2000f8e3c3f */
[----:B------:R-:W-:Y:S01]  /*0f40*/  IADD3 R6, -R6, RZ, RZ ;  /* 0x000000ff06067210 */ /* 0x000fe20007ffe1ff */
[----:B------:R-:W4:Y:S05]  /*0f50*/  S2R R0, SR_CTAID.Z ;  /* 0x0000000000007919 */ /* 0x000f2a0000002700 */
[----:B---3--:R-:W3:Y:S01]  /*0f60*/  MUFU.RCP R8, R8 ;  /* 0x0000000800087308 */ /* 0x008ee20000001000 */
[----:B----4-:R-:W-:-:S04]  /*0f70*/  IABS R0, R0 ;  /* 0x0000000000007213 */ /* 0x010fc80000000000 */
[----:B------:R-:W-:Y:S02]  /*0f80*/  MOV R7, R0 ;  /* 0x0000000000077202 */ /* 0x000fe40000000f00 */
[----:B---3--:R-:W-:-:S04]  /*0f90*/  IADD3 R8, R8, 0xffffffe, RZ ;  /* 0x0ffffffe08087810 */ /* 0x008fc80007ffe0ff */
[----:B------:R-:W1:Y:S02]  /*0fa0*/  F2I.FTZ.U32.TRUNC.NTZ R9, R8 ;  /* 0x0000000800097305 */ /* 0x000e64000021f000 */
[----:B-1----:R-:W-:Y:S02]  /*0fb0*/  IMAD.MOV R3, RZ, RZ, -R9 ;  /* 0x000000ffff037224 */ /* 0x002fe400078e0a09 */
[----:B------:R-:W-:Y:S02]  /*0fc0*/  IMAD.MOV.U32 R8, RZ, RZ, RZ ;  /* 0x000000ffff087224 */ /* 0x000fe400078e00ff */
[----:B------:R-:W-:-:S04]  /*0fd0*/  IMAD R3, R3, R4, RZ ;  /* 0x0000000403037224 */ /* 0x000fc800078e02ff */
[----:B------:R-:W-:-:S04]  /*0fe0*/  IMAD.HI.U32 R3, R9, R3, R8 ;  /* 0x0000000309037227 */ /* 0x000fc800078e0008 */
[----:B------:R-:W-:Y:S02]  /*0ff0*/  IMAD R9, R6, c[0x0][0x2d0], R5 ;  /* 0x0000b40006097a24 */ /* 0x000fe400078e0205 */
[----:B------:R-:W-:-:S04]  /*1000*/  IMAD.HI.U32 R0, R3, R7, RZ ;  /* 0x0000000703007227 */ /* 0x000fc800078e00ff */
[----:B------:R-:W-:-:S04]  /*1010*/  IMAD.MOV R3, RZ, RZ, -R0 ;  /* 0x000000ffff037224 */ /* 0x000fc800078e0a00 */
[----:B------:R-:W-:Y:S01]  /*1020*/  IMAD R3, R4, R3, R7 ;  /* 0x0000000304037224 */ /* 0x000fe200078e0207 */
[----:B------:R-:W-:-:S04]  /*1030*/  SHF.R.S32.HI R7, RZ, 0x1f, R9 ;  /* 0x0000001fff077819 */ /* 0x000fc80000011409 */
[----:B------:R-:W-:-:S13]  /*1040*/  ISETP.GT.U32.AND P0, PT, R4, R3, PT ;  /* 0x000000030400720c */ /* 0x000fda0003f04070 */
[----:B------:R-:W-:Y:S01]  /*1050*/  @!P0 IMAD.IADD R3, R3, 0x1, -R4 ;  /* 0x0000000103038824 */ /* 0x000fe200078e0a04 */
[----:B------:R-:W-:Y:S02]  /*1060*/  @!P0 IADD3 R0, R0, 0x1, RZ ;  /* 0x0000000100008810 */ /* 0x000fe40007ffe0ff */
[----:B------:R-:W-:Y:S02]  /*1070*/  ISETP.LE.AND P0, PT, RZ, UR19, PT ;  /* 0x00000013ff007c0c */ /* 0x000fe4000bf03270 */
[----:B------:R-:W-:-:S13]  /*1080*/  ISETP.GE.U32.AND P1, PT, R3, R4, PT ;  /* 0x000000040300720c */ /* 0x000fda0003f26070 */
[----:B------:R-:W-:Y:S02]  /*1090*/  @P1 IADD3 R0, R0, 0x1, RZ ;  /* 0x0000000100001810 */ /* 0x000fe40007ffe0ff */
[----:B------:R-:W-:-:S03]  /*10a0*/  ISETP.NE.AND P1, PT, RZ, c[0x0][0x1c8], PT ;  /* 0x00007200ff007a0c */ /* 0x000fc60003f25270 */
[----:B------:R-:W-:-:S10]  /*10b0*/  @!P0 IMAD.MOV R0, RZ, RZ, -R0 ;  /* 0x000000ffff008224 */ /* 0x000fd400078e0a00 */
[----:B------:R-:W-:-:S04]  /*10c0*/  @!P1 LOP3.LUT R0, RZ, c[0x0][0x1c8], RZ, 0x33, !PT ;  /* 0x00007200ff009a12 */ /* 0x000fc800078e33ff */
[----:B------:R-:W-:Y:S01]  /*10d0*/  SHF.R.S32.HI R96, RZ, 0x1f, R0 ;  /* 0x0000001fff607819 */ /* 0x000fe20000011400 */
[----:B--2---:R1:W2:Y:S02]  /*10e0*/  R2UR UR18, R2 ;  /* 0x00000000021273c2 */ /* 0x0042a400000e0000 */
[----:B-1----:R-:W-:Y:S01]  /*10f0*/  IMAD R2, R7, c[0x0][0x198], RZ ;  /* 0x0000660007027a24 */ /* 0x002fe200078e02ff */
[----:B--2---:R-:W-:Y:S02]  /*1100*/  USHF.R.S32.HI UR13, URZ, 0x1f, UR18 ;  /* 0x0000001f3f0d7899 */ /* 0x004fe40008011412 */
[----:B------:R-:W-:Y:S01]  /*1110*/  UIMAD.WIDE.U32 UR20, UR18, UR4, URZ ;  /* 0x00000004121472a5 */ /* 0x000fe2000f8e003f */
[----:B------:R-:W-:Y:S01]  /*1120*/  IMAD R2, R9, c[0x0][0x19c], R2 ;  /* 0x0000670009027a24 */ /* 0x000fe200078e0202 */
[----:B------:R-:W-:-:S04]  /*1130*/  UIMAD UR19, UR13, UR4, URZ ;  /* 0x000000040d1372a4 */ /* 0x000fc8000f8e023f */
[----:B------:R-:W-:Y:S01]  /*1140*/  UIMAD UR5, UR18, UR5, UR19 ;  /* 0x00000005120572a4 */ /* 0x000fe2000f8e0213 */
[----:B------:R-:W-:Y:S01]  /*1150*/  MOV R11, UR21 ;  /* 0x00000015000b7c02 */ /* 0x000fe20008000f00 */
[----:B------:R-:W-:Y:S02]  /*1160*/  IMAD.U32 R10, RZ, RZ, UR20 ;  /* 0x00000014ff0a7e24 */ /* 0x000fe4000f8e00ff */
[----:B------:R-:W-:-:S06]  /*1170*/  UIADD3 UR5, UR21, UR5, URZ ;  /* 0x0000000515057290 */ /* 0x000fcc000fffe03f */
[----:B------:R-:W-:Y:S01]  /*1180*/  IMAD.U32 R11, RZ, RZ, UR5 ;  /* 0x00000005ff0b7e24 */ /* 0x000fe2000f8e00ff */
[----:B------:R-:W-:Y:S02]  /*1190*/  ULDC.64 UR4, c[0x0][0x188] ;  /* 0x0000620000047ab9 */ /* 0x000fe40000000a00 */
[----:B------:R-:W-:Y:S01]  /*11a0*/  UIMAD UR13, UR13, UR4, URZ ;  /* 0x000000040d0d72a4 */ /* 0x000fe2000f8e023f */
[----:B------:R-:W-:Y:S01]  /*11b0*/  IMAD.WIDE.U32 R10, R9, c[0x0][0x198], R10 ;  /* 0x00006600090a7a25 */ /* 0x000fe200078e000a */
[----:B------:R-:W-:Y:S02]  /*11c0*/  UIMAD.WIDE.U32 UR22, UR18, UR4, URZ ;  /* 0x00000004121672a5 */ /* 0x000fe4000f8e003f */
[----:B------:R-:W-:Y:S02]  /*11d0*/  UIMAD UR5, UR18, UR5, UR13 ;  /* 0x00000005120572a4 */ /* 0x000fe4000f8e020d */
[----:B------:R-:W-:Y:S01]  /*11e0*/  IADD3 R11, R11, R2, RZ ;  /* 0x000000020b0b7210 */ /* 0x000fe20007ffe0ff */
[----:B------:R-:W-:Y:S01]  /*11f0*/  IMAD R2, R96, c[0x0][0x1b0], RZ ;  /* 0x00006c0060027a24 */ /* 0x000fe200078e02ff */
[----:B------:R-:W-:-:S03]  /*1200*/  UIADD3 UR18, UR23, UR5, URZ ;  /* 0x0000000517127290 */ /* 0x000fc6000fffe03f */
[----:B------:R-:W-:-:S04]  /*1210*/  IMAD.WIDE.U32 R10, R0, c[0x0][0x1b0], R10 ;  /* 0x00006c00000a7a25 */ /* 0x000fc800078e000a */
[----:B------:R-:W-:Y:S01]  /*1220*/  IMAD R2, R0, c[0x0][0x1b4], R2 ;  /* 0x00006d0000027a24 */ /* 0x000fe200078e0202 */
[----:B------:R-:W-:-:S03]  /*1230*/  MOV R4, R10 ;  /* 0x0000000a00047202 */ /* 0x000fc60000000f00 */
[----:B------:R-:W-:Y:S01]  /*1240*/  IMAD.IADD R3, R11, 0x1, R2 ;  /* 0x000000010b037824 */ /* 0x000fe200078e0202 */
[----:B------:R-:W-:Y:S05]  /*1250*/  BRA `(.L_x_1950) ;  /* 0x000004f000007947 */ /* 0x000fea0003800000 */
.L_x_1949:
[----:B------:R-:W-:Y:S02]  /*1260*/  UISETP.NE.AND UP0, UPT, UR21, -0x1, UPT ;  /* 0xffffffff1500788c */ /* 0x000fe4000bf05270 */
[----:B------:R-:W-:-:S04]  /*1270*/  ULDC.64 UR4, c[0x0][0x198] ;  /* 0x0000660000047ab9 */ /* 0x000fc80000000a00 */
[----:B------:R-:W-:-:S05]  /*1280*/  PLOP3.LUT P0, PT, PT, PT, UP0, 0x80, 0x0 ;  /* 0x000000000000781c */ /* 0x000fca0003f0f008 */
[----:B------:R-:W-:-:S04]  /*1290*/  @UP0 UIADD3 UR18, UR13, UR21, URZ ;  /* 0x000000150d120290 */ /* 0x000fc8000fffe03f */
[----:B------:R-:W-:-:S04]  /*12a0*/  @UP0 UIMAD.WIDE.U32 UR22, UR18, UR4, URZ ;  /* 0x00000004121602a5 */ /* 0x000fc8000f8e003f */
[----:B------:R-:W-:Y:S01]  /*12b0*/  @UP0 UIMAD UR18, UR18, UR5, UR23 ;  /* 0x00000005121202a4 */ /* 0x000fe2000f8e0217 */
[----:B------:R-:W-:Y:S05]  /*12c0*/  @P0 BRA `(.L_x_1951) ;  /* 0x000000c000000947 */ /* 0x000fea0003800000 */
[----:B------:R-:W-:Y:S02]  /*12d0*/  USHF.R.S32.HI UR18, URZ, 0x1f, UR13 ;  /* 0x0000001f3f127899 */ /* 0x000fe4000801140d */
[----:B------:R-:W-:Y:S02]  /*12e0*/  ULDC.64 UR4, c[0x0][0x198] ;  /* 0x0000660000047ab9 */ /* 0x000fe40000000a00 */
[----:B------:R-:W-:Y:S02]  /*12f0*/  UIMAD UR18, UR18, UR4, URZ ;  /* 0x00000004121272a4 */ /* 0x000fe4000f8e023f */
[----:B------:R-:W-:Y:S02]  /*1300*/  UIMAD.WIDE.U32 UR22, UR13, UR4, URZ ;  /* 0x000000040d1672a5 */ /* 0x000fe4000f8e003f */
[----:B------:R-:W-:Y:S02]  /*1310*/  UIMAD UR18, UR13, UR5, UR18 ;  /* 0x000000050d1272a4 */ /* 0x000fe4000f8e0212 */
[----:B------:R-:W-:-:S02]  /*1320*/  USHF.R.S32.HI UR19, URZ, 0x1f, UR20 ;  /* 0x0000001f3f137899 */ /* 0x000fc40008011414 */
[----:B------:R-:W-:Y:S02]  /*1330*/  ULDC.64 UR4, c[0x0][0x180] ;  /* 0x0000600000047ab9 */ /* 0x000fe40000000a00 */
[----:B------:R-:W-:Y:S02]  /*1340*/  UIADD3 UR23, UR23, UR18, URZ ;  /* 0x0000001217177290 */ /* 0x000fe4000fffe03f */
[----:B------:R-:W-:Y:S02]  /*1350*/  UIMAD UR19, UR19, UR4, URZ ;  /* 0x00000004131372a4 */ /* 0x000fe4000f8e023f */
[----:B------:R-:W-:Y:S02]  /*1360*/  UIMAD.WIDE.U32 UR22, UR20, UR4, UR22 ;  /* 0x00000004141672a5 */ /* 0x000fe4000f8e0016 */
[----:B------:R-:W-:-:S04]  /*1370*/  UIMAD UR5, UR20, UR5, UR19 ;  /* 0x00000005140572a4 */ /* 0x000fc8000f8e0213 */
[----:B------:R-:W-:-:S03]  /*1380*/  UIADD3 UR18, UR23, UR5, URZ ;  /* 0x0000000517127290 */ /* 0x000fc6000fffe03f */
.L_x_1951:
[----:B------:R-:W-:Y:S01]  /*1390*/  IABS R3, c[0x0][0x1c8] ;  /* 0x0000720000037a13 */ /* 0x000fe20000000000 */
[----:B------:R-:W1:Y:S01]  /*13a0*/  S2R R0, SR_CTAID.Z ;  /* 0x0000000000007919 */ /* 0x000e620000002700 */
[----:B------:R-:W-:Y:S01]  /*13b0*/  ULDC UR5, c[0x0][0x1c8] ;  /* 0x0000720000057ab9 */ /* 0x000fe20000000800 */
[----:B------:R-:W-:Y:S01]  /*13c0*/  MOV R9, UR18 ;  /* 0x0000001200097c02 */ /* 0x000fe20008000f00 */
[----:B------:R-:W2:Y:S01]  /*13d0*/  I2F.RP R4, R3 ;  /* 0x0000000300047306 */ /* 0x000ea20000209400 */
[----:B------:R-:W-:Y:S01]  /*13e0*/  ULOP3.LUT UR5, UR16, UR5, URZ, 0x3c, !UPT ;  /* 0x0000000510057292 */ /* 0x000fe2000f8e3c3f */
[----:B------:R-:W-:Y:S01]  /*13f0*/  IMAD.U32 R8, RZ, RZ, UR22 ;  /* 0x00000016ff087e24 */ /* 0x000fe2000f8e00ff */
[----:B------:R-:W-:Y:S02]  /*1400*/  ULEA UR4, UR10, 0xffffff00, 0x8 ;  /* 0xffffff000a047891 */ /* 0x000fe4000f8e403f */
[----:B------:R-:W-:Y:S02]  /*1410*/  @UP0 UIADD3 UR18, UR13, UR21, URZ ;  /* 0x000000150d120290 */ /* 0x000fe4000fffe03f */
[----:B------:R-:W-:Y:S01]  /*1420*/  ISETP.LE.AND P2, PT, RZ, UR5, PT ;  /* 0x00000005ff007c0c */ /* 0x000fe2000bf43270 */
[----:B--2---:R-:W2:Y:S01]  /*1430*/  MUFU.RCP R4, R4 ;  /* 0x0000000400047308 */ /* 0x004ea20000001000 */
[----:B-1----:R-:W-:-:S02]  /*1440*/  IABS R0, R0 ;  /* 0x0000000000007213 */ /* 0x002fc40000000000 */
[----:B--2---:R-:W-:-:S05]  /*1450*/  IADD3 R4, R4, 0xffffffe, RZ ;  /* 0x0ffffffe04047810 */ /* 0x004fca0007ffe0ff */
[----:B------:R-:W1:Y:S02]  /*1460*/  F2I.FTZ.U32.TRUNC.NTZ R5, R4 ;  /* 0x0000000400057305 */ /* 0x000e64000021f000 */
[----:B-1----:R-:W-:Y:S01]  /*1470*/  IMAD.MOV R2, RZ, RZ, -R5 ;  /* 0x000000ffff027224 */ /* 0x002fe200078e0a05 */
[----:B------:R-:W-:-:S03]  /*1480*/  MOV R4, RZ ;  /* 0x000000ff00047202 */ /* 0x000fc60000000f00 */
[----:B------:R-:W-:-:S04]  /*1490*/  IMAD R2, R2, R3, RZ ;  /* 0x0000000302027224 */ /* 0x000fc800078e02ff */
[----:B------:R-:W-:Y:S01]  /*14a0*/  IMAD.HI.U32 R2, R5, R2, R4 ;  /* 0x0000000205027227 */ /* 0x000fe200078e0004 */
[----:B------:R-:W-:Y:S01]  /*14b0*/  MOV R5, UR4 ;  /* 0x0000000400057c02 */ /* 0x000fe20008000f00 */
[----:B------:R-:W-:Y:S02]  /*14c0*/  ULDC.64 UR4, c[0x0][0x1a0] ;  /* 0x0000680000047ab9 */ /* 0x000fe40000000a00 */
[----:B------:R-:W-:Y:S01]  /*14d0*/  IMAD.MOV.U32 R4, RZ, RZ, R0 ;  /* 0x000000ffff047224 */ /* 0x000fe200078e0000 */
[----:B------:R-:W-:Y:S01]  /*14e0*/  SHF.R.S32.HI R7, RZ, 0x1f, R5 ;  /* 0x0000001fff077819 */ /* 0x000fe20000011405 */
[----:B------:R-:W-:Y:S01]  /*14f0*/  IMAD.WIDE.U32 R8, R5, c[0x0][0x198], R8 ;  /* 0x0000660005087a25 */ /* 0x000fe200078e0008 */
[----:B------:R-:W-:-:S03]  /*1500*/  @UP0 UIMAD.WIDE.U32 UR22, UR18, UR4, URZ ;  /* 0x00000004121602a5 */ /* 0x000fc6000f8e003f */
[----:B------:R-:W-:Y:S01]  /*1510*/  IMAD.HI.U32 R0, R2, R4, RZ ;  /* 0x0000000402007227 */ /* 0x000fe200078e00ff */
[----:B------:R-:W-:-:S04]  /*1520*/  @UP0 UIMAD UR18, UR18, UR5, UR23 ;  /* 0x00000005121202a4 */ /* 0x000fc8000f8e0217 */
[----:B------:R-:W-:-:S05]  /*1530*/  IADD3 R2, -R0, RZ, RZ ;  /* 0x000000ff00027210 */ /* 0x000fca0007ffe1ff */
[----:B------:R-:W-:-:S05]  /*1540*/  IMAD R2, R3, R2, R4 ;  /* 0x0000000203027224 */ /* 0x000fca00078e0204 */
[----:B------:R-:W-:-:S13]  /*1550*/  ISETP.GT.U32.AND P1, PT, R3, R2, PT ;  /* 0x000000020300720c */ /* 0x000fda0003f24070 */
[----:B------:R-:W-:Y:S01]  /*1560*/  @!P1 IMAD.IADD R2, R2, 0x1, -R3 ;  /* 0x0000000102029824 */ /* 0x000fe200078e0a03 */
[----:B------:R-:W-:Y:S02]  /*1570*/  @!P1 IADD3 R0, R0, 0x1, RZ ;  /* 0x0000000100009810 */ /* 0x000fe40007ffe0ff */
[----:B------:R-:W-:Y:S02]  /*1580*/  ISETP.NE.AND P1, PT, RZ, c[0x0][0x1c8], PT ;  /* 0x00007200ff007a0c */ /* 0x000fe40003f25270 */
[----:B------:R-:W-:Y:S01]  /*1590*/  ISETP.GE.U32.AND P3, PT, R2, R3, PT ;  /* 0x000000030200720c */ /* 0x000fe20003f66070 */
[----:B------:R-:W-:-:S04]  /*15a0*/  IMAD R2, R7, c[0x0][0x198], RZ ;  /* 0x0000660007027a24 */ /* 0x000fc800078e02ff */
[----:B------:R-:W-:-:S05]  /*15b0*/  IMAD R2, R5, c[0x0][0x19c], R2 ;  /* 0x0000670005027a24 */ /* 0x000fca00078e0202 */
[----:B------:R-:W-:-:S03]  /*15c0*/  IADD3 R9, R9, R2, RZ ;  /* 0x0000000209097210 */ /* 0x000fc60007ffe0ff */
[----:B------:R-:W-:-:S05]  /*15d0*/  @P3 IADD3 R0, R0, 0x1, RZ ;  /* 0x0000000100003810 */ /* 0x000fca0007ffe0ff */
[----:B------:R-:W-:Y:S01]  /*15e0*/  @!P2 IMAD.MOV R0, RZ, RZ, -R0 ;  /* 0x000000ffff00a224 */ /* 0x000fe200078e0a00 */
[----:B------:R-:W-:-:S04]  /*15f0*/  @!P1 LOP3.LUT R0, RZ, c[0x0][0x1c8], RZ, 0x33, !PT ;  /* 0x00007200ff009a12 */ /* 0x000fc800078e33ff */
[----:B------:R-:W-:Y:S01]  /*1600*/  SHF.R.S32.HI R96, RZ, 0x1f, R0 ;  /* 0x0000001fff607819 */ /* 0x000fe20000011400 */
[----:B------:R-:W-:-:S04]  /*1610*/  IMAD.WIDE.U32 R8, R0, c[0x0][0x1b0], R8 ;  /* 0x00006c0000087a25 */ /* 0x000fc800078e0008 */
[----:B------:R-:W-:Y:S02]  /*1620*/  IMAD R3, R96, c[0x0][0x1b0], RZ ;  /* 0x00006c0060037a24 */ /* 0x000fe400078e02ff */
[----:B------:R-:W-:Y:S02]  /*1630*/  IMAD.MOV.U32 R4, RZ, RZ, R8 ;  /* 0x000000ffff047224 */ /* 0x000fe400078e0008 */
[----:B------:R-:W-:-:S05]  /*1640*/  IMAD R3, R0, c[0x0][0x1b4], R3 ;  /* 0x00006d0000037a24 */ /* 0x000fca00078e0203 */
[----:B------:R-:W-:Y:S01]  /*1650*/  IADD3 R3, R9, R3, RZ ;  /* 0x0000000309037210 */ /* 0x000fe20007ffe0ff */
[----:B------:R-:W-:Y:S01]  /*1660*/  IMAD.MOV.U32 R9, RZ, RZ, R5 ;  /* 0x000000ffff097224 */ /* 0x000fe200078e0005 */
[----:B------:R-:W-:Y:S05]  /*1670*/  @P0 BRA `(.L_x_1950) ;  /* 0x000000d000000947 */ /* 0x000fea0003800000 */
[----:B------:R-:W-:Y:S02]  /*1680*/  USHF.R.S32.HI UR18, URZ, 0x1f, UR13 ;  /* 0x0000001f3f127899 */ /* 0x000fe4000801140d */
[----:B------:R-:W-:Y:S02]  /*1690*/  ULDC.64 UR4, c[0x0][0x1a0] ;  /* 0x0000680000047ab9 */ /* 0x000fe40000000a00 */
[----:B------:R-:W-:Y:S02]  /*16a0*/  UIMAD UR18, UR18, UR4, URZ ;  /* 0x00000004121272a4 */ /* 0x000fe4000f8e023f */
[----:B------:R-:W-:Y:S02]  /*16b0*/  UIMAD.WIDE.U32 UR22, UR13, UR4, URZ ;  /* 0x000000040d1672a5 */ /* 0x000fe4000f8e003f */
[----:B------:R-:W-:-:S02]  /*16c0*/  UIMAD UR18, UR13, UR5, UR18 ;  /* 0x000000050d1272a4 */ /* 0x000fc4000f8e0212 */
[----:B------:R-:W-:Y:S02]  /*16d0*/  USHF.R.S32.HI UR13, URZ, 0x1f, UR20 ;  /* 0x0000001f3f0d7899 */ /* 0x000fe40008011414 */
[----:B------:R-:W-:Y:S02]  /*16e0*/  ULDC.64 UR4, c[0x0][0x188] ;  /* 0x0000620000047ab9 */ /* 0x000fe40000000a00 */
[----:B------:R-:W-:Y:S02]  /*16f0*/  UIADD3 UR19, UR23, UR18, URZ ;  /* 0x0000001217137290 */ /* 0x000fe4000fffe03f */
[----:B------:R-:W-:Y:S02]  /*1700*/  UIMAD UR13, UR13, UR4, URZ ;  /* 0x000000040d0d72a4 */ /* 0x000fe4000f8e023f */
[----:B------:R-:W-:Y:S02]  /*1710*/  UMOV UR18, UR22 ;  /* 0x0000001600127c82 */ /* 0x000fe40008000000 */
[----:B------:R-:W-:-:S02]  /*1720*/  UIMAD UR5, UR20, UR5, UR13 ;  /* 0x00000005140572a4 */ /* 0x000fc4000f8e020d */
[----:B------:R-:W-:-:S04]  /*1730*/  UIMAD.WIDE.U32 UR22, UR20, UR4, UR18 ;  /* 0x00000004141672a5 */ /* 0x000fc8000f8e0012 */
[----:B------:R-:W-:Y:S02]  /*1740*/  UIADD3 UR18, UR23, UR5, URZ ;  /* 0x0000000517127290 */ /* 0x000fe4000fffe03f */
.L_x_1950:
[----:B------:R1:W5:Y:S01]  /*1750*/  @P4 LDG.E R101, [R126.64] ;  /* 0x000000067e654981 */ /* 0x000362000c1e1900 */
[----:B------:R-:W-:Y:S01]  /*1760*/  UISETP.NE.AND UP0, UPT, UR9, -0x1, UPT ;  /* 0xffffffff0900788c */ /* 0x000fe2000bf05270 */
[----:B------:R-:W-:Y:S01]  /*1770*/  SHF.R.S32.HI R47, RZ, 0x1f, R43 ;  /* 0x0000001fff2f7819 */ /* 0x000fe2000001142b */
[----:B------:R-:W-:Y:S01]  /*1780*/  ULDC.64 UR4, c[0x0][0x190] ;  /* 0x0000640000047ab9 */ /* 0x000fe20000000a00 */
[----:B------:R-:W2:Y:S01]  /*1790*/  S2R R14, SR_CTAID.X ;  /* 0x00000000000e7919 */ /* 0x000ea20000002500 */
[----:B------:R-:W-:Y:S01]  /*17a0*/  IMAD.MOV.U32 R6, RZ, RZ, 0x2 ;  /* 0x00000002ff067424 */ /* 0x000fe200078e00ff */
[CC--:B------:R-:W-:Y:S01]  /*17b0*/  LEA.HI R116, R47.reuse, R43.reuse, RZ, 0x2 ;  /* 0x0000002b2f747211 */ /* 0x0c0fe200078f10ff */
[----:B------:R-:W-:Y:S01]  /*17c0*/  IMAD.MOV.U32 R115, RZ, RZ, c[0x0][0x230] ;  /* 0x00008c00ff737624 */ /* 0x000fe200078e00ff */
[CC--:B------:R-:W-:Y:S01]  /*17d0*/  LEA.HI R49, R47.reuse, R43.reuse, RZ, 0x3 ;  /* 0x0000002b2f317211 */ /* 0x0c0fe200078f18ff */
[----:B------:R-:W-:Y:S01]  /*17e0*/  IMAD.MOV.U32 R10, RZ, RZ, RZ ;  /* 0x000000ffff0a7224 */ /* 0x000fe200078e00ff */
[----:B------:R-:W-:Y:S01]  /*17f0*/  LOP3.LUT R113, R116, 0xfffffffc, RZ, 0xc0, !PT ;  /* 0xfffffffc74717812 */ /* 0x000fe200078ec0ff */
[----:B------:R-:W-:Y:S01]  /*1800*/  IMAD.MOV.U32 R11, RZ, RZ, c[0x0][0x230] ;  /* 0x00008c00ff0b7624 */ /* 0x000fe200078e00ff */
[----:B------:R-:W-:Y:S01]  /*1810*/  @UP0 UIMAD.WIDE.U32 UR20, UR9, UR4, URZ ;  /* 0x00000004091402a5 */ /* 0x000fe2000f8e003f */
[-C--:B------:R-:W-:Y:S01]  /*1820*/  LEA.HI R42, R47, R43.reuse, RZ, 0x5 ;  /* 0x0000002b2f2a7211 */ /* 0x080fe200078f28ff */
[----:B------:R-:W3:Y:S01]  /*1830*/  S2R R128, SR_CTAID.Z ;  /* 0x0000000000807919 */ /* 0x000ee20000002700 */
[----:B------:R-:W-:Y:S01]  /*1840*/  SHF.R.S32.HI R48, RZ, 0x3, R49 ;  /* 0x00000003ff307819 */ /* 0x000fe20000011431 */
[----:B------:R-:W-:Y:S01]  /*1850*/  @UP0 UIMAD UR19, UR9, UR5, UR21 ;  /* 0x00000005091302a4 */ /* 0x000fe2000f8e0215 */
[----:B------:R-:W-:Y:S01]  /*1860*/  IMAD.IADD R113, R43, 0x1, -R113 ;  /* 0x000000012b717824 */ /* 0x000fe200078e0a71 */
[----:B------:R-:W-:Y:S01]  /*1870*/  LEA.HI R47, R47, R43, RZ, 0x4 ;  /* 0x0000002b2f2f7211 */ /* 0x000fe200078f20ff */
[----:B------:R-:W-:Y:S01]  /*1880*/  ULDC.64 UR4, c[0x0][0x178] ;  /* 0x00005e0000047ab9 */ /* 0x000fe20000000a00 */
[----:B------:R-:W-:Y:S01]  /*1890*/  SHF.R.S32.HI R124, RZ, 0x2, R116 ;  /* 0x00000002ff7c7819 */ /* 0x000fe20000011474 */
[----:B------:R-:W-:Y:S01]  /*18a0*/  @!UP0 UIMAD UR13, UR14, UR4, URZ ;  /* 0x000000040e0d82a4 */ /* 0x000fe2000f8e023f */
[----:B------:R-:W-:Y:S01]  /*18b0*/  IMAD.SHL.U32 R188, R113, 0x8, RZ ;  /* 0x0000000871bc7824 */ /* 0x000fe200078e00ff */
[----:B------:R-:W-:Y:S01]  /*18c0*/  @!UP0 UIMAD.WIDE.U32 UR24, UR15, UR4, URZ ;  /* 0x000000040f1882a5 */ /* 0x000fe2000f8e003f */
[----:B------:R-:W-:Y:S01]  /*18d0*/  LOP3.LUT R46, R47, 0xfffffff0, RZ, 0xc0, !PT ;  /* 0xfffffff02f2e7812 */ /* 0x000fe200078ec0ff */
[----:B------:R-:W-:Y:S01]  /*18e0*/  @!UP0 UIMAD UR5, UR15, UR5, UR13 ;  /* 0x000000050f0582a4 */ /* 0x000fe2000f8e020d */
[----:B------:R-:W-:Y:S01]  /*18f0*/  IMAD.SHL.U32 R2, R48, 0x40, RZ ;  /* 0x0000004030027824 */ /* 0x000fe200078e00ff */
[----:B------:R-:W-:Y:S01]  /*1900*/  USHF.R.S32.HI UR13, URZ, 0x1f, UR16 ;  /* 0x0000001f3f0d7899 */ /* 0x000fe20008011410 */
[----:B------:R-:W-:Y:S01]  /*1910*/  LEA.HI R116, R116, R124, RZ, 0x1 ;  /* 0x0000007c74747211 */ /* 0x000fe200078f08ff */
[----:B------:R-:W-:Y:S01]  /*1920*/  @!UP0 UIADD3 UR19, UR25, UR5, URZ ;  /* 0x0000000519138290 */ /* 0x000fe2000fffe03f */
[----:B------:R-:W-:Y:S01]  /*1930*/  IMAD.HI.U32 R115, R6, R115, R10 ;  /* 0x0000007306737227 */ /* 0x000fe200078e000a */
[----:B------:R-:W-:Y:S01]  /*1940*/  SHF.R.S32.HI R189, RZ, 0x1f, R188 ;  /* 0x0000001fffbd7819 */ /* 0x000fe200000114bc */
[----:B------:R-:W-:Y:S01]  /*1950*/  ULDC.64 UR4, c[0x0][0x1a8] ;  /* 0x00006a0000047ab9 */ /* 0x000fe20000000a00 */
[----:B------:R-:W-:Y:S01]  /*1960*/  LOP3.LUT R116, R116, 0x7fffffe, RZ, 0xc0, !PT ;  /* 0x07fffffe74747812 */ /* 0x000fe200078ec0ff */
[----:B------:R-:W-:Y:S01]  /*1970*/  UIMAD UR4, UR13, UR4, URZ ;  /* 0x000000040d0472a4 */ /* 0x000fe2000f8e023f */
[----:B------:R-:W-:Y:S01]  /*1980*/  IMAD.IADD R46, R43, 0x1, -R46 ;  /* 0x000000012b2e7824 */ /* 0x000fe200078e0a2e */
[----:B------:R-:W-:Y:S01]  /*1990*/  IADD3 R10, P0, R188, UR22, RZ ;  /* 0x00000016bc0a7c10 */ /* 0x000fe2000ff1e0ff */
[----:B------:R-:W-:Y:S01]  /*19a0*/  @!UP0 UMOV UR20, UR24 ;  /* 0x0000001800148c82 */ /* 0x000fe20008000000 */
[----:B------:R-:W-:Y:S01]  /*19b0*/  LOP3.LUT R2, R2, 0xc0, RZ, 0xc0, !PT ;  /* 0x000000c002027812 */ /* 0x000fe200078ec0ff */
[----:B------:R-:W-:Y:S01]  /*19c0*/  UIMAD UR4, UR16, UR5, UR4 ;  /* 0x00000005100472a4 */ /* 0x000fe2000f8e0204 */
[----:B------:R-:W-:Y:S01]  /*19d0*/  SHF.R.S32.HI R125, RZ, 0x1f, R124 ;  /* 0x0000001fff7d7819 */ /* 0x000fe2000001147c */
[----:B------:R-:W-:Y:S01]  /*19e0*/  USHF.R.S32.HI UR5, URZ, 0x1f, UR17 ;  /* 0x0000001f3f057899 */ /* 0x000fe20008011411 */
[----:B------:R-:W-:Y:S01]  /*19f0*/  SHF.R.S32.HI R42, RZ, 0x5, R42 ;  /* 0x00000005ff2a7819 */ /* 0x000fe2000001142a */
[----:B------:R-:W-:Y:S01]  /*1a00*/  IMAD.IADD R116, R124, 0x1, -R116 ;  /* 0x000000017c747824 */ /* 0x000fe200078e0a74 */
[----:B------:R-:W-:Y:S01]  /*1a10*/  IADD3.X R11, R189, UR18, RZ, P0, !PT ;  /* 0x00000012bd0b7c10 */ /* 0x000fe200087fe4ff */
[----:B------:R-:W-:Y:S01]  /*1a20*/  ULEA.HI UR5, UR5, UR17, URZ, 0x8 ;  /* 0x0000001105057291 */ /* 0x000fe2000f8f403f */
[----:B------:R-:W-:Y:S01]  /*1a30*/  LOP3.LUT R6, R2, 0x18, R188, 0xf8, !PT ;  /* 0x0000001802067812 */ /* 0x000fe200078ef8bc */
[----:B--2---:R-:W-:Y:S01]  /*1a40*/  IMAD.WIDE R14, R14, 0x40, R124 ;  /* 0x000000400e0e7825 */ /* 0x004fe200078e027c */
[----:B------:R-:W-:Y:S01]  /*1a50*/  LEA.HI R45, R46, R46, RZ, 0x1 ;  /* 0x0000002e2e2d7211 */ /* 0x000fe200078f08ff */
[----:B------:R-:W-:Y:S01]  /*1a60*/  USHF.R.S32.HI UR5, URZ, 0x8, UR5 ;  /* 0x000000083f057899 */ /* 0x000fe20008011405 */
[----:B------:R-:W-:Y:S01]  /*1a70*/  IADD3 R118, P0, R124, R9, RZ ;  /* 0x000000097c767210 */ /* 0x000fe20007f1e0ff */
[----:B------:R-:W-:Y:S01]  /*1a80*/  IMAD R116, R42, 0x8, R116 ;  /* 0x000000082a747824 */ /* 0x000fe200078e0274 */
[----:B------:R-:W-:Y:S01]  /*1a90*/  SHF.R.U32.HI R2, RZ, 0x3, R2 ;  /* 0x00000003ff027819 */ /* 0x000fe20000011602 */
[----:B------:R-:W-:Y:S01]  /*1aa0*/  IMAD.SHL.U32 R113, R113, 0x4, RZ ;  /* 0x0000000471717824 */ /* 0x000fe200078e00ff */
[----:B------:R-:W-:Y:S01]  /*1ab0*/  IADD3 R12, P1, R188, UR20, RZ ;  /* 0x00000014bc0c7c10 */ /* 0x000fe2000ff3e0ff */
[----:B------:R-:W-:Y:S01]  /*1ac0*/  IMAD.X R7, R125, 0x1, R7, P0 ;  /* 0x000000017d077824 */ /* 0x000fe200000e0607 */
[----:B------:R-:W-:Y:S01]  /*1ad0*/  SHF.R.S32.HI R8, RZ, 0x1, R45 ;  /* 0x00000001ff087819 */ /* 0x000fe2000001142d */
[----:B------:R-:W-:Y:S01]  /*1ae0*/  IMAD.WIDE.U32 R10, R0, c[0x0][0x1b8], R10 ;  /* 0x00006e00000a7a25 */ /* 0x000fe200078e000a */
[----:B------:R-:W-:-:S02]  /*1af0*/  SHF.R.S32.HI R44, RZ, 0x1f, R45 ;  /* 0x0000001fff2c7819 */ /* 0x000fc4000001142d */
[----:B------:R-:W-:Y:S01]  /*1b00*/  LOP3.LUT R2, R6, R2, RZ, 0x3c, !PT ;  /* 0x0000000206027212 */ /* 0x000fe200078e3cff */
[----:B------:R-:W-:Y:S01]  /*1b10*/  IMAD R6, R15, c[0x0][0x190], RZ ;  /* 0x000064000f067a24 */ /* 0x000fe200078e02ff */
[----:B------:R-:W-:Y:S01]  /*1b20*/  IADD3.X R13, R189, UR19, RZ, P1, !PT ;  /* 0x00000013bd0d7c10 */ /* 0x000fe20008ffe4ff */
[----:B------:R-:W-:Y:S01]  /*1b30*/  IMAD R7, R7, c[0x0][0x1a0], RZ ;  /* 0x0000680007077a24 */ /* 0x000fe200078e02ff */
[----:B------:R-:W-:Y:S01]  /*1b40*/  IADD3 R122, P0, R188, R4, RZ ;  /* 0x00000004bc7a7210 */ /* 0x000fe20007f1e0ff */
[C---:B------:R-:W-:Y:S01]  /*1b50*/  IMAD R6, R14.reuse, c[0x0][0x194], R6 ;  /* 0x000065000e067a24 */ /* 0x040fe200078e0206 */
[----:B------:R-:W-:Y:S01]  /*1b60*/  IMNMX R65, RZ, UR5, !PT ;  /* 0x00000005ff417c17 */ /* 0x000fe2000f800200 */
[----:B------:R-:W-:Y:S01]  /*1b70*/  IMAD.WIDE.U32 R12, R14, c[0x0][0x190], R12 ;  /* 0x000064000e0c7a25 */ /* 0x000fe200078e000c */
[----:B------:R-:W-:Y:S02]  /*1b80*/  LEA.HI R44, R44, R8, RZ, 0x2 ;  /* 0x000000082c2c7211 */ /* 0x000fe400078f10ff */
[----:B------:R-:W-:Y:S01]  /*1b90*/  LEA R116, R116, R2, 0x5 ;  /* 0x0000000274747211 */ /* 0x000fe200078e28ff */
[----:B------:R-:W-:Y:S01]  /*1ba0*/  IMAD R2, R96, c[0x0][0x1b8], RZ ;  /* 0x00006e0060027a24 */ /* 0x000fe200078e02ff */
[----:B------:R-:W-:Y:S01]  /*1bb0*/  IADD3.X R123, R189, R3, RZ, P0, !PT ;  /* 0x00000003bd7b7210 */ /* 0x000fe200007fe4ff */
[----:B------:R-:W-:Y:S01]  /*1bc0*/  IMAD.IADD R13, R13, 0x1, R6 ;  /* 0x000000010d0d7824 */ /* 0x000fe200078e0206 */
[----:B------:R-:W-:Y:S01]  /*1bd0*/  ISETP.LT.AND P0, PT, R65, UR10, PT ;  /* 0x0000000a41007c0c */ /* 0x000fe2000bf01270 */
[----:B------:R-:W-:Y:S01]  /*1be0*/  IMAD R2, R0, c[0x0][0x1bc], R2 ;  /* 0x00006f0000027a24 */ /* 0x000fe200078e0202 */
[----:B------:R-:W-:Y:S01]  /*1bf0*/  LOP3.LUT R44, R44, 0xfffffffc, RZ, 0xc0, !PT ;  /* 0xfffffffc2c2c7812 */ /* 0x000fe200078ec0ff */
[----:B---3--:R-:W-:Y:S01]  /*1c00*/  IMAD.WIDE.U32 R128, R128, c[0x0][0x1a8], R12 ;  /* 0x00006a0080807a25 */ /* 0x008fe200078e000c */
[----:B------:R-:W-:-:S02]  /*1c10*/  SHF.R.S32.HI R112, RZ, 0x1, R115 ;  /* 0x00000001ff707819 */ /* 0x000fc40000011473 */
[----:B------:R-:W-:Y:S01]  /*1c20*/  MOV R102, 0x5 ;  /* 0x0000000500667802 */ /* 0x000fe20000000f00 */
[----:B------:R-:W-:Y:S01]  /*1c30*/  IMAD.IADD R44, R8, 0x1, -R44 ;  /* 0x00000001082c7824 */ /* 0x000fe200078e0a2c */
[----:B------:R-:W-:Y:S01]  /*1c40*/  IADD3 R67, R129, UR4, RZ ;  /* 0x0000000481437c10 */ /* 0x000fe2000fffe0ff */
[----:B------:R-:W-:Y:S02]  /*1c50*/  IMAD R114, R124, R112, R113 ;  /* 0x000000707c727224 */ /* 0x000fe400078e0271 */
[----:B------:R-:W-:Y:S01]  /*1c60*/  IMAD.IADD R11, R11, 0x1, R2 ;  /* 0x000000010b0b7824 */ /* 0x000fe200078e0202 */
[----:B------:R-:W-:Y:S01]  /*1c70*/  LOP3.LUT P1, RZ, R44, 0x2, RZ, 0xc0, !PT ;  /* 0x000000022cff7812 */ /* 0x000fe2000782c0ff */
[----:B------:R-:W-:Y:S01]  /*1c80*/  IMAD R66, R125, c[0x0][0x198], RZ ;  /* 0x000066007d427a24 */ /* 0x000fe200078e02ff */
[----:B------:R-:W-:Y:S01]  /*1c90*/  SHF.R.S32.HI R105, RZ, 0x1f, R114 ;  /* 0x0000001fff697819 */ /* 0x000fe20000011472 */
[----:B------:R-:W-:Y:S02]  /*1ca0*/  IMAD R120, R118, c[0x0][0x1a4], R7 ;  /* 0x0000690076787a24 */ /* 0x000fe400078e0207 */
[----:B------:R-:W-:-:S02]  /*1cb0*/  IMAD.MOV.U32 R138, RZ, RZ, c[0x0][0x198] ;  /* 0x00006600ff8a7624 */ /* 0x000fc400078e00ff */
[----:B------:R-:W-:Y:S02]  /*1cc0*/  IMAD.MOV.U32 R9, RZ, RZ, 0x10 ;  /* 0x00000010ff097424 */ /* 0x000fe400078e00ff */
[----:B------:R-:W-:Y:S01]  /*1cd0*/  IMAD.MOV.U32 R2, RZ, RZ, c[0x0][0x1a0] ;  /* 0x00006800ff027624 */ /* 0x000fe200078e00ff */
[-C--:B------:R-:W-:Y:S01]  /*1ce0*/  SHF.L.U64.HI R40, R138, R102.reuse, c[0x0][0x19c] ;  /* 0x000067008a287619 */ /* 0x080fe20000010266 */
        /* <DEDUP_REMOVED lines=10> */
[----:B------:R-:W-:Y:S02]  /*1d90*/  IMAD.IADD R121, R119, 0x1, R120 ;  /* 0x0000000177797824 */ /* 0x000fe400078e0278 */
[----:B------:R-:W-:Y:S01]  /*1da0*/  @!P4 IMAD.MOV.U32 R101, RZ, RZ, RZ ;  /* 0x000000ffff65c224 */ /* 0x000fe200078e00ff */
[----:B------:R-:W-:Y:S05]  /*1db0*/  @!P0 BRA `(.L_x_1952) ;  /* 0x00006c8000008947 */ /* 0x000fea0003800000 */
[----:B-1----:R-:W-:Y:S01]  /*1dc0*/  IMAD.U32 R3, RZ, RZ, UR15 ;  /* 0x0000000fff037e24 */ /* 0x002fe2000f8e00ff */
[----:B------:R-:W-:Y:S01]  /*1dd0*/  ULDC.64 UR18, c[0x0][0x280] ;  /* 0x0000a00000127ab9 */ /* 0x000fe20000000a00 */
[----:B-----5:R-:W-:Y:S01]  /*1de0*/  IMAD.IADD R101, R101, 0x1, R5 ;  /* 0x0000000165657824 */ /* 0x020fe200078e0205 */
[----:B------:R-:W-:Y:S01]  /*1df0*/  UIMAD UR18, UR14, UR18, URZ ;  /* 0x000000120e1272a4 */ /* 0x000fe2000f8e023f */
[C-C-:B------:R-:W-:Y:S01]  /*1e00*/  IMAD.WIDE.U32 R6, R3.reuse, c[0x0][0x280], R188.reuse ;  /* 0x0000a00003067a25 */ /* 0x140fe200078e00bc */
[----:B------:R-:W-:Y:S01]  /*1e10*/  USHF.R.S32.HI UR24, URZ, 0x1f, UR17 ;  /* 0x0000001f3f187899 */ /* 0x000fe20008011411 */
[----:B------:R-:W-:Y:S01]  /*1e20*/  IADD3 R50, R124, 0x20, RZ ;  /* 0x000000207c327810 */ /* 0x000fe20007ffe0ff */
[----:B------:R-:W-:Y:S01]  /*1e30*/  ULDC.64 UR4, c[0x0][0x278] ;  /* 0x00009e0000047ab9 */ /* 0x000fe20000000a00 */
[----:B------:R-:W-:Y:S01]  /*1e40*/  IMAD.WIDE.U32 R10, R3, c[0x0][0x278], R188 ;  /* 0x00009e00030a7a25 */ /* 0x000fe200078e00bc */
[----:B------:R-:W-:Y:S01]  /*1e50*/  SHF.R.S32.HI R3, RZ, 0x1f, R5 ;  /* 0x0000001fff037819 */ /* 0x000fe20000011405 */
[----:B------:R-:W-:Y:S01]  /*1e60*/  UIMAD UR4, UR14, UR4, URZ ;  /* 0x000000040e0472a4 */ /* 0x000fe2000f8e023f */
[----:B------:R-:W-:Y:S01]  /*1e70*/  IADD3 R5, P1, P0, R5, -UR17, R124 ;  /* 0x8000001105057c10 */ /* 0x000fe2000f83e07c */
[----:B------:R-:W-:Y:S01]  /*1e80*/  UIMAD UR25, UR15, UR19, UR18 ;  /* 0x000000130f1972a4 */ /* 0x000fe2000f8e0212 */
[----:B------:R-:W-:Y:S01]  /*1e90*/  IMAD.WIDE.U32 R12, R2, 0x40, RZ ;  /* 0x00000040020c7825 */ /* 0x000fe200078e00ff */
[----:B------:R-:W-:Y:S01]  /*1ea0*/  UIMAD UR22, UR15, UR5, UR4 ;  /* 0x000000050f1672a4 */ /* 0x000fe2000f8e0204 */
[----:B------:R-:W-:Y:S01]  /*1eb0*/  IADD3.X R3, R3, ~UR24, R125, P1, P0 ;  /* 0x8000001803037c10 */ /* 0x000fe20008fe047d */
[----:B------:R-:W-:Y:S01]  /*1ec0*/  UMOV UR33, 0x80 ;  /* 0x0000008000217882 */ /* 0x000fe20000000000 */
[C---:B------:R-:W-:Y:S01]  /*1ed0*/  IMAD R94, R96.reuse, c[0x0][0x2a0], RZ ;  /* 0x0000a800605e7a24 */ /* 0x040fe200078e02ff */
[----:B------:R-:W-:Y:S01]  /*1ee0*/  IADD3 R7, R7, UR25, RZ ;  /* 0x0000001907077c10 */ /* 0x000fe2000fffe0ff */
[----:B------:R-:W-:Y:S01]  /*1ef0*/  IMAD R96, R96, c[0x0][0x298], RZ ;  /* 0x0000a60060607a24 */ /* 0x000fe200078e02ff */
[----:B------:R-:W-:Y:S01]  /*1f00*/  IADD3 R11, R11, UR22, RZ ;  /* 0x000000160b0b7c10 */ /* 0x000fe2000fffe0ff */
[C---:B------:R-:W-:Y:S01]  /*1f10*/  IMAD R4, R3.reuse, c[0x0][0x290], RZ ;  /* 0x0000a40003047a24 */ /* 0x040fe200078e02ff */
[----:B------:R-:W-:Y:S01]  /*1f20*/  ULDC.64 UR4, c[0x0][0x1a0] ;  /* 0x0000680000047ab9 */ /* 0x000fe20000000a00 */
[----:B------:R-:W-:Y:S01]  /*1f30*/  IMAD R3, R3, c[0x0][0x288], RZ ;  /* 0x0000a20003037a24 */ /* 0x000fe200078e02ff */
[----:B------:R-:W-:Y:S01]  /*1f40*/  UMOV UR32, 0x40 ;  /* 0x0000004000207882 */ /* 0x000fe20000000000 */
[C---:B------:R-:W-:Y:S01]  /*1f50*/  IMAD R4, R5.reuse, c[0x0][0x294], R4 ;  /* 0x0000a50005047a24 */ /* 0x040fe200078e0204 */
[----:B------:R-:W-:Y:S01]  /*1f60*/  UIMAD UR23, UR33, UR5, URZ ;  /* 0x00000005211772a4 */ /* 0x000fe2000f8e023f */
[C---:B------:R-:W-:Y:S01]  /*1f70*/  IMAD.WIDE.U32 R6, R5.reuse, c[0x0][0x290], R6 ;  /* 0x0000a40005067a25 */ /* 0x040fe200078e0006 */
[----:B------:R-:W-:Y:S01]  /*1f80*/  UIMAD UR5, UR32, UR5, URZ ;  /* 0x00000005200572a4 */ /* 0x000fe2000f8e023f */
[C---:B------:R-:W-:Y:S01]  /*1f90*/  IADD3 R111, R124.reuse, 0x40, RZ ;  /* 0x000000407c6f7810 */ /* 0x040fe20007ffe0ff */
[----:B------:R-:W-:Y:S01]  /*1fa0*/  ULDC UR31, c[0x0][0x19c] ;  /* 0x00006700001f7ab9 */ /* 0x000fe20000000800 */
[C---:B------:R-:W-:Y:S01]  /*1fb0*/  IMAD R3, R5.reuse, c[0x0][0x28c], R3 ;  /* 0x0000a30005037a24 */ /* 0x040fe200078e0203 */
[----:B------:R-:W-:Y:S01]  /*1fc0*/  UMOV UR21, 0xc0 ;  /* 0x000000c000157882 */ /* 0x000fe20000000000 */
[----:B------:R-:W-:Y:S01]  /*1fd0*/  IMAD.WIDE.U32 R10, R5, c[0x0][0x288], R10 ;  /* 0x0000a200050a7a25 */ /* 0x000fe200078e000a */
[----:B------:R-:W-:Y:S01]  /*1fe0*/  IADD3 R79, R13, UR5, RZ ;  /* 0x000000050d4f7c10 */ /* 0x000fe2000fffe0ff */
[----:B------:R-:W-:Y:S01]  /*1ff0*/  ULDC UR22, c[0x0][0x294] ;  /* 0x0000a50000167ab9 */ /* 0x000fe20000000800 */
[----:B------:R-:W-:Y:S01]  /*2000*/  IADD3 R110, R124, 0x60, RZ ;  /* 0x000000607c6e7810 */ /* 0x000fe20007ffe0ff */
[----:B------:R-:W-:Y:S01]  /*2010*/  IMAD.IADD R5, R7, 0x1, R4 ;  /* 0x0000000107057824 */ /* 0x000fe200078e0204 */
[----:B------:R-:W-:Y:S01]  /*2020*/  ULDC UR5, c[0x0][0x1a4] ;  /* 0x0000690000057ab9 */ /* 0x000fe20000000800 */
[----:B------:R-:W-:Y:S01]  /*2030*/  IMAD.MOV.U32 R4, RZ, RZ, R6 ;  /* 0x000000ffff047224 */ /* 0x000fe200078e0006 */
[----:B------:R-:W-:Y:S01]  /*2040*/  UMOV UR20, 0x140 ;  /* 0x0000014000147882 */ /* 0x000fe20000000000 */
[----:B------:R-:W-:Y:S01]  /*2050*/  IMAD.WIDE.U32 R6, R2, 0x80, RZ ;  /* 0x0000008002067825 */ /* 0x000fe200078e00ff */
[----:B------:R-:W-:Y:S01]  /*2060*/  UIMAD UR33, UR33, UR31, URZ ;  /* 0x0000001f212172a4 */ /* 0x000fe2000f8e023f */
[----:B------:R-:W-:Y:S01]  /*2070*/  SHF.L.U64.HI R79, R12, 0x1, R79 ;  /* 0x000000010c4f7819 */ /* 0x000fe2000001024f */
[----:B------:R-:W-:Y:S01]  /*2080*/  UIMAD UR32, UR32, UR31, URZ ;  /* 0x0000001f202072a4 */ /* 0x000fe2000f8e023f */
[----:B------:R-:W-:Y:S01]  /*2090*/  IMAD.IADD R3, R11, 0x1, R3 ;  /* 0x000000010b037824 */ /* 0x000fe200078e0203 */
[----:B------:R-:W-:Y:S01]  /*20a0*/  UMOV UR19, 0x180 ;  /* 0x0000018000137882 */ /* 0x000fe20000000000 */
[----:B------:R-:W-:Y:S01]  /*20b0*/  IMAD.MOV.U32 R2, RZ, RZ, R10 ;  /* 0x000000ffff027224 */ /* 0x000fe200078e000a */
[----:B------:R-:W-:Y:S01]  /*20c0*/  UIMAD.WIDE.U32 UR40, UR21, UR4, URZ ;  /* 0x00000004152872a5 */ /* 0x000fe2000f8e003f */
[C---:B------:R-:W-:Y:S01]  /*20d0*/  IMAD R96, R0.reuse, c[0x0][0x29c], R96 ;  /* 0x0000a70000607a24 */ /* 0x040fe200078e0260 */
[----:B------:R-:W-:Y:S01]  /*20e0*/  UIMAD UR31, UR21, UR22, URZ ;  /* 0x00000016151f72a4 */ /* 0x000fe2000f8e023f */
[C---:B------:R-:W-:Y:S01]  /*20f0*/  IMAD.WIDE.U32 R2, R0.reuse, c[0x0][0x298], R2 ;  /* 0x0000a60000027a25 */ /* 0x040fe200078e0002 */
[----:B------:R-:W-:Y:S01]  /*2100*/  UIMAD UR36, UR21, UR5, URZ ;  /* 0x00000005152472a4 */ /* 0x000fe2000f8e023f */
[----:B------:R-:W-:Y:S01]  /*2110*/  IADD3 R84, R7, UR23, RZ ;  /* 0x0000001707547c10 */ /* 0x000fe2000fffe0ff */
[----:B------:R-:W-:Y:S01]  /*2120*/  UMOV UR18, 0x1c0 ;  /* 0x000001c000127882 */ /* 0x000fe20000000000 */
[----:B------:R-:W-:Y:S01]  /*2130*/  IMAD R94, R0, c[0x0][0x2a4], R94 ;  /* 0x0000a900005e7a24 */ /* 0x000fe200078e025e */
[----:B------:R-:W-:Y:S01]  /*2140*/  LEA R97, P0, R2, c[0x0][0x268], 0x1 ;  /* 0x00009a0002617a11 */ /* 0x000fe200078008ff */
[----:B------:R-:W-:Y:S01]  /*2150*/  IMAD.WIDE.U32 R4, R0, c[0x0][0x2a0], R4 ;  /* 0x0000a80000047a25 */ /* 0x000fe200078e0004 */
[----:B------:R-:W-:Y:S01]  /*2160*/  UIMAD.WIDE.U32 UR38, UR20, UR4, URZ ;  /* 0x00000004142672a5 */ /* 0x000fe2000f8e003f */
[----:B------:R-:W-:Y:S01]  /*2170*/  SHF.L.U64.HI R84, R6, 0x1, R84 ;  /* 0x0000000106547819 */ /* 0x000fe20000010254 */
[----:B------:R-:W-:Y:S01]  /*2180*/  UIMAD UR21, UR20, UR22, URZ ;  /* 0x00000016141572a4 */ /* 0x000fe2000f8e023f */
[----:B------:R-:W-:Y:S01]  /*2190*/  IMAD.IADD R96, R3, 0x1, R96 ;  /* 0x0000000103607824 */ /* 0x000fe200078e0260 */
[----:B------:R-:W-:Y:S01]  /*21a0*/  LEA R95, P1, R4, c[0x0][0x270], 0x1 ;  /* 0x00009c00045f7a11 */ /* 0x000fe200078208ff */
[----:B------:R-:W-:Y:S01]  /*21b0*/  IMAD.IADD R94, R5, 0x1, R94 ;  /* 0x00000001055e7824 */ /* 0x000fe200078e025e */
[----:B------:R-:W-:Y:S01]  /*21c0*/  UIMAD UR37, UR20, UR5, URZ ;  /* 0x00000005142572a4 */ /* 0x000fe2000f8e023f */
        /* <DEDUP_REMOVED lines=8> */
[----:B------:R-:W-:Y:S01]  /*2250*/  UIMAD UR20, UR19, UR22, URZ ;  /* 0x00000016131472a4 */ /* 0x000fe2000f8e023f */
[----:B------:R-:W-:Y:S01]  /*2260*/  LEA R90, P1, R122, c[0x0][0x168], 0x1 ;  /* 0x00005a007a5a7a11 */ /* 0x000fe200078208ff */
[----:B------:R-:W-:Y:S01]  /*2270*/  IMAD.MOV.U32 R103, RZ, RZ, c[0x0][0x288] ;  /* 0x0000a200ff677624 */ /* 0x000fe200078e00ff */
[----:B------:R-:W-:Y:S01]  /*2280*/  LEA R93, P0, R118, c[0x0][0x170], 0x1 ;  /* 0x00005c00765d7a11 */ /* 0x000fe200078008ff */
[----:B------:R-:W-:Y:S01]  /*2290*/  IMAD.WIDE.U32 R142, R138, 0x80, RZ ;  /* 0x000000808a8e7825 */ /* 0x000fe200078e00ff */
[----:B------:R-:W-:Y:S01]  /*22a0*/  LEA.HI.X R89, R122, c[0x0][0x16c], R66, 0x1, P1 ;  /* 0x00005b007a597a11 */ /* 0x000fe200008f0c42 */
[----:B------:R-:W-:Y:S01]  /*22b0*/  UIMAD UR22, UR18, UR22, URZ ;  /* 0x00000016121672a4 */ /* 0x000fe2000f8e023f */
[----:B------:R-:W-:Y:S01]  /*22c0*/  LEA.HI.X R92, R118, c[0x0][0x174], R121, 0x1, P0 ;  /* 0x00005d00765c7a11 */ /* 0x000fe200000f0c79 */
[C---:B------:R-:W-:Y:S01]  /*22d0*/  IMAD.SHL.U32 R78, R130.reuse, 0x40, RZ ;  /* 0x00000040824e7824 */ /* 0x040fe200078e00ff */
[----:B------:R-:W-:Y:S01]  /*22e0*/  SHF.R.S32.HI R32, RZ, 0x1f, R101 ;  /* 0x0000001fff207819 */ /* 0x000fe20000011465 */
[----:B------:R-:W-:Y:S01]  /*22f0*/  IMAD.SHL.U32 R83, R130, 0x80, RZ ;  /* 0x0000008082537824 */ /* 0x000fe200078e00ff */
[-C--:B------:R-:W-:Y:S01]  /*2300*/  IADD3 R33, P1, R114, R101.reuse, RZ ;  /* 0x0000006572217210 */ /* 0x080fe20007f3e0ff */
[C---:B------:R-:W-:Y:S01]  /*2310*/  IMAD.SHL.U32 R76, R130.reuse, 0x20, RZ ;  /* 0x00000020824c7824 */ /* 0x040fe200078e00ff */
[----:B------:R-:W-:Y:S01]  /*2320*/  IADD3 R101, P0, R113, R101, RZ ;  /* 0x0000006571657210 */ /* 0x000fe20007f1e0ff */
[C---:B------:R-:W-:Y:S01]  /*2330*/  IMAD.WIDE.U32 R136, R130.reuse, 0xc0, RZ ;  /* 0x000000c082887825 */ /* 0x040fe200078e00ff */
[CC--:B------:R-:W-:Y:S01]  /*2340*/  SHF.L.U64.HI R77, R130.reuse, R69.reuse, c[0x0][0x294] ;  /* 0x0000a500824d7619 */ /* 0x0c0fe20000010245 */
[----:B------:R-:W-:Y:S01]  /*2350*/  UIMAD.WIDE.U32 UR34, UR19, UR4, URZ ;  /* 0x00000004132272a5 */ /* 0x000fe2000f8e003f */
[----:B------:R-:W-:Y:S01]  /*2360*/  SHF.L.U64.HI R82, R130, R72, c[0x0][0x294] ;  /* 0x0000a50082527619 */ /* 0x000fe20000010248 */
[--C-:B------:R-:W-:Y:S01]  /*2370*/  IMAD.X R100, R104, 0x1, R32.reuse, P0 ;  /* 0x0000000168647824 */ /* 0x100fe200000e0620 */
[C---:B------:R-:W-:Y:S01]  /*2380*/  SHF.L.U64.HI R75, R130.reuse, R102, c[0x0][0x294] ;  /* 0x0000a500824b7619 */ /* 0x040fe20000010266 */
[----:B------:R-:W-:Y:S01]  /*2390*/  IMAD.X R32, R105, 0x1, R32, P1 ;  /* 0x0000000169207824 */ /* 0x000fe200008e0620 */
[----:B------:R-:W-:Y:S01]  /*23a0*/  UIMAD UR19, UR19, UR5, URZ ;  /* 0x00000005131372a4 */ /* 0x000fe2000f8e023f */
[C---:B------:R-:W-:Y:S01]  /*23b0*/  IMAD.WIDE.U32 R134, R130.reuse, 0x140, RZ ;  /* 0x0000014082867825 */ /* 0x040fe200078e00ff */
[----:B------:R-:W-:Y:S01]  /*23c0*/  SHF.L.U64.HI R100, R101, 0x1, R100 ;  /* 0x0000000165647819 */ /* 0x000fe20000010264 */
[----:B------:R-:W-:Y:S01]  /*23d0*/  UIMAD.WIDE.U32 UR42, UR18, UR4, URZ ;  /* 0x00000004122a72a5 */ /* 0x000fe2000f8e003f */
[----:B------:R-:W-:Y:S01]  /*23e0*/  SHF.L.U64.HI R32, R33, 0x1, R32 ;  /* 0x0000000121207819 */ /* 0x000fe20000010220 */
[----:B------:R-:W-:Y:S01]  /*23f0*/  IMAD.SHL.U32 R101, R101, 0x2, RZ ;  /* 0x0000000265657824 */ /* 0x000fe200078e00ff */
[----:B------:R-:W-:Y:S01]  /*2400*/  UIMAD UR5, UR18, UR5, URZ ;  /* 0x00000005120572a4 */ /* 0x000fe2000f8e023f */
[----:B------:R-:W-:Y:S01]  /*2410*/  IMAD.SHL.U32 R33, R33, 0x2, RZ ;  /* 0x0000000221217824 */ /* 0x000fe200078e00ff */
[----:B------:R-:W-:Y:S01]  /*2420*/  SHF.L.U64.HI R69, R103, R69, c[0x0][0x28c] ;  /* 0x0000a30067457619 */ /* 0x000fe20000010245 */
[----:B------:R-:W-:Y:S01]  /*2430*/  IMAD.WIDE.U32 R132, R130, 0x180, RZ ;  /* 0x0000018082847825 */ /* 0x000fe200078e00ff */
[----:B------:R-:W-:Y:S01]  /*2440*/  IADD3 R99, P3, R101, c[0x0][0x2b0], RZ ;  /* 0x0000ac0065637a10 */ /* 0x000fe20007f7e0ff */
[----:B------:R-:W-:Y:S01]  /*2450*/  ULDC UR30, c[0x0][0x28c] ;  /* 0x0000a300001e7ab9 */ /* 0x000fe20000000800 */
[----:B------:R-:W-:Y:S01]  /*2460*/  IADD3 R11, P1, R33, c[0x0][0x2b0], RZ ;  /* 0x0000ac00210b7a10 */ /* 0x000fe20007f3e0ff */
[----:B------:R-:W-:Y:S01]  /*2470*/  IMAD.WIDE.U32 R138, R138, 0x40, RZ ;  /* 0x000000408a8a7825 */ /* 0x000fe200078e00ff */
[----:B------:R-:W-:Y:S01]  /*2480*/  IADD3 R101, P2, R101, c[0x0][0x2a8], RZ ;  /* 0x0000aa0065657a10 */ /* 0x000fe20007f5e0ff */
[----:B------:R-:W-:Y:S01]  /*2490*/  ULDC UR29, c[0x0][0x28c] ;  /* 0x0000a300001d7ab9 */ /* 0x000fe20000000800 */
[----:B------:R-:W-:Y:S01]  /*24a0*/  IADD3 R33, P0, R33, c[0x0][0x2a8], RZ ;  /* 0x0000aa0021217a10 */ /* 0x000fe20007f1e0ff */
[C---:B------:R-:W-:Y:S01]  /*24b0*/  IMAD.SHL.U32 R64, R112.reuse, 0x20, RZ ;  /* 0x0000002070407824 */ /* 0x040fe200078e00ff */
[C---:B------:R-:W-:Y:S01]  /*24c0*/  SHF.L.U64.HI R72, R103.reuse, R72, c[0x0][0x28c] ;  /* 0x0000a30067487619 */ /* 0x040fe20000010248 */
[C---:B------:R-:W-:Y:S01]  /*24d0*/  IMAD.SHL.U32 R62, R112.reuse, 0x40, RZ ;  /* 0x00000040703e7824 */ /* 0x040fe200078e00ff */
[----:B------:R-:W-:Y:S01]  /*24e0*/  SHF.L.U64.HI R102, R103, R102, c[0x0][0x28c] ;  /* 0x0000a30067667619 */ /* 0x000fe20000010266 */
[----:B------:R-:W-:Y:S01]  /*24f0*/  IMAD R60, R112, 0x60, RZ ;  /* 0x00000060703c7824 */ /* 0x000fe200078e02ff */
[----:B------:R-:W-:Y:S01]  /*2500*/  SHF.L.U64.HI R77, R78, 0x1, R77 ;  /* 0x000000014e4d7819 */ /* 0x000fe2000001024d */
[C---:B------:R-:W-:Y:S01]  /*2510*/  IMAD.SHL.U32 R58, R112.reuse, 0x80, RZ ;  /* 0x00000080703a7824 */ /* 0x040fe200078e00ff */
[----:B------:R-:W-:Y:S01]  /*2520*/  SHF.L.U64.HI R82, R83, 0x1, R82 ;  /* 0x0000000153527819 */ /* 0x000fe20000010252 */
[----:B------:R-:W-:Y:S01]  /*2530*/  IMAD R56, R112, 0xa0, RZ ;  /* 0x000000a070387824 */ /* 0x000fe200078e02ff */
[----:B------:R-:W-:Y:S01]  /*2540*/  SHF.L.U64.HI R75, R76, 0x1, R75 ;  /* 0x000000014c4b7819 */ /* 0x000fe2000001024b */
[----:B------:R-:W-:Y:S01]  /*2550*/  IMAD R54, R112, 0xc0, RZ ;  /* 0x000000c070367824 */ /* 0x000fe200078e02ff */
[----:B------:R-:W-:Y:S01]  /*2560*/  IADD3.X R98, R100, c[0x0][0x2b4], RZ, P3, !PT ;  /* 0x0000ad0064627a10 */ /* 0x000fe20001ffe4ff */
[----:B------:R-:W-:Y:S01]  /*2570*/  IMAD R52, R112, 0xe0, RZ ;  /* 0x000000e070347824 */ /* 0x000fe200078e02ff */
[----:B------:R-:W-:Y:S01]  /*2580*/  IADD3.X R10, R32, c[0x0][0x2b4], RZ, P1, !PT ;  /* 0x0000ad00200a7a10 */ /* 0x000fe20000ffe4ff */
[----:B------:R-:W-:Y:S01]  /*2590*/  IMAD.WIDE.U32 R130, R130, 0x1c0, RZ ;  /* 0x000001c082827825 */ /* 0x000fe200078e00ff */
[C---:B------:R-:W-:Y:S01]  /*25a0*/  IADD3 R109, R124.reuse, 0x80, RZ ;  /* 0x000000807c6d7810 */ /* 0x040fe20007ffe0ff */
[----:B------:R-:W-:Y:S01]  /*25b0*/  ULDC UR28, c[0x0][0x28c] ;  /* 0x0000a300001c7ab9 */ /* 0x000fe20000000800 */
[C---:B------:R-:W-:Y:S01]  /*25c0*/  IADD3 R108, R124.reuse, 0xa0, RZ ;  /* 0x000000a07c6c7810 */ /* 0x040fe20007ffe0ff */
[----:B------:R-:W-:Y:S01]  /*25d0*/  IMAD.MOV.U32 R68, RZ, RZ, c[0x0][0x290] ;  /* 0x0000a400ff447624 */ /* 0x000fe200078e00ff */
[----:B------:R-:W-:Y:S01]  /*25e0*/  IADD3 R107, R124, 0xc0, RZ ;  /* 0x000000c07c6b7810 */ /* 0x000fe20007ffe0ff */
[----:B------:R-:W-:Y:S01]  /*25f0*/  IMAD.SHL.U32 R80, R12, 0x2, RZ ;  /* 0x000000020c507824 */ /* 0x000fe200078e00ff */
[----:B------:R-:W-:Y:S01]  /*2600*/  IADD3 R106, R124, 0xe0, RZ ;  /* 0x000000e07c6a7810 */ /* 0x000fe20007ffe0ff */
[C---:B------:R-:W-:Y:S01]  /*2610*/  IMAD.SHL.U32 R70, R103.reuse, 0x40, RZ ;  /* 0x0000004067467824 */ /* 0x040fe200078e00ff */
[----:B------:R-:W-:Y:S01]  /*2620*/  SHF.R.S32.HI R63, RZ, 0x1f, R64 ;  /* 0x0000001fff3f7819 */ /* 0x000fe20000011440 */
[C---:B------:R-:W-:Y:S01]  /*2630*/  IMAD.SHL.U32 R73, R103.reuse, 0x80, RZ ;  /* 0x0000008067497824 */ /* 0x040fe200078e00ff */
[----:B------:R-:W-:Y:S01]  /*2640*/  SHF.R.S32.HI R61, RZ, 0x1f, R62 ;  /* 0x0000001fff3d7819 */ /* 0x000fe2000001143e */
[----:B------:R-:W-:Y:S01]  /*2650*/  IMAD.SHL.U32 R85, R6, 0x2, RZ ;  /* 0x0000000206557824 */ /* 0x000fe200078e00ff */
[----:B------:R-:W-:Y:S01]  /*2660*/  SHF.R.S32.HI R59, RZ, 0x1f, R60 ;  /* 0x0000001fff3b7819 */ /* 0x000fe2000001143c */
[----:B------:R-:W-:Y:S01]  /*2670*/  IMAD.U32 R12, RZ, RZ, UR10 ;  /* 0x0000000aff0c7e24 */ /* 0x000fe2000f8e00ff */
        /* <DEDUP_REMOVED lines=17> */
[----:B------:R-:W-:Y:S01]  /*2790*/  ULDC UR24, c[0x0][0x28c] ;  /* 0x0000a30000187ab9 */ /* 0x000fe20000000800 */
[----:B------:R-:W-:Y:S01]  /*27a0*/  IADD3.X R100, R100, c[0x0][0x2ac], RZ, P2, !PT ;  /* 0x0000ab0064647a10 */ /* 0x000fe200017fe4ff */
[----:B------:R-:W-:Y:S01]  /*27b0*/  ULDC UR23, c[0x0][0x28c] ;  /* 0x0000a30000177ab9 */ /* 0x000fe20000000800 */
[----:B------:R-:W-:Y:S01]  /*27c0*/  IADD3.X R32, R32, c[0x0][0x2ac], RZ, P0, !PT ;  /* 0x0000ab0020207a10 */ /* 0x000fe200007fe4ff */
[----:B------:R-:W-:Y:S01]  /*27d0*/  ULDC UR4, c[0x0][0x230] ;  /* 0x00008c0000047ab9 */ /* 0x000fe20000000800 */
[----:B------:R-:W-:Y:S01]  /*27e0*/  IADD3 R87, R133, UR20, RZ ;  /* 0x0000001485577c10 */ /* 0x000fe2000fffe0ff */
[----:B------:R-:W-:-:S02]  /*27f0*/  UIMAD UR30, UR30, 0xc0, URZ ;  /* 0x000000c01e1e78a4 */ /* 0x000fc4000f8e023f */
[----:B------:R-:W-:Y:S02]  /*2800*/  UIMAD UR29, UR29, 0x140, URZ ;  /* 0x000001401d1d78a4 */ /* 0x000fe4000f8e023f */
[----:B------:R-:W-:Y:S02]  /*2810*/  UIMAD UR28, UR28, 0x180, URZ ;  /* 0x000001801c1c78a4 */ /* 0x000fe4000f8e023f */
[----:B------:R-:W-:Y:S02]  /*2820*/  UIMAD UR27, UR27, 0x1c0, URZ ;  /* 0x000001c01b1b78a4 */ /* 0x000fe4000f8e023f */
[----:B------:R-:W-:Y:S02]  /*2830*/  UIMAD UR26, UR26, 0xc0, URZ ;  /* 0x000000c01a1a78a4 */ /* 0x000fe4000f8e023f */
[----:B------:R-:W-:Y:S02]  /*2840*/  UIMAD UR25, UR25, 0x140, URZ ;  /* 0x00000140191978a4 */ /* 0x000fe4000f8e023f */
[----:B------:R-:W-:-:S02]  /*2850*/  UIMAD UR24, UR24, 0x180, URZ ;  /* 0x00000180181878a4 */ /* 0x000fc4000f8e023f */
[----:B------:R-:W-:Y:S02]  /*2860*/  UIMAD UR23, UR23, 0x1c0, URZ ;  /* 0x000001c0171778a4 */ /* 0x000fe4000f8e023f */
[----:B------:R-:W-:Y:S02]  /*2870*/  UIADD3 UR36, UR41, UR36, URZ ;  /* 0x0000002429247290 */ /* 0x000fe4000fffe03f */
[----:B------:R-:W-:Y:S02]  /*2880*/  UIADD3 UR37, UR39, UR37, URZ ;  /* 0x0000002527257290 */ /* 0x000fe4000fffe03f */
[----:B------:R-:W-:Y:S02]  /*2890*/  UIADD3 UR19, UR35, UR19, URZ ;  /* 0x0000001323137290 */ /* 0x000fe4000fffe03f */
[----:B------:R-:W-:Y:S02]  /*28a0*/  UIADD3 UR5, UR43, UR5, URZ ;  /* 0x000000052b057290 */ /* 0x000fe4000fffe03f */
[----:B------:R-:W-:-:S02]  /*28b0*/  ULDC.U8 UR20, c[0x0][0x313] ;  /* 0x0000c4c000147ab9 */ /* 0x000fc40000000000 */
.L_x_2006:
[----:B------:R-:W-:Y:S01]  /*28c0*/  ISETP.NE.AND P5, PT, R117, RZ, PT ;  /* 0x000000ff7500720c */ /* 0x000fe20003fa5270 */
[----:B------:R-:W-:Y:S02]  /*28d0*/  IMAD.SHL.U32 R14, R12, 0x100, RZ ;  /* 0x000001000c0e7824 */ /* 0x000fe400078e00ff */
[----:B------:R-:W-:Y:S03]  /*28e0*/  IMAD.MOV.U32 R7, RZ, RZ, R94 ;  /* 0x000000ffff077224 */ /* 0x000fe600078e005e */
[----:B------:R-:W-:Y:S04]  /*28f0*/  IADD3 R13, R14, -0x100, RZ ;  /* 0xffffff000e0d7810 */ /* 0x000fe80007ffe0ff */
[C---:B------:R-:W-:Y:S02]  /*2900*/  IADD3 R5, -R13.reuse, UR12, RZ ;  /* 0x0000000c0d057c10 */ /* 0x040fe4000fffe1ff */
[----:B------:R-:W-:Y:S02]  /*2910*/  IADD3 R4, -R13, UR17, RZ ;  /* 0x000000110d047c10 */ /* 0x000fe4000fffe1ff */
[CC--:B------:R-:W-:Y:S04]  /*2920*/  ISETP.GE.OR P0, PT, R50.reuse, R5.reuse, P5 ;  /* 0x000000053200720c */ /* 0x0c0fe80002f06670 */
[-C--:B------:R-:W-:Y:S02]  /*2930*/  ISETP.LT.OR P3, PT, R50, R4.reuse, P0 ;  /* 0x000000043200720c */ /* 0x080fe40000761670 */
[CC--:B------:R-:W-:Y:S02]  /*2940*/  ISETP.GE.OR P0, PT, R111.reuse, R5.reuse, P5 ;  /* 0x000000056f00720c */ /* 0x0c0fe40002f06670 */
[----:B------:R-:W-:Y:S02]  /*2950*/  P2R R6, PR, RZ, 0x8 ;  /* 0x00000008ff067803 */ /* 0x000fe40000000000 */
[-C--:B------:R-:W-:Y:S02]  /*2960*/  ISETP.LT.OR P6, PT, R111, R4.reuse, P0 ;  /* 0x000000046f00720c */ /* 0x080fe400007c1670 */
[CC--:B------:R-:W-:Y:S02]  /*2970*/  ISETP.GE.OR P0, PT, R110.reuse, R5.reuse, P5 ;  /* 0x000000056e00720c */ /* 0x0c0fe40002f06670 */
[----:B------:R-:W-:Y:S02]  /*2980*/  P2R R145, PR, RZ, 0x40 ;  /* 0x00000040ff917803 */ /* 0x000fe40000000000 */
[-C--:B------:R-:W-:Y:S02]  /*2990*/  ISETP.LT.OR P4, PT, R110, R4.reuse, P0 ;  /* 0x000000046e00720c */ /* 0x080fe40000781670 */
[----:B------:R-:W-:Y:S02]  /*29a0*/  ISETP.GE.OR P0, PT, R109, R5, P5 ;  /* 0x000000056d00720c */ /* 0x000fe40002f06670 */
[----:B------:R-:W-:Y:S02]  /*29b0*/  @!P3 LEA R26, P2, R35, R93, 0x1 ;  /* 0x0000005d231ab211 */ /* 0x000fe400078408ff */
[----:B------:R-:W-:Y:S02]  /*29c0*/  ISETP.LT.OR P0, PT, R109, R4, P0 ;  /* 0x000000046d00720c */ /* 0x000fe40000701670 */
[----:B------:R-:W-:Y:S02]  /*29d0*/  @!P3 LEA.HI.X R27, R35, R92, R34, 0x1, P2 ;  /* 0x0000005c231bb211 */ /* 0x000fe400010f0c22 */
[----:B------:R-:W-:Y:S02]  /*29e0*/  P2R R144, PR, RZ, 0x1 ;  /* 0x00000001ff907803 */ /* 0x000fe40000000000 */
[----:B------:R-:W-:Y:S02]  /*29f0*/  @!P6 IADD3 R22, P0, R93, R80, RZ ;  /* 0x000000505d16e210 */ /* 0x000fe40007f1e0ff */
[----:B------:R-:W-:Y:S02]  /*2a00*/  ISETP.NE.AND P2, PT, R144, RZ, PT ;  /* 0x000000ff9000720c */ /* 0x000fe40003f45270 */
[C---:B------:R-:W-:Y:S01]  /*2a10*/  @!P3 IADD3 R150, P1, R95.reuse, R76, RZ ;  /* 0x0000004c5f96b210 */ /* 0x040fe20007f3e0ff */
[----:B------:R-:W-:Y:S01]  /*2a20*/  @!P6 IMAD.X R23, R92, 0x1, R79, P0 ;  /* 0x000000015c17e824 */ /* 0x000fe200000e064f */
[----:B------:R-:W-:Y:S02]  /*2a30*/  ISETP.GE.OR P0, PT, R108, R5, P5 ;  /* 0x000000056c00720c */ /* 0x000fe40002f06670 */
[----:B------:R-:W-:Y:S01]  /*2a40*/  P2R R0, PR, RZ, 0x10 ;  /* 0x00000010ff007803 */ /* 0x000fe20000000000 */
[----:B------:R-:W-:Y:S01]  /*2a50*/  @!P3 IMAD.X R151, R94, 0x1, R75, P1 ;  /* 0x000000015e97b824 */ /* 0x000fe200008e064b */
[----:B------:R-:W-:Y:S02]  /*2a60*/  ISETP.LT.OR P5, PT, R108, R4, P0 ;  /* 0x000000046c00720c */ /* 0x000fe400007a1670 */
[C---:B------:R-:W-:Y:S03]  /*2a70*/  @!P6 IADD3 R24, P1, R95.reuse, R78, RZ ;  /* 0x0000004e5f18e210 */ /* 0x040fe60007f3e0ff */
[C---:B------:R-:W-:Y:S02]  /*2a80*/  @!P2 IADD3 R16, P0, R95.reuse, R83, RZ ;  /* 0x000000535f10a210 */ /* 0x040fe40007f1e0ff */
[C---:B------:R-:W-:Y:S01]  /*2a90*/  @!P6 IMAD.X R25, R94.reuse, 0x1, R77, P1 ;  /* 0x000000015e19e824 */ /* 0x040fe200008e064d */
[----:B------:R-:W-:Y:S02]  /*2aa0*/  @!P4 IADD3 R20, P1, R95, R136, RZ ;  /* 0x000000885f14c210 */ /* 0x000fe40007f3e0ff */
[C---:B------:R-:W-:Y:S01]  /*2ab0*/  @!P2 IMAD.X R17, R94.reuse, 0x1, R82, P0 ;  /* 0x000000015e11a824 */ /* 0x040fe200000e0652 */
[C---:B------:R-:W-:Y:S02]  /*2ac0*/  @!P2 IADD3 R148, P0, R93.reuse, R85, RZ ;  /* 0x000000555d94a210 */ /* 0x040fe40007f1e0ff */
[----:B------:R-:W-:Y:S01]  /*2ad0*/  @!P4 IMAD.X R21, R94, 0x1, R81, P1 ;  /* 0x000000015e15c824 */ /* 0x000fe200008e0651 */
[----:B------:R-:W-:Y:S02]  /*2ae0*/  @!P4 IADD3 R18, P1, R93, UR40, RZ ;  /* 0x000000285d12cc10 */ /* 0x000fe4000ff3e0ff */
[C---:B------:R-:W-:Y:S01]  /*2af0*/  @!P2 IMAD.X R149, R92.reuse, 0x1, R84, P0 ;  /* 0x000000015c95a824 */ /* 0x040fe200000e0654 */
[----:B------:R-:W-:Y:S02]  /*2b00*/  @!P5 IADD3 R146, P0, R95, R134, RZ ;  /* 0x000000865f92d210 */ /* 0x000fe40007f1e0ff */
[----:B------:R-:W-:Y:S02]  /*2b10*/  @!P4 IADD3.X R19, R92, UR36, RZ, P1, !PT ;  /* 0x000000245c13cc10 */ /* 0x000fe40008ffe4ff */
[----:B------:R-:W-:Y:S01]  /*2b20*/  ISETP.NE.AND P1, PT, R117, RZ, PT ;  /* 0x000000ff7500720c */ /* 0x000fe20003f25270 */
[----:B------:R-:W-:Y:S01]  /*2b30*/  @!P5 IMAD.X R147, R94, 0x1, R86, P0 ;  /* 0x000000015e93d824 */ /* 0x000fe200000e0656 */
[----:B------:R-:W-:Y:S02]  /*2b40*/  @!P5 IADD3 R38, P0, R93, UR38, RZ ;  /* 0x000000265d26dc10 */ /* 0x000fe4000ff1e0ff */
[----:B------:R-:W-:Y:S02]  /*2b50*/  ISETP.NE.AND P4, PT, R145, RZ, PT ;  /* 0x000000ff9100720c */ /* 0x000fe40003f85270 */
[----:B------:R-:W-:Y:S02]  /*2b60*/  @!P5 IADD3.X R39, R92, UR37, RZ, P0, !PT ;  /* 0x000000255c27dc10 */ /* 0x000fe400087fe4ff */
[CC--:B------:R-:W-:Y:S04]  /*2b70*/  ISETP.GE.OR P0, PT, R107.reuse, R5.reuse, P1 ;  /* 0x000000056b00720c */ /* 0x0c0fe80000f06670 */
        /* <DEDUP_REMOVED lines=27> */
[----:B--2---:R1:W-:Y:S01]  /*2d30*/  @!P4 STG.E.128 [R22.64], R24 ;  /* 0x000000181600c986 */ /* 0x0043e2000c101d06 */
[----:B------:R-:W-:Y:S11]  /*2d40*/  ISETP.NE.AND P4, PT, R0, RZ, PT ;  /* 0x000000ff0000720c */ /* 0x000ff60003f85270 */
[----:B------:R-:W-:Y:S02]  /*2d50*/  @!UPT UIADD3 URZ, URZ, URZ, URZ ;  /* 0x0000003f3f3ff290 */ /* 0x000fe4000fffe03f */
[----:B-1----:R-:W2:Y:S04]  /*2d60*/  @!P4 LDG.E.128 R20, [R20.64] ;  /* 0x000000061414c981 */ /* 0x002ea8000c1e1d00 */
[----:B--2---:R1:W-:Y:S04]  /*2d70*/  @!P4 STG.E.128 [R18.64], R20 ;  /* 0x000000141200c986 */ /* 0x0043e8000c101d06 */
[----:B-1----:R-:W2:Y:S04]  /*2d80*/  @!P2 LDG.E.128 R16, [R16.64] ;  /* 0x000000061010a981 */ /* 0x002ea8000c1e1d00 */
[----:B--2---:R-:W-:Y:S04]  /*2d90*/  @!P2 STG.E.128 [R148.64], R16 ;  /* 0x000000109400a986 */ /* 0x004fe8000c101d06 */
        /* <DEDUP_REMOVED lines=15> */
[----:B------:R-:W-:Y:S02]  /*2e90*/  MOV R2, R97 ;  /* 0x0000006100027202 */ /* 0x000fe40000000f00 */
[----:B------:R-:W-:Y:S02]  /*2ea0*/  ISETP.GE.AND P0, PT, R188, UR4, PT ;  /* 0x00000004bc007c0c */ /* 0x000fe4000bf06270 */
[----:B------:R-:W-:Y:S01]  /*2eb0*/  MOV R91, R89 ;  /* 0x00000059005b7202 */ /* 0x000fe20000000f00 */
[----:B------:R1:W2:Y:S10]  /*2ec0*/  LDG.E.128 R16, [R2.64] ;  /* 0x0000000602107981 */ /* 0x0002b4000c1e1d00 */
[----:B------:R-:W-:Y:S01]  /*2ed0*/  @!P0 IMAD.MOV.U32 R5, RZ, RZ, R32 ;  /* 0x000000ffff058224 */ /* 0x000fe200078e0020 */
[----:B------:R-:W-:Y:S05]  /*2ee0*/  @!P0 MOV R4, R33 ;  /* 0x0000002100048202 */ /* 0x000fea0000000f00 */
[----:B------:R-:W3:Y:S01]  /*2ef0*/  @!P0 LDG.E.64 R22, [R4.64] ;  /* 0x0000000604168981 */ /* 0x000ee2000c1e1b00 */
[----:B-1----:R-:W-:Y:S01]  /*2f00*/  @!P0 IMAD.MOV.U32 R3, RZ, RZ, R10 ;  /* 0x000000ffff038224 */ /* 0x002fe200078e000a */
[----:B------:R-:W-:Y:S06]  /*2f10*/  @!P0 MOV R2, R11 ;  /* 0x0000000b00028202 */ /* 0x000fec0000000f00 */
[----:B------:R-:W4:Y:S01]  /*2f20*/  @!P0 LDG.E.64 R2, [R2.64] ;  /* 0x0000000602028981 */ /* 0x000f22000c1e1b00 */
[----:B---3--:R-:W-:Y:S01]  /*2f30*/  @!P0 IMAD.U32 R8, R22, 0x10000, RZ ;  /* 0x0001000016088824 */ /* 0x008fe200078e00ff */
[C---:B--2---:R-:W-:Y:S01]  /*2f40*/  @!P0 LOP3.LUT R7, R16.reuse, 0xffff0000, RZ, 0xc0, !PT ;  /* 0xffff000010078812 */ /* 0x044fe200078ec0ff */
[----:B------:R-:W-:Y:S01]  /*2f50*/  @!P0 IMAD.U32 R21, R23, 0x10000, RZ ;  /* 0x0001000017158824 */ /* 0x000fe200078e00ff */
[----:B------:R-:W-:Y:S02]  /*2f60*/  @!P0 SHF.L.U32 R6, R16, 0x10, RZ ;  /* 0x0000001010068819 */ /* 0x000fe400000006ff */
[----:B------:R-:W-:Y:S02]  /*2f70*/  @!P0 LOP3.LUT R15, R22, 0xffff0000, RZ, 0xc0, !PT ;  /* 0xffff0000160f8812 */ /* 0x000fe400078ec0ff */
[----:B------:R-:W-:Y:S02]  /*2f80*/  @!P0 LOP3.LUT R20, R18, 0xffff0000, RZ, 0xc0, !PT ;  /* 0xffff000012148812 */ /* 0x000fe400078ec0ff */
[----:B------:R-:W-:Y:S02]  /*2f90*/  @!P0 LOP3.LUT R22, R19, 0xffff0000, RZ, 0xc0, !PT ;  /* 0xffff000013168812 */ /* 0x000fe400078ec0ff */
[----:B------:R-:W-:Y:S02]  /*2fa0*/  @!P0 LOP3.LUT R23, R23, 0xffff0000, RZ, 0xc0, !PT ;  /* 0xffff000017178812 */ /* 0x000fe400078ec0ff */
[C---:B----4-:R-:W-:Y:S02]  /*2fb0*/  @!P0 SHF.L.U32 R0, R2.reuse, 0x10, RZ ;  /* 0x0000001002008819 */ /* 0x050fe400000006ff */
[C---:B------:R-:W-:Y:S02]  /*2fc0*/  @!P0 SHF.L.U32 R5, R3.reuse, 0x10, RZ ;  /* 0x0000001003058819 */ /* 0x040fe400000006ff */
[----:B------:R-:W-:Y:S01]  /*2fd0*/  @!P0 LOP3.LUT R4, R3, 0xffff0000, RZ, 0xc0, !PT ;  /* 0xffff000003048812 */ /* 0x000fe200078ec0ff */
[CC--:B------:R-:W-:Y:S01]  /*2fe0*/  @!P0 FMUL.FTZ R24, R7.reuse, R0.reuse ;  /* 0x0000000007188220 */ /* 0x0c0fe20000410000 */
[----:B------:R-:W-:Y:S01]  /*2ff0*/  @!P0 LOP3.LUT R2, R2, 0xffff0000, RZ, 0xc0, !PT ;  /* 0xffff000002028812 */ /* 0x000fe200078ec0ff */
[C---:B------:R-:W-:Y:S02]  /*3000*/  @!P0 FMUL.FTZ R0, R6.reuse, R0 ;  /* 0x0000000006008220 */ /* 0x040fe40000410000 */
[-C--:B------:R-:W-:Y:S02]  /*3010*/  @!P0 FFMA.FTZ R24, R6, R8.reuse, -R24 ;  /* 0x0000000806188223 */ /* 0x080fe40000010818 */
[----:B------:R-:W-:Y:S01]  /*3020*/  @!P0 FFMA.FTZ R0, R7, R8, R0 ;  /* 0x0000000807008223 */ /* 0x000fe20000010000 */
[C---:B------:R-:W-:Y:S01]  /*3030*/  @!P0 LOP3.LUT R8, R17.reuse, 0xffff0000, RZ, 0xc0, !PT ;  /* 0xffff000011088812 */ /* 0x040fe200078ec0ff */
[----:B------:R-:W-:Y:S01]  /*3040*/  @!P0 IMAD.U32 R3, R17, 0x10000, RZ ;  /* 0x0001000011038824 */ /* 0x000fe200078e00ff */
[----:B------:R-:W-:Y:S01]  /*3050*/  @!P0 SHF.L.U32 R7, R18, 0x10, RZ ;  /* 0x0000001012078819 */ /* 0x000fe200000006ff */
[----:B------:R-:W-:Y:S01]  /*3060*/  @!P0 IMAD.U32 R6, R19, 0x10000, RZ ;  /* 0x0001000013068824 */ /* 0x000fe200078e00ff */
[----:B------:R-:W-:Y:S01]  /*3070*/  @!P0 F2FP.BF16.PACK_AB R0, R0, R24 ;  /* 0x000000180000823e */ /* 0x000fe200000010ff */
[-C--:B------:R-:W-:Y:S02]  /*3080*/  @!P0 FMUL.FTZ R25, R8, R2.reuse ;  /* 0x0000000208198220 */ /* 0x080fe40000410000 */
[C---:B------:R-:W-:Y:S01]  /*3090*/  @!P0 FMUL.FTZ R2, R3.reuse, R2 ;  /* 0x0000000203028220 */ /* 0x040fe20000410000 */
[----:B------:R-:W-:Y:S01]  /*30a0*/  @!P0 MOV R16, R0 ;  /* 0x0000000000108202 */ /* 0x000fe20000000f00 */
[----:B------:R-:W-:Y:S02]  /*30b0*/  @!P0 FFMA.FTZ R25, R3, R15, -R25 ;  /* 0x0000000f03198223 */ /* 0x000fe40000010819 */
[CC--:B------:R-:W-:Y:S02]  /*30c0*/  @!P0 FMUL.FTZ R3, R7.reuse, R5.reuse ;  /* 0x0000000507038220 */ /* 0x0c0fe40000410000 */
[----:B------:R-:W-:Y:S02]  /*30d0*/  @!P0 FMUL.FTZ R27, R20, R5 ;  /* 0x00000005141b8220 */ /* 0x000fe40000410000 */
[-C--:B------:R-:W-:Y:S02]  /*30e0*/  @!P0 FMUL.FTZ R26, R22, R4.reuse ;  /* 0x00000004161a8220 */ /* 0x080fe40000410000 */
[----:B------:R-:W-:Y:S02]  /*30f0*/  @!P0 FMUL.FTZ R4, R6, R4 ;  /* 0x0000000406048220 */ /* 0x000fe40000410000 */
[----:B------:R-:W-:Y:S02]  /*3100*/  @!P0 FFMA.FTZ R2, R8, R15, R2 ;  /* 0x0000000f08028223 */ /* 0x000fe40000010002 */
[-C--:B------:R-:W-:Y:S02]  /*3110*/  @!P0 FFMA.FTZ R3, R20, R21.reuse, R3 ;  /* 0x0000001514038223 */ /* 0x080fe40000010003 */
[----:B------:R-:W-:Y:S01]  /*3120*/  @!P0 FFMA.FTZ R7, R7, R21, -R27 ;  /* 0x0000001507078223 */ /* 0x000fe2000001081b */
[----:B------:R-:W-:Y:S01]  /*3130*/  @!P0 F2FP.BF16.PACK_AB R2, R2, R25 ;  /* 0x000000190202823e */ /* 0x000fe200000010ff */
[-C--:B------:R-:W-:Y:S02]  /*3140*/  @!P0 FFMA.FTZ R26, R6, R23.reuse, -R26 ;  /* 0x00000017061a8223 */ /* 0x080fe4000001081a */
[----:B------:R-:W-:Y:S01]  /*3150*/  @!P0 FFMA.FTZ R4, R22, R23, R4 ;  /* 0x0000001716048223 */ /* 0x000fe20000010004 */
[----:B------:R-:W-:Y:S02]  /*3160*/  @!P0 F2FP.BF16.PACK_AB R3, R3, R7 ;  /* 0x000000070303823e */ /* 0x000fe400000010ff */
[----:B------:R-:W-:Y:S02]  /*3170*/  @!P0 MOV R17, R2 ;  /* 0x0000000200118202 */ /* 0x000fe40000000f00 */
[----:B------:R-:W-:Y:S01]  /*3180*/  @!P0 F2FP.BF16.PACK_AB R4, R4, R26 ;  /* 0x0000001a0404823e */ /* 0x000fe200000010ff */
[----:B------:R-:W-:Y:S03]  /*3190*/  @!P0 IMAD.MOV.U32 R18, RZ, RZ, R3 ;  /* 0x000000ffff128224 */ /* 0x000fe600078e0003 */
[----:B------:R-:W-:Y:S05]  /*31a0*/  @!P0 MOV R19, R4 ;  /* 0x0000000400138202 */ /* 0x000fea0000000f00 */
[----:B------:R1:W-:Y:S02]  /*31b0*/  STG.E.128 [R90.64], R16 ;  /* 0x000000105a007986 */ /* 0x0003e4000c101d06 */
.L_x_1956:
[----:B------:R-:W-:Y:S05]  /*31c0*/  BSYNC B0 ;  /* 0x0000000000007941 */ /* 0x000fea0003800000 */
.L_x_1955:
        /* <DEDUP_REMOVED lines=42> */
[C---:B------:R-:W-:Y:S02]  /*3470*/  @!P0 FMUL.FTZ R3, R7.reuse, R5 ;  /* 0x0000000507038220 */ /* 0x040fe40000410000 */
        /* <DEDUP_REMOVED lines=14> */
.L_x_1958:
[----:B------:R-:W-:Y:S05]  /*3560*/  BSYNC B0 ;  /* 0x0000000000007941 */ /* 0x000fea0003800000 */
.L_x_1957:
[----:B------:R-:W-:Y:S01]  /*3570*/  ISETP.NE.AND P0, PT, R145, RZ, PT ;  /* 0x000000ff9100720c */ /* 0x000fe20003f05270 */
[----:B------:R-:W-:Y:S01]  /*3580*/  @!UPT UIADD3 URZ, URZ, URZ, URZ ;  /* 0x0000003f3f3ff290 */ /* 0x000fe2000fffe03f */
[----:B------:R-:W-:Y:S11]  /*3590*/  BSSY B0, `(.L_x_1959) ;  /* 0x0000039000007945 */ /* 0x000ff60003800000 */
        /* <DEDUP_REMOVED lines=56> */
.L_x_1960:
[----:B------:R-:W-:Y:S05]  /*3920*/  BSYNC B0 ;  /* 0x0000000000007941 */ /* 0x000fea0003800000 */
.L_x_1959:
[----:B------:R-:W-:Y:S01]  /*3930*/  BSSY B0, `(.L_x_1961) ;  /* 0x000003f000007945 */ /* 0x000fe20003800000 */
[----:B------:R-:W-:-:S05]  /*3940*/  @P4 BRA `(.L_x_1962) ;  /* 0x000003d000004947 */ /* 0x000fca0003800000 */
[----:B-1----:R-:W-:Y:S01]  /*3950*/  IMAD.MOV.U32 R5, RZ, RZ, R96 ;  /* 0x000000ffff057224 */ /* 0x002fe200078e0060 */
[----:B------:R-:W-:Y:S01]  /*3960*/  ISETP.GE.AND P0, PT, R188, UR4, PT ;  /* 0x00000004bc007c0c */ /* 0x000fe2000bf06270 */
[----:B------:R-:W-:Y:S01]  /*3970*/  IMAD.MOV.U32 R91, RZ, RZ, R89 ;  /* 0x000000ffff5b7224 */ /* 0x000fe200078e0059 */
[----:B------:R-:W-:Y:S02]  /*3980*/  MOV R2, c[0x0][0x288] ;  /* 0x0000a20000027a02 */ /* 0x000fe40000000f00 */
[----:B------:R-:W-:Y:S05]  /*3990*/  MOV R4, R97 ;  /* 0x0000006100047202 */ /* 0x000fea0000000f00 */
[----:B------:R-:W-:Y:S04]  /*39a0*/  IMAD.WIDE.U32 R4, R2, 0xc0, R4 ;  /* 0x000000c002047825 */ /* 0x000fe800078e0004 */
[C---:B------:R-:W-:Y:S01]  /*39b0*/  @!P0 SHF.L.U64.HI R0, R60.reuse, 0x1, R59 ;  /* 0x000000013c008819 */ /* 0x040fe2000001023b */
[----:B------:R-:W-:Y:S01]  /*39c0*/  @!P0 IMAD.SHL.U32 R3, R60, 0x2, RZ ;  /* 0x000000023c038824 */ /* 0x000fe200078e00ff */
[----:B------:R-:W-:Y:S04]  /*39d0*/  IADD3 R5, R5, UR30, RZ ;  /* 0x0000001e05057c10 */ /* 0x000fe8000fffe0ff */
[C---:B------:R-:W-:Y:S01]  /*39e0*/  @!P0 IADD3 R22, P1, R3.reuse, R33, RZ ;  /* 0x0000002103168210 */ /* 0x040fe20007f3e0ff */
[----:B------:R-:W2:Y:S03]  /*39f0*/  LDG.E.128 R16, [R4.64] ;  /* 0x0000000604107981 */ /* 0x000ea6000c1e1d00 */
[C---:B------:R-:W-:Y:S02]  /*3a00*/  @!P0 IADD3.X R23, R0.reuse, R32, RZ, P1, !PT ;  /* 0x0000002000178210 */ /* 0x040fe40000ffe4ff */
[----:B------:R-:W-:Y:S04]  /*3a10*/  @!P0 IADD3 R2, P1, R3, R11, RZ ;  /* 0x0000000b03028210 */ /* 0x000fe80007f3e0ff */
[----:B------:R-:W3:Y:S01]  /*3a20*/  @!P0 LDG.E.64 R22, [R22.64] ;  /* 0x0000000616168981 */ /* 0x000ee2000c1e1b00 */
[----:B------:R-:W-:Y:S06]  /*3a30*/  @!P0 IMAD.X R3, R0, 0x1, R10, P1 ;  /* 0x0000000100038824 */ /* 0x000fec00008e060a */
[----:B------:R-:W4:Y:S01]  /*3a40*/  @!P0 LDG.E.64 R2, [R2.64] ;  /* 0x0000000602028981 */ /* 0x000f22000c1e1b00 */
[----:B---3--:R-:W-:Y:S01]  /*3a50*/  @!P0 IMAD.U32 R8, R22, 0x10000, RZ ;  /* 0x0001000016088824 */ /* 0x008fe200078e00ff */
[C---:B--2---:R-:W-:Y:S01]  /*3a60*/  @!P0 LOP3.LUT R7, R16.reuse, 0xffff0000, RZ, 0xc0, !PT ;  /* 0xffff000010078812 */ /* 0x044fe200078ec0ff */
[----:B------:R-:W-:Y:S01]  /*3a70*/  @!P0 IMAD.U32 R21, R23, 0x10000, RZ ;  /* 0x0001000017158824 */ /* 0x000fe200078e00ff */
[----:B------:R-:W-:Y:S02]  /*3a80*/  @!P0 SHF.L.U32 R6, R16, 0x10, RZ ;  /* 0x0000001010068819 */ /* 0x000fe400000006ff */
[----:B------:R-:W-:Y:S02]  /*3a90*/  @!P0 LOP3.LUT R15, R17, 0xffff0000, RZ, 0xc0, !PT ;  /* 0xffff0000110f8812 */ /* 0x000fe400078ec0ff */
[----:B----4-:R-:W-:Y:S02]  /*3aa0*/  @!P0 SHF.L.U32 R0, R2, 0x10, RZ ;  /* 0x0000001002008819 */ /* 0x010fe400000006ff */
[C---:B------:R-:W-:Y:S02]  /*3ab0*/  @!P0 SHF.L.U32 R5, R3.reuse, 0x10, RZ ;  /* 0x0000001003058819 */ /* 0x040fe400000006ff */
[----:B------:R-:W-:Y:S01]  /*3ac0*/  @!P0 LOP3.LUT R4, R3, 0xffff0000, RZ, 0xc0, !PT ;  /* 0xffff000003048812 */ /* 0x000fe200078ec0ff */
[-C--:B------:R-:W-:Y:S01]  /*3ad0*/  @!P0 FMUL.FTZ R24, R7, R0.reuse ;  /* 0x0000000007188220 */ /* 0x080fe20000410000 */
[----:B------:R-:W-:Y:S01]  /*3ae0*/  @!P0 LOP3.LUT R20, R22, 0xffff0000, RZ, 0xc0, !PT ;  /* 0xffff000016148812 */ /* 0x000fe200078ec0ff */
[----:B------:R-:W-:Y:S01]  /*3af0*/  @!P0 FMUL.FTZ R0, R6, R0 ;  /* 0x0000000006008220 */ /* 0x000fe20000410000 */
[----:B------:R-:W-:Y:S01]  /*3b00*/  @!P0 LOP3.LUT R2, R2, 0xffff0000, RZ, 0xc0, !PT ;  /* 0xffff000002028812 */ /* 0x000fe200078ec0ff */
[----:B------:R-:W-:Y:S01]  /*3b10*/  @!P0 IMAD.U32 R3, R17, 0x10000, RZ ;  /* 0x0001000011038824 */ /* 0x000fe200078e00ff */
[----:B------:R-:W-:Y:S01]  /*3b20*/  @!P0 LOP3.LUT R22, R19, 0xffff0000, RZ, 0xc0, !PT ;  /* 0xffff000013168812 */ /* 0x000fe200078ec0ff */
[----:B------:R-:W-:Y:S01]  /*3b30*/  @!P0 FFMA.FTZ R0, R7, R8, R0 ;  /* 0x0000000807008223 */ /* 0x000fe20000010000 */
[----:B------:R-:W-:Y:S01]  /*3b40*/  @!P0 SHF.L.U32 R7, R18, 0x10, RZ ;  /* 0x0000001012078819 */ /* 0x000fe200000006ff */
[----:B------:R-:W-:Y:S01]  /*3b50*/  @!P0 FMUL.FTZ R25, R15, R2 ;  /* 0x000000020f198220 */ /* 0x000fe20000410000 */
[----:B------:R-:W-:Y:S01]  /*3b60*/  @!P0 LOP3.LUT R23, R23, 0xffff0000, RZ, 0xc0, !PT ;  /* 0xffff000017178812 */ /* 0x000fe200078ec0ff */
        /* <DEDUP_REMOVED lines=19> */
[C---:B------:R-:W-:Y:S03]  /*3ca0*/  IMAD.WIDE.U32 R26, R5.reuse, c[0x0][0x198], R90 ;  /* 0x00006600051a7a25 */ /* 0x040fe600078e005a */
[----:B------:R-:W-:Y:S01]  /*3cb0*/  @!P0 F2FP.BF16.PACK_AB R4, R4, R6 ;  /* 0x000000060404823e */ /* 0x000fe200000010ff */
[----:B------:R-:W-:Y:S01]  /*3cc0*/  IMAD R5, R5, c[0x0][0x19c], RZ ;  /* 0x0000670005057a24 */ /* 0x000fe200078e02ff */
[----:B------:R-:W-:Y:S01]  /*3cd0*/  @!P0 MOV R18, R3 ;  /* 0x0000000300128202 */ /* 0x000fe20000000f00 */
[----:B------:R-:W-:Y:S01]  /*3ce0*/  @!P0 IMAD.MOV.U32 R17, RZ, RZ, R2 ;  /* 0x000000ffff118224 */ /* 0x000fe200078e0002 */
[----:B------:R-:W-:Y:S02]  /*3cf0*/  @!P0 MOV R19, R4 ;  /* 0x0000000400138202 */ /* 0x000fe40000000f00 */
[----:B------:R-:W-:Y:S05]  /*3d00*/  IADD3 R27, R27, R5, RZ ;  /* 0x000000051b1b7210 */ /* 0x000fea0007ffe0ff */
[----:B------:R1:W-:Y:S02]  /*3d10*/  STG.E.128 [R26.64], R16 ;  /* 0x000000101a007986 */ /* 0x0003e4000c101d06 */
.L_x_1962:
[----:B------:R-:W-:Y:S05]  /*3d20*/  BSYNC B0 ;  /* 0x0000000000007941 */ /* 0x000fea0003800000 */
.L_x_1961:
[----:B------:R-:W-:Y:S01]  /*3d30*/  BSSY B0, `(.L_x_1963) ;  /* 0x0000039000007945 */ /* 0x000fe20003800000 */
[----:B------:R-:W-:-:S05]  /*3d40*/  @P2 BRA `(.L_x_1964) ;  /* 0x0000037000002947 */ /* 0x000fca0003800000 */
        /* <DEDUP_REMOVED lines=9> */
[----:B------:R-:W-:Y:S05]  /*3de0*/  @!P0 IADD3.X R3, R0, R10, RZ, P1, !PT ;  /* 0x0000000a00038210 */ /* 0x000fea0000ffe4ff */
[----:B------:R-:W3:Y:S06]  /*3df0*/  @!P0 LDG.E.64 R22, [R22.64] ;  /* 0x0000000616168981 */ /* 0x000eec000c1e1b00 */
        /* <DEDUP_REMOVED lines=33> */
[-C--:B------:R-:W-:Y:S01]  /*4010*/  @!P0 FFMA.FTZ R26, R6, R23.reuse, -R26 ;  /* 0x00000017061a8223 */ /* 0x080fe2000001081a */
[----:B------:R-:W-:Y:S01]  /*4020*/  LEA R6, P1, R142, R90, 0x1 ;  /* 0x0000005a8e067211 */ /* 0x000fe200078208ff */
        /* <DEDUP_REMOVED lines=9> */
.L_x_1964:
[----:B------:R-:W-:Y:S05]  /*40c0*/  BSYNC B0 ;  /* 0x0000000000007941 */ /* 0x000fea0003800000 */
.L_x_1963:
        /* <DEDUP_REMOVED lines=12> */
[----:B------:R-:W2:Y:S01]  /*4190*/  LDG.E.128 R16, [R4.64] ;  /* 0x0000000604107981 */ /* 0x000ea2000c1e1d00 */
[----:B------:R-:W-:Y:S02]  /*41a0*/  @!P0 IADD3 R2, P1, R2, R11, RZ ;  /* 0x0000000b02028210 */ /* 0x000fe40007f3e0ff */
[C---:B------:R-:W-:Y:S03]  /*41b0*/  @!P0 IADD3.X R23, R0.reuse, R32, RZ, P2, !PT ;  /* 0x0000002000178210 */ /* 0x040fe600017fe4ff */
[----:B------:R-:W-:Y:S03]  /*41c0*/  @!P0 IMAD.X R3, R0, 0x1, R10, P1 ;  /* 0x0000000100038824 */ /* 0x000fe600008e060a */
        /* <DEDUP_REMOVED lines=47> */
.L_x_1966:
[----:B------:R-:W-:Y:S05]  /*44c0*/  BSYNC B0 ;  /* 0x0000000000007941 */ /* 0x000fea0003800000 */
.L_x_1965:
        /* <DEDUP_REMOVED lines=63> */
.L_x_1968:
[----:B------:R-:W-:Y:S05]  /*48c0*/  BSYNC B0 ;  /* 0x0000000000007941 */ /* 0x000fea0003800000 */
.L_x_1967:
[----:B------:R-:W-:Y:S01]  /*48d0*/  ISETP.NE.AND P0, PT, R140, RZ, PT ;  /* 0x000000ff8c00720c */ /* 0x000fe20003f05270 */
[----:B------:R-:W-:Y:S01]  /*48e0*/  @!UPT UIADD3 URZ, URZ, URZ, URZ ;  /* 0x0000003f3f3ff290 */ /* 0x000fe2000fffe03f */
[----:B------:R-:W-:Y:S11]  /*48f0*/  BSSY B0, `(.L_x_1969) ;  /* 0x000003f000007945 */ /* 0x000ff60003800000 */
        /* <DEDUP_REMOVED lines=62> */
.L_x_1970:
[----:B------:R-:W-:Y:S05]  /*4ce0*/  BSYNC B0 ;  /* 0x0000000000007941 */ /* 0x000fea0003800000 */
.L_x_1969:
        /* <DEDUP_REMOVED lines=12> */
.L_x_1954:
[----:B------:R-:W-:Y:S01]  /*4db0*/  ULEA.HI UR18, UR4, UR4, URZ, 0x1 ;  /* 0x0000000404127291 */ /* 0x000fe2000f8f083f */
[----:B------:R-:W-:Y:S03]  /*4dc0*/  BSSY B1, `(.L_x_1972) ;  /* 0x000005d000017945 */ /* 0x000fe60003800000 */
[----:B------:R-:W-:Y:S06]  /*4dd0*/  USHF.R.S32.HI UR18, URZ, 0x1, UR18 ;  /* 0x000000013f127899 */ /* 0x000fec0008011412 */
[----:B------:R-:W-:Y:S01]  /*4de0*/  MOV R141, UR18 ;  /* 0x00000012008d7c02 */ /* 0x000fe20008000f00 */
[----:B------:R-:W-:-:S05]  /*4df0*/  @P1 BRA `(.L_x_1973) ;  /* 0x0000059000001947 */ /* 0x000fca0003800000 */
[----:B-1----:R-:W-:Y:S01]  /*4e00*/  IMAD.MOV.U32 R2, RZ, RZ, R97 ;  /* 0x000000ffff027224 */ /* 0x002fe200078e0061 */
[----:B------:R-:W-:Y:S01]  /*4e10*/  MOV R3, R96 ;  /* 0x0000006000037202 */ /* 0x000fe20000000f00 */
[----:B------:R-:W-:Y:S01]  /*4e20*/  BSSY B0, `(.L_x_1974) ;  /* 0x0000054000007945 */ /* 0x000fe20003800000 */
[----:B------:R-:W-:Y:S03]  /*4e30*/  ISETP.GE.AND P0, PT, R188, UR4, PT ;  /* 0x00000004bc007c0c */ /* 0x000fe6000bf06270 */
[----:B------:R1:W5:Y:S10]  /*4e40*/  LDG.E.128 R20, [R2.64] ;  /* 0x0000000602147981 */ /* 0x000374000c1e1d00 */
[----:B------:R-:W-:-:S05]  /*4e50*/  @P0 BRA `(.L_x_1975) ;  /* 0x0000050000000947 */ /* 0x000fca0003800000 */
[----:B------:R-:W-:Y:S01]  /*4e60*/  ISETP.GE.AND P0, PT, R188, R141, PT ;  /* 0x0000008dbc00720c */ /* 0x000fe20003f06270 */
[----:B------:R-:W-:Y:S01]  /*4e70*/  IMAD.MOV.U32 R0, RZ, RZ, RZ ;  /* 0x000000ffff007224 */ /* 0x000fe200078e00ff */
[----:B------:R-:W-:Y:S01]  /*4e80*/  MOV R4, R99 ;  /* 0x0000006300047202 */ /* 0x000fe20000000f00 */
[----:B------:R-:W-:Y:S01]  /*4e90*/  IMAD.MOV.U32 R5, RZ, RZ, R98 ;  /* 0x000000ffff057224 */ /* 0x000fe200078e0062 */
[C---:B-----5:R-:W-:Y:S01]  /*4ea0*/  LOP3.LUT R27, R21.reuse, 0xffff0000, RZ, 0xc0, !PT ;  /* 0xffff0000151b7812 */ /* 0x060fe200078ec0ff */
[----:B------:R-:W-:Y:S08]  /*4eb0*/  IMAD.U32 R26, R21, 0x10000, RZ ;  /* 0x00010000151a7824 */ /* 0x000ff000078e00ff */
[----:B------:R-:W-:Y:S05]  /*4ec0*/  @P0 IMAD R0, RZ, RZ, -UR18 ;  /* 0x80000012ff000e24 */ /* 0x000fea000f8e02ff */
[C---:B------:R-:W-:Y:S04]  /*4ed0*/  LEA R28, P1, R0.reuse, R4, 0x1 ;  /* 0x00000004001c7211 */ /* 0x040fe800078208ff */
[----:B------:R-:W-:Y:S02]  /*4ee0*/  LEA.HI.X.SX32 R29, R0, R5, 0x1, P1 ;  /* 0x00000005001d7211 */ /* 0x000fe400008f0eff */
[----:B------:R-:W-:Y:S01]  /*4ef0*/  MOV R0, R141 ;  /* 0x0000008d00007202 */ /* 0x000fe20000000f00 */
[----:B------:R-:W-:Y:S03]  /*4f00*/  @P0 IMAD R0, RZ, RZ, -UR18 ;  /* 0x80000012ff000e24 */ /* 0x000fe6000f8e02ff */
[----:B------:R-:W2:Y:S02]  /*4f10*/  LDG.E.128 R28, [R28.64] ;  /* 0x000000061c1c7981 */ /* 0x000ea4000c1e1d00 */
[C---:B------:R-:W-:Y:S02]  /*4f20*/  LEA R4, P1, R0.reuse, R2, 0x1 ;  /* 0x0000000200047211 */ /* 0x040fe400078208ff */
[----:B-1----:R-:W-:Y:S02]  /*4f30*/  MOV R2, R101 ;  /* 0x0000006500027202 */ /* 0x002fe40000000f00 */
[----:B------:R-:W-:Y:S01]  /*4f40*/  LEA.HI.X.SX32 R5, R0, R3, 0x1, P1 ;  /* 0x0000000300057211 */ /* 0x000fe200008f0eff */
[----:B------:R-:W-:Y:S01]  /*4f50*/  IMAD.MOV.U32 R3, RZ, RZ, R100 ;  /* 0x000000ffff037224 */ /* 0x000fe200078e0064 */
[----:B------:R-:W-:Y:S01]  /*4f60*/  MOV R0, RZ ;  /* 0x000000ff00007202 */ /* 0x000fe20000000f00 */
[----:B------:R-:W-:Y:S03]  /*4f70*/  @P0 IMAD R0, RZ, RZ, -UR18 ;  /* 0x80000012ff000e24 */ /* 0x000fe6000f8e02ff */
[----:B------:R-:W3:Y:S02]  /*4f80*/  LDG.E.128 R4, [R4.64] ;  /* 0x0000000604047981 */ /* 0x000ee4000c1e1d00 */
[C---:B------:R-:W-:Y:S04]  /*4f90*/  LEA R24, P1, R0.reuse, R2, 0x1 ;  /* 0x0000000200187211 */ /* 0x040fe800078208ff */
[----:B------:R-:W-:Y:S05]  /*4fa0*/  LEA.HI.X.SX32 R25, R0, R3, 0x1, P1 ;  /* 0x0000000300197211 */ /* 0x000fea00008f0eff */
[----:B------:R1:W4:Y:S02]  /*4fb0*/  LDG.E.128 R36, [R24.64] ;  /* 0x0000000618247981 */ /* 0x000324000c1e1d00 */
[C---:B-1----:R-:W-:Y:S02]  /*4fc0*/  SHF.L.U32 R24, R20.reuse, 0x10, RZ ;  /* 0x0000001014187819 */ /* 0x042fe400000006ff */
[----:B------:R-:W-:Y:S01]  /*4fd0*/  LOP3.LUT R25, R20, 0xffff0000, RZ, 0xc0, !PT ;  /* 0xffff000014197812 */ /* 0x000fe200078ec0ff */
[----:B--2---:R-:W-:Y:S01]  /*4fe0*/  IMAD.U32 R15, R31, 0x10000, RZ ;  /* 0x000100001f0f7824 */ /* 0x004fe200078e00ff */
[----:B------:R-:W-:Y:S01]  /*4ff0*/  SHF.L.U32 R0, R28, 0x10, RZ ;  /* 0x000000101c007819 */ /* 0x000fe200000006ff */
[----:B------:R-:W-:Y:S01]  /*5000*/  IMAD.U32 R3, R29, 0x10000, RZ ;  /* 0x000100001d037824 */ /* 0x000fe200078e00ff */
[----:B------:R-:W-:Y:S01]  /*5010*/  LOP3.LUT R16, R30, 0xffff0000, RZ, 0xc0, !PT ;  /* 0xffff00001e107812 */ /* 0x000fe200078ec0ff */
[----:B------:R-:W-:Y:S01]  /*5020*/  @!P0 FADD.FTZ R15, -R15, -RZ ;  /* 0x800000ff0f0f8221 */ /* 0x000fe20000010100 */
[----:B------:R-:W-:Y:S01]  /*5030*/  LOP3.LUT R2, R28, 0xffff0000, RZ, 0xc0, !PT ;  /* 0xffff00001c027812 */ /* 0x000fe200078ec0ff */
[----:B------:R-:W-:Y:S01]  /*5040*/  @!P0 FADD.FTZ R0, -R0, -RZ ;  /* 0x800000ff00008221 */ /* 0x000fe20000010100 */
[----:B------:R-:W-:Y:S01]  /*5050*/  SHF.L.U32 R17, R30, 0x10, RZ ;  /* 0x000000101e117819 */ /* 0x000fe200000006ff */
[----:B------:R-:W-:Y:S01]  /*5060*/  IMAD.U32 R30, R23, 0x10000, RZ ;  /* 0x00010000171e7824 */ /* 0x000fe200078e00ff */
[----:B------:R-:W-:Y:S01]  /*5070*/  LOP3.LUT R8, R31, 0xffff0000, RZ, 0xc0, !PT ;  /* 0xffff00001f087812 */ /* 0x000fe200078ec0ff */
[----:B------:R-:W-:Y:S01]  /*5080*/  @!P0 FADD.FTZ R16, -R16, -RZ ;  /* 0x800000ff10108221 */ /* 0x000fe20000010100 */
[----:B------:R-:W-:Y:S01]  /*5090*/  LOP3.LUT R31, R23, 0xffff0000, RZ, 0xc0, !PT ;  /* 0xffff0000171f7812 */ /* 0x000fe200078ec0ff */
[----:B---3--:R-:W-:Y:S01]  /*50a0*/  IMAD.U32 R18, R7, 0x10000, RZ ;  /* 0x0001000007127824 */ /* 0x008fe200078e00ff */
[----:B------:R-:W-:Y:S01]  /*50b0*/  SHF.L.U32 R23, R4, 0x10, RZ ;  /* 0x0000001004177819 */ /* 0x000fe200000006ff */
[----:B------:R-:W-:Y:S01]  /*50c0*/  @!P0 FADD.FTZ R2, -R2, -RZ ;  /* 0x800000ff02028221 */ /* 0x000fe20000010100 */
[----:B------:R-:W-:Y:S01]  /*50d0*/  LOP3.LUT R19, R29, 0xffff0000, RZ, 0xc0, !PT ;  /* 0xffff00001d137812 */ /* 0x000fe200078ec0ff */
[----:B------:R-:W-:Y:S01]  /*50e0*/  @!P0 FADD.FTZ R3, -R3, -RZ ;  /* 0x800000ff03038221 */ /* 0x000fe20000010100 */
[C---:B------:R-:W-:Y:S01]  /*50f0*/  SHF.L.U32 R28, R22.reuse, 0x10, RZ ;  /* 0x00000010161c7819 */ /* 0x040fe200000006ff */
[----:B------:R-:W-:Y:S01]  /*5100*/  @!P0 FADD.FTZ R17, -R17, -RZ ;  /* 0x800000ff11118221 */ /* 0x000fe20000010100 */
[----:B------:R-:W-:Y:S01]  /*5110*/  LOP3.LUT R29, R22, 0xffff0000, RZ, 0xc0, !PT ;  /* 0xffff0000161d7812 */ /* 0x000fe200078ec0ff */
[----:B------:R-:W-:Y:S01]  /*5120*/  FMUL.FTZ R0, R23, R0 ;  /* 0x0000000017007220 */ /* 0x000fe20000410000 */
[----:B------:R-:W-:Y:S01]  /*5130*/  LOP3.LUT R22, R4, 0xffff0000, RZ, 0xc0, !PT ;  /* 0xffff000004167812 */ /* 0x000fe200078ec0ff */
[C---:B------:R-:W-:Y:S01]  /*5140*/  IMAD.U32 R4, R5.reuse, 0x10000, RZ ;  /* 0x0001000005047824 */ /* 0x040fe200078e00ff */
[----:B------:R-:W-:Y:S01]  /*5150*/  LOP3.LUT R21, R5, 0xffff0000, RZ, 0xc0, !PT ;  /* 0xffff000005157812 */ /* 0x000fe200078ec0ff */
[----:B------:R-:W-:Y:S01]  /*5160*/  @!P0 FADD.FTZ R19, -R19, -RZ ;  /* 0x800000ff13138221 */ /* 0x000fe20000010100 */
[----:B------:R-:W-:Y:S01]  /*5170*/  SHF.L.U32 R5, R6, 0x10, RZ ;  /* 0x0000001006057819 */ /* 0x000fe200000006ff */
[----:B------:R-:W-:Y:S01]  /*5180*/  FMUL.FTZ R2, R22, R2 ;  /* 0x0000000216027220 */ /* 0x000fe20000410000 */
[----:B------:R-:W-:Y:S01]  /*5190*/  LOP3.LUT R6, R6, 0xffff0000, RZ, 0xc0, !PT ;  /* 0xffff000006067812 */ /* 0x000fe200078ec0ff */
[----:B------:R-:W-:Y:S01]  /*51a0*/  FMUL.FTZ R3, R4, R3 ;  /* 0x0000000304037220 */ /* 0x000fe20000410000 */
[----:B------:R-:W-:Y:S01]  /*51b0*/  LOP3.LUT R20, R7, 0xffff0000, RZ, 0xc0, !PT ;  /* 0xffff000007147812 */ /* 0x000fe200078ec0ff */
[----:B------:R-:W-:Y:S01]  /*51c0*/  FMUL.FTZ R7, R18, R15 ;  /* 0x0000000f12077220 */ /* 0x000fe20000410000 */
[----:B----4-:R-:W-:Y:S01]  /*51d0*/  SHF.L.U32 R15, R36, 0x10, RZ ;  /* 0x00000010240f7819 */ /* 0x010fe200000006ff */
[----:B------:R-:W-:Y:S01]  /*51e0*/  FMUL.FTZ R6, R6, R16 ;  /* 0x0000001006067220 */ /* 0x000fe20000410000 */
[----:B------:R-:W-:Y:S01]  /*51f0*/  LOP3.LUT R16, R36, 0xffff0000, RZ, 0xc0, !PT ;  /* 0xffff000024107812 */ /* 0x000fe200078ec0ff */
[----:B------:R-:W-:Y:S01]  /*5200*/  FMUL.FTZ R5, R5, R17 ;  /* 0x0000001105057220 */ /* 0x000fe20000410000 */
[C---:B------:R-:W-:Y:S01]  /*5210*/  LOP3.LUT R18, R37.reuse, 0xffff0000, RZ, 0xc0, !PT ;  /* 0xffff000025127812 */ /* 0x040fe200078ec0ff */
        /* <DEDUP_REMOVED lines=10> */
[----:B------:R-:W-:Y:S02]  /*52c0*/  FFMA.FTZ R4, R27, R18, R4 ;  /* 0x000000121b047223 */ /* 0x000fe40000010004 */
        /* <DEDUP_REMOVED lines=9> */
.L_x_1975:
[----:B------:R-:W-:Y:S05]  /*5360*/  BSYNC B0 ;  /* 0x0000000000007941 */ /* 0x000fea0003800000 */
.L_x_1974:
[----:B------:R-:W-:Y:S05]  /*5370*/  MOV R91, R89 ;  /* 0x00000059005b7202 */ /* 0x000fea0000000f00 */
[----:B-----5:R2:W-:Y:S02]  /*5380*/  STG.E.128 [R90.64], R20 ;  /* 0x000000145a007986 */ /* 0x0205e4000c101d06 */
.L_x_1973:
[----:B------:R-:W-:Y:S05]  /*5390*/  BSYNC B1 ;  /* 0x0000000000017941 */ /* 0x000fea0003800000 */
.L_x_1972:
[----:B------:R-:W-:Y:S01]  /*53a0*/  BSSY B1, `(.L_x_1976) ;  /* 0x000005c000017945 */ /* 0x000fe20003800000 */
        /* <DEDUP_REMOVED lines=9> */
[C---:B-----5:R-:W-:Y:S02]  /*5440*/  SHF.L.U32 R26, R21.reuse, 0x10, RZ ;  /* 0x00000010151a7819 */ /* 0x060fe400000006ff */
[----:B------:R-:W-:Y:S09]  /*5450*/  LOP3.LUT R27, R21, 0xffff0000, RZ, 0xc0, !PT ;  /* 0xffff0000151b7812 */ /* 0x000ff200078ec0ff */
[----:B------:R-:W-:Y:S05]  /*5460*/  @P0 IMAD R0, RZ, RZ, -UR18 ;  /* 0x80000012ff000e24 */ /* 0x000fea000f8e02ff */
[C---:B------:R-:W-:Y:S04]  /*5470*/  LEA R4, P1, R0.reuse, R2, 0x1 ;  /* 0x0000000200047211 */ /* 0x040fe800078208ff */
[----:B------:R-:W-:Y:S01]  /*5480*/  LEA.HI.X.SX32 R5, R0, R3, 0x1, P1 ;  /* 0x0000000300057211 */ /* 0x000fe200008f0eff */
[----:B------:R-:W-:Y:S01]  /*5490*/  IMAD.MOV.U32 R0, RZ, RZ, RZ ;  /* 0x000000ffff007224 */ /* 0x000fe200078e00ff */
[----:B-1----:R-:W-:Y:S01]  /*54a0*/  MOV R3, RZ ;  /* 0x000000ff00037202 */ /* 0x002fe20000000f00 */
[----:B------:R-:W-:Y:S01]  /*54b0*/  @P0 IMAD R3, RZ, RZ, -UR18 ;  /* 0x80000012ff030e24 */ /* 0x000fe2000f8e02ff */
[----:B------:R-:W-:Y:S04]  /*54c0*/  @P0 IADD3 R0, RZ, -UR18, RZ ;  /* 0x80000012ff000c10 */ /* 0x000fe8000fffe0ff */
[C---:B------:R-:W-:Y:S04]  /*54d0*/  IADD3 R6, P1, R64.reuse, R3, RZ ;  /* 0x0000000340067210 */ /* 0x040fe80007f3e0ff */
[-C--:B------:R-:W-:Y:S02]  /*54e0*/  LEA.HI.X.SX32 R3, R3, R63.reuse, 0x1, P1 ;  /* 0x0000003f03037211 */ /* 0x080fe400008f0eff */
        /* <DEDUP_REMOVED lines=8> */
[----:B------:R1:W4:Y:S02]  /*5570*/  LDG.E.128 R36, [R24.64] ;  /* 0x0000000618247981 */ /* 0x000324000c1e1d00 */
[C---:B-1----:R-:W-:Y:S01]  /*5580*/  IMAD.U32 R24, R20.reuse, 0x10000, RZ ;  /* 0x0001000014187824 */ /* 0x042fe200078e00ff */
[----:B------:R-:W-:Y:S01]  /*5590*/  LOP3.LUT R25, R20, 0xffff0000, RZ, 0xc0, !PT ;  /* 0xffff000014197812 */ /* 0x000fe200078ec0ff */
[----:B---3--:R-:W-:Y:S01]  /*55a0*/  IMAD.U32 R0, R28, 0x10000, RZ ;  /* 0x000100001c007824 */ /* 0x008fe200078e00ff */
[----:B------:R-:W-:Y:S01]  /*55b0*/  LOP3.LUT R16, R30, 0xffff0000, RZ, 0xc0, !PT ;  /* 0xffff00001e107812 */ /* 0x000fe200078ec0ff */
[----:B------:R-:W-:Y:S01]  /*55c0*/  IMAD.U32 R15, R31, 0x10000, RZ ;  /* 0x000100001f0f7824 */ /* 0x000fe200078e00ff */
[----:B------:R-:W-:Y:S01]  /*55d0*/  LOP3.LUT R2, R28, 0xffff0000, RZ, 0xc0, !PT ;  /* 0xffff00001c027812 */ /* 0x000fe200078ec0ff */
[----:B------:R-:W-:Y:S01]  /*55e0*/  IMAD.U32 R3, R29, 0x10000, RZ ;  /* 0x000100001d037824 */ /* 0x000fe200078e00ff */
[----:B------:R-:W-:Y:S01]  /*55f0*/  SHF.L.U32 R17, R30, 0x10, RZ ;  /* 0x000000101e117819 */ /* 0x000fe200000006ff */
[----:B------:R-:W-:Y:S01]  /*5600*/  @!P0 FADD.FTZ R0, -R0, -RZ ;  /* 0x800000ff00008221 */ /* 0x000fe20000010100 */
[----:B--2---:R-:W-:Y:S01]  /*5610*/  SHF.L.U32 R18, R7, 0x10, RZ ;  /* 0x0000001007127819 */ /* 0x004fe200000006ff */
[----:B------:R-:W-:Y:S01]  /*5620*/  @!P0 FADD.FTZ R15, -R15, -RZ ;  /* 0x800000ff0f0f8221 */ /* 0x000fe20000010100 */
[----:B------:R-:W-:Y:S01]  /*5630*/  LOP3.LUT R19, R29, 0xffff0000, RZ, 0xc0, !PT ;  /* 0xffff00001d137812 */ /* 0x000fe200078ec0ff */
        /* <DEDUP_REMOVED lines=8> */
[C---:B------:R-:W-:Y:S01]  /*56c0*/  IMAD.U32 R23, R4.reuse, 0x10000, RZ ;  /* 0x0001000004177824 */ /* 0x040fe200078e00ff */
[----:B------:R-:W-:Y:S01]  /*56d0*/  LOP3.LUT R22, R4, 0xffff0000, RZ, 0xc0, !PT ;  /* 0xffff000004167812 */ /* 0x000fe200078ec0ff */
[----:B------:R-:W-:Y:S01]  /*56e0*/  @!P0 FADD.FTZ R3, -R3, -RZ ;  /* 0x800000ff03038221 */ /* 0x000fe20000010100 */
[----:B------:R-:W-:Y:S01]  /*56f0*/  SHF.L.U32 R4, R5, 0x10, RZ ;  /* 0x0000001005047819 */ /* 0x000fe200000006ff */
[----:B------:R-:W-:Y:S01]  /*5700*/  FMUL.FTZ R0, R23, R0 ;  /* 0x0000000017007220 */ /* 0x000fe20000410000 */
[----:B------:R-:W-:Y:S01]  /*5710*/  LOP3.LUT R21, R5, 0xffff0000, RZ, 0xc0, !PT ;  /* 0xffff000005157812 */ /* 0x000fe200078ec0ff */
[C---:B------:R-:W-:Y:S01]  /*5720*/  IMAD.U32 R5, R6.reuse, 0x10000, RZ ;  /* 0x0001000006057824 */ /* 0x040fe200078e00ff */
[----:B------:R-:W-:Y:S01]  /*5730*/  LOP3.LUT R6, R6, 0xffff0000, RZ, 0xc0, !PT ;  /* 0xffff000006067812 */ /* 0x000fe200078ec0ff */
[----:B------:R-:W-:Y:S01]  /*5740*/  @!P0 FADD.FTZ R19, -R19, -RZ ;  /* 0x800000ff13138221 */ /* 0x000fe20000010100 */
[----:B------:R-:W-:Y:S01]  /*5750*/  LOP3.LUT R20, R7, 0xffff0000, RZ, 0xc0, !PT ;  /* 0xffff000007147812 */ /* 0x000fe200078ec0ff */
[----:B------:R-:W-:Y:S01]  /*5760*/  FMUL.FTZ R7, R18, R15 ;  /* 0x0000000f12077220 */ /* 0x000fe20000410000 */
[----:B----4-:R-:W-:Y:S01]  /*5770*/  LOP3.LUT R18, R37, 0xffff0000, RZ, 0xc0, !PT ;  /* 0xffff000025127812 */ /* 0x010fe200078ec0ff */
[----:B------:R-:W-:Y:S02]  /*5780*/  IMAD.U32 R15, R36, 0x10000, RZ ;  /* 0x00010000240f7824 */ /* 0x000fe400078e00ff */
[----:B------:R-:W-:Y:S01]  /*5790*/  FMUL.FTZ R6, R6, R16 ;  /* 0x0000001006067220 */ /* 0x000fe20000410000 */
[----:B------:R-:W-:Y:S01]  /*57a0*/  LOP3.LUT R16, R36, 0xffff0000, RZ, 0xc0, !PT ;  /* 0xffff000024107812 */ /* 0x000fe200078ec0ff */
        /* <DEDUP_REMOVED lines=11> */
[----:B------:R-:W-:Y:S02]  /*5860*/  FFMA.FTZ R3, R26, R17, R3 ;  /* 0x000000111a037223 */ /* 0x000fe40000010003 */
[----:B------:R-:W-:Y:S01]  /*5870*/  FMUL.FTZ R8, R20, R8 ;  /* 0x0000000814087220 */ /* 0x000fe20000410000 */
[----:B------:R-:W-:Y:S01]  /*5880*/  LOP3.LUT R20, R38, 0xffff0000, RZ, 0xc0, !PT ;  /* 0xffff000026147812 */ /* 0x000fe200078ec0ff */
[----:B------:R-:W-:Y:S02]  /*5890*/  FFMA.FTZ R4, R27, R18, R4 ;  /* 0x000000121b047223 */ /* 0x000fe40000010004 */
        /* <DEDUP_REMOVED lines=8> */
.L_x_1979:
[----:B------:R-:W-:Y:S05]  /*5920*/  BSYNC B0 ;  /* 0x0000000000007941 */ /* 0x000fea0003800000 */
.L_x_1978:
[C---:B-1----:R-:W-:Y:S04]  /*5930*/  LEA R2, P0, R41.reuse, R90, 0x1 ;  /* 0x0000005a29027211 */ /* 0x042fe800078008ff */
[----:B------:R-:W-:Y:S05]  /*5940*/  LEA.HI.X R3, R41, R89, R40, 0x1, P0 ;  /* 0x0000005929037211 */ /* 0x000fea00000f0c28 */
[----:B-----5:R1:W-:Y:S04]  /*5950*/  STG.E.128 [R2.64], R20 ;  /* 0x0000001402007986 */ /* 0x0203e8000c101d06 */
.L_x_1977:
[----:B------:R-:W-:Y:S05]  /*5960*/  BSYNC B1 ;  /* 0x0000000000017941 */ /* 0x000fea0003800000 */
.L_x_1976:
        /* <DEDUP_REMOVED lines=8> */
[----:B------:R1:W5:Y:S10]  /*59f0*/  LDG.E.128 R28, [R2.64] ;  /* 0x00000006021c7981 */ /* 0x000374000c1e1d00 */
[----:B------:R-:W-:-:S05]  /*5a00*/  @P0 BRA `(.L_x_1983) ;  /* 0x0000050000000947 */ /* 0x000fca0003800000 */
[----:B------:R-:W-:Y:S01]  /*5a10*/  ISETP.GE.AND P0, PT, R188, R141, PT ;  /* 0x0000008dbc00720c */ /* 0x000fe20003f06270 */
[----:B------:R-:W-:Y:S01]  /*5a20*/  IMAD.MOV.U32 R0, RZ, RZ, R141 ;  /* 0x000000ffff007224 */ /* 0x000fe200078e008d */
[----:B------:R-:W-:Y:S01]  /*5a30*/  MOV R5, RZ ;  /* 0x000000ff00057202 */ /* 0x000fe20000000f00 */
[C---:B--2--5:R-:W-:Y:S01]  /*5a40*/  IMAD.U32 R23, R28.reuse, 0x10000, RZ ;  /* 0x000100001c177824 */ /* 0x064fe200078e00ff */
        /* <DEDUP_REMOVED lines=9> */
[C---:B-1----:R-:W-:Y:S04]  /*5ae0*/  LEA R2, P1, R0.reuse, R2, 0x1 ;  /* 0x0000000200027211 */ /* 0x042fe800078208ff */
[----:B------:R-:W-:Y:S01]  /*5af0*/  LEA.HI.X.SX32 R3, R0, R3, 0x1, P1 ;  /* 0x0000000300037211 */ /* 0x000fe200008f0eff */
[----:B------:R-:W-:Y:S01]  /*5b00*/  IMAD.MOV.U32 R0, RZ, RZ, RZ ;  /* 0x000000ffff007224 */ /* 0x000fe200078e00ff */
[C---:B------:R-:W-:Y:S02]  /*5b10*/  IADD3 R6, P1, R62.reuse, R5, RZ ;  /* 0x000000053e067210 */ /* 0x040fe40007f3e0ff */
[----:B------:R-:W-:Y:S02]  /*5b20*/  @P0 IADD3 R0, RZ, -UR18, RZ ;  /* 0x80000012ff000c10 */ /* 0x000fe4000fffe0ff */
[-C--:B------:R-:W-:Y:S02]  /*5b30*/  LEA.HI.X.SX32 R5, R5, R61.reuse, 0x1, P1 ;  /* 0x0000003d05057211 */ /* 0x080fe400008f0eff */
        /* <DEDUP_REMOVED lines=10> */
[----:B------:R-:W-:Y:S01]  /*5be0*/  LOP3.LUT R15, R151, 0xffff0000, RZ, 0xc0, !PT ;  /* 0xffff0000970f7812 */ /* 0x000fe200078ec0ff */
[----:B------:R-:W-:Y:S01]  /*5bf0*/  IMAD.U32 R18, R150, 0x10000, RZ ;  /* 0x0001000096127824 */ /* 0x000fe200078e00ff */
[----:B------:R-:W-:Y:S01]  /*5c00*/  LOP3.LUT R21, R148, 0xffff0000, RZ, 0xc0, !PT ;  /* 0xffff000094157812 */ /* 0x000fe200078ec0ff */
[----:B------:R-:W-:Y:S01]  /*5c10*/  @!P0 FADD.FTZ R22, -R22, -RZ ;  /* 0x800000ff16168221 */ /* 0x000fe20000010100 */
[----:B-1----:R-:W-:Y:S01]  /*5c20*/  LOP3.LUT R17, R150, 0xffff0000, RZ, 0xc0, !PT ;  /* 0xffff000096117812 */ /* 0x002fe200078ec0ff */
[----:B------:R-:W-:Y:S01]  /*5c30*/  @!P0 FADD.FTZ R15, -R15, -RZ ;  /* 0x800000ff0f0f8221 */ /* 0x000fe20000010100 */
[----:B------:R-:W-:Y:S01]  /*5c40*/  SHF.L.U32 R20, R149, 0x10, RZ ;  /* 0x0000001095147819 */ /* 0x000fe200000006ff */
[----:B---3--:R-:W-:Y:S01]  /*5c50*/  IMAD.U32 R0, R4, 0x10000, RZ ;  /* 0x0001000004007824 */ /* 0x008fe200078e00ff */
[----:B------:R-:W-:Y:S01]  /*5c60*/  SHF.L.U32 R8, R7, 0x10, RZ ;  /* 0x0000001007087819 */ /* 0x000fe200000006ff */
        /* <DEDUP_REMOVED lines=9> */
[C---:B------:R-:W-:Y:S01]  /*5d00*/  SHF.L.U32 R3, R5.reuse, 0x10, RZ ;  /* 0x0000001005037819 */ /* 0x040fe200000006ff */
        /* <DEDUP_REMOVED lines=22> */
[----:B------:R-:W-:Y:S02]  /*5e70*/  FFMA.FTZ R3, R25, R17, R3 ;  /* 0x0000001119037223 */ /* 0x000fe40000010003 */
        /* <DEDUP_REMOVED lines=9> */
.L_x_1983:
[----:B------:R-:W-:Y:S05]  /*5f10*/  BSYNC B0 ;  /* 0x0000000000007941 */ /* 0x000fea0003800000 */
.L_x_1982:
[C---:B-1----:R-:W-:Y:S04]  /*5f20*/  LEA R2, P0, R138.reuse, R90, 0x1 ;  /* 0x0000005a8a027211 */ /* 0x042fe800078008ff */
[----:B------:R-:W-:Y:S05]  /*5f30*/  LEA.HI.X R3, R138, R89, R71, 0x1, P0 ;  /* 0x000000598a037211 */ /* 0x000fea00000f0c47 */
[----:B-----5:R1:W-:Y:S04]  /*5f40*/  STG.E.128 [R2.64], R28 ;  /* 0x0000001c02007986 */ /* 0x0203e8000c101d06 */
.L_x_1981:
[----:B------:R-:W-:Y:S05]  /*5f50*/  BSYNC B1 ;  /* 0x0000000000017941 */ /* 0x000fea0003800000 */
.L_x_1980:
        /* <DEDUP_REMOVED lines=26> */
[----:B------:R-:W-:Y:S03]  /*6100*/  IADD3 R8, P1, R60, R0, RZ ;  /* 0x000000003c087210 */ /* 0x000fe60007f3e0ff */
        /* <DEDUP_REMOVED lines=64> */
.L_x_1987:
[----:B------:R-:W-:Y:S05]  /*6510*/  BSYNC B0 ;  /* 0x0000000000007941 */ /* 0x000fea0003800000 */
.L_x_1986:
[----:B------:R-:W-:Y:S02]  /*6520*/  MOV R0, 0xc0 ;  /* 0x000000c000007802 */ /* 0x000fe40000000f00 */
[----:B--2---:R-:W-:Y:S05]  /*6530*/  MOV R91, R89 ;  /* 0x00000059005b7202 */ /* 0x004fea0000000f00 */
[C---:B------:R-:W-:Y:S04]  /*6540*/  IMAD.WIDE.U32 R2, R0.reuse, c[0x0][0x198], R90 ;  /* 0x0000660000027a25 */ /* 0x040fe800078e005a */
[----:B------:R-:W-:Y:S05]  /*6550*/  IMAD R0, R0, c[0x0][0x19c], RZ ;  /* 0x0000670000007a24 */ /* 0x000fea00078e02ff */
[----:B------:R-:W-:Y:S05]  /*6560*/  IADD3 R3, R3, R0, RZ ;  /* 0x0000000003037210 */ /* 0x000fea0007ffe0ff */
[----:B-----5:R2:W-:Y:S02]  /*6570*/  STG.E.128 [R2.64], R28 ;  /* 0x0000001c02007986 */ /* 0x0205e4000c101d06 */
.L_x_1985:
[----:B------:R-:W-:Y:S05]  /*6580*/  BSYNC B1 ;  /* 0x0000000000017941 */ /* 0x000fea0003800000 */
.L_x_1984:
        /* <DEDUP_REMOVED lines=12> */
[C---:B-----5:R-:W-:Y:S01]  /*6650*/  LOP3.LUT R24, R28.reuse, 0xffff0000, RZ, 0xc0, !PT ;  /* 0xffff00001c187812 */ /* 0x060fe200078ec0ff */
[----:B------:R-:W-:Y:S01]  /*6660*/  IMAD.MOV.U32 R0, RZ, RZ, RZ ;  /* 0x000000ffff007224 */ /* 0x000fe200078e00ff */
        /* <DEDUP_REMOVED lines=12> */
[----:B------:R-:W-:Y:S02]  /*6730*/  LEA R144, P1, R8, R99, 0x1 ;  /* 0x0000006308907211 */ /* 0x000fe400078208ff */
[-C--:B------:R-:W-:Y:S01]  /*6740*/  LEA.HI.X.SX32 R0, R0, R57.reuse, 0x1, P2 ;  /* 0x0000003900007211 */ /* 0x080fe200010f0eff */
        /* <DEDUP_REMOVED lines=62> */
.L_x_1991:
[----:B------:R-:W-:Y:S05]  /*6b30*/  BSYNC B0 ;  /* 0x0000000000007941 */ /* 0x000fea0003800000 */
.L_x_1990:
[C---:B------:R-:W-:Y:S04]  /*6b40*/  LEA R2, P0, R142.reuse, R90, 0x1 ;  /* 0x0000005a8e027211 */ /* 0x040fe800078008ff */
[----:B------:R-:W-:Y:S05]  /*6b50*/  LEA.HI.X R3, R142, R89, R74, 0x1, P0 ;  /* 0x000000598e037211 */ /* 0x000fea00000f0c4a */
[----:B-----5:R2:W-:Y:S04]  /*6b60*/  STG.E.128 [R2.64], R28 ;  /* 0x0000001c02007986 */ /* 0x0205e8000c101d06 */
.L_x_1989:
[----:B------:R-:W-:Y:S05]  /*6b70*/  BSYNC B1 ;  /* 0x0000000000017941 */ /* 0x000fea0003800000 */
.L_x_1988:
        /* <DEDUP_REMOVED lines=91> */
.L_x_1995:
[----:B------:R-:W-:Y:S05]  /*7130*/  BSYNC B0 ;  /* 0x0000000000007941 */ /* 0x000fea0003800000 */
.L_x_1994:
[----:B------:R-:W-:Y:S02]  /*7140*/  MOV R0, 0x140 ;  /* 0x0000014000007802 */ /* 0x000fe40000000f00 */
[----:B------:R-:W-:Y:S05]  /*7150*/  MOV R91, R89 ;  /* 0x00000059005b7202 */ /* 0x000fea0000000f00 */
[C---:B------:R-:W-:Y:S04]  /*7160*/  IMAD.WIDE.U32 R2, R0.reuse, c[0x0][0x198], R90 ;  /* 0x0000660000027a25 */ /* 0x040fe800078e005a */
[----:B------:R-:W-:Y:S05]  /*7170*/  IMAD R0, R0, c[0x0][0x19c], RZ ;  /* 0x0000670000007a24 */ /* 0x000fea00078e02ff */
[----:B------:R-:W-:Y:S05]  /*7180*/  IADD3 R3, R3, R0, RZ ;  /* 0x0000000003037210 */ /* 0x000fea0007ffe0ff */
[----:B-----5:R2:W-:Y:S02]  /*7190*/  STG.E.128 [R2.64], R28 ;  /* 0x0000001c02007986 */ /* 0x0205e4000c101d06 */
.L_x_1993:
[----:B------:R-:W-:Y:S05]  /*71a0*/  BSYNC B1 ;  /* 0x0000000000017941 */ /* 0x000fea0003800000 */
.L_x_1992:
        /* <DEDUP_REMOVED lines=91> */
.L_x_1999:
[----:B------:R-:W-:Y:S05]  /*7760*/  BSYNC B0 ;  /* 0x0000000000007941 */ /* 0x000fea0003800000 */
.L_x_1998:
[----:B------:R-:W-:Y:S02]  /*7770*/  MOV R0, 0x180 ;  /* 0x0000018000007802 */ /* 0x000fe40000000f00 */
[----:B------:R-:W-:Y:S05]  /*7780*/  MOV R91, R89 ;  /* 0x00000059005b7202 */ /* 0x000fea0000000f00 */
[C---:B------:R-:W-:Y:S04]  /*7790*/  IMAD.WIDE.U32 R2, R0.reuse, c[0x0][0x198], R90 ;  /* 0x0000660000027a25 */ /* 0x040fe800078e005a */
[----:B------:R-:W-:Y:S05]  /*77a0*/  IMAD R0, R0, c[0x0][0x19c], RZ ;  /* 0x0000670000007a24 */ /* 0x000fea00078e02ff */
[----:B------:R-:W-:Y:S05]  /*77b0*/  IADD3 R3, R3, R0, RZ ;  /* 0x0000000003037210 */ /* 0x000fea0007ffe0ff */
[----:B-----5:R2:W-:Y:S02]  /*77c0*/  STG.E.128 [R2.64], R28 ;  /* 0x0000001c02007986 */ /* 0x0205e4000c101d06 */
.L_x_1997:
[----:B------:R-:W-:Y:S05]  /*77d0*/  BSYNC B1 ;  /* 0x0000000000017941 */ /* 0x000fea0003800000 */
.L_x_1996:
[----:B------:R-:W-:Y:S01]  /*77e0*/  ISETP.NE.AND P0, PT, R140, RZ, PT ;  /* 0x000000ff8c00720c */ /* 0x000fe20003f05270 */
[----:B------:R-:W-:Y:S01]  /*77f0*/  @!UPT UIADD3 URZ, URZ, URZ, URZ ;  /* 0x0000003f3f3ff290 */ /* 0x000fe2000fffe03f */
[----:B------:R-:W-:Y:S11]  /*7800*/  BSSY B1, `(.L_x_2000) ;  /* 0x0000061000017945 */ /* 0x000ff60003800000 */
[----:B------:R-:W-:-:S05]  /*7810*/  @P0 BRA `(.L_x_2001) ;  /* 0x000005f000000947 */ /* 0x000fca0003800000 */
[----:B------:R-:W-:Y:S01]  /*7820*/  IMAD.MOV.U32 R0, RZ, RZ, c[0x0][0x288] ;  /* 0x0000a200ff007624 */ /* 0x000fe200078e00ff */
[----:B-12---:R-:W-:Y:S01]  /*7830*/  MOV R2, R97 ;  /* 0x0000006100027202 */ /* 0x006fe20000000f00 */
        /* <DEDUP_REMOVED lines=19> */
[C---:B-1----:R-:W-:Y:S02]  /*7970*/  LEA R2, P1, R141.reuse, R2, 0x1 ;  /* 0x000000028d027211 */ /* 0x042fe400078208ff */
[----:B------:R-:W-:Y:S02]  /*7980*/  IADD3 R0, P2, R52, R8, RZ ;  /* 0x0000000834007210 */ /* 0x000fe40007f5e0ff */
[----:B------:R-:W-:Y:S02]  /*7990*/  LEA.HI.X.SX32 R3, R141, R3, 0x1, P1 ;  /* 0x000000038d037211 */ /* 0x000fe400008f0eff */
[----:B------:R-:W-:Y:S02]  /*79a0*/  LEA R144, P1, R0, R99, 0x1 ;  /* 0x0000006300907211 */ /* 0x000fe400078208ff */
[-C--:B------:R-:W-:Y:S01]  /*79b0*/  LEA.HI.X.SX32 R8, R8, R51.reuse, 0x1, P2 ;  /* 0x0000003308087211 */ /* 0x080fe200010f0eff */
[----:B------:R1:W2:Y:S03]  /*79c0*/  LDG.E.128 R4, [R2.64] ;  /* 0x0000000602047981 */ /* 0x0002a6000c1e1d00 */
        /* <DEDUP_REMOVED lines=47> */
[C---:B------:R-:W-:Y:S01]  /*7cc0*/  SHF.L.U32 R21, R39.reuse, 0x10, RZ ;  /* 0x0000001027157819 */ /* 0x040fe200000006ff */
[----:B------:R-:W-:Y:S01]  /*7cd0*/  FFMA.FTZ R2, R24, R16, R2 ;  /* 0x0000001018027223 */ /* 0x000fe20000010002 */
[----:B------:R-:W-:Y:S01]  /*7ce0*/  LOP3.LUT R22, R39, 0xffff0000, RZ, 0xc0, !PT ;  /* 0xffff000027167812 */ /* 0x000fe200078ec0ff */
        /* <DEDUP_REMOVED lines=11> */
.L_x_2003:
[----:B------:R-:W-:Y:S05]  /*7da0*/  BSYNC B0 ;  /* 0x0000000000007941 */ /* 0x000fea0003800000 */
.L_x_2002:
[----:B------:R-:W-:Y:S02]  /*7db0*/  MOV R0, 0x1c0 ;  /* 0x000001c000007802 */ /* 0x000fe40000000f00 */
[----:B------:R-:W-:Y:S05]  /*7dc0*/  MOV R91, R89 ;  /* 0x00000059005b7202 */ /* 0x000fea0000000f00 */
[C---:B-1----:R-:W-:Y:S04]  /*7dd0*/  IMAD.WIDE.U32 R2, R0.reuse, c[0x0][0x198], R90 ;  /* 0x0000660000027a25 */ /* 0x042fe800078e005a */
[----:B------:R-:W-:Y:S05]  /*7de0*/  IMAD R0, R0, c[0x0][0x19c], RZ ;  /* 0x0000670000007a24 */ /* 0x000fea00078e02ff */
[----:B------:R-:W-:Y:S05]  /*7df0*/  IADD3 R3, R3, R0, RZ ;  /* 0x0000000003037210 */ /* 0x000fea0007ffe0ff */
[----:B-----5:R1:W-:Y:S02]  /*7e00*/  STG.E.128 [R2.64], R28 ;  /* 0x0000001c02007986 */ /* 0x0203e4000c101d06 */
.L_x_2001:
[----:B------:R-:W-:Y:S05]  /*7e10*/  BSYNC B1 ;  /* 0x0000000000017941 */ /* 0x000fea0003800000 */
.L_x_2000:
        /* <DEDUP_REMOVED lines=12> */
.L_x_1953:
[----:B------:R-:W-:Y:S01]  /*7ee0*/  @!P1 IMAD.MOV.U32 R91, RZ, RZ, R89 ;  /* 0x000000ffff5b9224 */ /* 0x000fe200078e0059 */
[-C--:B-1----:R-:W-:Y:S01]  /*7ef0*/  @!P1 MOV R4, R97.reuse ;  /* 0x0000006100049202 */ /* 0x082fe20000000f00 */
[----:B------:R-:W-:Y:S01]  /*7f00*/  @!P4 IMAD.MOV.U32 R0, RZ, RZ, c[0x0][0x28c] ;  /* 0x0000a300ff00c624 */ /* 0x000fe200078e00ff */
[-C--:B------:R-:W-:Y:S01]  /*7f10*/  @!P1 MOV R5, R96.reuse ;  /* 0x0000006000059202 */ /* 0x080fe20000000f00 */
[----:B------:R-:W-:Y:S01]  /*7f20*/  UMOV UR4, URZ ;  /* 0x0000003f00047c82 */ /* 0x000fe20008000000 */
[----:B------:R-:W-:Y:S01]  /*7f30*/  @!P3 LEA R18, P0, R103, R97, 0x1 ;  /* 0x000000616712b211 */ /* 0x000fe200078008ff */
[----:B------:R-:W-:Y:S01]  /*7f40*/  @!P4 IMAD R0, R0, 0xc0, RZ ;  /* 0x000000c00000c824 */ /* 0x000fe200078e02ff */
[----:B------:R-:W-:Y:S02]  /*7f50*/  ISETP.NE.AND P2, PT, R145, RZ, PT ;  /* 0x000000ff9100720c */ /* 0x000fe40003f45270 */
[----:B------:R-:W2:Y:S01]  /*7f60*/  @!P1 LDG.E.128 R4, [R4.64] ;  /* 0x0000000604049981 */ /* 0x000ea2000c1e1d00 */
[----:B------:R-:W-:Y:S02]  /*7f70*/  @!P3 LEA.HI.X R19, R103, R96, R102, 0x1, P0 ;  /* 0x000000606713b211 */ /* 0x000fe400000f0c66 */
[C---:B------:R-:W-:Y:S04]  /*7f80*/  @!P3 LEA R2, P0, R41.reuse, R90, 0x1 ;  /* 0x0000005a2902b211 */ /* 0x040fe800078008ff */
[----:B------:R-:W-:Y:S04]  /*7f90*/  @!P3 LEA.HI.X R3, R41, R89, R40, 0x1, P0 ;  /* 0x000000592903b211 */ /* 0x000fe800000f0c28 */
[C---:B------:R-:W-:Y:S04]  /*7fa0*/  @!P2 LEA R20, P0, R70.reuse, R97, 0x1 ;  /* 0x000000614614a211 */ /* 0x040fe800078008ff */
[----:B------:R-:W-:Y:S02]  /*7fb0*/  @!P2 LEA.HI.X R21, R70, R96, R69, 0x1, P0 ;  /* 0x000000604615a211 */ /* 0x000fe400000f0c45 */
[C---:B------:R-:W-:Y:S04]  /*7fc0*/  @!P2 LEA R16, P0, R138.reuse, R90, 0x1 ;  /* 0x0000005a8a10a211 */ /* 0x040fe800078008ff */
[-C--:B------:R-:W-:Y:S01]  /*7fd0*/  @!P2 LEA.HI.X R17, R138, R89.reuse, R71, 0x1, P0 ;  /* 0x000000598a11a211 */ /* 0x080fe200000f0c47 */
[----:B--2---:R1:W-:Y:S01]  /*7fe0*/  @!P1 STG.E.128 [R90.64], R4 ;  /* 0x000000045a009986 */ /* 0x0043e2000c101d06 */
[----:B------:R-:W-:Y:S03]  /*7ff0*/  ISETP.NE.AND P1, PT, R144, RZ, PT ;  /* 0x000000ff9000720c */ /* 0x000fe60003f25270 */
[----:B-1----:R1:W2:Y:S01]  /*8000*/  @!P3 LDG.E.128 R4, [R18.64] ;  /* 0x000000061204b981 */ /* 0x0022a2000c1e1d00 */
[----:B------:R-:W-:Y:S01]  /*8010*/  @!P4 MOV R91, R89 ;  /* 0x00000059005bc202 */ /* 0x000fe20000000f00 */
[----:B-1----:R-:W-:Y:S01]  /*8020*/  @!P4 IMAD.MOV.U32 R19, RZ, RZ, R96 ;  /* 0x000000ffff13c224 */ /* 0x002fe200078e0060 */
[----:B------:R-:W-:Y:S01]  /*8030*/  @!P4 MOV R18, R97 ;  /* 0x000000610012c202 */ /* 0x000fe20000000f00 */
[----:B--2---:R1:W-:Y:S04]  /*8040*/  @!P3 STG.E.128 [R2.64], R4 ;  /* 0x000000040200b986 */ /* 0x0043e8000c101d06 */
[----:B-1----:R-:W2:Y:S01]  /*8050*/  @!P2 LDG.E.128 R4, [R20.64] ;  /* 0x000000061404a981 */ /* 0x002ea2000c1e1d00 */
[----:B------:R-:W-:Y:S05]  /*8060*/  @!P4 MOV R2, c[0x0][0x288] ;  /* 0x0000a2000002ca02 */ /* 0x000fea0000000f00 */
[----:B------:R-:W-:Y:S05]  /*8070*/  @!P4 IMAD.WIDE.U32 R2, R2, 0xc0, R18 ;  /* 0x000000c00202c825 */ /* 0x000fea00078e0012 */
[----:B------:R-:W-:Y:S01]  /*8080*/  @!P4 IADD3 R3, R3, R0, RZ ;  /* 0x000000000303c210 */ /* 0x000fe20007ffe0ff */
[----:B------:R-:W-:Y:S01]  /*8090*/  @!P4 IMAD.MOV.U32 R0, RZ, RZ, 0xc0 ;  /* 0x000000c0ff00c424 */ /* 0x000fe200078e00ff */
[----:B--2---:R1:W-:Y:S01]  /*80a0*/  @!P2 STG.E.128 [R16.64], R4 ;  /* 0x000000041000a986 */ /* 0x0043e2000c101d06 */
[----:B------:R-:W-:Y:S02]  /*80b0*/  ISETP.NE.AND P2, PT, R140, RZ, PT ;  /* 0x000000ff8c00720c */ /* 0x000fe40003f45270 */
[C---:B-1----:R-:W-:Y:S01]  /*80c0*/  @!P4 IMAD.WIDE.U32 R16, R0.reuse, c[0x0][0x198], R90 ;  /* 0x000066000010ca25 */ /* 0x042fe200078e005a */
[----:B------:R1:W2:Y:S01]  /*80d0*/  @!P4 LDG.E.128 R4, [R2.64] ;  /* 0x000000060204c981 */ /* 0x0002a2000c1e1d00 */
[----:B------:R-:W-:Y:S02]  /*80e0*/  @!P5 MOV R91, R89 ;  /* 0x00000059005bd202 */ /* 0x000fe40000000f00 */
[----:B------:R-:W-:Y:S04]  /*80f0*/  @!P4 IMAD R0, R0, c[0x0][0x19c], RZ ;  /* 0x000067000000ca24 */ /* 0x000fe800078e02ff */
[----:B------:R-:W-:Y:S02]  /*8100*/  @!P4 IMAD.IADD R17, R17, 0x1, R0 ;  /* 0x000000011111c824 */ /* 0x000fe400078e0200 */
[----:B------:R-:W-:Y:S04]  /*8110*/  @!P5 IMAD.MOV.U32 R0, RZ, RZ, c[0x0][0x28c] ;  /* 0x0000a300ff00d624 */ /* 0x000fe800078e00ff */
[----:B------:R-:W-:Y:S01]  /*8120*/  @!P5 IMAD R0, R0, 0x140, RZ ;  /* 0x000001400000d824 */ /* 0x000fe200078e02ff */
[CC--:B-1----:R-:W-:Y:S04]  /*8130*/  @!P1 LEA R2, P0, R73.reuse, R97.reuse, 0x1 ;  /* 0x0000006149029211 */ /* 0x0c2fe800078008ff */
[----:B------:R-:W-:Y:S01]  /*8140*/  @!P1 LEA.HI.X R3, R73, R96, R72, 0x1, P0 ;  /* 0x0000006049039211 */ /* 0x000fe200000f0c48 */
[----:B--2---:R1:W-:Y:S02]  /*8150*/  @!P4 STG.E.128 [R16.64], R4 ;  /* 0x000000041000c986 */ /* 0x0043e4000c101d06 */
[----:B-1----:R-:W-:Y:S02]  /*8160*/  @!P5 IMAD.MOV.U32 R17, RZ, RZ, R96 ;  /* 0x000000ffff11d224 */ /* 0x002fe400078e0060 */
[----:B------:R1:W2:Y:S01]  /*8170*/  @!P1 LDG.E.128 R4, [R2.64] ;  /* 0x0000000602049981 */ /* 0x0002a2000c1e1d00 */
[----:B------:R-:W-:Y:S02]  /*8180*/  @!P5 MOV R16, R97 ;  /* 0x000000610010d202 */ /* 0x000fe40000000f00 */
[----:B-1----:R-:W-:Y:S05]  /*8190*/  @!P5 MOV R2, c[0x0][0x288] ;  /* 0x0000a2000002da02 */ /* 0x002fea0000000f00 */
[----:B------:R-:W-:Y:S01]  /*81a0*/  @!P5 IMAD.WIDE.U32 R2, R2, 0x140, R16 ;  /* 0x000001400202d825 */ /* 0x000fe200078e0010 */
[C---:B------:R-:W-:Y:S04]  /*81b0*/  @!P1 LEA R16, P0, R142.reuse, R90, 0x1 ;  /* 0x0000005a8e109211 */ /* 0x040fe800078008ff */
[----:B------:R-:W-:Y:S02]  /*81c0*/  @!P1 LEA.HI.X R17, R142, R89, R74, 0x1, P0 ;  /* 0x000000598e119211 */ /* 0x000fe400000f0c4a */
[----:B------:R-:W-:Y:S01]  /*81d0*/  @!P5 IADD3 R3, R3, R0, RZ ;  /* 0x000000000303d210 */ /* 0x000fe20007ffe0ff */
[----:B------:R-:W-:Y:S04]  /*81e0*/  @!P6 IMAD.MOV.U32 R0, RZ, RZ, c[0x0][0x28c] ;  /* 0x0000a300ff00e624 */ /* 0x000fe800078e00ff */
[----:B------:R-:W-:Y:S01]  /*81f0*/  @!P6 IMAD R0, R0, 0x180, RZ ;  /* 0x000001800000e824 */ /* 0x000fe200078e02ff */
[----:B--2---:R1:W-:Y:S02]  /*8200*/  @!P1 STG.E.128 [R16.64], R4 ;  /* 0x0000000410009986 */ /* 0x0043e4000c101d06 */
[----:B-1----:R-:W-:Y:S02]  /*8210*/  @!P6 IMAD.MOV.U32 R17, RZ, RZ, R96 ;  /* 0x000000ffff11e224 */ /* 0x002fe400078e0060 */
[----:B------:R1:W2:Y:S01]  /*8220*/  @!P5 LDG.E.128 R4, [R2.64] ;  /* 0x000000060204d981 */ /* 0x0002a2000c1e1d00 */
[----:B------:R-:W-:Y:S01]  /*8230*/  @!P6 MOV R16, R97 ;  /* 0x000000610010e202 */ /* 0x000fe20000000f00 */
[----:B-1----:R-:W-:Y:S01]  /*8240*/  @!P6 IMAD.MOV.U32 R2, RZ, RZ, c[0x0][0x288] ;  /* 0x0000a200ff02e624 */ /* 0x002fe200078e00ff */
[----:B------:R-:W-:Y:S03]  /*8250*/  @!P5 MOV R3, 0x140 ;  /* 0x000001400003d802 */ /* 0x000fe60000000f00 */
[----:B------:R-:W-:Y:S04]  /*8260*/  @!P6 IMAD.WIDE.U32 R16, R2, 0x180, R16 ;  /* 0x000001800210e825 */ /* 0x000fe800078e0010 */
[----:B------:R-:W-:Y:S01]  /*8270*/  @!P2 IMAD.MOV.U32 R2, RZ, RZ, c[0x0][0x288] ;  /* 0x0000a200ff02a624 */ /* 0x000fe200078e00ff */
[----:B------:R-:W-:Y:S01]  /*8280*/  @!P6 IADD3 R17, R17, R0, RZ ;  /* 0x000000001111e210 */ /* 0x000fe20007ffe0ff */
[----:B------:R-:W-:Y:S02]  /*8290*/  @!P2 IMAD.MOV.U32 R0, RZ, RZ, c[0x0][0x28c] ;  /* 0x0000a300ff00a624 */ /* 0x000fe400078e00ff */
[C---:B------:R-:W-:Y:S01]  /*82a0*/  @!P5 IMAD.WIDE.U32 R18, R3.reuse, c[0x0][0x198], R90 ;  /* 0x000066000312da25 */ /* 0x040fe200078e005a */
[-C--:B------:R-:W-:Y:S03]  /*82b0*/  @!P6 MOV R91, R89.reuse ;  /* 0x00000059005be202 */ /* 0x080fe60000000f00 */
[----:B------:R-:W-:Y:S02]  /*82c0*/  @!P2 IMAD R0, R0, 0x1c0, RZ ;  /* 0x000001c00000a824 */ /* 0x000fe400078e02ff */
[----:B------:R-:W-:Y:S04]  /*82d0*/  @!P5 IMAD R3, R3, c[0x0][0x19c], RZ ;  /* 0x000067000303da24 */ /* 0x000fe800078e02ff */
[----:B------:R-:W-:Y:S01]  /*82e0*/  @!P5 IMAD.IADD R19, R19, 0x1, R3 ;  /* 0x000000011313d824 */ /* 0x000fe200078e0203 */
[----:B------:R-:W-:Y:S04]  /*82f0*/  @!P6 MOV R3, 0x180 ;  /* 0x000001800003e802 */ /* 0x000fe80000000f00 */
[----:B--2---:R1:W-:Y:S02]  /*8300*/  @!P5 STG.E.128 [R18.64], R4 ;  /* 0x000000041200d986 */ /* 0x0043e4000c101d06 */
[C---:B-1----:R-:W-:Y:S02]  /*8310*/  @!P6 IMAD.WIDE.U32 R18, R3.reuse, c[0x0][0x198], R90 ;  /* 0x000066000312ea25 */ /* 0x042fe400078e005a */
[----:B------:R1:W2:Y:S01]  /*8320*/  @!P6 LDG.E.128 R4, [R16.64] ;  /* 0x000000061004e981 */ /* 0x0002a2000c1e1d00 */
[----:B------:R-:W-:Y:S01]  /*8330*/  @!P2 MOV R91, R89 ;  /* 0x00000059005ba202 */ /* 0x000fe20000000f00 */
[----:B------:R-:W-:Y:S04]  /*8340*/  @!P6 IMAD R3, R3, c[0x0][0x19c], RZ ;  /* 0x000067000303ea24 */ /* 0x000fe800078e02ff */
[----:B------:R-:W-:Y:S02]  /*8350*/  @!P6 IMAD.IADD R19, R19, 0x1, R3 ;  /* 0x000000011313e824 */ /* 0x000fe400078e0203 */
[----:B-1----:R-:W-:Y:S01]  /*8360*/  @!P2 IMAD.MOV.U32 R17, RZ, RZ, R96 ;  /* 0x000000ffff11a224 */ /* 0x002fe200078e0060 */
[----:B------:R-:W-:Y:S05]  /*8370*/  @!P2 MOV R16, R97 ;  /* 0x000000610010a202 */ /* 0x000fea0000000f00 */
[----:B------:R-:W-:Y:S05]  /*8380*/  @!P2 IMAD.WIDE.U32 R16, R2, 0x1c0, R16 ;  /* 0x000001c00210a825 */ /* 0x000fea00078e0010 */
[----:B------:R-:W-:Y:S01]  /*8390*/  @!P2 IADD3 R17, R17, R0, RZ ;  /* 0x000000001111a210 */ /* 0x000fe20007ffe0ff */
[----:B------:R-:W-:Y:S04]  /*83a0*/  @!P2 IMAD.MOV.U32 R0, RZ, RZ, 0x1c0 ;  /* 0x000001c0ff00a424 */ /* 0x000fe800078e00ff */
[C---:B------:R-:W-:Y:S04]  /*83b0*/  @!P2 IMAD.WIDE.U32 R2, R0.reuse, c[0x0][0x198], R90 ;  /* 0x000066000002aa25 */ /* 0x040fe800078e005a */
[----:B------:R-:W-:Y:S04]  /*83c0*/  @!P2 IMAD R0, R0, c[0x0][0x19c], RZ ;  /* 0x000067000000aa24 */ /* 0x000fe800078e02ff */
[----:B------:R-:W-:Y:S01]  /*83d0*/  @!P2 IMAD.IADD R3, R3, 0x1, R0 ;  /* 0x000000010303a824 */ /* 0x000fe200078e0200 */
[----:B--2---:R1:W-:Y:S04]  /*83e0*/  @!P6 STG.E.128 [R18.64], R4 ;  /* 0x000000041200e986 */ /* 0x0043e8000c101d06 */
[----:B-1----:R-:W2:Y:S04]  /*83f0*/  @!P2 LDG.E.128 R4, [R16.64] ;  /* 0x000000061004a981 */ /* 0x002ea8000c1e1d00 */
[----:B--2---:R1:W-:Y:S02]  /*8400*/  @!P2 STG.E.128 [R2.64], R4 ;  /* 0x000000040200a986 */ /* 0x0043e4000c101d06 */
.L_x_1971:
[----:B------:R-:W-:Y:S01]  /*8410*/  PLOP3.LUT P0, PT, PT, PT, UP2, 0x40, 0x0 ;  /* 0x000000000000781c */ /* 0x000fe20003f0e828 */
[----:B------:R-:W-:Y:S01]  /*8420*/  IMAD.MOV.U32 R0, RZ, RZ, c[0x0][0x288] ;  /* 0x0000a200ff007624 */ /* 0x000fe200078e00ff */
[----:B-1----:R-:W-:Y:S01]  /*8430*/  MOV R2, R97 ;  /* 0x0000006100027202 */ /* 0x002fe20000000f00 */
[----:B------:R-:W-:Y:S02]  /*8440*/  IMAD.MOV.U32 R3, RZ, RZ, R96 ;  /* 0x000000ffff037224 */ /* 0x000fe400078e0060 */
[----:B------:R-:W-:Y:S05]  /*8450*/  IMAD.U32 R0, R0, -0x100, RZ ;  /* 0xffffff0000007824 */ /* 0x000fea00078e00ff */
[C---:B------:R-:W-:Y:S04]  /*8460*/  LEA R97, P1, R0.reuse, R2, 0x1 ;  /* 0x0000000200617211 */ /* 0x040fe800078208ff */
[----:B------:R-:W-:Y:S01]  /*8470*/  LEA.HI.X.SX32 R96, R0, R3, 0x1, P1 ;  /* 0x0000000300607211 */ /* 0x000fe200008f0eff */
[----:B------:R-:W-:-:S05]  /*8480*/  @P0 BRA `(.L_x_2004) ;  /* 0x000004c000000947 */ /* 0x000fca0003800000 */
        /* <DEDUP_REMOVED lines=10> */
[--C-:B-1----:R-:W-:Y:S01]  /*8530*/  IMAD.MOV R4, RZ, RZ, -R15.reuse ;  /* 0x000000ffff047224 */ /* 0x102fe200078e0a0f */
[----:B------:R-:W-:Y:S01]  /*8540*/  IADD3 R0, R14, -0x200, RZ ;  /* 0xfffffe000e007810 */ /* 0x000fe20007ffe0ff */
[----:B------:R-:W-:Y:S02]  /*8550*/  IMAD.MOV.U32 R14, RZ, RZ, RZ ;  /* 0x000000ffff0e7224 */ /* 0x000fe400078e00ff */
[----:B------:R-:W-:Y:S01]  /*8560*/  IMAD R4, R4, R2, RZ ;  /* 0x0000000204047224 */ /* 0x000fe200078e02ff */
[----:B------:R-:W-:Y:S03]  /*8570*/  IABS R6, R0 ;  /* 0x0000000000067213 */ /* 0x000fe60000000000 */
        /* <DEDUP_REMOVED lines=61> */
.L_x_2004:
[----:B------:R-:W-:Y:S01]  /*8950*/  MOV R4, R93 ;  /* 0x0000005d00047202 */ /* 0x000fe20000000f00 */
[----:B------:R-:W-:Y:S01]  /*8960*/  IMAD.MOV.U32 R2, RZ, RZ, c[0x0][0x1a0] ;  /* 0x00006800ff027624 */ /* 0x000fe200078e00ff */
[----:B------:R-:W-:Y:S01]  /*8970*/  MOV R91, R89 ;  /* 0x00000059005b7202 */ /* 0x000fe20000000f00 */
[----:B------:R-:W-:Y:S02]  /*8980*/  IMAD.MOV.U32 R0, RZ, RZ, c[0x0][0x198] ;  /* 0x00006600ff007624 */ /* 0x000fe400078e00ff */
[----:B------:R-:W-:Y:S01]  /*8990*/  IMAD.MOV.U32 R5, RZ, RZ, R92 ;  /* 0x000000ffff057224 */ /* 0x000fe200078e005c */
[----:B------:R-:W-:Y:S01]  /*89a0*/  LEA R2, -R2, RZ, 0x8 ;  /* 0x000000ff02027211 */ /* 0x000fe200078e41ff */
[----:B------:R-:W-:Y:S03]  /*89b0*/  IMAD.U32 R0, R0, -0x100, RZ ;  /* 0xffffff0000007824 */ /* 0x000fe600078e00ff */
[----:B------:R-:W-:Y:S02]  /*89c0*/  LEA R93, P1, R2, R4, 0x1 ;  /* 0x00000004025d7211 */ /* 0x000fe400078208ff */
[----:B------:R-:W-:Y:S02]  /*89d0*/  LEA R90, P0, R0, R90, 0x1 ;  /* 0x0000005a005a7211 */ /* 0x000fe400078008ff */
[----:B------:R-:W-:Y:S02]  /*89e0*/  LEA.HI.X.SX32 R92, R2, R5, 0x1, P1 ;  /* 0x00000005025c7211 */ /* 0x000fe400008f0eff */
[----:B------:R-:W-:Y:S02]  /*89f0*/  LEA.HI.X.SX32 R89, R0, R91, 0x1, P0 ;  /* 0x0000005b00597211 */ /* 0x000fe400000f0eff */
.L_x_2005:
[----:B------:R-:W-:Y:S04]  /*8a00*/  IADD3 R12, R12, -0x1, RZ ;  /* 0xffffffff0c0c7810 */ /* 0x000fe80007ffe0ff */
[----:B------:R-:W-:Y:S11]  /*8a10*/  ISETP.GT.AND P0, PT, R12, R65, PT ;  /* 0x000000410c00720c */ /* 0x000ff60003f04270 */
[----:B------:R-:W-:Y:S02]  /*8a20*/  @!UPT UIADD3 URZ, URZ, URZ, URZ ;  /* 0x0000003f3f3ff290 */ /* 0x000fe4000fffe03f */
[----:B------:R-:W-:-:S05]  /*8a30*/  @P0 BRA `(.L_x_2006) ;  /* 0xffff9e8000000947 */ /* 0x000fca000383ffff */
.L_x_1952:
        /* <DEDUP_REMOVED lines=9> */
[----:B------:R-:W-:-:S04]  /*8ad0*/  ISETP.NE.U32.AND P0, PT, RZ, c[0x0][0x250], PT ;  /* 0x00009400ff007a0c */ /* 0x000fc80003f05070 */
[----:B------:R-:W-:-:S13]  /*8ae0*/  ISETP.NE.AND.EX P0, PT, RZ, c[0x0][0x254], PT, P0 ;  /* 0x00009500ff007a0c */ /* 0x000fda0003f05300 */
[----:B------:R-:W2:Y:S01]  /*8af0*/  @P0 LDG.E R126, [R126.64] ;  /* 0x000000067e7e0981 */ /* 0x000ea2000c1e1900 */
[----:B------:R-:W-:Y:S01]  /*8b00*/  UMOV UR18, URZ ;  /* 0x0000003f00127c82 */ /* 0x000fe20008000000 */
[----:B------:R-:W-:Y:S01]  /*8b10*/  LEA R12, P3, R128, c[0x0][0x160], 0x1 ;  /* 0x00005800800c7a11 */ /* 0x000fe200078608ff */
[----:B------:R-:W-:-:S03]  /*8b20*/  IMAD.SHL.U32 R8, R112, 0x20, RZ ;  /* 0x0000002070087824 */ /* 0x000fc600078e00ff */
[C---:B------:R-:W-:Y:S01]  /*8b30*/  LEA.HI.X R13, R128.reuse, c[0x0][0x164], R67, 0x1, P3 ;  /* 0x00005900800d7a11 */ /* 0x040fe200018f0c43 */
[----:B--2---:R-:W1:Y:S01]  /*8b40*/  @P0 R2UR UR18, R126 ;  /* 0x000000007e1203c2 */ /* 0x004e6200000e0000 */
[----:B------:R-:W-:Y:S01]  /*8b50*/  IADD3 R3, P0, R128, UR4, RZ ;  /* 0x0000000480037c10 */ /* 0x000fe2000ff1e0ff */
[----:B------:R-:W-:-:S03]  /*8b60*/  UIADD3 UR4, -UR11, UR8, URZ ;  /* 0x000000080b047290 */ /* 0x000fc6000fffe13f */
[----:B------:R-:W-:Y:S02]  /*8b70*/  IADD3.X R2, R67, UR5, RZ, P0, !PT ;  /* 0x0000000543027c10 */ /* 0x000fe400087fe4ff */
[----:B------:R-:W-:-:S04]  /*8b80*/  LEA R28, P0, R3, c[0x0][0x160], 0x1 ;  /* 0x00005800031c7a11 */ /* 0x000fc800078008ff */
[----:B------:R-:W-:Y:S01]  /*8b90*/  LEA.HI.X R29, R3, c[0x0][0x164], R2, 0x1, P0 ;  /* 0x00005900031d7a11 */ /* 0x000fe200000f0c02 */
[----:B-1----:R-:W-:-:S03]  /*8ba0*/  UIADD3 UR18, UR18, UR17, UR11 ;  /* 0x0000001112127290 */ /* 0x002fc6000fffe00b */
[----:B------:R-:W-:Y:S02]  /*8bb0*/  ULDC.U8 UR17, c[0x0][0x313] ;  /* 0x0000c4c000117ab9 */ /* 0x000fe40000000000 */
[----:B------:R-:W-:Y:S01]  /*8bc0*/  ISETP.NE.AND P4, PT, RZ, UR17, PT ;  /* 0x00000011ff007c0c */ /* 0x000fe2000bf85270 */
[----:B------:R-:W-:-:S05]  /*8bd0*/  IMAD R4, R112, UR18, RZ ;  /* 0x0000001270047c24 */ /* 0x000fca000f8e02ff */
[-C--:B------:R-:W-:Y:S02]  /*8be0*/  IADD3 R114, P2, R114, R4.reuse, RZ ;  /* 0x0000000472727210 */ /* 0x080fe40007f5e0ff */
[----:B------:R-:W-:Y:S02]  /*8bf0*/  IADD3 R0, P1, R113, R4, RZ ;  /* 0x0000000471007210 */ /* 0x000fe40007f3e0ff */
[----:B------:R-:W-:-:S05]  /*8c00*/  SHF.R.S32.HI R4, RZ, 0x1f, R4 ;  /* 0x0000001fff047819 */ /* 0x000fca0000011404 */
[--C-:B------:R-:W-:Y:S02]  /*8c10*/  IMAD.X R105, R105, 0x1, R4.reuse, P2 ;  /* 0x0000000169697824 */ /* 0x100fe400010e0604 */
[----:B------:R-:W-:Y:S01]  /*8c20*/  IMAD.X R2, R104, 0x1, R4, P1 ;  /* 0x0000000168027824 */ /* 0x000fe200008e0604 */
[----:B------:R-:W-:Y:S05]  /*8c30*/  @!P4 BRA `(.L_x_2009) ;  /* 0x000007f00000c947 */ /* 0x000fea0003800000 */
[----:B------:R-:W-:Y:S01]  /*8c40*/  ISETP.GE.AND P0, PT, R124, UR4, PT ;  /* 0x000000047c007c0c */ /* 0x000fe2000bf06270 */
        /* <DEDUP_REMOVED lines=20> */
[----:B-----5:R-:W-:Y:S02]  /*8d90*/  LOP3.LUT R0, R13, 0xffff0000, RZ, 0xc0, !PT ;  /* 0xffff00000d007812 */ /* 0x020fe400078ec0ff */
[----:B------:R-:W-:Y:S02]  /*8da0*/  LOP3.LUT R16, R12, 0xffff0000, RZ, 0xc0, !PT ;  /* 0xffff00000c107812 */ /* 0x000fe400078ec0ff */
[----:B------:R-:W-:Y:S02]  /*8db0*/  LOP3.LUT R11, R15, 0xffff0000, RZ, 0xc0, !PT ;  /* 0xffff00000f0b7812 */ /* 0x000fe400078ec0ff */
[----:B------:R-:W-:Y:S01]  /*8dc0*/  LOP3.LUT R19, R14, 0xffff0000, RZ, 0xc0, !PT ;  /* 0xffff00000e137812 */ /* 0x000fe200078ec0ff */
[----:B--2---:R-:W-:Y:S01]  /*8dd0*/  IMAD.U32 R6, R13, 0x10000, RZ ;  /* 0x000100000d067824 */ /* 0x004fe200078e00ff */
[----:B------:R-:W-:Y:S01]  /*8de0*/  SHF.L.U32 R7, R12, 0x10, RZ ;  /* 0x000000100c077819 */ /* 0x000fe200000006ff */
[----:B------:R-:W-:Y:S01]  /*8df0*/  IMAD.U32 R12, R15, 0x10000, RZ ;  /* 0x000100000f0c7824 */ /* 0x000fe200078e00ff */
[----:B------:R-:W-:-:S02]  /*8e00*/  SHF.L.U32 R13, R14, 0x10, RZ ;  /* 0x000000100e0d7819 */ /* 0x000fc400000006ff */
[C---:B---3--:R-:W-:Y:S01]  /*8e10*/  LOP3.LUT R10, R2.reuse, 0xffff0000, RZ, 0xc0, !PT ;  /* 0xffff0000020a7812 */ /* 0x048fe200078ec0ff */
[----:B------:R-:W-:Y:S01]  /*8e20*/  IMAD.U32 R2, R2, 0x10000, RZ ;  /* 0x0001000002027824 */ /* 0x000fe200078e00ff */
[C---:B------:R-:W-:Y:S02]  /*8e30*/  LOP3.LUT R15, R3.reuse, 0xffff0000, RZ, 0xc0, !PT ;  /* 0xffff0000030f7812 */ /* 0x040fe400078ec0ff */
[----:B----4-:R-:W-:Y:S01]  /*8e40*/  LOP3.LUT R18, R4, 0xffff0000, RZ, 0xc0, !PT ;  /* 0xffff000004127812 */ /* 0x010fe200078ec0ff */
        /* <DEDUP_REMOVED lines=10> */
[----:B------:R-:W-:Y:S02]  /*8ef0*/  IMAD.U32 R4, R4, 0x10000, RZ ;  /* 0x0001000004047824 */ /* 0x000fe400078e00ff */
[-C--:B------:R-:W-:Y:S02]  /*8f00*/  FMUL.FTZ R2, R19, R3.reuse ;  /* 0x0000000313027220 */ /* 0x080fe40000410000 */
[----:B------:R-:W-:Y:S02]  /*8f10*/  FMUL.FTZ R3, R13, R3 ;  /* 0x000000030d037220 */ /* 0x000fe40000410000 */
[----:B------:R-:W-:-:S02]  /*8f20*/  FMUL.FTZ R10, R11, R15 ;  /* 0x0000000f0b0a7220 */ /* 0x000fc40000410000 */
[-C--:B------:R-:W-:Y:S02]  /*8f30*/  FFMA.FTZ R0, R7, R4.reuse, -R0 ;  /* 0x0000000407007223 */ /* 0x080fe40000010800 */
[----:B------:R-:W-:Y:S02]  /*8f40*/  FFMA.FTZ R6, R16, R4, R6 ;  /* 0x0000000410067223 */ /* 0x000fe40000010006 */
[----:B------:R-:W-:Y:S02]  /*8f50*/  FMUL.FTZ R15, R12, R15 ;  /* 0x0000000f0c0f7220 */ /* 0x000fe40000410000 */
[-C--:B------:R-:W-:Y:S01]  /*8f60*/  FFMA.FTZ R2, R13, R5.reuse, -R2 ;  /* 0x000000050d027223 */ /* 0x080fe20000010802 */
[----:B------:R-:W-:Y:S01]  /*8f70*/  F2FP.BF16.PACK_AB R0, R6, R0 ;  /* 0x000000000600723e */ /* 0x000fe200000010ff */
[----:B------:R-:W-:Y:S01]  /*8f80*/  FFMA.FTZ R3, R19, R5, R3 ;  /* 0x0000000513037223 */ /* 0x000fe20000010003 */
[----:B------:R-:W-:Y:S01]  /*8f90*/  MOV R13, R14 ;  /* 0x0000000e000d7202 */ /* 0x000fe20000000f00 */
[----:B------:R-:W-:-:S02]  /*8fa0*/  FFMA.FTZ R10, R12, R17, -R10 ;  /* 0x000000110c0a7223 */ /* 0x000fc4000001080a */
[----:B------:R-:W-:Y:S01]  /*8fb0*/  FFMA.FTZ R15, R11, R17, R15 ;  /* 0x000000110b0f7223 */ /* 0x000fe2000001000f */
[----:B------:R-:W-:Y:S01]  /*8fc0*/  F2FP.BF16.PACK_AB R2, R3, R2 ;  /* 0x000000020302723e */ /* 0x000fe200000010ff */
[----:B------:R-:W-:-:S03]  /*8fd0*/  IMAD.MOV.U32 R12, RZ, RZ, R0 ;  /* 0x000000ffff0c7224 */ /* 0x000fc600078e0000 */
[----:B------:R-:W-:Y:S02]  /*8fe0*/  F2FP.BF16.PACK_AB R15, R15, R10 ;  /* 0x0000000a0f0f723e */ /* 0x000fe400000010ff */
[----:B------:R-:W-:Y:S02]  /*8ff0*/  MOV R14, R2 ;  /* 0x00000002000e7202 */ /* 0x000fe40000000f00 */
.L_x_2013:
[----:B------:R-:W-:Y:S05]  /*9000*/  BSYNC B0 ;  /* 0x0000000000007941 */ /* 0x000fea0003800000 */
.L_x_2012:
[----:B-----5:R2:W-:Y:S02]  /*9010*/  STS.128 [R213], R12 ;  /* 0x0000000cd5007388 */ /* 0x0205e40000000c00 */
.L_x_2011:
[----:B------:R-:W-:Y:S05]  /*9020*/  BSYNC B1 ;  /* 0x0000000000017941 */ /* 0x000fea0003800000 */
.L_x_2010:
[----:B------:R-:W-:-:S04]  /*9030*/  IADD3 R10, R124, 0x20, RZ ;  /* 0x000000207c0a7810 */ /* 0x000fc80007ffe0ff */
[----:B------:R-:W-:-:S04]  /*9040*/  ISETP.GE.AND P0, PT, R10, UR4, PT ;  /* 0x000000040a007c0c */ /* 0x000fc8000bf06270 */
        /* <DEDUP_REMOVED lines=16> */
[----:B------:R-:W-:-:S04]  /*9150*/  IADD3.X R5, R8, c[0x0][0x2ac], RZ, P1, !PT ;  /* 0x0000ab0008057a10 */ /* 0x000fc80000ffe4ff */
[----:B------:R-:W4:Y:S04]  /*9160*/  LDG.E.64 R2, [R2.64] ;  /* 0x0000000602027981 */ /* 0x000f28000c1e1b00 */
[----:B--2---:R-:W2:Y:S01]  /*9170*/  LDG.E.64 R4, [R4.64] ;  /* 0x0000000604047981 */ /* 0x004ea2000c1e1b00 */
[C---:B-----5:R-:W-:Y:S01]  /*9180*/  LOP3.LUT R0, R29.reuse, 0xffff0000, RZ, 0xc0, !PT ;  /* 0xffff00001d007812 */ /* 0x060fe200078ec0ff */
[----:B------:R-:W-:Y:S01]  /*9190*/  IMAD.U32 R6, R29, 0x10000, RZ ;  /* 0x000100001d067824 */ /* 0x000fe200078e00ff */
[C---:B------:R-:W-:Y:S01]  /*91a0*/  SHF.L.U32 R7, R28.reuse, 0x10, RZ ;  /* 0x000000101c077819 */ /* 0x040fe200000006ff */
[----:B------:R-:W-:Y:S01]  /*91b0*/  IMAD.U32 R12, R31, 0x10000, RZ ;  /* 0x000100001f0c7824 */ /* 0x000fe200078e00ff */
[----:B------:R-:W-:Y:S02]  /*91c0*/  LOP3.LUT R28, R28, 0xffff0000, RZ, 0xc0, !PT ;  /* 0xffff00001c1c7812 */ /* 0x000fe400078ec0ff */
[----:B------:R-:W-:-:S02]  /*91d0*/  SHF.L.U32 R13, R30, 0x10, RZ ;  /* 0x000000101e0d7819 */ /* 0x000fc400000006ff */
[----:B------:R-:W-:Y:S02]  /*91e0*/  LOP3.LUT R30, R30, 0xffff0000, RZ, 0xc0, !PT ;  /* 0xffff00001e1e7812 */ /* 0x000fe400078ec0ff */
[----:B------:R-:W-:Y:S02]  /*91f0*/  LOP3.LUT R11, R31, 0xffff0000, RZ, 0xc0, !PT ;  /* 0xffff00001f0b7812 */ /* 0x000fe400078ec0ff */
[C---:B----4-:R-:W-:Y:S01]  /*9200*/  LOP3.LUT R8, R2.reuse, 0xffff0000, RZ, 0xc0, !PT ;  /* 0xffff000002087812 */ /* 0x050fe200078ec0ff */
[----:B------:R-:W-:Y:S01]  /*9210*/  IMAD.U32 R2, R2, 0x10000, RZ ;  /* 0x0001000002027824 */ /* 0x000fe200078e00ff */
[C---:B------:R-:W-:Y:S02]  /*9220*/  LOP3.LUT R15, R3.reuse, 0xffff0000, RZ, 0xc0, !PT ;  /* 0xffff0000030f7812 */ /* 0x040fe400078ec0ff */
[----:B--2---:R-:W-:Y:S01]  /*9230*/  LOP3.LUT R17, R4, 0xffff0000, RZ, 0xc0, !PT ;  /* 0xffff000004117812 */ /* 0x004fe200078ec0ff */
        /* <DEDUP_REMOVED lines=10> */
[----:B------:R-:W-:Y:S02]  /*92e0*/  FMUL.FTZ R2, R30, R3 ;  /* 0x000000031e027220 */ /* 0x000fe40000410000 */
[----:B------:R-:W-:Y:S01]  /*92f0*/  FMUL.FTZ R8, R11, R15 ;  /* 0x0000000f0b087220 */ /* 0x000fe20000410000 */
[----:B------:R-:W-:Y:S01]  /*9300*/  MOV R29, R14 ;  /* 0x0000000e001d7202 */ /* 0x000fe20000000f00 */
        /* <DEDUP_REMOVED lines=11> */
[----:B------:R-:W-:-:S03]  /*93c0*/  IMAD.MOV.U32 R28, RZ, RZ, R0 ;  /* 0x000000ffff1c7224 */ /* 0x000fc600078e0000 */
[----:B------:R-:W-:Y:S01]  /*93d0*/  F2FP.BF16.PACK_AB R8, R15, R8 ;  /* 0x000000080f08723e */ /* 0x000fe200000010ff */
[----:B------:R-:W-:-:S03]  /*93e0*/  IMAD.MOV.U32 R30, RZ, RZ, R2 ;  /* 0x000000ffff1e7224 */ /* 0x000fc600078e0002 */
[----:B------:R-:W-:Y:S02]  /*93f0*/  MOV R31, R8 ;  /* 0x00000008001f7202 */ /* 0x000fe40000000f00 */
.L_x_2016:
[----:B------:R-:W-:Y:S05]  /*9400*/  BSYNC B0 ;  /* 0x0000000000007941 */ /* 0x000fea0003800000 */
.L_x_2015:
[----:B-----5:R4:W-:Y:S01]  /*9410*/  STS.128 [R213+0x800], R28 ;  /* 0x0008001cd5007388 */ /* 0x0209e20000000c00 */
[----:B------:R-:W-:Y:S05]  /*9420*/  BRA `(.L_x_2014) ;  /* 0x00000e9000007947 */ /* 0x000fea0003800000 */
.L_x_2009:
        /* <DEDUP_REMOVED lines=99> */
.L_x_2020:
[----:B------:R-:W-:Y:S05]  /*9a60*/  BSYNC B0 ;  /* 0x0000000000007941 */ /* 0x000fea0003800000 */
.L_x_2019:
[----:B-----5:R3:W-:Y:S02]  /*9a70*/  STS.128 [R213], R20 ;  /* 0x00000014d5007388 */ /* 0x0207e40000000c00 */
.L_x_2018:
[----:B------:R-:W-:Y:S05]  /*9a80*/  BSYNC B1 ;  /* 0x0000000000017941 */ /* 0x000fea0003800000 */
.L_x_2017:
[----:B------:R-:W-:-:S04]  /*9a90*/  IADD3 R10, R124, 0x20, RZ ;  /* 0x000000207c0a7810 */ /* 0x000fc80007ffe0ff */
[----:B------:R-:W-:-:S04]  /*9aa0*/  ISETP.GE.AND P0, PT, R10, UR4, PT ;  /* 0x000000040a007c0c */ /* 0x000fc8000bf06270 */
        /* <DEDUP_REMOVED lines=33> */
[----:B------:R-:W-:Y:S01]  /*9cc0*/  IMAD.U32 R11, R5, 0x10000, RZ ;  /* 0x00010000050b7824 */ /* 0x000fe200078e00ff */
        /* <DEDUP_REMOVED lines=16> */
[----:B-1----:R-:W-:Y:S01]  /*9dd0*/  IMAD.U32 R28, R16, 0x10000, RZ ;  /* 0x00010000101c7824 */ /* 0x002fe200078e00ff */
        /* <DEDUP_REMOVED lines=22> */
[C---:B------:R-:W-:Y:S01]  /*9f40*/  SHF.L.U32 R17, R23.reuse, 0x10, RZ ;  /* 0x0000001017117819 */ /* 0x040fe200000006ff */
        /* <DEDUP_REMOVED lines=22> */
.L_x_2022:
[----:B------:R-:W-:Y:S05]  /*a0b0*/  BSYNC B0 ;  /* 0x0000000000007941 */ /* 0x000fea0003800000 */
.L_x_2021:
[----:B-----5:R1:W-:Y:S01]  /*a0c0*/  STS.128 [R213+0x800], R4 ;  /* 0x00080004d5007388 */ /* 0x0203e20000000c00 */
[----:B------:R-:W-:Y:S05]  /*a0d0*/  BRA `(.L_x_2014) ;  /* 0x000001e000007947 */ /* 0x000fea0003800000 */
.L_x_2008:
[----:B------:R-:W-:Y:S01]  /*a0e0*/  UIADD3 UR17, -UR11, UR8, URZ ;  /* 0x000000080b117290 */ /* 0x000fe2000fffe13f */
[----:B------:R-:W-:Y:S05]  /*a0f0*/  BSSY B0, `(.L_x_2023) ;  /* 0x000000e000007945 */ /* 0x000fea0003800000 */
[----:B------:R-:W-:-:S13]  /*a100*/  ISETP.GE.AND P0, PT, R124, UR17, PT ;  /* 0x000000117c007c0c */ /* 0x000fda000bf06270 */
        /* <DEDUP_REMOVED lines=12> */
.L_x_2024:
[----:B------:R-:W-:Y:S05]  /*a1d0*/  BSYNC B0 ;  /* 0x0000000000007941 */ /* 0x000fea0003800000 */
.L_x_2023:
[----:B------:R-:W-:-:S04]  /*a1e0*/  IADD3 R10, R124, 0x20, RZ ;  /* 0x000000207c0a7810 */ /* 0x000fc80007ffe0ff */
[----:B------:R-:W-:-:S13]  /*a1f0*/  ISETP.GE.AND P0, PT, R10, UR17, PT ;  /* 0x000000110a007c0c */ /* 0x000fda000bf06270 */
        /* <DEDUP_REMOVED lines=12> */
.L_x_2014:
[----:B------:R-:W-:Y:S05]  /*a2c0*/  BSYNC B2 ;  /* 0x0000000000027941 */ /* 0x000fea0003800000 */
.L_x_2007:
[----:B------:R-:W-:Y:S01]  /*a2d0*/  UIADD3 UR5, UR10, -0x1, URZ ;  /* 0xffffffff0a057890 */ /* 0x000fe2000fffe03f */
[C---:B------:R-:W-:Y:S01]  /*a2e0*/  LEA R232, P0, R122.reuse, c[0x0][0x168], 0x1 ;  /* 0x00005a007ae87a11 */ /* 0x040fe200078008ff */
[----:B------:R-:W-:Y:S02]  /*a2f0*/  BSSY B0, `(.L_x_2025) ;  /* 0x0000011000007945 */ /* 0x000fe40003800000 */
[----:B------:R-:W-:Y:S01]  /*a300*/  USHF.L.U32 UR20, UR5, 0x8, URZ ;  /* 0x0000000805147899 */ /* 0x000fe2000800063f */
[----:B------:R-:W-:-:S03]  /*a310*/  LEA.HI.X R233, R122, c[0x0][0x16c], R66, 0x1, P0 ;  /* 0x00005b007ae97a11 */ /* 0x000fc600000f0c42 */
[----:B------:R-:W-:-:S06]  /*a320*/  UIADD3 UR17, -UR20, UR12, URZ ;  /* 0x0000000c14117290 */ /* 0x000fcc000fffe13f */
[----:B------:R-:W-:-:S13]  /*a330*/  ISETP.GE.AND P1, PT, R124, UR17, PT ;  /* 0x000000117c007c0c */ /* 0x000fda000bf26270 */
[----:B------:R-:W-:Y:S05]  /*a340*/  @P1 BRA `(.L_x_2026) ;  /* 0x000000b000001947 */ /* 0x000fea0003800000 */
[----:B------:R-:W-:-:S13]  /*a350*/  ISETP.GE.AND P0, PT, R188, c[0x0][0x220], PT ;  /* 0x00008800bc007a0c */ /* 0x000fda0003f06270 */
[----:B------:R1:W-:Y:S04]  /*a360*/  @P0 STS [R213+0x1000], RZ ;  /* 0x001000ffd5000388 */ /* 0x0003e80000000800 */
[----:B------:R1:W-:Y:S04]  /*a370*/  @P0 STS [R213+0x1004], RZ ;  /* 0x001004ffd5000388 */ /* 0x0003e80000000800 */
[----:B------:R1:W-:Y:S01]  /*a380*/  @P0 STS.64 [R213+0x1008], RZ ;  /* 0x001008ffd5000388 */ /* 0x0003e20000000a00 */
[----:B------:R-:W-:Y:S05]  /*a390*/  @P0 BRA `(.L_x_2026) ;  /* 0x0000006000000947 */ /* 0x000fea0003800000 */
[----:B--2---:R-:W-:Y:S02]  /*a3a0*/  MOV R2, R232 ;  /* 0x000000e800027202 */ /* 0x004fe40000000f00 */
[----:B------:R-:W-:-:S05]  /*a3b0*/  MOV R3, R233 ;  /* 0x000000e900037202 */ /* 0x000fca0000000f00 */
[----:B------:R-:W-:Y:S01]  /*a3c0*/  @!PT LDS RZ, [RZ] ;  /* 0x00000000fffff984 */ /* 0x000fe20000000800 */
[----:B------:R-:W-:Y:S01]  /*a3d0*/  @!PT LDS RZ, [RZ] ;  /* 0x00000000fffff984 */ /* 0x000fe20000000800 */
[----:B------:R-:W-:Y:S01]  /*a3e0*/  @!PT LDS RZ, [RZ] ;  /* 0x00000000fffff984 */ /* 0x000fe20000000800 */
[----:B------:R2:W-:Y:S02]  /*a3f0*/  LDGSTS.E.BYPASS.LTC128B.128 [R213+0x1000], [R2.64] ;  /* 0x0100000002d57fae */ /* 0x0005e4000b901d46 */
.L_x_2026:
[----:B------:R-:W-:Y:S05]  /*a400*/  BSYNC B0 ;  /* 0x0000000000007941 */ /* 0x000fea0003800000 */
.L_x_2025:
[----:B------:R-:W-:Y:S01]  /*a410*/  ISETP.GE.AND P0, PT, R10, UR17, PT ;  /* 0x000000110a007c0c */ /* 0x000fe2000bf06270 */
[----:B------:R-:W-:-:S12]  /*a420*/  BSSY B0, `(.L_x_2027) ;  /* 0x000000b000007945 */ /* 0x000fd80003800000 */
[----:B------:R-:W-:Y:S05]  /*a430*/  @P0 BRA `(.L_x_2028) ;  /* 0x0000009000000947 */ /* 0x000fea0003800000 */
[----:B------:R-:W-:-:S13]  /*a440*/  ISETP.GE.AND P0, PT, R188, c[0x0][0x220], PT ;  /* 0x00008800bc007a0c */ /* 0x000fda0003f06270 */
[----:B------:R1:W-:Y:S01]  /*a450*/  @P0 STS.128 [R213+0x1800], RZ ;  /* 0x001800ffd5000388 */ /* 0x0003e20000000c00 */
[----:B------:R-:W-:Y:S05]  /*a460*/  @P0 BRA `(.L_x_2028) ;  /* 0x0000006000000947 */ /* 0x000fea0003800000 */
[----:B--2---:R-:W-:-:S04]  /*a470*/  LEA R2, P0, R41, R232, 0x1 ;  /* 0x000000e829027211 */ /* 0x004fc800078008ff */
[----:B------:R-:W-:-:S05]  /*a480*/  LEA.HI.X R3, R41, R233, R40, 0x1, P0 ;  /* 0x000000e929037211 */ /* 0x000fca00000f0c28 */
[----:B------:R-:W-:Y:S01]  /*a490*/  @!PT LDS RZ, [RZ] ;  /* 0x00000000fffff984 */ /* 0x000fe20000000800 */
[----:B------:R-:W-:Y:S01]  /*a4a0*/  @!PT LDS RZ, [RZ] ;  /* 0x00000000fffff984 */ /* 0x000fe20000000800 */
[----:B------:R-:W-:Y:S01]  /*a4b0*/  @!PT LDS RZ, [RZ] ;  /* 0x00000000fffff984 */ /* 0x000fe20000000800 */
[----:B------:R2:W-:Y:S04]  /*a4c0*/  LDGSTS.E.BYPASS.LTC128B.128 [R213+0x1800], [R2.64] ;  /* 0x0180000002d57fae */ /* 0x0005e8000b901d46 */
.L_x_2028:
[----:B------:R-:W-:Y:S05]  /*a4d0*/  BSYNC B0 ;  /* 0x0000000000007941 */ /* 0x000fea0003800000 */
.L_x_2027:
[----:B-1----:R-:W-:Y:S01]  /*a4e0*/  IADD3 R7, R124, 0x40, RZ ;  /* 0x000000407c077810 */ /* 0x002fe20007ffe0ff */
[----:B------:R-:W-:Y:S03]  /*a4f0*/  BSSY B0, `(.L_x_2029) ;  /* 0x000000e000007945 */ /* 0x000fe60003800000 */
[----:B------:R-:W-:-:S13]  /*a500*/  ISETP.GE.AND P0, PT, R7, UR17, PT ;  /* 0x0000001107007c0c */ /* 0x000fda000bf06270 */
[----:B------:R-:W-:Y:S05]  /*a510*/  @P0 BRA `(.L_x_2030) ;  /* 0x000000b000000947 */ /* 0x000fea0003800000 */
[----:B------:R-:W-:-:S13]  /*a520*/  ISETP.GE.AND P0, PT, R188, c[0x0][0x220], PT ;  /* 0x00008800bc007a0c */ /* 0x000fda0003f06270 */
[----:B------:R1:W-:Y:S01]  /*a530*/  @P0 STS.128 [R213+0x2000], RZ ;  /* 0x002000ffd5000388 */ /* 0x0003e20000000c00 */
[----:B------:R-:W-:Y:S05]  /*a540*/  @P0 BRA `(.L_x_2030) ;  /* 0x0000008000000947 */ /* 0x000fea0003800000 */
[----:B------:R-:W-:Y:S02]  /*a550*/  IMAD.MOV.U32 R0, RZ, RZ, c[0x0][0x198] ;  /* 0x00006600ff007624 */ /* 0x000fe400078e00ff */
[----:B--2---:R-:W-:-:S03]  /*a560*/  IMAD.MOV.U32 R2, RZ, RZ, c[0x0][0x19c] ;  /* 0x00006700ff027624 */ /* 0x004fc600078e00ff */
[----:B------:R-:W-:-:S04]  /*a570*/  LEA R4, P0, R0, R232, 0x7 ;  /* 0x000000e800047211 */ /* 0x000fc800078038ff */
[----:B------:R-:W-:-:S05]  /*a580*/  LEA.HI.X R5, R0, R233, R2, 0x7, P0 ;  /* 0x000000e900057211 */ /* 0x000fca00000f3c02 */
[----:B------:R-:W-:Y:S01]  /*a590*/  @!PT LDS RZ, [RZ] ;  /* 0x00000000fffff984 */ /* 0x000fe20000000800 */
[----:B------:R-:W-:Y:S01]  /*a5a0*/  @!PT LDS RZ, [RZ] ;  /* 0x00000000fffff984 */ /* 0x000fe20000000800 */
[----:B------:R-:W-:Y:S01]  /*a5b0*/  @!PT LDS RZ, [RZ] ;  /* 0x00000000fffff984 */ /* 0x000fe20000000800 */
[----:B------:R2:W-:Y:S04]  /*a5c0*/  LDGSTS.E.BYPASS.LTC128B.128 [R213+0x2000], [R4.64] ;  /* 0x0200000004d57fae */ /* 0x0005e8000b901d46 */
.L_x_2030:
[----:B------:R-:W-:Y:S05]  /*a5d0*/  BSYNC B0 ;  /* 0x0000000000007941 */ /* 0x000fea0003800000 */
.L_x_2029:
[----:B------:R-:W-:Y:S01]  /*a5e0*/  IADD3 R6, R124, 0x60, RZ ;  /* 0x000000607c067810 */ /* 0x000fe20007ffe0ff */
[----:B------:R-:W-:Y:S03]  /*a5f0*/  BSSY B0, `(.L_x_2031) ;  /* 0x0000011000007945 */ /* 0x000fe60003800000 */
[----:B------:R-:W-:-:S13]  /*a600*/  ISETP.GE.AND P0, PT, R6, UR17, PT ;  /* 0x0000001106007c0c */ /* 0x000fda000bf06270 */
[----:B------:R-:W-:Y:S05]  /*a610*/  @P0 BRA `(.L_x_2032) ;  /* 0x000000e000000947 */ /* 0x000fea0003800000 */
[----:B------:R-:W-:-:S13]  /*a620*/  ISETP.GE.AND P0, PT, R188, c[0x0][0x220], PT ;  /* 0x00008800bc007a0c */ /* 0x000fda0003f06270 */
[----:B------:R1:W-:Y:S01]  /*a630*/  @P0 STS.128 [R213+0x2800], RZ ;  /* 0x002800ffd5000388 */ /* 0x0003e20000000c00 */
[----:B------:R-:W-:Y:S05]  /*a640*/  @P0 BRA `(.L_x_2032) ;  /* 0x000000b000000947 */ /* 0x000fea0003800000 */
[----:B------:R-:W-:Y:S01]  /*a650*/  MOV R0, c[0x0][0x198] ;  /* 0x0000660000007a02 */ /* 0x000fe20000000f00 */
[----:B------:R-:W-:Y:S01]  /*a660*/  ULDC UR4, c[0x0][0x19c] ;  /* 0x0000670000047ab9 */ /* 0x000fe20000000800 */
[----:B--2---:R-:W-:Y:S01]  /*a670*/  MOV R2, R232 ;  /* 0x000000e800027202 */ /* 0x004fe20000000f00 */
        /* <DEDUP_REMOVED lines=8> */
.L_x_2032:
[----:B------:R-:W-:Y:S05]  /*a700*/  BSYNC B0 ;  /* 0x0000000000007941 */ /* 0x000fea0003800000 */
.L_x_2031:
[----:B--2---:R-:W-:Y:S01]  /*a710*/  IADD3 R5, R124, 0x80, RZ ;  /* 0x000000807c057810 */ /* 0x004fe20007ffe0ff */
[----:B------:R-:W-:Y:S03]  /*a720*/  BSSY B0, `(.L_x_2033) ;  /* 0x000000e000007945 */ /* 0x000fe60003800000 */
[----:B------:R-:W-:-:S13]  /*a730*/  ISETP.GE.AND P0, PT, R5, UR17, PT ;  /* 0x0000001105007c0c */ /* 0x000fda000bf06270 */
        /* <DEDUP_REMOVED lines=12> */
.L_x_2034:
[----:B------:R-:W-:Y:S05]  /*a800*/  BSYNC B0 ;  /* 0x0000000000007941 */ /* 0x000fea0003800000 */
.L_x_2033:
        /* <DEDUP_REMOVED lines=18> */
.L_x_2036:
[----:B------:R-:W-:Y:S05]  /*a930*/  BSYNC B0 ;  /* 0x0000000000007941 */ /* 0x000fea0003800000 */
.L_x_2035:
[----:B-1----:R-:W-:Y:S01]  /*a940*/  IADD3 R3, R124, 0xc0, RZ ;  /* 0x000000c07c037810 */ /* 0x002fe20007ffe0ff */
        /* <DEDUP_REMOVED lines=17> */
.L_x_2038:
[----:B------:R-:W-:Y:S05]  /*aa60*/  BSYNC B0 ;  /* 0x0000000000007941 */ /* 0x000fea0003800000 */
.L_x_2037:
[----:B------:R-:W-:Y:S01]  /*aa70*/  IADD3 R2, R124, 0xe0, RZ ;  /* 0x000000e07c027810 */ /* 0x000fe20007ffe0ff */
[----:B------:R-:W-:Y:S01]  /*aa80*/  BSSY B0, `(.L_x_2039) ;  /* 0x0000015000007945 */ /* 0x000fe20003800000 */
[----:B------:R-:W-:Y:S02]  /*aa90*/  SHF.R.S32.HI R0, RZ, 0x1f, R43 ;  /* 0x0000001fff007819 */ /* 0x000fe4000001142b */
[----:B------:R-:W-:Y:S02]  /*aaa0*/  ISETP.GE.AND P0, PT, R2, UR17, PT ;  /* 0x0000001102007c0c */ /* 0x000fe4000bf06270 */
        /* <DEDUP_REMOVED lines=18> */
.L_x_2040:
[----:B------:R-:W-:Y:S05]  /*abd0*/  BSYNC B0 ;  /* 0x0000000000007941 */ /* 0x000fea0003800000 */
.L_x_2039:
[----:B------:R-:W-:Y:S01]  /*abe0*/  ULDC.64 UR18, c[0x0][0x320] ;  /* 0x0000c80000127ab9 */ /* 0x000fe20000000a00 */
[----:B------:R-:W0:Y:S01]  /*abf0*/  LDGDEPBAR ;  /* 0x00000000000079af */ /* 0x000e220000000000 */
[----:B------:R-:W-:Y:S02]  /*ac00*/  UIMAD UR14, UR14, UR18, URZ ;  /* 0x000000120e0e72a4 */ /* 0x000fe4000f8e023f */
[----:B------:R-:W-:Y:S02]  /*ac10*/  UMOV UR22, UR16 ;  /* 0x0000001000167c82 */ /* 0x000fe40008000000 */
[----:B------:R-:W-:Y:S02]  /*ac20*/  UMOV UR23, UR13 ;  /* 0x0000000d00177c82 */ /* 0x000fe40008000000 */
[----:B------:R-:W-:Y:S02]  /*ac30*/  UIMAD.WIDE.U32 UR22, UR15, UR18, UR22 ;  /* 0x000000120f1672a5 */ /* 0x000fe4000f8e0016 */
[----:B------:R-:W-:-:S03]  /*ac40*/  UIMAD UR19, UR15, UR19, UR14 ;  /* 0x000000130f1372a4 */ /* 0x000fc6000f8e020e */
[----:B------:R-:W-:Y:S02]  /*ac50*/  ULDC.64 UR14, c[0x0][0x318] ;  /* 0x0000c600000e7ab9 */ /* 0x000fe40000000a00 */
[----:B------:R-:W-:Y:S02]  /*ac60*/  ULEA UR14, UP0, UR22, UR14, 0x2 ;  /* 0x0000000e160e7291 */ /* 0x000fe4000f80103f */
[----:B------:R-:W-:-:S04]  /*ac70*/  UIADD3 UR19, UR23, UR19, URZ ;  /* 0x0000001317137290 */ /* 0x000fc8000fffe03f */
[----:B------:R-:W-:Y:S01]  /*ac80*/  ULEA.HI.X UR15, UR22, UR15, UR19, 0x2, UP0 ;  /* 0x0000000f160f7291 */ /* 0x000fe200080f1413 */
[----:B-1----:R-:W-:Y:S01]  /*ac90*/  IMAD.U32 R12, RZ, RZ, UR14 ;  /* 0x0000000eff0c7e24 */ /* 0x002fe2000f8e00ff */
[----:B------:R-:W-:-:S04]  /*aca0*/  DEPBAR.LE SB0, 0x0 ;  /* 0x000080000000791a */ /* 0x000fc80000000000 */
[----:B------:R-:W-:-:S05]  /*acb0*/  IMAD.U32 R13, RZ, RZ, UR15 ;  /* 0x0000000fff0d7e24 */ /* 0x000fca000f8e00ff */
[----:B--2---:R-:W2:Y:S04]  /*acc0*/  LDG.E R11, [R12.64] ;  /* 0x000000060c0b7981 */ /* 0x004ea8000c1e1900 */
[----:B------:R-:W-:Y:S01]  /*acd0*/  BAR.SYNC.DEFER_BLOCKING 0x0 ;  /* 0x0000000000007b1d */ /* 0x000fe20000010000 */
[----:B------:R-:W-:Y:S01]  /*ace0*/  ISETP.GE.AND P0, PT, R124, UR17, PT ;  /* 0x000000117c007c0c */ /* 0x000fe2000bf06270 */
[----:B------:R-:W-:Y:S01]  /*acf0*/  IMAD.SHL.U32 R210, R43, 0x2, RZ ;  /* 0x000000022bd27824 */ /* 0x000fe200078e00ff */
[----:B------:R-:W-:-:S03]  /*ad00*/  LEA R167, P1, R118, c[0x0][0x170], 0x1 ;  /* 0x00005c0076a77a11 */ /* 0x000fc600078208ff */
[----:B------:R-:W2:Y:S01]  /*ad10*/  MUFU.RCP R0, c[0x0][0x238] ;  /* 0x00008e0000007b08 */ /* 0x000ea20000001000 */
[----:B------:R-:W-:Y:S01]  /*ad20*/  BSSY B0, `(.L_x_2041) ;  /* 0x0000017000007945 */ /* 0x000fe20003800000 */
[----:B------:R-:W-:Y:S02]  /*ad30*/  LOP3.LUT R210, R210, 0x6, RZ, 0xc0, !PT ;  /* 0x00000006d2d27812 */ /* 0x000fe400078ec0ff */
[----:B------:R-:W-:-:S04]  /*ad40*/  LEA.HI.X R168, R118, c[0x0][0x174], R121, 0x1, P1 ;  /* 0x00005d0076a87a11 */ /* 0x000fc800008f0c79 */
[----:B------:R1:W-:Y:S04]  /*ad50*/  @P0 STS [R213+0x5000], RZ ;  /* 0x005000ffd5000388 */ /* 0x0003e80000000800 */
[----:B------:R1:W-:Y:S04]  /*ad60*/  @P0 STS [R213+0x5004], RZ ;  /* 0x005004ffd5000388 */ /* 0x0003e80000000800 */
[----:B------:R1:W-:Y:S01]  /*ad70*/  @P0 STS.64 [R213+0x5008], RZ ;  /* 0x005008ffd5000388 */ /* 0x0003e20000000a00 */
[----:B--2---:R-:W-:-:S04]  /*ad80*/  FMUL.FTZ R0, R11, R0 ;  /* 0x000000000b007220 */ /* 0x004fc80000410000 */
[----:B------:R2:W3:Y:S02]  /*ad90*/  R2UR UR4, R0 ;  /* 0x00000000000473c2 */ /* 0x0004e400000e0000 */
[----:B--2---:R-:W-:-:S04]  /*ada0*/  SHF.R.S32.HI R0, RZ, 0x1f, R8 ;  /* 0x0000001fff007819 */ /* 0x004fc80000011408 */
[----:B------:R-:W-:-:S04]  /*adb0*/  LEA.HI R0, R0, R8, RZ, 0x2 ;  /* 0x0000000800007211 */ /* 0x000fc800078f10ff */
[----:B------:R-:W-:Y:S01]  /*adc0*/  SHF.R.S32.HI R0, RZ, 0x2, R0 ;  /* 0x00000002ff007819 */ /* 0x000fe20000011400 */
[----:B------:R-:W-:Y:S05]  /*add0*/  @P0 BRA `(.L_x_2042) ;  /* 0x000000b000000947 */ /* 0x000fea0003800000 */
[----:B-1-3--:R-:W-:-:S13]  /*ade0*/  ISETP.GE.AND P0, PT, R188, c[0x0][0x220], PT ;  /* 0x00008800bc007a0c */ /* 0x00afda0003f06270 */
        /* <DEDUP_REMOVED lines=10> */
.L_x_2042:
[----:B-1-3--:R-:W-:Y:S05]  /*ae90*/  BSYNC B0 ;  /* 0x0000000000007941 */ /* 0x00afea0003800000 */
.L_x_2041:
[----:B------:R-:W-:Y:S01]  /*aea0*/  ISETP.GE.AND P0, PT, R10, UR17, PT ;  /* 0x000000110a007c0c */ /* 0x000fe2000bf06270 */
        /* <DEDUP_REMOVED lines=12> */
.L_x_2044:
[----:B------:R-:W-:Y:S05]  /*af70*/  BSYNC B0 ;  /* 0x0000000000007941 */ /* 0x000fea0003800000 */
.L_x_2043:
[----:B------:R-:W-:Y:S01]  /*af80*/  ISETP.GE.AND P0, PT, R7, UR17, PT ;  /* 0x0000001107007c0c */ /* 0x000fe2000bf06270 */
        /* <DEDUP_REMOVED lines=14> */
.L_x_2046:
[----:B------:R-:W-:Y:S05]  /*b070*/  BSYNC B0 ;  /* 0x0000000000007941 */ /* 0x000fea0003800000 */
.L_x_2045:
[----:B------:R-:W-:Y:S01]  /*b080*/  ISETP.GE.AND P0, PT, R6, UR17, PT ;  /* 0x0000001106007c0c */ /* 0x000fe2000bf06270 */
        /* <DEDUP_REMOVED lines=17> */
.L_x_2048:
[----:B------:R-:W-:Y:S05]  /*b1a0*/  BSYNC B0 ;  /* 0x0000000000007941 */ /* 0x000fea0003800000 */
.L_x_2047:
[----:B------:R-:W-:Y:S01]  /*b1b0*/  ISETP.GE.AND P0, PT, R5, UR17, PT ;  /* 0x0000001105007c0c */ /* 0x000fe2000bf06270 */
        /* <DEDUP_REMOVED lines=14> */
.L_x_2050:
[----:B------:R-:W-:Y:S05]  /*b2a0*/  BSYNC B0 ;  /* 0x0000000000007941 */ /* 0x000fea0003800000 */
.L_x_2049:
        /* <DEDUP_REMOVED lines=18> */
.L_x_2052:
[----:B------:R-:W-:Y:S05]  /*b3d0*/  BSYNC B0 ;  /* 0x0000000000007941 */ /* 0x000fea0003800000 */
.L_x_2051:
        /* <DEDUP_REMOVED lines=18> */
.L_x_2054:
[----:B------:R-:W-:Y:S05]  /*b500*/  BSYNC B0 ;  /* 0x0000000000007941 */ /* 0x000fea0003800000 */
.L_x_2053:
        /* <DEDUP_REMOVED lines=18> */
.L_x_2056:
[----:B------:R-:W-:Y:S05]  /*b630*/  BSYNC B0 ;  /* 0x0000000000007941 */ /* 0x000fea0003800000 */
.L_x_2055:
[----:B------:R-:W-:Y:S01]  /*b640*/  LOP3.LUT R49, R49, 0xfffffff8, RZ, 0xc0, !PT ;  /* 0xfffffff831317812 */ /* 0x000fe200078ec0ff */
[----:B-1----:R-:W-:Y:S01]  /*b650*/  IMAD.SHL.U32 R6, R44, 0x40, RZ ;  /* 0x000000402c067824 */ /* 0x002fe200078e00ff */
[----:B------:R-:W-:Y:S01]  /*b660*/  SHF.R.S32.HI R33, RZ, 0x1f, R46 ;  /* 0x0000001fff217819 */ /* 0x000fe2000001142e */
[----:B------:R-:W-:Y:S01]  /*b670*/  UISETP.GE.AND UP0, UPT, UR10, 0x2, UPT ;  /* 0x000000020a00788c */ /* 0x000fe2000bf06270 */
[----:B------:R-:W-:Y:S01]  /*b680*/  SHF.R.S32.HI R7, RZ, 0x4, R47 ;  /* 0x00000004ff077819 */ /* 0x000fe2000001142f */
[----:B------:R-:W-:Y:S01]  /*b690*/  IMAD.IADD R43, R43, 0x1, -R49 ;  /* 0x000000012b2b7824 */ /* 0x000fe200078e0a31 */
[----:B------:R-:W-:Y:S01]  /*b6a0*/  LEA.HI R33, R33, R46, RZ, 0x3 ;  /* 0x0000002e21217211 */ /* 0x000fe200078f18ff */
[----:B------:R-:W0:Y:S01]  /*b6b0*/  LDGDEPBAR ;  /* 0x00000000000079af */ /* 0x000e220000000000 */
[----:B------:R-:W-:Y:S02]  /*b6c0*/  LEA.HI R4, R47, R7, RZ, 0x1 ;  /* 0x000000072f047211 */ /* 0x000fe400078f08ff */
[----:B------:R-:W-:Y:S01]  /*b6d0*/  LEA.HI R2, R43, R43, RZ, 0x1 ;  /* 0x0000002b2b027211 */ /* 0x000fe200078f08ff */
[----:B------:R-:W-:Y:S01]  /*b6e0*/  IMAD.SHL.U32 R33, R33, 0x20, RZ ;  /* 0x0000002021217824 */ /* 0x000fe200078e00ff */
[----:B------:R-:W-:-:S02]  /*b6f0*/  LOP3.LUT R4, R4, 0xfffffffe, RZ, 0xc0, !PT ;  /* 0xfffffffe04047812 */ /* 0x000fc400078ec0ff */
[----:B------:R-:W-:Y:S02]  /*b700*/  LOP3.LUT R207, R45, 0x7fffffe, RZ, 0xc0, !PT ;  /* 0x07fffffe2dcf7812 */ /* 0x000fe400078ec0ff */
[----:B------:R-:W-:Y:S01]  /*b710*/  LOP3.LUT R205, R2, 0x3fffffe, RZ, 0xc0, !PT ;  /* 0x03fffffe02cd7812 */ /* 0x000fe200078ec0ff */
[----:B------:R-:W-:Y:S01]  /*b720*/  IMAD.IADD R7, R7, 0x1, -R4 ;  /* 0x0000000107077824 */ /* 0x000fe200078e0a04 */
[----:B------:R-:W-:Y:S01]  /*b730*/  LOP3.LUT R33, R33, 0xffffff00, RZ, 0xc0, !PT ;  /* 0xffffff0021217812 */ /* 0x000fe200078ec0ff */
[----:B------:R-:W-:Y:S01]  /*b740*/  IMAD.IADD R207, R46, 0x1, -R207 ;  /* 0x000000012ecf7824 */ /* 0x000fe200078e0acf */
[----:B------:R-:W-:Y:S01]  /*b750*/  SHF.R.S32.HI R2, RZ, 0x1, R2 ;  /* 0x00000001ff027819 */ /* 0x000fe20000011402 */
[----:B------:R-:W-:Y:S01]  /*b760*/  IMAD.SHL.U32 R32, R7, 0x8, RZ ;  /* 0x0000000807207824 */ /* 0x000fe200078e00ff */
[----:B------:R-:W-:Y:S01]  /*b770*/  LOP3.LUT R6, R6, 0xc0, RZ, 0xc0, !PT ;  /* 0x000000c006067812 */ /* 0x000fe200078ec0ff */
[----:B------:R-:W-:Y:S01]  /*b780*/  IMAD R4, R42, 0x200, R33 ;  /* 0x000002002a047824 */ /* 0x000fe200078e0221 */
[C---:B------:R-:W-:Y:S01]  /*b790*/  LOP3.LUT P0, RZ, R2.reuse, 0x2, RZ, 0xc0, !PT ;  /* 0x0000000202ff7812 */ /* 0x040fe2000780c0ff */
[----:B------:R-:W-:Y:S01]  /*b7a0*/  IMAD.SHL.U32 R5, R2, 0x40, RZ ;  /* 0x0000004002057824 */ /* 0x000fe200078e00ff */
[----:B------:R-:W-:Y:S01]  /*b7b0*/  LOP3.LUT R32, R6, 0x8, R32, 0xf8, !PT ;  /* 0x0000000806207812 */ /* 0x000fe200078ef820 */
[----:B------:R-:W-:Y:S01]  /*b7c0*/  IMAD R207, R207, 0x20, R4 ;  /* 0x00000020cfcf7824 */ /* 0x000fe200078e0204 */
[----:B------:R-:W-:Y:S01]  /*b7d0*/  SHF.R.U32.HI R6, RZ, 0x3, R6 ;  /* 0x00000003ff067819 */ /* 0x000fe20000011606 */
[----:B------:R-:W-:Y:S01]  /*b7e0*/  IMAD.SHL.U32 R4, R48, 0x8, RZ ;  /* 0x0000000830047824 */ /* 0x000fe200078e00ff */
[----:B------:R-:W-:Y:S01]  /*b7f0*/  LOP3.LUT R5, R5, 0xc0, RZ, 0xc0, !PT ;  /* 0x000000c005057812 */ /* 0x000fe200078ec0ff */
[----:B------:R-:W-:Y:S01]  /*b800*/  IMAD.IADD R205, R43, 0x1, -R205 ;  /* 0x000000012bcd7824 */ /* 0x000fe200078e0acd */
[----:B------:R-:W-:-:S02]  /*b810*/  LOP3.LUT R32, R32, R6, RZ, 0x3c, !PT ;  /* 0x0000000620207212 */ /* 0x000fc400078e3cff */
[----:B------:R-:W-:Y:S01]  /*b820*/  LOP3.LUT R4, R5, 0x8, R4, 0xf8, !PT ;  /* 0x0000000805047812 */ /* 0x000fe200078ef804 */
[----:B------:R-:W-:Y:S01]  /*b830*/  IMAD R205, R7, 0x8, R205 ;  /* 0x0000000807cd7824 */ /* 0x000fe200078e02cd */
[----:B------:R-:W-:Y:S01]  /*b840*/  SHF.R.U32.HI R5, RZ, 0x3, R5 ;  /* 0x00000003ff057819 */ /* 0x000fe20000011605 */
[----:B------:R-:W-:Y:S01]  /*b850*/  IMAD.IADD R207, R32, 0x1, R207 ;  /* 0x0000000120cf7824 */ /* 0x000fe200078e02cf */
[----:B------:R-:W-:Y:S02]  /*b860*/  IADD3 R79, R210, UR20, RZ ;  /* 0x00000014d24f7c10 */ /* 0x000fe4000fffe0ff */
[----:B------:R-:W-:Y:S01]  /*b870*/  LOP3.LUT R4, R4, R5, RZ, 0x3c, !PT ;  /* 0x0000000504047212 */ /* 0x000fe200078e3cff */
[----:B------:R-:W-:Y:S01]  /*b880*/  IMAD.SHL.U32 R207, R207, 0x2, RZ ;  /* 0x00000002cfcf7824 */ /* 0x000fe200078e00ff */
[----:B------:R-:W-:Y:S01]  /*b890*/  IADD3 R90, R79, 0x1, RZ ;  /* 0x000000014f5a7810 */ /* 0x000fe20007ffe0ff */
[----:B------:R-:W-:Y:S01]  /*b8a0*/  I2F R77, R79 ;  /* 0x0000004f004d7306 */ /* 0x000fe20000201400 */
[----:B------:R-:W-:Y:S01]  /*b8b0*/  LEA R42, R42, UR11, 0x4 ;  /* 0x0000000b2a2a7c11 */ /* 0x000fe2000f8e20ff */
[----:B------:R-:W-:Y:S01]  /*b8c0*/  IMAD.U32 R205, R205, 0x20, R4 ;  /* 0x00000020cdcd7824 */ /* 0x000fe200078e0004 */
[----:B------:R-:W-:Y:S01]  /*b8d0*/  LDSM.16.M88.4 R16, [R207] ;  /* 0x00000000cf10783b */ /* 0x000fe20000000200 */
[----:B------:R-:W-:Y:S01]  /*b8e0*/  IMAD R206, R9, 0x2, R207 ;  /* 0x0000000209ce7824 */ /* 0x000fe200078e02cf */
[----:B------:R-:W-:Y:S01]  /*b8f0*/  IADD3 R0, R42, 0x1, R0 ;  /* 0x000000012a007810 */ /* 0x000fe20007ffe000 */
[----:B------:R-:W-:Y:S01]  /*b900*/  IMAD.SHL.U32 R205, R205, 0x2, RZ ;  /* 0x00000002cdcd7824 */ /* 0x000fe200078e00ff */
[C---:B------:R-:W-:Y:S01]  /*b910*/  IADD3 R88, R79.reuse, 0x8, RZ ;  /* 0x000000084f587810 */ /* 0x040fe20007ffe0ff */
[----:B------:R-:W1:Y:S01]  /*b920*/  I2F R97, R90 ;  /* 0x0000005a00617306 */ /* 0x000e620000201400 */
[----:B--2---:R-:W-:Y:S01]  /*b930*/  LDSM.16.M88.4 R12, [R206] ;  /* 0x00000000ce0c783b */ /* 0x004fe20000000200 */
[----:B------:R-:W-:-:S02]  /*b940*/  IADD3 R85, R79, 0x9, RZ ;  /* 0x000000094f557810 */ /* 0x000fc40007ffe0ff */
[C---:B------:R-:W-:Y:S01]  /*b950*/  IADD3 R2, R205.reuse, 0x1000, RZ ;  /* 0x00001000cd027810 */ /* 0x040fe20007ffe0ff */
[----:B------:R-:W2:Y:S01]  /*b960*/  LDSM.16.M88.4 R36, [R205+0x1000] ;  /* 0x00100000cd24783b */ /* 0x000ea20000000200 */
[----:B------:R-:W-:Y:S02]  /*b970*/  IADD3 R204, R205, 0x1020, RZ ;  /* 0x00001020cdcc7810 */ /* 0x000fe40007ffe0ff */
[----:B------:R-:W-:Y:S01]  /*b980*/  @P0 IADD3 R204, R2, -0x20, RZ ;  /* 0xffffffe002cc0810 */ /* 0x000fe20007ffe0ff */
[----:B------:R-:W3:Y:S01]  /*b990*/  LDSM.16.M88.4 R24, [R205+0x1400] ;  /* 0x00140000cd18783b */ /* 0x000ee20000000200 */
[----:B------:R-:W-:Y:S01]  /*b9a0*/  IMAD.U32 R2, RZ, RZ, UR12 ;  /* 0x0000000cff027e24 */ /* 0x000fe2000f8e00ff */
[----:B------:R-:W4:Y:S01]  /*b9b0*/  I2F R84, R90 ;  /* 0x0000005a00547306 */ /* 0x000f220000201400 */
[C---:B------:R-:W-:Y:S01]  /*b9c0*/  IADD3 R87, R79.reuse, 0x10, RZ ;  /* 0x000000104f577810 */ /* 0x040fe20007ffe0ff */
[----:B------:R-:W1:Y:S01]  /*b9d0*/  LDSM.16.M88.4 R4, [R204] ;  /* 0x00000000cc04783b */ /* 0x000e620000000200 */
[----:B------:R-:W-:-:S02]  /*b9e0*/  IADD3 R61, R79, 0x11, RZ ;  /* 0x000000114f3d7810 */ /* 0x000fc40007ffe0ff */
[----:B------:R-:W-:Y:S01]  /*b9f0*/  IADD3 R2, R2, -UR8, R0 ;  /* 0x8000000802027c10 */ /* 0x000fe2000fffe000 */
[----:B------:R-:W1:Y:S01]  /*ba00*/  LDSM.16.M88.4 R52, [R204+0x400] ;  /* 0x00040000cc34783b */ /* 0x000e620000000200 */
[C---:B------:R-:W-:Y:S01]  /*ba10*/  IADD3 R60, R79.reuse, 0x18, RZ ;  /* 0x000000184f3c7810 */ /* 0x040fe20007ffe0ff */
[----:B------:R-:W1:Y:S01]  /*ba20*/  I2F R89, R88 ;  /* 0x0000005800597306 */ /* 0x000e620000201400 */
[----:B------:R-:W-:Y:S01]  /*ba30*/  IADD3 R2, R2, c[0x0][0x2e8], RZ ;  /* 0x0000ba0002027a10 */ /* 0x000fe20007ffe0ff */
[----:B------:R-:W1:Y:S01]  /*ba40*/  LDSM.16.M88.4 R20, [R205+0x1800] ;  /* 0x00180000cd14783b */ /* 0x000e620000000200 */
[----:B------:R-:W-:Y:S02]  /*ba50*/  IADD3 R11, R79, 0x19, RZ ;  /* 0x000000194f0b7810 */ /* 0x000fe40007ffe0ff */
[C---:B------:R-:W-:Y:S01]  /*ba60*/  IADD3 R0, R2.reuse, 0x8, RZ ;  /* 0x0000000802007810 */ /* 0x040fe20007ffe0ff */
[----:B------:R-:W1:Y:S01]  /*ba70*/  LDSM.16.M88.4 R48, [R205+0x1c00] ;  /* 0x001c0000cd30783b */ /* 0x000e620000000200 */
[----:B------:R-:W-:Y:S01]  /*ba80*/  IMNMX R2, R2, UR12, PT ;  /* 0x0000000c02027c17 */ /* 0x000fe2000b800200 */
[----:B------:R1:W1:Y:S01]  /*ba90*/  I2F R63, R88 ;  /* 0x00000058003f7306 */ /* 0x0002620000201400 */
[----:B------:R-:W-:Y:S01]  /*baa0*/  IMNMX R0, R0, UR12, PT ;  /* 0x0000000c00007c17 */ /* 0x000fe2000b800200 */
[----:B------:R-:W1:Y:S01]  /*bab0*/  LDSM.16.M88.4 R44, [R204+0x800] ;  /* 0x00080000cc2c783b */ /* 0x000e620000000200 */
[----:B------:R-:W-:-:S02]  /*bac0*/  ISETP.GE.AND P2, PT, R90, R2, PT ;  /* 0x000000025a00720c */ /* 0x000fc40003f46270 */
[C---:B------:R-:W-:Y:S02]  /*bad0*/  ISETP.GE.AND P1, PT, R88.reuse, R2, PT ;  /* 0x000000025800720c */ /* 0x040fe40003f26270 */
[-C--:B------:R-:W-:Y:S01]  /*bae0*/  ISETP.GE.AND P3, PT, R88, R0.reuse, PT ;  /* 0x000000005800720c */ /* 0x080fe20003f66270 */
[----:B------:R-:W1:Y:S01]  /*baf0*/  I2F R62, R85 ;  /* 0x00000055003e7306 */ /* 0x000e620000201400 */
[----:B------:R-:W-:Y:S02]  /*bb00*/  ISETP.GE.AND P0, PT, R90, R0, PT ;  /* 0x000000005a00720c */ /* 0x000fe40003f06270 */
[-C--:B------:R-:W-:Y:S02]  /*bb10*/  ISETP.GE.AND P6, PT, R87, R2.reuse, PT ;  /* 0x000000025700720c */ /* 0x080fe40003fc6270 */
[-C--:B------:R-:W-:Y:S02]  /*bb20*/  ISETP.GE.AND P4, PT, R85, R2.reuse, PT ;  /* 0x000000025500720c */ /* 0x080fe40003f86270 */
[----:B------:R-:W-:Y:S01]  /*bb30*/  P2R R105, PR, RZ, 0x40 ;  /* 0x00000040ff697803 */ /* 0x000fe20000000000 */
[----:B------:R-:W1:Y:S01]  /*bb40*/  I2F R92, R85 ;  /* 0x00000055005c7306 */ /* 0x000e620000201400 */
[----:B------:R-:W-:Y:S01]  /*bb50*/  ISETP.GE.AND P6, PT, R61, R2, PT ;  /* 0x000000023d00720c */ /* 0x000fe20003fc6270 */
[----:B--2---:R-:W-:Y:S01]  /*bb60*/  HMMA.16816.F32.BF16 R56, R16, R36, RZ ;  /* 0x000000241038723c */ /* 0x004fe200000418ff */
[----:B------:R-:W-:-:S02]  /*bb70*/  ISETP.GE.AND P5, PT, R85, R0, PT ;  /* 0x000000005500720c */ /* 0x000fc40003fa6270 */
[C---:B-----5:R-:W-:Y:S02]  /*bb80*/  IADD3 R101, R79.reuse, 0x20, RZ ;  /* 0x000000204f657810 */ /* 0x060fe40007ffe0ff */
[C---:B------:R-:W-:Y:S01]  /*bb90*/  IADD3 R78, R79.reuse, 0x21, RZ ;  /* 0x000000214f4e7810 */ /* 0x040fe20007ffe0ff */
[----:B------:R-:W2:Y:S01]  /*bba0*/  I2F R95, R87 ;  /* 0x00000057005f7306 */ /* 0x000ea20000201400 */
[C---:B------:R-:W-:Y:S01]  /*bbb0*/  IADD3 R115, R79.reuse, 0x28, RZ ;  /* 0x000000284f737810 */ /* 0x040fe20007ffe0ff */
[C---:B------:R-:W-:Y:S01]  /*bbc0*/  HMMA.16816.F32.BF16 R36, R16.reuse, R38, RZ ;  /* 0x000000261024723c */ /* 0x040fe200000418ff */
[C---:B------:R-:W-:Y:S02]  /*bbd0*/  IADD3 R100, R79.reuse, 0x29, RZ ;  /* 0x000000294f647810 */ /* 0x040fe40007ffe0ff */
[C---:B------:R-:W-:Y:S02]  /*bbe0*/  IADD3 R114, R79.reuse, 0x30, RZ ;  /* 0x000000304f727810 */ /* 0x040fe40007ffe0ff */
[C---:B------:R-:W-:Y:S01]  /*bbf0*/  IADD3 R71, R79.reuse, 0x31, RZ ;  /* 0x000000314f477810 */ /* 0x040fe20007ffe0ff */
[----:B------:R2:W2:Y:S01]  /*bc00*/  I2F R83, R87 ;  /* 0x0000005700537306 */ /* 0x0004a20000201400 */
[C---:B------:R-:W-:Y:S01]  /*bc10*/  IADD3 R103, R79.reuse, 0x39, RZ ;  /* 0x000000394f677810 */ /* 0x040fe20007ffe0ff */
[----:B---34-:R-:W-:Y:S01]  /*bc20*/  HMMA.16816.F32.BF16 R28, R16, R24, RZ ;  /* 0x00000018101c723c */ /* 0x018fe200000418ff */
[----:B------:R-:W-:-:S02]  /*bc30*/  IADD3 R104, R79, 0x40, RZ ;  /* 0x000000404f687810 */ /* 0x000fc40007ffe0ff */
[C---:B------:R-:W-:Y:S02]  /*bc40*/  IADD3 R102, R79.reuse, 0x41, RZ ;  /* 0x000000414f667810 */ /* 0x040fe40007ffe0ff */
[C---:B------:R-:W-:Y:S01]  /*bc50*/  IADD3 R113, R79.reuse, 0x38, RZ ;  /* 0x000000384f717810 */ /* 0x040fe20007ffe0ff */
[----:B------:R-:W-:Y:S01]  /*bc60*/  I2F R82, R61 ;  /* 0x0000003d00527306 */ /* 0x000fe20000201400 */
[C---:B------:R-:W-:Y:S01]  /*bc70*/  IADD3 R99, R79.reuse, 0x48, RZ ;  /* 0x000000484f637810 */ /* 0x040fe20007ffe0ff */
[C---:B-1----:R-:W-:Y:S01]  /*bc80*/  HMMA.16816.F32.BF16 R56, R12.reuse, R4, R56 ;  /* 0x000000040c38723c */ /* 0x042fe20000041838 */
[----:B------:R-:W1:Y:S01]  /*bc90*/  S2R R4, SR_TID.X ;  /* 0x0000000000047919 */ /* 0x000e620000002100 */
[C---:B------:R-:W-:Y:S02]  /*bca0*/  IADD3 R117, R79.reuse, 0x59, RZ ;  /* 0x000000594f757810 */ /* 0x040fe40007ffe0ff */
[----:B------:R-:W-:Y:S02]  /*bcb0*/  IADD3 R131, R79, 0x69, RZ ;  /* 0x000000694f837810 */ /* 0x000fe40007ffe0ff */
[----:B------:R-:W3:Y:S01]  /*bcc0*/  I2F R80, R61 ;  /* 0x0000003d00507306 */ /* 0x000ee20000201400 */
[----:B------:R-:W-:Y:S01]  /*bcd0*/  IADD3 R75, R210, UR20, RZ ;  /* 0x00000014d24b7c10 */ /* 0x000fe2000fffe0ff */
[----:B------:R-:W-:Y:S01]  /*bce0*/  HMMA.16816.F32.BF16 R36, R12, R6, R36 ;  /* 0x000000060c24723c */ /* 0x000fe20000041824 */
[----:B------:R-:W-:-:S02]  /*bcf0*/  IADD3 R203, R204, 0x400, RZ ;  /* 0x00000400cccb7810 */ /* 0x000fc40007ffe0ff */
[C---:B------:R-:W-:Y:S02]  /*bd00*/  IADD3 R202, R204.reuse, 0x800, RZ ;  /* 0x00000800ccca7810 */ /* 0x040fe40007ffe0ff */
[C---:B------:R-:W-:Y:S01]  /*bd10*/  IADD3 R201, R204.reuse, 0xc00, RZ ;  /* 0x00000c00ccc97810 */ /* 0x040fe20007ffe0ff */
[----:B------:R-:W-:Y:S01]  /*bd20*/  I2F R91, R60 ;  /* 0x0000003c005b7306 */ /* 0x000fe20000201400 */
[C---:B------:R-:W-:Y:S01]  /*bd30*/  IADD3 R200, R204.reuse, 0x1000, RZ ;  /* 0x00001000ccc87810 */ /* 0x040fe20007ffe0ff */
[----:B------:R-:W-:Y:S01]  /*bd40*/  HMMA.16816.F32.BF16 R24, R16, R26, RZ ;  /* 0x0000001a1018723c */ /* 0x000fe200000418ff */
[C---:B------:R-:W-:Y:S02]  /*bd50*/  IADD3 R199, R204.reuse, 0x1400, RZ ;  /* 0x00001400ccc77810 */ /* 0x040fe40007ffe0ff */
[C---:B------:R-:W-:Y:S02]  /*bd60*/  IADD3 R198, R204.reuse, 0x1800, RZ ;  /* 0x00001800ccc67810 */ /* 0x040fe40007ffe0ff */
[C---:B------:R-:W-:Y:S01]  /*bd70*/  IADD3 R197, R204.reuse, 0x1c00, RZ ;  /* 0x00001c00ccc57810 */ /* 0x040fe20007ffe0ff */
[----:B------:R4:W2:Y:S01]  /*bd80*/  I2F R10, R60 ;  /* 0x0000003c000a7306 */ /* 0x0008a20000201400 */
[----:B------:R-:W-:Y:S01]  /*bd90*/  IADD3 R196, R204, 0x2000, RZ ;  /* 0x00002000ccc47810 */ /* 0x000fe20007ffe0ff */
[----:B------:R-:W-:Y:S01]  /*bda0*/  FFMA.FTZ R57, R97, UR4, R57 ;  /* 0x0000000461397c23 */ /* 0x000fe20008010039 */
[----:B-1----:R-:W-:Y:S01]  /*bdb0*/  SHF.R.S32.HI R42, RZ, 0x1f, R4 ;  /* 0x0000001fff2a7819 */ /* 0x002fe20000011404 */
[C---:B------:R-:W-:Y:S01]  /*bdc0*/  HMMA.16816.F32.BF16 R28, R12.reuse, R52, R28 ;  /* 0x000000340c1c723c */ /* 0x040fe2000004181c */
[----:B------:R-:W-:Y:S01]  /*bdd0*/  FFMA.FTZ R84, R84, UR4, R59 ;  /* 0x0000000454547c23 */ /* 0x000fe2000801003b */
[----:B------:R-:W-:Y:S01]  /*bde0*/  IADD3 R97, R79, 0x49, RZ ;  /* 0x000000494f617810 */ /* 0x000fe20007ffe0ff */
[----:B------:R-:W-:Y:S01]  /*bdf0*/  FFMA.FTZ R77, R77, UR4, R56 ;  /* 0x000000044d4d7c23 */ /* 0x000fe20008010038 */
[----:B------:R-:W-:Y:S01]  /*be00*/  LEA.HI R42, R42, R4, RZ, 0x4 ;  /* 0x000000042a2a7211 */ /* 0x000fe200078f20ff */
[----:B------:R-:W1:Y:S01]  /*be10*/  I2F R8, R11 ;  /* 0x0000000b00087306 */ /* 0x000e620000201400 */
[----:B------:R-:W-:Y:S01]  /*be20*/  FSEL R88, R57, -INF , !P2 ;  /* 0xff80000039587808 */ /* 0x000fe20005000000 */
[----:B------:R-:W-:Y:S01]  /*be30*/  FFMA.FTZ R36, R89, UR4, R36 ;  /* 0x0000000459247c23 */ /* 0x000fe20008010024 */
[----:B------:R-:W-:Y:S01]  /*be40*/  LOP3.LUT R42, R42, 0xfffffff0, RZ, 0xc0, !PT ;  /* 0xfffffff02a2a7812 */ /* 0x000fe200078ec0ff */
[----:B------:R-:W-:Y:S01]  /*be50*/  FFMA.FTZ R38, R63, UR4, R38 ;  /* 0x000000043f267c23 */ /* 0x000fe20008010026 */
[-C--:B------:R-:W-:Y:S01]  /*be60*/  ISETP.GE.AND P2, PT, R87, R0.reuse, PT ;  /* 0x000000005700720c */ /* 0x080fe20003f46270 */
[----:B------:R-:W-:Y:S01]  /*be70*/  FFMA.FTZ R37, R62, UR4, R37 ;  /* 0x000000043e257c23 */ /* 0x000fe20008010025 */
[----:B------:R-:W-:Y:S01]  /*be80*/  FSEL R116, R84, -INF , !P0 ;  /* 0xff80000054747808 */ /* 0x000fe20004000000 */
[----:B------:R-:W-:Y:S01]  /*be90*/  IMAD.IADD R42, R4, 0x1, -R42 ;  /* 0x00000001042a7824 */ /* 0x000fe200078e0a2a */
[----:B------:R-:W-:Y:S01]  /*bea0*/  HMMA.16816.F32.BF16 R24, R12, R54, R24 ;  /* 0x000000360c18723c */ /* 0x000fe20000041818 */
[----:B------:R-:W-:Y:S01]  /*beb0*/  P2R R112, PR, RZ, 0x4 ;  /* 0x00000004ff707803 */ /* 0x000fe20000000000 */
[----:B------:R-:W1:Y:S01]  /*bec0*/  LDSM.16.M88.4 R52, [R204+0xc00] ;  /* 0x000c0000cc34783b */ /* 0x000e620000000200 */
[----:B--2---:R-:W-:Y:S01]  /*bed0*/  FSEL R87, R36, -INF , !P1 ;  /* 0xff80000024577808 */ /* 0x004fe20004800000 */
[----:B------:R-:W-:Y:S01]  /*bee0*/  FFMA.FTZ R108, R92, UR4, R39 ;  /* 0x000000045c6c7c23 */ /* 0x000fe20008010027 */
[----:B------:R-:W-:Y:S01]  /*bef0*/  ISETP.GE.AND P0, PT, R61, R0, PT ;  /* 0x000000003d00720c */ /* 0x000fe20003f06270 */
[----:B------:R2:W1:Y:S01]  /*bf00*/  I2F R74, R11 ;  /* 0x0000000b004a7306 */ /* 0x0004620000201400 */
[C---:B------:R-:W-:Y:S01]  /*bf10*/  ISETP.GE.AND P1, PT, R60.reuse, R2, PT ;  /* 0x000000023c00720c */ /* 0x040fe20003f26270 */
[C---:B------:R-:W-:Y:S01]  /*bf20*/  HMMA.16816.F32.BF16 R4, R16.reuse, R20, RZ ;  /* 0x000000141004723c */ /* 0x040fe200000418ff */
[----:B------:R-:W-:Y:S01]  /*bf30*/  ISETP.GE.AND P2, PT, R60, R0, PT ;  /* 0x000000003c00720c */ /* 0x000fe20003f46270 */
[----:B------:R-:W-:Y:S01]  /*bf40*/  FFMA.FTZ R28, R95, UR4, R28 ;  /* 0x000000045f1c7c23 */ /* 0x000fe2000801001c */
[----:B----4-:R-:W4:Y:S01]  /*bf50*/  LDSM.16.M88.4 R60, [R205+0x2000] ;  /* 0x00200000cd3c783b */ /* 0x010f220000000200 */
[----:B------:R-:W-:Y:S01]  /*bf60*/  FSEL R84, R37, -INF , !P4 ;  /* 0xff80000025547808 */ /* 0x000fe20006000000 */
[----:B------:R-:W-:Y:S01]  /*bf70*/  FFMA.FTZ R30, R83, UR4, R30 ;  /* 0x00000004531e7c23 */ /* 0x000fe2000801001e */
[----:B------:R-:W-:Y:S01]  /*bf80*/  ISETP.NE.AND P4, PT, R105, RZ, PT ;  /* 0x000000ff6900720c */ /* 0x000fe20003f85270 */
[----:B---3--:R-:W-:Y:S01]  /*bf90*/  FFMA.FTZ R31, R80, UR4, R31 ;  /* 0x00000004501f7c23 */ /* 0x008fe2000801001f */
[----:B------:R-:W-:Y:S01]  /*bfa0*/  HMMA.16816.F32.BF16 R20, R16, R22, RZ ;  /* 0x000000161014723c */ /* 0x000fe200000418ff */
[----:B------:R-:W-:Y:S01]  /*bfb0*/  FSEL R108, R108, -INF , !P5 ;  /* 0xff8000006c6c7808 */ /* 0x000fe20006800000 */
[----:B------:R-:W-:Y:S01]  /*bfc0*/  FFMA.FTZ R82, R82, UR4, R29 ;  /* 0x0000000452527c23 */ /* 0x000fe2000801001d */
[----:B------:R-:W-:Y:S01]  /*bfd0*/  ISETP.NE.AND P5, PT, R112, RZ, PT ;  /* 0x000000ff7000720c */ /* 0x000fe20003fa5270 */
[----:B------:R-:W3:Y:S01]  /*bfe0*/  I2F R110, R101 ;  /* 0x00000065006e7306 */ /* 0x000ee20000201400 */
[----:B------:R-:W-:-:S02]  /*bff0*/  FSEL R109, R38, -INF , !P3 ;  /* 0xff800000266d7808 */ /* 0x000fc40005800000 */
[----:B------:R-:W-:Y:S01]  /*c000*/  FSEL R83, R28, -INF , !P4 ;  /* 0xff8000001c537808 */ /* 0x000fe20006000000 */
[----:B------:R-:W-:Y:S01]  /*c010*/  HMMA.16816.F32.BF16 R36, R16, R48, RZ ;  /* 0x000000301024723c */ /* 0x000fe200000418ff */
[C---:B------:R-:W-:Y:S01]  /*c020*/  ISETP.GE.AND P3, PT, R11.reuse, R2, PT ;  /* 0x000000020b00720c */ /* 0x040fe20003f66270 */
[----:B------:R-:W-:Y:S01]  /*c030*/  FFMA.FTZ R26, R10, UR4, R26 ;  /* 0x000000040a1a7c23 */ /* 0x000fe2000801001a */
[----:B------:R-:W-:Y:S01]  /*c040*/  ISETP.GE.AND P4, PT, R11, R0, PT ;  /* 0x000000000b00720c */ /* 0x000fe20003f86270 */
[----:B------:R-:W-:Y:S01]  /*c050*/  FFMA.FTZ R24, R91, UR4, R24 ;  /* 0x000000045b187c23 */ /* 0x000fe20008010018 */
[----:B--2---:R-:W-:Y:S01]  /*c060*/  FSEL R11, R30, -INF , !P5 ;  /* 0xff8000001e0b7808 */ /* 0x004fe20006800000 */
[----:B-1----:R-:W-:Y:S01]  /*c070*/  FFMA.FTZ R25, R8, UR4, R25 ;  /* 0x0000000408197c23 */ /* 0x002fe20008010019 */
[----:B------:R-:W-:Y:S01]  /*c080*/  FSEL R10, R31, -INF , !P0 ;  /* 0xff8000001f0a7808 */ /* 0x000fe20004000000 */
[----:B------:R-:W-:Y:S01]  /*c090*/  HMMA.16816.F32.BF16 R4, R12, R44, R4 ;  /* 0x0000002c0c04723c */ /* 0x000fe20000041804 */
[----:B------:R-:W-:Y:S01]  /*c0a0*/  LDSM.16.M88.4 R28, [R205+0x2400] ;  /* 0x00240000cd1c783b */ /* 0x000fe20000000200 */
[----:B------:R-:W-:Y:S01]  /*c0b0*/  ISETP.GE.AND P5, PT, R101, R2, PT ;  /* 0x000000026500720c */ /* 0x000fe20003fa6270 */
[----:B------:R-:W1:Y:S01]  /*c0c0*/  I2F R76, R101 ;  /* 0x00000065004c7306 */ /* 0x000e620000201400 */
[----:B------:R-:W-:Y:S01]  /*c0d0*/  ISETP.GE.AND P0, PT, R78, R0, PT ;  /* 0x000000004e00720c */ /* 0x000fe20003f06270 */
[----:B------:R-:W-:Y:S01]  /*c0e0*/  FFMA.FTZ R74, R74, UR4, R27 ;  /* 0x000000044a4a7c23 */ /* 0x000fe2000801001b */
[----:B------:R-:W-:-:S02]  /*c0f0*/  P2R R126, PR, RZ, 0x20 ;  /* 0x00000020ff7e7803 */ /* 0x000fc40000000000 */
[----:B------:R-:W-:Y:S01]  /*c100*/  HMMA.16816.F32.BF16 R20, R12, R46, R20 ;  /* 0x0000002e0c14723c */ /* 0x000fe20000041814 */
[----:B------:R-:W2:Y:S01]  /*c110*/  LDSM.16.M88.4 R44, [R204+0x1000] ;  /* 0x00100000cc2c783b */ /* 0x000ea20000000200 */
[----:B------:R-:W-:Y:S01]  /*c120*/  ISETP.GE.AND P5, PT, R78, R2, PT ;  /* 0x000000024e00720c */ /* 0x000fe20003fa6270 */
[----:B------:R-:W1:Y:S01]  /*c130*/  I2F R73, R78 ;  /* 0x0000004e00497306 */ /* 0x000e620000201400 */
[----:B------:R-:W-:Y:S02]  /*c140*/  FSEL R80, R24, -INF , !P1 ;  /* 0xff80000018507808 */ /* 0x000fe40004800000 */
[----:B------:R-:W-:Y:S02]  /*c150*/  FSEL R8, R26, -INF , !P2 ;  /* 0xff8000001a087808 */ /* 0x000fe40005000000 */
[----:B------:R-:W-:Y:S01]  /*c160*/  HMMA.16816.F32.BF16 R48, R16, R50, RZ ;  /* 0x000000321030723c */ /* 0x000fe200000418ff */
[----:B------:R-:W-:Y:S02]  /*c170*/  FSEL R82, R82, -INF , !P6 ;  /* 0xff80000052527808 */ /* 0x000fe40007000000 */
[----:B------:R4:W4:Y:S01]  /*c180*/  I2F R72, R78 ;  /* 0x0000004e00487306 */ /* 0x0009220000201400 */
[----:B------:R-:W-:-:S02]  /*c190*/  ISETP.GE.AND P6, PT, R101, R0, PT ;  /* 0x000000006500720c */ /* 0x000fc40003fc6270 */
[C---:B------:R-:W-:Y:S02]  /*c1a0*/  ISETP.GE.AND P1, PT, R115.reuse, R2, PT ;  /* 0x000000027300720c */ /* 0x040fe40003f26270 */
[----:B------:R-:W-:Y:S01]  /*c1b0*/  HMMA.16816.F32.BF16 R36, R12, R52, R36 ;  /* 0x000000340c24723c */ /* 0x000fe20000041824 */
[----:B---3--:R-:W-:Y:S01]  /*c1c0*/  FFMA.FTZ R6, R110, UR4, R6 ;  /* 0x000000046e067c23 */ /* 0x008fe20008010006 */
[----:B------:R-:W-:Y:S01]  /*c1d0*/  ISETP.GE.AND P2, PT, R115, R0, PT ;  /* 0x000000007300720c */ /* 0x000fe20003f46270 */
[----:B------:R-:W3:Y:S01]  /*c1e0*/  I2F R98, R115 ;  /* 0x0000007300627306 */ /* 0x000ee20000201400 */
[----:B-1----:R-:W-:Y:S01]  /*c1f0*/  FFMA.FTZ R4, R76, UR4, R4 ;  /* 0x000000044c047c23 */ /* 0x002fe20008010004 */
[----:B------:R-:W-:Y:S01]  /*c200*/  FSEL R76, R74, -INF , !P4 ;  /* 0xff8000004a4c7808 */ /* 0x000fe20006000000 */
[----:B------:R-:W-:Y:S01]  /*c210*/  FFMA.FTZ R73, R73, UR4, R5 ;  /* 0x0000000449497c23 */ /* 0x000fe20008010005 */
[----:B------:R-:W-:Y:S02]  /*c220*/  ISETP.NE.AND P4, PT, R126, RZ, PT ;  /* 0x000000ff7e00720c */ /* 0x000fe40003f85270 */
[----:B------:R-:W-:-:S02]  /*c230*/  IADD3 R59, R79, 0x50, RZ ;  /* 0x000000504f3b7810 */ /* 0x000fc40007ffe0ff */
[----:B----4-:R-:W-:Y:S01]  /*c240*/  FSEL R78, R25, -INF , !P3 ;  /* 0xff800000194e7808 */ /* 0x010fe20005800000 */
[----:B------:R-:W1:Y:S01]  /*c250*/  I2F R106, R100 ;  /* 0x00000064006a7306 */ /* 0x000e620000201400 */
[----:B------:R-:W-:Y:S01]  /*c260*/  HMMA.16816.F32.BF16 R24, R16, R60, RZ ;  /* 0x0000003c1018723c */ /* 0x000fe200000418ff */
[----:B------:R-:W-:Y:S01]  /*c270*/  FFMA.FTZ R7, R72, UR4, R7 ;  /* 0x0000000448077c23 */ /* 0x000fe20008010007 */
[----:B------:R-:W-:Y:S02]  /*c280*/  ISETP.GE.AND P3, PT, R100, R2, PT ;  /* 0x000000026400720c */ /* 0x000fe40003f66270 */
[----:B------:R-:W-:Y:S01]  /*c290*/  FSEL R74, R4, -INF , !P4 ;  /* 0xff800000044a7808 */ /* 0x000fe20006000000 */
[----:B---3--:R-:W-:Y:S02]  /*c2a0*/  FFMA.FTZ R20, R98, UR4, R20 ;  /* 0x0000000462147c23 */ /* 0x008fe40008010014 */
[----:B------:R3:W4:Y:S01]  /*c2b0*/  I2F R111, R115 ;  /* 0x00000073006f7306 */ /* 0x0007220000201400 */
[----:B------:R-:W-:Y:S01]  /*c2c0*/  HMMA.16816.F32.BF16 R48, R12, R54, R48 ;  /* 0x000000360c30723c */ /* 0x000fe20000041830 */
[----:B------:R-:W2:Y:S01]  /*c2d0*/  LDSM.16.M88.4 R52, [R204+0x1400] ;  /* 0x00140000cc34783b */ /* 0x000ea20000000200 */
[----:B------:R-:W-:-:S02]  /*c2e0*/  FSEL R73, R73, -INF , !P5 ;  /* 0xff80000049497808 */ /* 0x000fc40006800000 */
[----:B------:R-:W-:Y:S02]  /*c2f0*/  ISETP.GE.AND P5, PT, R71, R2, PT ;  /* 0x000000024700720c */ /* 0x000fe40003fa6270 */
[----:B------:R-:W-:Y:S01]  /*c300*/  FSEL R72, R20, -INF , !P1 ;  /* 0xff80000014487808 */ /* 0x000fe20004800000 */
[----:B------:R-:W2:Y:S01]  /*c310*/  I2F R70, R100 ;  /* 0x0000006400467306 */ /* 0x000ea20000201400 */
[----:B-1----:R-:W-:Y:S01]  /*c320*/  FFMA.FTZ R21, R106, UR4, R21 ;  /* 0x000000046a157c23 */ /* 0x002fe20008010015 */
[----:B------:R-:W-:Y:S01]  /*c330*/  HMMA.16816.F32.BF16 R60, R16, R62, RZ ;  /* 0x0000003e103c723c */ /* 0x000fe200000418ff */
[----:B------:R-:W-:Y:S02]  /*c340*/  ISETP.GE.AND P4, PT, R100, R0, PT ;  /* 0x000000006400720c */ /* 0x000fe40003f86270 */
[----:B------:R-:W-:Y:S02]  /*c350*/  IADD3 R105, R79, 0x51, RZ ;  /* 0x000000514f697810 */ /* 0x000fe40007ffe0ff */
[-C--:B------:R-:W-:Y:S01]  /*c360*/  ISETP.GE.AND P1, PT, R113, R2.reuse, PT ;  /* 0x000000027100720c */ /* 0x080fe20003f26270 */
[----:B------:R-:W1:Y:S01]  /*c370*/  I2F R93, R114 ;  /* 0x00000072005d7306 */ /* 0x000e620000201400 */
[----:B---3--:R-:W-:Y:S01]  /*c380*/  FSEL R115, R6, -INF , !P6 ;  /* 0xff80000006737808 */ /* 0x008fe20007000000 */
[----:B----4-:R-:W-:Y:S01]  /*c390*/  FFMA.FTZ R111, R111, UR4, R22 ;  /* 0x000000046f6f7c23 */ /* 0x010fe20008010016 */
[----:B------:R-:W-:Y:S01]  /*c3a0*/  ISETP.GE.AND P6, PT, R114, R2, PT ;  /* 0x000000027200720c */ /* 0x000fe20003fc6270 */
[----:B--2---:R-:W-:Y:S01]  /*c3b0*/  HMMA.16816.F32.BF16 R24, R12, R44, R24 ;  /* 0x0000002c0c18723c */ /* 0x004fe20000041818 */
[----:B------:R-:W-:-:S02]  /*c3c0*/  IADD3 R112, R79, 0x58, RZ ;  /* 0x000000584f707810 */ /* 0x000fc40007ffe0ff */
[----:B------:R-:W-:Y:S01]  /*c3d0*/  P2R R127, PR, RZ, 0x40 ;  /* 0x00000040ff7f7803 */ /* 0x000fe20000000000 */
[----:B------:R2:W3:Y:S01]  /*c3e0*/  I2F R107, R114 ;  /* 0x00000072006b7306 */ /* 0x0004e20000201400 */
[-C--:B------:R-:W-:Y:S01]  /*c3f0*/  ISETP.GE.AND P6, PT, R114, R0.reuse, PT ;  /* 0x000000007200720c */ /* 0x080fe20003fc6270 */
[----:B------:R-:W-:Y:S01]  /*c400*/  FFMA.FTZ R70, R70, UR4, R23 ;  /* 0x0000000446467c23 */ /* 0x000fe20008010017 */
[----:B------:R-:W-:Y:S02]  /*c410*/  FSEL R111, R111, -INF , !P2 ;  /* 0xff8000006f6f7808 */ /* 0x000fe40005000000 */
[----:B------:R-:W-:Y:S02]  /*c420*/  ISETP.GE.AND P2, PT, R113, R0, PT ;  /* 0x000000007100720c */ /* 0x000fe40003f46270 */
[----:B------:R-:W-:Y:S01]  /*c430*/  IADD3 R126, R79, 0x60, RZ ;  /* 0x000000604f7e7810 */ /* 0x000fe20007ffe0ff */
[----:B------:R-:W4:Y:S01]  /*c440*/  I2F R94, R71 ;  /* 0x00000047005e7306 */ /* 0x000f220000201400 */
[----:B-1----:R-:W-:Y:S01]  /*c450*/  FFMA.FTZ R38, R93, UR4, R38 ;  /* 0x000000045d267c23 */ /* 0x002fe20008010026 */
[----:B------:R-:W-:Y:S01]  /*c460*/  FSEL R93, R70, -INF , !P4 ;  /* 0xff800000465d7808 */ /* 0x000fe20006000000 */
[----:B------:R-:W-:Y:S01]  /*c470*/  HMMA.16816.F32.BF16 R60, R12, R46, R60 ;  /* 0x0000002e0c3c723c */ /* 0x000fe2000004183c */
[----:B------:R-:W-:Y:S01]  /*c480*/  ISETP.NE.AND P4, PT, R127, RZ, PT ;  /* 0x000000ff7f00720c */ /* 0x000fe20003f85270 */
[----:B------:R-:W-:Y:S01]  /*c490*/  LDSM.16.M88.4 R44, [R204+0x1800] ;  /* 0x00180000cc2c783b */ /* 0x000fe20000000200 */
[----:B------:R-:W-:-:S02]  /*c4a0*/  FSEL R139, R38, -INF , !P6 ;  /* 0xff800000268b7808 */ /* 0x000fc40007000000 */
[----:B--2---:R-:W-:Y:S01]  /*c4b0*/  FSEL R114, R7, -INF , !P0 ;  /* 0xff80000007727808 */ /* 0x004fe20004000000 */
[----:B------:R1:W2:Y:S01]  /*c4c0*/  I2F R69, R71 ;  /* 0x0000004700457306 */ /* 0x0002a20000201400 */
[----:B------:R-:W2:Y:S01]  /*c4d0*/  LDSM.16.M88.4 R4, [R205+0x2800] ;  /* 0x00280000cd04783b */ /* 0x000ea20000000200 */
[----:B------:R-:W-:Y:S01]  /*c4e0*/  ISETP.GE.AND P0, PT, R71, R0, PT ;  /* 0x000000004700720c */ /* 0x000fe20003f06270 */
[----:B---3--:R-:W-:Y:S01]  /*c4f0*/  FFMA.FTZ R36, R107, UR4, R36 ;  /* 0x000000046b247c23 */ /* 0x008fe20008010024 */
[----:B------:R-:W-:Y:S02]  /*c500*/  ISETP.GE.AND P6, PT, R104, R2, PT ;  /* 0x000000026800720c */ /* 0x000fe40003fc6270 */
[----:B------:R-:W-:Y:S01]  /*c510*/  IADD3 R195, R204, 0x2400, RZ ;  /* 0x00002400ccc37810 */ /* 0x000fe20007ffe0ff */
[----:B----4-:R-:W-:Y:S01]  /*c520*/  FFMA.FTZ R39, R94, UR4, R39 ;  /* 0x000000045e277c23 */ /* 0x010fe20008010027 */
[----:B------:R-:W3:Y:S01]  /*c530*/  I2F R43, R103 ;  /* 0x00000067002b7306 */ /* 0x000ee20000201400 */
[----:B------:R-:W-:-:S02]  /*c540*/  FSEL R70, R36, -INF , !P4 ;  /* 0xff80000024467808 */ /* 0x000fc40006000000 */
[-C--:B------:R-:W-:Y:S02]  /*c550*/  ISETP.GE.AND P4, PT, R103, R0.reuse, PT ;  /* 0x000000006700720c */ /* 0x080fe40003f86270 */
[----:B------:R-:W-:Y:S02]  /*c560*/  FSEL R129, R39, -INF , !P0 ;  /* 0xff80000027817808 */ /* 0x000fe40004000000 */
[----:B------:R-:W-:Y:S01]  /*c570*/  P2R R127, PR, RZ, 0x40 ;  /* 0x00000040ff7f7803 */ /* 0x000fe20000000000 */
[----:B------:R-:W4:Y:S01]  /*c580*/  I2F R65, R104 ;  /* 0x0000006800417306 */ /* 0x000f220000201400 */
[----:B-1----:R-:W-:Y:S01]  /*c590*/  FSEL R71, R21, -INF , !P3 ;  /* 0xff80000015477808 */ /* 0x002fe20005800000 */
[----:B--2---:R-:W-:Y:S01]  /*c5a0*/  FFMA.FTZ R69, R69, UR4, R37 ;  /* 0x0000000445457c23 */ /* 0x004fe20008010025 */
[----:B------:R-:W-:Y:S01]  /*c5b0*/  HMMA.16816.F32.BF16 R20, R16, R28, RZ ;  /* 0x0000001c1014723c */ /* 0x000fe200000418ff */
[----:B------:R-:W1:Y:S01]  /*c5c0*/  LDSM.16.M88.4 R36, [R205+0x2c00] ;  /* 0x002c0000cd24783b */ /* 0x000e620000000200 */
[----:B------:R-:W-:-:S02]  /*c5d0*/  ISETP.GE.AND P0, PT, R102, R0, PT ;  /* 0x000000006600720c */ /* 0x000fc40003f06270 */
[----:B------:R-:W-:Y:S01]  /*c5e0*/  FSEL R69, R69, -INF , !P5 ;  /* 0xff80000045457808 */ /* 0x000fe20006800000 */
[----:B------:R-:W2:Y:S01]  /*c5f0*/  I2F R66, R104 ;  /* 0x0000006800427306 */ /* 0x000ea20000201400 */
[----:B---3--:R-:W-:Y:S01]  /*c600*/  FFMA.FTZ R43, R43, UR4, R51 ;  /* 0x000000042b2b7c23 */ /* 0x008fe20008010033 */
[----:B------:R-:W-:Y:S01]  /*c610*/  ISETP.GE.AND P5, PT, R102, R2, PT ;  /* 0x000000026600720c */ /* 0x000fe20003fa6270 */
[----:B------:R-:W-:Y:S01]  /*c620*/  HMMA.16816.F32.BF16 R28, R16, R30, RZ ;  /* 0x0000001e101c723c */ /* 0x000fe200000418ff */
[----:B------:R-:W-:Y:S02]  /*c630*/  ISETP.GE.AND P6, PT, R104, R0, PT ;  /* 0x000000006800720c */ /* 0x000fe40003fc6270 */
[----:B------:R-:W-:Y:S02]  /*c640*/  ISETP.GE.AND P3, PT, R103, R2, PT ;  /* 0x000000026700720c */ /* 0x000fe40003f66270 */
[----:B------:R-:W3:Y:S01]  /*c650*/  I2F R81, R102 ;  /* 0x0000006600517306 */ /* 0x000ee20000201400 */
[----:B----4-:R-:W-:Y:S01]  /*c660*/  FFMA.FTZ R24, R65, UR4, R24 ;  /* 0x0000000441187c23 */ /* 0x010fe20008010018 */
[----:B------:R-:W-:-:S02]  /*c670*/  IADD3 R194, R204, 0x2800, RZ ;  /* 0x00002800ccc27810 */ /* 0x000fc40007ffe0ff */
[C---:B------:R-:W-:Y:S02]  /*c680*/  IADD3 R193, R204.reuse, 0x2c00, RZ ;  /* 0x00002c00ccc17810 */ /* 0x040fe40007ffe0ff */
[----:B------:R-:W-:Y:S02]  /*c690*/  IADD3 R192, R204, 0x3000, RZ ;  /* 0x00003000ccc07810 */ /* 0x000fe40007ffe0ff */
[----:B------:R4:W4:Y:S01]  /*c6a0*/  I2F R64, R102 ;  /* 0x0000006600407306 */ /* 0x0009220000201400 */
[----:B--2---:R-:W-:Y:S01]  /*c6b0*/  FFMA.FTZ R26, R66, UR4, R26 ;  /* 0x00000004421a7c23 */ /* 0x004fe2000801001a */
[----:B------:R-:W-:Y:S01]  /*c6c0*/  IADD3 R104, R79, 0x68, RZ ;  /* 0x000000684f687810 */ /* 0x000fe20007ffe0ff */
[----:B------:R-:W-:Y:S01]  /*c6d0*/  HMMA.16816.F32.BF16 R20, R12, R52, R20 ;  /* 0x000000340c14723c */ /* 0x000fe20000041814 */
[----:B------:R-:W-:Y:S02]  /*c6e0*/  IADD3 R191, R204, 0x3400, RZ ;  /* 0x00003400ccbf7810 */ /* 0x000fe40007ffe0ff */
[----:B------:R-:W-:-:S02]  /*c6f0*/  FSEL R147, R26, -INF , !P6 ;  /* 0xff8000001a937808 */ /* 0x000fc40007000000 */
[----:B------:R-:W2:Y:S01]  /*c700*/  I2F R96, R113 ;  /* 0x0000007100607306 */ /* 0x000ea20000201400 */
[----:B---3--:R-:W-:Y:S01]  /*c710*/  FFMA.FTZ R25, R81, UR4, R25 ;  /* 0x0000000451197c23 */ /* 0x008fe20008010019 */
[----:B------:R-:W-:Y:S01]  /*c720*/  ISETP.GE.AND P6, PT, R59, R2, PT ;  /* 0x000000023b00720c */ /* 0x000fe20003fc6270 */
[----:B------:R-:W-:Y:S01]  /*c730*/  HMMA.16816.F32.BF16 R28, R12, R54, R28 ;  /* 0x000000360c1c723c */ /* 0x000fe2000004181c */
[----:B------:R-:W3:Y:S01]  /*c740*/  LDSM.16.M88.4 R52, [R204+0x1c00] ;  /* 0x001c0000cc34783b */ /* 0x000ee20000000200 */
[----:B------:R-:W-:Y:S02]  /*c750*/  IADD3 R190, R204, 0x3800, RZ ;  /* 0x00003800ccbe7810 */ /* 0x000fe40007ffe0ff */
[----:B------:R-:W-:Y:S01]  /*c760*/  FSEL R65, R25, -INF , !P5 ;  /* 0xff80000019417808 */ /* 0x000fe20006800000 */
[----:B------:R-:W1:Y:S01]  /*c770*/  I2F R68, R113 ;  /* 0x0000007100447306 */ /* 0x000e620000201400 */
[----:B----4-:R-:W-:Y:S01]  /*c780*/  FSEL R102, R43, -INF , !P4 ;  /* 0xff8000002b667808 */ /* 0x010fe20006000000 */
[----:B------:R-:W-:Y:S01]  /*c790*/  FFMA.FTZ R27, R64, UR4, R27 ;  /* 0x00000004401b7c23 */ /* 0x000fe2000801001b */
[----:B------:R-:W-:-:S02]  /*c7a0*/  ISETP.NE.AND P4, PT, R127, RZ, PT ;  /* 0x000000ff7f00720c */ /* 0x000fc40003f85270 */
[----:B------:R-:W-:Y:S02]  /*c7b0*/  ISETP.GE.AND P5, PT, R105, R2, PT ;  /* 0x000000026900720c */ /* 0x000fe40003fa6270 */
[----:B------:R-:W-:Y:S01]  /*c7c0*/  FSEL R66, R24, -INF , !P4 ;  /* 0xff80000018427808 */ /* 0x000fe20006000000 */
[----:B------:R-:W4:Y:S01]  /*c7d0*/  I2F R67, R103 ;  /* 0x0000006700437306 */ /* 0x000f220000201400 */
[----:B------:R-:W-:Y:S01]  /*c7e0*/  FSEL R144, R27, -INF , !P0 ;  /* 0xff8000001b907808 */ /* 0x000fe20004000000 */
[----:B--2---:R-:W-:Y:S01]  /*c7f0*/  FFMA.FTZ R48, R96, UR4, R48 ;  /* 0x0000000460307c23 */ /* 0x004fe20008010030 */
[----:B------:R-:W2:Y:S01]  /*c800*/  LDSM.16.M88.4 R24, [R205+0x3000] ;  /* 0x00300000cd18783b */ /* 0x000ea20000000200 */
[-C--:B------:R-:W-:Y:S02]  /*c810*/  ISETP.GE.AND P4, PT, R97, R0.reuse, PT ;  /* 0x000000006100720c */ /* 0x080fe40003f86270 */
[----:B------:R-:W-:Y:S02]  /*c820*/  ISETP.GE.AND P0, PT, R105, R0, PT ;  /* 0x000000006900720c */ /* 0x000fe40003f06270 */
[----:B------:R-:W3:Y:S01]  /*c830*/  I2F R57, R97 ;  /* 0x0000006100397306 */ /* 0x000ee20000201400 */
[----:B-1----:R-:W-:Y:S01]  /*c840*/  FFMA.FTZ R50, R68, UR4, R50 ;  /* 0x0000000444327c23 */ /* 0x002fe20008010032 */
[----:B------:R-:W-:-:S02]  /*c850*/  FSEL R68, R48, -INF , !P1 ;  /* 0xff80000030447808 */ /* 0x000fc40004800000 */
[----:B------:R-:W-:Y:S02]  /*c860*/  ISETP.GE.AND P1, PT, R99, R2, PT ;  /* 0x000000026300720c */ /* 0x000fe40003f26270 */
[----:B------:R-:W-:Y:S02]  /*c870*/  FSEL R135, R50, -INF , !P2 ;  /* 0xff80000032877808 */ /* 0x000fe40005000000 */
[----:B------:R-:W1:Y:S01]  /*c880*/  I2F R86, R99 ;  /* 0x0000006300567306 */ /* 0x000e620000201400 */
[----:B----4-:R-:W-:Y:S01]  /*c890*/  FFMA.FTZ R67, R67, UR4, R49 ;  /* 0x0000000443437c23 */ /* 0x010fe20008010031 */
[----:B------:R-:W-:Y:S01]  /*c8a0*/  ISETP.GE.AND P2, PT, R99, R0, PT ;  /* 0x000000006300720c */ /* 0x000fe20003f46270 */
[----:B------:R-:W-:Y:S01]  /*c8b0*/  HMMA.16816.F32.BF16 R48, R16, R4, RZ ;  /* 0x000000041030723c */ /* 0x000fe200000418ff */
[----:B------:R-:W-:Y:S02]  /*c8c0*/  IADD3 R113, R79, 0x61, RZ ;  /* 0x000000614f717810 */ /* 0x000fe40007ffe0ff */
[----:B------:R-:W-:-:S02]  /*c8d0*/  FSEL R67, R67, -INF , !P3 ;  /* 0xff80000043437808 */ /* 0x000fc40005800000 */
[----:B------:R-:W4:Y:S01]  /*c8e0*/  I2F R90, R99 ;  /* 0x00000063005a7306 */ /* 0x000f220000201400 */
[----:B---3--:R-:W-:Y:S01]  /*c8f0*/  FFMA.FTZ R57, R57, UR4, R63 ;  /* 0x0000000439397c23 */ /* 0x008fe2000801003f */
[----:B------:R-:W-:Y:S01]  /*c900*/  ISETP.GE.AND P3, PT, R97, R2, PT ;  /* 0x000000026100720c */ /* 0x000fe20003f66270 */
[----:B------:R-:W-:Y:S03]  /*c910*/  HMMA.16816.F32.BF16 R4, R16, R6, RZ ;  /* 0x000000061004723c */ /* 0x000fe600000418ff */
[----:B------:R-:W-:Y:S02]  /*c920*/  FSEL R128, R57, -INF , !P4 ;  /* 0xff80000039807808 */ /* 0x000fe40006000000 */
[----:B------:R-:W3:Y:S01]  /*c930*/  I2F R89, R59 ;  /* 0x0000003b00597306 */ /* 0x000ee20000201400 */
[----:B-1----:R-:W-:-:S05]  /*c940*/  FFMA.FTZ R60, R86, UR4, R60 ;  /* 0x00000004563c7c23 */ /* 0x002fca000801003c */
[----:B------:R-:W-:Y:S02]  /*c950*/  FSEL R64, R60, -INF , !P1 ;  /* 0xff8000003c407808 */ /* 0x000fe40004800000 */
[----:B------:R-:W1:Y:S01]  /*c960*/  I2F R92, R59 ;  /* 0x0000003b005c7306 */ /* 0x000e620000201400 */
[----:B----4-:R-:W-:Y:S01]  /*c970*/  FFMA.FTZ R62, R90, UR4, R62 ;  /* 0x000000045a3e7c23 */ /* 0x010fe2000801003e */
[----:B------:R-:W-:Y:S01]  /*c980*/  ISETP.GE.AND P1, PT, R112, R2, PT ;  /* 0x000000027000720c */ /* 0x000fe20003f26270 */
[C---:B------:R-:W-:Y:S01]  /*c990*/  HMMA.16816.F32.BF16 R48, R12.reuse, R44, R48 ;  /* 0x0000002c0c30723c */ /* 0x040fe20000041830 */
[----:B------:R-:W-:Y:S02]  /*c9a0*/  IADD3 R90, R79, 0x71, RZ ;  /* 0x000000714f5a7810 */ /* 0x000fe40007ffe0ff */
[----:B------:R-:W-:Y:S02]  /*c9b0*/  FSEL R148, R62, -INF , !P2 ;  /* 0xff8000003e947808 */ /* 0x000fe40005000000 */
[----:B------:R-:W4:Y:S01]  /*c9c0*/  I2F R95, R105 ;  /* 0x00000069005f7306 */ /* 0x000f220000201400 */
[----:B---3--:R-:W-:Y:S01]  /*c9d0*/  FFMA.FTZ R20, R89, UR4, R20 ;  /* 0x0000000459147c23 */ /* 0x008fe20008010014 */
[----:B------:R-:W-:Y:S01]  /*c9e0*/  ISETP.GE.AND P2, PT, R112, R0, PT ;  /* 0x000000007000720c */ /* 0x000fe20003f46270 */
[----:B------:R-:W-:Y:S01]  /*c9f0*/  HMMA.16816.F32.BF16 R4, R12, R46, R4 ;  /* 0x0000002e0c04723c */ /* 0x000fe20000041804 */
[----:B------:R-:W-:Y:S04]  /*ca00*/  LDSM.16.M88.4 R44, [R205+0x3400] ;  /* 0x00340000cd2c783b */ /* 0x000fe80000000200 */
[----:B------:R-:W3:Y:S01]  /*ca10*/  I2F R91, R105 ;  /* 0x00000069005b7306 */ /* 0x000ee20000201400 */
[----:B-1----:R-:W-:Y:S01]  /*ca20*/  FFMA.FTZ R22, R92, UR4, R22 ;  /* 0x000000045c167c23 */ /* 0x002fe20008010016 */
[----:B------:R-:W-:-:S06]  /*ca30*/  IADD3 R92, R79, 0x78, RZ ;  /* 0x000000784f5c7810 */ /* 0x000fcc0007ffe0ff */
[----:B------:R1:W1:Y:S01]  /*ca40*/  I2F R85, R97 ;  /* 0x0000006100557306 */ /* 0x0002620000201400 */
[----:B----4-:R-:W-:-:S05]  /*ca50*/  FFMA.FTZ R21, R95, UR4, R21 ;  /* 0x000000045f157c23 */ /* 0x010fca0008010015 */
[----:B------:R-:W-:Y:S02]  /*ca60*/  FSEL R127, R21, -INF , !P5 ;  /* 0xff800000157f7808 */ /* 0x000fe40006800000 */
[----:B------:R-:W4:Y:S01]  /*ca70*/  I2F R100, R117 ;  /* 0x0000007500647306 */ /* 0x000f220000201400 */
[----:B---3--:R-:W-:Y:S01]  /*ca80*/  FFMA.FTZ R23, R91, UR4, R23 ;  /* 0x000000045b177c23 */ /* 0x008fe20008010017 */
[----:B------:R-:W-:-:S04]  /*ca90*/  ISETP.GE.AND P5, PT, R126, R0, PT ;  /* 0x000000007e00720c */ /* 0x000fc80003fa6270 */
[----:B------:R-:W-:Y:S02]  /*caa0*/  FSEL R153, R23, -INF , !P0 ;  /* 0xff80000017997808 */ /* 0x000fe40004000000 */
[----:B-1----:R-:W-:Y:S01]  /*cab0*/  P2R R97, PR, RZ, 0x40 ;  /* 0x00000040ff617803 */ /* 0x002fe20000000000 */
[----:B------:R-:W1:Y:S01]  /*cac0*/  I2F R101, R112 ;  /* 0x0000007000657306 */ /* 0x000e620000201400 */
[----:B------:R-:W-:Y:S01]  /*cad0*/  ISETP.GE.AND P6, PT, R59, R0, PT ;  /* 0x000000003b00720c */ /* 0x000fe20003fc6270 */
[----:B------:R-:W-:Y:S01]  /*cae0*/  FFMA.FTZ R59, R85, UR4, R61 ;  /* 0x00000004553b7c23 */ /* 0x000fe2000801003d */
[----:B------:R-:W-:Y:S01]  /*caf0*/  ISETP.NE.AND P4, PT, R97, RZ, PT ;  /* 0x000000ff6100720c */ /* 0x000fe20003f85270 */
[C---:B------:R-:W-:Y:S01]  /*cb00*/  HMMA.16816.F32.BF16 R60, R16.reuse, R36, RZ ;  /* 0x00000024103c723c */ /* 0x040fe200000418ff */
[----:B------:R-:W-:Y:S02]  /*cb10*/  FSEL R156, R22, -INF , !P6 ;  /* 0xff800000169c7808 */ /* 0x000fe40007000000 */
[----:B------:R-:W-:Y:S01]  /*cb20*/  FSEL R57, R20, -INF , !P4 ;  /* 0xff80000014397808 */ /* 0x000fe20006000000 */
[----:B------:R-:W3:Y:S01]  /*cb30*/  I2F R110, R112 ;  /* 0x00000070006e7306 */ /* 0x000ee20000201400 */
[----:B------:R-:W2:Y:S01]  /*cb40*/  LDSM.16.M88.4 R20, [R204+0x2000] ;  /* 0x00200000cc14783b */ /* 0x000ea20000000200 */
[----:B------:R-:W-:Y:S01]  /*cb50*/  FSEL R59, R59, -INF , !P3 ;  /* 0xff8000003b3b7808 */ /* 0x000fe20005800000 */
[----:B----4-:R-:W-:Y:S01]  /*cb60*/  FFMA.FTZ R29, R100, UR4, R29 ;  /* 0x00000004641d7c23 */ /* 0x010fe2000801001d */
[----:B------:R-:W-:Y:S01]  /*cb70*/  HMMA.16816.F32.BF16 R36, R16, R38, RZ ;  /* 0x000000261024723c */ /* 0x000fe200000418ff */
[----:B------:R-:W-:-:S02]  /*cb80*/  ISETP.GE.AND P3, PT, R117, R2, PT ;  /* 0x000000027500720c */ /* 0x000fc40003f66270 */
[----:B------:R-:W-:Y:S01]  /*cb90*/  ISETP.GE.AND P4, PT, R117, R0, PT ;  /* 0x000000007500720c */ /* 0x000fe20003f86270 */
[----:B------:R-:W4:Y:S01]  /*cba0*/  I2F R98, R117 ;  /* 0x0000007500627306 */ /* 0x000f220000201400 */
[----:B-1----:R-:W-:Y:S01]  /*cbb0*/  FFMA.FTZ R101, R101, UR4, R28 ;  /* 0x0000000465657c23 */ /* 0x002fe2000801001c */
[----:B------:R-:W-:Y:S02]  /*cbc0*/  P2R R28, PR, RZ, 0x20 ;  /* 0x00000020ff1c7803 */ /* 0x000fe40000000000 */
[----:B------:R-:W-:Y:S02]  /*cbd0*/  FSEL R134, R29, -INF , !P3 ;  /* 0xff8000001d867808 */ /* 0x000fe40005800000 */
[----:B------:R-:W-:Y:S01]  /*cbe0*/  ISETP.NE.AND P3, PT, R28, RZ, PT ;  /* 0x000000ff1c00720c */ /* 0x000fe20003f65270 */
[----:B---3--:R-:W-:Y:S01]  /*cbf0*/  FFMA.FTZ R30, R110, UR4, R30 ;  /* 0x000000046e1e7c23 */ /* 0x008fe2000801001e */
[----:B------:R-:W1:Y:S01]  /*cc00*/  I2F R94, R113 ;  /* 0x00000071005e7306 */ /* 0x000e620000201400 */
[----:B------:R-:W-:-:S03]  /*cc10*/  FSEL R130, R101, -INF , !P1 ;  /* 0xff80000065827808 */ /* 0x000fc60004800000 */
[----:B------:R-:W-:Y:S01]  /*cc20*/  HMMA.16816.F32.BF16 R60, R12, R52, R60 ;  /* 0x000000340c3c723c */ /* 0x000fe2000004183c */
[----:B------:R-:W-:Y:S02]  /*cc30*/  FSEL R155, R30, -INF , !P2 ;  /* 0xff8000001e9b7808 */ /* 0x000fe40005000000 */
[----:B------:R-:W-:Y:S01]  /*cc40*/  ISETP.GE.AND P1, PT, R113, R0, PT ;  /* 0x000000007100720c */ /* 0x000fe20003f26270 */
[----:B----4-:R-:W-:Y:S01]  /*cc50*/  FFMA.FTZ R157, R98, UR4, R31 ;  /* 0x00000004629d7c23 */ /* 0x010fe2000801001f */
[----:B------:R-:W3:Y:S01]  /*cc60*/  I2F R107, R126 ;  /* 0x0000007e006b7306 */ /* 0x000ee20000201400 */
[-C--:B------:R-:W-:Y:S02]  /*cc70*/  ISETP.GE.AND P2, PT, R104, R2.reuse, PT ;  /* 0x000000026800720c */ /* 0x080fe40003f46270 */
[----:B--2---:R-:W-:Y:S01]  /*cc80*/  HMMA.16816.F32.BF16 R28, R16, R24, RZ ;  /* 0x00000018101c723c */ /* 0x004fe200000418ff */
[----:B------:R-:W-:Y:S02]  /*cc90*/  FSEL R157, R157, -INF , !P4 ;  /* 0xff8000009d9d7808 */ /* 0x000fe40006000000 */
[----:B------:R-:W-:-:S02]  /*cca0*/  ISETP.GE.AND P4, PT, R131, R2, PT ;  /* 0x000000028300720c */ /* 0x000fc40003f86270 */
[----:B------:R-:W2:Y:S01]  /*ccb0*/  I2F R96, R104 ;  /* 0x0000006800607306 */ /* 0x000ea20000201400 */
[----:B-1----:R-:W-:Y:S01]  /*ccc0*/  FFMA.FTZ R51, R94, UR4, R51 ;  /* 0x000000045e337c23 */ /* 0x002fe20008010033 */
[----:B------:R-:W-:Y:S01]  /*ccd0*/  ISETP.GE.AND P0, PT, R104, R0, PT ;  /* 0x000000006800720c */ /* 0x000fe20003f06270 */
[----:B------:R-:W-:Y:S01]  /*cce0*/  HMMA.16816.F32.BF16 R24, R16, R26, RZ ;  /* 0x0000001a1018723c */ /* 0x000fe200000418ff */
[----:B------:R-:W-:Y:S02]  /*ccf0*/  IADD3 R98, R79, 0x80, RZ ;  /* 0x000000804f627810 */ /* 0x000fe40007ffe0ff */
[----:B------:R-:W-:Y:S02]  /*cd00*/  FSEL R161, R51, -INF , !P1 ;  /* 0xff80000033a17808 */ /* 0x000fe40004800000 */
[----:B------:R-:W1:Y:S01]  /*cd10*/  I2F R43, R131 ;  /* 0x00000083002b7306 */ /* 0x000e620000201400 */
[----:B---3--:R-:W-:Y:S01]  /*cd20*/  FFMA.FTZ R50, R107, UR4, R50 ;  /* 0x000000046b327c23 */ /* 0x008fe20008010032 */
[----:B------:R-:W-:Y:S01]  /*cd30*/  ISETP.GE.AND P1, PT, R92, R2, PT ;  /* 0x000000025c00720c */ /* 0x000fe20003f26270 */
[----:B------:R-:W-:Y:S01]  /*cd40*/  HMMA.16816.F32.BF16 R36, R12, R54, R36 ;  /* 0x000000360c24723c */ /* 0x000fe20000041824 */
[----:B------:R-:W3:Y:S01]  /*cd50*/  LDSM.16.M88.4 R52, [R204+0x2400] ;  /* 0x00240000cc34783b */ /* 0x000ee20000000200 */
[----:B------:R-:W-:-:S02]  /*cd60*/  IADD3 R97, R79, 0x79, RZ ;  /* 0x000000794f617810 */ /* 0x000fc40007ffe0ff */
[----:B------:R-:W-:Y:S01]  /*cd70*/  FSEL R164, R50, -INF , !P3 ;  /* 0xff80000032a47808 */ /* 0x000fe20005800000 */
[----:B------:R-:W4:Y:S01]  /*cd80*/  I2F R99, R104 ;  /* 0x0000006800637306 */ /* 0x000f220000201400 */
[----:B--2---:R-:W-:Y:S01]  /*cd90*/  FFMA.FTZ R4, R96, UR4, R4 ;  /* 0x0000000460047c23 */ /* 0x004fe20008010004 */
[-C--:B------:R-:W-:Y:S01]  /*cda0*/  ISETP.GE.AND P3, PT, R90, R2.reuse, PT ;  /* 0x000000025a00720c */ /* 0x080fe20003f66270 */
[C---:B------:R-:W-:Y:S01]  /*cdb0*/  HMMA.16816.F32.BF16 R28, R12.reuse, R20, R28 ;  /* 0x000000140c1c723c */ /* 0x040fe2000004181c */
[----:B------:R-:W-:Y:S02]  /*cdc0*/  ISETP.GE.AND P5, PT, R113, R2, PT ;  /* 0x000000027100720c */ /* 0x000fe40003fa6270 */
[----:B------:R-:W-:Y:S02]  /*cdd0*/  FSEL R140, R4, -INF , !P2 ;  /* 0xff800000048c7808 */ /* 0x000fe40005000000 */
[----:B------:R-:W2:Y:S01]  /*cde0*/  I2F R103, R113 ;  /* 0x0000007100677306 */ /* 0x000ea20000201400 */
[----:B-1----:R-:W-:Y:S01]  /*cdf0*/  FFMA.FTZ R5, R43, UR4, R5 ;  /* 0x000000042b057c23 */ /* 0x002fe20008010005 */
[----:B------:R-:W-:Y:S01]  /*ce00*/  P2R R4, PR, RZ, 0x2 ;  /* 0x00000002ff047803 */ /* 0x000fe20000000000 */
[----:B------:R-:W-:Y:S01]  /*ce10*/  HMMA.16816.F32.BF16 R24, R12, R22, R24 ;  /* 0x000000160c18723c */ /* 0x000fe20000041818 */
[----:B------:R-:W1:Y:S01]  /*ce20*/  LDSM.16.M88.4 R20, [R205+0x3800] ;  /* 0x00380000cd14783b */ /* 0x000e620000000200 */
[----:B------:R-:W-:-:S02]  /*ce30*/  P2R R100, PR, RZ, 0x8 ;  /* 0x00000008ff647803 */ /* 0x000fc40000000000 */
[----:B------:R-:W-:Y:S01]  /*ce40*/  FSEL R177, R5, -INF , !P4 ;  /* 0xff80000005b17808 */ /* 0x000fe20006000000 */
[----:B------:R-:W3:Y:S01]  /*ce50*/  I2F R81, R131 ;  /* 0x0000008300517306 */ /* 0x000ee20000201400 */
[----:B----4-:R-:W-:Y:S01]  /*ce60*/  FFMA.FTZ R6, R99, UR4, R6 ;  /* 0x0000000463067c23 */ /* 0x010fe20008010006 */
[----:B------:R-:W-:Y:S02]  /*ce70*/  ISETP.GE.AND P3, PT, R90, R0, PT ;  /* 0x000000005a00720c */ /* 0x000fe40003f66270 */
[----:B------:R-:W-:Y:S02]  /*ce80*/  ISETP.NE.AND P4, PT, R4, RZ, PT ;  /* 0x000000ff0400720c */ /* 0x000fe40003f85270 */
[----:B------:R-:W-:Y:S02]  /*ce90*/  FSEL R163, R6, -INF , !P0 ;  /* 0xff80000006a37808 */ /* 0x000fe40004000000 */
[----:B------:R-:W4:Y:S01]  /*cea0*/  I2F R89, R92 ;  /* 0x0000005c00597306 */ /* 0x000f220000201400 */
[----:B--2---:R-:W-:Y:S01]  /*ceb0*/  FFMA.FTZ R103, R103, UR4, R49 ;  /* 0x0000000467677c23 */ /* 0x004fe20008010031 */
[----:B------:R-:W-:-:S02]  /*cec0*/  ISETP.NE.AND P0, PT, R100, RZ, PT ;  /* 0x000000ff6400720c */ /* 0x000fc40003f05270 */
[-C--:B------:R-:W-:Y:S02]  /*ced0*/  ISETP.GE.AND P2, PT, R98, R2.reuse, PT ;  /* 0x000000026200720c */ /* 0x080fe40003f46270 */
[----:B------:R-:W-:Y:S02]  /*cee0*/  FSEL R137, R103, -INF , !P5 ;  /* 0xff80000067897808 */ /* 0x000fe40006800000 */
[----:B------:R-:W2:Y:S01]  /*cef0*/  I2F R106, R126 ;  /* 0x0000007e006a7306 */ /* 0x000ea20000201400 */
[----:B---3--:R-:W-:Y:S01]  /*cf00*/  FFMA.FTZ R81, R81, UR4, R7 ;  /* 0x0000000451517c23 */ /* 0x008fe20008010007 */
[----:B------:R-:W-:Y:S01]  /*cf10*/  ISETP.GE.AND P6, PT, R126, R2, PT ;  /* 0x000000027e00720c */ /* 0x000fe20003fc6270 */
[----:B------:R-:W-:Y:S01]  /*cf20*/  HMMA.16816.F32.BF16 R4, R16, R44, RZ ;  /* 0x0000002c1004723c */ /* 0x000fe200000418ff */
[----:B------:R-:W-:Y:S02]  /*cf30*/  ISETP.GE.AND P5, PT, R92, R0, PT ;  /* 0x000000005c00720c */ /* 0x000fe40003fa6270 */
[----:B------:R-:W-:-:S02]  /*cf40*/  P2R R94, PR, RZ, 0x8 ;  /* 0x00000008ff5e7803 */ /* 0x000fc40000000000 */
[----:B------:R-:W3:Y:S01]  /*cf50*/  I2F R85, R90 ;  /* 0x0000005a00557306 */ /* 0x000ee20000201400 */
[----:B----4-:R-:W-:Y:S01]  /*cf60*/  FFMA.FTZ R89, R89, UR4, R36 ;  /* 0x0000000459597c23 */ /* 0x010fe20008010024 */
[----:B------:R-:W-:Y:S02]  /*cf70*/  IADD3 R36, R79, 0x88, RZ ;  /* 0x000000884f247810 */ /* 0x000fe40007ffe0ff */
[C---:B------:R-:W-:Y:S02]  /*cf80*/  ISETP.GE.AND P1, PT, R97.reuse, R0, PT ;  /* 0x000000006100720c */ /* 0x040fe40003f26270 */
[----:B------:R-:W-:Y:S02]  /*cf90*/  ISETP.GE.AND P3, PT, R97, R2, PT ;  /* 0x000000026100720c */ /* 0x000fe40003f66270 */
[----:B------:R4:W1:Y:S01]  /*cfa0*/  I2F R86, R90 ;  /* 0x0000005a00567306 */ /* 0x0008620000201400 */
[----:B--2---:R-:W-:-:S05]  /*cfb0*/  FFMA.FTZ R106, R106, UR4, R48 ;  /* 0x000000046a6a7c23 */ /* 0x004fca0008010030 */
[----:B------:R-:W-:Y:S02]  /*cfc0*/  FSEL R136, R106, -INF , !P6 ;  /* 0xff8000006a887808 */ /* 0x000fe40007000000 */
[----:B------:R-:W2:Y:S01]  /*cfd0*/  I2F R49, R98 ;  /* 0x0000006200317306 */ /* 0x000ea20000201400 */
[----:B---3--:R-:W-:Y:S01]  /*cfe0*/  FFMA.FTZ R61, R85, UR4, R61 ;  /* 0x00000004553d7c23 */ /* 0x008fe2000801003d */
[----:B------:R-:W-:Y:S01]  /*cff0*/  ISETP.GE.AND P6, PT, R131, R0, PT ;  /* 0x000000008300720c */ /* 0x000fe20003fc6270 */
[----:B------:R-:W-:Y:S03]  /*d000*/  HMMA.16816.F32.BF16 R4, R12, R52, R4 ;  /* 0x000000340c04723c */ /* 0x000fe60000041804 */
[----:B------:R-:W-:Y:S02]  /*d010*/  FSEL R175, R81, -INF , !P6 ;  /* 0xff80000051af7808 */ /* 0x000fe40007000000 */
[----:B------:R-:W3:Y:S01]  /*d020*/  I2F R91, R92 ;  /* 0x0000005c005b7306 */ /* 0x000ee20000201400 */
[----:B----4-:R-:W-:Y:S01]  /*d030*/  IADD3 R90, R79, 0x81, RZ ;  /* 0x000000814f5a7810 */ /* 0x010fe20007ffe0ff */
[----:B-1----:R-:W-:Y:S01]  /*d040*/  FFMA.FTZ R86, R86, UR4, R63 ;  /* 0x0000000456567c23 */ /* 0x002fe2000801003f */
[----:B------:R-:W-:-:S02]  /*d050*/  FSEL R63, R61, -INF , !P0 ;  /* 0xff8000003d3f7808 */ /* 0x000fc40004000000 */
[----:B------:R-:W-:Y:S02]  /*d060*/  FSEL R61, R89, -INF , !P4 ;  /* 0xff800000593d7808 */ /* 0x000fe40006000000 */
[-C--:B------:R-:W-:Y:S01]  /*d070*/  ISETP.GE.AND P4, PT, R90, R0.reuse, PT ;  /* 0x000000005a00720c */ /* 0x080fe20003f86270 */
[----:B------:R-:W1:Y:S01]  /*d080*/  I2F R48, R97 ;  /* 0x0000006100307306 */ /* 0x000e620000201400 */
[----:B--2---:R-:W-:Y:S01]  /*d090*/  FFMA.FTZ R49, R49, UR4, R28 ;  /* 0x0000000431317c23 */ /* 0x004fe2000801001c */
[----:B------:R-:W-:Y:S02]  /*d0a0*/  ISETP.GE.AND P0, PT, R98, R0, PT ;  /* 0x000000006200720c */ /* 0x000fe40003f06270 */
[----:B------:R-:W-:Y:S02]  /*d0b0*/  ISETP.NE.AND P6, PT, R94, RZ, PT ;  /* 0x000000ff5e00720c */ /* 0x000fe40003fc5270 */
[----:B------:R-:W-:Y:S02]  /*d0c0*/  FSEL R180, R49, -INF , !P2 ;  /* 0xff80000031b47808 */ /* 0x000fe40005000000 */
[----:B------:R-:W2:Y:S01]  /*d0d0*/  I2F R95, R97 ;  /* 0x00000061005f7306 */ /* 0x000ea20000201400 */
[----:B---3--:R-:W-:Y:S01]  /*d0e0*/  FFMA.FTZ R91, R91, UR4, R38 ;  /* 0x000000045b5b7c23 */ /* 0x008fe20008010026 */
[----:B------:R-:W-:-:S02]  /*d0f0*/  P2R R38, PR, RZ, 0x10 ;  /* 0x00000010ff267803 */ /* 0x000fc40000000000 */
[----:B------:R-:W-:Y:S02]  /*d100*/  ISETP.GE.AND P4, PT, R36, R0, PT ;  /* 0x000000002400720c */ /* 0x000fe40003f86270 */
[----:B------:R-:W-:Y:S02]  /*d110*/  FSEL R172, R91, -INF , !P5 ;  /* 0xff8000005bac7808 */ /* 0x000fe40006800000 */
[----:B------:R-:W3:Y:S01]  /*d120*/  I2F R50, R98 ;  /* 0x0000006200327306 */ /* 0x000ee20000201400 */
[----:B-1----:R-:W-:Y:S01]  /*d130*/  FFMA.FTZ R39, R48, UR4, R39 ;  /* 0x0000000430277c23 */ /* 0x002fe20008010027 */
[----:B------:R-:W-:Y:S02]  /*d140*/  ISETP.GE.AND P5, PT, R36, R2, PT ;  /* 0x000000022400720c */ /* 0x000fe40003fa6270 */
[----:B------:R-:W-:Y:S02]  /*d150*/  ISETP.NE.AND P2, PT, R38, RZ, PT ;  /* 0x000000ff2600720c */ /* 0x000fe40003f45270 */
[----:B------:R-:W-:-:S02]  /*d160*/  FSEL R171, R39, -INF , !P1 ;  /* 0xff80000027ab7808 */ /* 0x000fc40004800000 */
[----:B------:R-:W1:Y:S01]  /*d170*/  I2F R51, R90 ;  /* 0x0000005a00337306 */ /* 0x000e620000201400 */
[----:B--2---:R-:W-:Y:S01]  /*d180*/  FFMA.FTZ R95, R95, UR4, R37 ;  /* 0x000000045f5f7c23 */ /* 0x004fe20008010025 */
[C---:B------:R-:W-:Y:S02]  /*d190*/  IADD3 R37, R79.reuse, 0x89, RZ ;  /* 0x000000894f257810 */ /* 0x040fe40007ffe0ff */
        /* <DEDUP_REMOVED lines=9> */
[----:B------:R-:W-:Y:S01]  /*d230*/  ISETP.GE.AND P0, PT, R37, R0, PT ;  /* 0x000000002500720c */ /* 0x000fe20003f06270 */
[----:B------:R-:W1:Y:S01]  /*d240*/  LDSM.16.M88.4 R48, [R204+0x2800] ;  /* 0x00280000cc30783b */ /* 0x000e620000000200 */
[----:B------:R-:W-:Y:S02]  /*d250*/  FSEL R173, R86, -INF , !P6 ;  /* 0xff80000056ad7808 */ /* 0x000fe40007000000 */
[----:B------:R-:W-:-:S02]  /*d260*/  P2R R28, PR, RZ, 0x2 ;  /* 0x00000002ff1c7803 */ /* 0x000fc40000000000 */
[----:B------:R-:W4:Y:S01]  /*d270*/  I2F R43, R90 ;  /* 0x0000005a002b7306 */ /* 0x000f220000201400 */
[----:B--2---:R-:W-:Y:S01]  /*d280*/  FFMA.FTZ R44, R44, UR4, R24 ;  /* 0x000000042c2c7c23 */ /* 0x004fe20008010018 */
[----:B------:R-:W-:Y:S02]  /*d290*/  FSEL R166, R31, -INF , !P2 ;  /* 0xff8000001fa67808 */ /* 0x000fe40005000000 */
[-C--:B------:R-:W-:Y:S02]  /*d2a0*/  ISETP.GE.AND P6, PT, R90, R2.reuse, PT ;  /* 0x000000025a00720c */ /* 0x080fe40003fc6270 */
[----:B------:R-:W-:Y:S02]  /*d2b0*/  FSEL R56, R44, -INF , !P5 ;  /* 0xff8000002c387808 */ /* 0x000fe40006800000 */
[----:B------:R2:W2:Y:S01]  /*d2c0*/  I2F R52, R37 ;  /* 0x0000002500347306 */ /* 0x0004a20000201400 */
[----:B---3--:R-:W-:Y:S01]  /*d2d0*/  FFMA.FTZ R165, R45, UR4, R26 ;  /* 0x000000042da57c23 */ /* 0x008fe2000801001a */
[----:B------:R-:W-:-:S02]  /*d2e0*/  ISETP.GE.AND P1, PT, R79, R2, PT ;  /* 0x000000024f00720c */ /* 0x000fc40003f26270 */
[----:B------:R-:W-:Y:S02]  /*d2f0*/  ISETP.GE.AND P2, PT, R79, R0, PT ;  /* 0x000000004f00720c */ /* 0x000fe40003f46270 */
[----:B------:R-:W-:Y:S02]  /*d300*/  ISETP.NE.AND P5, PT, R28, RZ, PT ;  /* 0x000000ff1c00720c */ /* 0x000fe40003fa5270 */
[----:B------:R-:W3:Y:S01]  /*d310*/  I2F R53, R79 ;  /* 0x0000004f00357306 */ /* 0x000ee20000201400 */
[----:B----4-:R-:W-:Y:S01]  /*d320*/  FFMA.FTZ R29, R43, UR4, R29 ;  /* 0x000000042b1d7c23 */ /* 0x010fe2000801001d */
[----:B------:R-:W-:Y:S02]  /*d330*/  IADD3 R43, R210, UR20, RZ ;  /* 0x00000014d22b7c10 */ /* 0x000fe4000fffe0ff */
[----:B------:R-:W-:Y:S02]  /*d340*/  FSEL R165, R165, -INF , !P4 ;  /* 0xff800000a5a57808 */ /* 0x000fe40006000000 */
[----:B------:R-:W-:Y:S01]  /*d350*/  FSEL R179, R29, -INF , !P6 ;  /* 0xff8000001db37808 */ /* 0x000fe20007000000 */
[C---:B--2---:R-:W-:Y:S01]  /*d360*/  HMMA.16816.F32.BF16 R36, R16.reuse, R46, RZ ;  /* 0x0000002e1024723c */ /* 0x044fe200000418ff */
[----:B------:R-:W2:Y:S01]  /*d370*/  LDSM.16.M88.4 R44, [R205+0x3c00] ;  /* 0x003c0000cd2c783b */ /* 0x000ea20000000200 */
[----:B------:R-:W4:Y:S01]  /*d380*/  I2F R79, R79 ;  /* 0x0000004f004f7306 */ /* 0x000f220000201400 */
[----:B------:R-:W-:Y:S01]  /*d390*/  IADD3 R24, R43, 0x91, RZ ;  /* 0x000000912b187810 */ /* 0x000fe20007ffe0ff */
[C---:B------:R-:W-:Y:S01]  /*d3a0*/  FFMA.FTZ R25, R52.reuse, UR4, R25 ;  /* 0x0000000434197c23 */ /* 0x040fe20008010019 */
[----:B------:R-:W-:Y:S01]  /*d3b0*/  FSEL R89, R77, -INF , !P5 ;  /* 0xff8000004d597808 */ /* 0x000fe20006800000 */
[----:B------:R-:W-:Y:S01]  /*d3c0*/  FFMA.FTZ R162, R52, UR4, R27 ;  /* 0x0000000434a27c23 */ /* 0x000fe2000801001b */
[----:B------:R-:W-:Y:S01]  /*d3d0*/  ISETP.GE.AND P5, PT, R24, R2, PT ;  /* 0x000000021800720c */ /* 0x000fe20003fa6270 */
[----:B------:R-:W-:Y:S01]  /*d3e0*/  HMMA.16816.F32.BF16 R28, R16, R20, RZ ;  /* 0x00000014101c723c */ /* 0x000fe200000418ff */
[----:B---3--:R-:W-:Y:S01]  /*d3f0*/  FFMA.FTZ R53, R53, UR4, R60 ;  /* 0x0000000435357c23 */ /* 0x008fe2000801003c */
[----:B------:R3:W-:Y:S01]  /*d400*/  I2F R3, R75 ;  /* 0x0000004b00037306 */ /* 0x0007e20000201400 */
[----:B------:R-:W-:-:S02]  /*d410*/  FSEL R181, R25, -INF , !P3 ;  /* 0xff80000019b57808 */ /* 0x000fc40005800000 */
[----:B------:R-:W-:Y:S02]  /*d420*/  ISETP.GE.AND P3, PT, R24, R0, PT ;  /* 0x000000001800720c */ /* 0x000fe40003f66270 */
[----:B------:R-:W-:Y:S02]  /*d430*/  IADD3 R20, R43, 0x98, RZ ;  /* 0x000000982b147810 */ /* 0x000fe40007ffe0ff */
[----:B------:R-:W-:Y:S01]  /*d440*/  P2R R25, PR, RZ, 0x8 ;  /* 0x00000008ff197803 */ /* 0x000fe20000000000 */
[----:B----4-:R-:W-:Y:S01]  /*d450*/  FFMA.FTZ R174, R79, UR4, R62 ;  /* 0x000000044fae7c23 */ /* 0x010fe2000801003e */
[----:B------:R-:W-:Y:S01]  /*d460*/  FSEL R62, R53, -INF , !P1 ;  /* 0xff800000353e7808 */ /* 0x000fe20004800000 */
[----:B------:R-:W4:Y:S01]  /*d470*/  I2F R77, R20 ;  /* 0x00000014004d7306 */ /* 0x000f220000201400 */
[----:B------:R-:W-:Y:S02]  /*d480*/  IADD3 R27, R43, 0x99, RZ ;  /* 0x000000992b1b7810 */ /* 0x000fe40007ffe0ff */
[----:B------:R-:W-:Y:S01]  /*d490*/  FSEL R162, R162, -INF , !P0 ;  /* 0xff800000a2a27808 */ /* 0x000fe20004000000 */
[----:B------:R-:W-:Y:S01]  /*d4a0*/  HMMA.16816.F32.BF16 R36, R12, R54, R36 ;  /* 0x000000360c24723c */ /* 0x000fe20000041824 */
[----:B------:R-:W2:Y:S01]  /*d4b0*/  LDSM.16.M88.4 R52, [R204+0x2c00] ;  /* 0x002c0000cc34783b */ /* 0x000ea20000000200 */
[----:B---3--:R-:W-:-:S02]  /*d4c0*/  IADD3 R75, R75, 0x90, RZ ;  /* 0x000000904b4b7810 */ /* 0x008fc40007ffe0ff */
[----:B------:R-:W-:Y:S01]  /*d4d0*/  ISETP.GE.AND P0, PT, R20, R0, PT ;  /* 0x000000001400720c */ /* 0x000fe20003f06270 */
[----:B------:R-:W3:Y:S01]  /*d4e0*/  I2F R79, R27 ;  /* 0x0000001b004f7306 */ /* 0x000ee20000201400 */
[C---:B------:R-:W-:Y:S02]  /*d4f0*/  ISETP.GE.AND P6, PT, R75.reuse, R2, PT ;  /* 0x000000024b00720c */ /* 0x040fe40003fc6270 */
[----:B------:R-:W-:Y:S01]  /*d500*/  ISETP.GE.AND P4, PT, R75, R0, PT ;  /* 0x000000004b00720c */ /* 0x000fe20003f86270 */
[----:B-1----:R-:W-:Y:S01]  /*d510*/  HMMA.16816.F32.BF16 R28, R12, R48, R28 ;  /* 0x000000300c1c723c */ /* 0x002fe2000004181c */
[----:B------:R-:W-:Y:S02]  /*d520*/  FSEL R174, R174, -INF , !P2 ;  /* 0xff800000aeae7808 */ /* 0x000fe40005000000 */
[C---:B------:R-:W-:Y:S01]  /*d530*/  ISETP.GE.AND P1, PT, R27.reuse, R2, PT ;  /* 0x000000021b00720c */ /* 0x040fe20003f26270 */
[----:B------:R-:W1:Y:S01]  /*d540*/  I2F R26, R75 ;  /* 0x0000004b001a7306 */ /* 0x000e620000201400 */
[----:B------:R-:W-:-:S02]  /*d550*/  ISETP.GE.AND P2, PT, R27, R0, PT ;  /* 0x000000001b00720c */ /* 0x000fc40003f46270 */
[----:B------:R-:W-:-:S05]  /*d560*/  IADD3 R49, R43, 0xa1, RZ ;  /* 0x000000a12b317810 */ /* 0x000fca0007ffe0ff */
[----:B------:R2:W2:Y:S03]  /*d570*/  I2F R75, R24 ;  /* 0x00000018004b7306 */ /* 0x0004a60000201400 */
[----:B----4-:R-:W-:Y:S01]  /*d580*/  FFMA.FTZ R184, R77, UR4, R36 ;  /* 0x000000044db87c23 */ /* 0x010fe20008010024 */
[----:B------:R-:W-:Y:S01]  /*d590*/  IADD3 R36, R43, 0xa8, RZ ;  /* 0x000000a82b247810 */ /* 0x000fe20007ffe0ff */
[----:B------:R-:W-:Y:S02]  /*d5a0*/  FFMA.FTZ R38, R77, UR4, R38 ;  /* 0x000000044d267c23 */ /* 0x000fe40008010026 */
[----:B---3--:R-:W-:Y:S01]  /*d5b0*/  FFMA.FTZ R37, R79, UR4, R37 ;  /* 0x000000044f257c23 */ /* 0x008fe20008010025 */
[----:B------:R-:W-:Y:S01]  /*d5c0*/  I2F R77, R36 ;  /* 0x00000024004d7306 */ /* 0x000fe20000201400 */
[----:B-1----:R-:W-:Y:S01]  /*d5d0*/  FFMA.FTZ R6, R26, UR4, R6 ;  /* 0x000000041a067c23 */ /* 0x002fe20008010006 */
[----:B------:R-:W-:Y:S01]  /*d5e0*/  FSEL R152, R38, -INF , !P0 ;  /* 0xff80000026987808 */ /* 0x000fe20004000000 */
[----:B------:R-:W-:Y:S01]  /*d5f0*/  FFMA.FTZ R4, R26, UR4, R4 ;  /* 0x000000041a047c23 */ /* 0x000fe20008010004 */
[----:B------:R-:W-:Y:S01]  /*d600*/  FSEL R185, R37, -INF , !P1 ;  /* 0xff80000025b97808 */ /* 0x000fe20004800000 */
[----:B------:R-:W-:Y:S01]  /*d610*/  FFMA.FTZ R150, R79, UR4, R39 ;  /* 0x000000044f967c23 */ /* 0x000fe20008010027 */
[----:B------:R-:W-:-:S02]  /*d620*/  FSEL R159, R6, -INF , !P4 ;  /* 0xff800000069f7808 */ /* 0x000fc40006000000 */
[----:B--2---:R-:W-:Y:S01]  /*d630*/  P2R R24, PR, RZ, 0x20 ;  /* 0x00000020ff187803 */ /* 0x004fe20000000000 */
[C---:B------:R-:W-:Y:S01]  /*d640*/  FFMA.FTZ R5, R75.reuse, UR4, R5 ;  /* 0x000000044b057c23 */ /* 0x040fe20008010005 */
[----:B------:R-:W-:Y:S01]  /*d650*/  ISETP.GE.AND P5, PT, R20, R2, PT ;  /* 0x000000021400720c */ /* 0x000fe20003fa6270 */
[----:B------:R-:W-:Y:S01]  /*d660*/  FFMA.FTZ R154, R75, UR4, R7 ;  /* 0x000000044b9a7c23 */ /* 0x000fe20008010007 */
[----:B------:R-:W-:Y:S01]  /*d670*/  HMMA.16816.F32.BF16 R20, R16, R22, RZ ;  /* 0x000000161014723c */ /* 0x000fe200000418ff */
[----:B------:R-:W-:Y:S01]  /*d680*/  FSEL R60, R4, -INF , !P6 ;  /* 0xff800000043c7808 */ /* 0x000fe20007000000 */
[----:B------:R-:W1:Y:S01]  /*d690*/  I2F R75, R49 ;  /* 0x00000031004b7306 */ /* 0x000e620000201400 */
[----:B------:R-:W-:Y:S02]  /*d6a0*/  ISETP.NE.AND P4, PT, R24, RZ, PT ;  /* 0x000000ff1800720c */ /* 0x000fe40003f85270 */
[----:B------:R-:W-:Y:S02]  /*d6b0*/  ISETP.NE.AND P6, PT, R25, RZ, PT ;  /* 0x000000ff1900720c */ /* 0x000fe40003fc5270 */
[----:B------:R-:W-:Y:S01]  /*d6c0*/  IADD3 R4, R43, 0xa0, RZ ;  /* 0x000000a02b047810 */ /* 0x000fe20007ffe0ff */
[----:B------:R-:W2:Y:S01]  /*d6d0*/  LDSM.16.M88.4 R24, [R205+0x4000] ;  /* 0x00400000cd18783b */ /* 0x000ea20000000200 */
[----:B------:R-:W-:-:S02]  /*d6e0*/  FSEL R183, R5, -INF , !P4 ;  /* 0xff80000005b77808 */ /* 0x000fc40006000000 */
[----:B------:R-:W3:Y:S01]  /*d6f0*/  I2F R48, R4 ;  /* 0x0000000400307306 */ /* 0x000ee20000201400 */
[C---:B------:R-:W-:Y:S02]  /*d700*/  ISETP.GE.AND P3, PT, R4.reuse, R2, PT ;  /* 0x000000020400720c */ /* 0x040fe40003f66270 */
[----:B------:R-:W-:Y:S02]  /*d710*/  ISETP.GE.AND P4, PT, R4, R0, PT ;  /* 0x000000000400720c */ /* 0x000fe40003f86270 */
[----:B------:R-:W-:Y:S02]  /*d720*/  FSEL R154, R154, -INF , !P6 ;  /* 0xff8000009a9a7808 */ /* 0x000fe40007000000 */
[-C--:B------:R-:W-:Y:S01]  /*d730*/  ISETP.GE.AND P6, PT, R49, R2.reuse, PT ;  /* 0x000000023100720c */ /* 0x080fe20003fc6270 */
[C---:B-1----:R-:W-:Y:S01]  /*d740*/  FFMA.FTZ R29, R75.reuse, UR4, R29 ;  /* 0x000000044b1d7c23 */ /* 0x042fe2000801001d */
[----:B------:R-:W-:Y:S01]  /*d750*/  FSEL R184, R184, -INF , !P5 ;  /* 0xff800000b8b87808 */ /* 0x000fe20006800000 */
[----:B------:R-:W-:Y:S01]  /*d760*/  FFMA.FTZ R143, R75, UR4, R31 ;  /* 0x000000044b8f7c23 */ /* 0x000fe2000801001f */
[----:B------:R-:W-:-:S02]  /*d770*/  ISETP.GE.AND P5, PT, R36, R2, PT ;  /* 0x000000022400720c */ /* 0x000fc40003fa6270 */
[----:B------:R-:W-:Y:S01]  /*d780*/  HMMA.16816.F32.BF16 R20, R12, R50, R20 ;  /* 0x000000320c14723c */ /* 0x000fe20000041814 */
[----:B------:R-:W-:Y:S01]  /*d790*/  ISETP.GE.AND P0, PT, R36, R0, PT ;  /* 0x000000002400720c */ /* 0x000fe20003f06270 */
[----:B---3--:R-:W-:Y:S01]  /*d7a0*/  FFMA.FTZ R30, R48, UR4, R30 ;  /* 0x00000004301e7c23 */ /* 0x008fe2000801001e */
[----:B------:R-:W-:Y:S01]  /*d7b0*/  FSEL R150, R150, -INF , !P2 ;  /* 0xff80000096967808 */ /* 0x000fe20005000000 */
[----:B------:R-:W-:-:S04]  /*d7c0*/  FFMA.FTZ R28, R48, UR4, R28 ;  /* 0x00000004301c7c23 */ /* 0x000fc8000801001c */
[C---:B------:R-:W-:Y:S01]  /*d7d0*/  HMMA.16816.F32.BF16 R4, R16.reuse, R44, RZ ;  /* 0x0000002c1004723c */ /* 0x040fe200000418ff */
[----:B------:R-:W-:Y:S02]  /*d7e0*/  FSEL R145, R30, -INF , !P4 ;  /* 0xff8000001e917808 */ /* 0x000fe40006000000 */
[----:B------:R-:W-:Y:S02]  /*d7f0*/  FSEL R187, R28, -INF , !P3 ;  /* 0xff8000001cbb7808 */ /* 0x000fe40005800000 */
[----:B------:R-:W-:Y:S02]  /*d800*/  IADD3 R28, R43, 0xb0, RZ ;  /* 0x000000b02b1c7810 */ /* 0x000fe40007ffe0ff */
[----:B------:R-:W-:Y:S01]  /*d810*/  P2R R44, PR, RZ, 0x40 ;  /* 0x00000040ff2c7803 */ /* 0x000fe20000000000 */
[----:B------:R-:W-:Y:S01]  /*d820*/  HMMA.16816.F32.BF16 R36, R16, R46, RZ ;  /* 0x0000002e1024723c */ /* 0x000fe200000418ff */
[----:B------:R-:W-:Y:S02]  /*d830*/  ISETP.GE.AND P6, PT, R49, R0, PT ;  /* 0x000000003100720c */ /* 0x000fe40003fc6270 */
[----:B------:R-:W-:Y:S01]  /*d840*/  IADD3 R45, R43, 0xa9, RZ ;  /* 0x000000a92b2d7810 */ /* 0x000fe20007ffe0ff */
[----:B------:R-:W1:Y:S01]  /*d850*/  LDSM.16.M88.4 R48, [R204+0x3000] ;  /* 0x00300000cc30783b */ /* 0x000e620000000200 */
[----:B------:R-:W-:-:S02]  /*d860*/  ISETP.NE.AND P4, PT, R44, RZ, PT ;  /* 0x000000ff2c00720c */ /* 0x000fc40003f85270 */
[----:B------:R3:W4:Y:S01]  /*d870*/  I2F R79, R45 ;  /* 0x0000002d004f7306 */ /* 0x0007220000201400 */
[----:B------:R-:W-:Y:S01]  /*d880*/  ISETP.GE.AND P1, PT, R45, R2, PT ;  /* 0x000000022d00720c */ /* 0x000fe20003f26270 */
[----:B------:R-:W-:Y:S01]  /*d890*/  FFMA.FTZ R209, R77, UR4, R20 ;  /* 0x000000044dd17c23 */ /* 0x000fe20008010014 */
[----:B------:R-:W-:Y:S01]  /*d8a0*/  ISETP.GE.AND P2, PT, R45, R0, PT ;  /* 0x000000002d00720c */ /* 0x000fe20003f46270 */
[----:B------:R-:W-:Y:S01]  /*d8b0*/  FFMA.FTZ R22, R77, UR4, R22 ;  /* 0x000000044d167c23 */ /* 0x000fe20008010016 */
[----:B------:R-:W-:Y:S02]  /*d8c0*/  FSEL R208, R29, -INF , !P4 ;  /* 0xff8000001dd07808 */ /* 0x000fe40006000000 */
[C---:B------:R-:W-:Y:S02]  /*d8d0*/  ISETP.GE.AND P3, PT, R28.reuse, R2, PT ;  /* 0x000000021c00720c */ /* 0x040fe40003f66270 */
[----:B------:R-:W-:Y:S01]  /*d8e0*/  HMMA.16816.F32.BF16 R4, R12, R52, R4 ;  /* 0x000000340c04723c */ /* 0x000fe20000041804 */
[----:B------:R2:W2:Y:S01]  /*d8f0*/  I2F R52, R28 ;  /* 0x0000001c00347306 */ /* 0x0004a20000201400 */
[----:B------:R-:W-:-:S02]  /*d900*/  ISETP.GE.AND P4, PT, R28, R0, PT ;  /* 0x000000001c00720c */ /* 0x000fc40003f86270 */
[----:B------:R-:W-:Y:S02]  /*d910*/  FSEL R143, R143, -INF , !P6 ;  /* 0xff8000008f8f7808 */ /* 0x000fe40007000000 */
[----:B------:R-:W-:Y:S01]  /*d920*/  FSEL R209, R209, -INF , !P5 ;  /* 0xff800000d1d17808 */ /* 0x000fe20006800000 */
[----:B---3--:R-:W3:Y:S01]  /*d930*/  LDSM.16.M88.4 R44, [R205+0x4400] ;  /* 0x00440000cd2c783b */ /* 0x008ee20000000200 */
[----:B------:R-:W-:Y:S01]  /*d940*/  IADD3 R53, R43, 0xb1, RZ ;  /* 0x000000b12b357810 */ /* 0x000fe20007ffe0ff */
[----:B------:R-:W-:Y:S01]  /*d950*/  HMMA.16816.F32.BF16 R36, R12, R54, R36 ;  /* 0x000000360c24723c */ /* 0x000fe20000041824 */
[----:B------:R-:W-:Y:S01]  /*d960*/  FSEL R133, R22, -INF , !P0 ;  /* 0xff80000016857808 */ /* 0x000fe20004000000 */
[----:B----4-:R-:W-:Y:S01]  /*d970*/  FFMA.FTZ R211, R79, UR4, R21 ;  /* 0x000000044fd37c23 */ /* 0x010fe20008010015 */
[----:B------:R4:W1:Y:S01]  /*d980*/  I2F R20, R53 ;  /* 0x0000003500147306 */ /* 0x0008620000201400 */
[----:B------:R-:W-:Y:S01]  /*d990*/  ISETP.GE.AND P6, PT, R53, R2, PT ;  /* 0x000000023500720c */ /* 0x000fe20003fc6270 */
[----:B------:R-:W-:Y:S01]  /*d9a0*/  FFMA.FTZ R23, R79, UR4, R23 ;  /* 0x000000044f177c23 */ /* 0x000fe20008010017 */
[----:B------:R-:W-:-:S02]  /*d9b0*/  IADD3 R21, R43, 0xb9, RZ ;  /* 0x000000b92b157810 */ /* 0x000fc40007ffe0ff */
[----:B--2---:R-:W-:Y:S01]  /*d9c0*/  HMMA.16816.F32.BF16 R28, R16, R24, RZ ;  /* 0x00000018101c723c */ /* 0x004fe200000418ff */
[----:B------:R-:W-:Y:S02]  /*d9d0*/  P2R R75, PR, RZ, 0x40 ;  /* 0x00000040ff4b7803 */ /* 0x000fe40000000000 */
[----:B------:R-:W-:Y:S01]  /*d9e0*/  ISETP.GE.AND P6, PT, R53, R0, PT ;  /* 0x000000003500720c */ /* 0x000fe20003fc6270 */
[----:B------:R-:W2:Y:S01]  /*d9f0*/  I2F R79, R21 ;  /* 0x00000015004f7306 */ /* 0x000ea20000201400 */
[----:B------:R-:W-:Y:S02]  /*da00*/  FSEL R211, R211, -INF , !P1 ;  /* 0xff800000d3d37808 */ /* 0x000fe40004800000 */
[----:B------:R-:W-:Y:S01]  /*da10*/  IADD3 R24, R43, 0xb8, RZ ;  /* 0x000000b82b187810 */ /* 0x000fe20007ffe0ff */
[C---:B------:R-:W-:Y:S01]  /*da20*/  FFMA.FTZ R4, R52.reuse, UR4, R4 ;  /* 0x0000000434047c23 */ /* 0x040fe20008010004 */
[----:B------:R-:W-:Y:S01]  /*da30*/  FSEL R131, R23, -INF , !P2 ;  /* 0xff80000017837808 */ /* 0x000fe20005000000 */
[----:B------:R-:W-:Y:S01]  /*da40*/  FFMA.FTZ R6, R52, UR4, R6 ;  /* 0x0000000434067c23 */ /* 0x000fe20008010006 */
[C---:B------:R-:W-:Y:S01]  /*da50*/  ISETP.GE.AND P5, PT, R24.reuse, R2, PT ;  /* 0x000000021800720c */ /* 0x040fe20003fa6270 */
[----:B----4-:R-:W4:Y:S01]  /*da60*/  LDSM.16.M88.4 R52, [R204+0x3400] ;  /* 0x00340000cc34783b */ /* 0x010f220000000200 */
[----:B------:R-:W3:Y:S01]  /*da70*/  I2F R77, R24 ;  /* 0x00000018004d7306 */ /* 0x000ee20000201400 */
[----:B------:R-:W-:Y:S01]  /*da80*/  ISETP.GE.AND P0, PT, R24, R0, PT ;  /* 0x000000001800720c */ /* 0x000fe20003f06270 */
[----:B-1----:R-:W-:Y:S01]  /*da90*/  FFMA.FTZ R5, R20, UR4, R5 ;  /* 0x0000000414057c23 */ /* 0x002fe20008010005 */
[----:B------:R-:W-:Y:S01]  /*daa0*/  FSEL R117, R6, -INF , !P4 ;  /* 0xff80000006757808 */ /* 0x000fe20006000000 */
[----:B------:R-:W-:Y:S01]  /*dab0*/  FFMA.FTZ R110, R20, UR4, R7 ;  /* 0x00000004146e7c23 */ /* 0x000fe20008010007 */
[----:B------:R-:W-:-:S02]  /*dac0*/  FSEL R212, R4, -INF , !P3 ;  /* 0xff80000004d47808 */ /* 0x000fc40005800000 */
[----:B------:R-:W-:Y:S01]  /*dad0*/  ISETP.NE.AND P4, PT, R75, RZ, PT ;  /* 0x000000ff4b00720c */ /* 0x000fe20003f85270 */
[----:B--2---:R-:W-:Y:S01]  /*dae0*/  FFMA.FTZ R218, R79, UR4, R37 ;  /* 0x000000044fda7c23 */ /* 0x004fe20008010025 */
[----:B------:R-:W-:Y:S01]  /*daf0*/  IADD3 R4, R43, 0xc0, RZ ;  /* 0x000000c02b047810 */ /* 0x000fe20007ffe0ff */
[----:B------:R-:W-:Y:S01]  /*db00*/  FFMA.FTZ R39, R79, UR4, R39 ;  /* 0x000000044f277c23 */ /* 0x000fe20008010027 */
[----:B------:R-:W-:Y:S01]  /*db10*/  HMMA.16816.F32.BF16 R28, R12, R48, R28 ;  /* 0x000000300c1c723c */ /* 0x000fe2000004181c */
[----:B------:R-:W-:Y:S01]  /*db20*/  FSEL R216, R5, -INF , !P4 ;  /* 0xff80000005d87808 */ /* 0x000fe20006000000 */
[----:B------:R1:W2:Y:S01]  /*db30*/  I2F R48, R4 ;  /* 0x0000000400307306 */ /* 0x0002a20000201400 */
[C---:B------:R-:W-:Y:S02]  /*db40*/  ISETP.GE.AND P3, PT, R4.reuse, R2, PT ;  /* 0x000000020400720c */ /* 0x040fe40003f66270 */
[----:B------:R-:W-:Y:S01]  /*db50*/  ISETP.GE.AND P4, PT, R4, R0, PT ;  /* 0x000000000400720c */ /* 0x000fe20003f86270 */
[----:B---3--:R-:W-:Y:S01]  /*db60*/  FFMA.FTZ R217, R77, UR4, R36 ;  /* 0x000000044dd97c23 */ /* 0x008fe20008010024 */
[----:B------:R-:W-:Y:S01]  /*db70*/  IADD3 R49, R43, 0xc1, RZ ;  /* 0x000000c12b317810 */ /* 0x000fe20007ffe0ff */
[----:B------:R-:W-:Y:S01]  /*db80*/  HMMA.16816.F32.BF16 R24, R16, R26, RZ ;  /* 0x0000001a1018723c */ /* 0x000fe200000418ff */
[----:B------:R-:W-:Y:S01]  /*db90*/  ISETP.GE.AND P1, PT, R21, R2, PT ;  /* 0x000000021500720c */ /* 0x000fe20003f26270 */
[----:B------:R-:W-:Y:S01]  /*dba0*/  FFMA.FTZ R38, R77, UR4, R38 ;  /* 0x000000044d267c23 */ /* 0x000fe20008010026 */
[----:B------:R-:W-:Y:S01]  /*dbb0*/  ISETP.GE.AND P2, PT, R21, R0, PT ;  /* 0x000000001500720c */ /* 0x000fe20003f46270 */
[----:B------:R-:W3:Y:S01]  /*dbc0*/  I2F R36, R49 ;  /* 0x0000003100247306 */ /* 0x000ee20000201400 */
[----:B------:R-:W4:Y:S01]  /*dbd0*/  LDSM.16.M88.4 R20, [R205+0x4800] ;  /* 0x00480000cd14783b */ /* 0x000f220000000200 */
[----:B------:R-:W-:-:S02]  /*dbe0*/  IADD3 R37, R43, 0xc9, RZ ;  /* 0x000000c92b257810 */ /* 0x000fc40007ffe0ff */
[----:B------:R-:W-:Y:S01]  /*dbf0*/  FSEL R218, R218, -INF , !P1 ;  /* 0xff800000dada7808 */ /* 0x000fe20004800000 */
[----:B-1----:R-:W-:Y:S01]  /*dc00*/  HMMA.16816.F32.BF16 R4, R16, R44, RZ ;  /* 0x0000002c1004723c */ /* 0x002fe200000418ff */
[----:B------:R-:W-:Y:S02]  /*dc10*/  FSEL R101, R39, -INF , !P2 ;  /* 0xff80000027657808 */ /* 0x000fe40005000000 */
[----:B------:R1:W-:Y:S01]  /*dc20*/  I2F R79, R37 ;  /* 0x00000025004f7306 */ /* 0x0003e20000201400 */
[----:B------:R-:W-:Y:S02]  /*dc30*/  FSEL R110, R110, -INF , !P6 ;  /* 0xff8000006e6e7808 */ /* 0x000fe40007000000 */
[----:B------:R-:W-:Y:S01]  /*dc40*/  FSEL R103, R38, -INF , !P0 ;  /* 0xff80000026677808 */ /* 0x000fe20004000000 */
[C---:B--2---:R-:W-:Y:S01]  /*dc50*/  FFMA.FTZ R28, R48.reuse, UR4, R28 ;  /* 0x00000004301c7c23 */ /* 0x044fe2000801001c */
[----:B------:R-:W-:Y:S01]  /*dc60*/  IADD3 R44, R43, 0xc8, RZ ;  /* 0x000000c82b2c7810 */ /* 0x000fe20007ffe0ff */
[----:B------:R-:W-:Y:S01]  /*dc70*/  FFMA.FTZ R30, R48, UR4, R30 ;  /* 0x00000004301e7c23 */ /* 0x000fe2000801001e */
[C---:B------:R-:W-:Y:S01]  /*dc80*/  ISETP.GE.AND P1, PT, R37.reuse, R2, PT ;  /* 0x000000022500720c */ /* 0x040fe20003f26270 */
[C---:B---3--:R-:W-:Y:S01]  /*dc90*/  FFMA.FTZ R29, R36.reuse, UR4, R29 ;  /* 0x00000004241d7c23 */ /* 0x048fe2000801001d */
[----:B------:R-:W-:Y:S01]  /*dca0*/  ISETP.GE.AND P2, PT, R37, R0, PT ;  /* 0x000000002500720c */ /* 0x000fe20003f46270 */
[----:B------:R-:W-:Y:S01]  /*dcb0*/  FFMA.FTZ R92, R36, UR4, R31 ;  /* 0x00000004245c7c23 */ /* 0x000fe2000801001f */
[-C--:B------:R-:W-:Y:S01]  /*dcc0*/  ISETP.GE.AND P6, PT, R49, R2.reuse, PT ;  /* 0x000000023100720c */ /* 0x080fe20003fc6270 */
[----:B------:R-:W-:Y:S01]  /*dcd0*/  HMMA.16816.F32.BF16 R24, R12, R50, R24 ;  /* 0x000000320c18723c */ /* 0x000fe20000041818 */
[----:B------:R-:W-:Y:S01]  /*dce0*/  FSEL R217, R217, -INF , !P5 ;  /* 0xff800000d9d97808 */ /* 0x000fe20006800000 */
[----:B------:R2:W3:Y:S01]  /*dcf0*/  I2F R77, R44 ;  /* 0x0000002c004d7306 */ /* 0x0004e20000201400 */
[C---:B------:R-:W-:Y:S01]  /*dd00*/  ISETP.GE.AND P5, PT, R44.reuse, R2, PT ;  /* 0x000000022c00720c */ /* 0x040fe20003fa6270 */
[----:B-1----:R-:W-:Y:S01]  /*dd10*/  LDSM.16.M88.4 R36, [R205+0x4c00] ;  /* 0x004c0000cd24783b */ /* 0x002fe20000000200 */
[----:B------:R-:W-:-:S02]  /*dd20*/  ISETP.GE.AND P0, PT, R44, R0, PT ;  /* 0x000000002c00720c */ /* 0x000fc40003f06270 */
[----:B------:R-:W-:Y:S02]  /*dd30*/  P2R R75, PR, RZ, 0x40 ;  /* 0x00000040ff4b7803 */ /* 0x000fe40000000000 */
[----:B------:R-:W-:Y:S01]  /*dd40*/  ISETP.GE.AND P6, PT, R49, R0, PT ;  /* 0x000000003100720c */ /* 0x000fe20003fc6270 */
[----:B----4-:R-:W-:Y:S01]  /*dd50*/  HMMA.16816.F32.BF16 R4, R12, R52, R4 ;  /* 0x000000340c04723c */ /* 0x010fe20000041804 */
[----:B------:R-:W1:Y:S01]  /*dd60*/  LDSM.16.M88.4 R48, [R204+0x3800] ;  /* 0x00380000cc30783b */ /* 0x000e620000000200 */
[----:B------:R-:W-:Y:S02]  /*dd70*/  FSEL R186, R28, -INF , !P3 ;  /* 0xff8000001cba7808 */ /* 0x000fe40005800000 */
[C---:B------:R-:W-:Y:S02]  /*dd80*/  IADD3 R28, R43.reuse, 0xd0, RZ ;  /* 0x000000d02b1c7810 */ /* 0x040fe40007ffe0ff */
[----:B------:R-:W-:Y:S02]  /*dd90*/  FSEL R97, R30, -INF , !P4 ;  /* 0xff8000001e617808 */ /* 0x000fe40006000000 */
[----:B--2---:R-:W-:Y:S01]  /*dda0*/  HMMA.16816.F32.BF16 R44, R16, R46, RZ ;  /* 0x0000002e102c723c */ /* 0x004fe200000418ff */
[----:B------:R2:W4:Y:S01]  /*ddb0*/  I2F R52, R28 ;  /* 0x0000001c00347306 */ /* 0x0005220000201400 */
[----:B------:R-:W-:-:S02]  /*ddc0*/  IADD3 R53, R43, 0xd1, RZ ;  /* 0x000000d12b357810 */ /* 0x000fc40007ffe0ff */
[----:B------:R-:W-:Y:S02]  /*ddd0*/  ISETP.NE.AND P4, PT, R75, RZ, PT ;  /* 0x000000ff4b00720c */ /* 0x000fe40003f85270 */
[C---:B---3--:R-:W-:Y:S01]  /*dde0*/  FFMA.FTZ R24, R77.reuse, UR4, R24 ;  /* 0x000000044d187c23 */ /* 0x048fe20008010018 */
[C---:B------:R-:W-:Y:S01]  /*ddf0*/  ISETP.GE.AND P3, PT, R28.reuse, R2, PT ;  /* 0x000000021c00720c */ /* 0x040fe20003f66270 */
[----:B------:R-:W-:Y:S01]  /*de00*/  FFMA.FTZ R26, R77, UR4, R26 ;  /* 0x000000044d1a7c23 */ /* 0x000fe2000801001a */
[----:B------:R-:W3:Y:S01]  /*de10*/  I2F R75, R53 ;  /* 0x00000035004b7306 */ /* 0x000ee20000201400 */
[----:B------:R-:W-:Y:S01]  /*de20*/  FFMA.FTZ R25, R79, UR4, R25 ;  /* 0x000000044f197c23 */ /* 0x000fe20008010019 */
[----:B------:R-:W-:Y:S01]  /*de30*/  FSEL R182, R29, -INF , !P4 ;  /* 0xff8000001db67808 */ /* 0x000fe20006000000 */
[----:B------:R-:W-:Y:S01]  /*de40*/  FFMA.FTZ R85, R79, UR4, R27 ;  /* 0x000000044f557c23 */ /* 0x000fe2000801001b */
[----:B------:R-:W-:Y:S02]  /*de50*/  ISETP.GE.AND P4, PT, R28, R0, PT ;  /* 0x000000001c00720c */ /* 0x000fe40003f86270 */
[----:B------:R-:W-:Y:S01]  /*de60*/  FSEL R149, R24, -INF , !P5 ;  /* 0xff80000018957808 */ /* 0x000fe20006800000 */
[----:B--2---:R-:W-:Y:S01]  /*de70*/  HMMA.16816.F32.BF16 R28, R16, R20, RZ ;  /* 0x00000014101c723c */ /* 0x004fe200000418ff */
[----:B------:R-:W-:Y:S01]  /*de80*/  FSEL R90, R26, -INF , !P0 ;  /* 0xff8000001a5a7808 */ /* 0x000fe20004000000 */
[C---:B----4-:R-:W-:Y:S01]  /*de90*/  FFMA.FTZ R6, R52.reuse, UR4, R6 ;  /* 0x0000000434067c23 */ /* 0x050fe20008010006 */
[----:B------:R-:W-:Y:S01]  /*dea0*/  FSEL R176, R25, -INF , !P1 ;  /* 0xff80000019b07808 */ /* 0x000fe20004800000 */
[----:B------:R-:W-:Y:S01]  /*deb0*/  FFMA.FTZ R151, R52, UR4, R4 ;  /* 0x0000000434977c23 */ /* 0x000fe20008010004 */
[----:B------:R-:W2:Y:S01]  /*dec0*/  LDSM.16.M88.4 R24, [R204+0x3c00] ;  /* 0x003c0000cc18783b */ /* 0x000ea20000000200 */
[----:B------:R-:W-:Y:S01]  /*ded0*/  FSEL R92, R92, -INF , !P6 ;  /* 0xff8000005c5c7808 */ /* 0x000fe20007000000 */
[----:B------:R-:W-:-:S04]  /*dee0*/  DEPBAR.LE SB0, 0x0 ;  /* 0x000080000000791a */ /* 0x000fc80000000000 */
[----:B------:R-:W-:Y:S01]  /*def0*/  IADD3 R20, R43, 0xd8, RZ ;  /* 0x000000d82b147810 */ /* 0x000fe20007ffe0ff */
[----:B------:R-:W-:Y:S01]  /*df00*/  HMMA.16816.F32.BF16 R44, R12, R54, R44 ;  /* 0x000000360c2c723c */ /* 0x000fe2000004182c */
[-C--:B------:R-:W-:Y:S01]  /*df10*/  ISETP.GE.AND P6, PT, R53, R2.reuse, PT ;  /* 0x000000023500720c */ /* 0x080fe20003fc6270 */
[----:B---3--:R-:W-:Y:S01]  /*df20*/  FFMA.FTZ R5, R75, UR4, R5 ;  /* 0x000000044b057c23 */ /* 0x008fe20008010005 */
[----:B------:R3:W4:Y:S01]  /*df30*/  I2F R54, R20 ;  /* 0x0000001400367306 */ /* 0x0007220000201400 */
[C---:B------:R-:W-:Y:S02]  /*df40*/  ISETP.GE.AND P5, PT, R20.reuse, R2, PT ;  /* 0x000000021400720c */ /* 0x040fe40003fa6270 */
[----:B------:R-:W-:Y:S02]  /*df50*/  ISETP.GE.AND P0, PT, R20, R0, PT ;  /* 0x000000001400720c */ /* 0x000fe40003f06270 */
[----:B------:R-:W-:Y:S02]  /*df60*/  P2R R77, PR, RZ, 0x40 ;  /* 0x00000040ff4d7803 */ /* 0x000fe40000000000 */
[----:B------:R-:W-:-:S02]  /*df70*/  FSEL R79, R6, -INF , !P4 ;  /* 0xff800000064f7808 */ /* 0x000fc40006000000 */
[----:B------:R-:W-:Y:S01]  /*df80*/  ISETP.NE.AND P4, PT, R77, RZ, PT ;  /* 0x000000ff4d00720c */ /* 0x000fe20003f85270 */
[----:B------:R-:W-:Y:S01]  /*df90*/  FFMA.FTZ R77, R75, UR4, R7 ;  /* 0x000000044b4d7c23 */ /* 0x000fe20008010007 */
[----:B------:R-:W-:Y:S01]  /*dfa0*/  IADD3 R4, R43, 0xe0, RZ ;  /* 0x000000e02b047810 */ /* 0x000fe20007ffe0ff */
[----:B-1----:R-:W-:Y:S01]  /*dfb0*/  HMMA.16816.F32.BF16 R28, R12, R48, R28 ;  /* 0x000000300c1c723c */ /* 0x002fe2000004181c */
[----:B------:R-:W-:Y:S02]  /*dfc0*/  FSEL R151, R151, -INF , !P3 ;  /* 0xff80000097977808 */ /* 0x000fe40005800000 */
[----:B------:R-:W-:Y:S01]  /*dfd0*/  FSEL R158, R5, -INF , !P4 ;  /* 0xff800000059e7808 */ /* 0x000fe20006000000 */
[----:B------:R1:W1:Y:S01]  /*dfe0*/  I2F R52, R4 ;  /* 0x0000000400347306 */ /* 0x0002620000201400 */
[C---:B------:R-:W-:Y:S02]  /*dff0*/  ISETP.GE.AND P3, PT, R4.reuse, R2, PT ;  /* 0x000000020400720c */ /* 0x040fe40003f66270 */
[----:B------:R-:W-:Y:S01]  /*e000*/  ISETP.GE.AND P4, PT, R4, R0, PT ;  /* 0x000000000400720c */ /* 0x000fe20003f86270 */
[----:B---3--:R-:W-:Y:S01]  /*e010*/  HMMA.16816.F32.BF16 R20, R16, R22, RZ ;  /* 0x000000161014723c */ /* 0x008fe200000418ff */
[C---:B------:R-:W-:Y:S01]  /*e020*/  IADD3 R49, R43.reuse, 0xe1, RZ ;  /* 0x000000e12b317810 */ /* 0x040fe20007ffe0ff */
[C---:B----4-:R-:W-:Y:S01]  /*e030*/  FFMA.FTZ R44, R54.reuse, UR4, R44 ;  /* 0x00000004362c7c23 */ /* 0x050fe2000801002c */
[C---:B------:R-:W-:Y:S01]  /*e040*/  IADD3 R48, R43.reuse, 0xe8, RZ ;  /* 0x000000e82b307810 */ /* 0x040fe20007ffe0ff */
[----:B------:R-:W-:Y:S01]  /*e050*/  FFMA.FTZ R46, R54, UR4, R46 ;  /* 0x00000004362e7c23 */ /* 0x000fe2000801002e */
[----:B------:R-:W-:-:S02]  /*e060*/  IADD3 R55, R43, 0xd9, RZ ;  /* 0x000000d92b377810 */ /* 0x000fc40007ffe0ff */
[----:B------:R-:W-:Y:S02]  /*e070*/  ISETP.GE.AND P6, PT, R53, R0, PT ;  /* 0x000000003500720c */ /* 0x000fe40003fc6270 */
[----:B------:R-:W3:Y:S01]  /*e080*/  I2F R53, R55 ;  /* 0x0000003700357306 */ /* 0x000ee20000201400 */
[----:B------:R-:W-:Y:S01]  /*e090*/  FSEL R170, R44, -INF , !P5 ;  /* 0xff8000002caa7808 */ /* 0x000fe20006800000 */
[C---:B-1----:R-:W-:Y:S01]  /*e0a0*/  HMMA.16816.F32.BF16 R4, R16.reuse, R36, RZ ;  /* 0x000000241004723c */ /* 0x042fe200000418ff */
[----:B------:R-:W-:Y:S02]  /*e0b0*/  FSEL R77, R77, -INF , !P6 ;  /* 0xff8000004d4d7808 */ /* 0x000fe40007000000 */
[-C--:B------:R-:W-:Y:S02]  /*e0c0*/  ISETP.GE.AND P6, PT, R49, R2.reuse, PT ;  /* 0x000000023100720c */ /* 0x080fe40003fc6270 */
[C---:B------:R-:W-:Y:S01]  /*e0d0*/  FFMA.FTZ R146, R52.reuse, UR4, R28 ;  /* 0x0000000434927c23 */ /* 0x040fe2000801001c */
[----:B------:R-:W1:Y:S01]  /*e0e0*/  I2F R37, R49 ;  /* 0x0000003100257306 */ /* 0x000e620000201400 */
[----:B------:R-:W-:Y:S01]  /*e0f0*/  ISETP.GE.AND P1, PT, R55, R2, PT ;  /* 0x000000023700720c */ /* 0x000fe20003f26270 */
[----:B------:R-:W-:Y:S01]  /*e100*/  FFMA.FTZ R30, R52, UR4, R30 ;  /* 0x00000004341e7c23 */ /* 0x000fe2000801001e */
[----:B------:R-:W-:Y:S01]  /*e110*/  HMMA.16816.F32.BF16 R16, R16, R38, RZ ;  /* 0x000000261010723c */ /* 0x000fe200000418ff */
[----:B------:R-:W-:-:S02]  /*e120*/  P2R R44, PR, RZ, 0x40 ;  /* 0x00000040ff2c7803 */ /* 0x000fc40000000000 */
[----:B------:R-:W-:Y:S02]  /*e130*/  FSEL R146, R146, -INF , !P3 ;  /* 0xff80000092927808 */ /* 0x000fe40005800000 */
[----:B------:R-:W4:Y:S01]  /*e140*/  I2F R36, R48 ;  /* 0x0000003000247306 */ /* 0x000f220000201400 */
[----:B------:R-:W-:Y:S01]  /*e150*/  ISETP.NE.AND P3, PT, R44, RZ, PT ;  /* 0x000000ff2c00720c */ /* 0x000fe20003f65270 */
[----:B---3--:R-:W-:Y:S01]  /*e160*/  FFMA.FTZ R45, R53, UR4, R45 ;  /* 0x00000004352d7c23 */ /* 0x008fe2000801002d */
[----:B------:R-:W-:Y:S01]  /*e170*/  HMMA.16816.F32.BF16 R20, R12, R50, R20 ;  /* 0x000000320c14723c */ /* 0x000fe20000041814 */
[----:B------:R-:W-:Y:S01]  /*e180*/  IADD3 R38, R43, 0xf0, RZ ;  /* 0x000000f02b267810 */ /* 0x000fe20007ffe0ff */
[----:B------:R-:W-:Y:S01]  /*e190*/  FFMA.FTZ R47, R53, UR4, R47 ;  /* 0x00000004352f7c23 */ /* 0x000fe2000801002f */
[----:B------:R-:W-:Y:S01]  /*e1a0*/  FSEL R85, R85, -INF , !P2 ;  /* 0xff80000055557808 */ /* 0x000fe20005000000 */
[----:B-1----:R-:W-:Y:S01]  /*e1b0*/  FFMA.FTZ R29, R37, UR4, R29 ;  /* 0x00000004251d7c23 */ /* 0x002fe2000801001d */
[----:B------:R-:W-:Y:S01]  /*e1c0*/  ISETP.GE.AND P2, PT, R55, R0, PT ;  /* 0x000000003700720c */ /* 0x000fe20003f46270 */
[----:B------:R-:W-:-:S02]  /*e1d0*/  FFMA.FTZ R31, R37, UR4, R31 ;  /* 0x00000004251f7c23 */ /* 0x000fc4000801001f */
[C---:B--2---:R-:W-:Y:S01]  /*e1e0*/  HMMA.16816.F32.BF16 R4, R12.reuse, R24, R4 ;  /* 0x000000180c04723c */ /* 0x044fe20000041804 */
[----:B------:R-:W1:Y:S01]  /*e1f0*/  I2F R24, R38 ;  /* 0x0000002600187306 */ /* 0x000e620000201400 */
[----:B------:R-:W-:Y:S02]  /*e200*/  FSEL R126, R29, -INF , !P3 ;  /* 0xff8000001d7e7808 */ /* 0x000fe40005800000 */
[-C--:B------:R-:W-:Y:S02]  /*e210*/  ISETP.GE.AND P3, PT, R38, R0.reuse, PT ;  /* 0x000000002600720c */ /* 0x080fe40003f66270 */
[----:B------:R-:W-:Y:S02]  /*e220*/  ISETP.GE.AND P6, PT, R49, R0, PT ;  /* 0x000000003100720c */ /* 0x000fe40003fc6270 */
[----:B------:R-:W-:Y:S01]  /*e230*/  IADD3 R25, R43, 0xf1, RZ ;  /* 0x000000f12b197810 */ /* 0x000fe20007ffe0ff */
[----:B------:R-:W-:Y:S01]  /*e240*/  HMMA.16816.F32.BF16 R16, R12, R26, R16 ;  /* 0x0000001a0c10723c */ /* 0x000fe20000041810 */
[----:B------:R-:W-:-:S02]  /*e250*/  FSEL R160, R45, -INF , !P1 ;  /* 0xff8000002da07808 */ /* 0x000fc40004800000 */
[----:B------:R-:W-:Y:S02]  /*e260*/  P2R R29, PR, RZ, 0x8 ;  /* 0x00000008ff1d7803 */ /* 0x000fe40000000000 */
[----:B------:R-:W-:Y:S02]  /*e270*/  ISETP.GE.AND P5, PT, R48, R2, PT ;  /* 0x000000023000720c */ /* 0x000fe40003fa6270 */
[----:B----4-:R-:W-:Y:S01]  /*e280*/  FFMA.FTZ R99, R36, UR4, R20 ;  /* 0x0000000424637c23 */ /* 0x010fe20008010014 */
[----:B------:R-:W-:Y:S01]  /*e290*/  ISETP.GE.AND P1, PT, R48, R0, PT ;  /* 0x000000003000720c */ /* 0x000fe20003f26270 */
[----:B------:R-:W2:Y:S01]  /*e2a0*/  I2F R20, R25 ;  /* 0x0000001900147306 */ /* 0x000ea20000201400 */
[----:B------:R-:W-:Y:S01]  /*e2b0*/  ISETP.GE.AND P3, PT, R25, R2, PT ;  /* 0x000000021900720c */ /* 0x000fe20003f66270 */
[----:B------:R-:W-:Y:S01]  /*e2c0*/  FFMA.FTZ R22, R36, UR4, R22 ;  /* 0x0000000424167c23 */ /* 0x000fe20008010016 */
[----:B------:R-:W-:Y:S02]  /*e2d0*/  FSEL R49, R46, -INF , !P0 ;  /* 0xff8000002e317808 */ /* 0x000fe40004000000 */
[----:B------:R-:W-:Y:S01]  /*e2e0*/  IADD3 R45, R43, 0xe9, RZ ;  /* 0x000000e92b2d7810 */ /* 0x000fe20007ffe0ff */
[C---:B-1----:R-:W-:Y:S01]  /*e2f0*/  FFMA.FTZ R4, R24.reuse, UR4, R4 ;  /* 0x0000000418047c23 */ /* 0x042fe20008010004 */
[----:B------:R-:W-:Y:S01]  /*e300*/  FSEL R48, R47, -INF , !P2 ;  /* 0xff8000002f307808 */ /* 0x000fe20005000000 */
[----:B------:R-:W-:Y:S01]  /*e310*/  FFMA.FTZ R6, R24, UR4, R6 ;  /* 0x0000000418067c23 */ /* 0x000fe20008010006 */
[----:B------:R-:W-:Y:S01]  /*e320*/  FSEL R47, R30, -INF , !P4 ;  /* 0xff8000001e2f7808 */ /* 0x000fe20006000000 */
[----:B------:R-:W1:Y:S01]  /*e330*/  I2F R28, R45 ;  /* 0x0000002d001c7306 */ /* 0x000e620000201400 */
[----:B------:R-:W-:-:S02]  /*e340*/  FSEL R46, R31, -INF , !P6 ;  /* 0xff8000001f2e7808 */ /* 0x000fc40007000000 */
[----:B------:R-:W-:Y:S02]  /*e350*/  ISETP.GE.AND P4, PT, R38, R2, PT ;  /* 0x000000022600720c */ /* 0x000fe40003f86270 */
[----:B------:R-:W-:Y:S01]  /*e360*/  ISETP.GE.AND P6, PT, R25, R0, PT ;  /* 0x000000001900720c */ /* 0x000fe20003fc6270 */
[C---:B--2---:R-:W-:Y:S01]  /*e370*/  FFMA.FTZ R5, R20.reuse, UR4, R5 ;  /* 0x0000000414057c23 */ /* 0x044fe20008010005 */
[----:B------:R-:W-:Y:S01]  /*e380*/  P2R R25, PR, RZ, 0x8 ;  /* 0x00000008ff197803 */ /* 0x000fe20000000000 */
[----:B------:R-:W-:Y:S01]  /*e390*/  FFMA.FTZ R7, R20, UR4, R7 ;  /* 0x0000000414077c23 */ /* 0x000fe20008010007 */
[----:B------:R-:W-:Y:S01]  /*e3a0*/  FSEL R81, R4, -INF , !P4 ;  /* 0xff80000004517808 */ /* 0x000fe20006000000 */
[----:B------:R-:W-:Y:S01]  /*e3b0*/  FFMA.FTZ R4, R3, UR4, R58 ;  /* 0x0000000403047c23 */ /* 0x000fe2000801003a */
[----:B------:R-:W-:Y:S02]  /*e3c0*/  ISETP.NE.AND P4, PT, R25, RZ, PT ;  /* 0x000000ff1900720c */ /* 0x000fe40003f85270 */
[----:B------:R-:W-:-:S02]  /*e3d0*/  IADD3 R12, R43, 0xf8, RZ ;  /* 0x000000f82b0c7810 */ /* 0x000fc40007ffe0ff */
[----:B------:R-:W-:Y:S01]  /*e3e0*/  LEA.HI R15, R42, R42, RZ, 0x1 ;  /* 0x0000002a2a0f7211 */ /* 0x000fe200078f08ff */
[C---:B-1----:R-:W-:Y:S01]  /*e3f0*/  FFMA.FTZ R23, R28.reuse, UR4, R23 ;  /* 0x000000041c177c23 */ /* 0x042fe20008010017 */
[----:B------:R-:W-:Y:S01]  /*e400*/  IADD3 R14, R43, 0xf9, RZ ;  /* 0x000000f92b0e7810 */ /* 0x000fe20007ffe0ff */
[----:B------:R-:W1:Y:S01]  /*e410*/  I2F R13, R12 ;  /* 0x0000000c000d7306 */ /* 0x000e620000201400 */
[----:B------:R-:W-:Y:S01]  /*e420*/  FSEL R52, R5, -INF , !P4 ;  /* 0xff80000005347808 */ /* 0x000fe20006000000 */
[----:B------:R-:W-:Y:S01]  /*e430*/  FFMA.FTZ R21, R28, UR4, R21 ;  /* 0x000000041c157c23 */ /* 0x000fe20008010015 */
[----:B------:R-:W-:Y:S02]  /*e440*/  FSEL R99, R99, -INF , !P5 ;  /* 0xff80000063637808 */ /* 0x000fe40006800000 */
[----:B------:R-:W-:Y:S02]  /*e450*/  PLOP3.LUT P4, PT, PT, PT, UP0, 0x80, 0x0 ;  /* 0x000000000000781c */ /* 0x000fe40003f8f008 */
[----:B------:R-:W-:-:S02]  /*e460*/  LOP3.LUT R15, R15, 0x7fffffe, RZ, 0xc0, !PT ;  /* 0x07fffffe0f0f7812 */ /* 0x000fc400078ec0ff */
[C---:B------:R-:W-:Y:S02]  /*e470*/  ISETP.GE.AND P5, PT, R12.reuse, R2, PT ;  /* 0x000000020c00720c */ /* 0x040fe40003fa6270 */
[-C--:B------:R-:W-:Y:S01]  /*e480*/  ISETP.GE.AND P3, PT, R12, R0.reuse, PT ;  /* 0x000000000c00720c */ /* 0x080fe20003f66270 */
[----:B------:R-:W-:Y:S01]  /*e490*/  IMAD.IADD R15, R42, 0x1, -R15 ;  /* 0x000000012a0f7824 */ /* 0x000fe200078e0a0f */
[----:B------:R-:W2:Y:S01]  /*e4a0*/  I2F R12, R14 ;  /* 0x0000000e000c7306 */ /* 0x000ea20000201400 */
[----:B------:R-:W-:Y:S02]  /*e4b0*/  P2R R5, PR, RZ, 0x10 ;  /* 0x00000010ff057803 */ /* 0x000fe40000000000 */
[----:B------:R-:W-:Y:S01]  /*e4c0*/  FSEL R42, R7, -INF , !P6 ;  /* 0xff800000072a7808 */ /* 0x000fe20007000000 */
[----:B------:R-:W-:Y:S01]  /*e4d0*/  IMAD R15, R15, 0x20, R33 ;  /* 0x000000200f0f7824 */ /* 0x000fe200078e0221 */
[----:B------:R-:W-:Y:S01]  /*e4e0*/  ISETP.NE.AND P6, PT, R5, RZ, PT ;  /* 0x000000ff0500720c */ /* 0x000fe20003fc5270 */
[----:B-1----:R-:W-:Y:S01]  /*e4f0*/  FFMA.FTZ R16, R13, UR4, R16 ;  /* 0x000000040d107c23 */ /* 0x002fe20008010010 */
[----:B------:R-:W-:Y:S01]  /*e500*/  ISETP.GE.AND P0, PT, R45, R0, PT ;  /* 0x000000002d00720c */ /* 0x000fe20003f06270 */
[----:B------:R-:W-:Y:S01]  /*e510*/  FFMA.FTZ R18, R13, UR4, R18 ;  /* 0x000000040d127c23 */ /* 0x000fe20008010012 */
[----:B------:R-:W-:Y:S01]  /*e520*/  ISETP.GE.AND P2, PT, R45, R2, PT ;  /* 0x000000022d00720c */ /* 0x000fe20003f46270 */
[----:B------:R-:W-:Y:S01]  /*e530*/  IMAD.IADD R234, R32, 0x1, R15 ;  /* 0x0000000120ea7824 */ /* 0x000fe200078e020f */
[----:B------:R-:W-:-:S02]  /*e540*/  FSEL R44, R23, -INF , !P0 ;  /* 0xff800000172c7808 */ /* 0x000fc40004000000 */
[----:B------:R-:W-:Y:S02]  /*e550*/  ISETP.NE.AND P0, PT, R29, RZ, PT ;  /* 0x000000ff1d00720c */ /* 0x000fe40003f05270 */
[----:B------:R-:W-:Y:S01]  /*e560*/  FSEL R45, R22, -INF , !P1 ;  /* 0xff800000162d7808 */ /* 0x000fe20004800000 */
[C---:B--2---:R-:W-:Y:S01]  /*e570*/  FFMA.FTZ R17, R12.reuse, UR4, R17 ;  /* 0x000000040c117c23 */ /* 0x044fe20008010011 */
[----:B------:R-:W-:Y:S01]  /*e580*/  BAR.SYNC.DEFER_BLOCKING 0x0 ;  /* 0x0000000000007b1d */ /* 0x000fe20000010000 */
[----:B------:R-:W-:Y:S01]  /*e590*/  ISETP.GE.AND P1, PT, R43, R0, PT ;  /* 0x000000002b00720c */ /* 0x000fe20003f26270 */
[----:B------:R-:W-:Y:S01]  /*e5a0*/  FFMA.FTZ R19, R12, UR4, R19 ;  /* 0x000000040c137c23 */ /* 0x000fe20008010013 */
[----:B------:R-:W-:Y:S02]  /*e5b0*/  FSEL R86, R21, -INF , !P2 ;  /* 0xff80000015567808 */ /* 0x000fe40005000000 */
[----:B------:R-:W-:Y:S02]  /*e5c0*/  FSEL R43, R6, -INF , !P0 ;  /* 0xff800000062b7808 */ /* 0x000fe40004000000 */
[----:B------:R-:W-:-:S02]  /*e5d0*/  ISETP.GE.AND P2, PT, R14, R2, PT ;  /* 0x000000020e00720c */ /* 0x000fc40003f46270 */
[----:B------:R-:W-:Y:S02]  /*e5e0*/  ISETP.GE.AND P0, PT, R14, R0, PT ;  /* 0x000000000e00720c */ /* 0x000fe40003f06270 */
[----:B------:R-:W-:Y:S02]  /*e5f0*/  IADD3 R3, R204, 0x3c00, RZ ;  /* 0x00003c00cc037810 */ /* 0x000fe40007ffe0ff */
[----:B------:R-:W-:Y:S02]  /*e600*/  FSEL R51, R16, -INF , !P5 ;  /* 0xff80000010337808 */ /* 0x000fe40006800000 */
[----:B------:R-:W-:Y:S02]  /*e610*/  FSEL R33, R18, -INF , !P3 ;  /* 0xff80000012217808 */ /* 0x000fe40005800000 */
[----:B------:R-:W-:Y:S02]  /*e620*/  FSEL R4, R4, -INF , !P1 ;  /* 0xff80000004047808 */ /* 0x000fe40004800000 */
[----:B------:R-:W-:-:S02]  /*e630*/  FSEL R50, R17, -INF , !P2 ;  /* 0xff80000011327808 */ /* 0x000fc40005000000 */
[----:B------:R-:W-:Y:S01]  /*e640*/  FSEL R32, R19, -INF , !P0 ;  /* 0xff80000013207808 */ /* 0x000fe20004000000 */
[----:B------:R-:W-:Y:S05]  /*e650*/  @!P6 BRA `(.L_x_2057) ;  /* 0x00000b000000e947 */ /* 0x000fea0003800000 */
[----:B------:R-:W-:-:S13]  /*e660*/  PLOP3.LUT P0, PT, PT, PT, UP2, 0x40, 0x0 ;  /* 0x000000000000781c */ /* 0x000fda0003f0e828 */
[----:B------:R-:W-:Y:S05]  /*e670*/  @P0 BRA `(.L_x_2058) ;  /* 0x000003d000000947 */ /* 0x000fea0003800000 */
[----:B------:R-:W-:Y:S01]  /*e680*/  IABS R5, c[0x0][0x2d0] ;  /* 0x0000b40000057a13 */ /* 0x000fe20000000000 */
[----:B------:R-:W-:Y:S01]  /*e690*/  UIADD3 UR12, UR20, -0x100, URZ ;  /* 0xffffff00140c7890 */ /* 0x000fe2000fffe03f */
[----:B------:R-:W-:Y:S01]  /*e6a0*/  IABS R13, UR20 ;  /* 0x00000014000d7c13 */ /* 0x000fe20008000000 */
[----:B------:R-:W-:Y:S01]  /*e6b0*/  ULDC UR11, c[0x0][0x2d0] ;  /* 0x0000b400000b7ab9 */ /* 0x000fe20000000800 */
[----:B------:R-:W1:Y:S01]  /*e6c0*/  I2F.RP R16, R5 ;  /* 0x0000000500107306 */ /* 0x000e620000209400 */
[----:B------:R-:W-:Y:S02]  /*e6d0*/  ULOP3.LUT UR20, UR20, UR11, URZ, 0x3c, !UPT ;  /* 0x0000000b14147292 */ /* 0x000fe4000f8e3c3f */
[----:B------:R-:W-:Y:S01]  /*e6e0*/  IMAD.U32 R7, RZ, RZ, UR12 ;  /* 0x0000000cff077e24 */ /* 0x000fe2000f8e00ff */
[----:B------:R-:W-:-:S03]  /*e6f0*/  ULOP3.LUT UR11, UR12, UR11, URZ, 0x3c, !UPT ;  /* 0x0000000b0c0b7292 */ /* 0x000fc6000f8e3c3f */
[----:B------:R-:W-:Y:S02]  /*e700*/  ISETP.LE.AND P5, PT, RZ, UR20, PT ;  /* 0x00000014ff007c0c */ /* 0x000fe4000bfa3270 */
[----:B------:R-:W-:Y:S02]  /*e710*/  IABS R7, R7 ;  /* 0x0000000700077213 */ /* 0x000fe40000000000 */
[----:B------:R-:W-:Y:S01]  /*e720*/  ISETP.LE.AND P2, PT, RZ, UR11, PT ;  /* 0x0000000bff007c0c */ /* 0x000fe2000bf43270 */
        /* <DEDUP_REMOVED lines=8> */
[----:B------:R-:W-:Y:S02]  /*e7b0*/  IMAD.MOV R12, RZ, RZ, -R15 ;  /* 0x000000ffff0c7224 */ /* 0x000fe400078e0a0f */
[----:B------:R-:W-:-:S04]  /*e7c0*/  IMAD.HI.U32 R14, R14, R7, RZ ;  /* 0x000000070e0e7227 */ /* 0x000fc800078e00ff */
[----:B------:R-:W-:Y:S02]  /*e7d0*/  IMAD R12, R5, R12, R13 ;  /* 0x0000000c050c7224 */ /* 0x000fe400078e020d */
[----:B------:R-:W-:-:S03]  /*e7e0*/  IMAD.MOV R6, RZ, RZ, -R14 ;  /* 0x000000ffff067224 */ /* 0x000fc600078e0a0e */
[C---:B------:R-:W-:Y:S01]  /*e7f0*/  ISETP.GT.U32.AND P1, PT, R5.reuse, R12, PT ;  /* 0x0000000c0500720c */ /* 0x040fe20003f24070 */
[----:B------:R-:W-:Y:S01]  /*e800*/  IMAD R6, R5, R6, R7 ;  /* 0x0000000605067224 */ /* 0x000fe200078e0207 */
[----:B------:R-:W-:-:S04]  /*e810*/  LOP3.LUT R7, RZ, c[0x0][0x2d0], RZ, 0x33, !PT ;  /* 0x0000b400ff077a12 */ /* 0x000fc800078e33ff */
[----:B------:R-:W-:-:S07]  /*e820*/  ISETP.GT.U32.AND P0, PT, R5, R6, PT ;  /* 0x000000060500720c */ /* 0x000fce0003f04070 */
[-C--:B------:R-:W-:Y:S02]  /*e830*/  @!P1 IADD3 R12, R12, -R5.reuse, RZ ;  /* 0x800000050c0c9210 */ /* 0x080fe40007ffe0ff */
[----:B------:R-:W-:Y:S02]  /*e840*/  @!P1 IADD3 R15, R15, 0x1, RZ ;  /* 0x000000010f0f9810 */ /* 0x000fe40007ffe0ff */
[-C--:B------:R-:W-:Y:S02]  /*e850*/  ISETP.GE.U32.AND P4, PT, R12, R5.reuse, PT ;  /* 0x000000050c00720c */ /* 0x080fe40003f86070 */
[----:B------:R-:W-:Y:S01]  /*e860*/  @!P0 IMAD.IADD R6, R6, 0x1, -R5 ;  /* 0x0000000106068824 */ /* 0x000fe200078e0a05 */
[----:B------:R-:W-:Y:S02]  /*e870*/  @!P0 IADD3 R14, R14, 0x1, RZ ;  /* 0x000000010e0e8810 */ /* 0x000fe40007ffe0ff */
[----:B------:R-:W-:Y:S02]  /*e880*/  ISETP.NE.AND P0, PT, RZ, c[0x0][0x2d0], PT ;  /* 0x0000b400ff007a0c */ /* 0x000fe40003f05270 */
[----:B------:R-:W-:-:S06]  /*e890*/  ISETP.GE.U32.AND P3, PT, R6, R5, PT ;  /* 0x000000050600720c */ /* 0x000fcc0003f66070 */
[----:B------:R-:W-:-:S04]  /*e8a0*/  @P4 IADD3 R15, R15, 0x1, RZ ;  /* 0x000000010f0f4810 */ /* 0x000fc80007ffe0ff */
[----:B------:R-:W-:-:S03]  /*e8b0*/  MOV R5, R15 ;  /* 0x0000000f00057202 */ /* 0x000fc60000000f00 */
[----:B------:R-:W-:Y:S02]  /*e8c0*/  @P3 IADD3 R14, R14, 0x1, RZ ;  /* 0x000000010e0e3810 */ /* 0x000fe40007ffe0ff */
[----:B------:R-:W-:Y:S02]  /*e8d0*/  @!P5 IMAD.MOV R5, RZ, RZ, -R5 ;  /* 0x000000ffff05d224 */ /* 0x000fe400078e0a05 */
[----:B------:R-:W-:-:S03]  /*e8e0*/  @!P2 IADD3 R14, -R14, RZ, RZ ;  /* 0x000000ff0e0ea210 */ /* 0x000fc60007ffe1ff */
        /* <DEDUP_REMOVED lines=22> */
.L_x_2058:
[----:B------:R-:W-:-:S05]  /*ea50*/  IMAD.MOV.U32 R6, RZ, RZ, c[0x0][0x198] ;  /* 0x00006600ff067624 */ /* 0x000fca00078e00ff */
[----:B------:R-:W-:-:S04]  /*ea60*/  LEA R6, -R6, RZ, 0x8 ;  /* 0x000000ff06067211 */ /* 0x000fc800078e41ff */
[----:B------:R-:W-:Y:S02]  /*ea70*/  SHF.R.S32.HI R5, RZ, 0x1f, R6 ;  /* 0x0000001fff057819 */ /* 0x000fe40000011406 */
.L_x_2059:
[----:B------:R-:W-:Y:S01]  /*ea80*/  ISETP.GE.AND P0, PT, R188, c[0x0][0x220], PT ;  /* 0x00008800bc007a0c */ /* 0x000fe20003f06270 */
[----:B------:R-:W-:Y:S01]  /*ea90*/  IMAD R20, R125, c[0x0][0x198], RZ ;  /* 0x000066007d147a24 */ /* 0x000fe200078e02ff */
[----:B------:R-:W-:Y:S03]  /*eaa0*/  BSSY B0, `(.L_x_2060) ;  /* 0x0000068000007945 */ /* 0x000fe60003800000 */
[----:B------:R-:W-:-:S04]  /*eab0*/  IMAD R20, R124, c[0x0][0x19c], R20 ;  /* 0x000067007c147a24 */ /* 0x000fc800078e0214 */
[----:B------:R-:W-:-:S04]  /*eac0*/  IMAD.IADD R21, R123, 0x1, R20 ;  /* 0x000000017b157824 */ /* 0x000fc800078e0214 */
[----:B------:R-:W-:Y:S01]  /*ead0*/  @!P0 IMAD.MOV.U32 R12, RZ, RZ, c[0x0][0x198] ;  /* 0x00006600ff0c8624 */ /* 0x000fe200078e00ff */
[----:B------:R1:W-:Y:S01]  /*eae0*/  @P0 STS [R213+0x1000], RZ ;  /* 0x001000ffd5000388 */ /* 0x0003e20000000800 */
[----:B------:R-:W-:Y:S02]  /*eaf0*/  @!P0 IMAD.MOV.U32 R14, RZ, RZ, c[0x0][0x19c] ;  /* 0x00006700ff0e8624 */ /* 0x000fe400078e00ff */
[----:B------:R-:W-:Y:S01]  /*eb00*/  @!P0 IMAD.MOV.U32 R7, RZ, RZ, c[0x0][0x198] ;  /* 0x00006600ff078624 */ /* 0x000fe200078e00ff */
[CC--:B------:R-:W-:Y:S01]  /*eb10*/  @!P0 LEA R17, P2, R12.reuse, R122.reuse, 0x6 ;  /* 0x0000007a0c118211 */ /* 0x0c0fe200078430ff */
[----:B------:R-:W-:Y:S01]  /*eb20*/  @!P0 IMAD.MOV.U32 R15, RZ, RZ, c[0x0][0x19c] ;  /* 0x00006700ff0f8624 */ /* 0x000fe200078e00ff */
[----:B------:R1:W-:Y:S01]  /*eb30*/  @P0 STS [R213+0x1004], RZ ;  /* 0x001004ffd5000388 */ /* 0x0003e20000000800 */
[----:B------:R-:W-:Y:S01]  /*eb40*/  @!P0 IMAD.MOV.U32 R24, RZ, RZ, c[0x0][0x198] ;  /* 0x00006600ff188624 */ /* 0x000fe200078e00ff */
[CC--:B------:R-:W-:Y:S01]  /*eb50*/  @!P0 LEA R16, P1, R7.reuse, R122.reuse, 0x7 ;  /* 0x0000007a07108211 */ /* 0x0c0fe200078238ff */
[----:B------:R-:W-:Y:S01]  /*eb60*/  @!P0 IMAD.MOV.U32 R18, RZ, RZ, c[0x0][0x198] ;  /* 0x00006600ff128624 */ /* 0x000fe200078e00ff */
[-C--:B------:R-:W-:Y:S01]  /*eb70*/  @!P0 LEA.HI.X R14, R12, R21.reuse, R14, 0x6, P2 ;  /* 0x000000150c0e8211 */ /* 0x080fe200010f340e */
[----:B------:R1:W-:Y:S01]  /*eb80*/  @P0 STS.64 [R213+0x1008], RZ ;  /* 0x001008ffd5000388 */ /* 0x0003e20000000a00 */
[----:B------:R-:W-:Y:S01]  /*eb90*/  @!P0 IADD3 R41, P3, P2, R6, R122, R41 ;  /* 0x0000007a06298210 */ /* 0x000fe20007a7e029 */
[----:B------:R-:W-:Y:S01]  /*eba0*/  @!P0 IMAD.MOV.U32 R26, RZ, RZ, c[0x0][0x198] ;  /* 0x00006600ff1a8624 */ /* 0x000fe200078e00ff */
[-C--:B------:R-:W-:Y:S01]  /*ebb0*/  @!P0 LEA.HI.X R15, R7, R21.reuse, R15, 0x7, P1 ;  /* 0x00000015070f8211 */ /* 0x080fe200008f3c0f */
[----:B------:R-:W-:Y:S01]  /*ebc0*/  @!P0 IMAD.MOV.U32 R20, RZ, RZ, R122 ;  /* 0x000000ffff148224 */ /* 0x000fe200078e007a */
[----:B------:R-:W-:Y:S01]  /*ebd0*/  @!P0 LEA R22, P1, R41, c[0x0][0x168], 0x1 ;  /* 0x00005a0029168a11 */ /* 0x000fe200078208ff */
[----:B------:R-:W-:Y:S01]  /*ebe0*/  @!P0 IMAD.MOV.U32 R7, RZ, RZ, c[0x0][0x19c] ;  /* 0x00006700ff078624 */ /* 0x000fe200078e00ff */
[----:B------:R-:W-:Y:S01]  /*ebf0*/  @!P0 IADD3.X R40, R5, R21, R40, P3, P2 ;  /* 0x0000001505288210 */ /* 0x000fe20001fe4428 */
[----:B------:R-:W-:Y:S01]  /*ec00*/  @!P0 IMAD.WIDE.U32 R26, R26, 0x60, R20 ;  /* 0x000000601a1a8825 */ /* 0x000fe200078e0014 */
[----:B------:R-:W-:-:S02]  /*ec10*/  @!P0 LEA R12, P4, R6, R232, 0x1 ;  /* 0x000000e8060c8211 */ /* 0x000fc400078808ff */
[----:B------:R-:W-:Y:S01]  /*ec20*/  @!P0 LEA.HI.X R23, R41, c[0x0][0x16c], R40, 0x1, P1 ;  /* 0x00005b0029178a11 */ /* 0x000fe200008f0c28 */
[----:B------:R-:W-:Y:S01]  /*ec30*/  @!P0 IMAD R7, R7, 0xc0, RZ ;  /* 0x000000c007078824 */ /* 0x000fe200078e02ff */
[C---:B------:R-:W-:Y:S02]  /*ec40*/  @!P0 IADD3 R17, P1, R6.reuse, R17, RZ ;  /* 0x0000001106118210 */ /* 0x040fe40007f3e0ff */
[----:B------:R-:W-:-:S03]  /*ec50*/  @!P0 LEA.HI.X R13, R6, R233, R5, 0x1, P4 ;  /* 0x000000e9060d8211 */ /* 0x000fc600020f0c05 */
[----:B------:R-:W-:Y:S01]  /*ec60*/  @!P0 IMAD.X R14, R5, 0x1, R14, P1 ;  /* 0x00000001050e8824 */ /* 0x000fe200008e060e */
[C---:B------:R-:W-:Y:S01]  /*ec70*/  @!P0 LEA R28, P1, R17.reuse, c[0x0][0x168], 0x1 ;  /* 0x00005a00111c8a11 */ /* 0x040fe200078208ff */
[----:B------:R-:W-:Y:S01]  /*ec80*/  @!PT LDS RZ, [RZ] ;  /* 0x00000000fffff984 */ /* 0x000fe20000000800 */
[----:B------:R-:W-:Y:S01]  /*ec90*/  @!PT LDS RZ, [RZ] ;  /* 0x00000000fffff984 */ /* 0x000fe20000000800 */
[----:B------:R-:W-:Y:S01]  /*eca0*/  @!PT LDS RZ, [RZ] ;  /* 0x00000000fffff984 */ /* 0x000fe20000000800 */
[----:B------:R2:W-:Y:S03]  /*ecb0*/  @!P0 LDGSTS.E.BYPASS.LTC128B.128 [R213+0x1000], [R12.64] ;  /* 0x010000000cd58fae */ /* 0x0005e6000b901d46 */
[----:B------:R-:W-:Y:S01]  /*ecc0*/  @!P0 LEA.HI.X R29, R17, c[0x0][0x16c], R14, 0x1, P1 ;  /* 0x00005b00111d8a11 */ /* 0x000fe200008f0c0e */
[----:B------:R1:W-:Y:S01]  /*ecd0*/  @P0 STS.128 [R213+0x1800], RZ ;  /* 0x001800ffd5000388 */ /* 0x0003e20000000c00 */
[C---:B------:R-:W-:Y:S02]  /*ece0*/  @!P0 IADD3 R16, P1, R6.reuse, R16, RZ ;  /* 0x0000001006108210 */ /* 0x040fe40007f3e0ff */
[----:B------:R-:W-:Y:S01]  /*ecf0*/  @!P0 IADD3 R14, P4, R6, R26, RZ ;  /* 0x0000001a060e8210 */ /* 0x000fe20007f9e0ff */
[----:B------:R-:W-:Y:S01]  /*ed00*/  @!PT LDS RZ, [RZ] ;  /* 0x00000000fffff984 */ /* 0x000fe20000000800 */
[----:B------:R-:W-:Y:S01]  /*ed10*/  @!PT LDS RZ, [RZ] ;  /* 0x00000000fffff984 */ /* 0x000fe20000000800 */
[----:B------:R-:W-:Y:S01]  /*ed20*/  @!PT LDS RZ, [RZ] ;  /* 0x00000000fffff984 */ /* 0x000fe20000000800 */
[----:B------:R1:W-:Y:S01]  /*ed30*/  @!P0 LDGSTS.E.BYPASS.LTC128B.128 [R213+0x1800], [R22.64] ;  /* 0x0180000016d58fae */ /* 0x0003e2000b901d46 */
[----:B------:R-:W-:Y:S01]  /*ed40*/  @!P0 LEA R30, P3, R16, c[0x0][0x168], 0x1 ;  /* 0x00005a00101e8a11 */ /* 0x000fe200078608ff */
[----:B------:R-:W-:-:S02]  /*ed50*/  @!P0 IMAD.X R15, R5, 0x1, R15, P1 ;  /* 0x00000001050f8824 */ /* 0x000fc400008e060f */
[----:B------:R1:W-:Y:S03]  /*ed60*/  @P0 STS.128 [R213+0x2000], RZ ;  /* 0x002000ffd5000388 */ /* 0x0003e60000000c00 */
[----:B------:R-:W-:Y:S01]  /*ed70*/  @!P0 LEA.HI.X R31, R16, c[0x0][0x16c], R15, 0x1, P3 ;  /* 0x00005b00101f8a11 */ /* 0x000fe200018f0c0f */
[----:B------:R-:W-:Y:S01]  /*ed80*/  @!PT LDS RZ, [RZ] ;  /* 0x00000000fffff984 */ /* 0x000fe20000000800 */
[----:B------:R-:W-:Y:S01]  /*ed90*/  @!PT LDS RZ, [RZ] ;  /* 0x00000000fffff984 */ /* 0x000fe20000000800 */
[----:B------:R-:W-:Y:S01]  /*eda0*/  @!PT LDS RZ, [RZ] ;  /* 0x00000000fffff984 */ /* 0x000fe20000000800 */
[----:B------:R1:W-:Y:S01]  /*edb0*/  @!P0 LDGSTS.E.BYPASS.LTC128B.128 [R213+0x2000], [R28.64] ;  /* 0x020000001cd58fae */ /* 0x0003e2000b901d46 */
[----:B------:R-:W-:-:S03]  /*edc0*/  @!P0 LEA R26, P3, R14, c[0x0][0x168], 0x1 ;  /* 0x00005a000e1a8a11 */ /* 0x000fc600078608ff */
[----:B------:R1:W-:Y:S01]  /*edd0*/  @P0 STS.128 [R213+0x2800], RZ ;  /* 0x002800ffd5000388 */ /* 0x0003e20000000c00 */
[----:B--2---:R-:W-:Y:S02]  /*ede0*/  @!P0 IMAD.MOV.U32 R12, RZ, RZ, R122 ;  /* 0x000000ffff0c8224 */ /* 0x004fe400078e007a */
[----:B------:R-:W-:-:S04]  /*edf0*/  @!P0 IMAD.MOV.U32 R13, RZ, RZ, R21 ;  /* 0x000000ffff0d8224 */ /* 0x000fc800078e0015 */
[----:B------:R-:W-:-:S04]  /*ee00*/  @!P0 IMAD.WIDE.U32 R24, R24, 0xa0, R12 ;  /* 0x000000a018188825 */ /* 0x000fc800078e000c */
[----:B------:R-:W-:Y:S01]  /*ee10*/  @!P0 IMAD.WIDE.U32 R18, R18, 0xc0, R12 ;  /* 0x000000c012128825 */ /* 0x000fe200078e000c */
[----:B------:R-:W-:-:S03]  /*ee20*/  @!P0 IADD3 R17, P2, R6, R24, RZ ;  /* 0x0000001806118210 */ /* 0x000fc60007f5e0ff */
[----:B------:R-:W-:Y:S01]  /*ee30*/  @!P0 IMAD.MOV.U32 R13, RZ, RZ, c[0x0][0x19c] ;  /* 0x00006700ff0d8624 */ /* 0x000fe200078e00ff */
[----:B------:R-:W-:Y:S01]  /*ee40*/  @!P0 IADD3 R18, P1, R6, R18, RZ ;  /* 0x0000001206128210 */ /* 0x000fe20007f3e0ff */
[----:B------:R-:W-:Y:S02]  /*ee50*/  @!P0 IMAD.MOV.U32 R12, RZ, RZ, c[0x0][0x19c] ;  /* 0x00006700ff0c8624 */ /* 0x000fe400078e00ff */
[----:B------:R-:W-:Y:S01]  /*ee60*/  @!P0 IMAD R13, R13, 0x60, RZ ;  /* 0x000000600d0d8824 */ /* 0x000fe200078e02ff */
[C---:B------:R-:W-:Y:S01]  /*ee70*/  @!P0 IADD3.X R7, R5.reuse, R7, R19, P1, !PT ;  /* 0x0000000705078210 */ /* 0x040fe20000ffe413 */
[----:B------:R-:W-:Y:S01]  /*ee80*/  @!P0 IMAD R12, R12, 0xa0, RZ ;  /* 0x000000a00c0c8824 */ /* 0x000fe200078e02ff */
[----:B------:R-:W-:Y:S02]  /*ee90*/  @!P0 LEA R16, P1, R18, c[0x0][0x168], 0x1 ;  /* 0x00005a0012108a11 */ /* 0x000fe400078208ff */
[C---:B------:R-:W-:Y:S02]  /*eea0*/  @!P0 IADD3.X R13, R5.reuse, R27, R13, P4, !PT ;  /* 0x0000001b050d8210 */ /* 0x040fe400027fe40d */
[----:B------:R-:W-:-:S02]  /*eeb0*/  @!P0 IADD3.X R12, R5, R25, R12, P2, !PT ;  /* 0x00000019050c8210 */ /* 0x000fc400017fe40c */
[C---:B------:R-:W-:Y:S02]  /*eec0*/  @!P0 LEA R24, P2, R17.reuse, c[0x0][0x168], 0x1 ;  /* 0x00005a0011188a11 */ /* 0x040fe400078408ff */
[----:B------:R-:W-:Y:S02]  /*eed0*/  @!P0 LEA.HI.X R27, R14, c[0x0][0x16c], R13, 0x1, P3 ;  /* 0x00005b000e1b8a11 */ /* 0x000fe400018f0c0d */
        /* <DEDUP_REMOVED lines=36> */
.L_x_2061:
[----:B------:R-:W-:Y:S05]  /*f120*/  BSYNC B0 ;  /* 0x0000000000007941 */ /* 0x000fea0003800000 */
.L_x_2060:
[----:B------:R-:W0:Y:S01]  /*f130*/  LDGDEPBAR ;  /* 0x00000000000079af */ /* 0x000e220000000000 */
[----:B------:R-:W-:-:S04]  /*f140*/  LEA R232, P0, R6, R232, 0x1 ;  /* 0x000000e806e87211 */ /* 0x000fc800078008ff */
[----:B------:R-:W-:Y:S02]  /*f150*/  LEA.HI.X R233, R6, R233, R5, 0x1, P0 ;  /* 0x000000e906e97211 */ /* 0x000fe400000f0c05 */
.L_x_2057:
[----:B------:R-:W-:Y:S02]  /*f160*/  FMNMX.FTZ R6, R89, R88, !PT ;  /* 0x0000005859067209 */ /* 0x000fe40007810000 */
[----:B------:R-:W-:Y:S02]  /*f170*/  SHF.L.U32 R234, R234, 0x1, RZ ;  /* 0x00000001eaea7819 */ /* 0x000fe400000006ff */
[----:B------:R-:W-:Y:S02]  /*f180*/  FMNMX.FTZ R6, R87, R6, !PT ;  /* 0x0000000657067209 */ /* 0x000fe40007810000 */
[----:B------:R-:W-:Y:S01]  /*f190*/  LEA R235, R9, R234, 0x1 ;  /* 0x000000ea09eb7211 */ /* 0x000fe200078e08ff */
[----:B------:R-:W-:Y:S01]  /*f1a0*/  LDSM.16.MT88.4 R36, [R234+0x5400] ;  /* 0x00540000ea24783b */ /* 0x000fe20000004200 */
[----:B------:R-:W-:-:S03]  /*f1b0*/  FMNMX.FTZ R6, R84, R6, !PT ;  /* 0x0000000654067209 */ /* 0x000fc60007810000 */
[----:B--2---:R-:W-:Y:S01]  /*f1c0*/  LDSM.16.MT88.4 R12, [R235+0x5000] ;  /* 0x00500000eb0c783b */ /* 0x004fe20000004200 */
        /* <DEDUP_REMOVED lines=130> */
[----:B------:R-:W-:Y:S02]  /*f9f0*/  FFMA.FTZ R68, R178, c[0x0][0x23c], -R75 ;  /* 0x00008f00b2447a23 */ /* 0x000fe4000001084b */
[----:B------:R-:W-:Y:S01]  /*fa00*/  FMNMX.FTZ R5, R153, R5, !PT ;  /* 0x0000000599057209 */ /* 0x000fe20007810000 */
[----:B------:R-:W-:Y:S02]  /*fa10*/  FADD.FTZ R141, R142, R141 ;  /* 0x0000008d8e8d7221 */ /* 0x000fe40000010000 */
[----:B------:R-:W-:Y:S01]  /*fa20*/  FFMA.FTZ R67, R180, c[0x0][0x23c], -R75 ;  /* 0x00008f00b4437a23 */ /* 0x000fe2000001084b */
[----:B------:R-:W-:Y:S01]  /*fa30*/  FMNMX.FTZ R5, R155, R5, !PT ;  /* 0x000000059b057209 */ /* 0x000fe20007810000 */
[----:B------:R-:W-:Y:S01]  /*fa40*/  MUFU.EX2 R106, R106 ;  /* 0x0000006a006a7308 */ /* 0x000fe20000000800 */
[----:B--2---:R-:W-:Y:S01]  /*fa50*/  F2FP.BF16.PACK_AB R22, R124, R138 ;  /* 0x0000008a7c16723e */ /* 0x004fe200000010ff */
[----:B------:R-:W-:Y:S01]  /*fa60*/  FADD.FTZ R141, R138, R141 ;  /* 0x0000008d8a8d7221 */ /* 0x000fe20000010000 */
[----:B------:R-:W-:Y:S01]  /*fa70*/  FMNMX.FTZ R5, R157, R5, !PT ;  /* 0x000000059d057209 */ /* 0x000fe20007810000 */
[----:B------:R-:W-:-:S02]  /*fa80*/  FFMA.FTZ R66, R179, c[0x0][0x23c], -R75 ;  /* 0x00008f00b3427a23 */ /* 0x000fc4000001084b */
        /* <DEDUP_REMOVED lines=33> */
[--C-:B------:R-:W-:Y:S01]  /*fca0*/  FFMA.FTZ R158, R158, c[0x0][0x23c], -R75.reuse ;  /* 0x00008f009e9e7a23 */ /* 0x100fe2000001084b */
[----:B------:R-:W-:Y:S01]  /*fcb0*/  LDSM.16.MT88.4 R216, [R235+0x8c00] ;  /* 0x008c0000ebd8783b */ /* 0x000fe20000004200 */
        /* <DEDUP_REMOVED lines=86> */
[----:B------:R-:W-:Y:S01]  /*10220*/  FFMA.FTZ R139, R102, c[0x0][0x23c], -R40 ;  /* 0x00008f00668b7a23 */ /* 0x000fe20000010828 */
        /* <DEDUP_REMOVED lines=29> */
[----:B------:R-:W3:Y:S01]  /*10400*/  MUFU.EX2 R115, R115 ;  /* 0x0000007300737308 */ /* 0x000ee20000000800 */
[----:B------:R-:W-:Y:S02]  /*10410*/  FADD.FTZ R130, R130, R136 ;  /* 0x0000008882827221 */ /* 0x000fe40000010000 */
[----:B------:R-:W-:Y:S02]  /*10420*/  FFMA.FTZ R166, R166, c[0x0][0x23c], -R40 ;  /* 0x00008f00a6a67a23 */ /* 0x000fe40000010828 */
[----:B------:R-:W-:Y:S01]  /*10430*/  F2FP.BF16.PACK_AB R12, R113, R123 ;  /* 0x0000007b710c723e */ /* 0x000fe200000010ff */
[----:B------:R-:W-:Y:S01]  /*10440*/  HMMA.16816.F32.BF16 R20, R20, R14, RZ ;  /* 0x0000000e1414723c */ /* 0x000fe200000418ff */
[----:B--2---:R-:W-:Y:S01]  /*10450*/  F2FP.BF16.PACK_AB R13, R116, R125 ;  /* 0x0000007d740d723e */ /* 0x004fe200000010ff */
[----:B------:R-:W2:Y:S01]  /*10460*/  MUFU.EX2 R114, R114 ;  /* 0x0000007200727308 */ /* 0x000ea20000000800 */
[----:B------:R-:W-:-:S02]  /*10470*/  FADD.FTZ R130, R127, R130 ;  /* 0x000000827f827221 */ /* 0x000fc40000010000 */
[--C-:B------:R-:W-:Y:S02]  /*10480*/  FFMA.FTZ R165, R165, c[0x0][0x23c], -R40.reuse ;  /* 0x00008f00a5a57a23 */ /* 0x100fe40000010828 */
[----:B------:R-:W-:Y:S01]  /*10490*/  F2FP.BF16.PACK_AB R14, R107, R112 ;  /* 0x000000706b0e723e */ /* 0x000fe200000010ff */
[----:B------:R-:W-:Y:S01]  /*104a0*/  FFMA.FTZ R162, R162, c[0x0][0x23c], -R40 ;  /* 0x00008f00a2a27a23 */ /* 0x000fe20000010828 */
        /* <DEDUP_REMOVED lines=12> */
[----:B------:R-:W4:Y:S01]  /*10570*/  LDSM.16.MT88.4 R36, [R235+0x5800] ;  /* 0x00580000eb24783b */ /* 0x000f220000004200 */
[----:B------:R-:W5:Y:S01]  /*10580*/  MUFU.EX2 R140, R140 ;  /* 0x0000008c008c7308 */ /* 0x000f620000000800 */
[----:B------:R-:W-:Y:S02]  /*10590*/  FADD.FTZ R109, R109, R125 ;  /* 0x0000007d6d6d7221 */ /* 0x000fe40000010000 */
[--C-:B------:R-:W-:Y:S02]  /*105a0*/  FFMA.FTZ R159, R159, c[0x0][0x23c], -R40.reuse ;  /* 0x00008f009f9f7a23 */ /* 0x100fe40000010828 */
[----:B---3--:R-:W-:Y:S01]  /*105b0*/  FADD.FTZ R109, R115, R109 ;  /* 0x0000006d736d7221 */ /* 0x008fe20000010000 */
[----:B------:R-:W-:Y:S01]  /*105c0*/  HMMA.16816.F32.BF16 R24, R12, R16, R24 ;  /* 0x000000100c18723c */ /* 0x000fe20000041818 */
[--C-:B------:R-:W-:Y:S01]  /*105d0*/  FFMA.FTZ R154, R154, c[0x0][0x23c], -R40.reuse ;  /* 0x00008f009a9a7a23 */ /* 0x100fe20000010828 */
[----:B------:R-:W3:Y:S01]  /*105e0*/  MUFU.EX2 R129, R129 ;  /* 0x0000008100817308 */ /* 0x000ee20000000800 */
[----:B------:R-:W-:-:S02]  /*105f0*/  FFMA.FTZ R152, R152, c[0x0][0x23c], -R40 ;  /* 0x00008f0098987a23 */ /* 0x000fc40000010828 */
[--C-:B------:R-:W-:Y:S02]  /*10600*/  FFMA.FTZ R150, R150, c[0x0][0x23c], -R40.reuse ;  /* 0x00008f0096967a23 */ /* 0x100fe40000010828 */
[--C-:B------:R-:W-:Y:S01]  /*10610*/  FFMA.FTZ R145, R145, c[0x0][0x23c], -R40.reuse ;  /* 0x00008f0091917a23 */ /* 0x100fe20000010828 */
[----:B------:R-:W-:Y:S01]  /*10620*/  HMMA.16816.F32.BF16 R20, R12, R18, R20 ;  /* 0x000000120c14723c */ /* 0x000fe20000041814 */
[----:B------:R-:W3:Y:S01]  /*10630*/  LDSM.16.MT88.4 R16, [R234+0x5c00] ;  /* 0x005c0000ea10783b */ /* 0x000ee20000004200 */
[----:B------:R-:W-:Y:S01]  /*10640*/  MUFU.EX2 R135, R135 ;  /* 0x0000008700877308 */ /* 0x000fe20000000800 */
[--C-:B------:R-:W-:Y:S02]  /*10650*/  FFMA.FTZ R143, R143, c[0x0][0x23c], -R40.reuse ;  /* 0x00008f008f8f7a23 */ /* 0x100fe40000010828 */
[----:B------:R-:W-:Y:S02]  /*10660*/  FFMA.FTZ R133, R133, c[0x0][0x23c], -R40 ;  /* 0x00008f0085857a23 */ /* 0x000fe40000010828 */
[C---:B------:R-:W-:Y:S01]  /*10670*/  F2FP.BF16.PACK_AB R12, R105.reuse, R106 ;  /* 0x0000006a690c723e */ /* 0x040fe200000010ff */
        /* <DEDUP_REMOVED lines=10> */
[C---:B------:R-:W-:Y:S01]  /*10720*/  HMMA.16816.F32.BF16 R8, R12.reuse, R28, R8 ;  /* 0x0000001c0c08723c */ /* 0x040fe20000041808 */
[----:B------:R-:W-:Y:S02]  /*10730*/  FADD.FTZ R104, R100, R104 ;  /* 0x0000006864687221 */ /* 0x000fe40000010000 */
[----:B------:R-:W-:Y:S02]  /*10740*/  FADD.FTZ R122, R122, R114 ;  /* 0x000000727a7a7221 */ /* 0x000fe40000010000 */
[----:B------:R-:W-:Y:S01]  /*10750*/  FADD.FTZ R104, R98, R104 ;  /* 0x0000006862687221 */ /* 0x000fe20000010000 */
[----:B------:R-:W1:Y:S01]  /*10760*/  MUFU.EX2 R144, R144 ;  /* 0x0000009000907308 */ /* 0x000e620000000800 */
[----:B-----5:R-:W-:Y:S01]  /*10770*/  FADD.FTZ R122, R140, R122 ;  /* 0x0000007a8c7a7221 */ /* 0x020fe20000010000 */
[----:B------:R-:W-:Y:S01]  /*10780*/  HMMA.16816.F32.BF16 R4, R12, R30, R4 ;  /* 0x0000001e0c04723c */ /* 0x000fe20000041804 */
[----:B------:R-:W5:Y:S01]  /*10790*/  LDSM.16.MT88.4 R28, [R235+0x5c00] ;  /* 0x005c0000eb1c783b */ /* 0x000f620000004200 */
[----:B------:R-:W-:-:S02]  /*107a0*/  FADD.FTZ R104, R96, R104 ;  /* 0x0000006860687221 */ /* 0x000fc40000010000 */
[--C-:B------:R-:W-:Y:S02]  /*107b0*/  FFMA.FTZ R131, R131, c[0x0][0x23c], -R40.reuse ;  /* 0x00008f0083837a23 */ /* 0x100fe40000010828 */
[----:B------:R-:W-:Y:S01]  /*107c0*/  MUFU.EX2 R148, R148 ;  /* 0x0000009400947308 */ /* 0x000fe20000000800 */
[--C-:B------:R-:W-:Y:S01]  /*107d0*/  FFMA.FTZ R103, R103, c[0x0][0x23c], -R40.reuse ;  /* 0x00008f0067677a23 */ /* 0x100fe20000010828 */
[C---:B----4-:R-:W-:Y:S01]  /*107e0*/  HMMA.16816.F32.BF16 R24, R12.reuse, R36, R24 ;  /* 0x000000240c18723c */ /* 0x050fe20000041818 */
[--C-:B------:R-:W-:Y:S02]  /*107f0*/  FFMA.FTZ R101, R101, c[0x0][0x23c], -R40.reuse ;  /* 0x00008f0065657a23 */ /* 0x100fe40000010828 */
[----:B------:R-:W-:Y:S02]  /*10800*/  FFMA.FTZ R117, R117, c[0x0][0x23c], -R40 ;  /* 0x00008f0075757a23 */ /* 0x000fe40000010828 */
[--C-:B------:R-:W-:Y:S01]  /*10810*/  FFMA.FTZ R76, R186, c[0x0][0x23c], -R75.reuse ;  /* 0x00008f00ba4c7a23 */ /* 0x100fe2000001084b */
[----:B------:R-:W4:Y:S01]  /*10820*/  MUFU.EX2 R149, R149 ;  /* 0x0000009500957308 */ /* 0x000f220000000800 */
        /* <DEDUP_REMOVED lines=8> */
[C---:B---3--:R-:W-:Y:S01]  /*108b0*/  F2FP.BF16.PACK_AB R13, R129.reuse, R140 ;  /* 0x0000008c810d723e */ /* 0x048fe200000010ff */
        /* <DEDUP_REMOVED lines=16> */
[----:B------:R-:W1:Y:S01]  /*109c0*/  MUFU.EX2 R157, R157 ;  /* 0x0000009d009d7308 */ /* 0x000e620000000800 */
[----:B------:R-:W-:-:S02]  /*109d0*/  FFMA.FTZ R49, R49, c[0x0][0x23c], -R40 ;  /* 0x00008f0031317a23 */ /* 0x000fc40000010828 */
[--C-:B------:R-:W-:Y:S02]  /*109e0*/  FFMA.FTZ R48, R48, c[0x0][0x23c], -R40.reuse ;  /* 0x00008f0030307a23 */ /* 0x100fe40000010828 */
[--C-:B------:R-:W-:Y:S01]  /*109f0*/  FFMA.FTZ R47, R47, c[0x0][0x23c], -R40.reuse ;  /* 0x00008f002f2f7a23 */ /* 0x100fe20000010828 */
[C---:B-----5:R-:W-:Y:S01]  /*10a00*/  HMMA.16816.F32.BF16 R24, R12.reuse, R28, R24 ;  /* 0x0000001c0c18723c */ /* 0x060fe20000041818 */
[--C-:B------:R-:W-:Y:S01]  /*10a10*/  FFMA.FTZ R46, R46, c[0x0][0x23c], -R40.reuse ;  /* 0x00008f002e2e7a23 */ /* 0x100fe20000010828 */
[----:B------:R-:W5:Y:S01]  /*10a20*/  MUFU.EX2 R164, R164 ;  /* 0x000000a400a47308 */ /* 0x000f620000000800 */
[--C-:B------:R-:W-:Y:S02]  /*10a30*/  FFMA.FTZ R45, R45, c[0x0][0x23c], -R40.reuse ;  /* 0x00008f002d2d7a23 */ /* 0x100fe40000010828 */
[--C-:B------:R-:W-:Y:S02]  /*10a40*/  FFMA.FTZ R44, R44, c[0x0][0x23c], -R40.reuse ;  /* 0x00008f002c2c7a23 */ /* 0x100fe40000010828 */
[----:B------:R-:W-:Y:S01]  /*10a50*/  FFMA.FTZ R209, R32, c[0x0][0x23c], -R40 ;  /* 0x00008f0020d17a23 */ /* 0x000fe20000010828 */
[----:B------:R-:W-:Y:S01]  /*10a60*/  HMMA.16816.F32.BF16 R20, R12, R30, R20 ;  /* 0x0000001e0c14723c */ /* 0x000fe20000041814 */
[----:B------:R-:W2:Y:S01]  /*10a70*/  LDSM.16.MT88.4 R28, [R234+0x6400] ;  /* 0x00640000ea1c783b */ /* 0x000ea20000004200 */
[----:B------:R-:W2:Y:S05]  /*10a80*/  MUFU.EX2 R161, R161 ;  /* 0x000000a100a17308 */ /* 0x000eaa0000000800 */
[----:B------:R-:W-:Y:S01]  /*10a90*/  F2FP.BF16.PACK_AB R12, R89, R91 ;  /* 0x0000005b590c723e */ /* 0x000fe200000010ff */
[----:B------:R-:W-:Y:S01]  /*10aa0*/  FADD.FTZ R91, R91, R95 ;  /* 0x0000005f5b5b7221 */ /* 0x000fe20000010000 */
[----:B-1----:R-:W-:Y:S01]  /*10ab0*/  F2FP.BF16.PACK_AB R13, R144, R147 ;  /* 0x00000093900d723e */ /* 0x002fe200000010ff */
[----:B------:R-:W-:Y:S01]  /*10ac0*/  MUFU.EX2 R163, R163 ;  /* 0x000000a300a37308 */ /* 0x000fe20000000800 */
[----:B------:R-:W-:Y:S01]  /*10ad0*/  F2FP.BF16.PACK_AB R14, R87, R88 ;  /* 0x00000058570e723e */ /* 0x000fe200000010ff */
[----:B------:R-:W-:Y:S01]  /*10ae0*/  FADD.FTZ R147, R147, R129 ;  /* 0x0000008193937221 */ /* 0x000fe20000010000 */
[----:B----4-:R-:W-:Y:S01]  /*10af0*/  F2FP.BF16.PACK_AB R15, R149, R148 ;  /* 0x00000094950f723e */ /* 0x010fe200000010ff */
[----:B------:R-:W-:-:S02]  /*10b00*/  FADD.FTZ R91, R89, R91 ;  /* 0x0000005b595b7221 */ /* 0x000fc40000010000 */
[----:B------:R-:W-:Y:S02]  /*10b10*/  FADD.FTZ R147, R144, R147 ;  /* 0x0000009390937221 */ /* 0x000fe40000010000 */
[----:B------:R-:W1:Y:S01]  /*10b20*/  MUFU.EX2 R175, R175 ;  /* 0x000000af00af7308 */ /* 0x000e620000000800 */
[----:B------:R-:W-:Y:S01]  /*10b30*/  FADD.FTZ R88, R88, R91 ;  /* 0x0000005b58587221 */ /* 0x000fe20000010000 */
[C---:B------:R-:W-:Y:S01]  /*10b40*/  HMMA.16816.F32.BF16 R8, R12.reuse, R36, R8 ;  /* 0x000000240c08723c */ /* 0x040fe20000041808 */
[----:B------:R-:W-:Y:S02]  /*10b50*/  FADD.FTZ R148, R148, R147 ;  /* 0x0000009394947221 */ /* 0x000fe40000010000 */
[----:B------:R-:W-:Y:S02]  /*10b60*/  FADD.FTZ R88, R87, R88 ;  /* 0x0000005857587221 */ /* 0x000fe40000010000 */
[----:B------:R-:W-:Y:S01]  /*10b70*/  FADD.FTZ R148, R149, R148 ;  /* 0x0000009495947221 */ /* 0x000fe20000010000 */
[----:B------:R-:W4:Y:S01]  /*10b80*/  MUFU.EX2 R174, R174 ;  /* 0x000000ae00ae7308 */ /* 0x000f220000000800 */
[----:B------:R-:W-:Y:S01]  /*10b90*/  FADD.FTZ R88, R84, R88 ;  /* 0x0000005854587221 */ /* 0x000fe20000010000 */
[C---:B------:R-:W-:Y:S01]  /*10ba0*/  HMMA.16816.F32.BF16 R4, R12.reuse, R38, R4 ;  /* 0x000000260c04723c */ /* 0x040fe20000041804 */
[----:B------:R-:W1:Y:S05]  /*10bb0*/  LDSM.16.MT88.4 R36, [R235+0x6400] ;  /* 0x00640000eb24783b */ /* 0x000e6a0000004200 */
[----:B------:R-:W1:Y:S02]  /*10bc0*/  MUFU.EX2 R173, R173 ;  /* 0x000000ad00ad7308 */ /* 0x000e640000000800 */
[C---:B---3--:R-:W-:Y:S06]  /*10bd0*/  HMMA.16816.F32.BF16 R24, R12.reuse, R16, R24 ;  /* 0x000000100c18723c */ /* 0x048fec0000041818 */
[----:B------:R-:W-:Y:S02]  /*10be0*/  MUFU.EX2 R172, R172 ;  /* 0x000000ac00ac7308 */ /* 0x000fe40000000800 */
[----:B------:R-:W-:Y:S01]  /*10bf0*/  HMMA.16816.F32.BF16 R20, R12, R18, R20 ;  /* 0x000000120c14723c */ /* 0x000fe20000041814 */
[----:B------:R-:W3:Y:S05]  /*10c00*/  LDSM.16.MT88.4 R16, [R234+0x6800] ;  /* 0x00680000ea10783b */ /* 0x000eea0000004200 */
        /* <DEDUP_REMOVED lines=16> */
[----:B------:R-:W-:Y:S02]  /*10d10*/  FADD.FTZ R80, R74, R80 ;  /* 0x000000504a507221 */ /* 0x000fe40000010000 */
[----:B-----5:R-:W-:Y:S01]  /*10d20*/  FADD.FTZ R157, R164, R157 ;  /* 0x0000009da49d7221 */ /* 0x020fe20000010000 */
[C---:B------:R-:W-:Y:S01]  /*10d30*/  HMMA.16816.F32.BF16 R4, R12.reuse, R30, R4 ;  /* 0x0000001e0c04723c */ /* 0x040fe20000041804 */
[----:B------:R-:W5:Y:S01]  /*10d40*/  LDSM.16.MT88.4 R28, [R235+0x6800] ;  /* 0x00680000eb1c783b */ /* 0x000f620000004200 */
[----:B------:R-:W-:Y:S06]  /*10d50*/  MUFU.EX2 R165, R165 ;  /* 0x000000a500a57308 */ /* 0x000fec0000000800 */
[C---:B-1----:R-:W-:Y:S02]  /*10d60*/  HMMA.16816.F32.BF16 R24, R12.reuse, R36, R24 ;  /* 0x000000240c18723c */ /* 0x042fe40000041818 */
[----:B------:R-:W1:Y:S06]  /*10d70*/  MUFU.EX2 R162, R162 ;  /* 0x000000a200a27308 */ /* 0x000e6c0000000800 */
[----:B------:R-:W-:Y:S01]  /*10d80*/  HMMA.16816.F32.BF16 R20, R12, R38, R20 ;  /* 0x000000260c14723c */ /* 0x000fe20000041814 */
[----:B------:R-:W1:Y:S01]  /*10d90*/  LDSM.16.MT88.4 R36, [R234+0x6c00] ;  /* 0x006c0000ea24783b */ /* 0x000e620000004200 */
[----:B------:R-:W-:Y:S05]  /*10da0*/  MUFU.EX2 R61, R61 ;  /* 0x0000003d003d7308 */ /* 0x000fea0000000800 */
[----:B------:R-:W-:-:S02]  /*10db0*/  F2FP.BF16.PACK_AB R12, R74, R78 ;  /* 0x0000004e4a0c723e */ /* 0x000fc400000010ff */
[C---:B------:R-:W-:Y:S01]  /*10dc0*/  F2FP.BF16.PACK_AB R13, R161.reuse, R164 ;  /* 0x000000a4a10d723e */ /* 0x040fe200000010ff */
[----:B------:R-:W-:Y:S01]  /*10dd0*/  MUFU.EX2 R60, R60 ;  /* 0x0000003c003c7308 */ /* 0x000fe20000000800 */
[C---:B------:R-:W-:Y:S01]  /*10de0*/  F2FP.BF16.PACK_AB R14, R72.reuse, R73 ;  /* 0x00000049480e723e */ /* 0x040fe200000010ff */
[----:B------:R-:W-:Y:S01]  /*10df0*/  FADD.FTZ R161, R161, R157 ;  /* 0x0000009da1a17221 */ /* 0x000fe20000010000 */
[----:B------:R-:W-:Y:S01]  /*10e00*/  F2FP.BF16.PACK_AB R15, R175, R163 ;  /* 0x000000a3af0f723e */ /* 0x000fe200000010ff */
[----:B------:R-:W-:Y:S02]  /*10e10*/  FADD.FTZ R73, R73, R80 ;  /* 0x0000005049497221 */ /* 0x000fe40000010000 */
[----:B------:R-:W-:Y:S02]  /*10e20*/  FADD.FTZ R161, R163, R161 ;  /* 0x000000a1a3a17221 */ /* 0x000fe40000010000 */
[----:B------:R-:W1:Y:S01]  /*10e30*/  MUFU.EX2 R159, R159 ;  /* 0x0000009f009f7308 */ /* 0x000e620000000800 */
[----:B------:R-:W-:Y:S01]  /*10e40*/  FADD.FTZ R73, R72, R73 ;  /* 0x0000004948497221 */ /* 0x000fe20000010000 */
[----:B---3--:R-:W-:Y:S01]  /*10e50*/  HMMA.16816.F32.BF16 R8, R12, R16, R8 ;  /* 0x000000100c08723c */ /* 0x008fe20000041808 */
[----:B------:R-:W-:-:S04]  /*10e60*/  FADD.FTZ R175, R175, R161 ;  /* 0x000000a1afaf7221 */ /* 0x000fc80000010000 */
[----:B----4-:R-:W-:Y:S01]  /*10e70*/  FADD.FTZ R175, R174, R175 ;  /* 0x000000afaeaf7221 */ /* 0x010fe20000010000 */
[----:B------:R-:W3:Y:S02]  /*10e80*/  MUFU.EX2 R154, R154 ;  /* 0x0000009a009a7308 */ /* 0x000ee40000000800 */
[----:B------:R-:W-:Y:S01]  /*10e90*/  HMMA.16816.F32.BF16 R4, R12, R18, R4 ;  /* 0x000000120c04723c */ /* 0x000fe20000041804 */
[----:B------:R-:W4:Y:S01]  /*10ea0*/  LDSM.16.MT88.4 R16, [R235+0x6c00] ;  /* 0x006c0000eb10783b */ /* 0x000f220000004200 */
[----:B------:R-:W-:-:S04]  /*10eb0*/  FADD.FTZ R175, R173, R175 ;  /* 0x000000afadaf7221 */ /* 0x000fc80000010000 */
[----:B------:R-:W-:Y:S02]  /*10ec0*/  MUFU.EX2 R152, R152 ;  /* 0x0000009800987308 */ /* 0x000fe40000000800 */
[C---:B-----5:R-:W-:Y:S06]  /*10ed0*/  HMMA.16816.F32.BF16 R24, R12.reuse, R28, R24 ;  /* 0x0000001c0c18723c */ /* 0x060fec0000041818 */
[----:B------:R-:W5:Y:S02]  /*10ee0*/  MUFU.EX2 R150, R150 ;  /* 0x0000009600967308 */ /* 0x000f640000000800 */
        /* <DEDUP_REMOVED lines=21> */
[C---:B----4-:R-:W-:Y:S02]  /*11040*/  HMMA.16816.F32.BF16 R24, R12.reuse, R16, R24 ;  /* 0x000000100c18723c */ /* 0x050fe40000041818 */
[----:B------:R-:W2:Y:S05]  /*11050*/  MUFU.EX2 R145, R145 ;  /* 0x0000009100917308 */ /* 0x000eaa0000000800 */
[----:B------:R-:W-:Y:S01]  /*11060*/  F2FP.BF16.PACK_AB R16, R66, R67 ;  /* 0x000000434210723e */ /* 0x000fe200000010ff */
[----:B------:R-:W-:Y:S01]  /*11070*/  HMMA.16816.F32.BF16 R20, R12, R18, R20 ;  /* 0x000000120c14723c */ /* 0x000fe20000041814 */
[----:B------:R-:W4:Y:S01]  /*11080*/  LDSM.16.MT88.4 R12, [R234+0x7400] ;  /* 0x00740000ea0c783b */ /* 0x000f220000004200 */
[----:B------:R-:W-:Y:S01]  /*11090*/  F2FP.BF16.PACK_AB R17, R166, R169 ;  /* 0x000000a9a611723e */ /* 0x000fe200000010ff */
[----:B------:R-:W1:Y:S01]  /*110a0*/  MUFU.EX2 R143, R143 ;  /* 0x0000008f008f7308 */ /* 0x000e620000000800 */
        /* <DEDUP_REMOVED lines=16> */
[----:B------:R-:W1:Y:S04]  /*111b0*/  MUFU.EX2 R54, R54 ;  /* 0x0000003600367308 */ /* 0x000e680000000800 */
[----:B------:R-:W-:Y:S01]  /*111c0*/  F2FP.BF16.PACK_AB R36, R62, R63 ;  /* 0x0000003f3e24723e */ /* 0x000fe200000010ff */
[----:B------:R-:W-:Y:S01]  /*111d0*/  HMMA.16816.F32.BF16 R20, R16, R38, R20 ;  /* 0x000000261014723c */ /* 0x000fe20000041814 */
[----:B------:R-:W1:Y:S01]  /*111e0*/  LDSM.16.MT88.4 R16, [R234+0x7800] ;  /* 0x00780000ea10783b */ /* 0x000e620000004200 */
[----:B------:R-:W-:Y:S01]  /*111f0*/  F2FP.BF16.PACK_AB R37, R154, R159 ;  /* 0x0000009f9a25723e */ /* 0x000fe200000010ff */
[----:B------:R-:W-:Y:S01]  /*11200*/  MUFU.EX2 R53, R53 ;  /* 0x0000003500357308 */ /* 0x000fe20000000800 */
[----:B------:R-:W-:-:S02]  /*11210*/  FADD.FTZ R63, R63, R66 ;  /* 0x000000423f3f7221 */ /* 0x000fc40000010000 */
[----:B------:R-:W-:Y:S01]  /*11220*/  FADD.FTZ R154, R154, R162 ;  /* 0x000000a29a9a7221 */ /* 0x000fe20000010000 */
[----:B------:R-:W-:Y:S01]  /*11230*/  F2FP.BF16.PACK_AB R38, R60, R61 ;  /* 0x0000003d3c26723e */ /* 0x000fe200000010ff */
[----:B------:R-:W-:Y:S01]  /*11240*/  FADD.FTZ R63, R62, R63 ;  /* 0x0000003f3e3f7221 */ /* 0x000fe20000010000 */
[----:B-----5:R-:W-:Y:S01]  /*11250*/  F2FP.BF16.PACK_AB R39, R150, R152 ;  /* 0x000000989627723e */ /* 0x020fe200000010ff */
[----:B------:R-:W-:Y:S01]  /*11260*/  FADD.FTZ R154, R152, R154 ;  /* 0x0000009a989a7221 */ /* 0x000fe20000010000 */
[----:B------:R-:W-:Y:S01]  /*11270*/  MUFU.EX2 R41, R41 ;  /* 0x0000002900297308 */ /* 0x000fe20000000800 */
[----:B------:R-:W-:Y:S02]  /*11280*/  FADD.FTZ R61, R61, R63 ;  /* 0x0000003f3d3d7221 */ /* 0x000fe40000010000 */
[----:B------:R-:W-:Y:S02]  /*11290*/  FADD.FTZ R150, R150, R154 ;  /* 0x0000009a96967221 */ /* 0x000fe40000010000 */
[----:B----4-:R-:W-:Y:S01]  /*112a0*/  HMMA.16816.F32.BF16 R8, R36, R12, R8 ;  /* 0x0000000c2408723c */ /* 0x010fe20000041808 */
[----:B------:R-:W-:-:S02]  /*112b0*/  FADD.FTZ R61, R60, R61 ;  /* 0x0000003d3c3d7221 */ /* 0x000fc40000010000 */
[----:B------:R-:W-:Y:S01]  /*112c0*/  MUFU.EX2 R103, R103 ;  /* 0x0000006700677308 */ /* 0x000fe20000000800 */
[----:B--2---:R-:W-:-:S04]  /*112d0*/  FADD.FTZ R150, R145, R150 ;  /* 0x0000009691967221 */ /* 0x004fc80000010000 */
[C---:B------:R-:W-:Y:S01]  /*112e0*/  HMMA.16816.F32.BF16 R4, R36.reuse, R14, R4 ;  /* 0x0000000e2404723c */ /* 0x040fe20000041804 */
[----:B------:R-:W2:Y:S01]  /*112f0*/  LDSM.16.MT88.4 R12, [R235+0x7800] ;  /* 0x00780000eb0c783b */ /* 0x000ea20000004200 */
[----:B------:R-:W-:Y:S01]  /*11300*/  FADD.FTZ R150, R143, R150 ;  /* 0x000000968f967221 */ /* 0x000fe20000010000 */
[----:B------:R-:W-:Y:S05]  /*11310*/  MUFU.EX2 R101, R101 ;  /* 0x0000006500657308 */ /* 0x000fea0000000800 */
[C---:B---3--:R-:W-:Y:S03]  /*11320*/  HMMA.16816.F32.BF16 R24, R36.reuse, R28, R24 ;  /* 0x0000001c2418723c */ /* 0x048fe60000041818 */
[----:B------:R-:W-:Y:S05]  /*11330*/  MUFU.EX2 R76, R76 ;  /* 0x0000004c004c7308 */ /* 0x000fea0000000800 */
[----:B------:R-:W-:Y:S03]  /*11340*/  HMMA.16816.F32.BF16 R28, R36, R30, R20 ;  /* 0x0000001e241c723c */ /* 0x000fe60000041814 */
[----:B------:R-:W-:Y:S04]  /*11350*/  MUFU.EX2 R93, R93 ;  /* 0x0000005d005d7308 */ /* 0x000fe80000000800 */
[----:B------:R-:W-:Y:S01]  /*11360*/  FFMA.FTZ R20, R110, c[0x0][0x23c], -R40 ;  /* 0x00008f006e147a23 */ /* 0x000fe20000010828 */
[----:B------:R-:W-:Y:S01]  /*11370*/  F2FP.BF16.PACK_AB R36, R58, R59 ;  /* 0x0000003b3a24723e */ /* 0x000fe200000010ff */
[----:B------:R-:W-:Y:S01]  /*11380*/  FADD.FTZ R59, R59, R61 ;  /* 0x0000003d3b3b7221 */ /* 0x000fe20000010000 */
[----:B------:R-:W-:Y:S01]  /*11390*/  F2FP.BF16.PACK_AB R37, R143, R145 ;  /* 0x000000918f25723e */ /* 0x000fe200000010ff */
[----:B------:R3:W-:Y:S01]  /*113a0*/  MUFU.EX2 R113, R20 ;  /* 0x0000001400717308 */ /* 0x0007e20000000800 */
[----:B------:R-:W-:Y:S01]  /*113b0*/  F2FP.BF16.PACK_AB R38, R56, R57 ;  /* 0x000000393826723e */ /* 0x000fe200000010ff */
[----:B------:R-:W-:Y:S01]  /*113c0*/  FADD.FTZ R59, R58, R59 ;  /* 0x0000003b3a3b7221 */ /* 0x000fe20000010000 */
[----:B------:R-:W-:Y:S01]  /*113d0*/  F2FP.BF16.PACK_AB R39, R131, R133 ;  /* 0x000000858327723e */ /* 0x000fe200000010ff */
[----:B------:R-:W-:-:S02]  /*113e0*/  FADD.FTZ R133, R133, R150 ;  /* 0x0000009685857221 */ /* 0x000fc40000010000 */
[----:B------:R-:W-:Y:S02]  /*113f0*/  FADD.FTZ R59, R57, R59 ;  /* 0x0000003b393b7221 */ /* 0x000fe40000010000 */
[----:B------:R-:W4:Y:S01]  /*11400*/  MUFU.EX2 R110, R117 ;  /* 0x00000075006e7308 */ /* 0x000f220000000800 */
[----:B------:R-:W-:Y:S01]  /*11410*/  FADD.FTZ R133, R131, R133 ;  /* 0x0000008583857221 */ /* 0x000fe20000010000 */
[----:B-1----:R-:W-:Y:S01]  /*11420*/  HMMA.16816.F32.BF16 R8, R36, R16, R8 ;  /* 0x000000102408723c */ /* 0x002fe20000041808 */
[----:B------:R-:W-:-:S04]  /*11430*/  FADD.FTZ R56, R56, R59 ;  /* 0x0000003b38387221 */ /* 0x000fc80000010000 */
[----:B------:R-:W-:Y:S01]  /*11440*/  FADD.FTZ R56, R55, R56 ;  /* 0x0000003837387221 */ /* 0x000fe20000010000 */
[----:B---3--:R-:W1:Y:S01]  /*11450*/  LDSM.16.MT88.4 R20, [R234+0x7c00] ;  /* 0x007c0000ea14783b */ /* 0x008e620000004200 */
[----:B------:R-:W-:Y:S01]  /*11460*/  MUFU.EX2 R102, R102 ;  /* 0x0000006600667308 */ /* 0x000fe20000000800 */
[----:B------:R-:W-:Y:S01]  /*11470*/  HMMA.16816.F32.BF16 R4, R36, R18, R4 ;  /* 0x000000122404723c */ /* 0x000fe20000041804 */
[----:B------:R-:W-:Y:S01]  /*11480*/  FADD.FTZ R56, R54, R56 ;  /* 0x0000003836387221 */ /* 0x000fe20000010000 */
[----:B------:R-:W3:Y:S01]  /*11490*/  LDSM.16.MT88.4 R16, [R235+0x7c00] ;  /* 0x007c0000eb10783b */ /* 0x000ee20000004200 */
[----:B----4-:R-:W-:-:S04]  /*114a0*/  FADD.FTZ R133, R110, R133 ;  /* 0x000000856e857221 */ /* 0x010fc80000010000 */
[----:B------:R-:W-:Y:S01]  /*114b0*/  MUFU.EX2 R128, R128 ;  /* 0x0000008000807308 */ /* 0x000fe20000000800 */
[C---:B--2---:R-:W-:Y:S07]  /*114c0*/  HMMA.16816.F32.BF16 R24, R36.reuse, R12, R24 ;  /* 0x0000000c2418723c */ /* 0x044fee0000041818 */
[----:B------:R-:W-:Y:S01]  /*114d0*/  F2FP.BF16.PACK_AB R12, R54, R55 ;  /* 0x00000037360c723e */ /* 0x000fe200000010ff */
[----:B------:R-:W-:Y:S01]  /*114e0*/  HMMA.16816.F32.BF16 R28, R36, R14, R28 ;  /* 0x0000000e241c723c */ /* 0x000fe2000004181c */
[----:B------:R-:W2:Y:S01]  /*114f0*/  LDSM.16.MT88.4 R36, [R234+0x8000] ;  /* 0x00800000ea24783b */ /* 0x000ea20000004200 */
[C---:B------:R-:W-:Y:S01]  /*11500*/  F2FP.BF16.PACK_AB R13, R113.reuse, R110 ;  /* 0x0000006e710d723e */ /* 0x040fe200000010ff */
        /* <DEDUP_REMOVED lines=13> */
[C---:B------:R-:W-:Y:S01]  /*115e0*/  HMMA.16816.F32.BF16 R4, R12.reuse, R22, R4 ;  /* 0x000000160c04723c */ /* 0x040fe20000041804 */
[----:B------:R-:W2:Y:S05]  /*115f0*/  LDSM.16.MT88.4 R20, [R235+0x8000] ;  /* 0x00800000eb14783b */ /* 0x000eaa0000004200 */
[----:B------:R-:W-:Y:S02]  /*11600*/  MUFU.EX2 R151, R151 ;  /* 0x0000009700977308 */ /* 0x000fe40000000800 */
[C---:B---3--:R-:W-:Y:S06]  /*11610*/  HMMA.16816.F32.BF16 R24, R12.reuse, R16, R24 ;  /* 0x000000100c18723c */ /* 0x048fec0000041818 */
[----:B------:R-:W3:Y:S01]  /*11620*/  MUFU.EX2 R158, R158 ;  /* 0x0000009e009e7308 */ /* 0x000ee20000000800 */
[----:B-1----:R-:W-:Y:S01]  /*11630*/  FFMA.FTZ R85, R86, c[0x0][0x23c], -R75 ;  /* 0x00008f0056557a23 */ /* 0x002fe2000001084b */
[----:B------:R-:W-:Y:S01]  /*11640*/  HMMA.16816.F32.BF16 R28, R12, R18, R28 ;  /* 0x000000120c1c723c */ /* 0x000fe2000004181c */
[----:B------:R-:W1:Y:S05]  /*11650*/  LDSM.16.MT88.4 R16, [R234+0x8400] ;  /* 0x00840000ea10783b */ /* 0x000e6a0000004200 */
[----:B------:R-:W-:Y:S01]  /*11660*/  MUFU.EX2 R170, R170 ;  /* 0x000000aa00aa7308 */ /* 0x000fe20000000800 */
[C---:B------:R-:W-:Y:S01]  /*11670*/  F2FP.BF16.PACK_AB R12, R93.reuse, R76 ;  /* 0x0000004c5d0c723e */ /* 0x040fe200000010ff */
[----:B------:R-:W-:Y:S01]  /*11680*/  FADD.FTZ R76, R76, R53 ;  /* 0x000000354c4c7221 */ /* 0x000fe20000010000 */
[C---:B-----5:R-:W-:Y:S01]  /*11690*/  F2FP.BF16.PACK_AB R13, R92.reuse, R97 ;  /* 0x000000615c0d723e */ /* 0x060fe200000010ff */
[----:B------:R-:W-:Y:S01]  /*116a0*/  FADD.FTZ R92, R92, R101 ;  /* 0x000000655c5c7221 */ /* 0x000fe20000010000 */
[----:B------:R-:W-:Y:S01]  /*116b0*/  F2FP.BF16.PACK_AB R14, R128, R102 ;  /* 0x00000066800e723e */ /* 0x000fe200000010ff */
[----:B------:R-:W-:Y:S01]  /*116c0*/  FADD.FTZ R76, R93, R76 ;  /* 0x0000004c5d4c7221 */ /* 0x000fe20000010000 */
[----:B----4-:R-:W-:Y:S01]  /*116d0*/  F2FP.BF16.PACK_AB R15, R89, R90 ;  /* 0x0000005a590f723e */ /* 0x010fe200000010ff */
[----:B------:R-:W-:Y:S01]  /*116e0*/  MUFU.EX2 R160, R160 ;  /* 0x000000a000a07308 */ /* 0x000fe20000000800 */
[----:B------:R-:W-:-:S02]  /*116f0*/  FADD.FTZ R92, R90, R92 ;  /* 0x0000005c5a5c7221 */ /* 0x000fc40000010000 */
[----:B------:R-:W-:Y:S02]  /*11700*/  FADD.FTZ R102, R102, R76 ;  /* 0x0000004c66667221 */ /* 0x000fe40000010000 */
[----:B------:R-:W-:Y:S01]  /*11710*/  FADD.FTZ R92, R89, R92 ;  /* 0x0000005c595c7221 */ /* 0x000fe20000010000 */
[C---:B--2---:R-:W-:Y:S01]  /*11720*/  HMMA.16816.F32.BF16 R8, R12.reuse, R36, R8 ;  /* 0x000000240c08723c */ /* 0x044fe20000041808 */
[----:B------:R-:W-:Y:S01]  /*11730*/  FADD.FTZ R102, R128, R102 ;  /* 0x0000006680667221 */ /* 0x000fe20000010000 */
[----:B------:R-:W-:Y:S06]  /*11740*/  MUFU.EX2 R79, R79 ;  /* 0x0000004f004f7308 */ /* 0x000fec0000000800 */
[C---:B------:R-:W-:Y:S01]  /*11750*/  HMMA.16816.F32.BF16 R4, R12.reuse, R38, R4 ;  /* 0x000000260c04723c */ /* 0x040fe20000041804 */
[----:B------:R-:W2:Y:S01]  /*11760*/  LDSM.16.MT88.4 R36, [R235+0x8400] ;  /* 0x00840000eb24783b */ /* 0x000ea20000004200 */
[----:B------:R-:W4:Y:S06]  /*11770*/  MUFU.EX2 R77, R77 ;  /* 0x0000004d004d7308 */ /* 0x000f2c0000000800 */
[C---:B------:R-:W-:Y:S02]  /*11780*/  HMMA.16816.F32.BF16 R24, R12.reuse, R20, R24 ;  /* 0x000000140c18723c */ /* 0x040fe40000041818 */
[----:B------:R-:W-:Y:S06]  /*11790*/  MUFU.EX2 R49, R49 ;  /* 0x0000003100317308 */ /* 0x000fec0000000800 */
[----:B------:R-:W-:Y:S01]  /*117a0*/  HMMA.16816.F32.BF16 R28, R12, R22, R28 ;  /* 0x000000160c1c723c */ /* 0x000fe2000004181c */
[----:B------:R-:W5:Y:S01]  /*117b0*/  LDSM.16.MT88.4 R20, [R234+0x8800] ;  /* 0x00880000ea14783b */ /* 0x000f620000004200 */
[----:B------:R-:W1:Y:S05]  /*117c0*/  MUFU.EX2 R48, R48 ;  /* 0x0000003000307308 */ /* 0x000e6a0000000800 */
[----:B---3--:R-:W-:Y:S01]  /*117d0*/  F2FP.BF16.PACK_AB R12, R158, R151 ;  /* 0x000000979e0c723e */ /* 0x008fe200000010ff */
[----:B------:R-:W-:Y:S01]  /*117e0*/  FADD.FTZ R151, R151, R102 ;  /* 0x0000006697977221 */ /* 0x000fe20000010000 */
[----:B----4-:R-:W-:Y:S01]  /*117f0*/  F2FP.BF16.PACK_AB R13, R77, R79 ;  /* 0x0000004f4d0d723e */ /* 0x010fe200000010ff */
[----:B------:R-:W-:Y:S01]  /*11800*/  MUFU.EX2 R146, R146 ;  /* 0x0000009200927308 */ /* 0x000fe20000000800 */
[----:B------:R-:W-:Y:S01]  /*11810*/  F2FP.BF16.PACK_AB R14, R160, R170 ;  /* 0x000000aaa00e723e */ /* 0x000fe200000010ff */
[----:B------:R-:W-:-:S02]  /*11820*/  FADD.FTZ R79, R79, R92 ;  /* 0x0000005c4f4f7221 */ /* 0x000fc40000010000 */
[----:B------:R-:W-:Y:S02]  /*11830*/  FADD.FTZ R151, R158, R151 ;  /* 0x000000979e977221 */ /* 0x000fe40000010000 */
[----:B------:R-:W-:Y:S01]  /*11840*/  FADD.FTZ R79, R77, R79 ;  /* 0x0000004f4d4f7221 */ /* 0x000fe20000010000 */
[----:B-1----:R-:W-:Y:S01]  /*11850*/  F2FP.BF16.PACK_AB R15, R48, R49 ;  /* 0x00000031300f723e */ /* 0x002fe200000010ff */
[----:B------:R-:W1:Y:S01]  /*11860*/  MUFU.EX2 R124, R126 ;  /* 0x0000007e007c7308 */ /* 0x000e620000000800 */
[----:B------:R-:W-:Y:S02]  /*11870*/  FADD.FTZ R170, R170, R151 ;  /* 0x00000097aaaa7221 */ /* 0x000fe40000010000 */
[----:B------:R-:W-:Y:S02]  /*11880*/  FADD.FTZ R49, R49, R79 ;  /* 0x0000004f31317221 */ /* 0x000fe40000010000 */
[----:B------:R-:W-:Y:S01]  /*11890*/  FADD.FTZ R170, R160, R170 ;  /* 0x000000aaa0aa7221 */ /* 0x000fe20000010000 */
[C---:B------:R-:W-:Y:S01]  /*118a0*/  HMMA.16816.F32.BF16 R8, R12.reuse, R16, R8 ;  /* 0x000000100c08723c */ /* 0x040fe20000041808 */
[----:B------:R-:W-:Y:S01]  /*118b0*/  FADD.FTZ R49, R48, R49 ;  /* 0x0000003130317221 */ /* 0x000fe20000010000 */
[----:B------:R-:W-:Y:S06]  /*118c0*/  MUFU.EX2 R99, R99 ;  /* 0x0000006300637308 */ /* 0x000fec0000000800 */
[C---:B------:R-:W-:Y:S01]  /*118d0*/  HMMA.16816.F32.BF16 R4, R12.reuse, R18, R4 ;  /* 0x000000120c04723c */ /* 0x040fe20000041804 */
[----:B------:R-:W3:Y:S01]  /*118e0*/  LDSM.16.MT88.4 R16, [R235+0x8800] ;  /* 0x00880000eb10783b */ /* 0x000ee20000004200 */
[----:B------:R-:W4:Y:S06]  /*118f0*/  MUFU.EX2 R85, R85 ;  /* 0x0000005500557308 */ /* 0x000f2c0000000800 */
[C---:B--2---:R-:W-:Y:S02]  /*11900*/  HMMA.16816.F32.BF16 R24, R12.reuse, R36, R24 ;  /* 0x000000240c18723c */ /* 0x044fe40000041818 */
[----:B------:R-:W-:Y:S05]  /*11910*/  MUFU.EX2 R47, R47 ;  /* 0x0000002f002f7308 */ /* 0x000fea0000000800 */
[----:B------:R-:W-:Y:S01]  /*11920*/  FFMA.FTZ R37, R43, c[0x0][0x23c], -R40 ;  /* 0x00008f002b257a23 */ /* 0x000fe20000010828 */
[----:B------:R-:W-:Y:S01]  /*11930*/  HMMA.16816.F32.BF16 R28, R12, R38, R28 ;  /* 0x000000260c1c723c */ /* 0x000fe2000004181c */
[----:B------:R-:W-:Y:S01]  /*11940*/  FFMA.FTZ R36, R51, c[0x0][0x23c], -R75 ;  /* 0x00008f0033247a23 */ /* 0x000fe2000001084b */
[----:B------:R-:W2:Y:S05]  /*11950*/  MUFU.EX2 R46, R46 ;  /* 0x0000002e002e7308 */ /* 0x000eaa0000000800 */
[----:B-1----:R-:W-:Y:S01]  /*11960*/  F2FP.BF16.PACK_AB R12, R124, R146 ;  /* 0x000000927c0c723e */ /* 0x002fe200000010ff */
[----:B------:R-:W-:Y:S01]  /*11970*/  FADD.FTZ R146, R146, R170 ;  /* 0x000000aa92927221 */ /* 0x000fe20000010000 */
[----:B----4-:R-:W-:Y:S01]  /*11980*/  F2FP.BF16.PACK_AB R14, R85, R99 ;  /* 0x00000063550e723e */ /* 0x010fe200000010ff */
[----:B------:R-:W-:Y:S02]  /*11990*/  MUFU.EX2 R45, R45 ;  /* 0x0000002d002d7308 */ /* 0x000fe40000000800 */
[----:B------:R-:W-:-:S04]  /*119a0*/  FADD.FTZ R146, R124, R146 ;  /* 0x000000927c927221 */ /* 0x000fc80000010000 */
[----:B------:R-:W-:Y:S02]  /*119b0*/  FADD.FTZ R99, R99, R146 ;  /* 0x0000009263637221 */ /* 0x000fe40000010000 */
[----:B------:R-:W1:Y:S01]  /*119c0*/  MUFU.EX2 R44, R44 ;  /* 0x0000002c002c7308 */ /* 0x000e620000000800 */
[C---:B--2---:R-:W-:Y:S01]  /*119d0*/  F2FP.BF16.PACK_AB R13, R46.reuse, R47 ;  /* 0x0000002f2e0d723e */ /* 0x044fe200000010ff */
[----:B------:R-:W-:Y:S02]  /*119e0*/  FADD.FTZ R47, R47, R49 ;  /* 0x000000312f2f7221 */ /* 0x000fe40000010000 */
[----:B------:R-:W-:Y:S02]  /*119f0*/  FADD.FTZ R99, R85, R99 ;  /* 0x0000006355637221 */ /* 0x000fe40000010000 */
[----:B------:R-:W-:Y:S02]  /*11a00*/  FADD.FTZ R47, R46, R47 ;  /* 0x0000002f2e2f7221 */ /* 0x000fe40000010000 */
[----:B------:R-:W2:Y:S01]  /*11a10*/  MUFU.EX2 R81, R81 ;  /* 0x0000005100517308 */ /* 0x000ea20000000800 */
[----:B-1----:R-:W-:-:S07]  /*11a20*/  F2FP.BF16.PACK_AB R15, R44, R45 ;  /* 0x0000002d2c0f723e */ /* 0x002fce00000010ff */
[----:B------:R-:W1:Y:S01]  /*11a30*/  MUFU.EX2 R37, R37 ;  /* 0x0000002500257308 */ /* 0x000e620000000800 */
[----:B------:R-:W-:-:S04]  /*11a40*/  FADD.FTZ R45, R45, R47 ;  /* 0x0000002f2d2d7221 */ /* 0x000fc80000010000 */
[----:B------:R-:W-:Y:S01]  /*11a50*/  FADD.FTZ R45, R44, R45 ;  /* 0x0000002d2c2d7221 */ /* 0x000fe20000010000 */
[C---:B-----5:R-:W-:Y:S01]  /*11a60*/  HMMA.16816.F32.BF16 R8, R12.reuse, R20, R8 ;  /* 0x000000140c08723c */ /* 0x060fe20000041808 */
[----:B--2---:R-:W-:Y:S01]  /*11a70*/  FADD.FTZ R99, R81, R99 ;  /* 0x0000006351637221 */ /* 0x004fe20000010000 */
[----:B------:R-:W2:Y:S05]  /*11a80*/  MUFU.EX2 R52, R52 ;  /* 0x0000003400347308 */ /* 0x000eaa0000000800 */
[--C-:B------:R-:W-:Y:S01]  /*11a90*/  FFMA.FTZ R20, R42, c[0x0][0x23c], -R40.reuse ;  /* 0x00008f002a147a23 */ /* 0x100fe20000010828 */
[----:B---3--:R-:W-:Y:S01]  /*11aa0*/  HMMA.16816.F32.BF16 R24, R12, R16, R24 ;  /* 0x000000100c18723c */ /* 0x008fe20000041818 */
[----:B------:R-:W-:Y:S01]  /*11ab0*/  FFMA.FTZ R21, R33, c[0x0][0x23c], -R40 ;  /* 0x00008f0021157a23 */ /* 0x000fe20000010828 */
[----:B------:R-:W3:Y:S01]  /*11ac0*/  MUFU.EX2 R36, R36 ;  /* 0x0000002400247308 */ /* 0x000ee20000000800 */
[----:B-1----:R-:W-:-:S05]  /*11ad0*/  FADD.FTZ R45, R37, R45 ;  /* 0x0000002d252d7221 */ /* 0x002fca0000010000 */
[----:B------:R-:W-:Y:S02]  /*11ae0*/  HMMA.16816.F32.BF16 R4, R12, R22, R4 ;  /* 0x000000160c04723c */ /* 0x000fe40000041804 */
[----:B------:R-:W1:Y:S01]  /*11af0*/  MUFU.EX2 R208, R208 ;  /* 0x000000d000d07308 */ /* 0x000e620000000800 */
[----:B--2---:R-:W-:-:S05]  /*11b00*/  FADD.FTZ R99, R52, R99 ;  /* 0x0000006334637221 */ /* 0x004fca0000010000 */
[----:B------:R-:W-:Y:S02]  /*11b10*/  HMMA.16816.F32.BF16 R28, R12, R18, R28 ;  /* 0x000000120c1c723c */ /* 0x000fe4000004181c */
[----:B------:R-:W2:Y:S01]  /*11b20*/  MUFU.EX2 R20, R20 ;  /* 0x0000001400147308 */ /* 0x000ea20000000800 */
[----:B---3--:R-:W-:-:S04]  /*11b30*/  FADD.FTZ R99, R36, R99 ;  /* 0x0000006324637221 */ /* 0x008fc80000010000 */
        /* <DEDUP_REMOVED lines=12> */
[C---:B------:R-:W-:Y:S08]  /*11c00*/  HMMA.16816.F32.BF16 R224, R12.reuse, R226, R4 ;  /* 0x000000e20ce0723c */ /* 0x040ff00000041804 */
[----:B------:R-:W-:Y:S01]  /*11c10*/  HMMA.16816.F32.BF16 R216, R12, R218, R28 ;  /* 0x000000da0cd8723c */ /* 0x000fe2000004181c */
[----:B------:R-:W-:Y:S07]  /*11c20*/  @!P6 BRA `(.L_x_2062) ;  /* 0x00006ec00000e947 */ /* 0x000fee0003800000 */
[----:B------:R-:W-:Y:S01]  /*11c30*/  PLOP3.LUT P0, PT, PT, PT, UP2, 0x40, 0x0 ;  /* 0x000000000000781c */ /* 0x000fe20003f0e828 */
[----:B------:R-:W-:-:S04]  /*11c40*/  DEPBAR.LE SB0, 0x0 ;  /* 0x000080000000791a */ /* 0x000fc80000000000 */
[----:B------:R-:W-:Y:S01]  /*11c50*/  UIADD3 UR5, UR10, -0x2, URZ ;  /* 0xfffffffe0a057890 */ /* 0x000fe2000fffe03f */
[----:B------:R-:W-:Y:S07]  /*11c60*/  BAR.SYNC.DEFER_BLOCKING 0x0 ;  /* 0x0000000000007b1d */ /* 0x000fee0000010000 */
[----:B------:R-:W-:Y:S05]  /*11c70*/  @P0 BRA `(.L_x_2063) ;  /* 0x000003f000000947 */ /* 0x000fea0003800000 */
[----:B------:R-:W-:Y:S01]  /*11c80*/  IABS R4, c[0x0][0x2d0] ;  /* 0x0000b40000047a13 */ /* 0x000fe20000000000 */
[----:B------:R-:W-:Y:S02]  /*11c90*/  USHF.L.U32 UR12, UR5, 0x8, URZ ;  /* 0x00000008050c7899 */ /* 0x000fe4000800063f */
[----:B------:R-:W-:Y:S01]  /*11ca0*/  ULDC UR11, c[0x0][0x2d0] ;  /* 0x0000b400000b7ab9 */ /* 0x000fe20000000800 */
[----:B------:R-:W1:Y:S01]  /*11cb0*/  I2F.RP R10, R4 ;  /* 0x00000004000a7306 */ /* 0x000e620000209400 */
[----:B------:R-:W-:-:S02]  /*11cc0*/  UIADD3 UR13, UR12, 0x100, URZ ;  /* 0x000001000c0d7890 */ /* 0x000fc4000fffe03f */
[----:B------:R-:W-:Y:S01]  /*11cd0*/  MOV R6, UR12 ;  /* 0x0000000c00067c02 */ /* 0x000fe20008000f00 */
[----:B------:R-:W-:Y:S02]  /*11ce0*/  ULOP3.LUT UR12, UR12, UR11, URZ, 0x3c, !UPT ;  /* 0x0000000b0c0c7292 */ /* 0x000fe4000f8e3c3f */
[----:B------:R-:W-:Y:S01]  /*11cf0*/  ULOP3.LUT UR11, UR13, UR11, URZ, 0x3c, !UPT ;  /* 0x0000000b0d0b7292 */ /* 0x000fe2000f8e3c3f */
[----:B------:R-:W-:Y:S01]  /*11d00*/  IMAD.U32 R8, RZ, RZ, UR13 ;  /* 0x0000000dff087e24 */ /* 0x000fe2000f8e00ff */
[----:B------:R-:W-:Y:S02]  /*11d10*/  IABS R6, R6 ;  /* 0x0000000600067213 */ /* 0x000fe40000000000 */
[----:B------:R-:W-:Y:S02]  /*11d20*/  ISETP.LE.AND P2, PT, RZ, UR12, PT ;  /* 0x0000000cff007c0c */ /* 0x000fe4000bf43270 */
[----:B------:R-:W-:Y:S02]  /*11d30*/  IABS R8, R8 ;  /* 0x0000000800087213 */ /* 0x000fe40000000000 */
[----:B------:R-:W-:Y:S01]  /*11d40*/  ISETP.LE.AND P3, PT, RZ, UR11, PT ;  /* 0x0000000bff007c0c */ /* 0x000fe2000bf63270 */
        /* <DEDUP_REMOVED lines=13> */
[----:B------:R-:W-:Y:S01]  /*11e20*/  IMAD R5, R4, R5, R6 ;  /* 0x0000000504057224 */ /* 0x000fe200078e0206 */
[----:B------:R-:W-:-:S04]  /*11e30*/  LOP3.LUT R6, RZ, c[0x0][0x2d0], RZ, 0x33, !PT ;  /* 0x0000b400ff067a12 */ /* 0x000fc800078e33ff */
[----:B------:R-:W-:-:S07]  /*11e40*/  ISETP.GT.U32.AND P0, PT, R4, R5, PT ;  /* 0x000000050400720c */ /* 0x000fce0003f04070 */
[----:B------:R-:W-:Y:S01]  /*11e50*/  @!P1 IMAD.IADD R7, R7, 0x1, -R4 ;  /* 0x0000000107079824 */ /* 0x000fe200078e0a04 */
[----:B------:R-:W-:-:S04]  /*11e60*/  @!P1 IADD3 R10, R10, 0x1, RZ ;  /* 0x000000010a0a9810 */ /* 0x000fc80007ffe0ff */
[-C--:B------:R-:W-:Y:S01]  /*11e70*/  ISETP.GE.U32.AND P5, PT, R7, R4.reuse, PT ;  /* 0x000000040700720c */ /* 0x080fe20003fa6070 */
[----:B------:R-:W-:Y:S01]  /*11e80*/  @!P0 IMAD.IADD R5, R5, 0x1, -R4 ;  /* 0x0000000105058824 */ /* 0x000fe200078e0a04 */
[----:B------:R-:W-:Y:S02]  /*11e90*/  @!P0 IADD3 R9, R9, 0x1, RZ ;  /* 0x0000000109098810 */ /* 0x000fe40007ffe0ff */
[----:B------:R-:W-:Y:S02]  /*11ea0*/  ISETP.NE.AND P0, PT, RZ, c[0x0][0x2d0], PT ;  /* 0x0000b400ff007a0c */ /* 0x000fe40003f05270 */
[----:B------:R-:W-:-:S07]  /*11eb0*/  ISETP.GE.U32.AND P4, PT, R5, R4, PT ;  /* 0x000000040500720c */ /* 0x000fce0003f86070 */
[----:B------:R-:W-:-:S04]  /*11ec0*/  @P5 IADD3 R10, R10, 0x1, RZ ;  /* 0x000000010a0a5810 */ /* 0x000fc80007ffe0ff */
[----:B------:R-:W-:Y:S02]  /*11ed0*/  MOV R4, R10 ;  /* 0x0000000a00047202 */ /* 0x000fe40000000f00 */
        /* <DEDUP_REMOVED lines=25> */
.L_x_2063:
[----:B------:R-:W-:-:S05]  /*12070*/  IMAD.MOV.U32 R7, RZ, RZ, c[0x0][0x1a0] ;  /* 0x00006800ff077624 */ /* 0x000fca00078e00ff */
[----:B------:R-:W-:-:S04]  /*12080*/  LEA R7, -R7, RZ, 0x8 ;  /* 0x000000ff07077211 */ /* 0x000fc800078e41ff */
[----:B------:R-:W-:Y:S02]  /*12090*/  SHF.R.S32.HI R6, RZ, 0x1f, R7 ;  /* 0x0000001fff067819 */ /* 0x000fe40000011407 */
.L_x_2064:
[----:B------:R-:W-:Y:S01]  /*120a0*/  ISETP.GE.AND P0, PT, R188, c[0x0][0x220], PT ;  /* 0x00008800bc007a0c */ /* 0x000fe20003f06270 */
[----:B------:R-:W-:Y:S01]  /*120b0*/  UISETP.GE.AND UP0, UPT, UR10, 0x3, UPT ;  /* 0x000000030a00788c */ /* 0x000fe2000bf06270 */
[C---:B------:R-:W-:Y:S02]  /*120c0*/  LEA R167, P5, R7.reuse, R167, 0x1 ;  /* 0x000000a707a77211 */ /* 0x040fe400078a08ff */
[----:B------:R-:W-:Y:S02]  /*120d0*/  P2R R135, PR, RZ, 0x1 ;  /* 0x00000001ff877803 */ /* 0x000fe40000000000 */
[----:B------:R-:W-:Y:S02]  /*120e0*/  LEA.HI.X R168, R7, R168, R6, 0x1, P5 ;  /* 0x000000a807a87211 */ /* 0x000fe400028f0c06 */
[----:B------:R-:W-:-:S05]  /*120f0*/  LOP3.LUT R133, R133, 0xfffffffd, RZ, 0xc0, !PT ;  /* 0xfffffffd85857812 */ /* 0x000fca00078ec0ff */
[----:B------:R-:W-:Y:S01]  /*12100*/  @!P0 IMAD.MOV.U32 R14, RZ, RZ, c[0x0][0x1a0] ;  /* 0x00006800ff0e8624 */ /* 0x000fe200078e00ff */
[----:B------:R-:W-:Y:S01]  /*12110*/  @P0 STS [R213+0x5000], RZ ;  /* 0x005000ffd5000388 */ /* 0x000fe20000000800 */
[----:B------:R-:W-:Y:S01]  /*12120*/  @!P0 IMAD.MOV.U32 R12, RZ, RZ, c[0x0][0x1a0] ;  /* 0x00006800ff0c8624 */ /* 0x000fe200078e00ff */
[----:B------:R-:W-:Y:S01]  /*12130*/  @!P0 IADD3 R35, P4, P3, R7, R118, R35 ;  /* 0x0000007607238210 */ /* 0x000fe20007b9e023 */
[----:B------:R-:W-:Y:S01]  /*12140*/  @!P0 IMAD.MOV.U32 R4, RZ, RZ, R118 ;  /* 0x000000ffff048224 */ /* 0x000fe200078e0076 */
[----:B------:R-:W-:Y:S01]  /*12150*/  @P0 STS [R213+0x5004], RZ ;  /* 0x005004ffd5000388 */ /* 0x000fe20000000800 */
[----:B------:R-:W-:Y:S01]  /*12160*/  @!P0 IMAD.MOV.U32 R5, RZ, RZ, R121 ;  /* 0x000000ffff058224 */ /* 0x000fe200078e0079 */
[----:B------:R-:W-:Y:S01]  /*12170*/  @!P0 IADD3.X R34, R6, R121, R34, P4, P3 ;  /* 0x0000007906228210 */ /* 0x000fe200027e6422 */
[----:B------:R-:W-:Y:S01]  /*12180*/  @!P0 IMAD.MOV.U32 R10, RZ, RZ, R167 ;  /* 0x000000ffff0a8224 */ /* 0x000fe200078e00a7 */
[----:B------:R-:W-:Y:S01]  /*12190*/  @P0 STS.64 [R213+0x5008], RZ ;  /* 0x005008ffd5000388 */ /* 0x000fe20000000a00 */
[----:B------:R-:W-:-:S02]  /*121a0*/  @!P0 IMAD.MOV.U32 R11, RZ, RZ, R168 ;  /* 0x000000ffff0b8224 */ /* 0x000fc400078e00a8 */
[----:B------:R-:W-:-:S03]  /*121b0*/  @!P0 IMAD.WIDE.U32 R14, R14, 0xa0, R4 ;  /* 0x000000a00e0e8825 */ /* 0x000fc600078e0004 */
[----:B------:R-:W-:Y:S01]  /*121c0*/  @!PT LDS RZ, [RZ] ;  /* 0x00000000fffff984 */ /* 0x000fe20000000800 */
[----:B------:R-:W-:Y:S01]  /*121d0*/  @!PT LDS RZ, [RZ] ;  /* 0x00000000fffff984 */ /* 0x000fe20000000800 */
[----:B------:R-:W-:Y:S01]  /*121e0*/  @!PT LDS RZ, [RZ] ;  /* 0x00000000fffff984 */ /* 0x000fe20000000800 */
[----:B------:R1:W-:Y:S01]  /*121f0*/  @!P0 LDGSTS.E.BYPASS.LTC128B.128 [R213+0x5000], [R10.64] ;  /* 0x050000000ad58fae */ /* 0x0003e2000b901d46 */
[----:B------:R-:W-:Y:S01]  /*12200*/  @!P0 IMAD.WIDE.U32 R12, R12, 0xc0, R4 ;  /* 0x000000c00c0c8825 */ /* 0x000fe200078e0004 */
[----:B------:R-:W-:Y:S02]  /*12210*/  @!P0 IADD3 R14, P3, R7, R14, RZ ;  /* 0x0000000e070e8210 */ /* 0x000fe40007f7e0ff */
[----:B------:R-:W-:Y:S01]  /*12220*/  @P0 STS.128 [R213+0x5800], RZ ;  /* 0x005800ffd5000388 */ /* 0x000fe20000000c00 */
[----:B------:R-:W-:Y:S02]  /*12230*/  @!P0 IMAD.MOV.U32 R4, RZ, RZ, c[0x0][0x1a0] ;  /* 0x00006800ff048624 */ /* 0x000fe400078e00ff */
[----:B------:R-:W-:Y:S02]  /*12240*/  @!P0 IMAD.MOV.U32 R16, RZ, RZ, c[0x0][0x1a0] ;  /* 0x00006800ff108624 */ /* 0x000fe400078e00ff */
[----:B------:R-:W-:Y:S01]  /*12250*/  @!P0 IMAD.MOV.U32 R120, RZ, RZ, R118 ;  /* 0x000000ffff788224 */ /* 0x000fe200078e0076 */
[----:B------:R-:W-:Y:S01]  /*12260*/  @!P0 LEA R9, P1, R4, R118, 0x7 ;  /* 0x0000007604098211 */ /* 0x000fe200078238ff */
[----:B------:R-:W-:-:S02]  /*12270*/  @!P0 IMAD.MOV.U32 R5, RZ, RZ, c[0x0][0x1a0] ;  /* 0x00006800ff058624 */ /* 0x000fc400078e00ff */
[----:B------:R-:W-:Y:S01]  /*12280*/  @!P0 IMAD.WIDE.U32 R16, R16, 0x60, R120 ;  /* 0x0000006010108825 */ /* 0x000fe200078e0078 */
[----:B------:R-:W-:Y:S02]  /*12290*/  @!P0 IADD3 R9, P4, R7, R9, RZ ;  /* 0x0000000907098210 */ /* 0x000fe40007f9e0ff */
[----:B------:R-:W-:Y:S01]  /*122a0*/  @!P0 LEA R8, P2, R5, R118, 0x6 ;  /* 0x0000007605088211 */ /* 0x000fe200078430ff */
[----:B------:R-:W-:Y:S02]  /*122b0*/  @!P0 IMAD.MOV.U32 R20, RZ, RZ, c[0x0][0x1a4] ;  /* 0x00006900ff148624 */ /* 0x000fe400078e00ff */
[----:B------:R-:W-:Y:S01]  /*122c0*/  @!P0 IMAD.MOV.U32 R18, RZ, RZ, c[0x0][0x1a0] ;  /* 0x00006800ff128624 */ /* 0x000fe200078e00ff */
[----:B------:R-:W-:Y:S01]  /*122d0*/  @!P0 IADD3 R8, P5, R7, R8, RZ ;  /* 0x0000000807088210 */ /* 0x000fe20007fbe0ff */
[----:B------:R-:W-:Y:S01]  /*122e0*/  @!P0 IMAD.MOV.U32 R119, RZ, RZ, R121 ;  /* 0x000000ffff778224 */ /* 0x000fe200078e0079 */
[----:B------:R-:W-:Y:S02]  /*122f0*/  @!P0 LEA.HI.X R5, R5, R121, R20, 0x6, P2 ;  /* 0x0000007905058211 */ /* 0x000fe400010f3414 */
[----:B------:R-:W-:Y:S01]  /*12300*/  @!P0 LEA R22, P2, R35, c[0x0][0x170], 0x1 ;  /* 0x00005c0023168a11 */ /* 0x000fe200078408ff */
[----:B------:R-:W-:-:S03]  /*12310*/  @!P0 IMAD.WIDE.U32 R18, R18, 0xe0, R118 ;  /* 0x000000e012128825 */ /* 0x000fc600078e0076 */
[----:B------:R-:W-:Y:S01]  /*12320*/  @!P0 LEA.HI.X R23, R35, c[0x0][0x174], R34, 0x1, P2 ;  /* 0x00005d0023178a11 */ /* 0x000fe200010f0c22 */
[----:B-1----:R-:W-:Y:S01]  /*12330*/  @!P0 IMAD.MOV.U32 R10, RZ, RZ, c[0x0][0x1a4] ;  /* 0x00006900ff0a8624 */ /* 0x002fe200078e00ff */
[----:B------:R-:W-:Y:S01]  /*12340*/  @!P0 IADD3 R12, P2, R7, R12, RZ ;  /* 0x0000000c070c8210 */ /* 0x000fe20007f5e0ff */
[----:B------:R-:W-:Y:S02]  /*12350*/  @!P0 IMAD.MOV.U32 R11, RZ, RZ, c[0x0][0x1a4] ;  /* 0x00006900ff0b8624 */ /* 0x000fe400078e00ff */
[----:B------:R-:W-:Y:S01]  /*12360*/  @!P0 IMAD.X R5, R6, 0x1, R5, P5 ;  /* 0x0000000106058824 */ /* 0x000fe200028e0605 */
[----:B------:R-:W-:Y:S01]  /*12370*/  @!P0 LEA.HI.X R10, R4, R121, R10, 0x7, P1 ;  /* 0x00000079040a8211 */ /* 0x000fe200008f3c0a */
[----:B------:R-:W-:Y:S01]  /*12380*/  @!P0 IMAD R20, R11, 0x60, RZ ;  /* 0x000000600b148824 */ /* 0x000fe200078e02ff */
[C---:B------:R-:W-:Y:S01]  /*12390*/  @!P0 IADD3 R21, P1, R7.reuse, R16, RZ ;  /* 0x0000001007158210 */ /* 0x040fe20007f3e0ff */
[----:B------:R-:W-:Y:S01]  /*123a0*/  @!P0 IMAD.MOV.U32 R16, RZ, RZ, c[0x0][0x1a4] ;  /* 0x00006900ff108624 */ /* 0x000fe200078e00ff */
[----:B------:R-:W-:Y:S01]  /*123b0*/  @!PT LDS RZ, [RZ] ;  /* 0x00000000fffff984 */ /* 0x000fe20000000800 */
[----:B------:R-:W-:Y:S01]  /*123c0*/  @!PT LDS RZ, [RZ] ;  /* 0x00000000fffff984 */ /* 0x000fe20000000800 */
[----:B------:R-:W-:Y:S01]  /*123d0*/  @!PT LDS RZ, [RZ] ;  /* 0x00000000fffff984 */ /* 0x000fe20000000800 */
[----:B------:R1:W-:Y:S01]  /*123e0*/  @!P0 LDGSTS.E.BYPASS.LTC128B.128 [R213+0x5800], [R22.64] ;  /* 0x0580000016d58fae */ /* 0x0003e2000b901d46 */
[----:B------:R-:W-:Y:S01]  /*123f0*/  @!P0 IMAD.MOV.U32 R4, RZ, RZ, c[0x0][0x1a4] ;  /* 0x00006900ff048624 */ /* 0x000fe200078e00ff */
[----:B------:R-:W-:Y:S01]  /*12400*/  @!P0 IADD3.X R20, R6, R17, R20, P1, !PT ;  /* 0x0000001106148210 */ /* 0x000fe20000ffe414 */
[----:B------:R-:W-:Y:S01]  /*12410*/  @!P0 IMAD R16, R16, 0xc0, RZ ;  /* 0x000000c010108824 */ /* 0x000fe200078e02ff */
[----:B------:R-:W-:Y:S01]  /*12420*/  @!P0 IADD3 R17, P1, R7, R18, RZ ;  /* 0x0000001207118210 */ /* 0x000fe20007f3e0ff */
[----:B------:R-:W-:Y:S01]  /*12430*/  @!P0 IMAD R4, R4, 0xa0, RZ ;  /* 0x000000a004048824 */ /* 0x000fe200078e02ff */
[----:B------:R-:W-:Y:S01]  /*12440*/  @P0 STS.128 [R213+0x6000], RZ ;  /* 0x006000ffd5000388 */ /* 0x000fe20000000c00 */
[----:B------:R-:W-:Y:S01]  /*12450*/  @!P0 IMAD R11, R11, 0xe0, RZ ;  /* 0x000000e00b0b8824 */ /* 0x000fe200078e02ff */
[C---:B------:R-:W-:Y:S01]  /*12460*/  @!P0 IADD3.X R16, R6.reuse, R16, R13, P2, !PT ;  /* 0x0000001006108210 */ /* 0x040fe200017fe40d */
[----:B------:R-:W-:Y:S01]  /*12470*/  @!P0 IMAD.X R10, R6, 0x1, R10, P4 ;  /* 0x00000001060a8824 */ /* 0x000fe200020e060a */
[----:B------:R-:W-:-:S02]  /*12480*/  @!P0 LEA R18, P2, R8, c[0x0][0x170], 0x1 ;  /* 0x00005c0008128a11 */ /* 0x000fc400078408ff */
[C---:B------:R-:W-:Y:S02]  /*12490*/  @!P0 IADD3.X R4, R6.reuse, R15, R4, P3, !PT ;  /* 0x0000000f06048210 */ /* 0x040fe40001ffe404 */
[----:B------:R-:W-:Y:S02]  /*124a0*/  @!P0 IADD3.X R11, R6, R19, R11, P1, !PT ;  /* 0x00000013060b8210 */ /* 0x000fe40000ffe40b */
        /* <DEDUP_REMOVED lines=11> */
[C---:B-1----:R-:W-:Y:S02]  /*12560*/  @!P0 LEA R22, P3, R14.reuse, c[0x0][0x170], 0x1 ;  /* 0x00005c000e168a11 */ /* 0x042fe400078608ff */
        /* <DEDUP_REMOVED lines=28> */
[----:B------:R-:W-:-:S03]  /*12730*/  USHF.L.U32 UR6, UR5, 0x8, URZ ;  /* 0x0000000805067899 */ /* 0x000fc6000800063f */
[----:B------:R-:W-:Y:S03]  /*12740*/  LDSM.16.M88.4 R44, [R207] ;  /* 0x00000000cf2c783b */ /* 0x000fe60000000200 */
[C---:B------:R-:W-:Y:S01]  /*12750*/  LOP3.LUT R162, R210.reuse, UR6, RZ, 0xfc, !PT ;  /* 0x00000006d2a27c12 */ /* 0x040fe2000f8efcff */
[----:B------:R-:W2:Y:S01]  /*12760*/  LDSM.16.M88.4 R28, [R205+0x3000] ;  /* 0x00300000cd1c783b */ /* 0x000ea20000000200 */
[C---:B------:R-:W-:Y:S02]  /*12770*/  LOP3.LUT R165, R210.reuse, UR6, RZ, 0xfc, !PT ;  /* 0x00000006d2a57c12 */ /* 0x040fe4000f8efcff */
[----:B------:R3:W-:Y:S01]  /*12780*/  I2F R159, R162 ;  /* 0x000000a2009f7306 */ /* 0x0007e20000201400 */
[----:B------:R-:W-:Y:S01]  /*12790*/  LDSM.16.M88.4 R152, [R206] ;  /* 0x00000000ce98783b */ /* 0x000fe20000000200 */
[----:B------:R-:W-:Y:S02]  /*127a0*/  IADD3 R176, R165, 0x79, RZ ;  /* 0x00000079a5b07810 */ /* 0x000fe40007ffe0ff */
[----:B------:R-:W-:Y:S01]  /*127b0*/  LOP3.LUT R158, R210, UR6, RZ, 0xfc, !PT ;  /* 0x00000006d29e7c12 */ /* 0x000fe2000f8efcff */
[----:B------:R-:W-:Y:S01]  /*127c0*/  LDSM.16.M88.4 R136, [R196] ;  /* 0x00000000c488783b */ /* 0x000fe20000000200 */
[----:B------:R-:W-:-:S02]  /*127d0*/  ISETP.GE.AND P2, PT, R176, R2, PT ;  /* 0x00000002b000720c */ /* 0x000fc40003f46270 */
[----:B------:R-:W-:Y:S01]  /*127e0*/  I2F R161, R176 ;  /* 0x000000b000a17306 */ /* 0x000fe20000201400 */
[----:B-1----:R-:W5:Y:S01]  /*127f0*/  LDSM.16.M88.4 R4, [R205+0x3c00] ;  /* 0x003c0000cd04783b */ /* 0x002f620000000200 */
[----:B------:R-:W-:Y:S02]  /*12800*/  ISETP.GE.AND P4, PT, R176, R0, PT ;  /* 0x00000000b000720c */ /* 0x000fe40003f86270 */
[C---:B------:R-:W-:Y:S01]  /*12810*/  IADD3 R181, R165.reuse, 0x89, RZ ;  /* 0x00000089a5b57810 */ /* 0x040fe20007ffe0ff */
[----:B------:R-:W1:Y:S01]  /*12820*/  LDSM.16.M88.4 R140, [R205+0x4c00] ;  /* 0x004c0000cd8c783b */ /* 0x000e620000000200 */
[C---:B------:R-:W-:Y:S02]  /*12830*/  IADD3 R236, R165.reuse, 0x91, RZ ;  /* 0x00000091a5ec7810 */ /* 0x040fe40007ffe0ff */
[----:B---3--:R-:W-:Y:S01]  /*12840*/  IADD3 R162, R162, 0x71, RZ ;  /* 0x00000071a2a27810 */ /* 0x008fe20007ffe0ff */
[----:B------:R-:W3:Y:S01]  /*12850*/  LDSM.16.M88.4 R36, [R205+0x2c00] ;  /* 0x002c0000cd24783b */ /* 0x000ee20000000200 */
[----:B------:R-:W-:Y:S01]  /*12860*/  I2F R170, R181 ;  /* 0x000000b500aa7306 */ /* 0x000fe20000201400 */
[----:B------:R-:W-:-:S02]  /*12870*/  IADD3 R186, R165, 0x99, RZ ;  /* 0x00000099a5ba7810 */ /* 0x000fc40007ffe0ff */
[----:B------:R-:W1:Y:S01]  /*12880*/  LDSM.16.M88.4 R124, [R205+0x1000] ;  /* 0x00100000cd7c783b */ /* 0x000e620000000200 */
[C---:B------:R-:W-:Y:S02]  /*12890*/  IADD3 R174, R165.reuse, 0x81, RZ ;  /* 0x00000081a5ae7810 */ /* 0x040fe40007ffe0ff */
[C---:B------:R-:W-:Y:S01]  /*128a0*/  IADD3 R241, R165.reuse, 0xa1, RZ ;  /* 0x000000a1a5f17810 */ /* 0x040fe20007ffe0ff */
[----:B----4-:R-:W4:Y:S01]  /*128b0*/  LDSM.16.M88.4 R20, [R205+0x3400] ;  /* 0x00340000cd14783b */ /* 0x010f220000000200 */
[----:B------:R-:W-:Y:S01]  /*128c0*/  I2F R163, R162 ;  /* 0x000000a200a37306 */ /* 0x000fe20000201400 */
[C---:B------:R-:W-:Y:S02]  /*128d0*/  IADD3 R240, R165.reuse, 0xa9, RZ ;  /* 0x000000a9a5f07810 */ /* 0x040fe40007ffe0ff */
[----:B------:R-:W1:Y:S01]  /*128e0*/  LDSM.16.M88.4 R12, [R205+0x3800] ;  /* 0x00380000cd0c783b */ /* 0x000e620000000200 */
[C---:B------:R-:W-:Y:S02]  /*128f0*/  IADD3 R185, R165.reuse, 0xb1, RZ ;  /* 0x000000b1a5b97810 */ /* 0x040fe40007ffe0ff */
[C---:B------:R-:W-:Y:S01]  /*12900*/  IADD3 R177, R165.reuse, 0xb9, RZ ;  /* 0x000000b9a5b17810 */ /* 0x040fe20007ffe0ff */
[----:B------:R-:W1:Y:S01]  /*12910*/  LDSM.16.M88.4 R68, [R205+0x4000] ;  /* 0x00400000cd44783b */ /* 0x000e620000000200 */
[----:B------:R-:W-:Y:S01]  /*12920*/  I2F R180, R236 ;  /* 0x000000ec00b47306 */ /* 0x000fe20000201400 */
[C---:B------:R-:W-:Y:S01]  /*12930*/  IADD3 R211, R165.reuse, 0xc1, RZ ;  /* 0x000000c1a5d37810 */ /* 0x040fe20007ffe0ff */
[----:B--2---:R-:W-:Y:S01]  /*12940*/  HMMA.16816.F32.BF16 R32, R44, R28, RZ ;  /* 0x0000001c2c20723c */ /* 0x004fe200000418ff */
[----:B------:R-:W2:Y:S01]  /*12950*/  LDSM.16.M88.4 R60, [R205+0x4400] ;  /* 0x00440000cd3c783b */ /* 0x000ea20000000200 */
[----:B------:R-:W-:-:S02]  /*12960*/  IADD3 R244, R165, 0xc9, RZ ;  /* 0x000000c9a5f47810 */ /* 0x000fc40007ffe0ff */
[C---:B------:R-:W-:Y:S01]  /*12970*/  ISETP.GE.AND P1, PT, R162.reuse, R0, PT ;  /* 0x00000000a200720c */ /* 0x040fe20003f26270 */
[----:B------:R-:W1:Y:S01]  /*12980*/  LDSM.16.M88.4 R52, [R205+0x4800] ;  /* 0x00480000cd34783b */ /* 0x000e620000000200 */
[----:B------:R-:W-:Y:S01]  /*12990*/  I2F R179, R186 ;  /* 0x000000ba00b37306 */ /* 0x000fe20000201400 */
[C---:B------:R-:W-:Y:S01]  /*129a0*/  IADD3 R247, R165.reuse, 0xd1, RZ ;  /* 0x000000d1a5f77810 */ /* 0x040fe20007ffe0ff */
[C---:B------:R-:W-:Y:S01]  /*129b0*/  HMMA.16816.F32.BF16 R28, R44.reuse, R30, RZ ;  /* 0x0000001e2c1c723c */ /* 0x040fe200000418ff */
[----:B------:R-:W2:Y:S01]  /*129c0*/  LDSM.16.M88.4 R116, [R205+0x1400] ;  /* 0x00140000cd74783b */ /* 0x000ea20000000200 */
[C---:B------:R-:W-:Y:S02]  /*129d0*/  IADD3 R243, R165.reuse, 0xd9, RZ ;  /* 0x000000d9a5f37810 */ /* 0x040fe40007ffe0ff */
[-C--:B------:R-:W-:Y:S01]  /*129e0*/  ISETP.GE.AND P3, PT, R162, R2.reuse, PT ;  /* 0x00000002a200720c */ /* 0x080fe20003f66270 */
[----:B------:R-:W2:Y:S01]  /*129f0*/  LDSM.16.M88.4 R108, [R205+0x1800] ;  /* 0x00180000cd6c783b */ /* 0x000ea20000000200 */
[----:B------:R-:W1:Y:S01]  /*12a00*/  I2F R166, R174 ;  /* 0x000000ae00a67306 */ /* 0x000e620000201400 */
[----:B------:R-:W-:Y:S01]  /*12a10*/  IADD3 R246, R165, 0xe1, RZ ;  /* 0x000000e1a5f67810 */ /* 0x000fe20007ffe0ff */
[----:B-----5:R-:W-:Y:S01]  /*12a20*/  HMMA.16816.F32.BF16 R8, R44, R4, RZ ;  /* 0x000000042c08723c */ /* 0x020fe200000418ff */
[----:B------:R-:W5:Y:S01]  /*12a30*/  LDSM.16.M88.4 R100, [R205+0x1c00] ;  /* 0x001c0000cd64783b */ /* 0x000f620000000200 */
[----:B------:R-:W-:-:S02]  /*12a40*/  ISETP.GE.AND P5, PT, R181, R2, PT ;  /* 0x00000002b500720c */ /* 0x000fc40003fa6270 */
[C---:B------:R-:W-:Y:S01]  /*12a50*/  IADD3 R252, R165.reuse, 0xe9, RZ ;  /* 0x000000e9a5fc7810 */ /* 0x040fe20007ffe0ff */
[----:B------:R-:W2:Y:S01]  /*12a60*/  LDSM.16.M88.4 R92, [R205+0x2000] ;  /* 0x00200000cd5c783b */ /* 0x000ea20000000200 */
[----:B------:R-:W-:Y:S01]  /*12a70*/  I2F R160, R241 ;  /* 0x000000f100a07306 */ /* 0x000fe20000201400 */
[C---:B------:R-:W-:Y:S01]  /*12a80*/  IADD3 R251, R165.reuse, 0xf1, RZ ;  /* 0x000000f1a5fb7810 */ /* 0x040fe20007ffe0ff */
[C---:B------:R-:W-:Y:S01]  /*12a90*/  HMMA.16816.F32.BF16 R32, R152.reuse, R136, R32 ;  /* 0x000000889820723c */ /* 0x040fe20000041820 */
[----:B------:R-:W2:Y:S01]  /*12aa0*/  LDSM.16.M88.4 R84, [R205+0x2400] ;  /* 0x00240000cd54783b */ /* 0x000ea20000000200 */
[C---:B------:R-:W-:Y:S02]  /*12ab0*/  IADD3 R238, R165.reuse, 0xf9, RZ ;  /* 0x000000f9a5ee7810 */ /* 0x040fe40007ffe0ff */
[-C--:B------:R-:W-:Y:S01]  /*12ac0*/  ISETP.GE.AND P0, PT, R165, R0.reuse, PT ;  /* 0x00000000a500720c */ /* 0x080fe20003f06270 */
[----:B------:R-:W2:Y:S01]  /*12ad0*/  LDSM.16.M88.4 R76, [R205+0x2800] ;  /* 0x00280000cd4c783b */ /* 0x000ea20000000200 */
[----:B------:R-:W-:Y:S01]  /*12ae0*/  I2F R164, R240 ;  /* 0x000000f000a47306 */ /* 0x000fe20000201400 */
[----:B------:R-:W-:Y:S01]  /*12af0*/  IADD3 R242, R158, 0x9, RZ ;  /* 0x000000099ef27810 */ /* 0x000fe20007ffe0ff */
[----:B------:R-:W-:Y:S01]  /*12b00*/  HMMA.16816.F32.BF16 R28, R152, R138, R28 ;  /* 0x0000008a981c723c */ /* 0x000fe2000004181c */
[----:B------:R-:W2:Y:S01]  /*12b10*/  LDSM.16.M88.4 R136, [R193] ;  /* 0x00000000c188783b */ /* 0x000ea20000000200 */
[----:B------:R-:W-:-:S02]  /*12b20*/  ISETP.GE.AND P6, PT, R174, R0, PT ;  /* 0x00000000ae00720c */ /* 0x000fc40003fc6270 */
[C---:B------:R-:W-:Y:S01]  /*12b30*/  IADD3 R250, R158.reuse, 0x19, RZ ;  /* 0x000000199efa7810 */ /* 0x040fe20007ffe0ff */
[----:B------:R-:W2:Y:S01]  /*12b40*/  LDSM.16.M88.4 R144, [R197] ;  /* 0x00000000c590783b */ /* 0x000ea20000000200 */
[----:B------:R-:W2:Y:S01]  /*12b50*/  I2F R178, R185 ;  /* 0x000000b900b27306 */ /* 0x000ea20000201400 */
[----:B------:R-:W-:Y:S01]  /*12b60*/  IADD3 R245, R158, 0x11, RZ ;  /* 0x000000119ef57810 */ /* 0x000fe20007ffe0ff */
[C---:B------:R-:W-:Y:S01]  /*12b70*/  HMMA.16816.F32.BF16 R4, R44.reuse, R6, RZ ;  /* 0x000000062c04723c */ /* 0x040fe200000418ff */
[----:B------:R-:W2:Y:S01]  /*12b80*/  LDSM.16.M88.4 R148, [R194] ;  /* 0x00000000c294783b */ /* 0x000ea20000000200 */
[----:B------:R-:W-:Y:S02]  /*12b90*/  @P0 LOP3.LUT R133, R133, 0x2, RZ, 0xfc, !PT ;  /* 0x0000000285850812 */ /* 0x000fe400078efcff */
[----:B------:R-:W-:Y:S01]  /*12ba0*/  ISETP.GE.AND P0, PT, R174, R2, PT ;  /* 0x00000002ae00720c */ /* 0x000fe20003f06270 */
[----:B------:R-:W0:Y:S01]  /*12bb0*/  LDGDEPBAR ;  /* 0x00000000000079af */ /* 0x000e220000000000 */
[----:B------:R-:W2:Y:S02]  /*12bc0*/  I2F R212, R177 ;  /* 0x000000b100d47306 */ /* 0x000ea40000201400 */
[----:B-1----:R-:W-:Y:S01]  /*12bd0*/  HMMA.16816.F32.BF16 R48, R44, R140, RZ ;  /* 0x0000008c2c30723c */ /* 0x002fe200000418ff */
[----:B------:R-:W-:-:S05]  /*12be0*/  FFMA.FTZ R35, R166, UR4, R35 ;  /* 0x00000004a6237c23 */ /* 0x000fca0008010023 */
[----:B------:R-:W-:Y:S01]  /*12bf0*/  I2F R173, R211 ;  /* 0x000000d300ad7306 */ /* 0x000fe20000201400 */
[----:B------:R-:W-:Y:S01]  /*12c00*/  IMAD.U32 R140, RZ, RZ, UR6 ;  /* 0x00000006ff8c7e24 */ /* 0x000fe2000f8e00ff */
[----:B---3--:R-:W-:Y:S01]  /*12c10*/  HMMA.16816.F32.BF16 R40, R44, R36, RZ ;  /* 0x000000242c28723c */ /* 0x008fe200000418ff */
[----:B------:R-:W-:-:S03]  /*12c20*/  FFMA.FTZ R31, R170, UR4, R31 ;  /* 0x00000004aa1f7c23 */ /* 0x000fc6000801001f */
[----:B------:R-:W-:Y:S02]  /*12c30*/  LOP3.LUT R140, R140, 0x70, R210, 0xfe, !PT ;  /* 0x000000708c8c7812 */ /* 0x000fe400078efed2 */
[----:B------:R-:W-:Y:S02]  /*12c40*/  I2F R172, R244 ;  /* 0x000000f400ac7306 */ /* 0x000fe40000201400 */
[C---:B------:R-:W-:Y:S06]  /*12c50*/  HMMA.16816.F32.BF16 R128, R44.reuse, R124, RZ ;  /* 0x0000007c2c80723c */ /* 0x040fec00000418ff */
[----:B------:R1:W-:Y:S02]  /*12c60*/  I2F R156, R140 ;  /* 0x0000008c009c7306 */ /* 0x0003e40000201400 */
[C---:B----4-:R-:W-:Y:S06]  /*12c70*/  HMMA.16816.F32.BF16 R24, R44.reuse, R20, RZ ;  /* 0x000000142c18723c */ /* 0x050fec00000418ff */
[----:B------:R-:W-:Y:S02]  /*12c80*/  I2F R184, R247 ;  /* 0x000000f700b87306 */ /* 0x000fe40000201400 */
[C---:B------:R-:W-:Y:S06]  /*12c90*/  HMMA.16816.F32.BF16 R16, R44.reuse, R12, RZ ;  /* 0x0000000c2c10723c */ /* 0x040fec00000418ff */
[----:B------:R-:W-:Y:S02]  /*12ca0*/  I2F R239, R243 ;  /* 0x000000f300ef7306 */ /* 0x000fe40000201400 */
[C---:B------:R-:W-:Y:S06]  /*12cb0*/  HMMA.16816.F32.BF16 R72, R44.reuse, R68, RZ ;  /* 0x000000442c48723c */ /* 0x040fec00000418ff */
[----:B------:R-:W3:Y:S02]  /*12cc0*/  I2F R187, R246 ;  /* 0x000000f600bb7306 */ /* 0x000ee40000201400 */
[C---:B--2---:R-:W-:Y:S06]  /*12cd0*/  HMMA.16816.F32.BF16 R64, R44.reuse, R60, RZ ;  /* 0x0000003c2c40723c */ /* 0x044fec00000418ff */
[----:B------:R-:W-:Y:S02]  /*12ce0*/  I2F R183, R251 ;  /* 0x000000fb00b77306 */ /* 0x000fe40000201400 */
[C---:B------:R-:W-:Y:S06]  /*12cf0*/  HMMA.16816.F32.BF16 R56, R44.reuse, R52, RZ ;  /* 0x000000342c38723c */ /* 0x040fec00000418ff */
[----:B------:R-:W-:Y:S02]  /*12d00*/  I2F R169, R238 ;  /* 0x000000ee00a97306 */ /* 0x000fe40000201400 */
[C---:B------:R-:W-:Y:S06]  /*12d10*/  HMMA.16816.F32.BF16 R120, R44.reuse, R116, RZ ;  /* 0x000000742c78723c */ /* 0x040fec00000418ff */
[----:B------:R-:W-:Y:S02]  /*12d20*/  I2F R175, R242 ;  /* 0x000000f200af7306 */ /* 0x000fe40000201400 */
[C---:B------:R-:W-:Y:S06]  /*12d30*/  HMMA.16816.F32.BF16 R112, R44.reuse, R108, RZ ;  /* 0x0000006c2c70723c */ /* 0x040fec00000418ff */
[----:B------:R-:W-:Y:S02]  /*12d40*/  I2F R182, R242 ;  /* 0x000000f200b67306 */ /* 0x000fe40000201400 */
[C---:B-----5:R-:W-:Y:S06]  /*12d50*/  HMMA.16816.F32.BF16 R104, R44.reuse, R100, RZ ;  /* 0x000000642c68723c */ /* 0x060fec00000418ff */
[----:B------:R-:W2:Y:S02]  /*12d60*/  I2F R171, R252 ;  /* 0x000000fc00ab7306 */ /* 0x000ea40000201400 */
[C---:B------:R-:W-:Y:S06]  /*12d70*/  HMMA.16816.F32.BF16 R96, R44.reuse, R92, RZ ;  /* 0x0000005c2c60723c */ /* 0x040fec00000418ff */
[----:B------:R-:W-:Y:S02]  /*12d80*/  I2F R248, R250 ;  /* 0x000000fa00f87306 */ /* 0x000fe40000201400 */
        /* <DEDUP_REMOVED lines=20> */
[----:B-1----:R-:W1:Y:S07]  /*12ed0*/  LDSM.16.M88.4 R140, [R195] ;  /* 0x00000000c38c783b */ /* 0x002e6e0000000200 */
[C---:B------:R-:W-:Y:S08]  /*12ee0*/  HMMA.16816.F32.BF16 R8, R152.reuse, R136, R8 ;  /* 0x000000889808723c */ /* 0x040ff00000041808 */
[C---:B------:R-:W-:Y:S01]  /*12ef0*/  HMMA.16816.F32.BF16 R4, R152.reuse, R138, R4 ;  /* 0x0000008a9804723c */ /* 0x040fe20000041804 */
[----:B------:R-:W4:Y:S07]  /*12f00*/  LDSM.16.M88.4 R136, [R190] ;  /* 0x00000000be88783b */ /* 0x000f2e0000000200 */
[C---:B------:R-:W-:Y:S08]  /*12f10*/  HMMA.16816.F32.BF16 R40, R152.reuse, R144, R40 ;  /* 0x000000909828723c */ /* 0x040ff00000041828 */
[----:B------:R-:W-:Y:S01]  /*12f20*/  HMMA.16816.F32.BF16 R36, R152, R146, R36 ;  /* 0x000000929824723c */ /* 0x000fe20000041824 */
[----:B------:R-:W5:Y:S01]  /*12f30*/  LDSM.16.M88.4 R144, [R192] ;  /* 0x00000000c090783b */ /* 0x000f620000000200 */
[----:B------:R-:W-:-:S06]  /*12f40*/  FFMA.FTZ R9, R178, UR4, R9 ;  /* 0x00000004b2097c23 */ /* 0x000fcc0008010009 */
[----:B------:R-:W-:Y:S01]  /*12f50*/  HMMA.16816.F32.BF16 R16, R152, R148, R16 ;  /* 0x000000949810723c */ /* 0x000fe20000041810 */
[C---:B------:R-:W-:Y:S02]  /*12f60*/  FFMA.FTZ R7, R212.reuse, UR4, R7 ;  /* 0x00000004d4077c23 */ /* 0x040fe40008010007 */
[----:B------:R-:W-:-:S05]  /*12f70*/  FFMA.FTZ R5, R212, UR4, R5 ;  /* 0x00000004d4057c23 */ /* 0x000fca0008010005 */
[----:B-1----:R-:W-:Y:S01]  /*12f80*/  HMMA.16816.F32.BF16 R24, R152, R140, R24 ;  /* 0x0000008c9818723c */ /* 0x002fe20000041818 */
[C---:B------:R-:W-:Y:S02]  /*12f90*/  FFMA.FTZ R41, R163.reuse, UR4, R41 ;  /* 0x00000004a3297c23 */ /* 0x040fe40008010029 */
[----:B------:R-:W-:-:S03]  /*12fa0*/  FFMA.FTZ R43, R163, UR4, R43 ;  /* 0x00000004a32b7c23 */ /* 0x000fc6000801002b */
[----:B------:R-:W-:Y:S02]  /*12fb0*/  FSEL R165, R41, -INF , !P3 ;  /* 0xff80000029a57808 */ /* 0x000fe40005800000 */
[C---:B------:R-:W-:Y:S01]  /*12fc0*/  HMMA.16816.F32.BF16 R20, R152.reuse, R142, R20 ;  /* 0x0000008e9814723c */ /* 0x040fe20000041814 */
[----:B------:R-:W1:Y:S01]  /*12fd0*/  LDSM.16.M88.4 R140, [R191] ;  /* 0x00000000bf8c783b */ /* 0x000e620000000200 */
[----:B------:R-:W-:Y:S01]  /*12fe0*/  FFMA.FTZ R163, R161, UR4, R37 ;  /* 0x00000004a1a37c23 */ /* 0x000fe20008010025 */
[----:B------:R-:W-:Y:S01]  /*12ff0*/  FSEL R37, R43, -INF , !P1 ;  /* 0xff8000002b257808 */ /* 0x000fe20004800000 */
[----:B------:R-:W-:Y:S01]  /*13000*/  FFMA.FTZ R39, R161, UR4, R39 ;  /* 0x00000004a1277c23 */ /* 0x000fe20008010027 */
[-C--:B------:R-:W-:Y:S01]  /*13010*/  ISETP.GE.AND P1, PT, R181, R0.reuse, PT ;  /* 0x00000000b500720c */ /* 0x080fe20003f26270 */
[----:B------:R-:W-:Y:S01]  /*13020*/  FFMA.FTZ R43, R170, UR4, R29 ;  /* 0x00000004aa2b7c23 */ /* 0x000fe2000801001d */
[----:B------:R-:W-:Y:S01]  /*13030*/  ISETP.GE.AND P3, PT, R236, R0, PT ;  /* 0x00000000ec00720c */ /* 0x000fe20003f66270 */
[----:B----4-:R-:W-:Y:S01]  /*13040*/  HMMA.16816.F32.BF16 R56, R152, R136, R56 ;  /* 0x000000889838723c */ /* 0x010fe20000041838 */
[C---:B------:R-:W-:Y:S01]  /*13050*/  FFMA.FTZ R19, R160.reuse, UR4, R19 ;  /* 0x00000004a0137c23 */ /* 0x040fe20008010013 */
[----:B------:R-:W-:Y:S01]  /*13060*/  FSEL R29, R35, -INF , !P6 ;  /* 0xff800000231d7808 */ /* 0x000fe20007000000 */
[----:B------:R-:W-:Y:S01]  /*13070*/  FFMA.FTZ R170, R160, UR4, R17 ;  /* 0x00000004a0aa7c23 */ /* 0x000fe20008010011 */
[----:B------:R-:W-:-:S02]  /*13080*/  FSEL R43, R43, -INF , !P5 ;  /* 0xff8000002b2b7808 */ /* 0x000fc40006800000 */
[-C--:B------:R-:W-:Y:S02]  /*13090*/  ISETP.GE.AND P5, PT, R186, R0.reuse, PT ;  /* 0x00000000ba00720c */ /* 0x080fe40003fa6270 */
[C---:B------:R-:W-:Y:S01]  /*130a0*/  HMMA.16816.F32.BF16 R52, R152.reuse, R138, R52 ;  /* 0x0000008a9834723c */ /* 0x040fe20000041834 */
[----:B------:R-:W4:Y:S01]  /*130b0*/  LDSM.16.M88.4 R136, [R3] ;  /* 0x000000000388783b */ /* 0x000f220000000200 */
[C---:B------:R-:W-:Y:S01]  /*130c0*/  FFMA.FTZ R27, R180.reuse, UR4, R27 ;  /* 0x00000004b41b7c23 */ /* 0x040fe2000801001b */
[----:B------:R-:W-:Y:S01]  /*130d0*/  FSEL R163, R163, -INF , !P2 ;  /* 0xff800000a3a37808 */ /* 0x000fe20005000000 */
[----:B------:R-:W-:Y:S01]  /*130e0*/  FFMA.FTZ R41, R180, UR4, R25 ;  /* 0x00000004b4297c23 */ /* 0x000fe20008010019 */
[----:B------:R-:W-:Y:S02]  /*130f0*/  FSEL R25, R31, -INF , !P1 ;  /* 0xff8000001f197808 */ /* 0x000fe40004800000 */
[----:B------:R-:W-:Y:S01]  /*13100*/  ISETP.GE.AND P1, PT, R241, R0, PT ;  /* 0x00000000f100720c */ /* 0x000fe20003f26270 */
[----:B-----5:R-:W-:Y:S01]  /*13110*/  HMMA.16816.F32.BF16 R72, R152, R144, R72 ;  /* 0x000000909848723c */ /* 0x020fe20000041848 */
[----:B------:R-:W-:Y:S01]  /*13120*/  FFMA.FTZ R23, R179, UR4, R23 ;  /* 0x00000004b3177c23 */ /* 0x000fe20008010017 */
[----:B------:R-:W-:-:S02]  /*13130*/  ISETP.GE.AND P6, PT, R186, R2, PT ;  /* 0x00000002ba00720c */ /* 0x000fc40003fc6270 */
[----:B------:R-:W-:Y:S02]  /*13140*/  FSEL R19, R19, -INF , !P1 ;  /* 0xff80000013137808 */ /* 0x000fe40004800000 */
[----:B------:R-:W-:Y:S02]  /*13150*/  FSEL R17, R23, -INF , !P5 ;  /* 0xff80000017117808 */ /* 0x000fe40006800000 */
[----:B------:R-:W-:Y:S01]  /*13160*/  IADD3 R145, R158, 0x21, RZ ;  /* 0x000000219e917810 */ /* 0x000fe20007ffe0ff */
[C---:B------:R-:W-:Y:S01]  /*13170*/  HMMA.16816.F32.BF16 R68, R152.reuse, R146, R68 ;  /* 0x000000929844723c */ /* 0x040fe20000041844 */
[-C--:B------:R-:W-:Y:S01]  /*13180*/  ISETP.GE.AND P5, PT, R185, R0.reuse, PT ;  /* 0x00000000b900720c */ /* 0x080fe20003fa6270 */
[----:B---3--:R-:W-:Y:S01]  /*13190*/  FFMA.FTZ R59, R187, UR4, R59 ;  /* 0x00000004bb3b7c23 */ /* 0x008fe2000801003b */
[----:B------:R-:W-:Y:S01]  /*131a0*/  I2F R176, R145 ;  /* 0x0000009100b07306 */ /* 0x000fe20000201400 */
[----:B------:R-:W-:Y:S02]  /*131b0*/  ISETP.GE.AND P1, PT, R177, R0, PT ;  /* 0x00000000b100720c */ /* 0x000fe40003f26270 */
[----:B------:R-:W-:Y:S01]  /*131c0*/  ISETP.GE.AND P2, PT, R236, R2, PT ;  /* 0x00000002ec00720c */ /* 0x000fe20003f46270 */
[----:B--2---:R-:W-:Y:S01]  /*131d0*/  FFMA.FTZ R55, R171, UR4, R55 ;  /* 0x00000004ab377c23 */ /* 0x004fe20008010037 */
[----:B-1----:R-:W-:Y:S01]  /*131e0*/  HMMA.16816.F32.BF16 R64, R152, R140, R64 ;  /* 0x0000008c9840723c */ /* 0x002fe20000041840 */
[----:B------:R-:W-:-:S02]  /*131f0*/  FSEL R31, R7, -INF , !P1 ;  /* 0xff800000071f7808 */ /* 0x000fc40004800000 */
[----:B------:R1:W2:Y:S01]  /*13200*/  I2F R161, R145 ;  /* 0x0000009100a17306 */ /* 0x0002a20000201400 */
[----:B------:R-:W-:Y:S02]  /*13210*/  ISETP.GE.AND P1, PT, R247, R0, PT ;  /* 0x00000000f700720c */ /* 0x000fe40003f26270 */
[----:B------:R-:W-:Y:S01]  /*13220*/  FSEL R41, R41, -INF , !P2 ;  /* 0xff80000029297808 */ /* 0x000fe20005000000 */
[----:B------:R-:W-:Y:S01]  /*13230*/  FFMA.FTZ R35, R173, UR4, R75 ;  /* 0x00000004ad237c23 */ /* 0x000fe2000801004b */
[----:B------:R-:W-:Y:S01]  /*13240*/  HMMA.16816.F32.BF16 R60, R152, R142, R60 ;  /* 0x0000008e983c723c */ /* 0x000fe2000004183c */
[----:B------:R-:W3:Y:S01]  /*13250*/  LDSM.16.M88.4 R140, [R203] ;  /* 0x00000000cb8c783b */ /* 0x000ee20000000200 */
[----:B------:R-:W-:Y:S02]  /*13260*/  ISETP.GE.AND P2, PT, R240, R2, PT ;  /* 0x00000002f000720c */ /* 0x000fe40003f46270 */
[C---:B------:R-:W-:Y:S02]  /*13270*/  IADD3 R186, R158.reuse, 0x29, RZ ;  /* 0x000000299eba7810 */ /* 0x040fe40007ffe0ff */
[----:B------:R-:W-:-:S02]  /*13280*/  IADD3 R236, R158, 0x31, RZ ;  /* 0x000000319eec7810 */ /* 0x000fc40007ffe0ff */
[C---:B----4-:R-:W-:Y:S01]  /*13290*/  HMMA.16816.F32.BF16 R48, R152.reuse, R136, R48 ;  /* 0x000000889830723c */ /* 0x050fe20000041830 */
[----:B------:R-:W-:Y:S01]  /*132a0*/  FFMA.FTZ R69, R172, UR4, R69 ;  /* 0x00000004ac457c23 */ /* 0x000fe20008010045 */
[----:B------:R-:W-:Y:S01]  /*132b0*/  I2F R181, R186 ;  /* 0x000000ba00b57306 */ /* 0x000fe20000201400 */
[----:B-1----:R-:W1:Y:S05]  /*132c0*/  LDSM.16.M88.4 R144, [R202] ;  /* 0x00000000ca90783b */ /* 0x002e6a0000000200 */
[----:B------:R-:W-:Y:S01]  /*132d0*/  HMMA.16816.F32.BF16 R44, R152, R138, R44 ;  /* 0x0000008a982c723c */ /* 0x000fe2000004182c */
[----:B------:R-:W4:Y:S01]  /*132e0*/  LDSM.16.M88.4 R136, [R201] ;  /* 0x00000000c988783b */ /* 0x000f220000000200 */
[C---:B------:R-:W-:Y:S01]  /*132f0*/  FFMA.FTZ R67, R184.reuse, UR4, R67 ;  /* 0x00000004b8437c23 */ /* 0x040fe20008010043 */
[----:B------:R-:W5:Y:S01]  /*13300*/  I2F R174, R186 ;  /* 0x000000ba00ae7306 */ /* 0x000f620000201400 */
[----:B------:R-:W-:-:S04]  /*13310*/  FFMA.FTZ R65, R184, UR4, R65 ;  /* 0x00000004b8417c23 */ /* 0x000fc80008010041 */
[----:B------:R-:W-:Y:S01]  /*13320*/  HMMA.16816.F32.BF16 R12, R152, R150, R12 ;  /* 0x00000096980c723c */ /* 0x000fe2000004180c */
[----:B------:R-:W2:Y:S01]  /*13330*/  LDSM.16.M88.4 R148, [R204] ;  /* 0x00000000cc94783b */ /* 0x000ea20000000200 */
[----:B------:R-:W-:Y:S01]  /*13340*/  FFMA.FTZ R7, R239, UR4, R61 ;  /* 0x00000004ef077c23 */ /* 0x000fe2000801003d */
[----:B------:R-:W-:Y:S01]  /*13350*/  FSEL R61, R67, -INF , !P1 ;  /* 0xff800000433d7808 */ /* 0x000fe20004800000 */
[----:B------:R-:W-:Y:S01]  /*13360*/  FFMA.FTZ R239, R239, UR4, R63 ;  /* 0x00000004efef7c23 */ /* 0x000fe2000801003f */
[----:B------:R-:W-:Y:S01]  /*13370*/  I2F R180, R236 ;  /* 0x000000ec00b47306 */ /* 0x000fe20000201400 */
[----:B------:R-:W-:Y:S01]  /*13380*/  FFMA.FTZ R67, R187, UR4, R57 ;  /* 0x00000004bb437c23 */ /* 0x000fe20008010039 */
[----:B------:R-:W-:Y:S01]  /*13390*/  IADD3 R187, R158, 0x59, RZ ;  /* 0x000000599ebb7810 */ /* 0x000fe20007ffe0ff */
[----:B------:R-:W-:Y:S01]  /*133a0*/  FFMA.FTZ R49, R183, UR4, R49 ;  /* 0x00000004b7317c23 */ /* 0x000fe20008010031 */
[----:B------:R-:W-:Y:S01]  /*133b0*/  ISETP.GE.AND P1, PT, R251, R0, PT ;  /* 0x00000000fb00720c */ /* 0x000fe20003f26270 */
[----:B------:R-:W-:-:S06]  /*133c0*/  FFMA.FTZ R51, R183, UR4, R51 ;  /* 0x00000004b7337c23 */ /* 0x000fcc0008010033 */
[C---:B------:R-:W-:Y:S01]  /*133d0*/  FFMA.FTZ R47, R169.reuse, UR4, R47 ;  /* 0x00000004a92f7c23 */ /* 0x040fe2000801002f */
[----:B---3--:R-:W-:Y:S01]  /*133e0*/  HMMA.16816.F32.BF16 R120, R152, R140, R120 ;  /* 0x0000008c9878723c */ /* 0x008fe20000041878 */
[----:B------:R-:W-:-:S06]  /*133f0*/  FFMA.FTZ R45, R169, UR4, R45 ;  /* 0x00000004a92d7c23 */ /* 0x000fcc000801002d */
[C---:B------:R-:W-:Y:S01]  /*13400*/  FFMA.FTZ R15, R164.reuse, UR4, R15 ;  /* 0x00000004a40f7c23 */ /* 0x040fe2000801000f */
[----:B------:R-:W-:Y:S01]  /*13410*/  HMMA.16816.F32.BF16 R116, R152, R142, R116 ;  /* 0x0000008e9874723c */ /* 0x000fe20000041874 */
[----:B------:R-:W3:Y:S01]  /*13420*/  LDSM.16.M88.4 R140, [R200] ;  /* 0x00000000c88c783b */ /* 0x000ee20000000200 */
[----:B------:R-:W-:-:S05]  /*13430*/  FFMA.FTZ R13, R164, UR4, R13 ;  /* 0x00000004a40d7c23 */ /* 0x000fca000801000d */
[----:B------:R-:W-:Y:S01]  /*13440*/  FSEL R13, R13, -INF , !P2 ;  /* 0xff8000000d0d7808 */ /* 0x000fe20005000000 */
[----:B-1----:R-:W-:Y:S01]  /*13450*/  HMMA.16816.F32.BF16 R112, R152, R144, R112 ;  /* 0x000000909870723c */ /* 0x002fe20000041870 */
[----:B------:R-:W-:-:S07]  /*13460*/  ISETP.GE.AND P2, PT, R211, R2, PT ;  /* 0x00000002d300720c */ /* 0x000fce0003f46270 */
[C---:B------:R-:W-:Y:S01]  /*13470*/  HMMA.16816.F32.BF16 R108, R152.reuse, R146, R108 ;  /* 0x00000092986c723c */ /* 0x040fe2000004186c */
[----:B------:R-:W1:Y:S07]  /*13480*/  LDSM.16.M88.4 R144, [R199] ;  /* 0x00000000c790783b */ /* 0x000e6e0000000200 */
[C---:B----4-:R-:W-:Y:S08]  /*13490*/  HMMA.16816.F32.BF16 R104, R152.reuse, R136, R104 ;  /* 0x000000889868723c */ /* 0x050ff00000041868 */
[----:B------:R-:W-:Y:S01]  /*134a0*/  HMMA.16816.F32.BF16 R100, R152, R138, R100 ;  /* 0x0000008a9864723c */ /* 0x000fe20000041864 */
[----:B------:R-:W4:Y:S01]  /*134b0*/  LDSM.16.M88.4 R136, [R198] ;  /* 0x00000000c688783b */ /* 0x000f220000000200 */
[----:B--2---:R-:W-:Y:S01]  /*134c0*/  FFMA.FTZ R161, R161, UR4, R115 ;  /* 0x00000004a1a17c23 */ /* 0x004fe20008010073 */
[----:B------:R-:W-:-:S05]  /*134d0*/  DEPBAR.LE SB0, 0x0 ;  /* 0x000080000000791a */ /* 0x000fca0000000000 */
[----:B------:R-:W-:Y:S01]  /*134e0*/  HMMA.16816.F32.BF16 R124, R152, R150, R124 ;  /* 0x00000096987c723c */ /* 0x000fe2000004187c */
[----:B------:R-:W2:Y:S01]  /*134f0*/  I2F R150, R236 ;  /* 0x000000ec00967306 */ /* 0x000ea20000201400 */
[----:B-----5:R-:W-:-:S06]  /*13500*/  FFMA.FTZ R111, R174, UR4, R111 ;  /* 0x00000004ae6f7c23 */ /* 0x020fcc000801006f */
[C---:B------:R-:W-:Y:S07]  /*13510*/  HMMA.16816.F32.BF16 R128, R152.reuse, R148, R128 ;  /* 0x000000949880723c */ /* 0x040fee0000041880 */
[----:B------:R-:W-:Y:S01]  /*13520*/  FFMA.FTZ R149, R166, UR4, R33 ;  /* 0x00000004a6957c23 */ /* 0x000fe20008010021 */
[----:B------:R-:W-:Y:S01]  /*13530*/  FSEL R33, R39, -INF , !P4 ;  /* 0xff80000027217808 */ /* 0x000fe20006000000 */
[----:B------:R-:W-:Y:S01]  /*13540*/  FFMA.FTZ R166, R179, UR4, R21 ;  /* 0x00000004b3a67c23 */ /* 0x000fe20008010015 */
[----:B------:R-:W-:Y:S01]  /*13550*/  FSEL R21, R27, -INF , !P3 ;  /* 0xff8000001b157808 */ /* 0x000fe20005800000 */
[----:B------:R-:W-:Y:S01]  /*13560*/  FFMA.FTZ R27, R178, UR4, R11 ;  /* 0x00000004b21b7c23 */ /* 0x000fe2000801000b */
[----:B------:R-:W-:Y:S01]  /*13570*/  ISETP.GE.AND P3, PT, R240, R0, PT ;  /* 0x00000000f000720c */ /* 0x000fe20003f66270 */
[----:B------:R-:W-:Y:S01]  /*13580*/  FFMA.FTZ R39, R172, UR4, R71 ;  /* 0x00000004ac277c23 */ /* 0x000fe20008010047 */
[----:B------:R-:W-:Y:S01]  /*13590*/  ISETP.GE.AND P4, PT, R241, R2, PT ;  /* 0x00000002f100720c */ /* 0x000fe20003f86270 */
[----:B---3--:R-:W-:Y:S01]  /*135a0*/  HMMA.16816.F32.BF16 R96, R152, R140, R96 ;  /* 0x0000008c9860723c */ /* 0x008fe20000041860 */
[----:B------:R-:W-:Y:S01]  /*135b0*/  FSEL R23, R15, -INF , !P3 ;  /* 0xff8000000f177808 */ /* 0x000fe20005800000 */
[----:B------:R-:W-:Y:S01]  /*135c0*/  FFMA.FTZ R15, R175, UR4, R125 ;  /* 0x00000004af0f7c23 */ /* 0x000fe2000801007d */
[----:B------:R-:W-:Y:S01]  /*135d0*/  ISETP.GE.AND P3, PT, R211, R0, PT ;  /* 0x00000000d300720c */ /* 0x000fe20003f66270 */
[----:B--2---:R-:W-:Y:S01]  /*135e0*/  FFMA.FTZ R150, R150, UR4, R107 ;  /* 0x0000000496967c23 */ /* 0x004fe2000801006b */
[----:B------:R-:W-:-:S02]  /*135f0*/  FSEL R27, R27, -INF , !P5 ;  /* 0xff8000001b1b7808 */ /* 0x000fc40006800000 */
[-C--:B------:R-:W-:Y:S01]  /*13600*/  ISETP.GE.AND P5, PT, R244, R0.reuse, PT ;  /* 0x00000000f400720c */ /* 0x080fe20003fa6270 */
[C---:B-1----:R-:W-:Y:S01]  /*13610*/  HMMA.16816.F32.BF16 R84, R152.reuse, R146, R84 ;  /* 0x000000929854723c */ /* 0x042fe20000041854 */
[----:B------:R-:W-:Y:S01]  /*13620*/  FSEL R35, R35, -INF , !P3 ;  /* 0xff80000023237808 */ /* 0x000fe20005800000 */
[----:B------:R-:W-:Y:S01]  /*13630*/  IMAD.U32 R140, RZ, RZ, UR6 ;  /* 0x00000006ff8c7e24 */ /* 0x000fe2000f8e00ff */
[-C--:B------:R-:W-:Y:S01]  /*13640*/  ISETP.GE.AND P3, PT, R243, R0.reuse, PT ;  /* 0x00000000f300720c */ /* 0x080fe20003f66270 */
[----:B------:R-:W-:Y:S01]  /*13650*/  FFMA.FTZ R141, R180, UR4, R105 ;  /* 0x00000004b48d7c23 */ /* 0x000fe20008010069 */
[----:B------:R-:W-:Y:S02]  /*13660*/  FSEL R39, R39, -INF , !P5 ;  /* 0xff80000027277808 */ /* 0x000fe40006800000 */
[----:B------:R-:W-:Y:S01]  /*13670*/  FSEL R166, R166, -INF , !P6 ;  /* 0xff800000a6a67808 */ /* 0x000fe20007000000 */
[----:B------:R-:W-:Y:S01]  /*13680*/  HMMA.16816.F32.BF16 R92, R152, R142, R92 ;  /* 0x0000008e985c723c */ /* 0x000fe2000004185c */
[----:B------:R-:W-:-:S02]  /*13690*/  ISETP.GE.AND P5, PT, R246, R0, PT ;  /* 0x00000000f600720c */ /* 0x000fc40003fa6270 */
[-C--:B------:R-:W-:Y:S02]  /*136a0*/  ISETP.GE.AND P6, PT, R185, R2.reuse, PT ;  /* 0x00000002b900720c */ /* 0x080fe40003fc6270 */
[----:B------:R-:W-:Y:S02]  /*136b0*/  FSEL R170, R170, -INF , !P4 ;  /* 0xff800000aaaa7808 */ /* 0x000fe40006000000 */
[----:B------:R-:W-:Y:S01]  /*136c0*/  FSEL R57, R239, -INF , !P3 ;  /* 0xff800000ef397808 */ /* 0x000fe20005800000 */
[----:B----4-:R-:W-:Y:S01]  /*136d0*/  HMMA.16816.F32.BF16 R80, R152, R136, R80 ;  /* 0x000000889850723c */ /* 0x010fe20000041850 */
[-C--:B------:R-:W-:Y:S01]  /*136e0*/  ISETP.GE.AND P4, PT, R177, R2.reuse, PT ;  /* 0x00000002b100720c */ /* 0x080fe20003f86270 */
[----:B------:R-:W-:Y:S01]  /*136f0*/  IMAD.U32 R143, RZ, RZ, UR6 ;  /* 0x00000006ff8f7e24 */ /* 0x000fe2000f8e00ff */
[----:B------:R-:W-:Y:S02]  /*13700*/  ISETP.GE.AND P3, PT, R251, R2, PT ;  /* 0x00000002fb00720c */ /* 0x000fe40003f66270 */
[----:B------:R-:W-:-:S02]  /*13710*/  FSEL R59, R59, -INF , !P5 ;  /* 0xff8000003b3b7808 */ /* 0x000fc40006800000 */
[----:B------:R-:W-:Y:S01]  /*13720*/  FSEL R149, R149, -INF , !P0 ;  /* 0xff80000095957808 */ /* 0x000fe20004000000 */
[C---:B------:R-:W-:Y:S01]  /*13730*/  HMMA.16816.F32.BF16 R88, R152.reuse, R144, R88 ;  /* 0x000000909858723c */ /* 0x040fe20000041858 */
[----:B------:R-:W-:Y:S01]  /*13740*/  FSEL R11, R9, -INF , !P6 ;  /* 0xff800000090b7808 */ /* 0x000fe20007000000 */
[----:B------:R-:W-:Y:S01]  /*13750*/  FFMA.FTZ R9, R173, UR4, R73 ;  /* 0x00000004ad097c23 */ /* 0x000fe20008010049 */
[----:B------:R-:W-:Y:S01]  /*13760*/  ISETP.GE.AND P5, PT, R238, R0, PT ;  /* 0x00000000ee00720c */ /* 0x000fe20003fa6270 */
[----:B------:R-:W-:Y:S01]  /*13770*/  IMAD.U32 R137, RZ, RZ, UR6 ;  /* 0x00000006ff897e24 */ /* 0x000fe2000f8e00ff */
[-C--:B------:R-:W-:Y:S02]  /*13780*/  ISETP.GE.AND P0, PT, R242, R2.reuse, PT ;  /* 0x00000002f200720c */ /* 0x080fe40003f06270 */
[----:B------:R-:W-:Y:S01]  /*13790*/  ISETP.GE.AND P6, PT, R244, R2, PT ;  /* 0x00000002f400720c */ /* 0x000fe20003fc6270 */
[----:B------:R-:W-:Y:S01]  /*137a0*/  HMMA.16816.F32.BF16 R76, R152, R138, R76 ;  /* 0x0000008a984c723c */ /* 0x000fe2000004184c */
[----:B------:R-:W-:-:S02]  /*137b0*/  FSEL R5, R5, -INF , !P4 ;  /* 0xff80000005057808 */ /* 0x000fc40006000000 */
[----:B------:R-:W-:Y:S01]  /*137c0*/  FSEL R75, R49, -INF , !P3 ;  /* 0xff800000314b7808 */ /* 0x000fe20005800000 */
[----:B------:R-:W-:Y:S01]  /*137d0*/  FFMA.FTZ R49, R182, UR4, R127 ;  /* 0x00000004b6317c23 */ /* 0x000fe2000801007f */
[----:B------:R-:W-:Y:S02]  /*137e0*/  IADD3 R241, R158, 0x21, RZ ;  /* 0x000000219ef17810 */ /* 0x000fe40007ffe0ff */
[----:B------:R-:W-:Y:S02]  /*137f0*/  ISETP.GE.AND P4, PT, R247, R2, PT ;  /* 0x00000002f700720c */ /* 0x000fe40003f86270 */
[----:B------:R-:W-:Y:S02]  /*13800*/  ISETP.GE.AND P3, PT, R242, R0, PT ;  /* 0x00000000f200720c */ /* 0x000fe40003f66270 */
[----:B------:R-:W-:Y:S02]  /*13810*/  FSEL R125, R47, -INF , !P5 ;  /* 0xff8000002f7d7808 */ /* 0x000fe40006800000 */
[----:B------:R-:W-:-:S02]  /*13820*/  FSEL R47, R15, -INF , !P0 ;  /* 0xff8000000f2f7808 */ /* 0x000fc40004000000 */
[----:B------:R-:W-:Y:S02]  /*13830*/  FSEL R9, R9, -INF , !P2 ;  /* 0xff80000009097808 */ /* 0x000fe40005000000 */
[----:B------:R-:W-:Y:S01]  /*13840*/  FSEL R148, R69, -INF , !P6 ;  /* 0xff80000045947808 */ /* 0x000fe20007000000 */
[----:B------:R-:W-:Y:S01]  /*13850*/  FFMA.FTZ R69, R171, UR4, R53 ;  /* 0x00000004ab457c23 */ /* 0x000fe20008010035 */
[-C--:B------:R-:W-:Y:S01]  /*13860*/  ISETP.GE.AND P0, PT, R241, R2.reuse, PT ;  /* 0x00000002f100720c */ /* 0x080fe20003f06270 */
[----:B------:R-:W1:Y:S01]  /*13870*/  I2F R53, R187 ;  /* 0x000000bb00357306 */ /* 0x000e620000201400 */
[----:B------:R-:W-:Y:S02]  /*13880*/  ISETP.GE.AND P2, PT, R243, R2, PT ;  /* 0x00000002f300720c */ /* 0x000fe40003f46270 */
[----:B------:R-:W-:Y:S02]  /*13890*/  FSEL R65, R65, -INF , !P4 ;  /* 0xff80000041417808 */ /* 0x000fe40006000000 */
[----:B------:R-:W-:-:S02]  /*138a0*/  IADD3 R179, R158, 0x39, RZ ;  /* 0x000000399eb37810 */ /* 0x000fc40007ffe0ff */
[-C--:B------:R-:W-:Y:S02]  /*138b0*/  ISETP.GE.AND P4, PT, R252, R2.reuse, PT ;  /* 0x00000002fc00720c */ /* 0x080fe40003f86270 */
[----:B------:R-:W-:Y:S01]  /*138c0*/  FSEL R15, R49, -INF , !P3 ;  /* 0xff800000310f7808 */ /* 0x000fe20005800000 */
[----:B------:R-:W-:Y:S01]  /*138d0*/  FFMA.FTZ R49, R248, UR4, R119 ;  /* 0x00000004f8317c23 */ /* 0x000fe20008010077 */
[----:B------:R-:W-:Y:S01]  /*138e0*/  ISETP.GE.AND P6, PT, R246, R2, PT ;  /* 0x00000002f600720c */ /* 0x000fe20003fc6270 */
[----:B------:R-:W2:Y:S01]  /*138f0*/  I2F R164, R179 ;  /* 0x000000b300a47306 */ /* 0x000ea20000201400 */
[-C--:B------:R-:W-:Y:S01]  /*13900*/  ISETP.GE.AND P5, PT, R250, R0.reuse, PT ;  /* 0x00000000fa00720c */ /* 0x080fe20003fa6270 */
[----:B------:R-:W-:Y:S01]  /*13910*/  FFMA.FTZ R119, R176, UR4, R113 ;  /* 0x00000004b0777c23 */ /* 0x000fe20008010071 */
[----:B------:R-:W-:Y:S01]  /*13920*/  FSEL R63, R7, -INF , !P2 ;  /* 0xff800000073f7808 */ /* 0x000fe20005000000 */
[----:B------:R-:W-:Y:S01]  /*13930*/  FFMA.FTZ R7, R159, UR4, R130 ;  /* 0x000000049f077c23 */ /* 0x000fe20008010082 */
[----:B------:R-:W-:Y:S01]  /*13940*/  IADD3 R178, R158, 0x41, RZ ;  /* 0x000000419eb27810 */ /* 0x000fe20007ffe0ff */
[----:B-1----:R-:W-:Y:S01]  /*13950*/  FFMA.FTZ R85, R53, UR4, R85 ;  /* 0x0000000435557c23 */ /* 0x002fe20008010055 */
[----:B------:R-:W-:Y:S01]  /*13960*/  ISETP.GE.AND P2, PT, R252, R0, PT ;  /* 0x00000000fc00720c */ /* 0x000fe20003f46270 */
[----:B------:R-:W1:Y:S01]  /*13970*/  I2F R151, R179 ;  /* 0x000000b300977306 */ /* 0x000e620000201400 */
[----:B------:R-:W-:Y:S01]  /*13980*/  FSEL R69, R69, -INF , !P4 ;  /* 0xff80000045457808 */ /* 0x000fe20006000000 */
[----:B------:R-:W-:Y:S01]  /*13990*/  IMAD.U32 R53, RZ, RZ, UR6 ;  /* 0x00000006ff357e24 */ /* 0x000fe2000f8e00ff */
[----:B------:R-:W-:-:S02]  /*139a0*/  FSEL R67, R67, -INF , !P6 ;  /* 0xff80000043437808 */ /* 0x000fc40007000000 */
[----:B------:R-:W-:Y:S02]  /*139b0*/  LOP3.LUT P4, RZ, R133, 0x2, RZ, 0xc0, !PT ;  /* 0x0000000285ff7812 */ /* 0x000fe4000788c0ff */
[-C--:B------:R-:W-:Y:S01]  /*139c0*/  ISETP.GE.AND P6, PT, R238, R2.reuse, PT ;  /* 0x00000002ee00720c */ /* 0x080fe20003fc6270 */
[----:B------:R-:W3:Y:S01]  /*139d0*/  I2F R160, R178 ;  /* 0x000000b200a07306 */ /* 0x000ee20000201400 */
[----:B------:R-:W-:Y:S01]  /*139e0*/  FSEL R49, R49, -INF , !P5 ;  /* 0xff80000031317808 */ /* 0x000fe20006800000 */
[----:B--2---:R-:W-:Y:S01]  /*139f0*/  FFMA.FTZ R144, R164, UR4, R103 ;  /* 0x00000004a4907c23 */ /* 0x004fe20008010067 */
[----:B------:R-:W-:Y:S01]  /*13a00*/  LOP3.LUT R133, R133, 0xfffffffe, RZ, 0xc0, !PT ;  /* 0xfffffffe85857812 */ /* 0x000fe200078ec0ff */
[----:B------:R-:W-:Y:S01]  /*13a10*/  IMAD.U32 R164, RZ, RZ, UR6 ;  /* 0x00000006ffa47e24 */ /* 0x000fe2000f8e00ff */
[----:B------:R-:W-:Y:S02]  /*13a20*/  ISETP.GE.AND P5, PT, R179, R2, PT ;  /* 0x00000002b300720c */ /* 0x000fe40003fa6270 */
[C---:B------:R-:W-:Y:S01]  /*13a30*/  IADD3 R185, R158.reuse, 0x49, RZ ;  /* 0x000000499eb97810 */ /* 0x040fe20007ffe0ff */
[----:B------:R-:W2:Y:S01]  /*13a40*/  I2F R130, R187 ;  /* 0x000000bb00827306 */ /* 0x000ea20000201400 */
[----:B------:R-:W-:Y:S01]  /*13a50*/  FSEL R73, R55, -INF , !P2 ;  /* 0xff80000037497808 */ /* 0x000fe20005000000 */
[----:B------:R-:W-:Y:S01]  /*13a60*/  FFMA.FTZ R55, R249, UR4, R117 ;  /* 0x00000004f9377c23 */ /* 0x000fe20008010075 */
[----:B------:R-:W-:Y:S01]  /*13a70*/  IADD3 R159, R158, 0x61, RZ ;  /* 0x000000619e9f7810 */ /* 0x000fe20007ffe0ff */
[----:B-1----:R-:W-:Y:S01]  /*13a80*/  FFMA.FTZ R151, R151, UR4, R101 ;  /* 0x0000000497977c23 */ /* 0x002fe20008010065 */
[----:B------:R-:W-:-:S02]  /*13a90*/  FSEL R7, R7, -INF , !P4 ;  /* 0xff80000007077808 */ /* 0x000fc40006000000 */
[----:B------:R-:W-:Y:S01]  /*13aa0*/  FSEL R71, R51, -INF , !P1 ;  /* 0xff80000033477808 */ /* 0x000fe20004800000 */
[----:B------:R-:W-:Y:S01]  /*13ab0*/  FFMA.FTZ R51, R237, UR4, R121 ;  /* 0x00000004ed337c23 */ /* 0x000fe20008010079 */
[----:B------:R-:W-:Y:S01]  /*13ac0*/  FSEL R127, R45, -INF , !P6 ;  /* 0xff8000002d7f7808 */ /* 0x000fe20007000000 */
[----:B------:R-:W1:Y:S01]  /*13ad0*/  I2F R172, R185 ;  /* 0x000000b900ac7306 */ /* 0x000e620000201400 */
[----:B------:R-:W-:Y:S01]  /*13ae0*/  ISETP.GE.AND P4, PT, R250, R2, PT ;  /* 0x00000002fa00720c */ /* 0x000fe20003f86270 */
[----:B------:R-:W-:Y:S01]  /*13af0*/  IMAD.U32 R121, RZ, RZ, UR6 ;  /* 0x00000006ff797e24 */ /* 0x000fe2000f8e00ff */
[-C--:B------:R-:W-:Y:S01]  /*13b00*/  ISETP.GE.AND P6, PT, R241, R0.reuse, PT ;  /* 0x00000000f100720c */ /* 0x080fe20003fc6270 */
[----:B------:R-:W-:Y:S01]  /*13b10*/  FFMA.FTZ R45, R162, UR4, R123 ;  /* 0x00000004a22d7c23 */ /* 0x000fe2000801007b */
[----:B------:R-:W-:Y:S01]  /*13b20*/  @P0 LOP3.LUT R133, R133, 0x1, RZ, 0xfc, !PT ;  /* 0x0000000185850812 */ /* 0x000fe200078efcff */
[----:B---3--:R-:W-:Y:S01]  /*13b30*/  FFMA.FTZ R99, R160, UR4, R99 ;  /* 0x00000004a0637c23 */ /* 0x008fe20008010063 */
[----:B------:R-:W-:Y:S01]  /*13b40*/  FSEL R55, R55, -INF , !P4 ;  /* 0xff80000037377808 */ /* 0x000fe20006000000 */
[----:B------:R-:W3:Y:S01]  /*13b50*/  I2F R169, R159 ;  /* 0x0000009f00a97306 */ /* 0x000ee20000201400 */
[----:B------:R-:W-:Y:S01]  /*13b60*/  IADD3 R211, R158, 0x51, RZ ;  /* 0x000000519ed37810 */ /* 0x000fe20007ffe0ff */
[----:B--2---:R-:W-:Y:S01]  /*13b70*/  FFMA.FTZ R87, R130, UR4, R87 ;  /* 0x0000000482577c23 */ /* 0x004fe20008010057 */
[----:B------:R-:W-:Y:S01]  /*13b80*/  ISETP.GE.AND P1, PT, R245, R0, PT ;  /* 0x00000000f500720c */ /* 0x000fe20003f26270 */
[----:B------:R-:W-:Y:S01]  /*13b90*/  FFMA.FTZ R130, R157, UR4, R128 ;  /* 0x000000049d827c23 */ /* 0x000fe20008010080 */
[----:B------:R-:W-:Y:S01]  /*13ba0*/  LOP3.LUT P4, RZ, R133, 0x1, RZ, 0xc0, !PT ;  /* 0x0000000185ff7812 */ /* 0x000fe2000788c0ff */
[----:B------:R-:W-:Y:S01]  /*13bb0*/  IMAD.U32 R157, RZ, RZ, UR6 ;  /* 0x00000006ff9d7e24 */ /* 0x000fe2000f8e00ff */
[----:B------:R-:W-:Y:S01]  /*13bc0*/  FSEL R171, R161, -INF , !P6 ;  /* 0xff800000a1ab7808 */ /* 0x000fe20007000000 */
[----:B------:R-:W2:Y:S01]  /*13bd0*/  I2F R173, R185 ;  /* 0x000000b900ad7306 */ /* 0x000ea20000201400 */
[----:B------:R-:W-:Y:S01]  /*13be0*/  LOP3.LUT R133, R133, 0xfffffffe, RZ, 0xc0, !PT ;  /* 0xfffffffe85857812 */ /* 0x000fe200078ec0ff */
[----:B-1----:R-:W-:Y:S01]  /*13bf0*/  FFMA.FTZ R160, R172, UR4, R95 ;  /* 0x00000004aca07c23 */ /* 0x002fe2000801005f */
[----:B------:R-:W-:-:S02]  /*13c00*/  LOP3.LUT R161, R140, 0x80, R210, 0xfe, !PT ;  /* 0x000000808ca17812 */ /* 0x000fc400078efed2 */
[--C-:B------:R-:W-:Y:S01]  /*13c10*/  LOP3.LUT R115, R121, 0x78, R210.reuse, 0xfe, !PT ;  /* 0x0000007879737812 */ /* 0x100fe200078efed2 */
[----:B------:R-:W-:Y:S01]  /*13c20*/  FFMA.FTZ R121, R181, UR4, R109 ;  /* 0x00000004b5797c23 */ /* 0x000fe2000801006d */
[----:B------:R-:W-:Y:S01]  /*13c30*/  FSEL R45, R45, -INF , !P1 ;  /* 0xff8000002d2d7808 */ /* 0x000fe20004800000 */
[----:B------:R-:W-:Y:S01]  /*13c40*/  I2F R212, R211 ;  /* 0x000000d300d47306 */ /* 0x000fe20000201400 */
[C---:B------:R-:W-:Y:S01]  /*13c50*/  ISETP.GE.AND P3, PT, R186.reuse, R2, PT ;  /* 0x00000002ba00720c */ /* 0x040fe20003f66270 */
[----:B---3--:R-:W-:Y:S01]  /*13c60*/  FFMA.FTZ R83, R169, UR4, R83 ;  /* 0x00000004a9537c23 */ /* 0x008fe20008010053 */
[----:B------:R-:W-:Y:S02]  /*13c70*/  ISETP.GE.AND P1, PT, R186, R0, PT ;  /* 0x00000000ba00720c */ /* 0x000fe40003f26270 */
[----:B------:R-:W-:Y:S02]  /*13c80*/  @P5 LOP3.LUT R133, R133, 0x1, RZ, 0xfc, !PT ;  /* 0x0000000185855812 */ /* 0x000fe400078efcff */
[----:B------:R-:W-:Y:S01]  /*13c90*/  IADD3 R182, R158, 0x69, RZ ;  /* 0x000000699eb67810 */ /* 0x000fe20007ffe0ff */
[----:B------:R-:W1:Y:S01]  /*13ca0*/  I2F R184, R211 ;  /* 0x000000d300b87306 */ /* 0x000e620000201400 */
[--C-:B------:R-:W-:Y:S01]  /*13cb0*/  LOP3.LUT R103, R143, 0x98, R210.reuse, 0xfe, !PT ;  /* 0x000000988f677812 */ /* 0x100fe200078efed2 */
[----:B--2---:R-:W-:Y:S01]  /*13cc0*/  FFMA.FTZ R93, R173, UR4, R93 ;  /* 0x00000004ad5d7c23 */ /* 0x004fe2000801005d */
[----:B------:R-:W-:Y:S01]  /*13cd0*/  FSEL R121, R121, -INF , !P3 ;  /* 0xff80000079797808 */ /* 0x000fe20005800000 */
[----:B------:R-:W-:Y:S01]  /*13ce0*/  IMAD.U32 R173, RZ, RZ, UR6 ;  /* 0x00000006ffad7e24 */ /* 0x000fe2000f8e00ff */
[----:B------:R-:W-:-:S02]  /*13cf0*/  LOP3.LUT R142, R140, 0x88, R210, 0xfe, !PT ;  /* 0x000000888c8e7812 */ /* 0x000fc400078efed2 */
[----:B------:R-:W-:Y:S01]  /*13d00*/  ISETP.GE.AND P2, PT, R245, R2, PT ;  /* 0x00000002f500720c */ /* 0x000fe20003f46270 */
[----:B------:R-:W2:Y:S01]  /*13d10*/  I2F R105, R161 ;  /* 0x000000a100697306 */ /* 0x000ea20000201400 */
[----:B------:R-:W-:Y:S02]  /*13d20*/  LOP3.LUT P3, RZ, R133, 0x1, RZ, 0xc0, !PT ;  /* 0x0000000185ff7812 */ /* 0x000fe4000786c0ff */
[----:B------:R-:W-:Y:S02]  /*13d30*/  FSEL R140, R111, -INF , !P1 ;  /* 0xff8000006f8c7808 */ /* 0x000fe40004800000 */
[----:B------:R-:W-:Y:S02]  /*13d40*/  IADD3 R123, R158, 0x1, RZ ;  /* 0x000000019e7b7810 */ /* 0x000fe40007ffe0ff */
[----:B------:R-:W-:Y:S01]  /*13d50*/  ISETP.GE.AND P1, PT, R178, R0, PT ;  /* 0x00000000b200720c */ /* 0x000fe20003f26270 */
[----:B------:R-:W3:Y:S01]  /*13d60*/  I2F R177, R178 ;  /* 0x000000b200b17306 */ /* 0x000ee20000201400 */
[----:B------:R-:W-:Y:S01]  /*13d70*/  LOP3.LUT R164, R164, 0xb0, R210, 0xfe, !PT ;  /* 0x000000b0a4a47812 */ /* 0x000fe200078efed2 */
[----:B-1----:R-:W-:Y:S01]  /*13d80*/  FFMA.FTZ R89, R184, UR4, R89 ;  /* 0x00000004b8597c23 */ /* 0x002fe20008010059 */
[----:B------:R-:W-:-:S02]  /*13d90*/  FSEL R51, R51, -INF , !P2 ;  /* 0xff80000033337808 */ /* 0x000fc40005000000 */
[----:B------:R-:W-:Y:S02]  /*13da0*/  FSEL R174, R151, -INF , !P3 ;  /* 0xff80000097ae7808 */ /* 0x000fe40005800000 */
[----:B------:R-:W-:Y:S01]  /*13db0*/  ISETP.GE.AND P2, PT, R236, R2, PT ;  /* 0x00000002ec00720c */ /* 0x000fe20003f46270 */
[----:B------:R-:W1:Y:S01]  /*13dc0*/  I2F R183, R159 ;  /* 0x0000009f00b77306 */ /* 0x000e620000201400 */
[-C--:B------:R-:W-:Y:S01]  /*13dd0*/  ISETP.GE.AND P3, PT, R185, R0.reuse, PT ;  /* 0x00000000b900720c */ /* 0x080fe20003f66270 */
[----:B--2---:R-:W-:Y:S01]  /*13de0*/  FFMA.FTZ R138, R105, UR4, R34 ;  /* 0x00000004698a7c23 */ /* 0x004fe20008010022 */
[----:B------:R-:W-:Y:S02]  /*13df0*/  FSEL R162, R99, -INF , !P1 ;  /* 0xff80000063a27808 */ /* 0x000fe40004800000 */
[----:B------:R-:W-:Y:S02]  /*13e00*/  ISETP.GE.AND P1, PT, R159, R0, PT ;  /* 0x000000009f00720c */ /* 0x000fe40003f26270 */
[----:B------:R-:W-:Y:S01]  /*13e10*/  ISETP.GE.AND P0, PT, R158, R2, PT ;  /* 0x000000029e00720c */ /* 0x000fe20003f06270 */
[----:B------:R-:W2:Y:S01]  /*13e20*/  I2F R175, R182 ;  /* 0x000000b600af7306 */ /* 0x000ea20000201400 */
[--C-:B------:R-:W-:Y:S01]  /*13e30*/  LOP3.LUT R147, R143, 0xa0, R210.reuse, 0xfe, !PT ;  /* 0x000000a08f937812 */ /* 0x100fe200078efed2 */
[----:B---3--:R-:W-:Y:S01]  /*13e40*/  FFMA.FTZ R97, R177, UR4, R97 ;  /* 0x00000004b1617c23 */ /* 0x008fe20008010061 */
[----:B------:R-:W-:-:S02]  /*13e50*/  LOP3.LUT R169, R53, 0xc8, R210, 0xfe, !PT ;  /* 0x000000c835a97812 */ /* 0x000fc400078efed2 */
[----:B------:R-:W-:Y:S02]  /*13e60*/  FSEL R119, R119, -INF , !P4 ;  /* 0xff80000077777808 */ /* 0x000fe40006000000 */
[-C--:B------:R-:W-:Y:S01]  /*13e70*/  ISETP.GE.AND P6, PT, R179, R0.reuse, PT ;  /* 0x00000000b300720c */ /* 0x080fe20003fc6270 */
[----:B------:R-:W3:Y:S01]  /*13e80*/  I2F R146, R103 ;  /* 0x0000006700927306 */ /* 0x000ee20000201400 */
[----:B------:R-:W-:Y:S01]  /*13e90*/  ISETP.GE.AND P4, PT, R236, R0, PT ;  /* 0x00000000ec00720c */ /* 0x000fe20003f86270 */
[----:B-1----:R-:W-:Y:S01]  /*13ea0*/  FFMA.FTZ R81, R183, UR4, R81 ;  /* 0x00000004b7517c23 */ /* 0x002fe20008010051 */
[----:B------:R-:W-:Y:S02]  /*13eb0*/  FSEL R141, R141, -INF , !P2 ;  /* 0xff8000008d8d7808 */ /* 0x000fe40005000000 */
[----:B------:R-:W-:Y:S02]  /*13ec0*/  FSEL R160, R160, -INF , !P3 ;  /* 0xff800000a0a07808 */ /* 0x000fe40005800000 */
[-C--:B------:R-:W-:Y:S01]  /*13ed0*/  ISETP.GE.AND P2, PT, R185, R2.reuse, PT ;  /* 0x00000002b900720c */ /* 0x080fe20003f46270 */
[----:B------:R-:W1:Y:S01]  /*13ee0*/  I2F R117, R182 ;  /* 0x000000b600757306 */ /* 0x000e620000201400 */
[----:B------:R-:W-:Y:S01]  /*13ef0*/  ISETP.GE.AND P3, PT, R159, R2, PT ;  /* 0x000000029f00720c */ /* 0x000fe20003f66270 */
[----:B------:R-:W-:Y:S01]  /*13f00*/  FFMA.FTZ R159, R212, UR4, R91 ;  /* 0x00000004d49f7c23 */ /* 0x000fe2000801005b */
[----:B------:R-:W-:Y:S01]  /*13f10*/  FSEL R151, R83, -INF , !P1 ;  /* 0xff80000053977808 */ /* 0x000fe20004800000 */
[----:B--2---:R-:W-:Y:S01]  /*13f20*/  FFMA.FTZ R77, R175, UR4, R77 ;  /* 0x00000004af4d7c23 */ /* 0x004fe2000801004d */
[----:B------:R-:W-:Y:S01]  /*13f30*/  FSEL R83, R130, -INF , !P0 ;  /* 0xff80000082537808 */ /* 0x000fe20004000000 */
[----:B------:R-:W-:Y:S01]  /*13f40*/  FFMA.FTZ R130, R105, UR4, R32 ;  /* 0x0000000469827c23 */ /* 0x000fe20008010020 */
[----:B------:R-:W-:Y:S01]  /*13f50*/  FSEL R144, R144, -INF , !P6 ;  /* 0xff80000090907808 */ /* 0x000fe20007000000 */
[----:B------:R-:W-:Y:S01]  /*13f60*/  I2F R113, R123 ;  /* 0x0000007b00717306 */ /* 0x000fe20000201400 */
[C---:B------:R-:W-:Y:S01]  /*13f70*/  LOP3.LUT R91, R143.reuse, 0xb8, R210, 0xfe, !PT ;  /* 0x000000b88f5b7812 */ /* 0x040fe200078efed2 */
[C---:B---3--:R-:W-:Y:S01]  /*13f80*/  FFMA.FTZ R20, R146.reuse, UR4, R20 ;  /* 0x0000000492147c23 */ /* 0x048fe20008010014 */
[----:B------:R-:W-:Y:S01]  /*13f90*/  LOP3.LUT R107, R143, 0x90, R210, 0xfe, !PT ;  /* 0x000000908f6b7812 */ /* 0x000fe200078efed2 */
[----:B------:R-:W-:Y:S01]  /*13fa0*/  FFMA.FTZ R22, R146, UR4, R22 ;  /* 0x0000000492167c23 */ /* 0x000fe20008010016 */
[----:B------:R-:W-:-:S02]  /*13fb0*/  FSEL R145, R150, -INF , !P4 ;  /* 0xff80000096917808 */ /* 0x000fc40006000000 */
[-C--:B------:R-:W-:Y:S01]  /*13fc0*/  ISETP.GE.AND P6, PT, R211, R2.reuse, PT ;  /* 0x00000002d300720c */ /* 0x080fe20003fc6270 */
[----:B------:R-:W2:Y:S01]  /*13fd0*/  I2F R111, R142 ;  /* 0x0000008e006f7306 */ /* 0x000ea20000201400 */
[-C--:B------:R-:W-:Y:S01]  /*13fe0*/  ISETP.GE.AND P0, PT, R161, R2.reuse, PT ;  /* 0x00000002a100720c */ /* 0x080fe20003f06270 */
[----:B-1----:R-:W-:Y:S01]  /*13ff0*/  FFMA.FTZ R79, R117, UR4, R79 ;  /* 0x00000004754f7c23 */ /* 0x002fe2000801004f */
[----:B------:R-:W-:Y:S02]  /*14000*/  ISETP.GE.AND P4, PT, R187, R2, PT ;  /* 0x00000002bb00720c */ /* 0x000fe40003f86270 */
[----:B------:R-:W-:Y:S02]  /*14010*/  FSEL R93, R93, -INF , !P2 ;  /* 0xff8000005d5d7808 */ /* 0x000fe40005000000 */
[----:B------:R-:W-:Y:S01]  /*14020*/  ISETP.GE.AND P2, PT, R187, R0, PT ;  /* 0x00000000bb00720c */ /* 0x000fe20003f46270 */
[----:B------:R-:W1:Y:S01]  /*14030*/  I2F R99, R164 ;  /* 0x000000a400637306 */ /* 0x000e620000201400 */
[----:B------:R-:W-:-:S02]  /*14040*/  LOP3.LUT R137, R137, 0xa8, R210, 0xfe, !PT ;  /* 0x000000a889897812 */ /* 0x000fc400078efed2 */
[-C--:B------:R-:W-:Y:S02]  /*14050*/  ISETP.GE.AND P5, PT, R178, R2.reuse, PT ;  /* 0x00000002b200720c */ /* 0x080fe40003fa6270 */
[----:B------:R-:W-:Y:S02]  /*14060*/  FSEL R89, R89, -INF , !P6 ;  /* 0xff80000059597808 */ /* 0x000fe40007000000 */
[----:B------:R-:W-:Y:S01]  /*14070*/  FSEL R130, R130, -INF , !P0 ;  /* 0xff80000082827808 */ /* 0x000fe20004000000 */
[----:B------:R-:W3:Y:S01]  /*14080*/  I2F R237, R123 ;  /* 0x0000007b00ed7306 */ /* 0x000ee20000201400 */
[----:B------:R-:W-:Y:S01]  /*14090*/  LOP3.LUT R154, R143, 0xc0, R210, 0xfe, !PT ;  /* 0x000000c08f9a7812 */ /* 0x000fe200078efed2 */
[----:B--2---:R-:W-:Y:S01]  /*140a0*/  FFMA.FTZ R28, R111, UR4, R28 ;  /* 0x000000046f1c7c23 */ /* 0x004fe2000801001c */
[----:B------:R-:W-:Y:S02]  /*140b0*/  ISETP.GE.AND P6, PT, R182, R2, PT ;  /* 0x00000002b600720c */ /* 0x000fe40003fc6270 */
[----:B------:R-:W-:-:S02]  /*140c0*/  FSEL R85, R85, -INF , !P4 ;  /* 0xff80000055557808 */ /* 0x000fc40006000000 */
[----:B------:R-:W-:Y:S01]  /*140d0*/  ISETP.GE.AND P0, PT, R103, R2, PT ;  /* 0x000000026700720c */ /* 0x000fe20003f06270 */
[----:B------:R2:W4:Y:S01]  /*140e0*/  I2F R109, R115 ;  /* 0x00000073006d7306 */ /* 0x0005220000201400 */
[----:B------:R-:W-:Y:S01]  /*140f0*/  ISETP.GE.AND P4, PT, R182, R0, PT ;  /* 0x00000000b600720c */ /* 0x000fe20003f86270 */
[----:B-1----:R-:W-:Y:S01]  /*14100*/  FFMA.FTZ R8, R99, UR4, R8 ;  /* 0x0000000463087c23 */ /* 0x002fe20008010008 */
[----:B------:R-:W-:Y:S02]  /*14110*/  FSEL R158, R87, -INF , !P2 ;  /* 0xff800000579e7808 */ /* 0x000fe40005000000 */
[C---:B------:R-:W-:Y:S02]  /*14120*/  ISETP.GE.AND P2, PT, R115.reuse, R2, PT ;  /* 0x000000027300720c */ /* 0x040fe40003f46270 */
[-C--:B------:R-:W-:Y:S01]  /*14130*/  ISETP.GE.AND P1, PT, R115, R0.reuse, PT ;  /* 0x000000007300720c */ /* 0x080fe20003f26270 */
[----:B------:R-:W1:Y:S01]  /*14140*/  I2F R136, R147 ;  /* 0x0000009300887306 */ /* 0x000e620000201400 */
[----:B------:R-:W-:Y:S01]  /*14150*/  FSEL R97, R97, -INF , !P5 ;  /* 0xff80000061617808 */ /* 0x000fe20006800000 */
[----:B---3--:R-:W-:Y:S01]  /*14160*/  FFMA.FTZ R87, R237, UR4, R129 ;  /* 0x00000004ed577c23 */ /* 0x008fe20008010081 */
[----:B------:R-:W-:Y:S01]  /*14170*/  FSEL R81, R81, -INF , !P3 ;  /* 0xff80000051517808 */ /* 0x000fe20005800000 */
[----:B------:R-:W-:Y:S01]  /*14180*/  FFMA.FTZ R129, R111, UR4, R30 ;  /* 0x000000046f817c23 */ /* 0x000fe2000801001e */
[----:B------:R-:W-:-:S02]  /*14190*/  ISETP.GE.AND P5, PT, R211, R0, PT ;  /* 0x00000000d300720c */ /* 0x000fc40003fa6270 */
[----:B------:R-:W-:Y:S01]  /*141a0*/  ISETP.GE.AND P3, PT, R123, R0, PT ;  /* 0x000000007b00720c */ /* 0x000fe20003f66270 */
[----:B------:R-:W3:Y:S01]  /*141b0*/  I2F R128, R169 ;  /* 0x000000a900807306 */ /* 0x000ee20000201400 */
[----:B--2---:R-:W-:Y:S01]  /*141c0*/  FFMA.FTZ R115, R113, UR4, R131 ;  /* 0x0000000471737c23 */ /* 0x004fe20008010083 */
[----:B------:R-:W-:Y:S01]  /*141d0*/  FSEL R77, R77, -INF , !P6 ;  /* 0xff8000004d4d7808 */ /* 0x000fe20007000000 */
[C---:B----4-:R-:W-:Y:S01]  /*141e0*/  FFMA.FTZ R36, R109.reuse, UR4, R36 ;  /* 0x000000046d247c23 */ /* 0x050fe20008010024 */
[----:B------:R-:W-:Y:S01]  /*141f0*/  FSEL R139, R20, -INF , !P0 ;  /* 0xff800000148b7808 */ /* 0x000fe20004000000 */
[----:B------:R-:W-:Y:S01]  /*14200*/  FFMA.FTZ R143, R109, UR4, R38 ;  /* 0x000000046d8f7c23 */ /* 0x000fe20008010026 */
[----:B------:R-:W-:Y:S01]  /*14210*/  LOP3.LUT R173, R173, 0xd8, R210, 0xfe, !PT ;  /* 0x000000d8adad7812 */ /* 0x000fe200078efed2 */
[----:B------:R-:W-:Y:S01]  /*14220*/  IMAD.U32 R38, RZ, RZ, UR6 ;  /* 0x00000006ff267e24 */ /* 0x000fe2000f8e00ff */
[----:B------:R-:W2:Y:S01]  /*14230*/  I2F R152, R91 ;  /* 0x0000005b00987306 */ /* 0x000ea20000201400 */
[----:B------:R-:W-:Y:S01]  /*14240*/  FSEL R150, R79, -INF , !P4 ;  /* 0xff8000004f967808 */ /* 0x000fe20006000000 */
[----:B------:R-:W-:Y:S01]  /*14250*/  IMAD.U32 R79, RZ, RZ, UR6 ;  /* 0x00000006ff4f7e24 */ /* 0x000fe2000f8e00ff */
[-C--:B------:R-:W-:Y:S01]  /*14260*/  ISETP.GE.AND P6, PT, R142, R2.reuse, PT ;  /* 0x000000028e00720c */ /* 0x080fe20003fc6270 */
[----:B-1----:R-:W-:Y:S01]  /*14270*/  FFMA.FTZ R16, R136, UR4, R16 ;  /* 0x0000000488107c23 */ /* 0x002fe20008010010 */
[-C--:B------:R-:W-:Y:S01]  /*14280*/  ISETP.GE.AND P0, PT, R164, R2.reuse, PT ;  /* 0x00000002a400720c */ /* 0x080fe20003f06270 */
[----:B------:R-:W-:Y:S01]  /*14290*/  FFMA.FTZ R109, R136, UR4, R18 ;  /* 0x00000004886d7c23 */ /* 0x000fe20008010012 */
[--C-:B------:R-:W-:Y:S01]  /*142a0*/  LOP3.LUT R157, R157, 0xd0, R210.reuse, 0xfe, !PT ;  /* 0x000000d09d9d7812 */ /* 0x100fe200078efed2 */
[----:B------:R-:W1:Y:S01]  /*142b0*/  I2F R101, R107 ;  /* 0x0000006b00657306 */ /* 0x000e620000201400 */
[----:B------:R-:W-:Y:S01]  /*142c0*/  LOP3.LUT R131, R53, 0xe0, R210, 0xfe, !PT ;  /* 0x000000e035837812 */ /* 0x000fe200078efed2 */
[C---:B---3--:R-:W-:Y:S01]  /*142d0*/  FFMA.FTZ R68, R128.reuse, UR4, R68 ;  /* 0x0000000480447c23 */ /* 0x048fe20008010044 */
[----:B------:R-:W-:Y:S01]  /*142e0*/  FSEL R159, R159, -INF , !P5 ;  /* 0xff8000009f9f7808 */ /* 0x000fe20006800000 */
[----:B------:R-:W-:Y:S01]  /*142f0*/  IMAD.U32 R18, RZ, RZ, UR6 ;  /* 0x00000006ff127e24 */ /* 0x000fe2000f8e00ff */
[----:B------:R-:W-:Y:S01]  /*14300*/  FSEL R53, R115, -INF , !P3 ;  /* 0xff80000073357808 */ /* 0x000fe20005800000 */
[----:B------:R-:W-:Y:S01]  /*14310*/  FFMA.FTZ R128, R128, UR4, R70 ;  /* 0x0000000480807c23 */ /* 0x000fe20008010046 */
[----:B------:R-:W-:Y:S01]  /*14320*/  ISETP.GE.AND P5, PT, R123, R2, PT ;  /* 0x000000027b00720c */ /* 0x000fe20003fa6270 */
[----:B------:R-:W3:Y:S01]  /*14330*/  I2F R95, R137 ;  /* 0x00000089005f7306 */ /* 0x000ee20000201400 */
[----:B------:R-:W-:Y:S01]  /*14340*/  ISETP.GE.AND P3, PT, R142, R0, PT ;  /* 0x000000008e00720c */ /* 0x000fe20003f66270 */
[----:B--2---:R-:W-:Y:S01]  /*14350*/  FFMA.FTZ R4, R152, UR4, R4 ;  /* 0x0000000498047c23 */ /* 0x004fe20008010004 */
[----:B------:R-:W-:Y:S01]  /*14360*/  FSEL R175, R28, -INF , !P6 ;  /* 0xff8000001caf7808 */ /* 0x000fe20007000000 */
[----:B------:R-:W-:Y:S01]  /*14370*/  IMAD.U32 R20, RZ, RZ, UR6 ;  /* 0x00000006ff147e24 */ /* 0x000fe2000f8e00ff */
[----:B------:R-:W-:Y:S01]  /*14380*/  FSEL R8, R8, -INF , !P0 ;  /* 0xff80000008087808 */ /* 0x000fe20004000000 */
[----:B------:R-:W-:Y:S01]  /*14390*/  IMAD.U32 R28, RZ, RZ, UR6 ;  /* 0x00000006ff1c7e24 */ /* 0x000fe2000f8e00ff */
[-C--:B------:R-:W-:Y:S01]  /*143a0*/  ISETP.GE.AND P6, PT, R147, R2.reuse, PT ;  /* 0x000000029300720c */ /* 0x080fe20003fc6270 */
[----:B------:R-:W2:Y:S01]  /*143b0*/  I2F R153, R154 ;  /* 0x0000009a00997306 */ /* 0x000ea20000201400 */
[----:B------:R-:W-:Y:S01]  /*143c0*/  ISETP.GE.AND P0, PT, R169, R2, PT ;  /* 0x00000002a900720c */ /* 0x000fe20003f06270 */
[----:B-1----:R-:W-:Y:S01]  /*143d0*/  FFMA.FTZ R24, R101, UR4, R24 ;  /* 0x0000000465187c23 */ /* 0x002fe20008010018 */
[----:B------:R-:W-:Y:S01]  /*143e0*/  LOP3.LUT R142, R79, 0xe8, R210, 0xfe, !PT ;  /* 0x000000e84f8e7812 */ /* 0x000fe200078efed2 */
[----:B------:R-:W-:Y:S01]  /*143f0*/  FFMA.FTZ R26, R101, UR4, R26 ;  /* 0x00000004651a7c23 */ /* 0x000fe2000801001a */
[----:B------:R-:W-:-:S02]  /*14400*/  FSEL R79, R36, -INF , !P2 ;  /* 0xff800000244f7808 */ /* 0x000fc40005000000 */
[-C--:B------:R-:W-:Y:S01]  /*14410*/  ISETP.GE.AND P2, PT, R103, R0.reuse, PT ;  /* 0x000000006700720c */ /* 0x080fe20003f46270 */
[----:B------:R-:W-:Y:S01]  /*14420*/  I2F R172, R173 ;  /* 0x000000ad00ac7306 */ /* 0x000fe20000201400 */
[----:B------:R-:W-:Y:S01]  /*14430*/  FSEL R129, R129, -INF , !P3 ;  /* 0xff80000081817808 */ /* 0x000fe20005800000 */
[----:B---3--:R-:W-:Y:S01]  /*14440*/  FFMA.FTZ R12, R95, UR4, R12 ;  /* 0x000000045f0c7c23 */ /* 0x008fe2000801000c */
[-C--:B------:R-:W-:Y:S01]  /*14450*/  ISETP.GE.AND P4, PT, R161, R0.reuse, PT ;  /* 0x00000000a100720c */ /* 0x080fe20003f86270 */
[----:B------:R-:W-:Y:S01]  /*14460*/  FFMA.FTZ R105, R95, UR4, R14 ;  /* 0x000000045f697c23 */ /* 0x000fe2000801000e */
[----:B------:R-:W-:Y:S01]  /*14470*/  ISETP.GE.AND P3, PT, R147, R0, PT ;  /* 0x000000009300720c */ /* 0x000fe20003f66270 */
[----:B------:R-:W-:Y:S01]  /*14480*/  IMAD.U32 R147, RZ, RZ, UR6 ;  /* 0x00000006ff937e24 */ /* 0x000fe2000f8e00ff */
[----:B------:R-:W-:Y:S01]  /*14490*/  FSEL R136, R16, -INF , !P6 ;  /* 0xff80000010887808 */ /* 0x000fe20007000000 */
[----:B------:R-:W-:Y:S01]  /*144a0*/  I2F R123, R157 ;  /* 0x0000009d007b7306 */ /* 0x000fe20000201400 */
[----:B------:R-:W-:Y:S01]  /*144b0*/  FSEL R146, R68, -INF , !P0 ;  /* 0xff80000044927808 */ /* 0x000fe20004000000 */
[----:B------:R-:W-:Y:S01]  /*144c0*/  FFMA.FTZ R16, R99, UR4, R10 ;  /* 0x0000000463107c23 */ /* 0x000fe2000801000a */
[----:B------:R-:W-:Y:S01]  /*144d0*/  FSEL R87, R87, -INF , !P5 ;  /* 0xff80000057577808 */ /* 0x000fe20006800000 */
[----:B------:R-:W-:Y:S01]  /*144e0*/  IMAD.U32 R161, RZ, RZ, UR6 ;  /* 0x00000006ffa17e24 */ /* 0x000fe2000f8e00ff */
[-C--:B------:R-:W-:Y:S01]  /*144f0*/  ISETP.GE.AND P6, PT, R91, R2.reuse, PT ;  /* 0x000000025b00720c */ /* 0x080fe20003fc6270 */
[----:B------:R-:W-:Y:S01]  /*14500*/  IMAD.U32 R95, RZ, RZ, UR6 ;  /* 0x00000006ff5f7e24 */ /* 0x000fe2000f8e00ff */
[-C--:B------:R-:W-:Y:S01]  /*14510*/  ISETP.GE.AND P0, PT, R131, R2.reuse, PT ;  /* 0x000000028300720c */ /* 0x080fe20003f06270 */
[----:B------:R-:W1:Y:S01]  /*14520*/  I2F R113, R131 ;  /* 0x0000008300717306 */ /* 0x000e620000201400 */
[----:B------:R-:W-:-:S02]  /*14530*/  ISETP.GE.AND P5, PT, R107, R2, PT ;  /* 0x000000026b00720c */ /* 0x000fc40003fa6270 */
[----:B------:R-:W-:Y:S01]  /*14540*/  FSEL R115, R22, -INF , !P2 ;  /* 0xff80000016737808 */ /* 0x000fe20005000000 */
[----:B------:R-:W-:Y:S01]  /*14550*/  FFMA.FTZ R22, R152, UR4, R6 ;  /* 0x0000000498167c23 */ /* 0x000fe20008010006 */
[----:B------:R-:W-:Y:S02]  /*14560*/  FSEL R138, R138, -INF , !P4 ;  /* 0xff8000008a8a7808 */ /* 0x000fe40006000000 */
[----:B------:R-:W-:Y:S01]  /*14570*/  FSEL R109, R109, -INF , !P3 ;  /* 0xff8000006d6d7808 */ /* 0x000fe20005800000 */
[----:B------:R-:W-:Y:S01]  /*14580*/  I2F R36, R142 ;  /* 0x0000008e00247306 */ /* 0x000fe20000201400 */
[----:B------:R-:W-:Y:S02]  /*14590*/  ISETP.GE.AND P4, PT, R137, R2, PT ;  /* 0x000000028900720c */ /* 0x000fe40003f86270 */
[-C--:B------:R-:W-:Y:S02]  /*145a0*/  ISETP.GE.AND P3, PT, R91, R0.reuse, PT ;  /* 0x000000005b00720c */ /* 0x080fe40003f66270 */
[----:B------:R-:W-:Y:S01]  /*145b0*/  FSEL R6, R4, -INF , !P6 ;  /* 0xff80000004067808 */ /* 0x000fe20007000000 */
[----:B--2---:R-:W-:Y:S01]  /*145c0*/  FFMA.FTZ R4, R153, UR4, R72 ;  /* 0x0000000499047c23 */ /* 0x004fe20008010048 */
[----:B------:R-:W-:Y:S01]  /*145d0*/  FSEL R143, R143, -INF , !P1 ;  /* 0xff8000008f8f7808 */ /* 0x000fe20004800000 */
[----:B------:R-:W-:Y:S01]  /*145e0*/  FFMA.FTZ R153, R153, UR4, R74 ;  /* 0x0000000499997c23 */ /* 0x000fe2000801004a */
[----:B------:R-:W-:Y:S01]  /*145f0*/  FSEL R155, R24, -INF , !P5 ;  /* 0xff800000189b7808 */ /* 0x000fe20006800000 */
[----:B------:R-:W-:Y:S01]  /*14600*/  IMAD.U32 R24, RZ, RZ, UR6 ;  /* 0x00000006ff187e24 */ /* 0x000fe2000f8e00ff */
[-C--:B------:R-:W-:Y:S01]  /*14610*/  ISETP.GE.AND P2, PT, R164, R0.reuse, PT ;  /* 0x00000000a400720c */ /* 0x080fe20003f46270 */
[----:B-1----:R-:W-:Y:S01]  /*14620*/  FFMA.FTZ R56, R113, UR4, R56 ;  /* 0x0000000471387c23 */ /* 0x002fe20008010038 */
[----:B------:R-:W-:Y:S01]  /*14630*/  ISETP.GE.AND P1, PT, R107, R0, PT ;  /* 0x000000006b00720c */ /* 0x000fe20003f26270 */
[----:B------:R-:W-:Y:S01]  /*14640*/  IMAD.U32 R107, RZ, RZ, UR6 ;  /* 0x00000006ff6b7e24 */ /* 0x000fe2000f8e00ff */
[----:B------:R-:W-:-:S02]  /*14650*/  ISETP.GE.AND P5, PT, R154, R2, PT ;  /* 0x000000029a00720c */ /* 0x000fc40003fa6270 */
[C-C-:B------:R-:W-:Y:S02]  /*14660*/  LOP3.LUT R91, R18.reuse, 0x20, R210.reuse, 0xfe, !PT ;  /* 0x00000020125b7812 */ /* 0x140fe400078efed2 */
[----:B------:R-:W-:Y:S02]  /*14670*/  LOP3.LUT R152, R18, 0x30, R210, 0xfe, !PT ;  /* 0x0000003012987812 */ /* 0x000fe400078efed2 */
[----:B------:R-:W-:Y:S01]  /*14680*/  FSEL R12, R12, -INF , !P4 ;  /* 0xff8000000c0c7808 */ /* 0x000fe20006000000 */
[----:B------:R-:W-:Y:S01]  /*14690*/  I2F R14, R91 ;  /* 0x0000005b000e7306 */ /* 0x000fe20000201400 */
[----:B------:R-:W-:Y:S01]  /*146a0*/  FSEL R18, R22, -INF , !P3 ;  /* 0xff80000016127808 */ /* 0x000fe20005800000 */
[----:B------:R-:W-:Y:S01]  /*146b0*/  IMAD.U32 R22, RZ, RZ, UR6 ;  /* 0x00000006ff167e24 */ /* 0x000fe2000f8e00ff */
[----:B------:R-:W-:Y:S02]  /*146c0*/  FSEL R16, R16, -INF , !P2 ;  /* 0xff80000010107808 */ /* 0x000fe40005000000 */
[----:B------:R-:W-:-:S02]  /*146d0*/  ISETP.GE.AND P6, PT, R157, R2, PT ;  /* 0x000000029d00720c */ /* 0x000fc40003fc6270 */
[-C--:B------:R-:W-:Y:S01]  /*146e0*/  ISETP.GE.AND P4, PT, R157, R0.reuse, PT ;  /* 0x000000009d00720c */ /* 0x080fe20003f86270 */
[----:B------:R-:W-:Y:S01]  /*146f0*/  FFMA.FTZ R157, R172, UR4, R60 ;  /* 0x00000004ac9d7c23 */ /* 0x000fe2000801003c */
[----:B------:R-:W-:Y:S01]  /*14700*/  LOP3.LUT R133, R133, 0xfffffffd, RZ, 0xc0, !PT ;  /* 0xfffffffd85857812 */ /* 0x000fe200078ec0ff */
[----:B------:R-:W1:Y:S01]  /*14710*/  I2F R99, R152 ;  /* 0x0000009800637306 */ /* 0x000e620000201400 */
[C-C-:B------:R-:W-:Y:S02]  /*14720*/  LOP3.LUT R32, R38.reuse, 0xf0, R210.reuse, 0xfe, !PT ;  /* 0x000000f026207812 */ /* 0x140fe400078efed2 */
[----:B------:R-:W-:Y:S02]  /*14730*/  LOP3.LUT R30, R38, 0xf8, R210, 0xfe, !PT ;  /* 0x000000f8261e7812 */ /* 0x000fe400078efed2 */
[----:B------:R-:W-:Y:S01]  /*14740*/  FSEL R117, R26, -INF , !P1 ;  /* 0xff8000001a757808 */ /* 0x000fe20004800000 */
[----:B------:R-:W-:Y:S01]  /*14750*/  FFMA.FTZ R26, R123, UR4, R66 ;  /* 0x000000047b1a7c23 */ /* 0x000fe20008010042 */
[-C--:B------:R-:W-:Y:S01]  /*14760*/  ISETP.GE.AND P2, PT, R169, R0.reuse, PT ;  /* 0x00000000a900720c */ /* 0x080fe20003f46270 */
[----:B------:R-:W-:Y:S01]  /*14770*/  FFMA.FTZ R169, R123, UR4, R64 ;  /* 0x000000047ba97c23 */ /* 0x000fe20008010040 */
[----:B------:R-:W-:Y:S01]  /*14780*/  FSEL R4, R4, -INF , !P5 ;  /* 0xff80000004047808 */ /* 0x000fe20006800000 */
[----:B------:R-:W2:Y:S01]  /*14790*/  I2F R34, R32 ;  /* 0x0000002000227306 */ /* 0x000ea20000201400 */
[----:B------:R-:W-:Y:S01]  /*147a0*/  ISETP.GE.AND P1, PT, R137, R0, PT ;  /* 0x000000008900720c */ /* 0x000fe20003f26270 */
[----:B------:R-:W-:Y:S01]  /*147b0*/  IMAD.U32 R123, RZ, RZ, UR6 ;  /* 0x00000006ff7b7e24 */ /* 0x000fe2000f8e00ff */
[----:B------:R-:W-:-:S02]  /*147c0*/  ISETP.GE.AND P5, PT, R173, R2, PT ;  /* 0x00000002ad00720c */ /* 0x000fc40003fa6270 */
[----:B------:R-:W-:Y:S01]  /*147d0*/  @P0 LOP3.LUT R133, R133, 0x2, RZ, 0xfc, !PT ;  /* 0x0000000285850812 */ /* 0x000fe200078efcff */
[----:B-1----:R-:W-:Y:S01]  /*147e0*/  FFMA.FTZ R104, R99, UR4, R104 ;  /* 0x0000000463687c23 */ /* 0x002fe20008010068 */
[----:B------:R-:W-:Y:S01]  /*147f0*/  LOP3.LUT R70, R22, 0x40, R210, 0xfe, !PT ;  /* 0x0000004016467812 */ /* 0x000fe200078efed2 */
[----:B------:R-:W1:Y:S01]  /*14800*/  I2F R38, R30 ;  /* 0x0000001e00267306 */ /* 0x000e620000201400 */
[----:B------:R-:W-:Y:S02]  /*14810*/  FSEL R105, R105, -INF , !P1 ;  /* 0xff80000069697808 */ /* 0x000fe40004800000 */
[----:B------:R-:W-:Y:S01]  /*14820*/  FSEL R22, R128, -INF , !P2 ;  /* 0xff80000080167808 */ /* 0x000fe20005000000 */
[----:B------:R-:W-:Y:S01]  /*14830*/  IMAD.U32 R128, RZ, RZ, UR6 ;  /* 0x00000006ff807e24 */ /* 0x000fe2000f8e00ff */
[----:B------:R-:W-:Y:S02]  /*14840*/  FSEL R157, R157, -INF , !P5 ;  /* 0xff8000009d9d7808 */ /* 0x000fe40006800000 */
[----:B------:R-:W-:Y:S01]  /*14850*/  ISETP.GE.AND P1, PT, R154, R0, PT ;  /* 0x000000009a00720c */ /* 0x000fe20003f26270 */
[----:B--2---:R-:W-:Y:S01]  /*14860*/  FFMA.FTZ R50, R34, UR4, R50 ;  /* 0x0000000422327c23 */ /* 0x004fe20008010032 */
[----:B------:R-:W-:Y:S01]  /*14870*/  FSEL R169, R169, -INF , !P6 ;  /* 0xff800000a9a97808 */ /* 0x000fe20007000000 */
[----:B------:R-:W2:Y:S01]  /*14880*/  I2F R68, R70 ;  /* 0x0000004600447306 */ /* 0x000ea20000201400 */
[----:B------:R-:W-:-:S02]  /*14890*/  ISETP.GE.AND P5, PT, R32, R2, PT ;  /* 0x000000022000720c */ /* 0x000fc40003fa6270 */
[-C--:B------:R-:W-:Y:S01]  /*148a0*/  ISETP.GE.AND P2, PT, R32, R0.reuse, PT ;  /* 0x000000002000720c */ /* 0x080fe20003f46270 */
[----:B------:R-:W-:Y:S01]  /*148b0*/  FFMA.FTZ R32, R113, UR4, R58 ;  /* 0x0000000471207c23 */ /* 0x000fe2000801003a */
[----:B------:R-:W-:Y:S01]  /*148c0*/  LOP3.LUT P6, RZ, R133, 0x2, RZ, 0xc0, !PT ;  /* 0x0000000285ff7812 */ /* 0x000fe200078cc0ff */
[C---:B-1----:R-:W-:Y:S01]  /*148d0*/  FFMA.FTZ R46, R38.reuse, UR4, R46 ;  /* 0x00000004262e7c23 */ /* 0x042fe2000801002e */
[----:B------:R-:W-:Y:S01]  /*148e0*/  ISETP.GE.AND P3, PT, R131, R0, PT ;  /* 0x000000008300720c */ /* 0x000fe20003f66270 */
[----:B------:R-:W-:Y:S01]  /*148f0*/  FFMA.FTZ R44, R38, UR4, R44 ;  /* 0x00000004262c7c23 */ /* 0x000fe2000801002c */
[--C-:B------:R-:W-:Y:S02]  /*14900*/  LOP3.LUT R64, R24, 0x48, R210.reuse, 0xfe, !PT ;  /* 0x0000004818407812 */ /* 0x100fe400078efed2 */
[--C-:B------:R-:W-:Y:S02]  /*14910*/  LOP3.LUT R147, R147, 0x10, R210.reuse, 0xfe, !PT ;  /* 0x0000001093937812 */ /* 0x100fe400078efed2 */
[----:B------:R-:W-:Y:S01]  /*14920*/  LOP3.LUT R74, R20, 0x38, R210, 0xfe, !PT ;  /* 0x00000038144a7812 */ /* 0x000fe200078efed2 */
[----:B------:R-:W-:Y:S01]  /*14930*/  I2F R66, R64 ;  /* 0x0000004000427306 */ /* 0x000fe20000201400 */
[----:B------:R-:W-:Y:S01]  /*14940*/  FSEL R24, R26, -INF , !P4 ;  /* 0xff8000001a187808 */ /* 0x000fe20006000000 */
[----:B------:R-:W-:Y:S01]  /*14950*/  FFMA.FTZ R26, R172, UR4, R62 ;  /* 0x00000004ac1a7c23 */ /* 0x000fe2000801003e */
[----:B------:R-:W-:Y:S01]  /*14960*/  LOP3.LUT R107, R107, 0x8, R210, 0xfe, !PT ;  /* 0x000000086b6b7812 */ /* 0x000fe200078efed2 */
[----:B--2---:R-:W-:Y:S01]  /*14970*/  FFMA.FTZ R68, R68, UR4, R96 ;  /* 0x0000000444447c23 */ /* 0x004fe20008010060 */
[----:B------:R-:W-:-:S02]  /*14980*/  FSEL R20, R153, -INF , !P1 ;  /* 0xff80000099147808 */ /* 0x000fc40004800000 */
[--C-:B------:R-:W-:Y:S01]  /*14990*/  LOP3.LUT R161, R161, 0x18, R210.reuse, 0xfe, !PT ;  /* 0x00000018a1a17812 */ /* 0x100fe200078efed2 */
[----:B------:R-:W1:Y:S01]  /*149a0*/  I2F R103, R147 ;  /* 0x0000009300677306 */ /* 0x000e620000201400 */
[----:B------:R-:W-:Y:S02]  /*149b0*/  ISETP.GE.AND P1, PT, R173, R0, PT ;  /* 0x00000000ad00720c */ /* 0x000fe40003f26270 */
[----:B------:R-:W-:Y:S02]  /*149c0*/  LOP3.LUT R58, R28, 0x60, R210, 0xfe, !PT ;  /* 0x000000601c3a7812 */ /* 0x000fe400078efed2 */
[----:B------:R-:W-:Y:S01]  /*149d0*/  FSEL R137, R56, -INF , !P6 ;  /* 0xff80000038897808 */ /* 0x000fe20007000000 */
[----:B------:R-:W-:Y:S01]  /*149e0*/  FFMA.FTZ R56, R36, UR4, R52 ;  /* 0x0000000424387c23 */ /* 0x000fe20008010034 */
[----:B------:R-:W-:Y:S01]  /*149f0*/  FSEL R28, R32, -INF , !P3 ;  /* 0xff800000201c7808 */ /* 0x000fe20005800000 */
[----:B------:R-:W-:Y:S01]  /*14a00*/  FFMA.FTZ R32, R36, UR4, R54 ;  /* 0x0000000424207c23 */ /* 0x000fe20008010036 */
[----:B------:R-:W-:Y:S01]  /*14a10*/  ISETP.GE.AND P0, PT, R142, R2, PT ;  /* 0x000000028e00720c */ /* 0x000fe20003f06270 */
[----:B------:R2:W-:Y:S01]  /*14a20*/  I2F R101, R107 ;  /* 0x0000006b00657306 */ /* 0x0005e20000201400 */
[----:B------:R-:W-:Y:S01]  /*14a30*/  IMAD.U32 R36, RZ, RZ, UR6 ;  /* 0x00000006ff247e24 */ /* 0x000fe2000f8e00ff */
[----:B------:R-:W-:-:S02]  /*14a40*/  FSEL R26, R26, -INF , !P1 ;  /* 0xff8000001a1a7808 */ /* 0x000fc40004800000 */
[C---:B------:R-:W-:Y:S02]  /*14a50*/  ISETP.GE.AND P6, PT, R30.reuse, R2, PT ;  /* 0x000000021e00720c */ /* 0x040fe40003fc6270 */
[----:B------:R-:W-:Y:S02]  /*14a60*/  ISETP.GE.AND P1, PT, R30, R0, PT ;  /* 0x000000001e00720c */ /* 0x000fe40003f26270 */
[----:B------:R-:W3:Y:S01]  /*14a70*/  I2F R111, R161 ;  /* 0x000000a1006f7306 */ /* 0x000ee20000201400 */
[--C-:B------:R-:W-:Y:S02]  /*14a80*/  LOP3.LUT R95, R95, 0x28, R210.reuse, 0xfe, !PT ;  /* 0x000000285f5f7812 */ /* 0x100fe400078efed2 */
[----:B------:R-:W-:Y:S02]  /*14a90*/  FSEL R30, R56, -INF , !P0 ;  /* 0xff800000381e7808 */ /* 0x000fe40004000000 */
[----:B------:R-:W-:Y:S02]  /*14aa0*/  ISETP.GE.AND P0, PT, R107, R2, PT ;  /* 0x000000026b00720c */ /* 0x000fe40003f06270 */
[----:B------:R-:W-:Y:S01]  /*14ab0*/  ISETP.GE.AND P4, PT, R142, R0, PT ;  /* 0x000000008e00720c */ /* 0x000fe20003f86270 */
[----:B------:R-:W4:Y:S01]  /*14ac0*/  I2F R72, R74 ;  /* 0x0000004a00487306 */ /* 0x000f220000201400 */
[----:B--2---:R-:W-:Y:S01]  /*14ad0*/  LOP3.LUT R107, R36, 0x68, R210, 0xfe, !PT ;  /* 0x00000068246b7812 */ /* 0x004fe200078efed2 */
[----:B------:R-:W-:Y:S01]  /*14ae0*/  FFMA.FTZ R36, R34, UR4, R48 ;  /* 0x0000000422247c23 */ /* 0x000fe20008010030 */
[----:B------:R-:W-:-:S02]  /*14af0*/  P2R R54, PR, RZ, 0x1 ;  /* 0x00000001ff367803 */ /* 0x000fc40000000000 */
[----:B------:R-:W-:Y:S01]  /*14b00*/  FSEL R56, R46, -INF , !P1 ;  /* 0xff8000002e387808 */ /* 0x000fe20004800000 */
[----:B-1----:R-:W-:Y:S01]  /*14b10*/  FFMA.FTZ R46, R103, UR4, R120 ;  /* 0x00000004672e7c23 */ /* 0x002fe20008010078 */
[----:B------:R-:W-:Y:S01]  /*14b20*/  FSEL R34, R36, -INF , !P5 ;  /* 0xff80000024227808 */ /* 0x000fe20006800000 */
[----:B------:R-:W-:Y:S01]  /*14b30*/  I2F R10, R95 ;  /* 0x0000005f000a7306 */ /* 0x000fe20000201400 */
[----:B------:R-:W-:Y:S01]  /*14b40*/  LOP3.LUT R123, R123, 0x50, R210, 0xfe, !PT ;  /* 0x000000507b7b7812 */ /* 0x000fe200078efed2 */
[----:B---3--:R-:W-:Y:S01]  /*14b50*/  FFMA.FTZ R111, R111, UR4, R116 ;  /* 0x000000046f6f7c23 */ /* 0x008fe20008010074 */
[----:B------:R-:W-:Y:S01]  /*14b60*/  FSEL R36, R50, -INF , !P2 ;  /* 0xff80000032247808 */ /* 0x000fe20005000000 */
[----:B------:R-:W-:Y:S01]  /*14b70*/  IMAD.U32 R50, RZ, RZ, UR6 ;  /* 0x00000006ff327e24 */ /* 0x000fe2000f8e00ff */
[-C--:B------:R-:W-:Y:S02]  /*14b80*/  ISETP.GE.AND P1, PT, R74, R2.reuse, PT ;  /* 0x000000024a00720c */ /* 0x080fe40003f26270 */
[----:B------:R-:W-:Y:S01]  /*14b90*/  ISETP.NE.AND P2, PT, R54, RZ, PT ;  /* 0x000000ff3600720c */ /* 0x000fe20003f45270 */
[----:B------:R-:W-:Y:S01]  /*14ba0*/  FFMA.FTZ R54, R14, UR4, R112 ;  /* 0x000000040e367c23 */ /* 0x000fe20008010070 */
[----:B------:R-:W-:Y:S01]  /*14bb0*/  FSEL R32, R32, -INF , !P4 ;  /* 0xff80000020207808 */ /* 0x000fe20006000000 */
[----:B------:R-:W1:Y:S01]  /*14bc0*/  I2F R62, R123 ;  /* 0x0000007b003e7306 */ /* 0x000e620000201400 */
[----:B------:R-:W-:Y:S01]  /*14bd0*/  ISETP.GE.AND P4, PT, R91, R2, PT ;  /* 0x000000025b00720c */ /* 0x000fe20003f86270 */
[----:B----4-:R-:W-:Y:S01]  /*14be0*/  FFMA.FTZ R72, R72, UR4, R100 ;  /* 0x0000000448487c23 */ /* 0x010fe20008010064 */
[----:B------:R-:W-:Y:S01]  /*14bf0*/  FSEL R38, R44, -INF , !P6 ;  /* 0xff8000002c267808 */ /* 0x000fe20007000000 */
[----:B------:R-:W-:Y:S01]  /*14c00*/  FFMA.FTZ R44, R101, UR4, R124 ;  /* 0x00000004652c7c23 */ /* 0x000fe2000801007c */
[----:B------:R-:W-:-:S02]  /*14c10*/  P2R R103, PR, RZ, 0x2 ;  /* 0x00000002ff677803 */ /* 0x000fc40000000000 */
[----:B------:R-:W-:Y:S01]  /*14c20*/  LOP3.LUT R60, R128, 0x58, R210, 0xfe, !PT ;  /* 0x00000058803c7812 */ /* 0x000fe200078efed2 */
[----:B------:R2:W-:Y:S01]  /*14c30*/  I2F R52, R58 ;  /* 0x0000003a00347306 */ /* 0x0005e20000201400 */
[-C--:B------:R-:W-:Y:S02]  /*14c40*/  ISETP.GE.AND P0, PT, R147, R2.reuse, PT ;  /* 0x000000029300720c */ /* 0x080fe40003f06270 */
[----:B------:R-:W-:Y:S01]  /*14c50*/  ISETP.GE.AND P5, PT, R161, R2, PT ;  /* 0x00000002a100720c */ /* 0x000fe20003fa6270 */
[----:B------:R-:W-:Y:S01]  /*14c60*/  FFMA.FTZ R161, R156, UR4, R42 ;  /* 0x000000049ca17c23 */ /* 0x000fe2000801002a */
[----:B------:R-:W-:Y:S02]  /*14c70*/  FSEL R54, R54, -INF , !P4 ;  /* 0xff80000036367808 */ /* 0x000fe40006000000 */
[----:B------:R-:W-:Y:S01]  /*14c80*/  ISETP.NE.AND P4, PT, R103, RZ, PT ;  /* 0x000000ff6700720c */ /* 0x000fe20003f85270 */
[----:B------:R-:W-:Y:S01]  /*14c90*/  I2F R113, R60 ;  /* 0x0000003c00717306 */ /* 0x000fe20000201400 */
[----:B------:R-:W-:Y:S01]  /*14ca0*/  LOP3.LUT R101, R50, 0x18, R210, 0xfe, !PT ;  /* 0x0000001832657812 */ /* 0x000fe200078efed2 */
[----:B-1----:R-:W-:Y:S01]  /*14cb0*/  FFMA.FTZ R62, R62, UR4, R88 ;  /* 0x000000043e3e7c23 */ /* 0x002fe20008010058 */
[----:B------:R-:W-:Y:S01]  /*14cc0*/  FSEL R44, R44, -INF , !P2 ;  /* 0xff8000002c2c7808 */ /* 0x000fe20005000000 */
[----:B------:R-:W-:Y:S01]  /*14cd0*/  IMAD.U32 R103, RZ, RZ, UR6 ;  /* 0x00000006ff677e24 */ /* 0x000fe2000f8e00ff */
[----:B------:R-:W-:-:S02]  /*14ce0*/  LOP3.LUT R74, R50, 0x20, R210, 0xfe, !PT ;  /* 0x00000020324a7812 */ /* 0x000fc400078efed2 */
[----:B------:R-:W-:Y:S01]  /*14cf0*/  FSEL R46, R46, -INF , !P0 ;  /* 0xff8000002e2e7808 */ /* 0x000fe20004000000 */
[----:B------:R-:W1:Y:S01]  /*14d00*/  I2F R48, R107 ;  /* 0x0000006b00307306 */ /* 0x000e620000201400 */
[----:B------:R-:W-:Y:S02]  /*14d10*/  FSEL R50, R111, -INF , !P5 ;  /* 0xff8000006f327808 */ /* 0x000fe40006800000 */
[-C--:B------:R-:W-:Y:S01]  /*14d20*/  ISETP.GE.AND P2, PT, R64, R2.reuse, PT ;  /* 0x000000024000720c */ /* 0x080fe20003f46270 */
[----:B------:R-:W-:Y:S01]  /*14d30*/  FFMA.FTZ R64, R10, UR4, R108 ;  /* 0x000000040a407c23 */ /* 0x000fe2000801006c */
[-C--:B------:R-:W-:Y:S01]  /*14d40*/  ISETP.GE.AND P0, PT, R70, R2.reuse, PT ;  /* 0x000000024600720c */ /* 0x080fe20003f06270 */
[----:B------:R-:W-:Y:S01]  /*14d50*/  IMAD.U32 R70, RZ, RZ, UR6 ;  /* 0x00000006ff467e24 */ /* 0x000fe2000f8e00ff */
[-C--:B------:R-:W-:Y:S01]  /*14d60*/  ISETP.GE.AND P5, PT, R58, R2.reuse, PT ;  /* 0x000000023a00720c */ /* 0x080fe20003fa6270 */
[----:B------:R-:W3:Y:S01]  /*14d70*/  I2F R14, R74 ;  /* 0x0000004a000e7306 */ /* 0x000ee20000201400 */
[----:B------:R-:W-:-:S02]  /*14d80*/  ISETP.GE.AND P6, PT, R95, R2, PT ;  /* 0x000000025f00720c */ /* 0x000fc40003fc6270 */
[----:B--2---:R-:W-:Y:S01]  /*14d90*/  FSEL R58, R72, -INF , !P4 ;  /* 0xff800000483a7808 */ /* 0x004fe20006000000 */
[----:B------:R-:W-:Y:S01]  /*14da0*/  IMAD.U32 R72, RZ, RZ, UR6 ;  /* 0x00000006ff487e24 */ /* 0x000fe2000f8e00ff */
[----:B------:R-:W-:Y:S02]  /*14db0*/  LOP3.LUT R128, R128, 0x10, R210, 0xfe, !PT ;  /* 0x0000001080807812 */ /* 0x000fe400078efed2 */
[-C--:B------:R-:W-:Y:S01]  /*14dc0*/  ISETP.GE.AND P3, PT, R152, R2.reuse, PT ;  /* 0x000000029800720c */ /* 0x080fe20003f66270 */
[----:B------:R-:W-:Y:S01]  /*14dd0*/  I2F R95, R101 ;  /* 0x00000065005f7306 */ /* 0x000fe20000201400 */
[----:B------:R-:W-:Y:S01]  /*14de0*/  FSEL R64, R64, -INF , !P6 ;  /* 0xff80000040407808 */ /* 0x000fe20007000000 */
[----:B-1----:R-:W-:Y:S01]  /*14df0*/  FFMA.FTZ R48, R48, UR4, R76 ;  /* 0x0000000430307c23 */ /* 0x002fe2000801004c */
[----:B------:R-:W-:Y:S02]  /*14e00*/  LOP3.LUT R10, R70, 0x28, R210, 0xfe, !PT ;  /* 0x00000028460a7812 */ /* 0x000fe400078efed2 */
[----:B------:R-:W-:-:S02]  /*14e10*/  ISETP.GE.AND P6, PT, R60, R2, PT ;  /* 0x000000023c00720c */ /* 0x000fc40003fc6270 */
[----:B------:R-:W-:Y:S01]  /*14e20*/  LOP3.LUT R96, R70, 0x38, R210, 0xfe, !PT ;  /* 0x0000003846607812 */ /* 0x000fe200078efed2 */
[----:B------:R-:W1:Y:S01]  /*14e30*/  I2F R91, R128 ;  /* 0x00000080005b7306 */ /* 0x000e620000201400 */
[----:B------:R-:W-:Y:S01]  /*14e40*/  FSEL R60, R104, -INF , !P3 ;  /* 0xff800000683c7808 */ /* 0x000fe20005800000 */
[----:B---3--:R-:W-:Y:S01]  /*14e50*/  FFMA.FTZ R114, R14, UR4, R114 ;  /* 0x000000040e727c23 */ /* 0x008fe20008010072 */
[----:B------:R-:W-:Y:S01]  /*14e60*/  LOP3.LUT R70, R72, 0x70, R210, 0xfe, !PT ;  /* 0x0000007048467812 */ /* 0x000fe200078efed2 */
[----:B------:R-:W-:Y:S01]  /*14e70*/  BAR.SYNC.DEFER_BLOCKING 0x0 ;  /* 0x0000000000007b1d */ /* 0x000fe20000010000 */
[-C--:B------:R-:W-:Y:S01]  /*14e80*/  ISETP.GE.AND P3, PT, R107, R2.reuse, PT ;  /* 0x000000026b00720c */ /* 0x080fe20003f66270 */
[----:B------:R-:W-:Y:S01]  /*14e90*/  FFMA.FTZ R107, R66, UR4, R92 ;  /* 0x00000004426b7c23 */ /* 0x000fe2000801005c */
[-C--:B------:R-:W-:Y:S02]  /*14ea0*/  ISETP.GE.AND P1, PT, R123, R2.reuse, PT ;  /* 0x000000027b00720c */ /* 0x080fe40003f26270 */
[----:B------:R-:W-:Y:S01]  /*14eb0*/  FSEL R66, R68, -INF , !P0 ;  /* 0xff80000044427808 */ /* 0x000fe20004000000 */
[----:B------:R-:W2:Y:S01]  /*14ec0*/  I2F R99, R10 ;  /* 0x0000000a00637306 */ /* 0x000ea20000201400 */
[C---:B------:R-:W-:Y:S01]  /*14ed0*/  ISETP.GE.AND P0, PT, R70.reuse, R2, PT ;  /* 0x000000024600720c */ /* 0x040fe20003f06270 */
[----:B------:R-:W-:Y:S01]  /*14ee0*/  IMAD.U32 R2, RZ, RZ, UR6 ;  /* 0x00000006ff027e24 */ /* 0x000fe2000f8e00ff */
[-C--:B------:R-:W-:Y:S01]  /*14ef0*/  ISETP.GE.AND P4, PT, R70, R0.reuse, PT ;  /* 0x000000004600720c */ /* 0x080fe20003f86270 */
[----:B------:R-:W-:Y:S01]  /*14f00*/  FFMA.FTZ R68, R113, UR4, R84 ;  /* 0x0000000471447c23 */ /* 0x000fe20008010054 */
[----:B------:R-:W-:Y:S01]  /*14f10*/  FSEL R70, R62, -INF , !P1 ;  /* 0xff8000003e467808 */ /* 0x000fe20004800000 */
[----:B------:R-:W-:Y:S01]  /*14f20*/  FFMA.FTZ R62, R52, UR4, R80 ;  /* 0x00000004343e7c23 */ /* 0x000fe20008010050 */
[----:B------:R-:W-:Y:S01]  /*14f30*/  P2R R104, PR, RZ, 0x8 ;  /* 0x00000008ff687803 */ /* 0x000fe20000000000 */
[----:B-1----:R-:W-:Y:S01]  /*14f40*/  FFMA.FTZ R122, R91, UR4, R122 ;  /* 0x000000045b7a7c23 */ /* 0x002fe2000801007a */
[----:B------:R-:W-:Y:S01]  /*14f50*/  ISETP.GE.AND P1, PT, R74, R0, PT ;  /* 0x000000004a00720c */ /* 0x000fe20003f26270 */
[----:B------:R-:W1:Y:S01]  /*14f60*/  I2F R92, R96 ;  /* 0x00000060005c7306 */ /* 0x000e620000201400 */
[----:B------:R-:W-:-:S02]  /*14f70*/  LOP3.LUT R52, R2, 0x48, R210, 0xfe, !PT ;  /* 0x0000004802347812 */ /* 0x000fc400078efed2 */
[----:B------:R-:W-:Y:S01]  /*14f80*/  LOP3.LUT R74, R2, 0x50, R210, 0xfe, !PT ;  /* 0x00000050024a7812 */ /* 0x000fe200078efed2 */
[----:B------:R-:W-:Y:S01]  /*14f90*/  FFMA.FTZ R2, R156, UR4, R40 ;  /* 0x000000049c027c23 */ /* 0x000fe20008010028 */
[----:B------:R-:W-:Y:S01]  /*14fa0*/  LOP3.LUT R88, R72, 0x40, R210, 0xfe, !PT ;  /* 0x0000004048587812 */ /* 0x000fe200078efed2 */
[----:B--2---:R-:W-:Y:S01]  /*14fb0*/  FFMA.FTZ R99, R99, UR4, R110 ;  /* 0x0000000463637c23 */ /* 0x004fe2000801006e */
[----:B------:R-:W-:Y:S01]  /*14fc0*/  FSEL R68, R68, -INF , !P6 ;  /* 0xff80000044447808 */ /* 0x000fe20007000000 */
[----:B------:R-:W2:Y:S01]  /*14fd0*/  I2F R76, R52 ;  /* 0x00000034004c7306 */ /* 0x000ea20000201400 */
[----:B------:R-:W-:Y:S02]  /*14fe0*/  LOP3.LUT R103, R103, 0x30, R210, 0xfe, !PT ;  /* 0x0000003067677812 */ /* 0x000fe400078efed2 */
[----:B------:R-:W-:Y:S02]  /*14ff0*/  ISETP.NE.AND P6, PT, R104, RZ, PT ;  /* 0x000000ff6800720c */ /* 0x000fe40003fc5270 */
[----:B------:R-:W-:-:S02]  /*15000*/  FSEL R62, R62, -INF , !P5 ;  /* 0xff8000003e3e7808 */ /* 0x000fc40006800000 */
[-C--:B------:R-:W-:Y:S01]  /*15010*/  ISETP.GE.AND P5, PT, R10, R0.reuse, PT ;  /* 0x000000000a00720c */ /* 0x080fe20003fa6270 */
[----:B------:R-:W-:Y:S01]  /*15020*/  IMAD.U32 R10, RZ, RZ, UR6 ;  /* 0x00000006ff0a7e24 */ /* 0x000fe2000f8e00ff */
[----:B------:R-:W3:Y:S01]  /*15030*/  I2F R84, R88 ;  /* 0x0000005800547306 */ /* 0x000ee20000201400 */
[----:B------:R-:W-:Y:S01]  /*15040*/  FSEL R2, R2, -INF , !P0 ;  /* 0xff80000002027808 */ /* 0x000fe20004000000 */
[----:B-1----:R-:W-:Y:S01]  /*15050*/  FFMA.FTZ R92, R92, UR4, R102 ;  /* 0x000000045c5c7c23 */ /* 0x002fe20008010066 */
[-C--:B------:R-:W-:Y:S02]  /*15060*/  ISETP.GE.AND P3, PT, R128, R0.reuse, PT ;  /* 0x000000008000720c */ /* 0x080fe40003f66270 */
[----:B------:R-:W-:Y:S02]  /*15070*/  FSEL R40, R48, -INF , !P6 ;  /* 0xff80000030287808 */ /* 0x000fe40007000000 */
[----:B------:R-:W-:Y:S01]  /*15080*/  ISETP.GE.AND P0, PT, R103, R0, PT ;  /* 0x000000006700720c */ /* 0x000fe20003f06270 */
[----:B------:R-:W1:Y:S01]  /*15090*/  I2F R100, R103 ;  /* 0x0000006700647306 */ /* 0x000e620000201400 */
[----:B------:R-:W-:Y:S01]  /*150a0*/  P2R R48, PR, RZ, 0x20 ;  /* 0x00000020ff307803 */ /* 0x000fe20000000000 */
[----:B--2---:R-:W-:Y:S01]  /*150b0*/  FFMA.FTZ R76, R76, UR4, R94 ;  /* 0x000000044c4c7c23 */ /* 0x004fe2000801005e */
[----:B------:R-:W-:-:S02]  /*150c0*/  FSEL R72, R107, -INF , !P2 ;  /* 0xff8000006b487808 */ /* 0x000fc40005000000 */
[-C--:B------:R-:W-:Y:S02]  /*150d0*/  ISETP.GE.AND P2, PT, R101, R0.reuse, PT ;  /* 0x000000006500720c */ /* 0x080fe40003f46270 */
[----:B------:R-:W-:Y:S01]  /*150e0*/  LOP3.LUT R91, R10, 0x58, R210, 0xfe, !PT ;  /* 0x000000580a5b7812 */ /* 0x000fe200078efed2 */
[----:B------:R-:W2:Y:S01]  /*150f0*/  I2F R42, R74 ;  /* 0x0000004a002a7306 */ /* 0x000ea20000201400 */
[----:B------:R-:W-:Y:S01]  /*15100*/  P2R R101, PR, RZ, 0x1 ;  /* 0x00000001ff657803 */ /* 0x000fe20000000000 */
[----:B---3--:R-:W-:Y:S01]  /*15110*/  FFMA.FTZ R98, R84, UR4, R98 ;  /* 0x0000000454627c23 */ /* 0x008fe20008010062 */
[----:B------:R-:W-:Y:S02]  /*15120*/  FSEL R10, R122, -INF , !P3 ;  /* 0xff8000007a0a7808 */ /* 0x000fe40005800000 */
[-C--:B------:R-:W-:Y:S01]  /*15130*/  ISETP.GE.AND P0, PT, R96, R0.reuse, PT ;  /* 0x000000006000720c */ /* 0x080fe20003f06270 */
[----:B------:R-:W-:Y:S01]  /*15140*/  IMAD.U32 R96, RZ, RZ, UR6 ;  /* 0x00000006ff607e24 */ /* 0x000fe2000f8e00ff */
[----:B------:R-:W-:Y:S01]  /*15150*/  ISETP.NE.AND P3, PT, R48, RZ, PT ;  /* 0x000000ff3000720c */ /* 0x000fe20003f65270 */
[----:B------:R-:W-:Y:S01]  /*15160*/  FFMA.FTZ R48, R95, UR4, R118 ;  /* 0x000000045f307c23 */ /* 0x000fe20008010076 */
[-C--:B------:R-:W-:Y:S01]  /*15170*/  ISETP.GE.AND P5, PT, R88, R0.reuse, PT ;  /* 0x000000005800720c */ /* 0x080fe20003fa6270 */
[----:B------:R-:W-:Y:S01]  /*15180*/  IMAD.U32 R88, RZ, RZ, UR6 ;  /* 0x00000006ff587e24 */ /* 0x000fe2000f8e00ff */
[----:B------:R-:W-:Y:S01]  /*15190*/  FSEL R142, R99, -INF , !P3 ;  /* 0xff800000638e7808 */ /* 0x000fe20005800000 */
[----:B------:R-:W-:Y:S01]  /*151a0*/  IMAD.U32 R95, RZ, RZ, UR6 ;  /* 0x00000006ff5f7e24 */ /* 0x000fe2000f8e00ff */
[----:B------:R3:W4:Y:S01]  /*151b0*/  I2F R80, R91 ;  /* 0x0000005b00507306 */ /* 0x0007220000201400 */
[----:B------:R-:W-:Y:S01]  /*151c0*/  LOP3.LUT R96, R96, 0x60, R210, 0xfe, !PT ;  /* 0x0000006060607812 */ /* 0x000fe200078efed2 */
[----:B-1----:R-:W-:Y:S01]  /*151d0*/  FFMA.FTZ R100, R100, UR4, R106 ;  /* 0x0000000464647c23 */ /* 0x002fe2000801006a */
[----:B------:R-:W-:Y:S01]  /*151e0*/  ISETP.GE.AND P3, PT, R91, R0, PT ;  /* 0x000000005b00720c */ /* 0x000fe20003f66270 */
[----:B--2---:R-:W-:Y:S01]  /*151f0*/  FFMA.FTZ R42, R42, UR4, R90 ;  /* 0x000000042a2a7c23 */ /* 0x004fe2000801005a */
[----:B------:R-:W-:-:S02]  /*15200*/  LOP3.LUT R88, R88, 0x68, R210, 0xfe, !PT ;  /* 0x0000006858587812 */ /* 0x000fc400078efed2 */
[----:B------:R-:W-:Y:S01]  /*15210*/  FSEL R161, R161, -INF , !P4 ;  /* 0xff800000a1a17808 */ /* 0x000fe20006000000 */
[----:B------:R-:W1:Y:S01]  /*15220*/  I2F R14, R96 ;  /* 0x00000060000e7306 */ /* 0x000e620000201400 */
[-C--:B------:R-:W-:Y:S02]  /*15230*/  ISETP.GE.AND P4, PT, R74, R0.reuse, PT ;  /* 0x000000004a00720c */ /* 0x080fe40003f86270 */
[----:B------:R-:W-:Y:S02]  /*15240*/  ISETP.GE.AND P6, PT, R52, R0, PT ;  /* 0x000000003400720c */ /* 0x000fe40003fc6270 */
[----:B------:R-:W-:Y:S02]  /*15250*/  FSEL R48, R48, -INF , !P2 ;  /* 0xff80000030307808 */ /* 0x000fe40005000000 */
[----:B------:R-:W-:Y:S01]  /*15260*/  FSEL R154, R76, -INF , !P6 ;  /* 0xff8000004c9a7808 */ /* 0x000fe20007000000 */
[----:B------:R-:W2:Y:S01]  /*15270*/  I2F R74, R88 ;  /* 0x00000058004a7306 */ /* 0x000ea20000201400 */
[----:B---3--:R-:W-:Y:S01]  /*15280*/  LOP3.LUT R91, R95, 0x8, R210, 0xfe, !PT ;  /* 0x000000085f5b7812 */ /* 0x008fe200078efed2 */
[----:B----4-:R-:W-:Y:S01]  /*15290*/  FFMA.FTZ R80, R80, UR4, R86 ;  /* 0x0000000450507c23 */ /* 0x010fe20008010056 */
[----:B------:R-:W-:-:S02]  /*152a0*/  PLOP3.LUT P6, PT, PT, PT, UP0, 0x80, 0x0 ;  /* 0x000000000000781c */ /* 0x000fc40003fcf008 */
[----:B------:R-:W-:Y:S02]  /*152b0*/  ISETP.NE.AND P2, PT, R101, RZ, PT ;  /* 0x000000ff6500720c */ /* 0x000fe40003f45270 */
[----:B------:R-:W-:Y:S01]  /*152c0*/  FSEL R52, R114, -INF , !P1 ;  /* 0xff80000072347808 */ /* 0x000fe20004800000 */
[----:B------:R-:W3:Y:S01]  /*152d0*/  I2F R84, R91 ;  /* 0x0000005b00547306 */ /* 0x000ee20000201400 */
[----:B------:R-:W-:Y:S01]  /*152e0*/  FSEL R153, R100, -INF , !P2 ;  /* 0xff80000064997808 */ /* 0x000fe20005000000 */
[----:B-1----:R-:W-:Y:S01]  /*152f0*/  FFMA.FTZ R14, R14, UR4, R82 ;  /* 0x000000040e0e7c23 */ /* 0x002fe20008010052 */
[-C--:B------:R-:W-:Y:S02]  /*15300*/  ISETP.GE.AND P2, PT, R96, R0.reuse, PT ;  /* 0x000000006000720c */ /* 0x080fe40003f46270 */
[----:B------:R-:W-:Y:S02]  /*15310*/  FSEL R152, R98, -INF , !P5 ;  /* 0xff80000062987808 */ /* 0x000fe40006800000 */
[-C--:B------:R-:W-:Y:S01]  /*15320*/  ISETP.GE.AND P1, PT, R88, R0.reuse, PT ;  /* 0x000000005800720c */ /* 0x080fe20003f26270 */
[----:B--2---:R-:W-:Y:S01]  /*15330*/  FFMA.FTZ R74, R74, UR4, R78 ;  /* 0x000000044a4a7c23 */ /* 0x004fe2000801004e */
[----:B------:R-:W-:-:S02]  /*15340*/  ISETP.GE.AND P5, PT, R91, R0, PT ;  /* 0x000000005b00720c */ /* 0x000fc40003fa6270 */
[----:B------:R-:W-:Y:S02]  /*15350*/  FSEL R147, R92, -INF , !P0 ;  /* 0xff8000005c937808 */ /* 0x000fe40004000000 */
[----:B------:R-:W-:Y:S02]  /*15360*/  FSEL R172, R14, -INF , !P2 ;  /* 0xff8000000eac7808 */ /* 0x000fe40005000000 */
[----:B------:R-:W-:Y:S01]  /*15370*/  ISETP.NE.AND P0, PT, R135, RZ, PT ;  /* 0x000000ff8700720c */ /* 0x000fe20003f05270 */
[----:B---3--:R-:W-:Y:S01]  /*15380*/  FFMA.FTZ R84, R84, UR4, R126 ;  /* 0x0000000454547c23 */ /* 0x008fe2000801007e */
[----:B------:R-:W-:Y:S02]  /*15390*/  FSEL R156, R42, -INF , !P4 ;  /* 0xff8000002a9c7808 */ /* 0x000fe40006000000 */
[----:B------:R-:W-:Y:S02]  /*153a0*/  FSEL R173, R80, -INF , !P3 ;  /* 0xff80000050ad7808 */ /* 0x000fe40005800000 */
[----:B------:R-:W-:-:S02]  /*153b0*/  FSEL R164, R74, -INF , !P1 ;  /* 0xff8000004aa47808 */ /* 0x000fc40004800000 */
[----:B------:R-:W-:Y:S01]  /*153c0*/  FSEL R14, R84, -INF , !P5 ;  /* 0xff800000540e7808 */ /* 0x000fe20006800000 */
[----:B------:R-:W-:Y:S05]  /*153d0*/  @!P6 BRA `(.L_x_2065) ;  /* 0x00000a900000e947 */ /* 0x000fea0003800000 */
[----:B------:R-:W-:Y:S01]  /*153e0*/  PLOP3.LUT P1, PT, PT, PT, UP2, 0x40, 0x0 ;  /* 0x000000000000781c */ /* 0x000fe20003f2e828 */
[----:B------:R-:W-:-:S12]  /*153f0*/  ULDC.64 UR12, c[0x0][0x118] ;  /* 0x00004600000c7ab9 */ /* 0x000fd80000000a00 */
        /* <DEDUP_REMOVED lines=62> */
.L_x_2066:
[----:B------:R-:W-:-:S05]  /*157e0*/  IMAD.MOV.U32 R78, RZ, RZ, c[0x0][0x198] ;  /* 0x00006600ff4e7624 */ /* 0x000fca00078e00ff */
[----:B------:R-:W-:-:S04]  /*157f0*/  LEA R78, -R78, RZ, 0x8 ;  /* 0x000000ff4e4e7211 */ /* 0x000fc800078e41ff */
[----:B------:R-:W-:Y:S02]  /*15800*/  SHF.R.S32.HI R76, RZ, 0x1f, R78 ;  /* 0x0000001fff4c7819 */ /* 0x000fe4000001144e */
.L_x_2067:
[----:B------:R-:W-:Y:S01]  /*15810*/  @!P0 IMAD.MOV.U32 R42, RZ, RZ, c[0x0][0x198] ;  /* 0x00006600ff2a8624 */ /* 0x000fe200078e00ff */
[----:B------:R-:W-:Y:S01]  /*15820*/  @!P0 MOV R80, c[0x0][0x19c] ;  /* 0x0000670000508a02 */ /* 0x000fe20000000f00 */
[----:B------:R-:W-:Y:S01]  /*15830*/  @!P0 IMAD.MOV.U32 R0, RZ, RZ, c[0x0][0x198] ;  /* 0x00006600ff008624 */ /* 0x000fe200078e00ff */
[----:B------:R-:W-:Y:S01]  /*15840*/  UMOV UR10, 0x5 ;  /* 0x00000005000a7882 */ /* 0x000fe20000000000 */
[----:B------:R-:W-:Y:S01]  /*15850*/  @!P0 IMAD.MOV.U32 R84, RZ, RZ, c[0x0][0x19c] ;  /* 0x00006700ff548624 */ /* 0x000fe200078e00ff */
[-C--:B------:R-:W-:Y:S01]  /*15860*/  @!P0 LEA R82, P2, R42, R78.reuse, 0x6 ;  /* 0x0000004e2a528211 */ /* 0x080fe200078430ff */
[----:B------:R-:W-:Y:S01]  /*15870*/  @!P0 IMAD.MOV.U32 R98, RZ, RZ, c[0x0][0x198] ;  /* 0x00006600ff628624 */ /* 0x000fe200078e00ff */
[----:B------:R-:W-:Y:S01]  /*15880*/  @!P0 LEA R86, P1, R0, R78, 0x7 ;  /* 0x0000004e00568211 */ /* 0x000fe200078238ff */
[----:B------:R-:W-:Y:S01]  /*15890*/  @!P0 IMAD.MOV.U32 R94, RZ, RZ, c[0x0][0x198] ;  /* 0x00006600ff5e8624 */ /* 0x000fe200078e00ff */
[-C--:B------:R-:W-:Y:S01]  /*158a0*/  @!P0 LEA.HI.X R80, R42, R76.reuse, R80, 0x6, P2 ;  /* 0x0000004c2a508211 */ /* 0x080fe200010f3450 */
[----:B------:R-:W-:Y:S01]  /*158b0*/  @!P0 IMAD.MOV.U32 R90, RZ, RZ, c[0x0][0x198] ;  /* 0x00006600ff5a8624 */ /* 0x000fe200078e00ff */
[----:B------:R-:W-:Y:S01]  /*158c0*/  ULDC.64 UR6, c[0x0][0x198] ;  /* 0x0000660000067ab9 */ /* 0x000fe20000000a00 */
[----:B------:R-:W-:Y:S01]  /*158d0*/  @!P0 IMAD.MOV.U32 R100, RZ, RZ, R78 ;  /* 0x000000ffff648224 */ /* 0x000fe200078e004e */
[----:B------:R-:W-:Y:S01]  /*158e0*/  @!P0 LEA.HI.X R84, R0, R76, R84, 0x7, P1 ;  /* 0x0000004c00548211 */ /* 0x000fe200008f3c54 */
[----:B------:R-:W-:Y:S01]  /*158f0*/  @!P0 IMAD.MOV.U32 R101, RZ, RZ, R76 ;  /* 0x000000ffff658224 */ /* 0x000fe200078e004c */
[----:B------:R-:W-:Y:S01]  /*15900*/  USHF.L.U64.HI UR7, UR6, UR10, UR7 ;  /* 0x0000000a06077299 */ /* 0x000fe20008010207 */
[----:B------:R-:W-:Y:S01]  /*15910*/  @!P0 IMAD.MOV.U32 R42, RZ, RZ, c[0x0][0x19c] ;  /* 0x00006700ff2a8624 */ /* 0x000fe200078e00ff */
[----:B------:R-:W-:Y:S01]  /*15920*/  USHF.L.U32 UR6, UR6, 0x5, URZ ;  /* 0x0000000506067899 */ /* 0x000fe2000800063f */
[--C-:B------:R-:W-:Y:S01]  /*15930*/  @!P0 IMAD.WIDE.U32 R98, R98, 0x60, R100.reuse ;  /* 0x0000006062628825 */ /* 0x100fe200078e0064 */
[----:B------:R1:W-:Y:S01]  /*15940*/  @P0 STS [R213+0x1000], RZ ;  /* 0x001000ffd5000388 */ /* 0x0003e20000000800 */
[----:B------:R-:W-:Y:S02]  /*15950*/  BSSY B0, `(.L_x_2068) ;  /* 0x000004e000007945 */ /* 0x000fe40003800000 */
[--C-:B------:R-:W-:Y:S01]  /*15960*/  @!P0 IMAD.WIDE.U32 R94, R94, 0xa0, R100.reuse ;  /* 0x000000a05e5e8825 */ /* 0x100fe200078e0064 */
[----:B------:R-:W-:Y:S01]  /*15970*/  @!P0 IADD3 R88, P3, R78, UR6, RZ ;  /* 0x000000064e588c10 */ /* 0x000fe2000ff7e0ff */
[----:B------:R1:W-:Y:S01]  /*15980*/  @P0 STS [R213+0x1004], RZ ;  /* 0x001004ffd5000388 */ /* 0x0003e20000000800 */
[-C--:B------:R-:W-:Y:S01]  /*15990*/  @!P0 LEA R106, P2, R98, R232.reuse, 0x1 ;  /* 0x000000e8626a8211 */ /* 0x080fe200078408ff */
[----:B------:R-:W-:Y:S01]  /*159a0*/  @!P0 IMAD.WIDE.U32 R90, R90, 0xc0, R100 ;  /* 0x000000c05a5a8825 */ /* 0x000fe200078e0064 */
[-C--:B------:R-:W-:Y:S01]  /*159b0*/  @!P0 LEA R100, P1, R78, R232.reuse, 0x1 ;  /* 0x000000e84e648211 */ /* 0x080fe200078208ff */
[----:B------:R1:W-:Y:S01]  /*159c0*/  @P0 STS.64 [R213+0x1008], RZ ;  /* 0x001008ffd5000388 */ /* 0x0003e20000000a00 */
[-C--:B------:R-:W-:Y:S01]  /*159d0*/  @!P0 LEA R110, P4, R88, R232.reuse, 0x1 ;  /* 0x000000e8586e8211 */ /* 0x080fe200078808ff */
[----:B------:R-:W-:Y:S01]  /*159e0*/  @!P0 IMAD R42, R42, 0xa0, RZ ;  /* 0x000000a02a2a8824 */ /* 0x000fe200078e02ff */
[----:B------:R-:W-:Y:S01]  /*159f0*/  @!P0 LEA.HI.X R101, R78, R233, R76, 0x1, P1 ;  /* 0x000000e94e658211 */ /* 0x000fe200008f0c4c */
[----:B------:R-:W-:Y:S01]  /*15a00*/  @!P0 IMAD.MOV.U32 R0, RZ, RZ, c[0x0][0x19c] ;  /* 0x00006700ff008624 */ /* 0x000fe200078e00ff */
[----:B------:R-:W-:Y:S01]  /*15a10*/  @!P0 LEA R102, P1, R94, R232, 0x1 ;  /* 0x000000e85e668211 */ /* 0x000fe200078208ff */
[----:B------:R-:W-:-:S02]  /*15a20*/  @!P0 IMAD.MOV.U32 R74, RZ, RZ, c[0x0][0x19c] ;  /* 0x00006700ff4a8624 */ /* 0x000fc400078e00ff */
[----:B------:R-:W-:Y:S01]  /*15a30*/  @!P0 IMAD.IADD R42, R42, 0x1, R95 ;  /* 0x000000012a2a8824 */ /* 0x000fe200078e025f */
[----:B------:R-:W-:Y:S01]  /*15a40*/  @!PT LDS RZ, [RZ] ;  /* 0x00000000fffff984 */ /* 0x000fe20000000800 */
[----:B------:R-:W-:Y:S01]  /*15a50*/  @!PT LDS RZ, [RZ] ;  /* 0x00000000fffff984 */ /* 0x000fe20000000800 */
[----:B------:R-:W-:Y:S01]  /*15a60*/  @!PT LDS RZ, [RZ] ;  /* 0x00000000fffff984 */ /* 0x000fe20000000800 */
[----:B------:R2:W-:Y:S01]  /*15a70*/  @!P0 LDGSTS.E.BYPASS.LTC128B.128 [R213+0x1000], [R100.64] ;  /* 0x0100000064d58fae */ /* 0x0005e2000b901d4c */
[----:B------:R-:W-:Y:S02]  /*15a80*/  @!P0 IMAD R0, R0, 0xc0, RZ ;  /* 0x000000c000008824 */ /* 0x000fe400078e02ff */
[----:B------:R-:W-:Y:S01]  /*15a90*/  @!P0 IMAD R74, R74, 0x60, RZ ;  /* 0x000000604a4a8824 */ /* 0x000fe200078e02ff */
[----:B------:R-:W-:Y:S01]  /*15aa0*/  @!P0 LEA.HI.X R103, R94, R233, R42, 0x1, P1 ;  /* 0x000000e95e678211 */ /* 0x000fe200008f0c2a */
[----:B------:R-:W-:Y:S01]  /*15ab0*/  @!P0 IMAD.IADD R42, R0, 0x1, R91 ;  /* 0x00000001002a8824 */ /* 0x000fe200078e025b */
[----:B------:R-:W-:Y:S01]  /*15ac0*/  @!P0 IADD3.X R0, R76, UR7, RZ, P3, !PT ;  /* 0x000000074c008c10 */ /* 0x000fe20009ffe4ff */
[----:B------:R1:W-:Y:S01]  /*15ad0*/  @P0 STS.128 [R213+0x1800], RZ ;  /* 0x001800ffd5000388 */ /* 0x0003e20000000c00 */
[----:B------:R-:W-:Y:S02]  /*15ae0*/  @!P0 IADD3 R74, R74, R99, RZ ;  /* 0x000000634a4a8210 */ /* 0x000fe40007ffe0ff */
        /* <DEDUP_REMOVED lines=8> */
[-C--:B------:R-:W-:Y:S01]  /*15b70*/  @!P0 LEA.HI.X R99, R86, R233.reuse, R84, 0x1, P2 ;  /* 0x000000e956638211 */ /* 0x080fe200010f0c54 */
[----:B------:R1:W-:Y:S01]  /*15b80*/  @P0 STS.128 [R213+0x2000], RZ ;  /* 0x002000ffd5000388 */ /* 0x0003e20000000c00 */
        /* <DEDUP_REMOVED lines=42> */
.L_x_2069:
[----:B------:R-:W-:Y:S05]  /*15e30*/  BSYNC B0 ;  /* 0x0000000000007941 */ /* 0x000fea0003800000 */
.L_x_2068:
[----:B------:R-:W0:Y:S01]  /*15e40*/  LDGDEPBAR ;  /* 0x00000000000079af */ /* 0x000e220000000000 */
[----:B------:R-:W-:-:S04]  /*15e50*/  LEA R232, P0, R78, R232, 0x1 ;  /* 0x000000e84ee87211 */ /* 0x000fc800078008ff */
[----:B------:R-:W-:Y:S02]  /*15e60*/  LEA.HI.X R233, R78, R233, R76, 0x1, P0 ;  /* 0x000000e94ee97211 */ /* 0x000fe400000f0c4c */
.L_x_2065:
[----:B------:R-:W-:Y:S02]  /*15e70*/  FMNMX.FTZ R42, R132, R83, !PT ;  /* 0x00000053842a7209 */ /* 0x000fe40007810000 */
[----:B-1----:R-:W-:Y:S02]  /*15e80*/  FMNMX.FTZ R102, R134, R7, !PT ;  /* 0x0000000786667209 */ /* 0x002fe40007810000 */
        /* <DEDUP_REMOVED lines=132> */
[----:B------:R-:W-:-:S05]  /*166d0*/  FMUL.FTZ R101, R103, c[0x0][0x23c] ;  /* 0x00008f0067657a20 */ /* 0x000fca0000410000 */
[----:B------:R-:W-:-:S05]  /*166e0*/  FSEL R101, R101, RZ, P1 ;  /* 0x000000ff65657208 */ /* 0x000fca0000800000 */
[--C-:B------:R-:W-:Y:S02]  /*166f0*/  FFMA.FTZ R110, R64, c[0x0][0x23c], -R101.reuse ;  /* 0x00008f00406e7a23 */ /* 0x100fe40000010865 */
[--C-:B------:R-:W-:Y:S02]  /*16700*/  FFMA.FTZ R90, R62, c[0x0][0x23c], -R101.reuse ;  /* 0x00008f003e5a7a23 */ /* 0x100fe40000010865 */
[--C-:B------:R-:W-:Y:S01]  /*16710*/  FFMA.FTZ R64, R8, c[0x0][0x23c], -R101.reuse ;  /* 0x00008f0008407a23 */ /* 0x100fe20000010865 */
[----:B------:R-:W-:Y:S01]  /*16720*/  FSEL R8, R103, RZ, P1 ;  /* 0x000000ff67087208 */ /* 0x000fe20000800000 */
[--C-:B------:R-:W-:Y:S01]  /*16730*/  FFMA.FTZ R62, R11, c[0x0][0x23c], -R101.reuse ;  /* 0x00008f000b3e7a23 */ /* 0x100fe20000010865 */
[----:B------:R-:W-:Y:S01]  /*16740*/  MUFU.EX2 R110, R110 ;  /* 0x0000006e006e7308 */ /* 0x000fe20000000800 */
[--C-:B------:R-:W-:Y:S02]  /*16750*/  FFMA.FTZ R107, R60, c[0x0][0x23c], -R101.reuse ;  /* 0x00008f003c6b7a23 */ /* 0x100fe40000010865 */
[----:B------:R-:W-:Y:S01]  /*16760*/  FADD.FTZ R8, R132, -R8 ;  /* 0x8000000884087221 */ /* 0x000fe20000010000 */
[----:B-1----:R-:W-:Y:S01]  /*16770*/  FMNMX.FTZ R102, R102, R0, !PT ;  /* 0x0000000066667209 */ /* 0x002fe20007810000 */
[----:B------:R-:W-:-:S02]  /*16780*/  FFMA.FTZ R100, R58, c[0x0][0x23c], -R101 ;  /* 0x00008f003a647a23 */ /* 0x000fc40000010865 */
[--C-:B------:R-:W-:Y:S01]  /*16790*/  FFMA.FTZ R86, R2, c[0x0][0x23c], -R101.reuse ;  /* 0x00008f0002567a23 */ /* 0x100fe20000010865 */
[----:B------:R-:W-:Y:S01]  /*167a0*/  MUFU.EX2 R107, R107 ;  /* 0x0000006b006b7308 */ /* 0x000fe20000000800 */
[----:B------:R-:W1:Y:S01]  /*167b0*/  SHFL.BFLY PT, R0, R102, 0x1, 0x1f ;  /* 0x0c201f0066007f89 */ /* 0x000e6200000e0000 */
[--C-:B------:R-:W-:Y:S02]  /*167c0*/  FFMA.FTZ R82, R130, c[0x0][0x23c], -R101.reuse ;  /* 0x00008f0082527a23 */ /* 0x100fe40000010865 */
[--C-:B------:R-:W-:Y:S02]  /*167d0*/  FFMA.FTZ R60, R6, c[0x0][0x23c], -R101.reuse ;  /* 0x00008f00063c7a23 */ /* 0x100fe40000010865 */
[--C-:B------:R-:W-:Y:S02]  /*167e0*/  FFMA.FTZ R58, R5, c[0x0][0x23c], -R101.reuse ;  /* 0x00008f00053a7a23 */ /* 0x100fe40000010865 */
[----:B------:R-:W-:Y:S01]  /*167f0*/  FFMA.FTZ R2, R4, c[0x0][0x23c], -R101 ;  /* 0x00008f0004027a23 */ /* 0x000fe20000010865 */
[----:B------:R-:W-:Y:S01]  /*16800*/  MUFU.EX2 R100, R100 ;  /* 0x0000006400647308 */ /* 0x000fe20000000800 */
[----:B------:R-:W-:-:S02]  /*16810*/  FMUL.FTZ R8, R8, c[0x0][0x23c] ;  /* 0x00008f0008087a20 */ /* 0x000fc40000410000 */
        /* <DEDUP_REMOVED lines=8> */
[----:B-1----:R-:W-:Y:S01]  /*168a0*/  FMNMX.FTZ R102, R102, R0, !PT ;  /* 0x0000000066667209 */ /* 0x002fe20007810000 */
[----:B------:R-:W-:Y:S01]  /*168b0*/  MUFU.EX2 R133, R133 ;  /* 0x0000008500857308 */ /* 0x000fe20000000800 */
[--C-:B------:R-:W-:Y:S02]  /*168c0*/  FFMA.FTZ R118, R46, c[0x0][0x23c], -R101.reuse ;  /* 0x00008f002e767a23 */ /* 0x100fe40000010865 */
[C---:B------:R-:W-:Y:S01]  /*168d0*/  FSETP.NEU.FTZ.AND P0, PT, R102.reuse, -INF , PT ;  /* 0xff8000006600780b */ /* 0x040fe20003f1d000 */
[----:B------:R-:W-:Y:S02]  /*168e0*/  FMUL.FTZ R0, R102, c[0x0][0x23c] ;  /* 0x00008f0066007a20 */ /* 0x000fe40000410000 */
[--C-:B------:R-:W-:Y:S01]  /*168f0*/  FFMA.FTZ R98, R66, c[0x0][0x23c], -R101.reuse ;  /* 0x00008f0042627a23 */ /* 0x100fe20000010865 */
[----:B------:R-:W-:Y:S01]  /*16900*/  FSEL R11, R102, RZ, P0 ;  /* 0x000000ff660b7208 */ /* 0x000fe20000000000 */
[----:B------:R-:W1:Y:S01]  /*16910*/  MUFU.EX2 R131, R131 ;  /* 0x0000008300837308 */ /* 0x000e620000000800 */
[----:B------:R-:W-:Y:S01]  /*16920*/  FSEL R0, R0, RZ, P0 ;  /* 0x000000ff00007208 */ /* 0x000fe20000000000 */
[----:B------:R-:W-:-:S02]  /*16930*/  FFMA.FTZ R92, R68, c[0x0][0x23c], -R101 ;  /* 0x00008f00445c7a23 */ /* 0x000fc40000010865 */
[----:B------:R-:W-:Y:S02]  /*16940*/  FADD.FTZ R11, R134, -R11 ;  /* 0x8000000b860b7221 */ /* 0x000fe40000010000 */
[--C-:B------:R-:W-:Y:S02]  /*16950*/  FFMA.FTZ R130, R7, c[0x0][0x23c], -R0.reuse ;  /* 0x00008f0007827a23 */ /* 0x100fe40000010800 */
[----:B------:R-:W2:Y:S01]  /*16960*/  LDSM.16.MT88.4 R4, [R234+0x5000] ;  /* 0x00500000ea04783b */ /* 0x000ea20000004200 */
[----:B------:R-:W-:Y:S01]  /*16970*/  FMUL.FTZ R11, R11, c[0x0][0x23c] ;  /* 0x00008f000b0b7a20 */ /* 0x000fe20000410000 */
[----:B------:R-:W-:Y:S01]  /*16980*/  MUFU.EX2 R128, R128 ;  /* 0x0000008000807308 */ /* 0x000fe20000000800 */
[--C-:B------:R-:W-:Y:S02]  /*16990*/  FFMA.FTZ R120, R10, c[0x0][0x23c], -R0.reuse ;  /* 0x00008f000a787a23 */ /* 0x100fe40000010800 */
[--C-:B------:R-:W-:Y:S02]  /*169a0*/  FFMA.FTZ R124, R53, c[0x0][0x23c], -R0.reuse ;  /* 0x00008f00357c7a23 */ /* 0x100fe40000010800 */
[----:B------:R-:W-:-:S02]  /*169b0*/  FFMA.FTZ R122, R14, c[0x0][0x23c], -R0 ;  /* 0x00008f000e7a7a23 */ /* 0x000fc40000010800 */
[--C-:B------:R-:W-:Y:S01]  /*169c0*/  FFMA.FTZ R119, R15, c[0x0][0x23c], -R0.reuse ;  /* 0x00008f000f777a23 */ /* 0x100fe20000010800 */
[----:B------:R3:W-:Y:S01]  /*169d0*/  MUFU.EX2 R134, R11 ;  /* 0x0000000b00867308 */ /* 0x0007e20000000800 */
[----:B------:R-:W-:Y:S02]  /*169e0*/  FFMA.FTZ R121, R45, c[0x0][0x23c], -R0 ;  /* 0x00008f002d797a23 */ /* 0x000fe40000010800 */
[----:B------:R-:W-:Y:S01]  /*169f0*/  LDSM.16.MT88.4 R44, [R234+0x5400] ;  /* 0x00540000ea2c783b */ /* 0x000fe20000004200 */
[--C-:B------:R-:W-:Y:S02]  /*16a00*/  FFMA.FTZ R87, R77, c[0x0][0x23c], -R101.reuse ;  /* 0x00008f004d577a23 */ /* 0x100fe40000010865 */
[--C-:B------:R-:W-:Y:S02]  /*16a10*/  FFMA.FTZ R84, R79, c[0x0][0x23c], -R101.reuse ;  /* 0x00008f004f547a23 */ /* 0x100fe40000010865 */
[----:B------:R-:W4:Y:S01]  /*16a20*/  MUFU.EX2 R123, R123 ;  /* 0x0000007b007b7308 */ /* 0x000f220000000800 */
[----:B------:R-:W-:-:S02]  /*16a30*/  FFMA.FTZ R88, R40, c[0x0][0x23c], -R101 ;  /* 0x00008f0028587a23 */ /* 0x000fc40000010865 */
[--C-:B------:R-:W-:Y:S02]  /*16a40*/  FFMA.FTZ R79, R43, c[0x0][0x23c], -R101.reuse ;  /* 0x00008f002b4f7a23 */ /* 0x100fe40000010865 */
[--C-:B------:R-:W-:Y:S02]  /*16a50*/  FFMA.FTZ R77, R41, c[0x0][0x23c], -R101.reuse ;  /* 0x00008f00294d7a23 */ /* 0x100fe40000010865 */
[--C-:B------:R-:W-:Y:S01]  /*16a60*/  FFMA.FTZ R68, R12, c[0x0][0x23c], -R101.reuse ;  /* 0x00008f000c447a23 */ /* 0x100fe20000010865 */
[----:B---3--:R-:W3:Y:S01]  /*16a70*/  LDSM.16.MT88.4 R8, [R235+0x5000] ;  /* 0x00500000eb08783b */ /* 0x008ee20000004200 */
[----:B------:R-:W-:Y:S01]  /*16a80*/  MUFU.EX2 R130, R130 ;  /* 0x0000008200827308 */ /* 0x000fe20000000800 */
[----:B------:R-:W-:Y:S01]  /*16a90*/  FFMA.FTZ R66, R13, c[0x0][0x23c], -R101 ;  /* 0x00008f000d427a23 */ /* 0x000fe20000010865 */
[----:B-1----:R-:W-:Y:S01]  /*16aa0*/  F2FP.BF16.PACK_AB R12, R131, R133 ;  /* 0x00000085830c723e */ /* 0x002fe200000010ff */
[-C--:B------:R-:W-:Y:S02]  /*16ab0*/  FMUL.FTZ R40, R228, R135.reuse ;  /* 0x00000087e4287220 */ /* 0x080fe40000410000 */
[----:B------:R-:W-:Y:S01]  /*16ac0*/  FMUL.FTZ R41, R229, R135 ;  /* 0x00000087e5297220 */ /* 0x000fe20000410000 */
[----:B----4-:R-:W-:-:S02]  /*16ad0*/  F2FP.BF16.PACK_AB R14, R123, R128 ;  /* 0x000000807b0e723e */ /* 0x010fc400000010ff */
[----:B------:R-:W1:Y:S01]  /*16ae0*/  MUFU.EX2 R124, R124 ;  /* 0x0000007c007c7308 */ /* 0x000e620000000800 */
[-C--:B------:R-:W-:Y:S02]  /*16af0*/  FMUL.FTZ R42, R230, R134.reuse ;  /* 0x00000086e62a7220 */ /* 0x080fe40000410000 */
[-C--:B------:R-:W-:Y:S02]  /*16b00*/  FMUL.FTZ R43, R231, R134.reuse ;  /* 0x00000086e72b7220 */ /* 0x080fe40000410000 */
[----:B------:R-:W-:Y:S02]  /*16b10*/  FFMA.FTZ R96, R72, c[0x0][0x23c], -R101 ;  /* 0x00008f0048607a23 */ /* 0x000fe40000010865 */
[-C--:B------:R-:W-:Y:S01]  /*16b20*/  FMUL.FTZ R224, R224, R135.reuse ;  /* 0x00000087e0e07220 */ /* 0x080fe20000410000 */
[----:B------:R-:W-:Y:S01]  /*16b30*/  MUFU.EX2 R122, R122 ;  /* 0x0000007a007a7308 */ /* 0x000fe20000000800 */
[----:B------:R-:W-:Y:S02]  /*16b40*/  FMUL.FTZ R225, R225, R135 ;  /* 0x00000087e1e17220 */ /* 0x000fe40000410000 */
[----:B------:R-:W-:-:S02]  /*16b50*/  FMUL.FTZ R226, R226, R134 ;  /* 0x00000086e2e27220 */ /* 0x000fc40000410000 */
[----:B------:R-:W-:Y:S02]  /*16b60*/  FMUL.FTZ R227, R227, R134 ;  /* 0x00000086e3e37220 */ /* 0x000fe40000410000 */
[--C-:B------:R-:W-:Y:S01]  /*16b70*/  FFMA.FTZ R72, R136, c[0x0][0x23c], -R101.reuse ;  /* 0x00008f0088487a23 */ /* 0x100fe20000010865 */
[----:B------:R-:W4:Y:S01]  /*16b80*/  MUFU.EX2 R119, R119 ;  /* 0x0000007700777308 */ /* 0x000f220000000800 */
[----:B-1----:R-:W-:Y:S01]  /*16b90*/  F2FP.BF16.PACK_AB R13, R124, R130 ;  /* 0x000000827c0d723e */ /* 0x002fe200000010ff */
[--C-:B------:R-:W-:Y:S02]  /*16ba0*/  FFMA.FTZ R116, R51, c[0x0][0x23c], -R101.reuse ;  /* 0x00008f0033747a23 */ /* 0x100fe40000010865 */
[--C-:B------:R-:W-:Y:S02]  /*16bb0*/  FFMA.FTZ R114, R50, c[0x0][0x23c], -R101.reuse ;  /* 0x00008f0032727a23 */ /* 0x100fe40000010865 */
[----:B------:R-:W-:Y:S02]  /*16bc0*/  FFMA.FTZ R113, R55, c[0x0][0x23c], -R101 ;  /* 0x00008f0037717a23 */ /* 0x000fe40000010865 */
[--C-:B------:R-:W-:Y:S01]  /*16bd0*/  FFMA.FTZ R132, R48, c[0x0][0x23c], -R0.reuse ;  /* 0x00008f0030847a23 */ /* 0x100fe20000010800 */
[----:B------:R-:W-:Y:S01]  /*16be0*/  MUFU.EX2 R118, R118 ;  /* 0x0000007600767308 */ /* 0x000fe20000000800 */
[----:B------:R-:W-:-:S02]  /*16bf0*/  FFMA.FTZ R136, R49, c[0x0][0x23c], -R0 ;  /* 0x00008f0031887a23 */ /* 0x000fc40000010800 */
[-C--:B------:R-:W-:Y:S01]  /*16c00*/  FMUL.FTZ R220, R220, R135.reuse ;  /* 0x00000087dcdc7220 */ /* 0x080fe20000410000 */
[----:B------:R-:W1:Y:S01]  /*16c10*/  LDSM.16.MT88.4 R48, [R235+0x5400] ;  /* 0x00540000eb30783b */ /* 0x000e620000004200 */
[-C--:B------:R-:W-:Y:S01]  /*16c20*/  FMUL.FTZ R221, R221, R135.reuse ;  /* 0x00000087dddd7220 */ /* 0x080fe20000410000 */
[----:B----4-:R-:W-:Y:S01]  /*16c30*/  F2FP.BF16.PACK_AB R15, R119, R122 ;  /* 0x0000007a770f723e */ /* 0x010fe200000010ff */
[-C--:B------:R-:W-:Y:S01]  /*16c40*/  FMUL.FTZ R222, R222, R134.reuse ;  /* 0x00000086dede7220 */ /* 0x080fe20000410000 */
[----:B------:R-:W4:Y:S01]  /*16c50*/  MUFU.EX2 R116, R116 ;  /* 0x0000007400747308 */ /* 0x000f220000000800 */
[----:B------:R-:W-:Y:S02]  /*16c60*/  FMUL.FTZ R223, R223, R134 ;  /* 0x00000086dfdf7220 */ /* 0x000fe40000410000 */
[-C--:B------:R-:W-:Y:S02]  /*16c70*/  FMUL.FTZ R216, R216, R135.reuse ;  /* 0x00000087d8d87220 */ /* 0x080fe40000410000 */
[----:B--2---:R-:W-:Y:S01]  /*16c80*/  HMMA.16816.F32.BF16 R40, R12, R4, R40 ;  /* 0x000000040c28723c */ /* 0x004fe20000041828 */
[----:B------:R-:W-:-:S02]  /*16c90*/  FMUL.FTZ R217, R217, R135 ;  /* 0x00000087d9d97220 */ /* 0x000fc40000410000 */
[-C--:B------:R-:W-:Y:S01]  /*16ca0*/  FMUL.FTZ R218, R218, R134.reuse ;  /* 0x00000086dada7220 */ /* 0x080fe20000410000 */
[----:B------:R-:W-:Y:S01]  /*16cb0*/  MUFU.EX2 R114, R114 ;  /* 0x0000007200727308 */ /* 0x000fe20000000800 */
[----:B------:R-:W-:Y:S02]  /*16cc0*/  FMUL.FTZ R219, R219, R134 ;  /* 0x00000086dbdb7220 */ /* 0x000fe40000410000 */
[--C-:B------:R-:W-:Y:S01]  /*16cd0*/  FFMA.FTZ R106, R141, c[0x0][0x23c], -R101.reuse ;  /* 0x00008f008d6a7a23 */ /* 0x100fe20000010865 */
[----:B------:R-:W-:Y:S01]  /*16ce0*/  HMMA.16816.F32.BF16 R4, R12, R6, R224 ;  /* 0x000000060c04723c */ /* 0x000fe200000418e0 */
[--C-:B------:R-:W-:Y:S01]  /*16cf0*/  FFMA.FTZ R112, R54, c[0x0][0x23c], -R101.reuse ;  /* 0x00008f0036707a23 */ /* 0x100fe20000010865 */
[----:B------:R-:W-:Y:S01]  /*16d00*/  LDSM.16.MT88.4 R224, [R234+0x8c00] ;  /* 0x008c0000eae0783b */ /* 0x000fe20000004200 */
[----:B------:R-:W-:Y:S01]  /*16d10*/  FFMA.FTZ R141, R52, c[0x0][0x23c], -R0 ;  /* 0x00008f00348d7a23 */ /* 0x000fe20000010800 */
[----:B------:R-:W2:Y:S01]  /*16d20*/  MUFU.EX2 R113, R113 ;  /* 0x0000007100717308 */ /* 0x000ea20000000800 */
[----:B----4-:R-:W-:Y:S01]  /*16d30*/  F2FP.BF16.PACK_AB R52, R116, R118 ;  /* 0x000000767434723e */ /* 0x010fe200000010ff */
[----:B------:R-:W-:-:S02]  /*16d40*/  FFMA.FTZ R76, R139, c[0x0][0x23c], -R101 ;  /* 0x00008f008b4c7a23 */ /* 0x000fc40000010865 */
[C---:B---3--:R-:W-:Y:S01]  /*16d50*/  HMMA.16816.F32.BF16 R220, R12.reuse, R8, R220 ;  /* 0x000000080cdc723c */ /* 0x048fe200000418dc */
[--C-:B------:R-:W-:Y:S02]  /*16d60*/  FFMA.FTZ R139, R171, c[0x0][0x23c], -R0.reuse ;  /* 0x00008f00ab8b7a23 */ /* 0x100fe40000010800 */
[--C-:B------:R-:W-:Y:S01]  /*16d70*/  FFMA.FTZ R142, R142, c[0x0][0x23c], -R0.reuse ;  /* 0x00008f008e8e7a23 */ /* 0x100fe20000010800 */
[----:B------:R-:W-:Y:S01]  /*16d80*/  MUFU.EX2 R120, R120 ;  /* 0x0000007800787308 */ /* 0x000fe20000000800 */
[----:B------:R-:W-:Y:S02]  /*16d90*/  FFMA.FTZ R140, R140, c[0x0][0x23c], -R0 ;  /* 0x00008f008c8c7a23 */ /* 0x000fe40000010800 */
[--C-:B------:R-:W-:Y:S01]  /*16da0*/  FFMA.FTZ R95, R93, c[0x0][0x23c], -R101.reuse ;  /* 0x00008f005d5f7a23 */ /* 0x100fe20000010865 */
[----:B------:R-:W-:Y:S01]  /*16db0*/  HMMA.16816.F32.BF16 R12, R12, R10, R216 ;  /* 0x0000000a0c0c723c */ /* 0x000fe200000418d8 */
[----:B------:R-:W3:Y:S01]  /*16dc0*/  LDSM.16.MT88.4 R8, [R234+0x5800] ;  /* 0x00580000ea08783b */ /* 0x000ee20000004200 */
[----:B------:R-:W-:-:S02]  /*16dd0*/  FFMA.FTZ R93, R89, c[0x0][0x23c], -R101 ;  /* 0x00008f00595d7a23 */ /* 0x000fc40000010865 */
[----:B------:R-:W4:Y:S01]  /*16de0*/  MUFU.EX2 R121, R121 ;  /* 0x0000007900797308 */ /* 0x000f220000000800 */
[----:B--2---:R-:W-:Y:S01]  /*16df0*/  F2FP.BF16.PACK_AB R54, R113, R114 ;  /* 0x000000727136723e */ /* 0x004fe200000010ff */
[--C-:B------:R-:W-:Y:S01]  /*16e00*/  FFMA.FTZ R89, R81, c[0x0][0x23c], -R101.reuse ;  /* 0x00008f0051597a23 */ /* 0x100fe20000010865 */
[----:B------:R-:W-:Y:S01]  /*16e10*/  LDSM.16.MT88.4 R216, [R235+0x8c00] ;  /* 0x008c0000ebd8783b */ /* 0x000fe20000004200 */
[--C-:B------:R-:W-:Y:S02]  /*16e20*/  FFMA.FTZ R126, R146, c[0x0][0x23c], -R101.reuse ;  /* 0x00008f00927e7a23 */ /* 0x100fe40000010865 */
[--C-:B------:R-:W-:Y:S02]  /*16e30*/  FFMA.FTZ R81, R149, c[0x0][0x23c], -R101.reuse ;  /* 0x00008f0095517a23 */ /* 0x100fe40000010865 */
[----:B------:R-:W-:Y:S01]  /*16e40*/  MUFU.EX2 R132, R132 ;  /* 0x0000008400847308 */ /* 0x000fe20000000800 */
[----:B------:R-:W-:Y:S02]  /*16e50*/  FFMA.FTZ R146, R147, c[0x0][0x23c], -R0 ;  /* 0x00008f0093927a23 */ /* 0x000fe40000010800 */
[----:B------:R-:W-:-:S02]  /*16e60*/  FFMA.FTZ R99, R174, c[0x0][0x23c], -R101 ;  /* 0x00008f00ae637a23 */ /* 0x000fc40000010865 */
[--C-:B------:R-:W-:Y:S02]  /*16e70*/  FFMA.FTZ R149, R153, c[0x0][0x23c], -R0.reuse ;  /* 0x00008f0099957a23 */ /* 0x100fe40000010800 */
[--C-:B------:R-:W-:Y:S01]  /*16e80*/  FFMA.FTZ R145, R145, c[0x0][0x23c], -R0.reuse ;  /* 0x00008f0091917a23 */ /* 0x100fe20000010800 */
[----:B------:R-:W2:Y:S01]  /*16e90*/  MUFU.EX2 R136, R136 ;  /* 0x0000008800887308 */ /* 0x000ea20000000800 */
[----:B----4-:R-:W-:Y:S01]  /*16ea0*/  F2FP.BF16.PACK_AB R53, R121, R120 ;  /* 0x000000787935723e */ /* 0x010fe200000010ff */
[--C-:B------:R-:W-:Y:S02]  /*16eb0*/  FFMA.FTZ R147, R144, c[0x0][0x23c], -R0.reuse ;  /* 0x00008f0090937a23 */ /* 0x100fe40000010800 */
[--C-:B------:R-:W-:Y:S02]  /*16ec0*/  FFMA.FTZ R78, R155, c[0x0][0x23c], -R101.reuse ;  /* 0x00008f009b4e7a23 */ /* 0x100fe40000010865 */
[----:B------:R-:W-:Y:S02]  /*16ed0*/  FFMA.FTZ R153, R152, c[0x0][0x23c], -R0 ;  /* 0x00008f0098997a23 */ /* 0x000fe40000010800 */
[----:B------:R-:W-:Y:S01]  /*16ee0*/  MUFU.EX2 R112, R112 ;  /* 0x0000007000707308 */ /* 0x000fe20000000800 */
[----:B------:R-:W-:-:S02]  /*16ef0*/  FFMA.FTZ R97, R97, c[0x0][0x23c], -R101 ;  /* 0x00008f0061617a23 */ /* 0x000fc40000010865 */
[--C-:B------:R-:W-:Y:S02]  /*16f00*/  FFMA.FTZ R152, R162, c[0x0][0x23c], -R0.reuse ;  /* 0x00008f00a2987a23 */ /* 0x100fe40000010800 */
[--C-:B------:R-:W-:Y:S02]  /*16f10*/  FFMA.FTZ R154, R154, c[0x0][0x23c], -R0.reuse ;  /* 0x00008f009a9a7a23 */ /* 0x100fe40000010800 */
[--C-:B------:R-:W-:Y:S01]  /*16f20*/  FFMA.FTZ R155, R160, c[0x0][0x23c], -R0.reuse ;  /* 0x00008f00a09b7a23 */ /* 0x100fe20000010800 */
[----:B--2---:R-:W-:Y:S01]  /*16f30*/  F2FP.BF16.PACK_AB R55, R136, R132 ;  /* 0x000000848837723e */ /* 0x004fe200000010ff */
[----:B------:R-:W2:Y:S01]  /*16f40*/  MUFU.EX2 R111, R111 ;  /* 0x0000006f006f7308 */ /* 0x000ea20000000800 */
[--C-:B------:R-:W-:Y:S02]  /*16f50*/  FFMA.FTZ R160, R156, c[0x0][0x23c], -R0.reuse ;  /* 0x00008f009ca07a23 */ /* 0x100fe40000010800 */
[--C-:B------:R-:W-:Y:S02]  /*16f60*/  FFMA.FTZ R156, R159, c[0x0][0x23c], -R0.reuse ;  /* 0x00008f009f9c7a23 */ /* 0x100fe40000010800 */
[--C-:B------:R-:W-:Y:S01]  /*16f70*/  FFMA.FTZ R94, R70, c[0x0][0x23c], -R101.reuse ;  /* 0x00008f00465e7a23 */ /* 0x100fe20000010865 */
[----:B------:R-:W-:Y:S01]  /*16f80*/  HMMA.16816.F32.BF16 R40, R52, R44, R40 ;  /* 0x0000002c3428723c */ /* 0x000fe20000041828 */
[----:B------:R-:W-:Y:S01]  /*16f90*/  FFMA.FTZ R91, R85, c[0x0][0x23c], -R101 ;  /* 0x00008f00555b7a23 */ /* 0x000fe20000010865 */
[----:B------:R-:W4:Y:S01]  /*16fa0*/  MUFU.EX2 R108, R108 ;  /* 0x0000006c006c7308 */ /* 0x000f220000000800 */
[----:B------:R-:W-:-:S02]  /*16fb0*/  FFMA.FTZ R159, R173, c[0x0][0x23c], -R0 ;  /* 0x00008f00ad9f7a23 */ /* 0x000fc40000010800 */
[--C-:B------:R-:W-:Y:S02]  /*16fc0*/  FFMA.FTZ R158, R158, c[0x0][0x23c], -R0.reuse ;  /* 0x00008f009e9e7a23 */ /* 0x100fe40000010800 */
[--C-:B------:R-:W-:Y:S01]  /*16fd0*/  FFMA.FTZ R83, R163, c[0x0][0x23c], -R101.reuse ;  /* 0x00008f00a3537a23 */ /* 0x100fe20000010865 */
[C---:B------:R-:W-:Y:S01]  /*16fe0*/  HMMA.16816.F32.BF16 R4, R52.reuse, R46, R4 ;  /* 0x0000002e3404723c */ /* 0x040fe20000041804 */
[----:B------:R-:W5:Y:S01]  /*16ff0*/  LDSM.16.MT88.4 R44, [R235+0x5800] ;  /* 0x00580000eb2c783b */ /* 0x000f620000004200 */
[----:B------:R-:W-:Y:S01]  /*17000*/  MUFU.EX2 R141, R141 ;  /* 0x0000008d008d7308 */ /* 0x000fe20000000800 */
[--C-:B------:R-:W-:Y:S02]  /*17010*/  FFMA.FTZ R162, R164, c[0x0][0x23c], -R0.reuse ;  /* 0x00008f00a4a27a23 */ /* 0x100fe40000010800 */
[--C-:B------:R-:W-:Y:S02]  /*17020*/  FFMA.FTZ R163, R172, c[0x0][0x23c], -R0.reuse ;  /* 0x00008f00aca37a23 */ /* 0x100fe40000010800 */
[--C-:B------:R-:W-:Y:S01]  /*17030*/  FFMA.FTZ R151, R151, c[0x0][0x23c], -R0.reuse ;  /* 0x00008f0097977a23 */ /* 0x100fe20000010800 */
[----:B-1----:R-:W-:Y:S01]  /*17040*/  HMMA.16816.F32.BF16 R220, R52, R48, R220 ;  /* 0x0000003034dc723c */ /* 0x002fe200000418dc */
[----:B------:R-:W-:Y:S01]  /*17050*/  FFMA.FTZ R164, R150, c[0x0][0x23c], -R0 ;  /* 0x00008f0096a47a23 */ /* 0x000fe20000010800 */
[----:B------:R-:W1:Y:S01]  /*17060*/  MUFU.EX2 R139, R139 ;  /* 0x0000008b008b7308 */ /* 0x000e620000000800 */
[----:B------:R-:W-:-:S02]  /*17070*/  FFMA.FTZ R150, R157, c[0x0][0x23c], -R101 ;  /* 0x00008f009d967a23 */ /* 0x000fc40000010865 */
[--C-:B------:R-:W-:Y:S02]  /*17080*/  FFMA.FTZ R157, R161, c[0x0][0x23c], -R0.reuse ;  /* 0x00008f00a19d7a23 */ /* 0x100fe40000010800 */
[--C-:B------:R-:W-:Y:S01]  /*17090*/  FFMA.FTZ R85, R165, c[0x0][0x23c], -R101.reuse ;  /* 0x00008f00a5557a23 */ /* 0x100fe20000010865 */
[----:B------:R-:W-:Y:S01]  /*170a0*/  HMMA.16816.F32.BF16 R48, R52, R50, R12 ;  /* 0x000000323430723c */ /* 0x000fe2000004180c */
[----:B------:R-:W5:Y:S01]  /*170b0*/  LDSM.16.MT88.4 R12, [R234+0x5c00] ;  /* 0x005c0000ea0c783b */ /* 0x000f620000004200 */
[----:B------:R-:W-:Y:S01]  /*170c0*/  MUFU.EX2 R142, R142 ;  /* 0x0000008e008e7308 */ /* 0x000fe20000000800 */
[--C-:B------:R-:W-:Y:S02]  /*170d0*/  FFMA.FTZ R37, R37, c[0x0][0x23c], -R0.reuse ;  /* 0x00008f0025257a23 */ /* 0x100fe40000010800 */
[--C-:B------:R-:W-:Y:S02]  /*170e0*/  FFMA.FTZ R143, R143, c[0x0][0x23c], -R0.reuse ;  /* 0x00008f008f8f7a23 */ /* 0x100fe40000010800 */
[----:B--2---:R-:W-:Y:S01]  /*170f0*/  F2FP.BF16.PACK_AB R52, R111, R112 ;  /* 0x000000706f34723e */ /* 0x004fe200000010ff */
[----:B------:R-:W-:Y:S01]  /*17100*/  FFMA.FTZ R161, R33, c[0x0][0x23c], -R0 ;  /* 0x00008f0021a17a23 */ /* 0x000fe20000010800 */
[----:B----4-:R-:W-:Y:S01]  /*17110*/  F2FP.BF16.PACK_AB R54, R108, R110 ;  /* 0x0000006e6c36723e */ /* 0x010fe200000010ff */
[----:B------:R-:W2:Y:S01]  /*17120*/  MUFU.EX2 R140, R140 ;  /* 0x0000008c008c7308 */ /* 0x000ea20000000800 */
[----:B-1----:R-:W-:Y:S01]  /*17130*/  F2FP.BF16.PACK_AB R53, R139, R141 ;  /* 0x0000008d8b35723e */ /* 0x002fe200000010ff */
[----:B------:R-:W-:-:S02]  /*17140*/  FFMA.FTZ R33, R63, c[0x0][0x23c], -R101 ;  /* 0x00008f003f217a23 */ /* 0x000fc40000010865 */
[--C-:B------:R-:W-:Y:S02]  /*17150*/  FFMA.FTZ R63, R138, c[0x0][0x23c], -R0.reuse ;  /* 0x00008f008a3f7a23 */ /* 0x100fe40000010800 */
[--C-:B------:R-:W-:Y:S02]  /*17160*/  FFMA.FTZ R80, R175, c[0x0][0x23c], -R101.reuse ;  /* 0x00008f00af507a23 */ /* 0x100fe40000010865 */
[----:B------:R-:W1:Y:S01]  /*17170*/  MUFU.EX2 R106, R106 ;  /* 0x0000006a006a7308 */ /* 0x000e620000000800 */
[--C-:B------:R-:W-:Y:S02]  /*17180*/  FFMA.FTZ R29, R29, c[0x0][0x23c], -R0.reuse ;  /* 0x00008f001d1d7a23 */ /* 0x100fe40000010800 */
[--C-:B------:R-:W-:Y:S02]  /*17190*/  FFMA.FTZ R129, R129, c[0x0][0x23c], -R0.reuse ;  /* 0x00008f0081817a23 */ /* 0x100fe40000010800 */
[--C-:B------:R-:W-:Y:S02]  /*171a0*/  FFMA.FTZ R138, R25, c[0x0][0x23c], -R0.reuse ;  /* 0x00008f00198a7a23 */ /* 0x100fe40000010800 */
[----:B------:R-:W-:Y:S01]  /*171b0*/  FFMA.FTZ R25, R137, c[0x0][0x23c], -R101 ;  /* 0x00008f0089197a23 */ /* 0x000fe20000010865 */
[----:B--2---:R-:W-:Y:S01]  /*171c0*/  F2FP.BF16.PACK_AB R55, R140, R142 ;  /* 0x0000008e8c37723e */ /* 0x004fe200000010ff */
[----:B------:R-:W-:Y:S01]  /*171d0*/  MUFU.EX2 R99, R99 ;  /* 0x0000006300637308 */ /* 0x000fe20000000800 */
[----:B------:R-:W-:-:S02]  /*171e0*/  FFMA.FTZ R137, R117, c[0x0][0x23c], -R0 ;  /* 0x00008f0075897a23 */ /* 0x000fc40000010800 */
[----:B------:R-:W-:Y:S02]  /*171f0*/  FFMA.FTZ R74, R166, c[0x0][0x23c], -R101 ;  /* 0x00008f00a64a7a23 */ /* 0x000fe40000010865 */
[--C-:B------:R-:W-:Y:S01]  /*17200*/  FFMA.FTZ R117, R21, c[0x0][0x23c], -R0.reuse ;  /* 0x00008f0015757a23 */ /* 0x100fe20000010800 */
[C---:B---3--:R-:W-:Y:S01]  /*17210*/  HMMA.16816.F32.BF16 R40, R52.reuse, R8, R40 ;  /* 0x000000083428723c */ /* 0x048fe20000041828 */
[--C-:B------:R-:W-:Y:S01]  /*17220*/  FFMA.FTZ R115, R115, c[0x0][0x23c], -R0.reuse ;  /* 0x00008f0073737a23 */ /* 0x100fe20000010800 */
[----:B------:R-:W-:Y:S01]  /*17230*/  MUFU.EX2 R149, R149 ;  /* 0x0000009500957308 */ /* 0x000fe20000000800 */
[----:B------:R-:W-:Y:S02]  /*17240*/  FFMA.FTZ R165, R17, c[0x0][0x23c], -R0 ;  /* 0x00008f0011a57a23 */ /* 0x000fe40000010800 */
[----:B------:R-:W-:Y:S02]  /*17250*/  FFMA.FTZ R133, R208, R135, R133 ;  /* 0x00000087d0857223 */ /* 0x000fe40000010085 */
[----:B------:R-:W-:Y:S01]  /*17260*/  FFMA.FTZ R134, R209, R134, R130 ;  /* 0x00000086d1867223 */ /* 0x000fe20000010082 */
[----:B------:R-:W-:Y:S01]  /*17270*/  HMMA.16816.F32.BF16 R4, R52, R10, R4 ;  /* 0x0000000a3404723c */ /* 0x000fe20000041804 */
[----:B------:R-:W2:Y:S01]  /*17280*/  LDSM.16.MT88.4 R8, [R235+0x5c00] ;  /* 0x005c0000eb08783b */ /* 0x000ea20000004200 */
[----:B------:R-:W3:Y:S01]  /*17290*/  MUFU.EX2 R145, R145 ;  /* 0x0000009100917308 */ /* 0x000ee20000000800 */
[----:B------:R-:W-:-:S02]  /*172a0*/  FADD.FTZ R131, R131, R133 ;  /* 0x0000008583837221 */ /* 0x000fc40000010000 */
[----:B------:R-:W-:Y:S02]  /*172b0*/  FADD.FTZ R134, R124, R134 ;  /* 0x000000867c867221 */ /* 0x000fe40000010000 */
[----:B------:R-:W-:Y:S01]  /*172c0*/  FADD.FTZ R131, R128, R131 ;  /* 0x0000008380837221 */ /* 0x000fe20000010000 */
[C---:B-----5:R-:W-:Y:S01]  /*172d0*/  HMMA.16816.F32.BF16 R220, R52.reuse, R44, R220 ;  /* 0x0000002c34dc723c */ /* 0x060fe200000418dc */
[----:B------:R-:W-:Y:S01]  /*172e0*/  FADD.FTZ R122, R122, R134 ;  /* 0x000000867a7a7221 */ /* 0x000fe20000010000 */
[----:B------:R-:W-:Y:S01]  /*172f0*/  MUFU.EX2 R146, R146 ;  /* 0x0000009200927308 */ /* 0x000fe20000000800 */
[----:B------:R-:W-:Y:S01]  /*17300*/  FADD.FTZ R123, R123, R131 ;  /* 0x000000837b7b7221 */ /* 0x000fe20000010000 */
[----:B------:R-:W-:Y:S01]  /*17310*/  MOV R134, R102 ;  /* 0x0000006600867202 */ /* 0x000fe20000000f00 */
[----:B------:R-:W-:Y:S02]  /*17320*/  FADD.FTZ R122, R119, R122 ;  /* 0x0000007a777a7221 */ /* 0x000fe40000010000 */
[----:B------:R-:W-:Y:S01]  /*17330*/  FADD.FTZ R123, R118, R123 ;  /* 0x0000007b767b7221 */ /* 0x000fe20000010000 */
[----:B------:R-:W-:Y:S01]  /*17340*/  HMMA.16816.F32.BF16 R48, R52, R46, R48 ;  /* 0x0000002e3430723c */ /* 0x000fe20000041830 */
[----:B------:R-:W4:Y:S01]  /*17350*/  LDSM.16.MT88.4 R44, [R234+0x6000] ;  /* 0x00600000ea2c783b */ /* 0x000f220000004200 */
[----:B------:R-:W5:Y:S01]  /*17360*/  MUFU.EX2 R147, R147 ;  /* 0x0000009300937308 */ /* 0x000f620000000800 */
[----:B------:R-:W-:-:S02]  /*17370*/  FADD.FTZ R120, R120, R122 ;  /* 0x0000007a78787221 */ /* 0x000fc40000010000 */
[----:B------:R-:W-:Y:S02]  /*17380*/  FFMA.FTZ R70, R170, c[0x0][0x23c], -R101 ;  /* 0x00008f00aa467a23 */ /* 0x000fe40000010865 */
[----:B-1----:R-:W-:Y:S01]  /*17390*/  F2FP.BF16.PACK_AB R52, R106, R107 ;  /* 0x0000006b6a34723e */ /* 0x002fe200000010ff */
[----:B------:R-:W-:Y:S01]  /*173a0*/  FADD.FTZ R120, R121, R120 ;  /* 0x0000007879787221 */ /* 0x000fe20000010000 */
[----:B---3--:R-:W-:Y:S01]  /*173b0*/  F2FP.BF16.PACK_AB R53, R145, R149 ;  /* 0x000000959135723e */ /* 0x008fe200000010ff */
[----:B------:R-:W-:Y:S01]  /*173c0*/  MUFU.EX2 R98, R98 ;  /* 0x0000006200627308 */ /* 0x000fe20000000800 */
[----:B------:R-:W-:Y:S01]  /*173d0*/  F2FP.BF16.PACK_AB R54, R99, R100 ;  /* 0x000000646336723e */ /* 0x000fe200000010ff */
[----:B------:R-:W-:Y:S02]  /*173e0*/  FADD.FTZ R132, R132, R120 ;  /* 0x0000007884847221 */ /* 0x000fe40000010000 */
[----:B------:R-:W-:Y:S02]  /*173f0*/  FFMA.FTZ R109, R109, c[0x0][0x23c], -R0 ;  /* 0x00008f006d6d7a23 */ /* 0x000fe40000010800 */
[----:B------:R-:W-:Y:S01]  /*17400*/  FADD.FTZ R132, R136, R132 ;  /* 0x0000008488847221 */ /* 0x000fe20000010000 */
[----:B-----5:R-:W-:Y:S01]  /*17410*/  F2FP.BF16.PACK_AB R55, R147, R146 ;  /* 0x000000929337723e */ /* 0x020fe200000010ff */
[----:B------:R-:W1:Y:S02]  /*17420*/  MUFU.EX2 R97, R97 ;  /* 0x0000006100617308 */ /* 0x000e640000000800 */
[----:B------:R-:W-:Y:S01]  /*17430*/  FADD.FTZ R141, R141, R132 ;  /* 0x000000848d8d7221 */ /* 0x000fe20000010000 */
[----:B------:R-:W-:Y:S01]  /*17440*/  MOV R132, R103 ;  /* 0x0000006700847202 */ /* 0x000fe20000000f00 */
[----:B------:R-:W-:-:S02]  /*17450*/  FFMA.FTZ R166, R19, c[0x0][0x23c], -R0 ;  /* 0x00008f0013a67a23 */ /* 0x000fc40000010800 */
[----:B------:R-:W-:Y:S01]  /*17460*/  FADD.FTZ R141, R139, R141 ;  /* 0x0000008d8b8d7221 */ /* 0x000fe20000010000 */
[C---:B------:R-:W-:Y:S01]  /*17470*/  HMMA.16816.F32.BF16 R40, R52.reuse, R12, R40 ;  /* 0x0000000c3428723c */ /* 0x040fe20000041828 */
[--C-:B------:R-:W-:Y:S01]  /*17480*/  FFMA.FTZ R105, R105, c[0x0][0x23c], -R0.reuse ;  /* 0x00008f0069697a23 */ /* 0x100fe20000010800 */
[----:B------:R-:W-:Y:S01]  /*17490*/  MUFU.EX2 R96, R96 ;  /* 0x0000006000607308 */ /* 0x000fe20000000800 */
[----:B------:R-:W-:Y:S02]  /*174a0*/  FADD.FTZ R142, R142, R141 ;  /* 0x0000008d8e8e7221 */ /* 0x000fe40000010000 */
[----:B------:R-:W-:Y:S02]  /*174b0*/  FFMA.FTZ R23, R23, c[0x0][0x23c], -R0 ;  /* 0x00008f0017177a23 */ /* 0x000fe40000010800 */
[----:B------:R-:W-:Y:S01]  /*174c0*/  FADD.FTZ R142, R140, R142 ;  /* 0x0000008e8c8e7221 */ /* 0x000fe20000010000 */
[----:B------:R-:W-:Y:S01]  /*174d0*/  HMMA.16816.F32.BF16 R4, R52, R14, R4 ;  /* 0x0000000e3404723c */ /* 0x000fe20000041804 */
[----:B------:R-:W3:Y:S01]  /*174e0*/  LDSM.16.MT88.4 R12, [R235+0x6000] ;  /* 0x00600000eb0c783b */ /* 0x000ee20000004200 */
[----:B------:R-:W5:Y:S01]  /*174f0*/  MUFU.EX2 R95, R95 ;  /* 0x0000005f005f7308 */ /* 0x000f620000000800 */
[----:B------:R-:W-:-:S02]  /*17500*/  FADD.FTZ R149, R149, R142 ;  /* 0x0000008e95957221 */ /* 0x000fc40000010000 */
[--C-:B------:R-:W-:Y:S02]  /*17510*/  FFMA.FTZ R31, R31, c[0x0][0x23c], -R0.reuse ;  /* 0x00008f001f1f7a23 */ /* 0x100fe40000010800 */
[----:B------:R-:W-:Y:S01]  /*17520*/  FADD.FTZ R149, R145, R149 ;  /* 0x0000009591957221 */ /* 0x000fe20000010000 */
[C---:B--2---:R-:W-:Y:S01]  /*17530*/  HMMA.16816.F32.BF16 R220, R52.reuse, R8, R220 ;  /* 0x0000000834dc723c */ /* 0x044fe200000418dc */
[----:B------:R-:W-:Y:S01]  /*17540*/  FFMA.FTZ R27, R27, c[0x0][0x23c], -R0 ;  /* 0x00008f001b1b7a23 */ /* 0x000fe20000010800 */
[----:B------:R-:W2:Y:S01]  /*17550*/  MUFU.EX2 R153, R153 ;  /* 0x0000009900997308 */ /* 0x000ea20000000800 */
[----:B------:R-:W-:Y:S02]  /*17560*/  FADD.FTZ R146, R146, R149 ;  /* 0x0000009592927221 */ /* 0x000fe40000010000 */
[--C-:B------:R-:W-:Y:S02]  /*17570*/  FFMA.FTZ R144, R148, c[0x0][0x23c], -R101.reuse ;  /* 0x00008f0094907a23 */ /* 0x100fe40000010865 */
[----:B------:R-:W-:Y:S01]  /*17580*/  FADD.FTZ R146, R147, R146 ;  /* 0x0000009293927221 */ /* 0x000fe20000010000 */
[----:B------:R-:W-:Y:S01]  /*17590*/  HMMA.16816.F32.BF16 R48, R52, R10, R48 ;  /* 0x0000000a3430723c */ /* 0x000fe20000041830 */
[----:B------:R-:W3:Y:S01]  /*175a0*/  LDSM.16.MT88.4 R8, [R234+0x6400] ;  /* 0x00640000ea08783b */ /* 0x000ee20000004200 */
[----:B------:R-:W4:Y:S01]  /*175b0*/  MUFU.EX2 R152, R152 ;  /* 0x0000009800987308 */ /* 0x000f220000000800 */
[----:B------:R-:W-:-:S02]  /*175c0*/  FFMA.FTZ R148, R169, c[0x0][0x23c], -R101 ;  /* 0x00008f00a9947a23 */ /* 0x000fc40000010865 */
[--C-:B------:R-:W-:Y:S02]  /*175d0*/  FFMA.FTZ R65, R65, c[0x0][0x23c], -R101.reuse ;  /* 0x00008f0041417a23 */ /* 0x100fe40000010865 */
[----:B-1----:R-:W-:Y:S01]  /*175e0*/  F2FP.BF16.PACK_AB R52, R97, R98 ;  /* 0x000000626134723e */ /* 0x002fe200000010ff */
[----:B------:R-:W-:Y:S01]  /*175f0*/  FFMA.FTZ R24, R24, c[0x0][0x23c], -R0 ;  /* 0x00008f0018187a23 */ /* 0x000fe20000010800 */
[----:B-----5:R-:W-:Y:S01]  /*17600*/  F2FP.BF16.PACK_AB R54, R95, R96 ;  /* 0x000000605f36723e */ /* 0x020fe200000010ff */
[----:B------:R-:W1:Y:S01]  /*17610*/  MUFU.EX2 R154, R154 ;  /* 0x0000009a009a7308 */ /* 0x000e620000000800 */
[----:B--2---:R-:W-:Y:S02]  /*17620*/  FADD.FTZ R146, R153, R146 ;  /* 0x0000009299927221 */ /* 0x004fe40000010000 */
[----:B------:R-:W-:Y:S02]  /*17630*/  FFMA.FTZ R26, R26, c[0x0][0x23c], -R0 ;  /* 0x00008f001a1a7a23 */ /* 0x000fe40000010800 */
[----:B------:R-:W-:-:S02]  /*17640*/  FFMA.FTZ R67, R67, c[0x0][0x23c], -R101 ;  /* 0x00008f0043437a23 */ /* 0x000fc40000010865 */
[----:B------:R-:W-:Y:S01]  /*17650*/  FFMA.FTZ R28, R28, c[0x0][0x23c], -R0 ;  /* 0x00008f001c1c7a23 */ /* 0x000fe20000010800 */
[----:B------:R-:W2:Y:S01]  /*17660*/  MUFU.EX2 R155, R155 ;  /* 0x0000009b009b7308 */ /* 0x000ea20000000800 */
[C---:B----4-:R-:W-:Y:S01]  /*17670*/  F2FP.BF16.PACK_AB R53, R152.reuse, R153 ;  /* 0x000000999835723e */ /* 0x050fe200000010ff */
[----:B------:R-:W-:Y:S02]  /*17680*/  FADD.FTZ R152, R152, R146 ;  /* 0x0000009298987221 */ /* 0x000fe40000010000 */
[----:B------:R-:W-:Y:S02]  /*17690*/  FFMA.FTZ R32, R32, c[0x0][0x23c], -R0 ;  /* 0x00008f0020207a23 */ /* 0x000fe40000010800 */
[----:B------:R-:W-:Y:S02]  /*176a0*/  FFMA.FTZ R34, R34, c[0x0][0x23c], -R101 ;  /* 0x00008f0022227a23 */ /* 0x000fe40000010865 */
[----:B------:R-:W-:Y:S01]  /*176b0*/  MUFU.EX2 R94, R94 ;  /* 0x0000005e005e7308 */ /* 0x000fe20000000800 */
[----:B-1----:R-:W-:-:S02]  /*176c0*/  FADD.FTZ R152, R154, R152 ;  /* 0x000000989a987221 */ /* 0x002fc40000010000 */
[----:B------:R-:W-:Y:S02]  /*176d0*/  FFMA.FTZ R208, R127, c[0x0][0x23c], -R101 ;  /* 0x00008f007fd07a23 */ /* 0x000fe40000010865 */
[----:B------:R-:W-:Y:S01]  /*176e0*/  FFMA.FTZ R209, R125, c[0x0][0x23c], -R0 ;  /* 0x00008f007dd17a23 */ /* 0x000fe20000010800 */
[C---:B--2---:R-:W-:Y:S02]  /*176f0*/  F2FP.BF16.PACK_AB R55, R155.reuse, R154 ;  /* 0x0000009a9b37723e */ /* 0x044fe400000010ff */
[----:B------:R-:W1:Y:S01]  /*17700*/  MUFU.EX2 R93, R93 ;  /* 0x0000005d005d7308 */ /* 0x000e620000000800 */
[----:B------:R-:W-:-:S04]  /*17710*/  FADD.FTZ R155, R155, R152 ;  /* 0x000000989b9b7221 */ /* 0x000fc80000010000 */
[C---:B------:R-:W-:Y:S03]  /*17720*/  HMMA.16816.F32.BF16 R40, R52.reuse, R44, R40 ;  /* 0x0000002c3428723c */ /* 0x040fe60000041828 */
[----:B------:R-:W-:Y:S05]  /*17730*/  MUFU.EX2 R92, R92 ;  /* 0x0000005c005c7308 */ /* 0x000fea0000000800 */
[C---:B------:R-:W-:Y:S01]  /*17740*/  HMMA.16816.F32.BF16 R4, R52.reuse, R46, R4 ;  /* 0x0000002e3404723c */ /* 0x040fe20000041804 */
[----:B------:R-:W2:Y:S02]  /*17750*/  LDSM.16.MT88.4 R44, [R235+0x6400] ;  /* 0x00640000eb2c783b */ /* 0x000ea40000004200 */
[----:B------:R-:W4:Y:S05]  /*17760*/  MUFU.EX2 R91, R91 ;  /* 0x0000005b005b7308 */ /* 0x000f2a0000000800 */
[C---:B---3--:R-:W-:Y:S03]  /*17770*/  HMMA.16816.F32.BF16 R220, R52.reuse, R12, R220 ;  /* 0x0000000c34dc723c */ /* 0x048fe600000418dc */
[----:B------:R-:W3:Y:S05]  /*17780*/  MUFU.EX2 R160, R160 ;  /* 0x000000a000a07308 */ /* 0x000eea0000000800 */
[----:B------:R-:W-:Y:S01]  /*17790*/  HMMA.16816.F32.BF16 R48, R52, R14, R48 ;  /* 0x0000000e3430723c */ /* 0x000fe20000041830 */
[----:B------:R-:W5:Y:S02]  /*177a0*/  LDSM.16.MT88.4 R12, [R234+0x6800] ;  /* 0x00680000ea0c783b */ /* 0x000f640000004200 */
[----:B------:R-:W2:Y:S04]  /*177b0*/  MUFU.EX2 R156, R156 ;  /* 0x0000009c009c7308 */ /* 0x000ea80000000800 */
[----:B-1----:R-:W-:-:S02]  /*177c0*/  F2FP.BF16.PACK_AB R52, R93, R94 ;  /* 0x0000005e5d34723e */ /* 0x002fc400000010ff */
[----:B----4-:R-:W-:Y:S02]  /*177d0*/  F2FP.BF16.PACK_AB R54, R91, R92 ;  /* 0x0000005c5b36723e */ /* 0x010fe400000010ff */
[----:B------:R-:W1:Y:S01]  /*177e0*/  MUFU.EX2 R159, R159 ;  /* 0x0000009f009f7308 */ /* 0x000e620000000800 */
[----:B---3--:R-:W-:-:S07]  /*177f0*/  FADD.FTZ R155, R160, R155 ;  /* 0x0000009ba09b7221 */ /* 0x008fce0000010000 */
[----:B------:R-:W3:Y:S01]  /*17800*/  MUFU.EX2 R158, R158 ;  /* 0x0000009e009e7308 */ /* 0x000ee20000000800 */
[C---:B--2---:R-:W-:Y:S01]  /*17810*/  F2FP.BF16.PACK_AB R53, R156.reuse, R160 ;  /* 0x000000a09c35723e */ /* 0x044fe200000010ff */
[----:B------:R-:W-:-:S06]  /*17820*/  FADD.FTZ R156, R156, R155 ;  /* 0x0000009b9c9c7221 */ /* 0x000fcc0000010000 */
[----:B------:R-:W-:Y:S01]  /*17830*/  MUFU.EX2 R90, R90 ;  /* 0x0000005a005a7308 */ /* 0x000fe20000000800 */
[----:B-1----:R-:W-:Y:S01]  /*17840*/  FADD.FTZ R156, R159, R156 ;  /* 0x0000009c9f9c7221 */ /* 0x002fe20000010000 */
[----:B---3--:R-:W-:-:S06]  /*17850*/  F2FP.BF16.PACK_AB R55, R158, R159 ;  /* 0x0000009f9e37723e */ /* 0x008fcc00000010ff */
[----:B------:R-:W1:Y:S01]  /*17860*/  MUFU.EX2 R89, R89 ;  /* 0x0000005900597308 */ /* 0x000e620000000800 */
[----:B------:R-:W-:Y:S01]  /*17870*/  FADD.FTZ R156, R158, R156 ;  /* 0x0000009c9e9c7221 */ /* 0x000fe20000010000 */
[C---:B------:R-:W-:Y:S06]  /*17880*/  HMMA.16816.F32.BF16 R40, R52.reuse, R8, R40 ;  /* 0x000000083428723c */ /* 0x040fec0000041828 */
[----:B------:R-:W-:Y:S02]  /*17890*/  MUFU.EX2 R88, R88 ;  /* 0x0000005800587308 */ /* 0x000fe40000000800 */
[C---:B------:R-:W-:Y:S01]  /*178a0*/  HMMA.16816.F32.BF16 R4, R52.reuse, R10, R4 ;  /* 0x0000000a3404723c */ /* 0x040fe20000041804 */
[----:B------:R-:W2:Y:S05]  /*178b0*/  LDSM.16.MT88.4 R8, [R235+0x6800] ;  /* 0x00680000eb08783b */ /* 0x000eaa0000004200 */
[----:B------:R-:W3:Y:S02]  /*178c0*/  MUFU.EX2 R87, R87 ;  /* 0x0000005700577308 */ /* 0x000ee40000000800 */
[C---:B------:R-:W-:Y:S06]  /*178d0*/  HMMA.16816.F32.BF16 R220, R52.reuse, R44, R220 ;  /* 0x0000002c34dc723c */ /* 0x040fec00000418dc */
[----:B------:R-:W-:Y:S02]  /*178e0*/  MUFU.EX2 R163, R163 ;  /* 0x000000a300a37308 */ /* 0x000fe40000000800 */
[----:B------:R-:W-:Y:S01]  /*178f0*/  HMMA.16816.F32.BF16 R48, R52, R46, R48 ;  /* 0x0000002e3430723c */ /* 0x000fe20000041830 */
[----:B------:R-:W4:Y:S05]  /*17900*/  LDSM.16.MT88.4 R44, [R234+0x6c00] ;  /* 0x006c0000ea2c783b */ /* 0x000f2a0000004200 */
[----:B------:R-:W5:Y:S01]  /*17910*/  MUFU.EX2 R151, R151 ;  /* 0x0000009700977308 */ /* 0x000f620000000800 */
[----:B-1----:R-:W-:-:S02]  /*17920*/  F2FP.BF16.PACK_AB R52, R89, R90 ;  /* 0x0000005a5934723e */ /* 0x002fc400000010ff */
[----:B---3--:R-:W-:-:S05]  /*17930*/  F2FP.BF16.PACK_AB R54, R87, R88 ;  /* 0x000000585736723e */ /* 0x008fca00000010ff */
[----:B------:R-:W-:Y:S08]  /*17940*/  MUFU.EX2 R162, R162 ;  /* 0x000000a200a27308 */ /* 0x000ff00000000800 */
[----:B------:R-:W1:Y:S01]  /*17950*/  MUFU.EX2 R164, R164 ;  /* 0x000000a400a47308 */ /* 0x000e620000000800 */
[----:B-----5:R-:W-:Y:S01]  /*17960*/  F2FP.BF16.PACK_AB R53, R151, R163 ;  /* 0x000000a39735723e */ /* 0x020fe200000010ff */
[----:B------:R-:W-:-:S04]  /*17970*/  FADD.FTZ R163, R163, R156 ;  /* 0x0000009ca3a37221 */ /* 0x000fc80000010000 */
[----:B------:R-:W-:Y:S02]  /*17980*/  FADD.FTZ R163, R151, R163 ;  /* 0x000000a397a37221 */ /* 0x000fe40000010000 */
[----:B------:R-:W-:Y:S01]  /*17990*/  MUFU.EX2 R86, R86 ;  /* 0x0000005600567308 */ /* 0x000fe20000000800 */
[----:B-1----:R-:W-:-:S07]  /*179a0*/  F2FP.BF16.PACK_AB R55, R164, R162 ;  /* 0x000000a2a437723e */ /* 0x002fce00000010ff */
[----:B------:R-:W1:Y:S01]  /*179b0*/  MUFU.EX2 R85, R85 ;  /* 0x0000005500557308 */ /* 0x000e620000000800 */
[----:B------:R-:W-:-:S04]  /*179c0*/  FADD.FTZ R162, R162, R163 ;  /* 0x000000a3a2a27221 */ /* 0x000fc80000010000 */
[----:B------:R-:W-:Y:S01]  /*179d0*/  FADD.FTZ R162, R164, R162 ;  /* 0x000000a2a4a27221 */ /* 0x000fe20000010000 */
[C---:B------:R-:W-:Y:S02]  /*179e0*/  HMMA.16816.F32.BF16 R40, R52.reuse, R12, R40 ;  /* 0x0000000c3428723c */ /* 0x040fe40000041828 */
        /* <DEDUP_REMOVED lines=9> */
[----:B-1----:R-:W-:-:S02]  /*17a80*/  F2FP.BF16.PACK_AB R52, R85, R86 ;  /* 0x000000565534723e */ /* 0x002fc400000010ff */
[----:B-----5:R-:W-:Y:S01]  /*17a90*/  F2FP.BF16.PACK_AB R54, R83, R84 ;  /* 0x000000545336723e */ /* 0x020fe200000010ff */
[----:B------:R-:W1:Y:S08]  /*17aa0*/  MUFU.EX2 R143, R143 ;  /* 0x0000008f008f7308 */ /* 0x000e700000000800 */
[----:B------:R-:W5:Y:S01]  /*17ab0*/  MUFU.EX2 R161, R161 ;  /* 0x000000a100a17308 */ /* 0x000f620000000800 */
[----:B----4-:R-:W-:Y:S01]  /*17ac0*/  F2FP.BF16.PACK_AB R53, R37, R157 ;  /* 0x0000009d2535723e */ /* 0x010fe200000010ff */
[----:B------:R-:W-:-:S04]  /*17ad0*/  FADD.FTZ R157, R157, R162 ;  /* 0x000000a29d9d7221 */ /* 0x000fc80000010000 */
[----:B------:R-:W-:Y:S02]  /*17ae0*/  FADD.FTZ R157, R37, R157 ;  /* 0x0000009d259d7221 */ /* 0x000fe40000010000 */
[----:B------:R-:W-:Y:S01]  /*17af0*/  MUFU.EX2 R82, R82 ;  /* 0x0000005200527308 */ /* 0x000fe20000000800 */
[----:B------:R-:W-:Y:S02]  /*17b00*/  FFMA.FTZ R37, R75, c[0x0][0x23c], -R101 ;  /* 0x00008f004b257a23 */ /* 0x000fe40000010865 */
[----:B-1----:R-:W-:Y:S01]  /*17b10*/  FADD.FTZ R157, R143, R157 ;  /* 0x0000009d8f9d7221 */ /* 0x002fe20000010000 */
[----:B-----5:R-:W-:-:S04]  /*17b20*/  F2FP.BF16.PACK_AB R55, R161, R143 ;  /* 0x0000008fa137723e */ /* 0x020fc800000010ff */
[----:B------:R-:W1:Y:S01]  /*17b30*/  MUFU.EX2 R81, R81 ;  /* 0x0000005100517308 */ /* 0x000e620000000800 */
[----:B------:R-:W-:Y:S02]  /*17b40*/  FADD.FTZ R161, R161, R157 ;  /* 0x0000009da1a17221 */ /* 0x000fe40000010000 */
[C---:B------:R-:W-:Y:S05]  /*17b50*/  HMMA.16816.F32.BF16 R40, R52.reuse, R44, R40 ;  /* 0x0000002c3428723c */ /* 0x040fea0000041828 */
[----:B------:R-:W-:Y:S03]  /*17b60*/  MUFU.EX2 R80, R80 ;  /* 0x0000005000507308 */ /* 0x000fe60000000800 */
[C---:B------:R-:W-:Y:S01]  /*17b70*/  HMMA.16816.F32.BF16 R4, R52.reuse, R46, R4 ;  /* 0x0000002e3404723c */ /* 0x040fe20000041804 */
[----:B------:R-:W4:Y:S04]  /*17b80*/  LDSM.16.MT88.4 R44, [R235+0x7000] ;  /* 0x00700000eb2c783b */ /* 0x000f280000004200 */
[----:B------:R-:W5:Y:S03]  /*17b90*/  MUFU.EX2 R79, R79 ;  /* 0x0000004f004f7308 */ /* 0x000f660000000800 */
[C---:B---3--:R-:W-:Y:S05]  /*17ba0*/  HMMA.16816.F32.BF16 R220, R52.reuse, R12, R220 ;  /* 0x0000000c34dc723c */ /* 0x048fea00000418dc */
[----:B------:R-:W3:Y:S03]  /*17bb0*/  MUFU.EX2 R63, R63 ;  /* 0x0000003f003f7308 */ /* 0x000ee60000000800 */
[----:B------:R-:W-:Y:S01]  /*17bc0*/  HMMA.16816.F32.BF16 R48, R52, R14, R48 ;  /* 0x0000000e3430723c */ /* 0x000fe20000041830 */
[----:B------:R-:W-:Y:S04]  /*17bd0*/  LDSM.16.MT88.4 R12, [R234+0x7400] ;  /* 0x00740000ea0c783b */ /* 0x000fe80000004200 */
[----:B------:R-:W2:Y:S02]  /*17be0*/  MUFU.EX2 R29, R29 ;  /* 0x0000001d001d7308 */ /* 0x000ea40000000800 */
[----:B-1----:R-:W-:-:S02]  /*17bf0*/  F2FP.BF16.PACK_AB R52, R81, R82 ;  /* 0x000000525134723e */ /* 0x002fc400000010ff */
[----:B-----5:R-:W-:-:S04]  /*17c00*/  F2FP.BF16.PACK_AB R54, R79, R80 ;  /* 0x000000504f36723e */ /* 0x020fc800000010ff */
[----:B------:R-:W-:Y:S01]  /*17c10*/  MUFU.EX2 R129, R129 ;  /* 0x0000008100817308 */ /* 0x000fe20000000800 */
[----:B---3--:R-:W-:-:S07]  /*17c20*/  FADD.FTZ R161, R63, R161 ;  /* 0x000000a13fa17221 */ /* 0x008fce0000010000 */
[----:B------:R-:W1:Y:S01]  /*17c30*/  MUFU.EX2 R138, R138 ;  /* 0x0000008a008a7308 */ /* 0x000e620000000800 */
[C---:B--2---:R-:W-:Y:S01]  /*17c40*/  F2FP.BF16.PACK_AB R53, R29.reuse, R63 ;  /* 0x0000003f1d35723e */ /* 0x044fe200000010ff */
[----:B------:R-:W-:Y:S02]  /*17c50*/  FADD.FTZ R161, R29, R161 ;  /* 0x000000a11da17221 */ /* 0x000fe40000010000 */
[----:B------:R-:W-:-:S04]  /*17c60*/  FFMA.FTZ R29, R59, c[0x0][0x23c], -R0 ;  /* 0x00008f003b1d7a23 */ /* 0x000fc80000010800 */
        /* <DEDUP_REMOVED lines=8> */
[----:B------:R-:W2:Y:S01]  /*17cf0*/  LDSM.16.MT88.4 R8, [R235+0x7400] ;  /* 0x00740000eb08783b */ /* 0x000ea20000004200 */
[----:B------:R-:W3:Y:S06]  /*17d00*/  MUFU.EX2 R74, R74 ;  /* 0x0000004a004a7308 */ /* 0x000eec0000000800 */
[C---:B----4-:R-:W-:Y:S02]  /*17d10*/  HMMA.16816.F32.BF16 R220, R52.reuse, R44, R220 ;  /* 0x0000002c34dc723c */ /* 0x050fe400000418dc */
[----:B------:R-:W-:Y:S06]  /*17d20*/  MUFU.EX2 R137, R137 ;  /* 0x0000008900897308 */ /* 0x000fec0000000800 */
[----:B------:R-:W-:Y:S01]  /*17d30*/  HMMA.16816.F32.BF16 R48, R52, R46, R48 ;  /* 0x0000002e3430723c */ /* 0x000fe20000041830 */
[----:B------:R-:W4:Y:S01]  /*17d40*/  LDSM.16.MT88.4 R44, [R234+0x7800] ;  /* 0x00780000ea2c783b */ /* 0x000f220000004200 */
[----:B------:R-:W5:Y:S05]  /*17d50*/  MUFU.EX2 R117, R117 ;  /* 0x0000007500757308 */ /* 0x000f6a0000000800 */
[----:B-1----:R-:W-:-:S02]  /*17d60*/  F2FP.BF16.PACK_AB R52, R77, R78 ;  /* 0x0000004e4d34723e */ /* 0x002fc400000010ff */
[----:B---3--:R-:W-:Y:S01]  /*17d70*/  F2FP.BF16.PACK_AB R54, R74, R76 ;  /* 0x0000004c4a36723e */ /* 0x008fe200000010ff */
[----:B------:R-:W-:Y:S08]  /*17d80*/  MUFU.EX2 R115, R115 ;  /* 0x0000007300737308 */ /* 0x000ff00000000800 */
[----:B------:R-:W1:Y:S01]  /*17d90*/  MUFU.EX2 R165, R165 ;  /* 0x000000a500a57308 */ /* 0x000e620000000800 */
[----:B-----5:R-:W-:Y:S01]  /*17da0*/  F2FP.BF16.PACK_AB R53, R117, R137 ;  /* 0x000000897535723e */ /* 0x020fe200000010ff */
[----:B------:R-:W-:-:S04]  /*17db0*/  FADD.FTZ R137, R137, R129 ;  /* 0x0000008189897221 */ /* 0x000fc80000010000 */
[----:B------:R-:W-:Y:S02]  /*17dc0*/  FADD.FTZ R137, R117, R137 ;  /* 0x0000008975897221 */ /* 0x000fe40000010000 */
[----:B------:R-:W-:Y:S01]  /*17dd0*/  MUFU.EX2 R72, R72 ;  /* 0x0000004800487308 */ /* 0x000fe20000000800 */
[----:B-1----:R-:W-:-:S07]  /*17de0*/  F2FP.BF16.PACK_AB R55, R165, R115 ;  /* 0x00000073a537723e */ /* 0x002fce00000010ff */
[----:B------:R-:W-:Y:S01]  /*17df0*/  MUFU.EX2 R70, R70 ;  /* 0x0000004600467308 */ /* 0x000fe20000000800 */
[----:B------:R-:W-:-:S04]  /*17e00*/  FADD.FTZ R115, R115, R137 ;  /* 0x0000008973737221 */ /* 0x000fc80000010000 */
[----:B------:R-:W-:Y:S01]  /*17e10*/  FADD.FTZ R115, R165, R115 ;  /* 0x00000073a5737221 */ /* 0x000fe20000010000 */
[C---:B--2---:R-:W-:Y:S02]  /*17e20*/  HMMA.16816.F32.BF16 R220, R52.reuse, R8, R220 ;  /* 0x0000000834dc723c */ /* 0x044fe400000418dc */
[----:B------:R-:W-:Y:S05]  /*17e30*/  MUFU.EX2 R68, R68 ;  /* 0x0000004400447308 */ /* 0x000fea0000000800 */
[----:B------:R-:W-:Y:S01]  /*17e40*/  FFMA.FTZ R8, R16, c[0x0][0x23c], -R0 ;  /* 0x00008f0010087a23 */ /* 0x000fe20000010800 */
[----:B------:R-:W-:Y:S01]  /*17e50*/  HMMA.16816.F32.BF16 R40, R52, R12, R40 ;  /* 0x0000000c3428723c */ /* 0x000fe20000041828 */
[----:B------:R-:W-:Y:S01]  /*17e60*/  FADD.FTZ R16, R116, R123 ;  /* 0x0000007b74107221 */ /* 0x000fe20000010000 */
[----:B------:R-:W1:Y:S03]  /*17e70*/  MUFU.EX2 R66, R66 ;  /* 0x0000004200427308 */ /* 0x000e660000000800 */
[----:B------:R-:W-:-:S03]  /*17e80*/  FADD.FTZ R16, R114, R16 ;  /* 0x0000001072107221 */ /* 0x000fc60000010000 */
[----:B------:R-:W-:Y:S01]  /*17e90*/  HMMA.16816.F32.BF16 R4, R52, R14, R4 ;  /* 0x0000000e3404723c */ /* 0x000fe20000041804 */
[----:B------:R-:W-:Y:S01]  /*17ea0*/  FADD.FTZ R16, R113, R16 ;  /* 0x0000001071107221 */ /* 0x000fe20000010000 */
[----:B------:R-:W-:Y:S01]  /*17eb0*/  MUFU.EX2 R109, R109 ;  /* 0x0000006d006d7308 */ /* 0x000fe20000000800 */
[----:B------:R-:W2:Y:S02]  /*17ec0*/  LDSM.16.MT88.4 R12, [R235+0x7800] ;  /* 0x00780000eb0c783b */ /* 0x000ea40000004200 */
[----:B------:R-:W-:-:S03]  /*17ed0*/  FADD.FTZ R112, R112, R16 ;  /* 0x0000001070707221 */ /* 0x000fc60000010000 */
[----:B------:R-:W-:Y:S01]  /*17ee0*/  HMMA.16816.F32.BF16 R48, R52, R10, R48 ;  /* 0x0000000a3430723c */ /* 0x000fe20000041830 */
[----:B------:R-:W-:Y:S01]  /*17ef0*/  FADD.FTZ R112, R111, R112 ;  /* 0x000000706f707221 */ /* 0x000fe20000010000 */
[----:B------:R-:W3:Y:S01]  /*17f00*/  MUFU.EX2 R166, R166 ;  /* 0x000000a600a67308 */ /* 0x000ee20000000800 */
[----:B------:R-:W5:Y:S02]  /*17f10*/  LDSM.16.MT88.4 R52, [R234+0x7c00] ;  /* 0x007c0000ea34783b */ /* 0x000f640000004200 */
[----:B------:R-:W-:Y:S02]  /*17f20*/  FADD.FTZ R110, R110, R112 ;  /* 0x000000706e6e7221 */ /* 0x000fe40000010000 */
[----:B-1----:R-:W-:Y:S02]  /*17f30*/  F2FP.BF16.PACK_AB R10, R66, R68 ;  /* 0x00000044420a723e */ /* 0x002fe400000010ff */
[----:B------:R-:W-:Y:S01]  /*17f40*/  FADD.FTZ R110, R108, R110 ;  /* 0x0000006e6c6e7221 */ /* 0x000fe20000010000 */
[----:B------:R-:W1:Y:S03]  /*17f50*/  MUFU.EX2 R105, R105 ;  /* 0x0000006900697308 */ /* 0x000e660000000800 */
[----:B------:R-:W-:-:S04]  /*17f60*/  FADD.FTZ R107, R107, R110 ;  /* 0x0000006e6b6b7221 */ /* 0x000fc80000010000 */
[----:B------:R-:W-:Y:S01]  /*17f70*/  FADD.FTZ R107, R106, R107 ;  /* 0x0000006b6a6b7221 */ /* 0x000fe20000010000 */
[----:B------:R-:W2:Y:S01]  /*17f80*/  MUFU.EX2 R130, R23 ;  /* 0x0000001700827308 */ /* 0x000ea20000000800 */
[----:B---3--:R-:W-:Y:S01]  /*17f90*/  F2FP.BF16.PACK_AB R9, R166, R109 ;  /* 0x0000006da609723e */ /* 0x008fe200000010ff */
[----:B------:R-:W-:Y:S02]  /*17fa0*/  FADD.FTZ R109, R109, R115 ;  /* 0x000000736d6d7221 */ /* 0x000fe40000010000 */
[----:B------:R-:W-:Y:S02]  /*17fb0*/  FADD.FTZ R107, R100, R107 ;  /* 0x0000006b646b7221 */ /* 0x000fe40000010000 */
[----:B------:R-:W-:Y:S02]  /*17fc0*/  FADD.FTZ R109, R166, R109 ;  /* 0x0000006da66d7221 */ /* 0x000fe40000010000 */
[----:B------:R-:W-:Y:S01]  /*17fd0*/  FADD.FTZ R99, R99, R107 ;  /* 0x0000006b63637221 */ /* 0x000fe20000010000 */
[----:B------:R3:W3:Y:S01]  /*17fe0*/  MUFU.EX2 R116, R8 ;  /* 0x0000000800747308 */ /* 0x0006e20000000800 */
[----:B-1----:R-:W-:-:S02]  /*17ff0*/  FADD.FTZ R109, R105, R109 ;  /* 0x0000006d696d7221 */ /* 0x002fc40000010000 */
[----:B------:R-:W-:-:S04]  /*18000*/  FADD.FTZ R99, R98, R99 ;  /* 0x0000006362637221 */ /* 0x000fc80000010000 */
[----:B------:R-:W-:Y:S01]  /*18010*/  FADD.FTZ R97, R97, R99 ;  /* 0x0000006361617221 */ /* 0x000fe20000010000 */
[C---:B--2---:R-:W-:Y:S01]  /*18020*/  F2FP.BF16.PACK_AB R11, R130.reuse, R105 ;  /* 0x00000069820b723e */ /* 0x044fe200000010ff */
[----:B------:R-:W-:Y:S01]  /*18030*/  MUFU.EX2 R64, R64 ;  /* 0x0000004000407308 */ /* 0x000fe20000000800 */
[----:B------:R-:W-:Y:S02]  /*18040*/  FADD.FTZ R130, R130, R109 ;  /* 0x0000006d82827221 */ /* 0x000fe40000010000 */
[----:B------:R-:W-:-:S04]  /*18050*/  FADD.FTZ R97, R96, R97 ;  /* 0x0000006160617221 */ /* 0x000fc80000010000 */
[----:B------:R-:W-:Y:S01]  /*18060*/  FADD.FTZ R95, R95, R97 ;  /* 0x000000615f5f7221 */ /* 0x000fe20000010000 */
[----:B---3--:R-:W-:Y:S01]  /*18070*/  F2FP.BF16.PACK_AB R8, R70, R72 ;  /* 0x000000484608723e */ /* 0x008fe200000010ff */
[----:B------:R-:W1:Y:S01]  /*18080*/  MUFU.EX2 R62, R62 ;  /* 0x0000003e003e7308 */ /* 0x000e620000000800 */
[----:B------:R-:W-:Y:S02]  /*18090*/  FADD.FTZ R130, R116, R130 ;  /* 0x0000008274827221 */ /* 0x000fe40000010000 */
[----:B------:R-:W-:-:S03]  /*180a0*/  FADD.FTZ R95, R94, R95 ;  /* 0x0000005f5e5f7221 */ /* 0x000fc60000010000 */
[C---:B----4-:R-:W-:Y:S01]  /*180b0*/  HMMA.16816.F32.BF16 R40, R8.reuse, R44, R40 ;  /* 0x0000002c0828723c */ /* 0x050fe20000041828 */
[----:B------:R-:W-:Y:S01]  /*180c0*/  FADD.FTZ R95, R93, R95 ;  /* 0x0000005f5d5f7221 */ /* 0x000fe20000010000 */
[----:B------:R-:W-:Y:S03]  /*180d0*/  MUFU.EX2 R60, R60 ;  /* 0x0000003c003c7308 */ /* 0x000fe60000000800 */
[----:B------:R-:W-:Y:S02]  /*180e0*/  FADD.FTZ R92, R92, R95 ;  /* 0x0000005f5c5c7221 */ /* 0x000fe40000010000 */
[----:B------:R-:W-:Y:S01]  /*180f0*/  FFMA.FTZ R44, R18, c[0x0][0x23c], -R0 ;  /* 0x00008f00122c7a23 */ /* 0x000fe20000010800 */
[----:B------:R-:W-:Y:S01]  /*18100*/  HMMA.16816.F32.BF16 R4, R8, R46, R4 ;  /* 0x0000002e0804723c */ /* 0x000fe20000041804 */
[----:B------:R-:W2:Y:S01]  /*18110*/  LDSM.16.MT88.4 R16, [R235+0x7c00] ;  /* 0x007c0000eb10783b */ /* 0x000ea20000004200 */
[----:B------:R-:W-:Y:S01]  /*18120*/  FADD.FTZ R92, R91, R92 ;  /* 0x0000005c5b5c7221 */ /* 0x000fe20000010000 */
[----:B------:R-:W3:Y:S01]  /*18130*/  MUFU.EX2 R58, R58 ;  /* 0x0000003a003a7308 */ /* 0x000ee20000000800 */
[----:B------:R-:W-:-:S02]  /*18140*/  FFMA.FTZ R45, R20, c[0x0][0x23c], -R0 ;  /* 0x00008f00142d7a23 */ /* 0x000fc40000010800 */
[----:B------:R-:W-:Y:S02]  /*18150*/  FADD.FTZ R90, R90, R92 ;  /* 0x0000005c5a5a7221 */ /* 0x000fe40000010000 */
[C---:B------:R-:W-:Y:S01]  /*18160*/  HMMA.16816.F32.BF16 R220, R8.reuse, R12, R220 ;  /* 0x0000000c08dc723c */ /* 0x040fe200000418dc */
[----:B------:R-:W-:Y:S02]  /*18170*/  FFMA.FTZ R46, R39, c[0x0][0x23c], -R0 ;  /* 0x00008f00272e7a23 */ /* 0x000fe40000010800 */
[----:B------:R4:W4:Y:S01]  /*18180*/  MUFU.EX2 R114, R27 ;  /* 0x0000001b00727308 */ /* 0x0009220000000800 */
[----:B------:R-:W-:Y:S02]  /*18190*/  FADD.FTZ R90, R89, R90 ;  /* 0x0000005a595a7221 */ /* 0x000fe40000010000 */
[----:B------:R-:W-:Y:S02]  /*181a0*/  FFMA.FTZ R47, R61, c[0x0][0x23c], -R0 ;  /* 0x00008f003d2f7a23 */ /* 0x000fe40000010800 */
[----:B------:R-:W-:Y:S01]  /*181b0*/  HMMA.16816.F32.BF16 R48, R8, R14, R48 ;  /* 0x0000000e0830723c */ /* 0x000fe20000041830 */
[----:B------:R-:W2:Y:S01]  /*181c0*/  LDSM.16.MT88.4 R12, [R234+0x8000] ;  /* 0x00800000ea0c783b */ /* 0x000ea20000004200 */
[----:B------:R-:W-:Y:S01]  /*181d0*/  FADD.FTZ R90, R88, R90 ;  /* 0x0000005a585a7221 */ /* 0x000fe20000010000 */
[----:B------:R-:W-:Y:S01]  /*181e0*/  MUFU.EX2 R44, R44 ;  /* 0x0000002c002c7308 */ /* 0x000fe20000000800 */
[----:B------:R-:W-:-:S02]  /*181f0*/  FFMA.FTZ R39, R69, c[0x0][0x23c], -R101 ;  /* 0x00008f0045277a23 */ /* 0x000fc40000010865 */
[----:B------:R-:W-:Y:S01]  /*18200*/  FADD.FTZ R87, R87, R90 ;  /* 0x0000005a57577221 */ /* 0x000fe20000010000 */
[----:B-1----:R-:W-:Y:S02]  /*18210*/  F2FP.BF16.PACK_AB R8, R62, R64 ;  /* 0x000000403e08723e */ /* 0x002fe400000010ff */
[----:B---3--:R-:W-:Y:S01]  /*18220*/  F2FP.BF16.PACK_AB R10, R58, R60 ;  /* 0x0000003c3a0a723e */ /* 0x008fe200000010ff */
[----:B------:R-:W-:Y:S01]  /*18230*/  FADD.FTZ R87, R86, R87 ;  /* 0x0000005756577221 */ /* 0x000fe20000010000 */
[----:B------:R-:W1:Y:S01]  /*18240*/  MUFU.EX2 R31, R31 ;  /* 0x0000001f001f7308 */ /* 0x000e620000000800 */
[----:B----4-:R-:W-:Y:S01]  /*18250*/  FFMA.FTZ R27, R30, c[0x0][0x23c], -R101 ;  /* 0x00008f001e1b7a23 */ /* 0x010fe20000010865 */
[----:B------:R-:W-:Y:S01]  /*18260*/  F2FP.BF16.PACK_AB R9, R114, R116 ;  /* 0x000000747209723e */ /* 0x000fe200000010ff */
[--C-:B------:R-:W-:Y:S02]  /*18270*/  FFMA.FTZ R30, R35, c[0x0][0x23c], -R0.reuse ;  /* 0x00008f00231e7a23 */ /* 0x100fe40000010800 */
[----:B------:R-:W-:-:S02]  /*18280*/  FFMA.FTZ R35, R22, c[0x0][0x23c], -R0 ;  /* 0x00008f0016237a23 */ /* 0x000fc40000010800 */
[----:B------:R-:W-:Y:S01]  /*18290*/  FADD.FTZ R85, R85, R87 ;  /* 0x0000005755557221 */ /* 0x000fe20000010000 */
[----:B------:R-:W3:Y:S01]  /*182a0*/  LDSM.16.MT88.4 R20, [R235+0x8000] ;  /* 0x00800000eb14783b */ /* 0x000ee20000004200 */
[----:B------:R-:W-:Y:S01]  /*182b0*/  MUFU.EX2 R2, R2 ;  /* 0x0000000200027308 */ /* 0x000fe20000000800 */
[----:B------:R-:W-:Y:S02]  /*182c0*/  FADD.FTZ R130, R114, R130 ;  /* 0x0000008272827221 */ /* 0x000fe40000010000 */
[----:B------:R-:W-:Y:S01]  /*182d0*/  FADD.FTZ R85, R84, R85 ;  /* 0x0000005554557221 */ /* 0x000fe20000010000 */
[----:B-1----:R-:W-:-:S04]  /*182e0*/  F2FP.BF16.PACK_AB R11, R31, R44 ;  /* 0x0000002c1f0b723e */ /* 0x002fc800000010ff */
[----:B------:R-:W1:Y:S01]  /*182f0*/  MUFU.EX2 R104, R104 ;  /* 0x0000006800687308 */ /* 0x000e620000000800 */
[----:B------:R-:W-:Y:S02]  /*18300*/  FADD.FTZ R83, R83, R85 ;  /* 0x0000005553537221 */ /* 0x000fe40000010000 */
[----:B------:R-:W-:Y:S02]  /*18310*/  FADD.FTZ R44, R44, R130 ;  /* 0x000000822c2c7221 */ /* 0x000fe40000010000 */
[----:B------:R-:W-:Y:S01]  /*18320*/  FADD.FTZ R83, R82, R83 ;  /* 0x0000005352537221 */ /* 0x000fe20000010000 */
[----:B-----5:R-:W-:Y:S01]  /*18330*/  HMMA.16816.F32.BF16 R40, R8, R52, R40 ;  /* 0x000000340828723c */ /* 0x020fe20000041828 */
[----:B------:R-:W-:Y:S01]  /*18340*/  FADD.FTZ R44, R31, R44 ;  /* 0x0000002c1f2c7221 */ /* 0x000fe20000010000 */
[----:B------:R-:W-:Y:S01]  /*18350*/  MUFU.EX2 R126, R126 ;  /* 0x0000007e007e7308 */ /* 0x000fe20000000800 */
[----:B------:R-:W-:-:S04]  /*18360*/  FADD.FTZ R83, R81, R83 ;  /* 0x0000005351537221 */ /* 0x000fc80000010000 */
[----:B------:R-:W-:Y:S01]  /*18370*/  FADD.FTZ R80, R80, R83 ;  /* 0x0000005350507221 */ /* 0x000fe20000010000 */
[C---:B------:R-:W-:Y:S01]  /*18380*/  HMMA.16816.F32.BF16 R4, R8.reuse, R54, R4 ;  /* 0x000000360804723c */ /* 0x040fe20000041804 */
[----:B------:R-:W-:Y:S01]  /*18390*/  FFMA.FTZ R52, R57, c[0x0][0x23c], -R0 ;  /* 0x00008f0039347a23 */ /* 0x000fe20000010800 */
[----:B------:R-:W4:Y:S01]  /*183a0*/  MUFU.EX2 R144, R144 ;  /* 0x0000009000907308 */ /* 0x000f220000000800 */
[----:B------:R-:W-:Y:S02]  /*183b0*/  FADD.FTZ R80, R79, R80 ;  /* 0x000000504f507221 */ /* 0x000fe40000010000 */
[----:B------:R-:W-:Y:S02]  /*183c0*/  FFMA.FTZ R53, R73, c[0x0][0x23c], -R0 ;  /* 0x00008f0049357a23 */ /* 0x000fe40000010800 */
[----:B------:R-:W-:Y:S01]  /*183d0*/  FADD.FTZ R80, R78, R80 ;  /* 0x000000504e507221 */ /* 0x000fe20000010000 */
[----:B--2---:R-:W-:Y:S02]  /*183e0*/  HMMA.16816.F32.BF16 R220, R8, R16, R220 ;  /* 0x0000001008dc723c */ /* 0x004fe400000418dc */
[----:B------:R-:W-:Y:S01]  /*183f0*/  MUFU.EX2 R45, R45 ;  /* 0x0000002d002d7308 */ /* 0x000fe20000000800 */
[----:B------:R-:W-:-:S04]  /*18400*/  FADD.FTZ R77, R77, R80 ;  /* 0x000000504d4d7221 */ /* 0x000fc80000010000 */
[----:B------:R-:W-:Y:S01]  /*18410*/  FADD.FTZ R77, R76, R77 ;  /* 0x0000004d4c4d7221 */ /* 0x000fe20000010000 */
[----:B------:R-:W-:Y:S01]  /*18420*/  HMMA.16816.F32.BF16 R48, R8, R18, R48 ;  /* 0x000000120830723c */ /* 0x000fe20000041830 */
[----:B------:R-:W2:Y:S01]  /*18430*/  LDSM.16.MT88.4 R16, [R234+0x8400] ;  /* 0x00840000ea10783b */ /* 0x000ea20000004200 */
[----:B------:R-:W5:Y:S01]  /*18440*/  MUFU.EX2 R30, R30 ;  /* 0x0000001e001e7308 */ /* 0x000f620000000800 */
[----:B------:R-:W-:-:S04]  /*18450*/  FADD.FTZ R74, R74, R77 ;  /* 0x0000004d4a4a7221 */ /* 0x000fc80000010000 */
        /* <DEDUP_REMOVED lines=12> */
[----:B------:R-:W-:-:S02]  /*18520*/  FADD.FTZ R45, R30, R45 ;  /* 0x0000002d1e2d7221 */ /* 0x000fc40000010000 */
[----:B------:R-:W-:-:S04]  /*18530*/  FADD.FTZ R64, R62, R64 ;  /* 0x000000403e407221 */ /* 0x000fc80000010000 */
        /* <DEDUP_REMOVED lines=8> */
[----:B------:R-:W-:Y:S03]  /*185c0*/  MUFU.EX2 R150, R150 ;  /* 0x0000009600967308 */ /* 0x000fe60000000800 */
[----:B------:R-:W-:-:S03]  /*185d0*/  FADD.FTZ R104, R104, R58 ;  /* 0x0000003a68687221 */ /* 0x000fc60000010000 */
[----:B------:R-:W-:Y:S01]  /*185e0*/  HMMA.16816.F32.BF16 R4, R8, R14, R4 ;  /* 0x0000000e0804723c */ /* 0x000fe20000041804 */
[----:B------:R-:W5:Y:S01]  /*185f0*/  LDSM.16.MT88.4 R12, [R235+0x8400] ;  /* 0x00840000eb0c783b */ /* 0x000f620000004200 */
[----:B------:R-:W1:Y:S01]  /*18600*/  MUFU.EX2 R33, R33 ;  /* 0x0000002100217308 */ /* 0x000e620000000800 */
[----:B------:R-:W-:-:S04]  /*18610*/  FADD.FTZ R104, R126, R104 ;  /* 0x000000687e687221 */ /* 0x000fc80000010000 */
[----:B------:R-:W-:Y:S01]  /*18620*/  FADD.FTZ R144, R144, R104 ;  /* 0x0000006890907221 */ /* 0x000fe20000010000 */
[----:B---3--:R-:W-:Y:S02]  /*18630*/  HMMA.16816.F32.BF16 R220, R8, R20, R220 ;  /* 0x0000001408dc723c */ /* 0x008fe400000418dc */
[----:B------:R-:W3:Y:S01]  /*18640*/  MUFU.EX2 R24, R24 ;  /* 0x0000001800187308 */ /* 0x000ee20000000800 */
[----:B----4-:R-:W-:-:S05]  /*18650*/  FADD.FTZ R144, R148, R144 ;  /* 0x0000009094907221 */ /* 0x010fca0000010000 */
[----:B------:R-:W-:Y:S01]  /*18660*/  HMMA.16816.F32.BF16 R48, R8, R22, R48 ;  /* 0x000000160830723c */ /* 0x000fe20000041830 */
[----:B------:R-:W4:Y:S01]  /*18670*/  LDSM.16.MT88.4 R20, [R234+0x8800] ;  /* 0x00880000ea14783b */ /* 0x000f220000004200 */
[----:B------:R-:W2:Y:S05]  /*18680*/  MUFU.EX2 R47, R47 ;  /* 0x0000002f002f7308 */ /* 0x000eaa0000000800 */
[C---:B-1----:R-:W-:Y:S01]  /*18690*/  F2FP.BF16.PACK_AB R8, R65.reuse, R148 ;  /* 0x000000944108723e */ /* 0x042fe200000010ff */
[----:B------:R-:W-:Y:S01]  /*186a0*/  FADD.FTZ R65, R65, R144 ;  /* 0x0000009041417221 */ /* 0x000fe20000010000 */
[----:B------:R-:W-:Y:S01]  /*186b0*/  F2FP.BF16.PACK_AB R10, R33, R150 ;  /* 0x00000096210a723e */ /* 0x000fe200000010ff */
[----:B------:R-:W1:Y:S01]  /*186c0*/  MUFU.EX2 R26, R26 ;  /* 0x0000001a001a7308 */ /* 0x000e620000000800 */
[----:B---3--:R-:W-:-:S02]  /*186d0*/  FADD.FTZ R35, R24, R35 ;  /* 0x0000002318237221 */ /* 0x008fc40000010000 */
        /* <DEDUP_REMOVED lines=12> */
[----:B------:R-:W-:Y:S02]  /*187a0*/  MUFU.EX2 R27, R27 ;  /* 0x0000001b001b7308 */ /* 0x000fe40000000800 */
[C---:B------:R-:W-:Y:S01]  /*187b0*/  HMMA.16816.F32.BF16 R4, R8.reuse, R18, R4 ;  /* 0x000000120804723c */ /* 0x040fe20000041804 */
[----:B------:R-:W2:Y:S05]  /*187c0*/  LDSM.16.MT88.4 R16, [R235+0x8800] ;  /* 0x00880000eb10783b */ /* 0x000eaa0000004200 */
[----:B------:R-:W3:Y:S02]  /*187d0*/  MUFU.EX2 R39, R39 ;  /* 0x0000002700277308 */ /* 0x000ee40000000800 */
[C---:B-----5:R-:W-:Y:S06]  /*187e0*/  HMMA.16816.F32.BF16 R220, R8.reuse, R12, R220 ;  /* 0x0000000c08dc723c */ /* 0x060fec00000418dc */
[----:B------:R-:W5:Y:S01]  /*187f0*/  MUFU.EX2 R28, R28 ;  /* 0x0000001c001c7308 */ /* 0x000f620000000800 */
[----:B------:R-:W-:Y:S01]  /*18800*/  FFMA.FTZ R12, R38, c[0x0][0x23c], -R101 ;  /* 0x00008f00260c7a23 */ /* 0x000fe20000010865 */
[----:B------:R-:W-:Y:S01]  /*18810*/  HMMA.16816.F32.BF16 R48, R8, R14, R48 ;  /* 0x0000000e0830723c */ /* 0x000fe20000041830 */
[----:B------:R-:W-:-:S05]  /*18820*/  FFMA.FTZ R13, R36, c[0x0][0x23c], -R0 ;  /* 0x00008f00240d7a23 */ /* 0x000fca0000010800 */
[----:B------:R-:W4:Y:S01]  /*18830*/  MUFU.EX2 R29, R29 ;  /* 0x0000001d001d7308 */ /* 0x000f220000000800 */
[----:B-1----:R-:W-:Y:S01]  /*18840*/  F2FP.BF16.PACK_AB R8, R67, R25 ;  /* 0x000000194308723e */ /* 0x002fe200000010ff */
[----:B------:R-:W-:Y:S01]  /*18850*/  FFMA.FTZ R14, R71, c[0x0][0x23c], -R0 ;  /* 0x00008f00470e7a23 */ /* 0x000fe20000010800 */
[----:B---3--:R-:W-:-:S05]  /*18860*/  F2FP.BF16.PACK_AB R10, R39, R27 ;  /* 0x0000001b270a723e */ /* 0x008fca00000010ff */
[----:B------:R-:W1:Y:S01]  /*18870*/  MUFU.EX2 R32, R32 ;  /* 0x0000002000207308 */ /* 0x000e620000000800 */
[----:B------:R-:W-:Y:S02]  /*18880*/  FFMA.FTZ R15, R56, c[0x0][0x23c], -R0 ;  /* 0x00008f00380f7a23 */ /* 0x000fe40000010800 */
[----:B-----5:R-:W-:Y:S02]  /*18890*/  FADD.FTZ R52, R28, R52 ;  /* 0x000000341c347221 */ /* 0x020fe40000010000 */
[----:B------:R-:W-:-:S03]  /*188a0*/  FADD.FTZ R67, R67, R33 ;  /* 0x0000002143437221 */ /* 0x000fc60000010000 */
[----:B------:R-:W3:Y:S01]  /*188b0*/  MUFU.EX2 R53, R53 ;  /* 0x0000003500357308 */ /* 0x000ee20000000800 */
[C---:B----4-:R-:W-:Y:S01]  /*188c0*/  F2FP.BF16.PACK_AB R9, R29.reuse, R28 ;  /* 0x0000001c1d09723e */ /* 0x050fe200000010ff */
[----:B------:R-:W-:Y:S02]  /*188d0*/  FADD.FTZ R29, R29, R52 ;  /* 0x000000341d1d7221 */ /* 0x000fe40000010000 */
[----:B------:R-:W-:-:S04]  /*188e0*/  FADD.FTZ R67, R27, R67 ;  /* 0x000000431b437221 */ /* 0x000fc80000010000 */
        /* <DEDUP_REMOVED lines=32> */
.L_x_2062:
[----:B------:R-:W-:-:S06]  /*18af0*/  UISETP.GE.AND UP0, UPT, UR5, 0x1, UPT ;  /* 0x000000010500788c */ /* 0x000fcc000bf06270 */
[----:B------:R-:W-:-:S13]  /*18b00*/  PLOP3.LUT P0, PT, PT, PT, UP0, 0x80, 0x0 ;  /* 0x000000000000781c */ /* 0x000fda0003f0f008 */
[----:B------:R-:W-:Y:S05]  /*18b10*/  @!P0 BRA `(.L_x_2070) ;  /* 0x0000580000008947 */ /* 0x000fea0003800000 */
[----:B------:R-:W-:Y:S01]  /*18b20*/  MOV R211, R134 ;  /* 0x0000008600d37202 */ /* 0x000fe20000000f00 */
[----:B------:R-:W-:Y:S01]  /*18b30*/  ULDC.64 UR14, c[0x0][0x118] ;  /* 0x00004600000e7ab9 */ /* 0x000fe20000000a00 */
[----:B------:R-:W-:Y:S01]  /*18b40*/  MOV R212, R132 ;  /* 0x0000008400d47202 */ /* 0x000fe20000000f00 */
[----:B------:R-:W-:Y:S01]  /*18b50*/  ULDC UR11, c[0x0][0x2d0] ;  /* 0x0000b400000b7ab9 */ /* 0x000fe20000000800 */
[----:B------:R-:W-:Y:S01]  /*18b60*/  MOV R236, c[0x0][0x1a0] ;  /* 0x0000680000ec7a02 */ /* 0x000fe20000000f00 */
[----:B------:R-:W-:Y:S02]  /*18b70*/  UMOV UR12, 0x5 ;  /* 0x00000005000c7882 */ /* 0x000fe40000000000 */
[----:B------:R-:W-:Y:S02]  /*18b80*/  ULDC UR10, c[0x0][0x2d0] ;  /* 0x0000b400000a7ab9 */ /* 0x000fe40000000800 */
.L_x_2074:
[----:B------:R-:W-:Y:S01]  /*18b90*/  PLOP3.LUT P0, PT, PT, PT, UP2, 0x40, 0x0 ;  /* 0x000000000000781c */ /* 0x000fe20003f0e828 */
[----:B------:R-:W-:Y:S04]  /*18ba0*/  DEPBAR.LE SB0, 0x0 ;  /* 0x000080000000791a */ /* 0x000fe80000000000 */
[----:B------:R-:W-:Y:S01]  /*18bb0*/  BAR.SYNC.DEFER_BLOCKING 0x0 ;  /* 0x0000000000007b1d */ /* 0x000fe20000010000 */
[----:B------:R-:W-:Y:S05]  /*18bc0*/  IMAD.U32 R4, R236, -0x100, RZ ;  /* 0xffffff00ec047824 */ /* 0x000fea00078e00ff */
[----:B------:R-:W-:Y:S02]  /*18bd0*/  SHF.R.S32.HI R5, RZ, 0x1f, R4 ;  /* 0x0000001fff057819 */ /* 0x000fe40000011404 */
[----:B------:R-:W-:-:S05]  /*18be0*/  @P0 BRA `(.L_x_2071) ;  /* 0x000003d000000947 */ /* 0x000fca0003800000 */
[----:B------:R-:W-:Y:S01]  /*18bf0*/  IABS R0, c[0x0][0x2d0] ;  /* 0x0000b40000007a13 */ /* 0x000fe20000000000 */
[----:B------:R-:W-:Y:S03]  /*18c00*/  USHF.L.U32 UR7, UR5, 0x8, URZ ;  /* 0x0000000805077899 */ /* 0x000fe6000800063f */
[----:B------:R-:W1:Y:S01]  /*18c10*/  I2F.RP R10, R0 ;  /* 0x00000000000a7306 */ /* 0x000e620000209400 */
[----:B------:R-:W-:Y:S02]  /*18c20*/  UIADD3 UR6, UR7, -0x100, URZ ;  /* 0xffffff0007067890 */ /* 0x000fe4000fffe03f */
[----:B------:R-:W-:Y:S01]  /*18c30*/  IMAD.U32 R8, RZ, RZ, UR7 ;  /* 0x00000007ff087e24 */ /* 0x000fe2000f8e00ff */
[----:B------:R-:W-:Y:S03]  /*18c40*/  ULOP3.LUT UR7, UR7, UR11, URZ, 0x3c, !UPT ;  /* 0x0000000b07077292 */ /* 0x000fe6000f8e3c3f */
[----:B------:R-:W-:Y:S01]  /*18c50*/  IMAD.U32 R6, RZ, RZ, UR6 ;  /* 0x00000006ff067e24 */ /* 0x000fe2000f8e00ff */
[----:B------:R-:W-:Y:S01]  /*18c60*/  IABS R8, R8 ;  /* 0x0000000800087213 */ /* 0x000fe20000000000 */
[----:B------:R-:W-:Y:S01]  /*18c70*/  ULOP3.LUT UR6, UR6, UR11, URZ, 0x3c, !UPT ;  /* 0x0000000b06067292 */ /* 0x000fe2000f8e3c3f */
[----:B------:R-:W-:Y:S02]  /*18c80*/  ISETP.LE.AND P5, PT, RZ, UR7, PT ;  /* 0x00000007ff007c0c */ /* 0x000fe4000bfa3270 */
[----:B------:R-:W-:Y:S03]  /*18c90*/  IABS R6, R6 ;  /* 0x0000000600067213 */ /* 0x000fe60000000000 */
[----:B------:R-:W-:Y:S01]  /*18ca0*/  ISETP.LE.AND P4, PT, RZ, UR6, PT ;  /* 0x00000006ff007c0c */ /* 0x000fe2000bf83270 */
        /* <DEDUP_REMOVED lines=10> */
[----:B------:R-:W-:Y:S01]  /*18d50*/  IMAD R6, R0, R5, R6 ;  /* 0x0000000500067224 */ /* 0x000fe200078e0206 */
[----:B------:R-:W-:Y:S04]  /*18d60*/  IADD3 R7, -R4, RZ, RZ ;  /* 0x000000ff04077210 */ /* 0x000fe80007ffe1ff */
[C---:B------:R-:W-:Y:S01]  /*18d70*/  ISETP.GT.U32.AND P0, PT, R0.reuse, R6, PT ;  /* 0x000000060000720c */ /* 0x040fe20003f04070 */
[C---:B------:R-:W-:Y:S05]  /*18d80*/  IMAD R8, R0.reuse, R7, R8 ;  /* 0x0000000700087224 */ /* 0x040fea00078e0208 */
[----:B------:R-:W-:Y:S07]  /*18d90*/  ISETP.GT.U32.AND P1, PT, R0, R8, PT ;  /* 0x000000080000720c */ /* 0x000fee0003f24070 */
[----:B------:R-:W-:Y:S01]  /*18da0*/  @!P0 IADD3 R2, R2, 0x1, RZ ;  /* 0x0000000102028810 */ /* 0x000fe20007ffe0ff */
[--C-:B------:R-:W-:Y:S01]  /*18db0*/  @!P0 IMAD.IADD R6, R6, 0x1, -R0.reuse ;  /* 0x0000000106068824 */ /* 0x100fe200078e0a00 */
[----:B------:R-:W-:Y:S04]  /*18dc0*/  ISETP.NE.AND P0, PT, RZ, c[0x0][0x2d0], PT ;  /* 0x0000b400ff007a0c */ /* 0x000fe80003f05270 */
        /* <DEDUP_REMOVED lines=8> */
[----:B------:R-:W-:Y:S02]  /*18e50*/  SEL R2, R0, R2, !P0 ;  /* 0x0000000200027207 */ /* 0x000fe40004000000 */
[----:B------:R-:W-:Y:S02]  /*18e60*/  @!P5 IADD3 R4, -R4, RZ, RZ ;  /* 0x000000ff0404d210 */ /* 0x000fe40007ffe1ff */
[----:B------:R-:W-:Y:S02]  /*18e70*/  LEA R6, P1, R2, R214, 0x2 ;  /* 0x000000d602067211 */ /* 0x000fe400078210ff */
[----:B------:R-:W-:Y:S02]  /*18e80*/  SEL R0, R0, R4, !P0 ;  /* 0x0000000400007207 */ /* 0x000fe40004000000 */
[-C--:B------:R-:W-:Y:S02]  /*18e90*/  LEA.HI.X.SX32 R7, R2, R215.reuse, 0x2, P1 ;  /* 0x000000d702077211 */ /* 0x080fe400008f16ff */
[C---:B------:R-:W-:Y:S03]  /*18ea0*/  LEA R4, P0, R0.reuse, R214, 0x2 ;  /* 0x000000d600047211 */ /* 0x040fe600078010ff */
[----:B------:R1:W2:Y:S01]  /*18eb0*/  LDG.E R6, [R6.64] ;  /* 0x0000000e06067981 */ /* 0x0002a2000c1e1900 */
[C---:B------:R-:W-:Y:S01]  /*18ec0*/  LEA.HI.X.SX32 R5, R0.reuse, R215, 0x2, P0 ;  /* 0x000000d700057211 */ /* 0x040fe200000f16ff */
[----:B------:R-:W-:Y:S02]  /*18ed0*/  IMAD.IADD R0, R0, 0x1, -R2 ;  /* 0x0000000100007824 */ /* 0x000fe400078e0a02 */
[----:B------:R-:W-:Y:S04]  /*18ee0*/  IMAD.MOV.U32 R2, RZ, RZ, c[0x0][0x2d0] ;  /* 0x0000b400ff027624 */ /* 0x000fe800078e00ff */
[----:B------:R-:W-:Y:S05]  /*18ef0*/  IMAD R0, R0, R2, -0x100 ;  /* 0xffffff0000007424 */ /* 0x000fea00078e0202 */
[----:B------:R-:W-:Y:S05]  /*18f00*/  SHF.R.S32.HI R2, RZ, 0x1f, R0 ;  /* 0x0000001fff027819 */ /* 0x000fea0000011400 */
[----:B------:R-:W-:Y:S04]  /*18f10*/  IMAD R2, R2, c[0x0][0x1a0], RZ ;  /* 0x0000680002027a24 */ /* 0x000fe800078e02ff */
[C---:B------:R-:W-:Y:S01]  /*18f20*/  IMAD R2, R0.reuse, c[0x0][0x1a4], R2 ;  /* 0x0000690000027a24 */ /* 0x040fe200078e0202 */
[----:B-1----:R1:W2:Y:S02]  /*18f30*/  LDG.E R7, [R4.64] ;  /* 0x0000000e04077981 */ /* 0x0022a4000c1e1900 */
[----:B-1----:R-:W-:Y:S05]  /*18f40*/  IMAD.WIDE.U32 R4, R0, c[0x0][0x1a0], RZ ;  /* 0x0000680000047a25 */ /* 0x002fea00078e00ff */
[----:B------:R-:W-:Y:S01]  /*18f50*/  IADD3 R5, R5, R2, RZ ;  /* 0x0000000205057210 */ /* 0x000fe20007ffe0ff */
[----:B--2---:R-:W-:Y:S04]  /*18f60*/  IMAD.IADD R6, R6, 0x1, -R7 ;  /* 0x0000000106067824 */ /* 0x004fe800078e0a07 */
[----:B------:R-:W-:Y:S01]  /*18f70*/  IMAD.WIDE.U32 R4, R6, c[0x0][0x188], R4 ;  /* 0x0000620006047a25 */ /* 0x000fe200078e0004 */
[----:B------:R-:W-:Y:S05]  /*18f80*/  SHF.R.S32.HI R0, RZ, 0x1f, R6 ;  /* 0x0000001fff007819 */ /* 0x000fea0000011406 */
[----:B------:R-:W-:Y:S04]  /*18f90*/  IMAD R0, R0, c[0x0][0x188], RZ ;  /* 0x0000620000007a24 */ /* 0x000fe800078e02ff */
[----:B------:R-:W-:Y:S04]  /*18fa0*/  IMAD R0, R6, c[0x0][0x18c], R0 ;  /* 0x0000630006007a24 */ /* 0x000fe800078e0200 */
[----:B------:R-:W-:Y:S02]  /*18fb0*/  IMAD.IADD R5, R5, 0x1, R0 ;  /* 0x0000000105057824 */ /* 0x000fe400078e0200 */
.L_x_2071:
[----:B------:R-:W-:Y:S01]  /*18fc0*/  ULDC.64 UR6, c[0x0][0x1a0] ;  /* 0x0000680000067ab9 */ /* 0x000fe20000000a00 */
[----:B------:R-:W-:Y:S01]  /*18fd0*/  ISETP.GE.AND P1, PT, R188, c[0x0][0x220], PT ;  /* 0x00008800bc007a0c */ /* 0x000fe20003f26270 */
[----:B------:R-:W-:Y:S01]  /*18fe0*/  USHF.L.U32 UR13, UR6, 0x5, URZ ;  /* 0x00000005060d7899 */ /* 0x000fe2000800063f */
[C---:B------:R-:W-:Y:S01]  /*18ff0*/  LEA R238, P3, R4.reuse, R167, 0x1 ;  /* 0x000000a704ee7211 */ /* 0x040fe200078608ff */
[----:B------:R-:W-:Y:S02]  /*19000*/  USHF.L.U64.HI UR7, UR6, UR12, UR7 ;  /* 0x0000000c06077299 */ /* 0x000fe40008010207 */
[----:B------:R-:W-:Y:S01]  /*19010*/  UISETP.GE.AND UP0, UPT, UR5, 0x2, UPT ;  /* 0x000000020500788c */ /* 0x000fe2000bf06270 */
[--C-:B------:R-:W-:Y:S07]  /*19020*/  LEA.HI.X R239, R4, R168, R5.reuse, 0x1, P3 ;  /* 0x000000a804ef7211 */ /* 0x100fee00018f0c05 */
[----:B------:R-:W-:Y:S01]  /*19030*/  @P1 STS [R213+0x5000], RZ ;  /* 0x005000ffd5001388 */ /* 0x000fe20000000800 */
[----:B------:R-:W-:Y:S01]  /*19040*/  @!P1 MOV R9, R5 ;  /* 0x0000000500099202 */ /* 0x000fe20000000f00 */
[--C-:B------:R-:W-:Y:S01]  /*19050*/  @!P1 IMAD.MOV.U32 R11, RZ, RZ, R5.reuse ;  /* 0x000000ffff0b9224 */ /* 0x100fe200078e0005 */
[CC--:B------:R-:W-:Y:S01]  /*19060*/  @!P1 LEA R2, P2, R236.reuse, R4.reuse, 0x6 ;  /* 0x00000004ec029211 */ /* 0x0c0fe200078430ff */
[C-C-:B------:R-:W-:Y:S01]  /*19070*/  @!P1 IMAD.WIDE.U32 R20, R236.reuse, 0x60, R4.reuse ;  /* 0x00000060ec149825 */ /* 0x140fe200078e0004 */
[----:B------:R-:W-:Y:S01]  /*19080*/  @P1 STS [R213+0x5004], RZ ;  /* 0x005004ffd5001388 */ /* 0x000fe20000000800 */
[C---:B------:R-:W-:Y:S02]  /*19090*/  @!P1 LEA R7, P0, R236.reuse, R4, 0x7 ;  /* 0x00000004ec079211 */ /* 0x040fe400078038ff */
[----:B------:R-:W-:Y:S02]  /*190a0*/  @!P1 IMAD.MOV.U32 R19, RZ, RZ, R5 ;  /* 0x000000ffff139224 */ /* 0x000fe400078e0005 */
[----:B------:R-:W-:Y:S01]  /*190b0*/  @P1 STS.64 [R213+0x5008], RZ ;  /* 0x005008ffd5001388 */ /* 0x000fe20000000a00 */
[----:B------:R-:W-:Y:S02]  /*190c0*/  @!P1 IMAD.MOV.U32 R16, RZ, RZ, c[0x0][0x1a4] ;  /* 0x00006900ff109624 */ /* 0x000fe400078e00ff */
[--C-:B------:R-:W-:Y:S02]  /*190d0*/  @!P1 IMAD.MOV.U32 R10, RZ, RZ, R4.reuse ;  /* 0x000000ffff0a9224 */ /* 0x100fe400078e0004 */
[----:B------:R-:W-:Y:S01]  /*190e0*/  @!PT LDS RZ, [RZ] ;  /* 0x00000000fffff984 */ /* 0x000fe20000000800 */
[----:B------:R-:W-:Y:S01]  /*190f0*/  @!PT LDS RZ, [RZ] ;  /* 0x00000000fffff984 */ /* 0x000fe20000000800 */
[----:B------:R-:W-:Y:S01]  /*19100*/  @!PT LDS RZ, [RZ] ;  /* 0x00000000fffff984 */ /* 0x000fe20000000800 */
[----:B------:R1:W-:Y:S01]  /*19110*/  @!P1 LDGSTS.E.BYPASS.LTC128B.128 [R213+0x5000], [R238.64] ;  /* 0x05000000eed59fae */ /* 0x0003e2000b901d4e */
[----:B------:R-:W-:Y:S02]  /*19120*/  @!P1 IMAD.MOV.U32 R8, RZ, RZ, R4 ;  /* 0x000000ffff089224 */ /* 0x000fe400078e0004 */
[C---:B------:R-:W-:Y:S02]  /*19130*/  @!P1 IMAD.WIDE.U32 R10, R236.reuse, 0xa0, R10 ;  /* 0x000000a0ec0a9825 */ /* 0x040fe400078e000a */
[----:B------:R-:W-:Y:S02]  /*19140*/  @P1 STS.128 [R213+0x5800], RZ ;  /* 0x005800ffd5001388 */ /* 0x000fe40000000c00 */
[----:B------:R-:W-:Y:S01]  /*19150*/  @!P1 IMAD.WIDE.U32 R8, R236, 0xc0, R8 ;  /* 0x000000c0ec089825 */ /* 0x000fe200078e0008 */
[----:B------:R-:W-:Y:S03]  /*19160*/  @!P1 LEA R22, P3, R10, R167, 0x1 ;  /* 0x000000a70a169211 */ /* 0x000fe600078608ff */
[----:B------:R-:W-:Y:S02]  /*19170*/  @!P1 IMAD.MOV.U32 R18, RZ, RZ, R4 ;  /* 0x000000ffff129224 */ /* 0x000fe400078e0004 */
[----:B------:R-:W-:Y:S02]  /*19180*/  @!P1 IMAD.MOV.U32 R0, RZ, RZ, c[0x0][0x1a4] ;  /* 0x00006900ff009624 */ /* 0x000fe400078e00ff */
[C---:B------:R-:W-:Y:S03]  /*19190*/  @!P1 IMAD.WIDE.U32 R18, R236.reuse, 0xe0, R18 ;  /* 0x000000e0ec129825 */ /* 0x040fe600078e0012 */
[----:B------:R-:W-:Y:S01]  /*191a0*/  @!P1 LEA.HI.X R0, R236, R5, R0, 0x6, P2 ;  /* 0x00000005ec009211 */ /* 0x000fe200010f3400 */
[----:B------:R-:W-:Y:S01]  /*191b0*/  @!P1 IMAD.MOV.U32 R6, RZ, RZ, c[0x0][0x1a4] ;  /* 0x00006900ff069624 */ /* 0x000fe200078e00ff */
[C---:B------:R-:W-:Y:S04]  /*191c0*/  @!P1 LEA R14, P2, R2.reuse, R167, 0x1 ;  /* 0x000000a7020e9211 */ /* 0x040fe800078408ff */
[-C--:B------:R-:W-:Y:S01]  /*191d0*/  @!P1 LEA.HI.X R15, R2, R168.reuse, R0, 0x1, P2 ;  /* 0x000000a8020f9211 */ /* 0x080fe200010f0c00 */
[----:B------:R-:W-:Y:S01]  /*191e0*/  @!P1 IMAD.MOV.U32 R2, RZ, RZ, c[0x0][0x1a4] ;  /* 0x00006900ff029624 */ /* 0x000fe200078e00ff */
[----:B------:R-:W-:Y:S01]  /*191f0*/  @!P1 LEA.HI.X R6, R236, R5, R6, 0x7, P0 ;  /* 0x00000005ec069211 */ /* 0x000fe200000f3c06 */
[----:B------:R-:W-:Y:S01]  /*19200*/  @!P1 IMAD.MOV.U32 R0, RZ, RZ, c[0x0][0x1a4] ;  /* 0x00006900ff009624 */ /* 0x000fe200078e00ff */
[C---:B------:R-:W-:Y:S01]  /*19210*/  @!P1 LEA R12, P0, R7.reuse, R167, 0x1 ;  /* 0x000000a7070c9211 */ /* 0x040fe200078008ff */
[----:B------:R-:W-:Y:S02]  /*19220*/  @!P1 IMAD R2, R2, 0xc0, RZ ;  /* 0x000000c002029824 */ /* 0x000fe400078e02ff */
[----:B------:R-:W-:Y:S01]  /*19230*/  @!P1 IMAD R0, R0, 0xe0, RZ ;  /* 0x000000e000009824 */ /* 0x000fe200078e02ff */
[-C--:B------:R-:W-:Y:S01]  /*19240*/  @!P1 LEA.HI.X R13, R7, R168.reuse, R6, 0x1, P0 ;  /* 0x000000a8070d9211 */ /* 0x080fe200000f0c06 */
[----:B------:R-:W-:Y:S01]  /*19250*/  @!P1 IMAD.MOV.U32 R7, RZ, RZ, c[0x0][0x1a4] ;  /* 0x00006900ff079624 */ /* 0x000fe200078e00ff */
[----:B------:R-:W-:Y:S01]  /*19260*/  @!P1 IADD3 R2, R2, R9, RZ ;  /* 0x0000000902029210 */ /* 0x000fe20007ffe0ff */
[----:B------:R-:W-:Y:S01]  /*19270*/  @!P1 IMAD.IADD R0, R0, 0x1, R19 ;  /* 0x0000000100009824 */ /* 0x000fe200078e0213 */
[----:B------:R-:W-:Y:S01]  /*19280*/  @!P1 IADD3 R6, P2, R4, UR13, RZ ;  /* 0x0000000d04069c10 */ /* 0x000fe2000ff5e0ff */
[----:B------:R-:W-:Y:S01]  /*19290*/  @!P1 IMAD R4, R16, 0xa0, RZ ;  /* 0x000000a010049824 */ /* 0x000fe200078e02ff */
[-C--:B------:R-:W-:Y:S01]  /*192a0*/  @!P1 LEA R16, P0, R20, R167.reuse, 0x1 ;  /* 0x000000a714109211 */ /* 0x080fe200078008ff */
[----:B------:R-:W-:Y:S01]  /*192b0*/  @!P1 IMAD R7, R7, 0x60, RZ ;  /* 0x0000006007079824 */ /* 0x000fe200078e02ff */
[-C--:B------:R-:W-:Y:S01]  /*192c0*/  @!P1 LEA R24, P4, R6, R167.reuse, 0x1 ;  /* 0x000000a706189211 */ /* 0x080fe200078808ff */
[----:B------:R-:W-:Y:S01]  /*192d0*/  @!P1 IMAD.IADD R4, R4, 0x1, R11 ;  /* 0x0000000104049824 */ /* 0x000fe200078e020b */
[----:B------:R-:W-:Y:S01]  /*192e0*/  @!P1 IADD3.X R5, R5, UR7, RZ, P2, !PT ;  /* 0x0000000705059c10 */ /* 0x000fe200097fe4ff */
[----:B------:R-:W-:Y:S03]  /*192f0*/  @!P1 IMAD.IADD R7, R7, 0x1, R21 ;  /* 0x0000000107079824 */ /* 0x000fe600078e0215 */
[-C--:B------:R-:W-:Y:S02]  /*19300*/  @!P1 LEA.HI.X R25, R6, R168.reuse, R5, 0x1, P4 ;  /* 0x000000a806199211 */ /* 0x080fe400020f0c05 */
[-C--:B------:R-:W-:Y:S02]  /*19310*/  @!P1 LEA.HI.X R17, R20, R168.reuse, R7, 0x1, P0 ;  /* 0x000000a814119211 */ /* 0x080fe400000f0c07 */
[-C--:B------:R-:W-:Y:S01]  /*19320*/  @!P1 LEA.HI.X R23, R10, R168.reuse, R4, 0x1, P3 ;  /* 0x000000a80a179211 */ /* 0x080fe200018f0c04 */
[----:B------:R-:W-:Y:S01]  /*19330*/  @!PT LDS RZ, [RZ] ;  /* 0x00000000fffff984 */ /* 0x000fe20000000800 */
[----:B------:R-:W-:Y:S01]  /*19340*/  @!PT LDS RZ, [RZ] ;  /* 0x00000000fffff984 */ /* 0x000fe20000000800 */
[----:B------:R-:W-:Y:S01]  /*19350*/  @!PT LDS RZ, [RZ] ;  /* 0x00000000fffff984 */ /* 0x000fe20000000800 */
[----:B------:R2:W-:Y:S01]  /*19360*/  @!P1 LDGSTS.E.BYPASS.LTC128B.128 [R213+0x5800], [R24.64] ;  /* 0x0580000018d59fae */ /* 0x0005e2000b901d4e */
[-C--:B------:R-:W-:Y:S02]  /*19370*/  @!P1 LEA R20, P2, R8, R167.reuse, 0x1 ;  /* 0x000000a708149211 */ /* 0x080fe400078408ff */
[----:B------:R-:W-:Y:S02]  /*19380*/  @!P1 LEA R26, P0, R18, R167, 0x1 ;  /* 0x000000a7121a9211 */ /* 0x000fe400078008ff */
[----:B------:R-:W-:Y:S01]  /*19390*/  @P1 STS.128 [R213+0x6000], RZ ;  /* 0x006000ffd5001388 */ /* 0x000fe20000000c00 */
[-C--:B------:R-:W-:Y:S02]  /*193a0*/  @!P1 LEA.HI.X R21, R8, R168.reuse, R2, 0x1, P2 ;  /* 0x000000a808159211 */ /* 0x080fe400010f0c02 */
[----:B------:R-:W-:Y:S02]  /*193b0*/  @!P1 LEA.HI.X R27, R18, R168, R0, 0x1, P0 ;  /* 0x000000a8121b9211 */ /* 0x000fe400000f0c00 */
[----:B------:R-:W-:Y:S01]  /*193c0*/  @!PT LDS RZ, [RZ] ;  /* 0x00000000fffff984 */ /* 0x000fe20000000800 */
[----:B------:R-:W-:Y:S01]  /*193d0*/  @!PT LDS RZ, [RZ] ;  /* 0x00000000fffff984 */ /* 0x000fe20000000800 */
[----:B------:R-:W-:Y:S01]  /*193e0*/  @!PT LDS RZ, [RZ] ;  /* 0x00000000fffff984 */ /* 0x000fe20000000800 */
[----:B------:R3:W-:Y:S01]  /*193f0*/  @!P1 LDGSTS.E.BYPASS.LTC128B.128 [R213+0x6000], [R14.64] ;  /* 0x060000000ed59fae */ /* 0x0007e2000b901d4e */
[----:B------:R-:W-:Y:S04]  /*19400*/  PLOP3.LUT P0, PT, PT, PT, UP0, 0x80, 0x0 ;  /* 0x000000000000781c */ /* 0x000fe80003f0f008 */
        /* <DEDUP_REMOVED lines=26> */
[----:B------:R-:W0:Y:S05]  /*195b0*/  LDGDEPBAR ;  /* 0x00000000000079af */ /* 0x000e2a0000000000 */
[----:B------:R-:W1:Y:S05]  /*195c0*/  LDSM.16.M88.4 R8, [R205+0x1000] ;  /* 0x00100000cd08783b */ /* 0x000e6a0000000200 */
[----:B----4-:R-:W3:Y:S05]  /*195d0*/  LDSM.16.M88.4 R16, [R205+0x1400] ;  /* 0x00140000cd10783b */ /* 0x010eea0000000200 */
[----:B------:R-:W-:Y:S05]  /*195e0*/  LDSM.16.M88.4 R32, [R205+0x1c00] ;  /* 0x001c0000cd20783b */ /* 0x000fea0000000200 */
[----:B--2---:R-:W5:Y:S05]  /*195f0*/  LDSM.16.M88.4 R24, [R205+0x1800] ;  /* 0x00180000cd18783b */ /* 0x004f6a0000000200 */
[----:B------:R-:W2:Y:S05]  /*19600*/  LDSM.16.M88.4 R40, [R205+0x2000] ;  /* 0x00200000cd28783b */ /* 0x000eaa0000000200 */
[----:B------:R-:W4:Y:S05]  /*19610*/  LDSM.16.M88.4 R48, [R205+0x2400] ;  /* 0x00240000cd30783b */ /* 0x000f2a0000000200 */
[----:B------:R-:W2:Y:S05]  /*19620*/  LDSM.16.M88.4 R56, [R205+0x2800] ;  /* 0x00280000cd38783b */ /* 0x000eaa0000000200 */
        /* <DEDUP_REMOVED lines=15> */
[----:B------:R-:W-:Y:S05]  /*19720*/  LDSM.16.M88.4 R132, [R206] ;  /* 0x00000000ce84783b */ /* 0x000fea0000000200 */
[C---:B------:R-:W-:Y:S01]  /*19730*/  HMMA.16816.F32.BF16 R28, R128.reuse, R32, RZ ;  /* 0x00000020801c723c */ /* 0x040fe200000418ff */
[----:B------:R-:W1:Y:S05]  /*19740*/  LDSM.16.M88.4 R144, [R204] ;  /* 0x00000000cc90783b */ /* 0x000e6a0000000200 */
[----:B------:R-:W1:Y:S02]  /*19750*/  LDSM.16.M88.4 R140, [R203] ;  /* 0x00000000cb8c783b */ /* 0x000e640000000200 */
[C---:B------:R-:W-:Y:S03]  /*19760*/  HMMA.16816.F32.BF16 R32, R128.reuse, R34, RZ ;  /* 0x000000228020723c */ /* 0x040fe600000418ff */
[----:B------:R-:W1:Y:S05]  /*19770*/  LDSM.16.M88.4 R136, [R202] ;  /* 0x00000000ca88783b */ /* 0x000e6a0000000200 */
[C---:B--2---:R-:W-:Y:S01]  /*19780*/  HMMA.16816.F32.BF16 R36, R128.reuse, R40, RZ ;  /* 0x000000288024723c */ /* 0x044fe200000418ff */
[----:B------:R-:W2:Y:S05]  /*19790*/  LDSM.16.M88.4 R184, [R201] ;  /* 0x00000000c9b8783b */ /* 0x000eaa0000000200 */
[----:B------:R-:W1:Y:S02]  /*197a0*/  LDSM.16.M88.4 R180, [R200] ;  /* 0x00000000c8b4783b */ /* 0x000e640000000200 */
[C---:B------:R-:W-:Y:S03]  /*197b0*/  HMMA.16816.F32.BF16 R40, R128.reuse, R42, RZ ;  /* 0x0000002a8028723c */ /* 0x040fe600000418ff */
[----:B------:R-:W1:Y:S05]  /*197c0*/  LDSM.16.M88.4 R176, [R199] ;  /* 0x00000000c7b0783b */ /* 0x000e6a0000000200 */
[C---:B----4-:R-:W-:Y:S01]  /*197d0*/  HMMA.16816.F32.BF16 R44, R128.reuse, R48, RZ ;  /* 0x00000030802c723c */ /* 0x050fe200000418ff */
[----:B------:R-:W4:Y:S05]  /*197e0*/  LDSM.16.M88.4 R172, [R198] ;  /* 0x00000000c6ac783b */ /* 0x000f2a0000000200 */
[----:B------:R-:W1:Y:S02]  /*197f0*/  LDSM.16.M88.4 R168, [R197] ;  /* 0x00000000c5a8783b */ /* 0x000e640000000200 */
[C---:B------:R-:W-:Y:S03]  /*19800*/  HMMA.16816.F32.BF16 R48, R128.reuse, R50, RZ ;  /* 0x000000328030723c */ /* 0x040fe600000418ff */
[----:B------:R-:W2:Y:S05]  /*19810*/  LDSM.16.M88.4 R164, [R196] ;  /* 0x00000000c4a4783b */ /* 0x000eaa0000000200 */
[C---:B------:R-:W-:Y:S01]  /*19820*/  HMMA.16816.F32.BF16 R52, R128.reuse, R56, RZ ;  /* 0x000000388034723c */ /* 0x040fe200000418ff */
[----:B------:R-:W2:Y:S05]  /*19830*/  LDSM.16.M88.4 R160, [R195] ;  /* 0x00000000c3a0783b */ /* 0x000eaa0000000200 */
[----:B------:R-:W2:Y:S02]  /*19840*/  LDSM.16.M88.4 R156, [R194] ;  /* 0x00000000c29c783b */ /* 0x000ea40000000200 */
[C---:B------:R-:W-:Y:S03]  /*19850*/  HMMA.16816.F32.BF16 R56, R128.reuse, R58, RZ ;  /* 0x0000003a8038723c */ /* 0x040fe600000418ff */
[----:B------:R-:W2:Y:S05]  /*19860*/  LDSM.16.M88.4 R152, [R193] ;  /* 0x00000000c198783b */ /* 0x000eaa0000000200 */
        /* <DEDUP_REMOVED lines=24> */
[----:B------:R-:W5:Y:S07]  /*199f0*/  LDSM.16.M88.4 R140, [R190] ;  /* 0x00000000be8c783b */ /* 0x000f6e0000000200 */
[C---:B------:R-:W-:Y:S08]  /*19a00*/  HMMA.16816.F32.BF16 R20, R132.reuse, R136, R20 ;  /* 0x000000888414723c */ /* 0x040ff00000041814 */
[C---:B------:R-:W-:Y:S01]  /*19a10*/  HMMA.16816.F32.BF16 R24, R132.reuse, R138, R24 ;  /* 0x0000008a8418723c */ /* 0x040fe20000041818 */
[----:B------:R-:W1:Y:S01]  /*19a20*/  LDSM.16.M88.4 R136, [R3] ;  /* 0x000000000388783b */ /* 0x000e620000000200 */
        /* <DEDUP_REMOVED lines=8> */
[C---:B----4-:R-:W-:Y:S08]  /*19ab0*/  HMMA.16816.F32.BF16 R52, R132.reuse, R172, R52 ;  /* 0x000000ac8434723c */ /* 0x050ff00000041834 */
[C---:B------:R-:W-:Y:S08]  /*19ac0*/  HMMA.16816.F32.BF16 R56, R132.reuse, R174, R56 ;  /* 0x000000ae8438723c */ /* 0x040ff00000041838 */
[C---:B------:R-:W-:Y:S07]  /*19ad0*/  HMMA.16816.F32.BF16 R60, R132.reuse, R168, R60 ;  /* 0x000000a8843c723c */ /* 0x040fee000004183c */
[----:B------:R-:W-:Y:S01]  /*19ae0*/  IMAD.MOV.U32 R168, RZ, RZ, R239 ;  /* 0x000000ffffa87224 */ /* 0x000fe200078e00ef */
[C---:B------:R-:W-:Y:S08]  /*19af0*/  HMMA.16816.F32.BF16 R64, R132.reuse, R170, R64 ;  /* 0x000000aa8440723c */ /* 0x040ff00000041840 */
[C---:B------:R-:W-:Y:S08]  /*19b00*/  HMMA.16816.F32.BF16 R68, R132.reuse, R164, R68 ;  /* 0x000000a48444723c */ /* 0x040ff00000041844 */
[C---:B------:R-:W-:Y:S07]  /*19b10*/  HMMA.16816.F32.BF16 R72, R132.reuse, R166, R72 ;  /* 0x000000a68448723c */ /* 0x040fee0000041848 */
[----:B------:R-:W-:Y:S01]  /*19b20*/  IMAD.MOV.U32 R167, RZ, RZ, R238 ;  /* 0x000000ffffa77224 */ /* 0x000fe200078e00ee */
        /* <DEDUP_REMOVED lines=8> */
[C---:B---3--:R-:W-:Y:S08]  /*19bb0*/  HMMA.16816.F32.BF16 R108, R132.reuse, R144, R108 ;  /* 0x00000090846c723c */ /* 0x048ff0000004186c */
[C---:B------:R-:W-:Y:S08]  /*19bc0*/  HMMA.16816.F32.BF16 R112, R132.reuse, R146, R112 ;  /* 0x000000928470723c */ /* 0x040ff00000041870 */
[C---:B-----5:R-:W-:Y:S08]  /*19bd0*/  HMMA.16816.F32.BF16 R116, R132.reuse, R140, R116 ;  /* 0x0000008c8474723c */ /* 0x060ff00000041874 */
[C---:B------:R-:W-:Y:S08]  /*19be0*/  HMMA.16816.F32.BF16 R120, R132.reuse, R142, R120 ;  /* 0x0000008e8478723c */ /* 0x040ff00000041878 */
[C---:B------:R-:W-:Y:S08]  /*19bf0*/  HMMA.16816.F32.BF16 R124, R132.reuse, R136, R124 ;  /* 0x00000088847c723c */ /* 0x040ff0000004187c */
[----:B------:R-:W-:Y:S01]  /*19c00*/  HMMA.16816.F32.BF16 R128, R132, R138, R128 ;  /* 0x0000008a8480723c */ /* 0x000fe20000041880 */
[----:B------:R-:W-:-:S07]  /*19c10*/  @!P0 BRA `(.L_x_2072) ;  /* 0x00000a4000008947 */ /* 0x000fce0003800000 */
[----:B------:R-:W-:Y:S01]  /*19c20*/  PLOP3.LUT P0, PT, PT, PT, UP2, 0x40, 0x0 ;  /* 0x000000000000781c */ /* 0x000fe20003f0e828 */
[----:B------:R-:W-:Y:S04]  /*19c30*/  IMAD.MOV.U32 R133, RZ, RZ, c[0x0][0x198] ;  /* 0x00006600ff857624 */ /* 0x000fe800078e00ff */
[----:B------:R-:W-:Y:S05]  /*19c40*/  IMAD.U32 R2, R133, -0x100, RZ ;  /* 0xffffff0085027824 */ /* 0x000fea00078e00ff */
[----:B------:R-:W-:Y:S03]  /*19c50*/  SHF.R.S32.HI R0, RZ, 0x1f, R2 ;  /* 0x0000001fff007819 */ /* 0x000fe60000011402 */
[----:B------:R-:W-:-:S05]  /*19c60*/  @P0 BRA `(.L_x_2073) ;  /* 0x000003f000000947 */ /* 0x000fca0003800000 */
[----:B------:R-:W-:Y:S01]  /*19c70*/  IABS R0, c[0x0][0x2d0] ;  /* 0x0000b40000007a13 */ /* 0x000fe20000000000 */
[----:B------:R-:W-:Y:S03]  /*19c80*/  USHF.L.U32 UR6, UR5, 0x8, URZ ;  /* 0x0000000805067899 */ /* 0x000fe6000800063f */
[----:B------:R-:W1:Y:S01]  /*19c90*/  I2F.RP R138, R0 ;  /* 0x00000000008a7306 */ /* 0x000e620000209400 */
[----:B------:R-:W-:Y:S02]  /*19ca0*/  UIADD3 UR7, UR6, -0x200, URZ ;  /* 0xfffffe0006077890 */ /* 0x000fe4000fffe03f */
[----:B------:R-:W-:Y:S04]  /*19cb0*/  UIADD3 UR6, UR6, -0x100, URZ ;  /* 0xffffff0006067890 */ /* 0x000fe8000fffe03f */
[----:B------:R-:W-:Y:S01]  /*19cc0*/  IMAD.U32 R135, RZ, RZ, UR7 ;  /* 0x00000007ff877e24 */ /* 0x000fe2000f8e00ff */
[----:B------:R-:W-:Y:S01]  /*19cd0*/  ULOP3.LUT UR7, UR7, UR10, URZ, 0x3c, !UPT ;  /* 0x0000000a07077292 */ /* 0x000fe2000f8e3c3f */
[----:B------:R-:W-:Y:S01]  /*19ce0*/  IMAD.U32 R137, RZ, RZ, UR6 ;  /* 0x00000006ff897e24 */ /* 0x000fe2000f8e00ff */
[----:B------:R-:W-:Y:S02]  /*19cf0*/  ULOP3.LUT UR6, UR6, UR10, URZ, 0x3c, !UPT ;  /* 0x0000000a06067292 */ /* 0x000fe4000f8e3c3f */
[----:B------:R-:W-:Y:S02]  /*19d00*/  IABS R135, R135 ;  /* 0x0000008700877213 */ /* 0x000fe40000000000 */
[----:B------:R-:W-:Y:S02]  /*19d10*/  IABS R137, R137 ;  /* 0x0000008900897213 */ /* 0x000fe40000000000 */
[----:B------:R-:W-:Y:S02]  /*19d20*/  ISETP.LE.AND P6, PT, RZ, UR6, PT ;  /* 0x00000006ff007c0c */ /* 0x000fe4000bfc3270 */
        /* <DEDUP_REMOVED lines=9> */
[----:B------:R-:W-:Y:S01]  /*19dc0*/  IMAD.HI.U32 R132, R132, R137, RZ ;  /* 0x0000008984847227 */ /* 0x000fe200078e00ff */
[----:B------:R-:W-:Y:S03]  /*19dd0*/  IADD3 R134, -R2, RZ, RZ ;  /* 0x000000ff02867210 */ /* 0x000fe60007ffe1ff */
        /* <DEDUP_REMOVED lines=23> */
[----:B------:R-:W-:Y:S01]  /*19f50*/  IMAD.IADD R0, R0, 0x1, -R2 ;  /* 0x0000000100007824 */ /* 0x000fe200078e0a02 */
[----:B------:R-:W-:Y:S01]  /*19f60*/  MOV R2, c[0x0][0x2d0] ;  /* 0x0000b40000027a02 */ /* 0x000fe20000000f00 */
[----:B------:R1:W2:Y:S04]  /*19f70*/  LDG.E R132, [R136.64] ;  /* 0x0000000e88847981 */ /* 0x0002a8000c1e1900 */
[----:B------:R-:W-:Y:S01]  /*19f80*/  IMAD R0, R0, R2, -0x100 ;  /* 0xffffff0000007424 */ /* 0x000fe200078e0202 */
[----:B------:R-:W2:Y:S04]  /*19f90*/  LDG.E R134, [R134.64] ;  /* 0x0000000e86867981 */ /* 0x000ea8000c1e1900 */
[----:B------:R-:W-:Y:S05]  /*19fa0*/  SHF.R.S32.HI R2, RZ, 0x1f, R0 ;  /* 0x0000001fff027819 */ /* 0x000fea0000011400 */
[----:B------:R-:W-:Y:S04]  /*19fb0*/  IMAD R2, R2, c[0x0][0x198], RZ ;  /* 0x0000660002027a24 */ /* 0x000fe800078e02ff */
[C---:B------:R-:W-:Y:S02]  /*19fc0*/  IMAD R2, R0.reuse, c[0x0][0x19c], R2 ;  /* 0x0000670000027a24 */ /* 0x040fe400078e0202 */
[----:B-1----:R-:W-:Y:S04]  /*19fd0*/  IMAD.WIDE.U32 R136, R0, c[0x0][0x198], RZ ;  /* 0x0000660000887a25 */ /* 0x002fe800078e00ff */
[----:B------:R-:W-:Y:S02]  /*19fe0*/  IMAD.IADD R137, R137, 0x1, R2 ;  /* 0x0000000189897824 */ /* 0x000fe400078e0202 */
[----:B--2---:R-:W-:Y:S04]  /*19ff0*/  IMAD.IADD R132, R132, 0x1, -R134 ;  /* 0x0000000184847824 */ /* 0x004fe800078e0a86 */
[----:B------:R-:W-:Y:S01]  /*1a000*/  IMAD.WIDE.U32 R136, R132, c[0x0][0x180], R136 ;  /* 0x0000600084887a25 */ /* 0x000fe200078e0088 */
[----:B------:R-:W-:Y:S03]  /*1a010*/  SHF.R.S32.HI R0, RZ, 0x1f, R132 ;  /* 0x0000001fff007819 */ /* 0x000fe60000011484 */
[----:B------:R-:W-:Y:S02]  /*1a020*/  IMAD.MOV.U32 R2, RZ, RZ, R136 ;  /* 0x000000ffff027224 */ /* 0x000fe400078e0088 */
[----:B------:R-:W-:Y:S04]  /*1a030*/  IMAD R0, R0, c[0x0][0x180], RZ ;  /* 0x0000600000007a24 */ /* 0x000fe800078e02ff */
[----:B------:R-:W-:Y:S05]  /*1a040*/  IMAD R0, R132, c[0x0][0x184], R0 ;  /* 0x0000610084007a24 */ /* 0x000fea00078e0200 */
[----:B------:R-:W-:Y:S02]  /*1a050*/  IADD3 R0, R137, R0, RZ ;  /* 0x0000000089007210 */ /* 0x000fe40007ffe0ff */
.L_x_2073:
[----:B------:R1:W-:Y:S01]  /*1a060*/  @P1 STS [R213+0x1000], RZ ;  /* 0x001000ffd5001388 */ /* 0x0003e20000000800 */
[----:B------:R-:W-:Y:S01]  /*1a070*/  @!P1 IMAD.MOV.U32 R141, RZ, RZ, c[0x0][0x19c] ;  /* 0x00006700ff8d9624 */ /* 0x000fe200078e00ff */
[C---:B------:R-:W-:Y:S01]  /*1a080*/  @!P1 LEA R146, P0, R133.reuse, R2, 0x7 ;  /* 0x0000000285929211 */ /* 0x040fe200078038ff */
[----:B------:R-:W-:Y:S01]  /*1a090*/  @!P1 IMAD.MOV.U32 R148, RZ, RZ, R2 ;  /* 0x000000ffff949224 */ /* 0x000fe200078e0002 */
[----:B------:R1:W-:Y:S01]  /*1a0a0*/  @P1 STS [R213+0x1004], RZ ;  /* 0x001004ffd5001388 */ /* 0x0003e20000000800 */
[----:B------:R-:W-:Y:S01]  /*1a0b0*/  @!P1 IMAD.MOV.U32 R149, RZ, RZ, R0 ;  /* 0x000000ffff959224 */ /* 0x000fe200078e0000 */
[C---:B------:R-:W-:Y:S01]  /*1a0c0*/  @!P1 LEA.HI.X R141, R133.reuse, R0, R141, 0x7, P0 ;  /* 0x00000000858d9211 */ /* 0x040fe200000f3c8d */
[----:B------:R-:W-:Y:S01]  /*1a0d0*/  @!P1 IMAD.MOV.U32 R135, RZ, RZ, c[0x0][0x19c] ;  /* 0x00006700ff879624 */ /* 0x000fe200078e00ff */
[----:B------:R1:W-:Y:S01]  /*1a0e0*/  @P1 STS.64 [R213+0x1008], RZ ;  /* 0x001008ffd5001388 */ /* 0x0003e20000000a00 */
[C---:B------:R-:W-:Y:S01]  /*1a0f0*/  @!P1 IMAD.WIDE.U32 R148, R133.reuse, 0x60, R148 ;  /* 0x0000006085949825 */ /* 0x040fe200078e0094 */
[C---:B------:R-:W-:Y:S01]  /*1a100*/  @!P1 LEA R140, P0, R146.reuse, R232, 0x1 ;  /* 0x000000e8928c9211 */ /* 0x040fe200078008ff */
[----:B------:R-:W-:Y:S01]  /*1a110*/  ULDC.64 UR6, c[0x0][0x198] ;  /* 0x0000660000067ab9 */ /* 0x000fe20000000a00 */
[----:B------:R-:W-:Y:S01]  /*1a120*/  @!P1 LEA R134, P2, R133, R2, 0x6 ;  /* 0x0000000285869211 */ /* 0x000fe200078430ff */
[----:B------:R-:W-:Y:S01]  /*1a130*/  @!P1 IMAD R135, R135, 0x60, RZ ;  /* 0x0000006087879824 */ /* 0x000fe200078e02ff */
[-C--:B------:R-:W-:Y:S01]  /*1a140*/  @!P1 LEA.HI.X R141, R146, R233.reuse, R141, 0x1, P0 ;  /* 0x000000e9928d9211 */ /* 0x080fe200000f0c8d */
[----:B------:R-:W-:Y:S01]  /*1a150*/  USHF.L.U32 UR13, UR6, 0x5, URZ ;  /* 0x00000005060d7899 */ /* 0x000fe2000800063f */
[C---:B------:R-:W-:Y:S01]  /*1a160*/  @!P1 LEA R146, P0, R148.reuse, R232, 0x1 ;  /* 0x000000e894929211 */ /* 0x040fe200078008ff */
[----:B------:R-:W-:Y:S01]  /*1a170*/  @!P1 IMAD.IADD R135, R135, 0x1, R149 ;  /* 0x0000000187879824 */ /* 0x000fe200078e0295 */
[----:B------:R-:W-:Y:S01]  /*1a180*/  USHF.L.U64.HI UR7, UR6, UR12, UR7 ;  /* 0x0000000c06077299 */ /* 0x000fe20008010207 */
[----:B------:R-:W-:Y:S01]  /*1a190*/  @!P1 IMAD.MOV.U32 R132, RZ, RZ, c[0x0][0x19c] ;  /* 0x00006700ff849624 */ /* 0x000fe200078e00ff */
[----:B------:R-:W-:Y:S01]  /*1a1a0*/  @!P1 MOV R138, R2 ;  /* 0x00000002008a9202 */ /* 0x000fe20000000f00 */
[----:B------:R-:W-:Y:S01]  /*1a1b0*/  @!P1 IMAD.MOV.U32 R136, RZ, RZ, R2 ;  /* 0x000000ffff889224 */ /* 0x000fe200078e0002 */
[-C--:B------:R-:W-:Y:S01]  /*1a1c0*/  @!P1 LEA.HI.X R147, R148, R233.reuse, R135, 0x1, P0 ;  /* 0x000000e994939211 */ /* 0x080fe200000f0c87 */
[--C-:B------:R-:W-:Y:S01]  /*1a1d0*/  @!P1 IMAD.MOV.U32 R139, RZ, RZ, R0.reuse ;  /* 0x000000ffff8b9224 */ /* 0x100fe200078e0000 */
[C---:B------:R-:W-:Y:S01]  /*1a1e0*/  LEA R148, P0, R2.reuse, R232, 0x1 ;  /* 0x000000e802947211 */ /* 0x040fe200078008ff */
[--C-:B------:R-:W-:Y:S01]  /*1a1f0*/  @!P1 IMAD.MOV.U32 R137, RZ, RZ, R0.reuse ;  /* 0x000000ffff899224 */ /* 0x100fe200078e0000 */
[----:B------:R-:W-:Y:S01]  /*1a200*/  @!P1 MOV R144, R2 ;  /* 0x0000000200909202 */ /* 0x000fe20000000f00 */
[--C-:B------:R-:W-:Y:S01]  /*1a210*/  @!P1 IMAD.MOV.U32 R145, RZ, RZ, R0.reuse ;  /* 0x000000ffff919224 */ /* 0x100fe200078e0000 */
[CC--:B------:R-:W-:Y:S01]  /*1a220*/  LEA.HI.X R149, R2.reuse, R233.reuse, R0, 0x1, P0 ;  /* 0x000000e902957211 */ /* 0x0c0fe200000f0c00 */
[C---:B------:R-:W-:Y:S01]  /*1a230*/  @!P1 IMAD.WIDE.U32 R138, R133.reuse, 0xa0, R138 ;  /* 0x000000a0858a9825 */ /* 0x040fe200078e008a */
[----:B------:R-:W-:Y:S02]  /*1a240*/  @!P1 IADD3 R2, P0, R2, UR13, RZ ;  /* 0x0000000d02029c10 */ /* 0x000fe4000ff1e0ff */
[C---:B------:R-:W-:Y:S01]  /*1a250*/  @!P1 LEA.HI.X R132, R133.reuse, R0, R132, 0x6, P2 ;  /* 0x0000000085849211 */ /* 0x040fe200010f3484 */
[----:B------:R-:W-:Y:S01]  /*1a260*/  @!PT LDS RZ, [RZ] ;  /* 0x00000000fffff984 */ /* 0x000fe20000000800 */
[----:B------:R-:W-:Y:S01]  /*1a270*/  @!PT LDS RZ, [RZ] ;  /* 0x00000000fffff984 */ /* 0x000fe20000000800 */
[----:B------:R-:W-:Y:S01]  /*1a280*/  @!PT LDS RZ, [RZ] ;  /* 0x00000000fffff984 */ /* 0x000fe20000000800 */
[----:B------:R1:W-:Y:S01]  /*1a290*/  @!P1 LDGSTS.E.BYPASS.LTC128B.128 [R213+0x1000], [R148.64] ;  /* 0x0100000094d59fae */ /* 0x0003e2000b901d4e */
[----:B------:R-:W-:Y:S01]  /*1a2a0*/  @!P1 IADD3.X R0, R0, UR7, RZ, P0, !PT ;  /* 0x0000000700009c10 */ /* 0x000fe200087fe4ff */
[C---:B------:R-:W-:Y:S01]  /*1a2b0*/  @!P1 IMAD.WIDE.U32 R136, R133.reuse, 0xc0, R136 ;  /* 0x000000c085889825 */ /* 0x040fe200078e0088 */
[-C--:B------:R-:W-:Y:S01]  /*1a2c0*/  @!P1 LEA R156, P0, R2, R232.reuse, 0x1 ;  /* 0x000000e8029c9211 */ /* 0x080fe200078008ff */
[----:B------:R1:W-:Y:S01]  /*1a2d0*/  @P1 STS.128 [R213+0x1800], RZ ;  /* 0x001800ffd5001388 */ /* 0x0003e20000000c00 */
[-C--:B------:R-:W-:Y:S01]  /*1a2e0*/  @!P1 LEA R142, P2, R134, R232.reuse, 0x1 ;  /* 0x000000e8868e9211 */ /* 0x080fe200078408ff */
[----:B------:R-:W-:Y:S01]  /*1a2f0*/  @!P1 IMAD.WIDE.U32 R144, R133, 0xe0, R144 ;  /* 0x000000e085909825 */ /* 0x000fe200078e0090 */
[-C--:B------:R-:W-:Y:S02]  /*1a300*/  @!P1 LEA.HI.X R157, R2, R233.reuse, R0, 0x1, P0 ;  /* 0x000000e9029d9211 */ /* 0x080fe400000f0c00 */
[-C--:B------:R-:W-:Y:S01]  /*1a310*/  @!P1 LEA.HI.X R143, R134, R233.reuse, R132, 0x1, P2 ;  /* 0x000000e9868f9211 */ /* 0x080fe200010f0c84 */
[----:B------:R-:W-:Y:S01]  /*1a320*/  @!P1 IMAD.MOV.U32 R134, RZ, RZ, c[0x0][0x19c] ;  /* 0x00006700ff869624 */ /* 0x000fe200078e00ff */
[-C--:B------:R-:W-:Y:S01]  /*1a330*/  @!P1 LEA R154, P4, R138, R232.reuse, 0x1 ;  /* 0x000000e88a9a9211 */ /* 0x080fe200078808ff */
[----:B------:R-:W-:Y:S01]  /*1a340*/  @!PT LDS RZ, [RZ] ;  /* 0x00000000fffff984 */ /* 0x000fe20000000800 */
[----:B------:R-:W-:Y:S01]  /*1a350*/  @!PT LDS RZ, [RZ] ;  /* 0x00000000fffff984 */ /* 0x000fe20000000800 */
[----:B------:R-:W-:Y:S01]  /*1a360*/  @!PT LDS RZ, [RZ] ;  /* 0x00000000fffff984 */ /* 0x000fe20000000800 */
[----:B------:R1:W-:Y:S01]  /*1a370*/  @!P1 LDGSTS.E.BYPASS.LTC128B.128 [R213+0x1800], [R156.64] ;  /* 0x018000009cd59fae */ /* 0x0003e2000b901d4e */
[-C--:B------:R-:W-:Y:S01]  /*1a380*/  @!P1 LEA R152, P3, R136, R232.reuse, 0x1 ;  /* 0x000000e888989211 */ /* 0x080fe200078608ff */
[----:B------:R-:W-:Y:S01]  /*1a390*/  @!P1 IMAD R134, R134, 0xa0, RZ ;  /* 0x000000a086869824 */ /* 0x000fe200078e02ff */
[----:B------:R-:W-:Y:S01]  /*1a3a0*/  @!P1 LEA R150, P2, R144, R232, 0x1 ;  /* 0x000000e890969211 */ /* 0x000fe200078408ff */
[----:B------:R1:W-:Y:S01]  /*1a3b0*/  @P1 STS.128 [R213+0x2000], RZ ;  /* 0x002000ffd5001388 */ /* 0x0003e20000000c00 */
[----:B------:R-:W-:Y:S01]  /*1a3c0*/  @!P1 MOV R133, c[0x0][0x19c] ;  /* 0x0000670000859a02 */ /* 0x000fe20000000f00 */
[----:B------:R-:W-:Y:S02]  /*1a3d0*/  @!P1 IMAD.IADD R134, R134, 0x1, R139 ;  /* 0x0000000186869824 */ /* 0x000fe400078e028b */
[----:B------:R-:W-:Y:S01]  /*1a3e0*/  @!PT LDS RZ, [RZ] ;  /* 0x00000000fffff984 */ /* 0x000fe20000000800 */
[----:B------:R-:W-:Y:S01]  /*1a3f0*/  @!PT LDS RZ, [RZ] ;  /* 0x00000000fffff984 */ /* 0x000fe20000000800 */
[----:B------:R-:W-:Y:S01]  /*1a400*/  @!PT LDS RZ, [RZ] ;  /* 0x00000000fffff984 */ /* 0x000fe20000000800 */
[----:B------:R1:W-:Y:S01]  /*1a410*/  @!P1 LDGSTS.E.BYPASS.LTC128B.128 [R213+0x2000], [R142.64] ;  /* 0x020000008ed59fae */ /* 0x0003e2000b901d4e */
[----:B------:R-:W-:Y:S02]  /*1a420*/  @!P1 IMAD.MOV.U32 R132, RZ, RZ, c[0x0][0x19c] ;  /* 0x00006700ff849624 */ /* 0x000fe400078e00ff */
[----:B------:R-:W-:Y:S01]  /*1a430*/  @!P1 LEA.HI.X R155, R138, R233, R134, 0x1, P4 ;  /* 0x000000e98a9b9211 */ /* 0x000fe200020f0c86 */
[----:B------:R1:W-:Y:S01]  /*1a440*/  @P1 STS.128 [R213+0x2800], RZ ;  /* 0x002800ffd5001388 */ /* 0x0003e20000000c00 */
[----:B------:R-:W-:Y:S02]  /*1a450*/  @!P1 IMAD R133, R133, 0xc0, RZ ;  /* 0x000000c085859824 */ /* 0x000fe400078e02ff */
[----:B------:R-:W-:Y:S01]  /*1a460*/  @!P1 IMAD R132, R132, 0xe0, RZ ;  /* 0x000000e084849824 */ /* 0x000fe200078e02ff */
[----:B------:R-:W-:Y:S01]  /*1a470*/  @!PT LDS RZ, [RZ] ;  /* 0x00000000fffff984 */ /* 0x000fe20000000800 */
[----:B------:R-:W-:Y:S01]  /*1a480*/  @!PT LDS RZ, [RZ] ;  /* 0x00000000fffff984 */ /* 0x000fe20000000800 */
[----:B------:R-:W-:Y:S01]  /*1a490*/  @!PT LDS RZ, [RZ] ;  /* 0x00000000fffff984 */ /* 0x000fe20000000800 */
[----:B------:R1:W-:Y:S01]  /*1a4a0*/  @!P1 LDGSTS.E.BYPASS.LTC128B.128 [R213+0x2800], [R146.64] ;  /* 0x0280000092d59fae */ /* 0x0003e2000b901d4e */
[----:B------:R-:W-:Y:S02]  /*1a4b0*/  @!P1 IMAD.IADD R133, R133, 0x1, R137 ;  /* 0x0000000185859824 */ /* 0x000fe400078e0289 */
[----:B------:R-:W-:Y:S01]  /*1a4c0*/  IMAD.MOV.U32 R232, RZ, RZ, R148 ;  /* 0x000000ffffe87224 */ /* 0x000fe200078e0094 */
[----:B------:R1:W-:Y:S01]  /*1a4d0*/  @P1 STS.128 [R213+0x3000], RZ ;  /* 0x003000ffd5001388 */ /* 0x0003e20000000c00 */
[----:B------:R-:W-:Y:S02]  /*1a4e0*/  @!P1 IADD3 R132, R132, R145, RZ ;  /* 0x0000009184849210 */ /* 0x000fe40007ffe0ff */
[-C--:B------:R-:W-:Y:S01]  /*1a4f0*/  @!P1 LEA.HI.X R153, R136, R233.reuse, R133, 0x1, P3 ;  /* 0x000000e988999211 */ /* 0x080fe200018f0c85 */
        /* <DEDUP_REMOVED lines=22> */
.L_x_2072:
[----:B------:R-:W-:Y:S02]  /*1a660*/  UIADD3 UR6, UR5, -0x1, URZ ;  /* 0xffffffff05067890 */ /* 0x000fe4000fffe03f */
[----:B------:R-:W-:Y:S04]  /*1a670*/  UISETP.GT.AND UP0, UPT, UR5, 0x1, UPT ;  /* 0x000000010500788c */ /* 0x000fe8000bf04270 */
[----:B------:R-:W-:Y:S01]  /*1a680*/  MOV R0, UR6 ;  /* 0x0000000600007c02 */ /* 0x000fe20008000f00 */
[----:B------:R-:W-:Y:S03]  /*1a690*/  UMOV UR5, UR6 ;  /* 0x0000000600057c82 */ /* 0x000fe60008000000 */
[----:B------:R-:W-:Y:S04]  /*1a6a0*/  LEA R166, R0, R210, 0x8 ;  /* 0x000000d200a67211 */ /* 0x000fe800078e40ff */
[----:B------:R-:W2:Y:S01]  /*1a6b0*/  I2F R0, R166 ;  /* 0x000000a600007306 */ /* 0x000ea20000201400 */
[C---:B------:R-:W-:Y:S02]  /*1a6c0*/  IADD3 R132, R166.reuse, 0x8, RZ ;  /* 0x00000008a6847810 */ /* 0x040fe40007ffe0ff */
[C---:B------:R-:W-:Y:S02]  /*1a6d0*/  IADD3 R133, R166.reuse, 0x9, RZ ;  /* 0x00000009a6857810 */ /* 0x040fe40007ffe0ff */
[C---:B------:R-:W-:Y:S02]  /*1a6e0*/  IADD3 R134, R166.reuse, 0x10, RZ ;  /* 0x00000010a6867810 */ /* 0x040fe40007ffe0ff */
[C---:B------:R-:W-:Y:S02]  /*1a6f0*/  IADD3 R135, R166.reuse, 0x11, RZ ;  /* 0x00000011a6877810 */ /* 0x040fe40007ffe0ff */
[C---:B------:R-:W-:Y:S01]  /*1a700*/  IADD3 R136, R166.reuse, 0x18, RZ ;  /* 0x00000018a6887810 */ /* 0x040fe20007ffe0ff */
[----:B------:R-:W-:Y:S01]  /*1a710*/  I2F R132, R132 ;  /* 0x0000008400847306 */ /* 0x000fe20000201400 */
[C---:B------:R-:W-:Y:S02]  /*1a720*/  IADD3 R137, R166.reuse, 0x19, RZ ;  /* 0x00000019a6897810 */ /* 0x040fe40007ffe0ff */
[C---:B-1----:R-:W-:Y:S02]  /*1a730*/  IADD3 R149, R166.reuse, 0x49, RZ ;  /* 0x00000049a6957810 */ /* 0x042fe40007ffe0ff */
        /* <DEDUP_REMOVED lines=32> */
[----:B------:R-:W-:Y:S01]  /*1a940*/  IADD3 R161, R166, 0x79, RZ ;  /* 0x00000079a6a17810 */ /* 0x000fe20007ffe0ff */
        /* <DEDUP_REMOVED lines=27> */
[----:B------:R-:W3:Y:S10]  /*1ab00*/  I2F R164, R164 ;  /* 0x000000a400a47306 */ /* 0x000ef40000201400 */
[----:B------:R-:W5:Y:S01]  /*1ab10*/  I2F R165, R165 ;  /* 0x000000a500a57306 */ /* 0x000f620000201400 */
[C---:B--2---:R-:W-:Y:S02]  /*1ab20*/  FFMA.FTZ R4, R0.reuse, UR4, R4 ;  /* 0x0000000400047c23 */ /* 0x044fe40008010004 */
[----:B------:R-:W-:Y:S01]  /*1ab30*/  FFMA.FTZ R6, R0, UR4, R6 ;  /* 0x0000000400067c23 */ /* 0x000fe20008010006 */
[----:B------:R-:W-:Y:S01]  /*1ab40*/  IADD3 R0, R166, 0x90, RZ ;  /* 0x00000090a6007810 */ /* 0x000fe20007ffe0ff */
[C---:B-1----:R-:W-:Y:S02]  /*1ab50*/  FFMA.FTZ R5, R2.reuse, UR4, R5 ;  /* 0x0000000402057c23 */ /* 0x042fe40008010005 */
[----:B------:R-:W-:Y:S01]  /*1ab60*/  FFMA.FTZ R7, R2, UR4, R7 ;  /* 0x0000000402077c23 */ /* 0x000fe20008010007 */
[----:B------:R-:W-:Y:S01]  /*1ab70*/  FMNMX.FTZ R2, R4, R212, !PT ;  /* 0x000000d404027209 */ /* 0x000fe20007810000 */
[C---:B------:R-:W-:Y:S01]  /*1ab80*/  FFMA.FTZ R8, R132.reuse, UR4, R8 ;  /* 0x0000000484087c23 */ /* 0x040fe20008010008 */
[----:B------:R-:W1:Y:S01]  /*1ab90*/  I2F R0, R0 ;  /* 0x0000000000007306 */ /* 0x000e620000201400 */
        /* <DEDUP_REMOVED lines=74> */
[C---:B------:R-:W-:Y:S01]  /*1b040*/  FFMA.FTZ R45, R151.reuse, UR4, R45 ;  /* 0x00000004972d7c23 */ /* 0x040fe2000801002d */
[----:B------:R-:W-:Y:S01]  /*1b050*/  I2F R139, R139 ;  /* 0x0000008b008b7306 */ /* 0x000fe20000201400 */
        /* <DEDUP_REMOVED lines=8> */
[----:B------:R-:W-:Y:S01]  /*1b0e0*/  FMNMX.FTZ R142, R46, R141, !PT ;  /* 0x0000008d2e8e7209 */ /* 0x000fe20007810000 */
[----:B------:R-:W-:Y:S01]  /*1b0f0*/  I2F R140, R140 ;  /* 0x0000008c008c7306 */ /* 0x000fe20000201400 */
        /* <DEDUP_REMOVED lines=8> */
[----:B------:R-:W-:Y:S01]  /*1b180*/  FFMA.FTZ R55, R155, UR4, R55 ;  /* 0x000000049b377c23 */ /* 0x000fe20008010037 */
[----:B------:R-:W-:Y:S01]  /*1b190*/  I2F R141, R141 ;  /* 0x0000008d008d7306 */ /* 0x000fe20000201400 */
        /* <DEDUP_REMOVED lines=9> */
[----:B------:R-:W-:Y:S01]  /*1b230*/  I2F R142, R142 ;  /* 0x0000008e008e7306 */ /* 0x000fe20000201400 */
        /* <DEDUP_REMOVED lines=36> */
[----:B-1----:R-:W-:Y:S01]  /*1b480*/  FFMA.FTZ R76, R0, UR4, R76 ;  /* 0x00000004004c7c23 */ /* 0x002fe2000801004c */
[----:B------:R-:W-:Y:S01]  /*1b490*/  IADD3 R147, R166, 0xd1, RZ ;  /* 0x000000d1a6937810 */ /* 0x000fe20007ffe0ff */
[----:B------:R-:W-:Y:S01]  /*1b4a0*/  FFMA.FTZ R78, R0, UR4, R78 ;  /* 0x00000004004e7c23 */ /* 0x000fe2000801004e */
[----:B------:R-:W-:Y:S01]  /*1b4b0*/  I2F R146, R146 ;  /* 0x0000009200927306 */ /* 0x000fe20000201400 */
[----:B------:R-:W-:Y:S02]  /*1b4c0*/  FMNMX.FTZ R148, R71, R148, !PT ;  /* 0x0000009447947209 */ /* 0x000fe40007810000 */
[----:B------:R-:W-:Y:S02]  /*1b4d0*/  FMNMX.FTZ R169, R60, R169, !PT ;  /* 0x000000a93ca97209 */ /* 0x000fe40007810000 */
[----:B------:R-:W-:Y:S02]  /*1b4e0*/  FMNMX.FTZ R148, R74, R148, !PT ;  /* 0x000000944a947209 */ /* 0x000fe40007810000 */
[----:B------:R-:W-:Y:S02]  /*1b4f0*/  FMNMX.FTZ R169, R61, R169, !PT ;  /* 0x000000a93da97209 */ /* 0x000fe40007810000 */
[----:B------:R-:W-:Y:S01]  /*1b500*/  FMNMX.FTZ R148, R75, R148, !PT ;  /* 0x000000944b947209 */ /* 0x000fe20007810000 */
[----:B------:R-:W-:Y:S01]  /*1b510*/  I2F R0, R147 ;  /* 0x0000009300007306 */ /* 0x000fe20000201400 */
[----:B------:R-:W-:Y:S02]  /*1b520*/  FMNMX.FTZ R169, R64, R169, !PT ;  /* 0x000000a940a97209 */ /* 0x000fe40007810000 */
[----:B------:R-:W-:Y:S02]  /*1b530*/  FMNMX.FTZ R148, R78, R148, !PT ;  /* 0x000000944e947209 */ /* 0x000fe40007810000 */
[----:B------:R-:W-:Y:S02]  /*1b540*/  FMNMX.FTZ R169, R65, R169, !PT ;  /* 0x000000a941a97209 */ /* 0x000fe40007810000 */
[----:B------:R-:W-:Y:S02]  /*1b550*/  IADD3 R137, R166, 0xa9, RZ ;  /* 0x000000a9a6897810 */ /* 0x000fe40007ffe0ff */
[----:B------:R-:W-:Y:S02]  /*1b560*/  FMNMX.FTZ R169, R68, R169, !PT ;  /* 0x000000a944a97209 */ /* 0x000fe40007810000 */
[C---:B------:R-:W-:Y:S02]  /*1b570*/  IADD3 R138, R166.reuse, 0xb0, RZ ;  /* 0x000000b0a68a7810 */ /* 0x040fe40007ffe0ff */
[----:B------:R-:W-:Y:S01]  /*1b580*/  I2F R137, R137 ;  /* 0x0000008900897306 */ /* 0x000fe20000201400 */
[----:B------:R-:W-:Y:S02]  /*1b590*/  FMNMX.FTZ R169, R69, R169, !PT ;  /* 0x000000a945a97209 */ /* 0x000fe40007810000 */
[----:B------:R-:W-:Y:S02]  /*1b5a0*/  IADD3 R2, R166, 0x91, RZ ;  /* 0x00000091a6027810 */ /* 0x000fe40007ffe0ff */
[----:B------:R-:W-:Y:S02]  /*1b5b0*/  FMNMX.FTZ R169, R72, R169, !PT ;  /* 0x000000a948a97209 */ /* 0x000fe40007810000 */
[C---:B------:R-:W-:Y:S02]  /*1b5c0*/  IADD3 R132, R166.reuse, 0x98, RZ ;  /* 0x00000098a6847810 */ /* 0x040fe40007ffe0ff */
[----:B------:R-:W-:Y:S01]  /*1b5d0*/  FMNMX.FTZ R169, R73, R169, !PT ;  /* 0x000000a949a97209 */ /* 0x000fe20007810000 */
[----:B------:R-:W1:Y:S01]  /*1b5e0*/  I2F R2, R2 ;  /* 0x0000000200027306 */ /* 0x000e620000201400 */
[----:B------:R-:W-:Y:S02]  /*1b5f0*/  IADD3 R133, R166, 0x99, RZ ;  /* 0x00000099a6857810 */ /* 0x000fe40007ffe0ff */
[----:B------:R-:W-:Y:S02]  /*1b600*/  FMNMX.FTZ R169, R76, R169, !PT ;  /* 0x000000a94ca97209 */ /* 0x000fe40007810000 */
[C---:B------:R-:W-:Y:S02]  /*1b610*/  IADD3 R135, R166.reuse, 0xa1, RZ ;  /* 0x000000a1a6877810 */ /* 0x040fe40007ffe0ff */
[C---:B------:R-:W-:Y:S02]  /*1b620*/  IADD3 R136, R166.reuse, 0xa8, RZ ;  /* 0x000000a8a6887810 */ /* 0x040fe40007ffe0ff */
[----:B------:R-:W-:Y:S01]  /*1b630*/  IADD3 R134, R166, 0xa0, RZ ;  /* 0x000000a0a6867810 */ /* 0x000fe20007ffe0ff */
[----:B------:R-:W2:Y:S10]  /*1b640*/  I2F R132, R132 ;  /* 0x0000008400847306 */ /* 0x000eb40000201400 */
[----:B------:R-:W3:Y:S01]  /*1b650*/  I2F R133, R133 ;  /* 0x0000008500857306 */ /* 0x000ee20000201400 */
[C---:B-1----:R-:W-:Y:S02]  /*1b660*/  FFMA.FTZ R77, R2.reuse, UR4, R77 ;  /* 0x00000004024d7c23 */ /* 0x042fe4000801004d */
[----:B------:R-:W-:Y:S01]  /*1b670*/  FFMA.FTZ R79, R2, UR4, R79 ;  /* 0x00000004024f7c23 */ /* 0x000fe2000801004f */
[----:B------:R-:W-:Y:S02]  /*1b680*/  IADD3 R2, R166, 0xd8, RZ ;  /* 0x000000d8a6027810 */ /* 0x000fe40007ffe0ff */
[----:B------:R-:W-:Y:S04]  /*1b690*/  FMNMX.FTZ R169, R77, R169, !PT ;  /* 0x000000a94da97209 */ /* 0x000fe80007810000 */
[----:B------:R-:W1:Y:S01]  /*1b6a0*/  I2F R134, R134 ;  /* 0x0000008600867306 */ /* 0x000e620000201400 */
[----:B------:R-:W-:Y:S01]  /*1b6b0*/  FMNMX.FTZ R148, R79, R148, !PT ;  /* 0x000000944f947209 */ /* 0x000fe20007810000 */
[C---:B--2---:R-:W-:Y:S02]  /*1b6c0*/  FFMA.FTZ R80, R132.reuse, UR4, R80 ;  /* 0x0000000484507c23 */ /* 0x044fe40008010050 */
[----:B------:R-:W-:Y:S01]  /*1b6d0*/  FFMA.FTZ R82, R132, UR4, R82 ;  /* 0x0000000484527c23 */ /* 0x000fe20008010052 */
[----:B------:R-:W-:Y:S02]  /*1b6e0*/  IADD3 R132, R166, 0xd9, RZ ;  /* 0x000000d9a6847810 */ /* 0x000fe40007ffe0ff */
[----:B------:R-:W-:Y:S03]  /*1b6f0*/  FMNMX.FTZ R169, R80, R169, !PT ;  /* 0x000000a950a97209 */ /* 0x000fe60007810000 */
[----:B------:R-:W2:Y:S01]  /*1b700*/  I2F R135, R135 ;  /* 0x0000008700877306 */ /* 0x000ea20000201400 */
[----:B------:R-:W-:Y:S01]  /*1b710*/  FMNMX.FTZ R148, R82, R148, !PT ;  /* 0x0000009452947209 */ /* 0x000fe20007810000 */
[C---:B---3--:R-:W-:Y:S02]  /*1b720*/  FFMA.FTZ R81, R133.reuse, UR4, R81 ;  /* 0x0000000485517c23 */ /* 0x048fe40008010051 */
[----:B------:R-:W-:Y:S01]  /*1b730*/  FFMA.FTZ R83, R133, UR4, R83 ;  /* 0x0000000485537c23 */ /* 0x000fe20008010053 */
[----:B------:R-:W-:Y:S02]  /*1b740*/  IADD3 R133, R166, 0xe0, RZ ;  /* 0x000000e0a6857810 */ /* 0x000fe40007ffe0ff */
[----:B------:R-:W-:Y:S03]  /*1b750*/  FMNMX.FTZ R169, R81, R169, !PT ;  /* 0x000000a951a97209 */ /* 0x000fe60007810000 */
[----:B------:R-:W3:Y:S01]  /*1b760*/  I2F R136, R136 ;  /* 0x0000008800887306 */ /* 0x000ee20000201400 */
[----:B------:R-:W-:Y:S01]  /*1b770*/  FMNMX.FTZ R148, R83, R148, !PT ;  /* 0x0000009453947209 */ /* 0x000fe20007810000 */
[C---:B-1----:R-:W-:Y:S02]  /*1b780*/  FFMA.FTZ R84, R134.reuse, UR4, R84 ;  /* 0x0000000486547c23 */ /* 0x042fe40008010054 */
[----:B------:R-:W-:Y:S01]  /*1b790*/  FFMA.FTZ R86, R134, UR4, R86 ;  /* 0x0000000486567c23 */ /* 0x000fe20008010056 */
[----:B------:R-:W-:Y:S02]  /*1b7a0*/  IADD3 R134, R166, 0xe1, RZ ;  /* 0x000000e1a6867810 */ /* 0x000fe40007ffe0ff */
[----:B------:R-:W-:Y:S03]  /*1b7b0*/  FMNMX.FTZ R169, R84, R169, !PT ;  /* 0x000000a954a97209 */ /* 0x000fe60007810000 */
        /* <DEDUP_REMOVED lines=10> */
[----:B------:R-:W-:Y:S01]  /*1b860*/  IADD3 R136, R166, 0xe9, RZ ;  /* 0x000000e9a6887810 */ /* 0x000fe20007ffe0ff */
[C---:B------:R-:W-:Y:S01]  /*1b870*/  FFMA.FTZ R89, R137.reuse, UR4, R89 ;  /* 0x0000000489597c23 */ /* 0x040fe20008010059 */
[----:B------:R-:W-:Y:S03]  /*1b880*/  FMNMX.FTZ R169, R88, R169, !PT ;  /* 0x000000a958a97209 */ /* 0x000fe60007810000 */
[----:B------:R-:W3:Y:S01]  /*1b890*/  I2F R132, R132 ;  /* 0x0000008400847306 */ /* 0x000ee20000201400 */
[----:B------:R-:W-:Y:S01]  /*1b8a0*/  FFMA.FTZ R91, R137, UR4, R91 ;  /* 0x00000004895b7c23 */ /* 0x000fe2000801005b */
[----:B------:R-:W-:Y:S01]  /*1b8b0*/  IADD3 R137, R166, 0xf0, RZ ;  /* 0x000000f0a6897810 */ /* 0x000fe20007ffe0ff */
[C---:B-1----:R-:W-:Y:S01]  /*1b8c0*/  FFMA.FTZ R92, R138.reuse, UR4, R92 ;  /* 0x000000048a5c7c23 */ /* 0x042fe2000801005c */
[----:B------:R-:W-:Y:S01]  /*1b8d0*/  FMNMX.FTZ R169, R89, R169, !PT ;  /* 0x000000a959a97209 */ /* 0x000fe20007810000 */
[----:B------:R-:W-:Y:S01]  /*1b8e0*/  FFMA.FTZ R94, R138, UR4, R94 ;  /* 0x000000048a5e7c23 */ /* 0x000fe2000801005e */
[----:B------:R-:W-:Y:S01]  /*1b8f0*/  IADD3 R138, R166, 0xf1, RZ ;  /* 0x000000f1a68a7810 */ /* 0x000fe20007ffe0ff */
[C---:B------:R-:W-:Y:S01]  /*1b900*/  FFMA.FTZ R93, R139.reuse, UR4, R93 ;  /* 0x000000048b5d7c23 */ /* 0x040fe2000801005d */
[----:B------:R-:W-:Y:S02]  /*1b910*/  FMNMX.FTZ R148, R90, R148, !PT ;  /* 0x000000945a947209 */ /* 0x000fe40007810000 */
[----:B------:R-:W1:Y:S01]  /*1b920*/  I2F R133, R133 ;  /* 0x0000008500857306 */ /* 0x000e620000201400 */
        /* <DEDUP_REMOVED lines=9> */
[----:B------:R-:W4:Y:S01]  /*1b9c0*/  I2F R134, R134 ;  /* 0x0000008600867306 */ /* 0x000f220000201400 */
        /* <DEDUP_REMOVED lines=8> */
[----:B------:R-:W-:Y:S01]  /*1ba50*/  LDSM.16.MT88.4 R140, [R234+0x5000] ;  /* 0x00500000ea8c783b */ /* 0x000fe20000004200 */
[----:B------:R-:W5:Y:S01]  /*1ba60*/  I2F R135, R135 ;  /* 0x0000008700877306 */ /* 0x000f620000201400 */
        /* <DEDUP_REMOVED lines=15> */
[----:B------:R-:W-:Y:S01]  /*1bb60*/  IADD3 R0, R166, 0xf8, RZ ;  /* 0x000000f8a6007810 */ /* 0x000fe20007ffe0ff */
[C---:B--2---:R-:W-:Y:S01]  /*1bb70*/  FFMA.FTZ R112, R2.reuse, UR4, R112 ;  /* 0x0000000402707c23 */ /* 0x044fe20008010070 */
[----:B------:R-:W-:Y:S01]  /*1bb80*/  FMNMX.FTZ R169, R105, R169, !PT ;  /* 0x000000a969a97209 */ /* 0x000fe20007810000 */
[----:B------:R-:W-:Y:S01]  /*1bb90*/  FFMA.FTZ R114, R2, UR4, R114 ;  /* 0x0000000402727c23 */ /* 0x000fe20008010072 */
[----:B------:R-:W2:Y:S01]  /*1bba0*/  I2F R137, R137 ;  /* 0x0000008900897306 */ /* 0x000ea20000201400 */
[----:B---3--:R-:W-:Y:S01]  /*1bbb0*/  FFMA.FTZ R113, R132, UR4, R113 ;  /* 0x0000000484717c23 */ /* 0x008fe20008010071 */
[----:B------:R-:W-:Y:S01]  /*1bbc0*/  FMNMX.FTZ R169, R108, R169, !PT ;  /* 0x000000a96ca97209 */ /* 0x000fe20007810000 */
[----:B------:R-:W-:Y:S01]  /*1bbd0*/  FFMA.FTZ R115, R132, UR4, R115 ;  /* 0x0000000484737c23 */ /* 0x000fe20008010073 */
[----:B------:R-:W-:Y:S01]  /*1bbe0*/  IADD3 R2, R166, 0xf9, RZ ;  /* 0x000000f9a6027810 */ /* 0x000fe20007ffe0ff */
[----:B-1----:R-:W-:Y:S01]  /*1bbf0*/  FFMA.FTZ R116, R133, UR4, R116 ;  /* 0x0000000485747c23 */ /* 0x002fe20008010074 */
[----:B------:R-:W-:Y:S01]  /*1bc00*/  FMNMX.FTZ R169, R109, R169, !PT ;  /* 0x000000a96da97209 */ /* 0x000fe20007810000 */
[----:B------:R-:W-:Y:S01]  /*1bc10*/  FFMA.FTZ R118, R133, UR4, R118 ;  /* 0x0000000485767c23 */ /* 0x000fe20008010076 */
[----:B------:R-:W-:Y:S01]  /*1bc20*/  FMNMX.FTZ R148, R106, R148, !PT ;  /* 0x000000946a947209 */ /* 0x000fe20007810000 */
[C---:B----4-:R-:W-:Y:S01]  /*1bc30*/  FFMA.FTZ R117, R134.reuse, UR4, R117 ;  /* 0x0000000486757c23 */ /* 0x050fe20008010075 */
[----:B------:R-:W1:Y:S01]  /*1bc40*/  I2F R138, R138 ;  /* 0x0000008a008a7306 */ /* 0x000e620000201400 */
[----:B------:R-:W-:Y:S01]  /*1bc50*/  FFMA.FTZ R119, R134, UR4, R119 ;  /* 0x0000000486777c23 */ /* 0x000fe20008010077 */
[----:B------:R-:W-:Y:S01]  /*1bc60*/  FMNMX.FTZ R169, R112, R169, !PT ;  /* 0x000000a970a97209 */ /* 0x000fe20007810000 */
[----:B-----5:R-:W-:Y:S01]  /*1bc70*/  FFMA.FTZ R120, R135, UR4, R120 ;  /* 0x0000000487787c23 */ /* 0x020fe20008010078 */
[----:B------:R-:W-:Y:S01]  /*1bc80*/  FMNMX.FTZ R148, R107, R148, !PT ;  /* 0x000000946b947209 */ /* 0x000fe20007810000 */
[----:B------:R-:W-:Y:S01]  /*1bc90*/  FFMA.FTZ R122, R135, UR4, R122 ;  /* 0x00000004877a7c23 */ /* 0x000fe2000801007a */
[----:B------:R-:W-:Y:S01]  /*1bca0*/  FMNMX.FTZ R169, R113, R169, !PT ;  /* 0x000000a971a97209 */ /* 0x000fe20007810000 */
[----:B------:R-:W-:Y:S01]  /*1bcb0*/  FFMA.FTZ R121, R136, UR4, R121 ;  /* 0x0000000488797c23 */ /* 0x000fe20008010079 */
[----:B------:R-:W-:Y:S01]  /*1bcc0*/  FMNMX.FTZ R148, R110, R148, !PT ;  /* 0x000000946e947209 */ /* 0x000fe20007810000 */
[----:B------:R-:W-:Y:S01]  /*1bcd0*/  FFMA.FTZ R123, R136, UR4, R123 ;  /* 0x00000004887b7c23 */ /* 0x000fe2000801007b */
[----:B------:R-:W3:Y:S01]  /*1bce0*/  I2F R0, R0 ;  /* 0x0000000000007306 */ /* 0x000ee20000201400 */
[----:B------:R-:W-:Y:S02]  /*1bcf0*/  FMNMX.FTZ R169, R116, R169, !PT ;  /* 0x000000a974a97209 */ /* 0x000fe40007810000 */
[----:B------:R-:W-:Y:S01]  /*1bd00*/  FMNMX.FTZ R148, R111, R148, !PT ;  /* 0x000000946f947209 */ /* 0x000fe20007810000 */
[----:B--2---:R-:W-:Y:S01]  /*1bd10*/  FFMA.FTZ R124, R137, UR4, R124 ;  /* 0x00000004897c7c23 */ /* 0x004fe2000801007c */
[----:B------:R-:W-:Y:S01]  /*1bd20*/  FMNMX.FTZ R169, R117, R169, !PT ;  /* 0x000000a975a97209 */ /* 0x000fe20007810000 */
[----:B------:R-:W-:Y:S01]  /*1bd30*/  FFMA.FTZ R126, R137, UR4, R126 ;  /* 0x00000004897e7c23 */ /* 0x000fe2000801007e */
[----:B------:R-:W-:Y:S02]  /*1bd40*/  FMNMX.FTZ R148, R114, R148, !PT ;  /* 0x0000009472947209 */ /* 0x000fe40007810000 */
[----:B------:R-:W-:Y:S01]  /*1bd50*/  FMNMX.FTZ R169, R120, R169, !PT ;  /* 0x000000a978a97209 */ /* 0x000fe20007810000 */
[----:B------:R-:W2:Y:S01]  /*1bd60*/  I2F R2, R2 ;  /* 0x0000000200027306 */ /* 0x000ea20000201400 */
        /* <DEDUP_REMOVED lines=8> */
[----:B------:R-:W-:Y:S01]  /*1bdf0*/  FMNMX.FTZ R148, R122, R148, !PT ;  /* 0x000000947a947209 */ /* 0x000fe20007810000 */
[C---:B---3--:R-:W-:Y:S02]  /*1be00*/  FFMA.FTZ R128, R0.reuse, UR4, R128 ;  /* 0x0000000400807c23 */ /* 0x048fe40008010080 */
[----:B------:R-:W-:Y:S01]  /*1be10*/  FFMA.FTZ R130, R0, UR4, R130 ;  /* 0x0000000400827c23 */ /* 0x000fe20008010082 */
[----:B------:R-:W-:Y:S02]  /*1be20*/  FMNMX.FTZ R148, R123, R148, !PT ;  /* 0x000000947b947209 */ /* 0x000fe40007810000 */
[----:B------:R-:W-:Y:S02]  /*1be30*/  FMNMX.FTZ R132, R128, R169, !PT ;  /* 0x000000a980847209 */ /* 0x000fe40007810000 */
[----:B------:R-:W-:Y:S01]  /*1be40*/  FMNMX.FTZ R0, R126, R148, !PT ;  /* 0x000000947e007209 */ /* 0x000fe20007810000 */
[C---:B--2---:R-:W-:Y:S03]  /*1be50*/  FFMA.FTZ R129, R2.reuse, UR4, R129 ;  /* 0x0000000402817c23 */ /* 0x044fe60008010081 */
[----:B------:R-:W-:Y:S01]  /*1be60*/  FMNMX.FTZ R0, R127, R0, !PT ;  /* 0x000000007f007209 */ /* 0x000fe20007810000 */
[----:B------:R-:W-:Y:S01]  /*1be70*/  FFMA.FTZ R131, R2, UR4, R131 ;  /* 0x0000000402837c23 */ /* 0x000fe20008010083 */
[----:B------:R-:W-:Y:S02]  /*1be80*/  FMNMX.FTZ R132, R129, R132, !PT ;  /* 0x0000008481847209 */ /* 0x000fe40007810000 */
[----:B------:R-:W-:Y:S03]  /*1be90*/  FMNMX.FTZ R0, R130, R0, !PT ;  /* 0x0000000082007209 */ /* 0x000fe60007810000 */
[----:B------:R-:W1:Y:S01]  /*1bea0*/  SHFL.BFLY PT, R133, R132, 0x2, 0x1f ;  /* 0x0c401f0084857f89 */ /* 0x000e6200000e0000 */
[----:B------:R-:W-:Y:S07]  /*1beb0*/  FMNMX.FTZ R0, R131, R0, !PT ;  /* 0x0000000083007209 */ /* 0x000fee0007810000 */
        /* <DEDUP_REMOVED lines=10> */
[----:B------:R-:W-:Y:S04]  /*1bf60*/  FMUL.FTZ R0, R133, c[0x0][0x23c] ;  /* 0x00008f0085007a20 */ /* 0x000fe80000410000 */
[----:B------:R-:W1:Y:S01]  /*1bf70*/  MUFU.EX2 R135, R0 ;  /* 0x0000000000877308 */ /* 0x000e620000000800 */
[----:B------:R-:W-:Y:S01]  /*1bf80*/  FADD.FTZ R2, -R134, R211 ;  /* 0x000000d386027221 */ /* 0x000fe20000010100 */
[----:B------:R-:W-:Y:S03]  /*1bf90*/  MOV R211, R134 ;  /* 0x0000008600d37202 */ /* 0x000fe60000000f00 */
[----:B------:R-:W-:Y:S05]  /*1bfa0*/  FMUL.FTZ R2, R2, c[0x0][0x23c] ;  /* 0x00008f0002027a20 */ /* 0x000fea0000410000 */
[----:B------:R-:W2:Y:S01]  /*1bfb0*/  MUFU.EX2 R136, R2 ;  /* 0x0000000200887308 */ /* 0x000ea20000000800 */
[C---:B-1----:R-:W-:Y:S02]  /*1bfc0*/  FMUL.FTZ R220, R135.reuse, R220 ;  /* 0x000000dc87dc7220 */ /* 0x042fe40000410000 */
[C---:B------:R-:W-:Y:S02]  /*1bfd0*/  FMUL.FTZ R221, R135.reuse, R221 ;  /* 0x000000dd87dd7220 */ /* 0x040fe40000410000 */
[C---:B------:R-:W-:Y:S02]  /*1bfe0*/  FMUL.FTZ R216, R135.reuse, R216 ;  /* 0x000000d887d87220 */ /* 0x040fe40000410000 */
[----:B------:R-:W-:Y:S02]  /*1bff0*/  FMUL.FTZ R217, R135, R217 ;  /* 0x000000d987d97220 */ /* 0x000fe40000410000 */
[----:B------:R-:W-:Y:S02]  /*1c000*/  FMUL.FTZ R0, R132, c[0x0][0x23c] ;  /* 0x00008f0084007a20 */ /* 0x000fe40000410000 */
[C---:B--2---:R-:W-:Y:S02]  /*1c010*/  FMUL.FTZ R222, R136.reuse, R222 ;  /* 0x000000de88de7220 */ /* 0x044fe40000410000 */
[----:B------:R-:W-:Y:S01]  /*1c020*/  FMUL.FTZ R223, R136, R223 ;  /* 0x000000df88df7220 */ /* 0x000fe20000410000 */
[----:B------:R-:W-:Y:S01]  /*1c030*/  FSEL R133, R0, RZ, P0 ;  /* 0x000000ff00857208 */ /* 0x000fe20000000000 */
[----:B------:R-:W-:Y:S01]  /*1c040*/  FMUL.FTZ R218, R136, R218 ;  /* 0x000000da88da7220 */ /* 0x000fe20000410000 */
[----:B------:R-:W-:Y:S01]  /*1c050*/  FSETP.NEU.FTZ.AND P0, PT, R134, -INF , PT ;  /* 0xff8000008600780b */ /* 0x000fe20003f1d000 */
[----:B------:R-:W-:Y:S02]  /*1c060*/  FMUL.FTZ R219, R136, R219 ;  /* 0x000000db88db7220 */ /* 0x000fe40000410000 */
[--C-:B------:R-:W-:Y:S02]  /*1c070*/  FFMA.FTZ R137, R8, c[0x0][0x23c], -R133.reuse ;  /* 0x00008f0008897a23 */ /* 0x100fe40000010885 */
[--C-:B------:R-:W-:Y:S02]  /*1c080*/  FFMA.FTZ R138, R9, c[0x0][0x23c], -R133.reuse ;  /* 0x00008f00098a7a23 */ /* 0x100fe40000010885 */
[--C-:B------:R-:W-:Y:S02]  /*1c090*/  FFMA.FTZ R139, R12, c[0x0][0x23c], -R133.reuse ;  /* 0x00008f000c8b7a23 */ /* 0x100fe40000010885 */
[----:B------:R-:W-:Y:S01]  /*1c0a0*/  MUFU.EX2 R137, R137 ;  /* 0x0000008900897308 */ /* 0x000fe20000000800 */
[--C-:B------:R-:W-:Y:S02]  /*1c0b0*/  FFMA.FTZ R148, R13, c[0x0][0x23c], -R133.reuse ;  /* 0x00008f000d947a23 */ /* 0x100fe40000010885 */
[--C-:B------:R-:W-:Y:S02]  /*1c0c0*/  FFMA.FTZ R149, R16, c[0x0][0x23c], -R133.reuse ;  /* 0x00008f0010957a23 */ /* 0x100fe40000010885 */
[--C-:B------:R-:W-:Y:S02]  /*1c0d0*/  FFMA.FTZ R150, R17, c[0x0][0x23c], -R133.reuse ;  /* 0x00008f0011967a23 */ /* 0x100fe40000010885 */
[----:B------:R-:W-:Y:S02]  /*1c0e0*/  FMUL.FTZ R2, R134, c[0x0][0x23c] ;  /* 0x00008f0086027a20 */ /* 0x000fe40000410000 */
[--C-:B------:R-:W-:Y:S01]  /*1c0f0*/  FFMA.FTZ R0, R4, c[0x0][0x23c], -R133.reuse ;  /* 0x00008f0004007a23 */ /* 0x100fe20000010885 */
[----:B------:R-:W1:Y:S01]  /*1c100*/  MUFU.EX2 R138, R138 ;  /* 0x0000008a008a7308 */ /* 0x000e620000000800 */
[C---:B------:R-:W-:Y:S01]  /*1c110*/  FMUL.FTZ R228, R135.reuse, R228 ;  /* 0x000000e487e47220 */ /* 0x040fe20000410000 */
[----:B------:R-:W-:Y:S01]  /*1c120*/  FSEL R4, R2, RZ, P0 ;  /* 0x000000ff02047208 */ /* 0x000fe20000000000 */
[----:B------:R-:W-:Y:S01]  /*1c130*/  FMUL.FTZ R229, R135, R229 ;  /* 0x000000e587e57220 */ /* 0x000fe20000410000 */
[----:B------:R-:W-:Y:S01]  /*1c140*/  PLOP3.LUT P0, PT, PT, PT, UP0, 0x80, 0x0 ;  /* 0x000000000000781c */ /* 0x000fe20003f0f008 */
[----:B------:R-:W-:Y:S02]  /*1c150*/  FMUL.FTZ R230, R136, R230 ;  /* 0x000000e688e67220 */ /* 0x000fe40000410000 */
[--C-:B------:R-:W-:Y:S02]  /*1c160*/  FFMA.FTZ R153, R10, c[0x0][0x23c], -R4.reuse ;  /* 0x00008f000a997a23 */ /* 0x100fe40000010804 */
[--C-:B------:R-:W-:Y:S01]  /*1c170*/  FFMA.FTZ R154, R11, c[0x0][0x23c], -R4.reuse ;  /* 0x00008f000b9a7a23 */ /* 0x100fe20000010804 */
[----:B------:R-:W-:Y:S01]  /*1c180*/  MUFU.EX2 R0, R0 ;  /* 0x0000000000007308 */ /* 0x000fe20000000800 */
[----:B------:R-:W2:Y:S01]  /*1c190*/  LDSM.16.MT88.4 R8, [R235+0x5000] ;  /* 0x00500000eb08783b */ /* 0x000ea20000004200 */
[--C-:B------:R-:W-:Y:S02]  /*1c1a0*/  FFMA.FTZ R2, R6, c[0x0][0x23c], -R4.reuse ;  /* 0x00008f0006027a23 */ /* 0x100fe40000010804 */
[--C-:B------:R-:W-:Y:S02]  /*1c1b0*/  FFMA.FTZ R6, R120, c[0x0][0x23c], -R133.reuse ;  /* 0x00008f0078067a23 */ /* 0x100fe40000010885 */
[--C-:B------:R-:W-:Y:S02]  /*1c1c0*/  FFMA.FTZ R120, R15, c[0x0][0x23c], -R4.reuse ;  /* 0x00008f000f787a23 */ /* 0x100fe40000010804 */
[--C-:B------:R-:W-:Y:S02]  /*1c1d0*/  FFMA.FTZ R155, R7, c[0x0][0x23c], -R4.reuse ;  /* 0x00008f00079b7a23 */ /* 0x100fe40000010804 */
[----:B------:R-:W-:Y:S01]  /*1c1e0*/  MUFU.EX2 R2, R2 ;  /* 0x0000000200027308 */ /* 0x000fe20000000800 */
[--C-:B------:R-:W-:Y:S02]  /*1c1f0*/  FFMA.FTZ R7, R121, c[0x0][0x23c], -R133.reuse ;  /* 0x00008f0079077a23 */ /* 0x100fe40000010885 */
[--C-:B------:R-:W-:Y:S01]  /*1c200*/  FFMA.FTZ R121, R14, c[0x0][0x23c], -R4.reuse ;  /* 0x00008f000e797a23 */ /* 0x100fe20000010804 */
[----:B-1----:R-:W-:Y:S01]  /*1c210*/  F2FP.BF16.PACK_AB R146, R138, R137 ;  /* 0x000000898a92723e */ /* 0x002fe200000010ff */
[----:B------:R-:W1:Y:S01]  /*1c220*/  LDSM.16.MT88.4 R12, [R234+0x5400] ;  /* 0x00540000ea0c783b */ /* 0x000e620000004200 */
[C---:B------:R-:W-:Y:S02]  /*1c230*/  FMUL.FTZ R231, R136.reuse, R231 ;  /* 0x000000e788e77220 */ /* 0x040fe40000410000 */
[C---:B------:R-:W-:Y:S02]  /*1c240*/  FMUL.FTZ R224, R135.reuse, R224 ;  /* 0x000000e087e07220 */ /* 0x040fe40000410000 */
[----:B------:R-:W3:Y:S01]  /*1c250*/  MUFU.EX2 R155, R155 ;  /* 0x0000009b009b7308 */ /* 0x000ee20000000800 */
[----:B------:R-:W-:Y:S02]  /*1c260*/  FMUL.FTZ R225, R135, R225 ;  /* 0x000000e187e17220 */ /* 0x000fe40000410000 */
[C---:B------:R-:W-:Y:S02]  /*1c270*/  FMUL.FTZ R226, R136.reuse, R226 ;  /* 0x000000e288e27220 */ /* 0x040fe40000410000 */
        /* <DEDUP_REMOVED lines=51> */
[----:B----4-:R-:W-:Y:S01]  /*1c5b0*/  F2FP.BF16.PACK_AB R144, R5, R0 ;  /* 0x000000000590723e */ /* 0x010fe200000010ff */
[--C-:B------:R-:W-:Y:S02]  /*1c5c0*/  FFMA.FTZ R45, R45, c[0x0][0x23c], -R133.reuse ;  /* 0x00008f002d2d7a23 */ /* 0x100fe40000010885 */
[--C-:B------:R-:W-:Y:S02]  /*1c5d0*/  FFMA.FTZ R48, R48, c[0x0][0x23c], -R133.reuse ;  /* 0x00008f0030307a23 */ /* 0x100fe40000010885 */
[--C-:B------:R-:W-:Y:S01]  /*1c5e0*/  FFMA.FTZ R49, R49, c[0x0][0x23c], -R133.reuse ;  /* 0x00008f0031317a23 */ /* 0x100fe20000010885 */
[----:B------:R-:W3:Y:S01]  /*1c5f0*/  MUFU.EX2 R120, R120 ;  /* 0x0000007800787308 */ /* 0x000ee20000000800 */
[C---:B--2---:R-:W-:Y:S05]  /*1c600*/  HMMA.16816.F32.BF16 R220, R144.reuse, R8, R220 ;  /* 0x0000000890dc723c */ /* 0x044fea00000418dc */
[--C-:B------:R-:W-:Y:S02]  /*1c610*/  FFMA.FTZ R46, R46, c[0x0][0x23c], -R4.reuse ;  /* 0x00008f002e2e7a23 */ /* 0x100fe40000010804 */
[--C-:B------:R-:W-:Y:S01]  /*1c620*/  FFMA.FTZ R47, R47, c[0x0][0x23c], -R4.reuse ;  /* 0x00008f002f2f7a23 */ /* 0x100fe20000010804 */
[C---:B------:R-:W-:Y:S01]  /*1c630*/  HMMA.16816.F32.BF16 R216, R144.reuse, R10, R216 ;  /* 0x0000000a90d8723c */ /* 0x040fe200000418d8 */
[----:B------:R-:W-:Y:S01]  /*1c640*/  MUFU.EX2 R151, R151 ;  /* 0x0000009700977308 */ /* 0x000fe20000000800 */
[----:B------:R-:W-:Y:S02]  /*1c650*/  LDSM.16.MT88.4 R8, [R234+0x5800] ;  /* 0x00580000ea08783b */ /* 0x000fe40000004200 */
[--C-:B------:R-:W-:Y:S02]  /*1c660*/  FFMA.FTZ R52, R52, c[0x0][0x23c], -R133.reuse ;  /* 0x00008f0034347a23 */ /* 0x100fe40000010885 */
[--C-:B------:R-:W-:Y:S02]  /*1c670*/  FFMA.FTZ R53, R53, c[0x0][0x23c], -R133.reuse ;  /* 0x00008f0035357a23 */ /* 0x100fe40000010885 */
[C---:B------:R-:W-:Y:S03]  /*1c680*/  HMMA.16816.F32.BF16 R228, R144.reuse, R140, R228 ;  /* 0x0000008c90e4723c */ /* 0x040fe600000418e4 */
[----:B------:R-:W-:Y:S01]  /*1c690*/  MUFU.EX2 R152, R152 ;  /* 0x0000009800987308 */ /* 0x000fe20000000800 */
[--C-:B------:R-:W-:Y:S02]  /*1c6a0*/  FFMA.FTZ R56, R56, c[0x0][0x23c], -R133.reuse ;  /* 0x00008f0038387a23 */ /* 0x100fe40000010885 */
[--C-:B------:R-:W-:Y:S01]  /*1c6b0*/  FFMA.FTZ R57, R57, c[0x0][0x23c], -R133.reuse ;  /* 0x00008f0039397a23 */ /* 0x100fe20000010885 */
[----:B---3--:R-:W-:Y:S01]  /*1c6c0*/  F2FP.BF16.PACK_AB R21, R120, R121 ;  /* 0x000000797815723e */ /* 0x008fe200000010ff */
[--C-:B------:R-:W-:Y:S01]  /*1c6d0*/  FFMA.FTZ R140, R18, c[0x0][0x23c], -R4.reuse ;  /* 0x00008f00128c7a23 */ /* 0x100fe20000010804 */
[----:B------:R-:W-:Y:S03]  /*1c6e0*/  HMMA.16816.F32.BF16 R224, R144, R142, R224 ;  /* 0x0000008e90e0723c */ /* 0x000fe600000418e0 */
[--C-:B------:R-:W-:Y:S01]  /*1c6f0*/  FFMA.FTZ R141, R19, c[0x0][0x23c], -R4.reuse ;  /* 0x00008f00138d7a23 */ /* 0x100fe20000010804 */
[----:B------:R-:W-:Y:S01]  /*1c700*/  MUFU.EX2 R24, R24 ;  /* 0x0000001800187308 */ /* 0x000fe20000000800 */
[----:B------:R-:W2:Y:S01]  /*1c710*/  LDSM.16.MT88.4 R16, [R235+0x5400] ;  /* 0x00540000eb10783b */ /* 0x000ea20000004200 */
[--C-:B------:R-:W-:Y:S02]  /*1c720*/  FFMA.FTZ R60, R60, c[0x0][0x23c], -R133.reuse ;  /* 0x00008f003c3c7a23 */ /* 0x100fe40000010885 */
        /* <DEDUP_REMOVED lines=24> */
[----:B---3--:R-:W-:Y:S01]  /*1c8b0*/  F2FP.BF16.PACK_AB R23, R141, R140 ;  /* 0x0000008c8d17723e */ /* 0x008fe200000010ff */
[--C-:B------:R-:W-:Y:S02]  /*1c8c0*/  FFMA.FTZ R87, R87, c[0x0][0x23c], -R4.reuse ;  /* 0x00008f0057577a23 */ /* 0x100fe40000010804 */
[--C-:B------:R-:W-:Y:S02]  /*1c8d0*/  FFMA.FTZ R90, R90, c[0x0][0x23c], -R4.reuse ;  /* 0x00008f005a5a7a23 */ /* 0x100fe40000010804 */
[--C-:B------:R-:W-:Y:S01]  /*1c8e0*/  FFMA.FTZ R91, R91, c[0x0][0x23c], -R4.reuse ;  /* 0x00008f005b5b7a23 */ /* 0x100fe20000010804 */
[----:B------:R-:W3:Y:S01]  /*1c8f0*/  MUFU.EX2 R142, R142 ;  /* 0x0000008e008e7308 */ /* 0x000ee20000000800 */
[C---:B-1----:R-:W-:Y:S05]  /*1c900*/  HMMA.16816.F32.BF16 R228, R20.reuse, R12, R228 ;  /* 0x0000000c14e4723c */ /* 0x042fea00000418e4 */
[--C-:B------:R-:W-:Y:S02]  /*1c910*/  FFMA.FTZ R92, R92, c[0x0][0x23c], -R133.reuse ;  /* 0x00008f005c5c7a23 */ /* 0x100fe40000010885 */
[--C-:B------:R-:W-:Y:S01]  /*1c920*/  FFMA.FTZ R93, R93, c[0x0][0x23c], -R133.reuse ;  /* 0x00008f005d5d7a23 */ /* 0x100fe20000010885 */
[C---:B------:R-:W-:Y:S01]  /*1c930*/  HMMA.16816.F32.BF16 R224, R20.reuse, R14, R224 ;  /* 0x0000000e14e0723c */ /* 0x040fe200000418e0 */
[----:B------:R-:W-:Y:S01]  /*1c940*/  MUFU.EX2 R144, R144 ;  /* 0x0000009000907308 */ /* 0x000fe20000000800 */
[----:B------:R-:W1:Y:S02]  /*1c950*/  LDSM.16.MT88.4 R12, [R235+0x5800] ;  /* 0x00580000eb0c783b */ /* 0x000e640000004200 */
[--C-:B------:R-:W-:Y:S02]  /*1c960*/  FFMA.FTZ R96, R96, c[0x0][0x23c], -R133.reuse ;  /* 0x00008f0060607a23 */ /* 0x100fe40000010885 */
[--C-:B------:R-:W-:Y:S02]  /*1c970*/  FFMA.FTZ R97, R97, c[0x0][0x23c], -R133.reuse ;  /* 0x00008f0061617a23 */ /* 0x100fe40000010885 */
[C---:B--2---:R-:W-:Y:S03]  /*1c980*/  HMMA.16816.F32.BF16 R220, R20.reuse, R16, R220 ;  /* 0x0000001014dc723c */ /* 0x044fe600000418dc */
[----:B------:R-:W2:Y:S01]  /*1c990*/  MUFU.EX2 R27, R27 ;  /* 0x0000001b001b7308 */ /* 0x000ea20000000800 */
[--C-:B------:R-:W-:Y:S02]  /*1c9a0*/  FFMA.FTZ R100, R100, c[0x0][0x23c], -R133.reuse ;  /* 0x00008f0064647a23 */ /* 0x100fe40000010885 */
[--C-:B------:R-:W-:Y:S02]  /*1c9b0*/  FFMA.FTZ R101, R101, c[0x0][0x23c], -R133.reuse ;  /* 0x00008f0065657a23 */ /* 0x100fe40000010885 */
[----:B------:R-:W-:Y:S01]  /*1c9c0*/  HMMA.16816.F32.BF16 R216, R20, R18, R216 ;  /* 0x0000001214d8723c */ /* 0x000fe200000418d8 */
[----:B------:R-:W5:Y:S03]  /*1c9d0*/  LDSM.16.MT88.4 R16, [R234+0x5c00] ;  /* 0x005c0000ea10783b */ /* 0x000f660000004200 */
[--C-:B------:R-:W-:Y:S01]  /*1c9e0*/  FFMA.FTZ R104, R104, c[0x0][0x23c], -R133.reuse ;  /* 0x00008f0068687a23 */ /* 0x100fe20000010885 */
[----:B------:R-:W-:Y:S01]  /*1c9f0*/  MUFU.EX2 R28, R28 ;  /* 0x0000001c001c7308 */ /* 0x000fe20000000800 */
[--C-:B------:R-:W-:Y:S01]  /*1ca00*/  FFMA.FTZ R105, R105, c[0x0][0x23c], -R133.reuse ;  /* 0x00008f0069697a23 */ /* 0x100fe20000010885 */
[----:B------:R-:W-:Y:S01]  /*1ca10*/  F2FP.BF16.PACK_AB R20, R152, R151 ;  /* 0x000000979814723e */ /* 0x000fe200000010ff */
[--C-:B------:R-:W-:Y:S01]  /*1ca20*/  FFMA.FTZ R116, R116, c[0x0][0x23c], -R133.reuse ;  /* 0x00008f0074747a23 */ /* 0x100fe20000010885 */
[----:B----4-:R-:W-:Y:S03]  /*1ca30*/  F2FP.BF16.PACK_AB R22, R25, R24 ;  /* 0x000000181916723e */ /* 0x010fe600000010ff */
[----:B---3--:R-:W-:Y:S01]  /*1ca40*/  F2FP.BF16.PACK_AB R21, R142, R143 ;  /* 0x0000008f8e15723e */ /* 0x008fe200000010ff */
[--C-:B------:R-:W-:Y:S02]  /*1ca50*/  FFMA.FTZ R117, R117, c[0x0][0x23c], -R133.reuse ;  /* 0x00008f0075757a23 */ /* 0x100fe40000010885 */
[----:B------:R-:W3:Y:S01]  /*1ca60*/  MUFU.EX2 R29, R29 ;  /* 0x0000001d001d7308 */ /* 0x000ee20000000800 */
[----:B------:R-:W-:Y:S02]  /*1ca70*/  FFMA.FTZ R26, R124, c[0x0][0x23c], -R133 ;  /* 0x00008f007c1a7a23 */ /* 0x000fe40000010885 */
[--C-:B------:R-:W-:Y:S01]  /*1ca80*/  FFMA.FTZ R124, R50, c[0x0][0x23c], -R4.reuse ;  /* 0x00008f00327c7a23 */ /* 0x100fe20000010804 */
[----:B--2---:R-:W-:Y:S01]  /*1ca90*/  F2FP.BF16.PACK_AB R23, R27, R144 ;  /* 0x000000901b17723e */ /* 0x004fe200000010ff */
[--C-:B------:R-:W-:Y:S02]  /*1caa0*/  FFMA.FTZ R50, R51, c[0x0][0x23c], -R4.reuse ;  /* 0x00008f0033327a23 */ /* 0x100fe40000010804 */
[--C-:B------:R-:W-:Y:S02]  /*1cab0*/  FFMA.FTZ R51, R54, c[0x0][0x23c], -R4.reuse ;  /* 0x00008f0036337a23 */ /* 0x100fe40000010804 */
[--C-:B------:R-:W-:Y:S01]  /*1cac0*/  FFMA.FTZ R54, R55, c[0x0][0x23c], -R4.reuse ;  /* 0x00008f0037367a23 */ /* 0x100fe20000010804 */
[----:B------:R-:W-:Y:S01]  /*1cad0*/  MUFU.EX2 R32, R32 ;  /* 0x0000002000207308 */ /* 0x000fe20000000800 */
[C---:B------:R-:W-:Y:S03]  /*1cae0*/  HMMA.16816.F32.BF16 R228, R20.reuse, R8, R228 ;  /* 0x0000000814e4723c */ /* 0x040fe600000418e4 */
[--C-:B------:R-:W-:Y:S02]  /*1caf0*/  FFMA.FTZ R55, R58, c[0x0][0x23c], -R4.reuse ;  /* 0x00008f003a377a23 */ /* 0x100fe40000010804 */
[----:B------:R-:W-:Y:S02]  /*1cb00*/  FFMA.FTZ R58, R59, c[0x0][0x23c], -R4 ;  /* 0x00008f003b3a7a23 */ /* 0x000fe40000010804 */
[----:B------:R-:W-:Y:S01]  /*1cb10*/  FFMA.FTZ R0, R208, R135, R0 ;  /* 0x00000087d0007223 */ /* 0x000fe20000010000 */
[C---:B------:R-:W-:Y:S01]  /*1cb20*/  HMMA.16816.F32.BF16 R224, R20.reuse, R10, R224 ;  /* 0x0000000a14e0723c */ /* 0x040fe200000418e0 */
[----:B------:R-:W2:Y:S01]  /*1cb30*/  MUFU.EX2 R33, R33 ;  /* 0x0000002100217308 */ /* 0x000ea20000000800 */
[----:B------:R-:W4:Y:S02]  /*1cb40*/  LDSM.16.MT88.4 R8, [R235+0x5c00] ;  /* 0x005c0000eb08783b */ /* 0x000f240000004200 */
[----:B------:R-:W-:Y:S02]  /*1cb50*/  FADD.FTZ R0, R5, R0 ;  /* 0x0000000005007221 */ /* 0x000fe40000010000 */
[----:B------:R-:W-:Y:S02]  /*1cb60*/  FFMA.FTZ R5, R95, c[0x0][0x23c], -R4 ;  /* 0x00008f005f057a23 */ /* 0x000fe40000010804 */
[C---:B-1----:R-:W-:Y:S03]  /*1cb70*/  HMMA.16816.F32.BF16 R220, R20.reuse, R12, R220 ;  /* 0x0000000c14dc723c */ /* 0x042fe600000418dc */
[----:B------:R-:W-:Y:S01]  /*1cb80*/  MUFU.EX2 R30, R30 ;  /* 0x0000001e001e7308 */ /* 0x000fe20000000800 */
[----:B------:R-:W-:Y:S02]  /*1cb90*/  FFMA.FTZ R2, R209, R136, R2 ;  /* 0x00000088d1027223 */ /* 0x000fe40000010002 */
[----:B------:R-:W-:Y:S02]  /*1cba0*/  FADD.FTZ R0, R137, R0 ;  /* 0x0000000089007221 */ /* 0x000fe40000010000 */
[----:B------:R-:W-:Y:S01]  /*1cbb0*/  HMMA.16816.F32.BF16 R216, R20, R14, R216 ;  /* 0x0000000e14d8723c */ /* 0x000fe200000418d8 */
[----:B------:R-:W1:Y:S03]  /*1cbc0*/  LDSM.16.MT88.4 R12, [R234+0x6000] ;  /* 0x00600000ea0c783b */ /* 0x000e660000004200 */
[----:B------:R-:W-:Y:S01]  /*1cbd0*/  FADD.FTZ R2, R155, R2 ;  /* 0x000000029b027221 */ /* 0x000fe20000010000 */
[----:B------:R-:W4:Y:S01]  /*1cbe0*/  MUFU.EX2 R31, R31 ;  /* 0x0000001f001f7308 */ /* 0x000f220000000800 */
[----:B------:R-:W-:Y:S01]  /*1cbf0*/  FADD.FTZ R138, R138, R0 ;  /* 0x000000008a8a7221 */ /* 0x000fe20000010000 */
[----:B---3--:R-:W-:Y:S01]  /*1cc00*/  F2FP.BF16.PACK_AB R20, R29, R28 ;  /* 0x0000001c1d14723e */ /* 0x008fe200000010ff */
[----:B------:R-:W-:Y:S01]  /*1cc10*/  FADD.FTZ R2, R153, R2 ;  /* 0x0000000299027221 */ /* 0x000fe20000010000 */
[----:B--2---:R-:W-:Y:S03]  /*1cc20*/  F2FP.BF16.PACK_AB R22, R33, R32 ;  /* 0x000000202116723e */ /* 0x004fe600000010ff */
[----:B------:R-:W-:Y:S02]  /*1cc30*/  FADD.FTZ R154, R154, R2 ;  /* 0x000000029a9a7221 */ /* 0x000fe40000010000 */
[--C-:B------:R-:W-:Y:S01]  /*1cc40*/  FFMA.FTZ R2, R94, c[0x0][0x23c], -R4.reuse ;  /* 0x00008f005e027a23 */ /* 0x100fe20000010804 */
[----:B------:R-:W-:Y:S01]  /*1cc50*/  MUFU.EX2 R145, R145 ;  /* 0x0000009100917308 */ /* 0x000fe20000000800 */
[----:B------:R-:W-:Y:S02]  /*1cc60*/  FFMA.FTZ R94, R98, c[0x0][0x23c], -R4 ;  /* 0x00008f00625e7a23 */ /* 0x000fe40000010804 */
[----:B------:R-:W-:Y:S02]  /*1cc70*/  FADD.FTZ R138, R139, R138 ;  /* 0x0000008a8b8a7221 */ /* 0x000fe40000010000 */
[----:B------:R-:W-:Y:S02]  /*1cc80*/  FADD.FTZ R154, R121, R154 ;  /* 0x0000009a799a7221 */ /* 0x000fe40000010000 */
[----:B------:R-:W-:Y:S02]  /*1cc90*/  FADD.FTZ R148, R148, R138 ;  /* 0x0000008a94947221 */ /* 0x000fe40000010000 */
[----:B------:R-:W-:Y:S01]  /*1cca0*/  FADD.FTZ R154, R120, R154 ;  /* 0x0000009a789a7221 */ /* 0x000fe20000010000 */
[----:B------:R-:W2:Y:S01]  /*1ccb0*/  MUFU.EX2 R34, R34 ;  /* 0x0000002200227308 */ /* 0x000ea20000000800 */
        /* <DEDUP_REMOVED lines=11> */
[----:B------:R-:W-:Y:S01]  /*1cd70*/  FFMA.FTZ R24, R99, c[0x0][0x23c], -R4 ;  /* 0x00008f0063187a23 */ /* 0x000fe20000010804 */
[----:B------:R-:W3:Y:S01]  /*1cd80*/  MUFU.EX2 R37, R37 ;  /* 0x0000002500257308 */ /* 0x000ee20000000800 */
[----:B------:R-:W-:Y:S02]  /*1cd90*/  FADD.FTZ R25, R25, R152 ;  /* 0x0000009819197221 */ /* 0x000fe40000010000 */
[----:B------:R-:W-:Y:S01]  /*1cda0*/  FADD.FTZ R144, R144, R143 ;  /* 0x0000008f90907221 */ /* 0x000fe20000010000 */
[----:B--2---:R-:W-:Y:S01]  /*1cdb0*/  F2FP.BF16.PACK_AB R23, R34, R145 ;  /* 0x000000912217723e */ /* 0x004fe200000010ff */
[----:B------:R-:W-:Y:S02]  /*1cdc0*/  FADD.FTZ R28, R28, R25 ;  /* 0x000000191c1c7221 */ /* 0x000fe40000010000 */
[----:B------:R-:W-:Y:S02]  /*1cdd0*/  FFMA.FTZ R25, R102, c[0x0][0x23c], -R4 ;  /* 0x00008f0066197a23 */ /* 0x000fe40000010804 */
[----:B------:R-:W-:Y:S01]  /*1cde0*/  FADD.FTZ R144, R27, R144 ;  /* 0x000000901b907221 */ /* 0x000fe20000010000 */
[----:B------:R-:W-:Y:S01]  /*1cdf0*/  MUFU.EX2 R40, R40 ;  /* 0x0000002800287308 */ /* 0x000fe20000000800 */
[C---:B-----5:R-:W-:Y:S03]  /*1ce00*/  HMMA.16816.F32.BF16 R228, R20.reuse, R16, R228 ;  /* 0x0000001014e4723c */ /* 0x060fe600000418e4 */
[----:B------:R-:W-:Y:S02]  /*1ce10*/  FFMA.FTZ R27, R103, c[0x0][0x23c], -R4 ;  /* 0x00008f00671b7a23 */ /* 0x000fe40000010804 */
[----:B------:R-:W-:Y:S02]  /*1ce20*/  FADD.FTZ R30, R30, R144 ;  /* 0x000000901e1e7221 */ /* 0x000fe40000010000 */
[----:B------:R-:W-:Y:S01]  /*1ce30*/  FADD.FTZ R29, R29, R28 ;  /* 0x0000001c1d1d7221 */ /* 0x000fe20000010000 */
[C---:B------:R-:W-:Y:S01]  /*1ce40*/  HMMA.16816.F32.BF16 R224, R20.reuse, R18, R224 ;  /* 0x0000001214e0723c */ /* 0x040fe200000418e0 */
[----:B------:R-:W2:Y:S01]  /*1ce50*/  MUFU.EX2 R41, R41 ;  /* 0x0000002900297308 */ /* 0x000ea20000000800 */
[----:B------:R-:W4:Y:S02]  /*1ce60*/  LDSM.16.MT88.4 R16, [R235+0x6000] ;  /* 0x00600000eb10783b */ /* 0x000f240000004200 */
[----:B------:R-:W-:Y:S02]  /*1ce70*/  FADD.FTZ R30, R31, R30 ;  /* 0x0000001e1f1e7221 */ /* 0x000fe40000010000 */
[--C-:B------:R-:W-:Y:S02]  /*1ce80*/  FFMA.FTZ R31, R111, c[0x0][0x23c], -R4.reuse ;  /* 0x00008f006f1f7a23 */ /* 0x100fe40000010804 */
[C---:B------:R-:W-:Y:S03]  /*1ce90*/  HMMA.16816.F32.BF16 R220, R20.reuse, R8, R220 ;  /* 0x0000000814dc723c */ /* 0x040fe600000418dc */
[----:B------:R-:W5:Y:S01]  /*1cea0*/  MUFU.EX2 R35, R35 ;  /* 0x0000002300237308 */ /* 0x000f620000000800 */
[----:B------:R-:W-:Y:S02]  /*1ceb0*/  FADD.FTZ R29, R32, R29 ;  /* 0x0000001d201d7221 */ /* 0x000fe40000010000 */
[----:B------:R-:W-:Y:S02]  /*1cec0*/  FFMA.FTZ R32, R114, c[0x0][0x23c], -R4 ;  /* 0x00008f0072207a23 */ /* 0x000fe40000010804 */
[----:B------:R-:W-:Y:S01]  /*1ced0*/  HMMA.16816.F32.BF16 R216, R20, R10, R216 ;  /* 0x0000000a14d8723c */ /* 0x000fe200000418d8 */
[----:B------:R-:W1:Y:S03]  /*1cee0*/  LDSM.16.MT88.4 R8, [R234+0x6400] ;  /* 0x00640000ea08783b */ /* 0x000e660000004200 */
[----:B------:R-:W-:Y:S01]  /*1cef0*/  FADD.FTZ R145, R145, R30 ;  /* 0x0000001e91917221 */ /* 0x000fe20000010000 */
[----:B------:R-:W4:Y:S01]  /*1cf00*/  MUFU.EX2 R38, R38 ;  /* 0x0000002600267308 */ /* 0x000f220000000800 */
[--C-:B------:R-:W-:Y:S01]  /*1cf10*/  FFMA.FTZ R30, R110, c[0x0][0x23c], -R4.reuse ;  /* 0x00008f006e1e7a23 */ /* 0x100fe20000010804 */
[----:B---3--:R-:W-:Y:S01]  /*1cf20*/  F2FP.BF16.PACK_AB R20, R37, R36 ;  /* 0x000000242514723e */ /* 0x008fe200000010ff */
[--C-:B------:R-:W-:Y:S01]  /*1cf30*/  FFMA.FTZ R28, R106, c[0x0][0x23c], -R4.reuse ;  /* 0x00008f006a1c7a23 */ /* 0x100fe20000010804 */
[----:B--2---:R-:W-:Y:S03]  /*1cf40*/  F2FP.BF16.PACK_AB R22, R41, R40 ;  /* 0x000000282916723e */ /* 0x004fe600000010ff */
[----:B------:R-:W-:Y:S02]  /*1cf50*/  FADD.FTZ R33, R33, R29 ;  /* 0x0000001d21217221 */ /* 0x000fe40000010000 */
[--C-:B------:R-:W-:Y:S01]  /*1cf60*/  FFMA.FTZ R29, R107, c[0x0][0x23c], -R4.reuse ;  /* 0x00008f006b1d7a23 */ /* 0x100fe20000010804 */
[----:B------:R-:W2:Y:S01]  /*1cf70*/  MUFU.EX2 R42, R42 ;  /* 0x0000002a002a7308 */ /* 0x000ea20000000800 */
[----:B------:R-:W-:Y:S02]  /*1cf80*/  FADD.FTZ R33, R36, R33 ;  /* 0x0000002124217221 */ /* 0x000fe40000010000 */
[--C-:B------:R-:W-:Y:S02]  /*1cf90*/  FFMA.FTZ R36, R122, c[0x0][0x23c], -R4.reuse ;  /* 0x00008f007a247a23 */ /* 0x100fe40000010804 */
[----:B------:R-:W-:Y:S02]  /*1cfa0*/  FADD.FTZ R37, R37, R33 ;  /* 0x0000002125257221 */ /* 0x000fe40000010000 */
[--C-:B------:R-:W-:Y:S02]  /*1cfb0*/  FFMA.FTZ R33, R115, c[0x0][0x23c], -R4.reuse ;  /* 0x00008f0073217a23 */ /* 0x100fe40000010804 */
[----:B------:R-:W-:Y:S01]  /*1cfc0*/  FADD.FTZ R145, R34, R145 ;  /* 0x0000009122917221 */ /* 0x000fe20000010000 */
[----:B------:R-:W3:Y:S01]  /*1cfd0*/  MUFU.EX2 R43, R43 ;  /* 0x0000002b002b7308 */ /* 0x000ee20000000800 */
[--C-:B------:R-:W-:Y:S02]  /*1cfe0*/  FFMA.FTZ R34, R118, c[0x0][0x23c], -R4.reuse ;  /* 0x00008f0076227a23 */ /* 0x100fe40000010804 */
[----:B-----5:R-:W-:Y:S01]  /*1cff0*/  FADD.FTZ R145, R35, R145 ;  /* 0x0000009123917221 */ /* 0x020fe20000010000 */
[----:B----4-:R-:W-:Y:S01]  /*1d000*/  F2FP.BF16.PACK_AB R21, R38, R35 ;  /* 0x000000232615723e */ /* 0x010fe200000010ff */
[----:B------:R-:W-:Y:S02]  /*1d010*/  FFMA.FTZ R35, R119, c[0x0][0x23c], -R4 ;  /* 0x00008f0077237a23 */ /* 0x000fe40000010804 */
[----:B------:R-:W-:Y:S02]  /*1d020*/  FADD.FTZ R37, R40, R37 ;  /* 0x0000002528257221 */ /* 0x000fe40000010000 */
[----:B------:R-:W-:Y:S01]  /*1d030*/  FADD.FTZ R38, R38, R145 ;  /* 0x0000009126267221 */ /* 0x000fe20000010000 */
[----:B------:R-:W-:Y:S01]  /*1d040*/  MUFU.EX2 R44, R44 ;  /* 0x0000002c002c7308 */ /* 0x000fe20000000800 */
[----:B------:R-:W-:Y:S02]  /*1d050*/  FADD.FTZ R37, R41, R37 ;  /* 0x0000002529257221 */ /* 0x000fe40000010000 */
[--C-:B------:R-:W-:Y:S02]  /*1d060*/  FFMA.FTZ R39, R125, c[0x0][0x23c], -R133.reuse ;  /* 0x00008f007d277a23 */ /* 0x100fe40000010885 */
[----:B--2---:R-:W-:Y:S02]  /*1d070*/  FADD.FTZ R38, R42, R38 ;  /* 0x000000262a267221 */ /* 0x004fe40000010000 */
[--C-:B------:R-:W-:Y:S02]  /*1d080*/  FFMA.FTZ R59, R128, c[0x0][0x23c], -R133.reuse ;  /* 0x00008f00803b7a23 */ /* 0x100fe40000010885 */
[--C-:B------:R-:W-:Y:S01]  /*1d090*/  FFMA.FTZ R40, R127, c[0x0][0x23c], -R4.reuse ;  /* 0x00008f007f287a23 */ /* 0x100fe20000010804 */
[----:B------:R-:W2:Y:S01]  /*1d0a0*/  MUFU.EX2 R45, R45 ;  /* 0x0000002d002d7308 */ /* 0x000ea20000000800 */
[----:B------:R-:W-:Y:S02]  /*1d0b0*/  FFMA.FTZ R130, R130, c[0x0][0x23c], -R4 ;  /* 0x00008f0082827a23 */ /* 0x000fe40000010804 */
[----:B------:R-:W-:Y:S01]  /*1d0c0*/  FFMA.FTZ R133, R129, c[0x0][0x23c], -R133 ;  /* 0x00008f0081857a23 */ /* 0x000fe20000010885 */
[C---:B---3--:R-:W-:Y:S01]  /*1d0d0*/  F2FP.BF16.PACK_AB R23, R43.reuse, R42 ;  /* 0x0000002a2b17723e */ /* 0x048fe200000010ff */
[----:B------:R-:W-:Y:S02]  /*1d0e0*/  FADD.FTZ R43, R43, R38 ;  /* 0x000000262b2b7221 */ /* 0x000fe40000010000 */
[--C-:B------:R-:W-:Y:S03]  /*1d0f0*/  FFMA.FTZ R38, R126, c[0x0][0x23c], -R4.reuse ;  /* 0x00008f007e267a23 */ /* 0x100fe60000010804 */
[----:B------:R-:W-:Y:S01]  /*1d100*/  MUFU.EX2 R48, R48 ;  /* 0x0000003000307308 */ /* 0x000fe20000000800 */
[C---:B-1----:R-:W-:Y:S08]  /*1d110*/  HMMA.16816.F32.BF16 R228, R20.reuse, R12, R228 ;  /* 0x0000000c14e4723c */ /* 0x042ff000000418e4 */
[C---:B------:R-:W-:Y:S01]  /*1d120*/  HMMA.16816.F32.BF16 R224, R20.reuse, R14, R224 ;  /* 0x0000000e14e0723c */ /* 0x040fe200000418e0 */
[----:B------:R-:W1:Y:S01]  /*1d130*/  MUFU.EX2 R49, R49 ;  /* 0x0000003100317308 */ /* 0x000e620000000800 */
[----:B------:R-:W3:Y:S06]  /*1d140*/  LDSM.16.MT88.4 R12, [R235+0x6400] ;  /* 0x00640000eb0c783b */ /* 0x000eec0000004200 */
[C---:B------:R-:W-:Y:S03]  /*1d150*/  HMMA.16816.F32.BF16 R220, R20.reuse, R16, R220 ;  /* 0x0000001014dc723c */ /* 0x040fe600000418dc */
[----:B------:R-:W4:Y:S05]  /*1d160*/  MUFU.EX2 R46, R46 ;  /* 0x0000002e002e7308 */ /* 0x000f2a0000000800 */
[----:B------:R-:W-:Y:S01]  /*1d170*/  HMMA.16816.F32.BF16 R216, R20, R18, R216 ;  /* 0x0000001214d8723c */ /* 0x000fe200000418d8 */
[----:B------:R-:W5:Y:S04]  /*1d180*/  LDSM.16.MT88.4 R16, [R234+0x6800] ;  /* 0x00680000ea10783b */ /* 0x000f680000004200 */
[----:B------:R-:W3:Y:S02]  /*1d190*/  MUFU.EX2 R47, R47 ;  /* 0x0000002f002f7308 */ /* 0x000ee40000000800 */
[----:B--2---:R-:W-:Y:S01]  /*1d1a0*/  F2FP.BF16.PACK_AB R20, R45, R44 ;  /* 0x0000002c2d14723e */ /* 0x004fe200000010ff */
[----:B------:R-:W-:Y:S01]  /*1d1b0*/  FADD.FTZ R44, R44, R37 ;  /* 0x000000252c2c7221 */ /* 0x000fe20000010000 */
[----:B-1----:R-:W-:Y:S03]  /*1d1c0*/  F2FP.BF16.PACK_AB R22, R49, R48 ;  /* 0x000000303116723e */ /* 0x002fe600000010ff */
[----:B------:R-:W-:Y:S02]  /*1d1d0*/  FFMA.FTZ R37, R123, c[0x0][0x23c], -R4 ;  /* 0x00008f007b257a23 */ /* 0x000fe40000010804 */
[----:B------:R-:W-:Y:S01]  /*1d1e0*/  FADD.FTZ R44, R45, R44 ;  /* 0x0000002c2d2c7221 */ /* 0x000fe20000010000 */
[----:B------:R-:W-:Y:S01]  /*1d1f0*/  MUFU.EX2 R124, R124 ;  /* 0x0000007c007c7308 */ /* 0x000fe20000000800 */
[----:B------:R-:W-:Y:S02]  /*1d200*/  FFMA.FTZ R4, R131, c[0x0][0x23c], -R4 ;  /* 0x00008f0083047a23 */ /* 0x000fe40000010804 */
[----:B------:R-:W-:Y:S02]  /*1d210*/  FADD.FTZ R48, R48, R44 ;  /* 0x0000002c30307221 */ /* 0x000fe40000010000 */
[----:B----4-:R-:W-:Y:S02]  /*1d220*/  FADD.FTZ R43, R46, R43 ;  /* 0x0000002b2e2b7221 */ /* 0x010fe40000010000 */
[----:B------:R-:W-:Y:S03]  /*1d230*/  FADD.FTZ R48, R49, R48 ;  /* 0x0000003031307221 */ /* 0x000fe60000010000 */
        /* <DEDUP_REMOVED lines=21> */
[----:B------:R-:W-:Y:S03]  /*1d390*/  FADD.FTZ R52, R53, R52 ;  /* 0x0000003435347221 */ /* 0x000fe60000010000 */
[----:B------:R-:W-:Y:S01]  /*1d3a0*/  MUFU.EX2 R55, R55 ;  /* 0x0000003700377308 */ /* 0x000fe20000000800 */
[----:B------:R-:W-:Y:S04]  /*1d3b0*/  FADD.FTZ R52, R56, R52 ;  /* 0x0000003438347221 */ /* 0x000fe80000010000 */
[----:B------:R-:W-:Y:S05]  /*1d3c0*/  FADD.FTZ R57, R57, R52 ;  /* 0x0000003439397221 */ /* 0x000fea0000010000 */
[----:B------:R-:W1:Y:S01]  /*1d3d0*/  MUFU.EX2 R58, R58 ;  /* 0x0000003a003a7308 */ /* 0x000e620000000800 */
[C---:B---3--:R-:W-:Y:S01]  /*1d3e0*/  F2FP.BF16.PACK_AB R21, R54.reuse, R51 ;  /* 0x000000333615723e */ /* 0x048fe200000010ff */
[----:B------:R-:W-:Y:S04]  /*1d3f0*/  FADD.FTZ R51, R51, R124 ;  /* 0x0000007c33337221 */ /* 0x000fe80000010000 */
[----:B------:R-:W-:Y:S04]  /*1d400*/  FADD.FTZ R51, R54, R51 ;  /* 0x0000003336337221 */ /* 0x000fe80000010000 */
[----:B------:R-:W2:Y:S10]  /*1d410*/  MUFU.EX2 R60, R60 ;  /* 0x0000003c003c7308 */ /* 0x000eb40000000800 */
[----:B------:R-:W3:Y:S01]  /*1d420*/  MUFU.EX2 R61, R61 ;  /* 0x0000003d003d7308 */ /* 0x000ee20000000800 */
[C---:B-1----:R-:W-:Y:S01]  /*1d430*/  F2FP.BF16.PACK_AB R23, R58.reuse, R55 ;  /* 0x000000373a17723e */ /* 0x042fe200000010ff */
[----:B------:R-:W-:Y:S04]  /*1d440*/  FADD.FTZ R55, R55, R51 ;  /* 0x0000003337377221 */ /* 0x000fe80000010000 */
[----:B------:R-:W-:Y:S04]  /*1d450*/  FADD.FTZ R55, R58, R55 ;  /* 0x000000373a377221 */ /* 0x000fe80000010000 */
[----:B------:R-:W-:Y:S01]  /*1d460*/  MUFU.EX2 R64, R64 ;  /* 0x0000004000407308 */ /* 0x000fe20000000800 */
[C---:B-----5:R-:W-:Y:S03]  /*1d470*/  HMMA.16816.F32.BF16 R228, R20.reuse, R16, R228 ;  /* 0x0000001014e4723c */ /* 0x060fe600000418e4 */
[----:B--2---:R-:W-:Y:S05]  /*1d480*/  FADD.FTZ R57, R60, R57 ;  /* 0x000000393c397221 */ /* 0x004fea0000010000 */
[C---:B------:R-:W-:Y:S01]  /*1d490*/  HMMA.16816.F32.BF16 R224, R20.reuse, R18, R224 ;  /* 0x0000001214e0723c */ /* 0x040fe200000418e0 */
[----:B------:R-:W1:Y:S01]  /*1d4a0*/  MUFU.EX2 R65, R65 ;  /* 0x0000004100417308 */ /* 0x000e620000000800 */
[----:B------:R-:W2:Y:S06]  /*1d4b0*/  LDSM.16.MT88.4 R16, [R235+0x6c00] ;  /* 0x006c0000eb10783b */ /* 0x000eac0000004200 */
[C---:B------:R-:W-:Y:S03]  /*1d4c0*/  HMMA.16816.F32.BF16 R220, R20.reuse, R8, R220 ;  /* 0x0000000814dc723c */ /* 0x040fe600000418dc */
[----:B------:R-:W5:Y:S05]  /*1d4d0*/  MUFU.EX2 R62, R62 ;  /* 0x0000003e003e7308 */ /* 0x000f6a0000000800 */
[----:B------:R-:W-:Y:S01]  /*1d4e0*/  HMMA.16816.F32.BF16 R216, R20, R10, R216 ;  /* 0x0000000a14d8723c */ /* 0x000fe200000418d8 */
[----:B------:R-:W2:Y:S04]  /*1d4f0*/  LDSM.16.MT88.4 R8, [R234+0x7000] ;  /* 0x00700000ea08783b */ /* 0x000ea80000004200 */
[----:B------:R-:W4:Y:S02]  /*1d500*/  MUFU.EX2 R63, R63 ;  /* 0x0000003f003f7308 */ /* 0x000f240000000800 */
[C---:B---3--:R-:W-:Y:S01]  /*1d510*/  F2FP.BF16.PACK_AB R20, R61.reuse, R60 ;  /* 0x0000003c3d14723e */ /* 0x048fe200000010ff */
[----:B------:R-:W-:Y:S01]  /*1d520*/  FADD.FTZ R61, R61, R57 ;  /* 0x000000393d3d7221 */ /* 0x000fe20000010000 */
[C---:B-1----:R-:W-:Y:S03]  /*1d530*/  F2FP.BF16.PACK_AB R22, R65.reuse, R64 ;  /* 0x000000404116723e */ /* 0x042fe600000010ff */
[----:B------:R-:W-:Y:S03]  /*1d540*/  FADD.FTZ R61, R64, R61 ;  /* 0x0000003d403d7221 */ /* 0x000fe60000010000 */
[----:B------:R-:W1:Y:S01]  /*1d550*/  MUFU.EX2 R66, R66 ;  /* 0x0000004200427308 */ /* 0x000e620000000800 */
[----:B------:R-:W-:Y:S02]  /*1d560*/  FADD.FTZ R65, R65, R61 ;  /* 0x0000003d41417221 */ /* 0x000fe40000010000 */
[----:B-----5:R-:W-:Y:S07]  /*1d570*/  FADD.FTZ R55, R62, R55 ;  /* 0x000000373e377221 */ /* 0x020fee0000010000 */
[----:B------:R-:W3:Y:S01]  /*1d580*/  MUFU.EX2 R67, R67 ;  /* 0x0000004300437308 */ /* 0x000ee20000000800 */
[C---:B----4-:R-:W-:Y:S01]  /*1d590*/  F2FP.BF16.PACK_AB R21, R63.reuse, R62 ;  /* 0x0000003e3f15723e */ /* 0x050fe200000010ff */
[----:B------:R-:W-:Y:S08]  /*1d5a0*/  FADD.FTZ R63, R63, R55 ;  /* 0x000000373f3f7221 */ /* 0x000ff00000010000 */
[----:B------:R-:W4:Y:S01]  /*1d5b0*/  MUFU.EX2 R68, R68 ;  /* 0x0000004400447308 */ /* 0x000f220000000800 */
[----:B-1----:R-:W-:Y:S09]  /*1d5c0*/  FADD.FTZ R63, R66, R63 ;  /* 0x0000003f423f7221 */ /* 0x002ff20000010000 */
[----:B------:R-:W1:Y:S01]  /*1d5d0*/  MUFU.EX2 R69, R69 ;  /* 0x0000004500457308 */ /* 0x000e620000000800 */
[C---:B---3--:R-:W-:Y:S01]  /*1d5e0*/  F2FP.BF16.PACK_AB R23, R67.reuse, R66 ;  /* 0x000000424317723e */ /* 0x048fe200000010ff */
[----:B------:R-:W-:Y:S08]  /*1d5f0*/  FADD.FTZ R67, R67, R63 ;  /* 0x0000003f43437221 */ /* 0x000ff00000010000 */
[----:B------:R-:W-:Y:S01]  /*1d600*/  MUFU.EX2 R72, R72 ;  /* 0x0000004800487308 */ /* 0x000fe20000000800 */
[C---:B------:R-:W-:Y:S03]  /*1d610*/  HMMA.16816.F32.BF16 R228, R20.reuse, R12, R228 ;  /* 0x0000000c14e4723c */ /* 0x040fe600000418e4 */
[----:B----4-:R-:W-:Y:S05]  /*1d620*/  FADD.FTZ R65, R68, R65 ;  /* 0x0000004144417221 */ /* 0x010fea0000010000 */
[C---:B------:R-:W-:Y:S01]  /*1d630*/  HMMA.16816.F32.BF16 R224, R20.reuse, R14, R224 ;  /* 0x0000000e14e0723c */ /* 0x040fe200000418e0 */
[----:B------:R-:W3:Y:S01]  /*1d640*/  MUFU.EX2 R73, R73 ;  /* 0x0000004900497308 */ /* 0x000ee20000000800 */
[----:B------:R-:W4:Y:S06]  /*1d650*/  LDSM.16.MT88.4 R12, [R235+0x7000] ;  /* 0x00700000eb0c783b */ /* 0x000f2c0000004200 */
[C---:B--2---:R-:W-:Y:S03]  /*1d660*/  HMMA.16816.F32.BF16 R220, R20.reuse, R16, R220 ;  /* 0x0000001014dc723c */ /* 0x044fe600000418dc */
[----:B------:R-:W2:Y:S05]  /*1d670*/  MUFU.EX2 R70, R70 ;  /* 0x0000004600467308 */ /* 0x000eaa0000000800 */
[----:B------:R-:W-:Y:S01]  /*1d680*/  HMMA.16816.F32.BF16 R216, R20, R18, R216 ;  /* 0x0000001214d8723c */ /* 0x000fe200000418d8 */
[----:B------:R-:W5:Y:S04]  /*1d690*/  LDSM.16.MT88.4 R16, [R234+0x7400] ;  /* 0x00740000ea10783b */ /* 0x000f680000004200 */
[----:B------:R-:W4:Y:S02]  /*1d6a0*/  MUFU.EX2 R71, R71 ;  /* 0x0000004700477308 */ /* 0x000f240000000800 */
[C---:B-1----:R-:W-:Y:S01]  /*1d6b0*/  F2FP.BF16.PACK_AB R20, R69.reuse, R68 ;  /* 0x000000444514723e */ /* 0x042fe200000010ff */
[----:B------:R-:W-:Y:S01]  /*1d6c0*/  FADD.FTZ R69, R69, R65 ;  /* 0x0000004145457221 */ /* 0x000fe20000010000 */
[C---:B---3--:R-:W-:Y:S03]  /*1d6d0*/  F2FP.BF16.PACK_AB R22, R73.reuse, R72 ;  /* 0x000000484916723e */ /* 0x048fe600000010ff */
[----:B------:R-:W-:Y:S03]  /*1d6e0*/  FADD.FTZ R69, R72, R69 ;  /* 0x0000004548457221 */ /* 0x000fe60000010000 */
[----:B------:R-:W1:Y:S01]  /*1d6f0*/  MUFU.EX2 R74, R74 ;  /* 0x0000004a004a7308 */ /* 0x000e620000000800 */
[----:B------:R-:W-:Y:S02]  /*1d700*/  FADD.FTZ R69, R73, R69 ;  /* 0x0000004549457221 */ /* 0x000fe40000010000 */
[----:B--2---:R-:W-:Y:S07]  /*1d710*/  FADD.FTZ R67, R70, R67 ;  /* 0x0000004346437221 */ /* 0x004fee0000010000 */
[----:B------:R-:W2:Y:S01]  /*1d720*/  MUFU.EX2 R75, R75 ;  /* 0x0000004b004b7308 */ /* 0x000ea20000000800 */
[C---:B----4-:R-:W-:Y:S01]  /*1d730*/  F2FP.BF16.PACK_AB R21, R71.reuse, R70 ;  /* 0x000000464715723e */ /* 0x050fe200000010ff */
[----:B------:R-:W-:Y:S08]  /*1d740*/  FADD.FTZ R71, R71, R67 ;  /* 0x0000004347477221 */ /* 0x000ff00000010000 */
[----:B------:R-:W-:Y:S01]  /*1d750*/  MUFU.EX2 R76, R76 ;  /* 0x0000004c004c7308 */ /* 0x000fe20000000800 */
[----:B-1----:R-:W-:Y:S09]  /*1d760*/  FADD.FTZ R71, R74, R71 ;  /* 0x000000474a477221 */ /* 0x002ff20000010000 */
[----:B------:R-:W1:Y:S01]  /*1d770*/  MUFU.EX2 R77, R77 ;  /* 0x0000004d004d7308 */ /* 0x000e620000000800 */
[C---:B--2---:R-:W-:Y:S01]  /*1d780*/  F2FP.BF16.PACK_AB R23, R75.reuse, R74 ;  /* 0x0000004a4b17723e */ /* 0x044fe200000010ff */
[----:B------:R-:W-:Y:S08]  /*1d790*/  FADD.FTZ R75, R75, R71 ;  /* 0x000000474b4b7221 */ /* 0x000ff00000010000 */
[----:B------:R-:W-:Y:S01]  /*1d7a0*/  MUFU.EX2 R80, R80 ;  /* 0x0000005000507308 */ /* 0x000fe20000000800 */
[C---:B------:R-:W-:Y:S08]  /*1d7b0*/  HMMA.16816.F32.BF16 R228, R20.reuse, R8, R228 ;  /* 0x0000000814e4723c */ /* 0x040ff000000418e4 */
[C---:B------:R-:W-:Y:S01]  /*1d7c0*/  HMMA.16816.F32.BF16 R224, R20.reuse, R10, R224 ;  /* 0x0000000a14e0723c */ /* 0x040fe200000418e0 */
[----:B------:R-:W2:Y:S01]  /*1d7d0*/  MUFU.EX2 R81, R81 ;  /* 0x0000005100517308 */ /* 0x000ea20000000800 */
[----:B------:R-:W3:Y:S06]  /*1d7e0*/  LDSM.16.MT88.4 R8, [R235+0x7400] ;  /* 0x00740000eb08783b */ /* 0x000eec0000004200 */
[C---:B------:R-:W-:Y:S03]  /*1d7f0*/  HMMA.16816.F32.BF16 R220, R20.reuse, R12, R220 ;  /* 0x0000000c14dc723c */ /* 0x040fe600000418dc */
[----:B------:R-:W4:Y:S04]  /*1d800*/  MUFU.EX2 R78, R78 ;  /* 0x0000004e004e7308 */ /* 0x000f280000000800 */
[C---:B-1----:R-:W-:Y:S01]  /*1d810*/  F2FP.BF16.PACK_AB R12, R77.reuse, R76 ;  /* 0x0000004c4d0c723e */ /* 0x042fe200000010ff */
[----:B------:R-:W-:Y:S01]  /*1d820*/  HMMA.16816.F32.BF16 R216, R20, R14, R216 ;  /* 0x0000000e14d8723c */ /* 0x000fe200000418d8 */
[----:B------:R-:W1:Y:S03]  /*1d830*/  LDSM.16.MT88.4 R20, [R234+0x7800] ;  /* 0x00780000ea14783b */ /* 0x000e660000004200 */
[----:B------:R-:W-:Y:S01]  /*1d840*/  FADD.FTZ R76, R76, R69 ;  /* 0x000000454c4c7221 */ /* 0x000fe20000010000 */
[----:B------:R-:W3:Y:S03]  /*1d850*/  MUFU.EX2 R79, R79 ;  /* 0x0000004f004f7308 */ /* 0x000ee60000000800 */
[----:B------:R-:W-:Y:S01]  /*1d860*/  FADD.FTZ R76, R77, R76 ;  /* 0x0000004c4d4c7221 */ /* 0x000fe20000010000 */
[C---:B--2---:R-:W-:Y:S03]  /*1d870*/  F2FP.BF16.PACK_AB R14, R81.reuse, R80 ;  /* 0x00000050510e723e */ /* 0x044fe600000010ff */
[----:B------:R-:W-:Y:S03]  /*1d880*/  FADD.FTZ R80, R80, R76 ;  /* 0x0000004c50507221 */ /* 0x000fe60000010000 */
[----:B------:R-:W2:Y:S01]  /*1d890*/  MUFU.EX2 R82, R82 ;  /* 0x0000005200527308 */ /* 0x000ea20000000800 */
[----:B------:R-:W-:Y:S02]  /*1d8a0*/  FADD.FTZ R80, R81, R80 ;  /* 0x0000005051507221 */ /* 0x000fe40000010000 */
[----:B----4-:R-:W-:Y:S07]  /*1d8b0*/  FADD.FTZ R75, R78, R75 ;  /* 0x0000004b4e4b7221 */ /* 0x010fee0000010000 */
[----:B------:R-:W4:Y:S01]  /*1d8c0*/  MUFU.EX2 R83, R83 ;  /* 0x0000005300537308 */ /* 0x000f220000000800 */
[C---:B---3--:R-:W-:Y:S01]  /*1d8d0*/  F2FP.BF16.PACK_AB R13, R79.reuse, R78 ;  /* 0x0000004e4f0d723e */ /* 0x048fe200000010ff */
[----:B------:R-:W-:Y:S08]  /*1d8e0*/  FADD.FTZ R79, R79, R75 ;  /* 0x0000004b4f4f7221 */ /* 0x000ff00000010000 */
[----:B------:R-:W-:Y:S01]  /*1d8f0*/  MUFU.EX2 R84, R84 ;  /* 0x0000005400547308 */ /* 0x000fe20000000800 */
[----:B--2---:R-:W-:Y:S09]  /*1d900*/  FADD.FTZ R79, R82, R79 ;  /* 0x0000004f524f7221 */ /* 0x004ff20000010000 */
[----:B------:R-:W2:Y:S01]  /*1d910*/  MUFU.EX2 R85, R85 ;  /* 0x0000005500557308 */ /* 0x000ea20000000800 */
[C---:B----4-:R-:W-:Y:S01]  /*1d920*/  F2FP.BF16.PACK_AB R15, R83.reuse, R82 ;  /* 0x00000052530f723e */ /* 0x050fe200000010ff */
[----:B------:R-:W-:Y:S08]  /*1d930*/  FADD.FTZ R83, R83, R79 ;  /* 0x0000004f53537221 */ /* 0x000ff00000010000 */
[----:B------:R-:W-:Y:S01]  /*1d940*/  MUFU.EX2 R88, R88 ;  /* 0x0000005800587308 */ /* 0x000fe20000000800 */
[C---:B-----5:R-:W-:Y:S08]  /*1d950*/  HMMA.16816.F32.BF16 R228, R12.reuse, R16, R228 ;  /* 0x000000100ce4723c */ /* 0x060ff000000418e4 */
[C---:B------:R-:W-:Y:S01]  /*1d960*/  HMMA.16816.F32.BF16 R224, R12.reuse, R18, R224 ;  /* 0x000000120ce0723c */ /* 0x040fe200000418e0 */
[----:B------:R-:W3:Y:S01]  /*1d970*/  MUFU.EX2 R89, R89 ;  /* 0x0000005900597308 */ /* 0x000ee20000000800 */
[----:B------:R-:W4:Y:S06]  /*1d980*/  LDSM.16.MT88.4 R16, [R235+0x7800] ;  /* 0x00780000eb10783b */ /* 0x000f2c0000004200 */
[C---:B------:R-:W-:Y:S03]  /*1d990*/  HMMA.16816.F32.BF16 R220, R12.reuse, R8, R220 ;  /* 0x000000080cdc723c */ /* 0x040fe600000418dc */
[----:B------:R-:W5:Y:S04]  /*1d9a0*/  MUFU.EX2 R86, R86 ;  /* 0x0000005600567308 */ /* 0x000f680000000800 */
[C---:B--2---:R-:W-:Y:S01]  /*1d9b0*/  F2FP.BF16.PACK_AB R8, R85.reuse, R84 ;  /* 0x000000545508723e */ /* 0x044fe200000010ff */
[----:B------:R-:W-:Y:S01]  /*1d9c0*/  HMMA.16816.F32.BF16 R216, R12, R10, R216 ;  /* 0x0000000a0cd8723c */ /* 0x000fe200000418d8 */
[----:B------:R-:W2:Y:S03]  /*1d9d0*/  LDSM.16.MT88.4 R12, [R234+0x7c00] ;  /* 0x007c0000ea0c783b */ /* 0x000ea60000004200 */
[----:B------:R-:W-:Y:S01]  /*1d9e0*/  FADD.FTZ R84, R84, R80 ;  /* 0x0000005054547221 */ /* 0x000fe20000010000 */
[----:B------:R-:W1:Y:S03]  /*1d9f0*/  MUFU.EX2 R87, R87 ;  /* 0x0000005700577308 */ /* 0x000e660000000800 */
[----:B------:R-:W-:Y:S01]  /*1da00*/  FADD.FTZ R84, R85, R84 ;  /* 0x0000005455547221 */ /* 0x000fe20000010000 */
[C---:B---3--:R-:W-:Y:S03]  /*1da10*/  F2FP.BF16.PACK_AB R10, R89.reuse, R88 ;  /* 0x00000058590a723e */ /* 0x048fe600000010ff */
[----:B------:R-:W-:Y:S03]  /*1da20*/  FADD.FTZ R84, R88, R84 ;  /* 0x0000005458547221 */ /* 0x000fe60000010000 */
[----:B------:R-:W-:Y:S01]  /*1da30*/  MUFU.EX2 R90, R90 ;  /* 0x0000005a005a7308 */ /* 0x000fe20000000800 */
[----:B------:R-:W-:Y:S02]  /*1da40*/  FADD.FTZ R89, R89, R84 ;  /* 0x0000005459597221 */ /* 0x000fe40000010000 */
[----:B-----5:R-:W-:Y:S07]  /*1da50*/  FADD.FTZ R83, R86, R83 ;  /* 0x0000005356537221 */ /* 0x020fee0000010000 */
[----:B------:R-:W3:Y:S01]  /*1da60*/  MUFU.EX2 R91, R91 ;  /* 0x0000005b005b7308 */ /* 0x000ee20000000800 */
[C---:B-1----:R-:W-:Y:S01]  /*1da70*/  F2FP.BF16.PACK_AB R9, R87.reuse, R86 ;  /* 0x000000565709723e */ /* 0x042fe200000010ff */
[----:B------:R-:W-:Y:S08]  /*1da80*/  FADD.FTZ R83, R87, R83 ;  /* 0x0000005357537221 */ /* 0x000ff00000010000 */
[----:B------:R-:W1:Y:S10]  /*1da90*/  MUFU.EX2 R92, R92 ;  /* 0x0000005c005c7308 */ /* 0x000e740000000800 */
[----:B------:R-:W5:Y:S01]  /*1daa0*/  MUFU.EX2 R93, R93 ;  /* 0x0000005d005d7308 */ /* 0x000f620000000800 */
[C---:B---3--:R-:W-:Y:S01]  /*1dab0*/  F2FP.BF16.PACK_AB R11, R91.reuse, R90 ;  /* 0x0000005a5b0b723e */ /* 0x048fe200000010ff */
[----:B------:R-:W-:Y:S04]  /*1dac0*/  FADD.FTZ R90, R90, R83 ;  /* 0x000000535a5a7221 */ /* 0x000fe80000010000 */
[----:B------:R-:W-:Y:S04]  /*1dad0*/  FADD.FTZ R41, R91, R90 ;  /* 0x0000005a5b297221 */ /* 0x000fe80000010000 */
[----:B------:R-:W-:Y:S01]  /*1dae0*/  MUFU.EX2 R96, R96 ;  /* 0x0000006000607308 */ /* 0x000fe20000000800 */
[C---:B------:R-:W-:Y:S05]  /*1daf0*/  HMMA.16816.F32.BF16 R228, R8.reuse, R20, R228 ;  /* 0x0000001408e4723c */ /* 0x040fea00000418e4 */
[----:B-1----:R-:W-:Y:S03]  /*1db00*/  FADD.FTZ R89, R92, R89 ;  /* 0x000000595c597221 */ /* 0x002fe60000010000 */
[C---:B------:R-:W-:Y:S01]  /*1db10*/  HMMA.16816.F32.BF16 R224, R8.reuse, R22, R224 ;  /* 0x0000001608e0723c */ /* 0x040fe200000418e0 */
[----:B------:R-:W1:Y:S01]  /*1db20*/  MUFU.EX2 R97, R97 ;  /* 0x0000006100617308 */ /* 0x000e620000000800 */
[----:B------:R-:W3:Y:S06]  /*1db30*/  LDSM.16.MT88.4 R20, [R235+0x7c00] ;  /* 0x007c0000eb14783b */ /* 0x000eec0000004200 */
[C---:B----4-:R-:W-:Y:S03]  /*1db40*/  HMMA.16816.F32.BF16 R220, R8.reuse, R16, R220 ;  /* 0x0000001008dc723c */ /* 0x050fe600000418dc */
[----:B------:R-:W4:Y:S05]  /*1db50*/  MUFU.EX2 R2, R2 ;  /* 0x0000000200027308 */ /* 0x000f2a0000000800 */
[----:B------:R-:W-:Y:S01]  /*1db60*/  HMMA.16816.F32.BF16 R216, R8, R18, R216 ;  /* 0x0000001208d8723c */ /* 0x000fe200000418d8 */
[----:B------:R-:W2:Y:S04]  /*1db70*/  LDSM.16.MT88.4 R16, [R234+0x8000] ;  /* 0x00800000ea10783b */ /* 0x000ea80000004200 */
[----:B------:R-:W3:Y:S02]  /*1db80*/  MUFU.EX2 R5, R5 ;  /* 0x0000000500057308 */ /* 0x000ee40000000800 */
[C---:B-----5:R-:W-:Y:S01]  /*1db90*/  F2FP.BF16.PACK_AB R8, R93.reuse, R92 ;  /* 0x0000005c5d08723e */ /* 0x060fe200000010ff */
        /* <DEDUP_REMOVED lines=9> */
[----:B------:R-:W3:Y:S10]  /*1dc30*/  MUFU.EX2 R100, R100 ;  /* 0x0000006400647308 */ /* 0x000ef40000000800 */
[----:B------:R-:W4:Y:S01]  /*1dc40*/  MUFU.EX2 R101, R101 ;  /* 0x0000006500657308 */ /* 0x000f220000000800 */
[----:B-1----:R-:W-:Y:S01]  /*1dc50*/  F2FP.BF16.PACK_AB R11, R24, R94 ;  /* 0x0000005e180b723e */ /* 0x002fe200000010ff */
[----:B------:R-:W-:Y:S04]  /*1dc60*/  FADD.FTZ R94, R94, R41 ;  /* 0x000000295e5e7221 */ /* 0x000fe80000010000 */
[----:B------:R-:W-:Y:S04]  /*1dc70*/  FADD.FTZ R94, R24, R94 ;  /* 0x0000005e185e7221 */ /* 0x000fe80000010000 */
[----:B------:R-:W-:Y:S01]  /*1dc80*/  MUFU.EX2 R104, R104 ;  /* 0x0000006800687308 */ /* 0x000fe20000000800 */
[C---:B--2---:R-:W-:Y:S03]  /*1dc90*/  HMMA.16816.F32.BF16 R228, R8.reuse, R12, R228 ;  /* 0x0000000c08e4723c */ /* 0x044fe600000418e4 */
[----:B---3--:R-:W-:Y:S05]  /*1dca0*/  FADD.FTZ R97, R100, R97 ;  /* 0x0000006164617221 */ /* 0x008fea0000010000 */
[C---:B------:R-:W-:Y:S01]  /*1dcb0*/  HMMA.16816.F32.BF16 R224, R8.reuse, R14, R224 ;  /* 0x0000000e08e0723c */ /* 0x040fe200000418e0 */
[----:B------:R-:W1:Y:S01]  /*1dcc0*/  MUFU.EX2 R105, R105 ;  /* 0x0000006900697308 */ /* 0x000e620000000800 */
[----:B------:R-:W2:Y:S06]  /*1dcd0*/  LDSM.16.MT88.4 R12, [R235+0x8000] ;  /* 0x00800000eb0c783b */ /* 0x000eac0000004200 */
[C---:B------:R-:W-:Y:S03]  /*1dce0*/  HMMA.16816.F32.BF16 R220, R8.reuse, R20, R220 ;  /* 0x0000001408dc723c */ /* 0x040fe600000418dc */
[----:B------:R-:W-:Y:S05]  /*1dcf0*/  MUFU.EX2 R25, R25 ;  /* 0x0000001900197308 */ /* 0x000fea0000000800 */
[----:B------:R-:W-:Y:S01]  /*1dd00*/  HMMA.16816.F32.BF16 R216, R8, R22, R216 ;  /* 0x0000001608d8723c */ /* 0x000fe200000418d8 */
[----:B------:R-:W3:Y:S04]  /*1dd10*/  LDSM.16.MT88.4 R20, [R234+0x8400] ;  /* 0x00840000ea14783b */ /* 0x000ee80000004200 */
[----:B------:R-:W5:Y:S02]  /*1dd20*/  MUFU.EX2 R27, R27 ;  /* 0x0000001b001b7308 */ /* 0x000f640000000800 */
[C---:B----4-:R-:W-:Y:S01]  /*1dd30*/  F2FP.BF16.PACK_AB R8, R101.reuse, R100 ;  /* 0x000000646508723e */ /* 0x050fe200000010ff */
[----:B------:R-:W-:Y:S01]  /*1dd40*/  FADD.FTZ R101, R101, R97 ;  /* 0x0000006165657221 */ /* 0x000fe20000010000 */
[C---:B-1----:R-:W-:Y:S03]  /*1dd50*/  F2FP.BF16.PACK_AB R10, R105.reuse, R104 ;  /* 0x00000068690a723e */ /* 0x042fe600000010ff */
[----:B------:R-:W-:Y:S03]  /*1dd60*/  FADD.FTZ R101, R104, R101 ;  /* 0x0000006568657221 */ /* 0x000fe60000010000 */
[----:B------:R-:W-:Y:S01]  /*1dd70*/  MUFU.EX2 R28, R28 ;  /* 0x0000001c001c7308 */ /* 0x000fe20000000800 */
[----:B------:R-:W-:Y:S09]  /*1dd80*/  FADD.FTZ R105, R105, R101 ;  /* 0x0000006569697221 */ /* 0x000ff20000010000 */
[----:B------:R-:W1:Y:S01]  /*1dd90*/  MUFU.EX2 R29, R29 ;  /* 0x0000001d001d7308 */ /* 0x000e620000000800 */
[----:B-----5:R-:W-:Y:S01]  /*1dda0*/  F2FP.BF16.PACK_AB R9, R27, R25 ;  /* 0x000000191b09723e */ /* 0x020fe200000010ff */
[----:B------:R-:W-:Y:S04]  /*1ddb0*/  FADD.FTZ R25, R25, R94 ;  /* 0x0000005e19197221 */ /* 0x000fe80000010000 */
[----:B------:R-:W-:Y:S04]  /*1ddc0*/  FADD.FTZ R25, R27, R25 ;  /* 0x000000191b197221 */ /* 0x000fe80000010000 */
[----:B------:R-:W4:Y:S10]  /*1ddd0*/  MUFU.EX2 R108, R108 ;  /* 0x0000006c006c7308 */ /* 0x000f340000000800 */
[----:B------:R-:W5:Y:S01]  /*1dde0*/  MUFU.EX2 R109, R109 ;  /* 0x0000006d006d7308 */ /* 0x000f620000000800 */
[C---:B-1----:R-:W-:Y:S01]  /*1ddf0*/  F2FP.BF16.PACK_AB R11, R29.reuse, R28 ;  /* 0x0000001c1d0b723e */ /* 0x042fe200000010ff */
[----:B------:R-:W-:Y:S04]  /*1de00*/  FADD.FTZ R28, R28, R25 ;  /* 0x000000191c1c7221 */ /* 0x000fe80000010000 */
[----:B------:R-:W-:Y:S04]  /*1de10*/  FADD.FTZ R28, R29, R28 ;  /* 0x0000001c1d1c7221 */ /* 0x000fe80000010000 */
[----:B------:R-:W-:Y:S01]  /*1de20*/  MUFU.EX2 R112, R112 ;  /* 0x0000007000707308 */ /* 0x000fe20000000800 */
[C---:B------:R-:W-:Y:S03]  /*1de30*/  HMMA.16816.F32.BF16 R228, R8.reuse, R16, R228 ;  /* 0x0000001008e4723c */ /* 0x040fe600000418e4 */
[----:B----4-:R-:W-:Y:S05]  /*1de40*/  FADD.FTZ R105, R108, R105 ;  /* 0x000000696c697221 */ /* 0x010fea0000010000 */
[C---:B------:R-:W-:Y:S01]  /*1de50*/  HMMA.16816.F32.BF16 R224, R8.reuse, R18, R224 ;  /* 0x0000001208e0723c */ /* 0x040fe200000418e0 */
[----:B------:R-:W1:Y:S01]  /*1de60*/  MUFU.EX2 R113, R113 ;  /* 0x0000007100717308 */ /* 0x000e620000000800 */
[----:B------:R-:W4:Y:S06]  /*1de70*/  LDSM.16.MT88.4 R16, [R235+0x8400] ;  /* 0x00840000eb10783b */ /* 0x000f2c0000004200 */
[C---:B--2---:R-:W-:Y:S03]  /*1de80*/  HMMA.16816.F32.BF16 R220, R8.reuse, R12, R220 ;  /* 0x0000000c08dc723c */ /* 0x044fe600000418dc */
[----:B------:R-:W2:Y:S05]  /*1de90*/  MUFU.EX2 R30, R30 ;  /* 0x0000001e001e7308 */ /* 0x000eaa0000000800 */
[----:B------:R-:W-:Y:S01]  /*1dea0*/  HMMA.16816.F32.BF16 R216, R8, R14, R216 ;  /* 0x0000000e08d8723c */ /* 0x000fe200000418d8 */
[----:B------:R-:W3:Y:S04]  /*1deb0*/  LDSM.16.MT88.4 R12, [R234+0x8800] ;  /* 0x00880000ea0c783b */ /* 0x000ee80000004200 */
[----:B------:R-:W4:Y:S02]  /*1dec0*/  MUFU.EX2 R31, R31 ;  /* 0x0000001f001f7308 */ /* 0x000f240000000800 */
[C---:B-----5:R-:W-:Y:S01]  /*1ded0*/  F2FP.BF16.PACK_AB R8, R109.reuse, R108 ;  /* 0x0000006c6d08723e */ /* 0x060fe200000010ff */
[----:B------:R-:W-:Y:S01]  /*1dee0*/  FADD.FTZ R109, R109, R105 ;  /* 0x000000696d6d7221 */ /* 0x000fe20000010000 */
[C---:B-1----:R-:W-:Y:S03]  /*1def0*/  F2FP.BF16.PACK_AB R10, R113.reuse, R112 ;  /* 0x00000070710a723e */ /* 0x042fe600000010ff */
[----:B------:R-:W-:Y:S03]  /*1df00*/  FADD.FTZ R109, R112, R109 ;  /* 0x0000006d706d7221 */ /* 0x000fe60000010000 */
[----:B------:R-:W1:Y:S01]  /*1df10*/  MUFU.EX2 R32, R32 ;  /* 0x0000002000207308 */ /* 0x000e620000000800 */
[----:B------:R-:W-:Y:S02]  /*1df20*/  FADD.FTZ R113, R113, R109 ;  /* 0x0000006d71717221 */ /* 0x000fe40000010000 */
[----:B--2---:R-:W-:Y:S07]  /*1df30*/  FADD.FTZ R28, R30, R28 ;  /* 0x0000001c1e1c7221 */ /* 0x004fee0000010000 */
[----:B------:R-:W2:Y:S01]  /*1df40*/  MUFU.EX2 R33, R33 ;  /* 0x0000002100217308 */ /* 0x000ea20000000800 */
[C---:B----4-:R-:W-:Y:S01]  /*1df50*/  F2FP.BF16.PACK_AB R9, R31.reuse, R30 ;  /* 0x0000001e1f09723e */ /* 0x050fe200000010ff */
[----:B------:R-:W-:Y:S08]  /*1df60*/  FADD.FTZ R31, R31, R28 ;  /* 0x0000001c1f1f7221 */ /* 0x000ff00000010000 */
[----:B------:R-:W4:Y:S01]  /*1df70*/  MUFU.EX2 R116, R116 ;  /* 0x0000007400747308 */ /* 0x000f220000000800 */
[----:B-1----:R-:W-:Y:S09]  /*1df80*/  FADD.FTZ R31, R32, R31 ;  /* 0x0000001f201f7221 */ /* 0x002ff20000010000 */
[----:B------:R-:W1:Y:S01]  /*1df90*/  MUFU.EX2 R117, R117 ;  /* 0x0000007500757308 */ /* 0x000e620000000800 */
[C---:B--2---:R-:W-:Y:S01]  /*1dfa0*/  F2FP.BF16.PACK_AB R11, R33.reuse, R32 ;  /* 0x00000020210b723e */ /* 0x044fe200000010ff */
[----:B------:R-:W-:Y:S08]  /*1dfb0*/  FADD.FTZ R33, R33, R31 ;  /* 0x0000001f21217221 */ /* 0x000ff00000010000 */
[----:B------:R-:W2:Y:S01]  /*1dfc0*/  MUFU.EX2 R6, R6 ;  /* 0x0000000600067308 */ /* 0x000ea20000000800 */
[C---:B---3--:R-:W-:Y:S03]  /*1dfd0*/  HMMA.16816.F32.BF16 R228, R8.reuse, R20, R228 ;  /* 0x0000001408e4723c */ /* 0x048fe600000418e4 */
[----:B----4-:R-:W-:Y:S05]  /*1dfe0*/  FADD.FTZ R113, R116, R113 ;  /* 0x0000007174717221 */ /* 0x010fea0000010000 */
[C---:B------:R-:W-:Y:S01]  /*1dff0*/  HMMA.16816.F32.BF16 R224, R8.reuse, R22, R224 ;  /* 0x0000001608e0723c */ /* 0x040fe200000418e0 */
[----:B------:R-:W3:Y:S01]  /*1e000*/  MUFU.EX2 R7, R7 ;  /* 0x0000000700077308 */ /* 0x000ee20000000800 */
[----:B------:R-:W4:Y:S06]  /*1e010*/  LDSM.16.MT88.4 R20, [R235+0x8800] ;  /* 0x00880000eb14783b */ /* 0x000f2c0000004200 */
[C---:B------:R-:W-:Y:S03]  /*1e020*/  HMMA.16816.F32.BF16 R220, R8.reuse, R16, R220 ;  /* 0x0000001008dc723c */ /* 0x040fe600000418dc */
[----:B------:R-:W5:Y:S04]  /*1e030*/  MUFU.EX2 R34, R34 ;  /* 0x0000002200227308 */ /* 0x000f680000000800 */
[C---:B-1----:R-:W-:Y:S01]  /*1e040*/  F2FP.BF16.PACK_AB R16, R117.reuse, R116 ;  /* 0x000000747510723e */ /* 0x042fe200000010ff */
[----:B------:R-:W-:Y:S01]  /*1e050*/  HMMA.16816.F32.BF16 R216, R8, R18, R216 ;  /* 0x0000001208d8723c */ /* 0x000fe200000418d8 */
[----:B------:R-:W1:Y:S03]  /*1e060*/  LDSM.16.MT88.4 R8, [R234+0x8c00] ;  /* 0x008c0000ea08783b */ /* 0x000e660000004200 */
[----:B------:R-:W-:Y:S01]  /*1e070*/  FADD.FTZ R117, R117, R113 ;  /* 0x0000007175757221 */ /* 0x000fe20000010000 */
[----:B------:R-:W4:Y:S03]  /*1e080*/  MUFU.EX2 R35, R35 ;  /* 0x0000002300237308 */ /* 0x000f260000000800 */
[----:B--2---:R-:W-:Y:S01]  /*1e090*/  FADD.FTZ R117, R6, R117 ;  /* 0x0000007506757221 */ /* 0x004fe20000010000 */
[C---:B---3--:R-:W-:Y:S03]  /*1e0a0*/  F2FP.BF16.PACK_AB R18, R7.reuse, R6 ;  /* 0x000000060712723e */ /* 0x048fe600000010ff */
[----:B------:R-:W-:Y:S03]  /*1e0b0*/  FADD.FTZ R7, R7, R117 ;  /* 0x0000007507077221 */ /* 0x000fe60000010000 */
[----:B------:R-:W2:Y:S01]  /*1e0c0*/  MUFU.EX2 R36, R36 ;  /* 0x0000002400247308 */ /* 0x000ea20000000800 */
[----:B-----5:R-:W-:Y:S09]  /*1e0d0*/  FADD.FTZ R33, R34, R33 ;  /* 0x0000002122217221 */ /* 0x020ff20000010000 */
[----:B------:R-:W3:Y:S01]  /*1e0e0*/  MUFU.EX2 R37, R37 ;  /* 0x0000002500257308 */ /* 0x000ee20000000800 */
[C---:B----4-:R-:W-:Y:S01]  /*1e0f0*/  F2FP.BF16.PACK_AB R17, R35.reuse, R34 ;  /* 0x000000222311723e */ /* 0x050fe200000010ff */
[----:B------:R-:W-:Y:S08]  /*1e100*/  FADD.FTZ R35, R35, R33 ;  /* 0x0000002123237221 */ /* 0x000ff00000010000 */
[----:B------:R-:W4:Y:S01]  /*1e110*/  MUFU.EX2 R26, R26 ;  /* 0x0000001a001a7308 */ /* 0x000f220000000800 */
[----:B--2---:R-:W-:Y:S09]  /*1e120*/  FADD.FTZ R35, R36, R35 ;  /* 0x0000002324237221 */ /* 0x004ff20000010000 */
[----:B------:R-:W2:Y:S01]  /*1e130*/  MUFU.EX2 R39, R39 ;  /* 0x0000002700277308 */ /* 0x000ea20000000800 */
[C---:B---3--:R-:W-:Y:S01]  /*1e140*/  F2FP.BF16.PACK_AB R19, R37.reuse, R36 ;  /* 0x000000242513723e */ /* 0x048fe200000010ff */
[----:B------:R-:W-:Y:S08]  /*1e150*/  FADD.FTZ R37, R37, R35 ;  /* 0x0000002325257221 */ /* 0x000ff00000010000 */
[----:B------:R-:W3:Y:S01]  /*1e160*/  MUFU.EX2 R59, R59 ;  /* 0x0000003b003b7308 */ /* 0x000ee20000000800 */
[C---:B------:R-:W-:Y:S05]  /*1e170*/  HMMA.16816.F32.BF16 R228, R16.reuse, R12, R228 ;  /* 0x0000000c10e4723c */ /* 0x040fea00000418e4 */
[----:B----4-:R-:W-:Y:S03]  /*1e180*/  FADD.FTZ R7, R26, R7 ;  /* 0x000000071a077221 */ /* 0x010fe60000010000 */
[C---:B------:R-:W-:Y:S01]  /*1e190*/  HMMA.16816.F32.BF16 R224, R16.reuse, R14, R224 ;  /* 0x0000000e10e0723c */ /* 0x040fe200000418e0 */
[----:B------:R-:W4:Y:S01]  /*1e1a0*/  MUFU.EX2 R0, R133 ;  /* 0x0000008500007308 */ /* 0x000f220000000800 */
[----:B------:R-:W5:Y:S02]  /*1e1b0*/  LDSM.16.MT88.4 R12, [R235+0x8c00] ;  /* 0x008c0000eb0c783b */ /* 0x000f640000004200 */
[----:B--2---:R-:W-:Y:S04]  /*1e1c0*/  FADD.FTZ R7, R39, R7 ;  /* 0x0000000727077221 */ /* 0x004fe80000010000 */
[C---:B------:R-:W-:Y:S03]  /*1e1d0*/  HMMA.16816.F32.BF16 R220, R16.reuse, R20, R220 ;  /* 0x0000001410dc723c */ /* 0x040fe600000418dc */
[----:B------:R-:W2:Y:S01]  /*1e1e0*/  MUFU.EX2 R38, R38 ;  /* 0x0000002600267308 */ /* 0x000ea20000000800 */
[----:B---3--:R-:W-:Y:S04]  /*1e1f0*/  FADD.FTZ R7, R59, R7 ;  /* 0x000000073b077221 */ /* 0x008fe80000010000 */
[----:B------:R-:W-:Y:S05]  /*1e200*/  HMMA.16816.F32.BF16 R216, R16, R22, R216 ;  /* 0x0000001610d8723c */ /* 0x000fea00000418d8 */
[----:B------:R-:W3:Y:S02]  /*1e210*/  MUFU.EX2 R40, R40 ;  /* 0x0000002800287308 */ /* 0x000ee40000000800 */
[----:B------:R-:W-:Y:S02]  /*1e220*/  F2FP.BF16.PACK_AB R16, R39, R26 ;  /* 0x0000001a2710723e */ /* 0x000fe400000010ff */
[C---:B----4-:R-:W-:Y:S03]  /*1e230*/  F2FP.BF16.PACK_AB R18, R0.reuse, R59 ;  /* 0x0000003b0012723e */ /* 0x050fe600000010ff */
[----:B------:R-:W-:Y:S03]  /*1e240*/  FADD.FTZ R208, R0, R7 ;  /* 0x0000000700d07221 */ /* 0x000fe60000010000 */
[----:B------:R-:W4:Y:S01]  /*1e250*/  MUFU.EX2 R2, R130 ;  /* 0x0000008200027308 */ /* 0x000f220000000800 */
[----:B--2---:R-:W-:Y:S09]  /*1e260*/  FADD.FTZ R37, R38, R37 ;  /* 0x0000002526257221 */ /* 0x004ff20000010000 */
[----:B------:R-:W2:Y:S01]  /*1e270*/  MUFU.EX2 R4, R4 ;  /* 0x0000000400047308 */ /* 0x000ea20000000800 */
[C---:B---3--:R-:W-:Y:S01]  /*1e280*/  F2FP.BF16.PACK_AB R17, R40.reuse, R38 ;  /* 0x000000262811723e */ /* 0x048fe200000010ff */
[----:B------:R-:W-:Y:S04]  /*1e290*/  FADD.FTZ R37, R40, R37 ;  /* 0x0000002528257221 */ /* 0x000fe80000010000 */
[----:B----4-:R-:W-:Y:S01]  /*1e2a0*/  FADD.FTZ R37, R2, R37 ;  /* 0x0000002502257221 */ /* 0x010fe20000010000 */
[C---:B--2---:R-:W-:Y:S03]  /*1e2b0*/  F2FP.BF16.PACK_AB R19, R4.reuse, R2 ;  /* 0x000000020413723e */ /* 0x044fe600000010ff */
[----:B------:R-:W-:Y:S04]  /*1e2c0*/  FADD.FTZ R209, R4, R37 ;  /* 0x0000002504d17221 */ /* 0x000fe80000010000 */
[C---:B-1----:R-:W-:Y:S08]  /*1e2d0*/  HMMA.16816.F32.BF16 R228, R16.reuse, R8, R228 ;  /* 0x0000000810e4723c */ /* 0x042ff000000418e4 */
[C---:B------:R-:W-:Y:S08]  /*1e2e0*/  HMMA.16816.F32.BF16 R224, R16.reuse, R10, R224 ;  /* 0x0000000a10e0723c */ /* 0x040ff000000418e0 */
[C---:B-----5:R-:W-:Y:S08]  /*1e2f0*/  HMMA.16816.F32.BF16 R220, R16.reuse, R12, R220 ;  /* 0x0000000c10dc723c */ /* 0x060ff000000418dc */
[----:B------:R-:W-:Y:S01]  /*1e300*/  HMMA.16816.F32.BF16 R216, R16, R14, R216 ;  /* 0x0000000e10d8723c */ /* 0x000fe200000418d8 */
[----:B------:R-:W-:-:S07]  /*1e310*/  @P0 BRA `(.L_x_2074) ;  /* 0xffffa87000000947 */ /* 0x000fce000383ffff */
.L_x_2070:
[----:B------:R-:W1:Y:S01]  /*1e320*/  SHFL.BFLY PT, R2, R208, 0x2, 0x1f ;  /* 0x0c401f00d0027f89 */ /* 0x000e6200000e0000 */
[----:B------:R-:W-:Y:S01]  /*1e330*/  IMAD.MOV.U32 R7, RZ, RZ, 0x3f800000 ;  /* 0x3f800000ff077424 */ /* 0x000fe200078e00ff */
[----:B------:R-:W-:Y:S01]  /*1e340*/  ULDC.U8 UR4, c[0x0][0x328] ;  /* 0x0000ca0000047ab9 */ /* 0x000fe20000000000 */
[----:B------:R-:W-:Y:S01]  /*1e350*/  IMAD.MOV.U32 R8, RZ, RZ, 0x3f800000 ;  /* 0x3f800000ff087424 */ /* 0x000fe200078e00ff */
[----:B------:R-:W2:Y:S04]  /*1e360*/  SHFL.BFLY PT, R0, R209, 0x2, 0x1f ;  /* 0x0c401f00d1007f89 */ /* 0x000ea800000e0000 */
[----:B------:R-:W3:Y:S01]  /*1e370*/  S2R R3, SR_TID.X ;  /* 0x0000000000037919 */ /* 0x000ee20000002100 */
[----:B-1----:R-:W-:-:S03]  /*1e380*/  FADD.FTZ R208, R2, R208 ;  /* 0x000000d002d07221 */ /* 0x002fc60000010000 */
[----:B------:R-:W1:Y:S01]  /*1e390*/  S2R R2, SR_TID.X ;  /* 0x0000000000027919 */ /* 0x000e620000002100 */
[----:B--2---:R-:W-:-:S03]  /*1e3a0*/  FADD.FTZ R209, R0, R209 ;  /* 0x000000d100d17221 */ /* 0x004fc60000010000 */
[----:B------:R-:W2:Y:S01]  /*1e3b0*/  SHFL.BFLY PT, R5, R208, 0x1, 0x1f ;  /* 0x0c201f00d0057f89 */ /* 0x000ea200000e0000 */
[----:B---3--:R-:W-:-:S03]  /*1e3c0*/  SHF.R.S32.HI R9, RZ, 0x1f, R3 ;  /* 0x0000001fff097819 */ /* 0x008fc60000011403 */
[----:B------:R-:W3:Y:S01]  /*1e3d0*/  SHFL.BFLY PT, R4, R209, 0x1, 0x1f ;  /* 0x0c201f00d1047f89 */ /* 0x000ee200000e0000 */
[CC--:B------:R-:W-:Y:S02]  /*1e3e0*/  LEA.HI R10, R9.reuse, R3.reuse, RZ, 0x5 ;  /* 0x00000003090a7211 */ /* 0x0c0fe400078f28ff */
[----:B------:R-:W-:Y:S02]  /*1e3f0*/  LEA.HI R9, R9, R3, RZ, 0x2 ;  /* 0x0000000309097211 */ /* 0x000fe400078f10ff */
[----:B------:R-:W-:Y:S02]  /*1e400*/  SHF.R.S32.HI R12, RZ, 0x5, R10 ;  /* 0x00000005ff0c7819 */ /* 0x000fe4000001140a */
[----:B------:R-:W-:-:S04]  /*1e410*/  LOP3.LUT R9, R9, 0xfffffffc, RZ, 0xc0, !PT ;  /* 0xfffffffc09097812 */ /* 0x000fc800078ec0ff */
[----:B------:R-:W-:Y:S02]  /*1e420*/  IADD3 R9, -R9, R3, RZ ;  /* 0x0000000309097210 */ /* 0x000fe40007ffe1ff */
[----:B-1----:R-:W-:-:S03]  /*1e430*/  SHF.R.S32.HI R0, RZ, 0x1f, R2 ;  /* 0x0000001fff007819 */ /* 0x002fc60000011402 */
[----:B------:R-:W-:Y:S01]  /*1e440*/  IMAD R9, R12, 0x100, R9 ;  /* 0x000001000c097824 */ /* 0x000fe200078e0209 */
[----:B------:R-:W-:Y:S01]  /*1e450*/  LEA.HI R0, R0, R2, RZ, 0x2 ;  /* 0x0000000200007211 */ /* 0x000fe200078f10ff */
[----:B--2---:R-:W-:-:S03]  /*1e460*/  FADD.FTZ R5, R208, R5 ;  /* 0x00000005d0057221 */ /* 0x004fc60000010000 */
[----:B------:R-:W-:Y:S01]  /*1e470*/  SHF.R.S32.HI R0, RZ, 0x2, R0 ;  /* 0x00000002ff007819 */ /* 0x000fe20000011400 */
[----:B---3--:R-:W-:Y:S01]  /*1e480*/  FADD.FTZ R4, R209, R4 ;  /* 0x00000004d1047221 */ /* 0x008fe20000010000 */
[----:B------:R-:W-:Y:S02]  /*1e490*/  FSETP.NE.FTZ.AND P1, PT, R5, RZ, PT ;  /* 0x000000ff0500720b */ /* 0x000fe40003f35000 */
[----:B------:R-:W-:Y:S02]  /*1e4a0*/  SHF.R.S32.HI R6, RZ, 0x1f, R0 ;  /* 0x0000001fff067819 */ /* 0x000fe40000011400 */
[----:B------:R-:W-:Y:S02]  /*1e4b0*/  FSETP.NE.FTZ.AND P0, PT, R4, RZ, PT ;  /* 0x000000ff0400720b */ /* 0x000fe40003f15000 */
[----:B------:R-:W-:-:S04]  /*1e4c0*/  LEA.HI R6, R6, R0, RZ, 0x3 ;  /* 0x0000000006067211 */ /* 0x000fc800078f18ff */
[----:B------:R-:W-:-:S03]  /*1e4d0*/  LOP3.LUT R6, R6, 0xfffffff8, RZ, 0xc0, !PT ;  /* 0xfffffff806067812 */ /* 0x000fc600078ec0ff */
[----:B------:R-:W1:Y:S02]  /*1e4e0*/  @P1 MUFU.RCP R7, R5 ;  /* 0x0000000500071308 */ /* 0x000e640000001000 */
[----:B------:R-:W-:-:S05]  /*1e4f0*/  IMAD.IADD R6, R0, 0x1, -R6 ;  /* 0x0000000100067824 */ /* 0x000fca00078e0a06 */
[C---:B------:R-:W-:Y:S01]  /*1e500*/  LEA.HI R11, R6.reuse, R6, RZ, 0x1 ;  /* 0x00000006060b7211 */ /* 0x040fe200078f08ff */
[----:B------:R-:W2:Y:S03]  /*1e510*/  @P0 MUFU.RCP R8, R4 ;  /* 0x0000000400080308 */ /* 0x000ea60000001000 */
[----:B------:R-:W-:Y:S02]  /*1e520*/  SHF.R.S32.HI R13, RZ, 0x1, R11 ;  /* 0x00000001ff0d7819 */ /* 0x000fe4000001140b */
[----:B------:R-:W-:Y:S02]  /*1e530*/  LOP3.LUT R11, R11, 0x3fffffe, RZ, 0xc0, !PT ;  /* 0x03fffffe0b0b7812 */ /* 0x000fe400078ec0ff */
[C---:B------:R-:W-:Y:S01]  /*1e540*/  LOP3.LUT P2, RZ, R13.reuse, 0x2, RZ, 0xc0, !PT ;  /* 0x000000020dff7812 */ /* 0x040fe2000784c0ff */
[C---:B------:R-:W-:Y:S01]  /*1e550*/  IMAD.SHL.U32 R14, R13.reuse, 0x40, RZ ;  /* 0x000000400d0e7824 */ /* 0x040fe200078e00ff */
[----:B------:R-:W3:Y:S01]  /*1e560*/  @P1 MUFU.LG2 R5, R5 ;  /* 0x0000000500051308 */ /* 0x000ee20000000c00 */
[----:B------:R-:W-:Y:S01]  /*1e570*/  IMAD.IADD R11, R6, 0x1, -R11 ;  /* 0x00000001060b7824 */ /* 0x000fe200078e0a0b */
[----:B------:R-:W-:Y:S01]  /*1e580*/  LOP3.LUT R6, R13, 0x1, RZ, 0xc0, !PT ;  /* 0x000000010d067812 */ /* 0x000fe200078ec0ff */
[C---:B-1----:R-:W-:Y:S01]  /*1e590*/  FMUL.FTZ R228, R7.reuse, R228 ;  /* 0x000000e407e47220 */ /* 0x042fe20000410000 */
[----:B------:R-:W-:Y:S01]  /*1e5a0*/  LOP3.LUT R14, R14, 0xc0, RZ, 0xc0, !PT ;  /* 0x000000c00e0e7812 */ /* 0x000fe200078ec0ff */
[----:B------:R-:W-:Y:S01]  /*1e5b0*/  FMUL.FTZ R229, R7, R229 ;  /* 0x000000e507e57220 */ /* 0x000fe20000410000 */
[----:B------:R-:W-:Y:S01]  /*1e5c0*/  LEA R9, R11, R9, 0x4 ;  /* 0x000000090b097211 */ /* 0x000fe200078e20ff */
[C---:B------:R-:W-:Y:S01]  /*1e5d0*/  FMUL.FTZ R224, R7.reuse, R224 ;  /* 0x000000e007e07220 */ /* 0x040fe20000410000 */
[----:B------:R-:W-:Y:S01]  /*1e5e0*/  LEA.HI R14, R14, R14, RZ, 0x1d ;  /* 0x0000000e0e0e7211 */ /* 0x000fe200078fe8ff */
[C---:B------:R-:W-:Y:S01]  /*1e5f0*/  FMUL.FTZ R225, R7.reuse, R225 ;  /* 0x000000e107e17220 */ /* 0x040fe20000410000 */
[----:B------:R-:W-:Y:S01]  /*1e600*/  ISETP.NE.U32.AND P3, PT, R6, 0x1, PT ;  /* 0x000000010600780c */ /* 0x000fe20003f65070 */
[----:B------:R-:W-:Y:S01]  /*1e610*/  FMUL.FTZ R220, R7, R220 ;  /* 0x000000dc07dc7220 */ /* 0x000fe20000410000 */
[----:B------:R-:W-:Y:S01]  /*1e620*/  F2FP.BF16.PACK_AB R228, R229, R228 ;  /* 0x000000e4e5e4723e */ /* 0x000fe200000010ff */
[----:B------:R-:W-:Y:S01]  /*1e630*/  IMAD.U32 R9, R9, 0x2, R14 ;  /* 0x0000000209097824 */ /* 0x000fe200078e000e */
[----:B------:R-:W-:Y:S01]  /*1e640*/  F2FP.BF16.PACK_AB R224, R225, R224 ;  /* 0x000000e0e1e0723e */ /* 0x000fe200000010ff */
[C---:B------:R-:W-:Y:S01]  /*1e650*/  FMUL.FTZ R221, R7.reuse, R221 ;  /* 0x000000dd07dd7220 */ /* 0x040fe20000410000 */
[----:B------:R-:W1:Y:S01]  /*1e660*/  @P0 MUFU.LG2 R4, R4 ;  /* 0x0000000400040308 */ /* 0x000e620000000c00 */
[----:B------:R-:W-:Y:S01]  /*1e670*/  FMUL.FTZ R216, R7, R216 ;  /* 0x000000d807d87220 */ /* 0x000fe20000410000 */
[----:B------:R-:W-:Y:S01]  /*1e680*/  SHF.L.U32 R9, R9, 0x1, RZ ;  /* 0x0000000109097819 */ /* 0x000fe200000006ff */
[----:B------:R-:W-:Y:S01]  /*1e690*/  FMUL.FTZ R7, R7, R217 ;  /* 0x000000d907077220 */ /* 0x000fe20000410000 */
[----:B------:R-:W-:Y:S01]  /*1e6a0*/  F2FP.BF16.PACK_AB R220, R221, R220 ;  /* 0x000000dcdddc723e */ /* 0x000fe200000010ff */
[----:B------:R-:W-:-:S02]  /*1e6b0*/  IMAD.MOV.U32 R6, RZ, RZ, -0x10 ;  /* 0xfffffff0ff067424 */ /* 0x000fc400078e00ff */
        /* <DEDUP_REMOVED lines=13> */
[----:B------:R-:W-:Y:S01]  /*1e790*/  STS [R9], R228 ;  /* 0x000000e409007388 */ /* 0x000fe20000000800 */
[----:B------:R-:W-:Y:S01]  /*1e7a0*/  FMUL.FTZ R8, R8, R218 ;  /* 0x000000da08087220 */ /* 0x000fe20000410000 */
[----:B------:R-:W-:Y:S01]  /*1e7b0*/  F2FP.BF16.PACK_AB R222, R223, R222 ;  /* 0x000000dedfde723e */ /* 0x000fe200000010ff */
[----:B---3--:R-:W-:Y:S01]  /*1e7c0*/  @P1 FMUL.FTZ R5, R5, 0.69314718246459960938 ;  /* 0x3f31721805051820 */ /* 0x008fe20000410000 */
[----:B------:R2:W-:Y:S01]  /*1e7d0*/  STS [R9+0x200], R230 ;  /* 0x000200e609007388 */ /* 0x0005e20000000800 */
[----:B------:R-:W-:Y:S01]  /*1e7e0*/  ISETP.NE.AND P2, PT, RZ, UR4, PT ;  /* 0x00000004ff007c0c */ /* 0x000fe2000bf45270 */
[----:B-1----:R-:W-:Y:S01]  /*1e7f0*/  @P0 FMUL.FTZ R4, R4, 0.69314718246459960938 ;  /* 0x3f31721804040820 */ /* 0x002fe20000410000 */
[----:B------:R-:W-:Y:S01]  /*1e800*/  F2FP.BF16.PACK_AB R219, R219, R8 ;  /* 0x00000008dbdb723e */ /* 0x000fe200000010ff */
[----:B------:R-:W-:-:S02]  /*1e810*/  IMAD.IADD R8, R9, 0x1, R6 ;  /* 0x0000000109087824 */ /* 0x000fc400078e0206 */
[----:B------:R-:W-:-:S03]  /*1e820*/  IMAD.IADD R6, R6, 0x1, R7 ;  /* 0x0000000106067824 */ /* 0x000fc600078e0207 */
[----:B------:R-:W-:Y:S04]  /*1e830*/  STS [R8], R224 ;  /* 0x000000e008007388 */ /* 0x000fe80000000800 */
[----:B------:R1:W-:Y:S04]  /*1e840*/  STS [R8+0x200], R226 ;  /* 0x000200e208007388 */ /* 0x0003e80000000800 */
[----:B------:R3:W-:Y:S04]  /*1e850*/  STS [R7], R220 ;  /* 0x000000dc07007388 */ /* 0x0007e80000000800 */
[----:B------:R3:W-:Y:S04]  /*1e860*/  STS [R7+0x200], R222 ;  /* 0x000200de07007388 */ /* 0x0007e80000000800 */
[----:B------:R3:W-:Y:S01]  /*1e870*/  STS [R6], R216 ;  /* 0x000000d806007388 */ /* 0x0007e20000000800 */
[----:B--2---:R-:W-:-:S02]  /*1e880*/  IMAD.MOV.U32 R9, RZ, RZ, 0x7f800000 ;  /* 0x7f800000ff097424 */ /* 0x004fc400078e00ff */
[----:B------:R-:W-:Y:S01]  /*1e890*/  @P0 FFMA.FTZ R9, R134, c[0x0][0x238], R4 ;  /* 0x00008e0086090a23 */ /* 0x000fe20000010004 */
[----:B------:R3:W-:Y:S01]  /*1e8a0*/  STS [R6+0x200], R219 ;  /* 0x000200db06007388 */ /* 0x0007e20000000800 */
[----:B-1----:R-:W-:Y:S01]  /*1e8b0*/  MOV R8, 0x7f800000 ;  /* 0x7f80000000087802 */ /* 0x002fe20000000f00 */
[----:B------:R-:W-:Y:S01]  /*1e8c0*/  @P1 FFMA.FTZ R8, R132, c[0x0][0x238], R5 ;  /* 0x00008e0084081a23 */ /* 0x000fe20000010005 */
[----:B------:R-:W-:Y:S05]  /*1e8d0*/  @!P2 BRA `(.L_x_2075) ;  /* 0x000000900000a947 */ /* 0x000fea0003800000 */
[----:B------:R-:W1:Y:S01]  /*1e8e0*/  S2UR UR6, SR_CTAID.Y ;  /* 0x00000000000679c3 */ /* 0x000e620000002600 */
[----:B------:R-:W-:Y:S02]  /*1e8f0*/  ULDC UR4, c[0x0][0x214] ;  /* 0x0000850000047ab9 */ /* 0x000fe40000000800 */
[----:B------:R-:W-:Y:S02]  /*1e900*/  UISETP.NE.AND UP0, UPT, UR9, -0x1, UPT ;  /* 0xffffffff0900788c */ /* 0x000fe4000bf05270 */
[----:B------:R-:W-:-:S03]  /*1e910*/  ULDC UR10, c[0x0][0x234] ;  /* 0x00008d00000a7ab9 */ /* 0x000fc60000000800 */
[----:B------:R-:W2:Y:S01]  /*1e920*/  S2UR UR7, SR_CTAID.Z ;  /* 0x00000000000779c3 */ /* 0x000ea20000002700 */
[----:B-1----:R-:W-:-:S04]  /*1e930*/  UIMAD UR4, UR6, UR4, URZ ;  /* 0x00000004060472a4 */ /* 0x002fc8000f8e023f */
[----:B------:R-:W-:-:S04]  /*1e940*/  USEL UR4, UR4, UR9, !UP0 ;  /* 0x0000000904047287 */ /* 0x000fc8000c000000 */
[----:B--2---:R-:W-:Y:S01]  /*1e950*/  UIMAD UR10, UR7, UR10, UR4 ;  /* 0x0000000a070a72a4 */ /* 0x004fe2000f8e0204 */
[----:B------:R-:W-:Y:S05]  /*1e960*/  BRA `(.L_x_2076) ;  /* 0x0000006000007947 */ /* 0x000fea0003800000 */
.L_x_2075:
[----:B------:R-:W1:Y:S01]  /*1e970*/  S2UR UR7, SR_CTAID.Z ;  /* 0x00000000000779c3 */ /* 0x000e620000002700 */
[----:B------:R-:W-:Y:S02]  /*1e980*/  ULDC UR4, c[0x0][0x1c0] ;  /* 0x0000700000047ab9 */ /* 0x000fe40000000800 */
[----:B------:R-:W-:-:S05]  /*1e990*/  ULDC UR10, c[0x0][0x214] ;  /* 0x00008500000a7ab9 */ /* 0x000fca0000000800 */
[----:B------:R-:W1:Y:S02]  /*1e9a0*/  S2UR UR6, SR_CTAID.Y ;  /* 0x00000000000679c3 */ /* 0x000e640000002600 */
[----:B-1----:R-:W-:-:S04]  /*1e9b0*/  UIMAD UR4, UR6, UR4, UR7 ;  /* 0x00000004060472a4 */ /* 0x002fc8000f8e0207 */
[----:B------:R-:W-:Y:S02]  /*1e9c0*/  UIMAD UR10, UR4, UR10, URZ ;  /* 0x0000000a040a72a4 */ /* 0x000fe4000f8e023f */
.L_x_2076:
[----:B------:R-:W-:Y:S01]  /*1e9d0*/  BAR.SYNC.DEFER_BLOCKING 0x0 ;  /* 0x0000000000007b1d */ /* 0x000fe20000010000 */
[----:B------:R-:W-:Y:S01]  /*1e9e0*/  LOP3.LUT R11, R10, 0xffffffe0, RZ, 0xc0, !PT ;  /* 0xffffffe00a0b7812 */ /* 0x000fe200078ec0ff */
[----:B------:R-:W-:Y:S01]  /*1e9f0*/  UISETP.NE.AND UP0, UPT, UR9, -0x1, UPT ;  /* 0xffffffff0900788c */ /* 0x000fe2000bf05270 */
[----:B------:R-:W-:-:S03]  /*1ea00*/  SHF.R.S32.HI R10, RZ, 0x1f, R2 ;  /* 0x0000001fff0a7819 */ /* 0x000fc60000011402 */
[----:B------:R-:W-:Y:S01]  /*1ea10*/  ULDC.64 UR4, c[0x0][0x1e8] ;  /* 0x00007a0000047ab9 */ /* 0x000fe20000000a00 */
[----:B------:R-:W-:Y:S01]  /*1ea20*/  LEA.HI R10, R10, R2, RZ, 0x5 ;  /* 0x000000020a0a7211 */ /* 0x000fe200078f28ff */
[----:B------:R-:W-:Y:S01]  /*1ea30*/  UIMAD.WIDE.U32 UR12, UR9, UR4, URZ ;  /* 0x00000004090c72a5 */ /* 0x000fe2000f8e003f */
[----:B------:R-:W-:Y:S01]  /*1ea40*/  IMAD.IADD R11, R3, 0x1, -R11 ;  /* 0x00000001030b7824 */ /* 0x000fe200078e0a0b */
[----:B------:R-:W-:Y:S01]  /*1ea50*/  SHF.R.S32.HI R3, RZ, 0x1f, R12 ;  /* 0x0000001fff037819 */ /* 0x000fe2000001140c */
[----:B------:R-:W-:Y:S01]  /*1ea60*/  BSSY B0, `(.L_x_2077) ;  /* 0x0000024000007945 */ /* 0x000fe20003800000 */
[----:B------:R-:W-:Y:S01]  /*1ea70*/  LOP3.LUT R10, R10, 0xffffffe0, RZ, 0xc0, !PT ;  /* 0xffffffe00a0a7812 */ /* 0x000fe200078ec0ff */
[----:B------:R-:W-:Y:S01]  /*1ea80*/  UIMAD UR11, UR9, UR5, UR13 ;  /* 0x00000005090b72a4 */ /* 0x000fe2000f8e020d */
[----:B------:R-:W-:Y:S01]  /*1ea90*/  LOP3.LUT P0, RZ, R11, 0x3, RZ, 0xc0, !PT ;  /* 0x000000030bff7812 */ /* 0x000fe2000780c0ff */
[----:B------:R-:W-:Y:S01]  /*1eaa0*/  USHF.R.S32.HI UR9, URZ, 0x1f, UR6 ;  /* 0x0000001f3f097899 */ /* 0x000fe20008011406 */
[----:B------:R-:W-:Y:S01]  /*1eab0*/  LEA.HI R3, R3, R12, RZ, 0x2 ;  /* 0x0000000c03037211 */ /* 0x000fe200078f10ff */
[----:B------:R-:W-:Y:S01]  /*1eac0*/  IMAD.IADD R10, R2, 0x1, -R10 ;  /* 0x00000001020a7824 */ /* 0x000fe200078e0a0a */
[----:B------:R-:W-:-:S02]  /*1ead0*/  ULDC.64 UR4, c[0x0][0x1e0] ;  /* 0x0000780000047ab9 */ /* 0x000fc40000000a00 */
[----:B------:R-:W-:Y:S01]  /*1eae0*/  UIMAD UR9, UR9, UR4, URZ ;  /* 0x00000004090972a4 */ /* 0x000fe2000f8e023f */
[----:B------:R-:W-:Y:S01]  /*1eaf0*/  LOP3.LUT R3, R3, 0xffffffc, RZ, 0xc0, !PT ;  /* 0x0ffffffc03037812 */ /* 0x000fe200078ec0ff */
[----:B------:R-:W-:Y:S01]  /*1eb00*/  UIMAD.WIDE.U32 UR14, UR6, UR4, URZ ;  /* 0x00000004060e72a5 */ /* 0x000fe2000f8e003f */
[----:B------:R-:W-:Y:S01]  /*1eb10*/  SHF.R.S32.HI R2, RZ, 0x1f, R10 ;  /* 0x0000001fff027819 */ /* 0x000fe2000001140a */
[----:B---3--:R1:W2:Y:S01]  /*1eb20*/  LDS.128 R4, [R213] ;  /* 0x00000000d5047984 */ /* 0x0082a20000000c00 */
[----:B------:R-:W-:Y:S01]  /*1eb30*/  UIMAD UR5, UR6, UR5, UR9 ;  /* 0x00000005060572a4 */ /* 0x000fe2000f8e0209 */
[----:B------:R-:W-:Y:S01]  /*1eb40*/  IMAD.IADD R3, R12, 0x1, -R3 ;  /* 0x000000010c037824 */ /* 0x000fe200078e0a03 */
[----:B------:R-:W-:Y:S01]  /*1eb50*/  LEA.HI R2, R2, R10, RZ, 0x2 ;  /* 0x0000000a02027211 */ /* 0x000fe200078f10ff */
[----:B------:R1:W3:Y:S01]  /*1eb60*/  LDS.128 R16, [R213+0x800] ;  /* 0x00080000d5107984 */ /* 0x0002e20000000c00 */
[----:B------:R-:W-:Y:S02]  /*1eb70*/  USEL UR12, UR14, UR12, !UP0 ;  /* 0x0000000c0e0c7287 */ /* 0x000fe4000c000000 */
[----:B------:R-:W-:Y:S01]  /*1eb80*/  SHF.R.S32.HI R2, RZ, 0x2, R2 ;  /* 0x00000002ff027819 */ /* 0x000fe20000011402 */
[----:B------:R-:W-:-:S03]  /*1eb90*/  @!UP0 UIADD3 UR11, UR15, UR5, URZ ;  /* 0x000000050f0b8290 */ /* 0x000fc6000fffe03f */
[----:B------:R-:W-:Y:S01]  /*1eba0*/  ULDC.64 UR14, c[0x0][0x118] ;  /* 0x00004600000e7ab9 */ /* 0x000fe20000000a00 */
[----:B------:R-:W-:Y:S01]  /*1ebb0*/  IMAD R10, R3, 0x10, R2 ;  /* 0x00000010030a7824 */ /* 0x000fe200078e0202 */
[----:B------:R-:W-:Y:S05]  /*1ebc0*/  @P0 BRA `(.L_x_2078) ;  /* 0x000000d000000947 */ /* 0x000fea0003800000 */
[----:B------:R-:W4:Y:S01]  /*1ebd0*/  S2UR UR4, SR_CTAID.X ;  /* 0x00000000000479c3 */ /* 0x000f220000002500 */
[C---:B------:R-:W-:Y:S01]  /*1ebe0*/  IADD3 R3, R10.reuse, 0x8, RZ ;  /* 0x000000080a037810 */ /* 0x040fe20007ffe0ff */
[----:B----4-:R-:W-:Y:S02]  /*1ebf0*/  ULEA UR6, UR4, UR10, 0x6 ;  /* 0x0000000a04067291 */ /* 0x010fe4000f8e303f */
[----:B------:R-:W-:Y:S02]  /*1ec00*/  UIMAD UR4, UR4, -0x40, UR8 ;  /* 0xffffffc0040478a4 */ /* 0x000fe4000f8e0208 */
[----:B------:R-:W-:Y:S02]  /*1ec10*/  USHF.R.S32.HI UR5, URZ, 0x1f, UR6 ;  /* 0x0000001f3f057899 */ /* 0x000fe40008011406 */
[----:B------:R-:W-:-:S02]  /*1ec20*/  IADD3 R2, P0, R10, UR6, RZ ;  /* 0x000000060a027c10 */ /* 0x000fc4000ff1e0ff */
[C---:B------:R-:W-:Y:S02]  /*1ec30*/  ISETP.GE.AND P2, PT, R10.reuse, UR4, PT ;  /* 0x000000040a007c0c */ /* 0x040fe4000bf46270 */
[----:B------:R-:W-:Y:S02]  /*1ec40*/  ISETP.GE.AND P1, PT, R3, UR4, PT ;  /* 0x0000000403007c0c */ /* 0x000fe4000bf26270 */
[----:B------:R-:W-:Y:S02]  /*1ec50*/  LEA.HI.X.SX32 R10, R10, UR5, 0x1, P0 ;  /* 0x000000050a0a7c11 */ /* 0x000fe400080f0eff */
[----:B------:R-:W-:-:S04]  /*1ec60*/  LEA R12, P0, R2, c[0x0][0x200], 0x2 ;  /* 0x00008000020c7a11 */ /* 0x000fc800078010ff */
[----:B------:R-:W-:-:S05]  /*1ec70*/  LEA.HI.X R13, R2, c[0x0][0x204], R10, 0x2, P0 ;  /* 0x00008100020d7a11 */ /* 0x000fca00000f140a */
[----:B------:R4:W-:Y:S04]  /*1ec80*/  @!P2 STG.E [R12.64], R8 ;  /* 0x000000080c00a986 */ /* 0x0009e8000c10190e */
[----:B------:R4:W-:Y:S02]  /*1ec90*/  @!P1 STG.E [R12.64+0x20], R9 ;  /* 0x000020090c009986 */ /* 0x0009e4000c10190e */
.L_x_2078:
[----:B------:R-:W-:Y:S05]  /*1eca0*/  BSYNC B0 ;  /* 0x0000000000007941 */ /* 0x000fea0003800000 */
.L_x_2077:
[----:B------:R-:W5:Y:S01]  /*1ecb0*/  S2R R3, SR_CTAID.X ;  /* 0x0000000000037919 */ /* 0x000f620000002500 */
[--C-:B----4-:R-:W-:Y:S01]  /*1ecc0*/  SHF.R.S32.HI R9, RZ, 0x1f, R188.reuse ;  /* 0x0000001fff097819 */ /* 0x110fe200000114bc */
[----:B------:R-:W-:Y:S01]  /*1ecd0*/  IMAD.MOV.U32 R8, RZ, RZ, R188 ;  /* 0x000000ffff087224 */ /* 0x000fe200078e00bc */
[----:B------:R-:W-:Y:S01]  /*1ece0*/  ISETP.GE.AND P1, PT, R188, c[0x0][0x220], PT ;  /* 0x00008800bc007a0c */ /* 0x000fe20003f26270 */
[----:B------:R-:W-:Y:S01]  /*1ecf0*/  USHF.R.S32.HI UR6, URZ, 0x1f, UR7 ;  /* 0x0000001f3f067899 */ /* 0x000fe20008011407 */
[----:B------:R-:W-:Y:S01]  /*1ed00*/  IMAD.U32 R10, RZ, RZ, UR7 ;  /* 0x00000007ff0a7e24 */ /* 0x000fe2000f8e00ff */
[----:B------:R-:W-:Y:S01]  /*1ed10*/  ULDC.64 UR4, c[0x0][0x1f0] ;  /* 0x00007c0000047ab9 */ /* 0x000fe20000000a00 */
[----:B------:R-:W-:Y:S01]  /*1ed20*/  BSSY B0, `(.L_x_2079) ;  /* 0x0000018000007945 */ /* 0x000fe20003800000 */
[----:B------:R-:W-:-:S04]  /*1ed30*/  UIMAD UR4, UR6, UR4, URZ ;  /* 0x00000004060472a4 */ /* 0x000fc8000f8e023f */
[----:B------:R-:W-:Y:S01]  /*1ed40*/  UIMAD UR4, UR7, UR5, UR4 ;  /* 0x00000005070472a4 */ /* 0x000fe2000f8e0204 */
[----:B-----5:R-:W-:-:S04]  /*1ed50*/  IMAD.SHL.U32 R3, R3, 0x40, RZ ;  /* 0x0000004003037824 */ /* 0x020fc800078e00ff */
[----:B------:R-:W-:Y:S01]  /*1ed60*/  IMAD.WIDE.U32 R8, R3, c[0x0][0x1e8], R8 ;  /* 0x00007a0003087a25 */ /* 0x000fe200078e0008 */
[----:B------:R-:W-:-:S04]  /*1ed70*/  SHF.R.S32.HI R2, RZ, 0x1f, R3 ;  /* 0x0000001fff027819 */ /* 0x000fc80000011403 */
[----:B------:R-:W-:Y:S01]  /*1ed80*/  IADD3 R12, P0, R8, UR12, RZ ;  /* 0x0000000c080c7c10 */ /* 0x000fe2000ff1e0ff */
[----:B------:R-:W-:Y:S01]  /*1ed90*/  IMAD R2, R2, c[0x0][0x1e8], RZ ;  /* 0x00007a0002027a24 */ /* 0x000fe200078e02ff */
[----:B------:R-:W-:-:S03]  /*1eda0*/  IADD3 R8, -R3, UR8, RZ ;  /* 0x0000000803087c10 */ /* 0x000fc6000fffe1ff */
[----:B------:R-:W-:-:S05]  /*1edb0*/  IMAD R2, R3, c[0x0][0x1ec], R2 ;  /* 0x00007b0003027a24 */ /* 0x000fca00078e0202 */
[----:B------:R-:W-:Y:S02]  /*1edc0*/  IADD3.X R13, R9, UR11, R2, P0, !PT ;  /* 0x0000000b090d7c10 */ /* 0x000fe400087fe402 */
[----:B------:R-:W-:Y:S02]  /*1edd0*/  ISETP.GE.OR P0, PT, R0, R8, P1 ;  /* 0x000000080000720c */ /* 0x000fe40000f06670 */
[----:B------:R-:W-:Y:S01]  /*1ede0*/  SHF.R.S32.HI R2, RZ, 0x1f, R0 ;  /* 0x0000001fff027819 */ /* 0x000fe20000011400 */
[----:B------:R-:W-:-:S05]  /*1edf0*/  IMAD.WIDE.U32 R10, R10, c[0x0][0x1f0], R12 ;  /* 0x00007c000a0a7a25 */ /* 0x000fca00078e000c */
[----:B------:R-:W-:-:S05]  /*1ee00*/  IADD3 R13, R11, UR4, RZ ;  /* 0x000000040b0d7c10 */ /* 0x000fca000fffe0ff */
        /* <DEDUP_REMOVED lines=9> */
.L_x_2080:
[----:B------:R-:W-:Y:S05]  /*1eea0*/  BSYNC B0 ;  /* 0x0000000000007941 */ /* 0x000fea0003800000 */
.L_x_2079:
[----:B------:R-:W-:-:S04]  /*1eeb0*/  IADD3 R3, R0, 0x20, RZ ;  /* 0x0000002000037810 */ /* 0x000fc80007ffe0ff */
[----:B------:R-:W-:-:S13]  /*1eec0*/  ISETP.GE.OR P0, PT, R3, R8, P1 ;  /* 0x000000080300720c */ /* 0x000fda0000f06670 */
[----:B------:R-:W-:Y:S05]  /*1eed0*/  @P0 EXIT ;  /* 0x000000000000094d */ /* 0x000fea0003800000 */
[----:B------:R-:W-:Y:S01]  /*1eee0*/  IADD3 R0, P0, R0, 0x20, RZ ;  /* 0x0000002000007810 */ /* 0x000fe20007f1e0ff */
[----:B--2---:R-:W-:Y:S01]  /*1eef0*/  IMAD.MOV.U32 R4, RZ, RZ, R10 ;  /* 0x000000ffff047224 */ /* 0x004fe200078e000a */
        /* <DEDUP_REMOVED lines=10> */
.L_x_2081:
        /* <DEDUP_REMOVED lines=14> */
.L_x_5208:


//--------------------- .text._ZN5flash24flash_fwd_splitkv_kernelI23Flash_fwd_kernel_traitsILi32ELi64ELi256ELi4ELb0ELb0EN7cutlass10bfloat16_tE19Flash_kernel_traitsILi32ELi64ELi256ELi4ES3_EELb1ELb0ELb1ELb0ELb0ELb1ELb0ELb1EEEvNS_16Flash_fwd_paramsE --------------------------
	.section	.text._ZN5flash24flash_fwd_splitkv_kernelI23Flash_fwd_kernel_traitsILi32ELi64ELi256ELi4ELb0ELb0EN7cutlass10bfloat16_tE19Flash_kernel_traitsILi32ELi64ELi256ELi4ES3_EELb1ELb0ELb1ELb0ELb0ELb1ELb0ELb1EEEvNS_16Flash_fwd_paramsE,"ax",@progbits
	.sectioninfo	@"SHI_REGISTERS=255"
	.align	128
        .global         _ZN5flash24flash_fwd_splitkv_kernelI23Flash_fwd_kernel_traitsILi32ELi64ELi256ELi4ELb0ELb0EN7cutlass10bfloat16_tE19Flash_kernel_traitsILi32ELi64ELi256ELi4ES3_EELb1ELb0ELb1ELb0ELb0ELb1ELb0ELb1EEEvNS_16Flash_fwd_paramsE
        .type           _ZN5flash24flash_fwd_splitkv_kernelI23Flash_fwd_kernel_traitsILi32ELi64ELi256ELi4ELb0ELb0EN7cutlass10bfloat16_tE19Flash_kernel_traitsILi32ELi64ELi256ELi4ES3_EELb1ELb0ELb1ELb0ELb0ELb1ELb0ELb1EEEvNS_16Flash_fwd_paramsE,@function
        .size           _ZN5flash24flash_fwd_splitkv_kernelI23Flash_fwd_kernel_traitsILi32ELi64ELi256ELi4ELb0ELb0EN7cutlass10bfloat16_tE19Flash_kernel_traitsILi32ELi64ELi256ELi4ES3_EELb1ELb0ELb1ELb0ELb0ELb1ELb0ELb1EEEvNS_16Flash_fwd_paramsE,(.L_x_5209 - _ZN5flash24flash_fwd_splitkv_kernelI23Flash_fwd_kernel_traitsILi32ELi64ELi256ELi4ELb0ELb0EN7cutlass10bfloat16_tE19Flash_kernel_traitsILi32ELi64ELi256ELi4ES3_EELb1ELb0ELb1ELb0ELb0ELb1ELb0ELb1EEEvNS_16Flash_fwd_paramsE)
        .other          _ZN5flash24flash_fwd_splitkv_kernelI23Flash_fwd_kernel_traitsILi32ELi64ELi256ELi4ELb0ELb0EN7cutlass10bfloat16_tE19Flash_kernel_traitsILi32ELi64ELi256ELi4ES3_EELb1ELb0ELb1ELb0ELb0ELb1ELb0ELb1EEEvNS_16Flash_fwd_paramsE,@"STO_CUDA_ENTRY STV_DEFAULT"
_ZN5flash24flash_fwd_splitkv_kernelI23Flash_fwd_kernel_traitsILi32ELi64ELi256ELi4ELb0ELb0EN7cutlass10bfloat16_tE19Flash_kernel_traitsILi32ELi64ELi256ELi4ES3_EELb1ELb0ELb1ELb0ELb0ELb1ELb0ELb1EEEvNS_16Flash_fwd_paramsE:
.text._ZN5flash24flash_fwd_splitkv_kernelI23Flash_fwd_kernel_traitsILi32ELi64ELi256ELi4ELb0ELb0EN7cutlass10bfloat16_tE19Flash_kernel_traitsILi32ELi64ELi256ELi4ES3_EELb1ELb0ELb1ELb0ELb0ELb1ELb0ELb1EEEvNS_16Flash_fwd_paramsE:
        /* <DEDUP_REMOVED lines=21> */
[----:B------:R-:W2:Y:S04]  /*0150*/  @P0 LDG.E R4, [R8.64] ;  /* 0x0000000608040981 */ /* 0x000ea8000c1e1900 */
[----:B------:R-:W3:Y:S01]  /*0160*/  @P0 LDG.E R0, [R8.64+0x4] ;  /* 0x0000040608000981 */ /* 0x000ee2000c1e1900 */
[----:B------:R-:W-:Y:S01]  /*0170*/  PLOP3.LUT P1, PT, PT, PT, UP0, 0x80, 0x0 ;  /* 0x000000000000781c */ /* 0x000fe20003f2f008 */
[----:B------:R-:W-:Y:S02]  /*0180*/  UIMAD.WIDE UR8, UR20, UR18, UR8 ;  /* 0x00000012140872a5 */ /* 0x000fe4000f8e0208 */
[----:B------:R-:W-:-:S04]  /*0190*/  UIMAD.WIDE UR4, UR20, UR18, UR4 ;  /* 0x00000012140472a5 */ /* 0x000fc8000f8e0204 */
[----:B------:R-:W-:Y:S02]  /*01a0*/  IMAD.U32 R6, RZ, RZ, UR8 ;  /* 0x00000008ff067e24 */ /* 0x000fe4000f8e00ff */
[----:B------:R-:W-:Y:S02]  /*01b0*/  IMAD.U32 R7, RZ, RZ, UR9 ;  /* 0x00000009ff077e24 */ /* 0x000fe4000f8e00ff */
[----:B------:R-:W-:Y:S02]  /*01c0*/  IMAD.U32 R144, RZ, RZ, UR4 ;  /* 0x00000004ff907e24 */ /* 0x000fe4000f8e00ff */
[----:B------:R-:W-:Y:S01]  /*01d0*/  IMAD.U32 R145, RZ, RZ, UR5 ;  /* 0x00000005ff917e24 */ /* 0x000fe2000f8e00ff */
[----:B------:R-:W4:Y:S04]  /*01e0*/  @!P1 LDG.E R3, [R6.64] ;  /* 0x0000000606039981 */ /* 0x000f28000c1e1900 */
        /* <DEDUP_REMOVED lines=13> */
[----:B----4-:R3:W4:Y:S08]  /*02c0*/  @!P1 R2UR UR21, R3 ;  /* 0x00000000031593c2 */ /* 0x01073000000e0000 */
[----:B-----5:R3:W1:Y:S01]  /*02d0*/  @P4 R2UR UR13, R2 ;  /* 0x00000000020d43c2 */ /* 0x02066200000e0000 */
[----:B--2---:R-:W-:-:S07]  /*02e0*/  @UP1 UIADD3 UR8, UR8, -UR9, URZ ;  /* 0x8000000908081290 */ /* 0x004fce000fffe03f */
[----:B------:R-:W-:Y:S01]  /*02f0*/  @!UP1 ULDC UR8, c[0x0][0x214] ;  /* 0x0000850000089ab9 */ /* 0x000fe20000000800 */
[----:B-1-34-:R-:W-:Y:S05]  /*0300*/  @!P0 BRA `(.L_x_2082) ;  /* 0x0000007000008947 */ /* 0x01afea0003800000 */
[----:B------:R-:W-:-:S13]  /*0310*/  PLOP3.LUT P0, PT, PT, PT, UP2, 0x80, 0x0 ;  /* 0x000000000000781c */ /* 0x000fda0003f0f028 */
[----:B------:R-:W2:Y:S04]  /*0320*/  @P0 LDG.E R0, [R6.64+0x4] ;  /* 0x0000040606000981 */ /* 0x000ea8000c1e1900 */
[----:B------:R-:W3:Y:S01]  /*0330*/  @!P0 LDG.E R2, [R6.64] ;  /* 0x0000000606028981 */ /* 0x000ee2000c1e1900 */
[----:B--2---:R-:W1:Y:S02]  /*0340*/  @P0 R2UR UR17, R0 ;  /* 0x00000000001103c2 */ /* 0x004e6400000e0000 */
[----:B-1----:R-:W-:-:S11]  /*0350*/  @UP2 UIADD3 UR17, UR17, -UR21, URZ ;  /* 0x8000001511112290 */ /* 0x002fd6000fffe03f */
[----:B---3--:R1:W2:Y:S02]  /*0360*/  @!P0 R2UR UR17, R2 ;  /* 0x00000000021183c2 */ /* 0x0082a400000e0000 */
[----:B-12---:R-:W-:Y:S05]  /*0370*/  BRA `(.L_x_2083) ;  /* 0x0000001000007947 */ /* 0x006fea0003800000 */
.L_x_2082:
[----:B------:R-:W-:Y:S02]  /*0380*/  ULDC UR17, c[0x0][0x218] ;  /* 0x0000860000117ab9 */ /* 0x000fe40000000800 */
.L_x_2083:
        /* <DEDUP_REMOVED lines=49> */
[----:B------:R-:W-:Y:S01]  /*06a0*/  IMAD.U32 R5, RZ, RZ, UR11 ;  /* 0x0000000bff057e24 */ /* 0x000fe2000f8e00ff */
[----:B------:R-:W-:Y:S01]  /*06b0*/  ULDC.64 UR12, c[0x0][0x1e0] ;  /* 0x00007800000c7ab9 */ /* 0x000fe20000000a00 */
[----:B------:R-:W-:Y:S01]  /*06c0*/  LOP3.LUT R0, R3, 0xfffffffc, RZ, 0xc0, !PT ;  /* 0xfffffffc03007812 */ /* 0x000fe200078ec0ff */
[----:B------:R-:W-:Y:S01]  /*06d0*/  UIADD3 UR8, -UR11, UR8, URZ ;  /* 0x000000080b087290 */ /* 0x000fe2000fffe13f */
[----:B------:R-:W-:Y:S01]  /*06e0*/  SHF.R.S32.HI R3, RZ, 0x2, R3 ;  /* 0x00000002ff037819 */ /* 0x000fe20000011403 */
[----:B------:R-:W-:Y:S01]  /*06f0*/  BSSY B0, `(.L_x_2085) ;  /* 0x0000028000007945 */ /* 0x000fe20003800000 */
[----:B------:R-:W-:Y:S01]  /*0700*/  @UP0 UIMAD.WIDE.U32 UR18, UR9, UR4, URZ ;  /* 0x00000004091202a5 */ /* 0x000fe2000f8e003f */
[----:B------:R-:W-:Y:S01]  /*0710*/  IMAD.IADD R61, R61, 0x1, -R0 ;  /* 0x000000013d3d7824 */ /* 0x000fe200078e0a00 */
[----:B------:R-:W-:Y:S01]  /*0720*/  @!UP0 UIMAD UR14, UR14, UR12, URZ ;  /* 0x0000000c0e0e82a4 */ /* 0x000fe2000f8e023f */
[----:B------:R-:W-:Y:S01]  /*0730*/  SHF.R.S32.HI R2, RZ, 0x1f, R3 ;  /* 0x0000001fff027819 */ /* 0x000fe20000011403 */
[----:B------:R-:W-:Y:S01]  /*0740*/  @UP0 UIMAD UR9, UR9, UR5, UR19 ;  /* 0x00000005090902a4 */ /* 0x000fe2000f8e0213 */
[----:B------:R-:W-:Y:S01]  /*0750*/  IMAD.SHL.U32 R8, R61, 0x8, RZ ;  /* 0x000000083d087824 */ /* 0x000fe200078e00ff */
[----:B------:R-:W-:-:S02]  /*0760*/  @!UP0 UIMAD.WIDE.U32 UR22, UR20, UR12, URZ ;  /* 0x0000000c141682a5 */ /* 0x000fc4000f8e003f */
[----:B------:R-:W-:Y:S02]  /*0770*/  ULDC.64 UR4, c[0x0][0x1e8] ;  /* 0x00007a0000047ab9 */ /* 0x000fe40000000a00 */
[----:B------:R-:W-:Y:S01]  /*0780*/  UIMAD UR4, UR10, UR4, URZ ;  /* 0x000000040a0472a4 */ /* 0x000fe2000f8e023f */
[--C-:B------:R-:W-:Y:S01]  /*0790*/  SHF.R.S32.HI R9, RZ, 0x1f, R8.reuse ;  /* 0x0000001fff097819 */ /* 0x100fe20000011408 */
[----:B------:R-:W-:Y:S01]  /*07a0*/  @!UP0 UIMAD UR13, UR20, UR13, UR14 ;  /* 0x0000000d140d82a4 */ /* 0x000fe2000f8e020e */
[----:B------:R-:W-:Y:S01]  /*07b0*/  ISETP.GE.AND P1, PT, R8, c[0x0][0x220], PT ;  /* 0x0000880008007a0c */ /* 0x000fe20003f26270 */
[----:B------:R-:W-:Y:S02]  /*07c0*/  UIMAD UR10, UR11, UR5, UR4 ;  /* 0x000000050b0a72a4 */ /* 0x000fe4000f8e0204 */
[----:B------:R-:W-:Y:S01]  /*07d0*/  IMAD.WIDE.U32 R6, R5, c[0x0][0x1e8], R8 ;  /* 0x00007a0005067a25 */ /* 0x000fe200078e0008 */
[----:B------:R-:W-:Y:S02]  /*07e0*/  @!UP0 UIADD3 UR9, UR23, UR13, URZ ;  /* 0x0000000d17098290 */ /* 0x000fe4000fffe03f */
[----:B------:R-:W-:Y:S01]  /*07f0*/  @!UP0 UMOV UR18, UR22 ;  /* 0x0000001600128c82 */ /* 0x000fe20008000000 */
[----:B------:R-:W-:Y:S01]  /*0800*/  IMAD.U32 R0, RZ, RZ, UR10 ;  /* 0x0000000aff007e24 */ /* 0x000fe2000f8e00ff */
[----:B------:R-:W-:Y:S01]  /*0810*/  USHF.R.S32.HI UR12, URZ, 0x1f, UR16 ;  /* 0x0000001f3f0c7899 */ /* 0x000fe20008011410 */
[----:B------:R-:W-:Y:S01]  /*0820*/  IADD3 R6, P0, R6, UR18, RZ ;  /* 0x0000001206067c10 */ /* 0x000fe2000ff1e0ff */
[----:B------:R-:W-:-:S02]  /*0830*/  ULDC.64 UR4, c[0x0][0x1f0] ;  /* 0x00007c0000047ab9 */ /* 0x000fc40000000a00 */
[----:B------:R-:W-:Y:S01]  /*0840*/  UIMAD UR4, UR12, UR4, URZ ;  /* 0x000000040c0472a4 */ /* 0x000fe2000f8e023f */
[----:B------:R-:W-:Y:S02]  /*0850*/  IADD3.X R7, R7, UR9, R0, P0, !PT ;  /* 0x0000000907077c10 */ /* 0x000fe400087fe400 */
[----:B------:R-:W-:Y:S01]  /*0860*/  ISETP.GE.OR P0, PT, R3, UR8, P1 ;  /* 0x0000000803007c0c */ /* 0x000fe20008f06670 */
[----:B------:R-:W-:Y:S02]  /*0870*/  UIMAD UR5, UR16, UR5, UR4 ;  /* 0x00000005100572a4 */ /* 0x000fe4000f8e0204 */
[----:B-1----:R-:W-:Y:S01]  /*0880*/  IMAD.WIDE.U32 R4, R4, c[0x0][0x1f0], R6 ;  /* 0x00007c0004047a25 */ /* 0x002fe200078e0006 */
[----:B------:R-:W-:Y:S02]  /*0890*/  ULDC UR4, c[0x0][0x1c0] ;  /* 0x0000700000047ab9 */ /* 0x000fe40000000800 */
[----:B------:R-:W-:Y:S02]  /*08a0*/  UIMAD UR16, UR20, UR4, UR16 ;  /* 0x00000004141072a4 */ /* 0x000fe4000f8e0210 */
[----:B------:R-:W-:Y:S01]  /*08b0*/  IADD3 R7, R5, UR5, RZ ;  /* 0x0000000505077c10 */ /* 0x000fe2000fffe0ff */
[----:B------:R-:W-:-:S02]  /*08c0*/  ULDC UR4, c[0x0][0x214] ;  /* 0x0000850000047ab9 */ /* 0x000fc40000000800 */
[----:B------:R-:W-:Y:S02]  /*08d0*/  UIMAD UR4, UR16, UR4, UR11 ;  /* 0x00000004100472a4 */ /* 0x000fe4000f8e020b */
        /* <DEDUP_REMOVED lines=9> */
.L_x_2086:
[----:B------:R-:W-:Y:S05]  /*0970*/  BSYNC B0 ;  /* 0x0000000000007941 */ /* 0x000fea0003800000 */
.L_x_2085:
        /* <DEDUP_REMOVED lines=15> */
.L_x_2088:
[----:B------:R-:W-:Y:S05]  /*0a70*/  BSYNC B0 ;  /* 0x0000000000007941 */ /* 0x000fea0003800000 */
.L_x_2087:
[----:B------:R-:W-:-:S04]  /*0a80*/  ISETP.NE.AND P0, PT, R61, RZ, PT ;  /* 0x000000ff3d00720c */ /* 0x000fc80003f05270 */
[C---:B------:R-:W-:Y:S02]  /*0a90*/  ISETP.GE.OR P1, PT, R3.reuse, UR8, P0 ;  /* 0x0000000803007c0c */ /* 0x040fe40008726670 */
[----:B------:R-:W-:Y:S01]  /*0aa0*/  IADD3 R0, P0, R3, UR4, RZ ;  /* 0x0000000403007c10 */ /* 0x000fe2000ff1e0ff */
[----:B------:R-:W-:-:S05]  /*0ab0*/  IMAD.U32 R3, RZ, RZ, UR4 ;  /* 0x00000004ff037e24 */ /* 0x000fca000f8e00ff */
[----:B------:R-:W-:Y:S02]  /*0ac0*/  LEA.HI.X.SX32 R3, R3, R2, 0x1, P0 ;  /* 0x0000000203037211 */ /* 0x000fe400000f0eff */
[----:B------:R-:W-:-:S03]  /*0ad0*/  LEA R2, P0, R0, c[0x0][0x200], 0x2 ;  /* 0x0000800000027a11 */ /* 0x000fc600078010ff */
[----:B--2---:R-:W-:Y:S01]  /*0ae0*/  @!P1 IMAD.MOV.U32 R5, RZ, RZ, 0x7f800000 ;  /* 0x7f800000ff059424 */ /* 0x004fe200078e00ff */
[----:B------:R-:W-:Y:S02]  /*0af0*/  LEA.HI.X R3, R0, c[0x0][0x204], R3, 0x2, P0 ;  /* 0x0000810000037a11 */ /* 0x000fe400000f1403 */
[----:B------:R-:W-:-:S03]  /*0b00*/  ISETP.NE.OR P0, PT, R61, RZ, P2 ;  /* 0x000000ff3d00720c */ /* 0x000fc60001705670 */
[----:B------:R2:W-:Y:S10]  /*0b10*/  @!P1 STG.E [R2.64], R5 ;  /* 0x0000000502009986 */ /* 0x0005f4000c101906 */
[----:B------:R-:W-:Y:S05]  /*0b20*/  @P0 EXIT ;  /* 0x000000000000094d */ /* 0x000fea0003800000 */
[----:B--2---:R-:W-:-:S05]  /*0b30*/  MOV R5, 0x7f800000 ;  /* 0x7f80000000057802 */ /* 0x004fca0000000f00 */
[----:B------:R-:W-:Y:S01]  /*0b40*/  STG.E [R2.64+0x80], R5 ;  /* 0x0000800502007986 */ /* 0x000fe2000c101906 */
[----:B------:R-:W-:Y:S05]  /*0b50*/  EXIT ;  /* 0x000000000000794d */ /* 0x000fea0003800000 */
.L_x_2084:
        /* <DEDUP_REMOVED lines=34> */
[----:B------:R-:W-:-:S04]  /*0d80*/  ULDC UR19, c[0x0][0x1c8] ;  /* 0x0000720000137ab9 */ /* 0x000fc80000000800 */
[----:B-1----:R-:W1:Y:S01]  /*0d90*/  MUFU.RCP R6, R4 ;  /* 0x0000000400067308 */ /* 0x002e620000001000 */
[----:B------:R-:W-:Y:S01]  /*0da0*/  ULDC.64 UR4, c[0x0][0x180] ;  /* 0x0000600000047ab9 */ /* 0x000fe20000000a00 */
        /* <DEDUP_REMOVED lines=22> */
[----:B------:R-:W-:Y:S01]  /*0f10*/  IABS R4, c[0x0][0x1c8] ;  /* 0x0000720000047a13 */ /* 0x000fe20000000000 */
[----:B------:R-:W-:Y:S02]  /*0f20*/  ULOP3.LUT UR19, UR16, UR19, URZ, 0x3c, !UPT ;  /* 0x0000001310137292 */ /* 0x000fe4000f8e3c3f */
[----:B------:R-:W1:Y:S01]  /*0f30*/  S2R R0, SR_CTAID.Z ;  /* 0x0000000000007919 */ /* 0x000e620000002700 */
[----:B------:R-:W3:Y:S08]  /*0f40*/  I2F.RP R10, R4 ;  /* 0x00000004000a7306 */ /* 0x000ef00000209400 */
[----:B---3--:R-:W3:Y:S01]  /*0f50*/  MUFU.RCP R8, R10 ;  /* 0x0000000a00087308 */ /* 0x008ee20000001000 */
[----:B-1----:R-:W-:-:S04]  /*0f60*/  IABS R0, R0 ;  /* 0x0000000000007213 */ /* 0x002fc80000000000 */
[----:B------:R-:W-:Y:S02]  /*0f70*/  MOV R6, R0 ;  /* 0x0000000000067202 */ /* 0x000fe40000000f00 */
[----:B---3--:R-:W-:-:S04]  /*0f80*/  IADD3 R8, R8, 0xffffffe, RZ ;  /* 0x0ffffffe08087810 */ /* 0x008fc80007ffe0ff */
[----:B------:R-:W1:Y:S02]  /*0f90*/  F2I.FTZ.U32.TRUNC.NTZ R9, R8 ;  /* 0x0000000800097305 */ /* 0x000e64000021f000 */
[----:B-1----:R-:W-:Y:S02]  /*0fa0*/  IMAD.MOV R3, RZ, RZ, -R9 ;  /* 0x000000ffff037224 */ /* 0x002fe400078e0a09 */
        /* <DEDUP_REMOVED lines=9> */
[----:B------:R-:W-:Y:S02]  /*1040*/  ISETP.LE.AND P0, PT, RZ, UR19, PT ;  /* 0x00000013ff007c0c */ /* 0x000fe4000bf03270 */
[----:B------:R-:W-:Y:S02]  /*1050*/  ISETP.GE.U32.AND P1, PT, R3, R4, PT ;  /* 0x000000040300720c */ /* 0x000fe40003f26070 */
[----:B------:R-:W-:-:S05]  /*1060*/  IADD3 R4, -R7, RZ, RZ ;  /* 0x000000ff07047210 */ /* 0x000fca0007ffe1ff */
[----:B------:R-:W-:-:S05]  /*1070*/  IMAD R15, R4, c[0x0][0x2d0], R5 ;  /* 0x0000b400040f7a24 */ /* 0x000fca00078e0205 */
[----:B------:R-:W-:Y:S02]  /*1080*/  SHF.R.S32.HI R7, RZ, 0x1f, R15 ;  /* 0x0000001fff077819 */ /* 0x000fe4000001140f */
[----:B------:R-:W-:Y:S02]  /*1090*/  @P1 IADD3 R0, R0, 0x1, RZ ;  /* 0x0000000100001810 */ /* 0x000fe40007ffe0ff */
[----:B------:R-:W-:-:S03]  /*10a0*/  ISETP.NE.AND P1, PT, RZ, c[0x0][0x1c8], PT ;  /* 0x00007200ff007a0c */ /* 0x000fc60003f25270 */
[----:B------:R-:W-:-:S10]  /*10b0*/  @!P0 IMAD.MOV R0, RZ, RZ, -R0 ;  /* 0x000000ffff008224 */ /* 0x000fd400078e0a00 */
[----:B------:R-:W-:-:S04]  /*10c0*/  @!P1 LOP3.LUT R0, RZ, c[0x0][0x1c8], RZ, 0x33, !PT ;  /* 0x00007200ff009a12 */ /* 0x000fc800078e33ff */
[----:B------:R-:W-:-:S05]  /*10d0*/  SHF.R.S32.HI R121, RZ, 0x1f, R0 ;  /* 0x0000001fff797819 */ /* 0x000fca0000011400 */
[----:B------:R-:W-:-:S04]  /*10e0*/  IMAD R3, R121, c[0x0][0x1b0], RZ ;  /* 0x00006c0079037a24 */ /* 0x000fc800078e02ff */
[----:B------:R-:W-:Y:S01]  /*10f0*/  IMAD R3, R0, c[0x0][0x1b4], R3 ;  /* 0x00006d0000037a24 */ /* 0x000fe200078e0203 */
[----:B--2---:R1:W2:Y:S02]  /*1100*/  R2UR UR18, R2 ;  /* 0x00000000021273c2 */ /* 0x0042a400000e0000 */
[----:B-1----:R-:W-:Y:S01]  /*1110*/  IMAD R2, R7, c[0x0][0x198], RZ ;  /* 0x0000660007027a24 */ /* 0x002fe200078e02ff */
[----:B--2---:R-:W-:Y:S02]  /*1120*/  USHF.R.S32.HI UR13, URZ, 0x1f, UR18 ;  /* 0x0000001f3f0d7899 */ /* 0x004fe40008011412 */
[----:B------:R-:W-:Y:S01]  /*1130*/  UIMAD.WIDE.U32 UR20, UR18, UR4, URZ ;  /* 0x00000004121472a5 */ /* 0x000fe2000f8e003f */
[----:B------:R-:W-:Y:S01]  /*1140*/  IMAD R2, R15, c[0x0][0x19c], R2 ;  /* 0x000067000f027a24 */ /* 0x000fe200078e0202 */
[----:B------:R-:W-:-:S04]  /*1150*/  UIMAD UR19, UR13, UR4, URZ ;  /* 0x000000040d1372a4 */ /* 0x000fc8000f8e023f */
[----:B------:R-:W-:Y:S01]  /*1160*/  UIMAD UR5, UR18, UR5, UR19 ;  /* 0x00000005120572a4 */ /* 0x000fe2000f8e0213 */
[----:B------:R-:W-:Y:S01]  /*1170*/  IMAD.U32 R9, RZ, RZ, UR21 ;  /* 0x00000015ff097e24 */ /* 0x000fe2000f8e00ff */
[----:B------:R-:W-:Y:S02]  /*1180*/  MOV R8, UR20 ;  /* 0x0000001400087c02 */ /* 0x000fe40008000f00 */
[----:B------:R-:W-:-:S06]  /*1190*/  UIADD3 UR5, UR21, UR5, URZ ;  /* 0x0000000515057290 */ /* 0x000fcc000fffe03f */
[----:B------:R-:W-:Y:S01]  /*11a0*/  MOV R9, UR5 ;  /* 0x0000000500097c02 */ /* 0x000fe20008000f00 */
[----:B------:R-:W-:Y:S02]  /*11b0*/  ULDC.64 UR4, c[0x0][0x188] ;  /* 0x0000620000047ab9 */ /* 0x000fe40000000a00 */
[----:B------:R-:W-:Y:S02]  /*11c0*/  UIMAD UR13, UR13, UR4, URZ ;  /* 0x000000040d0d72a4 */ /* 0x000fe4000f8e023f */
[----:B------:R-:W-:Y:S01]  /*11d0*/  IMAD.WIDE.U32 R8, R15, c[0x0][0x198], R8 ;  /* 0x000066000f087a25 */ /* 0x000fe200078e0008 */
[----:B------:R-:W-:Y:S02]  /*11e0*/  UIMAD.WIDE.U32 UR22, UR18, UR4, URZ ;  /* 0x00000004121672a5 */ /* 0x000fe4000f8e003f */
[----:B------:R-:W-:Y:S01]  /*11f0*/  UIMAD UR5, UR18, UR5, UR13 ;  /* 0x00000005120572a4 */ /* 0x000fe2000f8e020d */
[----:B------:R-:W-:Y:S01]  /*1200*/  IMAD.IADD R9, R9, 0x1, R2 ;  /* 0x0000000109097824 */ /* 0x000fe200078e0202 */
[----:B------:R-:W-:-:S02]  /*1210*/  MOV R2, R0 ;  /* 0x0000000000027202 */ /* 0x000fc40000000f00 */
[----:B------:R-:W-:Y:S01]  /*1220*/  UIADD3 UR18, UR23, UR5, URZ ;  /* 0x0000000517127290 */ /* 0x000fe2000fffe03f */
[----:B------:R-:W-:-:S04]  /*1230*/  IMAD.WIDE.U32 R8, R0, c[0x0][0x1b0], R8 ;  /* 0x00006c0000087a25 */ /* 0x000fc800078e0008 */
[----:B------:R-:W-:Y:S01]  /*1240*/  IMAD.MOV.U32 R4, RZ, RZ, R8 ;  /* 0x000000ffff047224 */ /* 0x000fe200078e0008 */
[----:B------:R-:W-:Y:S01]  /*1250*/  IADD3 R13, R9, R3, RZ ;  /* 0x00000003090d7210 */ /* 0x000fe20007ffe0ff */
[----:B------:R-:W-:Y:S05]  /*1260*/  BRA `(.L_x_2090) ;  /* 0x000004f000007947 */ /* 0x000fea0003800000 */
.L_x_2089:
        /* <DEDUP_REMOVED lines=18> */
[----:B------:R-:W-:Y:S02]  /*1390*/  UIADD3 UR18, UR23, UR5, URZ ;  /* 0x0000000517127290 */ /* 0x000fe4000fffe03f */
.L_x_2091:
[----:B------:R-:W-:Y:S01]  /*13a0*/  IABS R3, c[0x0][0x1c8] ;  /* 0x0000720000037a13 */ /* 0x000fe20000000000 */
[----:B------:R-:W1:Y:S01]  /*13b0*/  S2R R0, SR_CTAID.Z ;  /* 0x0000000000007919 */ /* 0x000e620000002700 */
[----:B------:R-:W-:Y:S01]  /*13c0*/  MOV R4, RZ ;  /* 0x000000ff00047202 */ /* 0x000fe20000000f00 */
[----:B------:R-:W-:Y:S01]  /*13d0*/  ULDC UR5, c[0x0][0x1c8] ;  /* 0x0000720000057ab9 */ /* 0x000fe20000000800 */
[----:B------:R-:W2:Y:S01]  /*13e0*/  I2F.RP R7, R3 ;  /* 0x0000000300077306 */ /* 0x000ea20000209400 */
[----:B------:R-:W-:Y:S01]  /*13f0*/  ULOP3.LUT UR5, UR16, UR5, URZ, 0x3c, !UPT ;  /* 0x0000000510057292 */ /* 0x000fe2000f8e3c3f */
[----:B------:R-:W-:Y:S01]  /*1400*/  MOV R9, UR18 ;  /* 0x0000001200097c02 */ /* 0x000fe20008000f00 */
[----:B------:R-:W-:Y:S01]  /*1410*/  ULEA UR4, UR10, 0xffffff00, 0x8 ;  /* 0xffffff000a047891 */ /* 0x000fe2000f8e403f */
[----:B------:R-:W-:Y:S01]  /*1420*/  IMAD.U32 R8, RZ, RZ, UR22 ;  /* 0x00000016ff087e24 */ /* 0x000fe2000f8e00ff */
[----:B------:R-:W-:Y:S02]  /*1430*/  @UP0 UIADD3 UR18, UR13, UR21, URZ ;  /* 0x000000150d120290 */ /* 0x000fe4000fffe03f */
[----:B------:R-:W-:Y:S01]  /*1440*/  ISETP.LE.AND P2, PT, RZ, UR5, PT ;  /* 0x00000005ff007c0c */ /* 0x000fe2000bf43270 */
[----:B--2---:R-:W2:Y:S01]  /*1450*/  MUFU.RCP R6, R7 ;  /* 0x0000000700067308 */ /* 0x004ea20000001000 */
[----:B-1----:R-:W-:-:S02]  /*1460*/  IABS R0, R0 ;  /* 0x0000000000007213 */ /* 0x002fc40000000000 */
[----:B--2---:R-:W-:-:S05]  /*1470*/  IADD3 R6, R6, 0xffffffe, RZ ;  /* 0x0ffffffe06067810 */ /* 0x004fca0007ffe0ff */
[----:B------:R-:W1:Y:S02]  /*1480*/  F2I.FTZ.U32.TRUNC.NTZ R5, R6 ;  /* 0x0000000600057305 */ /* 0x000e64000021f000 */
[----:B-1----:R-:W-:-:S04]  /*1490*/  IMAD.MOV R2, RZ, RZ, -R5 ;  /* 0x000000ffff027224 */ /* 0x002fc800078e0a05 */
[----:B------:R-:W-:-:S04]  /*14a0*/  IMAD R2, R2, R3, RZ ;  /* 0x0000000302027224 */ /* 0x000fc800078e02ff */
[----:B------:R-:W-:-:S04]  /*14b0*/  IMAD.HI.U32 R5, R5, R2, R4 ;  /* 0x0000000205057227 */ /* 0x000fc800078e0004 */
[----:B------:R-:W-:-:S04]  /*14c0*/  IMAD.MOV.U32 R4, RZ, RZ, R0 ;  /* 0x000000ffff047224 */ /* 0x000fc800078e0000 */
[----:B------:R-:W-:Y:S01]  /*14d0*/  IMAD.HI.U32 R2, R5, R4, RZ ;  /* 0x0000000405027227 */ /* 0x000fe200078e00ff */
[----:B------:R-:W-:Y:S01]  /*14e0*/  MOV R5, UR4 ;  /* 0x0000000400057c02 */ /* 0x000fe20008000f00 */
[----:B------:R-:W-:Y:S02]  /*14f0*/  ULDC.64 UR4, c[0x0][0x1a0] ;  /* 0x0000680000047ab9 */ /* 0x000fe40000000a00 */
[----:B------:R-:W-:Y:S01]  /*1500*/  @UP0 UIMAD.WIDE.U32 UR22, UR18, UR4, URZ ;  /* 0x00000004121602a5 */ /* 0x000fe2000f8e003f */
[----:B------:R-:W-:Y:S01]  /*1510*/  IADD3 R0, -R2, RZ, RZ ;  /* 0x000000ff02007210 */ /* 0x000fe20007ffe1ff */
[----:B------:R-:W-:Y:S01]  /*1520*/  IMAD.WIDE.U32 R8, R5, c[0x0][0x198], R8 ;  /* 0x0000660005087a25 */ /* 0x000fe200078e0008 */
[----:B------:R-:W-:Y:S01]  /*1530*/  SHF.R.S32.HI R7, RZ, 0x1f, R5 ;  /* 0x0000001fff077819 */ /* 0x000fe20000011405 */
[----:B------:R-:W-:Y:S02]  /*1540*/  @UP0 UIMAD UR18, UR18, UR5, UR23 ;  /* 0x00000005121202a4 */ /* 0x000fe4000f8e0217 */
[----:B------:R-:W-:-:S02]  /*1550*/  IMAD R0, R3, R0, R4 ;  /* 0x0000000003007224 */ /* 0x000fc400078e0204 */
[----:B------:R-:W-:-:S03]  /*1560*/  IMAD.MOV.U32 R15, RZ, RZ, R5 ;  /* 0x000000ffff0f7224 */ /* 0x000fc600078e0005 */
        /* <DEDUP_REMOVED lines=27> */
[----:B------:R-:W-:Y:S02]  /*1720*/  UMOV UR18, UR22 ;  /* 0x0000001600127c82 */ /* 0x000fe40008000000 */
[----:B------:R-:W-:Y:S02]  /*1730*/  UIMAD UR5, UR20, UR5, UR13 ;  /* 0x00000005140572a4 */ /* 0x000fe4000f8e020d */
[----:B------:R-:W-:-:S04]  /*1740*/  UIMAD.WIDE.U32 UR22, UR20, UR4, UR18 ;  /* 0x00000004141672a5 */ /* 0x000fc8000f8e0012 */
[----:B------:R-:W-:Y:S02]  /*1750*/  UIADD3 UR18, UR23, UR5, URZ ;  /* 0x0000000517127290 */ /* 0x000fe4000fffe03f */
.L_x_2090:
        /* <DEDUP_REMOVED lines=13> */
[----:B------:R-:W-:Y:S01]  /*1830*/  SHF.R.S32.HI R66, RZ, 0x3, R67 ;  /* 0x00000003ff427819 */ /* 0x000fe20000011443 */
[----:B------:R-:W3:Y:S01]  /*1840*/  S2R R146, SR_CTAID.Z ;  /* 0x0000000000927919 */ /* 0x000ee20000002700 */
[----:B------:R-:W-:Y:S01]  /*1850*/  SHF.R.S32.HI R142, RZ, 0x2, R9 ;  /* 0x00000002ff8e7819 */ /* 0x000fe20000011409 */
[----:B------:R-:W-:Y:S01]  /*1860*/  @UP0 UIMAD UR19, UR9, UR5, UR21 ;  /* 0x00000005091302a4 */ /* 0x000fe2000f8e0215 */
[----:B------:R-:W-:Y:S01]  /*1870*/  IMAD.IADD R11, R61, 0x1, -R10 ;  /* 0x000000013d0b7824 */ /* 0x000fe200078e0a0a */
[----:B------:R-:W-:Y:S01]  /*1880*/  LEA.HI R65, R6, R61, RZ, 0x4 ;  /* 0x0000003d06417211 */ /* 0x000fe200078f20ff */
[----:B------:R-:W-:Y:S01]  /*1890*/  ULDC.64 UR4, c[0x0][0x178] ;  /* 0x00005e0000047ab9 */ /* 0x000fe20000000a00 */
[----:B------:R-:W-:Y:S01]  /*18a0*/  LEA.HI R9, R9, R142, RZ, 0x1 ;  /* 0x0000008e09097211 */ /* 0x000fe200078f08ff */
[----:B------:R-:W-:Y:S01]  /*18b0*/  @!UP0 UIMAD UR13, UR14, UR4, URZ ;  /* 0x000000040e0d82a4 */ /* 0x000fe2000f8e023f */
[----:B------:R-:W-:Y:S01]  /*18c0*/  IMAD.SHL.U32 R148, R11, 0x8, RZ ;  /* 0x000000080b947824 */ /* 0x000fe200078e00ff */
[----:B------:R-:W-:Y:S01]  /*18d0*/  @!UP0 UIMAD.WIDE.U32 UR24, UR15, UR4, URZ ;  /* 0x000000040f1882a5 */ /* 0x000fe2000f8e003f */
[----:B------:R-:W-:Y:S01]  /*18e0*/  LOP3.LUT R64, R65, 0xfffffff0, RZ, 0xc0, !PT ;  /* 0xfffffff041407812 */ /* 0x000fe200078ec0ff */
[----:B------:R-:W-:Y:S01]  /*18f0*/  @!UP0 UIMAD UR5, UR15, UR5, UR13 ;  /* 0x000000050f0582a4 */ /* 0x000fe2000f8e020d */
[----:B------:R-:W-:Y:S01]  /*1900*/  IMAD.SHL.U32 R3, R66, 0x40, RZ ;  /* 0x0000004042037824 */ /* 0x000fe200078e00ff */
[----:B------:R-:W-:Y:S01]  /*1910*/  USHF.R.S32.HI UR13, URZ, 0x1f, UR16 ;  /* 0x0000001f3f0d7899 */ /* 0x000fe20008011410 */
[----:B------:R-:W-:Y:S01]  /*1920*/  IMAD.HI.U32 R75, R8, R75, R16 ;  /* 0x0000004b084b7227 */ /* 0x000fe200078e0010 */
[----:B------:R-:W-:Y:S01]  /*1930*/  @!UP0 UIADD3 UR19, UR25, UR5, URZ ;  /* 0x0000000519138290 */ /* 0x000fe2000fffe03f */
[----:B------:R-:W-:Y:S01]  /*1940*/  LEA.HI R60, R6, R61, RZ, 0x5 ;  /* 0x0000003d063c7211 */ /* 0x000fe200078f28ff */
[----:B------:R-:W-:Y:S01]  /*1950*/  @!UP0 UMOV UR20, UR24 ;  /* 0x0000001800148c82 */ /* 0x000fe20008000000 */
[----:B------:R-:W-:Y:S01]  /*1960*/  LOP3.LUT R9, R9, 0x7fffffe, RZ, 0xc0, !PT ;  /* 0x07fffffe09097812 */ /* 0x000fe200078ec0ff */
[----:B------:R-:W-:Y:S01]  /*1970*/  ULDC.64 UR4, c[0x0][0x1a8] ;  /* 0x00006a0000047ab9 */ /* 0x000fe20000000a00 */
[----:B------:R-:W-:Y:S01]  /*1980*/  IMAD.IADD R64, R61, 0x1, -R64 ;  /* 0x000000013d407824 */ /* 0x000fe200078e0a40 */
[----:B------:R-:W-:Y:S01]  /*1990*/  UIMAD UR4, UR13, UR4, URZ ;  /* 0x000000040d0472a4 */ /* 0x000fe2000f8e023f */
[----:B------:R-:W-:Y:S01]  /*19a0*/  SHF.R.S32.HI R149, RZ, 0x1f, R148 ;  /* 0x0000001fff957819 */ /* 0x000fe20000011494 */
[----:B------:R-:W-:Y:S01]  /*19b0*/  IMAD.IADD R9, R142, 0x1, -R9 ;  /* 0x000000018e097824 */ /* 0x000fe200078e0a09 */
[----:B------:R-:W-:Y:S01]  /*19c0*/  IADD3 R16, P0, R148, UR22, RZ ;  /* 0x0000001694107c10 */ /* 0x000fe2000ff1e0ff */
[----:B------:R-:W-:Y:S01]  /*19d0*/  UIMAD UR4, UR16, UR5, UR4 ;  /* 0x00000005100472a4 */ /* 0x000fe2000f8e0204 */
[----:B------:R-:W-:Y:S01]  /*19e0*/  LOP3.LUT R3, R3, 0xc0, RZ, 0xc0, !PT ;  /* 0x000000c003037812 */ /* 0x000fe200078ec0ff */
[----:B------:R-:W-:Y:S01]  /*19f0*/  USHF.R.S32.HI UR5, URZ, 0x1f, UR17 ;  /* 0x0000001f3f057899 */ /* 0x000fe20008011411 */
[----:B------:R-:W-:Y:S01]  /*1a00*/  SHF.R.S32.HI R143, RZ, 0x1f, R142 ;  /* 0x0000001fff8f7819 */ /* 0x000fe2000001148e */
[----:B------:R-:W-:Y:S01]  /*1a10*/  IMAD.SHL.U32 R11, R11, 0x4, RZ ;  /* 0x000000040b0b7824 */ /* 0x000fe200078e00ff */
[----:B------:R-:W-:Y:S01]  /*1a20*/  SHF.R.S32.HI R60, RZ, 0x5, R60 ;  /* 0x00000005ff3c7819 */ /* 0x000fe2000001143c */
[----:B------:R-:W-:Y:S01]  /*1a30*/  ULEA.HI UR5, UR5, UR17, URZ, 0x8 ;  /* 0x0000001105057291 */ /* 0x000fe2000f8f403f */
[----:B------:R-:W-:Y:S01]  /*1a40*/  IADD3.X R17, R149, UR18, RZ, P0, !PT ;  /* 0x0000001295117c10 */ /* 0x000fe200087fe4ff */
[----:B--2---:R-:W-:Y:S01]  /*1a50*/  IMAD.WIDE R20, R21, 0x40, R142 ;  /* 0x0000004015147825 */ /* 0x004fe200078e028e */
[----:B------:R-:W-:Y:S01]  /*1a60*/  LOP3.LUT R8, R3, 0x18, R148, 0xf8, !PT ;  /* 0x0000001803087812 */ /* 0x000fe200078ef894 */
[----:B------:R-:W-:Y:S01]  /*1a70*/  USHF.R.S32.HI UR5, URZ, 0x8, UR5 ;  /* 0x000000083f057899 */ /* 0x000fe20008011405 */
[----:B------:R-:W-:Y:S01]  /*1a80*/  LEA.HI R63, R64, R64, RZ, 0x1 ;  /* 0x00000040403f7211 */ /* 0x000fe200078f08ff */
[----:B------:R-:W-:Y:S01]  /*1a90*/  IMAD R134, R60, 0x8, R9 ;  /* 0x000000083c867824 */ /* 0x000fe200078e0209 */
[----:B------:R-:W-:Y:S01]  /*1aa0*/  IADD3 R136, P0, R142, R15, RZ ;  /* 0x0000000f8e887210 */ /* 0x000fe20007f1e0ff */
[----:B------:R-:W-:Y:S01]  /*1ab0*/  IMAD R6, R21, c[0x0][0x190], RZ ;  /* 0x0000640015067a24 */ /* 0x000fe200078e02ff */
[----:B------:R-:W-:Y:S01]  /*1ac0*/  SHF.R.U32.HI R3, RZ, 0x3, R3 ;  /* 0x00000003ff037819 */ /* 0x000fe20000011603 */
[----:B------:R-:W-:Y:S01]  /*1ad0*/  IMAD.WIDE.U32 R16, R2, c[0x0][0x1b8], R16 ;  /* 0x00006e0002107a25 */ /* 0x000fe200078e0010 */
[----:B------:R-:W-:-:S02]  /*1ae0*/  IADD3 R18, P1, R148, UR20, RZ ;  /* 0x0000001494127c10 */ /* 0x000fc4000ff3e0ff */
[----:B------:R-:W-:Y:S01]  /*1af0*/  SHF.R.S32.HI R9, RZ, 0x1, R63 ;  /* 0x00000001ff097819 */ /* 0x000fe2000001143f */
[----:B------:R-:W-:Y:S01]  /*1b00*/  IMAD.X R7, R143, 0x1, R7, P0 ;  /* 0x000000018f077824 */ /* 0x000fe200000e0607 */
[----:B------:R-:W-:Y:S01]  /*1b10*/  SHF.R.S32.HI R62, RZ, 0x1f, R63 ;  /* 0x0000001fff3e7819 */ /* 0x000fe2000001143f */
[----:B------:R-:W-:Y:S01]  /*1b20*/  IMAD R6, R20, c[0x0][0x194], R6 ;  /* 0x0000650014067a24 */ /* 0x000fe200078e0206 */
[----:B------:R-:W-:Y:S01]  /*1b30*/  LOP3.LUT R3, R8, R3, RZ, 0x3c, !PT ;  /* 0x0000000308037212 */ /* 0x000fe200078e3cff */
[----:B------:R-:W-:Y:S01]  /*1b40*/  IMAD R7, R7, c[0x0][0x1a0], RZ ;  /* 0x0000680007077a24 */ /* 0x000fe200078e02ff */
[----:B------:R-:W-:Y:S01]  /*1b50*/  IADD3.X R19, R149, UR19, RZ, P1, !PT ;  /* 0x0000001395137c10 */ /* 0x000fe20008ffe4ff */
[----:B------:R-:W-:Y:S01]  /*1b60*/  IMAD.MOV.U32 R159, RZ, RZ, c[0x0][0x198] ;  /* 0x00006600ff9f7624 */ /* 0x000fe200078e00ff */
[----:B------:R-:W-:Y:S01]  /*1b70*/  IADD3 R140, P0, R148, R4, RZ ;  /* 0x00000004948c7210 */ /* 0x000fe20007f1e0ff */
[----:B------:R-:W-:Y:S01]  /*1b80*/  IMAD R139, R136, c[0x0][0x1a4], R7 ;  /* 0x00006900888b7a24 */ /* 0x000fe200078e0207 */
[----:B------:R-:W-:Y:S01]  /*1b90*/  IMNMX R91, RZ, UR5, !PT ;  /* 0x00000005ff5b7c17 */ /* 0x000fe2000f800200 */
[----:B------:R-:W-:Y:S01]  /*1ba0*/  IMAD.WIDE.U32 R18, R20, c[0x0][0x190], R18 ;  /* 0x0000640014127a25 */ /* 0x000fe200078e0012 */
[----:B------:R-:W-:-:S02]  /*1bb0*/  LEA.HI R62, R62, R9, RZ, 0x2 ;  /* 0x000000093e3e7211 */ /* 0x000fc400078f10ff */
        /* <DEDUP_REMOVED lines=8> */
[----:B------:R-:W-:Y:S02]  /*1c40*/  SHF.R.S32.HI R73, RZ, 0x1, R75 ;  /* 0x00000001ff497819 */ /* 0x000fe4000001144b */
[----:B------:R-:W-:Y:S01]  /*1c50*/  MOV R126, 0x5 ;  /* 0x00000005007e7802 */ /* 0x000fe20000000f00 */
[----:B------:R-:W-:Y:S01]  /*1c60*/  IMAD.IADD R62, R9, 0x1, -R62 ;  /* 0x00000001093e7824 */ /* 0x000fe200078e0a3e */
[----:B------:R-:W-:Y:S01]  /*1c70*/  IADD3 R69, R147, UR4, RZ ;  /* 0x0000000493457c10 */ /* 0x000fe2000fffe0ff */
[----:B------:R-:W-:Y:S01]  /*1c80*/  IMAD R74, R142, R73, R11 ;  /* 0x000000498e4a7224 */ /* 0x000fe200078e020b */
[----:B------:R-:W-:Y:S01]  /*1c90*/  SHF.L.U64.HI R58, R159, R126, c[0x0][0x19c] ;  /* 0x000067009f3a7619 */ /* 0x000fe2000001027e */
[----:B------:R-:W-:Y:S01]  /*1ca0*/  IMAD.IADD R17, R17, 0x1, R3 ;  /* 0x0000000111117824 */ /* 0x000fe200078e0203 */
[----:B------:R-:W-:Y:S01]  /*1cb0*/  LOP3.LUT P1, RZ, R62, 0x2, RZ, 0xc0, !PT ;  /* 0x000000023eff7812 */ /* 0x000fe2000782c0ff */
[----:B------:R-:W-:Y:S01]  /*1cc0*/  IMAD R7, R143, c[0x0][0x198], RZ ;  /* 0x000066008f077a24 */ /* 0x000fe200078e02ff */
[----:B------:R-:W-:Y:S01]  /*1cd0*/  SHF.R.S32.HI R71, RZ, 0x1f, R74 ;  /* 0x0000001fff477819 */ /* 0x000fe2000001144a */
[----:B------:R-:W-:-:S02]  /*1ce0*/  IMAD.MOV.U32 R9, RZ, RZ, 0x10 ;  /* 0x00000010ff097424 */ /* 0x000fc400078e00ff */
[----:B------:R-:W-:Y:S02]  /*1cf0*/  IMAD.MOV.U32 R3, RZ, RZ, c[0x0][0x1a0] ;  /* 0x00006800ff037624 */ /* 0x000fe400078e00ff */
[----:B------:R-:W-:Y:S01]  /*1d00*/  IMAD.IADD R72, R11, 0x1, R74 ;  /* 0x000000010b487824 */ /* 0x000fe200078e024a */
[----:B------:R-:W-:Y:S01]  /*1d10*/  SEL R9, R9, 0xfffffff0, !P1 ;  /* 0xfffffff009097807 */ /* 0x000fe20004800000 */
[----:B------:R-:W-:Y:S01]  /*1d20*/  IMAD.WIDE.U32 R136, R136, c[0x0][0x1a0], R16 ;  /* 0x0000680088887a25 */ /* 0x000fe200078e0010 */
[----:B------:R-:W-:Y:S02]  /*1d30*/  SHF.L.U64.HI R56, R3, R126, c[0x0][0x1a4] ;  /* 0x0000690003387619 */ /* 0x000fe4000001027e */
[----:B------:R-:W-:Y:S01]  /*1d40*/  SHF.R.S32.HI R70, RZ, 0x1f, R72 ;  /* 0x0000001fff467819 */ /* 0x000fe20000011448 */
[C---:B------:R-:W-:Y:S02]  /*1d50*/  IMAD R7, R142.reuse, c[0x0][0x19c], R7 ;  /* 0x000067008e077a24 */ /* 0x040fe400078e0207 */
        /* <DEDUP_REMOVED lines=9> */
[----:B------:R-:W-:Y:S01]  /*1df0*/  IADD3 R6, P1, P0, R5, -UR17, R142 ;  /* 0x8000001105067c10 */ /* 0x000fe2000f83e08e */
[----:B------:R-:W-:Y:S01]  /*1e00*/  UIMAD UR18, UR14, UR18, URZ ;  /* 0x000000120e1272a4 */ /* 0x000fe2000f8e023f */
[C-C-:B------:R-:W-:Y:S01]  /*1e10*/  IMAD.WIDE.U32 R12, R7.reuse, c[0x0][0x280], R148.reuse ;  /* 0x0000a000070c7a25 */ /* 0x140fe200078e0094 */
[----:B------:R-:W-:Y:S01]  /*1e20*/  USHF.R.S32.HI UR24, URZ, 0x1f, UR17 ;  /* 0x0000001f3f187899 */ /* 0x000fe20008011411 */
[C---:B------:R-:W-:Y:S01]  /*1e30*/  IADD3 R76, R142.reuse, 0x20, RZ ;  /* 0x000000208e4c7810 */ /* 0x040fe20007ffe0ff */
[----:B------:R-:W-:Y:S01]  /*1e40*/  ULDC.64 UR4, c[0x0][0x278] ;  /* 0x00009e0000047ab9 */ /* 0x000fe20000000a00 */
[----:B------:R-:W-:Y:S01]  /*1e50*/  IMAD.WIDE.U32 R10, R7, c[0x0][0x278], R148 ;  /* 0x00009e00070a7a25 */ /* 0x000fe200078e0094 */
[----:B------:R-:W-:Y:S01]  /*1e60*/  SHF.R.S32.HI R7, RZ, 0x1f, R5 ;  /* 0x0000001fff077819 */ /* 0x000fe20000011405 */
[----:B------:R-:W-:Y:S01]  /*1e70*/  UIMAD UR4, UR14, UR4, URZ ;  /* 0x000000040e0472a4 */ /* 0x000fe2000f8e023f */
[----:B------:R-:W-:Y:S01]  /*1e80*/  IADD3 R133, R142, 0x40, RZ ;  /* 0x000000408e857810 */ /* 0x000fe20007ffe0ff */
[----:B------:R-:W-:Y:S01]  /*1e90*/  UIMAD UR25, UR15, UR19, UR18 ;  /* 0x000000130f1972a4 */ /* 0x000fe2000f8e0212 */
[----:B------:R-:W-:Y:S01]  /*1ea0*/  IADD3.X R7, R7, ~UR24, R143, P1, P0 ;  /* 0x8000001807077c10 */ /* 0x000fe20008fe048f */
[----:B------:R-:W-:Y:S01]  /*1eb0*/  UIMAD UR22, UR15, UR5, UR4 ;  /* 0x000000050f1672a4 */ /* 0x000fe2000f8e0204 */
[----:B-----5:R-:W-:Y:S01]  /*1ec0*/  IMAD.IADD R0, R0, 0x1, R5 ;  /* 0x0000000100007824 */ /* 0x020fe200078e0205 */
[----:B------:R-:W-:Y:S01]  /*1ed0*/  UMOV UR33, 0x80 ;  /* 0x0000008000217882 */ /* 0x000fe20000000000 */
[----:B------:R-:W-:Y:S01]  /*1ee0*/  IMAD.WIDE.U32 R14, R3, 0x40, RZ ;  /* 0x00000040030e7825 */ /* 0x000fe200078e00ff */
[----:B------:R-:W-:Y:S01]  /*1ef0*/  IADD3 R13, R13, UR25, RZ ;  /* 0x000000190d0d7c10 */ /* 0x000fe2000fffe0ff */
[----:B------:R-:W-:Y:S01]  /*1f00*/  ULDC.64 UR4, c[0x0][0x1a0] ;  /* 0x0000680000047ab9 */ /* 0x000fe20000000a00 */
[----:B------:R-:W-:Y:S01]  /*1f10*/  IADD3 R11, R11, UR22, RZ ;  /* 0x000000160b0b7c10 */ /* 0x000fe2000fffe0ff */
[C---:B------:R-:W-:Y:S01]  /*1f20*/  IMAD R5, R7.reuse, c[0x0][0x290], RZ ;  /* 0x0000a40007057a24 */ /* 0x040fe200078e02ff */
[----:B------:R-:W-:Y:S01]  /*1f30*/  UMOV UR32, 0x40 ;  /* 0x0000004000207882 */ /* 0x000fe20000000000 */
[----:B------:R-:W-:Y:S01]  /*1f40*/  IMAD R7, R7, c[0x0][0x288], RZ ;  /* 0x0000a20007077a24 */ /* 0x000fe200078e02ff */
[----:B------:R-:W-:Y:S01]  /*1f50*/  UIMAD UR23, UR33, UR5, URZ ;  /* 0x00000005211772a4 */ /* 0x000fe2000f8e023f */
[C---:B------:R-:W-:Y:S01]  /*1f60*/  IMAD R5, R6.reuse, c[0x0][0x294], R5 ;  /* 0x0000a50006057a24 */ /* 0x040fe200078e0205 */
[----:B------:R-:W-:Y:S01]  /*1f70*/  UIMAD UR5, UR32, UR5, URZ ;  /* 0x00000005200572a4 */ /* 0x000fe2000f8e023f */
[----:B------:R-:W-:Y:S01]  /*1f80*/  IMAD.WIDE.U32 R12, R6, c[0x0][0x290], R12 ;  /* 0x0000a400060c7a25 */ /* 0x000fe200078e000c */
[----:B------:R-:W-:Y:S01]  /*1f90*/  ULDC UR31, c[0x0][0x19c] ;  /* 0x00006700001f7ab9 */ /* 0x000fe20000000800 */
[----:B------:R-:W-:Y:S01]  /*1fa0*/  IADD3 R132, R142, 0x60, RZ ;  /* 0x000000608e847810 */ /* 0x000fe20007ffe0ff */
[----:B------:R-:W-:Y:S01]  /*1fb0*/  UMOV UR21, 0xc0 ;  /* 0x000000c000157882 */ /* 0x000fe20000000000 */
[C---:B------:R-:W-:Y:S01]  /*1fc0*/  IMAD R4, R6.reuse, c[0x0][0x28c], R7 ;  /* 0x0000a30006047a24 */ /* 0x040fe200078e0207 */
[----:B------:R-:W-:Y:S01]  /*1fd0*/  IADD3 R103, R15, UR5, RZ ;  /* 0x000000050f677c10 */ /* 0x000fe2000fffe0ff */
[----:B------:R-:W-:Y:S01]  /*1fe0*/  IMAD.WIDE.U32 R10, R6, c[0x0][0x288], R10 ;  /* 0x0000a200060a7a25 */ /* 0x000fe200078e000a */
[----:B------:R-:W-:Y:S01]  /*1ff0*/  ULDC UR22, c[0x0][0x294] ;  /* 0x0000a50000167ab9 */ /* 0x000fe20000000800 */
[----:B------:R-:W-:Y:S01]  /*2000*/  IADD3 R131, R142, 0x80, RZ ;  /* 0x000000808e837810 */ /* 0x000fe20007ffe0ff */
[----:B------:R-:W-:Y:S01]  /*2010*/  ULDC UR5, c[0x0][0x1a4] ;  /* 0x0000690000057ab9 */ /* 0x000fe20000000800 */
[----:B------:R-:W-:Y:S01]  /*2020*/  IMAD.IADD R7, R13, 0x1, R5 ;  /* 0x000000010d077824 */ /* 0x000fe200078e0205 */
[----:B------:R-:W-:Y:S01]  /*2030*/  UMOV UR20, 0x140 ;  /* 0x0000014000147882 */ /* 0x000fe20000000000 */
[C---:B------:R-:W-:Y:S01]  /*2040*/  IMAD R5, R121.reuse, c[0x0][0x2a0], RZ ;  /* 0x0000a80079057a24 */ /* 0x040fe200078e02ff */
[----:B------:R-:W-:Y:S01]  /*2050*/  UIMAD UR33, UR33, UR31, URZ ;  /* 0x0000001f212172a4 */ /* 0x000fe2000f8e023f */
[----:B------:R-:W-:Y:S01]  /*2060*/  IMAD.MOV.U32 R6, RZ, RZ, R12 ;  /* 0x000000ffff067224 */ /* 0x000fe200078e000c */
[----:B------:R-:W-:Y:S01]  /*2070*/  UIMAD UR32, UR32, UR31, URZ ;  /* 0x0000001f202072a4 */ /* 0x000fe2000f8e023f */
[----:B------:R-:W-:Y:S01]  /*2080*/  IMAD R121, R121, c[0x0][0x298], RZ ;  /* 0x0000a60079797a24 */ /* 0x000fe200078e02ff */
[----:B------:R-:W-:Y:S01]  /*2090*/  UMOV UR19, 0x180 ;  /* 0x0000018000137882 */ /* 0x000fe20000000000 */
[----:B------:R-:W-:Y:S01]  /*20a0*/  IMAD.IADD R11, R11, 0x1, R4 ;  /* 0x000000010b0b7824 */ /* 0x000fe200078e0204 */
[----:B------:R-:W-:Y:S01]  /*20b0*/  UIMAD.WIDE.U32 UR40, UR21, UR4, URZ ;  /* 0x00000004152872a5 */ /* 0x000fe2000f8e003f */
[----:B------:R-:W-:Y:S01]  /*20c0*/  IMAD R118, R2, c[0x0][0x2a4], R5 ;  /* 0x0000a90002767a24 */ /* 0x000fe200078e0205 */
[----:B------:R-:W-:Y:S01]  /*20d0*/  UIMAD UR31, UR21, UR22, URZ ;  /* 0x00000016151f72a4 */ /* 0x000fe2000f8e023f */
[----:B------:R-:W-:Y:S01]  /*20e0*/  IMAD.WIDE.U32 R12, R3, 0x80, RZ ;  /* 0x00000080030c7825 */ /* 0x000fe200078e00ff */
[----:B------:R-:W-:Y:S01]  /*20f0*/  UIMAD UR36, UR21, UR5, URZ ;  /* 0x00000005152472a4 */ /* 0x000fe2000f8e023f */
[----:B------:R-:W-:Y:S01]  /*2100*/  SHF.L.U64.HI R103, R14, 0x1, R103 ;  /* 0x000000010e677819 */ /* 0x000fe20000010267 */
[----:B------:R-:W-:Y:S01]  /*2110*/  UMOV UR18, 0x1c0 ;  /* 0x000001c000127882 */ /* 0x000fe20000000000 */
[C---:B------:R-:W-:Y:S01]  /*2120*/  IMAD R121, R2.reuse, c[0x0][0x29c], R121 ;  /* 0x0000a70002797a24 */ /* 0x040fe200078e0279 */
[----:B------:R-:W-:Y:S01]  /*2130*/  UIMAD.WIDE.U32 UR38, UR20, UR4, URZ ;  /* 0x00000004142672a5 */ /* 0x000fe2000f8e003f */
[C---:B------:R-:W-:Y:S01]  /*2140*/  IMAD.WIDE.U32 R4, R2.reuse, c[0x0][0x2a0], R6 ;  /* 0x0000a80002047a25 */ /* 0x040fe200078e0006 */
[----:B------:R-:W-:Y:S01]  /*2150*/  UIMAD UR21, UR20, UR22, URZ ;  /* 0x00000016141572a4 */ /* 0x000fe2000f8e023f */
[----:B------:R-:W-:Y:S01]  /*2160*/  IADD3 R108, R13, UR23, RZ ;  /* 0x000000170d6c7c10 */ /* 0x000fe2000fffe0ff */
[----:B------:R-:W-:Y:S01]  /*2170*/  UIMAD UR37, UR20, UR5, URZ ;  /* 0x00000005142572a4 */ /* 0x000fe2000f8e023f */
[----:B------:R-:W-:Y:S01]  /*2180*/  IMAD.WIDE.U32 R2, R2, c[0x0][0x298], R10 ;  /* 0x0000a60002027a25 */ /* 0x000fe200078e000a */
[----:B------:R-:W-:Y:S01]  /*2190*/  LEA R119, P1, R4, c[0x0][0x270], 0x1 ;  /* 0x00009c0004777a11 */ /* 0x000fe200078208ff */
[----:B------:R-:W-:Y:S01]  /*21a0*/  UIMAD UR20, UR19, UR22, URZ ;  /* 0x00000016131472a4 */ /* 0x000fe2000f8e023f */
[----:B------:R-:W-:Y:S01]  /*21b0*/  SHF.L.U64.HI R108, R12, 0x1, R108 ;  /* 0x000000010c6c7819 */ /* 0x000fe2000001026c */
[----:B------:R-:W-:Y:S01]  /*21c0*/  IMAD.IADD R121, R3, 0x1, R121 ;  /* 0x0000000103797824 */ /* 0x000fe200078e0279 */
[C---:B------:R-:W-:Y:S01]  /*21d0*/  LEA R120, P0, R2.reuse, c[0x0][0x268], 0x1 ;  /* 0x00009a0002787a11 */ /* 0x040fe200078008ff */
        /* <DEDUP_REMOVED lines=14> */
[----:B------:R-:W-:Y:S01]  /*22c0*/  UIMAD.WIDE.U32 UR34, UR19, UR4, URZ ;  /* 0x00000004132272a5 */ /* 0x000fe2000f8e003f */
[----:B------:R-:W-:Y:S01]  /*22d0*/  LEA.HI.X R117, R136, c[0x0][0x174], R139, 0x1, P0 ;  /* 0x00005d0088757a11 */ /* 0x000fe200000f0c8b */
[----:B------:R-:W-:Y:S01]  /*22e0*/  IMAD.SHL.U32 R102, R150, 0x40, RZ ;  /* 0x0000004096667824 */ /* 0x000fe200078e00ff */
[----:B------:R-:W-:Y:S01]  /*22f0*/  LEA.HI.X R113, R140, c[0x0][0x16c], R68, 0x1, P1 ;  /* 0x00005b008c717a11 */ /* 0x000fe200008f0c44 */
[C---:B------:R-:W-:Y:S01]  /*2300*/  IMAD.SHL.U32 R107, R150.reuse, 0x80, RZ ;  /* 0x00000080966b7824 */ /* 0x040fe200078e00ff */
[----:B------:R-:W-:Y:S01]  /*2310*/  SHF.R.S32.HI R49, RZ, 0x1f, R3 ;  /* 0x0000001fff317819 */ /* 0x000fe20000011403 */
[----:B------:R-:W-:Y:S01]  /*2320*/  IMAD.SHL.U32 R100, R150, 0x20, RZ ;  /* 0x0000002096647824 */ /* 0x000fe200078e00ff */
[-C--:B------:R-:W-:Y:S01]  /*2330*/  IADD3 R124, P0, R72, R3.reuse, RZ ;  /* 0x00000003487c7210 */ /* 0x080fe20007f1e0ff */
[----:B------:R-:W-:Y:S01]  /*2340*/  IMAD.WIDE.U32 R156, R150, 0xc0, RZ ;  /* 0x000000c0969c7825 */ /* 0x000fe200078e00ff */
[----:B------:R-:W-:Y:S01]  /*2350*/  IADD3 R48, P1, R74, R3, RZ ;  /* 0x000000034a307210 */ /* 0x000fe20007f3e0ff */
[----:B------:R-:W-:Y:S01]  /*2360*/  UIMAD UR19, UR19, UR5, URZ ;  /* 0x00000005131372a4 */ /* 0x000fe2000f8e023f */
[-C--:B------:R-:W-:Y:S01]  /*2370*/  SHF.L.U64.HI R101, R150, R93.reuse, c[0x0][0x294] ;  /* 0x0000a50096657619 */ /* 0x080fe2000001025d */
[--C-:B------:R-:W-:Y:S01]  /*2380*/  IMAD.X R125, R70, 0x1, R49.reuse, P0 ;  /* 0x00000001467d7824 */ /* 0x100fe200000e0631 */
[C---:B------:R-:W-:Y:S01]  /*2390*/  SHF.L.U64.HI R106, R150.reuse, R96, c[0x0][0x294] ;  /* 0x0000a500966a7619 */ /* 0x040fe20000010260 */
[----:B------:R-:W-:Y:S01]  /*23a0*/  IMAD.X R49, R71, 0x1, R49, P1 ;  /* 0x0000000147317824 */ /* 0x000fe200008e0631 */
[C---:B------:R-:W-:Y:S01]  /*23b0*/  SHF.L.U64.HI R99, R150.reuse, R126, c[0x0][0x294] ;  /* 0x0000a50096637619 */ /* 0x040fe2000001027e */
[----:B------:R-:W-:Y:S01]  /*23c0*/  IMAD.WIDE.U32 R154, R150, 0x140, RZ ;  /* 0x00000140969a7825 */ /* 0x000fe200078e00ff */
        /* <DEDUP_REMOVED lines=15> */
[----:B------:R-:W-:Y:S01]  /*24c0*/  IMAD.SHL.U32 R90, R73, 0x20, RZ ;  /* 0x00000020495a7824 */ /* 0x000fe200078e00ff */
[----:B------:R-:W-:Y:S01]  /*24d0*/  SHF.L.U64.HI R96, R127, R96, c[0x0][0x28c] ;  /* 0x0000a3007f607619 */ /* 0x000fe20000010260 */
[----:B------:R-:W-:Y:S01]  /*24e0*/  IMAD.SHL.U32 R88, R73, 0x40, RZ ;  /* 0x0000004049587824 */ /* 0x000fe200078e00ff */
[----:B------:R-:W-:Y:S01]  /*24f0*/  SHF.L.U64.HI R126, R127, R126, c[0x0][0x28c] ;  /* 0x0000a3007f7e7619 */ /* 0x000fe2000001027e */
[C---:B------:R-:W-:Y:S01]  /*2500*/  IMAD R86, R73.reuse, 0x60, RZ ;  /* 0x0000006049567824 */ /* 0x040fe200078e02ff */
[----:B------:R-:W-:Y:S01]  /*2510*/  SHF.L.U64.HI R101, R102, 0x1, R101 ;  /* 0x0000000166657819 */ /* 0x000fe20000010265 */
[----:B------:R-:W-:Y:S01]  /*2520*/  IMAD.SHL.U32 R84, R73, 0x80, RZ ;  /* 0x0000008049547824 */ /* 0x000fe200078e00ff */
[----:B------:R-:W-:Y:S01]  /*2530*/  SHF.L.U64.HI R106, R107, 0x1, R106 ;  /* 0x000000016b6a7819 */ /* 0x000fe2000001026a */
[C---:B------:R-:W-:Y:S01]  /*2540*/  IMAD R82, R73.reuse, 0xa0, RZ ;  /* 0x000000a049527824 */ /* 0x040fe200078e02ff */
        /* <DEDUP_REMOVED lines=12> */
[----:B------:R-:W-:Y:S01]  /*2610*/  SHF.R.S32.HI R89, RZ, 0x1f, R90 ;  /* 0x0000001fff597819 */ /* 0x000fe2000001145a */
        /* <DEDUP_REMOVED lines=28> */
[----:B------:R-:W-:-:S02]  /*27e0*/  ULDC UR4, c[0x0][0x230] ;  /* 0x00008c0000047ab9 */ /* 0x000fc40000000800 */
[----:B------:R-:W-:Y:S02]  /*27f0*/  UIMAD UR30, UR30, 0xc0, URZ ;  /* 0x000000c01e1e78a4 */ /* 0x000fe4000f8e023f */
[----:B------:R-:W-:Y:S02]  /*2800*/  UIMAD UR29, UR29, 0x140, URZ ;  /* 0x000001401d1d78a4 */ /* 0x000fe4000f8e023f */
[----:B------:R-:W-:Y:S02]  /*2810*/  UIMAD UR28, UR28, 0x180, URZ ;  /* 0x000001801c1c78a4 */ /* 0x000fe4000f8e023f */
[----:B------:R-:W-:Y:S02]  /*2820*/  UIMAD UR27, UR27, 0x1c0, URZ ;  /* 0x000001c01b1b78a4 */ /* 0x000fe4000f8e023f */
[----:B------:R-:W-:Y:S02]  /*2830*/  UIMAD UR26, UR26, 0xc0, URZ ;  /* 0x000000c01a1a78a4 */ /* 0x000fe4000f8e023f */
[----:B------:R-:W-:-:S02]  /*2840*/  UIMAD UR25, UR25, 0x140, URZ ;  /* 0x00000140191978a4 */ /* 0x000fc4000f8e023f */
[----:B------:R-:W-:Y:S02]  /*2850*/  UIMAD UR24, UR24, 0x180, URZ ;  /* 0x00000180181878a4 */ /* 0x000fe4000f8e023f */
[----:B------:R-:W-:Y:S02]  /*2860*/  UIMAD UR23, UR23, 0x1c0, URZ ;  /* 0x000001c0171778a4 */ /* 0x000fe4000f8e023f */
[----:B------:R-:W-:Y:S02]  /*2870*/  UIADD3 UR36, UR41, UR36, URZ ;  /* 0x0000002429247290 */ /* 0x000fe4000fffe03f */
[----:B------:R-:W-:Y:S02]  /*2880*/  UIADD3 UR37, UR39, UR37, URZ ;  /* 0x0000002527257290 */ /* 0x000fe4000fffe03f */
[----:B------:R-:W-:Y:S02]  /*2890*/  UIADD3 UR19, UR35, UR19, URZ ;  /* 0x0000001323137290 */ /* 0x000fe4000fffe03f */
[----:B------:R-:W-:-:S02]  /*28a0*/  UIADD3 UR5, UR43, UR5, URZ ;  /* 0x000000052b057290 */ /* 0x000fc4000fffe03f */
[----:B------:R-:W-:Y:S02]  /*28b0*/  ULDC.U8 UR20, c[0x0][0x313] ;  /* 0x0000c4c000147ab9 */ /* 0x000fe40000000000 */
.L_x_2146:
[----:B------:R-:W-:Y:S01]  /*28c0*/  ISETP.NE.AND P5, PT, R135, RZ, PT ;  /* 0x000000ff8700720c */ /* 0x000fe20003fa5270 */
[----:B------:R-:W-:Y:S02]  /*28d0*/  IMAD.SHL.U32 R14, R12, 0x100, RZ ;  /* 0x000001000c0e7824 */ /* 0x000fe400078e00ff */
[----:B------:R-:W-:Y:S02]  /*28e0*/  IMAD.MOV.U32 R16, RZ, RZ, R119 ;  /* 0x000000ffff107224 */ /* 0x000fe400078e0077 */
[----:B------:R-:W-:Y:S01]  /*28f0*/  IMAD.MOV.U32 R17, RZ, RZ, R118 ;  /* 0x000000ffff117224 */ /* 0x000fe200078e0076 */
[----:B------:R-:W-:Y:S04]  /*2900*/  IADD3 R13, R14, -0x100, RZ ;  /* 0xffffff000e0d7810 */ /* 0x000fe80007ffe0ff */
[C---:B------:R-:W-:Y:S02]  /*2910*/  IADD3 R7, -R13.reuse, UR12, RZ ;  /* 0x0000000c0d077c10 */ /* 0x040fe4000fffe1ff */
[----:B--2---:R-:W-:Y:S02]  /*2920*/  IADD3 R5, -R13, UR17, RZ ;  /* 0x000000110d057c10 */ /* 0x004fe4000fffe1ff */
[C---:B------:R-:W-:Y:S04]  /*2930*/  ISETP.GE.OR P0, PT, R76.reuse, R7, P5 ;  /* 0x000000074c00720c */ /* 0x040fe80002f06670 */
[----:B------:R-:W-:Y:S02]  /*2940*/  ISETP.LT.OR P3, PT, R76, R5, P0 ;  /* 0x000000054c00720c */ /* 0x000fe40000761670 */
[C---:B------:R-:W-:Y:S02]  /*2950*/  ISETP.GE.OR P0, PT, R133.reuse, R7, P5 ;  /* 0x000000078500720c */ /* 0x040fe40002f06670 */
[----:B------:R-:W-:Y:S02]  /*2960*/  P2R R4, PR, RZ, 0x8 ;  /* 0x00000008ff047803 */ /* 0x000fe40000000000 */
[----:B------:R-:W-:Y:S02]  /*2970*/  ISETP.LT.OR P6, PT, R133, R5, P0 ;  /* 0x000000058500720c */ /* 0x000fe400007c1670 */
[C---:B------:R-:W-:Y:S02]  /*2980*/  ISETP.GE.OR P0, PT, R132.reuse, R7, P5 ;  /* 0x000000078400720c */ /* 0x040fe40002f06670 */
[----:B------:R-:W-:Y:S02]  /*2990*/  P2R R165, PR, RZ, 0x40 ;  /* 0x00000040ffa57803 */ /* 0x000fe40000000000 */
[----:B------:R-:W-:Y:S02]  /*29a0*/  ISETP.LT.OR P4, PT, R132, R5, P0 ;  /* 0x000000058400720c */ /* 0x000fe40000781670 */
[----:B------:R-:W-:Y:S02]  /*29b0*/  ISETP.GE.OR P0, PT, R131, R7, P5 ;  /* 0x000000078300720c */ /* 0x000fe40002f06670 */
[----:B------:R-:W-:Y:S02]  /*29c0*/  @!P3 LEA R52, P2, R57, R116, 0x1 ;  /* 0x000000743934b211 */ /* 0x000fe400078408ff */
[----:B------:R-:W-:Y:S02]  /*29d0*/  ISETP.LT.OR P0, PT, R131, R5, P0 ;  /* 0x000000058300720c */ /* 0x000fe40000701670 */
[----:B------:R-:W-:Y:S02]  /*29e0*/  @!P3 LEA.HI.X R53, R57, R117, R56, 0x1, P2 ;  /* 0x000000753935b211 */ /* 0x000fe400010f0c38 */
[----:B------:R-:W-:Y:S02]  /*29f0*/  P2R R164, PR, RZ, 0x1 ;  /* 0x00000001ffa47803 */ /* 0x000fe40000000000 */
[----:B------:R-:W-:Y:S02]  /*2a00*/  @!P6 IADD3 R50, P0, R116, R104, RZ ;  /* 0x000000687432e210 */ /* 0x000fe40007f1e0ff */
[----:B------:R-:W-:Y:S02]  /*2a10*/  ISETP.NE.AND P2, PT, R164, RZ, PT ;  /* 0x000000ffa400720c */ /* 0x000fe40003f45270 */
[----:B------:R-:W-:Y:S01]  /*2a20*/  @!P3 IADD3 R54, P1, R119, R100, RZ ;  /* 0x000000647736b210 */ /* 0x000fe20007f3e0ff */
        /* <DEDUP_REMOVED lines=9> */
[----:B------:R-:W-:Y:S01]  /*2ac0*/  @!P2 IMAD.X R25, R118, 0x1, R106, P0 ;  /* 0x000000017619a824 */ /* 0x000fe200000e066a */
[----:B------:R-:W-:Y:S02]  /*2ad0*/  @!P2 IADD3 R44, P0, R116, R109, RZ ;  /* 0x0000006d742ca210 */ /* 0x000fe40007f1e0ff */
[----:B------:R-:W-:Y:S01]  /*2ae0*/  @!P4 IMAD.X R29, R118, 0x1, R105, P1 ;  /* 0x00000001761dc824 */ /* 0x000fe200008e0669 */
[----:B------:R-:W-:Y:S02]  /*2af0*/  @!P4 IADD3 R46, P1, R116, UR40, RZ ;  /* 0x00000028742ecc10 */ /* 0x000fe4000ff3e0ff */
[----:B------:R-:W-:Y:S01]  /*2b00*/  @!P2 IMAD.X R45, R117, 0x1, R108, P0 ;  /* 0x00000001752da824 */ /* 0x000fe200000e066c */
[----:B------:R-:W-:Y:S02]  /*2b10*/  @!P5 IADD3 R20, P0, R119, R154, RZ ;  /* 0x0000009a7714d210 */ /* 0x000fe40007f1e0ff */
[----:B------:R-:W-:Y:S02]  /*2b20*/  @!P4 IADD3.X R47, R117, UR36, RZ, P1, !PT ;  /* 0x00000024752fcc10 */ /* 0x000fe40008ffe4ff */
[----:B------:R-:W-:Y:S01]  /*2b30*/  ISETP.NE.AND P1, PT, R135, RZ, PT ;  /* 0x000000ff8700720c */ /* 0x000fe20003f25270 */
[----:B------:R-:W-:Y:S01]  /*2b40*/  @!P5 IMAD.X R21, R118, 0x1, R110, P0 ;  /* 0x000000017615d824 */ /* 0x000fe200000e066e */
[----:B------:R-:W-:Y:S02]  /*2b50*/  @!P5 IADD3 R42, P0, R116, UR38, RZ ;  /* 0x00000026742adc10 */ /* 0x000fe4000ff1e0ff */
[----:B------:R-:W-:Y:S02]  /*2b60*/  ISETP.NE.AND P4, PT, R165, RZ, PT ;  /* 0x000000ffa500720c */ /* 0x000fe40003f85270 */
[----:B------:R-:W-:Y:S02]  /*2b70*/  @!P5 IADD3.X R43, R117, UR37, RZ, P0, !PT ;  /* 0x00000025752bdc10 */ /* 0x000fe400087fe4ff */
[C---:B------:R-:W-:Y:S04]  /*2b80*/  ISETP.GE.OR P0, PT, R129.reuse, R7, P1 ;  /* 0x000000078100720c */ /* 0x040fe80000f06670 */
        /* <DEDUP_REMOVED lines=13> */
[----:B------:R-:W-:Y:S02]  /*2c60*/  LEA R119, P0, R92, R16, 0x1 ;  /* 0x000000105c777211 */ /* 0x000fe400078008ff */
        /* <DEDUP_REMOVED lines=10> */
[----:B---3--:R3:W-:Y:S01]  /*2d10*/  @!P4 STG.E.128 [R50.64], R32 ;  /* 0x000000203200c986 */ /* 0x0087e2000c101d06 */
[----:B------:R-:W-:Y:S11]  /*2d20*/  ISETP.NE.AND P4, PT, R0, RZ, PT ;  /* 0x000000ff0000720c */ /* 0x000ff60003f85270 */
[----:B------:R-:W-:Y:S02]  /*2d30*/  @!UPT UIADD3 URZ, URZ, URZ, URZ ;  /* 0x0000003f3f3ff290 */ /* 0x000fe4000fffe03f */
[----:B------:R-:W4:Y:S04]  /*2d40*/  @!P4 LDG.E.128 R28, [R28.64] ;  /* 0x000000061c1cc981 */ /* 0x000f28000c1e1d00 */
[----:B----4-:R3:W-:Y:S04]  /*2d50*/  @!P4 STG.E.128 [R46.64], R28 ;  /* 0x0000001c2e00c986 */ /* 0x0107e8000c101d06 */
[----:B------:R-:W4:Y:S04]  /*2d60*/  @!P2 LDG.E.128 R24, [R24.64] ;  /* 0x000000061818a981 */ /* 0x000f28000c1e1d00 */
[----:B----4-:R3:W-:Y:S04]  /*2d70*/  @!P2 STG.E.128 [R44.64], R24 ;  /* 0x000000182c00a986 */ /* 0x0107e8000c101d06 */
        /* <DEDUP_REMOVED lines=15> */
[----:B---3--:R-:W2:Y:S01]  /*2e70*/  LDG.E.128 R16, [R120.64] ;  /* 0x0000000678107981 */ /* 0x008ea2000c1e1d00 */
[----:B------:R-:W-:Y:S11]  /*2e80*/  MOV R115, R113 ;  /* 0x0000007100737202 */ /* 0x000ff60000000f00 */
[----:B------:R-:W3:Y:S06]  /*2e90*/  @!P0 LDG.E.64 R6, [R10.64] ;  /* 0x000000060a068981 */ /* 0x000eec000c1e1b00 */
[----:B------:R-:W4:Y:S02]  /*2ea0*/  @!P0 LDG.E.64 R24, [R48.64] ;  /* 0x0000000630188981 */ /* 0x000f24000c1e1b00 */
[----:B----4-:R-:W-:Y:S01]  /*2eb0*/  @!P0 IMAD.U32 R22, R24, 0x10000, RZ ;  /* 0x0001000018168824 */ /* 0x010fe200078e00ff */
[----:B--2---:R-:W-:Y:S01]  /*2ec0*/  @!P0 LOP3.LUT R21, R16, 0xffff0000, RZ, 0xc0, !PT ;  /* 0xffff000010158812 */ /* 0x004fe200078ec0ff */
[----:B------:R-:W-:Y:S01]  /*2ed0*/  @!P0 IMAD.U32 R23, R25, 0x10000, RZ ;  /* 0x0001000019178824 */ /* 0x000fe200078e00ff */
[----:B---3--:R-:W-:Y:S02]  /*2ee0*/  @!P0 SHF.L.U32 R20, R6, 0x10, RZ ;  /* 0x0000001006148819 */ /* 0x008fe400000006ff */
[----:B------:R-:W-:Y:S02]  /*2ef0*/  @!P0 SHF.L.U32 R15, R16, 0x10, RZ ;  /* 0x00000010100f8819 */ /* 0x000fe400000006ff */
[----:B------:R-:W-:Y:S01]  /*2f00*/  @!P0 LOP3.LUT R8, R6, 0xffff0000, RZ, 0xc0, !PT ;  /* 0xffff000006088812 */ /* 0x000fe200078ec0ff */
[-C--:B------:R-:W-:Y:S01]  /*2f10*/  @!P0 FMUL.FTZ R29, R21, R20.reuse ;  /* 0x00000014151d8220 */ /* 0x080fe20000410000 */
[----:B------:R-:W-:Y:S01]  /*2f20*/  @!P0 LOP3.LUT R27, R25, 0xffff0000, RZ, 0xc0, !PT ;  /* 0xffff0000191b8812 */ /* 0x000fe200078ec0ff */
[C---:B------:R-:W-:Y:S01]  /*2f30*/  @!P0 FMUL.FTZ R0, R15.reuse, R20 ;  /* 0x000000140f008220 */ /* 0x040fe20000410000 */
[C---:B------:R-:W-:Y:S01]  /*2f40*/  @!P0 SHF.L.U32 R20, R18.reuse, 0x10, RZ ;  /* 0x0000001012148819 */ /* 0x040fe200000006ff */
[-C--:B------:R-:W-:Y:S01]  /*2f50*/  @!P0 FFMA.FTZ R29, R15, R22.reuse, -R29 ;  /* 0x000000160f1d8223 */ /* 0x080fe2000001081d */
[----:B------:R-:W-:Y:S01]  /*2f60*/  @!P0 LOP3.LUT R25, R19, 0xffff0000, RZ, 0xc0, !PT ;  /* 0xffff000013198812 */ /* 0x000fe200078ec0ff */
[----:B------:R-:W-:Y:S01]  /*2f70*/  @!P0 IMAD.U32 R15, R17, 0x10000, RZ ;  /* 0x00010000110f8824 */ /* 0x000fe200078e00ff */
[----:B------:R-:W-:Y:S01]  /*2f80*/  @!P0 SHF.L.U32 R5, R7, 0x10, RZ ;  /* 0x0000001007058819 */ /* 0x000fe200000006ff */
[----:B------:R-:W-:Y:S01]  /*2f90*/  @!P0 FFMA.FTZ R0, R21, R22, R0 ;  /* 0x0000001615008223 */ /* 0x000fe20000010000 */
[----:B------:R-:W-:Y:S01]  /*2fa0*/  @!P0 LOP3.LUT R22, R18, 0xffff0000, RZ, 0xc0, !PT ;  /* 0xffff000012168812 */ /* 0x000fe200078ec0ff */
[----:B------:R-:W-:Y:S01]  /*2fb0*/  @!P0 IMAD.U32 R6, R19, 0x10000, RZ ;  /* 0x0001000013068824 */ /* 0x000fe200078e00ff */
[----:B------:R-:W-:Y:S01]  /*2fc0*/  @!P0 LOP3.LUT R21, R17, 0xffff0000, RZ, 0xc0, !PT ;  /* 0xffff000011158812 */ /* 0x000fe200078ec0ff */
[-C--:B------:R-:W-:Y:S01]  /*2fd0*/  @!P0 FMUL.FTZ R2, R15, R8.reuse ;  /* 0x000000080f028220 */ /* 0x080fe20000410000 */
        /* <DEDUP_REMOVED lines=22> */
.L_x_2096:
[----:B------:R-:W-:Y:S05]  /*3140*/  BSYNC B0 ;  /* 0x0000000000007941 */ /* 0x000fea0003800000 */
.L_x_2095:
        /* <DEDUP_REMOVED lines=32> */
[C---:B------:R-:W-:Y:S01]  /*3350*/  @!P0 LOP3.LUT R22, R18.reuse, 0xffff0000, RZ, 0xc0, !PT ;  /* 0xffff000012168812 */ /* 0x040fe200078ec0ff */
[----:B------:R-:W-:Y:S01]  /*3360*/  @!P0 IMAD.U32 R20, R18, 0x10000, RZ ;  /* 0x0001000012148824 */ /* 0x000fe200078e00ff */
[----:B------:R-:W-:Y:S01]  /*3370*/  @!P0 LOP3.LUT R21, R17, 0xffff0000, RZ, 0xc0, !PT ;  /* 0xffff000011158812 */ /* 0x000fe200078ec0ff */
[-C--:B------:R-:W-:Y:S01]  /*3380*/  @!P0 FMUL.FTZ R2, R15, R8.reuse ;  /* 0x000000080f028220 */ /* 0x080fe20000410000 */
[----:B------:R-:W-:Y:S01]  /*3390*/  @!P0 LOP3.LUT R7, R7, 0xffff0000, RZ, 0xc0, !PT ;  /* 0xffff000007078812 */ /* 0x000fe200078ec0ff */
[----:B------:R-:W-:Y:S01]  /*33a0*/  @!P0 FMUL.FTZ R3, R20, R5 ;  /* 0x0000000514038220 */ /* 0x000fe20000410000 */
[----:B------:R-:W-:Y:S01]  /*33b0*/  @!P0 F2FP.BF16.PACK_AB R31, R0, R31 ;  /* 0x0000001f001f823e */ /* 0x000fe200000010ff */
[----:B------:R-:W-:Y:S02]  /*33c0*/  @!P0 FMUL.FTZ R26, R22, R5 ;  /* 0x00000005161a8220 */ /* 0x000fe40000410000 */
[----:B------:R-:W-:Y:S02]  /*33d0*/  @!P0 FMUL.FTZ R33, R21, R8 ;  /* 0x0000000815218220 */ /* 0x000fe40000410000 */
        /* <DEDUP_REMOVED lines=16> */
.L_x_2098:
[----:B------:R-:W-:Y:S05]  /*34e0*/  BSYNC B0 ;  /* 0x0000000000007941 */ /* 0x000fea0003800000 */
.L_x_2097:
[----:B------:R-:W-:Y:S01]  /*34f0*/  ISETP.NE.AND P0, PT, R165, RZ, PT ;  /* 0x000000ffa500720c */ /* 0x000fe20003f05270 */
[----:B------:R-:W-:Y:S01]  /*3500*/  @!UPT UIADD3 URZ, URZ, URZ, URZ ;  /* 0x0000003f3f3ff290 */ /* 0x000fe2000fffe03f */
[----:B------:R-:W-:Y:S11]  /*3510*/  BSSY B0, `(.L_x_2099) ;  /* 0x0000039000007945 */ /* 0x000ff60003800000 */
        /* <DEDUP_REMOVED lines=56> */
.L_x_2100:
[----:B------:R-:W-:Y:S05]  /*38a0*/  BSYNC B0 ;  /* 0x0000000000007941 */ /* 0x000fea0003800000 */
.L_x_2099:
[----:B------:R-:W-:Y:S01]  /*38b0*/  BSSY B0, `(.L_x_2101) ;  /* 0x000003d000007945 */ /* 0x000fe20003800000 */
[----:B------:R-:W-:-:S05]  /*38c0*/  @P4 BRA `(.L_x_2102) ;  /* 0x000003b000004947 */ /* 0x000fca0003800000 */
[----:B-1----:R-:W-:Y:S01]  /*38d0*/  IMAD.MOV.U32 R115, RZ, RZ, R113 ;  /* 0x000000ffff737224 */ /* 0x002fe200078e0071 */
[----:B------:R-:W-:Y:S02]  /*38e0*/  ISETP.GE.AND P0, PT, R148, UR4, PT ;  /* 0x0000000494007c0c */ /* 0x000fe4000bf06270 */
[----:B---3--:R-:W-:Y:S02]  /*38f0*/  MOV R33, c[0x0][0x288] ;  /* 0x0000a20000217a02 */ /* 0x008fe40000000f00 */
[----:B------:R-:W-:Y:S03]  /*3900*/  MOV R37, 0xc0 ;  /* 0x000000c000257802 */ /* 0x000fe60000000f00 */
[----:B------:R-:W-:Y:S04]  /*3910*/  IMAD.WIDE.U32 R32, R33, 0xc0, R120 ;  /* 0x000000c021207825 */ /* 0x000fe800078e0078 */
[----:B------:R-:W-:Y:S01]  /*3920*/  IMAD.WIDE.U32 R40, R37, c[0x0][0x198], R114 ;  /* 0x0000660025287a25 */ /* 0x000fe200078e0072 */
[----:B------:R-:W-:Y:S02]  /*3930*/  IADD3 R33, R33, UR30, RZ ;  /* 0x0000001e21217c10 */ /* 0x000fe4000fffe0ff */
[C---:B------:R-:W-:Y:S01]  /*3940*/  @!P0 SHF.L.U64.HI R26, R86.reuse, 0x1, R85 ;  /* 0x00000001561a8819 */ /* 0x040fe20000010255 */
[----:B------:R-:W-:Y:S02]  /*3950*/  @!P0 IMAD.SHL.U32 R35, R86, 0x2, RZ ;  /* 0x0000000256238824 */ /* 0x000fe400078e00ff */
[----:B------:R-:W2:Y:S01]  /*3960*/  LDG.E.128 R16, [R32.64] ;  /* 0x0000000620107981 */ /* 0x000ea2000c1e1d00 */
[----:B------:R-:W-:Y:S02]  /*3970*/  IMAD R37, R37, c[0x0][0x19c], RZ ;  /* 0x0000670025257a24 */ /* 0x000fe400078e02ff */
[----:B------:R-:W-:Y:S03]  /*3980*/  @!P0 IADD3 R30, P1, R35, R48, RZ ;  /* 0x00000030231e8210 */ /* 0x000fe60007f3e0ff */
[----:B------:R-:W-:Y:S02]  /*3990*/  IADD3 R41, R41, R37, RZ ;  /* 0x0000002529297210 */ /* 0x000fe40007ffe0ff */
[C---:B------:R-:W-:Y:S02]  /*39a0*/  @!P0 IADD3.X R31, R26.reuse, R49, RZ, P1, !PT ;  /* 0x000000311a1f8210 */ /* 0x040fe40000ffe4ff */
[----:B------:R-:W-:Y:S03]  /*39b0*/  @!P0 IADD3 R20, P1, R35, R10, RZ ;  /* 0x0000000a23148210 */ /* 0x000fe60007f3e0ff */
[----:B------:R-:W3:Y:S02]  /*39c0*/  @!P0 LDG.E.64 R24, [R30.64] ;  /* 0x000000061e188981 */ /* 0x000ee4000c1e1b00 */
[----:B------:R-:W-:Y:S05]  /*39d0*/  @!P0 IMAD.X R21, R26, 0x1, R11, P1 ;  /* 0x000000011a158824 */ /* 0x000fea00008e060b */
[----:B------:R-:W4:Y:S01]  /*39e0*/  @!P0 LDG.E.64 R6, [R20.64] ;  /* 0x0000000614068981 */ /* 0x000f22000c1e1b00 */
[----:B---3--:R-:W-:Y:S01]  /*39f0*/  @!P0 IMAD.U32 R23, R24, 0x10000, RZ ;  /* 0x0001000018178824 */ /* 0x008fe200078e00ff */
[C---:B--2---:R-:W-:Y:S01]  /*3a00*/  @!P0 LOP3.LUT R22, R16.reuse, 0xffff0000, RZ, 0xc0, !PT ;  /* 0xffff000010168812 */ /* 0x044fe200078ec0ff */
[C---:B------:R-:W-:Y:S01]  /*3a10*/  @!P0 IMAD.U32 R27, R25.reuse, 0x10000, RZ ;  /* 0x00010000191b8824 */ /* 0x040fe200078e00ff */
[----:B------:R-:W-:Y:S02]  /*3a20*/  @!P0 SHF.L.U32 R8, R16, 0x10, RZ ;  /* 0x0000001010088819 */ /* 0x000fe400000006ff */
[----:B------:R-:W-:Y:S02]  /*3a30*/  @!P0 LOP3.LUT R29, R25, 0xffff0000, RZ, 0xc0, !PT ;  /* 0xffff0000191d8812 */ /* 0x000fe400078ec0ff */
[C---:B----4-:R-:W-:Y:S02]  /*3a40*/  @!P0 SHF.L.U32 R15, R6.reuse, 0x10, RZ ;  /* 0x00000010060f8819 */ /* 0x050fe400000006ff */
[----:B------:R-:W-:Y:S02]  /*3a50*/  @!P0 LOP3.LUT R25, R17, 0xffff0000, RZ, 0xc0, !PT ;  /* 0xffff000011198812 */ /* 0x000fe400078ec0ff */
[----:B------:R-:W-:Y:S01]  /*3a60*/  @!P0 LOP3.LUT R6, R6, 0xffff0000, RZ, 0xc0, !PT ;  /* 0xffff000006068812 */ /* 0x000fe200078ec0ff */
[-C--:B------:R-:W-:Y:S01]  /*3a70*/  @!P0 FMUL.FTZ R33, R22, R15.reuse ;  /* 0x0000000f16218220 */ /* 0x080fe20000410000 */
[----:B------:R-:W-:Y:S01]  /*3a80*/  @!P0 LOP3.LUT R24, R24, 0xffff0000, RZ, 0xc0, !PT ;  /* 0xffff000018188812 */ /* 0x000fe200078ec0ff */
[C---:B------:R-:W-:Y:S01]  /*3a90*/  @!P0 FMUL.FTZ R0, R8.reuse, R15 ;  /* 0x0000000f08008220 */ /* 0x040fe20000410000 */
[----:B------:R-:W-:Y:S01]  /*3aa0*/  @!P0 SHF.L.U32 R5, R7, 0x10, RZ ;  /* 0x0000001007058819 */ /* 0x000fe200000006ff */
[----:B------:R-:W-:Y:S01]  /*3ab0*/  @!P0 IMAD.U32 R15, R17, 0x10000, RZ ;  /* 0x00010000110f8824 */ /* 0x000fe200078e00ff */
[----:B------:R-:W-:Y:S01]  /*3ac0*/  @!P0 LOP3.LUT R7, R7, 0xffff0000, RZ, 0xc0, !PT ;  /* 0xffff000007078812 */ /* 0x000fe200078ec0ff */
        /* <DEDUP_REMOVED lines=27> */
.L_x_2102:
[----:B------:R-:W-:Y:S05]  /*3c80*/  BSYNC B0 ;  /* 0x0000000000007941 */ /* 0x000fea0003800000 */
.L_x_2101:
[----:B------:R-:W-:Y:S01]  /*3c90*/  BSSY B0, `(.L_x_2103) ;  /* 0x0000039000007945 */ /* 0x000fe20003800000 */
[----:B------:R-:W-:-:S05]  /*3ca0*/  @P2 BRA `(.L_x_2104) ;  /* 0x0000037000002947 */ /* 0x000fca0003800000 */
        /* <DEDUP_REMOVED lines=15> */
[----:B------:R-:W-:Y:S01]  /*3da0*/  @!P0 LOP3.LUT R21, R16, 0xffff0000, RZ, 0xc0, !PT ;  /* 0xffff000010158812 */ /* 0x000fe200078ec0ff */
[C---:B---3--:R-:W-:Y:S01]  /*3db0*/  @!P0 IMAD.U32 R20, R6.reuse, 0x10000, RZ ;  /* 0x0001000006148824 */ /* 0x048fe200078e00ff */
[----:B------:R-:W-:Y:S01]  /*3dc0*/  @!P0 LOP3.LUT R8, R6, 0xffff0000, RZ, 0xc0, !PT ;  /* 0xffff000006088812 */ /* 0x000fe200078ec0ff */
[----:B------:R-:W-:Y:S01]  /*3dd0*/  @!P0 IMAD.U32 R5, R7, 0x10000, RZ ;  /* 0x0001000007058824 */ /* 0x000fe200078e00ff */
[----:B------:R-:W-:Y:S01]  /*3de0*/  @!P0 SHF.L.U32 R6, R19, 0x10, RZ ;  /* 0x0000001013068819 */ /* 0x000fe200000006ff */
[-C--:B------:R-:W-:Y:S01]  /*3df0*/  @!P0 FMUL.FTZ R31, R21, R20.reuse ;  /* 0x00000014151f8220 */ /* 0x080fe20000410000 */
[----:B------:R-:W-:Y:S01]  /*3e00*/  @!P0 LOP3.LUT R7, R7, 0xffff0000, RZ, 0xc0, !PT ;  /* 0xffff000007078812 */ /* 0x000fe200078ec0ff */
[----:B------:R-:W-:Y:S01]  /*3e10*/  @!P0 FMUL.FTZ R0, R15, R20 ;  /* 0x000000140f008220 */ /* 0x000fe20000410000 */
[----:B----4-:R-:W-:Y:S01]  /*3e20*/  @!P0 SHF.L.U32 R22, R24, 0x10, RZ ;  /* 0x0000001018168819 */ /* 0x010fe200000006ff */
[----:B------:R-:W-:Y:S01]  /*3e30*/  @!P0 IMAD.U32 R20, R18, 0x10000, RZ ;  /* 0x0001000012148824 */ /* 0x000fe200078e00ff */
[C---:B------:R-:W-:Y:S01]  /*3e40*/  @!P0 SHF.L.U32 R23, R25.reuse, 0x10, RZ ;  /* 0x0000001019178819 */ /* 0x040fe200000006ff */
[----:B------:R-:W-:Y:S01]  /*3e50*/  @!P0 FMUL.FTZ R4, R6, R7 ;  /* 0x0000000706048220 */ /* 0x000fe20000410000 */
[----:B------:R-:W-:Y:S01]  /*3e60*/  @!P0 LOP3.LUT R27, R25, 0xffff0000, RZ, 0xc0, !PT ;  /* 0xffff0000191b8812 */ /* 0x000fe200078ec0ff */
[-C--:B------:R-:W-:Y:S01]  /*3e70*/  @!P0 FFMA.FTZ R31, R15, R22.reuse, -R31 ;  /* 0x000000160f1f8223 */ /* 0x080fe2000001081f */
[----:B------:R-:W-:Y:S01]  /*3e80*/  @!P0 SHF.L.U32 R15, R17, 0x10, RZ ;  /* 0x00000010110f8819 */ /* 0x000fe200000006ff */
[----:B------:R-:W-:Y:S01]  /*3e90*/  @!P0 FFMA.FTZ R0, R21, R22, R0 ;  /* 0x0000001615008223 */ /* 0x000fe20000010000 */
[----:B------:R-:W-:Y:S01]  /*3ea0*/  @!P0 LOP3.LUT R22, R18, 0xffff0000, RZ, 0xc0, !PT ;  /* 0xffff000012168812 */ /* 0x000fe200078ec0ff */
[-C--:B------:R-:W-:Y:S01]  /*3eb0*/  @!P0 FMUL.FTZ R3, R20, R5.reuse ;  /* 0x0000000514038220 */ /* 0x080fe20000410000 */
[----:B------:R-:W-:Y:S01]  /*3ec0*/  @!P0 LOP3.LUT R21, R17, 0xffff0000, RZ, 0xc0, !PT ;  /* 0xffff000011158812 */ /* 0x000fe200078ec0ff */
[-C--:B------:R-:W-:Y:S01]  /*3ed0*/  @!P0 FMUL.FTZ R2, R15, R8.reuse ;  /* 0x000000080f028220 */ /* 0x080fe20000410000 */
[----:B------:R-:W-:Y:S01]  /*3ee0*/  @!P0 LOP3.LUT R25, R19, 0xffff0000, RZ, 0xc0, !PT ;  /* 0xffff000013198812 */ /* 0x000fe200078ec0ff */
[----:B------:R-:W-:Y:S01]  /*3ef0*/  @!P0 FMUL.FTZ R26, R22, R5 ;  /* 0x00000005161a8220 */ /* 0x000fe20000410000 */
[----:B------:R-:W-:Y:S01]  /*3f00*/  @!P0 LOP3.LUT R24, R24, 0xffff0000, RZ, 0xc0, !PT ;  /* 0xffff000018188812 */ /* 0x000fe200078ec0ff */
[----:B------:R-:W-:Y:S01]  /*3f10*/  @!P0 FMUL.FTZ R33, R21, R8 ;  /* 0x0000000815218220 */ /* 0x000fe20000410000 */
[----:B------:R-:W-:Y:S01]  /*3f20*/  @!P0 F2FP.BF16.PACK_AB R31, R0, R31 ;  /* 0x0000001f001f823e */ /* 0x000fe200000010ff */
        /* <DEDUP_REMOVED lines=15> */
.L_x_2104:
[----:B------:R-:W-:Y:S05]  /*4020*/  BSYNC B0 ;  /* 0x0000000000007941 */ /* 0x000fea0003800000 */
.L_x_2103:
        /* <DEDUP_REMOVED lines=13> */
[C---:B------:R-:W-:Y:S02]  /*4100*/  @!P0 IADD3 R20, P1, R33.reuse, R10, RZ ;  /* 0x0000000a21148210 */ /* 0x040fe40007f3e0ff */
[----:B------:R-:W-:Y:S02]  /*4110*/  @!P0 IADD3 R30, P2, R33, R48, RZ ;  /* 0x00000030211e8210 */ /* 0x000fe40007f5e0ff */
[----:B------:R-:W-:Y:S01]  /*4120*/  IADD3 R41, R41, R37, RZ ;  /* 0x0000002529297210 */ /* 0x000fe20007ffe0ff */
[C---:B------:R-:W-:Y:S01]  /*4130*/  @!P0 IMAD.X R21, R26.reuse, 0x1, R11, P1 ;  /* 0x000000011a158824 */ /* 0x040fe200008e060b */
[----:B------:R-:W-:Y:S04]  /*4140*/  @!P0 IADD3.X R31, R26, R49, RZ, P2, !PT ;  /* 0x000000311a1f8210 */ /* 0x000fe800017fe4ff */
[----:B------:R-:W3:Y:S06]  /*4150*/  @!P0 LDG.E.64 R6, [R20.64] ;  /* 0x0000000614068981 */ /* 0x000eec000c1e1b00 */
[----:B------:R-:W4:Y:S02]  /*4160*/  @!P0 LDG.E.64 R24, [R30.64] ;  /* 0x000000061e188981 */ /* 0x000f24000c1e1b00 */
[----:B----4-:R-:W-:Y:S01]  /*4170*/  @!P0 IMAD.U32 R23, R24, 0x10000, RZ ;  /* 0x0001000018178824 */ /* 0x010fe200078e00ff */
[----:B--2---:R-:W-:Y:S01]  /*4180*/  @!P0 LOP3.LUT R22, R16, 0xffff0000, RZ, 0xc0, !PT ;  /* 0xffff000010168812 */ /* 0x004fe200078ec0ff */
[C---:B------:R-:W-:Y:S01]  /*4190*/  @!P0 IMAD.U32 R27, R25.reuse, 0x10000, RZ ;  /* 0x00010000191b8824 */ /* 0x040fe200078e00ff */
[----:B---3--:R-:W-:Y:S02]  /*41a0*/  @!P0 SHF.L.U32 R15, R6, 0x10, RZ ;  /* 0x00000010060f8819 */ /* 0x008fe400000006ff */
[----:B------:R-:W-:Y:S02]  /*41b0*/  @!P0 SHF.L.U32 R8, R16, 0x10, RZ ;  /* 0x0000001010088819 */ /* 0x000fe400000006ff */
[----:B------:R-:W-:Y:S01]  /*41c0*/  @!P0 LOP3.LUT R29, R25, 0xffff0000, RZ, 0xc0, !PT ;  /* 0xffff0000191d8812 */ /* 0x000fe200078ec0ff */
[-C--:B------:R-:W-:Y:S01]  /*41d0*/  @!P0 FMUL.FTZ R33, R22, R15.reuse ;  /* 0x0000000f16218220 */ /* 0x080fe20000410000 */
[C---:B------:R-:W-:Y:S01]  /*41e0*/  @!P0 LOP3.LUT R25, R17.reuse, 0xffff0000, RZ, 0xc0, !PT ;  /* 0xffff000011198812 */ /* 0x040fe200078ec0ff */
        /* <DEDUP_REMOVED lines=33> */
.L_x_2106:
[----:B------:R-:W-:Y:S05]  /*4400*/  BSYNC B0 ;  /* 0x0000000000007941 */ /* 0x000fea0003800000 */
.L_x_2105:
        /* <DEDUP_REMOVED lines=61> */
.L_x_2108:
[----:B------:R-:W-:Y:S05]  /*47e0*/  BSYNC B0 ;  /* 0x0000000000007941 */ /* 0x000fea0003800000 */
.L_x_2107:
[----:B------:R-:W-:Y:S01]  /*47f0*/  ISETP.NE.AND P0, PT, R160, RZ, PT ;  /* 0x000000ffa000720c */ /* 0x000fe20003f05270 */
[----:B------:R-:W-:Y:S01]  /*4800*/  @!UPT UIADD3 URZ, URZ, URZ, URZ ;  /* 0x0000003f3f3ff290 */ /* 0x000fe2000fffe03f */
[----:B------:R-:W-:Y:S11]  /*4810*/  BSSY B0, `(.L_x_2109) ;  /* 0x000003d000007945 */ /* 0x000ff60003800000 */
        /* <DEDUP_REMOVED lines=60> */
.L_x_2110:
[----:B------:R-:W-:Y:S05]  /*4be0*/  BSYNC B0 ;  /* 0x0000000000007941 */ /* 0x000fea0003800000 */
.L_x_2109:
[----:B------:R-:W-:Y:S01]  /*4bf0*/  IMAD.MOV.U32 R0, RZ, RZ, c[0x0][0x230] ;  /* 0x00008c00ff007624 */ /* 0x000fe200078e00ff */
[----:B------:R-:W-:Y:S03]  /*4c00*/  ULDC UR4, c[0x0][0x230] ;  /* 0x00008c0000047ab9 */ /* 0x000fe60000000800 */
[----:B---3--:R-:W-:Y:S05]  /*4c10*/  IMAD.U32 R3, R0, -0x80, RZ ;  /* 0xffffff8000037824 */ /* 0x008fea00078e00ff */
[C---:B------:R-:W-:Y:S02]  /*4c20*/  LEA R48, P1, R3.reuse, R48, 0x1 ;  /* 0x0000003003307211 */ /* 0x040fe400078208ff */
[C---:B------:R-:W-:Y:S02]  /*4c30*/  LEA R10, P0, R3.reuse, R10, 0x1 ;  /* 0x0000000a030a7211 */ /* 0x040fe400078008ff */
[C---:B------:R-:W-:Y:S02]  /*4c40*/  LEA.HI.X.SX32 R49, R3.reuse, R49, 0x1, P1 ;  /* 0x0000003103317211 */ /* 0x040fe400008f0eff */
[----:B------:R-:W-:Y:S01]  /*4c50*/  LEA.HI.X.SX32 R11, R3, R11, 0x1, P0 ;  /* 0x0000000b030b7211 */ /* 0x000fe200000f0eff */
[----:B------:R-:W-:-:S05]  /*4c60*/  BRA `(.L_x_2111) ;  /* 0x000034b000007947 */ /* 0x000fca0003800000 */
.L_x_2094:
        /* <DEDUP_REMOVED lines=15> */
[----:B------:R-:W-:Y:S01]  /*4d60*/  IMAD.U32 R44, R47, 0x10000, RZ ;  /* 0x000100002f2c7824 */ /* 0x000fe200078e00ff */
        /* <DEDUP_REMOVED lines=30> */
[----:B---3--:R-:W-:Y:S01]  /*4f50*/  IMAD.U32 R27, R17, 0x10000, RZ ;  /* 0x00010000111b7824 */ /* 0x008fe200078e00ff */
[----:B------:R-:W-:Y:S01]  /*4f60*/  SHF.L.U32 R31, R16, 0x10, RZ ;  /* 0x00000010101f7819 */ /* 0x000fe200000006ff */
[----:B------:R-:W-:Y:S01]  /*4f70*/  @!P0 FADD.FTZ R22, -R22, -RZ ;  /* 0x800000ff16168221 */ /* 0x000fe20000010100 */
[----:B------:R-:W-:Y:S01]  /*4f80*/  LOP3.LUT R29, R16, 0xffff0000, RZ, 0xc0, !PT ;  /* 0xffff0000101d7812 */ /* 0x000fe200078ec0ff */
[----:B------:R-:W-:Y:S01]  /*4f90*/  FMUL.FTZ R3, R27, R24 ;  /* 0x000000181b037220 */ /* 0x000fe20000410000 */
[----:B------:R-:W-:Y:S01]  /*4fa0*/  LOP3.LUT R28, R17, 0xffff0000, RZ, 0xc0, !PT ;  /* 0xffff0000111c7812 */ /* 0x000fe200078ec0ff */
[----:B------:R-:W-:Y:S01]  /*4fb0*/  FMUL.FTZ R0, R31, R30 ;  /* 0x0000001e1f007220 */ /* 0x000fe20000410000 */
[C---:B------:R-:W-:Y:S01]  /*4fc0*/  SHF.L.U32 R25, R18.reuse, 0x10, RZ ;  /* 0x0000001012197819 */ /* 0x040fe200000006ff */
[----:B------:R-:W-:Y:S01]  /*4fd0*/  FMUL.FTZ R2, R29, R26 ;  /* 0x0000001a1d027220 */ /* 0x000fe20000410000 */
[----:B------:R-:W-:Y:S01]  /*4fe0*/  LOP3.LUT R16, R18, 0xffff0000, RZ, 0xc0, !PT ;  /* 0xffff000012107812 */ /* 0x000fe200078ec0ff */
[----:B------:R-:W-:Y:S01]  /*4ff0*/  @!P0 FADD.FTZ R21, -R21, -RZ ;  /* 0x800000ff15158221 */ /* 0x000fe20000010100 */
[C---:B----4-:R-:W-:Y:S01]  /*5000*/  SHF.L.U32 R32, R52.reuse, 0x10, RZ ;  /* 0x0000001034207819 */ /* 0x050fe200000006ff */
[C---:B------:R-:W-:Y:S01]  /*5010*/  IMAD.U32 R37, R53.reuse, 0x10000, RZ ;  /* 0x0001000035257824 */ /* 0x040fe200078e00ff */
[----:B------:R-:W-:Y:S01]  /*5020*/  LOP3.LUT R34, R52, 0xffff0000, RZ, 0xc0, !PT ;  /* 0xffff000034227812 */ /* 0x000fe200078ec0ff */
[----:B------:R-:W-:Y:S01]  /*5030*/  FMUL.FTZ R4, R28, R23 ;  /* 0x000000171c047220 */ /* 0x000fe20000410000 */
[----:B------:R-:W-:Y:S01]  /*5040*/  LOP3.LUT R38, R53, 0xffff0000, RZ, 0xc0, !PT ;  /* 0xffff000035267812 */ /* 0x000fe200078ec0ff */
[----:B------:R-:W-:Y:S01]  /*5050*/  FFMA.FTZ R0, R33, R32, R0 ;  /* 0x0000002021007223 */ /* 0x000fe20000010000 */
[----:B------:R-:W-:Y:S01]  /*5060*/  SHF.L.U32 R41, R54, 0x10, RZ ;  /* 0x0000001036297819 */ /* 0x000fe200000006ff */
[----:B------:R-:W-:Y:S01]  /*5070*/  FFMA.FTZ R2, R35, R34, R2 ;  /* 0x0000002223027223 */ /* 0x000fe20000010002 */
[C---:B------:R-:W-:Y:S01]  /*5080*/  LOP3.LUT R18, R19.reuse, 0xffff0000, RZ, 0xc0, !PT ;  /* 0xffff000013127812 */ /* 0x040fe200078ec0ff */
[----:B------:R-:W-:Y:S01]  /*5090*/  @!P0 FADD.FTZ R20, -R20, -RZ ;  /* 0x800000ff14148221 */ /* 0x000fe20000010100 */
[----:B------:R-:W-:Y:S01]  /*50a0*/  LOP3.LUT R42, R54, 0xffff0000, RZ, 0xc0, !PT ;  /* 0xffff0000362a7812 */ /* 0x000fe200078ec0ff */
[----:B------:R-:W-:Y:S01]  /*50b0*/  IMAD.U32 R17, R19, 0x10000, RZ ;  /* 0x0001000013117824 */ /* 0x000fe200078e00ff */
[----:B------:R-:W-:Y:S01]  /*50c0*/  LOP3.LUT R46, R55, 0xffff0000, RZ, 0xc0, !PT ;  /* 0xffff0000372e7812 */ /* 0x000fe200078ec0ff */
[----:B------:R-:W-:Y:S02]  /*50d0*/  FMUL.FTZ R5, R25, R22 ;  /* 0x0000001619057220 */ /* 0x000fe40000410000 */
[----:B------:R-:W-:Y:S02]  /*50e0*/  FFMA.FTZ R3, R36, R37, R3 ;  /* 0x0000002524037223 */ /* 0x000fe40000010003 */
[----:B------:R-:W-:Y:S02]  /*50f0*/  @!P0 FADD.FTZ R15, -R15, -RZ ;  /* 0x800000ff0f0f8221 */ /* 0x000fe40000010100 */
[----:B------:R-:W-:Y:S02]  /*5100*/  FMUL.FTZ R6, R16, R21 ;  /* 0x0000001510067220 */ /* 0x000fe40000410000 */
[----:B------:R-:W-:Y:S02]  /*5110*/  FFMA.FTZ R4, R39, R38, R4 ;  /* 0x0000002627047223 */ /* 0x000fe40000010004 */
[----:B------:R-:W-:Y:S02]  /*5120*/  FMUL.FTZ R7, R17, R20 ;  /* 0x0000001411077220 */ /* 0x000fe40000410000 */
[----:B------:R-:W-:Y:S02]  /*5130*/  IMAD.U32 R45, R55, 0x10000, RZ ;  /* 0x00010000372d7824 */ /* 0x000fe400078e00ff */
        /* <DEDUP_REMOVED lines=9> */
.L_x_2115:
[----:B------:R-:W-:Y:S05]  /*51d0*/  BSYNC B0 ;  /* 0x0000000000007941 */ /* 0x000fea0003800000 */
.L_x_2114:
[----:B------:R-:W-:Y:S05]  /*51e0*/  MOV R115, R113 ;  /* 0x0000007100737202 */ /* 0x000fea0000000f00 */
[----:B-----5:R2:W-:Y:S02]  /*51f0*/  STG.E.128 [R114.64], R44 ;  /* 0x0000002c72007986 */ /* 0x0205e4000c101d06 */
.L_x_2113:
[----:B------:R-:W-:Y:S05]  /*5200*/  BSYNC B1 ;  /* 0x0000000000017941 */ /* 0x000fea0003800000 */
.L_x_2112:
        /* <DEDUP_REMOVED lines=25> */
[----:B------:R-:W-:Y:S04]  /*53a0*/  IADD3 R167, P1, R90, R168, RZ ;  /* 0x000000a85aa77210 */ /* 0x000fe80007f3e0ff */
[-C--:B------:R-:W-:Y:S01]  /*53b0*/  LEA.HI.X.SX32 R168, R168, R89.reuse, 0x1, P1 ;  /* 0x00000059a8a87211 */ /* 0x080fe200008f0eff */
[----:B------:R-:W2:Y:S01]  /*53c0*/  LDG.E.128 R16, [R16.64] ;  /* 0x0000000610107981 */ /* 0x000ea2000c1e1d00 */
        /* <DEDUP_REMOVED lines=21> */
[----:B------:R-:W-:Y:S01]  /*5520*/  SHF.L.U32 R22, R170, 0x10, RZ ;  /* 0x00000010aa167819 */ /* 0x000fe200000006ff */
[----:B------:R-:W-:Y:S01]  /*5530*/  @!P0 FADD.FTZ R26, -R26, -RZ ;  /* 0x800000ff1a1a8221 */ /* 0x000fe20000010100 */
[----:B------:R-:W-:Y:S01]  /*5540*/  LOP3.LUT R21, R170, 0xffff0000, RZ, 0xc0, !PT ;  /* 0xffff0000aa157812 */ /* 0x000fe200078ec0ff */
[----:B------:R-:W-:Y:S01]  /*5550*/  @!P0 FADD.FTZ R24, -R24, -RZ ;  /* 0x800000ff18188221 */ /* 0x000fe20000010100 */
[C---:B----4-:R-:W-:Y:S01]  /*5560*/  LOP3.LUT R34, R52.reuse, 0xffff0000, RZ, 0xc0, !PT ;  /* 0xffff000034227812 */ /* 0x050fe200078ec0ff */
        /* <DEDUP_REMOVED lines=9> */
[C---:B------:R-:W-:Y:S01]  /*5600*/  SHF.L.U32 R45, R55.reuse, 0x10, RZ ;  /* 0x00000010372d7819 */ /* 0x040fe200000006ff */
        /* <DEDUP_REMOVED lines=24> */
.L_x_2119:
[----:B------:R-:W-:Y:S05]  /*5790*/  BSYNC B0 ;  /* 0x0000000000007941 */ /* 0x000fea0003800000 */
.L_x_2118:
[C---:B------:R-:W-:Y:S04]  /*57a0*/  LEA R2, P0, R59.reuse, R114, 0x1 ;  /* 0x000000723b027211 */ /* 0x040fe800078008ff */
[----:B------:R-:W-:Y:S05]  /*57b0*/  LEA.HI.X R3, R59, R113, R58, 0x1, P0 ;  /* 0x000000713b037211 */ /* 0x000fea00000f0c3a */
[----:B-----5:R3:W-:Y:S04]  /*57c0*/  STG.E.128 [R2.64], R44 ;  /* 0x0000002c02007986 */ /* 0x0207e8000c101d06 */
.L_x_2117:
[----:B------:R-:W-:Y:S05]  /*57d0*/  BSYNC B1 ;  /* 0x0000000000017941 */ /* 0x000fea0003800000 */
.L_x_2116:
[----:B------:R-:W-:Y:S01]  /*57e0*/  ISETP.NE.AND P0, PT, R165, RZ, PT ;  /* 0x000000ffa500720c */ /* 0x000fe20003f05270 */
[----:B------:R-:W-:Y:S01]  /*57f0*/  @!UPT UIADD3 URZ, URZ, URZ, URZ ;  /* 0x0000003f3f3ff290 */ /* 0x000fe2000fffe03f */
[----:B------:R-:W-:Y:S11]  /*5800*/  BSSY B1, `(.L_x_2120) ;  /* 0x000005c000017945 */ /* 0x000ff60003800000 */
[----:B------:R-:W-:-:S05]  /*5810*/  @P0 BRA `(.L_x_2121) ;  /* 0x000005a000000947 */ /* 0x000fca0003800000 */
[C---:B---3--:R-:W-:Y:S01]  /*5820*/  LEA R50, P0, R94.reuse, R120, 0x1 ;  /* 0x000000785e327211 */ /* 0x048fe200078008ff */
[----:B------:R-:W-:Y:S03]  /*5830*/  BSSY B0, `(.L_x_2122) ;  /* 0x0000055000007945 */ /* 0x000fe60003800000 */
[----:B------:R-:W-:Y:S02]  /*5840*/  LEA.HI.X R51, R94, R121, R93, 0x1, P0 ;  /* 0x000000795e337211 */ /* 0x000fe400000f0c5d */
[----:B------:R-:W-:Y:S03]  /*5850*/  ISETP.GE.AND P0, PT, R148, UR4, PT ;  /* 0x0000000494007c0c */ /* 0x000fe6000bf06270 */
[----:B------:R3:W5:Y:S10]  /*5860*/  LDG.E.128 R36, [R50.64] ;  /* 0x0000000632247981 */ /* 0x000774000c1e1d00 */
[----:B------:R-:W-:-:S05]  /*5870*/  @P0 BRA `(.L_x_2123) ;  /* 0x0000050000000947 */ /* 0x000fca0003800000 */
[----:B------:R-:W-:Y:S01]  /*5880*/  ISETP.GE.AND P0, PT, R148, R161, PT ;  /* 0x000000a19400720c */ /* 0x000fe20003f06270 */
[----:B--2---:R-:W-:Y:S01]  /*5890*/  IMAD.MOV.U32 R47, RZ, RZ, R161 ;  /* 0x000000ffff2f7224 */ /* 0x004fe200078e00a1 */
        /* <DEDUP_REMOVED lines=11> */
[C---:B------:R-:W-:Y:S01]  /*5950*/  LEA R16, P1, R47.reuse, R50, 0x1 ;  /* 0x000000322f107211 */ /* 0x040fe200078208ff */
[----:B---3--:R-:W-:Y:S01]  /*5960*/  IMAD.MOV.U32 R50, RZ, RZ, RZ ;  /* 0x000000ffff327224 */ /* 0x008fe200078e00ff */
        /* <DEDUP_REMOVED lines=65> */
.L_x_2123:
[----:B------:R-:W-:Y:S05]  /*5d80*/  BSYNC B0 ;  /* 0x0000000000007941 */ /* 0x000fea0003800000 */
.L_x_2122:
[C---:B------:R-:W-:Y:S04]  /*5d90*/  LEA R2, P0, R158.reuse, R114, 0x1 ;  /* 0x000000729e027211 */ /* 0x040fe800078008ff */
[----:B------:R-:W-:Y:S05]  /*5da0*/  LEA.HI.X R3, R158, R113, R95, 0x1, P0 ;  /* 0x000000719e037211 */ /* 0x000fea00000f0c5f */
[----:B-----5:R4:W-:Y:S04]  /*5db0*/  STG.E.128 [R2.64], R36 ;  /* 0x0000002402007986 */ /* 0x0209e8000c101d06 */
.L_x_2121:
[----:B------:R-:W-:Y:S05]  /*5dc0*/  BSYNC B1 ;  /* 0x0000000000017941 */ /* 0x000fea0003800000 */
.L_x_2120:
[----:B------:R-:W-:Y:S01]  /*5dd0*/  BSSY B1, `(.L_x_2124) ;  /* 0x0000060000017945 */ /* 0x000fe20003800000 */
[----:B------:R-:W-:-:S05]  /*5de0*/  @P4 BRA `(.L_x_2125) ;  /* 0x000005e000004947 */ /* 0x000fca0003800000 */
[----:B---34-:R-:W-:Y:S01]  /*5df0*/  MOV R3, c[0x0][0x288] ;  /* 0x0000a20000037a02 */ /* 0x018fe20000000f00 */
        /* <DEDUP_REMOVED lines=23> */
[----:B------:R-:W3:Y:S01]  /*5f70*/  LDG.E.128 R16, [R16.64] ;  /* 0x0000000610107981 */ /* 0x000ee2000c1e1d00 */
[C---:B------:R-:W-:Y:S04]  /*5f80*/  LEA R168, P1, R47.reuse, R122, 0x1 ;  /* 0x0000007a2fa87211 */ /* 0x040fe800078208ff */
[----:B------:R-:W-:Y:S01]  /*5f90*/  LEA.HI.X R169, R47, R123, R50, 0x1, P1 ;  /* 0x0000007b2fa97211 */ /* 0x000fe200008f0c32 */
[----:B------:R-:W-:Y:S01]  /*5fa0*/  IMAD.MOV.U32 R50, RZ, RZ, RZ ;  /* 0x000000ffff327224 */ /* 0x000fe200078e00ff */
[----:B------:R-:W-:Y:S04]  /*5fb0*/  @P0 IADD3 R50, RZ, -UR18, RZ ;  /* 0x80000012ff320c10 */ /* 0x000fe8000fffe0ff */
[----:B------:R-:W-:Y:S01]  /*5fc0*/  IADD3 R47, P1, R86, R50, RZ ;  /* 0x00000032562f7210 */ /* 0x000fe20007f3e0ff */
[----:B------:R-:W4:Y:S03]  /*5fd0*/  LDG.E.128 R168, [R168.64] ;  /* 0x00000006a8a87981 */ /* 0x000f26000c1e1d00 */
[----:B------:R-:W-:Y:S02]  /*5fe0*/  LEA.HI.X.SX32 R50, R50, R85, 0x1, P1 ;  /* 0x0000005532327211 */ /* 0x000fe400008f0eff */
[C---:B------:R-:W-:Y:S04]  /*5ff0*/  LEA R34, P1, R47.reuse, R124, 0x1 ;  /* 0x0000007c2f227211 */ /* 0x040fe800078208ff */
[----:B------:R-:W-:Y:S05]  /*6000*/  LEA.HI.X R35, R47, R125, R50, 0x1, P1 ;  /* 0x0000007d2f237211 */ /* 0x000fea00008f0c32 */
[----:B--2---:R-:W2:Y:S01]  /*6010*/  LDG.E.128 R52, [R34.64] ;  /* 0x0000000622347981 */ /* 0x004ea2000c1e1d00 */
        /* <DEDUP_REMOVED lines=21> */
[C---:B--2---:R-:W-:Y:S01]  /*6170*/  IMAD.U32 R32, R52.reuse, 0x10000, RZ ;  /* 0x0001000034207824 */ /* 0x044fe200078e00ff */
        /* <DEDUP_REMOVED lines=8> */
[----:B------:R-:W-:Y:S01]  /*6200*/  SHF.L.U32 R43, R55, 0x10, RZ ;  /* 0x00000010372b7819 */ /* 0x000fe200000006ff */
[----:B------:R-:W-:Y:S01]  /*6210*/  FMUL.FTZ R4, R23, R28 ;  /* 0x0000001c17047220 */ /* 0x000fe20000410000 */
[----:B------:R-:W-:Y:S01]  /*6220*/  LOP3.LUT R46, R55, 0xffff0000, RZ, 0xc0, !PT ;  /* 0xffff0000372e7812 */ /* 0x000fe200078ec0ff */
        /* <DEDUP_REMOVED lines=19> */
.L_x_2127:
[----:B------:R-:W-:Y:S05]  /*6360*/  BSYNC B0 ;  /* 0x0000000000007941 */ /* 0x000fea0003800000 */
.L_x_2126:
[----:B------:R-:W-:Y:S02]  /*6370*/  MOV R3, 0xc0 ;  /* 0x000000c000037802 */ /* 0x000fe40000000f00 */
[----:B------:R-:W-:Y:S03]  /*6380*/  MOV R115, R113 ;  /* 0x0000007100737202 */ /* 0x000fe60000000f00 */
[C---:B------:R-:W-:Y:S02]  /*6390*/  IMAD R0, R3.reuse, c[0x0][0x19c], RZ ;  /* 0x0000670003007a24 */ /* 0x040fe400078e02ff */
[----:B------:R-:W-:Y:S05]  /*63a0*/  IMAD.WIDE.U32 R4, R3, c[0x0][0x198], R114 ;  /* 0x0000660003047a25 */ /* 0x000fea00078e0072 */
[----:B------:R-:W-:Y:S05]  /*63b0*/  IADD3 R5, R5, R0, RZ ;  /* 0x0000000005057210 */ /* 0x000fea0007ffe0ff */
[----:B-----5:R3:W-:Y:S02]  /*63c0*/  STG.E.128 [R4.64], R36 ;  /* 0x0000002404007986 */ /* 0x0207e4000c101d06 */
.L_x_2125:
[----:B------:R-:W-:Y:S05]  /*63d0*/  BSYNC B1 ;  /* 0x0000000000017941 */ /* 0x000fea0003800000 */
.L_x_2124:
[----:B------:R-:W-:Y:S01]  /*63e0*/  ISETP.NE.AND P0, PT, R164, RZ, PT ;  /* 0x000000ffa400720c */ /* 0x000fe20003f05270 */
[----:B------:R-:W-:Y:S01]  /*63f0*/  @!UPT UIADD3 URZ, URZ, URZ, URZ ;  /* 0x0000003f3f3ff290 */ /* 0x000fe2000fffe03f */
[----:B------:R-:W-:Y:S11]  /*6400*/  BSSY B1, `(.L_x_2128) ;  /* 0x000005c000017945 */ /* 0x000ff60003800000 */
[----:B------:R-:W-:-:S05]  /*6410*/  @P0 BRA `(.L_x_2129) ;  /* 0x000005a000000947 */ /* 0x000fca0003800000 */
[C---:B------:R-:W-:Y:S01]  /*6420*/  LEA R164, P0, R97.reuse, R120, 0x1 ;  /* 0x0000007861a47211 */ /* 0x040fe200078008ff */
[----:B------:R-:W-:Y:S03]  /*6430*/  BSSY B0, `(.L_x_2130) ;  /* 0x0000055000007945 */ /* 0x000fe60003800000 */
[----:B------:R-:W-:Y:S02]  /*6440*/  LEA.HI.X R165, R97, R121, R96, 0x1, P0 ;  /* 0x0000007961a57211 */ /* 0x000fe400000f0c60 */
[----:B------:R-:W-:Y:S03]  /*6450*/  ISETP.GE.AND P0, PT, R148, UR4, PT ;  /* 0x0000000494007c0c */ /* 0x000fe6000bf06270 */
[----:B---34-:R3:W5:Y:S10]  /*6460*/  LDG.E.128 R36, [R164.64] ;  /* 0x00000006a4247981 */ /* 0x018774000c1e1d00 */
[----:B------:R-:W-:-:S05]  /*6470*/  @P0 BRA `(.L_x_2131) ;  /* 0x0000050000000947 */ /* 0x000fca0003800000 */
[----:B------:R-:W-:Y:S01]  /*6480*/  ISETP.GE.AND P0, PT, R148, R161, PT ;  /* 0x000000a19400720c */ /* 0x000fe20003f06270 */
[----:B------:R-:W-:Y:S01]  /*6490*/  IMAD.MOV.U32 R50, RZ, RZ, RZ ;  /* 0x000000ffff327224 */ /* 0x000fe200078e00ff */
[----:B-----5:R-:W-:Y:S01]  /*64a0*/  LOP3.LUT R33, R36, 0xffff0000, RZ, 0xc0, !PT ;  /* 0xffff000024217812 */ /* 0x020fe200078ec0ff */
[----:B------:R-:W-:Y:S01]  /*64b0*/  IMAD.MOV.U32 R51, RZ, RZ, R161 ;  /* 0x000000ffff337224 */ /* 0x000fe200078e00a1 */
[----:B------:R-:W-:Y:S01]  /*64c0*/  SHF.L.U32 R40, R38, 0x10, RZ ;  /* 0x0000001026287819 */ /* 0x000fe200000006ff */
[----:B------:R-:W-:Y:S01]  /*64d0*/  IMAD.U32 R31, R36, 0x10000, RZ ;  /* 0x00010000241f7824 */ /* 0x000fe200078e00ff */
[----:B------:R-:W-:Y:S01]  /*64e0*/  LOP3.LUT R41, R38, 0xffff0000, RZ, 0xc0, !PT ;  /* 0xffff000026297812 */ /* 0x000fe200078ec0ff */
[C---:B------:R-:W-:Y:S01]  /*64f0*/  IMAD.U32 R36, R37.reuse, 0x10000, RZ ;  /* 0x0001000025247824 */ /* 0x040fe200078e00ff */
[----:B------:R-:W-:Y:S01]  /*6500*/  LOP3.LUT R37, R37, 0xffff0000, RZ, 0xc0, !PT ;  /* 0xffff000025257812 */ /* 0x000fe200078ec0ff */
[C---:B--2---:R-:W-:Y:S01]  /*6510*/  IMAD.U32 R44, R39.reuse, 0x10000, RZ ;  /* 0x00010000272c7824 */ /* 0x044fe200078e00ff */
[----:B------:R-:W-:Y:S03]  /*6520*/  LOP3.LUT R45, R39, 0xffff0000, RZ, 0xc0, !PT ;  /* 0xffff0000272d7812 */ /* 0x000fe600078ec0ff */
[----:B------:R-:W-:Y:S01]  /*6530*/  @P0 IADD3 R51, RZ, -UR18, RZ ;  /* 0x80000012ff330c10 */ /* 0x000fe2000fffe0ff */
[----:B------:R-:W-:Y:S03]  /*6540*/  @P0 IMAD R50, RZ, RZ, -UR18 ;  /* 0x80000012ff320e24 */ /* 0x000fe6000f8e02ff */
[C---:B------:R-:W-:Y:S02]  /*6550*/  LEA R16, P1, R51.reuse, R164, 0x1 ;  /* 0x000000a433107211 */ /* 0x040fe400078208ff */
[----:B------:R-:W-:Y:S02]  /*6560*/  IADD3 R47, P2, R84, R50, RZ ;  /* 0x00000032542f7210 */ /* 0x000fe40007f5e0ff */
[----:B------:R-:W-:Y:S02]  /*6570*/  LEA.HI.X.SX32 R17, R51, R165, 0x1, P1 ;  /* 0x000000a533117211 */ /* 0x000fe400008f0eff */
[C---:B---3--:R-:W-:Y:S02]  /*6580*/  LEA R164, P1, R47.reuse, R122, 0x1 ;  /* 0x0000007a2fa47211 */ /* 0x048fe400078208ff */
        /* <DEDUP_REMOVED lines=29> */
[----:B------:R-:W-:Y:S01]  /*6760*/  @!P0 FADD.FTZ R28, -R28, -RZ ;  /* 0x800000ff1c1c8221 */ /* 0x000fe20000010100 */
[----:B------:R-:W-:Y:S01]  /*6770*/  SHF.L.U32 R15, R19, 0x10, RZ ;  /* 0x00000010130f7819 */ /* 0x000fe200000006ff */
        /* <DEDUP_REMOVED lines=11> */
[C---:B------:R-:W-:Y:S01]  /*6830*/  SHF.L.U32 R43, R55.reuse, 0x10, RZ ;  /* 0x00000010372b7819 */ /* 0x040fe200000006ff */
[----:B------:R-:W-:Y:S01]  /*6840*/  @!P0 FADD.FTZ R22, -R22, -RZ ;  /* 0x800000ff16168221 */ /* 0x000fe20000010100 */
[----:B------:R-:W-:Y:S01]  /*6850*/  LOP3.LUT R46, R55, 0xffff0000, RZ, 0xc0, !PT ;  /* 0xffff0000372e7812 */ /* 0x000fe200078ec0ff */
        /* <DEDUP_REMOVED lines=18> */
.L_x_2131:
[----:B------:R-:W-:Y:S05]  /*6980*/  BSYNC B0 ;  /* 0x0000000000007941 */ /* 0x000fea0003800000 */
.L_x_2130:
[C---:B------:R-:W-:Y:S04]  /*6990*/  LEA R2, P0, R162.reuse, R114, 0x1 ;  /* 0x00000072a2027211 */ /* 0x040fe800078008ff */
[----:B------:R-:W-:Y:S05]  /*69a0*/  LEA.HI.X R3, R162, R113, R98, 0x1, P0 ;  /* 0x00000071a2037211 */ /* 0x000fea00000f0c62 */
[----:B-----5:R4:W-:Y:S04]  /*69b0*/  STG.E.128 [R2.64], R36 ;  /* 0x0000002402007986 */ /* 0x0209e8000c101d06 */
.L_x_2129:
[----:B------:R-:W-:Y:S05]  /*69c0*/  BSYNC B1 ;  /* 0x0000000000017941 */ /* 0x000fea0003800000 */
.L_x_2128:
[----:B------:R-:W-:Y:S01]  /*69d0*/  BSSY B1, `(.L_x_2132) ;  /* 0x0000060000017945 */ /* 0x000fe20003800000 */
[----:B------:R-:W-:-:S05]  /*69e0*/  @P5 BRA `(.L_x_2133) ;  /* 0x000005e000005947 */ /* 0x000fca0003800000 */
[----:B---34-:R-:W-:Y:S01]  /*69f0*/  MOV R3, c[0x0][0x288] ;  /* 0x0000a20000037a02 */ /* 0x018fe20000000f00 */
        /* <DEDUP_REMOVED lines=86> */
.L_x_2135:
[----:B------:R-:W-:Y:S05]  /*6f60*/  BSYNC B0 ;  /* 0x0000000000007941 */ /* 0x000fea0003800000 */
.L_x_2134:
[----:B------:R-:W-:Y:S02]  /*6f70*/  MOV R3, 0x140 ;  /* 0x0000014000037802 */ /* 0x000fe40000000f00 */
[----:B--2---:R-:W-:Y:S03]  /*6f80*/  MOV R115, R113 ;  /* 0x0000007100737202 */ /* 0x004fe60000000f00 */
[C---:B------:R-:W-:Y:S02]  /*6f90*/  IMAD R0, R3.reuse, c[0x0][0x19c], RZ ;  /* 0x0000670003007a24 */ /* 0x040fe400078e02ff */
[----:B------:R-:W-:Y:S05]  /*6fa0*/  IMAD.WIDE.U32 R4, R3, c[0x0][0x198], R114 ;  /* 0x0000660003047a25 */ /* 0x000fea00078e0072 */
[----:B------:R-:W-:Y:S05]  /*6fb0*/  IADD3 R5, R5, R0, RZ ;  /* 0x0000000005057210 */ /* 0x000fea0007ffe0ff */
[----:B-----5:R2:W-:Y:S02]  /*6fc0*/  STG.E.128 [R4.64], R36 ;  /* 0x0000002404007986 */ /* 0x0205e4000c101d06 */
.L_x_2133:
[----:B------:R-:W-:Y:S05]  /*6fd0*/  BSYNC B1 ;  /* 0x0000000000017941 */ /* 0x000fea0003800000 */
.L_x_2132:
[----:B------:R-:W-:Y:S01]  /*6fe0*/  BSSY B1, `(.L_x_2136) ;  /* 0x0000060000017945 */ /* 0x000fe20003800000 */
[----:B------:R-:W-:-:S05]  /*6ff0*/  @P6 BRA `(.L_x_2137) ;  /* 0x000005e000006947 */ /* 0x000fca0003800000 */
[----:B---34-:R-:W-:Y:S01]  /*7000*/  MOV R3, c[0x0][0x288] ;  /* 0x0000a20000037a02 */ /* 0x018fe20000000f00 */
[----:B------:R-:W-:Y:S01]  /*7010*/  BSSY B0, `(.L_x_2138) ;  /* 0x0000056000007945 */ /* 0x000fe20003800000 */
[----:B------:R-:W-:Y:S03]  /*7020*/  ISETP.GE.AND P0, PT, R148, UR4, PT ;  /* 0x0000000494007c0c */ /* 0x000fe6000bf06270 */
[----:B------:R-:W-:Y:S05]  /*7030*/  IMAD.WIDE.U32 R164, R3, 0x180, R120 ;  /* 0x0000018003a47825 */ /* 0x000fea00078e0078 */
[----:B------:R-:W-:Y:S05]  /*7040*/  IADD3 R165, R165, UR24, RZ ;  /* 0x00000018a5a57c10 */ /* 0x000fea000fffe0ff */
[----:B--2---:R2:W5:Y:S01]  /*7050*/  LDG.E.128 R36, [R164.64] ;  /* 0x00000006a4247981 */ /* 0x004562000c1e1d00 */
        /* <DEDUP_REMOVED lines=81> */
.L_x_2139:
[----:B------:R-:W-:Y:S05]  /*7570*/  BSYNC B0 ;  /* 0x0000000000007941 */ /* 0x000fea0003800000 */
.L_x_2138:
[----:B------:R-:W-:Y:S02]  /*7580*/  MOV R3, 0x180 ;  /* 0x0000018000037802 */ /* 0x000fe40000000f00 */
[----:B------:R-:W-:Y:S03]  /*7590*/  MOV R115, R113 ;  /* 0x0000007100737202 */ /* 0x000fe60000000f00 */
[C---:B------:R-:W-:Y:S02]  /*75a0*/  IMAD R0, R3.reuse, c[0x0][0x19c], RZ ;  /* 0x0000670003007a24 */ /* 0x040fe400078e02ff */
[----:B------:R-:W-:Y:S05]  /*75b0*/  IMAD.WIDE.U32 R4, R3, c[0x0][0x198], R114 ;  /* 0x0000660003047a25 */ /* 0x000fea00078e0072 */
[----:B------:R-:W-:Y:S05]  /*75c0*/  IADD3 R5, R5, R0, RZ ;  /* 0x0000000005057210 */ /* 0x000fea0007ffe0ff */
[----:B-----5:R3:W-:Y:S02]  /*75d0*/  STG.E.128 [R4.64], R36 ;  /* 0x0000002404007986 */ /* 0x0207e4000c101d06 */
.L_x_2137:
[----:B------:R-:W-:Y:S05]  /*75e0*/  BSYNC B1 ;  /* 0x0000000000017941 */ /* 0x000fea0003800000 */
.L_x_2136:
[----:B------:R-:W-:Y:S01]  /*75f0*/  ISETP.NE.AND P0, PT, R160, RZ, PT ;  /* 0x000000ffa000720c */ /* 0x000fe20003f05270 */
[----:B------:R-:W-:Y:S01]  /*7600*/  @!UPT UIADD3 URZ, URZ, URZ, URZ ;  /* 0x0000003f3f3ff290 */ /* 0x000fe2000fffe03f */
[----:B------:R-:W-:Y:S11]  /*7610*/  BSSY B1, `(.L_x_2140) ;  /* 0x000005f000017945 */ /* 0x000ff60003800000 */
        /* <DEDUP_REMOVED lines=10> */
[----:B-----5:R-:W-:Y:S01]  /*76c0*/  SHF.L.U32 R31, R36, 0x10, RZ ;  /* 0x00000010241f7819 */ /* 0x020fe200000006ff */
[----:B------:R-:W-:Y:S01]  /*76d0*/  IMAD.U32 R40, R38, 0x10000, RZ ;  /* 0x0001000026287824 */ /* 0x000fe200078e00ff */
        /* <DEDUP_REMOVED lines=8> */
[C---:B------:R-:W-:Y:S02]  /*7760*/  LEA R16, P1, R161.reuse, R164, 0x1 ;  /* 0x000000a4a1107211 */ /* 0x040fe400078208ff */
[----:B------:R-:W-:Y:S02]  /*7770*/  IADD3 R47, P2, R78, R50, RZ ;  /* 0x000000324e2f7210 */ /* 0x000fe40007f5e0ff */
[----:B------:R-:W-:Y:S02]  /*7780*/  LEA.HI.X.SX32 R17, R161, R165, 0x1, P1 ;  /* 0x000000a5a1117211 */ /* 0x000fe400008f0eff */
[C---:B--2---:R-:W-:Y:S02]  /*7790*/  LEA R164, P1, R47.reuse, R122, 0x1 ;  /* 0x0000007a2fa47211 */ /* 0x044fe400078208ff */
        /* <DEDUP_REMOVED lines=63> */
.L_x_2143:
[----:B------:R-:W-:Y:S05]  /*7b90*/  BSYNC B0 ;  /* 0x0000000000007941 */ /* 0x000fea0003800000 */
.L_x_2142:
[----:B------:R-:W-:Y:S02]  /*7ba0*/  MOV R3, 0x1c0 ;  /* 0x000001c000037802 */ /* 0x000fe40000000f00 */
[----:B------:R-:W-:Y:S03]  /*7bb0*/  MOV R115, R113 ;  /* 0x0000007100737202 */ /* 0x000fe60000000f00 */
[C---:B------:R-:W-:Y:S02]  /*7bc0*/  IMAD R0, R3.reuse, c[0x0][0x19c], RZ ;  /* 0x0000670003007a24 */ /* 0x040fe400078e02ff */
[----:B------:R-:W-:Y:S05]  /*7bd0*/  IMAD.WIDE.U32 R4, R3, c[0x0][0x198], R114 ;  /* 0x0000660003047a25 */ /* 0x000fea00078e0072 */
[----:B------:R-:W-:Y:S05]  /*7be0*/  IADD3 R5, R5, R0, RZ ;  /* 0x0000000005057210 */ /* 0x000fea0007ffe0ff */
[----:B-----5:R3:W-:Y:S02]  /*7bf0*/  STG.E.128 [R4.64], R36 ;  /* 0x0000002404007986 */ /* 0x0207e4000c101d06 */
.L_x_2141:
[----:B------:R-:W-:Y:S05]  /*7c00*/  BSYNC B1 ;  /* 0x0000000000017941 */ /* 0x000fea0003800000 */
.L_x_2140:
[----:B---34-:R-:W-:Y:S01]  /*7c10*/  IMAD.MOV.U32 R3, RZ, RZ, c[0x0][0x230] ;  /* 0x00008c00ff037624 */ /* 0x018fe200078e00ff */
[----:B------:R-:W-:Y:S03]  /*7c20*/  ULDC UR4, c[0x0][0x230] ;  /* 0x00008c0000047ab9 */ /* 0x000fe60000000800 */
[----:B------:R-:W-:Y:S05]  /*7c30*/  IMAD.U32 R3, R3, -0x80, RZ ;  /* 0xffffff8003037824 */ /* 0x000fea00078e00ff */
[C---:B------:R-:W-:Y:S02]  /*7c40*/  LEA R124, P1, R3.reuse, R124, 0x1 ;  /* 0x0000007c037c7211 */ /* 0x040fe400078208ff */
[C---:B------:R-:W-:Y:S02]  /*7c50*/  LEA R122, P0, R3.reuse, R122, 0x1 ;  /* 0x0000007a037a7211 */ /* 0x040fe400078008ff */
[C---:B------:R-:W-:Y:S02]  /*7c60*/  LEA.HI.X.SX32 R125, R3.reuse, R125, 0x1, P1 ;  /* 0x0000007d037d7211 */ /* 0x040fe400008f0eff */
[----:B------:R-:W-:Y:S01]  /*7c70*/  LEA.HI.X.SX32 R123, R3, R123, 0x1, P0 ;  /* 0x0000007b037b7211 */ /* 0x000fe200000f0eff */
[----:B------:R-:W-:-:S05]  /*7c80*/  BRA `(.L_x_2111) ;  /* 0x0000049000007947 */ /* 0x000fca0003800000 */
.L_x_2093:
[----:B------:R-:W-:Y:S01]  /*7c90*/  @!P4 IMAD.MOV.U32 R0, RZ, RZ, c[0x0][0x28c] ;  /* 0x0000a300ff00c624 */ /* 0x000fe200078e00ff */
[----:B---3--:R-:W2:Y:S01]  /*7ca0*/  @!P1 LDG.E.128 R4, [R120.64] ;  /* 0x0000000678049981 */ /* 0x008ea2000c1e1d00 */
[C---:B------:R-:W-:Y:S01]  /*7cb0*/  @!P3 LEA R20, P0, R127.reuse, R120, 0x1 ;  /* 0x000000787f14b211 */ /* 0x040fe200078008ff */
[----:B------:R-:W-:Y:S01]  /*7cc0*/  UMOV UR4, URZ ;  /* 0x0000003f00047c82 */ /* 0x000fe20008000000 */
[----:B------:R-:W-:Y:S01]  /*7cd0*/  @!P4 IMAD R0, R0, 0xc0, RZ ;  /* 0x000000c00000c824 */ /* 0x000fe200078e02ff */
[----:B------:R-:W-:Y:S02]  /*7ce0*/  @!P1 MOV R115, R113 ;  /* 0x0000007100739202 */ /* 0x000fe40000000f00 */
[----:B------:R-:W-:Y:S02]  /*7cf0*/  @!P3 LEA.HI.X R21, R127, R121, R126, 0x1, P0 ;  /* 0x000000797f15b211 */ /* 0x000fe400000f0c7e */
[----:B------:R-:W-:Y:S02]  /*7d00*/  ISETP.NE.AND P2, PT, R165, RZ, PT ;  /* 0x000000ffa500720c */ /* 0x000fe40003f45270 */
[C---:B------:R-:W-:Y:S02]  /*7d10*/  @!P3 LEA R26, P0, R59.reuse, R114, 0x1 ;  /* 0x000000723b1ab211 */ /* 0x040fe400078008ff */
[----:B------:R-:W-:Y:S02]  /*7d20*/  @!P4 MOV R3, c[0x0][0x288] ;  /* 0x0000a2000003ca02 */ /* 0x000fe40000000f00 */
[----:B------:R-:W-:Y:S02]  /*7d30*/  @!P3 LEA.HI.X R27, R59, R113, R58, 0x1, P0 ;  /* 0x000000713b1bb211 */ /* 0x000fe400000f0c3a */
[----:B------:R-:W-:Y:S01]  /*7d40*/  @!P5 MOV R15, 0x140 ;  /* 0x00000140000fd802 */ /* 0x000fe20000000f00 */
[----:B------:R-:W-:Y:S04]  /*7d50*/  @!P4 IMAD.WIDE.U32 R2, R3, 0xc0, R120 ;  /* 0x000000c00302c825 */ /* 0x000fe800078e0078 */
[C---:B------:R-:W-:Y:S02]  /*7d60*/  @!P2 LEA R16, P0, R94.reuse, R120, 0x1 ;  /* 0x000000785e10a211 */ /* 0x040fe400078008ff */
[----:B------:R-:W-:Y:S02]  /*7d70*/  @!P4 IADD3 R3, R3, R0, RZ ;  /* 0x000000000303c210 */ /* 0x000fe40007ffe0ff */
[----:B------:R-:W-:Y:S02]  /*7d80*/  @!P2 LEA.HI.X R17, R94, R121, R93, 0x1, P0 ;  /* 0x000000795e11a211 */ /* 0x000fe400000f0c5d */
[C---:B------:R-:W-:Y:S04]  /*7d90*/  @!P2 LEA R24, P0, R158.reuse, R114, 0x1 ;  /* 0x000000729e18a211 */ /* 0x040fe800078008ff */
[-C--:B------:R-:W-:Y:S01]  /*7da0*/  @!P2 LEA.HI.X R25, R158, R113.reuse, R95, 0x1, P0 ;  /* 0x000000719e19a211 */ /* 0x080fe200000f0c5f */
[----:B--2---:R1:W-:Y:S01]  /*7db0*/  @!P1 STG.E.128 [R114.64], R4 ;  /* 0x0000000472009986 */ /* 0x0043e2000c101d06 */
[----:B------:R-:W-:Y:S03]  /*7dc0*/  ISETP.NE.AND P1, PT, R164, RZ, PT ;  /* 0x000000ffa400720c */ /* 0x000fe60003f25270 */
[----:B------:R-:W2:Y:S01]  /*7dd0*/  @!P3 LDG.E.128 R20, [R20.64] ;  /* 0x000000061414b981 */ /* 0x000ea2000c1e1d00 */
[----:B-1----:R-:W-:Y:S03]  /*7de0*/  @!P4 MOV R115, R113 ;  /* 0x000000710073c202 */ /* 0x002fe60000000f00 */
[----:B--2---:R1:W-:Y:S04]  /*7df0*/  @!P3 STG.E.128 [R26.64], R20 ;  /* 0x000000141a00b986 */ /* 0x0043e8000c101d06 */
[----:B------:R-:W2:Y:S02]  /*7e00*/  @!P2 LDG.E.128 R16, [R16.64] ;  /* 0x000000061010a981 */ /* 0x000ea4000c1e1d00 */
[C---:B-1----:R-:W-:Y:S04]  /*7e10*/  @!P1 LEA R20, P0, R97.reuse, R120, 0x1 ;  /* 0x0000007861149211 */ /* 0x042fe800078008ff */
[----:B------:R-:W-:Y:S01]  /*7e20*/  @!P1 LEA.HI.X R21, R97, R121, R96, 0x1, P0 ;  /* 0x0000007961159211 */ /* 0x000fe200000f0c60 */
[----:B--2---:R1:W-:Y:S01]  /*7e30*/  @!P2 STG.E.128 [R24.64], R16 ;  /* 0x000000101800a986 */ /* 0x0043e2000c101d06 */
[----:B------:R-:W-:Y:S03]  /*7e40*/  ISETP.NE.AND P2, PT, R160, RZ, PT ;  /* 0x000000ffa000720c */ /* 0x000fe60003f45270 */
[----:B------:R2:W3:Y:S02]  /*7e50*/  @!P4 LDG.E.128 R4, [R2.64] ;  /* 0x000000060204c981 */ /* 0x0004e4000c1e1d00 */
[----:B--2---:R-:W-:Y:S04]  /*7e60*/  @!P4 IMAD.MOV.U32 R3, RZ, RZ, 0xc0 ;  /* 0x000000c0ff03c424 */ /* 0x004fe800078e00ff */
[C---:B------:R-:W-:Y:S01]  /*7e70*/  @!P4 IMAD.WIDE.U32 R22, R3.reuse, c[0x0][0x198], R114 ;  /* 0x000066000316ca25 */ /* 0x040fe200078e0072 */
[-C--:B------:R-:W-:Y:S03]  /*7e80*/  @!P5 MOV R115, R113.reuse ;  /* 0x000000710073d202 */ /* 0x080fe60000000f00 */
[----:B------:R-:W-:Y:S01]  /*7e90*/  @!P4 IMAD R0, R3, c[0x0][0x19c], RZ ;  /* 0x000067000300ca24 */ /* 0x000fe200078e02ff */
[----:B------:R-:W-:Y:S03]  /*7ea0*/  @!P5 MOV R3, c[0x0][0x288] ;  /* 0x0000a2000003da02 */ /* 0x000fe60000000f00 */
[----:B------:R-:W-:Y:S02]  /*7eb0*/  @!P4 IMAD.IADD R23, R23, 0x1, R0 ;  /* 0x000000011717c824 */ /* 0x000fe400078e0200 */
[----:B------:R-:W-:Y:S02]  /*7ec0*/  @!P5 IMAD.MOV.U32 R0, RZ, RZ, c[0x0][0x28c] ;  /* 0x0000a300ff00d624 */ /* 0x000fe400078e00ff */
[----:B------:R-:W-:Y:S04]  /*7ed0*/  @!P5 IMAD.WIDE.U32 R2, R3, 0x140, R120 ;  /* 0x000001400302d825 */ /* 0x000fe800078e0078 */
[----:B------:R-:W-:Y:S05]  /*7ee0*/  @!P5 IMAD R0, R0, 0x140, RZ ;  /* 0x000001400000d824 */ /* 0x000fea00078e02ff */
[----:B------:R-:W-:Y:S01]  /*7ef0*/  @!P5 IADD3 R3, R3, R0, RZ ;  /* 0x000000000303d210 */ /* 0x000fe20007ffe0ff */
[----:B------:R-:W-:Y:S04]  /*7f00*/  @!P6 IMAD.MOV.U32 R0, RZ, RZ, c[0x0][0x28c] ;  /* 0x0000a300ff00e624 */ /* 0x000fe800078e00ff */
[----:B------:R-:W-:Y:S01]  /*7f10*/  @!P6 IMAD R0, R0, 0x180, RZ ;  /* 0x000001800000e824 */ /* 0x000fe200078e02ff */
[----:B---3--:R2:W-:Y:S04]  /*7f20*/  @!P4 STG.E.128 [R22.64], R4 ;  /* 0x000000041600c986 */ /* 0x0085e8000c101d06 */
[----:B-1----:R1:W3:Y:S02]  /*7f30*/  @!P1 LDG.E.128 R16, [R20.64] ;  /* 0x0000000614109981 */ /* 0x0022e4000c1e1d00 */
[C---:B-1----:R-:W-:Y:S01]  /*7f40*/  @!P5 IMAD.WIDE.U32 R20, R15.reuse, c[0x0][0x198], R114 ;  /* 0x000066000f14da25 */ /* 0x042fe200078e0072 */
[-C--:B------:R-:W-:Y:S03]  /*7f50*/  @!P6 MOV R115, R113.reuse ;  /* 0x000000710073e202 */ /* 0x080fe60000000f00 */
[----:B------:R-:W-:Y:S01]  /*7f60*/  @!P5 IMAD R15, R15, c[0x0][0x19c], RZ ;  /* 0x000067000f0fda24 */ /* 0x000fe200078e02ff */
[C---:B--2---:R-:W-:Y:S03]  /*7f70*/  @!P1 LEA R22, P0, R162.reuse, R114, 0x1 ;  /* 0x00000072a2169211 */ /* 0x044fe600078008ff */
[----:B------:R-:W-:Y:S01]  /*7f80*/  @!P5 IMAD.IADD R21, R21, 0x1, R15 ;  /* 0x000000011515d824 */ /* 0x000fe200078e020f */
[-C--:B------:R-:W-:Y:S02]  /*7f90*/  @!P1 LEA.HI.X R23, R162, R113.reuse, R98, 0x1, P0 ;  /* 0x00000071a2179211 */ /* 0x080fe400000f0c62 */
[----:B------:R-:W-:Y:S03]  /*7fa0*/  @!P6 MOV R15, 0x180 ;  /* 0x00000180000fe802 */ /* 0x000fe60000000f00 */
[----:B---3--:R1:W-:Y:S04]  /*7fb0*/  @!P1 STG.E.128 [R22.64], R16 ;  /* 0x0000001016009986 */ /* 0x0083e8000c101d06 */
[----:B------:R2:W3:Y:S02]  /*7fc0*/  @!P5 LDG.E.128 R4, [R2.64] ;  /* 0x000000060204d981 */ /* 0x0004e4000c1e1d00 */
[----:B--2---:R-:W-:Y:S04]  /*7fd0*/  @!P6 IMAD.MOV.U32 R3, RZ, RZ, c[0x0][0x288] ;  /* 0x0000a200ff03e624 */ /* 0x004fe800078e00ff */
        /* <DEDUP_REMOVED lines=8> */
[----:B--2---:R-:W-:Y:S01]  /*8060*/  @!P6 IMAD.WIDE.U32 R20, R15, c[0x0][0x198], R114 ;  /* 0x000066000f14ea25 */ /* 0x004fe200078e0072 */
[----:B------:R-:W-:Y:S02]  /*8070*/  @!P2 IADD3 R3, R3, R0, RZ ;  /* 0x000000000303a210 */ /* 0x000fe40007ffe0ff */
[----:B------:R-:W-:Y:S01]  /*8080*/  @!P2 MOV R115, R113 ;  /* 0x000000710073a202 */ /* 0x000fe20000000f00 */
[----:B------:R-:W-:Y:S04]  /*8090*/  @!P6 IMAD R15, R15, c[0x0][0x19c], RZ ;  /* 0x000067000f0fea24 */ /* 0x000fe800078e02ff */
[----:B------:R-:W-:Y:S05]  /*80a0*/  @!P6 IMAD.IADD R21, R21, 0x1, R15 ;  /* 0x000000011515e824 */ /* 0x000fea00078e020f */
[----:B---3--:R1:W-:Y:S04]  /*80b0*/  @!P6 STG.E.128 [R20.64], R16 ;  /* 0x000000101400e986 */ /* 0x0083e8000c101d06 */
[----:B------:R2:W3:Y:S02]  /*80c0*/  @!P2 LDG.E.128 R4, [R2.64] ;  /* 0x000000060204a981 */ /* 0x0004e4000c1e1d00 */
[----:B--2---:R-:W-:Y:S04]  /*80d0*/  @!P2 IMAD.MOV.U32 R3, RZ, RZ, 0x1c0 ;  /* 0x000001c0ff03a424 */ /* 0x004fe800078e00ff */
[C---:B------:R-:W-:Y:S04]  /*80e0*/  @!P2 IMAD.WIDE.U32 R22, R3.reuse, c[0x0][0x198], R114 ;  /* 0x000066000316aa25 */ /* 0x040fe800078e0072 */
[----:B------:R-:W-:Y:S04]  /*80f0*/  @!P2 IMAD R0, R3, c[0x0][0x19c], RZ ;  /* 0x000067000300aa24 */ /* 0x000fe800078e02ff */
[----:B------:R-:W-:Y:S05]  /*8100*/  @!P2 IMAD.IADD R23, R23, 0x1, R0 ;  /* 0x000000011717a824 */ /* 0x000fea00078e0200 */
[----:B---3--:R1:W-:Y:S02]  /*8110*/  @!P2 STG.E.128 [R22.64], R4 ;  /* 0x000000041600a986 */ /* 0x0083e4000c101d06 */
.L_x_2111:
[----:B------:R-:W-:Y:S01]  /*8120*/  PLOP3.LUT P0, PT, PT, PT, UP2, 0x40, 0x0 ;  /* 0x000000000000781c */ /* 0x000fe20003f0e828 */
[----:B------:R-:W-:Y:S04]  /*8130*/  IMAD.MOV.U32 R0, RZ, RZ, c[0x0][0x288] ;  /* 0x0000a200ff007624 */ /* 0x000fe800078e00ff */
[----:B------:R-:W-:Y:S05]  /*8140*/  IMAD.U32 R3, R0, -0x100, RZ ;  /* 0xffffff0000037824 */ /* 0x000fea00078e00ff */
[C---:B-1----:R-:W-:Y:S04]  /*8150*/  LEA R120, P1, R3.reuse, R120, 0x1 ;  /* 0x0000007803787211 */ /* 0x042fe800078208ff */
[----:B------:R-:W-:Y:S01]  /*8160*/  LEA.HI.X.SX32 R121, R3, R121, 0x1, P1 ;  /* 0x0000007903797211 */ /* 0x000fe200008f0eff */
[----:B------:R-:W-:-:S05]  /*8170*/  @P0 BRA `(.L_x_2144) ;  /* 0x000004b000000947 */ /* 0x000fca0003800000 */
[----:B------:R-:W-:Y:S04]  /*8180*/  IADD3 R0, R12, -0x1, RZ ;  /* 0xffffffff0c007810 */ /* 0x000fe80007ffe0ff */
[----:B------:R-:W-:Y:S11]  /*8190*/  ISETP.GT.AND P0, PT, R0, R91, PT ;  /* 0x0000005b0000720c */ /* 0x000ff60003f04270 */
[----:B------:R-:W-:Y:S02]  /*81a0*/  @!UPT UIADD3 URZ, URZ, URZ, URZ ;  /* 0x0000003f3f3ff290 */ /* 0x000fe4000fffe03f */
[----:B------:R-:W-:-:S05]  /*81b0*/  @!P0 BRA `(.L_x_2145) ;  /* 0x0000050000008947 */ /* 0x000fca0003800000 */
[----:B------:R-:W-:Y:S01]  /*81c0*/  IMAD.MOV.U32 R18, RZ, RZ, RZ ;  /* 0x000000ffff127224 */ /* 0x000fe200078e00ff */
[----:B--2---:R-:W-:Y:S02]  /*81d0*/  IABS R5, c[0x0][0x2d0] ;  /* 0x0000b40000057a13 */ /* 0x004fe40000000000 */
        /* <DEDUP_REMOVED lines=69> */
.L_x_2144:
[----:B--2---:R-:W-:Y:S01]  /*8630*/  MOV R115, R113 ;  /* 0x0000007100737202 */ /* 0x004fe20000000f00 */
[----:B------:R-:W-:Y:S02]  /*8640*/  IMAD.MOV.U32 R2, RZ, RZ, c[0x0][0x1a0] ;  /* 0x00006800ff027624 */ /* 0x000fe400078e00ff */
[----:B------:R-:W-:Y:S03]  /*8650*/  IMAD.MOV.U32 R0, RZ, RZ, c[0x0][0x198] ;  /* 0x00006600ff007624 */ /* 0x000fe600078e00ff */
[----:B------:R-:W-:Y:S01]  /*8660*/  LEA R3, -R2, RZ, 0x8 ;  /* 0x000000ff02037211 */ /* 0x000fe200078e41ff */
[----:B------:R-:W-:Y:S03]  /*8670*/  IMAD.U32 R5, R0, -0x100, RZ ;  /* 0xffffff0000057824 */ /* 0x000fe600078e00ff */
[----:B------:R-:W-:Y:S02]  /*8680*/  LEA R116, P1, R3, R116, 0x1 ;  /* 0x0000007403747211 */ /* 0x000fe400078208ff */
[----:B------:R-:W-:Y:S02]  /*8690*/  LEA R114, P0, R5, R114, 0x1 ;  /* 0x0000007205727211 */ /* 0x000fe400078008ff */
[----:B------:R-:W-:Y:S02]  /*86a0*/  LEA.HI.X.SX32 R117, R3, R117, 0x1, P1 ;  /* 0x0000007503757211 */ /* 0x000fe400008f0eff */
[----:B------:R-:W-:Y:S02]  /*86b0*/  LEA.HI.X.SX32 R113, R5, R115, 0x1, P0 ;  /* 0x0000007305717211 */ /* 0x000fe400000f0eff */
.L_x_2145:
[----:B------:R-:W-:Y:S04]  /*86c0*/  IADD3 R12, R12, -0x1, RZ ;  /* 0xffffffff0c0c7810 */ /* 0x000fe80007ffe0ff */
[----:B------:R-:W-:Y:S11]  /*86d0*/  ISETP.GT.AND P0, PT, R12, R91, PT ;  /* 0x0000005b0c00720c */ /* 0x000ff60003f04270 */
[----:B------:R-:W-:Y:S02]  /*86e0*/  @!UPT UIADD3 URZ, URZ, URZ, URZ ;  /* 0x0000003f3f3ff290 */ /* 0x000fe4000fffe03f */
[----:B------:R-:W-:-:S05]  /*86f0*/  @P0 BRA `(.L_x_2146) ;  /* 0xffffa1c000000947 */ /* 0x000fca000383ffff */
.L_x_2092:
        /* <DEDUP_REMOVED lines=11> */
[----:B------:R-:W3:Y:S01]  /*87b0*/  @P0 LDG.E R144, [R144.64] ;  /* 0x0000000690900981 */ /* 0x000ee2000c1e1900 */
[----:B------:R-:W-:Y:S01]  /*87c0*/  UMOV UR18, URZ ;  /* 0x0000003f00127c82 */ /* 0x000fe20008000000 */
[----:B------:R-:W-:Y:S01]  /*87d0*/  LEA R12, P3, R146, c[0x0][0x160], 0x1 ;  /* 0x00005800920c7a11 */ /* 0x000fe200078608ff */
[----:B------:R-:W-:-:S03]  /*87e0*/  IMAD.SHL.U32 R11, R73, 0x20, RZ ;  /* 0x00000020490b7824 */ /* 0x000fc600078e00ff */
[C---:B------:R-:W-:Y:S01]  /*87f0*/  LEA.HI.X R13, R146.reuse, c[0x0][0x164], R69, 0x1, P3 ;  /* 0x00005900920d7a11 */ /* 0x040fe200018f0c45 */
[----:B---3--:R-:W1:Y:S01]  /*8800*/  @P0 R2UR UR18, R144 ;  /* 0x00000000901203c2 */ /* 0x008e6200000e0000 */
        /* <DEDUP_REMOVED lines=8> */
[----:B--2---:R-:W-:-:S05]  /*8890*/  IMAD R5, R73, UR18, RZ ;  /* 0x0000001249057c24 */ /* 0x004fca000f8e02ff */
[-C--:B------:R-:W-:Y:S02]  /*88a0*/  IADD3 R74, P2, R74, R5.reuse, RZ ;  /* 0x000000054a4a7210 */ /* 0x080fe40007f5e0ff */
[----:B-----5:R-:W-:Y:S02]  /*88b0*/  IADD3 R0, P1, R72, R5, RZ ;  /* 0x0000000548007210 */ /* 0x020fe40007f3e0ff */
        /* <DEDUP_REMOVED lines=27> */
[C---:B------:R-:W-:Y:S01]  /*8a70*/  IMAD.U32 R10, R15.reuse, 0x10000, RZ ;  /* 0x000100000f0a7824 */ /* 0x040fe200078e00ff */
[----:B------:R-:W-:Y:S02]  /*8a80*/  LOP3.LUT R8, R15, 0xffff0000, RZ, 0xc0, !PT ;  /* 0xffff00000f087812 */ /* 0x000fe400078ec0ff */
[----:B------:R-:W-:-:S02]  /*8a90*/  SHF.L.U32 R7, R12, 0x10, RZ ;  /* 0x000000100c077819 */ /* 0x000fc400000006ff */
[----:B------:R-:W-:Y:S02]  /*8aa0*/  LOP3.LUT R16, R12, 0xffff0000, RZ, 0xc0, !PT ;  /* 0xffff00000c107812 */ /* 0x000fe400078ec0ff */
        /* <DEDUP_REMOVED lines=18> */
[----:B------:R-:W-:-:S02]  /*8bd0*/  FFMA.FTZ R15, R6, R21, -R15 ;  /* 0x00000015060f7223 */ /* 0x000fc4000001080f */
[----:B------:R-:W-:Y:S02]  /*8be0*/  IMAD.U32 R4, R4, 0x10000, RZ ;  /* 0x0001000004047824 */ /* 0x000fe400078e00ff */
[----:B------:R-:W-:Y:S01]  /*8bf0*/  FMUL.FTZ R3, R12, R3 ;  /* 0x000000030c037220 */ /* 0x000fe20000410000 */
[----:B------:R-:W-:Y:S01]  /*8c00*/  F2FP.BF16.PACK_AB R18, R18, R15 ;  /* 0x0000000f1212723e */ /* 0x000fe200000010ff */
[----:B------:R-:W-:Y:S02]  /*8c10*/  FFMA.FTZ R13, R10, R19, -R13 ;  /* 0x000000130a0d7223 */ /* 0x000fe4000001080d */
[-C--:B------:R-:W-:Y:S02]  /*8c20*/  FFMA.FTZ R0, R7, R4.reuse, -R0 ;  /* 0x0000000407007223 */ /* 0x080fe40000010800 */
[----:B------:R-:W-:Y:S01]  /*8c30*/  FFMA.FTZ R17, R16, R4, R17 ;  /* 0x0000000410117223 */ /* 0x000fe20000010011 */
[----:B------:R-:W-:Y:S01]  /*8c40*/  F2FP.BF16.PACK_AB R15, R8, R13 ;  /* 0x0000000d080f723e */ /* 0x000fe200000010ff */
[-C--:B------:R-:W-:Y:S01]  /*8c50*/  FFMA.FTZ R2, R12, R5.reuse, -R2 ;  /* 0x000000050c027223 */ /* 0x080fe20000010802 */
[----:B------:R-:W-:Y:S01]  /*8c60*/  MOV R13, R18 ;  /* 0x00000012000d7202 */ /* 0x000fe20000000f00 */
[----:B------:R-:W-:Y:S01]  /*8c70*/  FFMA.FTZ R3, R14, R5, R3 ;  /* 0x000000050e037223 */ /* 0x000fe20000010003 */
[----:B------:R-:W-:-:S04]  /*8c80*/  F2FP.BF16.PACK_AB R12, R17, R0 ;  /* 0x00000000110c723e */ /* 0x000fc800000010ff */
[----:B------:R-:W-:Y:S02]  /*8c90*/  F2FP.BF16.PACK_AB R14, R3, R2 ;  /* 0x00000002030e723e */ /* 0x000fe400000010ff */
.L_x_2153:
[----:B------:R-:W-:Y:S05]  /*8ca0*/  BSYNC B0 ;  /* 0x0000000000007941 */ /* 0x000fea0003800000 */
.L_x_2152:
[----:B-----5:R2:W-:Y:S02]  /*8cb0*/  STS.128 [R212], R12 ;  /* 0x0000000cd4007388 */ /* 0x0205e40000000c00 */
.L_x_2151:
[----:B------:R-:W-:Y:S05]  /*8cc0*/  BSYNC B1 ;  /* 0x0000000000017941 */ /* 0x000fea0003800000 */
.L_x_2150:
        /* <DEDUP_REMOVED lines=29> */
[C---:B----4-:R-:W-:Y:S01]  /*8ea0*/  LOP3.LUT R11, R2.reuse, 0xffff0000, RZ, 0xc0, !PT ;  /* 0xffff0000020b7812 */ /* 0x050fe200078ec0ff */
[----:B------:R-:W-:Y:S01]  /*8eb0*/  IMAD.U32 R2, R2, 0x10000, RZ ;  /* 0x0001000002027824 */ /* 0x000fe200078e00ff */
[----:B------:R-:W-:Y:S02]  /*8ec0*/  LOP3.LUT R17, R3, 0xffff0000, RZ, 0xc0, !PT ;  /* 0xffff000003117812 */ /* 0x000fe400078ec0ff */
[----:B--2---:R-:W-:Y:S01]  /*8ed0*/  LOP3.LUT R21, R4, 0xffff0000, RZ, 0xc0, !PT ;  /* 0xffff000004157812 */ /* 0x004fe200078ec0ff */
        /* <DEDUP_REMOVED lines=24> */
.L_x_2156:
[----:B------:R-:W-:Y:S05]  /*9060*/  BSYNC B0 ;  /* 0x0000000000007941 */ /* 0x000fea0003800000 */
.L_x_2155:
[----:B-----5:R4:W-:Y:S01]  /*9070*/  STS.128 [R212+0x800], R28 ;  /* 0x0008001cd4007388 */ /* 0x0209e20000000c00 */
[----:B------:R-:W-:Y:S05]  /*9080*/  BRA `(.L_x_2154) ;  /* 0x00000e3000007947 */ /* 0x000fea0003800000 */
.L_x_2149:
        /* <DEDUP_REMOVED lines=23> */
[C---:B--2---:R-:W-:Y:S01]  /*9200*/  LEA R12, P1, R3.reuse, c[0x0][0x2b0], 0x1 ;  /* 0x0000ac00030c7a11 */ /* 0x044fe200078208ff */
        /* <DEDUP_REMOVED lines=42> */
[----:B------:R-:W-:Y:S01]  /*94b0*/  @!P0 FADD.FTZ R14, -R14, -RZ ;  /* 0x800000ff0e0e8221 */ /* 0x000fe20000010100 */
[----:B----4-:R-:W-:Y:S01]  /*94c0*/  LOP3.LUT R15, R18, 0xffff0000, RZ, 0xc0, !PT ;  /* 0xffff0000120f7812 */ /* 0x010fe200078ec0ff */
[----:B------:R-:W-:Y:S02]  /*94d0*/  FMUL.FTZ R6, R6, R13 ;  /* 0x0000000d06067220 */ /* 0x000fe40000410000 */
        /* <DEDUP_REMOVED lines=26> */
.L_x_2160:
[----:B------:R-:W-:Y:S05]  /*9680*/  BSYNC B0 ;  /* 0x0000000000007941 */ /* 0x000fea0003800000 */
.L_x_2159:
[----:B-----5:R3:W-:Y:S02]  /*9690*/  STS.128 [R212], R20 ;  /* 0x00000014d4007388 */ /* 0x0207e40000000c00 */
.L_x_2158:
[----:B------:R-:W-:Y:S05]  /*96a0*/  BSYNC B1 ;  /* 0x0000000000017941 */ /* 0x000fea0003800000 */
.L_x_2157:
        /* <DEDUP_REMOVED lines=12> */
[----:B--2---:R-:W-:Y:S01]  /*9770*/  IMAD.MOV.U32 R13, RZ, RZ, RZ ;  /* 0x000000ffff0d7224 */ /* 0x004fe200078e00ff */
[----:B------:R-:W-:-:S04]  /*9780*/  IADD3 R0, P1, R11, R0, RZ ;  /* 0x000000000b007210 */ /* 0x000fc80007f3e0ff */
[----:B------:R-:W-:-:S07]  /*9790*/  LEA.HI.X.SX32 R2, R11, R2, 0x1, P1 ;  /* 0x000000020b027211 */ /* 0x000fce00008f0eff */
[--C-:B------:R-:W-:Y:S02]  /*97a0*/  @P0 SHF.R.S32.HI R3, RZ, 0x1, R75.reuse ;  /* 0x00000001ff030819 */ /* 0x100fe4000001144b */
[----:B------:R-:W-:-:S03]  /*97b0*/  @P0 SHF.R.S32.HI R10, RZ, 0x1, R75 ;  /* 0x00000001ff0a0819 */ /* 0x000fc6000001144b */
[----:B------:R-:W-:Y:S01]  /*97c0*/  @P0 IMAD.MOV R13, RZ, RZ, -R3 ;  /* 0x000000ffff0d0224 */ /* 0x000fe200078e0a03 */
[----:B------:R-:W-:-:S04]  /*97d0*/  @P0 IADD3 R73, -R10, RZ, RZ ;  /* 0x000000ff0a490210 */ /* 0x000fc80007ffe1ff */
[----:B------:R-:W-:Y:S01]  /*97e0*/  IADD3 R3, P1, R13, R0, RZ ;  /* 0x000000000d037210 */ /* 0x000fe20007f3e0ff */
        /* <DEDUP_REMOVED lines=28> */
[C---:B------:R-:W-:Y:S01]  /*99b0*/  IMAD.U32 R12, R15.reuse, 0x10000, RZ ;  /* 0x000100000f0c7824 */ /* 0x040fe200078e00ff */
[C---:B---3--:R-:W-:Y:S01]  /*99c0*/  LOP3.LUT R14, R16.reuse, 0xffff0000, RZ, 0xc0, !PT ;  /* 0xffff0000100e7812 */ /* 0x048fe200078ec0ff */
[----:B-1----:R-:W-:Y:S01]  /*99d0*/  IMAD.U32 R29, R16, 0x10000, RZ ;  /* 0x00010000101d7824 */ /* 0x002fe200078e00ff */
[C---:B------:R-:W-:Y:S01]  /*99e0*/  LOP3.LUT R16, R18.reuse, 0xffff0000, RZ, 0xc0, !PT ;  /* 0xffff000012107812 */ /* 0x040fe200078ec0ff */
[----:B------:R-:W-:Y:S01]  /*99f0*/  IMAD.U32 R31, R18, 0x10000, RZ ;  /* 0x00010000121f7824 */ /* 0x000fe200078e00ff */
[----:B------:R-:W-:Y:S01]  /*9a00*/  LOP3.LUT R28, R15, 0xffff0000, RZ, 0xc0, !PT ;  /* 0xffff00000f1c7812 */ /* 0x000fe200078ec0ff */
[----:B------:R-:W-:Y:S01]  /*9a10*/  @!P0 FADD.FTZ R14, -R14, -RZ ;  /* 0x800000ff0e0e8221 */ /* 0x000fe20000010100 */
[C---:B------:R-:W-:Y:S01]  /*9a20*/  SHF.L.U32 R15, R17.reuse, 0x10, RZ ;  /* 0x00000010110f7819 */ /* 0x040fe200000006ff */
[----:B------:R-:W-:Y:S01]  /*9a30*/  @!P0 FADD.FTZ R16, -R16, -RZ ;  /* 0x800000ff10108221 */ /* 0x000fe20000010100 */
[----:B------:R-:W-:Y:S01]  /*9a40*/  LOP3.LUT R30, R17, 0xffff0000, RZ, 0xc0, !PT ;  /* 0xffff0000111e7812 */ /* 0x000fe200078ec0ff */
[C---:B------:R-:W-:Y:S01]  /*9a50*/  IMAD.U32 R17, R19.reuse, 0x10000, RZ ;  /* 0x0001000013117824 */ /* 0x040fe200078e00ff */
[----:B------:R-:W-:Y:S01]  /*9a60*/  LOP3.LUT R19, R19, 0xffff0000, RZ, 0xc0, !PT ;  /* 0xffff000013137812 */ /* 0x000fe200078ec0ff */
[----:B------:R-:W-:-:S02]  /*9a70*/  @!P0 FADD.FTZ R15, -R15, -RZ ;  /* 0x800000ff0f0f8221 */ /* 0x000fc40000010100 */
[----:B------:R-:W-:Y:S02]  /*9a80*/  @!P0 FADD.FTZ R30, -R30, -RZ ;  /* 0x800000ff1e1e8221 */ /* 0x000fe40000010100 */
[----:B------:R-:W-:Y:S02]  /*9a90*/  FMUL.FTZ R16, R13, R16 ;  /* 0x000000100d107220 */ /* 0x000fe40000410000 */
[----:B------:R-:W-:Y:S01]  /*9aa0*/  @!P0 FADD.FTZ R31, -R31, -RZ ;  /* 0x800000ff1f1f8221 */ /* 0x000fe20000010100 */
[----:B----4-:R-:W-:Y:S01]  /*9ab0*/  LOP3.LUT R18, R22, 0xffff0000, RZ, 0xc0, !PT ;  /* 0xffff000016127812 */ /* 0x010fe200078ec0ff */
[C---:B------:R-:W-:Y:S01]  /*9ac0*/  IMAD.U32 R13, R21.reuse, 0x10000, RZ ;  /* 0x00010000150d7824 */ /* 0x040fe200078e00ff */
[----:B------:R-:W-:Y:S01]  /*9ad0*/  LOP3.LUT R21, R21, 0xffff0000, RZ, 0xc0, !PT ;  /* 0xffff000015157812 */ /* 0x000fe200078ec0ff */
[----:B------:R-:W-:Y:S01]  /*9ae0*/  FMUL.FTZ R7, R7, R14 ;  /* 0x0000000e07077220 */ /* 0x000fe20000410000 */
[----:B------:R-:W-:Y:S01]  /*9af0*/  LOP3.LUT R14, R20, 0xffff0000, RZ, 0xc0, !PT ;  /* 0xffff0000140e7812 */ /* 0x000fe200078ec0ff */
[----:B------:R-:W-:Y:S01]  /*9b00*/  FMUL.FTZ R6, R6, R15 ;  /* 0x0000000f06067220 */ /* 0x000fe20000410000 */
[----:B------:R-:W-:Y:S01]  /*9b10*/  SHF.L.U32 R15, R20, 0x10, RZ ;  /* 0x00000010140f7819 */ /* 0x000fe200000006ff */
[----:B------:R-:W-:-:S02]  /*9b20*/  FMUL.FTZ R27, R27, R30 ;  /* 0x0000001e1b1b7220 */ /* 0x000fc40000410000 */
[----:B------:R-:W-:Y:S02]  /*9b30*/  @!P0 FADD.FTZ R17, -R17, -RZ ;  /* 0x800000ff11118221 */ /* 0x000fe40000010100 */
[----:B------:R-:W-:Y:S02]  /*9b40*/  @!P0 FADD.FTZ R29, -R29, -RZ ;  /* 0x800000ff1d1d8221 */ /* 0x000fe40000010100 */
[----:B------:R-:W-:Y:S02]  /*9b50*/  @!P0 FADD.FTZ R19, -R19, -RZ ;  /* 0x800000ff13138221 */ /* 0x000fe40000010100 */
[----:B------:R-:W-:Y:S02]  /*9b60*/  FMUL.FTZ R31, R26, R31 ;  /* 0x0000001f1a1f7220 */ /* 0x000fe40000410000 */
[----:B------:R-:W-:Y:S01]  /*9b70*/  IMAD.U32 R20, R22, 0x10000, RZ ;  /* 0x0001000016147824 */ /* 0x000fe200078e00ff */
[C---:B------:R-:W-:Y:S01]  /*9b80*/  LOP3.LUT R22, R23.reuse, 0xffff0000, RZ, 0xc0, !PT ;  /* 0xffff000017167812 */ /* 0x040fe200078ec0ff */
[----:B------:R-:W-:Y:S01]  /*9b90*/  FMUL.FTZ R12, R12, R17 ;  /* 0x000000110c0c7220 */ /* 0x000fe20000410000 */
[----:B------:R-:W-:Y:S01]  /*9ba0*/  SHF.L.U32 R17, R23, 0x10, RZ ;  /* 0x0000001017117819 */ /* 0x000fe200000006ff */
[----:B------:R-:W-:-:S02]  /*9bb0*/  FFMA.FTZ R6, R11, R13, R6 ;  /* 0x0000000d0b067223 */ /* 0x000fc40000010006 */
[----:B------:R-:W-:Y:S02]  /*9bc0*/  FFMA.FTZ R21, R0, R21, R27 ;  /* 0x0000001500157223 */ /* 0x000fe4000001001b */
[----:B------:R-:W-:Y:S02]  /*9bd0*/  FMUL.FTZ R24, R24, R29 ;  /* 0x0000001d18187220 */ /* 0x000fe40000410000 */
[----:B------:R-:W-:Y:S01]  /*9be0*/  FMUL.FTZ R19, R28, R19 ;  /* 0x000000131c137220 */ /* 0x000fe20000410000 */
[----:B------:R-:W-:Y:S01]  /*9bf0*/  F2FP.BF16.PACK_AB R6, R21, R6 ;  /* 0x000000061506723e */ /* 0x000fe200000010ff */
        /* <DEDUP_REMOVED lines=8> */
[----:B------:R-:W-:Y:S01]  /*9c80*/  IMAD.MOV.U32 R5, RZ, RZ, R6 ;  /* 0x000000ffff057224 */ /* 0x000fe200078e0006 */
[----:B------:R-:W-:Y:S02]  /*9c90*/  MOV R6, R10 ;  /* 0x0000000a00067202 */ /* 0x000fe40000000f00 */
[----:B------:R-:W-:Y:S02]  /*9ca0*/  F2FP.BF16.PACK_AB R7, R19, R12 ;  /* 0x0000000c1307723e */ /* 0x000fe400000010ff */
.L_x_2162:
[----:B------:R-:W-:Y:S05]  /*9cb0*/  BSYNC B0 ;  /* 0x0000000000007941 */ /* 0x000fea0003800000 */
.L_x_2161:
[----:B-----5:R1:W-:Y:S01]  /*9cc0*/  STS.128 [R212+0x800], R4 ;  /* 0x00080004d4007388 */ /* 0x0203e20000000c00 */
[----:B------:R-:W-:Y:S05]  /*9cd0*/  BRA `(.L_x_2154) ;  /* 0x000001e000007947 */ /* 0x000fea0003800000 */
.L_x_2148:
        /* <DEDUP_REMOVED lines=15> */
.L_x_2164:
[----:B------:R-:W-:Y:S05]  /*9dd0*/  BSYNC B0 ;  /* 0x0000000000007941 */ /* 0x000fea0003800000 */
.L_x_2163:
        /* <DEDUP_REMOVED lines=8> */
[----:B---3--:R-:W-:-:S04]  /*9e60*/  LEA R2, P0, R146, c[0x0][0x160], 0x1 ;  /* 0x0000580092027a11 */ /* 0x008fc800078008ff */
[----:B------:R-:W-:-:S05]  /*9e70*/  LEA.HI.X R3, R146, c[0x0][0x164], R69, 0x1, P0 ;  /* 0x0000590092037a11 */ /* 0x000fca00000f0c45 */
[----:B------:R-:W-:Y:S01]  /*9e80*/  @!PT LDS RZ, [RZ] ;  /* 0x00000000fffff984 */ /* 0x000fe20000000800 */
[----:B------:R-:W-:Y:S01]  /*9e90*/  @!PT LDS RZ, [RZ] ;  /* 0x00000000fffff984 */ /* 0x000fe20000000800 */
[----:B------:R-:W-:Y:S01]  /*9ea0*/  @!PT LDS RZ, [RZ] ;  /* 0x00000000fffff984 */ /* 0x000fe20000000800 */
[----:B------:R3:W-:Y:S04]  /*9eb0*/  LDGSTS.E.BYPASS.LTC128B.128 [R212+0x800], [R2.64] ;  /* 0x0080000002d47fae */ /* 0x0007e8000b901d46 */
.L_x_2154:
[----:B------:R-:W-:Y:S05]  /*9ec0*/  BSYNC B2 ;  /* 0x0000000000027941 */ /* 0x000fea0003800000 */
.L_x_2147:
        /* <DEDUP_REMOVED lines=17> */
.L_x_2166:
[----:B------:R-:W-:Y:S05]  /*9fe0*/  BSYNC B0 ;  /* 0x0000000000007941 */ /* 0x000fea0003800000 */
.L_x_2165:
[----:B------:R-:W-:Y:S01]  /*9ff0*/  ISETP.GE.AND P0, PT, R8, UR17, PT ;  /* 0x0000001108007c0c */ /* 0x000fe2000bf06270 */
        /* <DEDUP_REMOVED lines=11> */
.L_x_2168:
[----:B------:R-:W-:Y:S05]  /*a0b0*/  BSYNC B0 ;  /* 0x0000000000007941 */ /* 0x000fea0003800000 */
.L_x_2167:
[----:B------:R-:W-:Y:S01]  /*a0c0*/  IADD3 R10, R142, 0x40, RZ ;  /* 0x000000408e0a7810 */ /* 0x000fe20007ffe0ff */
[----:B------:R-:W-:Y:S03]  /*a0d0*/  BSSY B0, `(.L_x_2169) ;  /* 0x000000e000007945 */ /* 0x000fe60003800000 */
[----:B------:R-:W-:-:S13]  /*a0e0*/  ISETP.GE.AND P0, PT, R10, UR17, PT ;  /* 0x000000110a007c0c */ /* 0x000fda000bf06270 */
[----:B------:R-:W-:Y:S05]  /*a0f0*/  @P0 BRA `(.L_x_2170) ;  /* 0x000000b000000947 */ /* 0x000fea0003800000 */
[----:B------:R-:W-:-:S13]  /*a100*/  ISETP.GE.AND P0, PT, R148, c[0x0][0x220], PT ;  /* 0x0000880094007a0c */ /* 0x000fda0003f06270 */
[----:B------:R1:W-:Y:S01]  /*a110*/  @P0 STS.128 [R212+0x2000], RZ ;  /* 0x002000ffd4000388 */ /* 0x0003e20000000c00 */
[----:B------:R-:W-:Y:S05]  /*a120*/  @P0 BRA `(.L_x_2170) ;  /* 0x0000008000000947 */ /* 0x000fea0003800000 */
[----:B-----5:R-:W-:Y:S02]  /*a130*/  IMAD.MOV.U32 R0, RZ, RZ, c[0x0][0x198] ;  /* 0x00006600ff007624 */ /* 0x020fe400078e00ff */
[----:B---3--:R-:W-:-:S03]  /*a140*/  IMAD.MOV.U32 R2, RZ, RZ, c[0x0][0x19c] ;  /* 0x00006700ff027624 */ /* 0x008fc600078e00ff */
[----:B-12---:R-:W-:-:S04]  /*a150*/  LEA R4, P0, R0, R210, 0x7 ;  /* 0x000000d200047211 */ /* 0x006fc800078038ff */
[----:B------:R-:W-:-:S05]  /*a160*/  LEA.HI.X R5, R0, R211, R2, 0x7, P0 ;  /* 0x000000d300057211 */ /* 0x000fca00000f3c02 */
[----:B------:R-:W-:Y:S01]  /*a170*/  @!PT LDS RZ, [RZ] ;  /* 0x00000000fffff984 */ /* 0x000fe20000000800 */
[----:B------:R-:W-:Y:S01]  /*a180*/  @!PT LDS RZ, [RZ] ;  /* 0x00000000fffff984 */ /* 0x000fe20000000800 */
[----:B------:R-:W-:Y:S01]  /*a190*/  @!PT LDS RZ, [RZ] ;  /* 0x00000000fffff984 */ /* 0x000fe20000000800 */
[----:B------:R1:W-:Y:S04]  /*a1a0*/  LDGSTS.E.BYPASS.LTC128B.128 [R212+0x2000], [R4.64] ;  /* 0x0200000004d47fae */ /* 0x0003e8000b901d46 */
.L_x_2170:
[----:B------:R-:W-:Y:S05]  /*a1b0*/  BSYNC B0 ;  /* 0x0000000000007941 */ /* 0x000fea0003800000 */
.L_x_2169:
[----:B-1----:R-:W-:Y:S01]  /*a1c0*/  IADD3 R7, R142, 0x60, RZ ;  /* 0x000000608e077810 */ /* 0x002fe20007ffe0ff */
[----:B------:R-:W-:Y:S03]  /*a1d0*/  BSSY B0, `(.L_x_2171) ;  /* 0x000000f000007945 */ /* 0x000fe60003800000 */
[----:B------:R-:W-:-:S13]  /*a1e0*/  ISETP.GE.AND P0, PT, R7, UR17, PT ;  /* 0x0000001107007c0c */ /* 0x000fda000bf06270 */
[----:B------:R-:W-:Y:S05]  /*a1f0*/  @P0 BRA `(.L_x_2172) ;  /* 0x000000c000000947 */ /* 0x000fea0003800000 */
[----:B------:R-:W-:-:S13]  /*a200*/  ISETP.GE.AND P0, PT, R148, c[0x0][0x220], PT ;  /* 0x0000880094007a0c */ /* 0x000fda0003f06270 */
[----:B------:R1:W-:Y:S01]  /*a210*/  @P0 STS.128 [R212+0x2800], RZ ;  /* 0x002800ffd4000388 */ /* 0x0003e20000000c00 */
[----:B------:R-:W-:Y:S05]  /*a220*/  @P0 BRA `(.L_x_2172) ;  /* 0x0000009000000947 */ /* 0x000fea0003800000 */
[----:B-----5:R-:W-:Y:S01]  /*a230*/  MOV R0, c[0x0][0x198] ;  /* 0x0000660000007a02 */ /* 0x020fe20000000f00 */
[----:B------:R-:W-:Y:S02]  /*a240*/  ULDC UR4, c[0x0][0x19c] ;  /* 0x0000670000047ab9 */ /* 0x000fe40000000800 */
[----:B------:R-:W-:Y:S02]  /*a250*/  UIMAD UR4, UR4, 0xc0, URZ ;  /* 0x000000c0040478a4 */ /* 0x000fe4000f8e023f */
[----:B---3--:R-:W-:-:S05]  /*a260*/  IMAD.WIDE.U32 R2, R0, 0xc0, R210 ;  /* 0x000000c000027825 */ /* 0x008fca00078e00d2 */
[----:B------:R-:W-:-:S05]  /*a270*/  IADD3 R3, R3, UR4, RZ ;  /* 0x0000000403037c10 */ /* 0x000fca000fffe0ff */
[----:B------:R-:W-:Y:S01]  /*a280*/  @!PT LDS RZ, [RZ] ;  /* 0x00000000fffff984 */ /* 0x000fe20000000800 */
[----:B------:R-:W-:Y:S01]  /*a290*/  @!PT LDS RZ, [RZ] ;  /* 0x00000000fffff984 */ /* 0x000fe20000000800 */
[----:B------:R-:W-:Y:S01]  /*a2a0*/  @!PT LDS RZ, [RZ] ;  /* 0x00000000fffff984 */ /* 0x000fe20000000800 */
[----:B------:R3:W-:Y:S02]  /*a2b0*/  LDGSTS.E.BYPASS.LTC128B.128 [R212+0x2800], [R2.64] ;  /* 0x0280000002d47fae */ /* 0x0007e4000b901d46 */
.L_x_2172:
[----:B------:R-:W-:Y:S05]  /*a2c0*/  BSYNC B0 ;  /* 0x0000000000007941 */ /* 0x000fea0003800000 */
.L_x_2171:
[----:B------:R-:W-:Y:S01]  /*a2d0*/  IADD3 R6, R142, 0x80, RZ ;  /* 0x000000808e067810 */ /* 0x000fe20007ffe0ff */
[----:B------:R-:W-:Y:S03]  /*a2e0*/  BSSY B0, `(.L_x_2173) ;  /* 0x000000e000007945 */ /* 0x000fe60003800000 */
[----:B------:R-:W-:-:S13]  /*a2f0*/  ISETP.GE.AND P0, PT, R6, UR17, PT ;  /* 0x0000001106007c0c */ /* 0x000fda000bf06270 */
[----:B------:R-:W-:Y:S05]  /*a300*/  @P0 BRA `(.L_x_2174) ;  /* 0x000000b000000947 */ /* 0x000fea0003800000 */
[----:B------:R-:W-:-:S13]  /*a310*/  ISETP.GE.AND P0, PT, R148, c[0x0][0x220], PT ;  /* 0x0000880094007a0c */ /* 0x000fda0003f06270 */
[----:B------:R1:W-:Y:S01]  /*a320*/  @P0 STS.128 [R212+0x3000], RZ ;  /* 0x003000ffd4000388 */ /* 0x0003e20000000c00 */
[----:B------:R-:W-:Y:S05]  /*a330*/  @P0 BRA `(.L_x_2174) ;  /* 0x0000008000000947 */ /* 0x000fea0003800000 */
[----:B---3--:R-:W-:Y:S02]  /*a340*/  IMAD.MOV.U32 R3, RZ, RZ, c[0x0][0x198] ;  /* 0x00006600ff037624 */ /* 0x008fe400078e00ff */
[----:B-----5:R-:W-:-:S03]  /*a350*/  IMAD.MOV.U32 R0, RZ, RZ, c[0x0][0x19c] ;  /* 0x00006700ff007624 */ /* 0x020fc600078e00ff */
[----:B------:R-:W-:-:S04]  /*a360*/  LEA R2, P0, R3, R210, 0x8 ;  /* 0x000000d203027211 */ /* 0x000fc800078040ff */
[----:B------:R-:W-:-:S05]  /*a370*/  LEA.HI.X R3, R3, R211, R0, 0x8, P0 ;  /* 0x000000d303037211 */ /* 0x000fca00000f4400 */
[----:B------:R-:W-:Y:S01]  /*a380*/  @!PT LDS RZ, [RZ] ;  /* 0x00000000fffff984 */ /* 0x000fe20000000800 */
[----:B------:R-:W-:Y:S01]  /*a390*/  @!PT LDS RZ, [RZ] ;  /* 0x00000000fffff984 */ /* 0x000fe20000000800 */
[----:B------:R-:W-:Y:S01]  /*a3a0*/  @!PT LDS RZ, [RZ] ;  /* 0x00000000fffff984 */ /* 0x000fe20000000800 */
[----:B------:R3:W-:Y:S04]  /*a3b0*/  LDGSTS.E.BYPASS.LTC128B.128 [R212+0x3000], [R2.64] ;  /* 0x0300000002d47fae */ /* 0x0007e8000b901d46 */
.L_x_2174:
[----:B------:R-:W-:Y:S05]  /*a3c0*/  BSYNC B0 ;  /* 0x0000000000007941 */ /* 0x000fea0003800000 */
.L_x_2173:
[----:B--2---:R-:W-:Y:S01]  /*a3d0*/  IADD3 R5, R142, 0xa0, RZ ;  /* 0x000000a08e057810 */ /* 0x004fe20007ffe0ff */
        /* <DEDUP_REMOVED lines=15> */
.L_x_2176:
[----:B------:R-:W-:Y:S05]  /*a4d0*/  BSYNC B0 ;  /* 0x0000000000007941 */ /* 0x000fea0003800000 */
.L_x_2175:
[----:B------:R-:W-:Y:S01]  /*a4e0*/  IADD3 R4, R142, 0xc0, RZ ;  /* 0x000000c08e047810 */ /* 0x000fe20007ffe0ff */
        /* <DEDUP_REMOVED lines=15> */
.L_x_2178:
[----:B------:R-:W-:Y:S05]  /*a5e0*/  BSYNC B0 ;  /* 0x0000000000007941 */ /* 0x000fea0003800000 */
.L_x_2177:
[----:B---3--:R-:W-:Y:S01]  /*a5f0*/  IADD3 R3, R142, 0xe0, RZ ;  /* 0x000000e08e037810 */ /* 0x008fe20007ffe0ff */
[----:B------:R-:W-:Y:S01]  /*a600*/  BSSY B0, `(.L_x_2179) ;  /* 0x0000013000007945 */ /* 0x000fe20003800000 */
[----:B-----5:R-:W-:Y:S02]  /*a610*/  SHF.R.S32.HI R0, RZ, 0x1f, R61 ;  /* 0x0000001fff007819 */ /* 0x020fe4000001143d */
        /* <DEDUP_REMOVED lines=17> */
.L_x_2180:
[----:B------:R-:W-:Y:S05]  /*a730*/  BSYNC B0 ;  /* 0x0000000000007941 */ /* 0x000fea0003800000 */
.L_x_2179:
        /* <DEDUP_REMOVED lines=14> */
[----:B------:R-:W5:Y:S04]  /*a820*/  LDG.E R11, [R12.64] ;  /* 0x000000060c0b7981 */ /* 0x000f68000c1e1900 */
[----:B------:R-:W-:Y:S01]  /*a830*/  BAR.SYNC.DEFER_BLOCKING 0x0 ;  /* 0x0000000000007b1d */ /* 0x000fe20000010000 */
[----:B------:R-:W-:Y:S01]  /*a840*/  ISETP.GE.AND P0, PT, R142, UR17, PT ;  /* 0x000000118e007c0c */ /* 0x000fe2000bf06270 */
[----:B------:R-:W-:Y:S01]  /*a850*/  IMAD.SHL.U32 R186, R61, 0x2, RZ ;  /* 0x000000023dba7824 */ /* 0x000fe200078e00ff */
[----:B------:R-:W-:-:S03]  /*a860*/  LEA R220, P1, R136, c[0x0][0x170], 0x1 ;  /* 0x00005c0088dc7a11 */ /* 0x000fc600078208ff */
[----:B------:R-:W5:Y:S01]  /*a870*/  MUFU.RCP R0, c[0x0][0x238] ;  /* 0x00008e0000007b08 */ /* 0x000f620000001000 */
[----:B------:R-:W-:Y:S01]  /*a880*/  BSSY B0, `(.L_x_2181) ;  /* 0x0000015000007945 */ /* 0x000fe20003800000 */
[----:B------:R-:W-:Y:S02]  /*a890*/  LOP3.LUT R186, R186, 0x6, RZ, 0xc0, !PT ;  /* 0x00000006baba7812 */ /* 0x000fe400078ec0ff */
[----:B------:R-:W-:-:S04]  /*a8a0*/  LEA.HI.X R221, R136, c[0x0][0x174], R139, 0x1, P1 ;  /* 0x00005d0088dd7a11 */ /* 0x000fc800008f0c8b */
[----:B------:R1:W-:Y:S04]  /*a8b0*/  @P0 STS [R212+0x5000], RZ ;  /* 0x005000ffd4000388 */ /* 0x0003e80000000800 */
[----:B------:R1:W-:Y:S04]  /*a8c0*/  @P0 STS [R212+0x5004], RZ ;  /* 0x005004ffd4000388 */ /* 0x0003e80000000800 */
[----:B------:R1:W-:Y:S01]  /*a8d0*/  @P0 STS.64 [R212+0x5008], RZ ;  /* 0x005008ffd4000388 */ /* 0x0003e20000000a00 */
[----:B-----5:R-:W-:Y:S01]  /*a8e0*/  FMUL.FTZ R0, R11, R0 ;  /* 0x000000000b007220 */ /* 0x020fe20000410000 */
[----:B------:R-:W-:-:S03]  /*a8f0*/  SHF.R.S32.HI R11, RZ, 0x1f, R2 ;  /* 0x0000001fff0b7819 */ /* 0x000fc60000011402 */
[----:B------:R1:W2:Y:S01]  /*a900*/  R2UR UR4, R0 ;  /* 0x00000000000473c2 */ /* 0x0002a200000e0000 */
[----:B------:R-:W-:-:S04]  /*a910*/  LEA.HI R2, R11, R2, RZ, 0x2 ;  /* 0x000000020b027211 */ /* 0x000fc800078f10ff */
[----:B------:R-:W-:Y:S01]  /*a920*/  SHF.R.S32.HI R2, RZ, 0x2, R2 ;  /* 0x00000002ff027819 */ /* 0x000fe20000011402 */
        /* <DEDUP_REMOVED lines=10> */
.L_x_2182:
[----:B------:R-:W-:Y:S05]  /*a9d0*/  BSYNC B0 ;  /* 0x0000000000007941 */ /* 0x000fea0003800000 */
.L_x_2181:
        /* <DEDUP_REMOVED lines=13> */
.L_x_2184:
[----:B------:R-:W-:Y:S05]  /*aab0*/  BSYNC B0 ;  /* 0x0000000000007941 */ /* 0x000fea0003800000 */
.L_x_2183:
        /* <DEDUP_REMOVED lines=15> */
.L_x_2186:
[----:B------:R-:W-:Y:S05]  /*abb0*/  BSYNC B0 ;  /* 0x0000000000007941 */ /* 0x000fea0003800000 */
.L_x_2185:
[----:B------:R-:W-:Y:S01]  /*abc0*/  ISETP.GE.AND P0, PT, R7, UR17, PT ;  /* 0x0000001107007c0c */ /* 0x000fe2000bf06270 */
        /* <DEDUP_REMOVED lines=15> */
.L_x_2188:
[----:B------:R-:W-:Y:S05]  /*acc0*/  BSYNC B0 ;  /* 0x0000000000007941 */ /* 0x000fea0003800000 */
.L_x_2187:
        /* <DEDUP_REMOVED lines=15> */
.L_x_2190:
[----:B------:R-:W-:Y:S05]  /*adc0*/  BSYNC B0 ;  /* 0x0000000000007941 */ /* 0x000fea0003800000 */
.L_x_2189:
        /* <DEDUP_REMOVED lines=16> */
.L_x_2192:
[----:B------:R-:W-:Y:S05]  /*aed0*/  BSYNC B0 ;  /* 0x0000000000007941 */ /* 0x000fea0003800000 */
.L_x_2191:
        /* <DEDUP_REMOVED lines=16> */
.L_x_2194:
[----:B------:R-:W-:Y:S05]  /*afe0*/  BSYNC B0 ;  /* 0x0000000000007941 */ /* 0x000fea0003800000 */
.L_x_2193:
        /* <DEDUP_REMOVED lines=16> */
.L_x_2196:
[----:B------:R-:W-:Y:S05]  /*b0f0*/  BSYNC B0 ;  /* 0x0000000000007941 */ /* 0x000fea0003800000 */
.L_x_2195:
[----:B-1----:R-:W-:Y:S01]  /*b100*/  LOP3.LUT R6, R67, 0xfffffff8, RZ, 0xc0, !PT ;  /* 0xfffffff843067812 */ /* 0x002fe200078ec0ff */
[----:B------:R-:W-:Y:S01]  /*b110*/  IMAD.SHL.U32 R13, R62, 0x40, RZ ;  /* 0x000000403e0d7824 */ /* 0x000fe200078e00ff */
[----:B------:R-:W-:Y:S01]  /*b120*/  SHF.R.S32.HI R11, RZ, 0x1f, R64 ;  /* 0x0000001fff0b7819 */ /* 0x000fe20000011440 */
[----:B------:R-:W0:Y:S01]  /*b130*/  LDGDEPBAR ;  /* 0x00000000000079af */ /* 0x000e220000000000 */
[----:B------:R-:W-:Y:S01]  /*b140*/  SHF.R.S32.HI R4, RZ, 0x4, R65 ;  /* 0x00000004ff047819 */ /* 0x000fe20000011441 */
[----:B------:R-:W-:Y:S01]  /*b150*/  IMAD.IADD R61, R61, 0x1, -R6 ;  /* 0x000000013d3d7824 */ /* 0x000fe200078e0a06 */
[----:B------:R-:W-:Y:S01]  /*b160*/  LEA.HI R11, R11, R64, RZ, 0x3 ;  /* 0x000000400b0b7211 */ /* 0x000fe200078f18ff */
[----:B------:R-:W-:Y:S01]  /*b170*/  UISETP.GE.AND UP0, UPT, UR10, 0x2, UPT ;  /* 0x000000020a00788c */ /* 0x000fe2000bf06270 */
        /* <DEDUP_REMOVED lines=29> */
[C---:B------:R-:W-:Y:S01]  /*b350*/  IADD3 R113, R116.reuse, 0x1, RZ ;  /* 0x0000000174717810 */ /* 0x040fe20007ffe0ff */
[----:B------:R-:W-:Y:S01]  /*b360*/  I2F R114, R116 ;  /* 0x0000007400727306 */ /* 0x000fe20000201400 */
[----:B------:R-:W-:Y:S01]  /*b370*/  IADD3 R107, R116, 0x10, RZ ;  /* 0x00000010746b7810 */ /* 0x000fe20007ffe0ff */
[----:B------:R-:W-:Y:S01]  /*b380*/  IMAD.U32 R166, R166, 0x20, R7 ;  /* 0x00000020a6a67824 */ /* 0x000fe200078e0007 */
[----:B------:R-:W-:Y:S01]  /*b390*/  LDSM.16.M88.4 R12, [R168] ;  /* 0x00000000a80c783b */ /* 0x000fe20000000200 */
[----:B------:R-:W-:Y:S01]  /*b3a0*/  IMAD R167, R9, 0x2, R168 ;  /* 0x0000000209a77824 */ /* 0x000fe200078e02a8 */
[----:B------:R-:W-:Y:S01]  /*b3b0*/  IADD3 R111, R116, 0x8, RZ ;  /* 0x00000008746f7810 */ /* 0x000fe20007ffe0ff */
[----:B------:R-:W-:Y:S01]  /*b3c0*/  IMAD.SHL.U32 R166, R166, 0x2, RZ ;  /* 0x00000002a6a67824 */ /* 0x000fe200078e00ff */
[C---:B------:R-:W-:Y:S01]  /*b3d0*/  IADD3 R109, R116.reuse, 0x9, RZ ;  /* 0x00000009746d7810 */ /* 0x040fe20007ffe0ff */
[----:B------:R-:W-:Y:S01]  /*b3e0*/  I2F R112, R113 ;  /* 0x0000007100707306 */ /* 0x000fe20000201400 */
[----:B------:R-:W-:Y:S01]  /*b3f0*/  LDSM.16.M88.4 R4, [R167] ;  /* 0x00000000a704783b */ /* 0x000fe20000000200 */
[----:B------:R-:W-:-:S02]  /*b400*/  IADD3 R105, R116, 0x11, RZ ;  /* 0x0000001174697810 */ /* 0x000fc40007ffe0ff */
[C---:B------:R-:W-:Y:S01]  /*b410*/  IADD3 R3, R166.reuse, 0x1000, RZ ;  /* 0x00001000a6037810 */ /* 0x040fe20007ffe0ff */
[----:B------:R-:W1:Y:S01]  /*b420*/  LDSM.16.M88.4 R20, [R166+0x1000] ;  /* 0x00100000a614783b */ /* 0x000e620000000200 */
[----:B------:R-:W-:Y:S02]  /*b430*/  IADD3 R165, R166, 0x1020, RZ ;  /* 0x00001020a6a57810 */ /* 0x000fe40007ffe0ff */
[----:B------:R-:W-:Y:S01]  /*b440*/  @P0 IADD3 R165, R3, -0x20, RZ ;  /* 0xffffffe003a50810 */ /* 0x000fe20007ffe0ff */
[----:B------:R-:W5:Y:S01]  /*b450*/  LDSM.16.M88.4 R32, [R166+0x1400] ;  /* 0x00140000a620783b */ /* 0x000f620000000200 */
[----:B------:R-:W-:Y:S01]  /*b460*/  LEA R3, R60, UR11, 0x4 ;  /* 0x0000000b3c037c11 */ /* 0x000fe2000f8e20ff */
[----:B------:R-:W-:Y:S01]  /*b470*/  I2F R76, R113 ;  /* 0x00000071004c7306 */ /* 0x000fe20000201400 */
[----:B------:R-:W-:Y:S01]  /*b480*/  LOP3.LUT R0, R0, 0xfffffffd, RZ, 0xc0, !PT ;  /* 0xfffffffd00007812 */ /* 0x000fe200078ec0ff */
[----:B------:R-:W3:Y:S01]  /*b490*/  LDSM.16.M88.4 R36, [R165] ;  /* 0x00000000a524783b */ /* 0x000ee20000000200 */
[----:B------:R-:W-:Y:S01]  /*b4a0*/  IADD3 R3, R3, 0x1, R2 ;  /* 0x0000000103037810 */ /* 0x000fe20007ffe002 */
[----:B------:R-:W-:Y:S01]  /*b4b0*/  IMAD.U32 R2, RZ, RZ, UR12 ;  /* 0x0000000cff027e24 */ /* 0x000fe2000f8e00ff */
[----:B------:R-:W-:Y:S01]  /*b4c0*/  IADD3 R77, R186, UR20, RZ ;  /* 0x00000014ba4d7c10 */ /* 0x000fe2000fffe0ff */
[----:B------:R-:W4:Y:S01]  /*b4d0*/  LDSM.16.M88.4 R40, [R165+0x400] ;  /* 0x00040000a528783b */ /* 0x000f220000000200 */
[----:B------:R-:W-:Y:S01]  /*b4e0*/  IADD3 R101, R116, 0x19, RZ ;  /* 0x0000001974657810 */ /* 0x000fe20007ffe0ff */
[----:B------:R-:W-:Y:S01]  /*b4f0*/  I2F R75, R111 ;  /* 0x0000006f004b7306 */ /* 0x000fe20000201400 */
[----:B------:R-:W-:Y:S01]  /*b500*/  IADD3 R3, R2, -UR8, R3 ;  /* 0x8000000802037c10 */ /* 0x000fe2000fffe003 */
[----:B----4-:R-:W4:Y:S01]  /*b510*/  LDSM.16.M88.4 R28, [R166+0x1800] ;  /* 0x00180000a61c783b */ /* 0x010f220000000200 */
[----:B------:R-:W-:-:S02]  /*b520*/  IADD3 R99, R116, 0x20, RZ ;  /* 0x0000002074637810 */ /* 0x000fc40007ffe0ff */
[----:B------:R-:W-:Y:S01]  /*b530*/  IADD3 R3, R3, c[0x0][0x2e8], RZ ;  /* 0x0000ba0003037a10 */ /* 0x000fe20007ffe0ff */
[----:B------:R-:W-:Y:S01]  /*b540*/  LDSM.16.M88.4 R44, [R165+0x2400] ;  /* 0x00240000a52c783b */ /* 0x000fe20000000200 */
[----:B------:R-:W-:Y:S01]  /*b550*/  IADD3 R103, R116, 0x18, RZ ;  /* 0x0000001874677810 */ /* 0x000fe20007ffe0ff */
[----:B------:R-:W-:Y:S01]  /*b560*/  I2F R108, R109 ;  /* 0x0000006d006c7306 */ /* 0x000fe20000201400 */
[C---:B------:R-:W-:Y:S02]  /*b570*/  IADD3 R2, R3.reuse, 0x8, RZ ;  /* 0x0000000803027810 */ /* 0x040fe40007ffe0ff */
[----:B------:R-:W-:Y:S02]  /*b580*/  IMNMX R3, R3, UR12, PT ;  /* 0x0000000c03037c17 */ /* 0x000fe4000b800200 */
[----:B------:R-:W-:Y:S02]  /*b590*/  IMNMX R2, R2, UR12, PT ;  /* 0x0000000c02027c17 */ /* 0x000fe4000b800200 */
[-C--:B------:R-:W-:Y:S01]  /*b5a0*/  ISETP.GE.AND P6, PT, R107, R3.reuse, PT ;  /* 0x000000036b00720c */ /* 0x080fe20003fc6270 */
[----:B------:R-:W-:Y:S01]  /*b5b0*/  I2F R74, R109 ;  /* 0x0000006d004a7306 */ /* 0x000fe20000201400 */
[----:B------:R-:W-:-:S02]  /*b5c0*/  ISETP.GE.AND P2, PT, R113, R3, PT ;  /* 0x000000037100720c */ /* 0x000fc40003f46270 */
[C---:B------:R-:W-:Y:S02]  /*b5d0*/  ISETP.GE.AND P1, PT, R111.reuse, R3, PT ;  /* 0x000000036f00720c */ /* 0x040fe40003f26270 */
[-C--:B------:R-:W-:Y:S02]  /*b5e0*/  ISETP.GE.AND P3, PT, R111, R2.reuse, PT ;  /* 0x000000026f00720c */ /* 0x080fe40003f66270 */
[C---:B------:R-:W-:Y:S01]  /*b5f0*/  IADD3 R95, R116.reuse, 0x28, RZ ;  /* 0x00000028745f7810 */ /* 0x040fe20007ffe0ff */
[----:B------:R-:W-:Y:S01]  /*b600*/  I2F R110, R111 ;  /* 0x0000006f006e7306 */ /* 0x000fe20000201400 */
[----:B------:R-:W-:Y:S01]  /*b610*/  ISETP.GE.AND P5, PT, R109, R2, PT ;  /* 0x000000026d00720c */ /* 0x000fe20003fa6270 */
[----:B-1----:R-:W-:Y:S01]  /*b620*/  HMMA.16816.F32.BF16 R16, R12, R20, RZ ;  /* 0x000000140c10723c */ /* 0x002fe200000418ff */
[----:B------:R-:W-:Y:S02]  /*b630*/  IADD3 R97, R116, 0x21, RZ ;  /* 0x0000002174617810 */ /* 0x000fe40007ffe0ff */
[----:B------:R-:W-:-:S02]  /*b640*/  @P6 LOP3.LUT R0, R0, 0x2, RZ, 0xfc, !PT ;  /* 0x0000000200006812 */ /* 0x000fc400078efcff */
[-C--:B------:R-:W-:Y:S01]  /*b650*/  ISETP.GE.AND P4, PT, R109, R3.reuse, PT ;  /* 0x000000036d00720c */ /* 0x080fe20003f86270 */
[----:B------:R-:W-:Y:S01]  /*b660*/  I2F R73, R107 ;  /* 0x0000006b00497306 */ /* 0x000fe20000201400 */
[----:B------:R-:W-:Y:S01]  /*b670*/  LOP3.LUT R0, R0, 0xfffffffe, RZ, 0xc0, !PT ;  /* 0xfffffffe00007812 */ /* 0x000fe200078ec0ff */
[C---:B------:R-:W-:Y:S01]  /*b680*/  HMMA.16816.F32.BF16 R20, R12.reuse, R22, RZ ;  /* 0x000000160c14723c */ /* 0x040fe200000418ff */
[C---:B------:R-:W-:Y:S02]  /*b690*/  IADD3 R93, R116.reuse, 0x29, RZ ;  /* 0x00000029745d7810 */ /* 0x040fe40007ffe0ff */
[----:B------:R-:W-:Y:S02]  /*b6a0*/  ISETP.GE.AND P0, PT, R113, R2, PT ;  /* 0x000000027100720c */ /* 0x000fe40003f06270 */
[C---:B------:R-:W-:Y:S01]  /*b6b0*/  IADD3 R91, R116.reuse, 0x30, RZ ;  /* 0x00000030745b7810 */ /* 0x040fe20007ffe0ff */
[----:B------:R-:W-:Y:S01]  /*b6c0*/  I2F R106, R107 ;  /* 0x0000006b006a7306 */ /* 0x000fe20000201400 */
[----:B------:R-:W-:Y:S01]  /*b6d0*/  ISETP.GE.AND P6, PT, R105, R3, PT ;  /* 0x000000036900720c */ /* 0x000fe20003fc6270 */
[----:B-----5:R-:W-:Y:S01]  /*b6e0*/  HMMA.16816.F32.BF16 R24, R12, R32, RZ ;  /* 0x000000200c18723c */ /* 0x020fe200000418ff */
[----:B------:R-:W-:-:S02]  /*b6f0*/  IADD3 R85, R116, 0x39, RZ ;  /* 0x0000003974557810 */ /* 0x000fc40007ffe0ff */
[C---:B------:R-:W-:Y:S02]  /*b700*/  IADD3 R83, R116.reuse, 0x40, RZ ;  /* 0x0000004074537810 */ /* 0x040fe40007ffe0ff */
[C---:B------:R-:W-:Y:S01]  /*b710*/  IADD3 R87, R116.reuse, 0x38, RZ ;  /* 0x0000003874577810 */ /* 0x040fe20007ffe0ff */
[----:B------:R-:W-:Y:S01]  /*b720*/  I2F R104, R105 ;  /* 0x0000006900687306 */ /* 0x000fe20000201400 */
[C---:B------:R-:W-:Y:S01]  /*b730*/  IADD3 R89, R116.reuse, 0x31, RZ ;  /* 0x0000003174597810 */ /* 0x040fe20007ffe0ff */
[C---:B---3--:R-:W-:Y:S01]  /*b740*/  HMMA.16816.F32.BF16 R16, R4.reuse, R36, R16 ;  /* 0x000000240410723c */ /* 0x048fe20000041810 */
[C---:B------:R-:W-:Y:S02]  /*b750*/  IADD3 R115, R116.reuse, 0x49, RZ ;  /* 0x0000004974737810 */ /* 0x040fe40007ffe0ff */
[C---:B------:R-:W-:Y:S02]  /*b760*/  IADD3 R81, R116.reuse, 0x41, RZ ;  /* 0x0000004174517810 */ /* 0x040fe40007ffe0ff */
[C---:B------:R-:W-:Y:S01]  /*b770*/  IADD3 R65, R116.reuse, 0x50, RZ ;  /* 0x0000005074417810 */ /* 0x040fe20007ffe0ff */
[----:B------:R-:W-:Y:S01]  /*b780*/  I2F R70, R101 ;  /* 0x0000006500467306 */ /* 0x000fe20000201400 */
[C---:B------:R-:W-:Y:S01]  /*b790*/  IADD3 R118, R116.reuse, 0x51, RZ ;  /* 0x0000005174767810 */ /* 0x040fe20007ffe0ff */
[----:B------:R-:W-:Y:S01]  /*b7a0*/  HMMA.16816.F32.BF16 R20, R4, R38, R20 ;  /* 0x000000260414723c */ /* 0x000fe20000041814 */
[----:B------:R-:W1:Y:S01]  /*b7b0*/  LDSM.16.M88.4 R36, [R165+0x800] ;  /* 0x00080000a524783b */ /* 0x000e620000000200 */
[----:B------:R-:W-:-:S02]  /*b7c0*/  IADD3 R126, R116, 0x59, RZ ;  /* 0x00000059747e7810 */ /* 0x000fc40007ffe0ff */
[C---:B------:R-:W-:Y:S02]  /*b7d0*/  IADD3 R144, R116.reuse, 0x61, RZ ;  /* 0x0000006174907810 */ /* 0x040fe40007ffe0ff */
[----:B------:R-:W-:Y:S01]  /*b7e0*/  I2F R69, R99 ;  /* 0x0000006300457306 */ /* 0x000fe20000201400 */
[C---:B------:R-:W-:Y:S01]  /*b7f0*/  IADD3 R124, R116.reuse, 0x60, RZ ;  /* 0x00000060747c7810 */ /* 0x040fe20007ffe0ff */
[----:B------:R-:W-:Y:S01]  /*b800*/  HMMA.16816.F32.BF16 R32, R12, R34, RZ ;  /* 0x000000220c20723c */ /* 0x000fe200000418ff */
[C---:B------:R-:W-:Y:S02]  /*b810*/  IADD3 R132, R116.reuse, 0x69, RZ ;  /* 0x0000006974847810 */ /* 0x040fe40007ffe0ff */
[C---:B------:R-:W-:Y:S02]  /*b820*/  IADD3 R153, R116.reuse, 0x71, RZ ;  /* 0x0000007174997810 */ /* 0x040fe40007ffe0ff */
[C---:B------:R-:W-:Y:S01]  /*b830*/  IADD3 R151, R116.reuse, 0x78, RZ ;  /* 0x0000007874977810 */ /* 0x040fe20007ffe0ff */
[----:B------:R-:W-:Y:S01]  /*b840*/  I2F R102, R103 ;  /* 0x0000006700667306 */ /* 0x000fe20000201400 */
[----:B------:R-:W-:Y:S01]  /*b850*/  IADD3 R234, R116, 0x80, RZ ;  /* 0x0000008074ea7810 */ /* 0x000fe20007ffe0ff */
[----:B------:R-:W-:Y:S01]  /*b860*/  FMUL.FTZ R16, R16, c[0x0][0x2ec] ;  /* 0x0000bb0010107a20 */ /* 0x000fe20000410000 */
[----:B------:R-:W-:Y:S01]  /*b870*/  HMMA.16816.F32.BF16 R24, R4, R40, R24 ;  /* 0x000000280418723c */ /* 0x000fe20000041818 */
[----:B------:R-:W-:Y:S01]  /*b880*/  FMUL.FTZ R17, R17, c[0x0][0x2ec] ;  /* 0x0000bb0011117a20 */ /* 0x000fe20000410000 */
[----:B------:R-:W-:Y:S01]  /*b890*/  IADD3 R79, R116, 0x48, RZ ;  /* 0x00000048744f7810 */ /* 0x000fe20007ffe0ff */
[----:B------:R-:W-:Y:S01]  /*b8a0*/  FMUL.FTZ R18, R18, c[0x0][0x2ec] ;  /* 0x0000bb0012127a20 */ /* 0x000fe20000410000 */
[C---:B------:R-:W-:Y:S01]  /*b8b0*/  IADD3 R128, R116.reuse, 0x58, RZ ;  /* 0x0000005874807810 */ /* 0x040fe20007ffe0ff */
[----:B------:R-:W3:Y:S01]  /*b8c0*/  MUFU.TANH R157, R16 ;  /* 0x00000010009d7308 */ /* 0x000ee20000002400 */
[----:B------:R-:W-:Y:S01]  /*b8d0*/  FMUL.FTZ R161, R19, c[0x0][0x2ec] ;  /* 0x0000bb0013a17a20 */ /* 0x000fe20000410000 */
[----:B------:R-:W-:Y:S01]  /*b8e0*/  IADD3 R134, R116, 0x68, RZ ;  /* 0x0000006874867810 */ /* 0x000fe20007ffe0ff */
[----:B------:R-:W-:Y:S01]  /*b8f0*/  FMUL.FTZ R163, R20, c[0x0][0x2ec] ;  /* 0x0000bb0014a37a20 */ /* 0x000fe20000410000 */
[----:B------:R-:W-:Y:S01]  /*b900*/  IADD3 R155, R116, 0x79, RZ ;  /* 0x00000079749b7810 */ /* 0x000fe20007ffe0ff */
[----:B------:R-:W-:-:S02]  /*b910*/  FMUL.FTZ R169, R21, c[0x0][0x2ec] ;  /* 0x0000bb0015a97a20 */ /* 0x000fc40000410000 */
[----:B------:R-:W-:Y:S01]  /*b920*/  FMUL.FTZ R156, R22, c[0x0][0x2ec] ;  /* 0x0000bb00169c7a20 */ /* 0x000fe20000410000 */
[----:B------:R-:W5:Y:S01]  /*b930*/  MUFU.TANH R159, R17 ;  /* 0x00000011009f7308 */ /* 0x000f620000002400 */
[----:B------:R-:W-:Y:S01]  /*b940*/  FMUL.FTZ R171, R23, c[0x0][0x2ec] ;  /* 0x0000bb0017ab7a20 */ /* 0x000fe20000410000 */
[----:B------:R-:W-:Y:S01]  /*b950*/  HMMA.16816.F32.BF16 R32, R4, R42, R32 ;  /* 0x0000002a0420723c */ /* 0x000fe20000041820 */
[----:B------:R-:W2:Y:S04]  /*b960*/  LDSM.16.M88.4 R20, [R166+0x1c00] ;  /* 0x001c0000a614783b */ /* 0x000ea80000000200 */
[----:B------:R-:W1:Y:S01]  /*b970*/  LDSM.16.M88.4 R40, [R165+0xc00] ;  /* 0x000c0000a528783b */ /* 0x000e620000000200 */
[----:B------:R4:W-:Y:S01]  /*b980*/  MUFU.TANH R61, R18 ;  /* 0x00000012003d7308 */ /* 0x0009e20000002400 */
[----:B--23--:R-:W-:Y:S01]  /*b990*/  FFMA.FTZ R114, R114, UR4, R157 ;  /* 0x0000000472727c23 */ /* 0x00cfe2000801009d */
[----:B------:R-:W-:Y:S01]  /*b9a0*/  IADD3 R157, R165, 0x2000, RZ ;  /* 0x00002000a59d7810 */ /* 0x000fe20007ffe0ff */
[----:B------:R-:W-:-:S02]  /*b9b0*/  FMUL.FTZ R24, R24, c[0x0][0x2ec] ;  /* 0x0000bb0018187a20 */ /* 0x000fc40000410000 */
[----:B------:R-:W-:Y:S02]  /*b9c0*/  FMUL.FTZ R25, R25, c[0x0][0x2ec] ;  /* 0x0000bb0019197a20 */ /* 0x000fe40000410000 */
[----:B------:R-:W-:Y:S01]  /*b9d0*/  FMUL.FTZ R26, R26, c[0x0][0x2ec] ;  /* 0x0000bb001a1a7a20 */ /* 0x000fe20000410000 */
[----:B------:R-:W2:Y:S01]  /*b9e0*/  MUFU.TANH R173, R24 ;  /* 0x0000001800ad7308 */ /* 0x000ea20000002400 */
[----:B------:R-:W-:Y:S02]  /*b9f0*/  FMUL.FTZ R177, R27, c[0x0][0x2ec] ;  /* 0x0000bb001bb17a20 */ /* 0x000fe40000410000 */
[----:B-----5:R-:W-:Y:S01]  /*ba00*/  FFMA.FTZ R60, R112, UR4, R159 ;  /* 0x00000004703c7c23 */ /* 0x020fe2000801009f */
[C---:B----4-:R-:W-:Y:S04]  /*ba10*/  HMMA.16816.F32.BF16 R16, R12.reuse, R28, RZ ;  /* 0x0000001c0c10723c */ /* 0x050fe800000418ff */
[----:B------:R-:W3:Y:S02]  /*ba20*/  MUFU.TANH R175, R25 ;  /* 0x0000001900af7308 */ /* 0x000ee40000002400 */
[----:B------:R-:W-:Y:S01]  /*ba30*/  FMUL.FTZ R179, R32, c[0x0][0x2ec] ;  /* 0x0000bb0020b37a20 */ /* 0x000fe20000410000 */
[----:B------:R-:W-:Y:S01]  /*ba40*/  FSEL R60, R60, -INF , !P2 ;  /* 0xff8000003c3c7808 */ /* 0x000fe20005000000 */
[----:B------:R-:W-:Y:S01]  /*ba50*/  FMUL.FTZ R181, R33, c[0x0][0x2ec] ;  /* 0x0000bb0021b57a20 */ /* 0x000fe20000410000 */
[----:B------:R-:W-:Y:S01]  /*ba60*/  ISETP.GE.AND P2, PT, R107, R2, PT ;  /* 0x000000026b00720c */ /* 0x000fe20003f46270 */
[----:B------:R-:W-:Y:S01]  /*ba70*/  FMUL.FTZ R160, R34, c[0x0][0x2ec] ;  /* 0x0000bb0022a07a20 */ /* 0x000fe20000410000 */
[----:B------:R-:W-:Y:S01]  /*ba80*/  HMMA.16816.F32.BF16 R28, R12, R30, RZ ;  /* 0x0000001e0c1c723c */ /* 0x000fe200000418ff */
[----:B------:R-:W-:Y:S01]  /*ba90*/  FMUL.FTZ R183, R35, c[0x0][0x2ec] ;  /* 0x0000bb0023b77a20 */ /* 0x000fe20000410000 */
[----:B------:R-:W4:Y:S01]  /*baa0*/  MUFU.TANH R158, R26 ;  /* 0x0000001a009e7308 */ /* 0x000f220000002400 */
[----:B------:R-:W5:Y:S01]  /*bab0*/  LDSM.16.M88.4 R32, [R166+0x2000] ;  /* 0x00200000a620783b */ /* 0x000f620000000200 */
[----:B--2---:R-:W-:-:S02]  /*bac0*/  FFMA.FTZ R173, R106, UR4, R173 ;  /* 0x000000046aad7c23 */ /* 0x004fc400080100ad */
[----:B---3--:R-:W-:-:S04]  /*bad0*/  FFMA.FTZ R175, R104, UR4, R175 ;  /* 0x0000000468af7c23 */ /* 0x008fc800080100af */
[----:B------:R-:W2:Y:S01]  /*bae0*/  MUFU.TANH R161, R161 ;  /* 0x000000a100a17308 */ /* 0x000ea20000002400 */
[----:B------:R-:W-:Y:S02]  /*baf0*/  @P2 LOP3.LUT R0, R0, 0x1, RZ, 0xfc, !PT ;  /* 0x0000000100002812 */ /* 0x000fe400078efcff */
[----:B------:R-:W-:Y:S01]  /*bb00*/  ISETP.GE.AND P2, PT, R103, R2, PT ;  /* 0x000000026700720c */ /* 0x000fe20003f46270 */
[----:B-1----:R-:W-:Y:S04]  /*bb10*/  HMMA.16816.F32.BF16 R16, R4, R36, R16 ;  /* 0x000000240410723c */ /* 0x002fe80000041810 */
[----:B------:R-:W1:Y:S01]  /*bb20*/  MUFU.TANH R169, R169 ;  /* 0x000000a900a97308 */ /* 0x000e620000002400 */
[----:B----4-:R-:W-:-:S03]  /*bb30*/  FFMA.FTZ R73, R73, UR4, R158 ;  /* 0x0000000449497c23 */ /* 0x010fc6000801009e */
[----:B------:R-:W-:Y:S04]  /*bb40*/  HMMA.16816.F32.BF16 R24, R12, R20, RZ ;  /* 0x000000140c18723c */ /* 0x000fe800000418ff */
[----:B------:R-:W3:Y:S01]  /*bb50*/  MUFU.TANH R156, R156 ;  /* 0x0000009c009c7308 */ /* 0x000ee20000002400 */
[----:B--2---:R-:W-:-:S03]  /*bb60*/  FFMA.FTZ R76, R76, UR4, R161 ;  /* 0x000000044c4c7c23 */ /* 0x004fc600080100a1 */
[----:B------:R-:W-:Y:S01]  /*bb70*/  HMMA.16816.F32.BF16 R28, R4, R38, R28 ;  /* 0x00000026041c723c */ /* 0x000fe2000004181c */
[----:B------:R-:W2:Y:S03]  /*bb80*/  LDSM.16.M88.4 R36, [R165+0x1000] ;  /* 0x00100000a524783b */ /* 0x000ea60000000200 */
[----:B------:R-:W4:Y:S01]  /*bb90*/  MUFU.TANH R171, R171 ;  /* 0x000000ab00ab7308 */ /* 0x000f220000002400 */
[----:B-1----:R-:W-:Y:S01]  /*bba0*/  FFMA.FTZ R169, R108, UR4, R169 ;  /* 0x000000046ca97c23 */ /* 0x002fe200080100a9 */
[----:B------:R-:W-:Y:S02]  /*bbb0*/  FSEL R76, R76, -INF , !P0 ;  /* 0xff8000004c4c7808 */ /* 0x000fe40004000000 */
[----:B------:R-:W-:Y:S01]  /*bbc0*/  ISETP.GE.AND P0, PT, R105, R2, PT ;  /* 0x000000026900720c */ /* 0x000fe20003f06270 */
[----:B------:R-:W-:Y:S01]  /*bbd0*/  FMUL.FTZ R185, R16, c[0x0][0x2ec] ;  /* 0x0000bb0010b97a20 */ /* 0x000fe20000410000 */
[----:B------:R-:W-:Y:S01]  /*bbe0*/  FSEL R214, R169, -INF , !P4 ;  /* 0xff800000a9d67808 */ /* 0x000fe20006000000 */
[----:B------:R-:W-:Y:S01]  /*bbf0*/  FMUL.FTZ R187, R17, c[0x0][0x2ec] ;  /* 0x0000bb0011bb7a20 */ /* 0x000fe20000410000 */
[----:B------:R-:W1:Y:S01]  /*bc00*/  MUFU.TANH R163, R163 ;  /* 0x000000a300a37308 */ /* 0x000e620000002400 */
[----:B------:R-:W-:Y:S01]  /*bc10*/  FMUL.FTZ R162, R18, c[0x0][0x2ec] ;  /* 0x0000bb0012a27a20 */ /* 0x000fe20000410000 */
[----:B------:R-:W-:Y:S01]  /*bc20*/  LOP3.LUT P4, RZ, R0, 0x2, RZ, 0xc0, !PT ;  /* 0x0000000200ff7812 */ /* 0x000fe2000788c0ff */
[----:B------:R-:W-:-:S02]  /*bc30*/  FMUL.FTZ R189, R19, c[0x0][0x2ec] ;  /* 0x0000bb0013bd7a20 */ /* 0x000fc40000410000 */
[----:B------:R-:W-:Y:S01]  /*bc40*/  HMMA.16816.F32.BF16 R16, R12, R22, RZ ;  /* 0x000000160c10723c */ /* 0x000fe200000418ff */
[----:B---3--:R-:W-:Y:S01]  /*bc50*/  FFMA.FTZ R75, R75, UR4, R156 ;  /* 0x000000044b4b7c23 */ /* 0x008fe2000801009c */
[----:B------:R-:W-:Y:S01]  /*bc60*/  FSEL R104, R173, -INF , !P4 ;  /* 0xff800000ad687808 */ /* 0x000fe20006000000 */
[----:B------:R-:W3:Y:S01]  /*bc70*/  MUFU.TANH R183, R183 ;  /* 0x000000b700b77308 */ /* 0x000ee20000002400 */
[----:B----4-:R-:W-:Y:S01]  /*bc80*/  FFMA.FTZ R74, R74, UR4, R171 ;  /* 0x000000044a4a7c23 */ /* 0x010fe200080100ab */
[----:B------:R-:W-:Y:S02]  /*bc90*/  ISETP.GE.AND P4, PT, R101, R2, PT ;  /* 0x000000026500720c */ /* 0x000fe40003f86270 */
[----:B------:R-:W-:Y:S01]  /*bca0*/  FSEL R109, R75, -INF , !P3 ;  /* 0xff8000004b6d7808 */ /* 0x000fe20005800000 */
[----:B------:R-:W-:Y:S01]  /*bcb0*/  HMMA.16816.F32.BF16 R24, R4, R40, R24 ;  /* 0x000000280418723c */ /* 0x000fe20000041818 */
[----:B------:R-:W-:Y:S01]  /*bcc0*/  FMUL.FTZ R191, R28, c[0x0][0x2ec] ;  /* 0x0000bb001cbf7a20 */ /* 0x000fe20000410000 */
[----:B------:R-:W-:Y:S01]  /*bcd0*/  FSEL R113, R74, -INF , !P5 ;  /* 0xff8000004a717808 */ /* 0x000fe20006800000 */
[----:B------:R-:W-:Y:S01]  /*bce0*/  FMUL.FTZ R193, R29, c[0x0][0x2ec] ;  /* 0x0000bb001dc17a20 */ /* 0x000fe20000410000 */
[----:B------:R-:W4:Y:S01]  /*bcf0*/  MUFU.TANH R162, R162 ;  /* 0x000000a200a27308 */ /* 0x000f220000002400 */
[----:B------:R-:W-:Y:S01]  /*bd00*/  FMUL.FTZ R164, R30, c[0x0][0x2ec] ;  /* 0x0000bb001ea47a20 */ /* 0x000fe20000410000 */
[----:B------:R-:W-:Y:S01]  /*bd10*/  LOP3.LUT P5, RZ, R0, 0x1, RZ, 0xc0, !PT ;  /* 0x0000000100ff7812 */ /* 0x000fe200078ac0ff */
[----:B------:R-:W-:Y:S01]  /*bd20*/  FMUL.FTZ R195, R31, c[0x0][0x2ec] ;  /* 0x0000bb001fc37a20 */ /* 0x000fe20000410000 */
[----:B-----5:R-:W-:Y:S01]  /*bd30*/  HMMA.16816.F32.BF16 R20, R12, R32, RZ ;  /* 0x000000200c14723c */ /* 0x020fe200000418ff */
[----:B------:R-:W5:Y:S01]  /*bd40*/  LDSM.16.M88.4 R28, [R166+0x2400] ;  /* 0x00240000a61c783b */ /* 0x000f620000000200 */
[----:B------:R-:W-:Y:S01]  /*bd50*/  FSEL R171, R73, -INF , !P5 ;  /* 0xff80000049ab7808 */ /* 0x000fe20006800000 */
[----:B-1----:R-:W-:Y:S01]  /*bd60*/  FFMA.FTZ R110, R110, UR4, R163 ;  /* 0x000000046e6e7c23 */ /* 0x002fe200080100a3 */
[----:B------:R-:W-:Y:S01]  /*bd70*/  I2F R71, R103 ;  /* 0x0000006700477306 */ /* 0x000fe20000201400 */
[----:B------:R-:W-:Y:S01]  /*bd80*/  ISETP.GE.AND P5, PT, R99, R3, PT ;  /* 0x000000036300720c */ /* 0x000fe20003fa6270 */
[----:B---3--:R-:W-:Y:S01]  /*bd90*/  FFMA.FTZ R70, R70, UR4, R183 ;  /* 0x0000000446467c23 */ /* 0x008fe200080100b7 */
[----:B------:R-:W-:Y:S01]  /*bda0*/  FSEL R74, R175, -INF , !P6 ;  /* 0xff800000af4a7808 */ /* 0x000fe20007000000 */
[----:B------:R-:W-:Y:S01]  /*bdb0*/  HMMA.16816.F32.BF16 R16, R4, R42, R16 ;  /* 0x0000002a0410723c */ /* 0x000fe20000041810 */
[----:B------:R-:W1:Y:S01]  /*bdc0*/  LDSM.16.M88.4 R40, [R165+0x1400] ;  /* 0x00140000a528783b */ /* 0x000e620000000200 */
[----:B------:R-:W-:-:S02]  /*bdd0*/  FSEL R112, R110, -INF , !P1 ;  /* 0xff8000006e707808 */ /* 0x000fc40004800000 */
[----:B------:R-:W3:Y:S01]  /*bde0*/  MUFU.TANH R179, R179 ;  /* 0x000000b300b37308 */ /* 0x000ee20000002400 */
[----:B----4-:R-:W-:Y:S01]  /*bdf0*/  FFMA.FTZ R69, R69, UR4, R162 ;  /* 0x0000000445457c23 */ /* 0x010fe200080100a2 */
[----:B------:R-:W-:Y:S02]  /*be00*/  ISETP.GE.AND P6, PT, R99, R2, PT ;  /* 0x000000026300720c */ /* 0x000fe40003fc6270 */
[----:B------:R-:W-:Y:S01]  /*be10*/  FMUL.FTZ R197, R24, c[0x0][0x2ec] ;  /* 0x0000bb0018c57a20 */ /* 0x000fe20000410000 */
[-C--:B------:R-:W-:Y:S01]  /*be20*/  ISETP.GE.AND P1, PT, R103, R3.reuse, PT ;  /* 0x000000036700720c */ /* 0x080fe20003f26270 */
[----:B------:R-:W-:Y:S01]  /*be30*/  FMUL.FTZ R199, R25, c[0x0][0x2ec] ;  /* 0x0000bb0019c77a20 */ /* 0x000fe20000410000 */
[----:B------:R-:W-:Y:S01]  /*be40*/  FSEL R169, R70, -INF , !P4 ;  /* 0xff80000046a97808 */ /* 0x000fe20006000000 */
[----:B------:R-:W-:Y:S01]  /*be50*/  FMUL.FTZ R201, R26, c[0x0][0x2ec] ;  /* 0x0000bb001ac97a20 */ /* 0x000fe20000410000 */
[----:B------:R-:W4:Y:S01]  /*be60*/  MUFU.TANH R160, R160 ;  /* 0x000000a000a07308 */ /* 0x000f220000002400 */
[----:B------:R-:W-:Y:S01]  /*be70*/  FMUL.FTZ R170, R27, c[0x0][0x2ec] ;  /* 0x0000bb001baa7a20 */ /* 0x000fe20000410000 */
[----:B------:R-:W-:Y:S01]  /*be80*/  ISETP.GE.AND P3, PT, R101, R3, PT ;  /* 0x000000036500720c */ /* 0x000fe20003f66270 */
[----:B------:R-:W-:Y:S01]  /*be90*/  HMMA.16816.F32.BF16 R24, R12, R34, RZ ;  /* 0x000000220c18723c */ /* 0x000fe200000418ff */
[----:B------:R-:W-:-:S02]  /*bea0*/  FSEL R107, R69, -INF , !P6 ;  /* 0xff800000456b7808 */ /* 0x000fc40007000000 */
[----:B------:R-:W-:Y:S01]  /*beb0*/  ISETP.GE.AND P6, PT, R91, R3, PT ;  /* 0x000000035b00720c */ /* 0x000fe20003fc6270 */
[----:B---3--:R-:W-:Y:S01]  /*bec0*/  FFMA.FTZ R102, R102, UR4, R179 ;  /* 0x0000000466667c23 */ /* 0x008fe200080100b3 */
[----:B------:R-:W-:Y:S01]  /*bed0*/  I2F R98, R99 ;  /* 0x0000006300627306 */ /* 0x000fe20000201400 */
[----:B------:R-:W-:Y:S02]  /*bee0*/  LOP3.LUT R0, R0, 0xfffffffd, RZ, 0xc0, !PT ;  /* 0xfffffffd00007812 */ /* 0x000fe400078ec0ff */
[----:B--2---:R-:W-:Y:S01]  /*bef0*/  HMMA.16816.F32.BF16 R20, R4, R36, R20 ;  /* 0x000000240414723c */ /* 0x004fe20000041814 */
[----:B------:R-:W-:Y:S02]  /*bf00*/  FMUL.FTZ R203, R16, c[0x0][0x2ec] ;  /* 0x0000bb0010cb7a20 */ /* 0x000fe40000410000 */
[----:B------:R-:W-:Y:S02]  /*bf10*/  FMUL.FTZ R205, R17, c[0x0][0x2ec] ;  /* 0x0000bb0011cd7a20 */ /* 0x000fe40000410000 */
[----:B------:R-:W-:Y:S01]  /*bf20*/  FMUL.FTZ R207, R18, c[0x0][0x2ec] ;  /* 0x0000bb0012cf7a20 */ /* 0x000fe20000410000 */
[----:B------:R-:W2:Y:S01]  /*bf30*/  MUFU.TANH R185, R185 ;  /* 0x000000b900b97308 */ /* 0x000ea20000002400 */
[----:B------:R-:W-:-:S02]  /*bf40*/  FMUL.FTZ R176, R19, c[0x0][0x2ec] ;  /* 0x0000bb0013b07a20 */ /* 0x000fc40000410000 */
[----:B------:R-:W3:Y:S01]  /*bf50*/  LDSM.16.M88.4 R16, [R166+0x2800] ;  /* 0x00280000a610783b */ /* 0x000ee20000000200 */
[----:B-----5:R-:W-:Y:S01]  /*bf60*/  HMMA.16816.F32.BF16 R32, R12, R28, RZ ;  /* 0x0000001c0c20723c */ /* 0x020fe200000418ff */
[----:B----4-:R-:W-:-:S03]  /*bf70*/  FFMA.FTZ R71, R71, UR4, R160 ;  /* 0x0000000447477c23 */ /* 0x010fc600080100a0 */
[----:B------:R4:W-:Y:S04]  /*bf80*/  I2F R100, R101 ;  /* 0x0000006500647306 */ /* 0x0009e80000201400 */
[----:B------:R-:W-:Y:S01]  /*bf90*/  HMMA.16816.F32.BF16 R24, R4, R38, R24 ;  /* 0x000000260418723c */ /* 0x000fe20000041818 */
[----:B------:R-:W5:Y:S03]  /*bfa0*/  LDSM.16.M88.4 R36, [R165+0x1800] ;  /* 0x00180000a524783b */ /* 0x000f660000000200 */
[----:B------:R-:W-:Y:S01]  /*bfb0*/  MUFU.TANH R181, R181 ;  /* 0x000000b500b57308 */ /* 0x000fe20000002400 */
[----:B--2---:R-:W-:Y:S02]  /*bfc0*/  FFMA.FTZ R98, R98, UR4, R185 ;  /* 0x0000000462627c23 */ /* 0x004fe400080100b9 */
[----:B------:R-:W-:-:S02]  /*bfd0*/  FMUL.FTZ R213, R20, c[0x0][0x2ec] ;  /* 0x0000bb0014d57a20 */ /* 0x000fc40000410000 */
[----:B------:R-:W-:Y:S02]  /*bfe0*/  FMUL.FTZ R215, R21, c[0x0][0x2ec] ;  /* 0x0000bb0015d77a20 */ /* 0x000fe40000410000 */
[----:B------:R-:W-:Y:S01]  /*bff0*/  FMUL.FTZ R217, R22, c[0x0][0x2ec] ;  /* 0x0000bb0016d97a20 */ /* 0x000fe20000410000 */
[----:B------:R-:W-:Y:S01]  /*c000*/  I2F R94, R95 ;  /* 0x0000005f005e7306 */ /* 0x000fe20000201400 */
[----:B------:R-:W-:Y:S01]  /*c010*/  FMUL.FTZ R182, R23, c[0x0][0x2ec] ;  /* 0x0000bb0017b67a20 */ /* 0x000fe20000410000 */
[----:B----4-:R-:W-:Y:S01]  /*c020*/  FSEL R101, R71, -INF , !P2 ;  /* 0xff80000047657808 */ /* 0x010fe20005000000 */
[----:B------:R-:W-:Y:S01]  /*c030*/  HMMA.16816.F32.BF16 R20, R12, R30, RZ ;  /* 0x0000001e0c14723c */ /* 0x000fe200000418ff */
[----:B------:R-:W-:-:S04]  /*c040*/  ISETP.GE.AND P2, PT, R95, R2, PT ;  /* 0x000000025f00720c */ /* 0x000fc80003f46270 */
[----:B------:R-:W-:Y:S03]  /*c050*/  I2F R55, R95 ;  /* 0x0000005f00377306 */ /* 0x000fe60000201400 */
[----:B-1----:R-:W-:Y:S01]  /*c060*/  HMMA.16816.F32.BF16 R32, R4, R40, R32 ;  /* 0x000000280420723c */ /* 0x002fe20000041820 */
[----:B------:R-:W-:Y:S02]  /*c070*/  FMUL.FTZ R24, R24, c[0x0][0x2ec] ;  /* 0x0000bb0018187a20 */ /* 0x000fe40000410000 */
[----:B------:R-:W-:Y:S02]  /*c080*/  FMUL.FTZ R188, R25, c[0x0][0x2ec] ;  /* 0x0000bb0019bc7a20 */ /* 0x000fe40000410000 */
[----:B------:R1:W-:Y:S01]  /*c090*/  MUFU.TANH R223, R24 ;  /* 0x0000001800df7308 */ /* 0x0003e20000002400 */
[----:B------:R-:W-:Y:S02]  /*c0a0*/  FMUL.FTZ R192, R26, c[0x0][0x2ec] ;  /* 0x0000bb001ac07a20 */ /* 0x000fe40000410000 */
[----:B------:R-:W-:Y:S01]  /*c0b0*/  FMUL.FTZ R219, R27, c[0x0][0x2ec] ;  /* 0x0000bb001bdb7a20 */ /* 0x000fe20000410000 */
[----:B---3--:R-:W-:Y:S04]  /*c0c0*/  HMMA.16816.F32.BF16 R28, R12, R16, RZ ;  /* 0x000000100c1c723c */ /* 0x008fe800000418ff */
[----:B------:R-:W2:Y:S04]  /*c0d0*/  MUFU.TANH R191, R191 ;  /* 0x000000bf00bf7308 */ /* 0x000ea80000002400 */
[----:B------:R-:W-:Y:S01]  /*c0e0*/  HMMA.16816.F32.BF16 R20, R4, R42, R20 ;  /* 0x0000002a0414723c */ /* 0x000fe20000041814 */
[----:B-1----:R-:W1:Y:S03]  /*c0f0*/  LDSM.16.M88.4 R24, [R166+0x2c00] ;  /* 0x002c0000a618783b */ /* 0x002e660000000200 */
[----:B------:R-:W3:Y:S03]  /*c100*/  MUFU.TANH R164, R164 ;  /* 0x000000a400a47308 */ /* 0x000ee60000002400 */
[----:B------:R-:W-:Y:S01]  /*c110*/  FMUL.FTZ R32, R32, c[0x0][0x2ec] ;  /* 0x0000bb0020207a20 */ /* 0x000fe20000410000 */
[----:B------:R-:W-:Y:S01]  /*c120*/  HMMA.16816.F32.BF16 R16, R12, R18, RZ ;  /* 0x000000120c10723c */ /* 0x000fe200000418ff */
[----:B------:R-:W-:-:S02]  /*c130*/  FMUL.FTZ R190, R33, c[0x0][0x2ec] ;  /* 0x0000bb0021be7a20 */ /* 0x000fc40000410000 */
[----:B------:R-:W-:Y:S01]  /*c140*/  FMUL.FTZ R229, R34, c[0x0][0x2ec] ;  /* 0x0000bb0022e57a20 */ /* 0x000fe20000410000 */
[----:B------:R4:W-:Y:S01]  /*c150*/  MUFU.TANH R227, R32 ;  /* 0x0000002000e37308 */ /* 0x0009e20000002400 */
[----:B------:R-:W-:-:S03]  /*c160*/  FMUL.FTZ R225, R35, c[0x0][0x2ec] ;  /* 0x0000bb0023e17a20 */ /* 0x000fc60000410000 */
[----:B-----5:R-:W-:Y:S01]  /*c170*/  HMMA.16816.F32.BF16 R28, R4, R36, R28 ;  /* 0x00000024041c723c */ /* 0x020fe2000004181c */
[----:B--2---:R-:W-:-:S03]  /*c180*/  FFMA.FTZ R94, R94, UR4, R191 ;  /* 0x000000045e5e7c23 */ /* 0x004fc600080100bf */
[----:B------:R-:W-:Y:S01]  /*c190*/  I2F R96, R97 ;  /* 0x0000006100607306 */ /* 0x000fe20000201400 */
[----:B---3--:R-:W-:-:S03]  /*c1a0*/  FFMA.FTZ R55, R55, UR4, R164 ;  /* 0x0000000437377c23 */ /* 0x008fc600080100a4 */
[----:B------:R-:W-:Y:S02]  /*c1b0*/  FMUL.FTZ R20, R20, c[0x0][0x2ec] ;  /* 0x0000bb0014147a20 */ /* 0x000fe40000410000 */
[----:B------:R-:W-:Y:S02]  /*c1c0*/  FMUL.FTZ R194, R21, c[0x0][0x2ec] ;  /* 0x0000bb0015c27a20 */ /* 0x000fe40000410000 */
[----:B------:R-:W-:Y:S01]  /*c1d0*/  FMUL.FTZ R198, R22, c[0x0][0x2ec] ;  /* 0x0000bb0016c67a20 */ /* 0x000fe20000410000 */
[----:B----4-:R-:W2:Y:S01]  /*c1e0*/  LDSM.16.M88.4 R32, [R165+0x1c00] ;  /* 0x001c0000a520783b */ /* 0x010ea20000000200 */
[----:B------:R3:W-:Y:S01]  /*c1f0*/  MUFU.TANH R196, R20 ;  /* 0x0000001400c47308 */ /* 0x0007e20000002400 */
[----:B------:R-:W-:Y:S01]  /*c200*/  FMUL.FTZ R231, R23, c[0x0][0x2ec] ;  /* 0x0000bb0017e77a20 */ /* 0x000fe20000410000 */
[----:B------:R-:W-:Y:S06]  /*c210*/  HMMA.16816.F32.BF16 R16, R4, R38, R16 ;  /* 0x000000260410723c */ /* 0x000fec0000041810 */
[----:B------:R-:W4:Y:S02]  /*c220*/  MUFU.TANH R187, R187 ;  /* 0x000000bb00bb7308 */ /* 0x000f240000002400 */
[----:B------:R-:W-:-:S02]  /*c230*/  FMUL.FTZ R28, R28, c[0x0][0x2ec] ;  /* 0x0000bb001c1c7a20 */ /* 0x000fc40000410000 */
[----:B------:R-:W-:Y:S01]  /*c240*/  FMUL.FTZ R206, R29, c[0x0][0x2ec] ;  /* 0x0000bb001dce7a20 */ /* 0x000fe20000410000 */
[----:B-1----:R-:W-:Y:S01]  /*c250*/  HMMA.16816.F32.BF16 R36, R12, R24, RZ ;  /* 0x000000180c24723c */ /* 0x002fe200000418ff */
[----:B------:R-:W-:Y:S01]  /*c260*/  FMUL.FTZ R216, R30, c[0x0][0x2ec] ;  /* 0x0000bb001ed87a20 */ /* 0x000fe20000410000 */
[----:B---3--:R-:W1:Y:S01]  /*c270*/  LDSM.16.M88.4 R20, [R166+0x3000] ;  /* 0x00300000a614783b */ /* 0x008e620000000200 */
[----:B------:R3:W-:Y:S01]  /*c280*/  MUFU.TANH R202, R28 ;  /* 0x0000001c00ca7308 */ /* 0x0007e20000002400 */
[----:B------:R-:W-:-:S04]  /*c290*/  FMUL.FTZ R235, R31, c[0x0][0x2ec] ;  /* 0x0000bb001feb7a20 */ /* 0x000fc80000410000 */
[----:B------:R-:W-:Y:S01]  /*c2a0*/  HMMA.16816.F32.BF16 R24, R12, R26, RZ ;  /* 0x0000001a0c18723c */ /* 0x000fe200000418ff */
[----:B----4-:R-:W-:Y:S02]  /*c2b0*/  FFMA.FTZ R187, R96, UR4, R187 ;  /* 0x0000000460bb7c23 */ /* 0x010fe400080100bb */
[----:B------:R-:W-:Y:S02]  /*c2c0*/  I2F R48, R93 ;  /* 0x0000005d00307306 */ /* 0x000fe40000201400 */
[----:B------:R-:W-:Y:S02]  /*c2d0*/  FMUL.FTZ R224, R16, c[0x0][0x2ec] ;  /* 0x0000bb0010e07a20 */ /* 0x000fe40000410000 */
[----:B------:R-:W-:Y:S02]  /*c2e0*/  FMUL.FTZ R218, R17, c[0x0][0x2ec] ;  /* 0x0000bb0011da7a20 */ /* 0x000fe40000410000 */
[----:B------:R-:W-:Y:S02]  /*c2f0*/  FMUL.FTZ R228, R18, c[0x0][0x2ec] ;  /* 0x0000bb0012e47a20 */ /* 0x000fe40000410000 */
[----:B------:R-:W-:Y:S01]  /*c300*/  FMUL.FTZ R226, R19, c[0x0][0x2ec] ;  /* 0x0000bb0013e27a20 */ /* 0x000fe20000410000 */
[----:B---3--:R-:W3:Y:S01]  /*c310*/  LDSM.16.M88.4 R28, [R165+0x2000] ;  /* 0x00200000a51c783b */ /* 0x008ee20000000200 */
[----:B------:R-:W4:Y:S03]  /*c320*/  MUFU.TANH R195, R195 ;  /* 0x000000c300c37308 */ /* 0x000f260000002400 */
[C---:B--2---:R-:W-:Y:S05]  /*c330*/  HMMA.16816.F32.BF16 R36, R4.reuse, R32, R36 ;  /* 0x000000200424723c */ /* 0x044fea0000041824 */
[----:B------:R-:W-:Y:S03]  /*c340*/  I2F R92, R93 ;  /* 0x0000005d005c7306 */ /* 0x000fe60000201400 */
[----:B------:R-:W-:Y:S01]  /*c350*/  HMMA.16816.F32.BF16 R24, R4, R34, R24 ;  /* 0x000000220418723c */ /* 0x000fe20000041818 */
[----:B------:R-:W2:Y:S04]  /*c360*/  LDSM.16.M88.4 R32, [R166+0x3400] ;  /* 0x00340000a620783b */ /* 0x000ea80000000200 */
[----:B------:R-:W-:Y:S01]  /*c370*/  I2F R54, R91 ;  /* 0x0000005b00367306 */ /* 0x000fe20000201400 */
[----:B----4-:R-:W-:-:S02]  /*c380*/  FFMA.FTZ R48, R48, UR4, R195 ;  /* 0x0000000430307c23 */ /* 0x010fc400080100c3 */
[C---:B-1----:R-:W-:Y:S05]  /*c390*/  HMMA.16816.F32.BF16 R16, R12.reuse, R20, RZ ;  /* 0x000000140c10723c */ /* 0x042fea00000418ff */
[----:B------:R-:W1:Y:S03]  /*c3a0*/  MUFU.TANH R193, R193 ;  /* 0x000000c100c17308 */ /* 0x000e660000002400 */
[----:B------:R-:W-:Y:S01]  /*c3b0*/  FMUL.FTZ R36, R36, c[0x0][0x2ec] ;  /* 0x0000bb0024247a20 */ /* 0x000fe20000410000 */
[----:B------:R-:W-:Y:S01]  /*c3c0*/  HMMA.16816.F32.BF16 R20, R12, R22, RZ ;  /* 0x000000160c14723c */ /* 0x000fe200000418ff */
[----:B------:R-:W-:-:S03]  /*c3d0*/  FMUL.FTZ R37, R37, c[0x0][0x2ec] ;  /* 0x0000bb0025257a20 */ /* 0x000fc60000410000 */
[----:B------:R-:W4:Y:S01]  /*c3e0*/  MUFU.TANH R201, R201 ;  /* 0x000000c900c97308 */ /* 0x000f220000002400 */
[----:B------:R-:W-:Y:S02]  /*c3f0*/  FMUL.FTZ R38, R38, c[0x0][0x2ec] ;  /* 0x0000bb0026267a20 */ /* 0x000fe40000410000 */
[----:B------:R-:W-:Y:S02]  /*c400*/  FMUL.FTZ R39, R39, c[0x0][0x2ec] ;  /* 0x0000bb0027277a20 */ /* 0x000fe40000410000 */
[----:B------:R-:W-:Y:S02]  /*c410*/  FMUL.FTZ R24, R24, c[0x0][0x2ec] ;  /* 0x0000bb0018187a20 */ /* 0x000fe40000410000 */
[----:B------:R-:W-:Y:S01]  /*c420*/  FMUL.FTZ R25, R25, c[0x0][0x2ec] ;  /* 0x0000bb0019197a20 */ /* 0x000fe20000410000 */
[----:B------:R-:W-:Y:S01]  /*c430*/  MUFU.TANH R178, R36 ;  /* 0x0000002400b27308 */ /* 0x000fe20000002400 */
[----:B------:R-:W-:Y:S02]  /*c440*/  FMUL.FTZ R26, R26, c[0x0][0x2ec] ;  /* 0x0000bb001a1a7a20 */ /* 0x000fe40000410000 */
[----:B------:R-:W-:-:S02]  /*c450*/  FMUL.FTZ R27, R27, c[0x0][0x2ec] ;  /* 0x0000bb001b1b7a20 */ /* 0x000fc40000410000 */
[----:B-1----:R-:W-:Y:S01]  /*c460*/  FFMA.FTZ R193, R92, UR4, R193 ;  /* 0x000000045cc17c23 */ /* 0x002fe200080100c1 */
[----:B---3--:R-:W-:Y:S02]  /*c470*/  HMMA.16816.F32.BF16 R16, R4, R28, R16 ;  /* 0x0000001c0410723c */ /* 0x008fe40000041810 */
[----:B------:R-:W-:Y:S01]  /*c480*/  MUFU.TANH R251, R24 ;  /* 0x0000001800fb7308 */ /* 0x000fe20000002400 */
[----:B----4-:R-:W-:-:S05]  /*c490*/  FFMA.FTZ R54, R54, UR4, R201 ;  /* 0x0000000436367c23 */ /* 0x010fca00080100c9 */
[----:B--2---:R-:W-:Y:S02]  /*c4a0*/  HMMA.16816.F32.BF16 R40, R12, R32, RZ ;  /* 0x000000200c28723c */ /* 0x004fe400000418ff */
[----:B------:R-:W-:Y:S06]  /*c4b0*/  MUFU.TANH R237, R25 ;  /* 0x0000001900ed7308 */ /* 0x000fec0000002400 */
[----:B------:R-:W-:Y:S01]  /*c4c0*/  HMMA.16816.F32.BF16 R20, R4, R30, R20 ;  /* 0x0000001e0414723c */ /* 0x000fe20000041814 */
[----:B------:R-:W1:Y:S01]  /*c4d0*/  LDSM.16.M88.4 R28, [R166+0x3800] ;  /* 0x00380000a61c783b */ /* 0x000e620000000200 */
[----:B------:R-:W-:Y:S06]  /*c4e0*/  MUFU.TANH R241, R26 ;  /* 0x0000001a00f17308 */ /* 0x000fec0000002400 */
[----:B------:R-:W-:-:S02]  /*c4f0*/  FMUL.FTZ R16, R16, c[0x0][0x2ec] ;  /* 0x0000bb0010107a20 */ /* 0x000fc40000410000 */
[----:B------:R2:W-:Y:S01]  /*c500*/  MUFU.TANH R232, R27 ;  /* 0x0000001b00e87308 */ /* 0x0005e20000002400 */
[----:B------:R-:W-:Y:S02]  /*c510*/  FMUL.FTZ R17, R17, c[0x0][0x2ec] ;  /* 0x0000bb0011117a20 */ /* 0x000fe40000410000 */
[----:B------:R-:W-:Y:S02]  /*c520*/  FMUL.FTZ R18, R18, c[0x0][0x2ec] ;  /* 0x0000bb0012127a20 */ /* 0x000fe40000410000 */
[----:B------:R-:W-:Y:S01]  /*c530*/  FMUL.FTZ R247, R19, c[0x0][0x2ec] ;  /* 0x0000bb0013f77a20 */ /* 0x000fe20000410000 */
[----:B------:R-:W-:Y:S02]  /*c540*/  HMMA.16816.F32.BF16 R40, R4, R44, R40 ;  /* 0x0000002c0428723c */ /* 0x000fe40000041828 */
[----:B------:R-:W-:Y:S06]  /*c550*/  MUFU.TANH R222, R16 ;  /* 0x0000001000de7308 */ /* 0x000fec0000002400 */
[----:B------:R-:W-:Y:S01]  /*c560*/  FMUL.FTZ R20, R20, c[0x0][0x2ec] ;  /* 0x0000bb0014147a20 */ /* 0x000fe20000410000 */
[----:B--2---:R-:W2:Y:S01]  /*c570*/  LDSM.16.M88.4 R24, [R166+0x3c00] ;  /* 0x003c0000a618783b */ /* 0x004ea20000000200 */
[----:B------:R-:W-:Y:S01]  /*c580*/  MUFU.TANH R239, R17 ;  /* 0x0000001100ef7308 */ /* 0x000fe20000002400 */
[----:B------:R-:W-:-:S02]  /*c590*/  FMUL.FTZ R21, R21, c[0x0][0x2ec] ;  /* 0x0000bb0015157a20 */ /* 0x000fc40000410000 */
[----:B------:R-:W-:Y:S02]  /*c5a0*/  FMUL.FTZ R22, R22, c[0x0][0x2ec] ;  /* 0x0000bb0016167a20 */ /* 0x000fe40000410000 */
[----:B------:R-:W-:-:S03]  /*c5b0*/  FMUL.FTZ R238, R23, c[0x0][0x2ec] ;  /* 0x0000bb0017ee7a20 */ /* 0x000fc60000410000 */
[----:B------:R3:W-:Y:S06]  /*c5c0*/  MUFU.TANH R249, R18 ;  /* 0x0000001200f97308 */ /* 0x0007ec0000002400 */
[----:B------:R-:W-:Y:S02]  /*c5d0*/  FMUL.FTZ R245, R40, c[0x0][0x2ec] ;  /* 0x0000bb0028f57a20 */ /* 0x000fe40000410000 */
[----:B------:R-:W-:Y:S01]  /*c5e0*/  FMUL.FTZ R44, R41, c[0x0][0x2ec] ;  /* 0x0000bb00292c7a20 */ /* 0x000fe20000410000 */
[----:B------:R-:W-:Y:S01]  /*c5f0*/  MUFU.TANH R200, R20 ;  /* 0x0000001400c87308 */ /* 0x000fe20000002400 */
[----:B------:R-:W-:Y:S01]  /*c600*/  FMUL.FTZ R243, R42, c[0x0][0x2ec] ;  /* 0x0000bb002af37a20 */ /* 0x000fe20000410000 */
[C---:B---3--:R-:W-:Y:S06]  /*c610*/  HMMA.16816.F32.BF16 R16, R12.reuse, R34, RZ ;  /* 0x000000220c10723c */ /* 0x048fec00000418ff */
[----:B------:R-:W-:Y:S02]  /*c620*/  MUFU.TANH R45, R21 ;  /* 0x00000015002d7308 */ /* 0x000fe40000002400 */
[C---:B-1----:R-:W-:Y:S06]  /*c630*/  HMMA.16816.F32.BF16 R32, R12.reuse, R28, RZ ;  /* 0x0000001c0c20723c */ /* 0x042fec00000418ff */
[----:B------:R1:W-:Y:S02]  /*c640*/  MUFU.TANH R236, R22 ;  /* 0x0000001600ec7308 */ /* 0x0003e40000002400 */
[----:B------:R-:W-:Y:S06]  /*c650*/  HMMA.16816.F32.BF16 R28, R12, R30, RZ ;  /* 0x0000001e0c1c723c */ /* 0x000fec00000418ff */
[----:B------:R-:W-:Y:S02]  /*c660*/  MUFU.TANH R233, R37 ;  /* 0x0000002500e97308 */ /* 0x000fe40000002400 */
[----:B------:R-:W-:Y:S01]  /*c670*/  HMMA.16816.F32.BF16 R16, R4, R46, R16 ;  /* 0x0000002e0410723c */ /* 0x000fe20000041810 */
[----:B-1----:R-:W1:Y:S05]  /*c680*/  LDSM.16.M88.4 R20, [R165+0x2c00] ;  /* 0x002c0000a514783b */ /* 0x002e6a0000000200 */
[----:B------:R-:W-:Y:S01]  /*c690*/  MUFU.TANH R180, R38 ;  /* 0x0000002600b47308 */ /* 0x000fe20000002400 */
[----:B------:R-:W3:Y:S01]  /*c6a0*/  S2R R46, SR_TID.X ;  /* 0x00000000002e7919 */ /* 0x000ee20000002100 */
[----:B------:R-:W-:-:S02]  /*c6b0*/  FMUL.FTZ R47, R43, c[0x0][0x2ec] ;  /* 0x0000bb002b2f7a20 */ /* 0x000fc40000410000 */
[----:B--2---:R-:W-:Y:S04]  /*c6c0*/  HMMA.16816.F32.BF16 R40, R12, R24, RZ ;  /* 0x000000180c28723c */ /* 0x004fe800000418ff */
[----:B------:R2:W-:Y:S08]  /*c6d0*/  MUFU.TANH R230, R39 ;  /* 0x0000002700e67308 */ /* 0x0005f00000002400 */
[----:B------:R4:W-:Y:S02]  /*c6e0*/  MUFU.TANH R204, R47 ;  /* 0x0000002f00cc7308 */ /* 0x0009e40000002400 */
[----:B------:R-:W-:-:S02]  /*c6f0*/  FMUL.FTZ R24, R16, c[0x0][0x2ec] ;  /* 0x0000bb0010187a20 */ /* 0x000fc40000410000 */
[----:B------:R-:W-:Y:S01]  /*c700*/  FMUL.FTZ R16, R17, c[0x0][0x2ec] ;  /* 0x0000bb0011107a20 */ /* 0x000fe20000410000 */
[----:B--2---:R-:W2:Y:S03]  /*c710*/  LDSM.16.M88.4 R36, [R165+0x2800] ;  /* 0x00280000a524783b */ /* 0x004ea60000000200 */
[----:B------:R-:W-:Y:S01]  /*c720*/  I2F R90, R91 ;  /* 0x0000005b005a7306 */ /* 0x000fe20000201400 */
[----:B------:R-:W-:Y:S02]  /*c730*/  FMUL.FTZ R18, R18, c[0x0][0x2ec] ;  /* 0x0000bb0012127a20 */ /* 0x000fe40000410000 */
[----:B------:R-:W-:Y:S01]  /*c740*/  FMUL.FTZ R19, R19, c[0x0][0x2ec] ;  /* 0x0000bb0013137a20 */ /* 0x000fe20000410000 */
[----:B----4-:R-:W-:-:S04]  /*c750*/  IADD3 R47, R186, UR20, RZ ;  /* 0x00000014ba2f7c10 */ /* 0x010fc8000fffe0ff */
[----:B------:R-:W4:Y:S01]  /*c760*/  MUFU.TANH R197, R197 ;  /* 0x000000c500c57308 */ /* 0x000f220000002400 */
[C---:B------:R-:W-:Y:S02]  /*c770*/  IADD3 R156, R47.reuse, 0xa1, RZ ;  /* 0x000000a12f9c7810 */ /* 0x040fe40007ffe0ff */
[C---:B------:R-:W-:Y:S01]  /*c780*/  IADD3 R158, R47.reuse, 0xa0, RZ ;  /* 0x000000a02f9e7810 */ /* 0x040fe20007ffe0ff */
[----:B-1----:R-:W-:Y:S01]  /*c790*/  HMMA.16816.F32.BF16 R40, R4, R20, R40 ;  /* 0x000000140428723c */ /* 0x002fe20000041828 */
[----:B------:R-:W-:-:S03]  /*c7a0*/  IADD3 R179, R47, 0xb1, RZ ;  /* 0x000000b12fb37810 */ /* 0x000fc60007ffe0ff */
[----:B------:R1:W-:Y:S01]  /*c7b0*/  MUFU.TANH R20, R16 ;  /* 0x0000001000147308 */ /* 0x0003e20000002400 */
[C---:B------:R-:W-:Y:S02]  /*c7c0*/  IADD3 R185, R47.reuse, 0xb0, RZ ;  /* 0x000000b02fb97810 */ /* 0x040fe40007ffe0ff */
[C---:B------:R-:W-:Y:S02]  /*c7d0*/  IADD3 R175, R47.reuse, 0xc0, RZ ;  /* 0x000000c02faf7810 */ /* 0x040fe40007ffe0ff */
[----:B---3--:R-:W-:Y:S02]  /*c7e0*/  SHF.R.S32.HI R21, RZ, 0x1f, R46 ;  /* 0x0000001fff157819 */ /* 0x008fe4000001142e */
[----:B------:R-:W-:Y:S01]  /*c7f0*/  IADD3 R183, R47, 0xd0, RZ ;  /* 0x000000d02fb77810 */ /* 0x000fe20007ffe0ff */
[----:B------:R-:W-:Y:S01]  /*c800*/  I2F R72, R105 ;  /* 0x0000006900487306 */ /* 0x000fe20000201400 */
[----:B------:R-:W-:Y:S02]  /*c810*/  LEA.HI R21, R21, R46, RZ, 0x4 ;  /* 0x0000002e15157211 */ /* 0x000fe400078f20ff */
[----:B------:R-:W-:-:S02]  /*c820*/  IADD3 R162, R47, 0xd1, RZ ;  /* 0x000000d12fa27810 */ /* 0x000fc40007ffe0ff */
[----:B------:R-:W-:Y:S02]  /*c830*/  LOP3.LUT R17, R21, 0xfffffff0, RZ, 0xc0, !PT ;  /* 0xfffffff015117812 */ /* 0x000fe400078ec0ff */
[C---:B------:R-:W-:Y:S01]  /*c840*/  IADD3 R164, R47.reuse, 0xc9, RZ ;  /* 0x000000c92fa47810 */ /* 0x040fe20007ffe0ff */
[----:B------:R-:W3:Y:S01]  /*c850*/  MUFU.TANH R177, R177 ;  /* 0x000000b100b17308 */ /* 0x000ee20000002400 */
[----:B-1----:R-:W-:Y:S01]  /*c860*/  IADD3 R16, R116, 0x89, RZ ;  /* 0x0000008974107810 */ /* 0x002fe20007ffe0ff */
[----:B------:R-:W-:Y:S01]  /*c870*/  IMAD.IADD R46, R46, 0x1, -R17 ;  /* 0x000000012e2e7824 */ /* 0x000fe200078e0a11 */
[----:B------:R-:W-:Y:S01]  /*c880*/  IADD3 R195, R47, 0xf1, RZ ;  /* 0x000000f12fc37810 */ /* 0x000fe20007ffe0ff */
[----:B------:R-:W-:Y:S01]  /*c890*/  FFMA.FTZ R17, R100, UR4, R181 ;  /* 0x0000000464117c23 */ /* 0x000fe200080100b5 */
[----:B------:R-:W-:Y:S01]  /*c8a0*/  FSEL R100, R102, -INF , !P1 ;  /* 0xff80000066647808 */ /* 0x000fe20004800000 */
[----:B------:R-:W-:Y:S01]  /*c8b0*/  FMUL.FTZ R40, R40, c[0x0][0x2ec] ;  /* 0x0000bb0028287a20 */ /* 0x000fe20000410000 */
[-C--:B------:R-:W-:Y:S01]  /*c8c0*/  ISETP.GE.AND P1, PT, R95, R3.reuse, PT ;  /* 0x000000035f00720c */ /* 0x080fe20003f26270 */
[----:B------:R1:W5:Y:S01]  /*c8d0*/  I2F R111, R16 ;  /* 0x00000010006f7306 */ /* 0x0003620000201400 */
[----:B------:R-:W-:Y:S01]  /*c8e0*/  FSEL R95, R55, -INF , !P2 ;  /* 0xff800000375f7808 */ /* 0x000fe20005000000 */
[----:B----4-:R-:W-:Y:S01]  /*c8f0*/  FFMA.FTZ R55, R90, UR4, R197 ;  /* 0x000000045a377c23 */ /* 0x010fe200080100c5 */
[----:B------:R-:W-:Y:S01]  /*c900*/  FSEL R92, R94, -INF , !P1 ;  /* 0xff8000005e5c7808 */ /* 0x000fe20004800000 */
[----:B--2---:R-:W-:Y:S01]  /*c910*/  HMMA.16816.F32.BF16 R28, R4, R38, R28 ;  /* 0x00000026041c723c */ /* 0x004fe2000004181c */
[----:B------:R-:W-:Y:S01]  /*c920*/  ISETP.GE.AND P1, PT, R87, R3, PT ;  /* 0x000000035700720c */ /* 0x000fe20003f26270 */
[----:B------:R-:W-:Y:S01]  /*c930*/  FMUL.FTZ R41, R41, c[0x0][0x2ec] ;  /* 0x0000bb0029297a20 */ /* 0x000fe20000410000 */
[----:B------:R-:W-:Y:S01]  /*c940*/  ISETP.GE.AND P2, PT, R87, R2, PT ;  /* 0x000000025700720c */ /* 0x000fe20003f46270 */
[----:B------:R-:W-:Y:S01]  /*c950*/  I2F R51, R85 ;  /* 0x0000005500337306 */ /* 0x000fe20000201400 */
[----:B---3--:R-:W-:Y:S01]  /*c960*/  FFMA.FTZ R72, R72, UR4, R177 ;  /* 0x0000000448487c23 */ /* 0x008fe200080100b1 */
[----:B------:R-:W-:-:S02]  /*c970*/  IADD3 R181, R47, 0xa8, RZ ;  /* 0x000000a82fb57810 */ /* 0x000fc40007ffe0ff */
[----:B------:R-:W-:Y:S01]  /*c980*/  HMMA.16816.F32.BF16 R32, R4, R36, R32 ;  /* 0x000000240420723c */ /* 0x000fe20000041820 */
[----:B------:R-:W-:Y:S02]  /*c990*/  IADD3 R90, R47, 0xc8, RZ ;  /* 0x000000c82f5a7810 */ /* 0x000fe40007ffe0ff */
[----:B------:R-:W-:Y:S01]  /*c9a0*/  FSEL R173, R72, -INF , !P0 ;  /* 0xff80000048ad7808 */ /* 0x000fe20004000000 */
[----:B------:R-:W2:Y:S01]  /*c9b0*/  MUFU.TANH R176, R176 ;  /* 0x000000b000b07308 */ /* 0x000ea20000002400 */
[----:B-1----:R-:W-:Y:S01]  /*c9c0*/  IADD3 R16, R116, 0x70, RZ ;  /* 0x0000007074107810 */ /* 0x002fe20007ffe0ff */
[----:B-----5:R-:W-:Y:S01]  /*c9d0*/  FFMA.FTZ R45, R111, UR4, R45 ;  /* 0x000000046f2d7c23 */ /* 0x020fe2000801002d */
[----:B------:R-:W-:Y:S02]  /*c9e0*/  ISETP.GE.AND P0, PT, R97, R2, PT ;  /* 0x000000026100720c */ /* 0x000fe40003f06270 */
[----:B------:R-:W-:Y:S02]  /*c9f0*/  FSEL R72, R17, -INF , !P3 ;  /* 0xff80000011487808 */ /* 0x000fe40005800000 */
[----:B------:R-:W-:Y:S01]  /*ca00*/  ISETP.GE.AND P3, PT, R93, R3, PT ;  /* 0x000000035d00720c */ /* 0x000fe20003f66270 */
[----:B------:R-:W1:Y:S01]  /*ca10*/  I2F R159, R16 ;  /* 0x00000010009f7306 */ /* 0x000e620000201400 */
[----:B------:R-:W-:-:S02]  /*ca20*/  IADD3 R94, R47, 0xc1, RZ ;  /* 0x000000c12f5e7810 */ /* 0x000fc40007ffe0ff */
[C---:B------:R-:W-:Y:S01]  /*ca30*/  IADD3 R177, R47.reuse, 0xb9, RZ ;  /* 0x000000b92fb17810 */ /* 0x040fe20007ffe0ff */
[----:B------:R-:W-:Y:S01]  /*ca40*/  FMUL.FTZ R28, R28, c[0x0][0x2ec] ;  /* 0x0000bb001c1c7a20 */ /* 0x000fe20000410000 */
[----:B------:R-:W-:Y:S01]  /*ca50*/  IADD3 R160, R47, 0xd9, RZ ;  /* 0x000000d92fa07810 */ /* 0x000fe20007ffe0ff */
[----:B------:R-:W-:Y:S01]  /*ca60*/  FMUL.FTZ R29, R29, c[0x0][0x2ec] ;  /* 0x0000bb001d1d7a20 */ /* 0x000fe20000410000 */
[----:B------:R-:W-:Y:S01]  /*ca70*/  IADD3 R197, R47, 0xf8, RZ ;  /* 0x000000f82fc57810 */ /* 0x000fe20007ffe0ff */
[----:B------:R3:W4:Y:S01]  /*ca80*/  I2F R161, R16 ;  /* 0x0000001000a17306 */ /* 0x0007220000201400 */
[----:B--2---:R-:W-:Y:S01]  /*ca90*/  FFMA.FTZ R51, R51, UR4, R176 ;  /* 0x0000000433337c23 */ /* 0x004fe200080100b0 */
[----:B------:R-:W-:Y:S01]  /*caa0*/  IADD3 R176, R47, 0xe0, RZ ;  /* 0x000000e02fb07810 */ /* 0x000fe20007ffe0ff */
[----:B------:R-:W-:Y:S02]  /*cab0*/  FMUL.FTZ R30, R30, c[0x0][0x2ec] ;  /* 0x0000bb001e1e7a20 */ /* 0x000fe40000410000 */
[----:B------:R-:W-:-:S02]  /*cac0*/  FMUL.FTZ R32, R32, c[0x0][0x2ec] ;  /* 0x0000bb0020207a20 */ /* 0x000fc40000410000 */
[----:B------:R-:W-:Y:S01]  /*cad0*/  FMUL.FTZ R33, R33, c[0x0][0x2ec] ;  /* 0x0000bb0021217a20 */ /* 0x000fe20000410000 */
[----:B------:R-:W-:Y:S01]  /*cae0*/  I2F R68, R97 ;  /* 0x0000006100447306 */ /* 0x000fe20000201400 */
[----:B------:R-:W-:Y:S02]  /*caf0*/  FMUL.FTZ R34, R34, c[0x0][0x2ec] ;  /* 0x0000bb0022227a20 */ /* 0x000fe40000410000 */
[----:B------:R-:W-:Y:S02]  /*cb00*/  FMUL.FTZ R35, R35, c[0x0][0x2ec] ;  /* 0x0000bb0023237a20 */ /* 0x000fe40000410000 */
[----:B------:R-:W-:Y:S02]  /*cb10*/  FMUL.FTZ R31, R31, c[0x0][0x2ec] ;  /* 0x0000bb001f1f7a20 */ /* 0x000fe40000410000 */
[----:B-1----:R-:W-:Y:S01]  /*cb20*/  FFMA.FTZ R159, R159, UR4, R178 ;  /* 0x000000049f9f7c23 */ /* 0x002fe200080100b2 */
[----:B---3--:R-:W-:Y:S01]  /*cb30*/  IADD3 R16, R77, 0x90, RZ ;  /* 0x000000904d107810 */ /* 0x008fe20007ffe0ff */
[----:B------:R-:W-:Y:S01]  /*cb40*/  I2F R50, R83 ;  /* 0x0000005300327306 */ /* 0x000fe20000201400 */
[----:B----4-:R-:W-:-:S07]  /*cb50*/  FFMA.FTZ R161, R161, UR4, R180 ;  /* 0x00000004a1a17c23 */ /* 0x010fce00080100b4 */
[----:B------:R1:W-:Y:S08]  /*cb60*/  I2F R108, R16 ;  /* 0x00000010006c7306 */ /* 0x0003f00000201400 */
[----:B------:R-:W2:Y:S01]  /*cb70*/  MUFU.TANH R189, R189 ;  /* 0x000000bd00bd7308 */ /* 0x000ea20000002400 */
[----:B-1----:R-:W-:-:S07]  /*cb80*/  IADD3 R16, R47, 0x91, RZ ;  /* 0x000000912f107810 */ /* 0x002fce0007ffe0ff */
[----:B------:R-:W1:Y:S01]  /*cb90*/  MUFU.TANH R217, R217 ;  /* 0x000000d900d97308 */ /* 0x000e620000002400 */
[----:B--2---:R-:W-:-:S07]  /*cba0*/  FFMA.FTZ R68, R68, UR4, R189 ;  /* 0x0000000444447c23 */ /* 0x004fce00080100bd */
[----:B------:R2:W-:Y:S01]  /*cbb0*/  I2F R75, R16 ;  /* 0x00000010004b7306 */ /* 0x0005e20000201400 */
[----:B------:R-:W-:Y:S02]  /*cbc0*/  IADD3 R189, R47, 0xe9, RZ ;  /* 0x000000e92fbd7810 */ /* 0x000fe40007ffe0ff */
[----:B------:R-:W-:Y:S02]  /*cbd0*/  FSEL R103, R68, -INF , !P0 ;  /* 0xff80000044677808 */ /* 0x000fe40004000000 */
[----:B------:R-:W-:-:S03]  /*cbe0*/  ISETP.GE.AND P0, PT, R89, R2, PT ;  /* 0x000000025900720c */ /* 0x000fc60003f06270 */
[----:B------:R-:W-:Y:S01]  /*cbf0*/  I2F R86, R87 ;  /* 0x0000005700567306 */ /* 0x000fe20000201400 */
[----:B-1----:R-:W-:Y:S01]  /*cc00*/  FFMA.FTZ R50, R50, UR4, R217 ;  /* 0x0000000432327c23 */ /* 0x002fe200080100d9 */
[----:B------:R-:W-:Y:S01]  /*cc10*/  FSEL R68, R193, -INF , !P3 ;  /* 0xff800000c1447808 */ /* 0x000fe20005800000 */
[----:B------:R-:W-:Y:S01]  /*cc20*/  IMAD.MOV.U32 R217, RZ, RZ, R204 ;  /* 0x000000ffffd97224 */ /* 0x000fe200078e00cc */
[----:B------:R-:W-:Y:S02]  /*cc30*/  ISETP.GE.AND P3, PT, R85, R3, PT ;  /* 0x000000035500720c */ /* 0x000fe40003f66270 */
[C---:B--2---:R-:W-:Y:S02]  /*cc40*/  IADD3 R16, R47.reuse, 0x98, RZ ;  /* 0x000000982f107810 */ /* 0x044fe40007ffe0ff */
[----:B------:R-:W1:Y:S08]  /*cc50*/  MUFU.TANH R203, R203 ;  /* 0x000000cb00cb7308 */ /* 0x000e700000002400 */
[----:B------:R2:W-:Y:S08]  /*cc60*/  I2F R106, R16 ;  /* 0x00000010006a7306 */ /* 0x0005f00000201400 */
[----:B------:R-:W-:Y:S01]  /*cc70*/  I2F R82, R83 ;  /* 0x0000005300527306 */ /* 0x000fe20000201400 */
[----:B-1----:R-:W-:Y:S01]  /*cc80*/  FFMA.FTZ R86, R86, UR4, R203 ;  /* 0x0000000456567c23 */ /* 0x002fe200080100cb */
[----:B--2---:R-:W-:-:S06]  /*cc90*/  IADD3 R16, R47, 0x99, RZ ;  /* 0x000000992f107810 */ /* 0x004fcc0007ffe0ff */
[----:B------:R-:W1:Y:S08]  /*cca0*/  MUFU.TANH R213, R213 ;  /* 0x000000d500d57308 */ /* 0x000e700000002400 */
[----:B------:R2:W-:Y:S08]  /*ccb0*/  I2F R105, R16 ;  /* 0x0000001000697306 */ /* 0x0005f00000201400 */
[----:B------:R-:W-:Y:S01]  /*ccc0*/  I2F R53, R89 ;  /* 0x0000005900357306 */ /* 0x000fe20000201400 */
[----:B-1----:R-:W-:Y:S01]  /*ccd0*/  FFMA.FTZ R82, R82, UR4, R213 ;  /* 0x0000000452527c23 */ /* 0x002fe200080100d5 */
[----:B--2---:R-:W-:-:S06]  /*cce0*/  P2R R16, PR, RZ, 0x20 ;  /* 0x00000020ff107803 */ /* 0x004fcc0000000000 */
[----:B------:R-:W1:Y:S01]  /*ccf0*/  MUFU.TANH R170, R170 ;  /* 0x000000aa00aa7308 */ /* 0x000e620000002400 */
[----:B------:R-:W-:Y:S02]  /*cd00*/  ISETP.GE.AND P5, PT, R97, R3, PT ;  /* 0x000000036100720c */ /* 0x000fe40003fa6270 */
[----:B------:R-:W-:Y:S02]  /*cd10*/  ISETP.NE.AND P4, PT, R16, RZ, PT ;  /* 0x000000ff1000720c */ /* 0x000fe40003f85270 */
[----:B------:R-:W-:Y:S02]  /*cd20*/  P2R R16, PR, RZ, 0x40 ;  /* 0x00000040ff107803 */ /* 0x000fe40000000000 */
[----:B------:R-:W-:Y:S01]  /*cd30*/  FSEL R96, R98, -INF , !P4 ;  /* 0xff80000062607808 */ /* 0x000fe20006000000 */
[----:B------:R-:W-:Y:S01]  /*cd40*/  I2F R84, R85 ;  /* 0x0000005500547306 */ /* 0x000fe20000201400 */
[-C--:B------:R-:W-:Y:S02]  /*cd50*/  ISETP.GE.AND P4, PT, R93, R2.reuse, PT ;  /* 0x000000025d00720c */ /* 0x080fe40003f86270 */
[----:B------:R-:W-:-:S02]  /*cd60*/  ISETP.GE.AND P6, PT, R91, R2, PT ;  /* 0x000000025b00720c */ /* 0x000fc40003fc6270 */
[----:B------:R-:W-:Y:S02]  /*cd70*/  FSEL R70, R187, -INF , !P5 ;  /* 0xff800000bb467808 */ /* 0x000fe40006800000 */
[----:B------:R-:W-:Y:S01]  /*cd80*/  FSEL R174, R54, -INF , !P6 ;  /* 0xff80000036ae7808 */ /* 0x000fe20007000000 */
[----:B------:R-:W2:Y:S01]  /*cd90*/  MUFU.TANH R205, R205 ;  /* 0x000000cd00cd7308 */ /* 0x000ea20000002400 */
[-C--:B------:R-:W-:Y:S01]  /*cda0*/  ISETP.GE.AND P6, PT, R83, R3.reuse, PT ;  /* 0x000000035300720c */ /* 0x080fe20003fc6270 */
[----:B-1----:R-:W-:Y:S01]  /*cdb0*/  FFMA.FTZ R53, R53, UR4, R170 ;  /* 0x0000000435357c23 */ /* 0x002fe200080100aa */
[----:B------:R-:W-:Y:S02]  /*cdc0*/  ISETP.GE.AND P5, PT, R89, R3, PT ;  /* 0x000000035900720c */ /* 0x000fe40003fa6270 */
[----:B------:R-:W-:Y:S02]  /*cdd0*/  IADD3 R98, R47, 0xb8, RZ ;  /* 0x000000b82f627810 */ /* 0x000fe40007ffe0ff */
[----:B------:R-:W-:Y:S01]  /*cde0*/  FSEL R252, R53, -INF , !P0 ;  /* 0xff80000035fc7808 */ /* 0x000fe20004000000 */
[----:B------:R1:W-:Y:S01]  /*cdf0*/  I2F R52, R87 ;  /* 0x0000005700347306 */ /* 0x0003e20000201400 */
[----:B------:R-:W-:-:S02]  /*ce00*/  ISETP.GE.AND P0, PT, R81, R2, PT ;  /* 0x000000025100720c */ /* 0x000fc40003f06270 */
[C---:B------:R-:W-:Y:S02]  /*ce10*/  IADD3 R170, R47.reuse, 0xe1, RZ ;  /* 0x000000e12faa7810 */ /* 0x040fe40007ffe0ff */
[----:B------:R-:W-:-:S03]  /*ce20*/  IADD3 R187, R47, 0xf0, RZ ;  /* 0x000000f02fbb7810 */ /* 0x000fc60007ffe0ff */
[----:B------:R-:W-:Y:S01]  /*ce30*/  I2F R64, R115 ;  /* 0x0000007300407306 */ /* 0x000fe20000201400 */
[----:B--2---:R-:W-:Y:S01]  /*ce40*/  FFMA.FTZ R205, R84, UR4, R205 ;  /* 0x0000000454cd7c23 */ /* 0x004fe200080100cd */
[----:B------:R-:W-:Y:S02]  /*ce50*/  FSEL R84, R86, -INF , !P1 ;  /* 0xff80000056547808 */ /* 0x000fe40004800000 */
[----:B------:R-:W-:-:S04]  /*ce60*/  ISETP.GE.AND P1, PT, R79, R3, PT ;  /* 0x000000034f00720c */ /* 0x000fc80003f26270 */
[----:B------:R-:W2:Y:S01]  /*ce70*/  MUFU.TANH R219, R219 ;  /* 0x000000db00db7308 */ /* 0x000ea20000002400 */
[----:B-1----:R-:W-:Y:S02]  /*ce80*/  FSEL R87, R48, -INF , !P4 ;  /* 0xff80000030577808 */ /* 0x002fe40006000000 */
[----:B------:R-:W-:Y:S02]  /*ce90*/  ISETP.NE.AND P4, PT, R16, RZ, PT ;  /* 0x000000ff1000720c */ /* 0x000fe40003f85270 */
[----:B------:R-:W-:Y:S02]  /*cea0*/  P2R R16, PR, RZ, 0x40 ;  /* 0x00000040ff107803 */ /* 0x000fe40000000000 */
[----:B------:R-:W-:Y:S01]  /*ceb0*/  FSEL R55, R55, -INF , !P4 ;  /* 0xff80000037377808 */ /* 0x000fe20006000000 */
[----:B------:R-:W-:Y:S01]  /*cec0*/  I2F R49, R81 ;  /* 0x0000005100317306 */ /* 0x000fe20000201400 */
[-C--:B------:R-:W-:Y:S02]  /*ced0*/  ISETP.GE.AND P4, PT, R85, R2.reuse, PT ;  /* 0x000000025500720c */ /* 0x080fe40003f86270 */
[----:B------:R-:W-:-:S02]  /*cee0*/  ISETP.GE.AND P6, PT, R83, R2, PT ;  /* 0x000000025300720c */ /* 0x000fc40003fc6270 */
[----:B------:R-:W-:Y:S02]  /*cef0*/  FSEL R250, R51, -INF , !P4 ;  /* 0xff80000033fa7808 */ /* 0x000fe40006000000 */
[----:B------:R-:W-:Y:S01]  /*cf00*/  ISETP.NE.AND P4, PT, R16, RZ, PT ;  /* 0x000000ff1000720c */ /* 0x000fe20003f85270 */
[----:B------:R-:W1:Y:S01]  /*cf10*/  MUFU.TANH R207, R207 ;  /* 0x000000cf00cf7308 */ /* 0x000e620000002400 */
[----:B------:R-:W-:Y:S01]  /*cf20*/  FSEL R184, R50, -INF , !P6 ;  /* 0xff80000032b87808 */ /* 0x000fe20007000000 */
[----:B--2---:R-:W-:Y:S01]  /*cf30*/  FFMA.FTZ R64, R64, UR4, R219 ;  /* 0x0000000440407c23 */ /* 0x004fe200080100db */
[----:B------:R-:W-:Y:S02]  /*cf40*/  ISETP.GE.AND P6, PT, R65, R3, PT ;  /* 0x000000034100720c */ /* 0x000fe40003fc6270 */
[----:B------:R-:W-:Y:S02]  /*cf50*/  FSEL R86, R82, -INF , !P4 ;  /* 0xff80000052567808 */ /* 0x000fe40006000000 */
[----:B------:R-:W-:Y:S01]  /*cf60*/  ISETP.GE.AND P4, PT, R115, R2, PT ;  /* 0x000000027300720c */ /* 0x000fe20003f86270 */
[----:B------:R-:W2:Y:S01]  /*cf70*/  MUFU.TANH R182, R182 ;  /* 0x000000b600b67308 */ /* 0x000ea20000002400 */
[----:B------:R-:W-:-:S02]  /*cf80*/  P2R R16, PR, RZ, 0x40 ;  /* 0x00000040ff107803 */ /* 0x000fc40000000000 */
[----:B------:R-:W-:Y:S02]  /*cf90*/  ISETP.GE.AND P6, PT, R118, R3, PT ;  /* 0x000000037600720c */ /* 0x000fe40003fc6270 */
[----:B------:R-:W-:-:S03]  /*cfa0*/  IADD3 R219, R186, UR20, RZ ;  /* 0x00000014badb7c10 */ /* 0x000fc6000fffe0ff */
[----:B------:R3:W-:Y:S01]  /*cfb0*/  I2F R63, R115 ;  /* 0x00000073003f7306 */ /* 0x0007e20000201400 */
[----:B-1----:R-:W-:Y:S01]  /*cfc0*/  FFMA.FTZ R52, R52, UR4, R207 ;  /* 0x0000000434347c23 */ /* 0x002fe200080100cf */
[----:B------:R-:W-:-:S04]  /*cfd0*/  IADD3 R219, R219, 0x81, RZ ;  /* 0x00000081dbdb7810 */ /* 0x000fc80007ffe0ff */
[----:B------:R-:W-:Y:S02]  /*cfe0*/  FSEL R172, R52, -INF , !P2 ;  /* 0xff80000034ac7808 */ /* 0x000fe40005000000 */
[----:B------:R-:W1:Y:S01]  /*cff0*/  MUFU.TANH R188, R188 ;  /* 0x000000bc00bc7308 */ /* 0x000e620000002400 */
[----:B--2---:R-:W-:Y:S01]  /*d000*/  FFMA.FTZ R49, R49, UR4, R182 ;  /* 0x0000000431317c23 */ /* 0x004fe200080100b6 */
[----:B------:R-:W-:Y:S01]  /*d010*/  FSEL R52, R205, -INF , !P3 ;  /* 0xff800000cd347808 */ /* 0x000fe20005800000 */
[----:B------:R-:W-:Y:S01]  /*d020*/  IMAD.MOV.U32 R205, RZ, RZ, R20 ;  /* 0x000000ffffcd7224 */ /* 0x000fe200078e0014 */
[----:B------:R-:W-:Y:S02]  /*d030*/  ISETP.GE.AND P3, PT, R115, R3, PT ;  /* 0x000000037300720c */ /* 0x000fe40003f66270 */
[----:B------:R-:W-:Y:S02]  /*d040*/  FSEL R248, R49, -INF , !P0 ;  /* 0xff80000031f87808 */ /* 0x000fe40004000000 */
[----:B------:R-:W2:Y:S01]  /*d050*/  I2F R62, R65 ;  /* 0x00000041003e7306 */ /* 0x000ea20000201400 */
[----:B------:R-:W-:-:S02]  /*d060*/  ISETP.GE.AND P0, PT, R118, R2, PT ;  /* 0x000000027600720c */ /* 0x000fc40003f06270 */
[----:B------:R-:W-:Y:S02]  /*d070*/  ISETP.GE.AND P2, PT, R79, R2, PT ;  /* 0x000000024f00720c */ /* 0x000fe40003f46270 */
[----:B---3--:R-:W-:-:S03]  /*d080*/  IADD3 R115, R47, 0xe8, RZ ;  /* 0x000000e82f737810 */ /* 0x008fc60007ffe0ff */
[----:B------:R-:W-:Y:S01]  /*d090*/  I2F R122, R118 ;  /* 0x00000076007a7306 */ /* 0x000fe20000201400 */
[----:B-1----:R-:W-:Y:S01]  /*d0a0*/  FFMA.FTZ R63, R63, UR4, R188 ;  /* 0x000000043f3f7c23 */ /* 0x002fe200080100bc */
[----:B------:R-:W-:Y:S02]  /*d0b0*/  FSEL R188, R64, -INF , !P4 ;  /* 0xff80000040bc7808 */ /* 0x000fe40006000000 */
[----:B------:R-:W-:Y:S02]  /*d0c0*/  ISETP.NE.AND P4, PT, R16, RZ, PT ;  /* 0x000000ff1000720c */ /* 0x000fe40003f85270 */
[----:B------:R-:W-:Y:S02]  /*d0d0*/  FSEL R49, R63, -INF , !P3 ;  /* 0xff8000003f317808 */ /* 0x000fe40005800000 */
[----:B------:R-:W1:Y:S01]  /*d0e0*/  MUFU.TANH R225, R225 ;  /* 0x000000e100e17308 */ /* 0x000e620000002400 */
[----:B--2---:R-:W-:Y:S01]  /*d0f0*/  FFMA.FTZ R62, R62, UR4, R227 ;  /* 0x000000043e3e7c23 */ /* 0x004fe200080100e3 */
[----:B------:R-:W-:Y:S01]  /*d100*/  ISETP.GE.AND P3, PT, R126, R3, PT ;  /* 0x000000037e00720c */ /* 0x000fe20003f66270 */
[----:B------:R-:W-:-:S03]  /*d110*/  IMAD.MOV.U32 R227, RZ, RZ, R222 ;  /* 0x000000ffffe37224 */ /* 0x000fc600078e00de */
        /* <DEDUP_REMOVED lines=9> */
[----:B--2---:R-:W-:-:S05]  /*d1b0*/  FFMA.FTZ R122, R125, UR4, R194 ;  /* 0x000000047d7a7c23 */ /* 0x004fca00080100c2 */
[----:B------:R-:W-:Y:S02]  /*d1c0*/  FSEL R122, R122, -INF , !P3 ;  /* 0xff8000007a7a7808 */ /* 0x000fe40005800000 */
[----:B------:R-:W-:Y:S08]  /*d1d0*/  I2F R117, R118 ;  /* 0x0000007600757306 */ /* 0x000ff00000201400 */
[----:B------:R-:W2:Y:S01]  /*d1e0*/  MUFU.TANH R190, R190 ;  /* 0x000000be00be7308 */ /* 0x000ea20000002400 */
[----:B-1----:R-:W-:Y:S01]  /*d1f0*/  FFMA.FTZ R204, R120, UR4, R231 ;  /* 0x0000000478cc7c23 */ /* 0x002fe200080100e7 */
[----:B------:R-:W-:-:S06]  /*d200*/  IADD3 R120, R47, 0xf9, RZ ;  /* 0x000000f92f787810 */ /* 0x000fcc0007ffe0ff */
[----:B------:R-:W-:Y:S08]  /*d210*/  I2F R135, R144 ;  /* 0x0000009000877306 */ /* 0x000ff00000201400 */
[----:B------:R-:W1:Y:S01]  /*d220*/  MUFU.TANH R206, R206 ;  /* 0x000000ce00ce7308 */ /* 0x000e620000002400 */
[----:B--2---:R-:W-:Y:S01]  /*d230*/  FFMA.FTZ R64, R117, UR4, R190 ;  /* 0x0000000475407c23 */ /* 0x004fe200080100be */
[----:B------:R-:W-:-:S04]  /*d240*/  IADD3 R190, R186, UR20, RZ ;  /* 0x00000014babe7c10 */ /* 0x000fc8000fffe0ff */
[----:B------:R-:W-:Y:S02]  /*d250*/  FSEL R64, R64, -INF , !P6 ;  /* 0xff80000040407808 */ /* 0x000fe40007000000 */
[----:B------:R-:W-:Y:S01]  /*d260*/  I2F R88, R89 ;  /* 0x0000005900587306 */ /* 0x000fe20000201400 */
[----:B------:R-:W-:Y:S02]  /*d270*/  ISETP.GE.AND P6, PT, R144, R3, PT ;  /* 0x000000039000720c */ /* 0x000fe40003fc6270 */
[----:B------:R-:W-:-:S05]  /*d280*/  IADD3 R190, R190, 0x89, RZ ;  /* 0x00000089bebe7810 */ /* 0x000fca0007ffe0ff */
[----:B------:R-:W2:Y:S01]  /*d290*/  MUFU.TANH R199, R199 ;  /* 0x000000c700c77308 */ /* 0x000ea20000002400 */
[----:B-1----:R-:W-:-:S05]  /*d2a0*/  FFMA.FTZ R126, R135, UR4, R206 ;  /* 0x00000004877e7c23 */ /* 0x002fca00080100ce */
[----:B------:R-:W-:Y:S02]  /*d2b0*/  FSEL R126, R126, -INF , !P6 ;  /* 0xff8000007e7e7808 */ /* 0x000fe40007000000 */
[----:B------:R1:W-:Y:S01]  /*d2c0*/  MUFU.TANH R203, R28 ;  /* 0x0000001c00cb7308 */ /* 0x0003e20000002400 */
[----:B------:R-:W-:-:S07]  /*d2d0*/  ISETP.GE.AND P6, PT, R153, R3, PT ;  /* 0x000000039900720c */ /* 0x000fce0003fc6270 */
[----:B------:R-:W-:Y:S01]  /*d2e0*/  I2F R80, R81 ;  /* 0x0000005100507306 */ /* 0x000fe20000201400 */
[----:B--2---:R-:W-:-:S05]  /*d2f0*/  FFMA.FTZ R88, R88, UR4, R199 ;  /* 0x0000000458587c23 */ /* 0x004fca00080100c7 */
[----:B------:R-:W-:Y:S02]  /*d300*/  FSEL R54, R88, -INF , !P5 ;  /* 0xff80000058367808 */ /* 0x000fe40006800000 */
[----:B-1----:R-:W-:Y:S01]  /*d310*/  P2R R28, PR, RZ, 0x10 ;  /* 0x00000010ff1c7803 */ /* 0x002fe20000000000 */
[----:B------:R-:W1:Y:S01]  /*d320*/  MUFU.TANH R215, R215 ;  /* 0x000000d700d77308 */ /* 0x000e620000002400 */
[-C--:B------:R-:W-:Y:S02]  /*d330*/  ISETP.GE.AND P5, PT, R81, R3.reuse, PT ;  /* 0x000000035100720c */ /* 0x080fe40003fa6270 */
[----:B------:R-:W-:Y:S02]  /*d340*/  ISETP.NE.AND P3, PT, R28, RZ, PT ;  /* 0x000000ff1c00720c */ /* 0x000fe40003f65270 */
[-C--:B------:R-:W-:Y:S02]  /*d350*/  ISETP.GE.AND P4, PT, R124, R3.reuse, PT ;  /* 0x000000037c00720c */ /* 0x080fe40003f86270 */
[----:B------:R-:W-:Y:S01]  /*d360*/  FSEL R204, R204, -INF , !P3 ;  /* 0xff800000cccc7808 */ /* 0x000fe20005800000 */
[----:B------:R-:W-:Y:S01]  /*d370*/  I2F R66, R65 ;  /* 0x0000004100427306 */ /* 0x000fe20000201400 */
[----:B------:R-:W-:-:S02]  /*d380*/  ISETP.GE.AND P3, PT, R116, R3, PT ;  /* 0x000000037400720c */ /* 0x000fc40003f66270 */
[----:B------:R-:W-:-:S05]  /*d390*/  IADD3 R88, R47, 0xd8, RZ ;  /* 0x000000d82f587810 */ /* 0x000fca0007ffe0ff */
[----:B------:R-:W2:Y:S01]  /*d3a0*/  MUFU.TANH R229, R229 ;  /* 0x000000e500e57308 */ /* 0x000ea20000002400 */
[----:B-1----:R-:W-:-:S05]  /*d3b0*/  FFMA.FTZ R80, R80, UR4, R215 ;  /* 0x0000000450507c23 */ /* 0x002fca00080100d7 */
[----:B------:R-:W-:Y:S02]  /*d3c0*/  FSEL R50, R80, -INF , !P5 ;  /* 0xff80000050327808 */ /* 0x000fe40006800000 */
[----:B------:R-:W-:Y:S01]  /*d3d0*/  I2F R119, R124 ;  /* 0x0000007c00777306 */ /* 0x000fe20000201400 */
[----:B------:R-:W-:Y:S02]  /*d3e0*/  @P3 LOP3.LUT R0, R0, 0x2, RZ, 0xfc, !PT ;  /* 0x0000000200003812 */ /* 0x000fe400078efcff */
[----:B------:R-:W-:Y:S02]  /*d3f0*/  ISETP.GE.AND P5, PT, R65, R2, PT ;  /* 0x000000024100720c */ /* 0x000fe40003fa6270 */
[----:B------:R-:W-:Y:S02]  /*d400*/  LOP3.LUT R0, R0, 0xfffffffe, RZ, 0xc0, !PT ;  /* 0xfffffffe00007812 */ /* 0x000fe400078ec0ff */
[-C--:B------:R-:W-:Y:S01]  /*d410*/  ISETP.GE.AND P3, PT, R132, R3.reuse, PT ;  /* 0x000000038400720c */ /* 0x080fe20003f66270 */
[----:B------:R-:W1:Y:S01]  /*d420*/  MUFU.TANH R216, R216 ;  /* 0x000000d800d87308 */ /* 0x000e620000002400 */
[----:B--2---:R-:W-:Y:S01]  /*d430*/  FFMA.FTZ R66, R66, UR4, R229 ;  /* 0x0000000442427c23 */ /* 0x004fe200080100e5 */
[----:B------:R-:W-:Y:S01]  /*d440*/  @P6 LOP3.LUT R0, R0, 0x1, RZ, 0xfc, !PT ;  /* 0x0000000100006812 */ /* 0x000fe200078efcff */
[----:B------:R-:W-:Y:S01]  /*d450*/  IMAD.MOV.U32 R229, RZ, RZ, R200 ;  /* 0x000000ffffe57224 */ /* 0x000fe200078e00c8 */
[----:B------:R-:W-:-:S02]  /*d460*/  ISETP.GE.AND P6, PT, R151, R3, PT ;  /* 0x000000039700720c */ /* 0x000fc40003fc6270 */
[----:B------:R-:W-:Y:S02]  /*d470*/  FSEL R200, R66, -INF , !P5 ;  /* 0xff80000042c87808 */ /* 0x000fe40006800000 */
[----:B------:R-:W-:Y:S01]  /*d480*/  I2F R131, R132 ;  /* 0x0000008400837306 */ /* 0x000fe20000201400 */
[----:B------:R-:W-:-:S07]  /*d490*/  ISETP.GE.AND P5, PT, R124, R2, PT ;  /* 0x000000027c00720c */ /* 0x000fce0003fa6270 */
[----:B------:R-:W2:Y:S01]  /*d4a0*/  MUFU.TANH R218, R218 ;  /* 0x000000da00da7308 */ /* 0x000ea20000002400 */
[----:B-1----:R-:W-:-:S05]  /*d4b0*/  FFMA.FTZ R119, R119, UR4, R216 ;  /* 0x0000000477777c23 */ /* 0x002fca00080100d8 */
[----:B------:R-:W-:Y:S02]  /*d4c0*/  FSEL R222, R119, -INF , !P5 ;  /* 0xff80000077de7808 */ /* 0x000fe40006800000 */
[----:B------:R-:W1:Y:S01]  /*d4d0*/  I2F R152, R153 ;  /* 0x0000009900987306 */ /* 0x000e620000201400 */
[----:B------:R-:W-:Y:S01]  /*d4e0*/  ISETP.GE.AND P5, PT, R132, R2, PT ;  /* 0x000000028400720c */ /* 0x000fe20003fa6270 */
[----:B--2---:R-:W-:-:S06]  /*d4f0*/  FFMA.FTZ R117, R131, UR4, R218 ;  /* 0x0000000483757c23 */ /* 0x004fcc00080100da */
[----:B------:R-:W2:Y:S01]  /*d500*/  I2F R123, R124 ;  /* 0x0000007c007b7306 */ /* 0x000ea20000201400 */
[----:B------:R-:W-:Y:S02]  /*d510*/  FSEL R117, R117, -INF , !P3 ;  /* 0xff80000075757808 */ /* 0x000fe40005800000 */
[----:B------:R-:W-:Y:S01]  /*d520*/  LOP3.LUT P3, RZ, R0, 0x1, RZ, 0xc0, !PT ;  /* 0x0000000100ff7812 */ /* 0x000fe2000786c0ff */
[----:B-1----:R-:W-:-:S04]  /*d530*/  FFMA.FTZ R119, R152, UR4, R233 ;  /* 0x0000000498777c23 */ /* 0x002fc800080100e9 */
[----:B------:R-:W1:Y:S01]  /*d540*/  I2F R150, R151 ;  /* 0x0000009700967306 */ /* 0x000e620000201400 */
[----:B------:R-:W-:Y:S02]  /*d550*/  LOP3.LUT R0, R0, 0xfffffffe, RZ, 0xc0, !PT ;  /* 0xfffffffe00007812 */ /* 0x000fe400078ec0ff */
[----:B------:R-:W-:Y:S02]  /*d560*/  FSEL R119, R119, -INF , !P3 ;  /* 0xff80000077777808 */ /* 0x000fe40005800000 */
[----:B------:R-:W-:Y:S01]  /*d570*/  ISETP.GE.AND P3, PT, R234, R3, PT ;  /* 0x00000003ea00720c */ /* 0x000fe20003f66270 */
[----:B--2---:R-:W-:Y:S02]  /*d580*/  FFMA.FTZ R116, R123, UR4, R202 ;  /* 0x000000047b747c23 */ /* 0x004fe400080100ca */
[----:B------:R-:W-:Y:S01]  /*d590*/  I2F R129, R134 ;  /* 0x0000008600817306 */ /* 0x000fe20000201400 */
[----:B------:R-:W-:Y:S02]  /*d5a0*/  FMUL.FTZ R124, R42, c[0x0][0x2ec] ;  /* 0x0000bb002a7c7a20 */ /* 0x000fe40000410000 */
[----:B------:R-:W-:Y:S01]  /*d5b0*/  FMUL.FTZ R42, R43, c[0x0][0x2ec] ;  /* 0x0000bb002b2a7a20 */ /* 0x000fe20000410000 */
[----:B------:R-:W-:-:S02]  /*d5c0*/  FSEL R116, R116, -INF , !P4 ;  /* 0xff80000074747808 */ /* 0x000fc40006000000 */
[-C--:B------:R-:W-:Y:S01]  /*d5d0*/  ISETP.GE.AND P4, PT, R153, R2.reuse, PT ;  /* 0x000000029900720c */ /* 0x080fe20003f86270 */
[----:B-1----:R-:W-:Y:S01]  /*d5e0*/  FFMA.FTZ R123, R150, UR4, R251 ;  /* 0x00000004967b7c23 */ /* 0x002fe200080100fb */
[----:B------:R-:W1:Y:S02]  /*d5f0*/  MUFU.TANH R228, R228 ;  /* 0x000000e400e47308 */ /* 0x000e640000002400 */
[----:B------:R-:W-:Y:S02]  /*d600*/  @P3 LOP3.LUT R0, R0, 0x1, RZ, 0xfc, !PT ;  /* 0x0000000100003812 */ /* 0x000fe400078efcff */
[----:B------:R-:W-:Y:S02]  /*d610*/  FSEL R123, R123, -INF , !P6 ;  /* 0xff8000007b7b7808 */ /* 0x000fe40007000000 */
[C---:B------:R-:W-:Y:S02]  /*d620*/  ISETP.GE.AND P6, PT, R219.reuse, R3, PT ;  /* 0x00000003db00720c */ /* 0x040fe40003fc6270 */
[----:B------:R-:W-:Y:S01]  /*d630*/  ISETP.GE.AND P3, PT, R219, R2, PT ;  /* 0x00000002db00720c */ /* 0x000fe20003f66270 */
[----:B------:R-:W-:Y:S01]  /*d640*/  I2F R133, R134 ;  /* 0x0000008600857306 */ /* 0x000fe20000201400 */
[----:B------:R-:W-:-:S04]  /*d650*/  IADD3 R219, R186, UR20, RZ ;  /* 0x00000014badb7c10 */ /* 0x000fc8000fffe0ff */
[----:B------:R-:W-:Y:S01]  /*d660*/  IADD3 R219, R219, 0x79, RZ ;  /* 0x00000079dbdb7810 */ /* 0x000fe20007ffe0ff */
[----:B-1----:R-:W-:Y:S02]  /*d670*/  FFMA.FTZ R129, R129, UR4, R228 ;  /* 0x0000000481817c23 */ /* 0x002fe400080100e4 */
[----:B------:R-:W-:Y:S08]  /*d680*/  MUFU.TANH R224, R224 ;  /* 0x000000e000e07308 */ /* 0x000ff00000002400 */
[----:B------:R-:W1:Y:S08]  /*d690*/  I2F R219, R219 ;  /* 0x000000db00db7306 */ /* 0x000e700000201400 */
[----:B------:R2:W-:Y:S01]  /*d6a0*/  I2F R145, R132 ;  /* 0x0000008400917306 */ /* 0x0005e20000201400 */
[----:B-1----:R-:W-:Y:S01]  /*d6b0*/  FFMA.FTZ R228, R219, UR4, R232 ;  /* 0x00000004dbe47c23 */ /* 0x002fe200080100e8 */
[----:B------:R-:W-:-:S06]  /*d6c0*/  IADD3 R219, R186, UR20, RZ ;  /* 0x00000014badb7c10 */ /* 0x000fcc000fffe0ff */
[----:B------:R-:W1:Y:S01]  /*d6d0*/  MUFU.TANH R226, R226 ;  /* 0x000000e200e27308 */ /* 0x000e620000002400 */
[----:B------:R-:W-:Y:S01]  /*d6e0*/  IADD3 R219, R219, 0x80, RZ ;  /* 0x00000080dbdb7810 */ /* 0x000fe20007ffe0ff */
[----:B--2---:R-:W-:Y:S01]  /*d6f0*/  FFMA.FTZ R132, R133, UR4, R224 ;  /* 0x0000000485847c23 */ /* 0x004fe200080100e0 */
[----:B------:R-:W-:-:S05]  /*d700*/  FSEL R224, R129, -INF , !P0 ;  /* 0xff80000081e07808 */ /* 0x000fca0004000000 */
[----:B------:R2:W3:Y:S01]  /*d710*/  MUFU.TANH R163, R18 ;  /* 0x0000001200a37308 */ /* 0x0004e20000002400 */
[----:B------:R-:W-:-:S04]  /*d720*/  ISETP.GE.AND P0, PT, R155, R2, PT ;  /* 0x000000029b00720c */ /* 0x000fc80003f06270 */
[----:B------:R-:W-:-:S03]  /*d730*/  FSEL R228, R228, -INF , !P0 ;  /* 0xff800000e4e47808 */ /* 0x000fc60004000000 */
[----:B------:R-:W4:Y:S01]  /*d740*/  I2F R219, R219 ;  /* 0x000000db00db7306 */ /* 0x000f220000201400 */
[----:B-1----:R-:W-:Y:S01]  /*d750*/  FFMA.FTZ R145, R145, UR4, R226 ;  /* 0x0000000491917c23 */ /* 0x002fe200080100e2 */
[----:B--2---:R-:W-:-:S06]  /*d760*/  IADD3 R18, R47, 0xa9, RZ ;  /* 0x000000a92f127810 */ /* 0x004fcc0007ffe0ff */
[----:B------:R-:W-:Y:S01]  /*d770*/  I2F R121, R128 ;  /* 0x0000008000797306 */ /* 0x000fe20000201400 */
[----:B---3--:R-:W-:Y:S02]  /*d780*/  FFMA.FTZ R163, R106, UR4, R163 ;  /* 0x000000046aa37c23 */ /* 0x008fe400080100a3 */
[----:B----4-:R-:W-:-:S05]  /*d790*/  FFMA.FTZ R133, R219, UR4, R227 ;  /* 0x00000004db857c23 */ /* 0x010fca00080100e3 */
[----:B------:R-:W1:Y:S01]  /*d7a0*/  MUFU.TANH R198, R198 ;  /* 0x000000c600c67308 */ /* 0x000e620000002400 */
[----:B------:R-:W-:-:S04]  /*d7b0*/  IADD3 R219, R186, UR20, RZ ;  /* 0x00000014badb7c10 */ /* 0x000fc8000fffe0ff */
[----:B------:R-:W-:-:S03]  /*d7c0*/  IADD3 R219, R219, 0x88, RZ ;  /* 0x00000088dbdb7810 */ /* 0x000fc60007ffe0ff */
[----:B------:R-:W2:Y:S01]  /*d7d0*/  I2F R78, R79 ;  /* 0x0000004f004e7306 */ /* 0x000ea20000201400 */
[----:B------:R-:W-:-:S07]  /*d7e0*/  ISETP.GE.AND P0, PT, R219, R2, PT ;  /* 0x00000002db00720c */ /* 0x000fce0003f06270 */
[----:B------:R-:W-:Y:S01]  /*d7f0*/  I2F R73, R18 ;  /* 0x0000001200497306 */ /* 0x000fe20000201400 */
[----:B-1----:R-:W-:Y:S01]  /*d800*/  FFMA.FTZ R121, R121, UR4, R198 ;  /* 0x0000000479797c23 */ /* 0x002fe200080100c6 */
[----:B------:R-:W-:Y:S02]  /*d810*/  FSEL R198, R145, -INF , !P5 ;  /* 0xff80000091c67808 */ /* 0x000fe40006800000 */
[----:B------:R-:W-:Y:S02]  /*d820*/  ISETP.GE.AND P5, PT, R219, R3, PT ;  /* 0x00000003db00720c */ /* 0x000fe40003fa6270 */
[----:B------:R-:W-:Y:S02]  /*d830*/  IADD3 R219, R186, UR20, RZ ;  /* 0x00000014badb7c10 */ /* 0x000fe4000fffe0ff */
[----:B------:R-:W1:Y:S01]  /*d840*/  MUFU.TANH R18, R32 ;  /* 0x0000002000127308 */ /* 0x000e620000002400 */
[----:B--2---:R-:W-:Y:S01]  /*d850*/  FFMA.FTZ R51, R78, UR4, R223 ;  /* 0x000000044e337c23 */ /* 0x004fe200080100df */
[----:B------:R-:W-:-:S04]  /*d860*/  IADD3 R219, R219, 0x81, RZ ;  /* 0x00000081dbdb7810 */ /* 0x000fc80007ffe0ff */
[----:B------:R-:W-:Y:S02]  /*d870*/  FSEL R51, R51, -INF , !P1 ;  /* 0xff80000033337808 */ /* 0x000fe40004800000 */
[----:B------:R-:W2:Y:S01]  /*d880*/  MUFU.TANH R17, R33 ;  /* 0x0000002100117308 */ /* 0x000ea20000002400 */
[----:B------:R-:W-:-:S07]  /*d890*/  ISETP.GE.AND P1, PT, R128, R3, PT ;  /* 0x000000038000720c */ /* 0x000fce0003f26270 */
[----:B------:R3:W4:Y:S01]  /*d8a0*/  MUFU.TANH R36, R24 ;  /* 0x0000001800247308 */ /* 0x0007220000002400 */
[----:B-1----:R-:W-:-:S07]  /*d8b0*/  IMAD.MOV.U32 R223, RZ, RZ, R18 ;  /* 0x000000ffffdf7224 */ /* 0x002fce00078e0012 */
[----:B------:R1:W5:Y:S01]  /*d8c0*/  MUFU.TANH R21, R19 ;  /* 0x0000001300157308 */ /* 0x0003620000002400 */
[----:B--2---:R-:W-:Y:S01]  /*d8d0*/  IMAD.MOV.U32 R213, RZ, RZ, R17 ;  /* 0x000000ffffd57224 */ /* 0x004fe200078e0011 */
[----:B---3--:R-:W-:Y:S06]  /*d8e0*/  HMMA.16816.F32.BF16 R24, R12, R26, RZ ;  /* 0x0000001a0c18723c */ /* 0x008fec00000418ff */
[----:B------:R-:W2:Y:S01]  /*d8f0*/  I2F R127, R128 ;  /* 0x00000080007f7306 */ /* 0x000ea20000201400 */
[----:B----4-:R-:W-:Y:S02]  /*d900*/  IMAD.MOV.U32 R215, RZ, RZ, R36 ;  /* 0x000000ffffd77224 */ /* 0x010fe400078e0024 */
[----:B------:R-:W-:Y:S04]  /*d910*/  LDSM.16.M88.4 R36, [R165+0x3400] ;  /* 0x00340000a524783b */ /* 0x000fe80000000200 */
[----:B-1----:R-:W1:Y:S01]  /*d920*/  LDSM.16.M88.4 R16, [R166+0x4000] ;  /* 0x00400000a610783b */ /* 0x002e620000000200 */
[----:B------:R-:W-:Y:S01]  /*d930*/  I2F R130, R144 ;  /* 0x0000009000827306 */ /* 0x000fe20000201400 */
[----:B-----5:R-:W-:-:S07]  /*d940*/  IMAD.MOV.U32 R182, RZ, RZ, R21 ;  /* 0x000000ffffb67224 */ /* 0x020fce00078e0015 */
[----:B------:R-:W3:Y:S01]  /*d950*/  MUFU.TANH R235, R235 ;  /* 0x000000eb00eb7308 */ /* 0x000ee20000002400 */
[----:B--2---:R-:W-:-:S05]  /*d960*/  FFMA.FTZ R66, R127, UR4, R196 ;  /* 0x000000047f427c23 */ /* 0x004fca00080100c4 */
[----:B------:R-:W-:Y:S01]  /*d970*/  FSEL R66, R66, -INF , !P1 ;  /* 0xff80000042427808 */ /* 0x000fe20004800000 */
[----:B------:R-:W-:Y:S01]  /*d980*/  HMMA.16816.F32.BF16 R24, R4, R22, R24 ;  /* 0x000000160418723c */ /* 0x000fe20000041818 */
[----:B------:R-:W2:Y:S01]  /*d990*/  I2F R219, R219 ;  /* 0x000000db00db7306 */ /* 0x000ea20000201400 */
[----:B------:R-:W4:Y:S01]  /*d9a0*/  LDSM.16.M88.4 R20, [R165+0x3000] ;  /* 0x00300000a514783b */ /* 0x000f220000000200 */
[----:B------:R-:W-:-:S06]  /*d9b0*/  ISETP.GE.AND P1, PT, R144, R2, PT ;  /* 0x000000029000720c */ /* 0x000fcc0003f26270 */
[----:B------:R-:W5:Y:S01]  /*d9c0*/  I2F R147, R153 ;  /* 0x0000009900937306 */ /* 0x000f620000201400 */
[----:B---3--:R-:W-:-:S05]  /*d9d0*/  FFMA.FTZ R130, R130, UR4, R235 ;  /* 0x0000000482827c23 */ /* 0x008fca00080100eb */
[----:B------:R-:W-:Y:S02]  /*d9e0*/  FSEL R240, R130, -INF , !P1 ;  /* 0xff80000082f07808 */ /* 0x000fe40004800000 */
[----:B------:R-:W3:Y:S01]  /*d9f0*/  I2F R146, R151 ;  /* 0x0000009700927306 */ /* 0x000ee20000201400 */
[----:B--2---:R-:W-:Y:S01]  /*da00*/  FFMA.FTZ R135, R219, UR4, R239 ;  /* 0x00000004db877c23 */ /* 0x004fe200080100ef */
[----:B------:R-:W-:Y:S02]  /*da10*/  IADD3 R219, R186, UR20, RZ ;  /* 0x00000014badb7c10 */ /* 0x000fe4000fffe0ff */
[----:B------:R-:W-:Y:S02]  /*da20*/  ISETP.GE.AND P1, PT, R151, R2, PT ;  /* 0x000000029700720c */ /* 0x000fe40003f26270 */
[----:B------:R-:W-:Y:S01]  /*da30*/  IADD3 R219, R219, 0x88, RZ ;  /* 0x00000088dbdb7810 */ /* 0x000fe20007ffe0ff */
[----:B------:R-:W-:Y:S01]  /*da40*/  FMUL.FTZ R24, R24, c[0x0][0x2ec] ;  /* 0x0000bb0018187a20 */ /* 0x000fe20000410000 */
[----:B------:R-:W-:Y:S01]  /*da50*/  I2F R67, R79 ;  /* 0x0000004f00437306 */ /* 0x000fe20000201400 */
[----:B-----5:R-:W-:Y:S01]  /*da60*/  FFMA.FTZ R147, R147, UR4, R230 ;  /* 0x0000000493937c23 */ /* 0x020fe200080100e6 */
[----:B------:R-:W-:Y:S01]  /*da70*/  FSEL R135, R135, -INF , !P6 ;  /* 0xff80000087877808 */ /* 0x000fe20007000000 */
[----:B------:R-:W-:Y:S01]  /*da80*/  FMUL.FTZ R25, R25, c[0x0][0x2ec] ;  /* 0x0000bb0019197a20 */ /* 0x000fe20000410000 */
[----:B------:R-:W-:Y:S01]  /*da90*/  IADD3 R153, R165, 0x3000, RZ ;  /* 0x00003000a5997810 */ /* 0x000fe20007ffe0ff */
[----:B------:R-:W-:-:S02]  /*daa0*/  FMUL.FTZ R26, R26, c[0x0][0x2ec] ;  /* 0x0000bb001a1a7a20 */ /* 0x000fc40000410000 */
[----:B------:R-:W-:Y:S01]  /*dab0*/  FMUL.FTZ R27, R27, c[0x0][0x2ec] ;  /* 0x0000bb001b1b7a20 */ /* 0x000fe20000410000 */
[----:B------:R-:W2:Y:S01]  /*dac0*/  MUFU.TANH R192, R192 ;  /* 0x000000c000c07308 */ /* 0x000ea20000002400 */
[----:B---3--:R-:W-:Y:S01]  /*dad0*/  FFMA.FTZ R146, R146, UR4, R241 ;  /* 0x0000000492927c23 */ /* 0x008fe200080100f1 */
[----:B------:R-:W-:-:S06]  /*dae0*/  IADD3 R151, R165, 0x3800, RZ ;  /* 0x00003800a5977810 */ /* 0x000fcc0007ffe0ff */
[----:B------:R-:W-:Y:S08]  /*daf0*/  MUFU.TANH R199, R34 ;  /* 0x0000002200c77308 */ /* 0x000ff00000002400 */
[----:B------:R3:W-:Y:S01]  /*db00*/  MUFU.TANH R201, R35 ;  /* 0x0000002300c97308 */ /* 0x0007e20000002400 */
[----:B--2---:R-:W-:Y:S02]  /*db10*/  FFMA.FTZ R67, R67, UR4, R192 ;  /* 0x0000000443437c23 */ /* 0x004fe400080100c0 */
[----:B------:R-:W-:Y:S01]  /*db20*/  IMAD.MOV.U32 R192, RZ, RZ, R236 ;  /* 0x000000ffffc07224 */ /* 0x000fe200078e00ec */
[----:B------:R-:W-:-:S02]  /*db30*/  FSEL R236, R147, -INF , !P4 ;  /* 0xff80000093ec7808 */ /* 0x000fc40006000000 */
[----:B------:R-:W-:Y:S01]  /*db40*/  ISETP.GE.AND P4, PT, R234, R2, PT ;  /* 0x00000002ea00720c */ /* 0x000fe20003f86270 */
[----:B------:R-:W-:Y:S01]  /*db50*/  IMAD.MOV.U32 R227, RZ, RZ, R192 ;  /* 0x000000ffffe37224 */ /* 0x000fe200078e00c0 */
[----:B------:R-:W-:Y:S01]  /*db60*/  FSEL R234, R146, -INF , !P1 ;  /* 0xff80000092ea7808 */ /* 0x000fe20004800000 */
[----:B------:R-:W2:Y:S01]  /*db70*/  I2F R219, R219 ;  /* 0x000000db00db7306 */ /* 0x000ea20000201400 */
[----:B------:R-:W-:Y:S02]  /*db80*/  LOP3.LUT P1, RZ, R0, 0x1, RZ, 0xc0, !PT ;  /* 0x0000000100ff7812 */ /* 0x000fe4000782c0ff */
[----:B------:R-:W-:Y:S02]  /*db90*/  IADD3 R192, R186, UR20, RZ ;  /* 0x00000014bac07c10 */ /* 0x000fe4000fffe0ff */
[----:B------:R-:W-:Y:S01]  /*dba0*/  FSEL R133, R133, -INF , !P1 ;  /* 0xff80000085857808 */ /* 0x000fe20004800000 */
[----:B---3--:R-:W3:Y:S02]  /*dbb0*/  LDSM.16.M88.4 R32, [R166+0x4400] ;  /* 0x00440000a620783b */ /* 0x008ee40000000200 */
[----:B------:R-:W5:Y:S01]  /*dbc0*/  MUFU.TANH R78, R29 ;  /* 0x0000001d004e7308 */ /* 0x000f620000002400 */
[----:B------:R-:W-:-:S02]  /*dbd0*/  ISETP.GE.AND P1, PT, R190, R3, PT ;  /* 0x00000003be00720c */ /* 0x000fc40003f26270 */
[----:B------:R-:W-:Y:S02]  /*dbe0*/  LOP3.LUT R0, R0, 0xfffffffe, RZ, 0xc0, !PT ;  /* 0xfffffffe00007812 */ /* 0x000fe400078ec0ff */
[----:B------:R-:W-:Y:S02]  /*dbf0*/  IADD3 R192, R192, 0x80, RZ ;  /* 0x00000080c0c07810 */ /* 0x000fe40007ffe0ff */
[----:B------:R-:W-:Y:S01]  /*dc00*/  FSEL R246, R67, -INF , !P2 ;  /* 0xff80000043f67808 */ /* 0x000fe20005000000 */
[----:B------:R-:W-:Y:S01]  /*dc10*/  MUFU.TANH R207, R30 ;  /* 0x0000001e00cf7308 */ /* 0x000fe20000002400 */
[----:B--2---:R-:W-:Y:S01]  /*dc20*/  FFMA.FTZ R145, R219, UR4, R229 ;  /* 0x00000004db917c23 */ /* 0x004fe200080100e5 */
[----:B------:R-:W-:Y:S02]  /*dc30*/  IADD3 R219, R186, UR20, RZ ;  /* 0x00000014badb7c10 */ /* 0x000fe4000fffe0ff */
[----:B------:R-:W-:Y:S02]  /*dc40*/  ISETP.GE.AND P2, PT, R128, R2, PT ;  /* 0x000000028000720c */ /* 0x000fe40003f46270 */
[----:B------:R-:W-:-:S02]  /*dc50*/  @P1 LOP3.LUT R0, R0, 0x1, RZ, 0xfc, !PT ;  /* 0x0000000100001812 */ /* 0x000fc400078efcff */
[----:B------:R1:W2:Y:S01]  /*dc60*/  MUFU.TANH R80, R31 ;  /* 0x0000001f00507308 */ /* 0x0002a20000002400 */
[----:B------:R-:W-:Y:S01]  /*dc70*/  ISETP.GE.AND P1, PT, R190, R2, PT ;  /* 0x00000002be00720c */ /* 0x000fe20003f26270 */
[----:B-----5:R-:W-:Y:S01]  /*dc80*/  FFMA.FTZ R78, R73, UR4, R78 ;  /* 0x00000004494e7c23 */ /* 0x020fe2000801004e */
[----:B------:R-:W-:Y:S02]  /*dc90*/  IADD3 R190, R186, UR20, RZ ;  /* 0x00000014babe7c10 */ /* 0x000fe4000fffe0ff */
[----:B------:R-:W-:Y:S02]  /*dca0*/  IADD3 R219, R219, 0x88, RZ ;  /* 0x00000088dbdb7810 */ /* 0x000fe40007ffe0ff */
[----:B------:R-:W-:Y:S01]  /*dcb0*/  IADD3 R190, R190, 0x81, RZ ;  /* 0x00000081bebe7810 */ /* 0x000fe20007ffe0ff */
[----:B------:R-:W5:Y:S01]  /*dcc0*/  I2F R192, R192 ;  /* 0x000000c000c07306 */ /* 0x000f620000201400 */
[----:B------:R-:W-:Y:S02]  /*dcd0*/  FSEL R242, R121, -INF , !P2 ;  /* 0xff80000079f27808 */ /* 0x000fe40005000000 */
[----:B------:R-:W-:-:S02]  /*dce0*/  ISETP.GE.AND P2, PT, R134, R3, PT ;  /* 0x000000038600720c */ /* 0x000fc40003f46270 */
[----:B------:R-:W-:Y:S02]  /*dcf0*/  FSEL R145, R145, -INF , !P5 ;  /* 0xff80000091917808 */ /* 0x000fe40006800000 */
[----:B------:R-:W-:Y:S01]  /*dd00*/  LOP3.LUT P5, RZ, R0, 0x2, RZ, 0xc0, !PT ;  /* 0x0000000200ff7812 */ /* 0x000fe200078ac0ff */
[C---:B-1----:R-:W-:Y:S01]  /*dd10*/  HMMA.16816.F32.BF16 R28, R12.reuse, R16, RZ ;  /* 0x000000100c1c723c */ /* 0x042fe200000418ff */
[----:B------:R-:W1:Y:S01]  /*dd20*/  I2F R219, R219 ;  /* 0x000000db00db7306 */ /* 0x000e620000201400 */
[----:B------:R-:W-:Y:S01]  /*dd30*/  IADD3 R229, R186, UR20, RZ ;  /* 0x00000014bae57c10 */ /* 0x000fe2000fffe0ff */
[----:B--2---:R-:W-:Y:S01]  /*dd40*/  FFMA.FTZ R80, R73, UR4, R80 ;  /* 0x0000000449507c23 */ /* 0x004fe20008010050 */
[----:B------:R-:W-:Y:S02]  /*dd50*/  FSEL R132, R132, -INF , !P2 ;  /* 0xff80000084847808 */ /* 0x000fe40005000000 */
[----:B------:R-:W-:Y:S02]  /*dd60*/  ISETP.GE.AND P2, PT, R155, R3, PT ;  /* 0x000000039b00720c */ /* 0x000fe40003f46270 */
[----:B------:R-:W-:Y:S01]  /*dd70*/  HMMA.16816.F32.BF16 R16, R12, R18, RZ ;  /* 0x000000120c10723c */ /* 0x000fe200000418ff */
[----:B------:R-:W-:Y:S01]  /*dd80*/  MUFU.TANH R247, R247 ;  /* 0x000000f700f77308 */ /* 0x000fe20000002400 */
[----:B-----5:R-:W-:Y:S01]  /*dd90*/  FFMA.FTZ R226, R192, UR4, R249 ;  /* 0x00000004c0e27c23 */ /* 0x020fe200080100f9 */
[----:B------:R-:W-:Y:S01]  /*dda0*/  IADD3 R229, R229, 0x70, RZ ;  /* 0x00000070e5e57810 */ /* 0x000fe20007ffe0ff */
[----:B------:R-:W-:-:S03]  /*ddb0*/  IMAD.MOV.U32 R192, RZ, RZ, R182 ;  /* 0x000000ffffc07224 */ /* 0x000fc600078e00b6 */
[----:B------:R-:W-:Y:S02]  /*ddc0*/  ISETP.GE.AND P6, PT, R229, R3, PT ;  /* 0x00000003e500720c */ /* 0x000fe40003fc6270 */
[----:B------:R-:W2:Y:S01]  /*ddd0*/  I2F R190, R190 ;  /* 0x000000be00be7306 */ /* 0x000ea20000201400 */
[----:B-1----:R-:W-:Y:S01]  /*dde0*/  FFMA.FTZ R216, R219, UR4, R227 ;  /* 0x00000004dbd87c23 */ /* 0x002fe200080100e3 */
[----:B------:R-:W-:Y:S01]  /*ddf0*/  IADD3 R219, R186, UR20, RZ ;  /* 0x00000014badb7c10 */ /* 0x000fe2000fffe0ff */
[----:B------:R-:W-:Y:S01]  /*de00*/  IMAD.MOV.U32 R227, RZ, RZ, R192 ;  /* 0x000000ffffe37224 */ /* 0x000fe200078e00c0 */
[----:B------:R-:W-:Y:S02]  /*de10*/  IADD3 R192, R47, 0x91, RZ ;  /* 0x000000912fc07810 */ /* 0x000fe40007ffe0ff */
[----:B------:R-:W-:Y:S01]  /*de20*/  IADD3 R219, R219, 0x90, RZ ;  /* 0x00000090dbdb7810 */ /* 0x000fe20007ffe0ff */
[----:B----4-:R-:W-:Y:S01]  /*de30*/  HMMA.16816.F32.BF16 R28, R4, R20, R28 ;  /* 0x00000014041c723c */ /* 0x010fe2000004181c */
[----:B------:R-:W1:Y:S01]  /*de40*/  I2F R154, R155 ;  /* 0x0000009b009a7306 */ /* 0x000e620000201400 */
[----:B------:R-:W-:-:S02]  /*de50*/  FSEL R226, R226, -INF , !P4 ;  /* 0xff800000e2e27808 */ /* 0x000fc40006000000 */
[----:B------:R-:W-:Y:S02]  /*de60*/  FSEL R216, R216, -INF , !P0 ;  /* 0xff800000d8d87808 */ /* 0x000fe40004000000 */
[-C--:B------:R-:W-:Y:S02]  /*de70*/  ISETP.GE.AND P4, PT, R219, R3.reuse, PT ;  /* 0x00000003db00720c */ /* 0x080fe40003f86270 */
[----:B------:R-:W-:Y:S01]  /*de80*/  HMMA.16816.F32.BF16 R16, R4, R22, R16 ;  /* 0x000000160410723c */ /* 0x000fe20000041810 */
[----:B------:R-:W4:Y:S01]  /*de90*/  MUFU.TANH R238, R238 ;  /* 0x000000ee00ee7308 */ /* 0x000f220000002400 */
[----:B--2---:R-:W-:Y:S01]  /*dea0*/  FFMA.FTZ R218, R190, UR4, R247 ;  /* 0x00000004beda7c23 */ /* 0x004fe200080100f7 */
[----:B------:R-:W-:Y:S02]  /*deb0*/  IADD3 R190, R47, 0x98, RZ ;  /* 0x000000982fbe7810 */ /* 0x000fe40007ffe0ff */
[-C--:B------:R-:W-:Y:S01]  /*dec0*/  ISETP.GE.AND P0, PT, R219, R2.reuse, PT ;  /* 0x00000002db00720c */ /* 0x080fe20003f06270 */
[----:B------:R-:W-:Y:S01]  /*ded0*/  IMAD.MOV.U32 R219, RZ, RZ, R217 ;  /* 0x000000ffffdb7224 */ /* 0x000fe200078e00d9 */
[----:B------:R-:W-:Y:S01]  /*dee0*/  FSEL R218, R218, -INF , !P3 ;  /* 0xff800000dada7808 */ /* 0x000fe20005800000 */
[----:B---3--:R-:W-:Y:S01]  /*def0*/  HMMA.16816.F32.BF16 R20, R12, R32, RZ ;  /* 0x000000200c14723c */ /* 0x008fe200000418ff */
[----:B------:R-:W-:Y:S01]  /*df00*/  MUFU.TANH R128, R24 ;  /* 0x0000001800807308 */ /* 0x000fe20000002400 */
[----:B-1----:R-:W-:Y:S01]  /*df10*/  FFMA.FTZ R131, R154, UR4, R237 ;  /* 0x000000049a837c23 */ /* 0x002fe200080100ed */
[C---:B------:R-:W-:Y:S01]  /*df20*/  LOP3.LUT P3, RZ, R0.reuse, 0x1, RZ, 0xc0, !PT ;  /* 0x0000000100ff7812 */ /* 0x040fe2000786c0ff */
[----:B------:R-:W-:Y:S01]  /*df30*/  IMAD.MOV.U32 R217, RZ, RZ, R213 ;  /* 0x000000ffffd97224 */ /* 0x000fe200078e00d5 */
[----:B------:R-:W-:Y:S01]  /*df40*/  LOP3.LUT R0, R0, 0xfffffffb, RZ, 0xc0, !PT ;  /* 0xfffffffb00007812 */ /* 0x000fe200078ec0ff */
[----:B------:R-:W-:Y:S01]  /*df50*/  FFMA.FTZ R194, R75, UR4, R219 ;  /* 0x000000044bc27c23 */ /* 0x000fe200080100db */
[----:B------:R-:W-:Y:S01]  /*df60*/  FSEL R131, R131, -INF , !P2 ;  /* 0xff80000083837808 */ /* 0x000fe20005000000 */
[----:B------:R-:W-:Y:S01]  /*df70*/  FMUL.FTZ R28, R28, c[0x0][0x2ec] ;  /* 0x0000bb001c1c7a20 */ /* 0x000fe20000410000 */
[----:B------:R-:W-:Y:S01]  /*df80*/  MUFU.TANH R130, R25 ;  /* 0x0000001900827308 */ /* 0x000fe20000002400 */
[----:B----4-:R-:W-:Y:S01]  /*df90*/  FFMA.FTZ R202, R111, UR4, R238 ;  /* 0x000000046fca7c23 */ /* 0x010fe200080100ee */
[----:B------:R-:W-:Y:S01]  /*dfa0*/  FSEL R111, R114, -INF , !P5 ;  /* 0xff800000726f7808 */ /* 0x000fe20006800000 */
[----:B------:R-:W-:Y:S01]  /*dfb0*/  FMUL.FTZ R29, R29, c[0x0][0x2ec] ;  /* 0x0000bb001d1d7a20 */ /* 0x000fe20000410000 */
[-C--:B------:R-:W-:Y:S01]  /*dfc0*/  ISETP.GE.AND P5, PT, R192, R3.reuse, PT ;  /* 0x00000003c000720c */ /* 0x080fe20003fa6270 */
[----:B------:R-:W-:Y:S01]  /*dfd0*/  FMUL.FTZ R182, R30, c[0x0][0x2ec] ;  /* 0x0000bb001eb67a20 */ /* 0x000fe20000410000 */
[-C--:B------:R-:W-:Y:S01]  /*dfe0*/  ISETP.GE.AND P2, PT, R229, R2.reuse, PT ;  /* 0x00000002e500720c */ /* 0x080fe20003f46270 */
[----:B------:R-:W-:Y:S01]  /*dff0*/  IMAD.MOV.U32 R229, RZ, RZ, R223 ;  /* 0x000000ffffe57224 */ /* 0x000fe200078e00df */
[----:B------:R-:W-:Y:S01]  /*e000*/  MUFU.TANH R134, R26 ;  /* 0x0000001a00867308 */ /* 0x000fe20000002400 */
[----:B------:R-:W-:Y:S01]  /*e010*/  IMAD.MOV.U32 R223, RZ, RZ, R205 ;  /* 0x000000ffffdf7224 */ /* 0x000fe200078e00cd */
[----:B------:R-:W-:Y:S01]  /*e020*/  FSEL R205, R45, -INF , !P3 ;  /* 0xff8000002dcd7808 */ /* 0x000fe20005800000 */
[----:B------:R-:W-:Y:S01]  /*e030*/  FMUL.FTZ R206, R31, c[0x0][0x2ec] ;  /* 0x0000bb001fce7a20 */ /* 0x000fe20000410000 */
[-C--:B------:R-:W-:Y:S01]  /*e040*/  ISETP.GE.AND P3, PT, R192, R2.reuse, PT ;  /* 0x00000002c000720c */ /* 0x080fe20003f66270 */
[----:B------:R-:W-:Y:S01]  /*e050*/  FMUL.FTZ R16, R16, c[0x0][0x2ec] ;  /* 0x0000bb0010107a20 */ /* 0x000fe20000410000 */
[----:B------:R-:W-:Y:S01]  /*e060*/  FSEL R202, R202, -INF , !P1 ;  /* 0xff800000caca7808 */ /* 0x000fe20004800000 */
[----:B------:R-:W-:Y:S01]  /*e070*/  FMUL.FTZ R17, R17, c[0x0][0x2ec] ;  /* 0x0000bb0011117a20 */ /* 0x000fe20000410000 */
[----:B------:R1:W-:Y:S01]  /*e080*/  MUFU.TANH R150, R27 ;  /* 0x0000001b00967308 */ /* 0x0003e20000002400 */
[----:B------:R-:W-:Y:S01]  /*e090*/  @P5 LOP3.LUT R0, R0, 0x4, RZ, 0xfc, !PT ;  /* 0x0000000400005812 */ /* 0x000fe200078efcff */
[----:B------:R-:W-:Y:S01]  /*e0a0*/  FMUL.FTZ R18, R18, c[0x0][0x2ec] ;  /* 0x0000bb0012127a20 */ /* 0x000fe20000410000 */
[----:B------:R-:W-:Y:S01]  /*e0b0*/  ISETP.GE.AND P1, PT, R190, R3, PT ;  /* 0x00000003be00720c */ /* 0x000fe20003f26270 */
[----:B------:R-:W-:Y:S01]  /*e0c0*/  FMUL.FTZ R32, R19, c[0x0][0x2ec] ;  /* 0x0000bb0013207a20 */ /* 0x000fe20000410000 */
[----:B------:R-:W-:Y:S01]  /*e0d0*/  LOP3.LUT R0, R0, 0xfffffffd, RZ, 0xc0, !PT ;  /* 0xfffffffd00007812 */ /* 0x000fe200078ec0ff */
[----:B------:R-:W-:Y:S01]  /*e0e0*/  IMAD.MOV.U32 R192, RZ, RZ, R215 ;  /* 0x000000ffffc07224 */ /* 0x000fe200078e00d7 */
[----:B------:R-:W-:Y:S01]  /*e0f0*/  ISETP.GE.AND P5, PT, R190, R2, PT ;  /* 0x00000002be00720c */ /* 0x000fe20003fa6270 */
[----:B------:R-:W-:Y:S01]  /*e100*/  MUFU.TANH R152, R28 ;  /* 0x0000001c00987308 */ /* 0x000fe20000002400 */
[----:B------:R-:W-:Y:S01]  /*e110*/  @P3 LOP3.LUT R0, R0, 0x2, RZ, 0xfc, !PT ;  /* 0x0000000200003812 */ /* 0x000fe200078efcff */
[----:B------:R-:W-:Y:S01]  /*e120*/  FFMA.FTZ R219, R106, UR4, R192 ;  /* 0x000000046adb7c23 */ /* 0x000fe200080100c0 */
[----:B------:R-:W-:Y:S01]  /*e130*/  IADD3 R190, R47, 0x99, RZ ;  /* 0x000000992fbe7810 */ /* 0x000fe20007ffe0ff */
[----:B------:R-:W-:Y:S01]  /*e140*/  FFMA.FTZ R223, R105, UR4, R223 ;  /* 0x0000000469df7c23 */ /* 0x000fe200080100df */
[----:B------:R-:W-:-:S02]  /*e150*/  LOP3.LUT R0, R0, 0xfffffffe, RZ, 0xc0, !PT ;  /* 0xfffffffe00007812 */ /* 0x000fc400078ec0ff */
[----:B------:R-:W-:Y:S01]  /*e160*/  FSEL R215, R159, -INF , !P6 ;  /* 0xff8000009fd77808 */ /* 0x000fe20007000000 */
[----:B-1----:R-:W1:Y:S01]  /*e170*/  LDSM.16.M88.4 R24, [R166+0x4800] ;  /* 0x00480000a618783b */ /* 0x002e620000000200 */
[----:B------:R2:W-:Y:S01]  /*e180*/  MUFU.TANH R154, R29 ;  /* 0x0000001d009a7308 */ /* 0x0005e20000002400 */
[----:B------:R-:W-:Y:S02]  /*e190*/  @P1 LOP3.LUT R0, R0, 0x1, RZ, 0xfc, !PT ;  /* 0x0000000100001812 */ /* 0x000fe400078efcff */
[----:B------:R-:W-:Y:S02]  /*e1a0*/  FSEL R230, R161, -INF , !P2 ;  /* 0xff800000a1e67808 */ /* 0x000fe40005000000 */
[----:B------:R-:W-:Y:S02]  /*e1b0*/  LOP3.LUT P6, RZ, R0, 0x1, RZ, 0xc0, !PT ;  /* 0x0000000100ff7812 */ /* 0x000fe400078cc0ff */
[CC--:B------:R-:W-:Y:S01]  /*e1c0*/  ISETP.GE.AND P3, PT, R190.reuse, R3.reuse, PT ;  /* 0x00000003be00720c */ /* 0x0c0fe20003f66270 */
[----:B------:R-:W3:Y:S01]  /*e1d0*/  MUFU.TANH R245, R245 ;  /* 0x000000f500f57308 */ /* 0x000ee20000002400 */
[-C--:B------:R-:W-:Y:S01]  /*e1e0*/  ISETP.GE.AND P2, PT, R190, R2.reuse, PT ;  /* 0x00000002be00720c */ /* 0x080fe20003f46270 */
[----:B------:R-:W-:Y:S01]  /*e1f0*/  IMAD.MOV.U32 R190, RZ, RZ, R227 ;  /* 0x000000ffffbe7224 */ /* 0x000fe200078e00e3 */
[----:B------:R-:W-:Y:S01]  /*e200*/  FSEL R219, R219, -INF , !P6 ;  /* 0xff800000dbdb7808 */ /* 0x000fe20007000000 */
[----:B------:R-:W-:Y:S01]  /*e210*/  IMAD.MOV.U32 R227, RZ, RZ, R217 ;  /* 0x000000ffffe37224 */ /* 0x000fe200078e00d9 */
[----:B------:R-:W-:Y:S01]  /*e220*/  ISETP.GE.AND P6, PT, R156, R2, PT ;  /* 0x000000029c00720c */ /* 0x000fe20003fc6270 */
[----:B------:R-:W-:Y:S01]  /*e230*/  FFMA.FTZ R190, R105, UR4, R190 ;  /* 0x0000000469be7c23 */ /* 0x000fe200080100be */
[----:B------:R-:W-:Y:S01]  /*e240*/  FSEL R192, R163, -INF , !P5 ;  /* 0xff800000a3c07808 */ /* 0x000fe20006800000 */
[----:B--2---:R-:W-:Y:S01]  /*e250*/  HMMA.16816.F32.BF16 R28, R4, R36, R20 ;  /* 0x00000024041c723c */ /* 0x004fe20000041814 */
[----:B------:R-:W2:Y:S01]  /*e260*/  MUFU.TANH R243, R243 ;  /* 0x000000f300f37308 */ /* 0x000ea20000002400 */
[----:B------:R-:W-:-:S02]  /*e270*/  ISETP.GE.AND P5, PT, R181, R3, PT ;  /* 0x00000003b500720c */ /* 0x000fc40003fa6270 */
[----:B------:R-:W-:Y:S02]  /*e280*/  FSEL R223, R223, -INF , !P3 ;  /* 0xff800000dfdf7808 */ /* 0x000fe40005800000 */
[----:B------:R-:W-:Y:S02]  /*e290*/  ISETP.GE.AND P1, PT, R158, R3, PT ;  /* 0x000000039e00720c */ /* 0x000fe40003f26270 */
[----:B------:R-:W-:Y:S01]  /*e2a0*/  HMMA.16816.F32.BF16 R20, R12, R34, RZ ;  /* 0x000000220c14723c */ /* 0x000fe200000418ff */
[----:B------:R-:W4:Y:S01]  /*e2b0*/  MUFU.TANH R44, R44 ;  /* 0x0000002c002c7308 */ /* 0x000f220000002400 */
[----:B---3--:R-:W-:Y:S01]  /*e2c0*/  FFMA.FTZ R213, R108, UR4, R245 ;  /* 0x000000046cd57c23 */ /* 0x008fe200080100f5 */
[----:B------:R-:W-:Y:S02]  /*e2d0*/  FSEL R190, R190, -INF , !P2 ;  /* 0xff800000bebe7808 */ /* 0x000fe40005000000 */
[----:B------:R-:W-:Y:S02]  /*e2e0*/  IADD3 R163, R165, 0x800, RZ ;  /* 0x00000800a5a37810 */ /* 0x000fe40007ffe0ff */
[----:B------:R-:W-:-:S02]  /*e2f0*/  FSEL R213, R213, -INF , !P4 ;  /* 0xff800000d5d57808 */ /* 0x000fc40006000000 */
[----:B------:R-:W-:Y:S01]  /*e300*/  MUFU.TANH R36, R16 ;  /* 0x0000001000247308 */ /* 0x000fe20000002400 */
[----:B--2---:R-:W-:Y:S01]  /*e310*/  FFMA.FTZ R196, R108, UR4, R243 ;  /* 0x000000046cc47c23 */ /* 0x004fe200080100f3 */
[----:B------:R-:W-:Y:S02]  /*e320*/  LOP3.LUT P4, RZ, R0, 0x2, RZ, 0xc0, !PT ;  /* 0x0000000200ff7812 */ /* 0x000fe4000788c0ff */
[----:B------:R-:W-:Y:S02]  /*e330*/  IADD3 R161, R165, 0x1000, RZ ;  /* 0x00001000a5a17810 */ /* 0x000fe40007ffe0ff */
[----:B------:R-:W-:Y:S01]  /*e340*/  FSEL R196, R196, -INF , !P0 ;  /* 0xff800000c4c47808 */ /* 0x000fe20004000000 */
[----:B------:R-:W-:Y:S01]  /*e350*/  FMUL.FTZ R28, R28, c[0x0][0x2ec] ;  /* 0x0000bb001c1c7a20 */ /* 0x000fe20000410000 */
[----:B------:R-:W-:Y:S01]  /*e360*/  MUFU.TANH R37, R17 ;  /* 0x0000001100257308 */ /* 0x000fe20000002400 */
[----:B----4-:R-:W-:Y:S01]  /*e370*/  FFMA.FTZ R44, R75, UR4, R44 ;  /* 0x000000044b2c7c23 */ /* 0x010fe2000801002c */
[----:B------:R-:W-:Y:S01]  /*e380*/  LOP3.LUT P0, RZ, R0, 0x4, RZ, 0xc0, !PT ;  /* 0x0000000400ff7812 */ /* 0x000fe2000780c0ff */
[----:B------:R-:W-:Y:S01]  /*e390*/  FMUL.FTZ R29, R29, c[0x0][0x2ec] ;  /* 0x0000bb001d1d7a20 */ /* 0x000fe20000410000 */
[----:B------:R-:W-:Y:S01]  /*e3a0*/  FSEL R194, R194, -INF , !P4 ;  /* 0xff800000c2c27808 */ /* 0x000fe20006000000 */
[----:B------:R-:W-:Y:S01]  /*e3b0*/  FMUL.FTZ R30, R30, c[0x0][0x2ec] ;  /* 0x0000bb001e1e7a20 */ /* 0x000fe20000410000 */
[----:B------:R-:W-:Y:S01]  /*e3c0*/  FSEL R217, R44, -INF , !P0 ;  /* 0xff8000002cd97808 */ /* 0x000fe20004000000 */
[----:B------:R-:W-:Y:S01]  /*e3d0*/  HMMA.16816.F32.BF16 R20, R4, R38, R20 ;  /* 0x000000260414723c */ /* 0x000fe20000041814 */
[----:B------:R2:W-:Y:S01]  /*e3e0*/  MUFU.TANH R114, R18 ;  /* 0x0000001200727308 */ /* 0x0005e20000002400 */
[----:B------:R-:W-:Y:S01]  /*e3f0*/  FMUL.FTZ R31, R31, c[0x0][0x2ec] ;  /* 0x0000bb001f1f7a20 */ /* 0x000fe20000410000 */
[----:B------:R-:W-:-:S02]  /*e400*/  ISETP.GE.AND P4, PT, R156, R3, PT ;  /* 0x000000039c00720c */ /* 0x000fc40003f86270 */
[----:B------:R-:W-:Y:S02]  /*e410*/  LOP3.LUT R0, R0, 0xfffffffd, RZ, 0xc0, !PT ;  /* 0xfffffffd00007812 */ /* 0x000fe400078ec0ff */
[----:B------:R-:W-:Y:S02]  /*e420*/  ISETP.GE.AND P0, PT, R158, R2, PT ;  /* 0x000000029e00720c */ /* 0x000fe40003f06270 */
[----:B------:R-:W3:Y:S01]  /*e430*/  I2F R99, R156 ;  /* 0x0000009c00637306 */ /* 0x000ee20000201400 */
[C---:B------:R-:W-:Y:S02]  /*e440*/  IADD3 R159, R165.reuse, 0x1800, RZ ;  /* 0x00001800a59f7810 */ /* 0x040fe40007ffe0ff */
[----:B------:R-:W-:-:S04]  /*e450*/  IADD3 R155, R165, 0x2800, RZ ;  /* 0x00002800a59b7810 */ /* 0x000fc80007ffe0ff */
[----:B------:R-:W-:Y:S01]  /*e460*/  @P4 LOP3.LUT R0, R0, 0x2, RZ, 0xfc, !PT ;  /* 0x0000000200004812 */ /* 0x000fe200078efcff */
[----:B--2---:R-:W2:Y:S01]  /*e470*/  LDSM.16.M88.4 R16, [R165+0x3800] ;  /* 0x00380000a510783b */ /* 0x004ea20000000200 */
[----:B------:R1:W-:Y:S01]  /*e480*/  MUFU.TANH R39, R32 ;  /* 0x0000002000277308 */ /* 0x0003e20000002400 */
[----:B------:R-:W-:-:S05]  /*e490*/  ISETP.GE.AND P4, PT, R181, R2, PT ;  /* 0x00000002b500720c */ /* 0x000fca0003f86270 */
[----:B------:R-:W-:Y:S02]  /*e4a0*/  FMUL.FTZ R20, R20, c[0x0][0x2ec] ;  /* 0x0000bb0014147a20 */ /* 0x000fe40000410000 */
[----:B------:R-:W4:Y:S01]  /*e4b0*/  I2F R110, R158 ;  /* 0x0000009e006e7306 */ /* 0x000f220000201400 */
[----:B---3--:R-:W-:Y:S02]  /*e4c0*/  FFMA.FTZ R178, R99, UR4, R201 ;  /* 0x0000000463b27c23 */ /* 0x008fe400080100c9 */
[----:B------:R-:W-:Y:S02]  /*e4d0*/  FMUL.FTZ R21, R21, c[0x0][0x2ec] ;  /* 0x0000bb0015157a20 */ /* 0x000fe40000410000 */
[----:B------:R-:W-:Y:S01]  /*e4e0*/  FMUL.FTZ R22, R22, c[0x0][0x2ec] ;  /* 0x0000bb0016167a20 */ /* 0x000fe20000410000 */
[----:B------:R-:W-:Y:S01]  /*e4f0*/  FSEL R178, R178, -INF , !P6 ;  /* 0xff800000b2b27808 */ /* 0x000fe20007000000 */
[----:B-1----:R-:W-:Y:S01]  /*e500*/  HMMA.16816.F32.BF16 R32, R12, R24, RZ ;  /* 0x000000180c20723c */ /* 0x002fe200000418ff */
[----:B------:R-:W-:Y:S01]  /*e510*/  MUFU.TANH R38, R28 ;  /* 0x0000001c00267308 */ /* 0x000fe20000002400 */
[----:B------:R-:W-:-:S06]  /*e520*/  ISETP.GE.AND P6, PT, R179, R3, PT ;  /* 0x00000003b300720c */ /* 0x000fcc0003fc6270 */
[----:B------:R-:W-:Y:S01]  /*e530*/  HMMA.16816.F32.BF16 R24, R12, R26, RZ ;  /* 0x0000001a0c18723c */ /* 0x000fe200000418ff */
[----:B------:R-:W-:Y:S01]  /*e540*/  MUFU.TANH R44, R29 ;  /* 0x0000001d002c7308 */ /* 0x000fe20000002400 */
[----:B----4-:R-:W-:Y:S02]  /*e550*/  FFMA.FTZ R180, R110, UR4, R199 ;  /* 0x000000046eb47c23 */ /* 0x010fe400080100c7 */
[----:B------:R-:W-:-:S03]  /*e560*/  FFMA.FTZ R199, R99, UR4, R227 ;  /* 0x0000000463c77c23 */ /* 0x000fc600080100e3 */
[----:B------:R-:W-:Y:S02]  /*e570*/  FSEL R180, R180, -INF , !P0 ;  /* 0xff800000b4b47808 */ /* 0x000fe40004000000 */
[----:B------:R-:W-:Y:S01]  /*e580*/  MUFU.TANH R106, R30 ;  /* 0x0000001e006a7308 */ /* 0x000fe20000002400 */
[----:B------:R-:W-:-:S04]  /*e590*/  LOP3.LUT P0, RZ, R0, 0x2, RZ, 0xc0, !PT ;  /* 0x0000000200ff7812 */ /* 0x000fc8000780c0ff */
[----:B------:R-:W-:Y:S02]  /*e5a0*/  FSEL R199, R199, -INF , !P0 ;  /* 0xff800000c7c77808 */ /* 0x000fe40004000000 */
[----:B--2---:R-:W-:Y:S01]  /*e5b0*/  HMMA.16816.F32.BF16 R32, R4, R16, R32 ;  /* 0x000000100420723c */ /* 0x004fe20000041820 */
[----:B------:R1:W-:Y:S01]  /*e5c0*/  MUFU.TANH R156, R31 ;  /* 0x0000001f009c7308 */ /* 0x0003e20000002400 */
[----:B------:R-:W-:-:S05]  /*e5d0*/  ISETP.GE.AND P0, PT, R185, R2, PT ;  /* 0x00000002b900720c */ /* 0x000fca0003f06270 */
[----:B------:R-:W-:Y:S01]  /*e5e0*/  P2R R16, PR, RZ, 0x40 ;  /* 0x00000040ff107803 */ /* 0x000fe20000000000 */
[----:B------:R-:W-:Y:S01]  /*e5f0*/  FMUL.FTZ R17, R23, c[0x0][0x2ec] ;  /* 0x0000bb0017117a20 */ /* 0x000fe20000410000 */
[----:B------:R2:W3:Y:S01]  /*e600*/  I2F R102, R181 ;  /* 0x000000b500667306 */ /* 0x0004e20000201400 */
[----:B------:R-:W-:Y:S01]  /*e610*/  ISETP.GE.AND P6, PT, R179, R2, PT ;  /* 0x00000002b300720c */ /* 0x000fe20003fc6270 */
[----:B------:R-:W-:Y:S01]  /*e620*/  HMMA.16816.F32.BF16 R24, R4, R18, R24 ;  /* 0x000000120418723c */ /* 0x000fe20000041818 */
[----:B-1----:R-:W1:Y:S05]  /*e630*/  LDSM.16.M88.4 R28, [R166+0x4c00] ;  /* 0x004c0000a61c783b */ /* 0x002e6a0000000200 */
[----:B------:R4:W-:Y:S07]  /*e640*/  I2F R97, R185 ;  /* 0x000000b900617306 */ /* 0x0009ee0000201400 */
[----:B------:R-:W-:-:S02]  /*e650*/  FMUL.FTZ R45, R32, c[0x0][0x2ec] ;  /* 0x0000bb00202d7a20 */ /* 0x000fc40000410000 */
[----:B--2---:R-:W-:Y:S01]  /*e660*/  FFMA.FTZ R181, R110, UR4, R229 ;  /* 0x000000046eb57c23 */ /* 0x004fe200080100e5 */
[----:B------:R-:W-:Y:S01]  /*e670*/  IADD3 R229, R47, 0xa9, RZ ;  /* 0x000000a92fe57810 */ /* 0x000fe20007ffe0ff */
[----:B------:R-:W2:Y:S01]  /*e680*/  MUFU.TANH R40, R40 ;  /* 0x0000002800287308 */ /* 0x000ea20000002400 */
[----:B------:R-:W-:Y:S02]  /*e690*/  FMUL.FTZ R43, R33, c[0x0][0x2ec] ;  /* 0x0000bb00212b7a20 */ /* 0x000fe40000410000 */
[-C--:B------:R-:W-:Y:S01]  /*e6a0*/  ISETP.GE.AND P3, PT, R229, R3.reuse, PT ;  /* 0x00000003e500720c */ /* 0x080fe20003f66270 */
[C---:B---3--:R-:W-:Y:S01]  /*e6b0*/  FFMA.FTZ R146, R102.reuse, UR4, R207 ;  /* 0x0000000466927c23 */ /* 0x048fe200080100cf */
[----:B------:R-:W-:Y:S02]  /*e6c0*/  FSEL R181, R181, -INF , !P1 ;  /* 0xff800000b5b57808 */ /* 0x000fe40004800000 */
[-C--:B------:R-:W-:Y:S01]  /*e6d0*/  ISETP.GE.AND P1, PT, R185, R3.reuse, PT ;  /* 0x00000003b900720c */ /* 0x080fe20003f26270 */
[----:B------:R-:W3:Y:S01]  /*e6e0*/  MUFU.TANH R124, R124 ;  /* 0x0000007c007c7308 */ /* 0x000ee20000002400 */
[----:B----4-:R-:W-:Y:S01]  /*e6f0*/  FFMA.FTZ R185, R102, UR4, R203 ;  /* 0x0000000466b97c23 */ /* 0x010fe200080100cb */
[----:B------:R-:W-:Y:S01]  /*e700*/  ISETP.GE.AND P2, PT, R229, R2, PT ;  /* 0x00000002e500720c */ /* 0x000fe20003f46270 */
[----:B------:R-:W-:Y:S01]  /*e710*/  FMUL.FTZ R24, R24, c[0x0][0x2ec] ;  /* 0x0000bb0018187a20 */ /* 0x000fe20000410000 */
[----:B------:R-:W-:Y:S01]  /*e720*/  FSEL R146, R146, -INF , !P4 ;  /* 0xff80000092927808 */ /* 0x000fe20006000000 */
[----:B------:R-:W-:Y:S01]  /*e730*/  FMUL.FTZ R26, R26, c[0x0][0x2ec] ;  /* 0x0000bb001a1a7a20 */ /* 0x000fe20000410000 */
[----:B------:R-:W-:Y:S01]  /*e740*/  FSEL R185, R185, -INF , !P5 ;  /* 0xff800000b9b97808 */ /* 0x000fe20006800000 */
[----:B------:R-:W-:Y:S01]  /*e750*/  FMUL.FTZ R27, R27, c[0x0][0x2ec] ;  /* 0x0000bb001b1b7a20 */ /* 0x000fe20000410000 */
[----:B------:R-:W4:Y:S01]  /*e760*/  I2F R8, R77 ;  /* 0x0000004d00087306 */ /* 0x000f220000201400 */
[----:B--2---:R-:W-:Y:S01]  /*e770*/  FFMA.FTZ R40, R97, UR4, R40 ;  /* 0x0000000461287c23 */ /* 0x004fe20008010028 */
[----:B------:R-:W-:-:S02]  /*e780*/  ISETP.GE.AND P5, PT, R98, R3, PT ;  /* 0x000000036200720c */ /* 0x000fc40003fa6270 */
[----:B------:R-:W-:Y:S02]  /*e790*/  ISETP.GE.AND P4, PT, R98, R2, PT ;  /* 0x000000026200720c */ /* 0x000fe40003f86270 */
[----:B------:R-:W-:Y:S02]  /*e7a0*/  FSEL R201, R40, -INF , !P1 ;  /* 0xff80000028c97808 */ /* 0x000fe40004800000 */
[----:B------:R2:W-:Y:S01]  /*e7b0*/  I2F R77, R179 ;  /* 0x000000b3004d7306 */ /* 0x0005e20000201400 */
[----:B---3--:R-:W-:Y:S01]  /*e7c0*/  FFMA.FTZ R124, R97, UR4, R124 ;  /* 0x00000004617c7c23 */ /* 0x008fe2000801007c */
[----:B------:R-:W-:Y:S02]  /*e7d0*/  ISETP.GE.AND P1, PT, R175, R3, PT ;  /* 0x00000003af00720c */ /* 0x000fe40003f26270 */
[----:B------:R-:W-:Y:S02]  /*e7e0*/  FSEL R144, R80, -INF , !P2 ;  /* 0xff80000050907808 */ /* 0x000fe40005000000 */
[----:B------:R-:W-:-:S02]  /*e7f0*/  FSEL R124, R124, -INF , !P0 ;  /* 0xff8000007c7c7808 */ /* 0x000fc40004000000 */
[----:B------:R-:W3:Y:S01]  /*e800*/  MUFU.TANH R118, R41 ;  /* 0x0000002900767308 */ /* 0x000ee20000002400 */
[----:B------:R-:W-:Y:S01]  /*e810*/  ISETP.NE.AND P0, PT, R16, RZ, PT ;  /* 0x000000ff1000720c */ /* 0x000fe20003f05270 */
[----:B----4-:R-:W-:Y:S01]  /*e820*/  FFMA.FTZ R8, R8, UR4, R61 ;  /* 0x0000000408087c23 */ /* 0x010fe2000801003d */
[----:B------:R-:W-:Y:S02]  /*e830*/  ISETP.GE.AND P2, PT, R177, R2, PT ;  /* 0x00000002b100720c */ /* 0x000fe40003f46270 */
[----:B--2---:R-:W-:-:S03]  /*e840*/  FSEL R179, R78, -INF , !P3 ;  /* 0xff8000004eb37808 */ /* 0x004fc60005800000 */
[----:B------:R-:W-:Y:S01]  /*e850*/  MUFU.TANH R158, R20 ;  /* 0x00000014009e7308 */ /* 0x000fe20000002400 */
[----:B------:R-:W-:Y:S01]  /*e860*/  ISETP.GE.AND P3, PT, R177, R3, PT ;  /* 0x00000003b100720c */ /* 0x000fe20003f66270 */
[----:B---3--:R-:W-:-:S06]  /*e870*/  FFMA.FTZ R118, R77, UR4, R118 ;  /* 0x000000044d767c23 */ /* 0x008fcc0008010076 */
[----:B------:R-:W-:Y:S01]  /*e880*/  MUFU.TANH R41, R21 ;  /* 0x0000001500297308 */ /* 0x000fe20000002400 */
[----:B------:R-:W-:Y:S02]  /*e890*/  FSEL R32, R118, -INF , !P0 ;  /* 0xff80000076207808 */ /* 0x000fe40004000000 */
[----:B------:R-:W-:-:S05]  /*e8a0*/  ISETP.GE.AND P0, PT, R175, R2, PT ;  /* 0x00000002af00720c */ /* 0x000fca0003f06270 */
[----:B------:R2:W-:Y:S08]  /*e8b0*/  MUFU.TANH R78, R22 ;  /* 0x00000016004e7308 */ /* 0x0005f00000002400 */
[----:B------:R1:W-:Y:S01]  /*e8c0*/  MUFU.TANH R40, R17 ;  /* 0x0000001100287308 */ /* 0x0003e20000002400 */
[----:B--2---:R-:W2:Y:S07]  /*e8d0*/  LDSM.16.M88.4 R20, [R165+0x3c00] ;  /* 0x003c0000a514783b */ /* 0x004eae0000000200 */
[----:B------:R-:W3:Y:S01]  /*e8e0*/  MUFU.TANH R42, R42 ;  /* 0x0000002a002a7308 */ /* 0x000ee20000002400 */
[----:B------:R-:W-:-:S04]  /*e8f0*/  DEPBAR.LE SB0, 0x0 ;  /* 0x000080000000791a */ /* 0x000fc80000000000 */
[C---:B-1----:R-:W-:Y:S03]  /*e900*/  HMMA.16816.F32.BF16 R16, R12.reuse, R28, RZ ;  /* 0x0000001c0c10723c */ /* 0x042fe600000418ff */
[----:B------:R-:W1:Y:S04]  /*e910*/  I2F R71, R98 ;  /* 0x0000006200477306 */ /* 0x000e680000201400 */
[----:B------:R-:W-:Y:S01]  /*e920*/  FMUL.FTZ R29, R35, c[0x0][0x2ec] ;  /* 0x0000bb00231d7a20 */ /* 0x000fe20000410000 */
[----:B------:R-:W-:Y:S03]  /*e930*/  HMMA.16816.F32.BF16 R12, R12, R30, RZ ;  /* 0x0000001e0c0c723c */ /* 0x000fe600000418ff */
[----:B------:R-:W4:Y:S01]  /*e940*/  I2F R91, R175 ;  /* 0x000000af005b7306 */ /* 0x000f220000201400 */
[----:B---3--:R-:W-:-:S05]  /*e950*/  FFMA.FTZ R118, R77, UR4, R42 ;  /* 0x000000044d767c23 */ /* 0x008fca000801002a */
[----:B------:R-:W-:Y:S02]  /*e960*/  FSEL R118, R118, -INF , !P6 ;  /* 0xff80000076767808 */ /* 0x000fe40007000000 */
[----:B------:R-:W3:Y:S01]  /*e970*/  I2F R89, R90 ;  /* 0x0000005a00597306 */ /* 0x000ee20000201400 */
[C---:B-1----:R-:W-:Y:S01]  /*e980*/  FFMA.FTZ R128, R71.reuse, UR4, R128 ;  /* 0x0000000447807c23 */ /* 0x042fe20008010080 */
[----:B------:R-:W-:Y:S01]  /*e990*/  ISETP.GE.AND P6, PT, R94, R3, PT ;  /* 0x000000035e00720c */ /* 0x000fe20003fc6270 */
[----:B------:R-:W-:-:S03]  /*e9a0*/  FFMA.FTZ R110, R71, UR4, R134 ;  /* 0x00000004476e7c23 */ /* 0x000fc60008010086 */
[----:B------:R-:W-:Y:S01]  /*e9b0*/  FSEL R33, R128, -INF , !P5 ;  /* 0xff80000080217808 */ /* 0x000fe20006800000 */
[----:B------:R-:W-:Y:S01]  /*e9c0*/  FMUL.FTZ R128, R34, c[0x0][0x2ec] ;  /* 0x0000bb0022807a20 */ /* 0x000fe20000410000 */
[----:B------:R-:W1:Y:S01]  /*e9d0*/  I2F R93, R94 ;  /* 0x0000005e005d7306 */ /* 0x000e620000201400 */
[----:B----4-:R-:W-:Y:S01]  /*e9e0*/  FFMA.FTZ R28, R91, UR4, R152 ;  /* 0x000000045b1c7c23 */ /* 0x010fe20008010098 */
[----:B------:R-:W-:Y:S02]  /*e9f0*/  ISETP.GE.AND P5, PT, R90, R3, PT ;  /* 0x000000035a00720c */ /* 0x000fe40003fa6270 */
[----:B------:R-:W-:Y:S02]  /*ea00*/  FSEL R110, R110, -INF , !P4 ;  /* 0xff8000006e6e7808 */ /* 0x000fe40006000000 */
[----:B------:R-:W-:Y:S01]  /*ea10*/  FSEL R28, R28, -INF , !P1 ;  /* 0xff8000001c1c7808 */ /* 0x000fe20004800000 */
[----:B--2---:R-:W-:Y:S01]  /*ea20*/  HMMA.16816.F32.BF16 R16, R4, R20, R16 ;  /* 0x000000140410723c */ /* 0x004fe20000041810 */
[----:B------:R-:W2:Y:S01]  /*ea30*/  I2F R85, R183 ;  /* 0x000000b700557306 */ /* 0x000ea20000201400 */
[----:B---3--:R-:W-:Y:S01]  /*ea40*/  FFMA.FTZ R36, R89, UR4, R36 ;  /* 0x0000000459247c23 */ /* 0x008fe20008010024 */
[----:B------:R-:W-:-:S02]  /*ea50*/  ISETP.GE.AND P4, PT, R90, R2, PT ;  /* 0x000000025a00720c */ /* 0x000fc40003f86270 */
[----:B------:R-:W-:Y:S02]  /*ea60*/  IADD3 R152, R165, 0x3400, RZ ;  /* 0x00003400a5987810 */ /* 0x000fe40007ffe0ff */
[----:B------:R-:W-:Y:S01]  /*ea70*/  FSEL R127, R36, -INF , !P5 ;  /* 0xff800000247f7808 */ /* 0x000fe20006800000 */
[----:B------:R-:W-:Y:S01]  /*ea80*/  HMMA.16816.F32.BF16 R4, R4, R22, R12 ;  /* 0x000000160404723c */ /* 0x000fe2000004180c */
[----:B------:R-:W3:Y:S01]  /*ea90*/  MUFU.TANH R206, R206 ;  /* 0x000000ce00ce7308 */ /* 0x000ee20000002400 */
[----:B-1----:R-:W-:Y:S01]  /*eaa0*/  FFMA.FTZ R147, R93, UR4, R154 ;  /* 0x000000045d937c23 */ /* 0x002fe2000801009a */
[----:B------:R-:W-:Y:S01]  /*eab0*/  ISETP.GE.AND P5, PT, R162, R2, PT ;  /* 0x00000002a200720c */ /* 0x000fe20003fa6270 */
[----:B------:R-:W-:Y:S01]  /*eac0*/  FMUL.FTZ R20, R25, c[0x0][0x2ec] ;  /* 0x0000bb0019147a20 */ /* 0x000fe20000410000 */
[----:B------:R-:W-:Y:S02]  /*ead0*/  IADD3 R154, R165, 0x2c00, RZ ;  /* 0x00002c00a59a7810 */ /* 0x000fe40007ffe0ff */
[----:B------:R-:W-:-:S02]  /*eae0*/  P2R R21, PR, RZ, 0x20 ;  /* 0x00000020ff157803 */ /* 0x000fc40000000000 */
[----:B------:R-:W1:Y:S01]  /*eaf0*/  I2F R83, R162 ;  /* 0x000000a200537306 */ /* 0x000e620000201400 */
[C---:B--2---:R-:W-:Y:S01]  /*eb00*/  FFMA.FTZ R80, R85.reuse, UR4, R106 ;  /* 0x0000000455507c23 */ /* 0x044fe2000801006a */
[----:B------:R-:W-:Y:S01]  /*eb10*/  ISETP.GE.AND P5, PT, R88, R2, PT ;  /* 0x000000025800720c */ /* 0x000fe20003fa6270 */
[----:B------:R-:W-:-:S04]  /*eb20*/  FFMA.FTZ R38, R85, UR4, R38 ;  /* 0x0000000455267c23 */ /* 0x000fc80008010026 */
[----:B------:R-:W-:Y:S01]  /*eb30*/  FMUL.FTZ R14, R18, c[0x0][0x2ec] ;  /* 0x0000bb00120e7a20 */ /* 0x000fe20000410000 */
[----:B------:R2:W-:Y:S01]  /*eb40*/  MUFU.TANH R42, R45 ;  /* 0x0000002d002a7308 */ /* 0x0005e20000002400 */
[----:B---3--:R-:W-:Y:S02]  /*eb50*/  FFMA.FTZ R98, R93, UR4, R206 ;  /* 0x000000045d627c23 */ /* 0x008fe400080100ce */
[----:B------:R-:W-:Y:S02]  /*eb60*/  FMUL.FTZ R12, R17, c[0x0][0x2ec] ;  /* 0x0000bb00110c7a20 */ /* 0x000fe40000410000 */
[----:B------:R-:W-:Y:S02]  /*eb70*/  FMUL.FTZ R16, R16, c[0x0][0x2ec] ;  /* 0x0000bb0010107a20 */ /* 0x000fe40000410000 */
[----:B------:R-:W-:Y:S01]  /*eb80*/  FMUL.FTZ R5, R5, c[0x0][0x2ec] ;  /* 0x0000bb0005057a20 */ /* 0x000fe20000410000 */
[----:B------:R-:W3:Y:S01]  /*eb90*/  I2F R53, R88 ;  /* 0x0000005800357306 */ /* 0x000ee20000201400 */
[----:B-1----:R-:W-:-:S02]  /*eba0*/  FFMA.FTZ R156, R83, UR4, R156 ;  /* 0x00000004539c7c23 */ /* 0x002fc4000801009c */
[----:B------:R-:W-:Y:S02]  /*ebb0*/  FFMA.FTZ R44, R83, UR4, R44 ;  /* 0x00000004532c7c23 */ /* 0x000fe4000801002c */
[----:B------:R-:W-:Y:S02]  /*ebc0*/  FMUL.FTZ R4, R4, c[0x0][0x2ec] ;  /* 0x0000bb0004047a20 */ /* 0x000fe40000410000 */
[----:B------:R-:W-:Y:S01]  /*ebd0*/  FMUL.FTZ R18, R19, c[0x0][0x2ec] ;  /* 0x0000bb0013127a20 */ /* 0x000fe20000410000 */
[----:B--2---:R-:W-:Y:S01]  /*ebe0*/  P2R R45, PR, RZ, 0x40 ;  /* 0x00000040ff2d7803 */ /* 0x004fe20000000000 */
[----:B------:R-:W1:Y:S01]  /*ebf0*/  I2F R69, R177 ;  /* 0x000000b100457306 */ /* 0x000e620000201400 */
[-C--:B------:R-:W-:Y:S01]  /*ec00*/  ISETP.GE.AND P6, PT, R94, R2.reuse, PT ;  /* 0x000000025e00720c */ /* 0x080fe20003fc6270 */
[----:B------:R-:W-:Y:S01]  /*ec10*/  FFMA.FTZ R94, R89, UR4, R114 ;  /* 0x00000004595e7c23 */ /* 0x000fe20008010072 */
[----:B------:R-:W-:Y:S01]  /*ec20*/  ISETP.NE.AND P1, PT, R45, RZ, PT ;  /* 0x000000ff2d00720c */ /* 0x000fe20003f25270 */
[----:B------:R-:W-:Y:S01]  /*ec30*/  FMUL.FTZ R6, R6, c[0x0][0x2ec] ;  /* 0x0000bb0006067a20 */ /* 0x000fe20000410000 */
[----:B------:R-:W-:Y:S01]  /*ec40*/  FSEL R98, R98, -INF , !P6 ;  /* 0xff80000062627808 */ /* 0x000fe20007000000 */
[----:B------:R-:W-:Y:S01]  /*ec50*/  FMUL.FTZ R7, R7, c[0x0][0x2ec] ;  /* 0x0000bb0007077a20 */ /* 0x000fe20000410000 */
[----:B------:R-:W-:Y:S01]  /*ec60*/  FSEL R147, R147, -INF , !P1 ;  /* 0xff80000093937808 */ /* 0x000fe20004800000 */
[----:B------:R-:W2:Y:S01]  /*ec70*/  I2F R48, R164 ;  /* 0x000000a400307306 */ /* 0x000ea20000201400 */
[----:B------:R-:W-:Y:S01]  /*ec80*/  ISETP.GE.AND P1, PT, R183, R2, PT ;  /* 0x00000002b700720c */ /* 0x000fe20003f26270 */
[C---:B---3--:R-:W-:Y:S01]  /*ec90*/  FFMA.FTZ R45, R53.reuse, UR4, R78 ;  /* 0x00000004352d7c23 */ /* 0x048fe2000801004e */
[----:B------:R-:W-:Y:S01]  /*eca0*/  ISETP.GE.AND P6, PT, R162, R3, PT ;  /* 0x00000003a200720c */ /* 0x000fe20003fc6270 */
[----:B------:R-:W-:Y:S01]  /*ecb0*/  FFMA.FTZ R158, R53, UR4, R158 ;  /* 0x00000004359e7c23 */ /* 0x000fe2000801009e */
[----:B------:R-:W-:-:S02]  /*ecc0*/  FSEL R80, R80, -INF , !P1 ;  /* 0xff80000050507808 */ /* 0x000fc40004800000 */
[----:B------:R-:W-:Y:S01]  /*ecd0*/  ISETP.NE.AND P1, PT, R21, RZ, PT ;  /* 0x000000ff1500720c */ /* 0x000fe20003f25270 */
[----:B------:R-:W3:Y:S01]  /*ece0*/  I2F R81, R176 ;  /* 0x000000b000517306 */ /* 0x000ee20000201400 */
[----:B------:R-:W-:Y:S01]  /*ecf0*/  P2R R25, PR, RZ, 0x40 ;  /* 0x00000040ff197803 */ /* 0x000fe20000000000 */
[C---:B-1----:R-:W-:Y:S01]  /*ed00*/  FFMA.FTZ R108, R69.reuse, UR4, R150 ;  /* 0x00000004456c7c23 */ /* 0x042fe20008010096 */
[----:B------:R-:W-:Y:S01]  /*ed10*/  FSEL R78, R156, -INF , !P1 ;  /* 0xff8000009c4e7808 */ /* 0x000fe20004800000 */
[----:B------:R-:W-:Y:S01]  /*ed20*/  FFMA.FTZ R34, R69, UR4, R130 ;  /* 0x0000000445227c23 */ /* 0x000fe20008010082 */
[-C--:B------:R-:W-:Y:S02]  /*ed30*/  ISETP.GE.AND P1, PT, R170, R3.reuse, PT ;  /* 0x00000003aa00720c */ /* 0x080fe40003f26270 */
[----:B------:R-:W-:Y:S01]  /*ed40*/  FSEL R94, R94, -INF , !P4 ;  /* 0xff8000005e5e7808 */ /* 0x000fe20006000000 */
[----:B------:R-:W1:Y:S01]  /*ed50*/  MUFU.TANH R128, R128 ;  /* 0x0000008000807308 */ /* 0x000e620000002400 */
[----:B------:R-:W-:Y:S01]  /*ed60*/  ISETP.NE.AND P4, PT, R25, RZ, PT ;  /* 0x000000ff1900720c */ /* 0x000fe20003f85270 */
[----:B--2---:R-:W-:Y:S01]  /*ed70*/  FFMA.FTZ R39, R48, UR4, R39 ;  /* 0x0000000430277c23 */ /* 0x004fe20008010027 */
[----:B------:R-:W-:Y:S01]  /*ed80*/  ISETP.GE.AND P6, PT, R88, R3, PT ;  /* 0x000000035800720c */ /* 0x000fe20003fc6270 */
[----:B------:R-:W-:Y:S01]  /*ed90*/  FFMA.FTZ R37, R48, UR4, R37 ;  /* 0x0000000430257c23 */ /* 0x000fe20008010025 */
[----:B------:R-:W-:-:S02]  /*eda0*/  P2R R13, PR, RZ, 0x2 ;  /* 0x00000002ff0d7803 */ /* 0x000fc40000000000 */
[-C--:B------:R-:W-:Y:S01]  /*edb0*/  ISETP.GE.AND P1, PT, R170, R2.reuse, PT ;  /* 0x00000002aa00720c */ /* 0x080fe20003f26270 */
[----:B------:R-:W-:Y:S01]  /*edc0*/  I2F R82, R170 ;  /* 0x000000aa00527306 */ /* 0x000fe20000201400 */
[----:B------:R-:W-:Y:S01]  /*edd0*/  FSEL R108, R108, -INF , !P2 ;  /* 0xff8000006c6c7808 */ /* 0x000fe20005000000 */
[C---:B---3--:R-:W-:Y:S01]  /*ede0*/  FFMA.FTZ R42, R81.reuse, UR4, R42 ;  /* 0x00000004512a7c23 */ /* 0x048fe2000801002a */
[-C--:B------:R-:W-:Y:S02]  /*edf0*/  ISETP.GE.AND P2, PT, R164, R2.reuse, PT ;  /* 0x00000002a400720c */ /* 0x080fe40003f46270 */
[----:B------:R-:W-:Y:S02]  /*ee00*/  FSEL R238, R44, -INF , !P4 ;  /* 0xff8000002cee7808 */ /* 0x000fe40006000000 */
[----:B------:R-:W-:Y:S01]  /*ee10*/  FSEL R232, R158, -INF , !P6 ;  /* 0xff8000009ee87808 */ /* 0x000fe20007000000 */
[----:B------:R-:W2:Y:S01]  /*ee20*/  MUFU.TANH R43, R43 ;  /* 0x0000002b002b7308 */ /* 0x000ea20000002400 */
[----:B-1----:R-:W-:Y:S01]  /*ee30*/  FFMA.FTZ R128, R81, UR4, R128 ;  /* 0x0000000451807c23 */ /* 0x002fe20008010080 */
[----:B------:R-:W-:-:S02]  /*ee40*/  ISETP.GE.AND P4, PT, R176, R2, PT ;  /* 0x00000002b000720c */ /* 0x000fc40003f86270 */
[----:B------:R-:W-:Y:S02]  /*ee50*/  ISETP.NE.AND P6, PT, R13, RZ, PT ;  /* 0x000000ff0d00720c */ /* 0x000fe40003fc5270 */
[----:B------:R-:W-:Y:S02]  /*ee60*/  P2R R13, PR, RZ, 0x2 ;  /* 0x00000002ff0d7803 */ /* 0x000fe40000000000 */
[----:B------:R-:W1:Y:S01]  /*ee70*/  MUFU.TANH R29, R29 ;  /* 0x0000001d001d7308 */ /* 0x000e620000002400 */
[----:B------:R-:W-:Y:S02]  /*ee80*/  FSEL R88, R39, -INF , !P2 ;  /* 0xff80000027587808 */ /* 0x000fe40005000000 */
[-C--:B------:R-:W-:Y:S02]  /*ee90*/  ISETP.GE.AND P2, PT, R176, R3.reuse, PT ;  /* 0x00000003b000720c */ /* 0x080fe40003f46270 */
[----:B------:R-:W-:Y:S02]  /*eea0*/  FSEL R34, R34, -INF , !P3 ;  /* 0xff80000022227808 */ /* 0x000fe40005800000 */
[----:B------:R-:W-:Y:S01]  /*eeb0*/  ISETP.GE.AND P3, PT, R164, R3, PT ;  /* 0x00000003a400720c */ /* 0x000fe20003f66270 */
[----:B------:R-:W3:Y:S01]  /*eec0*/  MUFU.TANH R182, R182 ;  /* 0x000000b600b67308 */ /* 0x000ee20000002400 */
[----:B--2---:R-:W-:Y:S01]  /*eed0*/  FFMA.FTZ R15, R82, UR4, R43 ;  /* 0x00000004520f7c23 */ /* 0x004fe2000801002b */
[----:B------:R-:W-:-:S02]  /*eee0*/  FSEL R43, R128, -INF , !P4 ;  /* 0xff800000802b7808 */ /* 0x000fc40006000000 */
[----:B------:R-:W-:Y:S02]  /*eef0*/  ISETP.NE.AND P4, PT, R13, RZ, PT ;  /* 0x000000ff0d00720c */ /* 0x000fe40003f85270 */
[----:B------:R-:W-:Y:S02]  /*ef00*/  FSEL R128, R15, -INF , !P6 ;  /* 0xff8000000f807808 */ /* 0x000fe40007000000 */
[----:B------:R-:W-:Y:S01]  /*ef10*/  I2F R63, R187 ;  /* 0x000000bb003f7306 */ /* 0x000fe20000201400 */
[----:B-1----:R-:W-:Y:S01]  /*ef20*/  FFMA.FTZ R29, R82, UR4, R29 ;  /* 0x00000004521d7c23 */ /* 0x002fe2000801001d */
[----:B------:R-:W-:Y:S02]  /*ef30*/  ISETP.GE.AND P6, PT, R187, R2, PT ;  /* 0x00000002bb00720c */ /* 0x000fe40003fc6270 */
[----:B------:R-:W-:Y:S02]  /*ef40*/  LEA.HI R13, R46, R46, RZ, 0x1 ;  /* 0x0000002e2e0d7211 */ /* 0x000fe400078f08ff */
[----:B------:R-:W-:-:S02]  /*ef50*/  FSEL R134, R37, -INF , !P3 ;  /* 0xff80000025867808 */ /* 0x000fc40005800000 */
[----:B------:R-:W1:Y:S01]  /*ef60*/  MUFU.TANH R14, R14 ;  /* 0x0000000e000e7308 */ /* 0x000e620000002400 */
[----:B---3--:R-:W-:Y:S01]  /*ef70*/  FFMA.FTZ R102, R91, UR4, R182 ;  /* 0x000000045b667c23 */ /* 0x008fe200080100b6 */
[----:B------:R-:W-:Y:S02]  /*ef80*/  FSEL R182, R42, -INF , !P2 ;  /* 0xff8000002ab67808 */ /* 0x000fe40005000000 */
[----:B------:R-:W-:Y:S02]  /*ef90*/  FSEL R42, R29, -INF , !P4 ;  /* 0xff8000001d2a7808 */ /* 0x000fe40006000000 */
[-C--:B------:R-:W-:Y:S02]  /*efa0*/  ISETP.GE.AND P4, PT, R195, R3.reuse, PT ;  /* 0x00000003c300720c */ /* 0x080fe40003f86270 */
[----:B------:R-:W-:Y:S01]  /*efb0*/  I2F R191, R195 ;  /* 0x000000c300bf7306 */ /* 0x000fe20000201400 */
[----:B------:R-:W-:Y:S02]  /*efc0*/  FSEL R102, R102, -INF , !P0 ;  /* 0xff80000066667808 */ /* 0x000fe40004000000 */
[----:B------:R-:W-:-:S02]  /*efd0*/  ISETP.GE.AND P0, PT, R183, R3, PT ;  /* 0x00000003b700720c */ /* 0x000fc40003f06270 */
[-C--:B------:R-:W-:Y:S02]  /*efe0*/  ISETP.GE.AND P3, PT, R160, R3.reuse, PT ;  /* 0x00000003a000720c */ /* 0x080fe40003f66270 */
[----:B------:R-:W-:Y:S01]  /*eff0*/  FSEL R125, R38, -INF , !P0 ;  /* 0xff800000267d7808 */ /* 0x000fe20004000000 */
[----:B------:R-:W2:Y:S01]  /*f000*/  MUFU.TANH R12, R12 ;  /* 0x0000000c000c7308 */ /* 0x000ea20000002400 */
[----:B-1----:R-:W-:Y:S01]  /*f010*/  FFMA.FTZ R14, R63, UR4, R14 ;  /* 0x000000043f0e7c23 */ /* 0x002fe2000801000e */
[----:B------:R-:W-:Y:S02]  /*f020*/  ISETP.GE.AND P0, PT, R160, R2, PT ;  /* 0x00000002a000720c */ /* 0x000fe40003f06270 */
[----:B------:R-:W-:Y:S02]  /*f030*/  LOP3.LUT R13, R13, 0x7fffffe, RZ, 0xc0, !PT ;  /* 0x07fffffe0d0d7812 */ /* 0x000fe400078ec0ff */
[----:B------:R-:W-:Y:S02]  /*f040*/  FSEL R39, R14, -INF , !P6 ;  /* 0xff8000000e277808 */ /* 0x000fe40007000000 */
[----:B------:R-:W1:Y:S01]  /*f050*/  I2F R79, R160 ;  /* 0x000000a0004f7306 */ /* 0x000e620000201400 */
[----:B------:R-:W-:Y:S01]  /*f060*/  FSEL R45, R45, -INF , !P5 ;  /* 0xff8000002d2d7808 */ /* 0x000fe20006800000 */
[----:B------:R-:W-:Y:S01]  /*f070*/  IMAD.IADD R46, R46, 0x1, -R13 ;  /* 0x000000012e2e7824 */ /* 0x000fe200078e0a0d */
[----:B------:R-:W-:-:S02]  /*f080*/  ISETP.GE.AND P5, PT, R115, R3, PT ;  /* 0x000000037300720c */ /* 0x000fc40003fa6270 */
[-C--:B------:R-:W-:Y:S01]  /*f090*/  ISETP.GE.AND P1, PT, R189, R3.reuse, PT ;  /* 0x00000003bd00720c */ /* 0x080fe20003f26270 */
[----:B------:R-:W-:Y:S01]  /*f0a0*/  IMAD R11, R46, 0x20, R11 ;  /* 0x000000202e0b7824 */ /* 0x000fe200078e020b */
[----:B------:R-:W-:Y:S01]  /*f0b0*/  ISETP.GE.AND P2, PT, R187, R3, PT ;  /* 0x00000003bb00720c */ /* 0x000fe20003f46270 */
[----:B------:R-:W-:Y:S01]  /*f0c0*/  I2F R65, R115 ;  /* 0x0000007300417306 */ /* 0x000fe20000201400 */
[----:B--2---:R-:W-:Y:S01]  /*f0d0*/  FFMA.FTZ R12, R191, UR4, R12 ;  /* 0x00000004bf0c7c23 */ /* 0x004fe2000801000c */
[C---:B------:R-:W-:Y:S01]  /*f0e0*/  IADD3 R164, R165.reuse, 0x400, RZ ;  /* 0x00000400a5a47810 */ /* 0x040fe20007ffe0ff */
[----:B------:R-:W-:Y:S01]  /*f0f0*/  IMAD.IADD R10, R10, 0x1, R11 ;  /* 0x000000010a0a7824 */ /* 0x000fe200078e020b */
[C---:B------:R-:W-:Y:S02]  /*f100*/  IADD3 R162, R165.reuse, 0xc00, RZ ;  /* 0x00000c00a5a27810 */ /* 0x040fe40007ffe0ff */
[----:B------:R-:W-:Y:S02]  /*f110*/  IADD3 R158, R165, 0x1c00, RZ ;  /* 0x00001c00a59e7810 */ /* 0x000fe40007ffe0ff */
[----:B------:R-:W-:Y:S01]  /*f120*/  I2F R67, R189 ;  /* 0x000000bd00437306 */ /* 0x000fe20000201400 */
[----:B-1----:R-:W-:Y:S01]  /*f130*/  FFMA.FTZ R41, R79, UR4, R41 ;  /* 0x000000044f297c23 */ /* 0x002fe20008010029 */
[----:B------:R-:W-:Y:S01]  /*f140*/  IADD3 R160, R165, 0x1400, RZ ;  /* 0x00001400a5a07810 */ /* 0x000fe20007ffe0ff */
[----:B------:R-:W-:Y:S01]  /*f150*/  FFMA.FTZ R40, R79, UR4, R40 ;  /* 0x000000044f287c23 */ /* 0x000fe20008010028 */
[----:B------:R-:W-:-:S02]  /*f160*/  IADD3 R156, R165, 0x2400, RZ ;  /* 0x00002400a59c7810 */ /* 0x000fc40007ffe0ff */
[----:B------:R-:W-:Y:S02]  /*f170*/  FSEL R206, R41, -INF , !P3 ;  /* 0xff80000029ce7808 */ /* 0x000fe40005800000 */
[----:B------:R-:W1:Y:S01]  /*f180*/  MUFU.TANH R24, R24 ;  /* 0x0000001800187308 */ /* 0x000e620000002400 */
[----:B------:R-:W-:Y:S02]  /*f190*/  FSEL R44, R40, -INF , !P0 ;  /* 0xff800000282c7808 */ /* 0x000fe40004000000 */
[-C--:B------:R-:W-:Y:S02]  /*f1a0*/  ISETP.GE.AND P3, PT, R115, R2.reuse, PT ;  /* 0x000000027300720c */ /* 0x080fe40003f66270 */
[----:B------:R-:W-:Y:S02]  /*f1b0*/  ISETP.GE.AND P0, PT, R189, R2, PT ;  /* 0x00000002bd00720c */ /* 0x000fe40003f06270 */
[----:B------:R-:W-:Y:S01]  /*f1c0*/  IADD3 R150, R165, 0x3c00, RZ ;  /* 0x00003c00a5967810 */ /* 0x000fe20007ffe0ff */
[----:B------:R-:W2:Y:S08]  /*f1d0*/  MUFU.TANH R20, R20 ;  /* 0x0000001400147308 */ /* 0x000eb00000002400 */
[----:B------:R-:W3:Y:S01]  /*f1e0*/  MUFU.TANH R26, R26 ;  /* 0x0000001a001a7308 */ /* 0x000ee20000002400 */
[----:B-1----:R-:W-:-:S05]  /*f1f0*/  FFMA.FTZ R24, R65, UR4, R24 ;  /* 0x0000000441187c23 */ /* 0x002fca0008010018 */
[----:B------:R-:W-:Y:S02]  /*f200*/  FSEL R106, R24, -INF , !P5 ;  /* 0xff800000186a7808 */ /* 0x000fe40006800000 */
[----:B------:R-:W1:Y:S01]  /*f210*/  MUFU.TANH R30, R27 ;  /* 0x0000001b001e7308 */ /* 0x000e620000002400 */
[----:B--2---:R-:W-:Y:S01]  /*f220*/  FFMA.FTZ R20, R67, UR4, R20 ;  /* 0x0000000443147c23 */ /* 0x004fe20008010014 */
[----:B------:R-:W-:-:S04]  /*f230*/  ISETP.GE.AND P5, PT, R195, R2, PT ;  /* 0x00000002c300720c */ /* 0x000fc80003fa6270 */
[----:B------:R-:W-:Y:S02]  /*f240*/  FSEL R90, R20, -INF , !P1 ;  /* 0xff800000145a7808 */ /* 0x000fe40004800000 */
[----:B------:R-:W2:Y:S01]  /*f250*/  MUFU.TANH R16, R16 ;  /* 0x0000001000107308 */ /* 0x000ea20000002400 */
[----:B---3--:R-:W-:Y:S01]  /*f260*/  FFMA.FTZ R26, R65, UR4, R26 ;  /* 0x00000004411a7c23 */ /* 0x008fe2000801001a */
[----:B------:R-:W-:-:S04]  /*f270*/  ISETP.GE.AND P1, PT, R47, R2, PT ;  /* 0x000000022f00720c */ /* 0x000fc80003f26270 */
[----:B------:R-:W-:Y:S02]  /*f280*/  FSEL R41, R26, -INF , !P3 ;  /* 0xff8000001a297808 */ /* 0x000fe40005800000 */
[----:B------:R3:W-:Y:S01]  /*f290*/  MUFU.TANH R22, R5 ;  /* 0x0000000500167308 */ /* 0x0007e20000002400 */
[----:B-1----:R-:W-:Y:S01]  /*f2a0*/  FFMA.FTZ R30, R67, UR4, R30 ;  /* 0x00000004431e7c23 */ /* 0x002fe2000801001e */
[----:B------:R-:W-:-:S04]  /*f2b0*/  ISETP.GE.AND P3, PT, R197, R2, PT ;  /* 0x00000002c500720c */ /* 0x000fc80003f66270 */
[----:B------:R-:W-:Y:S02]  /*f2c0*/  FSEL R40, R30, -INF , !P0 ;  /* 0xff8000001e287808 */ /* 0x000fe40004000000 */
[----:B------:R-:W-:Y:S01]  /*f2d0*/  I2F R193, R197 ;  /* 0x000000c500c17306 */ /* 0x000fe20000201400 */
[----:B--2---:R-:W-:Y:S01]  /*f2e0*/  FFMA.FTZ R16, R63, UR4, R16 ;  /* 0x000000043f107c23 */ /* 0x004fe20008010010 */
[----:B------:R-:W-:-:S04]  /*f2f0*/  ISETP.GE.AND P0, PT, R120, R2, PT ;  /* 0x000000027800720c */ /* 0x000fc80003f06270 */
[----:B------:R-:W-:Y:S02]  /*f300*/  FSEL R82, R16, -INF , !P2 ;  /* 0xff80000010527808 */ /* 0x000fe40005000000 */
[----:B---3--:R-:W-:Y:S01]  /*f310*/  P2R R5, PR, RZ, 0x10 ;  /* 0x00000010ff057803 */ /* 0x008fe20000000000 */
[----:B------:R-:W1:Y:S01]  /*f320*/  MUFU.TANH R4, R4 ;  /* 0x0000000400047308 */ /* 0x000e620000002400 */
[-C--:B------:R-:W-:Y:S01]  /*f330*/  ISETP.GE.AND P4, PT, R197, R3.reuse, PT ;  /* 0x00000003c500720c */ /* 0x080fe20003f86270 */
[----:B------:R-:W-:Y:S01]  /*f340*/  BAR.SYNC.DEFER_BLOCKING 0x0 ;  /* 0x0000000000007b1d */ /* 0x000fe20000010000 */
[----:B------:R-:W-:Y:S02]  /*f350*/  ISETP.NE.AND P6, PT, R5, RZ, PT ;  /* 0x000000ff0500720c */ /* 0x000fe40003fc5270 */
[----:B------:R-:W-:Y:S02]  /*f360*/  ISETP.GE.AND P2, PT, R120, R3, PT ;  /* 0x000000037800720c */ /* 0x000fe40003f46270 */
[----:B------:R-:W-:Y:S01]  /*f370*/  FSEL R48, R12, -INF , !P6 ;  /* 0xff8000000c307808 */ /* 0x000fe20007000000 */
[----:B------:R-:W2:Y:S01]  /*f380*/  I2F R121, R120 ;  /* 0x0000007800797306 */ /* 0x000ea20000201400 */
[----:B------:R-:W-:-:S07]  /*f390*/  PLOP3.LUT P6, PT, PT, PT, UP0, 0x80, 0x0 ;  /* 0x000000000000781c */ /* 0x000fce0003fcf008 */
[----:B------:R-:W3:Y:S01]  /*f3a0*/  MUFU.TANH R18, R18 ;  /* 0x0000001200127308 */ /* 0x000ee20000002400 */
[----:B-1----:R-:W-:-:S05]  /*f3b0*/  FFMA.FTZ R4, R193, UR4, R4 ;  /* 0x00000004c1047c23 */ /* 0x002fca0008010004 */
[----:B------:R-:W-:Y:S02]  /*f3c0*/  FSEL R47, R4, -INF , !P4 ;  /* 0xff800000042f7808 */ /* 0x000fe40006000000 */
[----:B------:R-:W1:Y:S01]  /*f3d0*/  MUFU.TANH R6, R6 ;  /* 0x0000000600067308 */ /* 0x000e620000002400 */
[----:B--2---:R-:W-:Y:S01]  /*f3e0*/  FFMA.FTZ R22, R121, UR4, R22 ;  /* 0x0000000479167c23 */ /* 0x004fe20008010016 */
[----:B------:R-:W-:-:S04]  /*f3f0*/  FSEL R4, R8, -INF , !P1 ;  /* 0xff80000008047808 */ /* 0x000fc80004800000 */
        /* <DEDUP_REMOVED lines=71> */
.L_x_2198:
[----:B------:R-:W-:-:S05]  /*f870*/  IMAD.MOV.U32 R5, RZ, RZ, c[0x0][0x198] ;  /* 0x00006600ff057624 */ /* 0x000fca00078e00ff */
[----:B------:R-:W-:-:S04]  /*f880*/  LEA R5, -R5, RZ, 0x8 ;  /* 0x000000ff05057211 */ /* 0x000fc800078e41ff */
[----:B------:R-:W-:Y:S02]  /*f890*/  SHF.R.S32.HI R6, RZ, 0x1f, R5 ;  /* 0x0000001fff067819 */ /* 0x000fe40000011405 */
.L_x_2199:
[----:B------:R-:W-:Y:S01]  /*f8a0*/  ISETP.GE.AND P0, PT, R148, c[0x0][0x220], PT ;  /* 0x0000880094007a0c */ /* 0x000fe20003f06270 */
[----:B------:R-:W-:Y:S01]  /*f8b0*/  IMAD R19, R143, c[0x0][0x198], RZ ;  /* 0x000066008f137a24 */ /* 0x000fe200078e02ff */
[----:B------:R-:W-:Y:S03]  /*f8c0*/  BSSY B0, `(.L_x_2200) ;  /* 0x0000068000007945 */ /* 0x000fe60003800000 */
[----:B------:R-:W-:-:S04]  /*f8d0*/  IMAD R19, R142, c[0x0][0x19c], R19 ;  /* 0x000067008e137a24 */ /* 0x000fc800078e0213 */
[----:B------:R-:W-:-:S04]  /*f8e0*/  IMAD.IADD R19, R141, 0x1, R19 ;  /* 0x000000018d137824 */ /* 0x000fc800078e0213 */
        /* <DEDUP_REMOVED lines=9> */
[-C--:B------:R-:W-:Y:S01]  /*f980*/  @!P0 LEA R8, P1, R11, R140.reuse, 0x7 ;  /* 0x0000008c0b088211 */ /* 0x080fe200078238ff */
[----:B------:R-:W-:Y:S01]  /*f990*/  @!P0 IMAD.MOV.U32 R22, RZ, RZ, c[0x0][0x198] ;  /* 0x00006600ff168624 */ /* 0x000fe200078e00ff */
[-C--:B------:R-:W-:Y:S01]  /*f9a0*/  @!P0 LEA.HI.X R7, R13, R19.reuse, R7, 0x6, P2 ;  /* 0x000000130d078211 */ /* 0x080fe200010f3407 */
[----:B------:R-:W-:Y:S01]  /*f9b0*/  @!P0 IMAD.MOV.U32 R13, RZ, RZ, R19 ;  /* 0x000000ffff0d8224 */ /* 0x000fe200078e0013 */
[----:B------:R-:W-:Y:S01]  /*f9c0*/  @!P0 IADD3 R59, P3, P2, R5, R140, R59 ;  /* 0x0000008c053b8210 */ /* 0x000fe20007a7e03b */
[----:B------:R1:W-:Y:S01]  /*f9d0*/  @P0 STS [R212+0x1004], RZ ;  /* 0x001004ffd4000388 */ /* 0x0003e20000000800 */
[-C--:B------:R-:W-:Y:S01]  /*f9e0*/  @!P0 LEA.HI.X R17, R11, R19.reuse, R17, 0x7, P1 ;  /* 0x000000130b118211 */ /* 0x080fe200008f3c11 */
[----:B------:R-:W-:Y:S01]  /*f9f0*/  @!P0 IMAD.MOV.U32 R27, RZ, RZ, c[0x0][0x198] ;  /* 0x00006600ff1b8624 */ /* 0x000fe200078e00ff */
[----:B------:R-:W-:Y:S01]  /*fa00*/  @!P0 LEA R20, P1, R59, c[0x0][0x168], 0x1 ;  /* 0x00005a003b148a11 */ /* 0x000fe200078208ff */
[----:B------:R1:W-:Y:S01]  /*fa10*/  @P0 STS.64 [R212+0x1008], RZ ;  /* 0x001008ffd4000388 */ /* 0x0003e20000000a00 */
[----:B------:R-:W-:Y:S01]  /*fa20*/  @!P0 IADD3.X R58, R6, R19, R58, P3, P2 ;  /* 0x00000013063a8210 */ /* 0x000fe20001fe443a */
[----:B------:R-:W-:-:S02]  /*fa30*/  @!P0 IMAD.MOV.U32 R18, RZ, RZ, R140 ;  /* 0x000000ffff128224 */ /* 0x000fc400078e008c */
[----:B------:R-:W-:Y:S01]  /*fa40*/  @!PT LDS RZ, [RZ] ;  /* 0x00000000fffff984 */ /* 0x000fe20000000800 */
[----:B------:R-:W-:Y:S01]  /*fa50*/  @!PT LDS RZ, [RZ] ;  /* 0x00000000fffff984 */ /* 0x000fe20000000800 */
[----:B------:R-:W-:Y:S01]  /*fa60*/  @!PT LDS RZ, [RZ] ;  /* 0x00000000fffff984 */ /* 0x000fe20000000800 */
[----:B------:R2:W-:Y:S01]  /*fa70*/  @!P0 LDGSTS.E.BYPASS.LTC128B.128 [R212+0x1000], [R30.64] ;  /* 0x010000001ed48fae */ /* 0x0005e2000b901d46 */
[----:B------:R-:W-:Y:S01]  /*fa80*/  @!P0 LEA.HI.X R21, R59, c[0x0][0x16c], R58, 0x1, P1 ;  /* 0x00005b003b158a11 */ /* 0x000fe200008f0c3a */
[----:B------:R-:W-:Y:S01]  /*fa90*/  @!P0 IMAD.WIDE.U32 R26, R27, 0x60, R18 ;  /* 0x000000601b1a8825 */ /* 0x000fe200078e0012 */
[----:B------:R-:W-:Y:S01]  /*faa0*/  @!P0 IADD3 R15, P1, R5, R12, RZ ;  /* 0x0000000c050f8210 */ /* 0x000fe20007f3e0ff */
[----:B------:R1:W-:Y:S02]  /*fab0*/  @P0 STS.128 [R212+0x1800], RZ ;  /* 0x001800ffd4000388 */ /* 0x0003e40000000c00 */
[----:B------:R-:W-:Y:S02]  /*fac0*/  @!P0 IMAD.MOV.U32 R12, RZ, RZ, R140 ;  /* 0x000000ffff0c8224 */ /* 0x000fe400078e008c */
[----:B------:R-:W-:Y:S01]  /*fad0*/  @!P0 IMAD.MOV.U32 R11, RZ, RZ, c[0x0][0x19c] ;  /* 0x00006700ff0b8624 */ /* 0x000fe200078e00ff */
[----:B------:R-:W-:Y:S01]  /*fae0*/  @!PT LDS RZ, [RZ] ;  /* 0x00000000fffff984 */ /* 0x000fe20000000800 */
[----:B------:R-:W-:Y:S01]  /*faf0*/  @!PT LDS RZ, [RZ] ;  /* 0x00000000fffff984 */ /* 0x000fe20000000800 */
[----:B------:R-:W-:Y:S01]  /*fb00*/  @!PT LDS RZ, [RZ] ;  /* 0x00000000fffff984 */ /* 0x000fe20000000800 */
[----:B------:R1:W-:Y:S01]  /*fb10*/  @!P0 LDGSTS.E.BYPASS.LTC128B.128 [R212+0x1800], [R20.64] ;  /* 0x0180000014d48fae */ /* 0x0003e2000b901d46 */
[----:B------:R-:W-:-:S03]  /*fb20*/  @!P0 IMAD.WIDE.U32 R24, R24, 0xa0, R12 ;  /* 0x000000a018188825 */ /* 0x000fc600078e000c */
[----:B------:R1:W-:Y:S01]  /*fb30*/  @P0 STS.128 [R212+0x2000], RZ ;  /* 0x002000ffd4000388 */ /* 0x0003e20000000c00 */
[----:B------:R-:W-:Y:S01]  /*fb40*/  @!P0 IMAD.WIDE.U32 R22, R22, 0xc0, R12 ;  /* 0x000000c016168825 */ /* 0x000fe200078e000c */
[----:B------:R-:W-:-:S03]  /*fb50*/  @!P0 IADD3 R14, P2, R5, R24, RZ ;  /* 0x00000018050e8210 */ /* 0x000fc60007f5e0ff */
[----:B------:R-:W-:Y:S02]  /*fb60*/  @!P0 IMAD.X R12, R6, 0x1, R7, P1 ;  /* 0x00000001060c8824 */ /* 0x000fe400008e0607 */
[----:B------:R-:W-:Y:S02]  /*fb70*/  @!P0 IMAD.MOV.U32 R13, RZ, RZ, c[0x0][0x19c] ;  /* 0x00006700ff0d8624 */ /* 0x000fe400078e00ff */
[----:B------:R-:W-:Y:S02]  /*fb80*/  @!P0 IMAD.MOV.U32 R7, RZ, RZ, c[0x0][0x19c] ;  /* 0x00006700ff078624 */ /* 0x000fe400078e00ff */
[----:B------:R-:W-:Y:S02]  /*fb90*/  @!P0 IMAD R13, R13, 0x60, RZ ;  /* 0x000000600d0d8824 */ /* 0x000fe400078e02ff */
[----:B------:R-:W-:Y:S01]  /*fba0*/  @!P0 IMAD R11, R11, 0xa0, RZ ;  /* 0x000000a00b0b8824 */ /* 0x000fe200078e02ff */
[----:B--2---:R-:W-:Y:S01]  /*fbb0*/  @!P0 LEA R30, P1, R15, c[0x0][0x168], 0x1 ;  /* 0x00005a000f1e8a11 */ /* 0x004fe200078208ff */
[----:B------:R-:W-:-:S03]  /*fbc0*/  @!P0 IMAD R7, R7, 0xc0, RZ ;  /* 0x000000c007078824 */ /* 0x000fc600078e02ff */
[----:B------:R-:W-:Y:S02]  /*fbd0*/  @!P0 LEA.HI.X R31, R15, c[0x0][0x16c], R12, 0x1, P1 ;  /* 0x00005b000f1f8a11 */ /* 0x000fe400008f0c0c */
[C---:B------:R-:W-:Y:S02]  /*fbe0*/  @!P0 IADD3 R15, P1, R5.reuse, R8, RZ ;  /* 0x00000008050f8210 */ /* 0x040fe40007f3e0ff */
[----:B------:R-:W-:Y:S01]  /*fbf0*/  @!P0 IADD3 R8, P4, R5, R26, RZ ;  /* 0x0000001a05088210 */ /* 0x000fe20007f9e0ff */
        /* <DEDUP_REMOVED lines=9> */
[----:B------:R-:W-:Y:S02]  /*fc90*/  @!P0 LEA.HI.X R59, R15, c[0x0][0x16c], R12, 0x1, P3 ;  /* 0x00005b000f3b8a11 */ /* 0x000fe400018f0c0c */
[----:B------:R-:W-:Y:S02]  /*fca0*/  @!P0 LEA R24, P3, R8, c[0x0][0x168], 0x1 ;  /* 0x00005a0008188a11 */ /* 0x000fe400078608ff */
[----:B------:R-:W-:Y:S02]  /*fcb0*/  @!P0 IADD3.X R11, R6, R25, R11, P2, !PT ;  /* 0x00000019060b8210 */ /* 0x000fe400017fe40b */
[----:B------:R-:W-:Y:S02]  /*fcc0*/  @!P0 LEA R22, P2, R14, c[0x0][0x168], 0x1 ;  /* 0x00005a000e168a11 */ /* 0x000fe400078408ff */
[----:B------:R-:W-:Y:S02]  /*fcd0*/  @!P0 LEA.HI.X R25, R8, c[0x0][0x16c], R13, 0x1, P3 ;  /* 0x00005b0008198a11 */ /* 0x000fe400018f0c0d */
[----:B------:R-:W-:-:S02]  /*fce0*/  @!P0 IADD3.X R7, R6, R7, R23, P1, !PT ;  /* 0x0000000706078210 */ /* 0x000fc40000ffe417 */
[----:B------:R-:W-:Y:S01]  /*fcf0*/  @!P0 LEA R12, P1, R16, c[0x0][0x168], 0x1 ;  /* 0x00005a00100c8a11 */ /* 0x000fe200078208ff */
        /* <DEDUP_REMOVED lines=36> */
.L_x_2201:
[----:B------:R-:W-:Y:S05]  /*ff40*/  BSYNC B0 ;  /* 0x0000000000007941 */ /* 0x000fea0003800000 */
.L_x_2200:
[----:B------:R-:W0:Y:S01]  /*ff50*/  LDGDEPBAR ;  /* 0x00000000000079af */ /* 0x000e220000000000 */
[----:B------:R-:W-:-:S04]  /*ff60*/  LEA R210, P0, R5, R210, 0x1 ;  /* 0x000000d205d27211 */ /* 0x000fc800078008ff */
[----:B------:R-:W-:Y:S02]  /*ff70*/  LEA.HI.X R211, R5, R211, R6, 0x1, P0 ;  /* 0x000000d305d37211 */ /* 0x000fe400000f0c06 */
.L_x_2197:
        /* <DEDUP_REMOVED lines=241> */
[----:B------:R-:W-:Y:S01]  /*10e90*/  MUFU.EX2 R62, R62 ;  /* 0x0000003e003e7308 */ /* 0x000fe20000000800 */
[----:B------:R-:W1:Y:S01]  /*10ea0*/  LDSM.16.MT88.4 R4, [R214+0x5000] ;  /* 0x00500000d604783b */ /* 0x000e620000004200 */
[--C-:B------:R-:W-:Y:S02]  /*10eb0*/  FFMA.FTZ R119, R76, c[0x0][0x23c], -R49.reuse ;  /* 0x00008f004c777a23 */ /* 0x100fe40000010831 */
[--C-:B------:R-:W-:Y:S02]  /*10ec0*/  FFMA.FTZ R140, R109, c[0x0][0x23c], -R49.reuse ;  /* 0x00008f006d8c7a23 */ /* 0x100fe40000010831 */
[--C-:B------:R-:W-:Y:S02]  /*10ed0*/  FFMA.FTZ R113, R113, c[0x0][0x23c], -R49.reuse ;  /* 0x00008f0071717a23 */ /* 0x100fe40000010831 */
[----:B------:R-:W-:Y:S01]  /*10ee0*/  MUFU.EX2 R142, R142 ;  /* 0x0000008e008e7308 */ /* 0x000fe20000000800 */
[----:B------:R-:W-:-:S02]  /*10ef0*/  FFMA.FTZ R132, R171, c[0x0][0x23c], -R49 ;  /* 0x00008f00ab847a23 */ /* 0x000fc40000010831 */
[--C-:B------:R-:W-:Y:S02]  /*10f00*/  FFMA.FTZ R109, R173, c[0x0][0x23c], -R49.reuse ;  /* 0x00008f00ad6d7a23 */ /* 0x100fe40000010831 */
[--C-:B------:R-:W-:Y:S02]  /*10f10*/  FFMA.FTZ R101, R101, c[0x0][0x23c], -R49.reuse ;  /* 0x00008f0065657a23 */ /* 0x100fe40000010831 */
[----:B------:R-:W-:Y:S01]  /*10f20*/  FFMA.FTZ R116, R169, c[0x0][0x23c], -R49 ;  /* 0x00008f00a9747a23 */ /* 0x000fe20000010831 */
[----:B------:R-:W2:Y:S01]  /*10f30*/  MUFU.EX2 R119, R119 ;  /* 0x0000007700777308 */ /* 0x000ea20000000800 */
[----:B------:R-:W-:Y:S02]  /*10f40*/  FFMA.FTZ R76, R28, c[0x0][0x23c], -R75 ;  /* 0x00008f001c4c7a23 */ /* 0x000fe4000001084b */
[----:B------:R-:W3:Y:S01]  /*10f50*/  LDSM.16.MT88.4 R28, [R214+0x5800] ;  /* 0x00580000d61c783b */ /* 0x000ee20000004200 */
[--C-:B------:R-:W-:Y:S02]  /*10f60*/  FFMA.FTZ R122, R107, c[0x0][0x23c], -R49.reuse ;  /* 0x00008f006b7a7a23 */ /* 0x100fe40000010831 */
[----:B------:R-:W-:-:S02]  /*10f70*/  FFMA.FTZ R107, R103, c[0x0][0x23c], -R49 ;  /* 0x00008f00676b7a23 */ /* 0x000fc40000010831 */
[----:B------:R-:W-:Y:S01]  /*10f80*/  MUFU.EX2 R140, R140 ;  /* 0x0000008c008c7308 */ /* 0x000fe20000000800 */
[--C-:B------:R-:W-:Y:S02]  /*10f90*/  FFMA.FTZ R103, R95, c[0x0][0x23c], -R49.reuse ;  /* 0x00008f005f677a23 */ /* 0x100fe40000010831 */
[--C-:B------:R-:W-:Y:S02]  /*10fa0*/  FFMA.FTZ R126, R87, c[0x0][0x23c], -R49.reuse ;  /* 0x00008f00577e7a23 */ /* 0x100fe40000010831 */
[--C-:B------:R-:W-:Y:S02]  /*10fb0*/  FFMA.FTZ R117, R172, c[0x0][0x23c], -R49.reuse ;  /* 0x00008f00ac757a23 */ /* 0x100fe40000010831 */
[--C-:B------:R-:W-:Y:S01]  /*10fc0*/  FFMA.FTZ R174, R174, c[0x0][0x23c], -R49.reuse ;  /* 0x00008f00aeae7a23 */ /* 0x100fe20000010831 */
[----:B------:R-:W4:Y:S01]  /*10fd0*/  MUFU.EX2 R113, R113 ;  /* 0x0000007100717308 */ /* 0x000f220000000800 */
[----:B--2---:R-:W-:Y:S01]  /*10fe0*/  F2FP.BF16.PACK_AB R21, R119, R142 ;  /* 0x0000008e7715723e */ /* 0x004fe200000010ff */
[----:B------:R-:W-:-:S02]  /*10ff0*/  FFMA.FTZ R115, R252, c[0x0][0x23c], -R49 ;  /* 0x00008f00fc737a23 */ /* 0x000fc40000010831 */
[----:B------:R-:W-:Y:S02]  /*11000*/  FFMA.FTZ R172, R250, c[0x0][0x23c], -R49 ;  /* 0x00008f00faac7a23 */ /* 0x000fe40000010831 */
[----:B------:R-:W-:Y:S02]  /*11010*/  FFMA.FTZ R95, R127, c[0x0][0x23c], -R75 ;  /* 0x00008f007f5f7a23 */ /* 0x000fe4000001084b */
        /* <DEDUP_REMOVED lines=17> */
[----:B------:R-:W-:Y:S01]  /*11130*/  FFMA.FTZ R224, R198, c[0x0][0x23c], -R49 ;  /* 0x00008f00c6e07a23 */ /* 0x000fe20000010831 */
        /* <DEDUP_REMOVED lines=23> */
[--C-:B------:R-:W-:Y:S01]  /*112b0*/  FFMA.FTZ R190, R190, c[0x0][0x23c], -R49.reuse ;  /* 0x00008f00bebe7a23 */ /* 0x100fe20000010831 */
[----:B------:R-:W1:Y:S01]  /*112c0*/  MUFU.EX2 R126, R126 ;  /* 0x0000007e007e7308 */ /* 0x000e620000000800 */
[----:B------:R-:W-:-:S02]  /*112d0*/  FFMA.FTZ R181, R180, c[0x0][0x23c], -R49 ;  /* 0x00008f00b4b57a23 */ /* 0x000fc40000010831 */
[--C-:B------:R-:W-:Y:S02]  /*112e0*/  FFMA.FTZ R178, R178, c[0x0][0x23c], -R49.reuse ;  /* 0x00008f00b2b27a23 */ /* 0x100fe40000010831 */
[--C-:B------:R-:W-:Y:S01]  /*112f0*/  FFMA.FTZ R146, R146, c[0x0][0x23c], -R49.reuse ;  /* 0x00008f0092927a23 */ /* 0x100fe20000010831 */
[C---:B------:R-:W-:Y:S01]  /*11300*/  HMMA.16816.F32.BF16 R4, R12.reuse, R34, R4 ;  /* 0x000000220c04723c */ /* 0x040fe20000041804 */
[----:B------:R-:W4:Y:S01]  /*11310*/  LDSM.16.MT88.4 R32, [R215+0x5800] ;  /* 0x00580000d720783b */ /* 0x000f220000004200 */
[----:B------:R-:W-:Y:S01]  /*11320*/  MUFU.EX2 R174, R174 ;  /* 0x000000ae00ae7308 */ /* 0x000fe20000000800 */
[----:B------:R-:W-:Y:S02]  /*11330*/  FFMA.FTZ R144, R144, c[0x0][0x23c], -R49 ;  /* 0x00008f0090907a23 */ /* 0x000fe40000010831 */
[----:B------:R-:W-:Y:S02]  /*11340*/  FADD.FTZ R119, R142, R119 ;  /* 0x000000778e777221 */ /* 0x000fe40000010000 */
[----:B------:R-:W-:Y:S01]  /*11350*/  FFMA.FTZ R118, R118, c[0x0][0x23c], -R49 ;  /* 0x00008f0076767a23 */ /* 0x000fe20000010831 */
[----:B------:R-:W-:Y:S01]  /*11360*/  HMMA.16816.F32.BF16 R24, R12, R16, R24 ;  /* 0x000000100c18723c */ /* 0x000fe20000041818 */
[----:B------:R-:W-:Y:S01]  /*11370*/  FADD.FTZ R140, R140, R119 ;  /* 0x000000778c8c7221 */ /* 0x000fe20000010000 */
[----:B------:R-:W5:Y:S01]  /*11380*/  MUFU.EX2 R115, R115 ;  /* 0x0000007300737308 */ /* 0x000f620000000800 */
[----:B------:R-:W-:-:S02]  /*11390*/  FFMA.FTZ R108, R108, c[0x0][0x23c], -R49 ;  /* 0x00008f006c6c7a23 */ /* 0x000fc40000010831 */
[----:B------:R-:W-:Y:S02]  /*113a0*/  FADD.FTZ R113, R113, R140 ;  /* 0x0000008c71717221 */ /* 0x000fe40000010000 */
[----:B------:R-:W-:Y:S01]  /*113b0*/  FFMA.FTZ R110, R110, c[0x0][0x23c], -R49 ;  /* 0x00008f006e6e7a23 */ /* 0x000fe20000010831 */
[----:B------:R-:W-:Y:S01]  /*113c0*/  HMMA.16816.F32.BF16 R20, R12, R18, R20 ;  /* 0x000000120c14723c */ /* 0x000fe20000041814 */
[----:B------:R-:W5:Y:S01]  /*113d0*/  LDSM.16.MT88.4 R16, [R214+0x5c00] ;  /* 0x005c0000d610783b */ /* 0x000f620000004200 */
[----:B------:R-:W-:Y:S01]  /*113e0*/  MUFU.EX2 R117, R117 ;  /* 0x0000007500757308 */ /* 0x000fe20000000800 */
[----:B------:R-:W-:Y:S02]  /*113f0*/  FADD.FTZ R132, R132, R113 ;  /* 0x0000007184847221 */ /* 0x000fe40000010000 */
[--C-:B------:R-:W-:Y:S02]  /*11400*/  FFMA.FTZ R98, R98, c[0x0][0x23c], -R49.reuse ;  /* 0x00008f0062627a23 */ /* 0x100fe40000010831 */
[----:B------:R-:W-:Y:S01]  /*11410*/  F2FP.BF16.PACK_AB R12, R97, R114 ;  /* 0x00000072610c723e */ /* 0x000fe200000010ff */
[----:B------:R-:W-:Y:S01]  /*11420*/  FADD.FTZ R132, R109, R132 ;  /* 0x000000846d847221 */ /* 0x000fe20000010000 */
[----:B--2---:R-:W-:Y:S01]  /*11430*/  F2FP.BF16.PACK_AB R13, R107, R122 ;  /* 0x0000007a6b0d723e */ /* 0x004fe200000010ff */
[----:B------:R-:W2:Y:S01]  /*11440*/  MUFU.EX2 R172, R172 ;  /* 0x000000ac00ac7308 */ /* 0x000ea20000000800 */
[----:B------:R-:W-:Y:S01]  /*11450*/  F2FP.BF16.PACK_AB R14, R93, R112 ;  /* 0x000000705d0e723e */ /* 0x000fe200000010ff */
[----:B------:R-:W-:Y:S01]  /*11460*/  FFMA.FTZ R102, R102, c[0x0][0x23c], -R49 ;  /* 0x00008f0066667a23 */ /* 0x000fe20000010831 */
[----:B-1----:R-:W-:Y:S01]  /*11470*/  F2FP.BF16.PACK_AB R15, R126, R103 ;  /* 0x000000677e0f723e */ /* 0x002fe200000010ff */
[----:B------:R-:W-:-:S02]  /*11480*/  FFMA.FTZ R198, R238, c[0x0][0x23c], -R75 ;  /* 0x00008f00eec67a23 */ /* 0x000fc4000001084b */
[----:B------:R-:W-:Y:S02]  /*11490*/  FFMA.FTZ R216, R206, c[0x0][0x23c], -R75 ;  /* 0x00008f00ced87a23 */ /* 0x000fe4000001084b */
[----:B------:R-:W-:Y:S01]  /*114a0*/  MUFU.EX2 R184, R184 ;  /* 0x000000b800b87308 */ /* 0x000fe20000000800 */
[--C-:B------:R-:W-:Y:S01]  /*114b0*/  FFMA.FTZ R80, R80, c[0x0][0x23c], -R49.reuse ;  /* 0x00008f0050507a23 */ /* 0x100fe20000010831 */
[C---:B---3--:R-:W-:Y:S01]  /*114c0*/  HMMA.16816.F32.BF16 R8, R12.reuse, R28, R8 ;  /* 0x0000001c0c08723c */ /* 0x048fe20000041808 */
[--C-:B------:R-:W-:Y:S02]  /*114d0*/  FFMA.FTZ R45, R45, c[0x0][0x23c], -R49.reuse ;  /* 0x00008f002d2d7a23 */ /* 0x100fe40000010831 */
[--C-:B------:R-:W-:Y:S02]  /*114e0*/  FFMA.FTZ R44, R44, c[0x0][0x23c], -R49.reuse ;  /* 0x00008f002c2c7a23 */ /* 0x100fe40000010831 */
[--C-:B------:R-:W-:Y:S01]  /*114f0*/  FFMA.FTZ R78, R78, c[0x0][0x23c], -R49.reuse ;  /* 0x00008f004e4e7a23 */ /* 0x100fe20000010831 */
[----:B------:R-:W1:Y:S01]  /*11500*/  MUFU.EX2 R123, R123 ;  /* 0x0000007b007b7308 */ /* 0x000e620000000800 */
[--C-:B------:R-:W-:Y:S01]  /*11510*/  FFMA.FTZ R43, R43, c[0x0][0x23c], -R49.reuse ;  /* 0x00008f002b2b7a23 */ /* 0x100fe20000010831 */
[----:B------:R-:W-:Y:S01]  /*11520*/  HMMA.16816.F32.BF16 R4, R12, R30, R4 ;  /* 0x0000001e0c04723c */ /* 0x000fe20000041804 */
[----:B------:R-:W3:Y:S01]  /*11530*/  LDSM.16.MT88.4 R28, [R215+0x5c00] ;  /* 0x005c0000d71c783b */ /* 0x000ee20000004200 */
[----:B------:R-:W-:-:S02]  /*11540*/  FFMA.FTZ R42, R42, c[0x0][0x23c], -R49 ;  /* 0x00008f002a2a7a23 */ /* 0x000fc40000010831 */
[--C-:B------:R-:W-:Y:S02]  /*11550*/  FFMA.FTZ R41, R41, c[0x0][0x23c], -R49.reuse ;  /* 0x00008f0029297a23 */ /* 0x100fe40000010831 */
[----:B------:R-:W-:Y:S01]  /*11560*/  MUFU.EX2 R127, R127 ;  /* 0x0000007f007f7308 */ /* 0x000fe20000000800 */
[----:B------:R-:W-:Y:S01]  /*11570*/  FFMA.FTZ R40, R40, c[0x0][0x23c], -R49 ;  /* 0x00008f0028287a23 */ /* 0x000fe20000010831 */
[C---:B----4-:R-:W-:Y:S06]  /*11580*/  HMMA.16816.F32.BF16 R24, R12.reuse, R32, R24 ;  /* 0x000000200c18723c */ /* 0x050fec0000041818 */
[----:B------:R-:W4:Y:S02]  /*11590*/  MUFU.EX2 R188, R188 ;  /* 0x000000bc00bc7308 */ /* 0x000f240000000800 */
[----:B------:R-:W-:Y:S01]  /*115a0*/  HMMA.16816.F32.BF16 R20, R12, R34, R20 ;  /* 0x000000220c14723c */ /* 0x000fe20000041814 */
[----:B------:R-:W1:Y:S05]  /*115b0*/  LDSM.16.MT88.4 R32, [R214+0x6000] ;  /* 0x00600000d620783b */ /* 0x000e6a0000004200 */
[----:B------:R-:W-:Y:S01]  /*115c0*/  MUFU.EX2 R200, R200 ;  /* 0x000000c800c87308 */ /* 0x000fe20000000800 */
[----:B------:R-:W-:-:S02]  /*115d0*/  F2FP.BF16.PACK_AB R12, R91, R104 ;  /* 0x000000685b0c723e */ /* 0x000fc400000010ff */
[----:B-----5:R-:W-:Y:S02]  /*115e0*/  F2FP.BF16.PACK_AB R13, R115, R174 ;  /* 0x000000ae730d723e */ /* 0x020fe400000010ff */
[----:B------:R-:W-:Y:S02]  /*115f0*/  F2FP.BF16.PACK_AB R14, R89, R100 ;  /* 0x00000064590e723e */ /* 0x000fe400000010ff */
[----:B--2---:R-:W-:Y:S01]  /*11600*/  F2FP.BF16.PACK_AB R15, R172, R117 ;  /* 0x00000075ac0f723e */ /* 0x004fe200000010ff */
[----:B------:R-:W2:Y:S06]  /*11610*/  MUFU.EX2 R133, R133 ;  /* 0x0000008500857308 */ /* 0x000eac0000000800 */
[C---:B------:R-:W-:Y:S02]  /*11620*/  HMMA.16816.F32.BF16 R8, R12.reuse, R16, R8 ;  /* 0x000000100c08723c */ /* 0x040fe40000041808 */
        /* <DEDUP_REMOVED lines=8> */
[----:B------:R-:W2:Y:S05]  /*116b0*/  MUFU.EX2 R141, R141 ;  /* 0x0000008d008d7308 */ /* 0x000eaa0000000800 */
[----:B------:R-:W-:-:S02]  /*116c0*/  F2FP.BF16.PACK_AB R12, R85, R96 ;  /* 0x00000060550c723e */ /* 0x000fc400000010ff */
[----:B-1----:R-:W-:Y:S01]  /*116d0*/  F2FP.BF16.PACK_AB R13, R123, R184 ;  /* 0x000000b87b0d723e */ /* 0x002fe200000010ff */
[----:B------:R-:W-:Y:S01]  /*116e0*/  MUFU.EX2 R143, R143 ;  /* 0x0000008f008f7308 */ /* 0x000fe20000000800 */
[----:B------:R-:W-:Y:S02]  /*116f0*/  F2FP.BF16.PACK_AB R14, R83, R92 ;  /* 0x0000005c530e723e */ /* 0x000fe400000010ff */
[----:B----4-:R-:W-:-:S05]  /*11700*/  F2FP.BF16.PACK_AB R15, R188, R127 ;  /* 0x0000007fbc0f723e */ /* 0x010fca00000010ff */
[----:B------:R-:W1:Y:S02]  /*11710*/  MUFU.EX2 R224, R224 ;  /* 0x000000e000e07308 */ /* 0x000e640000000800 */
[C---:B------:R-:W-:Y:S06]  /*11720*/  HMMA.16816.F32.BF16 R8, R12.reuse, R32, R8 ;  /* 0x000000200c08723c */ /* 0x040fec0000041808 */
[----:B------:R-:W-:Y:S02]  /*11730*/  MUFU.EX2 R230, R230 ;  /* 0x000000e600e67308 */ /* 0x000fe40000000800 */
[C---:B------:R-:W-:Y:S01]  /*11740*/  HMMA.16816.F32.BF16 R4, R12.reuse, R34, R4 ;  /* 0x000000220c04723c */ /* 0x040fe20000041804 */
[----:B------:R-:W4:Y:S05]  /*11750*/  LDSM.16.MT88.4 R32, [R215+0x6400] ;  /* 0x00640000d720783b */ /* 0x000f2a0000004200 */
[----:B------:R-:W1:Y:S02]  /*11760*/  MUFU.EX2 R147, R147 ;  /* 0x0000009300937308 */ /* 0x000e640000000800 */
[C---:B-----5:R-:W-:Y:S06]  /*11770*/  HMMA.16816.F32.BF16 R24, R12.reuse, R16, R24 ;  /* 0x000000100c18723c */ /* 0x060fec0000041818 */
[----:B------:R-:W-:Y:S02]  /*11780*/  MUFU.EX2 R169, R169 ;  /* 0x000000a900a97308 */ /* 0x000fe40000000800 */
[----:B------:R-:W-:Y:S01]  /*11790*/  HMMA.16816.F32.BF16 R20, R12, R18, R20 ;  /* 0x000000120c14723c */ /* 0x000fe20000041814 */
[----:B------:R-:W5:Y:S05]  /*117a0*/  LDSM.16.MT88.4 R16, [R214+0x6800] ;  /* 0x00680000d610783b */ /* 0x000f6a0000004200 */
[----:B------:R-:W1:Y:S01]  /*117b0*/  MUFU.EX2 R228, R228 ;  /* 0x000000e400e47308 */ /* 0x000e620000000800 */
[----:B------:R-:W-:-:S02]  /*117c0*/  F2FP.BF16.PACK_AB R12, R81, R86 ;  /* 0x00000056510c723e */ /* 0x000fc400000010ff */
[----:B--2---:R-:W-:Y:S02]  /*117d0*/  F2FP.BF16.PACK_AB R13, R133, R200 ;  /* 0x000000c8850d723e */ /* 0x004fe400000010ff */
[----:B------:R-:W-:Y:S02]  /*117e0*/  F2FP.BF16.PACK_AB R14, R79, R84 ;  /* 0x000000544f0e723e */ /* 0x000fe400000010ff */
[----:B------:R-:W-:Y:S01]  /*117f0*/  F2FP.BF16.PACK_AB R15, R204, R135 ;  /* 0x00000087cc0f723e */ /* 0x000fe200000010ff */
[----:B------:R-:W-:Y:S06]  /*11800*/  MUFU.EX2 R171, R171 ;  /* 0x000000ab00ab7308 */ /* 0x000fec0000000800 */
[C---:B---3--:R-:W-:Y:S02]  /*11810*/  HMMA.16816.F32.BF16 R8, R12.reuse, R28, R8 ;  /* 0x0000001c0c08723c */ /* 0x048fe40000041808 */
[----:B------:R-:W2:Y:S06]  /*11820*/  MUFU.EX2 R218, R218 ;  /* 0x000000da00da7308 */ /* 0x000eac0000000800 */
[C---:B------:R-:W-:Y:S01]  /*11830*/  HMMA.16816.F32.BF16 R4, R12.reuse, R30, R4 ;  /* 0x0000001e0c04723c */ /* 0x040fe20000041804 */
[----:B------:R-:W3:Y:S01]  /*11840*/  LDSM.16.MT88.4 R28, [R215+0x6800] ;  /* 0x00680000d71c783b */ /* 0x000ee20000004200 */
[----:B------:R-:W-:Y:S06]  /*11850*/  MUFU.EX2 R173, R173 ;  /* 0x000000ad00ad7308 */ /* 0x000fec0000000800 */
[C---:B----4-:R-:W-:Y:S02]  /*11860*/  HMMA.16816.F32.BF16 R24, R12.reuse, R32, R24 ;  /* 0x000000200c18723c */ /* 0x050fe40000041818 */
[----:B------:R-:W4:Y:S06]  /*11870*/  MUFU.EX2 R202, R202 ;  /* 0x000000ca00ca7308 */ /* 0x000f2c0000000800 */
[----:B------:R-:W-:Y:S01]  /*11880*/  HMMA.16816.F32.BF16 R20, R12, R34, R20 ;  /* 0x000000220c14723c */ /* 0x000fe20000041814 */
[----:B------:R-:W2:Y:S01]  /*11890*/  LDSM.16.MT88.4 R32, [R214+0x6c00] ;  /* 0x006c0000d620783b */ /* 0x000ea20000004200 */
[----:B------:R-:W-:Y:S05]  /*118a0*/  MUFU.EX2 R61, R61 ;  /* 0x0000003d003d7308 */ /* 0x000fea0000000800 */
[----:B------:R-:W-:-:S02]  /*118b0*/  F2FP.BF16.PACK_AB R12, R74, R77 ;  /* 0x0000004d4a0c723e */ /* 0x000fc400000010ff */
[----:B------:R-:W-:Y:S01]  /*118c0*/  F2FP.BF16.PACK_AB R13, R141, R222 ;  /* 0x000000de8d0d723e */ /* 0x000fe200000010ff */
[----:B------:R-:W-:Y:S01]  /*118d0*/  MUFU.EX2 R60, R60 ;  /* 0x0000003c003c7308 */ /* 0x000fe20000000800 */
[----:B------:R-:W-:Y:S02]  /*118e0*/  F2FP.BF16.PACK_AB R14, R72, R73 ;  /* 0x00000049480e723e */ /* 0x000fe400000010ff */
[----:B-1----:R-:W-:-:S05]  /*118f0*/  F2FP.BF16.PACK_AB R15, R224, R143 ;  /* 0x0000008fe00f723e */ /* 0x002fca00000010ff */
[----:B------:R-:W-:Y:S02]  /*11900*/  MUFU.EX2 R177, R177 ;  /* 0x000000b100b17308 */ /* 0x000fe40000000800 */
        /* <DEDUP_REMOVED lines=15> */
[C---:B--2---:R-:W-:Y:S02]  /*11a00*/  HMMA.16816.F32.BF16 R8, R12.reuse, R32, R8 ;  /* 0x000000200c08723c */ /* 0x044fe40000041808 */
[----:B------:R-:W-:Y:S06]  /*11a10*/  MUFU.EX2 R55, R55 ;  /* 0x0000003700377308 */ /* 0x000fec0000000800 */
[C---:B------:R-:W-:Y:S01]  /*11a20*/  HMMA.16816.F32.BF16 R4, R12.reuse, R34, R4 ;  /* 0x000000220c04723c */ /* 0x040fe20000041804 */
[----:B------:R-:W2:Y:S01]  /*11a30*/  LDSM.16.MT88.4 R32, [R215+0x7000] ;  /* 0x00700000d720783b */ /* 0x000ea20000004200 */
[----:B------:R-:W-:Y:S06]  /*11a40*/  MUFU.EX2 R54, R54 ;  /* 0x0000003600367308 */ /* 0x000fec0000000800 */
[C---:B-----5:R-:W-:Y:S02]  /*11a50*/  HMMA.16816.F32.BF16 R24, R12.reuse, R16, R24 ;  /* 0x000000100c18723c */ /* 0x060fe40000041818 */
[----:B------:R-:W-:Y:S05]  /*11a60*/  MUFU.EX2 R181, R181 ;  /* 0x000000b500b57308 */ /* 0x000fea0000000800 */
[----:B------:R-:W-:Y:S01]  /*11a70*/  F2FP.BF16.PACK_AB R16, R66, R67 ;  /* 0x000000434210723e */ /* 0x000fe200000010ff */
[----:B------:R-:W-:Y:S01]  /*11a80*/  HMMA.16816.F32.BF16 R20, R12, R18, R20 ;  /* 0x000000120c14723c */ /* 0x000fe20000041814 */
[----:B------:R-:W5:Y:S01]  /*11a90*/  LDSM.16.MT88.4 R12, [R214+0x7400] ;  /* 0x00740000d60c783b */ /* 0x000f620000004200 */
[----:B------:R-:W-:Y:S01]  /*11aa0*/  F2FP.BF16.PACK_AB R17, R218, R171 ;  /* 0x000000abda11723e */ /* 0x000fe200000010ff */
[----:B------:R-:W2:Y:S04]  /*11ab0*/  MUFU.EX2 R178, R178 ;  /* 0x000000b200b27308 */ /* 0x000ea80000000800 */
[----:B------:R-:W-:-:S02]  /*11ac0*/  F2FP.BF16.PACK_AB R18, R64, R65 ;  /* 0x000000414012723e */ /* 0x000fc400000010ff */
[----:B----4-:R-:W-:Y:S02]  /*11ad0*/  F2FP.BF16.PACK_AB R19, R202, R173 ;  /* 0x000000adca13723e */ /* 0x010fe400000010ff */
[----:B------:R-:W-:Y:S05]  /*11ae0*/  MUFU.EX2 R146, R146 ;  /* 0x0000009200927308 */ /* 0x000fea0000000800 */
        /* <DEDUP_REMOVED lines=10> */
[----:B------:R-:W-:Y:S01]  /*11b90*/  F2FP.BF16.PACK_AB R33, R194, R177 ;  /* 0x000000b1c221723e */ /* 0x000fe200000010ff */
[----:B------:R-:W-:Y:S04]  /*11ba0*/  MUFU.EX2 R50, R50 ;  /* 0x0000003200327308 */ /* 0x000fe80000000800 */
[----:B------:R-:W-:-:S02]  /*11bb0*/  F2FP.BF16.PACK_AB R34, R60, R61 ;  /* 0x0000003d3c22723e */ /* 0x000fc400000010ff */
[----:B---3--:R-:W-:Y:S02]  /*11bc0*/  F2FP.BF16.PACK_AB R35, R190, R179 ;  /* 0x000000b3be23723e */ /* 0x008fe400000010ff */
[----:B------:R-:W-:Y:S05]  /*11bd0*/  MUFU.EX2 R118, R118 ;  /* 0x0000007600767308 */ /* 0x000fea0000000800 */
[C---:B-----5:R-:W-:Y:S03]  /*11be0*/  HMMA.16816.F32.BF16 R8, R32.reuse, R12, R8 ;  /* 0x0000000c2008723c */ /* 0x060fe60000041808 */
        /* <DEDUP_REMOVED lines=11> */
[----:B------:R-:W-:Y:S01]  /*11ca0*/  FADD.FTZ R105, R105, R130 ;  /* 0x0000008269697221 */ /* 0x000fe20000010000 */
[----:B------:R-:W-:Y:S01]  /*11cb0*/  HMMA.16816.F32.BF16 R28, R32, R30, R20 ;  /* 0x0000001e201c723c */ /* 0x000fe20000041814 */
[----:B------:R-:W1:Y:S02]  /*11cc0*/  LDSM.16.MT88.4 R20, [R214+0x7c00] ;  /* 0x007c0000d614783b */ /* 0x000e640000004200 */
[----:B------:R-:W-:Y:S01]  /*11cd0*/  FADD.FTZ R120, R120, R105 ;  /* 0x0000006978787221 */ /* 0x000fe20000010000 */
[----:B------:R-:W5:Y:S03]  /*11ce0*/  MUFU.EX2 R111, R111 ;  /* 0x0000006f006f7308 */ /* 0x000f660000000800 */
[----:B------:R-:W-:Y:S02]  /*11cf0*/  F2FP.BF16.PACK_AB R32, R58, R59 ;  /* 0x0000003b3a20723e */ /* 0x000fe400000010ff */
[----:B------:R-:W-:-:S02]  /*11d00*/  F2FP.BF16.PACK_AB R33, R178, R181 ;  /* 0x000000b5b221723e */ /* 0x000fc400000010ff */
[----:B------:R-:W-:Y:S01]  /*11d10*/  F2FP.BF16.PACK_AB R34, R54, R55 ;  /* 0x000000373622723e */ /* 0x000fe200000010ff */
[----:B------:R-:W-:Y:S01]  /*11d20*/  MUFU.EX2 R87, R87 ;  /* 0x0000005700577308 */ /* 0x000fe20000000800 */
[----:B---3--:R-:W-:-:S07]  /*11d30*/  F2FP.BF16.PACK_AB R35, R121, R146 ;  /* 0x000000927923723e */ /* 0x008fce00000010ff */
[C---:B--2---:R-:W-:Y:S01]  /*11d40*/  HMMA.16816.F32.BF16 R8, R32.reuse, R16, R8 ;  /* 0x000000102008723c */ /* 0x044fe20000041808 */
[----:B------:R-:W-:Y:S06]  /*11d50*/  MUFU.EX2 R95, R95 ;  /* 0x0000005f005f7308 */ /* 0x000fec0000000800 */
[----:B------:R-:W-:Y:S01]  /*11d60*/  FADD.FTZ R17, R101, R132 ;  /* 0x0000008465117221 */ /* 0x000fe20000010000 */
[----:B------:R-:W-:Y:S01]  /*11d70*/  HMMA.16816.F32.BF16 R4, R32, R18, R4 ;  /* 0x000000122004723c */ /* 0x000fe20000041804 */
[----:B------:R-:W-:Y:S01]  /*11d80*/  FADD.FTZ R101, R99, R120 ;  /* 0x0000007863657221 */ /* 0x000fe20000010000 */
[----:B------:R-:W-:Y:S01]  /*11d90*/  MUFU.EX2 R134, R134 ;  /* 0x0000008600867308 */ /* 0x000fe20000000800 */
[----:B------:R-:W-:-:S02]  /*11da0*/  FADD.FTZ R17, R116, R17 ;  /* 0x0000001174117221 */ /* 0x000fc40000010000 */
[----:B------:R-:W-:Y:S02]  /*11db0*/  FADD.FTZ R114, R114, R101 ;  /* 0x0000006572727221 */ /* 0x000fe40000010000 */
[----:B------:R-:W-:Y:S01]  /*11dc0*/  FADD.FTZ R122, R122, R17 ;  /* 0x000000117a7a7221 */ /* 0x000fe20000010000 */
[C---:B----4-:R-:W-:Y:S01]  /*11dd0*/  HMMA.16816.F32.BF16 R24, R32.reuse, R12, R24 ;  /* 0x0000000c2018723c */ /* 0x050fe20000041818 */
[----:B------:R-:W-:Y:S01]  /*11de0*/  FADD.FTZ R97, R97, R114 ;  /* 0x0000007261617221 */ /* 0x000fe20000010000 */
[----:B------:R-:W2:Y:S01]  /*11df0*/  MUFU.EX2 R99, R110 ;  /* 0x0000006e00637308 */ /* 0x000ea20000000800 */
[----:B------:R-:W-:Y:S01]  /*11e00*/  FADD.FTZ R114, R107, R122 ;  /* 0x0000007a6b727221 */ /* 0x000fe20000010000 */
[----:B------:R-:W3:Y:S01]  /*11e10*/  LDSM.16.MT88.4 R16, [R215+0x7c00] ;  /* 0x007c0000d710783b */ /* 0x000ee20000004200 */
[----:B------:R-:W-:Y:S02]  /*11e20*/  FADD.FTZ R112, R112, R97 ;  /* 0x0000006170707221 */ /* 0x000fe40000010000 */
[----:B------:R-:W-:Y:S01]  /*11e30*/  FADD.FTZ R13, R103, R114 ;  /* 0x00000072670d7221 */ /* 0x000fe20000010000 */
[----:B------:R-:W-:Y:S01]  /*11e40*/  HMMA.16816.F32.BF16 R28, R32, R14, R28 ;  /* 0x0000000e201c723c */ /* 0x000fe2000004181c */
[----:B------:R-:W-:Y:S01]  /*11e50*/  FADD.FTZ R93, R93, R112 ;  /* 0x000000705d5d7221 */ /* 0x000fe20000010000 */
[----:B------:R-:W-:Y:S01]  /*11e60*/  F2FP.BF16.PACK_AB R12, R52, R53 ;  /* 0x00000035340c723e */ /* 0x000fe200000010ff */
[----:B------:R-:W-:Y:S01]  /*11e70*/  FADD.FTZ R13, R126, R13 ;  /* 0x0000000d7e0d7221 */ /* 0x000fe20000010000 */
[----:B------:R-:W-:Y:S01]  /*11e80*/  MUFU.EX2 R98, R98 ;  /* 0x0000006200627308 */ /* 0x000fe20000000800 */
[----:B------:R-:W-:-:S02]  /*11e90*/  FADD.FTZ R104, R104, R93 ;  /* 0x0000005d68687221 */ /* 0x000fc40000010000 */
[----:B------:R-:W-:Y:S01]  /*11ea0*/  FADD.FTZ R32, R174, R13 ;  /* 0x0000000dae207221 */ /* 0x000fe20000010000 */
[----:B-----5:R-:W-:Y:S01]  /*11eb0*/  F2FP.BF16.PACK_AB R13, R118, R111 ;  /* 0x0000006f760d723e */ /* 0x020fe200000010ff */
[----:B------:R-:W-:Y:S01]  /*11ec0*/  FADD.FTZ R91, R91, R104 ;  /* 0x000000685b5b7221 */ /* 0x000fe20000010000 */
[----:B------:R-:W-:Y:S01]  /*11ed0*/  F2FP.BF16.PACK_AB R14, R50, R51 ;  /* 0x00000033320e723e */ /* 0x000fe200000010ff */
[----:B------:R-:W-:Y:S01]  /*11ee0*/  FADD.FTZ R32, R115, R32 ;  /* 0x0000002073207221 */ /* 0x000fe20000010000 */
[----:B--2---:R-:W-:Y:S01]  /*11ef0*/  F2FP.BF16.PACK_AB R15, R108, R99 ;  /* 0x000000636c0f723e */ /* 0x004fe200000010ff */
[----:B------:R-:W-:Y:S01]  /*11f00*/  FADD.FTZ R100, R100, R91 ;  /* 0x0000005b64647221 */ /* 0x000fe20000010000 */
[----:B------:R-:W2:Y:S01]  /*11f10*/  MUFU.EX2 R93, R102 ;  /* 0x00000066005d7308 */ /* 0x000ea20000000800 */
[----:B------:R-:W-:Y:S02]  /*11f20*/  FADD.FTZ R117, R117, R32 ;  /* 0x0000002075757221 */ /* 0x000fe40000010000 */
[----:B------:R-:W4:Y:S01]  /*11f30*/  LDSM.16.MT88.4 R32, [R214+0x8000] ;  /* 0x00800000d620783b */ /* 0x000f220000004200 */
[----:B------:R-:W-:Y:S01]  /*11f40*/  FFMA.FTZ R97, R106, c[0x0][0x23c], -R75 ;  /* 0x00008f006a617a23 */ /* 0x000fe2000001084b */
[----:B-1----:R-:W-:Y:S01]  /*11f50*/  HMMA.16816.F32.BF16 R8, R12, R20, R8 ;  /* 0x000000140c08723c */ /* 0x002fe20000041808 */
[----:B------:R-:W-:-:S02]  /*11f60*/  FADD.FTZ R117, R172, R117 ;  /* 0x00000075ac757221 */ /* 0x000fc40000010000 */
[----:B------:R-:W-:Y:S02]  /*11f70*/  MUFU.EX2 R125, R125 ;  /* 0x0000007d007d7308 */ /* 0x000fe40000000800 */
[----:B------:R-:W-:Y:S02]  /*11f80*/  FADD.FTZ R184, R184, R117 ;  /* 0x00000075b8b87221 */ /* 0x000fe40000010000 */
[----:B------:R-:W-:Y:S01]  /*11f90*/  FADD.FTZ R21, R89, R100 ;  /* 0x0000006459157221 */ /* 0x000fe20000010000 */
[----:B------:R-:W-:Y:S01]  /*11fa0*/  HMMA.16816.F32.BF16 R4, R12, R22, R4 ;  /* 0x000000160c04723c */ /* 0x000fe20000041804 */
[----:B------:R-:W-:Y:S02]  /*11fb0*/  FFMA.FTZ R89, R94, c[0x0][0x23c], -R49 ;  /* 0x00008f005e597a23 */ /* 0x000fe40000010831 */
[----:B------:R-:W-:Y:S01]  /*11fc0*/  FADD.FTZ R96, R96, R21 ;  /* 0x0000001560607221 */ /* 0x000fe20000010000 */
[----:B------:R-:W-:Y:S01]  /*11fd0*/  MUFU.EX2 R198, R198 ;  /* 0x000000c600c67308 */ /* 0x000fe20000000800 */
[----:B------:R-:W-:Y:S01]  /*11fe0*/  FFMA.FTZ R94, R88, c[0x0][0x23c], -R49 ;  /* 0x00008f00585e7a23 */ /* 0x000fe20000010831 */
[----:B------:R-:W1:Y:S01]  /*11ff0*/  LDSM.16.MT88.4 R20, [R215+0x8000] ;  /* 0x00800000d714783b */ /* 0x000e620000004200 */
[----:B------:R-:W-:-:S02]  /*12000*/  FADD.FTZ R85, R85, R96 ;  /* 0x0000006055557221 */ /* 0x000fc40000010000 */
        /* <DEDUP_REMOVED lines=13> */
[----:B------:R-:W-:Y:S01]  /*120e0*/  F2FP.BF16.PACK_AB R12, R87, R76 ;  /* 0x0000004c570c723e */ /* 0x000fe200000010ff */
[----:B------:R-:W-:Y:S01]  /*120f0*/  FADD.FTZ R16, R84, R17 ;  /* 0x0000001154107221 */ /* 0x000fe20000010000 */
[----:B--2---:R-:W-:Y:S01]  /*12100*/  F2FP.BF16.PACK_AB R13, R98, R93 ;  /* 0x0000005d620d723e */ /* 0x004fe200000010ff */
[----:B------:R-:W-:Y:S01]  /*12110*/  FADD.FTZ R17, R135, R200 ;  /* 0x000000c887117221 */ /* 0x000fe20000010000 */
[----:B------:R-:W-:Y:S01]  /*12120*/  F2FP.BF16.PACK_AB R14, R134, R95 ;  /* 0x0000005f860e723e */ /* 0x000fe200000010ff */
[----:B------:R-:W-:Y:S01]  /*12130*/  FADD.FTZ R16, R79, R16 ;  /* 0x000000104f107221 */ /* 0x000fe20000010000 */
[----:B------:R-:W-:Y:S01]  /*12140*/  MUFU.EX2 R145, R145 ;  /* 0x0000009100917308 */ /* 0x000fe20000000800 */
[----:B------:R-:W-:-:S02]  /*12150*/  FADD.FTZ R17, R204, R17 ;  /* 0x00000011cc117221 */ /* 0x000fc40000010000 */
[----:B------:R-:W-:Y:S01]  /*12160*/  FFMA.FTZ R88, R90, c[0x0][0x23c], -R75 ;  /* 0x00008f005a587a23 */ /* 0x000fe2000001084b */
[----:B---3--:R-:W-:-:S04]  /*12170*/  F2FP.BF16.PACK_AB R15, R94, R89 ;  /* 0x000000595e0f723e */ /* 0x008fc800000010ff */
[----:B------:R-:W-:Y:S03]  /*12180*/  MUFU.EX2 R216, R216 ;  /* 0x000000d800d87308 */ /* 0x000fe60000000800 */
[C---:B----4-:R-:W-:Y:S05]  /*12190*/  HMMA.16816.F32.BF16 R8, R12.reuse, R32, R8 ;  /* 0x000000200c08723c */ /* 0x050fea0000041808 */
[----:B------:R-:W-:Y:S02]  /*121a0*/  MUFU.EX2 R80, R80 ;  /* 0x0000005000507308 */ /* 0x000fe40000000800 */
[----:B------:R-:W-:Y:S01]  /*121b0*/  FADD.FTZ R33, R77, R16 ;  /* 0x000000104d217221 */ /* 0x000fe20000010000 */
[----:B------:R-:W-:Y:S01]  /*121c0*/  HMMA.16816.F32.BF16 R4, R12, R34, R4 ;  /* 0x000000220c04723c */ /* 0x000fe20000041804 */
[----:B------:R-:W-:-:S02]  /*121d0*/  FADD.FTZ R32, R222, R17 ;  /* 0x00000011de207221 */ /* 0x000fc40000010000 */
[----:B------:R-:W-:Y:S01]  /*121e0*/  FADD.FTZ R74, R74, R33 ;  /* 0x000000214a4a7221 */ /* 0x000fe20000010000 */
[----:B------:R-:W2:Y:S01]  /*121f0*/  LDSM.16.MT88.4 R16, [R214+0x8400] ;  /* 0x00840000d610783b */ /* 0x000ea20000004200 */
[----:B------:R-:W-:Y:S01]  /*12200*/  FADD.FTZ R32, R141, R32 ;  /* 0x000000208d207221 */ /* 0x000fe20000010000 */
[----:B------:R-:W3:Y:S01]  /*12210*/  MUFU.EX2 R77, R78 ;  /* 0x0000004e004d7308 */ /* 0x000ee20000000800 */
        /* <DEDUP_REMOVED lines=8> */
[----:B------:R-:W-:Y:S01]  /*122a0*/  FADD.FTZ R230, R230, R33 ;  /* 0x00000021e6e67221 */ /* 0x000fe20000010000 */
[----:B------:R-:W-:Y:S01]  /*122b0*/  LDSM.16.MT88.4 R20, [R214+0x8800] ;  /* 0x00880000d614783b */ /* 0x000fe20000004200 */
[----:B------:R-:W-:-:S02]  /*122c0*/  FADD.FTZ R70, R70, R71 ;  /* 0x0000004746467221 */ /* 0x000fc40000010000 */
[----:B------:R-:W-:Y:S01]  /*122d0*/  FADD.FTZ R230, R147, R230 ;  /* 0x000000e693e67221 */ /* 0x000fe20000010000 */
[----:B------:R-:W1:Y:S01]  /*122e0*/  MUFU.EX2 R44, R44 ;  /* 0x0000002c002c7308 */ /* 0x000e620000000800 */
[----:B------:R-:W-:Y:S01]  /*122f0*/  FADD.FTZ R69, R69, R70 ;  /* 0x0000004645457221 */ /* 0x000fe20000010000 */
[----:B------:R-:W4:Y:S01]  /*12300*/  LDSM.16.MT88.4 R32, [R215+0x8400] ;  /* 0x00840000d720783b */ /* 0x000f220000004200 */
[----:B------:R-:W-:Y:S01]  /*12310*/  FADD.FTZ R169, R169, R230 ;  /* 0x000000e6a9a97221 */ /* 0x000fe20000010000 */
[----:B------:R-:W-:Y:S01]  /*12320*/  F2FP.BF16.PACK_AB R12, R198, R125 ;  /* 0x0000007dc60c723e */ /* 0x000fe200000010ff */
[----:B------:R-:W-:Y:S01]  /*12330*/  FADD.FTZ R68, R68, R69 ;  /* 0x0000004544447221 */ /* 0x000fe20000010000 */
[----:B---3--:R-:W-:Y:S01]  /*12340*/  F2FP.BF16.PACK_AB R13, R77, R80 ;  /* 0x000000504d0d723e */ /* 0x008fe200000010ff */
[----:B------:R-:W-:Y:S01]  /*12350*/  FADD.FTZ R228, R228, R169 ;  /* 0x000000a9e4e47221 */ /* 0x000fe20000010000 */
[----:B------:R-:W-:Y:S01]  /*12360*/  F2FP.BF16.PACK_AB R14, R216, R145 ;  /* 0x00000091d80e723e */ /* 0x000fe200000010ff */
[----:B------:R-:W-:Y:S01]  /*12370*/  FADD.FTZ R67, R67, R68 ;  /* 0x0000004443437221 */ /* 0x000fe20000010000 */
[----:B------:R-:W-:Y:S01]  /*12380*/  MUFU.EX2 R175, R175 ;  /* 0x000000af00af7308 */ /* 0x000fe20000000800 */
[----:B------:R-:W-:-:S02]  /*12390*/  FADD.FTZ R171, R171, R228 ;  /* 0x000000e4abab7221 */ /* 0x000fc40000010000 */
[----:B------:R-:W-:Y:S02]  /*123a0*/  FADD.FTZ R66, R66, R67 ;  /* 0x0000004342427221 */ /* 0x000fe40000010000 */
[----:B------:R-:W-:Y:S01]  /*123b0*/  FADD.FTZ R218, R218, R171 ;  /* 0x000000abdada7221 */ /* 0x000fe20000010000 */
[----:B-1----:R-:W-:Y:S01]  /*123c0*/  F2FP.BF16.PACK_AB R15, R44, R45 ;  /* 0x0000002d2c0f723e */ /* 0x002fe200000010ff */
[----:B------:R-:W-:Y:S01]  /*123d0*/  FADD.FTZ R65, R65, R66 ;  /* 0x0000004241417221 */ /* 0x000fe20000010000 */
[----:B------:R-:W1:Y:S01]  /*123e0*/  MUFU.EX2 R128, R128 ;  /* 0x0000008000807308 */ /* 0x000e620000000800 */
[----:B------:R-:W-:Y:S02]  /*123f0*/  FADD.FTZ R173, R173, R218 ;  /* 0x000000daadad7221 */ /* 0x000fe40000010000 */
[----:B------:R-:W-:Y:S02]  /*12400*/  FADD.FTZ R64, R64, R65 ;  /* 0x0000004140407221 */ /* 0x000fe40000010000 */
[----:B------:R-:W-:Y:S01]  /*12410*/  FADD.FTZ R202, R202, R173 ;  /* 0x000000adcaca7221 */ /* 0x000fe20000010000 */
[----:B--2---:R-:W-:Y:S01]  /*12420*/  HMMA.16816.F32.BF16 R8, R12, R16, R8 ;  /* 0x000000100c08723c */ /* 0x004fe20000041808 */
[----:B------:R-:W-:Y:S01]  /*12430*/  FADD.FTZ R63, R63, R64 ;  /* 0x000000403f3f7221 */ /* 0x000fe20000010000 */
[----:B------:R-:W-:Y:S01]  /*12440*/  MUFU.EX2 R97, R97 ;  /* 0x0000006100617308 */ /* 0x000fe20000000800 */
[----:B------:R-:W-:-:S02]  /*12450*/  FADD.FTZ R177, R177, R202 ;  /* 0x000000cab1b17221 */ /* 0x000fc40000010000 */
[----:B------:R-:W-:Y:S01]  /*12460*/  FADD.FTZ R62, R62, R63 ;  /* 0x0000003f3e3e7221 */ /* 0x000fe20000010000 */
[----:B------:R-:W-:Y:S01]  /*12470*/  LDSM.16.MT88.4 R200, [R214+0x8c00] ;  /* 0x008c0000d6c8783b */ /* 0x000fe20000004200 */
[----:B------:R-:W-:Y:S01]  /*12480*/  FADD.FTZ R194, R194, R177 ;  /* 0x000000b1c2c27221 */ /* 0x000fe20000010000 */
[----:B------:R-:W-:Y:S01]  /*12490*/  HMMA.16816.F32.BF16 R4, R12, R18, R4 ;  /* 0x000000120c04723c */ /* 0x000fe20000041804 */
[----:B------:R-:W-:Y:S01]  /*124a0*/  FADD.FTZ R61, R61, R62 ;  /* 0x0000003e3d3d7221 */ /* 0x000fe20000010000 */
[----:B------:R-:W2:Y:S01]  /*124b0*/  LDSM.16.MT88.4 R16, [R215+0x8800] ;  /* 0x00880000d710783b */ /* 0x000ea20000004200 */
[----:B------:R-:W-:Y:S01]  /*124c0*/  FADD.FTZ R179, R179, R194 ;  /* 0x000000c2b3b37221 */ /* 0x000fe20000010000 */
[----:B------:R-:W3:Y:S01]  /*124d0*/  MUFU.EX2 R88, R88 ;  /* 0x0000005800587308 */ /* 0x000ee20000000800 */
[----:B------:R-:W-:Y:S01]  /*124e0*/  FADD.FTZ R60, R60, R61 ;  /* 0x0000003d3c3c7221 */ /* 0x000fe20000010000 */
[----:B------:R-:W5:Y:S01]  /*124f0*/  LDSM.16.MT88.4 R192, [R215+0x8c00] ;  /* 0x008c0000d7c0783b */ /* 0x000f620000004200 */
        /* <DEDUP_REMOVED lines=15> */
[----:B------:R-:W-:Y:S01]  /*125f0*/  FADD.FTZ R111, R111, R146 ;  /* 0x000000926f6f7221 */ /* 0x000fe20000010000 */
[----:B------:R-:W-:Y:S01]  /*12600*/  MUFU.EX2 R41, R41 ;  /* 0x0000002900297308 */ /* 0x000fe20000000800 */
[----:B------:R-:W-:Y:S01]  /*12610*/  FADD.FTZ R52, R52, R53 ;  /* 0x0000003534347221 */ /* 0x000fe20000010000 */
[----:B---3--:R-:W-:Y:S01]  /*12620*/  F2FP.BF16.PACK_AB R14, R88, R97 ;  /* 0x00000061580e723e */ /* 0x008fe200000010ff */
[----:B------:R-:W-:Y:S02]  /*12630*/  FADD.FTZ R118, R118, R111 ;  /* 0x0000006f76767221 */ /* 0x000fe40000010000 */
[----:B------:R-:W-:-:S02]  /*12640*/  FADD.FTZ R51, R51, R52 ;  /* 0x0000003433337221 */ /* 0x000fc40000010000 */
[----:B------:R-:W-:Y:S01]  /*12650*/  FADD.FTZ R99, R99, R118 ;  /* 0x0000007663637221 */ /* 0x000fe20000010000 */
[----:B------:R-:W1:Y:S01]  /*12660*/  MUFU.EX2 R40, R40 ;  /* 0x0000002800287308 */ /* 0x000e620000000800 */
[----:B------:R-:W-:Y:S01]  /*12670*/  FADD.FTZ R51, R50, R51 ;  /* 0x0000003332337221 */ /* 0x000fe20000010000 */
[----:B----4-:R-:W-:Y:S01]  /*12680*/  F2FP.BF16.PACK_AB R13, R42, R43 ;  /* 0x0000002b2a0d723e */ /* 0x010fe200000010ff */
[----:B------:R-:W-:Y:S02]  /*12690*/  FADD.FTZ R108, R108, R99 ;  /* 0x000000636c6c7221 */ /* 0x000fe40000010000 */
[----:B------:R-:W-:Y:S02]  /*126a0*/  FADD.FTZ R76, R76, R51 ;  /* 0x000000334c4c7221 */ /* 0x000fe40000010000 */
[----:B------:R-:W-:Y:S01]  /*126b0*/  FADD.FTZ R93, R93, R108 ;  /* 0x0000006c5d5d7221 */ /* 0x000fe20000010000 */
[----:B------:R-:W-:Y:S01]  /*126c0*/  MUFU.EX2 R81, R82 ;  /* 0x0000005200517308 */ /* 0x000fe20000000800 */
[----:B------:R-:W-:-:S02]  /*126d0*/  FADD.FTZ R76, R87, R76 ;  /* 0x0000004c574c7221 */ /* 0x000fc40000010000 */
[----:B------:R-:W-:Y:S02]  /*126e0*/  FADD.FTZ R98, R98, R93 ;  /* 0x0000005d62627221 */ /* 0x000fe40000010000 */
[----:B------:R-:W-:Y:S02]  /*126f0*/  FADD.FTZ R95, R95, R76 ;  /* 0x0000004c5f5f7221 */ /* 0x000fe40000010000 */
[----:B------:R-:W-:Y:S01]  /*12700*/  FADD.FTZ R89, R89, R98 ;  /* 0x0000006259597221 */ /* 0x000fe20000010000 */
[----:B-1----:R-:W-:Y:S01]  /*12710*/  F2FP.BF16.PACK_AB R15, R40, R41 ;  /* 0x00000029280f723e */ /* 0x002fe200000010ff */
[----:B------:R-:W-:Y:S01]  /*12720*/  FADD.FTZ R134, R134, R95 ;  /* 0x0000005f86867221 */ /* 0x000fe20000010000 */
[----:B------:R-:W1:Y:S01]  /*12730*/  MUFU.EX2 R48, R48 ;  /* 0x0000003000307308 */ /* 0x000e620000000800 */
[----:B------:R-:W-:Y:S02]  /*12740*/  FADD.FTZ R89, R94, R89 ;  /* 0x000000595e597221 */ /* 0x000fe40000010000 */
        /* <DEDUP_REMOVED lines=9> */
[----:B------:R-:W-:-:S02]  /*127e0*/  FFMA.FTZ R33, R39, c[0x0][0x23c], -R49 ;  /* 0x00008f0027217a23 */ /* 0x000fc40000010831 */
[----:B------:R-:W-:Y:S02]  /*127f0*/  FFMA.FTZ R20, R38, c[0x0][0x23c], -R49 ;  /* 0x00008f0026147a23 */ /* 0x000fe40000010831 */
[----:B------:R-:W-:Y:S02]  /*12800*/  FFMA.FTZ R32, R47, c[0x0][0x23c], -R75 ;  /* 0x00008f002f207a23 */ /* 0x000fe4000001084b */
[--C-:B------:R-:W-:Y:S01]  /*12810*/  FFMA.FTZ R21, R37, c[0x0][0x23c], -R49.reuse ;  /* 0x00008f0025157a23 */ /* 0x100fe20000010831 */
[----:B------:R-:W-:Y:S01]  /*12820*/  MUFU.EX2 R33, R33 ;  /* 0x0000002100217308 */ /* 0x000fe20000000800 */
[----:B------:R-:W-:Y:S01]  /*12830*/  FFMA.FTZ R22, R36, c[0x0][0x23c], -R49 ;  /* 0x00008f0024167a23 */ /* 0x000fe20000010831 */
[----:B--2---:R-:W-:Y:S01]  /*12840*/  HMMA.16816.F32.BF16 R24, R12, R16, R24 ;  /* 0x000000100c18723c */ /* 0x004fe20000041818 */
[----:B------:R-:W-:Y:S02]  /*12850*/  FADD.FTZ R216, R216, R145 ;  /* 0x00000091d8d87221 */ /* 0x000fe40000010000 */
[----:B------:R-:W-:-:S02]  /*12860*/  FADD.FTZ R44, R44, R45 ;  /* 0x0000002d2c2c7221 */ /* 0x000fc40000010000 */
[----:B------:R-:W-:Y:S01]  /*12870*/  FADD.FTZ R175, R175, R216 ;  /* 0x000000d8afaf7221 */ /* 0x000fe20000010000 */
[----:B------:R-:W2:Y:S01]  /*12880*/  MUFU.EX2 R20, R20 ;  /* 0x0000001400147308 */ /* 0x000ea20000000800 */
[----:B------:R-:W-:Y:S01]  /*12890*/  FADD.FTZ R43, R43, R44 ;  /* 0x0000002c2b2b7221 */ /* 0x000fe20000010000 */
[----:B------:R-:W-:Y:S01]  /*128a0*/  HMMA.16816.F32.BF16 R28, R12, R18, R28 ;  /* 0x000000120c1c723c */ /* 0x000fe2000004181c */
[----:B------:R-:W-:Y:S02]  /*128b0*/  FADD.FTZ R128, R128, R175 ;  /* 0x000000af80807221 */ /* 0x000fe40000010000 */
[----:B------:R-:W-:Y:S02]  /*128c0*/  FADD.FTZ R42, R42, R43 ;  /* 0x0000002b2a2a7221 */ /* 0x000fe40000010000 */
[----:B------:R-:W-:Y:S01]  /*128d0*/  FADD.FTZ R97, R97, R128 ;  /* 0x0000008061617221 */ /* 0x000fe20000010000 */
[----:B------:R-:W3:Y:S01]  /*128e0*/  MUFU.EX2 R32, R32 ;  /* 0x0000002000207308 */ /* 0x000ee20000000800 */
[----:B------:R-:W-:Y:S01]  /*128f0*/  FADD.FTZ R41, R41, R42 ;  /* 0x0000002a29297221 */ /* 0x000fe20000010000 */
[----:B-1----:R-:W-:Y:S01]  /*12900*/  F2FP.BF16.PACK_AB R12, R48, R81 ;  /* 0x00000051300c723e */ /* 0x002fe200000010ff */
[----:B------:R-:W-:-:S02]  /*12910*/  FADD.FTZ R88, R88, R97 ;  /* 0x0000006158587221 */ /* 0x000fc40000010000 */
[----:B------:R-:W-:Y:S02]  /*12920*/  FADD.FTZ R40, R40, R41 ;  /* 0x0000002928287221 */ /* 0x000fe40000010000 */
[----:B------:R-:W-:Y:S01]  /*12930*/  FADD.FTZ R81, R81, R88 ;  /* 0x0000005851517221 */ /* 0x000fe20000010000 */
[----:B------:R-:W-:Y:S01]  /*12940*/  MUFU.EX2 R21, R21 ;  /* 0x0000001500157308 */ /* 0x000fe20000000800 */
[----:B--2---:R-:W-:Y:S01]  /*12950*/  F2FP.BF16.PACK_AB R13, R20, R33 ;  /* 0x00000021140d723e */ /* 0x004fe200000010ff */
[----:B------:R-:W-:Y:S02]  /*12960*/  FADD.FTZ R33, R33, R40 ;  /* 0x0000002821217221 */ /* 0x000fe40000010000 */
[----:B------:R-:W-:Y:S02]  /*12970*/  FADD.FTZ R81, R48, R81 ;  /* 0x0000005130517221 */ /* 0x000fe40000010000 */
[----:B------:R-:W-:Y:S02]  /*12980*/  FADD.FTZ R20, R20, R33 ;  /* 0x0000002114147221 */ /* 0x000fe40000010000 */
[----:B------:R-:W1:Y:S01]  /*12990*/  MUFU.EX2 R22, R22 ;  /* 0x0000001600167308 */ /* 0x000e620000000800 */
[----:B---3--:R-:W-:Y:S01]  /*129a0*/  F2FP.BF16.PACK_AB R14, R187, R32 ;  /* 0x00000020bb0e723e */ /* 0x008fe200000010ff */
[----:B------:R-:W-:-:S04]  /*129b0*/  FADD.FTZ R32, R32, R81 ;  /* 0x0000005120207221 */ /* 0x000fc80000010000 */
[----:B------:R-:W-:Y:S01]  /*129c0*/  FADD.FTZ R187, R187, R32 ;  /* 0x00000020bbbb7221 */ /* 0x000fe20000010000 */
[----:B-1----:R-:W-:Y:S01]  /*129d0*/  F2FP.BF16.PACK_AB R15, R22, R21 ;  /* 0x00000015160f723e */ /* 0x002fe200000010ff */
[----:B------:R-:W-:-:S04]  /*129e0*/  FADD.FTZ R21, R21, R20 ;  /* 0x0000001415157221 */ /* 0x000fc80000010000 */
[----:B------:R-:W-:Y:S02]  /*129f0*/  FADD.FTZ R189, R22, R21 ;  /* 0x0000001516bd7221 */ /* 0x000fe40000010000 */
[C---:B------:R-:W-:Y:S08]  /*12a00*/  HMMA.16816.F32.BF16 R204, R12.reuse, R200, R8 ;  /* 0x000000c80ccc723c */ /* 0x040ff00000041808 */
[C---:B-----5:R-:W-:Y:S08]  /*12a10*/  HMMA.16816.F32.BF16 R196, R12.reuse, R192, R24 ;  /* 0x000000c00cc4723c */ /* 0x060ff00000041818 */
        /* <DEDUP_REMOVED lines=70> */
.L_x_2203:
[----:B------:R-:W-:-:S05]  /*12e80*/  IMAD.MOV.U32 R4, RZ, RZ, c[0x0][0x1a0] ;  /* 0x00006800ff047624 */ /* 0x000fca00078e00ff */
[----:B------:R-:W-:-:S04]  /*12e90*/  LEA R4, -R4, RZ, 0x8 ;  /* 0x000000ff04047211 */ /* 0x000fc800078e41ff */
[----:B------:R-:W-:Y:S02]  /*12ea0*/  SHF.R.S32.HI R9, RZ, 0x1f, R4 ;  /* 0x0000001fff097819 */ /* 0x000fe40000011404 */
.L_x_2204:
[----:B------:R-:W-:Y:S01]  /*12eb0*/  ISETP.GE.AND P0, PT, R148, c[0x0][0x220], PT ;  /* 0x0000880094007a0c */ /* 0x000fe20003f06270 */
[----:B------:R-:W-:Y:S01]  /*12ec0*/  UISETP.GE.AND UP0, UPT, UR10, 0x3, UPT ;  /* 0x000000030a00788c */ /* 0x000fe2000bf06270 */
[----:B------:R-:W-:Y:S02]  /*12ed0*/  LEA R220, P5, R4, R220, 0x1 ;  /* 0x000000dc04dc7211 */ /* 0x000fe400078a08ff */
[----:B------:R-:W-:Y:S02]  /*12ee0*/  LOP3.LUT R0, R0, 0xfffffffe, RZ, 0xc0, !PT ;  /* 0xfffffffe00007812 */ /* 0x000fe400078ec0ff */
[----:B------:R-:W-:Y:S02]  /*12ef0*/  LEA.HI.X R221, R4, R221, R9, 0x1, P5 ;  /* 0x000000dd04dd7211 */ /* 0x000fe400028f0c09 */
[----:B------:R-:W-:-:S05]  /*12f00*/  P2R R128, PR, RZ, 0x1 ;  /* 0x00000001ff807803 */ /* 0x000fca0000000000 */
[----:B------:R-:W-:Y:S01]  /*12f10*/  @!P0 IMAD.MOV.U32 R16, RZ, RZ, c[0x0][0x1a0] ;  /* 0x00006800ff108624 */ /* 0x000fe200078e00ff */
[----:B------:R-:W-:Y:S01]  /*12f20*/  @!P0 IADD3 R57, P4, P3, R4, R136, R57 ;  /* 0x0000008804398210 */ /* 0x000fe20007b9e039 */
[----:B------:R-:W-:Y:S01]  /*12f30*/  @!P0 IMAD.MOV.U32 R14, RZ, RZ, c[0x0][0x1a0] ;  /* 0x00006800ff0e8624 */ /* 0x000fe200078e00ff */
[----:B------:R-:W-:Y:S01]  /*12f40*/  @P0 STS [R212+0x5000], RZ ;  /* 0x005000ffd4000388 */ /* 0x000fe20000000800 */
[----:B------:R-:W-:Y:S01]  /*12f50*/  @!P0 IMAD.MOV.U32 R6, RZ, RZ, R136 ;  /* 0x000000ffff068224 */ /* 0x000fe200078e0088 */
[----:B------:R-:W-:Y:S01]  /*12f60*/  @!P0 IADD3.X R56, R9, R139, R56, P4, P3 ;  /* 0x0000008b09388210 */ /* 0x000fe200027e6438 */
[----:B------:R-:W-:Y:S01]  /*12f70*/  @!P0 IMAD.MOV.U32 R7, RZ, RZ, R139 ;  /* 0x000000ffff078224 */ /* 0x000fe200078e008b */
[----:B------:R-:W-:Y:S01]  /*12f80*/  @P0 STS [R212+0x5004], RZ ;  /* 0x005004ffd4000388 */ /* 0x000fe20000000800 */
[----:B------:R-:W-:Y:S02]  /*12f90*/  @!P0 IMAD.MOV.U32 R19, RZ, RZ, c[0x0][0x1a0] ;  /* 0x00006800ff138624 */ /* 0x000fe400078e00ff */
[--C-:B------:R-:W-:Y:S01]  /*12fa0*/  @!P0 IMAD.WIDE.U32 R16, R16, 0xa0, R6.reuse ;  /* 0x000000a010108825 */ /* 0x100fe200078e0006 */
[----:B------:R-:W-:Y:S03]  /*12fb0*/  @P0 STS.64 [R212+0x5008], RZ ;  /* 0x005008ffd4000388 */ /* 0x000fe60000000a00 */
[----:B------:R-:W-:Y:S01]  /*12fc0*/  @!P0 IMAD.WIDE.U32 R14, R14, 0xc0, R6 ;  /* 0x000000c00e0e8825 */ /* 0x000fe200078e0006 */
[----:B------:R-:W-:Y:S01]  /*12fd0*/  @!PT LDS RZ, [RZ] ;  /* 0x00000000fffff984 */ /* 0x000fe20000000800 */
[----:B------:R-:W-:Y:S01]  /*12fe0*/  @!PT LDS RZ, [RZ] ;  /* 0x00000000fffff984 */ /* 0x000fe20000000800 */
[----:B------:R-:W-:Y:S01]  /*12ff0*/  @!PT LDS RZ, [RZ] ;  /* 0x00000000fffff984 */ /* 0x000fe20000000800 */
[----:B------:R1:W-:Y:S03]  /*13000*/  @!P0 LDGSTS.E.BYPASS.LTC128B.128 [R212+0x5000], [R220.64] ;  /* 0x05000000dcd48fae */ /* 0x0003e6000b901d46 */
[----:B------:R-:W-:Y:S01]  /*13010*/  @!P0 IMAD.MOV.U32 R138, RZ, RZ, R136 ;  /* 0x000000ffff8a8224 */ /* 0x000fe200078e0088 */
[----:B------:R-:W-:Y:S01]  /*13020*/  @P0 STS.128 [R212+0x5800], RZ ;  /* 0x005800ffd4000388 */ /* 0x000fe20000000c00 */
[----:B------:R-:W-:-:S02]  /*13030*/  @!P0 IMAD.MOV.U32 R7, RZ, RZ, c[0x0][0x1a0] ;  /* 0x00006800ff078624 */ /* 0x000fc400078e00ff */
[----:B------:R-:W-:Y:S02]  /*13040*/  @!P0 IMAD.MOV.U32 R5, RZ, RZ, c[0x0][0x1a0] ;  /* 0x00006800ff058624 */ /* 0x000fe400078e00ff */
[----:B------:R-:W-:Y:S01]  /*13050*/  @!P0 IMAD.WIDE.U32 R18, R19, 0x60, R138 ;  /* 0x0000006013128825 */ /* 0x000fe200078e008a */
[-C--:B------:R-:W-:Y:S02]  /*13060*/  @!P0 LEA R11, P2, R7, R136.reuse, 0x6 ;  /* 0x00000088070b8211 */ /* 0x080fe400078430ff */
[----:B------:R-:W-:Y:S01]  /*13070*/  @!P0 LEA R13, P1, R5, R136, 0x7 ;  /* 0x00000088050d8211 */ /* 0x000fe200078238ff */
[----:B------:R-:W-:Y:S01]  /*13080*/  @!P0 IMAD.MOV.U32 R8, RZ, RZ, c[0x0][0x1a4] ;  /* 0x00006900ff088624 */ /* 0x000fe200078e00ff */
[C---:B------:R-:W-:Y:S01]  /*13090*/  @!P0 IADD3 R11, P5, R4.reuse, R11, RZ ;  /* 0x0000000b040b8210 */ /* 0x040fe20007fbe0ff */
[----:B------:R-:W-:Y:S01]  /*130a0*/  @!P0 IMAD.MOV.U32 R138, RZ, RZ, c[0x0][0x1a4] ;  /* 0x00006900ff8a8624 */ /* 0x000fe200078e00ff */
[----:B------:R-:W-:Y:S01]  /*130b0*/  @!P0 IADD3 R13, P4, R4, R13, RZ ;  /* 0x0000000d040d8210 */ /* 0x000fe20007f9e0ff */
[----:B------:R-:W-:Y:S01]  /*130c0*/  @!P0 IMAD.MOV.U32 R6, RZ, RZ, c[0x0][0x1a4] ;  /* 0x00006900ff068624 */ /* 0x000fe200078e00ff */
[-C--:B------:R-:W-:Y:S01]  /*130d0*/  @!P0 LEA.HI.X R8, R7, R139.reuse, R8, 0x6, P2 ;  /* 0x0000008b07088211 */ /* 0x080fe200010f3408 */
[----:B------:R-:W-:Y:S01]  /*130e0*/  @!P0 IMAD.MOV.U32 R20, RZ, RZ, c[0x0][0x1a0] ;  /* 0x00006800ff148624 */ /* 0x000fe200078e00ff */
[----:B------:R-:W-:Y:S01]  /*130f0*/  @!P0 LEA.HI.X R138, R5, R139, R138, 0x7, P1 ;  /* 0x0000008b058a8211 */ /* 0x000fe200008f3c8a */
[----:B------:R-:W-:Y:S01]  /*13100*/  @!P0 IMAD.MOV.U32 R137, RZ, RZ, R139 ;  /* 0x000000ffff898224 */ /* 0x000fe200078e008b */
[C---:B------:R-:W-:Y:S01]  /*13110*/  @!P0 LEA R22, P2, R57.reuse, c[0x0][0x170], 0x1 ;  /* 0x00005c0039168a11 */ /* 0x040fe200078408ff */
[----:B------:R-:W-:Y:S01]  /*13120*/  @!P0 IMAD R10, R6, 0x60, RZ ;  /* 0x00000060060a8824 */ /* 0x000fe200078e02ff */
[----:B------:R-:W-:Y:S01]  /*13130*/  @!P0 IADD3 R12, P1, R4, R18, RZ ;  /* 0x00000012040c8210 */ /* 0x000fe20007f3e0ff */
[----:B------:R-:W-:Y:S01]  /*13140*/  @!P0 IMAD.MOV.U32 R7, RZ, RZ, c[0x0][0x1a4] ;  /* 0x00006900ff078624 */ /* 0x000fe200078e00ff */
[----:B------:R-:W-:Y:S01]  /*13150*/  @!P0 LEA.HI.X R23, R57, c[0x0][0x174], R56, 0x1, P2 ;  /* 0x00005d0039178a11 */ /* 0x000fe200010f0c38 */
[----:B------:R-:W-:Y:S01]  /*13160*/  @!P0 IMAD.WIDE.U32 R20, R20, 0xe0, R136 ;  /* 0x000000e014148825 */ /* 0x000fe200078e0088 */
[----:B------:R-:W-:-:S02]  /*13170*/  @!P0 IADD3.X R19, R9, R19, R10, P1, !PT ;  /* 0x0000001309138210 */ /* 0x000fc40000ffe40a */
[C---:B------:R-:W-:Y:S01]  /*13180*/  @!P0 IADD3 R14, P2, R4.reuse, R14, RZ ;  /* 0x0000000e040e8210 */ /* 0x040fe20007f5e0ff */
[----:B------:R-:W-:Y:S01]  /*13190*/  @!P0 IMAD R7, R7, 0xc0, RZ ;  /* 0x000000c007078824 */ /* 0x000fe200078e02ff */
[C---:B------:R-:W-:Y:S01]  /*131a0*/  @!P0 IADD3 R10, P3, R4.reuse, R16, RZ ;  /* 0x00000010040a8210 */ /* 0x040fe20007f7e0ff */
[----:B------:R-:W-:Y:S01]  /*131b0*/  @!P0 IMAD.MOV.U32 R5, RZ, RZ, c[0x0][0x1a4] ;  /* 0x00006900ff058624 */ /* 0x000fe200078e00ff */
[----:B------:R-:W-:Y:S01]  /*131c0*/  @!P0 IADD3 R16, P1, R4, R20, RZ ;  /* 0x0000001404108210 */ /* 0x000fe20007f3e0ff */
[----:B------:R-:W-:Y:S01]  /*131d0*/  @!P0 IMAD R6, R6, 0xe0, RZ ;  /* 0x000000e006068824 */ /* 0x000fe200078e02ff */
[C---:B------:R-:W-:Y:S01]  /*131e0*/  @!P0 IADD3.X R7, R9.reuse, R7, R15, P2, !PT ;  /* 0x0000000709078210 */ /* 0x040fe200017fe40f */
[----:B------:R-:W-:Y:S01]  /*131f0*/  @!P0 IMAD.X R8, R9, 0x1, R8, P5 ;  /* 0x0000000109088824 */ /* 0x000fe200028e0608 */
[----:B------:R-:W-:Y:S01]  /*13200*/  @!P0 LEA R24, P2, R11, c[0x0][0x170], 0x1 ;  /* 0x00005c000b188a11 */ /* 0x000fe200078408ff */
[----:B------:R-:W-:Y:S01]  /*13210*/  @!P0 IMAD R5, R5, 0xa0, RZ ;  /* 0x000000a005058824 */ /* 0x000fe200078e02ff */
[C---:B------:R-:W-:Y:S01]  /*13220*/  @!P0 IADD3.X R21, R9.reuse, R21, R6, P1, !PT ;  /* 0x0000001509158210 */ /* 0x040fe20000ffe406 */
[----:B------:R-:W-:Y:S01]  /*13230*/  @!P0 IMAD.X R138, R9, 0x1, R138, P4 ;  /* 0x00000001098a8824 */ /* 0x000fe200020e068a */
[----:B------:R-:W-:Y:S01]  /*13240*/  @!P0 LEA R18, P1, R12, c[0x0][0x170], 0x1 ;  /* 0x00005c000c128a11 */ /* 0x000fe200078208ff */
[----:B------:R-:W-:Y:S01]  /*13250*/  @!PT LDS RZ, [RZ] ;  /* 0x00000000fffff984 */ /* 0x000fe20000000800 */
[----:B------:R-:W-:Y:S01]  /*13260*/  @!PT LDS RZ, [RZ] ;  /* 0x00000000fffff984 */ /* 0x000fe20000000800 */
[----:B------:R-:W-:Y:S01]  /*13270*/  @!PT LDS RZ, [RZ] ;  /* 0x00000000fffff984 */ /* 0x000fe20000000800 */
[----:B------:R2:W-:Y:S01]  /*13280*/  @!P0 LDGSTS.E.BYPASS.LTC128B.128 [R212+0x5800], [R22.64] ;  /* 0x0580000016d48fae */ /* 0x0005e2000b901d46 */
[----:B------:R-:W-:-:S02]  /*13290*/  @!P0 LEA.HI.X R25, R11, c[0x0][0x174], R8, 0x1, P2 ;  /* 0x00005d000b198a11 */ /* 0x000fc400010f0c08 */
[----:B------:R-:W-:Y:S01]  /*132a0*/  @!P0 LEA R28, P4, R13, c[0x0][0x170], 0x1 ;  /* 0x00005c000d1c8a11 */ /* 0x000fe200078808ff */
[----:B------:R-:W-:Y:S01]  /*132b0*/  @P0 STS.128 [R212+0x6000], RZ ;  /* 0x006000ffd4000388 */ /* 0x000fe20000000c00 */
[----:B------:R-:W-:Y:S02]  /*132c0*/  @!P0 IADD3.X R5, R9, R17, R5, P3, !PT ;  /* 0x0000001109058210 */ /* 0x000fe40001ffe405 */
        /* <DEDUP_REMOVED lines=39> */
[----:B------:R-:W-:Y:S01]  /*13540*/  IMAD.U32 R171, RZ, RZ, UR6 ;  /* 0x00000006ffab7e24 */ /* 0x000fe2000f8e00ff */
[----:B------:R-:W3:Y:S01]  /*13550*/  LDSM.16.M88.4 R60, [R166+0x3000] ;  /* 0x00300000a63c783b */ /* 0x000ee20000000200 */
[----:B------:R-:W-:-:S03]  /*13560*/  LOP3.LUT R170, R186, UR6, RZ, 0xfc, !PT ;  /* 0x00000006baaa7c12 */ /* 0x000fc6000f8efcff */
[----:B------:R-:W4:Y:S01]  /*13570*/  LDSM.16.M88.4 R52, [R166+0x3400] ;  /* 0x00340000a634783b */ /* 0x000f220000000200 */
[----:B------:R-:W-:Y:S03]  /*13580*/  I2F R130, R170 ;  /* 0x000000aa00827306 */ /* 0x000fe60000201400 */
[----:B------:R-:W4:Y:S04]  /*13590*/  LDSM.16.M88.4 R68, [R166+0x2c00] ;  /* 0x002c0000a644783b */ /* 0x000f280000000200 */
[----:B------:R-:W4:Y:S04]  /*135a0*/  LDSM.16.M88.4 R124, [R166+0x1000] ;  /* 0x00100000a67c783b */ /* 0x000f280000000200 */
[----:B------:R-:W4:Y:S04]  /*135b0*/  LDSM.16.M88.4 R44, [R166+0x3800] ;  /* 0x00380000a62c783b */ /* 0x000f280000000200 */
[----:B------:R-:W4:Y:S04]  /*135c0*/  LDSM.16.M88.4 R36, [R166+0x3c00] ;  /* 0x003c0000a624783b */ /* 0x000f280000000200 */
[----:B-----5:R-:W5:Y:S04]  /*135d0*/  LDSM.16.M88.4 R28, [R166+0x4000] ;  /* 0x00400000a61c783b */ /* 0x020f680000000200 */
[----:B--2---:R-:W2:Y:S04]  /*135e0*/  LDSM.16.M88.4 R20, [R166+0x4400] ;  /* 0x00440000a614783b */ /* 0x004ea80000000200 */
[----:B-1----:R-:W1:Y:S04]  /*135f0*/  LDSM.16.M88.4 R12, [R166+0x4800] ;  /* 0x00480000a60c783b */ /* 0x002e680000000200 */
[----:B------:R-:W1:Y:S04]  /*13600*/  LDSM.16.M88.4 R116, [R166+0x1400] ;  /* 0x00140000a674783b */ /* 0x000e680000000200 */
[----:B------:R-:W1:Y:S01]  /*13610*/  LDSM.16.M88.4 R108, [R166+0x1800] ;  /* 0x00180000a66c783b */ /* 0x000e620000000200 */
[C---:B---3--:R-:W-:Y:S03]  /*13620*/  HMMA.16816.F32.BF16 R64, R4.reuse, R60, RZ ;  /* 0x0000003c0440723c */ /* 0x048fe600000418ff */
[----:B------:R-:W3:Y:S04]  /*13630*/  LDSM.16.M88.4 R100, [R166+0x1c00] ;  /* 0x001c0000a664783b */ /* 0x000ee80000000200 */
[----:B------:R-:W1:Y:S01]  /*13640*/  LDSM.16.M88.4 R92, [R166+0x2000] ;  /* 0x00200000a65c783b */ /* 0x000e620000000200 */
[C---:B----4-:R-:W-:Y:S03]  /*13650*/  HMMA.16816.F32.BF16 R56, R4.reuse, R52, RZ ;  /* 0x000000340438723c */ /* 0x050fe600000418ff */
        /* <DEDUP_REMOVED lines=9> */
[----:B------:R-:W1:Y:S04]  /*136f0*/  LDSM.16.M88.4 R140, [R155] ;  /* 0x000000009b8c783b */ /* 0x000e680000000200 */
[----:B------:R-:W-:Y:S01]  /*13700*/  LDSM.16.M88.4 R180, [R165] ;  /* 0x00000000a5b4783b */ /* 0x000fe20000000200 */
[C---:B------:R-:W-:Y:S03]  /*13710*/  HMMA.16816.F32.BF16 R132, R4.reuse, R124, RZ ;  /* 0x0000007c0484723c */ /* 0x040fe600000418ff */
[----:B------:R-:W-:Y:S04]  /*13720*/  LDSM.16.M88.4 R176, [R158] ;  /* 0x000000009eb0783b */ /* 0x000fe80000000200 */
[----:B------:R-:W0:Y:S01]  /*13730*/  LDGDEPBAR ;  /* 0x00000000000079af */ /* 0x000e220000000000 */
[C---:B------:R-:W-:Y:S08]  /*13740*/  HMMA.16816.F32.BF16 R48, R4.reuse, R44, RZ ;  /* 0x0000002c0430723c */ /* 0x040ff000000418ff */
[C---:B------:R-:W-:Y:S08]  /*13750*/  HMMA.16816.F32.BF16 R40, R4.reuse, R36, RZ ;  /* 0x000000240428723c */ /* 0x040ff000000418ff */
[C---:B-----5:R-:W-:Y:S08]  /*13760*/  HMMA.16816.F32.BF16 R32, R4.reuse, R28, RZ ;  /* 0x0000001c0420723c */ /* 0x060ff000000418ff */
[C---:B--2---:R-:W-:Y:S08]  /*13770*/  HMMA.16816.F32.BF16 R24, R4.reuse, R20, RZ ;  /* 0x000000140418723c */ /* 0x044ff000000418ff */
[C---:B-1----:R-:W-:Y:S08]  /*13780*/  HMMA.16816.F32.BF16 R16, R4.reuse, R12, RZ ;  /* 0x0000000c0410723c */ /* 0x042ff000000418ff */
[C---:B------:R-:W-:Y:S08]  /*13790*/  HMMA.16816.F32.BF16 R120, R4.reuse, R116, RZ ;  /* 0x000000740478723c */ /* 0x040ff000000418ff */
        /* <DEDUP_REMOVED lines=23> */
[----:B------:R-:W2:Y:S07]  /*13910*/  LDSM.16.M88.4 R172, [R153] ;  /* 0x0000000099ac783b */ /* 0x000eae0000000200 */
[C---:B------:R-:W-:Y:S08]  /*13920*/  HMMA.16816.F32.BF16 R56, R216.reuse, R144, R56 ;  /* 0x00000090d838723c */ /* 0x040ff00000041838 */
[----:B------:R-:W-:Y:S01]  /*13930*/  HMMA.16816.F32.BF16 R52, R216, R146, R52 ;  /* 0x00000092d834723c */ /* 0x000fe20000041834 */
[----:B------:R-:W3:Y:S01]  /*13940*/  LDSM.16.M88.4 R144, [R152] ;  /* 0x000000009890783b */ /* 0x000ee20000000200 */
[----:B------:R-:W-:-:S02]  /*13950*/  FMUL.FTZ R67, R67, c[0x0][0x2ec] ;  /* 0x0000bb0043437a20 */ /* 0x000fc40000410000 */
[----:B------:R-:W-:-:S04]  /*13960*/  FMUL.FTZ R64, R64, c[0x0][0x2ec] ;  /* 0x0000bb0040407a20 */ /* 0x000fc80000410000 */
[C---:B------:R-:W-:Y:S01]  /*13970*/  HMMA.16816.F32.BF16 R48, R216.reuse, R140, R48 ;  /* 0x0000008cd830723c */ /* 0x040fe20000041830 */
[----:B------:R-:W-:Y:S01]  /*13980*/  FMUL.FTZ R242, R61, c[0x0][0x2ec] ;  /* 0x0000bb003df27a20 */ /* 0x000fe20000410000 */
[----:B------:R-:W-:Y:S01]  /*13990*/  MUFU.TANH R64, R64 ;  /* 0x0000004000407308 */ /* 0x000fe20000002400 */
[----:B------:R-:W-:Y:S02]  /*139a0*/  FMUL.FTZ R61, R62, c[0x0][0x2ec] ;  /* 0x0000bb003e3d7a20 */ /* 0x000fe40000410000 */
[----:B------:R-:W-:Y:S02]  /*139b0*/  FMUL.FTZ R63, R63, c[0x0][0x2ec] ;  /* 0x0000bb003f3f7a20 */ /* 0x000fe40000410000 */
[----:B------:R-:W-:Y:S01]  /*139c0*/  FMUL.FTZ R60, R60, c[0x0][0x2ec] ;  /* 0x0000bb003c3c7a20 */ /* 0x000fe20000410000 */
[----:B------:R-:W-:Y:S01]  /*139d0*/  HMMA.16816.F32.BF16 R44, R216, R142, R44 ;  /* 0x0000008ed82c723c */ /* 0x000fe2000004182c */
[----:B------:R-:W4:Y:S01]  /*139e0*/  LDSM.16.M88.4 R140, [R151] ;  /* 0x00000000978c783b */ /* 0x000f220000000200 */
[----:B------:R-:W-:Y:S01]  /*139f0*/  FMUL.FTZ R59, R59, c[0x0][0x2ec] ;  /* 0x0000bb003b3b7a20 */ /* 0x000fe20000410000 */
[----:B------:R-:W-:Y:S01]  /*13a00*/  MUFU.TANH R242, R242 ;  /* 0x000000f200f27308 */ /* 0x000fe20000002400 */
[----:B------:R-:W-:-:S04]  /*13a10*/  FMUL.FTZ R56, R56, c[0x0][0x2ec] ;  /* 0x0000bb0038387a20 */ /* 0x000fc80000410000 */
[C---:B-1----:R-:W-:Y:S01]  /*13a20*/  HMMA.16816.F32.BF16 R40, R216.reuse, R136, R40 ;  /* 0x00000088d828723c */ /* 0x042fe20000041828 */
[----:B------:R-:W-:Y:S02]  /*13a30*/  FMUL.FTZ R55, R55, c[0x0][0x2ec] ;  /* 0x0000bb0037377a20 */ /* 0x000fe40000410000 */
[----:B------:R-:W-:Y:S01]  /*13a40*/  FMUL.FTZ R248, R53, c[0x0][0x2ec] ;  /* 0x0000bb0035f87a20 */ /* 0x000fe20000410000 */
[----:B------:R-:W-:Y:S01]  /*13a50*/  MUFU.TANH R244, R63 ;  /* 0x0000003f00f47308 */ /* 0x000fe20000002400 */
[----:B------:R-:W-:Y:S02]  /*13a60*/  FMUL.FTZ R53, R54, c[0x0][0x2ec] ;  /* 0x0000bb0036357a20 */ /* 0x000fe40000410000 */
[----:B------:R-:W-:Y:S01]  /*13a70*/  FMUL.FTZ R52, R52, c[0x0][0x2ec] ;  /* 0x0000bb0034347a20 */ /* 0x000fe20000410000 */
[----:B------:R-:W-:Y:S01]  /*13a80*/  HMMA.16816.F32.BF16 R36, R216, R138, R36 ;  /* 0x0000008ad824723c */ /* 0x000fe20000041824 */
[----:B------:R-:W1:Y:S01]  /*13a90*/  LDSM.16.M88.4 R136, [R164] ;  /* 0x00000000a488783b */ /* 0x000e620000000200 */
[----:B------:R-:W-:-:S02]  /*13aa0*/  FMUL.FTZ R51, R51, c[0x0][0x2ec] ;  /* 0x0000bb0033337a20 */ /* 0x000fc40000410000 */
[----:B------:R-:W-:Y:S01]  /*13ab0*/  FMUL.FTZ R250, R49, c[0x0][0x2ec] ;  /* 0x0000bb0031fa7a20 */ /* 0x000fe20000410000 */
[----:B------:R-:W-:Y:S01]  /*13ac0*/  MUFU.TANH R246, R55 ;  /* 0x0000003700f67308 */ /* 0x000fe20000002400 */
[----:B------:R-:W-:Y:S02]  /*13ad0*/  FMUL.FTZ R49, R50, c[0x0][0x2ec] ;  /* 0x0000bb0032317a20 */ /* 0x000fe40000410000 */
[----:B--2---:R-:W-:Y:S01]  /*13ae0*/  HMMA.16816.F32.BF16 R32, R216, R172, R32 ;  /* 0x000000acd820723c */ /* 0x004fe20000041820 */
[----:B------:R-:W-:Y:S02]  /*13af0*/  FMUL.FTZ R243, R45, c[0x0][0x2ec] ;  /* 0x0000bb002df37a20 */ /* 0x000fe40000410000 */
[----:B------:R-:W-:Y:S02]  /*13b00*/  FMUL.FTZ R50, R44, c[0x0][0x2ec] ;  /* 0x0000bb002c327a20 */ /* 0x000fe40000410000 */
[----:B------:R2:W-:Y:S01]  /*13b10*/  MUFU.TANH R252, R51 ;  /* 0x0000003300fc7308 */ /* 0x0005e20000002400 */
[----:B------:R-:W-:-:S02]  /*13b20*/  FMUL.FTZ R45, R46, c[0x0][0x2ec] ;  /* 0x0000bb002e2d7a20 */ /* 0x000fc40000410000 */
[C---:B------:R-:W-:Y:S01]  /*13b30*/  HMMA.16816.F32.BF16 R28, R216.reuse, R174, R28 ;  /* 0x000000aed81c723c */ /* 0x040fe2000004181c */
[----:B------:R-:W5:Y:S01]  /*13b40*/  LDSM.16.M88.4 R172, [R162] ;  /* 0x00000000a2ac783b */ /* 0x000f620000000200 */
[----:B------:R-:W-:Y:S02]  /*13b50*/  FMUL.FTZ R42, R42, c[0x0][0x2ec] ;  /* 0x0000bb002a2a7a20 */ /* 0x000fe40000410000 */
[----:B------:R-:W-:Y:S01]  /*13b60*/  FMUL.FTZ R41, R41, c[0x0][0x2ec] ;  /* 0x0000bb0029297a20 */ /* 0x000fe20000410000 */
[----:B------:R-:W-:Y:S01]  /*13b70*/  MUFU.TANH R250, R250 ;  /* 0x000000fa00fa7308 */ /* 0x000fe20000002400 */
[----:B------:R-:W-:Y:S02]  /*13b80*/  FMUL.FTZ R46, R40, c[0x0][0x2ec] ;  /* 0x0000bb00282e7a20 */ /* 0x000fe40000410000 */
[----:B---3--:R-:W-:Y:S01]  /*13b90*/  HMMA.16816.F32.BF16 R24, R216, R144, R24 ;  /* 0x00000090d818723c */ /* 0x008fe20000041818 */
[----:B------:R-:W-:Y:S02]  /*13ba0*/  FMUL.FTZ R54, R38, c[0x0][0x2ec] ;  /* 0x0000bb0026367a20 */ /* 0x000fe40000410000 */
[----:B------:R-:W-:-:S02]  /*13bb0*/  FMUL.FTZ R38, R39, c[0x0][0x2ec] ;  /* 0x0000bb0027267a20 */ /* 0x000fc40000410000 */
[----:B--2---:R-:W-:Y:S01]  /*13bc0*/  FMUL.FTZ R51, R36, c[0x0][0x2ec] ;  /* 0x0000bb0024337a20 */ /* 0x004fe20000410000 */
[----:B------:R-:W-:Y:S01]  /*13bd0*/  MUFU.TANH R243, R243 ;  /* 0x000000f300f37308 */ /* 0x000fe20000002400 */
[----:B------:R-:W-:Y:S01]  /*13be0*/  FMUL.FTZ R36, R37, c[0x0][0x2ec] ;  /* 0x0000bb0025247a20 */ /* 0x000fe20000410000 */
[C---:B------:R-:W-:Y:S01]  /*13bf0*/  HMMA.16816.F32.BF16 R20, R216.reuse, R146, R20 ;  /* 0x00000092d814723c */ /* 0x040fe20000041814 */
[----:B------:R-:W2:Y:S01]  /*13c00*/  LDSM.16.M88.4 R144, [R163] ;  /* 0x00000000a390783b */ /* 0x000ea20000000200 */
[----:B------:R-:W-:Y:S02]  /*13c10*/  FMUL.FTZ R55, R32, c[0x0][0x2ec] ;  /* 0x0000bb0020377a20 */ /* 0x000fe40000410000 */
[----:B------:R-:W-:Y:S02]  /*13c20*/  FMUL.FTZ R32, R33, c[0x0][0x2ec] ;  /* 0x0000bb0021207a20 */ /* 0x000fe40000410000 */
[----:B------:R-:W-:Y:S01]  /*13c30*/  MUFU.TANH R36, R36 ;  /* 0x0000002400247308 */ /* 0x000fe20000002400 */
[----:B------:R-:W-:Y:S01]  /*13c40*/  FMUL.FTZ R40, R43, c[0x0][0x2ec] ;  /* 0x0000bb002b287a20 */ /* 0x000fe20000410000 */
[----:B----4-:R-:W-:Y:S01]  /*13c50*/  HMMA.16816.F32.BF16 R16, R216, R140, R16 ;  /* 0x0000008cd810723c */ /* 0x010fe20000041810 */
[----:B------:R-:W-:-:S02]  /*13c60*/  FMUL.FTZ R29, R29, c[0x0][0x2ec] ;  /* 0x0000bb001d1d7a20 */ /* 0x000fc40000410000 */
[----:B------:R-:W-:Y:S02]  /*13c70*/  FMUL.FTZ R48, R48, c[0x0][0x2ec] ;  /* 0x0000bb0030307a20 */ /* 0x000fe40000410000 */
[----:B------:R-:W-:Y:S01]  /*13c80*/  FMUL.FTZ R28, R28, c[0x0][0x2ec] ;  /* 0x0000bb001c1c7a20 */ /* 0x000fe20000410000 */
[----:B------:R-:W-:Y:S02]  /*13c90*/  MUFU.TANH R248, R248 ;  /* 0x000000f800f87308 */ /* 0x000fe40000002400 */
[----:B------:R-:W-:Y:S01]  /*13ca0*/  HMMA.16816.F32.BF16 R12, R216, R142, R12 ;  /* 0x0000008ed80c723c */ /* 0x000fe2000004180c */
[----:B------:R-:W3:Y:S01]  /*13cb0*/  LDSM.16.M88.4 R140, [R161] ;  /* 0x00000000a18c783b */ /* 0x000ee20000000200 */
[----:B------:R-:W-:-:S04]  /*13cc0*/  FMUL.FTZ R25, R25, c[0x0][0x2ec] ;  /* 0x0000bb0019197a20 */ /* 0x000fc80000410000 */
[----:B------:R-:W-:Y:S02]  /*13cd0*/  MUFU.TANH R37, R25 ;  /* 0x0000001900257308 */ /* 0x000fe40000002400 */
[C---:B-1----:R-:W-:Y:S01]  /*13ce0*/  HMMA.16816.F32.BF16 R120, R216.reuse, R136, R120 ;  /* 0x00000088d878723c */ /* 0x042fe20000041878 */
[----:B------:R-:W-:Y:S02]  /*13cf0*/  FMUL.FTZ R23, R23, c[0x0][0x2ec] ;  /* 0x0000bb0017177a20 */ /* 0x000fe40000410000 */
[----:B------:R-:W-:Y:S02]  /*13d00*/  FMUL.FTZ R21, R21, c[0x0][0x2ec] ;  /* 0x0000bb0015157a20 */ /* 0x000fe40000410000 */
[----:B------:R-:W-:Y:S01]  /*13d10*/  FMUL.FTZ R22, R22, c[0x0][0x2ec] ;  /* 0x0000bb0016167a20 */ /* 0x000fe20000410000 */
[----:B------:R-:W-:Y:S02]  /*13d20*/  MUFU.TANH R39, R23 ;  /* 0x0000001700277308 */ /* 0x000fe40000002400 */
[----:B------:R-:W-:Y:S01]  /*13d30*/  HMMA.16816.F32.BF16 R116, R216, R138, R116 ;  /* 0x0000008ad874723c */ /* 0x000fe20000041874 */
[----:B------:R-:W1:Y:S01]  /*13d40*/  LDSM.16.M88.4 R136, [R160] ;  /* 0x00000000a088783b */ /* 0x000e620000000200 */
[----:B------:R-:W-:-:S02]  /*13d50*/  FMUL.FTZ R19, R19, c[0x0][0x2ec] ;  /* 0x0000bb0013137a20 */ /* 0x000fc40000410000 */
[----:B------:R-:W-:Y:S02]  /*13d60*/  FMUL.FTZ R17, R17, c[0x0][0x2ec] ;  /* 0x0000bb0011117a20 */ /* 0x000fe40000410000 */
[----:B------:R-:W-:Y:S01]  /*13d70*/  MUFU.TANH R44, R41 ;  /* 0x00000029002c7308 */ /* 0x000fe20000002400 */
[----:B------:R-:W-:Y:S01]  /*13d80*/  FMUL.FTZ R16, R16, c[0x0][0x2ec] ;  /* 0x0000bb0010107a20 */ /* 0x000fe20000410000 */
[C---:B-----5:R-:W-:Y:S01]  /*13d90*/  HMMA.16816.F32.BF16 R104, R216.reuse, R172, R104 ;  /* 0x000000acd868723c */ /* 0x060fe20000041868 */
[----:B------:R-:W-:Y:S02]  /*13da0*/  FMUL.FTZ R13, R13, c[0x0][0x2ec] ;  /* 0x0000bb000d0d7a20 */ /* 0x000fe40000410000 */
[----:B------:R-:W-:Y:S02]  /*13db0*/  FMUL.FTZ R15, R15, c[0x0][0x2ec] ;  /* 0x0000bb000f0f7a20 */ /* 0x000fe40000410000 */
[----:B------:R-:W-:Y:S01]  /*13dc0*/  FMUL.FTZ R12, R12, c[0x0][0x2ec] ;  /* 0x0000bb000c0c7a20 */ /* 0x000fe20000410000 */
[----:B------:R-:W-:Y:S01]  /*13dd0*/  MUFU.TANH R245, R13 ;  /* 0x0000000d00f57308 */ /* 0x000fe20000002400 */
[----:B------:R-:W-:Y:S01]  /*13de0*/  FMUL.FTZ R14, R14, c[0x0][0x2ec] ;  /* 0x0000bb000e0e7a20 */ /* 0x000fe20000410000 */
[----:B--2---:R-:W-:Y:S01]  /*13df0*/  HMMA.16816.F32.BF16 R112, R216, R144, R112 ;  /* 0x00000090d870723c */ /* 0x004fe20000041870 */
[----:B------:R-:W-:-:S02]  /*13e00*/  FMUL.FTZ R121, R121, c[0x0][0x2ec] ;  /* 0x0000bb0079797a20 */ /* 0x000fc40000410000 */
[----:B------:R-:W-:Y:S02]  /*13e10*/  FMUL.FTZ R63, R120, c[0x0][0x2ec] ;  /* 0x0000bb00783f7a20 */ /* 0x000fe40000410000 */
[----:B------:R-:W-:Y:S01]  /*13e20*/  FMUL.FTZ R123, R123, c[0x0][0x2ec] ;  /* 0x0000bb007b7b7a20 */ /* 0x000fe20000410000 */
        /* <DEDUP_REMOVED lines=8> */
[----:B------:R-:W-:Y:S01]  /*13eb0*/  HMMA.16816.F32.BF16 R100, R216, R174, R100 ;  /* 0x000000aed864723c */ /* 0x000fe20000041864 */
[----:B------:R-:W4:Y:S01]  /*13ec0*/  LDSM.16.M88.4 R172, [R150] ;  /* 0x0000000096ac783b */ /* 0x000f220000000200 */
[----:B------:R-:W-:Y:S01]  /*13ed0*/  FMUL.FTZ R105, R105, c[0x0][0x2ec] ;  /* 0x0000bb0069697a20 */ /* 0x000fe20000410000 */
[----:B------:R-:W-:-:S04]  /*13ee0*/  DEPBAR.LE SB0, 0x0 ;  /* 0x000080000000791a */ /* 0x000fc80000000000 */
[----:B------:R-:W-:Y:S01]  /*13ef0*/  MUFU.TANH R247, R19 ;  /* 0x0000001300f77308 */ /* 0x000fe20000002400 */
[C---:B------:R-:W-:Y:S01]  /*13f00*/  HMMA.16816.F32.BF16 R132, R216.reuse, R180, R132 ;  /* 0x000000b4d884723c */ /* 0x040fe20000041884 */
[----:B------:R-:W-:Y:S02]  /*13f10*/  FMUL.FTZ R115, R115, c[0x0][0x2ec] ;  /* 0x0000bb0073737a20 */ /* 0x000fe40000410000 */
[----:B------:R-:W-:Y:S02]  /*13f20*/  FMUL.FTZ R107, R107, c[0x0][0x2ec] ;  /* 0x0000bb006b6b7a20 */ /* 0x000fe40000410000 */
[----:B------:R-:W-:Y:S02]  /*13f30*/  FMUL.FTZ R113, R113, c[0x0][0x2ec] ;  /* 0x0000bb0071717a20 */ /* 0x000fe40000410000 */
[----:B------:R-:W-:Y:S01]  /*13f40*/  MUFU.TANH R40, R40 ;  /* 0x0000002800287308 */ /* 0x000fe20000002400 */
[----:B------:R-:W-:Y:S01]  /*13f50*/  HMMA.16816.F32.BF16 R68, R216, R178, R68 ;  /* 0x000000b2d844723c */ /* 0x000fe20000041844 */
[----:B------:R-:W-:-:S02]  /*13f60*/  FMUL.FTZ R111, R111, c[0x0][0x2ec] ;  /* 0x0000bb006f6f7a20 */ /* 0x000fc40000410000 */
[----:B------:R-:W-:Y:S02]  /*13f70*/  FMUL.FTZ R109, R109, c[0x0][0x2ec] ;  /* 0x0000bb006d6d7a20 */ /* 0x000fe40000410000 */
[----:B------:R-:W-:Y:S02]  /*13f80*/  FMUL.FTZ R112, R112, c[0x0][0x2ec] ;  /* 0x0000bb0070707a20 */ /* 0x000fe40000410000 */
[----:B------:R-:W-:Y:S01]  /*13f90*/  LOP3.LUT R178, R186, UR6, RZ, 0xfc, !PT ;  /* 0x00000006bab27c12 */ /* 0x000fe2000f8efcff */
[C---:B------:R-:W-:Y:S01]  /*13fa0*/  HMMA.16816.F32.BF16 R72, R216.reuse, R176, R72 ;  /* 0x000000b0d848723c */ /* 0x040fe20000041848 */
[----:B------:R-:W-:Y:S01]  /*13fb0*/  MUFU.TANH R43, R15 ;  /* 0x0000000f002b7308 */ /* 0x000fe20000002400 */
[----:B------:R-:W-:Y:S01]  /*13fc0*/  FMUL.FTZ R101, R101, c[0x0][0x2ec] ;  /* 0x0000bb0065657a20 */ /* 0x000fe20000410000 */
[----:B------:R-:W-:Y:S01]  /*13fd0*/  IADD3 R240, R178, 0x11, RZ ;  /* 0x00000011b2f07810 */ /* 0x000fe20007ffe0ff */
[----:B------:R-:W-:Y:S01]  /*13fe0*/  FMUL.FTZ R104, R104, c[0x0][0x2ec] ;  /* 0x0000bb0068687a20 */ /* 0x000fe20000410000 */
[----:B------:R-:W-:Y:S01]  /*13ff0*/  IADD3 R241, R178, 0x19, RZ ;  /* 0x00000019b2f17810 */ /* 0x000fe20007ffe0ff */
[----:B------:R-:W-:Y:S01]  /*14000*/  FMUL.FTZ R108, R108, c[0x0][0x2ec] ;  /* 0x0000bb006c6c7a20 */ /* 0x000fe20000410000 */
[----:B------:R-:W-:Y:S01]  /*14010*/  LOP3.LUT R177, R171, 0x70, R186, 0xfe, !PT ;  /* 0x00000070abb17812 */ /* 0x000fe200078efeba */
[C---:B------:R-:W-:Y:S01]  /*14020*/  HMMA.16816.F32.BF16 R124, R216.reuse, R182, R124 ;  /* 0x000000b6d87c723c */ /* 0x040fe2000004187c */
[----:B------:R-:W-:Y:S01]  /*14030*/  LOP3.LUT R171, R186, UR6, RZ, 0xfc, !PT ;  /* 0x00000006baab7c12 */ /* 0x000fe2000f8efcff */
[----:B------:R-:W-:Y:S01]  /*14040*/  MUFU.TANH R121, R121 ;  /* 0x0000007900797308 */ /* 0x000fe20000002400 */
[----:B------:R-:W-:Y:S01]  /*14050*/  IADD3 R176, R170, 0x71, RZ ;  /* 0x00000071aab07810 */ /* 0x000fe20007ffe0ff */
[----:B------:R-:W-:Y:S01]  /*14060*/  FMUL.FTZ R100, R100, c[0x0][0x2ec] ;  /* 0x0000bb0064647a20 */ /* 0x000fe20000410000 */
[C---:B------:R-:W-:Y:S01]  /*14070*/  IADD3 R180, R171.reuse, 0x79, RZ ;  /* 0x00000079abb47810 */ /* 0x040fe20007ffe0ff */
[----:B------:R-:W-:Y:S01]  /*14080*/  FMUL.FTZ R114, R114, c[0x0][0x2ec] ;  /* 0x0000bb0072727a20 */ /* 0x000fe20000410000 */
[C---:B------:R-:W-:Y:S01]  /*14090*/  IADD3 R224, R171.reuse, 0xa1, RZ ;  /* 0x000000a1abe07810 */ /* 0x040fe20007ffe0ff */
[C---:B---3--:R-:W-:Y:S01]  /*140a0*/  HMMA.16816.F32.BF16 R96, R216.reuse, R140, R96 ;  /* 0x0000008cd860723c */ /* 0x048fe20000041860 */
[C---:B------:R-:W-:Y:S01]  /*140b0*/  IADD3 R184, R171.reuse, 0x81, RZ ;  /* 0x00000081abb87810 */ /* 0x040fe20007ffe0ff */
[----:B------:R-:W-:Y:S01]  /*140c0*/  I2F R170, R176 ;  /* 0x000000b000aa7306 */ /* 0x000fe20000201400 */
[C---:B------:R-:W-:Y:S01]  /*140d0*/  IADD3 R228, R171.reuse, 0xb9, RZ ;  /* 0x000000b9abe47810 */ /* 0x040fe20007ffe0ff */
[----:B------:R-:W-:Y:S01]  /*140e0*/  FMUL.FTZ R68, R68, c[0x0][0x2ec] ;  /* 0x0000bb0044447a20 */ /* 0x000fe20000410000 */
[----:B------:R-:W-:Y:S01]  /*140f0*/  IADD3 R191, R171, 0x91, RZ ;  /* 0x00000091abbf7810 */ /* 0x000fe20007ffe0ff */
[----:B------:R-:W-:Y:S01]  /*14100*/  FMUL.FTZ R110, R110, c[0x0][0x2ec] ;  /* 0x0000bb006e6e7a20 */ /* 0x000fe20000410000 */
[-C--:B------:R-:W-:Y:S01]  /*14110*/  ISETP.GE.AND P5, PT, R184, R3.reuse, PT ;  /* 0x00000003b800720c */ /* 0x080fe20003fa6270 */
[C---:B------:R-:W-:Y:S01]  /*14120*/  HMMA.16816.F32.BF16 R92, R216.reuse, R142, R92 ;  /* 0x0000008ed85c723c */ /* 0x040fe2000004185c */
[----:B------:R-:W-:Y:S01]  /*14130*/  FMUL.FTZ R141, R75, c[0x0][0x2ec] ;  /* 0x0000bb004b8d7a20 */ /* 0x000fe20000410000 */
[----:B------:R-:W-:Y:S01]  /*14140*/  I2F R179, R180 ;  /* 0x000000b400b37306 */ /* 0x000fe20000201400 */
[----:B------:R-:W-:Y:S01]  /*14150*/  IADD3 R235, R171, 0xd1, RZ ;  /* 0x000000d1abeb7810 */ /* 0x000fe20007ffe0ff */
[----:B------:R-:W-:Y:S01]  /*14160*/  FMUL.FTZ R75, R135, c[0x0][0x2ec] ;  /* 0x0000bb00874b7a20 */ /* 0x000fe20000410000 */
[----:B------:R-:W-:Y:S01]  /*14170*/  IADD3 R183, R171, 0xa9, RZ ;  /* 0x000000a9abb77810 */ /* 0x000fe20007ffe0ff */
[----:B------:R-:W-:Y:S01]  /*14180*/  FMUL.FTZ R135, R47, c[0x0][0x2ec] ;  /* 0x0000bb002f877a20 */ /* 0x000fe20000410000 */
[C---:B------:R-:W-:Y:S01]  /*14190*/  IADD3 R222, R171.reuse, 0x99, RZ ;  /* 0x00000099abde7810 */ /* 0x040fe20007ffe0ff */
[C---:B-1----:R-:W-:Y:S01]  /*141a0*/  HMMA.16816.F32.BF16 R88, R216.reuse, R136, R88 ;  /* 0x00000088d858723c */ /* 0x042fe20000041858 */
[----:B------:R-:W-:Y:S01]  /*141b0*/  IADD3 R236, R171, 0xd9, RZ ;  /* 0x000000d9abec7810 */ /* 0x000fe20007ffe0ff */
[----:B------:R-:W1:Y:S01]  /*141c0*/  MUFU.TANH R141, R141 ;  /* 0x0000008d008d7308 */ /* 0x000e620000002400 */
[-C--:B------:R-:W-:Y:S01]  /*141d0*/  ISETP.GE.AND P4, PT, R180, R2.reuse, PT ;  /* 0x00000002b400720c */ /* 0x080fe20003f86270 */
[----:B------:R-:W-:Y:S01]  /*141e0*/  FMUL.FTZ R127, R127, c[0x0][0x2ec] ;  /* 0x0000bb007f7f7a20 */ /* 0x000fe20000410000 */
[----:B------:R-:W-:Y:S01]  /*141f0*/  IADD3 R143, R171, 0xe9, RZ ;  /* 0x000000e9ab8f7810 */ /* 0x000fe20007ffe0ff */
[----:B------:R-:W-:Y:S01]  /*14200*/  FMUL.FTZ R125, R125, c[0x0][0x2ec] ;  /* 0x0000bb007d7d7a20 */ /* 0x000fe20000410000 */
[C---:B------:R-:W-:Y:S01]  /*14210*/  IADD3 R230, R171.reuse, 0xc1, RZ ;  /* 0x000000c1abe67810 */ /* 0x040fe20007ffe0ff */
[C---:B------:R-:W-:Y:S01]  /*14220*/  HMMA.16816.F32.BF16 R84, R216.reuse, R138, R84 ;  /* 0x0000008ad854723c */ /* 0x040fe20000041854 */
[----:B------:R-:W-:Y:S01]  /*14230*/  IADD3 R226, R171, 0xb1, RZ ;  /* 0x000000b1abe27810 */ /* 0x000fe20007ffe0ff */
[----:B------:R-:W3:Y:S01]  /*14240*/  I2F R223, R224 ;  /* 0x000000e000df7306 */ /* 0x000ee20000201400 */
[-C--:B------:R-:W-:Y:S01]  /*14250*/  ISETP.GE.AND P3, PT, R176, R3.reuse, PT ;  /* 0x00000003b000720c */ /* 0x080fe20003f66270 */
[----:B------:R-:W-:Y:S01]  /*14260*/  FMUL.FTZ R97, R97, c[0x0][0x2ec] ;  /* 0x0000bb0061617a20 */ /* 0x000fe20000410000 */
[----:B------:R-:W-:Y:S01]  /*14270*/  @P5 LOP3.LUT R0, R0, 0x1, RZ, 0xfc, !PT ;  /* 0x0000000100005812 */ /* 0x000fe200078efcff */
[----:B------:R-:W-:Y:S01]  /*14280*/  FMUL.FTZ R99, R99, c[0x0][0x2ec] ;  /* 0x0000bb0063637a20 */ /* 0x000fe20000410000 */
[----:B------:R-:W-:Y:S01]  /*14290*/  IADD3 R239, R171, 0xf9, RZ ;  /* 0x000000f9abef7810 */ /* 0x000fe20007ffe0ff */
[C---:B--2---:R-:W-:Y:S01]  /*142a0*/  HMMA.16816.F32.BF16 R80, R216.reuse, R144, R80 ;  /* 0x00000090d850723c */ /* 0x044fe20000041850 */
[----:B------:R-:W-:Y:S01]  /*142b0*/  FMUL.FTZ R139, R73, c[0x0][0x2ec] ;  /* 0x0000bb00498b7a20 */ /* 0x000fe20000410000 */
[----:B------:R-:W-:Y:S01]  /*142c0*/  I2F R181, R184 ;  /* 0x000000b800b57306 */ /* 0x000fe20000201400 */
[----:B------:R-:W-:Y:S01]  /*142d0*/  FMUL.FTZ R73, R133, c[0x0][0x2ec] ;  /* 0x0000bb0085497a20 */ /* 0x000fe20000410000 */
[----:B------:R-:W-:Y:S01]  /*142e0*/  IADD3 R232, R171, 0xc9, RZ ;  /* 0x000000c9abe87810 */ /* 0x000fe20007ffe0ff */
[----:B------:R-:W-:Y:S01]  /*142f0*/  FMUL.FTZ R133, R57, c[0x0][0x2ec] ;  /* 0x0000bb0039857a20 */ /* 0x000fe20000410000 */
[-C--:B------:R-:W-:Y:S01]  /*14300*/  ISETP.GE.AND P2, PT, R180, R3.reuse, PT ;  /* 0x00000003b400720c */ /* 0x080fe20003f46270 */
[----:B-1----:R-:W-:Y:S01]  /*14310*/  FFMA.FTZ R141, R170, UR4, R141 ;  /* 0x00000004aa8d7c23 */ /* 0x002fe2000801008d */
[C---:B------:R-:W-:Y:S01]  /*14320*/  HMMA.16816.F32.BF16 R76, R216.reuse, R146, R76 ;  /* 0x00000092d84c723c */ /* 0x040fe2000004184c */
[----:B------:R-:W-:Y:S01]  /*14330*/  FMUL.FTZ R57, R58, c[0x0][0x2ec] ;  /* 0x0000bb003a397a20 */ /* 0x000fe20000410000 */
[----:B------:R-:W-:Y:S01]  /*14340*/  MUFU.TANH R139, R139 ;  /* 0x0000008b008b7308 */ /* 0x000fe20000002400 */
[----:B------:R-:W-:Y:S01]  /*14350*/  FMUL.FTZ R58, R34, c[0x0][0x2ec] ;  /* 0x0000bb00223a7a20 */ /* 0x000fe20000410000 */
[----:B------:R-:W-:Y:S01]  /*14360*/  IADD3 R238, R171, 0xe1, RZ ;  /* 0x000000e1abee7810 */ /* 0x000fe20007ffe0ff */
[----:B------:R-:W-:Y:S01]  /*14370*/  FMUL.FTZ R34, R35, c[0x0][0x2ec] ;  /* 0x0000bb0023227a20 */ /* 0x000fe20000410000 */
[----:B------:R-:W-:Y:S01]  /*14380*/  IADD3 R137, R171, 0xf1, RZ ;  /* 0x000000f1ab897810 */ /* 0x000fe20007ffe0ff */
[----:B---3--:R-:W-:Y:S01]  /*14390*/  FFMA.FTZ R25, R223, UR4, R250 ;  /* 0x00000004df197c23 */ /* 0x008fe200080100fa */
[C---:B----4-:R-:W-:Y:S01]  /*143a0*/  HMMA.16816.F32.BF16 R8, R216.reuse, R172, R8 ;  /* 0x000000acd808723c */ /* 0x050fe20000041808 */
[----:B------:R-:W-:Y:S01]  /*143b0*/  FMUL.FTZ R35, R31, c[0x0][0x2ec] ;  /* 0x0000bb001f237a20 */ /* 0x000fe20000410000 */
[----:B------:R-:W-:Y:S01]  /*143c0*/  I2F R227, R228 ;  /* 0x000000e400e37306 */ /* 0x000fe20000201400 */
[-C--:B------:R-:W-:Y:S01]  /*143d0*/  ISETP.GE.AND P6, PT, R184, R2.reuse, PT ;  /* 0x00000002b800720c */ /* 0x080fe20003fc6270 */
[----:B------:R-:W-:Y:S01]  /*143e0*/  FMUL.FTZ R31, R26, c[0x0][0x2ec] ;  /* 0x0000bb001a1f7a20 */ /* 0x000fe20000410000 */
[----:B------:R-:W-:Y:S01]  /*143f0*/  IADD3 R145, R178, 0x9, RZ ;  /* 0x00000009b2917810 */ /* 0x000fe20007ffe0ff */
[----:B------:R-:W-:Y:S01]  /*14400*/  FMUL.FTZ R26, R20, c[0x0][0x2ec] ;  /* 0x0000bb00141a7a20 */ /* 0x000fe20000410000 */
[C---:B------:R-:W-:Y:S01]  /*14410*/  IADD3 R188, R171.reuse, 0x89, RZ ;  /* 0x00000089abbc7810 */ /* 0x040fe20007ffe0ff */
[----:B------:R-:W-:Y:S01]  /*14420*/  HMMA.16816.F32.BF16 R4, R216, R174, R4 ;  /* 0x000000aed804723c */ /* 0x000fe20000041804 */
[-C--:B------:R-:W-:Y:S01]  /*14430*/  ISETP.GE.AND P0, PT, R171, R2.reuse, PT ;  /* 0x00000002ab00720c */ /* 0x080fe20003f06270 */
[----:B------:R-:W-:Y:S01]  /*14440*/  I2F R190, R191 ;  /* 0x000000bf00be7306 */ /* 0x000fe20000201400 */
[-C--:B------:R-:W-:Y:S01]  /*14450*/  ISETP.GE.AND P1, PT, R176, R2.reuse, PT ;  /* 0x00000002b000720c */ /* 0x080fe20003f26270 */
[----:B------:R-:W-:Y:S01]  /*14460*/  FFMA.FTZ R120, R223, UR4, R252 ;  /* 0x00000004df787c23 */ /* 0x000fe200080100fc */
[----:B------:R-:W-:Y:S01]  /*14470*/  ISETP.GE.AND P5, PT, R188, R3, PT ;  /* 0x00000003bc00720c */ /* 0x000fe20003fa6270 */
[----:B------:R-:W-:Y:S01]  /*14480*/  FMUL.FTZ R93, R93, c[0x0][0x2ec] ;  /* 0x0000bb005d5d7a20 */ /* 0x000fe20000410000 */
[----:B------:R-:W-:Y:S01]  /*14490*/  FSEL R176, R141, -INF , !P1 ;  /* 0xff8000008db07808 */ /* 0x000fe20004800000 */
[----:B------:R-:W-:Y:S01]  /*144a0*/  FMUL.FTZ R219, R134, c[0x0][0x2ec] ;  /* 0x0000bb0086db7a20 */ /* 0x000fe20000410000 */
[----:B------:R-:W-:Y:S01]  /*144b0*/  ISETP.GE.AND P1, PT, R188, R2, PT ;  /* 0x00000002bc00720c */ /* 0x000fe20003f26270 */
[----:B------:R-:W-:Y:S01]  /*144c0*/  FMUL.FTZ R134, R132, c[0x0][0x2ec] ;  /* 0x0000bb0084867a20 */ /* 0x000fe20000410000 */
[----:B------:R-:W1:Y:S01]  /*144d0*/  MUFU.TANH R133, R133 ;  /* 0x0000008500857308 */ /* 0x000e620000002400 */
[----:B------:R-:W-:Y:S01]  /*144e0*/  FMUL.FTZ R132, R69, c[0x0][0x2ec] ;  /* 0x0000bb0045847a20 */ /* 0x000fe20000410000 */
[----:B------:R-:W-:Y:S01]  /*144f0*/  IADD3 R250, R178, 0x29, RZ ;  /* 0x00000029b2fa7810 */ /* 0x000fe20007ffe0ff */
[----:B------:R-:W-:Y:S01]  /*14500*/  FMUL.FTZ R69, R70, c[0x0][0x2ec] ;  /* 0x0000bb0046457a20 */ /* 0x000fe20000410000 */
[C---:B------:R-:W-:Y:S01]  /*14510*/  IADD3 R217, R178.reuse, 0x21, RZ ;  /* 0x00000021b2d97810 */ /* 0x040fe20007ffe0ff */
[----:B------:R-:W-:Y:S01]  /*14520*/  FMUL.FTZ R70, R71, c[0x0][0x2ec] ;  /* 0x0000bb0047467a20 */ /* 0x000fe20000410000 */
[----:B------:R-:W-:Y:S01]  /*14530*/  IADD3 R180, R178, 0x31, RZ ;  /* 0x00000031b2b47810 */ /* 0x000fe20007ffe0ff */
[----:B------:R-:W-:Y:S01]  /*14540*/  FMUL.FTZ R218, R65, c[0x0][0x2ec] ;  /* 0x0000bb0041da7a20 */ /* 0x000fe20000410000 */
[----:B------:R-:W2:Y:S01]  /*14550*/  MUFU.TANH R132, R132 ;  /* 0x0000008400847308 */ /* 0x000ea20000002400 */
[----:B------:R-:W-:-:S02]  /*14560*/  FMUL.FTZ R9, R9, c[0x0][0x2ec] ;  /* 0x0000bb0009097a20 */ /* 0x000fc40000410000 */
[----:B------:R-:W-:Y:S02]  /*14570*/  FMUL.FTZ R11, R11, c[0x0][0x2ec] ;  /* 0x0000bb000b0b7a20 */ /* 0x000fe40000410000 */
[----:B------:R-:W-:Y:S02]  /*14580*/  FMUL.FTZ R7, R7, c[0x0][0x2ec] ;  /* 0x0000bb0007077a20 */ /* 0x000fe40000410000 */
[----:B------:R-:W-:Y:S01]  /*14590*/  FMUL.FTZ R62, R10, c[0x0][0x2ec] ;  /* 0x0000bb000a3e7a20 */ /* 0x000fe20000410000 */
[----:B------:R-:W-:Y:S01]  /*145a0*/  MUFU.TANH R70, R70 ;  /* 0x0000004600467308 */ /* 0x000fe20000002400 */
[----:B-1----:R-:W-:Y:S01]  /*145b0*/  FFMA.FTZ R19, R190, UR4, R133 ;  /* 0x00000004be137c23 */ /* 0x002fe20008010085 */
[----:B------:R-:W-:Y:S01]  /*145c0*/  IADD3 R133, R178, 0x49, RZ ;  /* 0x00000049b2857810 */ /* 0x000fe20007ffe0ff */
[----:B------:R-:W-:Y:S02]  /*145d0*/  FMUL.FTZ R5, R5, c[0x0][0x2ec] ;  /* 0x0000bb0005057a20 */ /* 0x000fe40000410000 */
[----:B------:R-:W-:-:S02]  /*145e0*/  FMUL.FTZ R10, R124, c[0x0][0x2ec] ;  /* 0x0000bb007c0a7a20 */ /* 0x000fc40000410000 */
[----:B------:R-:W-:Y:S01]  /*145f0*/  FMUL.FTZ R65, R66, c[0x0][0x2ec] ;  /* 0x0000bb0042417a20 */ /* 0x000fe20000410000 */
[----:B------:R-:W1:Y:S01]  /*14600*/  MUFU.TANH R218, R218 ;  /* 0x000000da00da7308 */ /* 0x000e620000002400 */
[----:B--2---:R-:W-:Y:S02]  /*14610*/  FFMA.FTZ R23, R179, UR4, R132 ;  /* 0x00000004b3177c23 */ /* 0x004fe40008010084 */
[----:B------:R-:W-:Y:S02]  /*14620*/  FMUL.FTZ R66, R122, c[0x0][0x2ec] ;  /* 0x0000bb007a427a20 */ /* 0x000fe40000410000 */
[----:B------:R-:W-:Y:S01]  /*14630*/  FMUL.FTZ R95, R95, c[0x0][0x2ec] ;  /* 0x0000bb005f5f7a20 */ /* 0x000fe20000410000 */
[----:B------:R-:W-:Y:S01]  /*14640*/  FSEL R23, R23, -INF , !P2 ;  /* 0xff80000017177808 */ /* 0x000fe20005000000 */
[----:B------:R-:W-:Y:S01]  /*14650*/  FMUL.FTZ R89, R89, c[0x0][0x2ec] ;  /* 0x0000bb0059597a20 */ /* 0x000fe20000410000 */
[----:B------:R-:W-:Y:S01]  /*14660*/  MUFU.TANH R47, R42 ;  /* 0x0000002a002f7308 */ /* 0x000fe20000002400 */
[----:B------:R-:W-:Y:S01]  /*14670*/  ISETP.GE.AND P2, PT, R191, R3, PT ;  /* 0x00000003bf00720c */ /* 0x000fe20003f46270 */
[----:B------:R-:W-:-:S02]  /*14680*/  FMUL.FTZ R8, R8, c[0x0][0x2ec] ;  /* 0x0000bb0008087a20 */ /* 0x000fc40000410000 */
[----:B------:R-:W-:Y:S01]  /*14690*/  FMUL.FTZ R6, R6, c[0x0][0x2ec] ;  /* 0x0000bb0006067a20 */ /* 0x000fe20000410000 */
[----:B------:R-:W-:Y:S01]  /*146a0*/  FSEL R19, R19, -INF , !P2 ;  /* 0xff80000013137808 */ /* 0x000fe20005000000 */
[----:B------:R-:W-:Y:S01]  /*146b0*/  FMUL.FTZ R4, R4, c[0x0][0x2ec] ;  /* 0x0000bb0004047a20 */ /* 0x000fe20000410000 */
[----:B------:R-:W-:Y:S01]  /*146c0*/  ISETP.GE.AND P2, PT, R183, R3, PT ;  /* 0x00000003b700720c */ /* 0x000fe20003f46270 */
[----:B------:R-:W2:Y:S01]  /*146d0*/  MUFU.TANH R140, R67 ;  /* 0x00000043008c7308 */ /* 0x000ea20000002400 */
[----:B-1----:R-:W-:Y:S02]  /*146e0*/  FFMA.FTZ R21, R181, UR4, R218 ;  /* 0x00000004b5157c23 */ /* 0x002fe400080100da */
[----:B------:R-:W-:Y:S02]  /*146f0*/  FMUL.FTZ R96, R96, c[0x0][0x2ec] ;  /* 0x0000bb0060607a20 */ /* 0x000fe40000410000 */
[----:B------:R-:W-:Y:S02]  /*14700*/  FMUL.FTZ R74, R74, c[0x0][0x2ec] ;  /* 0x0000bb004a4a7a20 */ /* 0x000fe40000410000 */
[----:B------:R-:W-:Y:S01]  /*14710*/  FMUL.FTZ R76, R76, c[0x0][0x2ec] ;  /* 0x0000bb004c4c7a20 */ /* 0x000fe20000410000 */
[----:B------:R-:W1:Y:S01]  /*14720*/  MUFU.TANH R71, R59 ;  /* 0x0000003b00477308 */ /* 0x000e620000002400 */
[----:B------:R-:W-:-:S02]  /*14730*/  FMUL.FTZ R72, R72, c[0x0][0x2ec] ;  /* 0x0000bb0048487a20 */ /* 0x000fc40000410000 */
[----:B------:R-:W-:Y:S02]  /*14740*/  FMUL.FTZ R80, R80, c[0x0][0x2ec] ;  /* 0x0000bb0050507a20 */ /* 0x000fe40000410000 */
[----:B------:R-:W-:Y:S02]  /*14750*/  FMUL.FTZ R98, R98, c[0x0][0x2ec] ;  /* 0x0000bb0062627a20 */ /* 0x000fe40000410000 */
[----:B------:R-:W-:Y:S01]  /*14760*/  FMUL.FTZ R82, R82, c[0x0][0x2ec] ;  /* 0x0000bb0052527a20 */ /* 0x000fe20000410000 */
[----:B------:R3:W-:Y:S01]  /*14770*/  MUFU.TANH R42, R29 ;  /* 0x0000001d002a7308 */ /* 0x0007e20000002400 */
[----:B--2---:R-:W-:Y:S01]  /*14780*/  FFMA.FTZ R140, R181, UR4, R140 ;  /* 0x00000004b58c7c23 */ /* 0x004fe2000801008c */
[----:B------:R-:W-:Y:S01]  /*14790*/  IADD3 R181, R178, 0x41, RZ ;  /* 0x00000041b2b57810 */ /* 0x000fe20007ffe0ff */
[----:B------:R-:W-:Y:S02]  /*147a0*/  FMUL.FTZ R67, R116, c[0x0][0x2ec] ;  /* 0x0000bb0074437a20 */ /* 0x000fe40000410000 */
[----:B------:R-:W-:Y:S01]  /*147b0*/  FMUL.FTZ R90, R90, c[0x0][0x2ec] ;  /* 0x0000bb005a5a7a20 */ /* 0x000fe20000410000 */
[----:B------:R-:W-:Y:S01]  /*147c0*/  FSEL R140, R140, -INF , !P6 ;  /* 0xff8000008c8c7808 */ /* 0x000fe20007000000 */
[----:B------:R-:W-:Y:S01]  /*147d0*/  FMUL.FTZ R78, R78, c[0x0][0x2ec] ;  /* 0x0000bb004e4e7a20 */ /* 0x000fe20000410000 */
[----:B------:R-:W2:Y:S01]  /*147e0*/  I2F R233, R235 ;  /* 0x000000eb00e97306 */ /* 0x000ea20000201400 */
[----:B-1----:R-:W-:Y:S01]  /*147f0*/  FFMA.FTZ R71, R190, UR4, R71 ;  /* 0x00000004be477c23 */ /* 0x002fe20008010047 */
[----:B------:R-:W-:Y:S01]  /*14800*/  ISETP.GE.AND P6, PT, R222, R3, PT ;  /* 0x00000003de00720c */ /* 0x000fe20003fc6270 */
[----:B------:R-:W-:-:S02]  /*14810*/  FMUL.FTZ R59, R30, c[0x0][0x2ec] ;  /* 0x0000bb001e3b7a20 */ /* 0x000fc40000410000 */
[----:B------:R-:W-:Y:S02]  /*14820*/  FMUL.FTZ R30, R24, c[0x0][0x2ec] ;  /* 0x0000bb00181e7a20 */ /* 0x000fe40000410000 */
[----:B------:R-:W-:Y:S01]  /*14830*/  FMUL.FTZ R24, R27, c[0x0][0x2ec] ;  /* 0x0000bb001b187a20 */ /* 0x000fe20000410000 */
[----:B------:R-:W1:Y:S01]  /*14840*/  I2F R182, R183 ;  /* 0x000000b700b67306 */ /* 0x000e620000201400 */
[----:B---3--:R-:W-:Y:S02]  /*14850*/  FFMA.FTZ R29, R170, UR4, R139 ;  /* 0x00000004aa1d7c23 */ /* 0x008fe4000801008b */
[----:B------:R-:W-:Y:S02]  /*14860*/  FFMA.FTZ R170, R179, UR4, R70 ;  /* 0x00000004b3aa7c23 */ /* 0x000fe40008010046 */
[----:B------:R-:W-:Y:S01]  /*14870*/  FMUL.FTZ R126, R126, c[0x0][0x2ec] ;  /* 0x0000bb007e7e7a20 */ /* 0x000fe20000410000 */
[----:B------:R-:W-:Y:S02]  /*14880*/  FSEL R29, R29, -INF , !P3 ;  /* 0xff8000001d1d7808 */ /* 0x000fe40005800000 */
[----:B------:R-:W3:Y:S01]  /*14890*/  I2F R213, R222 ;  /* 0x000000de00d57306 */ /* 0x000ee20000201400 */
[----:B------:R-:W-:Y:S01]  /*148a0*/  FSEL R170, R170, -INF , !P4 ;  /* 0xff800000aaaa7808 */ /* 0x000fe20006000000 */
[----:B--2---:R-:W-:Y:S01]  /*148b0*/  FFMA.FTZ R37, R233, UR4, R37 ;  /* 0x00000004e9257c23 */ /* 0x004fe20008010025 */
[----:B------:R-:W-:-:S02]  /*148c0*/  ISETP.GE.AND P4, PT, R224, R3, PT ;  /* 0x00000003e000720c */ /* 0x000fc40003f86270 */
[----:B------:R-:W-:Y:S02]  /*148d0*/  LOP3.LUT P3, RZ, R0, 0x1, RZ, 0xc0, !PT ;  /* 0x0000000100ff7812 */ /* 0x000fe4000786c0ff */
[----:B------:R-:W-:Y:S01]  /*148e0*/  FSEL R25, R25, -INF , !P4 ;  /* 0xff80000019197808 */ /* 0x000fe20006000000 */
[----:B------:R-:W2:Y:S01]  /*148f0*/  MUFU.TANH R135, R135 ;  /* 0x0000008700877308 */ /* 0x000ea20000002400 */
[----:B------:R-:W-:Y:S01]  /*14900*/  ISETP.GE.AND P4, PT, R228, R3, PT ;  /* 0x00000003e400720c */ /* 0x000fe20003f86270 */
[----:B-1----:R-:W-:Y:S01]  /*14910*/  FFMA.FTZ R15, R182, UR4, R243 ;  /* 0x00000004b60f7c23 */ /* 0x002fe200080100f3 */
[----:B------:R-:W-:Y:S01]  /*14920*/  FSEL R21, R21, -INF , !P3 ;  /* 0xff80000015157808 */ /* 0x000fe20005800000 */
[----:B------:R-:W-:Y:S01]  /*14930*/  IMAD.U32 R243, RZ, RZ, UR6 ;  /* 0x00000006fff37e24 */ /* 0x000fe2000f8e00ff */
[-C--:B------:R-:W-:Y:S02]  /*14940*/  ISETP.GE.AND P3, PT, R191, R2.reuse, PT ;  /* 0x00000002bf00720c */ /* 0x080fe40003f66270 */
[----:B------:R-:W-:Y:S01]  /*14950*/  FSEL R15, R15, -INF , !P2 ;  /* 0xff8000000f0f7808 */ /* 0x000fe20005000000 */
[----:B------:R-:W1:Y:S01]  /*14960*/  I2F R234, R236 ;  /* 0x000000ec00ea7306 */ /* 0x000e620000201400 */
[----:B------:R-:W-:Y:S01]  /*14970*/  FSEL R124, R71, -INF , !P3 ;  /* 0xff800000477c7808 */ /* 0x000fe20005800000 */
[----:B---3--:R-:W-:Y:S01]  /*14980*/  FFMA.FTZ R122, R213, UR4, R246 ;  /* 0x00000004d57a7c23 */ /* 0x008fe200080100f6 */
[----:B------:R-:W-:-:S02]  /*14990*/  ISETP.GE.AND P3, PT, R183, R2, PT ;  /* 0x00000002b700720c */ /* 0x000fc40003f66270 */
[----:B------:R-:W-:Y:S02]  /*149a0*/  ISETP.GE.AND P2, PT, R230, R3, PT ;  /* 0x00000003e600720c */ /* 0x000fe40003f46270 */
[----:B------:R-:W-:Y:S01]  /*149b0*/  IADD3 R246, R178, 0x29, RZ ;  /* 0x00000029b2f67810 */ /* 0x000fe20007ffe0ff */
[----:B------:R-:W-:Y:S01]  /*149c0*/  I2F R142, R143 ;  /* 0x0000008f008e7306 */ /* 0x000fe20000201400 */
[----:B--2---:R-:W-:Y:S01]  /*149d0*/  FFMA.FTZ R116, R182, UR4, R135 ;  /* 0x00000004b6747c23 */ /* 0x004fe20008010087 */
[----:B------:R-:W-:Y:S02]  /*149e0*/  LOP3.LUT R0, R0, 0xfffffffe, RZ, 0xc0, !PT ;  /* 0xfffffffe00007812 */ /* 0x000fe400078ec0ff */
[----:B------:R-:W-:Y:S02]  /*149f0*/  IADD3 R71, R178, 0x51, RZ ;  /* 0x00000051b2477810 */ /* 0x000fe40007ffe0ff */
[----:B------:R-:W-:Y:S02]  /*14a00*/  FSEL R116, R116, -INF , !P3 ;  /* 0xff80000074747808 */ /* 0x000fe40005800000 */
[----:B------:R-:W-:Y:S01]  /*14a10*/  I2F R229, R230 ;  /* 0x000000e600e57306 */ /* 0x000fe20000201400 */
[----:B------:R-:W-:Y:S01]  /*14a20*/  ISETP.GE.AND P3, PT, R230, R2, PT ;  /* 0x00000002e600720c */ /* 0x000fe20003f66270 */
[----:B-1----:R-:W-:Y:S01]  /*14a30*/  FFMA.FTZ R41, R234, UR4, R41 ;  /* 0x00000004ea297c23 */ /* 0x002fe20008010029 */
[----:B------:R-:W-:-:S02]  /*14a40*/  IADD3 R191, R178, 0x61, RZ ;  /* 0x00000061b2bf7810 */ /* 0x000fc40007ffe0ff */
[----:B------:R-:W-:-:S03]  /*14a50*/  LOP3.LUT R243, R243, 0xe0, R186, 0xfe, !PT ;  /* 0x000000e0f3f37812 */ /* 0x000fc600078efeba */
[----:B------:R-:W1:Y:S08]  /*14a60*/  I2F R225, R226 ;  /* 0x000000e200e17306 */ /* 0x000e700000201400 */
[----:B------:R-:W-:Y:S08]  /*14a70*/  MUFU.TANH R34, R34 ;  /* 0x0000002200227308 */ /* 0x000ff00000002400 */
[----:B------:R2:W-:Y:S01]  /*14a80*/  MUFU.TANH R249, R9 ;  /* 0x0000000900f97308 */ /* 0x0005e20000002400 */
[----:B-1----:R-:W-:-:S07]  /*14a90*/  FFMA.FTZ R13, R225, UR4, R44 ;  /* 0x00000004e10d7c23 */ /* 0x002fce000801002c */
[----:B------:R1:W-:Y:S01]  /*14aa0*/  MUFU.TANH R251, R11 ;  /* 0x0000000b00fb7308 */ /* 0x0003e20000002400 */
[----:B--2---:R-:W-:-:S07]  /*14ab0*/  FMUL.FTZ R9, R103, c[0x0][0x2ec] ;  /* 0x0000bb0067097a20 */ /* 0x004fce0000410000 */
[----:B------:R-:W-:Y:S01]  /*14ac0*/  I2F R138, R239 ;  /* 0x000000ef008a7306 */ /* 0x000fe20000201400 */
[----:B-1----:R-:W-:-:S07]  /*14ad0*/  FFMA.FTZ R11, R227, UR4, R36 ;  /* 0x00000004e30b7c23 */ /* 0x002fce0008010024 */
[----:B------:R-:W1:Y:S01]  /*14ae0*/  MUFU.TANH R7, R7 ;  /* 0x0000000700077308 */ /* 0x000e620000002400 */
[----:B------:R-:W-:Y:S02]  /*14af0*/  FSEL R11, R11, -INF , !P4 ;  /* 0xff8000000b0b7808 */ /* 0x000fe40006000000 */
[----:B------:R-:W-:-:S05]  /*14b00*/  ISETP.GE.AND P4, PT, R235, R3, PT ;  /* 0x00000003eb00720c */ /* 0x000fca0003f86270 */
[----:B------:R-:W2:Y:S01]  /*14b10*/  I2F R231, R232 ;  /* 0x000000e800e77306 */ /* 0x000ea20000201400 */
[----:B------:R-:W-:Y:S01]  /*14b20*/  FSEL R171, R37, -INF , !P4 ;  /* 0xff80000025ab7808 */ /* 0x000fe20006000000 */
[----:B------:R-:W-:Y:S01]  /*14b30*/  FFMA.FTZ R37, R234, UR4, R39 ;  /* 0x00000004ea257c23 */ /* 0x000fe20008010027 */
[----:B------:R-:W-:Y:S01]  /*14b40*/  ISETP.GE.AND P4, PT, R143, R3, PT ;  /* 0x000000038f00720c */ /* 0x000fe20003f86270 */
[----:B------:R-:W-:-:S04]  /*14b50*/  FFMA.FTZ R39, R142, UR4, R245 ;  /* 0x000000048e277c23 */ /* 0x000fc800080100f5 */
[----:B------:R-:W3:Y:S01]  /*14b60*/  MUFU.TANH R35, R35 ;  /* 0x0000002300237308 */ /* 0x000ee20000002400 */
[----:B-1----:R-:W-:Y:S01]  /*14b70*/  FFMA.FTZ R7, R138, UR4, R7 ;  /* 0x000000048a077c23 */ /* 0x002fe20008010007 */
[----:B------:R-:W-:Y:S02]  /*14b80*/  FSEL R39, R39, -INF , !P4 ;  /* 0xff80000027277808 */ /* 0x000fe40006000000 */
[----:B------:R-:W-:-:S04]  /*14b90*/  ISETP.GE.AND P4, PT, R239, R2, PT ;  /* 0x00000002ef00720c */ /* 0x000fc80003f86270 */
[----:B------:R1:W-:Y:S01]  /*14ba0*/  MUFU.TANH R33, R9 ;  /* 0x0000000900217308 */ /* 0x0003e20000002400 */
[----:B--2---:R-:W-:-:S07]  /*14bb0*/  FFMA.FTZ R42, R231, UR4, R42 ;  /* 0x00000004e72a7c23 */ /* 0x004fce000801002a */
[----:B------:R-:W2:Y:S08]  /*14bc0*/  I2F R237, R238 ;  /* 0x000000ee00ed7306 */ /* 0x000eb00000201400 */
[----:B------:R-:W4:Y:S01]  /*14bd0*/  I2F R136, R137 ;  /* 0x0000008900887306 */ /* 0x000f220000201400 */
[C---:B-1----:R-:W-:Y:S02]  /*14be0*/  FFMA.FTZ R9, R229.reuse, UR4, R32 ;  /* 0x00000004e5097c23 */ /* 0x042fe40008010020 */
[----:B------:R-:W-:-:S02]  /*14bf0*/  FFMA.FTZ R229, R229, UR4, R34 ;  /* 0x00000004e5e57c23 */ /* 0x000fc40008010022 */
[----:B---3--:R-:W-:Y:S01]  /*14c00*/  FFMA.FTZ R34, R231, UR4, R35 ;  /* 0x00000004e7227c23 */ /* 0x008fe20008010023 */
[----:B------:R-:W-:Y:S01]  /*14c10*/  FSEL R9, R9, -INF , !P2 ;  /* 0xff80000009097808 */ /* 0x000fe20005000000 */
[----:B------:R-:W-:Y:S01]  /*14c20*/  IMAD.U32 R231, RZ, RZ, UR6 ;  /* 0x00000006ffe77e24 */ /* 0x000fe2000f8e00ff */
[----:B------:R1:W3:Y:S01]  /*14c30*/  MUFU.TANH R20, R17 ;  /* 0x0000001100147308 */ /* 0x0002e20000002400 */
[----:B------:R-:W-:Y:S01]  /*14c40*/  FSEL R35, R229, -INF , !P3 ;  /* 0xff800000e5237808 */ /* 0x000fe20005800000 */
[----:B--2---:R-:W-:Y:S01]  /*14c50*/  FFMA.FTZ R36, R237, UR4, R247 ;  /* 0x00000004ed247c23 */ /* 0x004fe200080100f7 */
[CC--:B------:R-:W-:Y:S01]  /*14c60*/  ISETP.GE.AND P2, PT, R236.reuse, R3.reuse, PT ;  /* 0x00000003ec00720c */ /* 0x0c0fe20003f46270 */
[----:B------:R-:W-:Y:S01]  /*14c70*/  IMAD.U32 R247, RZ, RZ, UR6 ;  /* 0x00000006fff77e24 */ /* 0x000fe2000f8e00ff */
[-C--:B------:R-:W-:Y:S02]  /*14c80*/  ISETP.GE.AND P3, PT, R236, R2.reuse, PT ;  /* 0x00000002ec00720c */ /* 0x080fe40003f66270 */
[----:B------:R-:W-:Y:S01]  /*14c90*/  FSEL R139, R41, -INF , !P2 ;  /* 0xff800000298b7808 */ /* 0x000fe20005000000 */
[----:B------:R-:W-:Y:S01]  /*14ca0*/  I2F R146, R145 ;  /* 0x0000009100927306 */ /* 0x000fe20000201400 */
[----:B------:R-:W-:Y:S01]  /*14cb0*/  FSEL R37, R37, -INF , !P3 ;  /* 0xff80000025257808 */ /* 0x000fe20005800000 */
[C---:B----4-:R-:W-:Y:S01]  /*14cc0*/  FFMA.FTZ R41, R136.reuse, UR4, R251 ;  /* 0x0000000488297c23 */ /* 0x050fe200080100fb */
[CC--:B------:R-:W-:Y:S01]  /*14cd0*/  ISETP.GE.AND P3, PT, R137.reuse, R2.reuse, PT ;  /* 0x000000028900720c */ /* 0x0c0fe20003f66270 */
[----:B------:R-:W-:Y:S01]  /*14ce0*/  FFMA.FTZ R44, R136, UR4, R249 ;  /* 0x00000004882c7c23 */ /* 0x000fe200080100f9 */
[-C--:B------:R-:W-:Y:S01]  /*14cf0*/  ISETP.GE.AND P2, PT, R137, R3.reuse, PT ;  /* 0x000000038900720c */ /* 0x080fe20003f46270 */
[----:B------:R-:W-:Y:S01]  /*14d00*/  FMUL.FTZ R136, R87, c[0x0][0x2ec] ;  /* 0x0000bb0057887a20 */ /* 0x000fe20000410000 */
[----:B------:R-:W-:Y:S01]  /*14d10*/  FSEL R41, R41, -INF , !P3 ;  /* 0xff80000029297808 */ /* 0x000fe20005800000 */
[----:B-1----:R-:W-:Y:S01]  /*14d20*/  FFMA.FTZ R17, R213, UR4, R248 ;  /* 0x00000004d5117c23 */ /* 0x002fe200080100f8 */
[----:B------:R-:W1:Y:S01]  /*14d30*/  MUFU.TANH R127, R127 ;  /* 0x0000007f007f7308 */ /* 0x000e620000002400 */
[----:B------:R-:W-:Y:S01]  /*14d40*/  IMAD.MOV.U32 R248, RZ, RZ, R33 ;  /* 0x000000fffff87224 */ /* 0x000fe200078e0021 */
[-C--:B------:R-:W-:Y:S01]  /*14d50*/  ISETP.GE.AND P3, PT, R240, R3.reuse, PT ;  /* 0x00000003f000720c */ /* 0x080fe20003f66270 */
[----:B------:R-:W-:Y:S01]  /*14d60*/  FFMA.FTZ R33, R225, UR4, R40 ;  /* 0x00000004e1217c23 */ /* 0x000fe20008010028 */
[----:B------:R-:W-:Y:S01]  /*14d70*/  FSEL R17, R17, -INF , !P6 ;  /* 0xff80000011117808 */ /* 0x000fe20007000000 */
[----:B---3--:R-:W-:Y:S01]  /*14d80*/  FFMA.FTZ R20, R237, UR4, R20 ;  /* 0x00000004ed147c23 */ /* 0x008fe20008010014 */
[-C--:B------:R-:W-:Y:S01]  /*14d90*/  ISETP.GE.AND P6, PT, R226, R3.reuse, PT ;  /* 0x00000003e200720c */ /* 0x080fe20003fc6270 */
[----:B------:R-:W-:Y:S01]  /*14da0*/  IMAD.U32 R237, RZ, RZ, UR6 ;  /* 0x00000006ffed7e24 */ /* 0x000fe2000f8e00ff */
[----:B------:R-:W2:Y:S01]  /*14db0*/  I2F R185, R188 ;  /* 0x000000bc00b97306 */ /* 0x000ea20000201400 */
[----:B------:R-:W-:Y:S01]  /*14dc0*/  FSEL R40, R7, -INF , !P4 ;  /* 0xff80000007287808 */ /* 0x000fe20006000000 */
[----:B------:R-:W-:Y:S01]  /*14dd0*/  IMAD.U32 R7, RZ, RZ, UR6 ;  /* 0x00000006ff077e24 */ /* 0x000fe2000f8e00ff */
[----:B------:R-:W-:Y:S01]  /*14de0*/  FSEL R13, R13, -INF , !P6 ;  /* 0xff8000000d0d7808 */ /* 0x000fe20007000000 */
[----:B------:R-:W-:Y:S01]  /*14df0*/  IMAD.U32 R249, RZ, RZ, UR6 ;  /* 0x00000006fff97e24 */ /* 0x000fe2000f8e00ff */
[-C--:B------:R-:W-:Y:S01]  /*14e00*/  ISETP.GE.AND P6, PT, R232, R3.reuse, PT ;  /* 0x00000003e800720c */ /* 0x080fe20003fc6270 */
[----:B------:R-:W-:Y:S01]  /*14e10*/  IMAD.U32 R251, RZ, RZ, UR6 ;  /* 0x00000006fffb7e24 */ /* 0x000fe2000f8e00ff */
[----:B------:R-:W-:Y:S01]  /*14e20*/  FSEL R44, R44, -INF , !P2 ;  /* 0xff8000002c2c7808 */ /* 0x000fe20005000000 */
[----:B------:R-:W3:Y:S01]  /*14e30*/  I2F R147, R240 ;  /* 0x000000f000937306 */ /* 0x000ee20000201400 */
[----:B------:R-:W-:Y:S01]  /*14e40*/  FSEL R141, R42, -INF , !P6 ;  /* 0xff8000002a8d7808 */ /* 0x000fe20007000000 */
[----:B------:R-:W-:Y:S01]  /*14e50*/  FFMA.FTZ R42, R142, UR4, R43 ;  /* 0x000000048e2a7c23 */ /* 0x000fe2000801002b */
[----:B------:R-:W-:Y:S01]  /*14e60*/  ISETP.GE.AND P6, PT, R238, R3, PT ;  /* 0x00000003ee00720c */ /* 0x000fe20003fc6270 */
[----:B-1----:R-:W-:Y:S01]  /*14e70*/  FFMA.FTZ R146, R146, UR4, R127 ;  /* 0x0000000492927c23 */ /* 0x002fe2000801007f */
[----:B------:R-:W-:Y:S01]  /*14e80*/  LOP3.LUT R127, R7, 0xa8, R186, 0xfe, !PT ;  /* 0x000000a8077f7812 */ /* 0x000fe200078efeba */
[----:B------:R-:W-:Y:S01]  /*14e90*/  IMAD.U32 R43, RZ, RZ, UR6 ;  /* 0x00000006ff2b7e24 */ /* 0x000fe2000f8e00ff */
[-C--:B------:R-:W-:Y:S01]  /*14ea0*/  ISETP.GE.AND P2, PT, R240, R2.reuse, PT ;  /* 0x00000002f000720c */ /* 0x080fe20003f46270 */
[----:B------:R-:W1:Y:S01]  /*14eb0*/  MUFU.TANH R5, R5 ;  /* 0x0000000500057308 */ /* 0x000e620000002400 */
[----:B--2---:R-:W-:Y:S01]  /*14ec0*/  FFMA.FTZ R27, R185, UR4, R242 ;  /* 0x00000004b91b7c23 */ /* 0x004fe200080100f2 */
[----:B------:R-:W-:Y:S01]  /*14ed0*/  ISETP.GE.AND P4, PT, R241, R2, PT ;  /* 0x00000002f100720c */ /* 0x000fe20003f86270 */
[----:B------:R-:W-:Y:S01]  /*14ee0*/  FFMA.FTZ R132, R185, UR4, R244 ;  /* 0x00000004b9847c23 */ /* 0x000fe200080100f4 */
[----:B------:R-:W-:-:S02]  /*14ef0*/  LOP3.LUT R234, R43, 0x98, R186, 0xfe, !PT ;  /* 0x000000982bea7812 */ /* 0x000fc400078efeba */
[----:B------:R-:W-:Y:S02]  /*14f00*/  FSEL R27, R27, -INF , !P5 ;  /* 0xff8000001b1b7808 */ /* 0x000fe40006800000 */
[----:B------:R2:W-:Y:S01]  /*14f10*/  MUFU.TANH R103, R97 ;  /* 0x0000006100677308 */ /* 0x0005e20000002400 */
[----:B---3--:R-:W-:Y:S01]  /*14f20*/  FFMA.FTZ R7, R147, UR4, R121 ;  /* 0x0000000493077c23 */ /* 0x008fe20008010079 */
[-C--:B------:R-:W-:Y:S02]  /*14f30*/  ISETP.GE.AND P5, PT, R222, R2.reuse, PT ;  /* 0x00000002de00720c */ /* 0x080fe40003fa6270 */
[----:B------:R-:W-:Y:S02]  /*14f40*/  FSEL R132, R132, -INF , !P1 ;  /* 0xff80000084847808 */ /* 0x000fe40004800000 */
[----:B------:R-:W-:Y:S01]  /*14f50*/  FSEL R7, R7, -INF , !P3 ;  /* 0xff80000007077808 */ /* 0x000fe20005800000 */
[----:B-1----:R-:W-:Y:S01]  /*14f60*/  FFMA.FTZ R5, R138, UR4, R5 ;  /* 0x000000048a057c23 */ /* 0x002fe20008010005 */
[----:B------:R-:W-:Y:S01]  /*14f70*/  LOP3.LUT R138, R43, 0xa0, R186, 0xfe, !PT ;  /* 0x000000a02b8a7812 */ /* 0x000fe200078efeba */
[----:B------:R-:W1:Y:S01]  /*14f80*/  MUFU.TANH R38, R38 ;  /* 0x0000002600267308 */ /* 0x000e620000002400 */
[----:B------:R-:W-:-:S02]  /*14f90*/  ISETP.GE.AND P3, PT, R246, R2, PT ;  /* 0x00000002f600720c */ /* 0x000fc40003f66270 */
[----:B------:R-:W-:Y:S02]  /*14fa0*/  FSEL R122, R122, -INF , !P5 ;  /* 0xff8000007a7a7808 */ /* 0x000fe40006800000 */
[----:B------:R-:W-:Y:S02]  /*14fb0*/  ISETP.GE.AND P5, PT, R226, R2, PT ;  /* 0x00000002e200720c */ /* 0x000fe40003fa6270 */
[----:B--2---:R-:W-:Y:S01]  /*14fc0*/  FSEL R97, R20, -INF , !P6 ;  /* 0xff80000014617808 */ /* 0x004fe20007000000 */
[----:B------:R-:W-:Y:S01]  /*14fd0*/  MUFU.TANH R111, R111 ;  /* 0x0000006f006f7308 */ /* 0x000fe20000002400 */
[----:B------:R-:W-:Y:S01]  /*14fe0*/  ISETP.GE.AND P6, PT, R239, R3, PT ;  /* 0x00000003ef00720c */ /* 0x000fe20003fc6270 */
[----:B------:R-:W-:Y:S01]  /*14ff0*/  IMAD.U32 R239, RZ, RZ, UR6 ;  /* 0x00000006ffef7e24 */ /* 0x000fe2000f8e00ff */
[----:B------:R-:W-:Y:S02]  /*15000*/  FSEL R33, R33, -INF , !P5 ;  /* 0xff80000021217808 */ /* 0x000fe40006800000 */
[----:B------:R-:W-:-:S02]  /*15010*/  FSEL R43, R5, -INF , !P6 ;  /* 0xff800000052b7808 */ /* 0x000fc40007000000 */
[----:B------:R-:W-:Y:S01]  /*15020*/  ISETP.GE.AND P6, PT, R246, R3, PT ;  /* 0x00000003f600720c */ /* 0x000fe20003fc6270 */
[----:B------:R-:W-:Y:S01]  /*15030*/  I2F R144, R145 ;  /* 0x0000009100907306 */ /* 0x000fe20000201400 */
[-C--:B------:R-:W-:Y:S01]  /*15040*/  ISETP.GE.AND P5, PT, R232, R2.reuse, PT ;  /* 0x00000002e800720c */ /* 0x080fe20003fa6270 */
[----:B-1----:R-:W-:Y:S01]  /*15050*/  FFMA.FTZ R38, R227, UR4, R38 ;  /* 0x00000004e3267c23 */ /* 0x002fe20008010026 */
[-C--:B------:R-:W-:Y:S01]  /*15060*/  ISETP.GE.AND P1, PT, R224, R2.reuse, PT ;  /* 0x00000002e000720c */ /* 0x080fe20003f26270 */
[----:B------:R-:W-:Y:S01]  /*15070*/  FMUL.FTZ R232, R91, c[0x0][0x2ec] ;  /* 0x0000bb005be87a20 */ /* 0x000fe20000410000 */
[----:B------:R-:W-:Y:S02]  /*15080*/  FSEL R34, R34, -INF , !P5 ;  /* 0xff80000022227808 */ /* 0x000fe40006800000 */
[----:B------:R-:W-:Y:S01]  /*15090*/  ISETP.GE.AND P5, PT, R238, R2, PT ;  /* 0x00000002ee00720c */ /* 0x000fe20003fa6270 */
[----:B------:R-:W1:Y:S01]  /*150a0*/  I2F R246, R246 ;  /* 0x000000f600f67306 */ /* 0x000e620000201400 */
[----:B------:R-:W-:-:S02]  /*150b0*/  FSEL R120, R120, -INF , !P1 ;  /* 0xff80000078787808 */ /* 0x000fc40004800000 */
[-C--:B------:R-:W-:Y:S02]  /*150c0*/  ISETP.GE.AND P1, PT, R228, R2.reuse, PT ;  /* 0x00000002e400720c */ /* 0x080fe40003f26270 */
[----:B------:R-:W-:Y:S02]  /*150d0*/  FSEL R36, R36, -INF , !P5 ;  /* 0xff80000024247808 */ /* 0x000fe40006800000 */
[----:B------:R-:W-:Y:S01]  /*150e0*/  ISETP.GE.AND P5, PT, R145, R3, PT ;  /* 0x000000039100720c */ /* 0x000fe20003fa6270 */
[----:B------:R-:W2:Y:S01]  /*150f0*/  MUFU.TANH R125, R125 ;  /* 0x0000007d007d7308 */ /* 0x000ea20000002400 */
[----:B------:R-:W-:Y:S02]  /*15100*/  FSEL R32, R38, -INF , !P1 ;  /* 0xff80000026207808 */ /* 0x000fe40004800000 */
[----:B------:R-:W-:Y:S01]  /*15110*/  ISETP.GE.AND P1, PT, R235, R2, PT ;  /* 0x00000002eb00720c */ /* 0x000fe20003f26270 */
[----:B------:R-:W-:Y:S01]  /*15120*/  IMAD.U32 R235, RZ, RZ, UR6 ;  /* 0x00000006ffeb7e24 */ /* 0x000fe2000f8e00ff */
[----:B------:R-:W-:-:S02]  /*15130*/  IADD3 R188, R178, 0x39, RZ ;  /* 0x00000039b2bc7810 */ /* 0x000fc40007ffe0ff */
[----:B------:R-:W-:Y:S01]  /*15140*/  IADD3 R185, R178, 0x59, RZ ;  /* 0x00000059b2b97810 */ /* 0x000fe20007ffe0ff */
[----:B------:R-:W3:Y:S01]  /*15150*/  MUFU.TANH R24, R24 ;  /* 0x0000001800187308 */ /* 0x000ee20000002400 */
[----:B-1----:R-:W-:Y:S01]  /*15160*/  FFMA.FTZ R111, R246, UR4, R111 ;  /* 0x00000004f66f7c23 */ /* 0x002fe2000801006f */
[C---:B------:R-:W-:Y:S02]  /*15170*/  IADD3 R246, R178.reuse, 0x31, RZ ;  /* 0x00000031b2f67810 */ /* 0x040fe40007ffe0ff */
[C---:B------:R-:W-:Y:S02]  /*15180*/  IADD3 R226, R178.reuse, 0x69, RZ ;  /* 0x00000069b2e27810 */ /* 0x040fe40007ffe0ff */
[----:B------:R-:W-:Y:S02]  /*15190*/  IADD3 R91, R178, 0x1, RZ ;  /* 0x00000001b25b7810 */ /* 0x000fe40007ffe0ff */
[----:B------:R-:W-:Y:S01]  /*151a0*/  I2F R175, R241 ;  /* 0x000000f100af7306 */ /* 0x000fe20000201400 */
[----:B--2---:R-:W-:Y:S01]  /*151b0*/  FFMA.FTZ R5, R144, UR4, R125 ;  /* 0x0000000490057c23 */ /* 0x004fe2000801007d */
[----:B------:R-:W-:-:S02]  /*151c0*/  LOP3.LUT R231, R231, 0x80, R186, 0xfe, !PT ;  /* 0x00000080e7e77812 */ /* 0x000fc400078efeba */
[----:B------:R-:W-:Y:S02]  /*151d0*/  LOP3.LUT R235, R235, 0x90, R186, 0xfe, !PT ;  /* 0x00000090ebeb7812 */ /* 0x000fe400078efeba */
[----:B------:R-:W-:Y:S02]  /*151e0*/  FSEL R5, R5, -INF , !P5 ;  /* 0xff80000005057808 */ /* 0x000fe40006800000 */
[----:B------:R-:W1:Y:S01]  /*151f0*/  MUFU.TANH R119, R119 ;  /* 0x0000007700777308 */ /* 0x000e620000002400 */
[----:B---3--:R-:W-:Y:S01]  /*15200*/  FFMA.FTZ R24, R233, UR4, R24 ;  /* 0x00000004e9187c23 */ /* 0x008fe20008010018 */
[----:B------:R-:W-:Y:S01]  /*15210*/  ISETP.GE.AND P5, PT, R217, R3, PT ;  /* 0x00000003d900720c */ /* 0x000fe20003fa6270 */
[----:B------:R-:W-:Y:S01]  /*15220*/  IMAD.U32 R233, RZ, RZ, UR6 ;  /* 0x00000006ffe97e24 */ /* 0x000fe2000f8e00ff */
[----:B------:R-:W-:Y:S02]  /*15230*/  LOP3.LUT R239, R239, 0xd8, R186, 0xfe, !PT ;  /* 0x000000d8efef7812 */ /* 0x000fe400078efeba */
[----:B------:R-:W-:-:S02]  /*15240*/  FSEL R38, R24, -INF , !P1 ;  /* 0xff80000018267808 */ /* 0x000fc40004800000 */
[----:B------:R-:W2:Y:S01]  /*15250*/  MUFU.TANH R219, R219 ;  /* 0x000000db00db7308 */ /* 0x000ea20000002400 */
[-C--:B------:R-:W-:Y:S01]  /*15260*/  ISETP.GE.AND P1, PT, R143, R2.reuse, PT ;  /* 0x000000028f00720c */ /* 0x080fe20003f26270 */
[----:B------:R-:W-:Y:S01]  /*15270*/  IMAD.U32 R143, RZ, RZ, UR6 ;  /* 0x00000006ff8f7e24 */ /* 0x000fe2000f8e00ff */
[----:B------:R-:W-:Y:S02]  /*15280*/  LOP3.LUT R233, R233, 0x88, R186, 0xfe, !PT ;  /* 0x00000088e9e97812 */ /* 0x000fe400078efeba */
[----:B------:R-:W-:Y:S02]  /*15290*/  FSEL R42, R42, -INF , !P1 ;  /* 0xff8000002a2a7808 */ /* 0x000fe40004800000 */
[----:B------:R-:W-:Y:S01]  /*152a0*/  @P5 LOP3.LUT R0, R0, 0x1, RZ, 0xfc, !PT ;  /* 0x0000000100005812 */ /* 0x000fe200078efcff */
[----:B------:R3:W-:Y:S01]  /*152b0*/  I2F R173, R241 ;  /* 0x000000f100ad7306 */ /* 0x0007e20000201400 */
[----:B-1----:R-:W-:Y:S01]  /*152c0*/  FFMA.FTZ R24, R175, UR4, R119 ;  /* 0x00000004af187c23 */ /* 0x002fe20008010077 */
[-C--:B------:R-:W-:Y:S01]  /*152d0*/  ISETP.GE.AND P5, PT, R180, R2.reuse, PT ;  /* 0x00000002b400720c */ /* 0x080fe20003fa6270 */
[----:B------:R-:W-:Y:S01]  /*152e0*/  IMAD.U32 R175, RZ, RZ, UR6 ;  /* 0x00000006ffaf7e24 */ /* 0x000fe2000f8e00ff */
[----:B------:R-:W-:-:S02]  /*152f0*/  ISETP.GE.AND P1, PT, R145, R2, PT ;  /* 0x000000029100720c */ /* 0x000fc40003f26270 */
[----:B------:R-:W-:Y:S02]  /*15300*/  FSEL R24, R24, -INF , !P4 ;  /* 0xff80000018187808 */ /* 0x000fe40006000000 */
[----:B------:R-:W1:Y:S01]  /*15310*/  MUFU.TANH R117, R117 ;  /* 0x0000007500757308 */ /* 0x000e620000002400 */
[----:B--2---:R-:W-:Y:S01]  /*15320*/  FFMA.FTZ R219, R130, UR4, R219 ;  /* 0x0000000482db7c23 */ /* 0x004fe200080100db */
[-C--:B------:R-:W-:Y:S02]  /*15330*/  ISETP.GE.AND P4, PT, R188, R3.reuse, PT ;  /* 0x00000003bc00720c */ /* 0x080fe40003f86270 */
[----:B------:R-:W-:Y:S02]  /*15340*/  FSEL R236, R146, -INF , !P1 ;  /* 0xff80000092ec7808 */ /* 0x000fe40004800000 */
[----:B------:R-:W-:Y:S02]  /*15350*/  FSEL R238, R219, -INF , !P0 ;  /* 0xff800000dbee7808 */ /* 0x000fe40004000000 */
[----:B------:R2:W-:Y:S01]  /*15360*/  I2F R172, R240 ;  /* 0x000000f000ac7306 */ /* 0x0005e20000201400 */
[----:B------:R-:W-:Y:S01]  /*15370*/  ISETP.GE.AND P0, PT, R241, R3, PT ;  /* 0x00000003f100720c */ /* 0x000fe20003f06270 */
[----:B---3--:R-:W-:Y:S01]  /*15380*/  IMAD.U32 R241, RZ, RZ, UR6 ;  /* 0x00000006fff17e24 */ /* 0x008fe2000f8e00ff */
[----:B------:R-:W-:-:S02]  /*15390*/  ISETP.GE.AND P1, PT, R217, R2, PT ;  /* 0x00000002d900720c */ /* 0x000fc40003f26270 */
[--C-:B------:R-:W-:Y:S02]  /*153a0*/  LOP3.LUT R143, R143, 0x78, R186.reuse, 0xfe, !PT ;  /* 0x000000788f8f7812 */ /* 0x100fe400078efeba */
[----:B------:R-:W-:Y:S01]  /*153b0*/  FSEL R146, R111, -INF , !P3 ;  /* 0xff8000006f927808 */ /* 0x000fe20005800000 */
[----:B------:R-:W3:Y:S01]  /*153c0*/  MUFU.TANH R123, R123 ;  /* 0x0000007b007b7308 */ /* 0x000ee20000002400 */
[----:B------:R-:W-:Y:S01]  /*153d0*/  IMAD.U32 R111, RZ, RZ, UR6 ;  /* 0x00000006ff6f7e24 */ /* 0x000fe2000f8e00ff */
[----:B------:R-:W-:Y:S02]  /*153e0*/  ISETP.GE.AND P3, PT, R133, R2, PT ;  /* 0x000000028500720c */ /* 0x000fe40003f66270 */
[--C-:B------:R-:W-:Y:S02]  /*153f0*/  LOP3.LUT R175, R175, 0xc8, R186.reuse, 0xfe, !PT ;  /* 0x000000c8afaf7812 */ /* 0x100fe400078efeba */
[--C-:B------:R-:W-:Y:S02]  /*15400*/  LOP3.LUT R237, R237, 0xd0, R186.reuse, 0xfe, !PT ;  /* 0x000000d0eded7812 */ /* 0x100fe400078efeba */
[----:B------:R-:W-:Y:S01]  /*15410*/  I2F R174, R217 ;  /* 0x000000d900ae7306 */ /* 0x000fe20000201400 */
[----:B--2---:R-:W-:Y:S01]  /*15420*/  FMUL.FTZ R240, R85, c[0x0][0x2ec] ;  /* 0x0000bb0055f07a20 */ /* 0x004fe20000410000 */
[--C-:B------:R-:W-:Y:S01]  /*15430*/  LOP3.LUT R241, R241, 0xe8, R186.reuse, 0xfe, !PT ;  /* 0x000000e8f1f17812 */ /* 0x100fe200078efeba */
[----:B------:R-:W-:Y:S01]  /*15440*/  IMAD.U32 R85, RZ, RZ, UR6 ;  /* 0x00000006ff557e24 */ /* 0x000fe2000f8e00ff */
[----:B------:R-:W-:-:S02]  /*15450*/  LOP3.LUT R249, R249, 0x30, R186, 0xfe, !PT ;  /* 0x00000030f9f97812 */ /* 0x000fc400078efeba */
[--C-:B------:R-:W-:Y:S02]  /*15460*/  LOP3.LUT R251, R251, 0x40, R186.reuse, 0xfe, !PT ;  /* 0x00000040fbfb7812 */ /* 0x100fe400078efeba */
[----:B------:R-:W2:Y:S01]  /*15470*/  MUFU.TANH R115, R115 ;  /* 0x0000007300737308 */ /* 0x000ea20000002400 */
[--C-:B------:R-:W-:Y:S01]  /*15480*/  LOP3.LUT R147, R85, 0xb0, R186.reuse, 0xfe, !PT ;  /* 0x000000b055937812 */ /* 0x100fe200078efeba */
[----:B-1----:R-:W-:Y:S01]  /*15490*/  FFMA.FTZ R85, R173, UR4, R117 ;  /* 0x00000004ad557c23 */ /* 0x002fe20008010075 */
[----:B------:R-:W-:Y:S01]  /*154a0*/  LOP3.LUT R247, R247, 0x38, R186, 0xfe, !PT ;  /* 0x00000038f7f77812 */ /* 0x000fe200078efeba */
[----:B---3--:R-:W-:Y:S02]  /*154b0*/  FFMA.FTZ R20, R172, UR4, R123 ;  /* 0x00000004ac147c23 */ /* 0x008fe4000801007b */
[----:B------:R-:W-:Y:S01]  /*154c0*/  IMAD.U32 R117, RZ, RZ, UR6 ;  /* 0x00000006ff757e24 */ /* 0x000fe2000f8e00ff */
[----:B------:R-:W-:Y:S01]  /*154d0*/  FSEL R85, R85, -INF , !P0 ;  /* 0xff80000055557808 */ /* 0x000fe20004000000 */
[----:B------:R-:W-:Y:S01]  /*154e0*/  MUFU.TANH R109, R109 ;  /* 0x0000006d006d7308 */ /* 0x000fe20000002400 */
[----:B------:R-:W-:-:S02]  /*154f0*/  FSEL R20, R20, -INF , !P2 ;  /* 0xff80000014147808 */ /* 0x000fc40005000000 */
[-C--:B------:R-:W-:Y:S02]  /*15500*/  ISETP.GE.AND P0, PT, R180, R3.reuse, PT ;  /* 0x00000003b400720c */ /* 0x080fe40003f06270 */
[C---:B------:R-:W-:Y:S02]  /*15510*/  LOP3.LUT P2, RZ, R0.reuse, 0x1, RZ, 0xc0, !PT ;  /* 0x0000000100ff7812 */ /* 0x040fe4000784c0ff */
[----:B------:R-:W-:Y:S01]  /*15520*/  LOP3.LUT R0, R0, 0xfffffffe, RZ, 0xc0, !PT ;  /* 0xfffffffe00007812 */ /* 0x000fe200078ec0ff */
[----:B------:R-:W1:Y:S01]  /*15530*/  I2F R250, R250 ;  /* 0x000000fa00fa7306 */ /* 0x000e620000201400 */
[----:B--2---:R-:W-:Y:S01]  /*15540*/  FFMA.FTZ R115, R174, UR4, R115 ;  /* 0x00000004ae737c23 */ /* 0x004fe20008010073 */
[----:B------:R-:W-:Y:S01]  /*15550*/  LOP3.LUT R117, R117, 0xc0, R186, 0xfe, !PT ;  /* 0x000000c075757812 */ /* 0x000fe200078efeba */
[----:B------:R-:W-:Y:S01]  /*15560*/  FMUL.FTZ R174, R81, c[0x0][0x2ec] ;  /* 0x0000bb0051ae7a20 */ /* 0x000fe20000410000 */
[----:B------:R-:W-:Y:S02]  /*15570*/  @P4 LOP3.LUT R0, R0, 0x1, RZ, 0xfc, !PT ;  /* 0x0000000100004812 */ /* 0x000fe400078efcff */
[----:B------:R-:W-:-:S02]  /*15580*/  ISETP.GE.AND P4, PT, R181, R3, PT ;  /* 0x00000003b500720c */ /* 0x000fc40003f86270 */
[----:B------:R-:W-:Y:S08]  /*15590*/  MUFU.TANH R105, R105 ;  /* 0x0000006900697308 */ /* 0x000ff00000002400 */
[----:B------:R-:W2:Y:S01]  /*155a0*/  I2F R246, R246 ;  /* 0x000000f600f67306 */ /* 0x000ea20000201400 */
[----:B-1----:R-:W-:Y:S02]  /*155b0*/  FFMA.FTZ R109, R250, UR4, R109 ;  /* 0x00000004fa6d7c23 */ /* 0x002fe4000801006d */
[----:B------:R-:W-:-:S02]  /*155c0*/  FMUL.FTZ R250, R79, c[0x0][0x2ec] ;  /* 0x0000bb004ffa7a20 */ /* 0x000fc40000410000 */
[----:B------:R-:W-:Y:S01]  /*155d0*/  IMAD.U32 R79, RZ, RZ, UR6 ;  /* 0x00000006ff4f7e24 */ /* 0x000fe2000f8e00ff */
[----:B------:R-:W-:Y:S02]  /*155e0*/  FSEL R81, R109, -INF , !P6 ;  /* 0xff8000006d517808 */ /* 0x000fe40007000000 */
[----:B------:R-:W-:Y:S01]  /*155f0*/  MUFU.TANH R93, R93 ;  /* 0x0000005d005d7308 */ /* 0x000fe20000002400 */
[C---:B------:R-:W-:Y:S02]  /*15600*/  LOP3.LUT P6, RZ, R0.reuse, 0x1, RZ, 0xc0, !PT ;  /* 0x0000000100ff7812 */ /* 0x040fe400078cc0ff */
[----:B------:R-:W-:-:S05]  /*15610*/  LOP3.LUT R0, R0, 0xfffffffe, RZ, 0xc0, !PT ;  /* 0xfffffffe00007812 */ /* 0x000fca00078ec0ff */
[----:B------:R-:W1:Y:S01]  /*15620*/  I2F R190, R133 ;  /* 0x0000008500be7306 */ /* 0x000e620000201400 */
[----:B--2---:R-:W-:-:S05]  /*15630*/  FFMA.FTZ R105, R246, UR4, R105 ;  /* 0x00000004f6697c23 */ /* 0x004fca0008010069 */
[----:B------:R-:W-:Y:S02]  /*15640*/  FSEL R109, R105, -INF , !P0 ;  /* 0xff800000696d7808 */ /* 0x000fe40004000000 */
[----:B------:R-:W-:Y:S01]  /*15650*/  MUFU.TANH R95, R95 ;  /* 0x0000005f005f7308 */ /* 0x000fe20000002400 */
[----:B------:R-:W-:-:S07]  /*15660*/  ISETP.GE.AND P0, PT, R133, R3, PT ;  /* 0x000000038500720c */ /* 0x000fce0003f06270 */
[----:B------:R-:W2:Y:S01]  /*15670*/  I2F R224, R133 ;  /* 0x0000008500e07306 */ /* 0x000ea20000201400 */
[----:B-1----:R-:W-:Y:S02]  /*15680*/  FFMA.FTZ R93, R190, UR4, R93 ;  /* 0x00000004be5d7c23 */ /* 0x002fe4000801005d */
[----:B------:R-:W-:Y:S02]  /*15690*/  FMUL.FTZ R190, R77, c[0x0][0x2ec] ;  /* 0x0000bb004dbe7a20 */ /* 0x000fe40000410000 */
[----:B------:R-:W-:-:S03]  /*156a0*/  IMAD.U32 R77, RZ, RZ, UR6 ;  /* 0x00000006ff4d7e24 */ /* 0x000fc6000f8e00ff */
[----:B------:R-:W-:Y:S08]  /*156b0*/  MUFU.TANH R107, R107 ;  /* 0x0000006b006b7308 */ /* 0x000ff00000002400 */
[----:B------:R-:W-:Y:S01]  /*156c0*/  MUFU.TANH R101, R101 ;  /* 0x0000006500657308 */ /* 0x000fe20000002400 */
[----:B--2---:R-:W-:Y:S01]  /*156d0*/  FFMA.FTZ R95, R224, UR4, R95 ;  /* 0x00000004e05f7c23 */ /* 0x004fe2000801005f */
[----:B------:R-:W-:Y:S01]  /*156e0*/  LOP3.LUT R224, R77, 0x10, R186, 0xfe, !PT ;  /* 0x000000104de07812 */ /* 0x000fe200078efeba */
[----:B------:R-:W-:Y:S01]  /*156f0*/  IMAD.U32 R133, RZ, RZ, UR6 ;  /* 0x00000006ff857e24 */ /* 0x000fe2000f8e00ff */
[----:B------:R-:W-:Y:S01]  /*15700*/  FSEL R77, R93, -INF , !P0 ;  /* 0xff8000005d4d7808 */ /* 0x000fe20004000000 */
[----:B------:R-:W-:Y:S01]  /*15710*/  IMAD.U32 R93, RZ, RZ, UR6 ;  /* 0x00000006ff5d7e24 */ /* 0x000fe2000f8e00ff */
[----:B------:R-:W-:-:S02]  /*15720*/  ISETP.GE.AND P0, PT, R226, R3, PT ;  /* 0x00000003e200720c */ /* 0x000fc40003f06270 */
[----:B------:R1:W2:Y:S01]  /*15730*/  I2F R184, R180 ;  /* 0x000000b400b87306 */ /* 0x0002a20000201400 */
[--C-:B------:R-:W-:Y:S02]  /*15740*/  LOP3.LUT R133, R133, 0xf0, R186.reuse, 0xfe, !PT ;  /* 0x000000f085857812 */ /* 0x100fe400078efeba */
[----:B------:R-:W-:-:S05]  /*15750*/  LOP3.LUT R246, R93, 0x20, R186, 0xfe, !PT ;  /* 0x000000205df67812 */ /* 0x000fca00078efeba */
[----:B------:R-:W3:Y:S03]  /*15760*/  I2F R70, R188 ;  /* 0x000000bc00467306 */ /* 0x000ee60000201400 */
[----:B------:R-:W-:Y:S02]  /*15770*/  @P0 LOP3.LUT R0, R0, 0x1, RZ, 0xfc, !PT ;  /* 0x0000000100000812 */ /* 0x000fe400078efcff */
[----:B------:R-:W-:-:S03]  /*15780*/  ISETP.GE.AND P0, PT, R91, R3, PT ;  /* 0x000000035b00720c */ /* 0x000fc60003f06270 */
[----:B------:R4:W-:Y:S01]  /*15790*/  I2F R216, R217 ;  /* 0x000000d900d87306 */ /* 0x0009e20000201400 */
[----:B-1----:R-:W-:Y:S02]  /*157a0*/  FMUL.FTZ R180, R83, c[0x0][0x2ec] ;  /* 0x0000bb0053b47a20 */ /* 0x002fe40000410000 */
[----:B--2---:R-:W-:-:S05]  /*157b0*/  FFMA.FTZ R172, R184, UR4, R107 ;  /* 0x00000004b8ac7c23 */ /* 0x004fca000801006b */
[----:B------:R-:W1:Y:S01]  /*157c0*/  MUFU.TANH R113, R113 ;  /* 0x0000007100717308 */ /* 0x000e620000002400 */
[----:B---3--:R-:W-:Y:S01]  /*157d0*/  FFMA.FTZ R70, R70, UR4, R101 ;  /* 0x0000000446467c23 */ /* 0x008fe20008010065 */
[----:B------:R-:W-:Y:S02]  /*157e0*/  FSEL R172, R172, -INF , !P5 ;  /* 0xff800000acac7808 */ /* 0x000fe40006800000 */
[C---:B------:R-:W-:Y:S02]  /*157f0*/  ISETP.GE.AND P5, PT, R71.reuse, R2, PT ;  /* 0x000000024700720c */ /* 0x040fe40003fa6270 */
[----:B------:R-:W-:Y:S02]  /*15800*/  FSEL R83, R70, -INF , !P6 ;  /* 0xff80000046537808 */ /* 0x000fe40007000000 */
[----:B------:R-:W-:Y:S01]  /*15810*/  MUFU.TANH R99, R99 ;  /* 0x0000006300637308 */ /* 0x000fe20000002400 */
[----:B------:R-:W-:Y:S01]  /*15820*/  ISETP.GE.AND P6, PT, R71, R3, PT ;  /* 0x000000034700720c */ /* 0x000fe20003fc6270 */
[----:B----4-:R-:W-:-:S05]  /*15830*/  IMAD.U32 R217, RZ, RZ, UR6 ;  /* 0x00000006ffd97e24 */ /* 0x010fca000f8e00ff */
[----:B------:R-:W-:Y:S01]  /*15840*/  LOP3.LUT R217, R217, 0xb8, R186, 0xfe, !PT ;  /* 0x000000b8d9d97812 */ /* 0x000fe200078efeba */
[----:B------:R-:W2:Y:S01]  /*15850*/  I2F R222, R181 ;  /* 0x000000b500de7306 */ /* 0x000ea20000201400 */
[----:B-1----:R-:W-:-:S05]  /*15860*/  FFMA.FTZ R113, R216, UR4, R113 ;  /* 0x00000004d8717c23 */ /* 0x002fca0008010071 */
[----:B------:R-:W-:Y:S02]  /*15870*/  FSEL R113, R113, -INF , !P2 ;  /* 0xff80000071717808 */ /* 0x000fe40005000000 */
[----:B------:R-:W1:Y:S01]  /*15880*/  I2F R179, R188 ;  /* 0x000000bc00b37306 */ /* 0x000e620000201400 */
[----:B------:R-:W-:-:S07]  /*15890*/  ISETP.GE.AND P2, PT, R188, R2, PT ;  /* 0x00000002bc00720c */ /* 0x000fce0003f46270 */
[----:B------:R-:W-:Y:S01]  /*158a0*/  I2F R218, R181 ;  /* 0x000000b500da7306 */ /* 0x000fe20000201400 */
[----:B--2---:R-:W-:-:S07]  /*158b0*/  FFMA.FTZ R99, R222, UR4, R99 ;  /* 0x00000004de637c23 */ /* 0x004fce0008010063 */
[----:B------:R-:W-:Y:S01]  /*158c0*/  I2F R183, R71 ;  /* 0x0000004700b77306 */ /* 0x000fe20000201400 */
[----:B-1----:R-:W-:Y:S01]  /*158d0*/  FFMA.FTZ R144, R179, UR4, R248 ;  /* 0x00000004b3907c23 */ /* 0x002fe200080100f8 */
[----:B------:R-:W-:Y:S02]  /*158e0*/  FSEL R188, R95, -INF , !P3 ;  /* 0xff8000005fbc7808 */ /* 0x000fe40005800000 */
[C---:B------:R-:W-:Y:S02]  /*158f0*/  ISETP.GE.AND P3, PT, R191.reuse, R2, PT ;  /* 0x00000002bf00720c */ /* 0x040fe40003f66270 */
[----:B------:R-:W-:Y:S02]  /*15900*/  FSEL R144, R144, -INF , !P2 ;  /* 0xff80000090907808 */ /* 0x000fe40005000000 */
[----:B------:R-:W-:Y:S01]  /*15910*/  I2F R182, R185 ;  /* 0x000000b900b67306 */ /* 0x000fe20000201400 */
[----:B------:R-:W-:Y:S02]  /*15920*/  ISETP.GE.AND P2, PT, R191, R3, PT ;  /* 0x00000003bf00720c */ /* 0x000fe40003f46270 */
[----:B------:R-:W-:-:S05]  /*15930*/  LOP3.LUT R248, R79, 0x40, R186, 0xfe, !PT ;  /* 0x000000404ff87812 */ /* 0x000fca00078efeba */
[----:B------:R-:W1:Y:S08]  /*15940*/  MUFU.TANH R232, R232 ;  /* 0x000000e800e87308 */ /* 0x000e700000002400 */
[----:B------:R2:W3:Y:S08]  /*15950*/  MUFU.TANH R119, R136 ;  /* 0x0000008800777308 */ /* 0x0004f00000002400 */
[----:B------:R-:W-:Y:S01]  /*15960*/  MUFU.TANH R89, R89 ;  /* 0x0000005900597308 */ /* 0x000fe20000002400 */
[----:B-1----:R-:W-:-:S05]  /*15970*/  FFMA.FTZ R183, R183, UR4, R232 ;  /* 0x00000004b7b77c23 */ /* 0x002fca00080100e8 */
[----:B------:R-:W-:Y:S02]  /*15980*/  FSEL R184, R183, -INF , !P5 ;  /* 0xff800000b7b87808 */ /* 0x000fe40006800000 */
[----:B------:R1:W4:Y:S01]  /*15990*/  I2F R242, R71 ;  /* 0x0000004700f27306 */ /* 0x0003220000201400 */
[----:B--2---:R-:W-:Y:S01]  /*159a0*/  FSEL R136, R115, -INF , !P1 ;  /* 0xff80000073887808 */ /* 0x004fe20004800000 */
[----:B---3--:R-:W-:Y:S01]  /*159b0*/  FFMA.FTZ R182, R182, UR4, R119 ;  /* 0x00000004b6b67c23 */ /* 0x008fe20008010077 */
[-C--:B------:R-:W-:Y:S02]  /*159c0*/  ISETP.GE.AND P1, PT, R181, R2.reuse, PT ;  /* 0x00000002b500720c */ /* 0x080fe40003f26270 */
[-C--:B------:R-:W-:Y:S02]  /*159d0*/  ISETP.GE.AND P5, PT, R91, R2.reuse, PT ;  /* 0x000000025b00720c */ /* 0x080fe40003fa6270 */
[----:B------:R-:W-:Y:S01]  /*159e0*/  FSEL R228, R99, -INF , !P1 ;  /* 0xff80000063e47808 */ /* 0x000fe20004800000 */
[----:B------:R-:W-:Y:S01]  /*159f0*/  I2F R135, R185 ;  /* 0x000000b900877306 */ /* 0x000fe20000201400 */
[----:B------:R-:W-:-:S04]  /*15a00*/  ISETP.GE.AND P1, PT, R185, R2, PT ;  /* 0x00000002b900720c */ /* 0x000fc80003f26270 */
[----:B------:R-:W-:Y:S02]  /*15a10*/  FSEL R182, R182, -INF , !P1 ;  /* 0xff800000b6b67808 */ /* 0x000fe40004800000 */
[-C--:B------:R-:W-:Y:S01]  /*15a20*/  ISETP.GE.AND P1, PT, R178, R3.reuse, PT ;  /* 0x00000003b200720c */ /* 0x080fe20003f26270 */
[----:B------:R-:W-:Y:S01]  /*15a30*/  I2F R213, R191 ;  /* 0x000000bf00d57306 */ /* 0x000fe20000201400 */
[----:B-1----:R-:W-:Y:S01]  /*15a40*/  FFMA.FTZ R71, R218, UR4, R103 ;  /* 0x00000004da477c23 */ /* 0x002fe20008010067 */
[C-C-:B------:R-:W-:Y:S01]  /*15a50*/  LOP3.LUT R103, R111.reuse, 0xf8, R186.reuse, 0xfe, !PT ;  /* 0x000000f86f677812 */ /* 0x140fe200078efeba */
[----:B----4-:R-:W-:Y:S01]  /*15a60*/  FFMA.FTZ R89, R242, UR4, R89 ;  /* 0x00000004f2597c23 */ /* 0x010fe20008010059 */
[----:B------:R-:W-:Y:S02]  /*15a70*/  LOP3.LUT R218, R111, 0x8, R186, 0xfe, !PT ;  /* 0x000000086fda7812 */ /* 0x000fe400078efeba */
[----:B------:R-:W-:Y:S02]  /*15a80*/  FSEL R71, R71, -INF , !P4 ;  /* 0xff80000047477808 */ /* 0x000fe40006000000 */
[----:B------:R-:W1:Y:S01]  /*15a90*/  MUFU.TANH R240, R240 ;  /* 0x000000f000f07308 */ /* 0x000e620000002400 */
[----:B------:R-:W-:-:S02]  /*15aa0*/  ISETP.GE.AND P4, PT, R185, R3, PT ;  /* 0x00000003b900720c */ /* 0x000fc40003f86270 */
[----:B------:R-:W-:Y:S02]  /*15ab0*/  FSEL R89, R89, -INF , !P6 ;  /* 0xff80000059597808 */ /* 0x000fe40007000000 */
[----:B------:R-:W-:Y:S02]  /*15ac0*/  ISETP.GE.AND P6, PT, R226, R2, PT ;  /* 0x00000002e200720c */ /* 0x000fe40003fc6270 */
[----:B------:R-:W-:Y:S01]  /*15ad0*/  LOP3.LUT R242, R93, 0x18, R186, 0xfe, !PT ;  /* 0x000000185df27812 */ /* 0x000fe200078efeba */
[----:B------:R-:W2:Y:S08]  /*15ae0*/  MUFU.TANH R174, R174 ;  /* 0x000000ae00ae7308 */ /* 0x000eb00000002400 */
[----:B------:R3:W-:Y:S01]  /*15af0*/  I2F R169, R178 ;  /* 0x000000b200a97306 */ /* 0x0007e20000201400 */
[----:B-1----:R-:W-:Y:S01]  /*15b00*/  FFMA.FTZ R111, R135, UR4, R240 ;  /* 0x00000004876f7c23 */ /* 0x002fe200080100f0 */
[----:B------:R-:W-:-:S04]  /*15b10*/  LOP3.LUT R240, R79, 0x30, R186, 0xfe, !PT ;  /* 0x000000304ff07812 */ /* 0x000fc800078efeba */
[----:B------:R-:W-:Y:S02]  /*15b20*/  FSEL R111, R111, -INF , !P4 ;  /* 0xff8000006f6f7808 */ /* 0x000fe40006000000 */
[----:B------:R-:W1:Y:S01]  /*15b30*/  MUFU.TANH R134, R134 ;  /* 0x0000008600867308 */ /* 0x000e620000002400 */
[----:B--2---:R-:W-:Y:S01]  /*15b40*/  FFMA.FTZ R119, R213, UR4, R174 ;  /* 0x00000004d5777c23 */ /* 0x004fe200080100ae */
[----:B------:R-:W-:-:S04]  /*15b50*/  ISETP.GE.AND P4, PT, R143, R3, PT ;  /* 0x000000038f00720c */ /* 0x000fc80003f86270 */
[----:B------:R-:W-:Y:S02]  /*15b60*/  FSEL R119, R119, -INF , !P2 ;  /* 0xff80000077777808 */ /* 0x000fe40005000000 */
[----:B------:R-:W-:Y:S01]  /*15b70*/  I2F R223, R191 ;  /* 0x000000bf00df7306 */ /* 0x000fe20000201400 */
[----:B---3--:R-:W-:Y:S02]  /*15b80*/  LOP3.LUT R178, R79, 0x38, R186, 0xfe, !PT ;  /* 0x000000384fb27812 */ /* 0x008fe400078efeba */
[----:B------:R-:W-:-:S05]  /*15b90*/  ISETP.GE.AND P2, PT, R143, R2, PT ;  /* 0x000000028f00720c */ /* 0x000fca0003f46270 */
[----:B------:R-:W2:Y:S01]  /*15ba0*/  MUFU.TANH R180, R180 ;  /* 0x000000b400b47308 */ /* 0x000ea20000002400 */
[----:B-1----:R-:W-:-:S07]  /*15bb0*/  FFMA.FTZ R134, R169, UR4, R134 ;  /* 0x00000004a9867c23 */ /* 0x002fce0008010086 */
[----:B------:R-:W-:Y:S08]  /*15bc0*/  I2F R225, R226 ;  /* 0x000000e200e17306 */ /* 0x000ff00000201400 */
[----:B------:R-:W-:Y:S01]  /*15bd0*/  MUFU.TANH R190, R190 ;  /* 0x000000be00be7308 */ /* 0x000fe20000002400 */
[----:B--2---:R-:W-:Y:S02]  /*15be0*/  FFMA.FTZ R180, R223, UR4, R180 ;  /* 0x00000004dfb47c23 */ /* 0x004fe400080100b4 */
[----:B------:R-:W-:-:S03]  /*15bf0*/  IMAD.U32 R223, RZ, RZ, UR6 ;  /* 0x00000006ffdf7e24 */ /* 0x000fc6000f8e00ff */
[----:B------:R-:W-:Y:S02]  /*15c00*/  FSEL R216, R180, -INF , !P3 ;  /* 0xff800000b4d87808 */ /* 0x000fe40005800000 */
[----:B------:R-:W-:Y:S01]  /*15c10*/  MUFU.TANH R73, R73 ;  /* 0x0000004900497308 */ /* 0x000fe20000002400 */
[C---:B------:R-:W-:Y:S02]  /*15c20*/  LOP3.LUT P3, RZ, R0.reuse, 0x1, RZ, 0xc0, !PT ;  /* 0x0000000100ff7812 */ /* 0x040fe4000786c0ff */
[----:B------:R-:W-:Y:S02]  /*15c30*/  LOP3.LUT R0, R0, 0xfffffffe, RZ, 0xc0, !PT ;  /* 0xfffffffe00007812 */ /* 0x000fe400078ec0ff */
[----:B------:R-:W-:-:S03]  /*15c40*/  LOP3.LUT R223, R223, 0x10, R186, 0xfe, !PT ;  /* 0x00000010dfdf7812 */ /* 0x000fc600078efeba */
[----:B------:R-:W-:Y:S08]  /*15c50*/  MUFU.TANH R75, R75 ;  /* 0x0000004b004b7308 */ /* 0x000ff00000002400 */
[----:B------:R1:W-:Y:S08]  /*15c60*/  I2F R227, R226 ;  /* 0x000000e200e37306 */ /* 0x0003f00000201400 */
[----:B------:R-:W2:Y:S08]  /*15c70*/  I2F R230, R91 ;  /* 0x0000005b00e67306 */ /* 0x000eb00000201400 */
[----:B------:R3:W4:Y:S01]  /*15c80*/  I2F R244, R91 ;  /* 0x0000005b00f47306 */ /* 0x0007220000201400 */
[----:B-1----:R-:W-:-:S02]  /*15c90*/  LOP3.LUT R226, R79, 0x28, R186, 0xfe, !PT ;  /* 0x000000284fe27812 */ /* 0x002fc400078efeba */
[----:B------:R-:W-:Y:S02]  /*15ca0*/  FSEL R79, R134, -INF , !P1 ;  /* 0xff800000864f7808 */ /* 0x000fe40004800000 */
[----:B------:R-:W-:-:S03]  /*15cb0*/  ISETP.GE.AND P1, PT, R231, R2, PT ;  /* 0x00000002e700720c */ /* 0x000fc60003f26270 */
[----:B------:R-:W1:Y:S01]  /*15cc0*/  MUFU.TANH R250, R250 ;  /* 0x000000fa00fa7308 */ /* 0x000e620000002400 */
[----:B--2---:R-:W-:-:S05]  /*15cd0*/  FFMA.FTZ R73, R230, UR4, R73 ;  /* 0x00000004e6497c23 */ /* 0x004fca0008010049 */
[----:B------:R-:W-:Y:S02]  /*15ce0*/  FSEL R73, R73, -INF , !P0 ;  /* 0xff80000049497808 */ /* 0x000fe40004000000 */
[----:B------:R-:W-:Y:S01]  /*15cf0*/  MUFU.TANH R68, R68 ;  /* 0x0000004400447308 */ /* 0x000fe20000002400 */
[----:B---3--:R-:W-:Y:S01]  /*15d00*/  IMAD.U32 R91, RZ, RZ, UR6 ;  /* 0x00000006ff5b7e24 */ /* 0x008fe2000f8e00ff */
[----:B------:R-:W-:Y:S01]  /*15d10*/  ISETP.GE.AND P0, PT, R233, R3, PT ;  /* 0x00000003e900720c */ /* 0x000fe20003f06270 */
[----:B----4-:R-:W-:-:S03]  /*15d20*/  FFMA.FTZ R134, R244, UR4, R75 ;  /* 0x00000004f4867c23 */ /* 0x010fc6000801004b */
[C-C-:B------:R-:W-:Y:S02]  /*15d30*/  LOP3.LUT R230, R91.reuse, 0x50, R186.reuse, 0xfe, !PT ;  /* 0x000000505be67812 */ /* 0x140fe400078efeba */
[----:B------:R2:W3:Y:S01]  /*15d40*/  I2F R229, R143 ;  /* 0x0000008f00e57306 */ /* 0x0004e20000201400 */
[----:B------:R-:W-:Y:S02]  /*15d50*/  LOP3.LUT R244, R91, 0x58, R186, 0xfe, !PT ;  /* 0x000000585bf47812 */ /* 0x000fe400078efeba */
[----:B------:R-:W-:Y:S02]  /*15d60*/  FSEL R134, R134, -INF , !P5 ;  /* 0xff80000086867808 */ /* 0x000fe40006800000 */
[----:B------:R-:W-:-:S03]  /*15d70*/  ISETP.GE.AND P5, PT, R233, R2, PT ;  /* 0x00000002e900720c */ /* 0x000fc60003fa6270 */
[----:B------:R-:W4:Y:S08]  /*15d80*/  MUFU.TANH R69, R69 ;  /* 0x0000004500457308 */ /* 0x000f300000002400 */
[----:B------:R-:W-:Y:S01]  /*15d90*/  MUFU.TANH R65, R65 ;  /* 0x0000004100417308 */ /* 0x000fe20000002400 */
[----:B--2---:R-:W-:Y:S02]  /*15da0*/  FFMA.FTZ R143, R225, UR4, R190 ;  /* 0x00000004e18f7c23 */ /* 0x004fe400080100be */
[----:B-1----:R-:W-:Y:S01]  /*15db0*/  FFMA.FTZ R190, R227, UR4, R250 ;  /* 0x00000004e3be7c23 */ /* 0x002fe200080100fa */
[----:B------:R-:W-:Y:S01]  /*15dc0*/  LOP3.LUT R250, R91, 0x48, R186, 0xfe, !PT ;  /* 0x000000485bfa7812 */ /* 0x000fe200078efeba */
[----:B---3--:R-:W-:Y:S01]  /*15dd0*/  FFMA.FTZ R91, R229, UR4, R68 ;  /* 0x00000004e55b7c23 */ /* 0x008fe20008010044 */
[----:B------:R-:W-:Y:S01]  /*15de0*/  FSEL R143, R143, -INF , !P3 ;  /* 0xff8000008f8f7808 */ /* 0x000fe20005800000 */
[----:B------:R-:W-:Y:S01]  /*15df0*/  IMAD.U32 R227, RZ, RZ, UR6 ;  /* 0x00000006ffe37e24 */ /* 0x000fe2000f8e00ff */
[----:B------:R-:W1:Y:S01]  /*15e00*/  I2F R137, R231 ;  /* 0x000000e700897306 */ /* 0x000e620000201400 */
[----:B----4-:R-:W-:Y:S01]  /*15e10*/  FFMA.FTZ R180, R229, UR4, R69 ;  /* 0x00000004e5b47c23 */ /* 0x010fe20008010045 */
[----:B------:R-:W-:Y:S01]  /*15e20*/  ISETP.GE.AND P3, PT, R231, R3, PT ;  /* 0x00000003e700720c */ /* 0x000fe20003f66270 */
[----:B------:R-:W-:Y:S01]  /*15e30*/  IMAD.U32 R229, RZ, RZ, UR6 ;  /* 0x00000006ffe57e24 */ /* 0x000fe2000f8e00ff */
[----:B------:R-:W-:Y:S01]  /*15e40*/  FSEL R69, R91, -INF , !P4 ;  /* 0xff8000005b457808 */ /* 0x000fe20006000000 */
[----:B------:R-:W-:Y:S01]  /*15e50*/  IMAD.U32 R91, RZ, RZ, UR6 ;  /* 0x00000006ff5b7e24 */ /* 0x000fe2000f8e00ff */
[----:B------:R-:W-:-:S02]  /*15e60*/  FSEL R180, R180, -INF , !P2 ;  /* 0xff800000b4b47808 */ /* 0x000fc40005000000 */
[----:B------:R-:W-:Y:S01]  /*15e70*/  MUFU.TANH R60, R60 ;  /* 0x0000003c003c7308 */ /* 0x000fe20000002400 */
[-C--:B------:R-:W-:Y:S02]  /*15e80*/  ISETP.GE.AND P2, PT, R138, R2.reuse, PT ;  /* 0x000000028a00720c */ /* 0x080fe40003f46270 */
[----:B------:R-:W-:Y:S02]  /*15e90*/  LOP3.LUT R252, R91, 0x60, R186, 0xfe, !PT ;  /* 0x000000605bfc7812 */ /* 0x000fe400078efeba */
[----:B------:R-:W-:Y:S02]  /*15ea0*/  FSEL R190, R190, -INF , !P6 ;  /* 0xff800000bebe7808 */ /* 0x000fe40007000000 */
[----:B------:R-:W-:Y:S01]  /*15eb0*/  ISETP.GE.AND P6, PT, R235, R3, PT ;  /* 0x00000003eb00720c */ /* 0x000fe20003fc6270 */
[----:B------:R2:W-:Y:S01]  /*15ec0*/  I2F R142, R233 ;  /* 0x000000e9008e7306 */ /* 0x0005e20000201400 */
[----:B-1----:R-:W-:Y:S01]  /*15ed0*/  FFMA.FTZ R64, R137, UR4, R64 ;  /* 0x0000000489407c23 */ /* 0x002fe20008010040 */
[----:B------:R-:W-:Y:S01]  /*15ee0*/  ISETP.GE.AND P4, PT, R235, R2, PT ;  /* 0x00000002eb00720c */ /* 0x000fe20003f86270 */
[----:B------:R-:W-:Y:S01]  /*15ef0*/  FFMA.FTZ R174, R137, UR4, R65 ;  /* 0x0000000489ae7c23 */ /* 0x000fe20008010041 */
[----:B------:R-:W-:-:S02]  /*15f00*/  LOP3.LUT R227, R227, 0x18, R186, 0xfe, !PT ;  /* 0x00000018e3e37812 */ /* 0x000fc400078efeba */
[----:B------:R-:W-:Y:S02]  /*15f10*/  FSEL R65, R64, -INF , !P3 ;  /* 0xff80000040417808 */ /* 0x000fe40005800000 */
[----:B------:R-:W-:Y:S01]  /*15f20*/  MUFU.TANH R61, R61 ;  /* 0x0000003d003d7308 */ /* 0x000fe20000002400 */
[----:B------:R-:W-:Y:S02]  /*15f30*/  FSEL R174, R174, -INF , !P1 ;  /* 0xff800000aeae7808 */ /* 0x000fe40004800000 */
[C---:B------:R-:W-:Y:S02]  /*15f40*/  ISETP.GE.AND P3, PT, R234.reuse, R3, PT ;  /* 0x00000003ea00720c */ /* 0x040fe40003f66270 */
[----:B------:R-:W-:Y:S02]  /*15f50*/  ISETP.GE.AND P1, PT, R234, R2, PT ;  /* 0x00000002ea00720c */ /* 0x000fe40003f26270 */
[----:B------:R-:W-:Y:S01]  /*15f60*/  LOP3.LUT R229, R229, 0x20, R186, 0xfe, !PT ;  /* 0x00000020e5e57812 */ /* 0x000fe200078efeba */
[----:B------:R-:W-:Y:S01]  /*15f70*/  MUFU.TANH R49, R49 ;  /* 0x0000003100317308 */ /* 0x000fe20000002400 */
[----:B--2---:R-:W-:-:S05]  /*15f80*/  IMAD.U32 R233, RZ, RZ, UR6 ;  /* 0x00000006ffe97e24 */ /* 0x004fca000f8e00ff */
[----:B------:R-:W-:Y:S02]  /*15f90*/  LOP3.LUT R233, R233, 0x28, R186, 0xfe, !PT ;  /* 0x00000028e9e97812 */ /* 0x000fe400078efeba */
[----:B------:R-:W1:Y:S08]  /*15fa0*/  I2F R145, R138 ;  /* 0x0000008a00917306 */ /* 0x000e700000201400 */
[----:B------:R-:W-:Y:S08]  /*15fb0*/  MUFU.TANH R56, R56 ;  /* 0x0000003800387308 */ /* 0x000ff00000002400 */
[----:B------:R-:W-:Y:S01]  /*15fc0*/  MUFU.TANH R57, R57 ;  /* 0x0000003900397308 */ /* 0x000fe20000002400 */
[----:B-1----:R-:W-:-:S07]  /*15fd0*/  FFMA.FTZ R49, R145, UR4, R49 ;  /* 0x0000000491317c23 */ /* 0x002fce0008010031 */
[----:B------:R-:W-:Y:S08]  /*15fe0*/  I2F R130, R235 ;  /* 0x000000eb00827306 */ /* 0x000ff00000201400 */
[----:B------:R-:W-:Y:S08]  /*15ff0*/  MUFU.TANH R52, R52 ;  /* 0x0000003400347308 */ /* 0x000ff00000002400 */
[----:B------:R1:W2:Y:S08]  /*16000*/  I2F R219, R234 ;  /* 0x000000ea00db7306 */ /* 0x0002b00000201400 */
[----:B------:R-:W-:Y:S08]  /*16010*/  MUFU.TANH R54, R54 ;  /* 0x0000003600367308 */ /* 0x000ff00000002400 */
[----:B------:R-:W3:Y:S01]  /*16020*/  I2F R121, R217 ;  /* 0x000000d900797306 */ /* 0x000ee20000201400 */
[----:B-1----:R-:W-:Y:S01]  /*16030*/  LOP3.LUT R234, R91, 0x68, R186, 0xfe, !PT ;  /* 0x000000685bea7812 */ /* 0x002fe200078efeba */
[----:B------:R-:W-:-:S02]  /*16040*/  FFMA.FTZ R91, R142, UR4, R60 ;  /* 0x000000048e5b7c23 */ /* 0x000fc4000801003c */
[----:B------:R-:W-:Y:S02]  /*16050*/  FFMA.FTZ R142, R142, UR4, R61 ;  /* 0x000000048e8e7c23 */ /* 0x000fe4000801003d */
[----:B--2---:R-:W-:Y:S01]  /*16060*/  FFMA.FTZ R52, R219, UR4, R52 ;  /* 0x00000004db347c23 */ /* 0x004fe20008010034 */
[----:B------:R-:W-:Y:S01]  /*16070*/  FSEL R61, R91, -INF , !P0 ;  /* 0xff8000005b3d7808 */ /* 0x000fe20004000000 */
[----:B------:R-:W-:Y:S01]  /*16080*/  MUFU.TANH R46, R46 ;  /* 0x0000002e002e7308 */ /* 0x000fe20000002400 */
[-C--:B------:R-:W-:Y:S01]  /*16090*/  ISETP.GE.AND P0, PT, R138, R3.reuse, PT ;  /* 0x000000038a00720c */ /* 0x080fe20003f06270 */
[----:B------:R-:W-:Y:S01]  /*160a0*/  FFMA.FTZ R91, R130, UR4, R56 ;  /* 0x00000004825b7c23 */ /* 0x000fe20008010038 */
[----:B------:R-:W-:Y:S01]  /*160b0*/  FSEL R142, R142, -INF , !P5 ;  /* 0xff8000008e8e7808 */ /* 0x000fe20006800000 */
[----:B------:R-:W-:Y:S01]  /*160c0*/  FFMA.FTZ R138, R130, UR4, R57 ;  /* 0x00000004828a7c23 */ /* 0x000fe20008010039 */
[-C--:B------:R-:W-:Y:S02]  /*160d0*/  ISETP.GE.AND P5, PT, R147, R3.reuse, PT ;  /* 0x000000039300720c */ /* 0x080fe40003fa6270 */
[----:B------:R-:W-:Y:S01]  /*160e0*/  FSEL R57, R91, -INF , !P6 ;  /* 0xff8000005b397808 */ /* 0x000fe20007000000 */
[----:B------:R-:W1:Y:S01]  /*160f0*/  I2F R123, R147 ;  /* 0x00000093007b7306 */ /* 0x000e620000201400 */
[----:B------:R-:W-:Y:S01]  /*16100*/  FSEL R138, R138, -INF , !P4 ;  /* 0xff8000008a8a7808 */ /* 0x000fe20006000000 */
[----:B---3--:R-:W-:Y:S01]  /*16110*/  FFMA.FTZ R54, R121, UR4, R54 ;  /* 0x0000000479367c23 */ /* 0x008fe20008010036 */
[----:B------:R-:W-:-:S02]  /*16120*/  ISETP.GE.AND P6, PT, R127, R3, PT ;  /* 0x000000037f00720c */ /* 0x000fc40003fc6270 */
[----:B------:R-:W-:-:S03]  /*16130*/  ISETP.GE.AND P4, PT, R127, R2, PT ;  /* 0x000000027f00720c */ /* 0x000fc60003f86270 */
[----:B------:R2:W-:Y:S08]  /*16140*/  MUFU.TANH R68, R112 ;  /* 0x0000007000447308 */ /* 0x0005f00000002400 */
[----:B------:R3:W-:Y:S01]  /*16150*/  I2F R125, R127 ;  /* 0x0000007f007d7306 */ /* 0x0007e20000201400 */
[C---:B-1----:R-:W-:Y:S02]  /*16160*/  FFMA.FTZ R46, R123.reuse, UR4, R46 ;  /* 0x000000047b2e7c23 */ /* 0x042fe4000801002e */
[----:B------:R-:W-:-:S03]  /*16170*/  FFMA.FTZ R47, R123, UR4, R47 ;  /* 0x000000047b2f7c23 */ /* 0x000fc6000801002f */
[----:B------:R-:W-:Y:S02]  /*16180*/  FSEL R123, R46, -INF , !P5 ;  /* 0xff8000002e7b7808 */ /* 0x000fe40006800000 */
[----:B--2---:R-:W-:Y:S01]  /*16190*/  FSEL R112, R49, -INF , !P2 ;  /* 0xff80000031707808 */ /* 0x004fe20005000000 */
[----:B------:R-:W1:Y:S01]  /*161a0*/  MUFU.TANH R53, R53 ;  /* 0x0000003500357308 */ /* 0x000e620000002400 */
[----:B------:R-:W-:Y:S02]  /*161b0*/  ISETP.GE.AND P2, PT, R117, R3, PT ;  /* 0x000000037500720c */ /* 0x000fe40003f46270 */
[----:B---3--:R-:W-:-:S05]  /*161c0*/  FSEL R127, R52, -INF , !P3 ;  /* 0xff800000347f7808 */ /* 0x008fca0005800000 */
[----:B------:R-:W2:Y:S01]  /*161d0*/  MUFU.TANH R48, R48 ;  /* 0x0000003000307308 */ /* 0x000ea20000002400 */
[----:B------:R-:W-:-:S05]  /*161e0*/  ISETP.GE.AND P3, PT, R217, R2, PT ;  /* 0x00000002d900720c */ /* 0x000fca0003f66270 */
[----:B------:R-:W-:Y:S02]  /*161f0*/  @P2 LOP3.LUT R0, R0, 0x1, RZ, 0xfc, !PT ;  /* 0x0000000100002812 */ /* 0x000fe400078efcff */
[----:B------:R-:W3:Y:S01]  /*16200*/  MUFU.TANH R50, R50 ;  /* 0x0000003200327308 */ /* 0x000ee20000002400 */
[----:B-1----:R-:W-:Y:S01]  /*16210*/  FFMA.FTZ R53, R219, UR4, R53 ;  /* 0x00000004db357c23 */ /* 0x002fe20008010035 */
[C---:B------:R-:W-:Y:S02]  /*16220*/  LOP3.LUT P5, RZ, R0.reuse, 0x1, RZ, 0xc0, !PT ;  /* 0x0000000100ff7812 */ /* 0x040fe400078ac0ff */
[----:B------:R-:W-:Y:S02]  /*16230*/  LOP3.LUT R0, R0, 0xfffffffd, RZ, 0xc0, !PT ;  /* 0xfffffffd00007812 */ /* 0x000fe400078ec0ff */
[----:B------:R-:W-:Y:S02]  /*16240*/  FSEL R130, R53, -INF , !P1 ;  /* 0xff80000035827808 */ /* 0x000fe40004800000 */
[----:B------:R-:W-:Y:S01]  /*16250*/  MUFU.TANH R55, R55 ;  /* 0x0000003700377308 */ /* 0x000fe20000002400 */
[----:B--2---:R-:W-:Y:S01]  /*16260*/  FFMA.FTZ R48, R145, UR4, R48 ;  /* 0x0000000491307c23 */ /* 0x004fe20008010030 */
[----:B------:R-:W-:-:S02]  /*16270*/  ISETP.GE.AND P1, PT, R147, R2, PT ;  /* 0x000000029300720c */ /* 0x000fc40003f26270 */
[----:B------:R-:W-:Y:S02]  /*16280*/  ISETP.GE.AND P2, PT, R175, R2, PT ;  /* 0x00000002af00720c */ /* 0x000fe40003f46270 */
[----:B------:R-:W-:Y:S02]  /*16290*/  FSEL R145, R48, -INF , !P0 ;  /* 0xff80000030917808 */ /* 0x000fe40004000000 */
[----:B------:R-:W1:Y:S01]  /*162a0*/  I2F R87, R117 ;  /* 0x0000007500577306 */ /* 0x000e620000201400 */
[----:B---3--:R-:W-:Y:S01]  /*162b0*/  FFMA.FTZ R50, R125, UR4, R50 ;  /* 0x000000047d327c23 */ /* 0x008fe20008010032 */
[----:B------:R-:W-:-:S06]  /*162c0*/  ISETP.GE.AND P0, PT, R217, R3, PT ;  /* 0x00000003d900720c */ /* 0x000fcc0003f06270 */
[----:B------:R2:W-:Y:S08]  /*162d0*/  MUFU.TANH R235, R104 ;  /* 0x0000006800eb7308 */ /* 0x0005f00000002400 */
[----:B------:R-:W-:Y:S01]  /*162e0*/  MUFU.TANH R45, R45 ;  /* 0x0000002d002d7308 */ /* 0x000fe20000002400 */
[----:B-1----:R-:W-:-:S05]  /*162f0*/  FFMA.FTZ R55, R87, UR4, R55 ;  /* 0x0000000457377c23 */ /* 0x002fca0008010037 */
[----:B------:R-:W-:Y:S02]  /*16300*/  FSEL R147, R55, -INF , !P5 ;  /* 0xff80000037937808 */ /* 0x000fe40006800000 */
[----:B------:R-:W1:Y:S01]  /*16310*/  MUFU.TANH R51, R51 ;  /* 0x0000003300337308 */ /* 0x000e620000002400 */
[----:B--2---:R-:W-:Y:S02]  /*16320*/  FSEL R104, R54, -INF , !P3 ;  /* 0xff80000036687808 */ /* 0x004fe40005800000 */
[C---:B------:R-:W-:Y:S02]  /*16330*/  ISETP.GE.AND P3, PT, R239.reuse, R3, PT ;  /* 0x00000003ef00720c */ /* 0x040fe40003f66270 */
[----:B------:R-:W-:-:S03]  /*16340*/  ISETP.GE.AND P5, PT, R239, R2, PT ;  /* 0x00000002ef00720c */ /* 0x000fc60003fa6270 */
[----:B------:R-:W-:Y:S08]  /*16350*/  MUFU.TANH R28, R28 ;  /* 0x0000001c001c7308 */ /* 0x000ff00000002400 */
[----:B------:R-:W2:Y:S01]  /*16360*/  I2F R173, R175 ;  /* 0x000000af00ad7306 */ /* 0x000ea20000201400 */
[----:B------:R-:W-:Y:S01]  /*16370*/  @P3 LOP3.LUT R0, R0, 0x2, RZ, 0xfc, !PT ;  /* 0x0000000200003812 */ /* 0x000fe200078efcff */
[----:B-1----:R-:W-:Y:S01]  /*16380*/  FFMA.FTZ R51, R121, UR4, R51 ;  /* 0x0000000479337c23 */ /* 0x002fe20008010033 */
[----:B------:R-:W-:-:S04]  /*16390*/  ISETP.GE.AND P3, PT, R243, R3, PT ;  /* 0x00000003f300720c */ /* 0x000fc80003f66270 */
[----:B------:R-:W-:Y:S01]  /*163a0*/  FSEL R121, R51, -INF , !P0 ;  /* 0xff80000033797808 */ /* 0x000fe20004000000 */
[----:B------:R-:W-:Y:S01]  /*163b0*/  MUFU.TANH R22, R22 ;  /* 0x0000001600167308 */ /* 0x000fe20000002400 */
[----:B------:R-:W-:Y:S01]  /*163c0*/  ISETP.GE.AND P0, PT, R237, R3, PT ;  /* 0x00000003ed00720c */ /* 0x000fe20003f06270 */
[----:B------:R-:W-:-:S06]  /*163d0*/  IMAD.U32 R51, RZ, RZ, UR6 ;  /* 0x00000006ff337e24 */ /* 0x000fcc000f8e00ff */
[----:B------:R-:W1:Y:S01]  /*163e0*/  I2F R181, R239 ;  /* 0x000000ef00b57306 */ /* 0x000e620000201400 */
[----:B--2---:R-:W-:-:S07]  /*163f0*/  FFMA.FTZ R28, R173, UR4, R28 ;  /* 0x00000004ad1c7c23 */ /* 0x004fce000801001c */
[----:B------:R-:W-:Y:S08]  /*16400*/  MUFU.TANH R30, R30 ;  /* 0x0000001e001e7308 */ /* 0x000ff00000002400 */
[----:B------:R-:W2:Y:S01]  /*16410*/  I2F R115, R237 ;  /* 0x000000ed00737306 */ /* 0x000ea20000201400 */
[----:B-1----:R-:W-:-:S05]  /*16420*/  FFMA.FTZ R22, R181, UR4, R22 ;  /* 0x00000004b5167c23 */ /* 0x002fca0008010016 */
[----:B------:R-:W-:Y:S02]  /*16430*/  FSEL R49, R22, -INF , !P5 ;  /* 0xff80000016317808 */ /* 0x000fe40006800000 */
[----:B------:R-:W1:Y:S01]  /*16440*/  MUFU.TANH R31, R31 ;  /* 0x0000001f001f7308 */ /* 0x000e620000002400 */
[----:B------:R-:W-:-:S07]  /*16450*/  ISETP.GE.AND P5, PT, R103, R3, PT ;  /* 0x000000036700720c */ /* 0x000fce0003fa6270 */
[----:B------:R-:W-:Y:S01]  /*16460*/  MUFU.TANH R12, R12 ;  /* 0x0000000c000c7308 */ /* 0x000fe20000002400 */
[----:B--2---:R-:W-:-:S05]  /*16470*/  FFMA.FTZ R137, R115, UR4, R30 ;  /* 0x0000000473897c23 */ /* 0x004fca000801001e */
[----:B------:R-:W-:Y:S02]  /*16480*/  FSEL R137, R137, -INF , !P0 ;  /* 0xff80000089897808 */ /* 0x000fe40004000000 */
[----:B------:R-:W2:Y:S01]  /*16490*/  I2F R105, R241 ;  /* 0x000000f100697306 */ /* 0x000ea20000201400 */
[----:B-1----:R-:W-:Y:S01]  /*164a0*/  FFMA.FTZ R31, R115, UR4, R31 ;  /* 0x00000004731f7c23 */ /* 0x002fe2000801001f */
[----:B------:R-:W-:-:S06]  /*164b0*/  ISETP.GE.AND P0, PT, R241, R3, PT ;  /* 0x00000003f100720c */ /* 0x000fcc0003f06270 */
[----:B------:R-:W1:Y:S08]  /*164c0*/  MUFU.TANH R26, R26 ;  /* 0x0000001a001a7308 */ /* 0x000e700000002400 */
[----:B------:R3:W-:Y:S01]  /*164d0*/  MUFU.TANH R56, R108 ;  /* 0x0000006c00387308 */ /* 0x0007e20000002400 */
[----:B--2---:R-:W-:-:S05]  /*164e0*/  FFMA.FTZ R91, R105, UR4, R12 ;  /* 0x00000004695b7c23 */ /* 0x004fca000801000c */
[----:B------:R-:W-:Y:S02]  /*164f0*/  FSEL R91, R91, -INF , !P0 ;  /* 0xff8000005b5b7808 */ /* 0x000fe40004000000 */
[----:B------:R-:W2:Y:S01]  /*16500*/  MUFU.TANH R59, R59 ;  /* 0x0000003b003b7308 */ /* 0x000ea20000002400 */
[----:B-1----:R-:W-:Y:S01]  /*16510*/  FFMA.FTZ R26, R181, UR4, R26 ;  /* 0x00000004b51a7c23 */ /* 0x002fe2000801001a */
[-C--:B------:R-:W-:Y:S01]  /*16520*/  ISETP.GE.AND P0, PT, R218, R3.reuse, PT ;  /* 0x00000003da00720c */ /* 0x080fe20003f06270 */
[----:B---3--:R-:W-:Y:S01]  /*16530*/  FFMA.FTZ R108, R125, UR4, R45 ;  /* 0x000000047d6c7c23 */ /* 0x008fe2000801002d */
[----:B------:R-:W-:Y:S01]  /*16540*/  FSEL R125, R50, -INF , !P6 ;  /* 0xff800000327d7808 */ /* 0x000fe20007000000 */
[----:B------:R-:W-:Y:S01]  /*16550*/  FMUL.FTZ R45, R106, c[0x0][0x2ec] ;  /* 0x0000bb006a2d7a20 */ /* 0x000fe20000410000 */
[----:B------:R-:W-:Y:S02]  /*16560*/  ISETP.GE.AND P6, PT, R175, R3, PT ;  /* 0x00000003af00720c */ /* 0x000fe40003fc6270 */
[----:B------:R-:W-:Y:S01]  /*16570*/  MUFU.TANH R10, R10 ;  /* 0x0000000a000a7308 */ /* 0x000fe20000002400 */
[----:B------:R-:W-:-:S02]  /*16580*/  FSEL R108, R108, -INF , !P4 ;  /* 0xff8000006c6c7808 */ /* 0x000fc40006000000 */
[----:B------:R-:W-:Y:S01]  /*16590*/  FSEL R135, R28, -INF , !P6 ;  /* 0xff8000001c877808 */ /* 0x000fe20007000000 */
[----:B--2---:R-:W-:Y:S01]  /*165a0*/  FFMA.FTZ R46, R173, UR4, R59 ;  /* 0x00000004ad2e7c23 */ /* 0x004fe2000801003b */
[-C--:B------:R-:W-:Y:S01]  /*165b0*/  ISETP.GE.AND P4, PT, R117, R2.reuse, PT ;  /* 0x000000027500720c */ /* 0x080fe20003f86270 */
[----:B------:R-:W-:Y:S01]  /*165c0*/  IMAD.U32 R59, RZ, RZ, UR6 ;  /* 0x00000006ff3b7e24 */ /* 0x000fe2000f8e00ff */
[C---:B------:R-:W-:Y:S01]  /*165d0*/  LOP3.LUT P6, RZ, R0.reuse, 0x2, RZ, 0xc0, !PT ;  /* 0x0000000200ff7812 */ /* 0x040fe200078cc0ff */
[----:B------:R-:W1:Y:S01]  /*165e0*/  I2F R99, R218 ;  /* 0x000000da00637306 */ /* 0x000e620000201400 */
[----:B------:R-:W-:Y:S01]  /*165f0*/  LOP3.LUT R0, R0, 0xfffffffe, RZ, 0xc0, !PT ;  /* 0xfffffffe00007812 */ /* 0x000fe200078ec0ff */
[----:B------:R-:W-:Y:S01]  /*16600*/  IMAD.U32 R173, RZ, RZ, UR6 ;  /* 0x00000006ffad7e24 */ /* 0x000fe2000f8e00ff */
[----:B------:R-:W-:Y:S02]  /*16610*/  FSEL R106, R47, -INF , !P1 ;  /* 0xff8000002f6a7808 */ /* 0x000fe40004800000 */
[----:B------:R-:W-:-:S02]  /*16620*/  ISETP.GE.AND P1, PT, R237, R2, PT ;  /* 0x00000002ed00720c */ /* 0x000fc40003f26270 */
[----:B------:R-:W-:Y:S01]  /*16630*/  @P3 LOP3.LUT R0, R0, 0x1, RZ, 0xfc, !PT ;  /* 0x0000000100003812 */ /* 0x000fe200078efcff */
[----:B------:R-:W-:Y:S01]  /*16640*/  MUFU.TANH R16, R16 ;  /* 0x0000001000107308 */ /* 0x000fe20000002400 */
[----:B------:R-:W-:Y:S02]  /*16650*/  FSEL R46, R46, -INF , !P2 ;  /* 0xff8000002e2e7808 */ /* 0x000fe40005000000 */
[----:B------:R-:W-:Y:S02]  /*16660*/  FSEL R169, R26, -INF , !P6 ;  /* 0xff8000001aa97808 */ /* 0x000fe40007000000 */
[C---:B------:R-:W-:Y:S02]  /*16670*/  ISETP.GE.AND P6, PT, R133.reuse, R3, PT ;  /* 0x000000038500720c */ /* 0x040fe40003fc6270 */
[-C--:B------:R-:W-:Y:S01]  /*16680*/  ISETP.GE.AND P2, PT, R133, R2.reuse, PT ;  /* 0x000000028500720c */ /* 0x080fe20003f46270 */
[----:B------:R-:W2:Y:S01]  /*16690*/  I2F R107, R243 ;  /* 0x000000f3006b7306 */ /* 0x000ea20000201400 */
[----:B-1----:R-:W-:Y:S01]  /*166a0*/  FFMA.FTZ R99, R99, UR4, R10 ;  /* 0x0000000463637c23 */ /* 0x002fe2000801000a */
[----:B------:R-:W-:Y:S01]  /*166b0*/  ISETP.GE.AND P3, PT, R241, R2, PT ;  /* 0x00000002f100720c */ /* 0x000fe20003f66270 */
[----:B------:R-:W-:Y:S01]  /*166c0*/  FMUL.FTZ R10, R88, c[0x0][0x2ec] ;  /* 0x0000bb00580a7a20 */ /* 0x000fe20000410000 */
[----:B------:R-:W-:-:S02]  /*166d0*/  LOP3.LUT R59, R59, 0x50, R186, 0xfe, !PT ;  /* 0x000000503b3b7812 */ /* 0x000fc400078efeba */
[----:B------:R-:W-:Y:S02]  /*166e0*/  LOP3.LUT R173, R173, 0x60, R186, 0xfe, !PT ;  /* 0x00000060adad7812 */ /* 0x000fe400078efeba */
[----:B------:R1:W-:Y:S08]  /*166f0*/  MUFU.TANH R117, R45 ;  /* 0x0000002d00757308 */ /* 0x0003f00000002400 */
[----:B------:R-:W3:Y:S01]  /*16700*/  MUFU.TANH R14, R14 ;  /* 0x0000000e000e7308 */ /* 0x000ee20000002400 */
[----:B--2---:R-:W-:-:S02]  /*16710*/  FFMA.FTZ R16, R107, UR4, R16 ;  /* 0x000000046b107c23 */ /* 0x004fc40008010010 */
[----:B-1----:R-:W-:-:S05]  /*16720*/  IMAD.U32 R45, RZ, RZ, UR6 ;  /* 0x00000006ff2d7e24 */ /* 0x002fca000f8e00ff */
[----:B------:R-:W-:Y:S01]  /*16730*/  I2F R70, R103 ;  /* 0x0000006700467306 */ /* 0x000fe20000201400 */
[----:B------:R-:W-:Y:S02]  /*16740*/  LOP3.LUT R115, R45, 0x58, R186, 0xfe, !PT ;  /* 0x000000582d737812 */ /* 0x000fe400078efeba */
[----:B------:R-:W-:Y:S01]  /*16750*/  FSEL R45, R31, -INF , !P1 ;  /* 0xff8000001f2d7808 */ /* 0x000fe20004800000 */
[----:B---3--:R-:W-:-:S04]  /*16760*/  FFMA.FTZ R14, R105, UR4, R14 ;  /* 0x00000004690e7c23 */ /* 0x008fc8000801000e */
[----:B------:R-:W1:Y:S01]  /*16770*/  MUFU.TANH R181, R6 ;  /* 0x0000000600b57308 */ /* 0x000e620000002400 */
[C---:B------:R-:W-:Y:S02]  /*16780*/  LOP3.LUT P1, RZ, R0.reuse, 0x1, RZ, 0xc0, !PT ;  /* 0x0000000100ff7812 */ /* 0x040fe4000782c0ff */
[----:B------:R-:W-:Y:S02]  /*16790*/  LOP3.LUT R0, R0, 0xfffffffe, RZ, 0xc0, !PT ;  /* 0xfffffffe00007812 */ /* 0x000fe400078ec0ff */
[----:B------:R-:W-:Y:S02]  /*167a0*/  LOP3.LUT R105, R51, 0x8, R186, 0xfe, !PT ;  /* 0x0000000833697812 */ /* 0x000fe400078efeba */
[----:B------:R-:W-:Y:S01]  /*167b0*/  @P5 LOP3.LUT R0, R0, 0x1, RZ, 0xfc, !PT ;  /* 0x0000000100005812 */ /* 0x000fe200078efcff */
[----:B------:R-:W-:Y:S01]  /*167c0*/  MUFU.TANH R8, R8 ;  /* 0x0000000800087308 */ /* 0x000fe20000002400 */
[----:B------:R-:W-:Y:S01]  /*167d0*/  FSEL R50, R14, -INF , !P3 ;  /* 0xff8000000e327808 */ /* 0x000fe20005800000 */
[----:B------:R-:W-:Y:S01]  /*167e0*/  FMUL.FTZ R14, R92, c[0x0][0x2ec] ;  /* 0x0000bb005c0e7a20 */ /* 0x000fe20000410000 */
[----:B------:R-:W-:-:S02]  /*167f0*/  LOP3.LUT R0, R0, 0xfffffffb, RZ, 0xc0, !PT ;  /* 0xfffffffb00007812 */ /* 0x000fc400078ec0ff */
[-C--:B------:R-:W-:Y:S02]  /*16800*/  ISETP.GE.AND P5, PT, R242, R3.reuse, PT ;  /* 0x00000003f200720c */ /* 0x080fe40003fa6270 */
[----:B------:R-:W-:Y:S01]  /*16810*/  @P0 LOP3.LUT R0, R0, 0x4, RZ, 0xfc, !PT ;  /* 0x0000000400000812 */ /* 0x000fe200078efcff */
[----:B------:R2:W3:Y:S01]  /*16820*/  I2F R101, R133 ;  /* 0x0000008500657306 */ /* 0x0004e20000201400 */
[----:B-1----:R-:W-:Y:S01]  /*16830*/  FFMA.FTZ R54, R70, UR4, R181 ;  /* 0x0000000446367c23 */ /* 0x002fe200080100b5 */
[----:B------:R-:W-:Y:S02]  /*16840*/  ISETP.GE.AND P0, PT, R224, R3, PT ;  /* 0x00000003e000720c */ /* 0x000fe40003f06270 */
[----:B------:R-:W-:-:S04]  /*16850*/  LOP3.LUT P3, RZ, R0, 0x1, RZ, 0xc0, !PT ;  /* 0x0000000100ff7812 */ /* 0x000fc8000786c0ff */
[----:B------:R-:W1:Y:S08]  /*16860*/  MUFU.TANH R53, R4 ;  /* 0x0000000400357308 */ /* 0x000e700000002400 */
[----:B------:R-:W4:Y:S01]  /*16870*/  MUFU.TANH R58, R58 ;  /* 0x0000003a003a7308 */ /* 0x000f220000002400 */
[----:B--2---:R-:W-:Y:S01]  /*16880*/  FSEL R133, R16, -INF , !P1 ;  /* 0xff80000010857808 */ /* 0x004fe20004800000 */
[----:B------:R-:W-:Y:S01]  /*16890*/  FMUL.FTZ R16, R84, c[0x0][0x2ec] ;  /* 0x0000bb0054107a20 */ /* 0x000fe20000410000 */
[----:B------:R-:W-:-:S02]  /*168a0*/  ISETP.GE.AND P1, PT, R103, R2, PT ;  /* 0x000000026700720c */ /* 0x000fc40003f26270 */
[----:B------:R-:W-:Y:S01]  /*168b0*/  LOP3.LUT R103, R51, 0x68, R186, 0xfe, !PT ;  /* 0x0000006833677812 */ /* 0x000fe200078efeba */
[----:B---3--:R-:W-:Y:S01]  /*168c0*/  FFMA.FTZ R51, R101, UR4, R8 ;  /* 0x0000000465337c23 */ /* 0x008fe20008010008 */
[----:B------:R-:W-:Y:S01]  /*168d0*/  FSEL R54, R54, -INF , !P1 ;  /* 0xff80000036367808 */ /* 0x000fe20004800000 */
[----:B------:R-:W2:Y:S01]  /*168e0*/  MUFU.TANH R62, R62 ;  /* 0x0000003e003e7308 */ /* 0x000ea20000002400 */
[----:B-1----:R-:W-:Y:S01]  /*168f0*/  FFMA.FTZ R53, R70, UR4, R53 ;  /* 0x0000000446357c23 */ /* 0x002fe20008010035 */
[-C--:B------:R-:W-:Y:S02]  /*16900*/  ISETP.GE.AND P1, PT, R178, R3.reuse, PT ;  /* 0x00000003b200720c */ /* 0x080fe40003f26270 */
[----:B------:R-:W-:Y:S02]  /*16910*/  FSEL R51, R51, -INF , !P6 ;  /* 0xff80000033337808 */ /* 0x000fe40007000000 */
[----:B------:R-:W-:Y:S02]  /*16920*/  FSEL R53, R53, -INF , !P3 ;  /* 0xff80000035357808 */ /* 0x000fe40005800000 */
[----:B------:R-:W1:Y:S01]  /*16930*/  I2F R179, R240 ;  /* 0x000000f000b37306 */ /* 0x000e620000201400 */
[----:B----4-:R-:W-:Y:S01]  /*16940*/  FFMA.FTZ R47, R87, UR4, R58 ;  /* 0x00000004572f7c23 */ /* 0x010fe2000801003a */
[-C--:B------:R-:W-:Y:S01]  /*16950*/  ISETP.GE.AND P3, PT, R240, R3.reuse, PT ;  /* 0x00000003f000720c */ /* 0x080fe20003f66270 */
[----:B------:R-:W-:Y:S01]  /*16960*/  IMAD.U32 R87, RZ, RZ, UR6 ;  /* 0x00000006ff577e24 */ /* 0x000fe2000f8e00ff */
[----:B------:R-:W-:Y:S01]  /*16970*/  ISETP.GE.AND P6, PT, R226, R3, PT ;  /* 0x00000003e200720c */ /* 0x000fe20003fc6270 */
[----:B------:R-:W-:Y:S01]  /*16980*/  FMUL.FTZ R58, R102, c[0x0][0x2ec] ;  /* 0x0000bb00663a7a20 */ /* 0x000fe20000410000 */
[----:B------:R-:W-:-:S02]  /*16990*/  FSEL R47, R47, -INF , !P4 ;  /* 0xff8000002f2f7808 */ /* 0x000fc40006000000 */
[----:B------:R-:W3:Y:S01]  /*169a0*/  MUFU.TANH R18, R18 ;  /* 0x0000001200127308 */ /* 0x000ee20000002400 */
[----:B--2---:R-:W-:Y:S01]  /*169b0*/  FFMA.FTZ R52, R101, UR4, R62 ;  /* 0x0000000465347c23 */ /* 0x004fe2000801003e */
[----:B------:R-:W-:Y:S02]  /*169c0*/  ISETP.GE.AND P4, PT, R243, R2, PT ;  /* 0x00000002f300720c */ /* 0x000fe40003f86270 */
[----:B------:R-:W-:Y:S02]  /*169d0*/  LOP3.LUT R87, R87, 0x48, R186, 0xfe, !PT ;  /* 0x0000004857577812 */ /* 0x000fe400078efeba */
[----:B------:R-:W-:Y:S02]  /*169e0*/  FSEL R52, R52, -INF , !P2 ;  /* 0xff80000034347808 */ /* 0x000fe40005000000 */
[----:B------:R-:W-:Y:S01]  /*169f0*/  MUFU.TANH R63, R63 ;  /* 0x0000003f003f7308 */ /* 0x000fe20000002400 */
[----:B-1----:R-:W-:Y:S01]  /*16a00*/  FFMA.FTZ R179, R179, UR4, R235 ;  /* 0x00000004b3b37c23 */ /* 0x002fe200080100eb */
[----:B------:R-:W-:-:S02]  /*16a10*/  LOP3.LUT P2, RZ, R0, 0x4, RZ, 0xc0, !PT ;  /* 0x0000000400ff7812 */ /* 0x000fc4000784c0ff */
[----:B------:R-:W-:Y:S02]  /*16a20*/  LOP3.LUT R0, R0, 0xfffffffb, RZ, 0xc0, !PT ;  /* 0xfffffffb00007812 */ /* 0x000fe400078ec0ff */
[----:B------:R-:W-:Y:S02]  /*16a30*/  FSEL R179, R179, -INF , !P3 ;  /* 0xff800000b3b37808 */ /* 0x000fe40005800000 */
[----:B------:R-:W1:Y:S01]  /*16a40*/  I2F R222, R224 ;  /* 0x000000e000de7306 */ /* 0x000e620000201400 */
[----:B---3--:R-:W-:Y:S01]  /*16a50*/  FFMA.FTZ R18, R107, UR4, R18 ;  /* 0x000000046b127c23 */ /* 0x008fe20008010012 */
[----:B------:R-:W-:Y:S02]  /*16a60*/  ISETP.GE.AND P3, PT, R234, R3, PT ;  /* 0x00000003ea00720c */ /* 0x000fe40003f66270 */
[----:B------:R-:W-:Y:S02]  /*16a70*/  @P1 LOP3.LUT R0, R0, 0x4, RZ, 0xfc, !PT ;  /* 0x0000000400001812 */ /* 0x000fe400078efcff */
[----:B------:R-:W-:-:S02]  /*16a80*/  FSEL R48, R18, -INF , !P4 ;  /* 0xff80000012307808 */ /* 0x000fc40006000000 */
[----:B------:R-:W-:Y:S01]  /*16a90*/  I2F R183, R178 ;  /* 0x000000b200b77306 */ /* 0x000fe20000201400 */
[-C--:B------:R-:W-:Y:S02]  /*16aa0*/  ISETP.GE.AND P4, PT, R246, R3.reuse, PT ;  /* 0x00000003f600720c */ /* 0x080fe40003f86270 */
[----:B------:R-:W-:-:S05]  /*16ab0*/  ISETP.GE.AND P1, PT, R230, R3, PT ;  /* 0x00000003e600720c */ /* 0x000fca0003f26270 */
[----:B------:R-:W2:Y:S01]  /*16ac0*/  MUFU.TANH R100, R100 ;  /* 0x0000006400647308 */ /* 0x000ea20000002400 */
[----:B-1----:R-:W-:Y:S01]  /*16ad0*/  FFMA.FTZ R222, R222, UR4, R63 ;  /* 0x00000004dede7c23 */ /* 0x002fe2000801003f */
[----:B------:R-:W-:Y:S02]  /*16ae0*/  FSEL R63, R99, -INF , !P2 ;  /* 0xff800000633f7808 */ /* 0x000fe40005000000 */
[----:B------:R-:W-:-:S04]  /*16af0*/  ISETP.GE.AND P2, PT, R250, R3, PT ;  /* 0x00000003fa00720c */ /* 0x000fc80003f46270 */
[----:B------:R-:W-:Y:S08]  /*16b00*/  I2F R75, R230 ;  /* 0x000000e6004b7306 */ /* 0x000ff00000201400 */
[----:B------:R-:W1:Y:S01]  /*16b10*/  MUFU.TANH R10, R10 ;  /* 0x0000000a000a7308 */ /* 0x000e620000002400 */
[----:B--2---:R-:W-:Y:S02]  /*16b20*/  FFMA.FTZ R100, R183, UR4, R100 ;  /* 0x00000004b7647c23 */ /* 0x004fe40008010064 */
[----:B------:R-:W-:-:S05]  /*16b30*/  IMAD.U32 R183, RZ, RZ, UR6 ;  /* 0x00000006ffb77e24 */ /* 0x000fca000f8e00ff */
[----:B------:R-:W2:Y:S08]  /*16b40*/  I2F R93, R246 ;  /* 0x000000f6005d7306 */ /* 0x000eb00000201400 */
[----:B------:R-:W-:Y:S01]  /*16b50*/  MUFU.TANH R67, R67 ;  /* 0x0000004300437308 */ /* 0x000fe20000002400 */
[----:B-1----:R-:W-:Y:S02]  /*16b60*/  FFMA.FTZ R75, R75, UR4, R10 ;  /* 0x000000044b4b7c23 */ /* 0x002fe4000801000a */
[----:B------:R-:W-:-:S03]  /*16b70*/  FMUL.FTZ R10, R94, c[0x0][0x2ec] ;  /* 0x0000bb005e0a7a20 */ /* 0x000fc60000410000 */
[----:B------:R-:W-:Y:S02]  /*16b80*/  FSEL R75, R75, -INF , !P1 ;  /* 0xff8000004b4b7808 */ /* 0x000fe40004800000 */
[----:B------:R-:W1:Y:S01]  /*16b90*/  I2F R232, R242 ;  /* 0x000000f200e87306 */ /* 0x000e620000201400 */
[----:B--2---:R-:W-:Y:S01]  /*16ba0*/  FFMA.FTZ R68, R93, UR4, R68 ;  /* 0x000000045d447c23 */ /* 0x004fe20008010044 */
[----:B------:R-:W-:-:S06]  /*16bb0*/  ISETP.GE.AND P1, PT, R229, R2, PT ;  /* 0x00000002e500720c */ /* 0x000fcc0003f26270 */
[----:B------:R-:W2:Y:S08]  /*16bc0*/  I2F R95, R226 ;  /* 0x000000e2005f7306 */ /* 0x000eb00000201400 */
[----:B------:R-:W-:Y:S01]  /*16bd0*/  I2F R185, R248 ;  /* 0x000000f800b97306 */ /* 0x000fe20000201400 */
[----:B-1----:R-:W-:Y:S01]  /*16be0*/  FFMA.FTZ R232, R232, UR4, R67 ;  /* 0x00000004e8e87c23 */ /* 0x002fe20008010043 */
[----:B------:R-:W-:-:S02]  /*16bf0*/  FSEL R67, R222, -INF , !P0 ;  /* 0xff800000de437808 */ /* 0x000fc40004000000 */
[----:B------:R-:W-:Y:S02]  /*16c00*/  ISETP.GE.AND P0, PT, R248, R3, PT ;  /* 0x00000003f800720c */ /* 0x000fe40003f06270 */
[----:B------:R-:W-:Y:S02]  /*16c10*/  FSEL R93, R232, -INF , !P5 ;  /* 0xff800000e85d7808 */ /* 0x000fe40006800000 */
[----:B------:R-:W1:Y:S01]  /*16c20*/  MUFU.TANH R8, R96 ;  /* 0x0000006000087308 */ /* 0x000e620000002400 */
[----:B--2---:R-:W-:Y:S01]  /*16c30*/  FFMA.FTZ R56, R95, UR4, R56 ;  /* 0x000000045f387c23 */ /* 0x004fe20008010038 */
[----:B------:R-:W-:Y:S02]  /*16c40*/  FSEL R95, R68, -INF , !P4 ;  /* 0xff800000445f7808 */ /* 0x000fe40006000000 */
[----:B------:R-:W-:Y:S02]  /*16c50*/  LOP3.LUT P4, RZ, R0, 0x4, RZ, 0xc0, !PT ;  /* 0x0000000400ff7812 */ /* 0x000fe4000788c0ff */
[----:B------:R-:W-:-:S02]  /*16c60*/  FSEL R99, R56, -INF , !P6 ;  /* 0xff80000038637808 */ /* 0x000fc40007000000 */
[----:B------:R-:W-:Y:S01]  /*16c70*/  I2F R213, R244 ;  /* 0x000000f400d57306 */ /* 0x000fe20000201400 */
[----:B------:R-:W-:Y:S02]  /*16c80*/  LOP3.LUT R0, R0, 0xfffffffd, RZ, 0xc0, !PT ;  /* 0xfffffffd00007812 */ /* 0x000fe400078ec0ff */
[-C--:B------:R-:W-:Y:S02]  /*16c90*/  ISETP.GE.AND P6, PT, R244, R3.reuse, PT ;  /* 0x00000003f400720c */ /* 0x080fe40003fc6270 */
[----:B------:R-:W-:Y:S02]  /*16ca0*/  ISETP.GE.AND P5, PT, R252, R3, PT ;  /* 0x00000003fc00720c */ /* 0x000fe40003fa6270 */
[----:B------:R-:W-:Y:S01]  /*16cb0*/  @P3 LOP3.LUT R0, R0, 0x2, RZ, 0xfc, !PT ;  /* 0x0000000200003812 */ /* 0x000fe200078efcff */
[----:B------:R-:W2:Y:S01]  /*16cc0*/  MUFU.TANH R16, R16 ;  /* 0x0000001000107308 */ /* 0x000ea20000002400 */
[----:B-1----:R-:W-:Y:S01]  /*16cd0*/  FFMA.FTZ R185, R185, UR4, R8 ;  /* 0x00000004b9b97c23 */ /* 0x002fe20008010008 */
[----:B------:R-:W-:-:S02]  /*16ce0*/  LOP3.LUT R8, R183, 0x70, R186, 0xfe, !PT ;  /* 0x00000070b7087812 */ /* 0x000fc400078efeba */
[----:B------:R-:W-:Y:S02]  /*16cf0*/  FSEL R181, R100, -INF , !P4 ;  /* 0xff80000064b57808 */ /* 0x000fe40006000000 */
[----:B------:R-:W-:Y:S02]  /*16d00*/  FSEL R185, R185, -INF , !P0 ;  /* 0xff800000b9b97808 */ /* 0x000fe40004000000 */
[----:B------:R-:W-:Y:S01]  /*16d10*/  I2F R177, R177 ;  /* 0x000000b100b17306 */ /* 0x000fe20000201400 */
[C---:B------:R-:W-:Y:S02]  /*16d20*/  ISETP.GE.AND P0, PT, R8.reuse, R3, PT ;  /* 0x000000030800720c */ /* 0x040fe40003f06270 */
[-C--:B------:R-:W-:Y:S02]  /*16d30*/  ISETP.GE.AND P4, PT, R8, R2.reuse, PT ;  /* 0x000000020800720c */ /* 0x080fe40003f86270 */
[----:B------:R-:W-:-:S03]  /*16d40*/  ISETP.GE.AND P3, PT, R223, R2, PT ;  /* 0x00000002df00720c */ /* 0x000fc60003f66270 */
[----:B------:R-:W1:Y:S01]  /*16d50*/  MUFU.TANH R74, R74 ;  /* 0x0000004a004a7308 */ /* 0x000e620000002400 */
[----:B--2---:R-:W-:-:S05]  /*16d60*/  FFMA.FTZ R3, R213, UR4, R16 ;  /* 0x00000004d5037c23 */ /* 0x004fca0008010010 */
[----:B------:R-:W-:Y:S02]  /*16d70*/  FSEL R3, R3, -INF , !P6 ;  /* 0xff80000003037808 */ /* 0x000fe40007000000 */
[----:B------:R-:W-:Y:S01]  /*16d80*/  I2F R60, R234 ;  /* 0x000000ea003c7306 */ /* 0x000fe20000201400 */
[----:B------:R-:W-:Y:S01]  /*16d90*/  LOP3.LUT P6, RZ, R0, 0x2, RZ, 0xc0, !PT ;  /* 0x0000000200ff7812 */ /* 0x000fe200078cc0ff */
[----:B------:R-:W-:-:S06]  /*16da0*/  FMUL.FTZ R0, R86, c[0x0][0x2ec] ;  /* 0x0000bb0056007a20 */ /* 0x000fcc0000410000 */
[----:B------:R-:W2:Y:S01]  /*16db0*/  MUFU.TANH R107, R76 ;  /* 0x0000004c006b7308 */ /* 0x000ea20000002400 */
[----:B-1----:R-:W-:-:S05]  /*16dc0*/  FFMA.FTZ R74, R177, UR4, R74 ;  /* 0x00000004b14a7c23 */ /* 0x002fca000801004a */
[----:B------:R-:W-:Y:S02]  /*16dd0*/  FSEL R218, R74, -INF , !P4 ;  /* 0xff8000004ada7808 */ /* 0x000fe40006000000 */
[----:B------:R-:W-:Y:S01]  /*16de0*/  I2F R191, R250 ;  /* 0x000000fa00bf7306 */ /* 0x000fe20000201400 */
[----:B------:R-:W-:-:S07]  /*16df0*/  ISETP.GE.AND P4, PT, R59, R2, PT ;  /* 0x000000023b00720c */ /* 0x000fce0003f86270 */
[----:B------:R-:W1:Y:S01]  /*16e00*/  MUFU.TANH R14, R14 ;  /* 0x0000000e000e7308 */ /* 0x000e620000002400 */
[----:B--2---:R-:W-:-:S07]  /*16e10*/  FFMA.FTZ R60, R60, UR4, R107 ;  /* 0x000000043c3c7c23 */ /* 0x004fce000801006b */
[----:B------:R-:W2:Y:S08]  /*16e20*/  MUFU.TANH R72, R72 ;  /* 0x0000004800487308 */ /* 0x000eb00000002400 */
[----:B------:R-:W-:Y:S01]  /*16e30*/  I2F R64, R252 ;  /* 0x000000fc00407306 */ /* 0x000fe20000201400 */
[----:B-1----:R-:W-:Y:S01]  /*16e40*/  FFMA.FTZ R183, R191, UR4, R14 ;  /* 0x00000004bfb77c23 */ /* 0x002fe2000801000e */
[----:B------:R-:W-:-:S02]  /*16e50*/  FSEL R191, R60, -INF , !P6 ;  /* 0xff8000003cbf7808 */ /* 0x000fc40007000000 */
[-C--:B------:R-:W-:Y:S02]  /*16e60*/  ISETP.GE.AND P6, PT, R87, R2.reuse, PT ;  /* 0x000000025700720c */ /* 0x080fe40003fc6270 */
[----:B------:R-:W-:Y:S02]  /*16e70*/  FSEL R183, R183, -INF , !P2 ;  /* 0xff800000b7b77808 */ /* 0x000fe40005000000 */
[----:B------:R-:W1:Y:S01]  /*16e80*/  MUFU.TANH R101, R80 ;  /* 0x0000005000657308 */ /* 0x000e620000002400 */
[----:B--2---:R-:W-:Y:S01]  /*16e90*/  FFMA.FTZ R72, R177, UR4, R72 ;  /* 0x00000004b1487c23 */ /* 0x004fe20008010048 */
[----:B------:R-:W-:-:S04]  /*16ea0*/  ISETP.GE.AND P2, PT, R227, R2, PT ;  /* 0x00000002e300720c */ /* 0x000fc80003f46270 */
[----:B------:R-:W-:Y:S02]  /*16eb0*/  FSEL R177, R72, -INF , !P0 ;  /* 0xff80000048b17808 */ /* 0x000fe40004000000 */
[----:B------:R-:W-:Y:S01]  /*16ec0*/  I2F R55, R87 ;  /* 0x0000005700377306 */ /* 0x000fe20000201400 */
[----:B------:R-:W-:-:S04]  /*16ed0*/  ISETP.GE.AND P0, PT, R249, R2, PT ;  /* 0x00000002f900720c */ /* 0x000fc80003f06270 */
[----:B------:R-:W-:Y:S02]  /*16ee0*/  P2R R18, PR, RZ, 0x1 ;  /* 0x00000001ff127803 */ /* 0x000fe40000000000 */
[----:B------:R-:W-:Y:S01]  /*16ef0*/  ISETP.GE.AND P0, PT, R247, R2, PT ;  /* 0x00000002f700720c */ /* 0x000fe20003f06270 */
[----:B------:R-:W2:Y:S01]  /*16f00*/  MUFU.TANH R10, R10 ;  /* 0x0000000a000a7308 */ /* 0x000ea20000002400 */
[----:B-1----:R-:W-:-:S05]  /*16f10*/  FFMA.FTZ R64, R64, UR4, R101 ;  /* 0x0000000440407c23 */ /* 0x002fca0008010065 */
[----:B------:R-:W-:Y:S02]  /*16f20*/  FSEL R213, R64, -INF , !P5 ;  /* 0xff80000040d57808 */ /* 0x000fe40006800000 */
[----:B------:R-:W-:Y:S01]  /*16f30*/  MUFU.TANH R118, R118 ;  /* 0x0000007600767308 */ /* 0x000fe20000002400 */
[----:B------:R-:W-:-:S04]  /*16f40*/  ISETP.GE.AND P5, PT, R233, R2, PT ;  /* 0x00000002e900720c */ /* 0x000fc80003fa6270 */
[----:B------:R-:W-:Y:S02]  /*16f50*/  P2R R16, PR, RZ, 0x20 ;  /* 0x00000020ff107803 */ /* 0x000fe40000000000 */
[----:B------:R-:W-:Y:S01]  /*16f60*/  ISETP.GE.AND P5, PT, R251, R2, PT ;  /* 0x00000002fb00720c */ /* 0x000fe20003fa6270 */
[----:B------:R-:W1:Y:S01]  /*16f70*/  I2F R219, R227 ;  /* 0x000000e300db7306 */ /* 0x000e620000201400 */
[----:B--2---:R-:W-:-:S05]  /*16f80*/  FFMA.FTZ R10, R55, UR4, R10 ;  /* 0x00000004370a7c23 */ /* 0x004fca000801000a */
[----:B------:R-:W-:Y:S02]  /*16f90*/  FSEL R178, R10, -INF , !P6 ;  /* 0xff8000000ab27808 */ /* 0x000fe40007000000 */
[----:B------:R-:W-:Y:S01]  /*16fa0*/  MUFU.TANH R66, R66 ;  /* 0x0000004200427308 */ /* 0x000fe20000002400 */
[----:B------:R-:W-:-:S07]  /*16fb0*/  PLOP3.LUT P6, PT, PT, PT, UP0, 0x80, 0x0 ;  /* 0x000000000000781c */ /* 0x000fce0003fcf008 */
[----:B------:R-:W2:Y:S01]  /*16fc0*/  I2F R225, R223 ;  /* 0x000000df00e17306 */ /* 0x000ea20000201400 */
[----:B-1----:R-:W-:-:S05]  /*16fd0*/  FFMA.FTZ R26, R219, UR4, R118 ;  /* 0x00000004db1a7c23 */ /* 0x002fca0008010076 */
[----:B------:R-:W-:Y:S02]  /*16fe0*/  FSEL R26, R26, -INF , !P2 ;  /* 0xff8000001a1a7808 */ /* 0x000fe40005000000 */
[----:B------:R-:W1:Y:S01]  /*16ff0*/  I2F R245, R249 ;  /* 0x000000f900f57306 */ /* 0x000e620000201400 */
[----:B------:R-:W-:-:S07]  /*17000*/  ISETP.NE.AND P2, PT, R18, RZ, PT ;  /* 0x000000ff1200720c */ /* 0x000fce0003f45270 */
[----:B------:R-:W-:Y:S01]  /*17010*/  MUFU.TANH R114, R114 ;  /* 0x0000007200727308 */ /* 0x000fe20000002400 */
[----:B--2---:R-:W-:-:S05]  /*17020*/  FFMA.FTZ R8, R225, UR4, R66 ;  /* 0x00000004e1087c23 */ /* 0x004fca0008010042 */
[----:B------:R-:W-:Y:S02]  /*17030*/  FSEL R8, R8, -INF , !P3 ;  /* 0xff80000008087808 */ /* 0x000fe40005800000 */
[----:B------:R-:W-:Y:S01]  /*17040*/  MUFU.TANH R110, R110 ;  /* 0x0000006e006e7308 */ /* 0x000fe20000002400 */
[----:B-1----:R-:W-:Y:S01]  /*17050*/  FFMA.FTZ R117, R245, UR4, R117 ;  /* 0x00000004f5757c23 */ /* 0x002fe20008010075 */
[----:B------:R-:W-:-:S04]  /*17060*/  ISETP.NE.AND P3, PT, R16, RZ, PT ;  /* 0x000000ff1000720c */ /* 0x000fc80003f65270 */
[----:B------:R-:W-:Y:S02]  /*17070*/  FSEL R240, R117, -INF , !P2 ;  /* 0xff80000075f07808 */ /* 0x000fe40005000000 */
[----:B------:R-:W1:Y:S01]  /*17080*/  I2F R231, R229 ;  /* 0x000000e500e77306 */ /* 0x000e620000201400 */
[----:B------:R-:W-:-:S07]  /*17090*/  ISETP.GE.AND P2, PT, R173, R2, PT ;  /* 0x00000002ad00720c */ /* 0x000fce0003f46270 */
[----:B------:R-:W2:Y:S08]  /*170a0*/  I2F R217, R233 ;  /* 0x000000e900d97306 */ /* 0x000eb00000201400 */
        /* <DEDUP_REMOVED lines=14> */
[----:B------:R-:W-:Y:S01]  /*17190*/  I2F R4, R173 ;  /* 0x000000ad00047306 */ /* 0x000fe20000201400 */
[----:B--2---:R-:W-:-:S05]  /*171a0*/  FFMA.FTZ R58, R175, UR4, R58 ;  /* 0x00000004af3a7c23 */ /* 0x004fca000801003a */
[----:B------:R-:W-:Y:S02]  /*171b0*/  FSEL R234, R58, -INF , !P0 ;  /* 0xff8000003aea7808 */ /* 0x000fe40004000000 */
[----:B------:R-:W1:Y:S01]  /*171c0*/  MUFU.TANH R107, R82 ;  /* 0x00000052006b7308 */ /* 0x000e620000002400 */
[----:B------:R-:W-:-:S07]  /*171d0*/  ISETP.NE.AND P0, PT, R128, RZ, PT ;  /* 0x000000ff8000720c */ /* 0x000fce0003f05270 */
[----:B------:R-:W-:Y:S08]  /*171e0*/  I2F R31, R115 ;  /* 0x00000073001f7306 */ /* 0x000ff00000201400 */
[----:B------:R-:W-:Y:S01]  /*171f0*/  I2F R12, R103 ;  /* 0x00000067000c7306 */ /* 0x000fe20000201400 */
[----:B-1----:R-:W-:-:S05]  /*17200*/  FFMA.FTZ R4, R4, UR4, R107 ;  /* 0x0000000404047c23 */ /* 0x002fca000801006b */
[----:B------:R-:W-:Y:S02]  /*17210*/  FSEL R224, R4, -INF , !P2 ;  /* 0xff80000004e07808 */ /* 0x000fe40005000000 */
        /* <DEDUP_REMOVED lines=13> */
[----:B------:R-:W-:Y:S06]  /*172f0*/  BAR.SYNC.DEFER_BLOCKING 0x0 ;  /* 0x0000000000007b1d */ /* 0x000fec0000010000 */
        /* <DEDUP_REMOVED lines=64> */
.L_x_2206:
[----:B------:R-:W-:-:S05]  /*17700*/  IMAD.MOV.U32 R30, RZ, RZ, c[0x0][0x198] ;  /* 0x00006600ff1e7624 */ /* 0x000fca00078e00ff */
[----:B------:R-:W-:-:S04]  /*17710*/  LEA R30, -R30, RZ, 0x8 ;  /* 0x000000ff1e1e7211 */ /* 0x000fc800078e41ff */
[----:B------:R-:W-:Y:S02]  /*17720*/  SHF.R.S32.HI R31, RZ, 0x1f, R30 ;  /* 0x0000001fff1f7819 */ /* 0x000fe4000001141e */
.L_x_2207:
[----:B------:R-:W-:Y:S01]  /*17730*/  @!P0 IMAD.MOV.U32 R105, RZ, RZ, c[0x0][0x198] ;  /* 0x00006600ff698624 */ /* 0x000fe200078e00ff */
[----:B------:R-:W-:Y:S01]  /*17740*/  UMOV UR10, 0x5 ;  /* 0x00000005000a7882 */ /* 0x000fe20000000000 */
[----:B------:R-:W-:Y:S01]  /*17750*/  @!P0 IMAD.MOV.U32 R12, RZ, RZ, c[0x0][0x19c] ;  /* 0x00006700ff0c8624 */ /* 0x000fe200078e00ff */
[----:B------:R-:W-:Y:S01]  /*17760*/  ULDC.64 UR6, c[0x0][0x198] ;  /* 0x0000660000067ab9 */ /* 0x000fe20000000a00 */
[----:B------:R-:W-:Y:S01]  /*17770*/  @!P0 IMAD.MOV.U32 R100, RZ, RZ, c[0x0][0x198] ;  /* 0x00006600ff648624 */ /* 0x000fe200078e00ff */
[C---:B------:R-:W-:Y:S01]  /*17780*/  @!P0 LEA R59, P1, R105.reuse, R30, 0x7 ;  /* 0x0000001e693b8211 */ /* 0x040fe200078238ff */
[----:B------:R-:W-:Y:S01]  /*17790*/  @!P0 IMAD.MOV.U32 R2, RZ, RZ, c[0x0][0x19c] ;  /* 0x00006700ff028624 */ /* 0x000fe200078e00ff */
[----:B------:R-:W-:Y:S01]  /*177a0*/  USHF.L.U64.HI UR7, UR6, UR10, UR7 ;  /* 0x0000000a06077299 */ /* 0x000fe20008010207 */
[----:B------:R-:W-:Y:S01]  /*177b0*/  @!P0 IMAD.MOV.U32 R107, RZ, RZ, c[0x0][0x198] ;  /* 0x00006600ff6b8624 */ /* 0x000fe200078e00ff */
[----:B------:R-:W-:Y:S01]  /*177c0*/  @!P0 LEA.HI.X R12, R105, R31, R12, 0x7, P1 ;  /* 0x0000001f690c8211 */ /* 0x000fe200008f3c0c */
[----:B------:R-:W-:Y:S01]  /*177d0*/  @!P0 IMAD.MOV.U32 R102, RZ, RZ, c[0x0][0x198] ;  /* 0x00006600ff668624 */ /* 0x000fe200078e00ff */
[----:B------:R-:W-:Y:S01]  /*177e0*/  @!P0 LEA R242, P1, R30, R210, 0x1 ;  /* 0x000000d21ef28211 */ /* 0x000fe200078208ff */
[----:B------:R-:W-:Y:S01]  /*177f0*/  @!P0 IMAD.MOV.U32 R6, RZ, RZ, c[0x0][0x19c] ;  /* 0x00006700ff068624 */ /* 0x000fe200078e00ff */
[----:B------:R-:W-:Y:S01]  /*17800*/  USHF.L.U32 UR6, UR6, 0x5, URZ ;  /* 0x0000000506067899 */ /* 0x000fe2000800063f */
[--C-:B------:R-:W-:Y:S01]  /*17810*/  @!P0 IMAD.WIDE.U32 R100, R100, 0xa0, R30.reuse ;  /* 0x000000a064648825 */ /* 0x100fe200078e001e */
[C---:B------:R-:W-:Y:S01]  /*17820*/  @!P0 LEA R55, P2, R107.reuse, R30, 0x6 ;  /* 0x0000001e6b378211 */ /* 0x040fe200078430ff */
[----:B------:R1:W-:Y:S01]  /*17830*/  @P0 STS [R212+0x1000], RZ ;  /* 0x001000ffd4000388 */ /* 0x0003e20000000800 */
[--C-:B------:R-:W-:Y:S01]  /*17840*/  @!P0 LEA.HI.X R243, R30, R211, R31.reuse, 0x1, P1 ;  /* 0x000000d31ef38211 */ /* 0x100fe200008f0c1f */
[----:B------:R-:W-:Y:S01]  /*17850*/  @!P0 IMAD R2, R2, 0xa0, RZ ;  /* 0x000000a002028824 */ /* 0x000fe200078e02ff */
[-C--:B------:R-:W-:Y:S01]  /*17860*/  @!P0 LEA R244, P1, R100, R210.reuse, 0x1 ;  /* 0x000000d264f48211 */ /* 0x080fe200078208ff */
[----:B------:R-:W-:Y:S01]  /*17870*/  @!P0 IMAD.MOV.U32 R86, RZ, RZ, c[0x0][0x198] ;  /* 0x00006600ff568624 */ /* 0x000fe200078e00ff */
[----:B------:R-:W-:Y:S01]  /*17880*/  @!P0 IADD3 R14, P3, R30, UR6, RZ ;  /* 0x000000061e0e8c10 */ /* 0x000fe2000ff7e0ff */
[----:B------:R-:W-:Y:S01]  /*17890*/  @!P0 IMAD.MOV.U32 R10, RZ, RZ, c[0x0][0x19c] ;  /* 0x00006700ff0a8624 */ /* 0x000fe200078e00ff */
[----:B------:R1:W-:Y:S01]  /*178a0*/  @P0 STS [R212+0x1004], RZ ;  /* 0x001004ffd4000388 */ /* 0x0003e20000000800 */
[----:B------:R-:W-:Y:S01]  /*178b0*/  @!P0 IMAD.MOV.U32 R0, RZ, RZ, c[0x0][0x19c] ;  /* 0x00006700ff008624 */ /* 0x000fe200078e00ff */
[-C--:B------:R-:W-:Y:S01]  /*178c0*/  @!P0 LEA R248, P4, R14, R210.reuse, 0x1 ;  /* 0x000000d20ef88211 */ /* 0x080fe200078808ff */
[----:B------:R-:W-:Y:S01]  /*178d0*/  @!P0 IMAD.WIDE.U32 R102, R102, 0x60, R30 ;  /* 0x0000006066668825 */ /* 0x000fe200078e001e */
[----:B------:R-:W-:Y:S01]  /*178e0*/  @!P0 LEA.HI.X R10, R107, R31, R10, 0x6, P2 ;  /* 0x0000001f6b0a8211 */ /* 0x000fe200010f340a */
[----:B------:R1:W-:Y:S01]  /*178f0*/  @P0 STS.64 [R212+0x1008], RZ ;  /* 0x001008ffd4000388 */ /* 0x0003e20000000a00 */
[----:B------:R-:W-:Y:S01]  /*17900*/  BSSY B0, `(.L_x_2208) ;  /* 0x0000041000007945 */ /* 0x000fe20003800000 */
[----:B------:R-:W-:Y:S01]  /*17910*/  @!P0 IMAD R6, R6, 0x60, RZ ;  /* 0x0000006006068824 */ /* 0x000fe200078e02ff */
[----:B------:R-:W-:Y:S01]  /*17920*/  @!P0 LEA R246, P2, R102, R210, 0x1 ;  /* 0x000000d266f68211 */ /* 0x000fe200078408ff */
[----:B------:R-:W-:Y:S01]  /*17930*/  @!P0 IMAD.IADD R2, R2, 0x1, R101 ;  /* 0x0000000102028824 */ /* 0x000fe200078e0265 */
[----:B------:R-:W-:Y:S01]  /*17940*/  @!PT LDS RZ, [RZ] ;  /* 0x00000000fffff984 */ /* 0x000fe20000000800 */
[----:B------:R-:W-:Y:S01]  /*17950*/  @!PT LDS RZ, [RZ] ;  /* 0x00000000fffff984 */ /* 0x000fe20000000800 */
[----:B------:R-:W-:Y:S01]  /*17960*/  @!PT LDS RZ, [RZ] ;  /* 0x00000000fffff984 */ /* 0x000fe20000000800 */
[----:B------:R1:W-:Y:S01]  /*17970*/  @!P0 LDGSTS.E.BYPASS.LTC128B.128 [R212+0x1000], [R242.64] ;  /* 0x01000000f2d48fae */ /* 0x0003e2000b901d4c */
[----:B------:R-:W-:-:S03]  /*17980*/  @!P0 IMAD.WIDE.U32 R86, R86, 0xc0, R30 ;  /* 0x000000c056568825 */ /* 0x000fc600078e001e */
[-C--:B------:R-:W-:Y:S01]  /*17990*/  @!P0 LEA.HI.X R245, R100, R211.reuse, R2, 0x1, P1 ;  /* 0x000000d364f58211 */ /* 0x080fe200008f0c02 */
[----:B------:R-:W-:Y:S01]  /*179a0*/  @!P0 IMAD R0, R0, 0xc0, RZ ;  /* 0x000000c000008824 */ /* 0x000fe200078e02ff */
[----:B------:R1:W-:Y:S01]  /*179b0*/  @P0 STS.128 [R212+0x1800], RZ ;  /* 0x001800ffd4000388 */ /* 0x0003e20000000c00 */
[----:B------:R-:W-:Y:S01]  /*179c0*/  @!P0 IMAD.IADD R6, R6, 0x1, R103 ;  /* 0x0000000106068824 */ /* 0x000fe200078e0267 */
[-C--:B------:R-:W-:Y:S01]  /*179d0*/  @!P0 LEA R100, P1, R86, R210.reuse, 0x1 ;  /* 0x000000d256648211 */ /* 0x080fe200078208ff */
[----:B------:R-:W-:Y:S01]  /*179e0*/  @!P0 IMAD.IADD R2, R0, 0x1, R87 ;  /* 0x0000000100028824 */ /* 0x000fe200078e0257 */
[----:B------:R-:W-:Y:S02]  /*179f0*/  @!P0 IADD3.X R0, R31, UR7, RZ, P3, !PT ;  /* 0x000000071f008c10 */ /* 0x000fe40009ffe4ff */
[----:B------:R-:W-:Y:S02]  /*17a00*/  @!P0 LEA.HI.X R247, R102, R211, R6, 0x1, P2 ;  /* 0x000000d366f78211 */ /* 0x000fe400010f0c06 */
[----:B------:R-:W-:-:S02]  /*17a10*/  @!P0 LEA R102, P3, R55, R210, 0x1 ;  /* 0x000000d237668211 */ /* 0x000fc400078608ff */
[-C--:B------:R-:W-:Y:S02]  /*17a20*/  @!P0 LEA.HI.X R249, R14, R211.reuse, R0, 0x1, P4 ;  /* 0x000000d30ef98211 */ /* 0x080fe400020f0c00 */
[----:B------:R-:W-:Y:S02]  /*17a30*/  @!P0 LEA R58, P2, R59, R210, 0x1 ;  /* 0x000000d23b3a8211 */ /* 0x000fe400078408ff */
[-C--:B------:R-:W-:Y:S01]  /*17a40*/  @!P0 LEA.HI.X R103, R55, R211.reuse, R10, 0x1, P3 ;  /* 0x000000d337678211 */ /* 0x080fe200018f0c0a */
        /* <DEDUP_REMOVED lines=37> */
[----:B------:R-:W-:Y:S02]  /*17ca0*/  IADD3 R0, R87, UR6, RZ ;  /* 0x0000000657007c10 */ /* 0x000fe4000fffe0ff */
[----:B-1----:R-:W-:-:S04]  /*17cb0*/  LEA R58, P0, R86, R210, 0x1 ;  /* 0x000000d2563a7211 */ /* 0x002fc800078008ff */
[----:B------:R-:W-:-:S05]  /*17cc0*/  LEA.HI.X R59, R86, R211, R0, 0x1, P0 ;  /* 0x000000d3563b7211 */ /* 0x000fca00000f0c00 */
[----:B------:R-:W-:Y:S01]  /*17cd0*/  @!PT LDS RZ, [RZ] ;  /* 0x00000000fffff984 */ /* 0x000fe20000000800 */
[----:B------:R-:W-:Y:S01]  /*17ce0*/  @!PT LDS RZ, [RZ] ;  /* 0x00000000fffff984 */ /* 0x000fe20000000800 */
[----:B------:R-:W-:Y:S01]  /*17cf0*/  @!PT LDS RZ, [RZ] ;  /* 0x00000000fffff984 */ /* 0x000fe20000000800 */
[----:B------:R1:W-:Y:S04]  /*17d00*/  LDGSTS.E.BYPASS.LTC128B.128 [R212+0x4800], [R58.64] ;  /* 0x048000003ad47fae */ /* 0x0003e8000b901d4c */
.L_x_2209:
[----:B------:R-:W-:Y:S05]  /*17d10*/  BSYNC B0 ;  /* 0x0000000000007941 */ /* 0x000fea0003800000 */
.L_x_2208:
[----:B------:R-:W0:Y:S01]  /*17d20*/  LDGDEPBAR ;  /* 0x00000000000079af */ /* 0x000e220000000000 */
[----:B------:R-:W-:-:S04]  /*17d30*/  LEA R210, P0, R30, R210, 0x1 ;  /* 0x000000d21ed27211 */ /* 0x000fc800078008ff */
[----:B------:R-:W-:Y:S02]  /*17d40*/  LEA.HI.X R211, R30, R211, R31, 0x1, P0 ;  /* 0x000000d31ed37211 */ /* 0x000fe400000f0c1f */
.L_x_2205:
        /* <DEDUP_REMOVED lines=67> */
[----:B--2---:R-:W-:-:S04]  /*18180*/  FMNMX.FTZ R87, R0, R87, !PT ;  /* 0x0000005700577209 */ /* 0x004fc80007810000 */
[C---:B------:R-:W-:Y:S01]  /*18190*/  FSETP.NEU.FTZ.AND P1, PT, R87.reuse, -INF , PT ;  /* 0xff8000005700780b */ /* 0x040fe20003f3d000 */
[----:B------:R-:W-:-:S03]  /*181a0*/  FMUL.FTZ R86, R87, c[0x0][0x23c] ;  /* 0x00008f0057567a20 */ /* 0x000fc60000410000 */
[----:B------:R-:W-:Y:S02]  /*181b0*/  FSEL R10, R87, RZ, P1 ;  /* 0x000000ff570a7208 */ /* 0x000fe40000800000 */
[----:B------:R-:W-:-:S03]  /*181c0*/  FSEL R86, R86, RZ, P1 ;  /* 0x000000ff56567208 */ /* 0x000fc60000800000 */
[----:B------:R-:W-:Y:S02]  /*181d0*/  FADD.FTZ R10, R129, -R10 ;  /* 0x8000000a810a7221 */ /* 0x000fe40000010000 */
        /* <DEDUP_REMOVED lines=21> */
[----:B------:R-:W-:Y:S01]  /*18330*/  FMUL.FTZ R123, R10, c[0x0][0x23c] ;  /* 0x00008f000a7b7a20 */ /* 0x000fe20000410000 */
        /* <DEDUP_REMOVED lines=20> */
[--C-:B------:R-:W-:Y:S01]  /*18480*/  FFMA.FTZ R64, R19, c[0x0][0x23c], -R86.reuse ;  /* 0x00008f0013407a23 */ /* 0x100fe20000010856 */
[----:B------:R-:W-:Y:S01]  /*18490*/  FMNMX.FTZ R5, R240, R5, !PT ;  /* 0x00000005f0057209 */ /* 0x000fe20007810000 */
[--C-:B------:R-:W-:Y:S02]  /*184a0*/  FFMA.FTZ R62, R17, c[0x0][0x23c], -R86.reuse ;  /* 0x00008f00113e7a23 */ /* 0x100fe40000010856 */
[--C-:B-1----:R-:W-:Y:S01]  /*184b0*/  FFMA.FTZ R58, R15, c[0x0][0x23c], -R86.reuse ;  /* 0x00008f000f3a7a23 */ /* 0x102fe20000010856 */
[----:B------:R-:W-:Y:S01]  /*184c0*/  FMNMX.FTZ R5, R172, R5, !PT ;  /* 0x00000005ac057209 */ /* 0x000fe20007810000 */
[----:B------:R-:W-:Y:S01]  /*184d0*/  FFMA.FTZ R56, R13, c[0x0][0x23c], -R86 ;  /* 0x00008f000d387a23 */ /* 0x000fe20000010856 */
[----:B------:R-:W-:Y:S01]  /*184e0*/  MUFU.EX2 R96, R96 ;  /* 0x0000006000607308 */ /* 0x000fe20000000800 */
[----:B--2---:R-:W-:Y:S01]  /*184f0*/  FMUL.FTZ R16, R204, R123 ;  /* 0x0000007bcc107220 */ /* 0x004fe20000410000 */
[----:B------:R-:W-:Y:S01]  /*18500*/  FMNMX.FTZ R5, R234, R5, !PT ;  /* 0x00000005ea057209 */ /* 0x000fe20007810000 */
[----:B------:R-:W-:-:S02]  /*18510*/  FMUL.FTZ R17, R205, R123 ;  /* 0x0000007bcd117220 */ /* 0x000fc40000410000 */
[----:B------:R-:W-:Y:S01]  /*18520*/  FMUL.FTZ R200, R200, R123 ;  /* 0x0000007bc8c87220 */ /* 0x000fe20000410000 */
[----:B------:R-:W-:Y:S01]  /*18530*/  FMNMX.FTZ R5, R144, R5, !PT ;  /* 0x0000000590057209 */ /* 0x000fe20007810000 */
[----:B------:R-:W-:Y:S01]  /*18540*/  FMUL.FTZ R201, R201, R123 ;  /* 0x0000007bc9c97220 */ /* 0x000fe20000410000 */
[----:B---3--:R-:W-:Y:S01]  /*18550*/  F2FP.BF16.PACK_AB R14, R110, R115 ;  /* 0x000000736e0e723e */ /* 0x008fe200000010ff */
[--C-:B------:R-:W-:Y:S01]  /*18560*/  FFMA.FTZ R107, R67, c[0x0][0x23c], -R86.reuse ;  /* 0x00008f00436b7a23 */ /* 0x100fe20000010856 */
[----:B------:R-:W-:Y:S01]  /*18570*/  FMNMX.FTZ R5, R232, R5, !PT ;  /* 0x00000005e8057209 */ /* 0x000fe20007810000 */
[----:B------:R-:W-:Y:S01]  /*18580*/  FFMA.FTZ R105, R93, c[0x0][0x23c], -R86 ;  /* 0x00008f005d697a23 */ /* 0x000fe20000010856 */
[----:B------:R-:W-:Y:S01]  /*18590*/  MUFU.EX2 R94, R94 ;  /* 0x0000005e005e7308 */ /* 0x000fe20000000800 */
[----:B------:R-:W-:Y:S01]  /*185a0*/  FMUL.FTZ R196, R196, R123 ;  /* 0x0000007bc4c47220 */ /* 0x000fe20000410000 */
[----:B------:R-:W-:Y:S01]  /*185b0*/  FMNMX.FTZ R5, R228, R5, !PT ;  /* 0x00000005e4057209 */ /* 0x000fe20007810000 */
[----:B------:R-:W-:-:S02]  /*185c0*/  FMUL.FTZ R197, R197, R123 ;  /* 0x0000007bc5c57220 */ /* 0x000fc40000410000 */
[----:B------:R-:W-:Y:S01]  /*185d0*/  FMUL.FTZ R192, R192, R123 ;  /* 0x0000007bc0c07220 */ /* 0x000fe20000410000 */
[----:B------:R-:W-:Y:S01]  /*185e0*/  FMNMX.FTZ R5, R178, R5, !PT ;  /* 0x00000005b2057209 */ /* 0x000fe20007810000 */
[----:B------:R-:W-:Y:S01]  /*185f0*/  FMUL.FTZ R193, R193, R123 ;  /* 0x0000007bc1c17220 */ /* 0x000fe20000410000 */
        /* <DEDUP_REMOVED lines=92> */
[----:B------:R-:W-:-:S05]  /*18bc0*/  FMNMX.FTZ R2, R40, R3, !PT ;  /* 0x0000000328027209 */ /* 0x000fca0007810000 */
[----:B------:R-:W1:Y:S02]  /*18bd0*/  SHFL.BFLY PT, R3, R2, 0x2, 0x1f ;  /* 0x0c401f0002037f89 */ /* 0x000e6400000e0000 */
[----:B------:R-:W-:Y:S08]  /*18be0*/  MUFU.EX2 R71, R71 ;  /* 0x0000004700477308 */ /* 0x000ff00000000800 */
[----:B------:R-:W-:Y:S08]  /*18bf0*/  MUFU.EX2 R70, R70 ;  /* 0x0000004600467308 */ /* 0x000ff00000000800 */
[----:B------:R-:W-:Y:S01]  /*18c00*/  MUFU.EX2 R69, R69 ;  /* 0x0000004500457308 */ /* 0x000fe20000000800 */
[----:B-1----:R-:W-:Y:S01]  /*18c10*/  FMNMX.FTZ R0, R2, R3, !PT ;  /* 0x0000000302007209 */ /* 0x002fe20007810000 */
[----:B------:R-:W-:-:S06]  /*18c20*/  FFMA.FTZ R2, R11, c[0x0][0x23c], -R86 ;  /* 0x00008f000b027a23 */ /* 0x000fcc0000010856 */
[----:B------:R-:W-:Y:S01]  /*18c30*/  MUFU.EX2 R68, R68 ;  /* 0x0000004400447308 */ /* 0x000fe20000000800 */
[----:B------:R-:W1:Y:S07]  /*18c40*/  SHFL.BFLY PT, R85, R0, 0x1, 0x1f ;  /* 0x0c201f0000557f89 */ /* 0x000e6e00000e0000 */
[----:B------:R-:W-:Y:S08]  /*18c50*/  MUFU.EX2 R67, R67 ;  /* 0x0000004300437308 */ /* 0x000ff00000000800 */
[----:B------:R-:W-:Y:S08]  /*18c60*/  MUFU.EX2 R66, R66 ;  /* 0x0000004200427308 */ /* 0x000ff00000000800 */
[----:B------:R-:W-:Y:S01]  /*18c70*/  MUFU.EX2 R65, R65 ;  /* 0x0000004100417308 */ /* 0x000fe20000000800 */
[----:B-1----:R-:W-:Y:S01]  /*18c80*/  FMNMX.FTZ R85, R0, R85, !PT ;  /* 0x0000005500557209 */ /* 0x002fe20007810000 */
[----:B------:R-:W-:-:S03]  /*18c90*/  FFMA.FTZ R0, R147, c[0x0][0x23c], -R86 ;  /* 0x00008f0093007a23 */ /* 0x000fc60000010856 */
        /* <DEDUP_REMOVED lines=15> */
[----:B------:R-:W-:Y:S01]  /*18d90*/  FMUL.FTZ R121, R12, c[0x0][0x23c] ;  /* 0x00008f000c797a20 */ /* 0x000fe20000410000 */
[----:B------:R-:W-:Y:S01]  /*18da0*/  F2FP.BF16.PACK_AB R12, R117, R126 ;  /* 0x0000007e750c723e */ /* 0x000fe200000010ff */
[--C-:B------:R-:W-:Y:S02]  /*18db0*/  FFMA.FTZ R109, R20, c[0x0][0x23c], -R3.reuse ;  /* 0x00008f00146d7a23 */ /* 0x100fe40000010803 */
[----:B------:R-:W3:Y:S01]  /*18dc0*/  LDSM.16.MT88.4 R20, [R214+0x5400] ;  /* 0x00540000d614783b */ /* 0x000ee20000004200 */
[----:B------:R-:W-:Y:S01]  /*18dd0*/  MUFU.EX2 R118, R118 ;  /* 0x0000007600767308 */ /* 0x000fe20000000800 */
[--C-:B------:R-:W-:Y:S02]  /*18de0*/  FFMA.FTZ R119, R26, c[0x0][0x23c], -R3.reuse ;  /* 0x00008f001a777a23 */ /* 0x100fe40000010803 */
[--C-:B------:R-:W-:Y:S02]  /*18df0*/  FFMA.FTZ R128, R24, c[0x0][0x23c], -R3.reuse ;  /* 0x00008f0018807a23 */ /* 0x100fe40000010803 */
[----:B------:R-:W4:Y:S01]  /*18e00*/  LDSM.16.MT88.4 R24, [R215+0x5400] ;  /* 0x00540000d718783b */ /* 0x000f220000004200 */
[--C-:B------:R-:W-:Y:S01]  /*18e10*/  FFMA.FTZ R134, R28, c[0x0][0x23c], -R3.reuse ;  /* 0x00008f001c867a23 */ /* 0x100fe20000010803 */
[----:B------:R-:W-:Y:S01]  /*18e20*/  F2FP.BF16.PACK_AB R28, R98, R107 ;  /* 0x0000006b621c723e */ /* 0x000fe200000010ff */
[----:B------:R-:W5:Y:S01]  /*18e30*/  MUFU.EX2 R113, R113 ;  /* 0x0000007100717308 */ /* 0x000f620000000800 */
[----:B------:R-:W-:-:S02]  /*18e40*/  FFMA.FTZ R125, R136, c[0x0][0x23c], -R3 ;  /* 0x00008f00887d7a23 */ /* 0x000fc40000010803 */
[--C-:B------:R-:W-:Y:S02]  /*18e50*/  FFMA.FTZ R136, R114, c[0x0][0x23c], -R3.reuse ;  /* 0x00008f0072887a23 */ /* 0x100fe40000010803 */
[--C-:B------:R-:W-:Y:S02]  /*18e60*/  FFMA.FTZ R127, R146, c[0x0][0x23c], -R3.reuse ;  /* 0x00008f00927f7a23 */ /* 0x100fe40000010803 */
[----:B------:R-:W-:Y:S01]  /*18e70*/  FFMA.FTZ R114, R135, c[0x0][0x23c], -R86 ;  /* 0x00008f0087727a23 */ /* 0x000fe20000010856 */
[----:B------:R-:W1:Y:S01]  /*18e80*/  MUFU.EX2 R100, R100 ;  /* 0x0000006400647308 */ /* 0x000e620000000800 */
[--C-:B------:R-:W-:Y:S02]  /*18e90*/  FFMA.FTZ R146, R240, c[0x0][0x23c], -R3.reuse ;  /* 0x00008f00f0927a23 */ /* 0x100fe40000010803 */
[--C-:B------:R-:W-:Y:S02]  /*18ea0*/  FFMA.FTZ R131, R172, c[0x0][0x23c], -R3.reuse ;  /* 0x00008f00ac837a23 */ /* 0x100fe40000010803 */
[----:B------:R-:W-:-:S02]  /*18eb0*/  FFMA.FTZ R135, R234, c[0x0][0x23c], -R3 ;  /* 0x00008f00ea877a23 */ /* 0x000fc40000010803 */
[--C-:B------:R-:W-:Y:S01]  /*18ec0*/  FFMA.FTZ R144, R144, c[0x0][0x23c], -R3.reuse ;  /* 0x00008f0090907a23 */ /* 0x100fe20000010803 */
[----:B------:R-:W2:Y:S01]  /*18ed0*/  MUFU.EX2 R121, R121 ;  /* 0x0000007900797308 */ /* 0x000ea20000000800 */
[----:B-----5:R-:W-:Y:S01]  /*18ee0*/  F2FP.BF16.PACK_AB R13, R113, R118 ;  /* 0x00000076710d723e */ /* 0x020fe200000010ff */
[--C-:B------:R-:W-:Y:S02]  /*18ef0*/  FFMA.FTZ R143, R178, c[0x0][0x23c], -R3.reuse ;  /* 0x00008f00b28f7a23 */ /* 0x100fe40000010803 */
[--C-:B------:R-:W-:Y:S02]  /*18f00*/  FFMA.FTZ R172, R232, c[0x0][0x23c], -R3.reuse ;  /* 0x00008f00e8ac7a23 */ /* 0x100fe40000010803 */
[--C-:B------:R-:W-:Y:S01]  /*18f10*/  FFMA.FTZ R141, R228, c[0x0][0x23c], -R3.reuse ;  /* 0x00008f00e48d7a23 */ /* 0x100fe20000010803 */
[----:B-1----:R-:W-:Y:S01]  /*18f20*/  F2FP.BF16.PACK_AB R15, R100, R111 ;  /* 0x0000006f640f723e */ /* 0x002fe200000010ff */
[----:B------:R-:W-:Y:S01]  /*18f30*/  MUFU.EX2 R102, R102 ;  /* 0x0000006600667308 */ /* 0x000fe20000000800 */
[----:B------:R-:W-:-:S02]  /*18f40*/  FFMA.FTZ R178, R188, c[0x0][0x23c], -R3 ;  /* 0x00008f00bcb27a23 */ /* 0x000fc40000010803 */
[--C-:B------:R-:W-:Y:S02]  /*18f50*/  FFMA.FTZ R145, R184, c[0x0][0x23c], -R3.reuse ;  /* 0x00008f00b8917a23 */ /* 0x100fe40000010803 */
[----:B------:R-:W-:Y:S02]  /*18f60*/  FFMA.FTZ R188, R230, c[0x0][0x23c], -R3 ;  /* 0x00008f00e6bc7a23 */ /* 0x000fe40000010803 */
[-C--:B--2---:R-:W-:Y:S01]  /*18f70*/  FMUL.FTZ R18, R206, R121.reuse ;  /* 0x00000079ce127220 */ /* 0x084fe20000410000 */
[----:B------:R-:W1:Y:S01]  /*18f80*/  MUFU.EX2 R109, R109 ;  /* 0x0000006d006d7308 */ /* 0x000e620000000800 */
[-C--:B------:R-:W-:Y:S02]  /*18f90*/  FMUL.FTZ R19, R207, R121.reuse ;  /* 0x00000079cf137220 */ /* 0x080fe40000410000 */
[-C--:B------:R-:W-:Y:S02]  /*18fa0*/  FMUL.FTZ R202, R202, R121.reuse ;  /* 0x00000079caca7220 */ /* 0x080fe40000410000 */
[----:B------:R-:W-:-:S02]  /*18fb0*/  FMUL.FTZ R203, R203, R121 ;  /* 0x00000079cbcb7220 */ /* 0x000fc40000410000 */
[-C--:B------:R-:W-:Y:S01]  /*18fc0*/  FMUL.FTZ R198, R198, R121.reuse ;  /* 0x00000079c6c67220 */ /* 0x080fe20000410000 */
[C---:B------:R-:W-:Y:S01]  /*18fd0*/  HMMA.16816.F32.BF16 R16, R12.reuse, R4, R16 ;  /* 0x000000040c10723c */ /* 0x040fe20000041810 */
[-C--:B------:R-:W-:Y:S01]  /*18fe0*/  FMUL.FTZ R199, R199, R121.reuse ;  /* 0x00000079c7c77220 */ /* 0x080fe20000410000 */
[----:B------:R-:W-:Y:S01]  /*18ff0*/  MUFU.EX2 R119, R119 ;  /* 0x0000007700777308 */ /* 0x000fe20000000800 */
[-C--:B------:R-:W-:Y:S02]  /*19000*/  FMUL.FTZ R194, R194, R121.reuse ;  /* 0x00000079c2c27220 */ /* 0x080fe40000410000 */
[----:B------:R-:W-:Y:S02]  /*19010*/  FMUL.FTZ R195, R195, R121 ;  /* 0x00000079c3c37220 */ /* 0x000fe40000410000 */
[--C-:B------:R-:W-:Y:S01]  /*19020*/  FFMA.FTZ R147, R226, c[0x0][0x23c], -R3.reuse ;  /* 0x00008f00e2937a23 */ /* 0x100fe20000010803 */
[----:B------:R-:W-:Y:S01]  /*19030*/  HMMA.16816.F32.BF16 R4, R12, R6, R200 ;  /* 0x000000060c04723c */ /* 0x000fe200000418c8 */
[----:B-1----:R-:W-:Y:S01]  /*19040*/  F2FP.BF16.PACK_AB R29, R109, R102 ;  /* 0x000000666d1d723e */ /* 0x002fe200000010ff */
[----:B------:R-:W1:Y:S01]  /*19050*/  MUFU.EX2 R128, R128 ;  /* 0x0000008000807308 */ /* 0x000e620000000800 */
[----:B------:R-:W-:Y:S01]  /*19060*/  FFMA.FTZ R184, R182, c[0x0][0x23c], -R3 ;  /* 0x00008f00b6b87a23 */ /* 0x000fe20000010803 */
[----:B------:R-:W-:Y:S01]  /*19070*/  LDSM.16.MT88.4 R200, [R214+0x8c00] ;  /* 0x008c0000d6c8783b */ /* 0x000fe20000004200 */
[----:B------:R-:W-:-:S02]  /*19080*/  FFMA.FTZ R182, R171, c[0x0][0x23c], -R86 ;  /* 0x00008f00abb67a23 */ /* 0x000fc40000010856 */
        /* <DEDUP_REMOVED lines=8> */
[----:B------:R-:W2:Y:S01]  /*19110*/  LDSM.16.MT88.4 R8, [R214+0x5800] ;  /* 0x00580000d608783b */ /* 0x000ea20000004200 */
[----:B-1----:R-:W-:Y:S01]  /*19120*/  F2FP.BF16.PACK_AB R31, R128, R119 ;  /* 0x00000077801f723e */ /* 0x002fe200000010ff */
[----:B------:R-:W1:Y:S01]  /*19130*/  MUFU.EX2 R125, R125 ;  /* 0x0000007d007d7308 */ /* 0x000e620000000800 */
[----:B------:R-:W-:-:S02]  /*19140*/  FFMA.FTZ R177, R170, c[0x0][0x23c], -R3 ;  /* 0x00008f00aab17a23 */ /* 0x000fc40000010803 */
[----:B------:R-:W-:Y:S02]  /*19150*/  FFMA.FTZ R170, R139, c[0x0][0x23c], -R86 ;  /* 0x00008f008baa7a23 */ /* 0x000fe40000010856 */
[--C-:B------:R-:W-:Y:S01]  /*19160*/  FFMA.FTZ R192, R224, c[0x0][0x23c], -R3.reuse ;  /* 0x00008f00e0c07a23 */ /* 0x100fe20000010803 */
[C---:B---3--:R-:W-:Y:S01]  /*19170*/  HMMA.16816.F32.BF16 R16, R28.reuse, R20, R16 ;  /* 0x000000141c10723c */ /* 0x048fe20000041810 */
[--C-:B------:R-:W-:Y:S01]  /*19180*/  FFMA.FTZ R194, R218, c[0x0][0x23c], -R3.reuse ;  /* 0x00008f00dac27a23 */ /* 0x100fe20000010803 */
[----:B------:R-:W-:Y:S01]  /*19190*/  MUFU.EX2 R136, R136 ;  /* 0x0000008800887308 */ /* 0x000fe20000000800 */
[--C-:B------:R-:W-:Y:S02]  /*191a0*/  FFMA.FTZ R139, R140, c[0x0][0x23c], -R3.reuse ;  /* 0x00008f008c8b7a23 */ /* 0x100fe40000010803 */
[--C-:B------:R-:W-:Y:S02]  /*191b0*/  FFMA.FTZ R174, R174, c[0x0][0x23c], -R3.reuse ;  /* 0x00008f00aeae7a23 */ /* 0x100fe40000010803 */
[--C-:B------:R-:W-:Y:S01]  /*191c0*/  FFMA.FTZ R140, R142, c[0x0][0x23c], -R3.reuse ;  /* 0x00008f008e8c7a23 */ /* 0x100fe20000010803 */
[----:B------:R-:W-:Y:S01]  /*191d0*/  HMMA.16816.F32.BF16 R4, R28, R22, R4 ;  /* 0x000000161c04723c */ /* 0x000fe20000041804 */
[----:B------:R-:W3:Y:S01]  /*191e0*/  LDSM.16.MT88.4 R20, [R215+0x5800] ;  /* 0x00580000d714783b */ /* 0x000ee20000004200 */
[----:B------:R-:W5:Y:S01]  /*191f0*/  MUFU.EX2 R127, R127 ;  /* 0x0000007f007f7308 */ /* 0x000f620000000800 */
[----:B------:R-:W-:-:S02]  /*19200*/  FFMA.FTZ R179, R132, c[0x0][0x23c], -R3 ;  /* 0x00008f0084b37a23 */ /* 0x000fc40000010803 */
[----:B------:R-:W-:Y:S02]  /*19210*/  FFMA.FTZ R132, R133, c[0x0][0x23c], -R86 ;  /* 0x00008f0085847a23 */ /* 0x000fe40000010856 */
[--C-:B------:R-:W-:Y:S01]  /*19220*/  FFMA.FTZ R133, R138, c[0x0][0x23c], -R3.reuse ;  /* 0x00008f008a857a23 */ /* 0x100fe20000010803 */
[C---:B----4-:R-:W-:Y:S01]  /*19230*/  HMMA.16816.F32.BF16 R196, R28.reuse, R24, R196 ;  /* 0x000000181cc4723c */ /* 0x050fe200000418c4 */
[--C-:B------:R-:W-:Y:S01]  /*19240*/  FFMA.FTZ R124, R124, c[0x0][0x23c], -R3.reuse ;  /* 0x00008f007c7c7a23 */ /* 0x100fe20000010803 */
[----:B------:R-:W-:Y:S01]  /*19250*/  MUFU.EX2 R146, R146 ;  /* 0x0000009200927308 */ /* 0x000fe20000000800 */
[--C-:B------:R-:W-:Y:S02]  /*19260*/  FFMA.FTZ R130, R130, c[0x0][0x23c], -R3.reuse ;  /* 0x00008f0082827a23 */ /* 0x100fe40000010803 */
[--C-:B------:R-:W-:Y:S02]  /*19270*/  FFMA.FTZ R181, R122, c[0x0][0x23c], -R3.reuse ;  /* 0x00008f007ab57a23 */ /* 0x100fe40000010803 */
[----:B------:R-:W-:Y:S01]  /*19280*/  FFMA.FTZ R118, R189, R121, R118 ;  /* 0x00000079bd767223 */ /* 0x000fe20000010076 */
[----:B------:R-:W-:Y:S01]  /*19290*/  HMMA.16816.F32.BF16 R24, R28, R26, R12 ;  /* 0x0000001a1c18723c */ /* 0x000fe2000004180c */
[----:B------:R-:W4:Y:S01]  /*192a0*/  LDSM.16.MT88.4 R12, [R214+0x5c00] ;  /* 0x005c0000d60c783b */ /* 0x000f220000004200 */
[----:B------:R-:W2:Y:S01]  /*192b0*/  MUFU.EX2 R131, R131 ;  /* 0x0000008300837308 */ /* 0x000ea20000000800 */
[----:B------:R-:W-:-:S02]  /*192c0*/  FFMA.FTZ R112, R112, c[0x0][0x23c], -R3 ;  /* 0x00008f0070707a23 */ /* 0x000fc40000010803 */
[--C-:B------:R-:W-:Y:S02]  /*192d0*/  FFMA.FTZ R183, R120, c[0x0][0x23c], -R3.reuse ;  /* 0x00008f0078b77a23 */ /* 0x100fe40000010803 */
[----:B------:R-:W-:Y:S01]  /*192e0*/  F2FP.BF16.PACK_AB R28, R94, R103 ;  /* 0x000000675e1c723e */ /* 0x000fe200000010ff */
[--C-:B------:R-:W-:Y:S01]  /*192f0*/  FFMA.FTZ R108, R108, c[0x0][0x23c], -R3.reuse ;  /* 0x00008f006c6c7a23 */ /* 0x100fe20000010803 */
[----:B-1----:R-:W-:Y:S01]  /*19300*/  F2FP.BF16.PACK_AB R29, R125, R134 ;  /* 0x000000867d1d723e */ /* 0x002fe200000010ff */
[----:B------:R-:W-:Y:S01]  /*19310*/  MUFU.EX2 R135, R135 ;  /* 0x0000008700877308 */ /* 0x000fe20000000800 */
[----:B------:R-:W-:Y:S01]  /*19320*/  F2FP.BF16.PACK_AB R30, R92, R101 ;  /* 0x000000655c1e723e */ /* 0x000fe200000010ff */
[----:B------:R-:W-:Y:S01]  /*19330*/  FADD.FTZ R118, R113, R118 ;  /* 0x0000007671767221 */ /* 0x000fe20000010000 */
[----:B-----5:R-:W-:Y:S01]  /*19340*/  F2FP.BF16.PACK_AB R31, R127, R136 ;  /* 0x000000887f1f723e */ /* 0x020fe200000010ff */
[----:B------:R-:W-:Y:S02]  /*19350*/  FFMA.FTZ R116, R116, c[0x0][0x23c], -R3 ;  /* 0x00008f0074747a23 */ /* 0x000fe40000010803 */
[----:B------:R-:W-:-:S02]  /*19360*/  FADD.FTZ R111, R111, R118 ;  /* 0x000000766f6f7221 */ /* 0x000fc40000010000 */
[----:B------:R-:W1:Y:S01]  /*19370*/  MUFU.EX2 R144, R144 ;  /* 0x0000009000907308 */ /* 0x000e620000000800 */
[----:B------:R-:W-:Y:S01]  /*19380*/  FFMA.FTZ R33, R33, c[0x0][0x23c], -R3 ;  /* 0x00008f0021217a23 */ /* 0x000fe20000010803 */
[C---:B--2---:R-:W-:Y:S01]  /*19390*/  HMMA.16816.F32.BF16 R16, R28.reuse, R8, R16 ;  /* 0x000000081c10723c */ /* 0x044fe20000041810 */
[----:B------:R-:W-:Y:S02]  /*193a0*/  FADD.FTZ R111, R100, R111 ;  /* 0x0000006f646f7221 */ /* 0x000fe40000010000 */
[----:B------:R-:W-:Y:S02]  /*193b0*/  FFMA.FTZ R106, R106, c[0x0][0x23c], -R3 ;  /* 0x00008f006a6a7a23 */ /* 0x000fe40000010803 */
[----:B------:R-:W-:Y:S01]  /*193c0*/  FADD.FTZ R102, R102, R111 ;  /* 0x0000006f66667221 */ /* 0x000fe20000010000 */
[----:B------:R-:W-:Y:S01]  /*193d0*/  MUFU.EX2 R172, R172 ;  /* 0x000000ac00ac7308 */ /* 0x000fe20000000800 */
[----:B------:R-:W-:Y:S01]  /*193e0*/  FFMA.FTZ R104, R104, c[0x0][0x23c], -R3 ;  /* 0x00008f0068687a23 */ /* 0x000fe20000010803 */
[----:B------:R-:W-:Y:S01]  /*193f0*/  HMMA.16816.F32.BF16 R4, R28, R10, R4 ;  /* 0x0000000a1c04723c */ /* 0x000fe20000041804 */
[----:B------:R-:W2:Y:S01]  /*19400*/  LDSM.16.MT88.4 R8, [R215+0x5c00] ;  /* 0x005c0000d708783b */ /* 0x000ea20000004200 */
[----:B------:R-:W-:-:S02]  /*19410*/  FADD.FTZ R102, R109, R102 ;  /* 0x000000666d667221 */ /* 0x000fc40000010000 */
[--C-:B------:R-:W-:Y:S02]  /*19420*/  FFMA.FTZ R47, R47, c[0x0][0x23c], -R3.reuse ;  /* 0x00008f002f2f7a23 */ /* 0x100fe40000010803 */
[----:B------:R-:W5:Y:S01]  /*19430*/  MUFU.EX2 R141, R141 ;  /* 0x0000008d008d7308 */ /* 0x000f620000000800 */
[----:B------:R-:W-:Y:S01]  /*19440*/  FADD.FTZ R119, R119, R102 ;  /* 0x0000006677777221 */ /* 0x000fe20000010000 */
[C---:B---3--:R-:W-:Y:S01]  /*19450*/  HMMA.16816.F32.BF16 R196, R28.reuse, R20, R196 ;  /* 0x000000141cc4723c */ /* 0x048fe200000418c4 */
[----:B------:R-:W-:Y:S02]  /*19460*/  FFMA.FTZ R35, R35, c[0x0][0x23c], -R3 ;  /* 0x00008f0023237a23 */ /* 0x000fe40000010803 */
[----:B------:R-:W-:Y:S02]  /*19470*/  FADD.FTZ R119, R128, R119 ;  /* 0x0000007780777221 */ /* 0x000fe40000010000 */
[----:B------:R-:W-:Y:S01]  /*19480*/  FFMA.FTZ R46, R46, c[0x0][0x23c], -R3 ;  /* 0x00008f002e2e7a23 */ /* 0x000fe20000010803 */
[----:B------:R-:W-:Y:S01]  /*19490*/  MUFU.EX2 R143, R143 ;  /* 0x0000008f008f7308 */ /* 0x000fe20000000800 */
[----:B------:R-:W-:Y:S01]  /*194a0*/  FADD.FTZ R134, R134, R119 ;  /* 0x0000007786867221 */ /* 0x000fe20000010000 */
[----:B------:R-:W-:Y:S01]  /*194b0*/  HMMA.16816.F32.BF16 R24, R28, R22, R24 ;  /* 0x000000161c18723c */ /* 0x000fe20000041818 */
[----:B------:R-:W3:Y:S01]  /*194c0*/  LDSM.16.MT88.4 R20, [R214+0x6000] ;  /* 0x00600000d614783b */ /* 0x000ee20000004200 */
[----:B------:R-:W-:-:S02]  /*194d0*/  FFMA.FTZ R45, R45, c[0x0][0x23c], -R3 ;  /* 0x00008f002d2d7a23 */ /* 0x000fc40000010803 */
[----:B------:R-:W-:Y:S02]  /*194e0*/  FADD.FTZ R125, R125, R134 ;  /* 0x000000867d7d7221 */ /* 0x000fe40000010000 */
        /* <DEDUP_REMOVED lines=15> */
[--C-:B------:R-:W-:Y:S01]  /*195e0*/  FFMA.FTZ R189, R40, c[0x0][0x23c], -R3.reuse ;  /* 0x00008f0028bd7a23 */ /* 0x100fe20000010803 */
[----:B------:R-:W-:Y:S01]  /*195f0*/  MOV R131, R85 ;  /* 0x0000005500837202 */ /* 0x000fe20000000f00 */
[----:B------:R-:W-:Y:S02]  /*19600*/  FADD.FTZ R135, R135, R146 ;  /* 0x0000009287877221 */ /* 0x000fe40000010000 */
[----:B------:R-:W-:Y:S01]  /*19610*/  FFMA.FTZ R54, R54, c[0x0][0x23c], -R3 ;  /* 0x00008f0036367a23 */ /* 0x000fe20000010803 */
[----:B------:R-:W-:Y:S01]  /*19620*/  HMMA.16816.F32.BF16 R4, R28, R14, R4 ;  /* 0x0000000e1c04723c */ /* 0x000fe20000041804 */
[----:B------:R-:W4:Y:S01]  /*19630*/  LDSM.16.MT88.4 R12, [R215+0x6000] ;  /* 0x00600000d70c783b */ /* 0x000f220000004200 */
[----:B------:R-:W-:Y:S01]  /*19640*/  MUFU.EX2 R147, R147 ;  /* 0x0000009300937308 */ /* 0x000fe20000000800 */
[----:B------:R-:W-:-:S05]  /*19650*/  FADD.FTZ R135, R144, R135 ;  /* 0x0000008790877221 */ /* 0x000fca0000010000 */
[C---:B--2---:R-:W-:Y:S02]  /*19660*/  HMMA.16816.F32.BF16 R196, R28.reuse, R8, R196 ;  /* 0x000000081cc4723c */ /* 0x044fe400000418c4 */
[----:B------:R-:W2:Y:S06]  /*19670*/  MUFU.EX2 R184, R184 ;  /* 0x000000b800b87308 */ /* 0x000eac0000000800 */
[----:B------:R-:W-:Y:S01]  /*19680*/  HMMA.16816.F32.BF16 R24, R28, R10, R24 ;  /* 0x0000000a1c18723c */ /* 0x000fe20000041818 */
[----:B------:R-:W1:Y:S01]  /*19690*/  LDSM.16.MT88.4 R8, [R214+0x6400] ;  /* 0x00640000d608783b */ /* 0x000e620000004200 */
[----:B------:R-:W-:Y:S05]  /*196a0*/  MUFU.EX2 R192, R192 ;  /* 0x000000c000c07308 */ /* 0x000fea0000000800 */
[----:B------:R-:W-:-:S02]  /*196b0*/  F2FP.BF16.PACK_AB R28, R84, R93 ;  /* 0x0000005d541c723e */ /* 0x000fc400000010ff */
        /* <DEDUP_REMOVED lines=35> */
[----:B------:R-:W-:Y:S02]  /*198f0*/  MUFU.EX2 R133, R133 ;  /* 0x0000008500857308 */ /* 0x000fe40000000800 */
[C---:B----4-:R-:W-:Y:S06]  /*19900*/  HMMA.16816.F32.BF16 R16, R28.reuse, R12, R16 ;  /* 0x0000000c1c10723c */ /* 0x050fec0000041810 */
[----:B------:R-:W4:Y:S02]  /*19910*/  MUFU.EX2 R124, R124 ;  /* 0x0000007c007c7308 */ /* 0x000f240000000800 */
[C---:B------:R-:W-:Y:S01]  /*19920*/  HMMA.16816.F32.BF16 R4, R28.reuse, R14, R4 ;  /* 0x0000000e1c04723c */ /* 0x040fe20000041804 */
[----:B------:R-:W5:Y:S05]  /*19930*/  LDSM.16.MT88.4 R12, [R215+0x6c00] ;  /* 0x006c0000d70c783b */ /* 0x000f6a0000004200 */
        /* <DEDUP_REMOVED lines=9> */
[----:B-1----:R-:W-:Y:S01]  /*199d0*/  F2FP.BF16.PACK_AB R31, R177, R176 ;  /* 0x000000b0b11f723e */ /* 0x002fe200000010ff */
[----:B------:R-:W1:Y:S06]  /*199e0*/  MUFU.EX2 R60, R60 ;  /* 0x0000003c003c7308 */ /* 0x000e6c0000000800 */
[C---:B---3--:R-:W-:Y:S02]  /*199f0*/  HMMA.16816.F32.BF16 R16, R28.reuse, R20, R16 ;  /* 0x000000141c10723c */ /* 0x048fe40000041810 */
[----:B------:R-:W-:Y:S06]  /*19a00*/  MUFU.EX2 R59, R59 ;  /* 0x0000003b003b7308 */ /* 0x000fec0000000800 */
[C---:B------:R-:W-:Y:S01]  /*19a10*/  HMMA.16816.F32.BF16 R4, R28.reuse, R22, R4 ;  /* 0x000000161c04723c */ /* 0x040fe20000041804 */
[----:B------:R-:W3:Y:S01]  /*19a20*/  LDSM.16.MT88.4 R20, [R215+0x7000] ;  /* 0x00700000d714783b */ /* 0x000ee20000004200 */
[----:B------:R-:W-:Y:S06]  /*19a30*/  MUFU.EX2 R58, R58 ;  /* 0x0000003a003a7308 */ /* 0x000fec0000000800 */
[C---:B-----5:R-:W-:Y:S02]  /*19a40*/  HMMA.16816.F32.BF16 R196, R28.reuse, R12, R196 ;  /* 0x0000000c1cc4723c */ /* 0x060fe400000418c4 */
[----:B------:R-:W-:Y:S06]  /*19a50*/  MUFU.EX2 R112, R112 ;  /* 0x0000007000707308 */ /* 0x000fec0000000800 */
[----:B------:R-:W-:Y:S01]  /*19a60*/  HMMA.16816.F32.BF16 R24, R28, R14, R24 ;  /* 0x0000000e1c18723c */ /* 0x000fe20000041818 */
[----:B------:R-:W5:Y:S01]  /*19a70*/  LDSM.16.MT88.4 R12, [R214+0x7400] ;  /* 0x00740000d60c783b */ /* 0x000f620000004200 */
[----:B------:R-:W1:Y:S05]  /*19a80*/  MUFU.EX2 R183, R183 ;  /* 0x000000b700b77308 */ /* 0x000e6a0000000800 */
[----:B------:R-:W-:-:S02]  /*19a90*/  F2FP.BF16.PACK_AB R28, R68, R69 ;  /* 0x00000045441c723e */ /* 0x000fc400000010ff */
[----:B------:R-:W-:Y:S01]  /*19aa0*/  F2FP.BF16.PACK_AB R29, R139, R174 ;  /* 0x000000ae8b1d723e */ /* 0x000fe200000010ff */
[----:B------:R-:W-:Y:S01]  /*19ab0*/  MUFU.EX2 R108, R108 ;  /* 0x0000006c006c7308 */ /* 0x000fe20000000800 */
        /* <DEDUP_REMOVED lines=14> */
[----:B----4-:R-:W-:Y:S02]  /*19ba0*/  F2FP.BF16.PACK_AB R29, R124, R133 ;  /* 0x000000857c1d723e */ /* 0x010fe400000010ff */
[----:B------:R-:W-:Y:S02]  /*19bb0*/  F2FP.BF16.PACK_AB R30, R62, R63 ;  /* 0x0000003f3e1e723e */ /* 0x000fe400000010ff */
[----:B------:R-:W-:Y:S01]  /*19bc0*/  F2FP.BF16.PACK_AB R31, R181, R130 ;  /* 0x00000082b51f723e */ /* 0x000fe200000010ff */
[----:B------:R-:W-:Y:S06]  /*19bd0*/  MUFU.EX2 R0, R0 ;  /* 0x0000000000007308 */ /* 0x000fec0000000800 */
[C---:B-----5:R-:W-:Y:S02]  /*19be0*/  HMMA.16816.F32.BF16 R16, R28.reuse, R12, R16 ;  /* 0x0000000c1c10723c */ /* 0x060fe40000041810 */
        /* <DEDUP_REMOVED lines=9> */
[----:B------:R-:W4:Y:S01]  /*19c80*/  MUFU.EX2 R117, R116 ;  /* 0x0000007400757308 */ /* 0x000f220000000800 */
[----:B------:R-:W-:-:S04]  /*19c90*/  FADD.FTZ R110, R110, R115 ;  /* 0x000000736e6e7221 */ /* 0x000fc80000010000 */
[----:B------:R-:W-:Y:S01]  /*19ca0*/  FADD.FTZ R107, R107, R110 ;  /* 0x0000006e6b6b7221 */ /* 0x000fe20000010000 */
[----:B------:R-:W-:Y:S01]  /*19cb0*/  HMMA.16816.F32.BF16 R24, R28, R10, R24 ;  /* 0x0000000a1c18723c */ /* 0x000fe20000041818 */
[----:B------:R-:W5:Y:S01]  /*19cc0*/  LDSM.16.MT88.4 R28, [R214+0x7c00] ;  /* 0x007c0000d61c783b */ /* 0x000f620000004200 */
[----:B-1----:R-:W-:Y:S01]  /*19cd0*/  F2FP.BF16.PACK_AB R8, R60, R61 ;  /* 0x0000003d3c08723e */ /* 0x002fe200000010ff */
[----:B------:R-:W-:Y:S01]  /*19ce0*/  FADD.FTZ R100, R98, R107 ;  /* 0x0000006b62647221 */ /* 0x000fe20000010000 */
[----:B------:R-:W-:Y:S01]  /*19cf0*/  F2FP.BF16.PACK_AB R9, R183, R112 ;  /* 0x00000070b709723e */ /* 0x000fe200000010ff */
[----:B------:R-:W1:Y:S02]  /*19d00*/  MUFU.EX2 R98, R106 ;  /* 0x0000006a00627308 */ /* 0x000e640000000800 */
[----:B------:R-:W-:Y:S01]  /*19d10*/  FADD.FTZ R105, R105, R100 ;  /* 0x0000006469697221 */ /* 0x000fe20000010000 */
[----:B------:R-:W-:Y:S01]  /*19d20*/  F2FP.BF16.PACK_AB R10, R58, R59 ;  /* 0x0000003b3a0a723e */ /* 0x000fe200000010ff */
[----:B------:R-:W-:Y:S01]  /*19d30*/  FFMA.FTZ R100, R32, c[0x0][0x23c], -R3 ;  /* 0x00008f0020647a23 */ /* 0x000fe20000010803 */
[----:B----4-:R-:W-:Y:S01]  /*19d40*/  F2FP.BF16.PACK_AB R11, R117, R108 ;  /* 0x0000006c750b723e */ /* 0x010fe200000010ff */
[----:B------:R-:W-:-:S02]  /*19d50*/  FADD.FTZ R96, R96, R105 ;  /* 0x0000006960607221 */ /* 0x000fc40000010000 */
[----:B------:R-:W-:Y:S01]  /*19d60*/  MUFU.EX2 R129, R129 ;  /* 0x0000008100817308 */ /* 0x000fe20000000800 */
[----:B------:R-:W-:Y:S02]  /*19d70*/  FFMA.FTZ R32, R91, c[0x0][0x23c], -R86 ;  /* 0x00008f005b207a23 */ /* 0x000fe40000010856 */
[----:B------:R-:W-:Y:S01]  /*19d80*/  FADD.FTZ R103, R103, R96 ;  /* 0x0000006067677221 */ /* 0x000fe20000010000 */
[C---:B---3--:R-:W-:Y:S03]  /*19d90*/  HMMA.16816.F32.BF16 R16, R8.reuse, R20, R16 ;  /* 0x000000140810723c */ /* 0x048fe60000041810 */
[----:B------:R-:W-:Y:S01]  /*19da0*/  FADD.FTZ R94, R94, R103 ;  /* 0x000000675e5e7221 */ /* 0x000fe20000010000 */
[----:B------:R-:W-:Y:S03]  /*19db0*/  MUFU.EX2 R96, R104 ;  /* 0x0000006800607308 */ /* 0x000fe60000000800 */
[----:B------:R-:W-:Y:S01]  /*19dc0*/  FADD.FTZ R21, R101, R94 ;  /* 0x0000005e65157221 */ /* 0x000fe20000010000 */
[C---:B------:R-:W-:Y:S03]  /*19dd0*/  HMMA.16816.F32.BF16 R4, R8.reuse, R22, R4 ;  /* 0x000000160804723c */ /* 0x040fe60000041804 */
[----:B------:R-:W-:Y:S01]  /*19de0*/  FADD.FTZ R92, R92, R21 ;  /* 0x000000155c5c7221 */ /* 0x000fe20000010000 */
[----:B------:R-:W3:Y:S01]  /*19df0*/  MUFU.EX2 R101, R100 ;  /* 0x0000006400657308 */ /* 0x000ee20000000800 */
[----:B------:R-:W4:Y:S02]  /*19e00*/  LDSM.16.MT88.4 R20, [R215+0x7c00] ;  /* 0x007c0000d714783b */ /* 0x000f240000004200 */
[----:B------:R-:W-:Y:S01]  /*19e10*/  FADD.FTZ R99, R99, R92 ;  /* 0x0000005c63637221 */ /* 0x000fe20000010000 */
[C---:B--2---:R-:W-:Y:S04]  /*19e20*/  HMMA.16816.F32.BF16 R196, R8.reuse, R12, R196 ;  /* 0x0000000c08c4723c */ /* 0x044fe800000418c4 */
[----:B------:R-:W-:Y:S03]  /*19e30*/  MUFU.EX2 R35, R35 ;  /* 0x0000002300237308 */ /* 0x000fe60000000800 */
[----:B------:R-:W-:Y:S01]  /*19e40*/  FADD.FTZ R12, R90, R99 ;  /* 0x000000635a0c7221 */ /* 0x000fe20000010000 */
[----:B------:R-:W-:Y:S03]  /*19e50*/  HMMA.16816.F32.BF16 R24, R8, R14, R24 ;  /* 0x0000000e0818723c */ /* 0x000fe60000041818 */
[----:B------:R-:W-:Y:S01]  /*19e60*/  FADD.FTZ R95, R95, R12 ;  /* 0x0000000c5f5f7221 */ /* 0x000fe20000010000 */
[----:B------:R2:W2:Y:S01]  /*19e70*/  MUFU.EX2 R90, R47 ;  /* 0x0000002f005a7308 */ /* 0x0004a20000000800 */
[----:B------:R-:W4:Y:S02]  /*19e80*/  LDSM.16.MT88.4 R12, [R214+0x8000] ;  /* 0x00800000d60c783b */ /* 0x000f240000004200 */
[----:B------:R-:W-:Y:S01]  /*19e90*/  F2FP.BF16.PACK_AB R8, R56, R57 ;  /* 0x000000393808723e */ /* 0x000fe200000010ff */
[----:B------:R-:W-:Y:S01]  /*19ea0*/  FADD.FTZ R88, R88, R95 ;  /* 0x0000005f58587221 */ /* 0x000fe20000010000 */
[----:B-1----:R-:W-:-:S02]  /*19eb0*/  F2FP.BF16.PACK_AB R9, R33, R98 ;  /* 0x000000622109723e */ /* 0x002fc400000010ff */
[----:B------:R-:W-:Y:S01]  /*19ec0*/  F2FP.BF16.PACK_AB R10, R2, R55 ;  /* 0x00000037020a723e */ /* 0x000fe200000010ff */
[----:B------:R-:W-:Y:S01]  /*19ed0*/  FADD.FTZ R93, R93, R88 ;  /* 0x000000585d5d7221 */ /* 0x000fe20000010000 */
[----:B---3--:R-:W-:Y:S01]  /*19ee0*/  F2FP.BF16.PACK_AB R11, R101, R96 ;  /* 0x00000060650b723e */ /* 0x008fe200000010ff */
[----:B------:R-:W-:Y:S02]  /*19ef0*/  MUFU.EX2 R46, R46 ;  /* 0x0000002e002e7308 */ /* 0x000fe40000000800 */
[----:B------:R-:W-:-:S04]  /*19f00*/  FADD.FTZ R84, R84, R93 ;  /* 0x0000005d54547221 */ /* 0x000fc80000010000 */
[C---:B-----5:R-:W-:Y:S01]  /*19f10*/  HMMA.16816.F32.BF16 R16, R8.reuse, R28, R16 ;  /* 0x0000001c0810723c */ /* 0x060fe20000041810 */
[----:B------:R-:W-:Y:S01]  /*19f20*/  FADD.FTZ R83, R83, R84 ;  /* 0x0000005453537221 */ /* 0x000fe20000010000 */
[----:B------:R-:W-:Y:S01]  /*19f30*/  MUFU.EX2 R137, R137 ;  /* 0x0000008900897308 */ /* 0x000fe20000000800 */
[----:B--2---:R-:W-:Y:S02]  /*19f40*/  FFMA.FTZ R47, R34, c[0x0][0x23c], -R3 ;  /* 0x00008f00222f7a23 */ /* 0x004fe40000010803 */
        /* <DEDUP_REMOVED lines=8> */
[C---:B----4-:R-:W-:Y:S01]  /*19fd0*/  HMMA.16816.F32.BF16 R196, R8.reuse, R20, R196 ;  /* 0x0000001408c4723c */ /* 0x050fe200000418c4 */
[----:B------:R-:W-:Y:S01]  /*19fe0*/  FADD.FTZ R79, R79, R80 ;  /* 0x000000504f4f7221 */ /* 0x000fe20000010000 */
[----:B------:R-:W2:Y:S01]  /*19ff0*/  MUFU.EX2 R182, R182 ;  /* 0x000000b600b67308 */ /* 0x000ea20000000800 */
[----:B------:R-:W-:Y:S02]  /*1a000*/  FADD.FTZ R29, R178, R29 ;  /* 0x0000001db21d7221 */ /* 0x000fe40000010000 */
[----:B------:R-:W-:Y:S02]  /*1a010*/  FADD.FTZ R78, R78, R79 ;  /* 0x0000004f4e4e7221 */ /* 0x000fe40000010000 */
[----:B------:R-:W-:Y:S01]  /*1a020*/  FADD.FTZ R20, R188, R29 ;  /* 0x0000001dbc147221 */ /* 0x000fe20000010000 */
[----:B------:R-:W-:Y:S01]  /*1a030*/  HMMA.16816.F32.BF16 R24, R8, R22, R24 ;  /* 0x000000160818723c */ /* 0x000fe20000041818 */
[----:B------:R-:W-:Y:S01]  /*1a040*/  FADD.FTZ R77, R77, R78 ;  /* 0x0000004e4d4d7221 */ /* 0x000fe20000010000 */
[----:B------:R-:W3:Y:S01]  /*1a050*/  LDSM.16.MT88.4 R28, [R215+0x8000] ;  /* 0x00800000d71c783b */ /* 0x000ee20000004200 */
[----:B------:R-:W-:Y:S01]  /*1a060*/  FADD.FTZ R20, R145, R20 ;  /* 0x0000001491147221 */ /* 0x000fe20000010000 */
[----:B------:R-:W-:Y:S01]  /*1a070*/  MUFU.EX2 R169, R169 ;  /* 0x000000a900a97308 */ /* 0x000fe20000000800 */
[----:B------:R-:W-:-:S02]  /*1a080*/  FADD.FTZ R76, R76, R77 ;  /* 0x0000004d4c4c7221 */ /* 0x000fc40000010000 */
[----:B------:R-:W-:Y:S01]  /*1a090*/  FADD.FTZ R147, R147, R20 ;  /* 0x0000001493937221 */ /* 0x000fe20000010000 */
[----:B------:R-:W-:Y:S01]  /*1a0a0*/  F2FP.BF16.PACK_AB R8, R89, R0 ;  /* 0x000000005908723e */ /* 0x000fe200000010ff */
[----:B------:R-:W-:Y:S01]  /*1a0b0*/  FADD.FTZ R75, R75, R76 ;  /* 0x0000004c4b4b7221 */ /* 0x000fe20000010000 */
[----:B------:R-:W-:Y:S01]  /*1a0c0*/  F2FP.BF16.PACK_AB R9, R35, R90 ;  /* 0x0000005a2309723e */ /* 0x000fe200000010ff */
[----:B------:R-:W-:Y:S01]  /*1a0d0*/  FADD.FTZ R147, R184, R147 ;  /* 0x00000093b8937221 */ /* 0x000fe20000010000 */
[----:B------:R-:W-:Y:S01]  /*1a0e0*/  F2FP.BF16.PACK_AB R10, R129, R114 ;  /* 0x00000072810a723e */ /* 0x000fe200000010ff */
[----:B------:R-:W-:Y:S01]  /*1a0f0*/  FADD.FTZ R74, R74, R75 ;  /* 0x0000004b4a4a7221 */ /* 0x000fe20000010000 */
[----:B-1----:R-:W-:Y:S01]  /*1a100*/  F2FP.BF16.PACK_AB R11, R47, R46 ;  /* 0x0000002e2f0b723e */ /* 0x002fe200000010ff */
[----:B------:R-:W-:Y:S01]  /*1a110*/  FADD.FTZ R192, R192, R147 ;  /* 0x00000093c0c07221 */ /* 0x000fe20000010000 */
[----:B------:R-:W1:Y:S01]  /*1a120*/  LDSM.16.MT88.4 R20, [R214+0x8400] ;  /* 0x00840000d614783b */ /* 0x000e620000004200 */
[----:B------:R-:W-:Y:S01]  /*1a130*/  FADD.FTZ R73, R73, R74 ;  /* 0x0000004a49497221 */ /* 0x000fe20000010000 */
[----:B------:R-:W-:Y:S01]  /*1a140*/  MUFU.EX2 R170, R170 ;  /* 0x000000aa00aa7308 */ /* 0x000fe20000000800 */
[----:B------:R-:W-:-:S02]  /*1a150*/  FADD.FTZ R192, R171, R192 ;  /* 0x000000c0abc07221 */ /* 0x000fc40000010000 */
[C---:B------:R-:W-:Y:S01]  /*1a160*/  HMMA.16816.F32.BF16 R16, R8.reuse, R12, R16 ;  /* 0x0000000c0810723c */ /* 0x040fe20000041810 */
[----:B------:R-:W-:Y:S02]  /*1a170*/  FFMA.FTZ R34, R51, c[0x0][0x23c], -R86 ;  /* 0x00008f0033227a23 */ /* 0x000fe40000010856 */
[----:B------:R-:W-:Y:S02]  /*1a180*/  FADD.FTZ R173, R173, R192 ;  /* 0x000000c0adad7221 */ /* 0x000fe40000010000 */
[----:B------:R-:W-:Y:S01]  /*1a190*/  FFMA.FTZ R51, R37, c[0x0][0x23c], -R3 ;  /* 0x00008f0025337a23 */ /* 0x000fe20000010803 */
[----:B------:R-:W-:Y:S01]  /*1a1a0*/  MUFU.EX2 R45, R45 ;  /* 0x0000002d002d7308 */ /* 0x000fe20000000800 */
[----:B------:R-:W-:Y:S01]  /*1a1b0*/  FADD.FTZ R173, R190, R173 ;  /* 0x000000adbead7221 */ /* 0x000fe20000010000 */
[----:B------:R-:W-:Y:S01]  /*1a1c0*/  HMMA.16816.F32.BF16 R4, R8, R14, R4 ;  /* 0x0000000e0804723c */ /* 0x000fe20000041804 */
[----:B------:R-:W-:Y:S02]  /*1a1d0*/  FADD.FTZ R12, R72, R73 ;  /* 0x00000049480c7221 */ /* 0x000fe40000010000 */
[----:B------:R-:W-:-:S02]  /*1a1e0*/  FADD.FTZ R194, R194, R173 ;  /* 0x000000adc2c27221 */ /* 0x000fc40000010000 */
[----:B------:R-:W-:Y:S01]  /*1a1f0*/  FADD.FTZ R71, R71, R12 ;  /* 0x0000000c47477221 */ /* 0x000fe20000010000 */
[----:B------:R-:W4:Y:S01]  /*1a200*/  MUFU.EX2 R38, R38 ;  /* 0x0000002600267308 */ /* 0x000f220000000800 */
[----:B------:R-:W-:Y:S01]  /*1a210*/  FADD.FTZ R175, R175, R194 ;  /* 0x000000c2afaf7221 */ /* 0x000fe20000010000 */
[----:B------:R-:W5:Y:S01]  /*1a220*/  LDSM.16.MT88.4 R12, [R215+0x8400] ;  /* 0x00840000d70c783b */ /* 0x000f620000004200 */
[----:B------:R-:W-:Y:S02]  /*1a230*/  FADD.FTZ R70, R70, R71 ;  /* 0x0000004746467221 */ /* 0x000fe40000010000 */
[----:B------:R-:W-:Y:S01]  /*1a240*/  FADD.FTZ R176, R176, R175 ;  /* 0x000000afb0b07221 */ /* 0x000fe20000010000 */
[----:B------:R-:W-:Y:S01]  /*1a250*/  LDSM.16.MT88.4 R192, [R215+0x8c00] ;  /* 0x008c0000d7c0783b */ /* 0x000fe20000004200 */
[----:B------:R-:W-:Y:S01]  /*1a260*/  FADD.FTZ R69, R69, R70 ;  /* 0x0000004645457221 */ /* 0x000fe20000010000 */
[----:B------:R-:W-:Y:S01]  /*1a270*/  MUFU.EX2 R49, R49 ;  /* 0x0000003100317308 */ /* 0x000fe20000000800 */
[----:B------:R-:W-:Y:S01]  /*1a280*/  FADD.FTZ R177, R177, R176 ;  /* 0x000000b0b1b17221 */ /* 0x000fe20000010000 */
[----:B---3--:R-:W-:Y:S01]  /*1a290*/  HMMA.16816.F32.BF16 R196, R8, R28, R196 ;  /* 0x0000001c08c4723c */ /* 0x008fe200000418c4 */
[----:B------:R-:W-:-:S02]  /*1a2a0*/  FADD.FTZ R68, R68, R69 ;  /* 0x0000004544447221 */ /* 0x000fc40000010000 */
[----:B------:R-:W-:Y:S02]  /*1a2b0*/  FADD.FTZ R174, R174, R177 ;  /* 0x000000b1aeae7221 */ /* 0x000fe40000010000 */
[----:B------:R-:W-:Y:S01]  /*1a2c0*/  FADD.FTZ R67, R67, R68 ;  /* 0x0000004443437221 */ /* 0x000fe20000010000 */
[----:B------:R-:W3:Y:S01]  /*1a2d0*/  MUFU.EX2 R72, R51 ;  /* 0x0000003300487308 */ /* 0x000ee20000000800 */
        /* <DEDUP_REMOVED lines=8> */
[----:B--2---:R-:W-:Y:S01]  /*1a360*/  F2FP.BF16.PACK_AB R8, R182, R137 ;  /* 0x00000089b608723e */ /* 0x004fe200000010ff */
[----:B------:R-:W-:Y:S01]  /*1a370*/  FADD.FTZ R64, R64, R65 ;  /* 0x0000004140407221 */ /* 0x000fe20000010000 */
[----:B----4-:R-:W-:Y:S01]  /*1a380*/  F2FP.BF16.PACK_AB R9, R38, R45 ;  /* 0x0000002d2609723e */ /* 0x010fe200000010ff */
[----:B------:R-:W-:Y:S01]  /*1a390*/  FADD.FTZ R133, R133, R140 ;  /* 0x0000008c85857221 */ /* 0x000fe20000010000 */
[----:B------:R-:W-:Y:S01]  /*1a3a0*/  F2FP.BF16.PACK_AB R10, R170, R169 ;  /* 0x000000a9aa0a723e */ /* 0x000fe200000010ff */
[----:B------:R-:W-:Y:S01]  /*1a3b0*/  FFMA.FTZ R37, R44, c[0x0][0x23c], -R86 ;  /* 0x00008f002c257a23 */ /* 0x000fe20000010856 */
[----:B---3--:R-:W-:Y:S01]  /*1a3c0*/  F2FP.BF16.PACK_AB R11, R72, R49 ;  /* 0x00000031480b723e */ /* 0x008fe200000010ff */
[----:B------:R-:W-:Y:S01]  /*1a3d0*/  FADD.FTZ R133, R124, R133 ;  /* 0x000000857c857221 */ /* 0x000fe20000010000 */
[----:B------:R-:W2:Y:S01]  /*1a3e0*/  MUFU.EX2 R97, R97 ;  /* 0x0000006100617308 */ /* 0x000ea20000000800 */
[----:B------:R-:W-:-:S02]  /*1a3f0*/  FFMA.FTZ R51, R36, c[0x0][0x23c], -R3 ;  /* 0x00008f0024337a23 */ /* 0x000fc40000010803 */
[----:B------:R-:W-:Y:S02]  /*1a400*/  FADD.FTZ R130, R130, R133 ;  /* 0x0000008582827221 */ /* 0x000fe40000010000 */
[C---:B-1----:R-:W-:Y:S01]  /*1a410*/  HMMA.16816.F32.BF16 R16, R8.reuse, R20, R16 ;  /* 0x000000140810723c */ /* 0x042fe20000041810 */
[--C-:B------:R-:W-:Y:S02]  /*1a420*/  FFMA.FTZ R44, R48, c[0x0][0x23c], -R3.reuse ;  /* 0x00008f00302c7a23 */ /* 0x100fe40000010803 */
[----:B------:R-:W-:Y:S01]  /*1a430*/  FADD.FTZ R181, R181, R130 ;  /* 0x00000082b5b57221 */ /* 0x000fe20000010000 */
[----:B------:R-:W-:Y:S01]  /*1a440*/  MUFU.EX2 R32, R32 ;  /* 0x0000002000207308 */ /* 0x000fe20000000800 */
[----:B------:R-:W-:Y:S02]  /*1a450*/  FFMA.FTZ R36, R50, c[0x0][0x23c], -R3 ;  /* 0x00008f0032247a23 */ /* 0x000fe40000010803 */
[----:B------:R-:W-:Y:S01]  /*1a460*/  FADD.FTZ R21, R63, R64 ;  /* 0x000000403f157221 */ /* 0x000fe20000010000 */
[----:B------:R-:W-:Y:S01]  /*1a470*/  HMMA.16816.F32.BF16 R4, R8, R22, R4 ;  /* 0x000000160804723c */ /* 0x000fe20000041804 */
[----:B------:R-:W-:-:S02]  /*1a480*/  FADD.FTZ R112, R112, R181 ;  /* 0x000000b570707221 */ /* 0x000fc40000010000 */
[----:B------:R-:W-:Y:S01]  /*1a490*/  FADD.FTZ R62, R62, R21 ;  /* 0x000000153e3e7221 */ /* 0x000fe20000010000 */
[----:B------:R-:W1:Y:S01]  /*1a4a0*/  MUFU.EX2 R39, R39 ;  /* 0x0000002700277308 */ /* 0x000e620000000800 */
[----:B------:R-:W-:Y:S01]  /*1a4b0*/  FADD.FTZ R183, R183, R112 ;  /* 0x00000070b7b77221 */ /* 0x000fe20000010000 */
[----:B------:R-:W3:Y:S01]  /*1a4c0*/  LDSM.16.MT88.4 R20, [R215+0x8800] ;  /* 0x00880000d714783b */ /* 0x000ee20000004200 */
[----:B------:R-:W-:Y:S01]  /*1a4d0*/  FADD.FTZ R61, R61, R62 ;  /* 0x0000003e3d3d7221 */ /* 0x000fe20000010000 */
[----:B-----5:R-:W-:Y:S01]  /*1a4e0*/  HMMA.16816.F32.BF16 R24, R8, R14, R24 ;  /* 0x0000000e0818723c */ /* 0x020fe20000041818 */
[----:B------:R-:W-:Y:S02]  /*1a4f0*/  FADD.FTZ R108, R108, R183 ;  /* 0x000000b76c6c7221 */ /* 0x000fe40000010000 */
[----:B------:R-:W-:Y:S01]  /*1a500*/  FADD.FTZ R60, R60, R61 ;  /* 0x0000003d3c3c7221 */ /* 0x000fe20000010000 */
[----:B------:R-:W-:Y:S01]  /*1a510*/  MUFU.EX2 R44, R44 ;  /* 0x0000002c002c7308 */ /* 0x000fe20000000800 */
[----:B------:R-:W-:-:S02]  /*1a520*/  FADD.FTZ R117, R117, R108 ;  /* 0x0000006c75757221 */ /* 0x000fc40000010000 */
[----:B------:R-:W-:Y:S01]  /*1a530*/  FADD.FTZ R59, R59, R60 ;  /* 0x0000003c3b3b7221 */ /* 0x000fe20000010000 */
[----:B------:R-:W-:Y:S01]  /*1a540*/  HMMA.16816.F32.BF16 R196, R8, R12, R196 ;  /* 0x0000000c08c4723c */ /* 0x000fe200000418c4 */
[----:B------:R-:W-:Y:S02]  /*1a550*/  FADD.FTZ R98, R98, R117 ;  /* 0x0000007562627221 */ /* 0x000fe40000010000 */
[----:B------:R-:W-:Y:S01]  /*1a560*/  FADD.FTZ R58, R58, R59 ;  /* 0x0000003b3a3a7221 */ /* 0x000fe20000010000 */
[----:B------:R-:W4:Y:S01]  /*1a570*/  MUFU.EX2 R51, R51 ;  /* 0x0000003300337308 */ /* 0x000f220000000800 */
[----:B------:R-:W-:Y:S02]  /*1a580*/  FADD.FTZ R33, R33, R98 ;  /* 0x0000006221217221 */ /* 0x000fe40000010000 */
[----:B------:R-:W-:Y:S01]  /*1a590*/  FADD.FTZ R57, R57, R58 ;  /* 0x0000003a39397221 */ /* 0x000fe20000010000 */
[----:B--2---:R-:W-:Y:S01]  /*1a5a0*/  F2FP.BF16.PACK_AB R8, R97, R132 ;  /* 0x000000846108723e */ /* 0x004fe200000010ff */
[----:B------:R-:W-:Y:S01]  /*1a5b0*/  FADD.FTZ R96, R96, R33 ;  /* 0x0000002160607221 */ /* 0x000fe20000010000 */
[----:B-1----:R-:W-:Y:S01]  /*1a5c0*/  F2FP.BF16.PACK_AB R10, R39, R32 ;  /* 0x00000020270a723e */ /* 0x002fe200000010ff */
[----:B------:R-:W-:Y:S01]  /*1a5d0*/  FADD.FTZ R56, R56, R57 ;  /* 0x0000003938387221 */ /* 0x000fe20000010000 */
[----:B------:R-:W-:Y:S01]  /*1a5e0*/  MUFU.EX2 R36, R36 ;  /* 0x0000002400247308 */ /* 0x000fe20000000800 */
[----:B------:R-:W-:-:S02]  /*1a5f0*/  FADD.FTZ R101, R101, R96 ;  /* 0x0000006065657221 */ /* 0x000fc40000010000 */
[----:B------:R-:W-:Y:S02]  /*1a600*/  FADD.FTZ R15, R55, R56 ;  /* 0x00000038370f7221 */ /* 0x000fe40000010000 */
[----:B------:R-:W-:Y:S02]  /*1a610*/  FADD.FTZ R90, R90, R101 ;  /* 0x000000655a5a7221 */ /* 0x000fe40000010000 */
[----:B------:R-:W-:Y:S01]  /*1a620*/  FADD.FTZ R15, R2, R15 ;  /* 0x0000000f020f7221 */ /* 0x000fe20000010000 */
[----:B------:R-:W1:Y:S01]  /*1a630*/  MUFU.EX2 R63, R42 ;  /* 0x0000002a003f7308 */ /* 0x000e620000000800 */
[----:B------:R-:W-:Y:S01]  /*1a640*/  FADD.FTZ R35, R35, R90 ;  /* 0x0000005a23237221 */ /* 0x000fe20000010000 */
[----:B----4-:R-:W-:Y:S01]  /*1a650*/  F2FP.BF16.PACK_AB R9, R51, R44 ;  /* 0x0000002c3309723e */ /* 0x010fe200000010ff */
[----:B------:R-:W-:Y:S02]  /*1a660*/  FADD.FTZ R0, R0, R15 ;  /* 0x0000000f00007221 */ /* 0x000fe40000010000 */
[----:B------:R-:W-:-:S02]  /*1a670*/  FADD.FTZ R46, R46, R35 ;  /* 0x000000232e2e7221 */ /* 0x000fc40000010000 */
[----:B------:R-:W-:Y:S01]  /*1a680*/  FADD.FTZ R89, R89, R0 ;  /* 0x0000000059597221 */ /* 0x000fe20000010000 */
[----:B------:R-:W-:Y:S01]  /*1a690*/  MUFU.EX2 R34, R34 ;  /* 0x0000002200227308 */ /* 0x000fe20000000800 */
[----:B------:R-:W-:Y:S02]  /*1a6a0*/  FFMA.FTZ R12, R53, c[0x0][0x23c], -R86 ;  /* 0x00008f00350c7a23 */ /* 0x000fe40000010856 */
[----:B------:R-:W-:Y:S02]  /*1a6b0*/  FADD.FTZ R0, R114, R89 ;  /* 0x0000005972007221 */ /* 0x000fe40000010000 */
[--C-:B------:R-:W-:Y:S02]  /*1a6c0*/  FFMA.FTZ R13, R52, c[0x0][0x23c], -R3.reuse ;  /* 0x00008f00340d7a23 */ /* 0x100fe40000010803 */
[----:B------:R-:W-:Y:S01]  /*1a6d0*/  FFMA.FTZ R14, R41, c[0x0][0x23c], -R3 ;  /* 0x00008f00290e7a23 */ /* 0x000fe20000010803 */
[----:B-1----:R-:W-:Y:S01]  /*1a6e0*/  F2FP.BF16.PACK_AB R11, R63, R36 ;  /* 0x000000243f0b723e */ /* 0x002fe200000010ff */
[----:B------:R-:W-:Y:S01]  /*1a6f0*/  FADD.FTZ R0, R129, R0 ;  /* 0x0000000081007221 */ /* 0x000fe20000010000 */
[----:B------:R-:W1:Y:S01]  /*1a700*/  MUFU.EX2 R37, R37 ;  /* 0x0000002500257308 */ /* 0x000e620000000800 */
[----:B------:R-:W-:Y:S01]  /*1a710*/  FADD.FTZ R46, R47, R46 ;  /* 0x0000002e2f2e7221 */ /* 0x000fe20000010000 */
[----:B------:R-:W-:Y:S01]  /*1a720*/  MOV R129, R87 ;  /* 0x0000005700817202 */ /* 0x000fe20000000f00 */
        /* <DEDUP_REMOVED lines=8> */
[----:B---3--:R-:W-:Y:S01]  /*1a7b0*/  HMMA.16816.F32.BF16 R196, R8, R20, R196 ;  /* 0x0000001408c4723c */ /* 0x008fe200000418c4 */
[----:B------:R-:W-:Y:S01]  /*1a7c0*/  FADD.FTZ R3, R170, R3 ;  /* 0x00000003aa037221 */ /* 0x000fe20000010000 */
[----:B------:R-:W2:Y:S01]  /*1a7d0*/  MUFU.EX2 R187, R187 ;  /* 0x000000bb00bb7308 */ /* 0x000ea20000000800 */
        /* <DEDUP_REMOVED lines=12> */
[----:B------:R-:W-:-:S04]  /*1a8a0*/  FADD.FTZ R0, R63, R0 ;  /* 0x000000003f007221 */ /* 0x000fc80000010000 */
[----:B-1----:R-:W-:Y:S01]  /*1a8b0*/  F2FP.BF16.PACK_AB R8, R37, R34 ;  /* 0x000000222508723e */ /* 0x002fe200000010ff */
[----:B------:R-:W-:Y:S01]  /*1a8c0*/  FADD.FTZ R34, R34, R39 ;  /* 0x0000002722227221 */ /* 0x000fe20000010000 */
[----:B--2---:R-:W-:Y:S01]  /*1a8d0*/  F2FP.BF16.PACK_AB R10, R187, R12 ;  /* 0x0000000cbb0a723e */ /* 0x004fe200000010ff */
        /* <DEDUP_REMOVED lines=13> */
[C---:B------:R-:W-:Y:S08]  /*1a9b0*/  HMMA.16816.F32.BF16 R200, R8.reuse, R202, R4 ;  /* 0x000000ca08c8723c */ /* 0x040ff00000041804 */
[----:B------:R-:W-:Y:S08]  /*1a9c0*/  HMMA.16816.F32.BF16 R192, R8, R194, R24 ;  /* 0x000000c208c0723c */ /* 0x000ff00000041818 */
.L_x_2202:
        /* <DEDUP_REMOVED lines=10> */
.L_x_2214:
[----:B------:R-:W-:Y:S01]  /*1aa70*/  PLOP3.LUT P0, PT, PT, PT, UP2, 0x40, 0x0 ;  /* 0x000000000000781c */ /* 0x000fe20003f0e828 */
[----:B------:R-:W-:Y:S04]  /*1aa80*/  DEPBAR.LE SB0, 0x0 ;  /* 0x000080000000791a */ /* 0x000fe80000000000 */
[----:B------:R-:W-:Y:S01]  /*1aa90*/  BAR.SYNC.DEFER_BLOCKING 0x0 ;  /* 0x0000000000007b1d */ /* 0x000fe20000010000 */
[----:B------:R-:W-:Y:S05]  /*1aaa0*/  IMAD.U32 R110, R213, -0x100, RZ ;  /* 0xffffff00d56e7824 */ /* 0x000fea00078e00ff */
[----:B------:R-:W-:Y:S02]  /*1aab0*/  SHF.R.S32.HI R111, RZ, 0x1f, R110 ;  /* 0x0000001fff6f7819 */ /* 0x000fe4000001146e */
[----:B------:R-:W-:-:S05]  /*1aac0*/  @P0 BRA `(.L_x_2211) ;  /* 0x000003d000000947 */ /* 0x000fca0003800000 */
[----:B------:R-:W-:Y:S01]  /*1aad0*/  IABS R4, c[0x0][0x2d0] ;  /* 0x0000b40000047a13 */ /* 0x000fe20000000000 */
[----:B------:R-:W-:Y:S01]  /*1aae0*/  USHF.L.U32 UR7, UR5, 0x8, URZ ;  /* 0x0000000805077899 */ /* 0x000fe2000800063f */
[----:B------:R-:W-:Y:S02]  /*1aaf0*/  LOP3.LUT R2, RZ, c[0x0][0x2d0], RZ, 0x33, !PT ;  /* 0x0000b400ff027a12 */ /* 0x000fe400078e33ff */
[----:B------:R-:W1:Y:S01]  /*1ab00*/  I2F.RP R9, R4 ;  /* 0x0000000400097306 */ /* 0x000e620000209400 */
[----:B------:R-:W-:Y:S02]  /*1ab10*/  UIADD3 UR6, UR7, -0x100, URZ ;  /* 0xffffff0007067890 */ /* 0x000fe4000fffe03f */
[----:B------:R-:W-:Y:S01]  /*1ab20*/  IMAD.U32 R8, RZ, RZ, UR7 ;  /* 0x00000007ff087e24 */ /* 0x000fe2000f8e00ff */
[----:B------:R-:W-:Y:S04]  /*1ab30*/  ULOP3.LUT UR7, UR7, UR11, URZ, 0x3c, !UPT ;  /* 0x0000000b07077292 */ /* 0x000fe8000f8e3c3f */
[----:B------:R-:W-:Y:S02]  /*1ab40*/  IABS R8, R8 ;  /* 0x0000000800087213 */ /* 0x000fe40000000000 */
[----:B------:R-:W-:Y:S01]  /*1ab50*/  ISETP.LE.AND P5, PT, RZ, UR7, PT ;  /* 0x00000007ff007c0c */ /* 0x000fe2000bfa3270 */
[----:B-1----:R-:W1:Y:S02]  /*1ab60*/  MUFU.RCP R6, R9 ;  /* 0x0000000900067308 */ /* 0x002e640000001000 */
[----:B-1----:R-:W-:Y:S01]  /*1ab70*/  IADD3 R10, R6, 0xffffffe, RZ ;  /* 0x0ffffffe060a7810 */ /* 0x002fe20007ffe0ff */
[----:B------:R-:W-:Y:S01]  /*1ab80*/  IMAD.U32 R6, RZ, RZ, UR6 ;  /* 0x00000006ff067e24 */ /* 0x000fe2000f8e00ff */
[----:B------:R-:W-:Y:S06]  /*1ab90*/  ULOP3.LUT UR6, UR6, UR11, URZ, 0x3c, !UPT ;  /* 0x0000000b06067292 */ /* 0x000fec000f8e3c3f */
[----:B------:R-:W1:Y:S01]  /*1aba0*/  F2I.FTZ.U32.TRUNC.NTZ R11, R10 ;  /* 0x0000000a000b7305 */ /* 0x000e62000021f000 */
[----:B------:R-:W-:Y:S02]  /*1abb0*/  IABS R6, R6 ;  /* 0x0000000600067213 */ /* 0x000fe40000000000 */
[----:B------:R-:W-:Y:S01]  /*1abc0*/  ISETP.LE.AND P4, PT, RZ, UR6, PT ;  /* 0x00000006ff007c0c */ /* 0x000fe2000bf83270 */
[--C-:B-1----:R-:W-:Y:S02]  /*1abd0*/  IMAD.MOV R7, RZ, RZ, -R11.reuse ;  /* 0x000000ffff077224 */ /* 0x102fe400078e0a0b */
[----:B------:R-:W-:Y:S02]  /*1abe0*/  IMAD.MOV.U32 R10, RZ, RZ, RZ ;  /* 0x000000ffff0a7224 */ /* 0x000fe400078e00ff */
[----:B------:R-:W-:Y:S04]  /*1abf0*/  IMAD R7, R7, R4, RZ ;  /* 0x0000000407077224 */ /* 0x000fe800078e02ff */
[----:B------:R-:W-:Y:S06]  /*1ac00*/  IMAD.HI.U32 R7, R11, R7, R10 ;  /* 0x000000070b077227 */ /* 0x000fec00078e000a */
[C---:B------:R-:W-:Y:S04]  /*1ac10*/  IMAD.HI.U32 R3, R7.reuse, R6, RZ ;  /* 0x0000000607037227 */ /* 0x040fe800078e00ff */
[----:B------:R-:W-:Y:S04]  /*1ac20*/  IMAD.HI.U32 R5, R7, R8, RZ ;  /* 0x0000000807057227 */ /* 0x000fe800078e00ff */
[----:B------:R-:W-:Y:S01]  /*1ac30*/  IMAD.MOV R7, RZ, RZ, -R3 ;  /* 0x000000ffff077224 */ /* 0x000fe200078e0a03 */
[----:B------:R-:W-:Y:S03]  /*1ac40*/  IADD3 R9, -R5, RZ, RZ ;  /* 0x000000ff05097210 */ /* 0x000fe60007ffe1ff */
        /* <DEDUP_REMOVED lines=10> */
[----:B------:R-:W-:Y:S11]  /*1acf0*/  ISETP.GE.U32.AND P3, PT, R8, R4, PT ;  /* 0x000000040800720c */ /* 0x000ff60003f66070 */
        /* <DEDUP_REMOVED lines=18> */
[----:B------:R-:W-:Y:S05]  /*1ae20*/  IMAD R9, R0, c[0x0][0x1a4], R9 ;  /* 0x0000690000097a24 */ /* 0x000fea00078e0209 */
[----:B------:R-:W-:Y:S01]  /*1ae30*/  IADD3 R111, R111, R9, RZ ;  /* 0x000000096f6f7210 */ /* 0x000fe20007ffe0ff */
[----:B--2---:R-:W-:Y:S04]  /*1ae40*/  IMAD.IADD R7, R4, 0x1, -R7 ;  /* 0x0000000104077824 */ /* 0x004fe800078e0a07 */
[C---:B------:R-:W-:Y:S01]  /*1ae50*/  IMAD.WIDE.U32 R110, R7.reuse, c[0x0][0x188], R110 ;  /* 0x00006200076e7a25 */ /* 0x040fe200078e006e */
[----:B------:R-:W-:Y:S05]  /*1ae60*/  SHF.R.S32.HI R4, RZ, 0x1f, R7 ;  /* 0x0000001fff047819 */ /* 0x000fea0000011407 */
[----:B------:R-:W-:Y:S04]  /*1ae70*/  IMAD R4, R4, c[0x0][0x188], RZ ;  /* 0x0000620004047a24 */ /* 0x000fe800078e02ff */
[----:B------:R-:W-:Y:S04]  /*1ae80*/  IMAD R4, R7, c[0x0][0x18c], R4 ;  /* 0x0000630007047a24 */ /* 0x000fe800078e0204 */
[----:B------:R-:W-:Y:S02]  /*1ae90*/  IMAD.IADD R111, R111, 0x1, R4 ;  /* 0x000000016f6f7824 */ /* 0x000fe400078e0204 */
.L_x_2211:
[----:B------:R-:W-:Y:S01]  /*1aea0*/  ULDC.64 UR6, c[0x0][0x1a0] ;  /* 0x0000680000067ab9 */ /* 0x000fe20000000a00 */
[----:B------:R-:W-:Y:S02]  /*1aeb0*/  ISETP.GE.AND P1, PT, R148, c[0x0][0x220], PT ;  /* 0x0000880094007a0c */ /* 0x000fe40003f26270 */
[C---:B------:R-:W-:Y:S03]  /*1aec0*/  LEA R170, P3, R110.reuse, R220, 0x1 ;  /* 0x000000dc6eaa7211 */ /* 0x040fe600078608ff */
[----:B------:R-:W-:Y:S01]  /*1aed0*/  USHF.L.U32 UR13, UR6, 0x5, URZ ;  /* 0x00000005060d7899 */ /* 0x000fe2000800063f */
[C-C-:B------:R-:W-:Y:S01]  /*1aee0*/  LEA.HI.X R171, R110.reuse, R221, R111.reuse, 0x1, P3 ;  /* 0x000000dd6eab7211 */ /* 0x140fe200018f0c6f */
[----:B------:R-:W-:Y:S02]  /*1aef0*/  USHF.L.U64.HI UR7, UR6, UR12, UR7 ;  /* 0x0000000c06077299 */ /* 0x000fe40008010207 */
[----:B------:R-:W-:Y:S04]  /*1af00*/  UISETP.GE.AND UP0, UPT, UR5, 0x2, UPT ;  /* 0x000000020500788c */ /* 0x000fe8000bf06270 */
[----:B------:R-:W-:Y:S01]  /*1af10*/  @P1 STS.64 [R212+0x5008], RZ ;  /* 0x005008ffd4001388 */ /* 0x000fe20000000a00 */
[-C--:B------:R-:W-:Y:S01]  /*1af20*/  @!P1 MOV R123, R111.reuse ;  /* 0x0000006f007b9202 */ /* 0x080fe20000000f00 */
[C---:B------:R-:W-:Y:S01]  /*1af30*/  @!P1 IMAD.WIDE.U32 R140, R213.reuse, 0x60, R110 ;  /* 0x00000060d58c9825 */ /* 0x040fe200078e006e */
[CC--:B------:R-:W-:Y:S02]  /*1af40*/  @!P1 LEA R109, P2, R213.reuse, R110.reuse, 0x6 ;  /* 0x0000006ed56d9211 */ /* 0x0c0fe400078430ff */
[-C--:B------:R-:W-:Y:S01]  /*1af50*/  @!P1 MOV R121, R111.reuse ;  /* 0x0000006f00799202 */ /* 0x080fe20000000f00 */
[----:B------:R-:W-:Y:S01]  /*1af60*/  @P1 STS [R212+0x5000], RZ ;  /* 0x005000ffd4001388 */ /* 0x000fe20000000800 */
[CC--:B------:R-:W-:Y:S02]  /*1af70*/  @!P1 LEA R113, P0, R213.reuse, R110.reuse, 0x7 ;  /* 0x0000006ed5719211 */ /* 0x0c0fe400078038ff */
        /* <DEDUP_REMOVED lines=8> */
[----:B------:R-:W-:Y:S01]  /*1b000*/  @!P1 MOV R138, R110 ;  /* 0x0000006e008a9202 */ /* 0x000fe20000000f00 */
[C---:B------:R-:W-:Y:S01]  /*1b010*/  @!P1 IMAD.WIDE.U32 R122, R213.reuse, 0xa0, R122 ;  /* 0x000000a0d57a9825 */ /* 0x040fe200078e007a */
[----:B------:R-:W-:Y:S02]  /*1b020*/  @!P1 MOV R108, c[0x0][0x1a4] ;  /* 0x00006900006c9a02 */ /* 0x000fe40000000f00 */
[----:B------:R-:W-:Y:S01]  /*1b030*/  @!P1 MOV R112, c[0x0][0x1a4] ;  /* 0x0000690000709a02 */ /* 0x000fe20000000f00 */
[C---:B------:R-:W-:Y:S01]  /*1b040*/  @!P1 IMAD.WIDE.U32 R120, R213.reuse, 0xc0, R120 ;  /* 0x000000c0d5789825 */ /* 0x040fe200078e0078 */
[-C--:B------:R-:W-:Y:S01]  /*1b050*/  @!P1 LEA.HI.X R108, R213, R111.reuse, R108, 0x6, P2 ;  /* 0x0000006fd56c9211 */ /* 0x080fe200010f346c */
[----:B------:R-:W-:Y:S01]  /*1b060*/  @P1 STS.128 [R212+0x5800], RZ ;  /* 0x005800ffd4001388 */ /* 0x000fe20000000c00 */
[-C--:B------:R-:W-:Y:S01]  /*1b070*/  @!P1 LEA R126, P2, R109, R220.reuse, 0x1 ;  /* 0x000000dc6d7e9211 */ /* 0x080fe200078408ff */
[C---:B------:R-:W-:Y:S01]  /*1b080*/  @!P1 IMAD.WIDE.U32 R138, R213.reuse, 0xe0, R138 ;  /* 0x000000e0d58a9825 */ /* 0x040fe200078e008a */
[----:B------:R-:W-:Y:S02]  /*1b090*/  @!P1 LEA.HI.X R112, R213, R111, R112, 0x7, P0 ;  /* 0x0000006fd5709211 */ /* 0x000fe400000f3c70 */
[-C--:B------:R-:W-:Y:S02]  /*1b0a0*/  @!P1 LEA R124, P0, R113, R220.reuse, 0x1 ;  /* 0x000000dc717c9211 */ /* 0x080fe400078008ff */
[-C--:B------:R-:W-:Y:S02]  /*1b0b0*/  @!P1 LEA.HI.X R127, R109, R221.reuse, R108, 0x1, P2 ;  /* 0x000000dd6d7f9211 */ /* 0x080fe400010f0c6c */
[-C--:B------:R-:W-:Y:S02]  /*1b0c0*/  @!P1 LEA.HI.X R125, R113, R221.reuse, R112, 0x1, P0 ;  /* 0x000000dd717d9211 */ /* 0x080fe400000f0c70 */
[----:B------:R-:W-:Y:S02]  /*1b0d0*/  @!P1 IADD3 R112, P2, R110, UR13, RZ ;  /* 0x0000000d6e709c10 */ /* 0x000fe4000ff5e0ff */
[-C--:B------:R-:W-:Y:S02]  /*1b0e0*/  @!P1 LEA R136, P0, R140, R220.reuse, 0x1 ;  /* 0x000000dc8c889211 */ /* 0x080fe400078008ff */
[----:B------:R-:W-:Y:S02]  /*1b0f0*/  @!P1 MOV R113, c[0x0][0x1a4] ;  /* 0x0000690000719a02 */ /* 0x000fe40000000f00 */
[CC--:B------:R-:W-:Y:S02]  /*1b100*/  @!P1 LEA R142, P4, R112.reuse, R220.reuse, 0x1 ;  /* 0x000000dc708e9211 */ /* 0x0c0fe400078808ff */
[----:B------:R-:W-:Y:S01]  /*1b110*/  @!P1 IADD3.X R111, R111, UR7, RZ, P2, !PT ;  /* 0x000000076f6f9c10 */ /* 0x000fe200097fe4ff */
[----:B------:R-:W-:Y:S01]  /*1b120*/  @!P1 IMAD R110, R113, 0xa0, RZ ;  /* 0x000000a0716e9824 */ /* 0x000fe200078e02ff */
[----:B------:R-:W-:Y:S02]  /*1b130*/  @!P1 MOV R109, c[0x0][0x1a4] ;  /* 0x00006900006d9a02 */ /* 0x000fe40000000f00 */
[----:B------:R-:W-:Y:S02]  /*1b140*/  @!P1 LEA.HI.X R143, R112, R221, R111, 0x1, P4 ;  /* 0x000000dd708f9211 */ /* 0x000fe400020f0c6f */
[----:B------:R-:W-:Y:S01]  /*1b150*/  @!P1 IADD3 R110, R110, R123, RZ ;  /* 0x0000007b6e6e9210 */ /* 0x000fe20007ffe0ff */
[----:B------:R-:W-:Y:S01]  /*1b160*/  @!P1 IMAD R109, R109, 0xc0, RZ ;  /* 0x000000c06d6d9824 */ /* 0x000fe200078e02ff */
[----:B------:R-:W-:Y:S01]  /*1b170*/  @!P1 MOV R108, c[0x0][0x1a4] ;  /* 0x00006900006c9a02 */ /* 0x000fe20000000f00 */
[----:B------:R-:W-:Y:S01]  /*1b180*/  @!PT LDS RZ, [RZ] ;  /* 0x00000000fffff984 */ /* 0x000fe20000000800 */
[----:B------:R-:W-:Y:S01]  /*1b190*/  @!PT LDS RZ, [RZ] ;  /* 0x00000000fffff984 */ /* 0x000fe20000000800 */
[----:B------:R-:W-:Y:S01]  /*1b1a0*/  @!PT LDS RZ, [RZ] ;  /* 0x00000000fffff984 */ /* 0x000fe20000000800 */
[----:B------:R2:W-:Y:S01]  /*1b1b0*/  @!P1 LDGSTS.E.BYPASS.LTC128B.128 [R212+0x5800], [R142.64] ;  /* 0x058000008ed49fae */ /* 0x0005e2000b901d4e */
[----:B------:R-:W-:Y:S02]  /*1b1c0*/  @!P1 MOV R114, c[0x0][0x1a4] ;  /* 0x0000690000729a02 */ /* 0x000fe40000000f00 */
[----:B------:R-:W-:Y:S01]  /*1b1d0*/  @!P1 IADD3 R109, R109, R121, RZ ;  /* 0x000000796d6d9210 */ /* 0x000fe20007ffe0ff */
[----:B------:R-:W-:Y:S02]  /*1b1e0*/  @!P1 IMAD R108, R108, 0xe0, RZ ;  /* 0x000000e06c6c9824 */ /* 0x000fe400078e02ff */
[----:B------:R-:W-:Y:S02]  /*1b1f0*/  @!P1 IMAD R114, R114, 0x60, RZ ;  /* 0x0000006072729824 */ /* 0x000fe400078e02ff */
[----:B------:R-:W-:Y:S01]  /*1b200*/  @P1 STS.128 [R212+0x6000], RZ ;  /* 0x006000ffd4001388 */ /* 0x000fe20000000c00 */
[----:B------:R-:W-:Y:S02]  /*1b210*/  @!P1 IADD3 R108, R108, R139, RZ ;  /* 0x0000008b6c6c9210 */ /* 0x000fe40007ffe0ff */
[----:B------:R-:W-:Y:S04]  /*1b220*/  @!P1 IADD3 R114, R114, R141, RZ ;  /* 0x0000008d72729210 */ /* 0x000fe80007ffe0ff */
[-C--:B------:R-:W-:Y:S01]  /*1b230*/  @!P1 LEA.HI.X R137, R140, R221.reuse, R114, 0x1, P0 ;  /* 0x000000dd8c899211 */ /* 0x080fe200000f0c72 */
[----:B------:R-:W-:Y:S01]  /*1b240*/  @!PT LDS RZ, [RZ] ;  /* 0x00000000fffff984 */ /* 0x000fe20000000800 */
[----:B------:R-:W-:Y:S01]  /*1b250*/  @!PT LDS RZ, [RZ] ;  /* 0x00000000fffff984 */ /* 0x000fe20000000800 */
[----:B------:R-:W-:Y:S01]  /*1b260*/  @!PT LDS RZ, [RZ] ;  /* 0x00000000fffff984 */ /* 0x000fe20000000800 */
[----:B------:R3:W-:Y:S01]  /*1b270*/  @!P1 LDGSTS.E.BYPASS.LTC128B.128 [R212+0x6000], [R126.64] ;  /* 0x060000007ed49fae */ /* 0x0007e2000b901d4e */
[-C--:B------:R-:W-:Y:S02]  /*1b280*/  @!P1 LEA R140, P3, R122, R220.reuse, 0x1 ;  /* 0x000000dc7a8c9211 */ /* 0x080fe400078608ff */
[-C--:B------:R-:W-:Y:S02]  /*1b290*/  @!P1 LEA R114, P2, R120, R220.reuse, 0x1 ;  /* 0x000000dc78729211 */ /* 0x080fe400078408ff */
[-C--:B------:R-:W-:Y:S02]  /*1b2a0*/  @!P1 LEA.HI.X R141, R122, R221.reuse, R110, 0x1, P3 ;  /* 0x000000dd7a8d9211 */ /* 0x080fe400018f0c6e */
[-C--:B------:R-:W-:Y:S01]  /*1b2b0*/  @!P1 LEA.HI.X R115, R120, R221.reuse, R109, 0x1, P2 ;  /* 0x000000dd78739211 */ /* 0x080fe200010f0c6d */
[----:B------:R-:W-:Y:S01]  /*1b2c0*/  @P1 STS.128 [R212+0x6800], RZ ;  /* 0x006800ffd4001388 */ /* 0x000fe20000000c00 */
[C---:B------:R-:W-:Y:S02]  /*1b2d0*/  @!P1 LEA R144, P0, R138.reuse, R220, 0x1 ;  /* 0x000000dc8a909211 */ /* 0x040fe400078008ff */
[----:B------:R-:W-:Y:S02]  /*1b2e0*/  MOV R220, R170 ;  /* 0x000000aa00dc7202 */ /* 0x000fe40000000f00 */
[----:B------:R-:W-:Y:S02]  /*1b2f0*/  @!P1 LEA.HI.X R145, R138, R221, R108, 0x1, P0 ;  /* 0x000000dd8a919211 */ /* 0x000fe400000f0c6c */
[----:B------:R-:W-:Y:S01]  /*1b300*/  PLOP3.LUT P0, PT, PT, PT, UP0, 0x80, 0x0 ;  /* 0x000000000000781c */ /* 0x000fe20003f0f008 */
[----:B------:R-:W-:Y:S01]  /*1b310*/  @!PT LDS RZ, [RZ] ;  /* 0x00000000fffff984 */ /* 0x000fe20000000800 */
[----:B------:R-:W-:Y:S01]  /*1b320*/  @!PT LDS RZ, [RZ] ;  /* 0x00000000fffff984 */ /* 0x000fe20000000800 */
[----:B------:R-:W-:Y:S01]  /*1b330*/  @!PT LDS RZ, [RZ] ;  /* 0x00000000fffff984 */ /* 0x000fe20000000800 */
[----:B------:R4:W-:Y:S01]  /*1b340*/  @!P1 LDGSTS.E.BYPASS.LTC128B.128 [R212+0x6800], [R136.64] ;  /* 0x0680000088d49fae */ /* 0x0009e2000b901d4e */
[----:B------:R-:W-:Y:S07]  /*1b350*/  MOV R221, R171 ;  /* 0x000000ab00dd7202 */ /* 0x000fee0000000f00 */
        /* <DEDUP_REMOVED lines=22> */
[----:B------:R-:W-:Y:S08]  /*1b4c0*/  LDSM.16.M88.4 R8, [R166+0x1000] ;  /* 0x00100000a608783b */ /* 0x000ff00000000200 */
[----:B------:R-:W-:Y:S08]  /*1b4d0*/  LDSM.16.M88.4 R128, [R167] ;  /* 0x00000000a780783b */ /* 0x000ff00000000200 */
[----:B------:R-:W-:Y:S08]  /*1b4e0*/  LDSM.16.M88.4 R12, [R165] ;  /* 0x00000000a50c783b */ /* 0x000ff00000000200 */
[----:B------:R-:W-:Y:S08]  /*1b4f0*/  LDSM.16.M88.4 R16, [R166+0x1400] ;  /* 0x00140000a610783b */ /* 0x000ff00000000200 */
[----:B------:R-:W-:Y:S08]  /*1b500*/  LDSM.16.M88.4 R20, [R164] ;  /* 0x00000000a414783b */ /* 0x000ff00000000200 */
[----:B------:R-:W-:Y:S08]  /*1b510*/  LDSM.16.M88.4 R24, [R166+0x1800] ;  /* 0x00180000a618783b */ /* 0x000ff00000000200 */
[----:B------:R-:W-:Y:S08]  /*1b520*/  LDSM.16.M88.4 R44, [R166+0x1c00] ;  /* 0x001c0000a62c783b */ /* 0x000ff00000000200 */
[----:B------:R-:W-:Y:S08]  /*1b530*/  LDSM.16.M88.4 R32, [R163] ;  /* 0x00000000a320783b */ /* 0x000ff00000000200 */
[----:B------:R-:W-:Y:S08]  /*1b540*/  LDSM.16.M88.4 R36, [R162] ;  /* 0x00000000a224783b */ /* 0x000ff00000000200 */
[----:B------:R-:W-:Y:S08]  /*1b550*/  LDSM.16.M88.4 R40, [R166+0x2000] ;  /* 0x00200000a628783b */ /* 0x000ff00000000200 */
        /* <DEDUP_REMOVED lines=10> */
[----:B------:R-:W1:Y:S08]  /*1b600*/  LDSM.16.M88.4 R104, [R166+0x3c00] ;  /* 0x003c0000a668783b */ /* 0x000e700000000200 */
[----:B------:R-:W-:Y:S08]  /*1b610*/  LDSM.16.M88.4 R96, [R155] ;  /* 0x000000009b60783b */ /* 0x000ff00000000200 */
[----:B------:R-:W1:Y:S08]  /*1b620*/  LDSM.16.M88.4 R100, [R154] ;  /* 0x000000009a64783b */ /* 0x000e700000000200 */
[----:B------:R-:W3:Y:S08]  /*1b630*/  LDSM.16.M88.4 R116, [R166+0x4000] ;  /* 0x00400000a674783b */ /* 0x000ef00000000200 */
[----:B-----5:R-:W-:Y:S08]  /*1b640*/  LDSM.16.M88.4 R112, [R166+0x4400] ;  /* 0x00440000a670783b */ /* 0x020ff00000000200 */
[----:B------:R-:W-:Y:S08]  /*1b650*/  LDSM.16.M88.4 R120, [R166+0x4800] ;  /* 0x00480000a678783b */ /* 0x000ff00000000200 */
[----:B--2---:R-:W-:Y:S08]  /*1b660*/  LDSM.16.M88.4 R140, [R166+0x4c00] ;  /* 0x004c0000a68c783b */ /* 0x004ff00000000200 */
[----:B-1----:R-:W-:Y:S08]  /*1b670*/  LDSM.16.M88.4 R144, [R151] ;  /* 0x000000009790783b */ /* 0x002ff00000000200 */
[----:B----4-:R-:W-:Y:S01]  /*1b680*/  LDSM.16.M88.4 R136, [R150] ;  /* 0x000000009688783b */ /* 0x010fe20000000200 */
[C---:B------:R-:W-:Y:S08]  /*1b690*/  HMMA.16816.F32.BF16 R92, R132.reuse, R104, RZ ;  /* 0x00000068845c723c */ /* 0x040ff000000418ff */
[C---:B------:R-:W-:Y:S08]  /*1b6a0*/  HMMA.16816.F32.BF16 R104, R132.reuse, R106, RZ ;  /* 0x0000006a8468723c */ /* 0x040ff000000418ff */
[----:B------:R-:W-:Y:S08]  /*1b6b0*/  HMMA.16816.F32.BF16 R4, R132, R8, RZ ;  /* 0x000000088404723c */ /* 0x000ff000000418ff */
[C---:B------:R-:W-:Y:S08]  /*1b6c0*/  HMMA.16816.F32.BF16 R92, R128.reuse, R100, R92 ;  /* 0x00000064805c723c */ /* 0x040ff0000004185c */
[----:B------:R-:W-:Y:S08]  /*1b6d0*/  HMMA.16816.F32.BF16 R104, R128, R102, R104 ;  /* 0x000000668068723c */ /* 0x000ff00000041868 */
[----:B---3--:R-:W-:Y:S08]  /*1b6e0*/  HMMA.16816.F32.BF16 R100, R132, R116, RZ ;  /* 0x000000748464723c */ /* 0x008ff000000418ff */
[----:B------:R-:W-:Y:S08]  /*1b6f0*/  HMMA.16816.F32.BF16 R4, R128, R12, R4 ;  /* 0x0000000c8004723c */ /* 0x000ff00000041804 */
[C---:B------:R-:W-:Y:S08]  /*1b700*/  HMMA.16816.F32.BF16 R8, R132.reuse, R10, RZ ;  /* 0x0000000a8408723c */ /* 0x040ff000000418ff */
[C---:B------:R-:W-:Y:S08]  /*1b710*/  HMMA.16816.F32.BF16 R28, R132.reuse, R44, RZ ;  /* 0x0000002c841c723c */ /* 0x040ff000000418ff */
[----:B------:R-:W-:Y:S01]  /*1b720*/  HMMA.16816.F32.BF16 R44, R132, R46, RZ ;  /* 0x0000002e842c723c */ /* 0x000fe200000418ff */
[----:B------:R-:W-:Y:S03]  /*1b730*/  FMUL.FTZ R2, R6, c[0x0][0x2ec] ;  /* 0x0000bb0006027a20 */ /* 0x000fe60000410000 */
[----:B------:R-:W-:Y:S02]  /*1b740*/  FMUL.FTZ R3, R5, c[0x0][0x2ec] ;  /* 0x0000bb0005037a20 */ /* 0x000fe40000410000 */
[----:B------:R-:W-:Y:S01]  /*1b750*/  FMUL.FTZ R0, R4, c[0x0][0x2ec] ;  /* 0x0000bb0004007a20 */ /* 0x000fe20000410000 */
[----:B------:R-:W1:Y:S01]  /*1b760*/  MUFU.TANH R2, R2 ;  /* 0x0000000200027308 */ /* 0x000e620000002400 */
[----:B------:R-:W-:Y:S05]  /*1b770*/  HMMA.16816.F32.BF16 R8, R128, R14, R8 ;  /* 0x0000000e8008723c */ /* 0x000fea0000041808 */
[----:B------:R-:W-:Y:S03]  /*1b780*/  FMUL.FTZ R4, R7, c[0x0][0x2ec] ;  /* 0x0000bb0007047a20 */ /* 0x000fe60000410000 */
[C---:B------:R-:W-:Y:S01]  /*1b790*/  HMMA.16816.F32.BF16 R12, R132.reuse, R16, RZ ;  /* 0x00000010840c723c */ /* 0x040fe200000418ff */
[----:B------:R-:W2:Y:S07]  /*1b7a0*/  MUFU.TANH R0, R0 ;  /* 0x0000000000007308 */ /* 0x000eae0000002400 */
[----:B------:R-:W-:Y:S03]  /*1b7b0*/  HMMA.16816.F32.BF16 R16, R132, R18, RZ ;  /* 0x000000128410723c */ /* 0x000fe600000418ff */
[----:B------:R-:W3:Y:S05]  /*1b7c0*/  MUFU.TANH R3, R3 ;  /* 0x0000000300037308 */ /* 0x000eea0000002400 */
[C---:B------:R-:W-:Y:S05]  /*1b7d0*/  HMMA.16816.F32.BF16 R44, R128.reuse, R38, R44 ;  /* 0x00000026802c723c */ /* 0x040fea000004182c */
[----:B------:R-:W4:Y:S01]  /*1b7e0*/  MUFU.TANH R4, R4 ;  /* 0x0000000400047308 */ /* 0x000f220000002400 */
        /* <DEDUP_REMOVED lines=22> */
[----:B------:R-:W5:Y:S03]  /*1b950*/  LDSM.16.M88.4 R32, [R161] ;  /* 0x00000000a120783b */ /* 0x000f660000000200 */
        /* <DEDUP_REMOVED lines=51> */
[----:B------:R-:W5:Y:S06]  /*1bc90*/  LDSM.16.M88.4 R64, [R157] ;  /* 0x000000009d40783b */ /* 0x000f6c0000000200 */
        /* <DEDUP_REMOVED lines=81> */
[----:B------:R-:W5:Y:S04]  /*1c1b0*/  LDSM.16.M88.4 R96, [R153] ;  /* 0x000000009960783b */ /* 0x000f680000000200 */
        /* <DEDUP_REMOVED lines=23> */
[----:B------:R-:W5:Y:S01]  /*1c330*/  LDSM.16.M88.4 R104, [R152] ;  /* 0x000000009868783b */ /* 0x000f620000000200 */
        /* <DEDUP_REMOVED lines=124> */
[----:B--234-:R-:W-:Y:S01]  /*1cb00*/  PLOP3.LUT P0, PT, PT, PT, UP2, 0x40, 0x0 ;  /* 0x000000000000781c */ /* 0x01cfe20003f0e828 */
[----:B------:R-:W-:Y:S04]  /*1cb10*/  IMAD.MOV.U32 R131, RZ, RZ, c[0x0][0x198] ;  /* 0x00006600ff837624 */ /* 0x000fe800078e00ff */
[----:B------:R-:W-:Y:S05]  /*1cb20*/  IMAD.U32 R130, R131, -0x100, RZ ;  /* 0xffffff0083827824 */ /* 0x000fea00078e00ff */
[----:B------:R-:W-:Y:S03]  /*1cb30*/  SHF.R.S32.HI R129, RZ, 0x1f, R130 ;  /* 0x0000001fff817819 */ /* 0x000fe60000011482 */
[----:B------:R-:W-:-:S05]  /*1cb40*/  @P0 BRA `(.L_x_2213) ;  /* 0x000003f000000947 */ /* 0x000fca0003800000 */
[----:B------:R-:W-:Y:S01]  /*1cb50*/  IABS R129, c[0x0][0x2d0] ;  /* 0x0000b40000817a13 */ /* 0x000fe20000000000 */
[----:B------:R-:W-:Y:S03]  /*1cb60*/  USHF.L.U32 UR6, UR5, 0x8, URZ ;  /* 0x0000000805067899 */ /* 0x000fe6000800063f */
[----:B------:R-:W2:Y:S01]  /*1cb70*/  I2F.RP R130, R129 ;  /* 0x0000008100827306 */ /* 0x000ea20000209400 */
        /* <DEDUP_REMOVED lines=18> */
[----:B------:R-:W-:Y:S01]  /*1cca0*/  IMAD.HI.U32 R132, R132, R135, RZ ;  /* 0x0000008784847227 */ /* 0x000fe200078e00ff */
[C---:B------:R-:W-:Y:S03]  /*1ccb0*/  IADD3 R134, -R130.reuse, RZ, RZ ;  /* 0x000000ff82867210 */ /* 0x040fe60007ffe1ff */
        /* <DEDUP_REMOVED lines=19> */
[CC--:B------:R-:W-:Y:S02]  /*1cdf0*/  LEA R138, P2, R130.reuse, R208.reuse, 0x2 ;  /* 0x000000d0828a7211 */ /* 0x0c0fe400078410ff */
[C---:B------:R-:W-:Y:S02]  /*1ce00*/  LEA R136, P0, R129.reuse, R208, 0x2 ;  /* 0x000000d081887211 */ /* 0x040fe400078010ff */
[-C--:B------:R-:W-:Y:S02]  /*1ce10*/  LEA.HI.X.SX32 R139, R130, R209.reuse, 0x2, P2 ;  /* 0x000000d1828b7211 */ /* 0x080fe400010f16ff */
[C---:B------:R-:W-:Y:S01]  /*1ce20*/  LEA.HI.X.SX32 R137, R129.reuse, R209, 0x2, P0 ;  /* 0x000000d181897211 */ /* 0x040fe200000f16ff */
[----:B------:R-:W-:Y:S01]  /*1ce30*/  IMAD.IADD R129, R129, 0x1, -R130 ;  /* 0x0000000181817824 */ /* 0x000fe200078e0a82 */
[----:B------:R-:W-:Y:S01]  /*1ce40*/  MOV R130, c[0x0][0x2d0] ;  /* 0x0000b40000827a02 */ /* 0x000fe20000000f00 */
[----:B------:R-:W2:Y:S04]  /*1ce50*/  LDG.E R132, [R138.64] ;  /* 0x0000000e8a847981 */ /* 0x000ea8000c1e1900 */
        /* <DEDUP_REMOVED lines=9> */
[----:B------:R-:W-:Y:S03]  /*1cef0*/  SHF.R.S32.HI R129, RZ, 0x1f, R132 ;  /* 0x0000001fff817819 */ /* 0x000fe60000011484 */
[----:B------:R-:W-:Y:S02]  /*1cf00*/  IMAD.MOV.U32 R130, RZ, RZ, R134 ;  /* 0x000000ffff827224 */ /* 0x000fe400078e0086 */
[----:B------:R-:W-:Y:S04]  /*1cf10*/  IMAD R129, R129, c[0x0][0x180], RZ ;  /* 0x0000600081817a24 */ /* 0x000fe800078e02ff */
[----:B------:R-:W-:Y:S05]  /*1cf20*/  IMAD R129, R132, c[0x0][0x184], R129 ;  /* 0x0000610084817a24 */ /* 0x000fea00078e0281 */
[----:B------:R-:W-:Y:S02]  /*1cf30*/  IADD3 R129, R135, R129, RZ ;  /* 0x0000008187817210 */ /* 0x000fe40007ffe0ff */
.L_x_2213:
        /* <DEDUP_REMOVED lines=9> */
[----:B------:R-:W-:Y:S01]  /*1cfd0*/  @!P1 IMAD.WIDE.U32 R170, R131, 0x60, R170 ;  /* 0x0000006083aa9825 */ /* 0x000fe200078e00aa */
[----:B------:R-:W-:Y:S01]  /*1cfe0*/  @!P1 LEA R138, P0, R139, R210, 0x1 ;  /* 0x000000d28b8a9211 */ /* 0x000fe200078008ff */
[----:B------:R-:W-:Y:S01]  /*1cff0*/  ULDC.64 UR6, c[0x0][0x198] ;  /* 0x0000660000067ab9 */ /* 0x000fe20000000a00 */
[----:B------:R-:W-:Y:S01]  /*1d000*/  @!P1 LEA R133, P2, R131, R130, 0x6 ;  /* 0x0000008283859211 */ /* 0x000fe200078430ff */
[----:B------:R-:W-:Y:S01]  /*1d010*/  @!P1 IMAD R146, R146, 0x60, RZ ;  /* 0x0000006092929824 */ /* 0x000fe200078e02ff */
[-C--:B------:R-:W-:Y:S01]  /*1d020*/  @!P1 LEA.HI.X R139, R139, R211.reuse, R144, 0x1, P0 ;  /* 0x000000d38b8b9211 */ /* 0x080fe200000f0c90 */
[----:B------:R-:W-:Y:S01]  /*1d030*/  USHF.L.U32 UR13, UR6, 0x5, URZ ;  /* 0x00000005060d7899 */ /* 0x000fe2000800063f */
[----:B------:R-:W-:Y:S01]  /*1d040*/  @!P1 LEA R144, P0, R170, R210, 0x1 ;  /* 0x000000d2aa909211 */ /* 0x000fe200078008ff */
        /* <DEDUP_REMOVED lines=11> */
[C---:B------:R-:W-:Y:S01]  /*1d100*/  LEA.HI.X R147, R130.reuse, R211, R129, 0x1, P0 ;  /* 0x000000d382937211 */ /* 0x040fe200000f0c81 */
[C---:B------:R-:W-:Y:S01]  /*1d110*/  @!P1 IMAD.WIDE.U32 R136, R131.reuse, 0xa0, R136 ;  /* 0x000000a083889825 */ /* 0x040fe200078e0088 */
[----:B------:R-:W-:Y:S02]  /*1d120*/  @!P1 IADD3 R130, P0, R130, UR13, RZ ;  /* 0x0000000d82829c10 */ /* 0x000fe4000ff1e0ff */
[----:B------:R-:W-:Y:S01]  /*1d130*/  @!P1 LEA.HI.X R132, R131, R129, R132, 0x6, P2 ;  /* 0x0000008183849211 */ /* 0x000fe200010f3484 */
[----:B------:R-:W-:Y:S01]  /*1d140*/  @!PT LDS RZ, [RZ] ;  /* 0x00000000fffff984 */ /* 0x000fe20000000800 */
[----:B------:R-:W-:Y:S01]  /*1d150*/  @!PT LDS RZ, [RZ] ;  /* 0x00000000fffff984 */ /* 0x000fe20000000800 */
[----:B------:R-:W-:Y:S01]  /*1d160*/  @!PT LDS RZ, [RZ] ;  /* 0x00000000fffff984 */ /* 0x000fe20000000800 */
[----:B------:R2:W-:Y:S01]  /*1d170*/  @!P1 LDGSTS.E.BYPASS.LTC128B.128 [R212+0x1000], [R146.64] ;  /* 0x0100000092d49fae */ /* 0x0005e2000b901d4e */
[----:B------:R-:W-:Y:S01]  /*1d180*/  @!P1 IADD3.X R129, R129, UR7, RZ, P0, !PT ;  /* 0x0000000781819c10 */ /* 0x000fe200087fe4ff */
[----:B------:R-:W-:Y:S01]  /*1d190*/  @!P1 IMAD.WIDE.U32 R134, R131, 0xc0, R134 ;  /* 0x000000c083869825 */ /* 0x000fe200078e0086 */
[CC--:B------:R-:W-:Y:S01]  /*1d1a0*/  @!P1 LEA R176, P0, R130.reuse, R210.reuse, 0x1 ;  /* 0x000000d282b09211 */ /* 0x0c0fe200078008ff */
        /* <DEDUP_REMOVED lines=57> */
.L_x_2212:
[----:B--234-:R-:W-:Y:S02]  /*1d540*/  UIADD3 UR6, UR5, -0x1, URZ ;  /* 0xffffffff05067890 */ /* 0x01cfe4000fffe03f */
        /* <DEDUP_REMOVED lines=75> */
[C---:B--2---:R-:W-:Y:S02]  /*1da00*/  FFMA.FTZ R0, R129.reuse, UR4, R0 ;  /* 0x0000000481007c23 */ /* 0x044fe40008010000 */
[----:B-1----:R-:W-:Y:S01]  /*1da10*/  FFMA.FTZ R2, R129, UR4, R2 ;  /* 0x0000000481027c23 */ /* 0x002fe20008010002 */
[----:B------:R-:W-:Y:S01]  /*1da20*/  IADD3 R129, R191, 0x90, RZ ;  /* 0x00000090bf817810 */ /* 0x000fe20007ffe0ff */
[C---:B---3--:R-:W-:Y:S02]  /*1da30*/  FFMA.FTZ R3, R130.reuse, UR4, R3 ;  /* 0x0000000482037c23 */ /* 0x048fe40008010003 */
        /* <DEDUP_REMOVED lines=41> */
[----:B------:R-:W-:Y:S01]  /*1dcd0*/  IADD3 R138, R191, 0xb1, RZ ;  /* 0x000000b1bf8a7810 */ /* 0x000fe20007ffe0ff */
[----:B------:R-:W-:Y:S01]  /*1dce0*/  FFMA.FTZ R25, R141, UR4, R25 ;  /* 0x000000048d197c23 */ /* 0x000fe20008010019 */
[----:B------:R-:W-:Y:S01]  /*1dcf0*/  FMNMX.FTZ R216, R21, R216, !PT ;  /* 0x000000d815d87209 */ /* 0x000fe20007810000 */
[----:B------:R-:W-:Y:S01]  /*1dd00*/  FFMA.FTZ R26, R141, UR4, R26 ;  /* 0x000000048d1a7c23 */ /* 0x000fe2000801001a */
[C---:B------:R-:W-:Y:S01]  /*1dd10*/  IADD3 R130, R191.reuse, 0x91, RZ ;  /* 0x00000091bf827810 */ /* 0x040fe20007ffe0ff */
[C---:B------:R-:W-:Y:S01]  /*1dd20*/  FFMA.FTZ R27, R142.reuse, UR4, R27 ;  /* 0x000000048e1b7c23 */ /* 0x040fe2000801001b */
[----:B------:R-:W-:Y:S01]  /*1dd30*/  I2F R138, R138 ;  /* 0x0000008a008a7306 */ /* 0x000fe20000201400 */
[----:B------:R-:W-:Y:S01]  /*1dd40*/  FFMA.FTZ R28, R142, UR4, R28 ;  /* 0x000000048e1c7c23 */ /* 0x000fe2000801001c */
[----:B------:R-:W-:Y:S01]  /*1dd50*/  IADD3 R142, R191, 0xc1, RZ ;  /* 0x000000c1bf8e7810 */ /* 0x000fe20007ffe0ff */
[----:B------:R-:W-:Y:S01]  /*1dd60*/  FFMA.FTZ R29, R143, UR4, R29 ;  /* 0x000000048f1d7c23 */ /* 0x000fe2000801001d */
[----:B------:R-:W-:Y:S01]  /*1dd70*/  IADD3 R131, R191, 0x98, RZ ;  /* 0x00000098bf837810 */ /* 0x000fe20007ffe0ff */
[----:B------:R-:W-:Y:S01]  /*1dd80*/  FFMA.FTZ R30, R143, UR4, R30 ;  /* 0x000000048f1e7c23 */ /* 0x000fe2000801001e */
[----:B------:R-:W-:Y:S01]  /*1dd90*/  IADD3 R140, R191, 0xb9, RZ ;  /* 0x000000b9bf8c7810 */ /* 0x000fe20007ffe0ff */
[----:B------:R-:W-:Y:S01]  /*1dda0*/  FFMA.FTZ R31, R144, UR4, R31 ;  /* 0x00000004901f7c23 */ /* 0x000fe2000801001f */
[----:B------:R-:W-:Y:S01]  /*1ddb0*/  FMNMX.FTZ R135, R20, R135, !PT ;  /* 0x0000008714877209 */ /* 0x000fe20007810000 */
[----:B------:R-:W-:Y:S01]  /*1ddc0*/  FFMA.FTZ R32, R144, UR4, R32 ;  /* 0x0000000490207c23 */ /* 0x000fe20008010020 */
[----:B------:R-:W2:Y:S01]  /*1ddd0*/  I2F R130, R130 ;  /* 0x0000008200827306 */ /* 0x000ea20000201400 */
[----:B------:R-:W-:Y:S01]  /*1dde0*/  FMNMX.FTZ R216, R23, R216, !PT ;  /* 0x000000d817d87209 */ /* 0x000fe20007810000 */
[----:B------:R-:W-:Y:S01]  /*1ddf0*/  FFMA.FTZ R33, R145, UR4, R33 ;  /* 0x0000000491217c23 */ /* 0x000fe20008010021 */
[----:B------:R-:W-:Y:S01]  /*1de00*/  IADD3 R133, R191, 0xa0, RZ ;  /* 0x000000a0bf857810 */ /* 0x000fe20007ffe0ff */
[----:B------:R-:W-:Y:S01]  /*1de10*/  FFMA.FTZ R34, R145, UR4, R34 ;  /* 0x0000000491227c23 */ /* 0x000fe20008010022 */
[----:B------:R-:W-:Y:S01]  /*1de20*/  FMNMX.FTZ R216, R25, R216, !PT ;  /* 0x000000d819d87209 */ /* 0x000fe20007810000 */
[C---:B------:R-:W-:Y:S01]  /*1de30*/  FFMA.FTZ R35, R146.reuse, UR4, R35 ;  /* 0x0000000492237c23 */ /* 0x040fe20008010023 */
[C---:B------:R-:W-:Y:S01]  /*1de40*/  IADD3 R136, R191.reuse, 0xa9, RZ ;  /* 0x000000a9bf887810 */ /* 0x040fe20007ffe0ff */
[----:B------:R-:W-:Y:S01]  /*1de50*/  FFMA.FTZ R36, R146, UR4, R36 ;  /* 0x0000000492247c23 */ /* 0x000fe20008010024 */
[----:B------:R-:W-:Y:S01]  /*1de60*/  IADD3 R146, R191, 0xd1, RZ ;  /* 0x000000d1bf927810 */ /* 0x000fe20007ffe0ff */
[----:B------:R-:W3:Y:S01]  /*1de70*/  I2F R131, R131 ;  /* 0x0000008300837306 */ /* 0x000ee20000201400 */
        /* <DEDUP_REMOVED lines=39> */
[----:B------:R-:W-:Y:S01]  /*1e0f0*/  I2F R137, R137 ;  /* 0x0000008900897306 */ /* 0x000fe20000201400 */
[----:B------:R-:W-:Y:S01]  /*1e100*/  FMNMX.FTZ R141, R38, R139, !PT ;  /* 0x0000008b268d7209 */ /* 0x000fe20007810000 */
[----:B------:R-:W-:Y:S01]  /*1e110*/  FFMA.FTZ R55, R177, UR4, R55 ;  /* 0x00000004b1377c23 */ /* 0x000fe20008010037 */
[----:B------:R-:W-:Y:S01]  /*1e120*/  IADD3 R139, R191, 0xb8, RZ ;  /* 0x000000b8bf8b7810 */ /* 0x000fe20007ffe0ff */
        /* <DEDUP_REMOVED lines=17> */
[----:B------:R-:W-:Y:S01]  /*1e240*/  IADD3 R141, R191, 0xc0, RZ ;  /* 0x000000c0bf8d7810 */ /* 0x000fe20007ffe0ff */
        /* <DEDUP_REMOVED lines=15> */
[----:B------:R-:W-:Y:S01]  /*1e340*/  IADD3 R143, R191, 0xc8, RZ ;  /* 0x000000c8bf8f7810 */ /* 0x000fe20007ffe0ff */
[----:B------:R-:W-:Y:S01]  /*1e350*/  FFMA.FTZ R70, R184, UR4, R70 ;  /* 0x00000004b8467c23 */ /* 0x000fe20008010046 */
[----:B------:R-:W-:Y:S01]  /*1e360*/  FMNMX.FTZ R145, R56, R145, !PT ;  /* 0x0000009138917209 */ /* 0x000fe20007810000 */
[----:B------:R-:W-:Y:S01]  /*1e370*/  I2F R144, R144 ;  /* 0x0000009000907306 */ /* 0x000fe20000201400 */
[----:B------:R-:W-:Y:S01]  /*1e380*/  FFMA.FTZ R71, R185, UR4, R71 ;  /* 0x00000004b9477c23 */ /* 0x000fe20008010047 */
[----:B------:R-:W-:Y:S01]  /*1e390*/  FMNMX.FTZ R216, R57, R216, !PT ;  /* 0x000000d839d87209 */ /* 0x000fe20007810000 */
[----:B------:R-:W-:Y:S01]  /*1e3a0*/  FFMA.FTZ R72, R185, UR4, R72 ;  /* 0x00000004b9487c23 */ /* 0x000fe20008010048 */
[----:B------:R-:W-:Y:S01]  /*1e3b0*/  FMNMX.FTZ R145, R58, R145, !PT ;  /* 0x000000913a917209 */ /* 0x000fe20007810000 */
[----:B-1----:R-:W-:Y:S01]  /*1e3c0*/  FFMA.FTZ R73, R129, UR4, R73 ;  /* 0x0000000481497c23 */ /* 0x002fe20008010049 */
[----:B------:R-:W-:Y:S01]  /*1e3d0*/  FMNMX.FTZ R216, R59, R216, !PT ;  /* 0x000000d83bd87209 */ /* 0x000fe20007810000 */
[----:B------:R-:W-:Y:S01]  /*1e3e0*/  FFMA.FTZ R74, R129, UR4, R74 ;  /* 0x00000004814a7c23 */ /* 0x000fe2000801004a */
[----:B------:R-:W-:Y:S01]  /*1e3f0*/  FMNMX.FTZ R145, R60, R145, !PT ;  /* 0x000000913c917209 */ /* 0x000fe20007810000 */
[C---:B--2---:R-:W-:Y:S01]  /*1e400*/  FFMA.FTZ R75, R130.reuse, UR4, R75 ;  /* 0x00000004824b7c23 */ /* 0x044fe2000801004b */
[----:B------:R-:W-:Y:S01]  /*1e410*/  I2F R143, R143 ;  /* 0x0000008f008f7306 */ /* 0x000fe20000201400 */
[----:B------:R-:W-:Y:S01]  /*1e420*/  FFMA.FTZ R76, R130, UR4, R76 ;  /* 0x00000004824c7c23 */ /* 0x000fe2000801004c */
[----:B------:R-:W-:Y:S01]  /*1e430*/  FMNMX.FTZ R147, R62, R145, !PT ;  /* 0x000000913e937209 */ /* 0x000fe20007810000 */
[----:B---3--:R-:W-:Y:S01]  /*1e440*/  FFMA.FTZ R77, R131, UR4, R77 ;  /* 0x00000004834d7c23 */ /* 0x008fe2000801004d */
[----:B------:R-:W-:Y:S01]  /*1e450*/  IADD3 R145, R191, 0xd0, RZ ;  /* 0x000000d0bf917810 */ /* 0x000fe20007ffe0ff */
[----:B------:R-:W-:Y:S01]  /*1e460*/  FFMA.FTZ R78, R131, UR4, R78 ;  /* 0x00000004834e7c23 */ /* 0x000fe2000801004e */
[----:B------:R-:W-:Y:S02]  /*1e470*/  IADD3 R131, R191, 0xd9, RZ ;  /* 0x000000d9bf837810 */ /* 0x000fe40007ffe0ff */
[----:B------:R-:W-:Y:S02]  /*1e480*/  FMNMX.FTZ R216, R61, R216, !PT ;  /* 0x000000d83dd87209 */ /* 0x000fe40007810000 */
[----:B------:R-:W-:Y:S01]  /*1e490*/  I2F R145, R145 ;  /* 0x0000009100917306 */ /* 0x000fe20000201400 */
[----:B------:R-:W-:Y:S02]  /*1e4a0*/  IADD3 R132, R191, 0x99, RZ ;  /* 0x00000099bf847810 */ /* 0x000fe40007ffe0ff */
[----:B------:R-:W-:Y:S02]  /*1e4b0*/  FMNMX.FTZ R216, R63, R216, !PT ;  /* 0x000000d83fd87209 */ /* 0x000fe40007810000 */
[----:B------:R-:W-:Y:S02]  /*1e4c0*/  IADD3 R134, R191, 0xa1, RZ ;  /* 0x000000a1bf867810 */ /* 0x000fe40007ffe0ff */
[----:B------:R-:W-:Y:S02]  /*1e4d0*/  FMNMX.FTZ R216, R65, R216, !PT ;  /* 0x000000d841d87209 */ /* 0x000fe40007810000 */
[----:B------:R-:W-:Y:S01]  /*1e4e0*/  IADD3 R135, R191, 0xa8, RZ ;  /* 0x000000a8bf877810 */ /* 0x000fe20007ffe0ff */
[----:B------:R-:W1:Y:S01]  /*1e4f0*/  I2F R132, R132 ;  /* 0x0000008400847306 */ /* 0x000e620000201400 */
[----:B------:R-:W-:Y:S02]  /*1e500*/  FMNMX.FTZ R216, R67, R216, !PT ;  /* 0x000000d843d87209 */ /* 0x000fe40007810000 */
[----:B------:R-:W-:Y:S02]  /*1e510*/  IADD3 R130, R191, 0xd8, RZ ;  /* 0x000000d8bf827810 */ /* 0x000fe40007ffe0ff */
        /* <DEDUP_REMOVED lines=8> */
[----:B------:R-:W-:Y:S01]  /*1e5a0*/  FMNMX.FTZ R147, R70, R147, !PT ;  /* 0x0000009346937209 */ /* 0x000fe20007810000 */
[----:B------:R-:W3:Y:S01]  /*1e5b0*/  I2F R135, R135 ;  /* 0x0000008700877306 */ /* 0x000ee20000201400 */
[----:B------:R-:W-:Y:S02]  /*1e5c0*/  FMNMX.FTZ R216, R77, R216, !PT ;  /* 0x000000d84dd87209 */ /* 0x000fe40007810000 */
[----:B------:R-:W-:Y:S01]  /*1e5d0*/  FMNMX.FTZ R147, R72, R147, !PT ;  /* 0x0000009348937209 */ /* 0x000fe20007810000 */
[C---:B-1----:R-:W-:Y:S02]  /*1e5e0*/  FFMA.FTZ R79, R132.reuse, UR4, R79 ;  /* 0x00000004844f7c23 */ /* 0x042fe4000801004f */
[----:B------:R-:W-:Y:S01]  /*1e5f0*/  FFMA.FTZ R80, R132, UR4, R80 ;  /* 0x0000000484507c23 */ /* 0x000fe20008010050 */
[----:B------:R-:W-:Y:S01]  /*1e600*/  IADD3 R132, R191, 0xe0, RZ ;  /* 0x000000e0bf847810 */ /* 0x000fe20007ffe0ff */
[----:B------:R-:W-:Y:S01]  /*1e610*/  FFMA.FTZ R81, R133, UR4, R81 ;  /* 0x0000000485517c23 */ /* 0x000fe20008010051 */
[----:B------:R-:W-:Y:S01]  /*1e620*/  FMNMX.FTZ R216, R79, R216, !PT ;  /* 0x000000d84fd87209 */ /* 0x000fe20007810000 */
[----:B------:R-:W1:Y:S01]  /*1e630*/  I2F R129, R146 ;  /* 0x0000009200817306 */ /* 0x000e620000201400 */
[----:B------:R-:W-:Y:S01]  /*1e640*/  FFMA.FTZ R82, R133, UR4, R82 ;  /* 0x0000000485527c23 */ /* 0x000fe20008010052 */
[----:B------:R-:W-:Y:S01]  /*1e650*/  IADD3 R133, R191, 0xe1, RZ ;  /* 0x000000e1bf857810 */ /* 0x000fe20007ffe0ff */
[C---:B--2---:R-:W-:Y:S01]  /*1e660*/  FFMA.FTZ R83, R134.reuse, UR4, R83 ;  /* 0x0000000486537c23 */ /* 0x044fe20008010053 */
[----:B------:R-:W-:Y:S01]  /*1e670*/  FMNMX.FTZ R216, R81, R216, !PT ;  /* 0x000000d851d87209 */ /* 0x000fe20007810000 */
[----:B------:R-:W-:Y:S01]  /*1e680*/  FFMA.FTZ R84, R134, UR4, R84 ;  /* 0x0000000486547c23 */ /* 0x000fe20008010054 */
[----:B------:R-:W-:Y:S02]  /*1e690*/  IADD3 R134, R191, 0xe8, RZ ;  /* 0x000000e8bf867810 */ /* 0x000fe40007ffe0ff */
[----:B------:R-:W-:Y:S02]  /*1e6a0*/  FMNMX.FTZ R216, R83, R216, !PT ;  /* 0x000000d853d87209 */ /* 0x000fe40007810000 */
[----:B------:R-:W2:Y:S01]  /*1e6b0*/  I2F R130, R130 ;  /* 0x0000008200827306 */ /* 0x000ea20000201400 */
[----:B------:R-:W-:Y:S01]  /*1e6c0*/  FMNMX.FTZ R147, R74, R147, !PT ;  /* 0x000000934a937209 */ /* 0x000fe20007810000 */
[C---:B---3--:R-:W-:Y:S03]  /*1e6d0*/  FFMA.FTZ R85, R135.reuse, UR4, R85 ;  /* 0x0000000487557c23 */ /* 0x048fe60008010055 */
[----:B------:R-:W-:Y:S01]  /*1e6e0*/  FMNMX.FTZ R147, R76, R147, !PT ;  /* 0x000000934c937209 */ /* 0x000fe20007810000 */
[----:B------:R-:W-:Y:S01]  /*1e6f0*/  FFMA.FTZ R86, R135, UR4, R86 ;  /* 0x0000000487567c23 */ /* 0x000fe20008010056 */
[----:B------:R-:W-:Y:S01]  /*1e700*/  IADD3 R135, R191, 0xe9, RZ ;  /* 0x000000e9bf877810 */ /* 0x000fe20007ffe0ff */
[C---:B------:R-:W-:Y:S01]  /*1e710*/  FFMA.FTZ R87, R136.reuse, UR4, R87 ;  /* 0x0000000488577c23 */ /* 0x040fe20008010057 */
[----:B------:R-:W-:Y:S01]  /*1e720*/  FMNMX.FTZ R216, R85, R216, !PT ;  /* 0x000000d855d87209 */ /* 0x000fe20007810000 */
[----:B------:R-:W3:Y:S01]  /*1e730*/  I2F R131, R131 ;  /* 0x0000008300837306 */ /* 0x000ee20000201400 */
[----:B------:R-:W-:Y:S01]  /*1e740*/  FFMA.FTZ R88, R136, UR4, R88 ;  /* 0x0000000488587c23 */ /* 0x000fe20008010058 */
[----:B------:R-:W-:Y:S01]  /*1e750*/  IADD3 R136, R191, 0xf0, RZ ;  /* 0x000000f0bf887810 */ /* 0x000fe20007ffe0ff */
[----:B------:R-:W-:Y:S01]  /*1e760*/  FFMA.FTZ R89, R137, UR4, R89 ;  /* 0x0000000489597c23 */ /* 0x000fe20008010059 */
[----:B------:R-:W-:Y:S01]  /*1e770*/  FMNMX.FTZ R216, R87, R216, !PT ;  /* 0x000000d857d87209 */ /* 0x000fe20007810000 */
[----:B------:R-:W-:Y:S01]  /*1e780*/  FFMA.FTZ R90, R137, UR4, R90 ;  /* 0x00000004895a7c23 */ /* 0x000fe2000801005a */
[----:B------:R-:W-:Y:S01]  /*1e790*/  IADD3 R137, R191, 0xf1, RZ ;  /* 0x000000f1bf897810 */ /* 0x000fe20007ffe0ff */
        /* <DEDUP_REMOVED lines=13> */
[----:B------:R-:W5:Y:S01]  /*1e870*/  I2F R133, R133 ;  /* 0x0000008500857306 */ /* 0x000f620000201400 */
        /* <DEDUP_REMOVED lines=9> */
[----:B------:R-:W5:Y:S01]  /*1e910*/  I2F R134, R134 ;  /* 0x0000008600867306 */ /* 0x000f620000201400 */
        /* <DEDUP_REMOVED lines=8> */
[C---:B-1----:R-:W-:Y:S01]  /*1e9a0*/  FFMA.FTZ R107, R129.reuse, UR4, R107 ;  /* 0x00000004816b7c23 */ /* 0x042fe2000801006b */
[----:B------:R-:W1:Y:S01]  /*1e9b0*/  I2F R135, R135 ;  /* 0x0000008700877306 */ /* 0x000e620000201400 */
[----:B------:R-:W-:Y:S01]  /*1e9c0*/  FFMA.FTZ R108, R129, UR4, R108 ;  /* 0x00000004816c7c23 */ /* 0x000fe2000801006c */
[----:B------:R-:W-:Y:S01]  /*1e9d0*/  FMNMX.FTZ R216, R103, R216, !PT ;  /* 0x000000d867d87209 */ /* 0x000fe20007810000 */
[C---:B--2---:R-:W-:Y:S01]  /*1e9e0*/  FFMA.FTZ R109, R130.reuse, UR4, R109 ;  /* 0x00000004826d7c23 */ /* 0x044fe2000801006d */
[----:B------:R-:W-:Y:S01]  /*1e9f0*/  IADD3 R129, R191, 0xf8, RZ ;  /* 0x000000f8bf817810 */ /* 0x000fe20007ffe0ff */
[----:B------:R-:W-:Y:S01]  /*1ea00*/  FFMA.FTZ R110, R130, UR4, R110 ;  /* 0x00000004826e7c23 */ /* 0x000fe2000801006e */
[----:B------:R-:W-:Y:S01]  /*1ea10*/  FMNMX.FTZ R216, R105, R216, !PT ;  /* 0x000000d869d87209 */ /* 0x000fe20007810000 */
[----:B---3--:R-:W-:Y:S01]  /*1ea20*/  FFMA.FTZ R111, R131, UR4, R111 ;  /* 0x00000004836f7c23 */ /* 0x008fe2000801006f */
[----:B------:R-:W-:Y:S01]  /*1ea30*/  IADD3 R130, R191, 0xf9, RZ ;  /* 0x000000f9bf827810 */ /* 0x000fe20007ffe0ff */
[----:B------:R-:W-:Y:S01]  /*1ea40*/  FFMA.FTZ R112, R131, UR4, R112 ;  /* 0x0000000483707c23 */ /* 0x000fe20008010070 */
[----:B------:R-:W2:Y:S01]  /*1ea50*/  I2F R136, R136 ;  /* 0x0000008800887306 */ /* 0x000ea20000201400 */
[C---:B----4-:R-:W-:Y:S01]  /*1ea60*/  FFMA.FTZ R113, R132.reuse, UR4, R113 ;  /* 0x0000000484717c23 */ /* 0x050fe20008010071 */
        /* <DEDUP_REMOVED lines=8> */
[----:B------:R-:W3:Y:S01]  /*1eaf0*/  I2F R137, R137 ;  /* 0x0000008900897306 */ /* 0x000ee20000201400 */
[----:B------:R-:W-:Y:S01]  /*1eb00*/  FFMA.FTZ R118, R134, UR4, R118 ;  /* 0x0000000486767c23 */ /* 0x000fe20008010076 */
[----:B------:R-:W-:Y:S01]  /*1eb10*/  FMNMX.FTZ R216, R111, R216, !PT ;  /* 0x000000d86fd87209 */ /* 0x000fe20007810000 */
[C---:B-1----:R-:W-:Y:S01]  /*1eb20*/  FFMA.FTZ R119, R135.reuse, UR4, R119 ;  /* 0x0000000487777c23 */ /* 0x042fe20008010077 */
[----:B------:R-:W-:Y:S01]  /*1eb30*/  FMNMX.FTZ R147, R94, R147, !PT ;  /* 0x000000935e937209 */ /* 0x000fe20007810000 */
[----:B------:R-:W-:Y:S01]  /*1eb40*/  FFMA.FTZ R120, R135, UR4, R120 ;  /* 0x0000000487787c23 */ /* 0x000fe20008010078 */
[----:B------:R-:W-:Y:S02]  /*1eb50*/  FMNMX.FTZ R216, R113, R216, !PT ;  /* 0x000000d871d87209 */ /* 0x000fe40007810000 */
[----:B------:R-:W-:Y:S02]  /*1eb60*/  FMNMX.FTZ R147, R96, R147, !PT ;  /* 0x0000009360937209 */ /* 0x000fe40007810000 */
[----:B------:R-:W1:Y:S01]  /*1eb70*/  I2F R129, R129 ;  /* 0x0000008100817306 */ /* 0x000e620000201400 */
[----:B------:R-:W-:Y:S02]  /*1eb80*/  FMNMX.FTZ R216, R115, R216, !PT ;  /* 0x000000d873d87209 */ /* 0x000fe40007810000 */
[----:B------:R-:W-:Y:S01]  /*1eb90*/  FMNMX.FTZ R147, R98, R147, !PT ;  /* 0x0000009362937209 */ /* 0x000fe20007810000 */
[C---:B--2---:R-:W-:Y:S01]  /*1eba0*/  FFMA.FTZ R121, R136.reuse, UR4, R121 ;  /* 0x0000000488797c23 */ /* 0x044fe20008010079 */
[----:B------:R-:W-:Y:S01]  /*1ebb0*/  FMNMX.FTZ R216, R117, R216, !PT ;  /* 0x000000d875d87209 */ /* 0x000fe20007810000 */
[----:B------:R-:W-:Y:S01]  /*1ebc0*/  FFMA.FTZ R122, R136, UR4, R122 ;  /* 0x00000004887a7c23 */ /* 0x000fe2000801007a */
[----:B------:R-:W-:Y:S02]  /*1ebd0*/  FMNMX.FTZ R147, R100, R147, !PT ;  /* 0x0000009364937209 */ /* 0x000fe40007810000 */
[----:B------:R-:W-:Y:S01]  /*1ebe0*/  FMNMX.FTZ R216, R119, R216, !PT ;  /* 0x000000d877d87209 */ /* 0x000fe20007810000 */
[----:B------:R-:W2:Y:S01]  /*1ebf0*/  I2F R130, R130 ;  /* 0x0000008200827306 */ /* 0x000ea20000201400 */
[----:B------:R-:W-:Y:S02]  /*1ec00*/  FMNMX.FTZ R147, R102, R147, !PT ;  /* 0x0000009366937209 */ /* 0x000fe40007810000 */
[----:B------:R-:W-:Y:S01]  /*1ec10*/  FMNMX.FTZ R216, R121, R216, !PT ;  /* 0x000000d879d87209 */ /* 0x000fe20007810000 */
[C---:B---3--:R-:W-:Y:S01]  /*1ec20*/  FFMA.FTZ R123, R137.reuse, UR4, R123 ;  /* 0x00000004897b7c23 */ /* 0x048fe2000801007b */
[----:B------:R-:W-:Y:S01]  /*1ec30*/  FMNMX.FTZ R147, R104, R147, !PT ;  /* 0x0000009368937209 */ /* 0x000fe20007810000 */
[----:B------:R-:W-:Y:S03]  /*1ec40*/  FFMA.FTZ R124, R137, UR4, R124 ;  /* 0x00000004897c7c23 */ /* 0x000fe6000801007c */
[----:B------:R-:W-:Y:S02]  /*1ec50*/  FMNMX.FTZ R216, R123, R216, !PT ;  /* 0x000000d87bd87209 */ /* 0x000fe40007810000 */
[----:B------:R-:W-:Y:S01]  /*1ec60*/  FMNMX.FTZ R147, R106, R147, !PT ;  /* 0x000000936a937209 */ /* 0x000fe20007810000 */
[C---:B-1----:R-:W-:Y:S03]  /*1ec70*/  FFMA.FTZ R125, R129.reuse, UR4, R125 ;  /* 0x00000004817d7c23 */ /* 0x042fe6000801007d */
[----:B------:R-:W-:Y:S01]  /*1ec80*/  FMNMX.FTZ R147, R108, R147, !PT ;  /* 0x000000936c937209 */ /* 0x000fe20007810000 */
[----:B------:R-:W-:Y:S01]  /*1ec90*/  FFMA.FTZ R126, R129, UR4, R126 ;  /* 0x00000004817e7c23 */ /* 0x000fe2000801007e */
[----:B------:R-:W-:Y:S02]  /*1eca0*/  FMNMX.FTZ R216, R125, R216, !PT ;  /* 0x000000d87dd87209 */ /* 0x000fe40007810000 */
[----:B------:R-:W-:Y:S01]  /*1ecb0*/  FMNMX.FTZ R147, R110, R147, !PT ;  /* 0x000000936e937209 */ /* 0x000fe20007810000 */
[----:B--2---:R-:W-:Y:S03]  /*1ecc0*/  FFMA.FTZ R127, R130, UR4, R127 ;  /* 0x00000004827f7c23 */ /* 0x004fe6000801007f */
        /* <DEDUP_REMOVED lines=8> */
[----:B------:R-:W-:Y:S04]  /*1ed50*/  FMNMX.FTZ R129, R122, R147, !PT ;  /* 0x000000937a817209 */ /* 0x000fe80007810000 */
[----:B------:R-:W-:Y:S04]  /*1ed60*/  FMNMX.FTZ R129, R124, R129, !PT ;  /* 0x000000817c817209 */ /* 0x000fe80007810000 */
[----:B------:R-:W-:Y:S02]  /*1ed70*/  FMNMX.FTZ R129, R126, R129, !PT ;  /* 0x000000817e817209 */ /* 0x000fe40007810000 */
[----:B-1----:R-:W-:Y:S02]  /*1ed80*/  FMNMX.FTZ R138, R134, R131, !PT ;  /* 0x00000083868a7209 */ /* 0x002fe40007810000 */
[----:B------:R-:W-:Y:S03]  /*1ed90*/  FMNMX.FTZ R130, R128, R129, !PT ;  /* 0x0000008180827209 */ /* 0x000fe60007810000 */
[----:B------:R-:W-:Y:S08]  /*1eda0*/  SHFL.BFLY PT, R133, R138, 0x1, 0x1f ;  /* 0x0c201f008a857f89 */ /* 0x000ff000000e0000 */
[----:B------:R-:W1:Y:S02]  /*1edb0*/  SHFL.BFLY PT, R129, R130, 0x2, 0x1f ;  /* 0x0c401f0082817f89 */ /* 0x000e6400000e0000 */
[----:B-1----:R-:W-:Y:S02]  /*1edc0*/  FMNMX.FTZ R132, R130, R129, !PT ;  /* 0x0000008182847209 */ /* 0x002fe40007810000 */
[----:B------:R-:W-:Y:S04]  /*1edd0*/  FMNMX.FTZ R129, R138, R133, !PT ;  /* 0x000000858a817209 */ /* 0x000fe80007810000 */
[----:B------:R-:W1:Y:S01]  /*1ede0*/  SHFL.BFLY PT, R131, R132, 0x1, 0x1f ;  /* 0x0c201f0084837f89 */ /* 0x000e6200000e0000 */
[C---:B------:R-:W-:Y:S01]  /*1edf0*/  FSETP.NEU.FTZ.AND P0, PT, R129.reuse, -INF , PT ;  /* 0xff8000008100780b */ /* 0x040fe20003f1d000 */
[C---:B------:R-:W-:Y:S02]  /*1ee00*/  FADD.FTZ R133, -R129.reuse, R190 ;  /* 0x000000be81857221 */ /* 0x040fe40000010100 */
[----:B------:R-:W-:Y:S02]  /*1ee10*/  FMUL.FTZ R130, R129, c[0x0][0x23c] ;  /* 0x00008f0081827a20 */ /* 0x000fe40000410000 */
[----:B------:R-:W-:Y:S03]  /*1ee20*/  FMUL.FTZ R136, R133, c[0x0][0x23c] ;  /* 0x00008f0085887a20 */ /* 0x000fe60000410000 */
[----:B------:R-:W-:Y:S01]  /*1ee30*/  FSEL R130, R130, RZ, P0 ;  /* 0x000000ff82827208 */ /* 0x000fe20000000000 */
[----:B------:R2:W3:Y:S04]  /*1ee40*/  MUFU.EX2 R133, R136 ;  /* 0x0000008800857308 */ /* 0x0004e80000000800 */
[--C-:B------:R-:W-:Y:S02]  /*1ee50*/  FFMA.FTZ R141, R7, c[0x0][0x23c], -R130.reuse ;  /* 0x00008f00078d7a23 */ /* 0x100fe40000010882 */
[--C-:B------:R-:W-:Y:S02]  /*1ee60*/  FFMA.FTZ R142, R13, c[0x0][0x23c], -R130.reuse ;  /* 0x00008f000d8e7a23 */ /* 0x100fe40000010882 */
[--C-:B------:R-:W-:Y:S02]  /*1ee70*/  FFMA.FTZ R145, R15, c[0x0][0x23c], -R130.reuse ;  /* 0x00008f000f917a23 */ /* 0x100fe40000010882 */
[----:B------:R-:W-:Y:S01]  /*1ee80*/  MUFU.EX2 R141, R141 ;  /* 0x0000008d008d7308 */ /* 0x000fe20000000800 */
[--C-:B------:R-:W-:Y:S02]  /*1ee90*/  FFMA.FTZ R222, R75, c[0x0][0x23c], -R130.reuse ;  /* 0x00008f004bde7a23 */ /* 0x100fe40000010882 */
[--C-:B------:R-:W-:Y:S01]  /*1eea0*/  FFMA.FTZ R218, R71, c[0x0][0x23c], -R130.reuse ;  /* 0x00008f0047da7a23 */ /* 0x100fe20000010882 */
[----:B-1----:R-:W-:Y:S01]  /*1eeb0*/  FMNMX.FTZ R131, R132, R131, !PT ;  /* 0x0000008384837209 */ /* 0x002fe20007810000 */
[--C-:B------:R-:W-:Y:S02]  /*1eec0*/  FFMA.FTZ R132, R5, c[0x0][0x23c], -R130.reuse ;  /* 0x00008f0005847a23 */ /* 0x100fe40000010882 */
[--C-:B------:R-:W-:Y:S01]  /*1eed0*/  FFMA.FTZ R140, R9, c[0x0][0x23c], -R130.reuse ;  /* 0x00008f00098c7a23 */ /* 0x100fe20000010882 */
[----:B------:R-:W-:Y:S01]  /*1eee0*/  FSETP.NEU.FTZ.AND P0, PT, R131, -INF , PT ;  /* 0xff8000008300780b */ /* 0x000fe20003f1d000 */
[----:B------:R-:W-:Y:S01]  /*1eef0*/  FFMA.FTZ R143, R11, c[0x0][0x23c], -R130 ;  /* 0x00008f000b8f7a23 */ /* 0x000fe20000010882 */
[----:B------:R-:W-:Y:S01]  /*1ef00*/  MUFU.EX2 R142, R142 ;  /* 0x0000008e008e7308 */ /* 0x000fe20000000800 */
[----:B------:R-:W-:Y:S02]  /*1ef10*/  FADD.FTZ R135, -R131, R188 ;  /* 0x000000bc83877221 */ /* 0x000fe40000010100 */
[--C-:B------:R-:W-:Y:S01]  /*1ef20*/  FFMA.FTZ R3, R3, c[0x0][0x23c], -R130.reuse ;  /* 0x00008f0003037a23 */ /* 0x100fe20000010882 */
[----:B--2---:R-:W-:Y:S01]  /*1ef30*/  LDSM.16.MT88.4 R136, [R215+0x5000] ;  /* 0x00500000d788783b */ /* 0x004fe20000004200 */
[C---:B---3--:R-:W-:Y:S02]  /*1ef40*/  FMUL.FTZ R204, R133.reuse, R204 ;  /* 0x000000cc85cc7220 */ /* 0x048fe40000410000 */
[C---:B------:R-:W-:Y:S02]  /*1ef50*/  FMUL.FTZ R205, R133.reuse, R205 ;  /* 0x000000cd85cd7220 */ /* 0x040fe40000410000 */
[C---:B------:R-:W-:Y:S01]  /*1ef60*/  FMUL.FTZ R200, R133.reuse, R200 ;  /* 0x000000c885c87220 */ /* 0x040fe20000410000 */
[----:B------:R-:W-:Y:S01]  /*1ef70*/  MUFU.EX2 R132, R132 ;  /* 0x0000008400847308 */ /* 0x000fe20000000800 */
[C---:B------:R-:W-:Y:S02]  /*1ef80*/  FMUL.FTZ R201, R133.reuse, R201 ;  /* 0x000000c985c97220 */ /* 0x040fe40000410000 */
[C---:B------:R-:W-:Y:S02]  /*1ef90*/  FMUL.FTZ R196, R133.reuse, R196 ;  /* 0x000000c485c47220 */ /* 0x040fe40000410000 */
[C---:B------:R-:W-:Y:S02]  /*1efa0*/  FMUL.FTZ R197, R133.reuse, R197 ;  /* 0x000000c585c57220 */ /* 0x040fe40000410000 */
[C---:B------:R-:W-:Y:S02]  /*1efb0*/  FMUL.FTZ R192, R133.reuse, R192 ;  /* 0x000000c085c07220 */ /* 0x040fe40000410000 */
[----:B------:R-:W-:Y:S01]  /*1efc0*/  FMUL.FTZ R193, R133, R193 ;  /* 0x000000c185c17220 */ /* 0x000fe20000410000 */
[----:B------:R-:W-:Y:S01]  /*1efd0*/  MUFU.EX2 R140, R140 ;  /* 0x0000008c008c7308 */ /* 0x000fe20000000800 */
[----:B------:R-:W-:Y:S02]  /*1efe0*/  FMUL.FTZ R134, R135, c[0x0][0x23c] ;  /* 0x00008f0087867a20 */ /* 0x000fe40000410000 */
[--C-:B------:R-:W-:Y:S02]  /*1eff0*/  FFMA.FTZ R180, R47, c[0x0][0x23c], -R130.reuse ;  /* 0x00008f002fb47a23 */ /* 0x100fe40000010882 */
[--C-:B------:R-:W-:Y:S02]  /*1f000*/  FFMA.FTZ R47, R73, c[0x0][0x23c], -R130.reuse ;  /* 0x00008f00492f7a23 */ /* 0x100fe40000010882 */
[--C-:B------:R-:W-:Y:S02]  /*1f010*/  FFMA.FTZ R0, R0, c[0x0][0x23c], -R130.reuse ;  /* 0x00008f0000007a23 */ /* 0x100fe40000010882 */
[--C-:B------:R-:W-:Y:S01]  /*1f020*/  FFMA.FTZ R144, R17, c[0x0][0x23c], -R130.reuse ;  /* 0x00008f0011907a23 */ /* 0x100fe20000010882 */
[----:B------:R1:W-:Y:S01]  /*1f030*/  MUFU.EX2 R135, R3 ;  /* 0x0000000300877308 */ /* 0x0003e20000000800 */
        /* <DEDUP_REMOVED lines=14> */
[----:B-1----:R-:W-:Y:S02]  /*1f120*/  FMUL.FTZ R3, R131, c[0x0][0x23c] ;  /* 0x00008f0083037a20 */ /* 0x002fe40000410000 */
[--C-:B------:R-:W-:Y:S02]  /*1f130*/  FFMA.FTZ R182, R51, c[0x0][0x23c], -R130.reuse ;  /* 0x00008f0033b67a23 */ /* 0x100fe40000010882 */
[--C-:B------:R-:W-:Y:S01]  /*1f140*/  FFMA.FTZ R51, R81, c[0x0][0x23c], -R130.reuse ;  /* 0x00008f0051337a23 */ /* 0x100fe20000010882 */
[----:B------:R-:W1:Y:S01]  /*1f150*/  MUFU.EX2 R143, R143 ;  /* 0x0000008f008f7308 */ /* 0x000e620000000800 */
[----:B------:R-:W-:Y:S01]  /*1f160*/  FSEL R3, R3, RZ, P0 ;  /* 0x000000ff03037208 */ /* 0x000fe20000000000 */
[--C-:B------:R-:W-:Y:S01]  /*1f170*/  FFMA.FTZ R23, R25, c[0x0][0x23c], -R130.reuse ;  /* 0x00008f0019177a23 */ /* 0x100fe20000010882 */
[----:B------:R-:W-:Y:S01]  /*1f180*/  PLOP3.LUT P0, PT, PT, PT, UP0, 0x80, 0x0 ;  /* 0x000000000000781c */ /* 0x000fe20003f0f008 */
[----:B--2---:R-:W-:Y:S02]  /*1f190*/  FMUL.FTZ R206, R134, R206 ;  /* 0x000000ce86ce7220 */ /* 0x004fe40000410000 */
[--C-:B------:R-:W-:Y:S02]  /*1f1a0*/  FFMA.FTZ R75, R4, c[0x0][0x23c], -R3.reuse ;  /* 0x00008f00044b7a23 */ /* 0x100fe40000010803 */
[--C-:B------:R-:W-:Y:S02]  /*1f1b0*/  FFMA.FTZ R73, R6, c[0x0][0x23c], -R3.reuse ;  /* 0x00008f0006497a23 */ /* 0x100fe40000010803 */
[----:B------:R-:W2:Y:S01]  /*1f1c0*/  MUFU.EX2 R145, R145 ;  /* 0x0000009100917308 */ /* 0x000ea20000000800 */
[----:B------:R-:W4:Y:S01]  /*1f1d0*/  LDSM.16.MT88.4 R4, [R214+0x5000] ;  /* 0x00500000d604783b */ /* 0x000f220000004200 */
[--C-:B------:R-:W-:Y:S02]  /*1f1e0*/  FFMA.FTZ R71, R12, c[0x0][0x23c], -R3.reuse ;  /* 0x00008f000c477a23 */ /* 0x100fe40000010803 */
[--C-:B------:R-:W-:Y:S02]  /*1f1f0*/  FFMA.FTZ R77, R14, c[0x0][0x23c], -R3.reuse ;  /* 0x00008f000e4d7a23 */ /* 0x100fe40000010803 */
[--C-:B------:R-:W-:Y:S01]  /*1f200*/  FFMA.FTZ R246, R8, c[0x0][0x23c], -R3.reuse ;  /* 0x00008f0008f67a23 */ /* 0x100fe20000010803 */
[----:B---3--:R-:W-:Y:S01]  /*1f210*/  F2FP.BF16.PACK_AB R8, R135, R0 ;  /* 0x000000008708723e */ /* 0x008fe200000010ff */
[--C-:B------:R-:W-:Y:S01]  /*1f220*/  FFMA.FTZ R248, R10, c[0x0][0x23c], -R3.reuse ;  /* 0x00008f000af87a23 */ /* 0x100fe20000010803 */
[----:B------:R-:W3:Y:S01]  /*1f230*/  LDSM.16.MT88.4 R12, [R214+0x5400] ;  /* 0x00540000d60c783b */ /* 0x000ee20000004200 */
[----:B------:R-:W-:Y:S01]  /*1f240*/  MUFU.EX2 R75, R75 ;  /* 0x0000004b004b7308 */ /* 0x000fe20000000800 */
[----:B------:R-:W-:Y:S01]  /*1f250*/  F2FP.BF16.PACK_AB R10, R141, R132 ;  /* 0x000000848d0a723e */ /* 0x000fe200000010ff */
[C---:B------:R-:W-:Y:S02]  /*1f260*/  FMUL.FTZ R207, R134.reuse, R207 ;  /* 0x000000cf86cf7220 */ /* 0x040fe40000410000 */
[C---:B------:R-:W-:Y:S02]  /*1f270*/  FMUL.FTZ R202, R134.reuse, R202 ;  /* 0x000000ca86ca7220 */ /* 0x040fe40000410000 */
[C---:B------:R-:W-:Y:S02]  /*1f280*/  FMUL.FTZ R203, R134.reuse, R203 ;  /* 0x000000cb86cb7220 */ /* 0x040fe40000410000 */
[C---:B------:R-:W-:Y:S02]  /*1f290*/  FMUL.FTZ R198, R134.reuse, R198 ;  /* 0x000000c686c67220 */ /* 0x040fe40000410000 */
[----:B------:R-:W-:Y:S01]  /*1f2a0*/  MUFU.EX2 R73, R73 ;  /* 0x0000004900497308 */ /* 0x000fe20000000800 */
[C---:B------:R-:W-:Y:S02]  /*1f2b0*/  FMUL.FTZ R199, R134.reuse, R199 ;  /* 0x000000c786c77220 */ /* 0x040fe40000410000 */
[C---:B------:R-:W-:Y:S02]  /*1f2c0*/  FMUL.FTZ R194, R134.reuse, R194 ;  /* 0x000000c286c27220 */ /* 0x040fe40000410000 */
[----:B------:R-:W-:Y:S02]  /*1f2d0*/  FMUL.FTZ R195, R134, R195 ;  /* 0x000000c386c37220 */ /* 0x000fe40000410000 */
[--C-:B------:R-:W-:Y:S02]  /*1f2e0*/  FFMA.FTZ R2, R2, c[0x0][0x23c], -R3.reuse ;  /* 0x00008f0002027a23 */ /* 0x100fe40000010803 */
[--C-:B------:R-:W-:Y:S01]  /*1f2f0*/  FFMA.FTZ R250, R16, c[0x0][0x23c], -R3.reuse ;  /* 0x00008f0010fa7a23 */ /* 0x100fe20000010803 */
[----:B------:R-:W5:Y:S01]  /*1f300*/  MUFU.EX2 R246, R246 ;  /* 0x000000f600f67308 */ /* 0x000f620000000800 */
[----:B-1----:R-:W-:Y:S01]  /*1f310*/  F2FP.BF16.PACK_AB R16, R143, R140 ;  /* 0x0000008c8f10723e */ /* 0x002fe200000010ff */
[--C-:B------:R-:W-:Y:S01]  /*1f320*/  FFMA.FTZ R79, R18, c[0x0][0x23c], -R3.reuse ;  /* 0x00008f00124f7a23 */ /* 0x100fe20000010803 */
[----:B--2---:R-:W-:Y:S01]  /*1f330*/  F2FP.BF16.PACK_AB R18, R145, R142 ;  /* 0x0000008e9112723e */ /* 0x004fe200000010ff */
[--C-:B------:R-:W-:Y:S02]  /*1f340*/  FFMA.FTZ R107, R72, c[0x0][0x23c], -R3.reuse ;  /* 0x00008f00486b7a23 */ /* 0x100fe40000010803 */
        /* <DEDUP_REMOVED lines=11> */
[----:B-----5:R-:W-:Y:S01]  /*1f400*/  F2FP.BF16.PACK_AB R11, R246, R73 ;  /* 0x00000049f60b723e */ /* 0x020fe200000010ff */
        /* <DEDUP_REMOVED lines=11> */
[C---:B----4-:R-:W-:Y:S05]  /*1f4c0*/  HMMA.16816.F32.BF16 R204, R8.reuse, R4, R204 ;  /* 0x0000000408cc723c */ /* 0x050fea00000418cc */
[--C-:B------:R-:W-:Y:S02]  /*1f4d0*/  FFMA.FTZ R30, R34, c[0x0][0x23c], -R3.reuse ;  /* 0x00008f00221e7a23 */ /* 0x100fe40000010803 */
[--C-:B------:R-:W-:Y:S01]  /*1f4e0*/  FFMA.FTZ R87, R36, c[0x0][0x23c], -R3.reuse ;  /* 0x00008f0024577a23 */ /* 0x100fe20000010803 */
[C---:B------:R-:W-:Y:S01]  /*1f4f0*/  HMMA.16816.F32.BF16 R200, R8.reuse, R6, R200 ;  /* 0x0000000608c8723c */ /* 0x040fe200000418c8 */
[----:B------:R-:W1:Y:S01]  /*1f500*/  MUFU.EX2 R250, R250 ;  /* 0x000000fa00fa7308 */ /* 0x000e620000000800 */
[----:B------:R-:W4:Y:S02]  /*1f510*/  LDSM.16.MT88.4 R4, [R215+0x5400] ;  /* 0x00540000d704783b */ /* 0x000f240000004200 */
[--C-:B------:R-:W-:Y:S01]  /*1f520*/  FFMA.FTZ R32, R38, c[0x0][0x23c], -R3.reuse ;  /* 0x00008f0026207a23 */ /* 0x100fe20000010803 */
[----:B--2---:R-:W-:Y:S01]  /*1f530*/  F2FP.BF16.PACK_AB R17, R71, R248 ;  /* 0x000000f84711723e */ /* 0x004fe200000010ff */
[--C-:B------:R-:W-:Y:S02]  /*1f540*/  FFMA.FTZ R91, R40, c[0x0][0x23c], -R3.reuse ;  /* 0x00008f00285b7a23 */ /* 0x100fe40000010803 */
[C---:B------:R-:W-:Y:S03]  /*1f550*/  HMMA.16816.F32.BF16 R196, R8.reuse, R136, R196 ;  /* 0x0000008808c4723c */ /* 0x040fe600000418c4 */
[----:B------:R-:W-:Y:S01]  /*1f560*/  MUFU.EX2 R144, R144 ;  /* 0x0000009000907308 */ /* 0x000fe20000000800 */
[--C-:B------:R-:W-:Y:S02]  /*1f570*/  FFMA.FTZ R31, R41, c[0x0][0x23c], -R130.reuse ;  /* 0x00008f00291f7a23 */ /* 0x100fe40000010882 */
[--C-:B------:R-:W-:Y:S02]  /*1f580*/  FFMA.FTZ R178, R43, c[0x0][0x23c], -R130.reuse ;  /* 0x00008f002bb27a23 */ /* 0x100fe40000010882 */
[----:B------:R-:W-:Y:S01]  /*1f590*/  HMMA.16816.F32.BF16 R192, R8, R138, R192 ;  /* 0x0000008a08c0723c */ /* 0x000fe200000418c0 */
[----:B------:R-:W2:Y:S03]  /*1f5a0*/  LDSM.16.MT88.4 R8, [R214+0x5800] ;  /* 0x00580000d608783b */ /* 0x000ea60000004200 */
[--C-:B------:R-:W-:Y:S01]  /*1f5b0*/  FFMA.FTZ R43, R65, c[0x0][0x23c], -R130.reuse ;  /* 0x00008f00412b7a23 */ /* 0x100fe20000010882 */
[----:B------:R-:W5:Y:S01]  /*1f5c0*/  MUFU.EX2 R147, R147 ;  /* 0x0000009300937308 */ /* 0x000f620000000800 */
[--C-:B------:R-:W-:Y:S02]  /*1f5d0*/  FFMA.FTZ R65, R109, c[0x0][0x23c], -R130.reuse ;  /* 0x00008f006d417a23 */ /* 0x100fe40000010882 */
[--C-:B------:R-:W-:Y:S01]  /*1f5e0*/  FFMA.FTZ R109, R76, c[0x0][0x23c], -R3.reuse ;  /* 0x00008f004c6d7a23 */ /* 0x100fe20000010803 */
[----:B-1----:R-:W-:Y:S03]  /*1f5f0*/  F2FP.BF16.PACK_AB R19, R250, R77 ;  /* 0x0000004dfa13723e */ /* 0x002fe600000010ff */
[--C-:B------:R-:W-:Y:S02]  /*1f600*/  FFMA.FTZ R33, R45, c[0x0][0x23c], -R130.reuse ;  /* 0x00008f002d217a23 */ /* 0x100fe40000010882 */
[--C-:B------:R-:W-:Y:S01]  /*1f610*/  FFMA.FTZ R45, R69, c[0x0][0x23c], -R130.reuse ;  /* 0x00008f00452d7a23 */ /* 0x100fe20000010882 */
[----:B------:R-:W-:Y:S01]  /*1f620*/  MUFU.EX2 R21, R21 ;  /* 0x0000001500157308 */ /* 0x000fe20000000800 */
[C---:B---3--:R-:W-:Y:S05]  /*1f630*/  HMMA.16816.F32.BF16 R204, R16.reuse, R12, R204 ;  /* 0x0000000c10cc723c */ /* 0x048fea00000418cc */
[--C-:B------:R-:W-:Y:S02]  /*1f640*/  FFMA.FTZ R39, R57, c[0x0][0x23c], -R130.reuse ;  /* 0x00008f0039277a23 */ /* 0x100fe40000010882 */
[--C-:B------:R-:W-:Y:S01]  /*1f650*/  FFMA.FTZ R57, R93, c[0x0][0x23c], -R130.reuse ;  /* 0x00008f005d397a23 */ /* 0x100fe20000010882 */
[C---:B------:R-:W-:Y:S01]  /*1f660*/  HMMA.16816.F32.BF16 R200, R16.reuse, R14, R200 ;  /* 0x0000000e10c8723c */ /* 0x040fe200000418c8 */
[----:B------:R-:W1:Y:S01]  /*1f670*/  MUFU.EX2 R146, R146 ;  /* 0x0000009200927308 */ /* 0x000e620000000800 */
[----:B------:R-:W3:Y:S02]  /*1f680*/  LDSM.16.MT88.4 R12, [R215+0x5800] ;  /* 0x00580000d70c783b */ /* 0x000ee40000004200 */
[--C-:B------:R-:W-:Y:S02]  /*1f690*/  FFMA.FTZ R232, R95, c[0x0][0x23c], -R130.reuse ;  /* 0x00008f005fe87a23 */ /* 0x100fe40000010882 */
[--C-:B------:R-:W-:Y:S02]  /*1f6a0*/  FFMA.FTZ R34, R42, c[0x0][0x23c], -R3.reuse ;  /* 0x00008f002a227a23 */ /* 0x100fe40000010803 */
[C---:B----4-:R-:W-:Y:S03]  /*1f6b0*/  HMMA.16816.F32.BF16 R196, R16.reuse, R4, R196 ;  /* 0x0000000410c4723c */ /* 0x050fe600000418c4 */
[----:B------:R-:W-:Y:S01]  /*1f6c0*/  MUFU.EX2 R79, R79 ;  /* 0x0000004f004f7308 */ /* 0x000fe20000000800 */
[--C-:B------:R-:W-:Y:S02]  /*1f6d0*/  FFMA.FTZ R93, R44, c[0x0][0x23c], -R3.reuse ;  /* 0x00008f002c5d7a23 */ /* 0x100fe40000010803 */
[--C-:B------:R-:W-:Y:S02]  /*1f6e0*/  FFMA.FTZ R95, R46, c[0x0][0x23c], -R3.reuse ;  /* 0x00008f002e5f7a23 */ /* 0x100fe40000010803 */
[----:B------:R-:W-:Y:S01]  /*1f6f0*/  HMMA.16816.F32.BF16 R192, R16, R6, R192 ;  /* 0x0000000610c0723c */ /* 0x000fe200000418c0 */
[----:B------:R-:W4:Y:S03]  /*1f700*/  LDSM.16.MT88.4 R4, [R214+0x5c00] ;  /* 0x005c0000d604783b */ /* 0x000f260000004200 */
[--C-:B------:R-:W-:Y:S01]  /*1f710*/  FFMA.FTZ R36, R48, c[0x0][0x23c], -R3.reuse ;  /* 0x00008f0030247a23 */ /* 0x100fe20000010803 */
[----:B------:R-:W2:Y:S01]  /*1f720*/  MUFU.EX2 R20, R20 ;  /* 0x0000001400147308 */ /* 0x000ea20000000800 */
[--C-:B------:R-:W-:Y:S01]  /*1f730*/  FFMA.FTZ R48, R66, c[0x0][0x23c], -R3.reuse ;  /* 0x00008f0042307a23 */ /* 0x100fe20000010803 */
[----:B-----5:R-:W-:Y:S01]  /*1f740*/  F2FP.BF16.PACK_AB R16, R147, R144 ;  /* 0x000000909310723e */ /* 0x020fe200000010ff */
        /* <DEDUP_REMOVED lines=37> */
[----:B------:R-:W5:Y:S02]  /*1f9a0*/  LDSM.16.MT88.4 R8, [R215+0x5c00] ;  /* 0x005c0000d708783b */ /* 0x000f640000004200 */
[--C-:B------:R-:W-:Y:S02]  /*1f9b0*/  FFMA.FTZ R115, R88, c[0x0][0x23c], -R3.reuse ;  /* 0x00008f0058737a23 */ /* 0x100fe40000010803 */
[--C-:B------:R-:W-:Y:S02]  /*1f9c0*/  FFMA.FTZ R55, R89, c[0x0][0x23c], -R130.reuse ;  /* 0x00008f0059377a23 */ /* 0x100fe40000010882 */
[C---:B---3--:R-:W-:Y:S03]  /*1f9d0*/  HMMA.16816.F32.BF16 R196, R16.reuse, R12, R196 ;  /* 0x0000000c10c4723c */ /* 0x048fe600000418c4 */
[----:B------:R-:W-:Y:S01]  /*1f9e0*/  MUFU.EX2 R26, R26 ;  /* 0x0000001a001a7308 */ /* 0x000fe20000000800 */
[--C-:B------:R-:W-:Y:S02]  /*1f9f0*/  FFMA.FTZ R69, R117, c[0x0][0x23c], -R130.reuse ;  /* 0x00008f0075457a23 */ /* 0x100fe40000010882 */
[----:B------:R-:W-:Y:S02]  /*1fa00*/  FFMA.FTZ R244, R119, c[0x0][0x23c], -R130 ;  /* 0x00008f0077f47a23 */ /* 0x000fe40000010882 */
[----:B------:R-:W-:Y:S01]  /*1fa10*/  HMMA.16816.F32.BF16 R192, R16, R14, R192 ;  /* 0x0000000e10c0723c */ /* 0x000fe200000418c0 */
[----:B------:R-:W3:Y:S03]  /*1fa20*/  LDSM.16.MT88.4 R12, [R214+0x6000] ;  /* 0x00600000d60c783b */ /* 0x000ee60000004200 */
[----:B------:R-:W-:Y:S01]  /*1fa30*/  FFMA.FTZ R0, R187, R133, R0 ;  /* 0x00000085bb007223 */ /* 0x000fe20000010000 */
[----:B------:R-:W4:Y:S01]  /*1fa40*/  MUFU.EX2 R83, R83 ;  /* 0x0000005300537308 */ /* 0x000f220000000800 */
[----:B------:R-:W-:Y:S01]  /*1fa50*/  FFMA.FTZ R2, R189, R134, R2 ;  /* 0x00000086bd027223 */ /* 0x000fe20000010002 */
[----:B--2---:R-:W-:Y:S01]  /*1fa60*/  F2FP.BF16.PACK_AB R16, R170, R23 ;  /* 0x00000017aa10723e */ /* 0x004fe200000010ff */
[----:B------:R-:W-:Y:S01]  /*1fa70*/  FADD.FTZ R135, R135, R0 ;  /* 0x0000000087877221 */ /* 0x000fe20000010000 */
[----:B-1----:R-:W-:Y:S03]  /*1fa80*/  F2FP.BF16.PACK_AB R18, R172, R25 ;  /* 0x00000019ac12723e */ /* 0x002fe600000010ff */
        /* <DEDUP_REMOVED lines=8> */
[----:B------:R-:W1:Y:S01]  /*1fb10*/  MUFU.EX2 R28, R28 ;  /* 0x0000001c001c7308 */ /* 0x000e620000000800 */
[----:B------:R-:W-:Y:S02]  /*1fb20*/  FFMA.FTZ R42, R125, c[0x0][0x23c], -R130 ;  /* 0x00008f007d2a7a23 */ /* 0x000fe40000010882 */
[----:B------:R-:W-:Y:S01]  /*1fb30*/  FADD.FTZ R143, R143, R140 ;  /* 0x0000008c8f8f7221 */ /* 0x000fe20000010000 */
[----:B----4-:R-:W-:Y:S01]  /*1fb40*/  F2FP.BF16.PACK_AB R17, R83, R26 ;  /* 0x0000001a5311723e */ /* 0x010fe200000010ff */
[----:B------:R-:W-:Y:S02]  /*1fb50*/  FFMA.FTZ R126, R126, c[0x0][0x23c], -R3 ;  /* 0x00008f007e7e7a23 */ /* 0x000fe40000010803 */
[----:B------:R-:W-:Y:S02]  /*1fb60*/  FADD.FTZ R142, R142, R143 ;  /* 0x0000008f8e8e7221 */ /* 0x000fe40000010000 */
[----:B------:R-:W-:Y:S01]  /*1fb70*/  FFMA.FTZ R130, R127, c[0x0][0x23c], -R130 ;  /* 0x00008f007f827a23 */ /* 0x000fe20000010882 */
[----:B------:R-:W-:Y:S01]  /*1fb80*/  MUFU.EX2 R27, R27 ;  /* 0x0000001b001b7308 */ /* 0x000fe20000000800 */
[----:B------:R-:W-:Y:S04]  /*1fb90*/  FADD.FTZ R145, R145, R142 ;  /* 0x0000008e91917221 */ /* 0x000fe80000010000 */
[----:B------:R-:W-:Y:S04]  /*1fba0*/  FADD.FTZ R60, R144, R145 ;  /* 0x00000091903c7221 */ /* 0x000fe80000010000 */
[----:B------:R-:W-:Y:S01]  /*1fbb0*/  FADD.FTZ R60, R147, R60 ;  /* 0x0000003c933c7221 */ /* 0x000fe20000010000 */
        /* <DEDUP_REMOVED lines=133> */
[----:B------:R-:W-:Y:S02]  /*20410*/  FADD.FTZ R81, R81, R20 ;  /* 0x0000001451517221 */ /* 0x000fe40000010000 */
[----:B------:R-:W-:Y:S02]  /*20420*/  FFMA.FTZ R20, R98, c[0x0][0x23c], -R3 ;  /* 0x00008f0062147a23 */ /* 0x000fe40000010803 */
        /* <DEDUP_REMOVED lines=77> */
[----:B------:R-:W-:Y:S02]  /*20900*/  FADD.FTZ R39, R39, R184 ;  /* 0x000000b827277221 */ /* 0x000fe40000010000 */
        /* <DEDUP_REMOVED lines=9> */
[----:B------:R-:W-:Y:S01]  /*209a0*/  MOV R188, R131 ;  /* 0x0000008300bc7202 */ /* 0x000fe20000000f00 */
[----:B------:R-:W-:Y:S02]  /*209b0*/  FADD.FTZ R46, R46, R101 ;  /* 0x000000652e2e7221 */ /* 0x000fe40000010000 */
[----:B------:R-:W-:Y:S01]  /*209c0*/  MUFU.EX2 R24, R24 ;  /* 0x0000001800187308 */ /* 0x000fe20000000800 */
[----:B------:R-:W-:Y:S02]  /*209d0*/  FADD.FTZ R190, R190, R41 ;  /* 0x00000029bebe7221 */ /* 0x000fe40000010000 */
[----:B------:R-:W-:Y:S02]  /*209e0*/  FADD.FTZ R103, R103, R46 ;  /* 0x0000002e67677221 */ /* 0x000fe40000010000 */
[----:B------:R-:W-:Y:S01]  /*209f0*/  FADD.FTZ R43, R43, R190 ;  /* 0x000000be2b2b7221 */ /* 0x000fe20000010000 */
[----:B------:R-:W-:Y:S01]  /*20a00*/  MOV R190, R129 ;  /* 0x0000008100be7202 */ /* 0x000fe20000000f00 */
        /* <DEDUP_REMOVED lines=45> */
[----:B------:R-:W-:Y:S01]  /*20ce0*/  FADD.FTZ R2, R2, R71 ;  /* 0x0000004702027221 */ /* 0x000fe20000010000 */
[----:B------:R-:W-:Y:S01]  /*20cf0*/  MUFU.EX2 R28, R28 ;  /* 0x0000001c001c7308 */ /* 0x000fe20000000800 */
[--C-:B------:R-:W-:Y:S02]  /*20d00*/  FFMA.FTZ R34, R122, c[0x0][0x23c], -R3.reuse ;  /* 0x00008f007a227a23 */ /* 0x100fe40000010803 */
[--C-:B------:R-:W-:Y:S02]  /*20d10*/  FFMA.FTZ R35, R124, c[0x0][0x23c], -R3.reuse ;  /* 0x00008f007c237a23 */ /* 0x100fe40000010803 */
[----:B------:R-:W-:Y:S02]  /*20d20*/  FFMA.FTZ R3, R128, c[0x0][0x23c], -R3 ;  /* 0x00008f0080037a23 */ /* 0x000fe40000010803 */
        /* <DEDUP_REMOVED lines=23> */
[C---:B-----5:R-:W-:Y:S03]  /*20ea0*/  HMMA.16816.F32.BF16 R204, R4.reuse, R16, R204 ;  /* 0x0000001004cc723c */ /* 0x060fe600000418cc */
[----:B------:R-:W-:Y:S05]  /*20eb0*/  FADD.FTZ R29, R29, R28 ;  /* 0x0000001c1d1d7221 */ /* 0x000fea0000010000 */
        /* <DEDUP_REMOVED lines=52> */
.L_x_2210:
[----:B------:R-:W1:Y:S01]  /*21200*/  SHFL.BFLY PT, R0, R187, 0x2, 0x1f ;  /* 0x0c401f00bb007f89 */ /* 0x000e6200000e0000 */
[----:B------:R-:W-:Y:S01]  /*21210*/  IMAD.MOV.U32 R6, RZ, RZ, 0x3f800000 ;  /* 0x3f800000ff067424 */ /* 0x000fe200078e00ff */
[----:B------:R-:W-:Y:S01]  /*21220*/  ULDC.U8 UR4, c[0x0][0x328] ;  /* 0x0000ca0000047ab9 */ /* 0x000fe20000000000 */
[----:B------:R-:W-:Y:S01]  /*21230*/  IMAD.MOV.U32 R8, RZ, RZ, 0x3f800000 ;  /* 0x3f800000ff087424 */ /* 0x000fe200078e00ff */
[----:B------:R-:W2:Y:S04]  /*21240*/  SHFL.BFLY PT, R2, R189, 0x2, 0x1f ;  /* 0x0c401f00bd027f89 */ /* 0x000ea800000e0000 */
[----:B------:R-:W3:Y:S01]  /*21250*/  S2R R3, SR_TID.X ;  /* 0x0000000000037919 */ /* 0x000ee20000002100 */
[----:B-1----:R-:W-:-:S02]  /*21260*/  FADD.FTZ R0, R0, R187 ;  /* 0x000000bb00007221 */ /* 0x002fc40000010000 */
[----:B--2---:R-:W-:-:S03]  /*21270*/  FADD.FTZ R9, R2, R189 ;  /* 0x000000bd02097221 */ /* 0x004fc60000010000 */
[----:B------:R-:W1:Y:S01]  /*21280*/  SHFL.BFLY PT, R5, R0, 0x1, 0x1f ;  /* 0x0c201f0000057f89 */ /* 0x000e6200000e0000 */
[----:B---3--:R-:W-:-:S03]  /*21290*/  SHF.R.S32.HI R10, RZ, 0x1f, R3 ;  /* 0x0000001fff0a7819 */ /* 0x008fc60000011403 */
[----:B------:R-:W2:Y:S04]  /*212a0*/  S2R R2, SR_TID.X ;  /* 0x0000000000027919 */ /* 0x000ea80000002100 */
[----:B------:R-:W3:Y:S01]  /*212b0*/  SHFL.BFLY PT, R4, R9, 0x1, 0x1f ;  /* 0x0c201f0009047f89 */ /* 0x000ee200000e0000 */
[----:B-1----:R-:W-:Y:S01]  /*212c0*/  FADD.FTZ R5, R0, R5 ;  /* 0x0000000500057221 */ /* 0x002fe20000010000 */
[----:B--2---:R-:W-:-:S04]  /*212d0*/  SHF.R.S32.HI R7, RZ, 0x1f, R2 ;  /* 0x0000001fff077819 */ /* 0x004fc80000011402 */
[----:B------:R-:W-:Y:S02]  /*212e0*/  FSETP.NE.FTZ.AND P1, PT, R5, RZ, PT ;  /* 0x000000ff0500720b */ /* 0x000fe40003f35000 */
[----:B------:R-:W-:Y:S01]  /*212f0*/  LEA.HI R0, R7, R2, RZ, 0x2 ;  /* 0x0000000207007211 */ /* 0x000fe200078f10ff */
[----:B---3--:R-:W-:Y:S01]  /*21300*/  FADD.FTZ R4, R9, R4 ;  /* 0x0000000409047221 */ /* 0x008fe20000010000 */
[----:B------:R-:W-:Y:S02]  /*21310*/  LEA.HI R9, R10, R3, RZ, 0x5 ;  /* 0x000000030a097211 */ /* 0x000fe400078f28ff */
[----:B------:R-:W-:Y:S02]  /*21320*/  SHF.R.S32.HI R0, RZ, 0x2, R0 ;  /* 0x00000002ff007819 */ /* 0x000fe40000011400 */
[----:B------:R-:W-:Y:S02]  /*21330*/  FSETP.NE.FTZ.AND P0, PT, R4, RZ, PT ;  /* 0x000000ff0400720b */ /* 0x000fe40003f15000 */
[----:B------:R-:W-:-:S03]  /*21340*/  SHF.R.S32.HI R7, RZ, 0x1f, R0 ;  /* 0x0000001fff077819 */ /* 0x000fc60000011400 */
[----:B------:R-:W1:Y:S01]  /*21350*/  @P1 MUFU.RCP R6, R5 ;  /* 0x0000000500061308 */ /* 0x000e620000001000 */
[----:B------:R-:W-:-:S04]  /*21360*/  LEA.HI R7, R7, R0, RZ, 0x3 ;  /* 0x0000000007077211 */ /* 0x000fc800078f18ff */
[----:B------:R-:W-:-:S03]  /*21370*/  LOP3.LUT R7, R7, 0xfffffff8, RZ, 0xc0, !PT ;  /* 0xfffffff807077812 */ /* 0x000fc600078ec0ff */
[----:B------:R-:W2:Y:S01]  /*21380*/  @P0 MUFU.RCP R8, R4 ;  /* 0x0000000400080308 */ /* 0x000ea20000001000 */
[----:B-1----:R-:W-:-:S07]  /*21390*/  FMUL.FTZ R204, R6, R204 ;  /* 0x000000cc06cc7220 */ /* 0x002fce0000410000 */
        /* <DEDUP_REMOVED lines=11> */
[----:B------:R-:W-:Y:S01]  /*21450*/  F2FP.BF16.PACK_AB R196, R197, R196 ;  /* 0x000000c4c5c4723e */ /* 0x000fe200000010ff */
[----:B------:R-:W-:Y:S01]  /*21460*/  IMAD.IADD R6, R0, 0x1, -R7 ;  /* 0x0000000100067824 */ /* 0x000fe200078e0a07 */
[----:B------:R-:W-:Y:S01]  /*21470*/  LEA.HI R7, R10, R3, RZ, 0x2 ;  /* 0x000000030a077211 */ /* 0x000fe200078f10ff */
[C---:B--2---:R-:W-:Y:S01]  /*21480*/  FMUL.FTZ R207, R8.reuse, R207 ;  /* 0x000000cf08cf7220 */ /* 0x044fe20000410000 */
[----:B------:R-:W-:Y:S01]  /*21490*/  F2FP.BF16.PACK_AB R192, R193, R192 ;  /* 0x000000c0c1c0723e */ /* 0x000fe200000010ff */
[----:B------:R-:W-:Y:S01]  /*214a0*/  FMUL.FTZ R206, R8, R206 ;  /* 0x000000ce08ce7220 */ /* 0x000fe20000410000 */
[----:B------:R-:W-:Y:S01]  /*214b0*/  LEA.HI R10, R6, R6, RZ, 0x1 ;  /* 0x00000006060a7211 */ /* 0x000fe200078f08ff */
[C---:B------:R-:W-:Y:S01]  /*214c0*/  FMUL.FTZ R203, R8.reuse, R203 ;  /* 0x000000cb08cb7220 */ /* 0x040fe20000410000 */
[----:B------:R-:W-:Y:S01]  /*214d0*/  LOP3.LUT R12, R7, 0xfffffffc, RZ, 0xc0, !PT ;  /* 0xfffffffc070c7812 */ /* 0x000fe200078ec0ff */
[C---:B------:R-:W-:Y:S01]  /*214e0*/  FMUL.FTZ R202, R8.reuse, R202 ;  /* 0x000000ca08ca7220 */ /* 0x040fe20000410000 */
[----:B------:R-:W-:Y:S01]  /*214f0*/  SHF.R.S32.HI R11, RZ, 0x1, R10 ;  /* 0x00000001ff0b7819 */ /* 0x000fe2000001140a */
[C---:B------:R-:W-:Y:S01]  /*21500*/  FMUL.FTZ R199, R8.reuse, R199 ;  /* 0x000000c708c77220 */ /* 0x040fe20000410000 */
[----:B------:R-:W-:Y:S01]  /*21510*/  SHF.R.S32.HI R7, RZ, 0x5, R9 ;  /* 0x00000005ff077819 */ /* 0x000fe20000011409 */
[----:B------:R-:W-:Y:S01]  /*21520*/  FMUL.FTZ R198, R8, R198 ;  /* 0x000000c608c67220 */ /* 0x000fe20000410000 */
[----:B------:R-:W-:Y:S01]  /*21530*/  LOP3.LUT R13, R10, 0x3fffffe, RZ, 0xc0, !PT ;  /* 0x03fffffe0a0d7812 */ /* 0x000fe200078ec0ff */
[C---:B------:R-:W-:Y:S01]  /*21540*/  IMAD.SHL.U32 R10, R11.reuse, 0x40, RZ ;  /* 0x000000400b0a7824 */ /* 0x040fe200078e00ff */
[----:B------:R-:W-:Y:S01]  /*21550*/  IADD3 R12, -R12, R3, RZ ;  /* 0x000000030c0c7210 */ /* 0x000fe20007ffe1ff */
[----:B------:R-:W-:Y:S01]  /*21560*/  FMUL.FTZ R195, R8, R195 ;  /* 0x000000c308c37220 */ /* 0x000fe20000410000 */
[----:B------:R-:W-:Y:S01]  /*21570*/  LOP3.LUT P2, RZ, R11, 0x2, RZ, 0xc0, !PT ;  /* 0x000000020bff7812 */ /* 0x000fe2000784c0ff */
[----:B------:R-:W-:Y:S01]  /*21580*/  IMAD.IADD R13, R6, 0x1, -R13 ;  /* 0x00000001060d7824 */ /* 0x000fe200078e0a0d */
[----:B------:R-:W-:Y:S01]  /*21590*/  LOP3.LUT R10, R10, 0xc0, RZ, 0xc0, !PT ;  /* 0x000000c00a0a7812 */ /* 0x000fe200078ec0ff */
[----:B------:R-:W-:Y:S01]  /*215a0*/  IMAD R12, R7, 0x100, R12 ;  /* 0x00000100070c7824 */ /* 0x000fe200078e020c */
[----:B------:R-:W-:Y:S01]  /*215b0*/  LOP3.LUT R6, R11, 0x1, RZ, 0xc0, !PT ;  /* 0x000000010b067812 */ /* 0x000fe200078ec0ff */
[----:B------:R-:W-:Y:S01]  /*215c0*/  FMUL.FTZ R8, R8, R194 ;  /* 0x000000c208087220 */ /* 0x000fe20000410000 */
[----:B------:R-:W-:Y:S01]  /*215d0*/  F2FP.BF16.PACK_AB R206, R207, R206 ;  /* 0x000000cecfce723e */ /* 0x000fe200000010ff */
[----:B-1----:R-:W-:Y:S01]  /*215e0*/  @P0 FMUL.FTZ R14, R4, 0.69314718246459960938 ;  /* 0x3f317218040e0820 */ /* 0x002fe20000410000 */
[----:B------:R-:W-:-:S02]  /*215f0*/  LEA R12, R13, R12, 0x4 ;  /* 0x0000000c0d0c7211 */ /* 0x000fc400078e20ff */
[----:B------:R-:W-:Y:S01]  /*21600*/  LEA.HI R13, R10, R10, RZ, 0x1d ;  /* 0x0000000a0a0d7211 */ /* 0x000fe200078fe8ff */
[----:B------:R-:W-:Y:S01]  /*21610*/  IMAD.MOV.U32 R10, RZ, RZ, 0x7f800000 ;  /* 0x7f800000ff0a7424 */ /* 0x000fe200078e00ff */
[----:B------:R-:W-:Y:S01]  /*21620*/  ISETP.NE.U32.AND P3, PT, R6, 0x1, PT ;  /* 0x000000010600780c */ /* 0x000fe20003f65070 */
[----:B------:R-:W-:Y:S01]  /*21630*/  IMAD.MOV.U32 R6, RZ, RZ, -0x10 ;  /* 0xfffffff0ff067424 */ /* 0x000fe200078e00ff */
[----:B------:R-:W-:Y:S01]  /*21640*/  F2FP.BF16.PACK_AB R202, R203, R202 ;  /* 0x000000cacbca723e */ /* 0x000fe200000010ff */
[----:B------:R-:W-:Y:S01]  /*21650*/  IMAD.U32 R12, R12, 0x2, R13 ;  /* 0x000000020c0c7824 */ /* 0x000fe200078e000d */
[----:B------:R-:W-:Y:S01]  /*21660*/  F2FP.BF16.PACK_AB R198, R199, R198 ;  /* 0x000000c6c7c6723e */ /* 0x000fe200000010ff */
[----:B------:R-:W-:Y:S01]  /*21670*/  @P0 FFMA.FTZ R10, R131, c[0x0][0x238], R14 ;  /* 0x00008e00830a0a23 */ /* 0x000fe2000001000e */
[----:B------:R-:W-:Y:S02]  /*21680*/  SEL R6, R6, 0x10, !P3 ;  /* 0x0000001006067807 */ /* 0x000fe40005800000 */
[----:B------:R-:W-:Y:S01]  /*21690*/  SHF.L.U32 R11, R12, 0x1, RZ ;  /* 0x000000010c0b7819 */ /* 0x000fe200000006ff */
[----:B------:R-:W-:Y:S01]  /*216a0*/  @P1 FMUL.FTZ R12, R5, 0.69314718246459960938 ;  /* 0x3f317218050c1820 */ /* 0x000fe20000410000 */
[----:B------:R-:W-:-:S02]  /*216b0*/  F2FP.BF16.PACK_AB R8, R195, R8 ;  /* 0x00000008c308723e */ /* 0x000fc400000010ff */
[C---:B------:R-:W-:Y:S01]  /*216c0*/  IADD3 R13, R11.reuse, 0x20, RZ ;  /* 0x000000200b0d7810 */ /* 0x040fe20007ffe0ff */
[C---:B------:R-:W-:Y:S01]  /*216d0*/  IMAD.IADD R15, R11.reuse, 0x1, R6 ;  /* 0x000000010b0f7824 */ /* 0x040fe200078e0206 */
[----:B------:R-:W-:Y:S01]  /*216e0*/  @P2 IADD3 R13, R11, -0x20, RZ ;  /* 0xffffffe00b0d2810 */ /* 0x000fe20007ffe0ff */
[----:B------:R1:W-:Y:S01]  /*216f0*/  STS [R11], R204 ;  /* 0x000000cc0b007388 */ /* 0x0003e20000000800 */
[----:B------:R-:W-:-:S03]  /*21700*/  ISETP.NE.AND P2, PT, RZ, UR4, PT ;  /* 0x00000004ff007c0c */ /* 0x000fc6000bf45270 */
[----:B------:R-:W-:Y:S01]  /*21710*/  IMAD.IADD R17, R6, 0x1, R13 ;  /* 0x0000000106117824 */ /* 0x000fe200078e020d */
[----:B------:R1:W-:Y:S01]  /*21720*/  STS [R11+0x200], R206 ;  /* 0x000200ce0b007388 */ /* 0x0003e20000000800 */
[----:B------:R-:W-:Y:S01]  /*21730*/  MOV R6, 0x7f800000 ;  /* 0x7f80000000067802 */ /* 0x000fe20000000f00 */
[----:B------:R-:W-:Y:S02]  /*21740*/  @P1 FFMA.FTZ R6, R129, c[0x0][0x238], R12 ;  /* 0x00008e0081061a23 */ /* 0x000fe4000001000c */
[----:B------:R1:W-:Y:S04]  /*21750*/  STS [R15], R200 ;  /* 0x000000c80f007388 */ /* 0x0003e80000000800 */
[----:B------:R1:W-:Y:S04]  /*21760*/  STS [R15+0x200], R202 ;  /* 0x000200ca0f007388 */ /* 0x0003e80000000800 */
[----:B------:R1:W-:Y:S04]  /*21770*/  STS [R13], R196 ;  /* 0x000000c40d007388 */ /* 0x0003e80000000800 */
[----:B------:R1:W-:Y:S04]  /*21780*/  STS [R13+0x200], R198 ;  /* 0x000200c60d007388 */ /* 0x0003e80000000800 */
[----:B------:R1:W-:Y:S04]  /*21790*/  STS [R17], R192 ;  /* 0x000000c011007388 */ /* 0x0003e80000000800 */
[----:B------:R1:W-:Y:S01]  /*217a0*/  STS [R17+0x200], R8 ;  /* 0x0002000811007388 */ /* 0x0003e20000000800 */
[----:B------:R-:W-:Y:S05]  /*217b0*/  @!P2 BRA `(.L_x_2215) ;  /* 0x000000900000a947 */ /* 0x000fea0003800000 */
[----:B------:R-:W2:Y:S01]  /*217c0*/  S2UR UR6, SR_CTAID.Y ;  /* 0x00000000000679c3 */ /* 0x000ea20000002600 */
[----:B------:R-:W-:-:S02]  /*217d0*/  ULDC UR4, c[0x0][0x214] ;  /* 0x0000850000047ab9 */ /* 0x000fc40000000800 */
[----:B------:R-:W-:Y:S02]  /*217e0*/  UISETP.NE.AND UP0, UPT, UR9, -0x1, UPT ;  /* 0xffffffff0900788c */ /* 0x000fe4000bf05270 */
[----:B------:R-:W-:-:S03]  /*217f0*/  ULDC UR10, c[0x0][0x234] ;  /* 0x00008d00000a7ab9 */ /* 0x000fc60000000800 */
[----:B------:R-:W3:Y:S01]  /*21800*/  S2UR UR7, SR_CTAID.Z ;  /* 0x00000000000779c3 */ /* 0x000ee20000002700 */
[----:B--2---:R-:W-:-:S04]  /*21810*/  UIMAD UR4, UR6, UR4, URZ ;  /* 0x00000004060472a4 */ /* 0x004fc8000f8e023f */
[----:B------:R-:W-:-:S04]  /*21820*/  USEL UR4, UR4, UR9, !UP0 ;  /* 0x0000000904047287 */ /* 0x000fc8000c000000 */
[----:B---3--:R-:W-:Y:S01]  /*21830*/  UIMAD UR10, UR7, UR10, UR4 ;  /* 0x0000000a070a72a4 */ /* 0x008fe2000f8e0204 */
[----:B------:R-:W-:Y:S05]  /*21840*/  BRA `(.L_x_2216) ;  /* 0x0000006000007947 */ /* 0x000fea0003800000 */
.L_x_2215:
[----:B------:R-:W2:Y:S01]  /*21850*/  S2UR UR7, SR_CTAID.Z ;  /* 0x00000000000779c3 */ /* 0x000ea20000002700 */
[----:B------:R-:W-:Y:S02]  /*21860*/  ULDC UR4, c[0x0][0x1c0] ;  /* 0x0000700000047ab9 */ /* 0x000fe40000000800 */
[----:B------:R-:W-:-:S05]  /*21870*/  ULDC UR10, c[0x0][0x214] ;  /* 0x00008500000a7ab9 */ /* 0x000fca0000000800 */
[----:B------:R-:W2:Y:S02]  /*21880*/  S2UR UR6, SR_CTAID.Y ;  /* 0x00000000000679c3 */ /* 0x000ea40000002600 */
[----:B--2---:R-:W-:-:S04]  /*21890*/  UIMAD UR4, UR6, UR4, UR7 ;  /* 0x00000004060472a4 */ /* 0x004fc8000f8e0207 */
[----:B------:R-:W-:Y:S02]  /*218a0*/  UIMAD UR10, UR4, UR10, URZ ;  /* 0x0000000a040a72a4 */ /* 0x000fe4000f8e023f */
.L_x_2216:
[----:B------:R-:W-:Y:S01]  /*218b0*/  BAR.SYNC.DEFER_BLOCKING 0x0 ;  /* 0x0000000000007b1d */ /* 0x000fe20000010000 */
[----:B------:R-:W-:Y:S01]  /*218c0*/  SHF.R.S32.HI R5, RZ, 0x1f, R2 ;  /* 0x0000001fff057819 */ /* 0x000fe20000011402 */
[----:B------:R-:W-:Y:S01]  /*218d0*/  UISETP.NE.AND UP0, UPT, UR9, -0x1, UPT ;  /* 0xffffffff0900788c */ /* 0x000fe2000bf05270 */
[----:B------:R-:W-:Y:S02]  /*218e0*/  LOP3.LUT R4, R9, 0xffffffe0, RZ, 0xc0, !PT ;  /* 0xffffffe009047812 */ /* 0x000fe400078ec0ff */
[----:B------:R-:W-:Y:S01]  /*218f0*/  LEA.HI R5, R5, R2, RZ, 0x5 ;  /* 0x0000000205057211 */ /* 0x000fe200078f28ff */
[----:B------:R-:W-:Y:S01]  /*21900*/  ULDC.64 UR4, c[0x0][0x1e8] ;  /* 0x00007a0000047ab9 */ /* 0x000fe20000000a00 */
[----:B------:R-:W-:Y:S01]  /*21910*/  BSSY B0, `(.L_x_2217) ;  /* 0x0000027000007945 */ /* 0x000fe20003800000 */
[----:B------:R-:W-:Y:S01]  /*21920*/  IMAD.IADD R4, R3, 0x1, -R4 ;  /* 0x0000000103047824 */ /* 0x000fe200078e0a04 */
[----:B------:R-:W-:Y:S01]  /*21930*/  LOP3.LUT R5, R5, 0xffffffe0, RZ, 0xc0, !PT ;  /* 0xffffffe005057812 */ /* 0x000fe200078ec0ff */
[----:B------:R-:W-:-:S03]  /*21940*/  UIMAD.WIDE.U32 UR12, UR9, UR4, URZ ;  /* 0x00000004090c72a5 */ /* 0x000fc6000f8e003f */
[----:B------:R-:W-:Y:S01]  /*21950*/  LOP3.LUT P0, RZ, R4, 0x3, RZ, 0xc0, !PT ;  /* 0x0000000304ff7812 */ /* 0x000fe2000780c0ff */
[----:B------:R-:W-:Y:S01]  /*21960*/  IMAD.IADD R5, R2, 0x1, -R5 ;  /* 0x0000000102057824 */ /* 0x000fe200078e0a05 */
[----:B------:R-:W-:Y:S01]  /*21970*/  UIMAD UR11, UR9, UR5, UR13 ;  /* 0x00000005090b72a4 */ /* 0x000fe2000f8e020d */
[----:B------:R-:W-:Y:S01]  /*21980*/  SHF.R.S32.HI R4, RZ, 0x1f, R7 ;  /* 0x0000001fff047819 */ /* 0x000fe20000011407 */
[----:B------:R-:W-:Y:S02]  /*21990*/  USHF.R.S32.HI UR9, URZ, 0x1f, UR6 ;  /* 0x0000001f3f097899 */ /* 0x000fe40008011406 */
[----:B------:R-:W-:Y:S01]  /*219a0*/  ULDC.64 UR4, c[0x0][0x1e0] ;  /* 0x0000780000047ab9 */ /* 0x000fe20000000a00 */
[----:B------:R-:W-:Y:S01]  /*219b0*/  LEA.HI R4, R4, R7, RZ, 0x2 ;  /* 0x0000000704047211 */ /* 0x000fe200078f10ff */
[----:B------:R-:W-:Y:S01]  /*219c0*/  UIMAD UR9, UR9, UR4, URZ ;  /* 0x00000004090972a4 */ /* 0x000fe2000f8e023f */
[----:B------:R-:W-:Y:S01]  /*219d0*/  SHF.R.S32.HI R2, RZ, 0x1f, R5 ;  /* 0x0000001fff027819 */ /* 0x000fe20000011405 */
[----:B------:R-:W-:Y:S01]  /*219e0*/  UIMAD.WIDE.U32 UR14, UR6, UR4, URZ ;  /* 0x00000004060e72a5 */ /* 0x000fe2000f8e003f */
[----:B-1----:R1:W2:Y:S01]  /*219f0*/  LDS.128 R12, [R212] ;  /* 0x00000000d40c7984 */ /* 0x0022a20000000c00 */
[----:B------:R-:W-:Y:S01]  /*21a00*/  LOP3.LUT R4, R4, 0xffffffc, RZ, 0xc0, !PT ;  /* 0x0ffffffc04047812 */ /* 0x000fe200078ec0ff */
[----:B------:R-:W-:Y:S01]  /*21a10*/  UIMAD UR5, UR6, UR5, UR9 ;  /* 0x00000005060572a4 */ /* 0x000fe2000f8e0209 */
[----:B------:R-:W-:Y:S01]  /*21a20*/  LEA.HI R2, R2, R5, RZ, 0x2 ;  /* 0x0000000502027211 */ /* 0x000fe200078f10ff */
[----:B------:R1:W3:Y:S01]  /*21a30*/  LDS.128 R16, [R212+0x800] ;  /* 0x00080000d4107984 */ /* 0x0002e20000000c00 */
[----:B------:R-:W-:Y:S01]  /*21a40*/  USEL UR12, UR14, UR12, !UP0 ;  /* 0x0000000c0e0c7287 */ /* 0x000fe2000c000000 */
[----:B------:R-:W-:Y:S01]  /*21a50*/  IMAD.IADD R4, R7, 0x1, -R4 ;  /* 0x0000000107047824 */ /* 0x000fe200078e0a04 */
        /* <DEDUP_REMOVED lines=18> */
.L_x_2218:
[----:B------:R-:W-:Y:S05]  /*21b80*/  BSYNC B0 ;  /* 0x0000000000007941 */ /* 0x000fea0003800000 */
.L_x_2217:
[----:B------:R-:W5:Y:S01]  /*21b90*/  S2R R3, SR_CTAID.X ;  /* 0x0000000000037919 */ /* 0x000f620000002500 */
[----:B------:R-:W-:Y:S01]  /*21ba0*/  SHF.R.S32.HI R149, RZ, 0x1f, R148 ;  /* 0x0000001fff957819 */ /* 0x000fe20000011494 */
[----:B------:R-:W-:Y:S01]  /*21bb0*/  USHF.R.S32.HI UR6, URZ, 0x1f, UR7 ;  /* 0x0000001f3f067899 */ /* 0x000fe20008011407 */
[----:B------:R-:W-:Y:S01]  /*21bc0*/  ISETP.GE.AND P1, PT, R148, c[0x0][0x220], PT ;  /* 0x0000880094007a0c */ /* 0x000fe20003f26270 */
[----:B------:R-:W-:Y:S01]  /*21bd0*/  ULDC.64 UR4, c[0x0][0x1f0] ;  /* 0x00007c0000047ab9 */ /* 0x000fe20000000a00 */
[----:B----4-:R-:W-:Y:S01]  /*21be0*/  IMAD.U32 R6, RZ, RZ, UR7 ;  /* 0x00000007ff067e24 */ /* 0x010fe2000f8e00ff */
[----:B------:R-:W-:Y:S01]  /*21bf0*/  UIMAD UR4, UR6, UR4, URZ ;  /* 0x00000004060472a4 */ /* 0x000fe2000f8e023f */
[----:B------:R-:W-:Y:S03]  /*21c00*/  BSSY B0, `(.L_x_2219) ;  /* 0x0000017000007945 */ /* 0x000fe60003800000 */
[----:B------:R-:W-:Y:S01]  /*21c10*/  UIMAD UR4, UR7, UR5, UR4 ;  /* 0x00000005070472a4 */ /* 0x000fe2000f8e0204 */
[----:B-----5:R-:W-:-:S04]  /*21c20*/  IMAD.SHL.U32 R3, R3, 0x40, RZ ;  /* 0x0000004003037824 */ /* 0x020fc800078e00ff */
[----:B------:R-:W-:Y:S01]  /*21c30*/  IMAD.WIDE.U32 R4, R3, c[0x0][0x1e8], R148 ;  /* 0x00007a0003047a25 */ /* 0x000fe200078e0094 */
[----:B------:R-:W-:-:S04]  /*21c40*/  SHF.R.S32.HI R2, RZ, 0x1f, R3 ;  /* 0x0000001fff027819 */ /* 0x000fc80000011403 */
[----:B------:R-:W-:Y:S01]  /*21c50*/  IADD3 R8, P0, R4, UR12, RZ ;  /* 0x0000000c04087c10 */ /* 0x000fe2000ff1e0ff */
[----:B------:R-:W-:-:S04]  /*21c60*/  IMAD R2, R2, c[0x0][0x1e8], RZ ;  /* 0x00007a0002027a24 */ /* 0x000fc800078e02ff */
[----:B------:R-:W-:-:S05]  /*21c70*/  IMAD R2, R3, c[0x0][0x1ec], R2 ;  /* 0x00007b0003027a24 */ /* 0x000fca00078e0202 */
[----:B------:R-:W-:Y:S02]  /*21c80*/  IADD3.X R9, R5, UR11, R2, P0, !PT ;  /* 0x0000000b05097c10 */ /* 0x000fe400087fe402 */
[----:B------:R-:W-:Y:S02]  /*21c90*/  IADD3 R5, -R3, UR8, RZ ;  /* 0x0000000803057c10 */ /* 0x000fe4000fffe1ff */
[----:B------:R-:W-:Y:S01]  /*21ca0*/  SHF.R.S32.HI R2, RZ, 0x1f, R0 ;  /* 0x0000001fff027819 */ /* 0x000fe20000011400 */
[----:B------:R-:W-:Y:S01]  /*21cb0*/  IMAD.WIDE.U32 R6, R6, c[0x0][0x1f0], R8 ;  /* 0x00007c0006067a25 */ /* 0x000fe200078e0008 */
[----:B------:R-:W-:-:S04]  /*21cc0*/  ISETP.GE.OR P0, PT, R0, R5, P1 ;  /* 0x000000050000720c */ /* 0x000fc80000f06670 */
[----:B------:R-:W-:-:S09]  /*21cd0*/  IADD3 R9, R7, UR4, RZ ;  /* 0x0000000407097c10 */ /* 0x000fd2000fffe0ff */
        /* <DEDUP_REMOVED lines=9> */
.L_x_2220:
[----:B------:R-:W-:Y:S05]  /*21d70*/  BSYNC B0 ;  /* 0x0000000000007941 */ /* 0x000fea0003800000 */
.L_x_2219:
[----:B------:R-:W-:-:S04]  /*21d80*/  IADD3 R4, R0, 0x20, RZ ;  /* 0x0000002000047810 */ /* 0x000fc80007ffe0ff */
        /* <DEDUP_REMOVED lines=14> */
.L_x_2221:
        /* <DEDUP_REMOVED lines=9> */
.L_x_5209:


//--------------------- .text._ZN5flash24flash_fwd_splitkv_kernelI23Flash_fwd_kernel_traitsILi32ELi64ELi256ELi4ELb0ELb0EN7cutlass10bfloat16_tE19Flash_kernel_traitsILi32ELi64ELi256ELi4ES3_EELb1ELb0ELb0ELb0ELb1ELb0ELb1ELb0EEEvNS_16Flash_fwd_paramsE --------------------------
	.section	.text._ZN5flash24flash_fwd_splitkv_kernelI23Flash_fwd_kernel_traitsILi32ELi64ELi256ELi4ELb0ELb0EN7cutlass10bfloat16_tE19Flash_kernel_traitsILi32ELi64ELi256ELi4ES3_EELb1ELb0ELb0ELb0ELb1ELb0ELb1ELb0EEEvNS_16Flash_fwd_paramsE,"ax",@progbits
	.sectioninfo	@"SHI_REGISTERS=255"
	.align	128
        .global         _ZN5flash24flash_fwd_splitkv_kernelI23Flash_fwd_kernel_traitsILi32ELi64ELi256ELi4ELb0ELb0EN7cutlass10bfloat16_tE19Flash_kernel_traitsILi32ELi64ELi256ELi4ES3_EELb1ELb0ELb0ELb0ELb1ELb0ELb1ELb0EEEvNS_16Flash_fwd_paramsE
        .type           _ZN5flash24flash_fwd_splitkv_kernelI23Flash_fwd_kernel_traitsILi32ELi64ELi256ELi4ELb0ELb0EN7cutlass10bfloat16_tE19Flash_kernel_traitsILi32ELi64ELi256ELi4ES3_EELb1ELb0ELb0ELb0ELb1ELb0ELb1ELb0EEEvNS_16Flash_fwd_paramsE,@function
        .size           _ZN5flash24flash_fwd_splitkv_kernelI23Flash_fwd_kernel_traitsILi32ELi64ELi256ELi4ELb0ELb0EN7cutlass10bfloat16_tE19Flash_kernel_traitsILi32ELi64ELi256ELi4ES3_EELb1ELb0ELb0ELb0ELb1ELb0ELb1ELb0EEEvNS_16Flash_fwd_paramsE,(.L_x_5210 - _ZN5flash24flash_fwd_splitkv_kernelI23Flash_fwd_kernel_traitsILi32ELi64ELi256ELi4ELb0ELb0EN7cutlass10bfloat16_tE19Flash_kernel_traitsILi32ELi64ELi256ELi4ES3_EELb1ELb0ELb0ELb0ELb1ELb0ELb1ELb0EEEvNS_16Flash_fwd_paramsE)
        .other          _ZN5flash24flash_fwd_splitkv_kernelI23Flash_fwd_kernel_traitsILi32ELi64ELi256ELi4ELb0ELb0EN7cutlass10bfloat16_tE19Flash_kernel_traitsILi32ELi64ELi256ELi4ES3_EELb1ELb0ELb0ELb0ELb1ELb0ELb1ELb0EEEvNS_16Flash_fwd_paramsE,@"STO_CUDA_ENTRY STV_DEFAULT"
_ZN5flash24flash_fwd_splitkv_kernelI23Flash_fwd_kernel_traitsILi32ELi64ELi256ELi4ELb0ELb0EN7cutlass10bfloat16_tE19Flash_kernel_traitsILi32ELi64ELi256ELi4ES3_EELb1ELb0ELb0ELb0ELb1ELb0ELb1ELb0EEEvNS_16Flash_fwd_paramsE:
.text._ZN5flash24flash_fwd_splitkv_kernelI23Flash_fwd_kernel_traitsILi32ELi64ELi256ELi4ELb0ELb0EN7cutlass10bfloat16_tE19Flash_kernel_traitsILi32ELi64ELi256ELi4ES3_EELb1ELb0ELb0ELb0ELb1ELb0ELb1ELb0EEEvNS_16Flash_fwd_paramsE:
[----:B------:R-:W-:Y:S02]  /*0000*/  MOV R1, c[0x0][0x28] ;  /* 0x00000a0000017a02 */ /* 0x000fe40000000f00 */
[----:B------:R-:W1:Y:S01]  /*0010*/  I2F.U32.RP R4, c[0x0][0x1c0] ;  /* 0x0000700000047b06 */ /* 0x000e620000209000 */
[----:B------:R-:W2:Y:S01]  /*0020*/  S2R R13, SR_CTAID.Z ;  /* 0x00000000000d7919 */ /* 0x000ea20000002700 */
[----:B------:R-:W-:Y:S01]  /*0030*/  IMAD.MOV.U32 R2, RZ, RZ, RZ ;  /* 0x000000ffff027224 */ /* 0x000fe200078e00ff */
[----:B------:R-:W-:Y:S01]  /*0040*/  ISETP.NE.U32.AND P1, PT, RZ, c[0x0][0x1c0], PT ;  /* 0x00007000ff007a0c */ /* 0x000fe20003f25070 */
[----:B------:R-:W-:Y:S01]  /*0050*/  IMAD.MOV.U32 R7, RZ, RZ, 0x4 ;  /* 0x00000004ff077424 */ /* 0x000fe200078e00ff */
        /* <DEDUP_REMOVED lines=8> */
[----:B------:R-:W-:Y:S02]  /*00e0*/  IMAD.MOV.U32 R5, RZ, RZ, -0x1 ;  /* 0xffffffffff057424 */ /* 0x000fe400078e00ff */
        /* <DEDUP_REMOVED lines=39> */
.L_x_2222:
[----:B-1-34-:R-:W-:Y:S02]  /*0360*/  MOV R0, c[0x0][0x218] ;  /* 0x0000860000007a02 */ /* 0x01afe40000000f00 */
.L_x_2223:
        /* <DEDUP_REMOVED lines=8> */
[----:B-1----:R-:W-:Y:S01]  /*03f0*/  @!P2 SEL R9, RZ, c[0x0][0x21c], !P1 ;  /* 0x00008700ff09aa07 */ /* 0x002fe20004800000 */
        /* <DEDUP_REMOVED lines=20> */
[----:B------:R-:W-:-:S06]  /*0540*/  IMAD.HI.U32 R13, R13, R2, R12 ;  /* 0x000000020d0d7227 */ /* 0x000fcc00078e000c */
[----:B------:R-:W-:Y:S01]  /*0550*/  IMAD.HI.U32 R2, R13, R0, RZ ;  /* 0x000000000d027227 */ /* 0x000fe200078e00ff */
[----:B------:R-:W-:-:S03]  /*0560*/  IADD3 R13, R161, 0xff, RZ ;  /* 0x000000ffa10d7810 */ /* 0x000fc60007ffe0ff */
[----:B------:R-:W-:-:S04]  /*0570*/  IMAD.MOV R9, RZ, RZ, -R2 ;  /* 0x000000ffff097224 */ /* 0x000fc800078e0a02 */
[----:B------:R-:W-:Y:S01]  /*0580*/  IMAD R9, R6, R9, R0 ;  /* 0x0000000906097224 */ /* 0x000fe200078e0200 */
[----:B------:R-:W-:-:S04]  /*0590*/  IADD3 R0, -R20, 0x13f, R23 ;  /* 0x0000013f14007810 */ /* 0x000fc80007ffe117 */
[----:B------:R-:W-:-:S13]  /*05a0*/  ISETP.GT.U32.AND P1, PT, R6, R9, PT ;  /* 0x000000090600720c */ /* 0x000fda0003f24070 */
[----:B------:R-:W-:Y:S01]  /*05b0*/  @!P1 IMAD.IADD R9, R9, 0x1, -R6 ;  /* 0x0000000109099824 */ /* 0x000fe200078e0a06 */
[----:B------:R-:W-:Y:S02]  /*05c0*/  @!P1 IADD3 R2, R2, 0x1, RZ ;  /* 0x0000000102029810 */ /* 0x000fe40007ffe0ff */
[----:B------:R-:W-:Y:S02]  /*05d0*/  ISETP.NE.AND P1, PT, RZ, c[0x0][0x10], PT ;  /* 0x00000400ff007a0c */ /* 0x000fe40003f25270 */
[----:B------:R-:W-:Y:S02]  /*05e0*/  ISETP.GE.U32.AND P2, PT, R9, R6, PT ;  /* 0x000000060900720c */ /* 0x000fe40003f46070 */
[----:B------:R-:W-:-:S04]  /*05f0*/  IADD3 R9, R0, c[0x0][0x2e8], R161 ;  /* 0x0000ba0000097a10 */ /* 0x000fc80007ffe0a1 */
[----:B------:R-:W-:-:S04]  /*0600*/  SHF.R.S32.HI R0, RZ, 0x1f, R9 ;  /* 0x0000001fff007819 */ /* 0x000fc80000011409 */
[----:B------:R-:W-:-:S03]  /*0610*/  LEA.HI R0, R0, R9, RZ, 0x8 ;  /* 0x0000000900007211 */ /* 0x000fc600078f40ff */
[----:B------:R-:W-:Y:S02]  /*0620*/  @P2 IADD3 R2, R2, 0x1, RZ ;  /* 0x0000000102022810 */ /* 0x000fe40007ffe0ff */
[----:B------:R-:W-:-:S03]  /*0630*/  SHF.R.S32.HI R0, RZ, 0x8, R0 ;  /* 0x00000008ff007819 */ /* 0x000fc60000011400 */
[----:B------:R-:W-:Y:S01]  /*0640*/  IMAD.MOV.U32 R6, RZ, RZ, R2 ;  /* 0x000000ffff067224 */ /* 0x000fe200078e0002 */
[----:B------:R-:W-:-:S03]  /*0650*/  SHF.R.S32.HI R2, RZ, 0x1f, R13 ;  /* 0x0000001fff027819 */ /* 0x000fc6000001140d */
[----:B------:R-:W-:Y:S01]  /*0660*/  @!P0 IMAD.MOV R6, RZ, RZ, -R6 ;  /* 0x000000ffff068224 */ /* 0x000fe200078e0a06 */
[----:B------:R-:W-:Y:S02]  /*0670*/  @!P1 LOP3.LUT R6, RZ, c[0x0][0x10], RZ, 0x33, !PT ;  /* 0x00000400ff069a12 */ /* 0x000fe400078e33ff */
[----:B------:R-:W-:-:S03]  /*0680*/  LEA.HI R2, R2, R13, RZ, 0x8 ;  /* 0x0000000d02027211 */ /* 0x000fc600078f40ff */
[----:B------:R-:W-:Y:S01]  /*0690*/  IMAD R230, R6, R3, RZ ;  /* 0x0000000306e67224 */ /* 0x000fe200078e02ff */
[----:B------:R-:W-:-:S03]  /*06a0*/  SHF.R.S32.HI R2, RZ, 0x8, R2 ;  /* 0x00000008ff027819 */ /* 0x000fc60000011402 */
[----:B------:R-:W-:-:S05]  /*06b0*/  IMAD.IADD R9, R6, 0x1, R230 ;  /* 0x0000000106097824 */ /* 0x000fca00078e02e6 */
[----:B------:R-:W-:-:S04]  /*06c0*/  IMNMX R9, R2, R9, PT ;  /* 0x0000000902097217 */ /* 0x000fc80003800200 */
[----:B------:R-:W-:-:S04]  /*06d0*/  IMNMX R153, R9, R0, PT ;  /* 0x0000000009997217 */ /* 0x000fc80003800200 */
[----:B------:R-:W-:-:S13]  /*06e0*/  ISETP.GE.AND P0, PT, R230, R153, PT ;  /* 0x00000099e600720c */ /* 0x000fda0003f06270 */
[----:B------:R-:W-:Y:S05]  /*06f0*/  @!P0 BRA `(.L_x_2224) ;  /* 0x0000030000008947 */ /* 0x000fea0003800000 */
[----:B------:R-:W-:Y:S01]  /*0700*/  SHF.R.S32.HI R2, RZ, 0x1f, R21 ;  /* 0x0000001fff027819 */ /* 0x000fe20000011415 */
[----:B------:R-:W-:Y:S01]  /*0710*/  IMAD R3, R3, c[0x0][0x210], R236 ;  /* 0x0000840003037a24 */ /* 0x000fe200078e02ec */
[----:B------:R-:W-:Y:S02]  /*0720*/  LOP3.LUT P6, RZ, R21, 0x7, RZ, 0xc0, !PT ;  /* 0x0000000715ff7812 */ /* 0x000fe400078cc0ff */
[----:B------:R-:W-:Y:S01]  /*0730*/  LEA.HI R2, R2, R21, RZ, 0x3 ;  /* 0x0000001502027211 */ /* 0x000fe200078f18ff */
[----:B------:R-:W-:-:S03]  /*0740*/  IMAD R34, R3, c[0x0][0x1c0], R34 ;  /* 0x0000700003227a24 */ /* 0x000fc600078e0222 */
[----:B------:R-:W-:Y:S01]  /*0750*/  LOP3.LUT R0, R2, 0x3ffffff8, RZ, 0xc0, !PT ;  /* 0x3ffffff802007812 */ /* 0x000fe200078ec0ff */
[--C-:B------:R-:W-:Y:S01]  /*0760*/  IMAD R5, R34, c[0x0][0x214], R23.reuse ;  /* 0x0000850022057a24 */ /* 0x100fe200078e0217 */
[----:B------:R-:W-:Y:S01]  /*0770*/  SHF.R.S32.HI R2, RZ, 0x3, R2 ;  /* 0x00000003ff027819 */ /* 0x000fe20000011402 */
[----:B------:R-:W-:Y:S02]  /*0780*/  IMAD.IADD R23, R20, 0x1, -R23 ;  /* 0x0000000114177824 */ /* 0x000fe400078e0a17 */
[----:B------:R-:W-:Y:S01]  /*0790*/  IMAD.IADD R0, R21, 0x1, -R0 ;  /* 0x0000000115007824 */ /* 0x000fe200078e0a00 */
[C---:B------:R-:W-:Y:S01]  /*07a0*/  IADD3 R4, R2.reuse, 0x10, RZ ;  /* 0x0000001002047810 */ /* 0x040fe20007ffe0ff */
[----:B------:R-:W-:Y:S01]  /*07b0*/  IMAD R3, R5, c[0x0][0x22c], RZ ;  /* 0x00008b0005037a24 */ /* 0x000fe200078e02ff */
[-C--:B------:R-:W-:Y:S01]  /*07c0*/  ISETP.GE.OR P5, PT, R2, R23.reuse, P6 ;  /* 0x000000170200720c */ /* 0x080fe200037a6670 */
[----:B------:R-:W-:Y:S01]  /*07d0*/  IMAD.SHL.U32 R6, R0, 0x4, RZ ;  /* 0x0000000400067824 */ /* 0x000fe200078e00ff */
[----:B------:R-:W-:-:S02]  /*07e0*/  ISETP.GE.AND P1, PT, R4, R23, PT ;  /* 0x000000170400720c */ /* 0x000fc40003f26270 */
[----:B------:R-:W-:Y:S02]  /*07f0*/  ISETP.GE.OR P4, PT, R4, R23, P6 ;  /* 0x000000170400720c */ /* 0x000fe40003786670 */
[----:B------:R-:W-:-:S05]  /*0800*/  SHF.R.S32.HI R7, RZ, 0x1f, R6 ;  /* 0x0000001fff077819 */ /* 0x000fca0000011406 */
[----:B------:R-:W-:-:S04]  /*0810*/  IMAD.WIDE R6, R2, 0x20, R6 ;  /* 0x0000002002067825 */ /* 0x000fc800078e0206 */
[----:B------:R-:W-:Y:S01]  /*0820*/  @!P5 IMAD.MOV.U32 R4, RZ, RZ, -0x800000 ;  /* 0xff800000ff04d424 */ /* 0x000fe200078e00ff */
[C---:B------:R-:W-:Y:S02]  /*0830*/  IADD3 R0, P0, R3.reuse, R6, RZ ;  /* 0x0000000603007210 */ /* 0x040fe40007f1e0ff */
[C---:B------:R-:W-:Y:S02]  /*0840*/  IADD3 R6, R2.reuse, 0x20, RZ ;  /* 0x0000002002067810 */ /* 0x040fe40007ffe0ff */
[----:B------:R-:W-:Y:S02]  /*0850*/  LEA.HI.X.SX32 R3, R3, R7, 0x1, P0 ;  /* 0x0000000703037211 */ /* 0x000fe400000f0eff */
[-C--:B------:R-:W-:Y:S02]  /*0860*/  ISETP.GE.AND P0, PT, R2, R23.reuse, PT ;  /* 0x000000170200720c */ /* 0x080fe40003f06270 */
[----:B------:R-:W-:Y:S02]  /*0870*/  LEA R8, P2, R0, c[0x0][0x1d8], 0x2 ;  /* 0x0000760000087a11 */ /* 0x000fe400078410ff */
[----:B------:R-:W-:-:S02]  /*0880*/  ISETP.GE.OR P3, PT, R6, R23, P6 ;  /* 0x000000170600720c */ /* 0x000fc40003766670 */
[----:B------:R-:W-:Y:S02]  /*0890*/  LEA.HI.X R9, R0, c[0x0][0x1dc], R3, 0x2, P2 ;  /* 0x0000770000097a11 */ /* 0x000fe400010f1403 */
[----:B------:R-:W-:Y:S02]  /*08a0*/  IADD3 R0, R2, 0x30, RZ ;  /* 0x0000003002007810 */ /* 0x000fe40007ffe0ff */
[----:B------:R-:W-:Y:S01]  /*08b0*/  SHF.R.S32.HI R3, RZ, 0x1f, R5 ;  /* 0x0000001fff037819 */ /* 0x000fe20000011405 */
[----:B------:R1:W-:Y:S01]  /*08c0*/  @!P1 STG.E.128 [R8.64+0x800], RZ ;  /* 0x000800ff08009986 */ /* 0x0003e2000c101d0c */
[-C--:B------:R-:W-:Y:S02]  /*08d0*/  ISETP.GE.AND P2, PT, R6, R23.reuse, PT ;  /* 0x000000170600720c */ /* 0x080fe40003f46270 */
[----:B------:R-:W-:Y:S01]  /*08e0*/  ISETP.GE.AND P1, PT, R0, R23, PT ;  /* 0x000000170000720c */ /* 0x000fe20003f26270 */
[----:B------:R1:W-:Y:S01]  /*08f0*/  @!P0 STG.E.128 [R8.64], RZ ;  /* 0x000000ff08008986 */ /* 0x0003e2000c101d0c */
[----:B------:R-:W-:-:S02]  /*0900*/  IADD3 R5, P0, R5, R2, RZ ;  /* 0x0000000205057210 */ /* 0x000fc40007f1e0ff */
[----:B------:R-:W-:Y:S02]  /*0910*/  ISETP.GE.OR P6, PT, R0, R23, P6 ;  /* 0x000000170000720c */ /* 0x000fe400037c6670 */
[----:B------:R-:W-:Y:S01]  /*0920*/  LEA.HI.X.SX32 R2, R2, R3, 0x1, P0 ;  /* 0x0000000302027211 */ /* 0x000fe200000f0eff */
[----:B------:R-:W-:Y:S01]  /*0930*/  @!P4 IMAD.MOV.U32 R3, RZ, RZ, -0x800000 ;  /* 0xff800000ff03c424 */ /* 0x000fe200078e00ff */
[----:B------:R-:W-:-:S03]  /*0940*/  LEA R6, P0, R5, c[0x0][0x208], 0x2 ;  /* 0x0000820005067a11 */ /* 0x000fc600078010ff */
[----:B------:R1:W-:Y:S01]  /*0950*/  @!P2 STG.E.128 [R8.64+0x1000], RZ ;  /* 0x001000ff0800a986 */ /* 0x0003e2000c101d0c */
[----:B------:R-:W-:Y:S01]  /*0960*/  LEA.HI.X R7, R5, c[0x0][0x20c], R2, 0x2, P0 ;  /* 0x0000830005077a11 */ /* 0x000fe200000f1402 */
[----:B------:R-:W-:Y:S02]  /*0970*/  @!P3 IMAD.MOV.U32 R2, RZ, RZ, -0x800000 ;  /* 0xff800000ff02b424 */ /* 0x000fe400078e00ff */
[----:B------:R1:W-:Y:S04]  /*0980*/  @!P1 STG.E.128 [R8.64+0x1800], RZ ;  /* 0x001800ff08009986 */ /* 0x0003e8000c101d0c */
[----:B------:R1:W-:Y:S04]  /*0990*/  @!P4 STG.E [R6.64+0x40], R3 ;  /* 0x000040030600c986 */ /* 0x0003e8000c10190c */
[----:B------:R1:W-:Y:S04]  /*09a0*/  @!P3 STG.E [R6.64+0x80], R2 ;  /* 0x000080020600b986 */ /* 0x0003e8000c10190c */
[----:B------:R1:W-:Y:S01]  /*09b0*/  @!P5 STG.E [R6.64], R4 ;  /* 0x000000040600d986 */ /* 0x0003e2000c10190c */
[----:B------:R-:W-:Y:S05]  /*09c0*/  @P6 EXIT ;  /* 0x000000000000694d */ /* 0x000fea0003800000 */
[----:B-1----:R-:W-:-:S05]  /*09d0*/  MOV R3, 0xff800000 ;  /* 0xff80000000037802 */ /* 0x002fca0000000f00 */
[----:B------:R-:W-:Y:S01]  /*09e0*/  STG.E [R6.64+0xc0], R3 ;  /* 0x0000c00306007986 */ /* 0x000fe2000c10190c */
[----:B------:R-:W-:Y:S05]  /*09f0*/  EXIT ;  /* 0x000000000000794d */ /* 0x000fea0003800000 */
.L_x_2224:
        /* <DEDUP_REMOVED lines=13> */
[----:B------:R-:W-:Y:S02]  /*0ad0*/  @P1 LEA R238, P0, R6, c[0x0][0x2c0], 0x2 ;  /* 0x0000b00006ee1a11 */ /* 0x000fe400078010ff */
[----:B------:R-:W-:Y:S01]  /*0ae0*/  IABS R154, c[0x0][0x2d0] ;  /* 0x0000b400009a7a13 */ /* 0x000fe20000000000 */
        /* <DEDUP_REMOVED lines=63> */
[----:B------:R-:W-:Y:S02]  /*0ee0*/  IMAD.MOV.U32 R28, RZ, RZ, R6 ;  /* 0x000000ffff1c7224 */ /* 0x000fe400078e0006 */
[----:B------:R-:W-:Y:S02]  /*0ef0*/  IMAD R2, R32, c[0x0][0x184], R9 ;  /* 0x0000610020027a24 */ /* 0x000fe400078e0209 */
[----:B------:R-:W-:-:S03]  /*0f00*/  IMAD R3, R3, c[0x0][0x188], RZ ;  /* 0x0000620003037a24 */ /* 0x000fc600078e02ff */
[----:B------:R-:W-:Y:S01]  /*0f10*/  IADD3 R29, R7, R2, RZ ;  /* 0x00000002071d7210 */ /* 0x000fe20007ffe0ff */
[----:B------:R-:W-:Y:S02]  /*0f20*/  IMAD R7, R19, c[0x0][0x19c], R0 ;  /* 0x0000670013077a24 */ /* 0x000fe400078e0200 */
[----:B------:R-:W-:Y:S02]  /*0f30*/  IMAD R0, R13, c[0x0][0x1b0], RZ ;  /* 0x00006c000d007a24 */ /* 0x000fe400078e02ff */
[----:B------:R-:W-:-:S04]  /*0f40*/  IMAD.WIDE.U32 R28, R19, c[0x0][0x198], R28 ;  /* 0x00006600131c7a25 */ /* 0x000fc800078e001c */
[C---:B------:R-:W-:Y:S01]  /*0f50*/  IMAD R2, R32.reuse, c[0x0][0x18c], R3 ;  /* 0x0000630020027a24 */ /* 0x040fe200078e0203 */
[----:B------:R-:W-:Y:S01]  /*0f60*/  IADD3 R29, R29, R7, RZ ;  /* 0x000000071d1d7210 */ /* 0x000fe20007ffe0ff */
[----:B------:R-:W-:Y:S02]  /*0f70*/  IMAD R0, R15, c[0x0][0x1b4], R0 ;  /* 0x00006d000f007a24 */ /* 0x000fe400078e0200 */
[----:B------:R-:W-:-:S04]  /*0f80*/  IMAD.WIDE.U32 R32, R32, c[0x0][0x188], RZ ;  /* 0x0000620020207a25 */ /* 0x000fc800078e00ff */
[----:B------:R-:W-:-:S04]  /*0f90*/  IMAD.WIDE.U32 R28, R15, c[0x0][0x1b0], R28 ;  /* 0x00006c000f1c7a25 */ /* 0x000fc800078e001c */
[----:B------:R-:W-:Y:S01]  /*0fa0*/  IMAD.IADD R2, R33, 0x1, R2 ;  /* 0x0000000121027824 */ /* 0x000fe200078e0202 */
[----:B------:R-:W-:Y:S01]  /*0fb0*/  IADD3 R0, R29, R0, RZ ;  /* 0x000000001d007210 */ /* 0x000fe20007ffe0ff */
[----:B------:R-:W-:Y:S05]  /*0fc0*/  BRA `(.L_x_2226) ;  /* 0x0000040000007947 */ /* 0x000fea0003800000 */
.L_x_2225:
        /* <DEDUP_REMOVED lines=16> */
.L_x_2227:
[----:B------:R-:W-:Y:S02]  /*10d0*/  IABS R8, c[0x0][0x1c8] ;  /* 0x0000720000087a13 */ /* 0x000fe40000000000 */
[----:B------:R-:W-:Y:S02]  /*10e0*/  LEA R19, R153, 0xffffff00, 0x8 ;  /* 0xffffff0099137811 */ /* 0x000fe400078e40ff */
[----:B------:R-:W1:Y:S02]  /*10f0*/  I2F.RP R9, R8 ;  /* 0x0000000800097306 */ /* 0x000e640000209400 */
[----:B------:R-:W-:Y:S01]  /*1100*/  SHF.R.S32.HI R17, RZ, 0x1f, R19 ;  /* 0x0000001fff117819 */ /* 0x000fe20000011413 */
[----:B------:R-:W-:-:S05]  /*1110*/  IMAD.WIDE.U32 R6, R19, c[0x0][0x198], R6 ;  /* 0x0000660013067a25 */ /* 0x000fca00078e0006 */
[----:B-1----:R-:W1:Y:S02]  /*1120*/  MUFU.RCP R12, R9 ;  /* 0x00000009000c7308 */ /* 0x002e640000001000 */
[----:B-1----:R-:W-:-:S06]  /*1130*/  IADD3 R12, R12, 0xffffffe, RZ ;  /* 0x0ffffffe0c0c7810 */ /* 0x002fcc0007ffe0ff */
[----:B------:R-:W1:Y:S02]  /*1140*/  F2I.FTZ.U32.TRUNC.NTZ R13, R12 ;  /* 0x0000000c000d7305 */ /* 0x000e64000021f000 */
[----:B-1----:R-:W-:Y:S02]  /*1150*/  IMAD.MOV R0, RZ, RZ, -R13 ;  /* 0x000000ffff007224 */ /* 0x002fe400078e0a0d */
[----:B------:R-:W-:Y:S02]  /*1160*/  IMAD.MOV.U32 R12, RZ, RZ, RZ ;  /* 0x000000ffff0c7224 */ /* 0x000fe400078e00ff */
[----:B------:R-:W-:Y:S01]  /*1170*/  IMAD R2, R0, R8, RZ ;  /* 0x0000000800027224 */ /* 0x000fe200078e02ff */
[----:B------:R-:W-:-:S03]  /*1180*/  IABS R0, R34 ;  /* 0x0000002200007213 */ /* 0x000fc60000000000 */
[----:B------:R-:W-:-:S04]  /*1190*/  IMAD.HI.U32 R13, R13, R2, R12 ;  /* 0x000000020d0d7227 */ /* 0x000fc800078e000c */
[----:B------:R-:W-:Y:S02]  /*11a0*/  @P3 IMAD.IADD R2, R4, 0x1, R11 ;  /* 0x0000000104023824 */ /* 0x000fe400078e020b */
[----:B------:R-:W-:-:S04]  /*11b0*/  IMAD.HI.U32 R15, R13, R0, RZ ;  /* 0x000000000d0f7227 */ /* 0x000fc800078e00ff */
[----:B------:R-:W-:Y:S01]  /*11c0*/  @P3 IMAD.WIDE.U32 R32, R2, c[0x0][0x1a0], RZ ;  /* 0x0000680002203a25 */ /* 0x000fe200078e00ff */
[----:B------:R-:W-:-:S03]  /*11d0*/  IADD3 R9, -R15, RZ, RZ ;  /* 0x000000ff0f097210 */ /* 0x000fc60007ffe1ff */
[----:B------:R-:W-:Y:S02]  /*11e0*/  @P3 IMAD R2, R2, c[0x0][0x1a4], R33 ;  /* 0x0000690002023a24 */ /* 0x000fe400078e0221 */
[----:B------:R-:W-:Y:S01]  /*11f0*/  IMAD R9, R8, R9, R0 ;  /* 0x0000000908097224 */ /* 0x000fe200078e0200 */
[----:B------:R-:W-:-:S04]  /*1200*/  LOP3.LUT R0, R34, c[0x0][0x1c8], RZ, 0x3c, !PT ;  /* 0x0000720022007a12 */ /* 0x000fc800078e3cff */
[----:B------:R-:W-:Y:S02]  /*1210*/  ISETP.GT.U32.AND P0, PT, R8, R9, PT ;  /* 0x000000090800720c */ /* 0x000fe40003f04070 */
[----:B------:R-:W-:Y:S01]  /*1220*/  ISETP.GE.AND P1, PT, R0, RZ, PT ;  /* 0x000000ff0000720c */ /* 0x000fe20003f26270 */
[----:B------:R-:W-:-:S10]  /*1230*/  IMAD R0, R17, c[0x0][0x198], RZ ;  /* 0x0000660011007a24 */ /* 0x000fd400078e02ff */
[----:B------:R-:W-:Y:S01]  /*1240*/  @!P0 IMAD.IADD R9, R9, 0x1, -R8 ;  /* 0x0000000109098824 */ /* 0x000fe200078e0a08 */
[----:B------:R-:W-:Y:S02]  /*1250*/  @!P0 IADD3 R15, R15, 0x1, RZ ;  /* 0x000000010f0f8810 */ /* 0x000fe40007ffe0ff */
[----:B------:R-:W-:Y:S02]  /*1260*/  ISETP.NE.AND P0, PT, RZ, c[0x0][0x1c8], PT ;  /* 0x00007200ff007a0c */ /* 0x000fe40003f05270 */
[----:B------:R-:W-:Y:S01]  /*1270*/  ISETP.GE.U32.AND P2, PT, R9, R8, PT ;  /* 0x000000080900720c */ /* 0x000fe20003f46070 */
[----:B------:R-:W-:-:S05]  /*1280*/  IMAD R9, R19, c[0x0][0x19c], R0 ;  /* 0x0000670013097a24 */ /* 0x000fca00078e0200 */
[----:B------:R-:W-:-:S07]  /*1290*/  IADD3 R7, R7, R9, RZ ;  /* 0x0000000907077210 */ /* 0x000fce0007ffe0ff */
[----:B------:R-:W-:-:S04]  /*12a0*/  @P2 IADD3 R15, R15, 0x1, RZ ;  /* 0x000000010f0f2810 */ /* 0x000fc80007ffe0ff */
[----:B------:R-:W-:Y:S02]  /*12b0*/  @!P1 IADD3 R15, -R15, RZ, RZ ;  /* 0x000000ff0f0f9210 */ /* 0x000fe40007ffe1ff */
        /* <DEDUP_REMOVED lines=17> */
.L_x_2226:
[----:B------:R-:W-:Y:S01]  /*13d0*/  ISETP.NE.AND P0, PT, R5, -0x1, PT ;  /* 0xffffffff0500780c */ /* 0x000fe20003f05270 */
[----:B------:R-:W-:Y:S01]  /*13e0*/  IMAD.IADD R229, R20, 0x1, -R23 ;  /* 0x0000000114e57824 */ /* 0x000fe200078e0a17 */
[----:B------:R-:W-:Y:S01]  /*13f0*/  SHF.R.S32.HI R6, RZ, 0x1f, R21 ;  /* 0x0000001fff067819 */ /* 0x000fe20000011415 */
[----:B------:R-:W-:Y:S01]  /*1400*/  IMAD.MOV.U32 R152, RZ, RZ, c[0x0][0x1a0] ;  /* 0x00006800ff987624 */ /* 0x000fe200078e00ff */
[----:B------:R-:W-:Y:S01]  /*1410*/  SHF.R.S32.HI R11, RZ, 0x1f, R34 ;  /* 0x0000001fff0b7819 */ /* 0x000fe20000011422 */
[----:B------:R-:W-:Y:S01]  /*1420*/  IMAD.SHL.U32 R157, R21, 0x2, RZ ;  /* 0x00000002159d7824 */ /* 0x000fe200078e00ff */
[----:B------:R-:W-:Y:S02]  /*1430*/  LEA.HI R7, R6, R21, RZ, 0x2 ;  /* 0x0000001506077211 */ /* 0x000fe400078f10ff */
[----:B------:R-:W-:Y:S01]  /*1440*/  IADD3 R235, R153, -0x1, RZ ;  /* 0xffffffff99eb7810 */ /* 0x000fe20007ffe0ff */
[----:B------:R-:W-:Y:S01]  /*1450*/  IMAD R11, R11, c[0x0][0x1a8], RZ ;  /* 0x00006a000b0b7a24 */ /* 0x000fe200078e02ff */
[----:B------:R-:W-:-:S02]  /*1460*/  LOP3.LUT R4, R7, 0xfffffffc, RZ, 0xc0, !PT ;  /* 0xfffffffc07047812 */ /* 0x000fc400078ec0ff */
[----:B------:R-:W-:Y:S01]  /*1470*/  SHF.R.S32.HI R30, RZ, 0x2, R7 ;  /* 0x00000002ff1e7819 */ /* 0x000fe20000011407 */
[----:B------:R-:W-:Y:S01]  /*1480*/  @P0 IMAD.WIDE.U32 R38, R5, c[0x0][0x190], RZ ;  /* 0x0000640005260a25 */ /* 0x000fe200078e00ff */
[----:B-----5:R-:W-:Y:S02]  /*1490*/  @!P0 SHF.R.S32.HI R3, RZ, 0x1f, R236 ;  /* 0x0000001fff038819 */ /* 0x020fe400000114ec */
[----:B------:R-:W-:Y:S01]  /*14a0*/  IADD3 R24, R30, 0x20, RZ ;  /* 0x000000201e187810 */ /* 0x000fe20007ffe0ff */
[----:B------:R-:W-:Y:S01]  /*14b0*/  @!P0 IMAD.WIDE.U32 R8, R236, c[0x0][0x178], RZ ;  /* 0x00005e00ec088a25 */ /* 0x000fe200078e00ff */
[----:B------:R-:W-:Y:S02]  /*14c0*/  SHF.R.S32.HI R31, RZ, 0x1f, R30 ;  /* 0x0000001fff1f7819 */ /* 0x000fe4000001141e */
[-C--:B------:R-:W-:Y:S01]  /*14d0*/  ISETP.GE.AND P5, PT, R24, R229.reuse, PT ;  /* 0x000000e51800720c */ /* 0x080fe20003fa6270 */
[----:B------:R-:W-:Y:S01]  /*14e0*/  @!P0 IMAD R3, R3, c[0x0][0x178], RZ ;  /* 0x00005e0003038a24 */ /* 0x000fe200078e02ff */
[----:B------:R-:W-:Y:S01]  /*14f0*/  ISETP.GE.AND P2, PT, R30, R229, PT ;  /* 0x000000e51e00720c */ /* 0x000fe20003f46270 */
[----:B------:R-:W-:Y:S01]  /*1500*/  @P0 IMAD R10, R5, c[0x0][0x194], R39 ;  /* 0x00006500050a0a24 */ /* 0x000fe200078e0227 */
[----:B------:R-:W-:Y:S01]  /*1510*/  LEA.HI R7, R7, R30, RZ, 0x1 ;  /* 0x0000001e07077211 */ /* 0x000fe200078f08ff */
[----:B------:R-:W-:Y:S01]  /*1520*/  @!P0 IMAD R3, R236, c[0x0][0x17c], R3 ;  /* 0x00005f00ec038a24 */ /* 0x000fe200078e0203 */
[CC--:B------:R-:W-:Y:S01]  /*1530*/  LEA.HI R22, R6.reuse, R21.reuse, RZ, 0x5 ;  /* 0x0000001506167211 */ /* 0x0c0fe200078f28ff */
[----:B------:R-:W-:Y:S01]  /*1540*/  @!P0 IMAD.MOV.U32 R38, RZ, RZ, R8 ;  /* 0x000000ffff268224 */ /* 0x000fe200078e0008 */
[----:B------:R-:W-:Y:S01]  /*1550*/  LOP3.LUT R7, R7, 0x7fffffe, RZ, 0xc0, !PT ;  /* 0x07fffffe07077812 */ /* 0x000fe200078ec0ff */
[----:B------:R-:W-:Y:S01]  /*1560*/  @!P0 IMAD.IADD R10, R9, 0x1, R3 ;  /* 0x00000001090a8824 */ /* 0x000fe200078e0203 */
[----:B------:R-:W-:Y:S01]  /*1570*/  SHF.R.S32.HI R151, RZ, 0x5, R22 ;  /* 0x00000005ff977819 */ /* 0x000fe20000011416 */
[----:B------:R-:W-:Y:S01]  /*1580*/  IMAD.IADD R9, R21, 0x1, -R4 ;  /* 0x0000000115097824 */ /* 0x000fe200078e0a04 */
[----:B------:R-:W-:Y:S01]  /*1590*/  LEA.HI R4, R6, R21, RZ, 0x3 ;  /* 0x0000001506047211 */ /* 0x000fe200078f18ff */
[----:B------:R-:W-:Y:S01]  /*15a0*/  IMAD.WIDE R36, R37, 0x40, R30 ;  /* 0x0000004025247825 */ /* 0x000fe200078e021e */
[----:B------:R-:W-:-:S02]  /*15b0*/  IADD3 R18, R30, 0x40, RZ ;  /* 0x000000401e127810 */ /* 0x000fc40007ffe0ff */
[----:B------:R-:W-:Y:S01]  /*15c0*/  SHF.R.S32.HI R3, RZ, 0x3, R4 ;  /* 0x00000003ff037819 */ /* 0x000fe20000011404 */
[----:B------:R-:W-:Y:S01]  /*15d0*/  IMAD.SHL.U32 R9, R9, 0x8, RZ ;  /* 0x0000000809097824 */ /* 0x000fe200078e00ff */
[----:B------:R-:W-:Y:S01]  /*15e0*/  IADD3 R16, R30, 0x60, RZ ;  /* 0x000000601e107810 */ /* 0x000fe20007ffe0ff */
[----:B------:R-:W-:Y:S01]  /*15f0*/  IMAD R26, R34, c[0x0][0x1ac], R11 ;  /* 0x00006b00221a7a24 */ /* 0x000fe200078e020b */
[----:B------:R-:W-:Y:S01]  /*1600*/  IADD3 R14, R30, 0x80, RZ ;  /* 0x000000801e0e7810 */ /* 0x000fe20007ffe0ff */
[----:B------:R-:W-:Y:S01]  /*1610*/  IMAD.SHL.U32 R8, R3, 0x40, RZ ;  /* 0x0000004003087824 */ /* 0x000fe200078e00ff */
[----:B------:R-:W-:Y:S01]  /*1620*/  IADD3 R38, P0, R9, R38, RZ ;  /* 0x0000002609267210 */ /* 0x000fe20007f1e0ff */
[----:B------:R-:W-:Y:S01]  /*1630*/  @!P2 IMAD R25, R37, c[0x0][0x190], RZ ;  /* 0x000064002519aa24 */ /* 0x000fe200078e02ff */
[----:B------:R-:W-:Y:S01]  /*1640*/  SHF.R.S32.HI R5, RZ, 0x1f, R9 ;  /* 0x0000001fff057819 */ /* 0x000fe20000011409 */
[----:B------:R-:W-:Y:S01]  /*1650*/  IMAD R149, R31, c[0x0][0x198], RZ ;  /* 0x000066001f957a24 */ /* 0x000fe200078e02ff */
[----:B------:R-:W-:Y:S01]  /*1660*/  LOP3.LUT R8, R8, 0xc0, RZ, 0xc0, !PT ;  /* 0x000000c008087812 */ /* 0x000fe200078ec0ff */
[----:B------:R-:W-:Y:S01]  /*1670*/  @!P2 IMAD R25, R36, c[0x0][0x194], R25 ;  /* 0x000065002419aa24 */ /* 0x000fe200078e0219 */
[----:B------:R-:W-:Y:S01]  /*1680*/  IADD3 R28, P1, R9, R28, RZ ;  /* 0x0000001c091c7210 */ /* 0x000fe20007f3e0ff */
[----:B------:R-:W-:Y:S01]  /*1690*/  IMAD.X R39, R5, 0x1, R10, P0 ;  /* 0x0000000105277824 */ /* 0x000fe200000e060a */
[----:B------:R-:W-:Y:S01]  /*16a0*/  IADD3 R32, P0, R9, R32, RZ ;  /* 0x0000002009207210 */ /* 0x000fe20007f1e0ff */
[----:B------:R-:W-:Y:S01]  /*16b0*/  IMAD R149, R30, c[0x0][0x19c], R149 ;  /* 0x000067001e957a24 */ /* 0x000fe200078e0295 */
[----:B------:R-:W-:Y:S01]  /*16c0*/  LOP3.LUT R9, R8, 0x18, R9, 0xf8, !PT ;  /* 0x0000001808097812 */ /* 0x000fe200078ef809 */
[----:B------:R-:W-:Y:S01]  /*16d0*/  IMAD.WIDE.U32 R34, R34, c[0x0][0x1a8], R38 ;  /* 0x00006a0022227a25 */ /* 0x000fe200078e0026 */
[----:B------:R-:W-:-:S02]  /*16e0*/  SHF.R.U32.HI R8, RZ, 0x3, R8 ;  /* 0x00000003ff087819 */ /* 0x000fc40000011608 */
[----:B------:R-:W-:Y:S01]  /*16f0*/  IADD3 R12, R30, 0xa0, RZ ;  /* 0x000000a01e0c7810 */ /* 0x000fe20007ffe0ff */
[----:B------:R-:W-:Y:S01]  /*1700*/  IMAD.X R33, R5, 0x1, R2, P0 ;  /* 0x0000000105217824 */ /* 0x000fe200000e0602 */
[----:B------:R-:W-:Y:S01]  /*1710*/  @!P5 IADD3 R10, P0, R36, 0x20, RZ ;  /* 0x00000020240ad810 */ /* 0x000fe20007f1e0ff */
[----:B------:R-:W-:Y:S01]  /*1720*/  IMAD.IADD R27, R35, 0x1, R26 ;  /* 0x00000001231b7824 */ /* 0x000fe200078e021a */
[----:B------:R-:W-:Y:S01]  /*1730*/  LOP3.LUT R8, R9, R8, RZ, 0x3c, !PT ;  /* 0x0000000809087212 */ /* 0x000fe200078e3cff */
[----:B------:R-:W-:Y:S01]  /*1740*/  IMAD.X R29, R5, 0x1, R0, P1 ;  /* 0x00000001051d7824 */ /* 0x000fe200008e0600 */
[----:B------:R-:W-:Y:S01]  /*1750*/  IADD3 R19, P1, R30, R19, RZ ;  /* 0x000000131e137210 */ /* 0x000fe20007f3e0ff */
[----:B------:R-:W-:Y:S01]  /*1760*/  @!P5 IMAD.X R9, RZ, RZ, R37, P0 ;  /* 0x000000ffff09d224 */ /* 0x000fe200000e0625 */
[----:B------:R-:W-:Y:S01]  /*1770*/  LEA.HI R6, R6, R21, RZ, 0x4 ;  /* 0x0000001506067211 */ /* 0x000fe200078f20ff */
[----:B------:R-:W-:Y:S01]  /*1780*/  IMAD.SHL.U32 R0, R235, 0x100, RZ ;  /* 0x00000100eb007824 */ /* 0x000fe200078e00ff */
[----:B------:R-:W-:Y:S01]  /*1790*/  LOP3.LUT R234, R4, 0xfffffff8, RZ, 0xc0, !PT ;  /* 0xfffffff804ea7812 */ /* 0x000fe200078ec0ff */
[----:B------:R-:W-:Y:S01]  /*17a0*/  @!P5 IMAD R9, R9, c[0x0][0x190], RZ ;  /* 0x000064000909da24 */ /* 0x000fe200078e02ff */
[----:B------:R-:W-:Y:S01]  /*17b0*/  LOP3.LUT R22, R22, 0xffffffe0, RZ, 0xc0, !PT ;  /* 0xffffffe016167812 */ /* 0x000fe200078ec0ff */
[----:B------:R-:W-:Y:S01]  /*17c0*/  @!P2 IMAD.MOV.U32 R26, RZ, RZ, R34 ;  /* 0x000000ffff1aa224 */ /* 0x000fe200078e0022 */
[----:B------:R-:W-:Y:S01]  /*17d0*/  SHF.R.S32.HI R150, RZ, 0x1f, R151 ;  /* 0x0000001fff967819 */ /* 0x000fe20000011497 */
[----:B------:R-:W-:Y:S01]  /*17e0*/  @!P5 IMAD.MOV.U32 R35, RZ, RZ, R27 ;  /* 0x000000ffff23d224 */ /* 0x000fe200078e001b */
[----:B------:R-:W-:Y:S01]  /*17f0*/  LOP3.LUT R157, R157, 0x6, RZ, 0xc0, !PT ;  /* 0x000000069d9d7812 */ /* 0x000fe200078ec0ff */
[----:B------:R-:W-:Y:S01]  /*1800*/  IMAD.IADD R5, R161, 0x1, -R0 ;  /* 0x00000001a1057824 */ /* 0x000fe200078e0a00 */
[----:B------:R-:W-:Y:S01]  /*1810*/  LEA.HI R150, R150, R151, RZ, 0x2 ;  /* 0x0000009796967211 */ /* 0x000fe200078f10ff */
[----:B------:R-:W-:-:S02]  /*1820*/  @!P5 IMAD R9, R10, c[0x0][0x194], R9 ;  /* 0x000065000a09da24 */ /* 0x000fc400078e0209 */
[----:B------:R-:W-:Y:S01]  /*1830*/  IMAD.WIDE.U32 R28, R30, c[0x0][0x198], R28 ;  /* 0x000066001e1c7a25 */ /* 0x000fe200078e001c */
[-C--:B------:R-:W-:Y:S02]  /*1840*/  ISETP.GE.AND P3, PT, R24, R5.reuse, PT ;  /* 0x000000051800720c */ /* 0x080fe40003f66270 */
[----:B------:R-:W-:Y:S01]  /*1850*/  ISETP.GE.AND P4, PT, R30, R5, PT ;  /* 0x000000051e00720c */ /* 0x000fe20003f86270 */
[----:B------:R-:W-:Y:S01]  /*1860*/  @!P2 IMAD.WIDE.U32 R26, R36, c[0x0][0x190], R26 ;  /* 0x00006400241aaa25 */ /* 0x000fe200078e001a */
[----:B------:R-:W-:-:S03]  /*1870*/  LOP3.LUT R150, R150, 0xfffffffc, RZ, 0xc0, !PT ;  /* 0xfffffffc96967812 */ /* 0x000fc600078ec0ff */
[----:B------:R-:W-:-:S04]  /*1880*/  @!P5 IMAD.WIDE.U32 R10, R10, c[0x0][0x190], R34 ;  /* 0x000064000a0ada25 */ /* 0x000fc800078e0022 */
[----:B------:R-:W-:Y:S01]  /*1890*/  IMAD.X R17, R31, 0x1, R17, P1 ;  /* 0x000000011f117824 */ /* 0x000fe200008e0611 */
[----:B------:R-:W-:Y:S01]  /*18a0*/  @!P5 LEA R38, P0, R10, c[0x0][0x160], 0x1 ;  /* 0x000058000a26da11 */ /* 0x000fe200078008ff */
[----:B------:R-:W-:Y:S01]  /*18b0*/  IMAD.MOV.U32 R148, RZ, RZ, R28 ;  /* 0x000000ffff947224 */ /* 0x000fe200078e001c */
[C---:B------:R-:W-:Y:S01]  /*18c0*/  @!P2 LEA R28, P1, R26.reuse, c[0x0][0x160], 0x1 ;  /* 0x000058001a1caa11 */ /* 0x040fe200078208ff */
[----:B------:R-:W-:Y:S02]  /*18d0*/  @!P2 IMAD.IADD R2, R27, 0x1, R25 ;  /* 0x000000011b02a824 */ /* 0x000fe400078e0219 */
[----:B------:R-:W-:Y:S02]  /*18e0*/  @!P5 IMAD.IADD R9, R11, 0x1, R9 ;  /* 0x000000010b09d824 */ /* 0x000fe400078e0209 */
[----:B------:R-:W-:Y:S01]  /*18f0*/  IMAD.IADD R149, R29, 0x1, R149 ;  /* 0x000000011d957824 */ /* 0x000fe200078e0295 */
[----:B------:R-:W-:Y:S01]  /*1900*/  @!P2 LEA.HI.X R29, R26, c[0x0][0x164], R2, 0x1, P1 ;  /* 0x000059001a1daa11 */ /* 0x000fe200008f0c02 */
[----:B------:R-:W-:Y:S01]  /*1910*/  IMAD.MOV.U32 R2, RZ, RZ, c[0x0][0x198] ;  /* 0x00006600ff027624 */ /* 0x000fe200078e00ff */
[----:B------:R-:W-:Y:S01]  /*1920*/  @!P5 LEA.HI.X R39, R10, c[0x0][0x164], R9, 0x1, P0 ;  /* 0x000059000a27da11 */ /* 0x000fe200000f0c09 */
[----:B------:R-:W-:Y:S01]  /*1930*/  IMAD.IADD R10, R30, 0x1, -R7 ;  /* 0x000000011e0a7824 */ /* 0x000fe200078e0a07 */
[----:B------:R-:W-:Y:S01]  /*1940*/  ISETP.GE.AND P0, PT, R18, R5, PT ;  /* 0x000000051200720c */ /* 0x000fe20003f06270 */
[----:B------:R-:W-:Y:S01]  /*1950*/  IMAD.MOV.U32 R7, RZ, RZ, c[0x0][0x19c] ;  /* 0x00006700ff077624 */ /* 0x000fe200078e00ff */
[----:B------:R-:W-:Y:S01]  /*1960*/  @!P3 LEA R9, P1, R2, R148, 0x5 ;  /* 0x000000940209b211 */ /* 0x000fe200078228ff */
[----:B------:R-:W-:-:S02]  /*1970*/  IMAD R237, R151, 0x8, R10 ;  /* 0x0000000897ed7824 */ /* 0x000fc400078e020a */
[----:B------:R-:W-:-:S04]  /*1980*/  IMAD.WIDE.U32 R10, R2, 0x40, RZ ;  /* 0x00000040020a7825 */ /* 0x000fc800078e00ff */
[----:B------:R-:W-:Y:S01]  /*1990*/  IMAD.U32 R237, R237, 0x20, R8 ;  /* 0x00000020eded7824 */ /* 0x000fe200078e0008 */
[----:B------:R-:W-:Y:S01]  /*19a0*/  @!P3 LEA.HI.X R8, R2, R149, R7, 0x5, P1 ;  /* 0x000000950208b211 */ /* 0x000fe200008f2c07 */
[----:B------:R-:W-:Y:S01]  /*19b0*/  IMAD.WIDE.U32 R32, R15, c[0x0][0x1b8], R32 ;  /* 0x00006e000f207a25 */ /* 0x000fe200078e0020 */
[----:B------:R-:W-:-:S03]  /*19c0*/  @!P3 LEA R26, P1, R9, c[0x0][0x168], 0x1 ;  /* 0x00005a00091aba11 */ /* 0x000fc600078208ff */
[----:B------:R-:W-:Y:S01]  /*19d0*/  IMAD.SHL.U32 R237, R237, 0x2, RZ ;  /* 0x00000002eded7824 */ /* 0x000fe200078e00ff */
[----:B------:R-:W-:Y:S01]  /*19e0*/  @!P3 LEA.HI.X R27, R9, c[0x0][0x16c], R8, 0x1, P1 ;  /* 0x00005b00091bba11 */ /* 0x000fe200008f0c08 */
[----:B------:R-:W-:Y:S01]  /*19f0*/  IMAD.SHL.U32 R8, R7, 0x40, RZ ;  /* 0x0000004007087824 */ /* 0x000fe200078e00ff */
[C---:B------:R-:W-:Y:S01]  /*1a00*/  @!P0 IADD3 R9, P1, R148.reuse, R10, RZ ;  /* 0x0000000a94098210 */ /* 0x040fe20007f3e0ff */
[C---:B------:R-:W-:Y:S01]  /*1a10*/  IMAD.IADD R234, R21.reuse, 0x1, -R234 ;  /* 0x0000000115ea7824 */ /* 0x040fe200078e0aea */
[----:B------:R-:W-:Y:S01]  /*1a20*/  @!PT LDS RZ, [RZ] ;  /* 0x00000000fffff984 */ /* 0x000fe20000000800 */
[----:B------:R-:W-:Y:S01]  /*1a30*/  @!PT LDS RZ, [RZ] ;  /* 0x00000000fffff984 */ /* 0x000fe20000000800 */
[----:B------:R-:W-:Y:S01]  /*1a40*/  @!PT LDS RZ, [RZ] ;  /* 0x00000000fffff984 */ /* 0x000fe20000000800 */
[----:B------:R1:W-:Y:S01]  /*1a50*/  @!P2 LDGSTS.E.BYPASS.LTC128B.128 [R237], [R28.64] ;  /* 0x000000001cedafae */ /* 0x0003e2000b901d4c */
[----:B------:R-:W-:Y:S01]  /*1a60*/  @!P4 LEA R34, P2, R148, c[0x0][0x168], 0x1 ;  /* 0x00005a009422ca11 */ /* 0x000fe200078408ff */
[----:B------:R-:W-:Y:S01]  /*1a70*/  IMAD.IADD R22, R21, 0x1, -R22 ;  /* 0x0000000115167824 */ /* 0x000fe200078e0a16 */
[----:B------:R-:W-:Y:S01]  /*1a80*/  @!P0 IADD3.X R8, R149, R11, R8, P1, !PT ;  /* 0x0000000b95088210 */ /* 0x000fe20000ffe408 */
[----:B------:R2:W-:Y:S01]  /*1a90*/  @!P5 LDGSTS.E.BYPASS.LTC128B.128 [R237+0x800], [R38.64] ;  /* 0x0080000026eddfae */ /* 0x0005e2000b901d4c */
[-C--:B------:R-:W-:Y:S01]  /*1aa0*/  ISETP.GE.AND P1, PT, R16, R5.reuse, PT ;  /* 0x000000051000720c */ /* 0x080fe20003f26270 */
[----:B------:R-:W-:Y:S01]  /*1ab0*/  IMAD R158, R151, 0x10, R23 ;  /* 0x00000010979e7824 */ /* 0x000fe200078e0217 */
[----:B------:R-:W-:Y:S01]  /*1ac0*/  @!P4 LEA.HI.X R35, R148, c[0x0][0x16c], R149, 0x1, P2 ;  /* 0x00005b009423ca11 */ /* 0x000fe200010f0c95 */
[----:B------:R-:W-:Y:S01]  /*1ad0*/  IMAD.IADD R157, R0, 0x1, R157 ;  /* 0x00000001009d7824 */ /* 0x000fe200078e029d */
[----:B------:R-:W-:Y:S01]  /*1ae0*/  @!P0 LEA R36, P2, R9, c[0x0][0x168], 0x1 ;  /* 0x00005a0009248a11 */ /* 0x000fe200078408ff */
[----:B------:R-:W-:Y:S01]  /*1af0*/  IMAD.IADD R242, R151, 0x1, -R150 ;  /* 0x0000000197f27824 */ /* 0x000fe200078e0a96 */
[----:B------:R-:W-:Y:S01]  /*1b00*/  ISETP.GE.AND P5, PT, R14, R5, PT ;  /* 0x000000050e00720c */ /* 0x000fe20003fa6270 */
[----:B------:R3:W-:Y:S01]  /*1b10*/  @!P4 LDGSTS.E.BYPASS.LTC128B.128 [R237+0x1000], [R34.64] ;  /* 0x0100000022edcfae */ /* 0x0007e2000b901d4c */
[----:B------:R-:W-:-:S02]  /*1b20*/  @!P0 LEA.HI.X R37, R9, c[0x0][0x16c], R8, 0x1, P2 ;  /* 0x00005b0009258a11 */ /* 0x000fc400010f0c08 */
[C---:B------:R-:W-:Y:S01]  /*1b30*/  IADD3 R10, R30.reuse, 0xc0, RZ ;  /* 0x000000c01e0a7810 */ /* 0x040fe20007ffe0ff */
[----:B------:R4:W-:Y:S01]  /*1b40*/  @!P3 LDGSTS.E.BYPASS.LTC128B.128 [R237+0x1800], [R26.64] ;  /* 0x018000001aedbfae */ /* 0x0009e2000b901d4c */
[----:B------:R-:W-:Y:S01]  /*1b50*/  IADD3 R8, R30, 0xe0, RZ ;  /* 0x000000e01e087810 */ /* 0x000fe20007ffe0ff */
[----:B------:R-:W-:Y:S01]  /*1b60*/  @!P1 IMAD R9, R7, 0x60, RZ ;  /* 0x0000006007099824 */ /* 0x000fe200078e02ff */
[-C--:B------:R-:W-:Y:S01]  /*1b70*/  ISETP.GE.AND P3, PT, R10, R5.reuse, PT ;  /* 0x000000050a00720c */ /* 0x080fe20003f66270 */
[----:B------:R4:W-:Y:S01]  /*1b80*/  @!P0 LDGSTS.E.BYPASS.LTC128B.128 [R237+0x2000], [R36.64] ;  /* 0x0200000024ed8fae */ /* 0x0009e2000b901d4c */
[----:B------:R-:W-:Y:S02]  /*1b90*/  ISETP.GE.AND P4, PT, R12, R5, PT ;  /* 0x000000050c00720c */ /* 0x000fe40003f86270 */
[----:B------:R-:W-:Y:S01]  /*1ba0*/  SHF.R.S32.HI R137, RZ, 0x1f, R22 ;  /* 0x0000001fff897819 */ /* 0x000fe20000011416 */
[----:B-1----:R-:W-:-:S03]  /*1bb0*/  @!P1 IMAD.WIDE.U32 R28, R2, 0x60, R148 ;  /* 0x00000060021c9825 */ /* 0x002fc600078e0094 */
[----:B------:R-:W-:Y:S01]  /*1bc0*/  LEA.HI R137, R137, R22, RZ, 0x2 ;  /* 0x0000001689897211 */ /* 0x000fe200078f10ff */
[----:B------:R-:W-:-:S03]  /*1bd0*/  @!P1 IMAD.IADD R9, R29, 0x1, R9 ;  /* 0x000000011d099824 */ /* 0x000fc600078e0209 */
[----:B------:R-:W-:-:S03]  /*1be0*/  SHF.R.S32.HI R243, RZ, 0x2, R137 ;  /* 0x00000002fff37819 */ /* 0x000fc60000011489 */
[----:B------:R-:W-:Y:S02]  /*1bf0*/  @!P4 IMAD R11, R7, 0xa0, RZ ;  /* 0x000000a0070bc824 */ /* 0x000fe400078e02ff */
[----:B--2---:R-:W-:Y:S01]  /*1c00*/  @!P4 IMAD.WIDE.U32 R38, R2, 0xa0, R148 ;  /* 0x000000a00226c825 */ /* 0x004fe200078e0094 */
[----:B------:R-:W-:Y:S02]  /*1c10*/  IADD3 R158, R158, 0x1, R243 ;  /* 0x000000019e9e7810 */ /* 0x000fe40007ffe0f3 */
[----:B---3--:R-:W-:Y:S01]  /*1c20*/  @!P1 LEA R34, P2, R28, c[0x0][0x168], 0x1 ;  /* 0x00005a001c229a11 */ /* 0x008fe200078408ff */
[----:B------:R-:W-:Y:S01]  /*1c30*/  @!P4 IMAD.IADD R11, R39, 0x1, R11 ;  /* 0x00000001270bc824 */ /* 0x000fe200078e020b */
[----:B------:R-:W-:Y:S02]  /*1c40*/  IADD3 R158, R161, R158, -R20 ;  /* 0x0000009ea19e7210 */ /* 0x000fe40007ffe814 */
[----:B----4-:R-:W-:Y:S02]  /*1c50*/  @!P5 LEA R26, P0, R2, R148, 0x7 ;  /* 0x00000094021ad211 */ /* 0x010fe400078038ff */
[----:B------:R-:W-:-:S02]  /*1c60*/  @!P1 LEA.HI.X R35, R28, c[0x0][0x16c], R9, 0x1, P2 ;  /* 0x00005b001c239a11 */ /* 0x000fc400010f0c09 */
[----:B------:R-:W-:Y:S02]  /*1c70*/  ISETP.GE.AND P2, PT, R8, R5, PT ;  /* 0x000000050800720c */ /* 0x000fe40003f46270 */
[----:B------:R-:W-:Y:S01]  /*1c80*/  @!P5 LEA.HI.X R9, R2, R149, R7, 0x7, P0 ;  /* 0x000000950209d211 */ /* 0x000fe200000f3c07 */
[----:B------:R1:W-:Y:S01]  /*1c90*/  @!P1 LDGSTS.E.BYPASS.LTC128B.128 [R237+0x2800], [R34.64] ;  /* 0x0280000022ed9fae */ /* 0x0003e2000b901d4c */
[----:B------:R-:W-:Y:S02]  /*1ca0*/  @!P5 LEA R28, P0, R26, c[0x0][0x168], 0x1 ;  /* 0x00005a001a1cda11 */ /* 0x000fe400078008ff */
[----:B------:R-:W-:Y:S02]  /*1cb0*/  @!P4 LEA R36, P1, R38, c[0x0][0x168], 0x1 ;  /* 0x00005a002624ca11 */ /* 0x000fe400078208ff */
[----:B------:R-:W-:Y:S01]  /*1cc0*/  @!P5 LEA.HI.X R29, R26, c[0x0][0x16c], R9, 0x1, P0 ;  /* 0x00005b001a1dda11 */ /* 0x000fe200000f0c09 */
[----:B------:R-:W-:Y:S01]  /*1cd0*/  @!P3 IMAD R9, R7, 0xc0, RZ ;  /* 0x000000c00709b824 */ /* 0x000fe200078e02ff */
[----:B------:R-:W-:Y:S01]  /*1ce0*/  @!P4 LEA.HI.X R37, R38, c[0x0][0x16c], R11, 0x1, P1 ;  /* 0x00005b002625ca11 */ /* 0x000fe200008f0c0b */
[----:B------:R-:W-:Y:S01]  /*1cf0*/  @!P3 IMAD.WIDE.U32 R26, R2, 0xc0, R148 ;  /* 0x000000c0021ab825 */ /* 0x000fe200078e0094 */
[-C--:B------:R-:W-:Y:S01]  /*1d00*/  ISETP.GE.AND P1, PT, R24, R5.reuse, PT ;  /* 0x000000051800720c */ /* 0x080fe20003f26270 */
[----:B------:R2:W-:Y:S01]  /*1d10*/  @!P5 LDGSTS.E.BYPASS.LTC128B.128 [R237+0x3000], [R28.64] ;  /* 0x030000001ceddfae */ /* 0x0005e2000b901d4c */
[----:B------:R-:W-:Y:S01]  /*1d20*/  LEA.HI R11, R234, R234, RZ, 0x1 ;  /* 0x000000eaea0b7211 */ /* 0x000fe200078f08ff */
[----:B------:R-:W-:Y:S01]  /*1d30*/  @!P3 IMAD.IADD R9, R27, 0x1, R9 ;  /* 0x000000011b09b824 */ /* 0x000fe200078e0209 */
[C---:B------:R-:W-:Y:S01]  /*1d40*/  @!P3 LEA R40, P0, R26.reuse, c[0x0][0x168], 0x1 ;  /* 0x00005a001a28ba11 */ /* 0x040fe200078008ff */
[----:B------:R-:W-:Y:S01]  /*1d50*/  @!P2 IMAD R7, R7, 0xe0, RZ ;  /* 0x000000e00707a824 */ /* 0x000fe200078e02ff */
[----:B------:R3:W-:Y:S01]  /*1d60*/  @!P4 LDGSTS.E.BYPASS.LTC128B.128 [R237+0x3800], [R36.64] ;  /* 0x0380000024edcfae */ /* 0x0007e2000b901d4c */
[----:B------:R-:W-:Y:S01]  /*1d70*/  IMAD R24, R13, c[0x0][0x1b8], RZ ;  /* 0x00006e000d187a24 */ /* 0x000fe200078e02ff */
[----:B------:R-:W-:Y:S01]  /*1d80*/  @!P3 LEA.HI.X R41, R26, c[0x0][0x16c], R9, 0x1, P0 ;  /* 0x00005b001a29ba11 */ /* 0x000fe200000f0c09 */
[----:B------:R-:W-:Y:S01]  /*1d90*/  IMAD.SHL.U32 R9, R152, 0x20, RZ ;  /* 0x0000002098097824 */ /* 0x000fe200078e00ff */
[-C--:B------:R-:W-:Y:S01]  /*1da0*/  ISETP.GE.AND P5, PT, R16, R5.reuse, PT ;  /* 0x000000051000720c */ /* 0x080fe20003fa6270 */
[----:B------:R-:W-:Y:S01]  /*1db0*/  IMAD R24, R15, c[0x0][0x1bc], R24 ;  /* 0x00006f000f187a24 */ /* 0x000fe200078e0218 */
[-C--:B------:R-:W-:Y:S01]  /*1dc0*/  ISETP.GE.AND P4, PT, R14, R5.reuse, PT ;  /* 0x000000050e00720c */ /* 0x080fe20003f86270 */
[----:B------:R4:W-:Y:S01]  /*1dd0*/  @!P3 LDGSTS.E.BYPASS.LTC128B.128 [R237+0x4000], [R40.64] ;  /* 0x0400000028edbfae */ /* 0x0009e2000b901d4c */
[----:B------:R-:W-:Y:S01]  /*1de0*/  ISETP.GE.AND P3, PT, R30, R5, PT ;  /* 0x000000051e00720c */ /* 0x000fe20003f66270 */
[----:B------:R-:W-:-:S02]  /*1df0*/  IMAD.IADD R33, R33, 0x1, R24 ;  /* 0x0000000121217824 */ /* 0x000fc400078e0218 */
[----:B------:R-:W-:Y:S02]  /*1e00*/  IMAD R24, R17, c[0x0][0x1a0], RZ ;  /* 0x0000680011187a24 */ /* 0x000fe400078e02ff */
[----:B-1----:R-:W-:-:S04]  /*1e10*/  @!P2 IMAD.WIDE.U32 R34, R2, 0xe0, R148 ;  /* 0x000000e00222a825 */ /* 0x002fc800078e0094 */
[----:B------:R-:W-:Y:S01]  /*1e20*/  @!P2 IMAD.IADD R7, R35, 0x1, R7 ;  /* 0x000000012307a824 */ /* 0x000fe200078e0207 */
[C---:B------:R-:W-:Y:S01]  /*1e30*/  @!P2 LEA R26, P0, R34.reuse, c[0x0][0x168], 0x1 ;  /* 0x00005a00221aaa11 */ /* 0x040fe200078008ff */
[C---:B------:R-:W-:Y:S02]  /*1e40*/  IMAD R24, R19.reuse, c[0x0][0x1a4], R24 ;  /* 0x0000690013187a24 */ /* 0x040fe400078e0218 */
[----:B------:R-:W-:Y:S01]  /*1e50*/  IMAD.WIDE.U32 R32, R19, c[0x0][0x1a0], R32 ;  /* 0x0000680013207a25 */ /* 0x000fe200078e0020 */
[----:B------:R-:W-:-:S03]  /*1e60*/  @!P2 LEA.HI.X R27, R34, c[0x0][0x16c], R7, 0x1, P0 ;  /* 0x00005b00221baa11 */ /* 0x000fc600000f0c07 */
[----:B------:R-:W-:Y:S01]  /*1e70*/  IMAD.IADD R231, R33, 0x1, R24 ;  /* 0x0000000121e77824 */ /* 0x000fe200078e0218 */
[C---:B------:R-:W-:Y:S01]  /*1e80*/  LEA R232, P0, R32.reuse, c[0x0][0x170], 0x1 ;  /* 0x00005c0020e87a11 */ /* 0x040fe200078008ff */
[----:B------:R1:W-:Y:S01]  /*1e90*/  @!P2 LDGSTS.E.BYPASS.LTC128B.128 [R237+0x4800], [R26.64] ;  /* 0x048000001aedafae */ /* 0x0003e2000b901d4c */
[----:B------:R-:W-:Y:S02]  /*1ea0*/  IMAD.MOV.U32 R7, RZ, RZ, 0x5 ;  /* 0x00000005ff077424 */ /* 0x000fe400078e00ff */
[----:B------:R-:W-:Y:S01]  /*1eb0*/  LEA.HI.X R231, R32, c[0x0][0x174], R231, 0x1, P0 ;  /* 0x00005d0020e77a11 */ /* 0x000fe200000f0ce7 */
[----:B------:R-:W0:Y:S01]  /*1ec0*/  LDGDEPBAR ;  /* 0x00000000000079af */ /* 0x000e220000000000 */
[----:B------:R-:W-:Y:S02]  /*1ed0*/  ISETP.GE.AND P0, PT, R18, R5, PT ;  /* 0x000000051200720c */ /* 0x000fe40003f06270 */
[----:B------:R-:W-:Y:S01]  /*1ee0*/  SHF.L.U64.HI R24, R152, R7, c[0x0][0x1a4] ;  /* 0x0000690098187619 */ /* 0x000fe20000010207 */
[----:B------:R-:W-:-:S10]  /*1ef0*/  @!P3 IMAD.MOV.U32 R233, RZ, RZ, R231 ;  /* 0x000000ffffe9b224 */ /* 0x000fd400078e00e7 */
[----:B------:R-:W-:Y:S01]  /*1f00*/  @!P0 IMAD.MOV.U32 R7, RZ, RZ, c[0x0][0x1a4] ;  /* 0x00006900ff078624 */ /* 0x000fe200078e00ff */
[----:B-1----:R-:W-:Y:S01]  /*1f10*/  @!P1 LEA R26, P2, R9, R232, 0x1 ;  /* 0x000000e8091a9211 */ /* 0x002fe200078408ff */
[----:B------:R-:W-:-:S04]  /*1f20*/  DEPBAR.LE SB0, 0x0 ;  /* 0x000080000000791a */ /* 0x000fc80000000000 */
[----:B------:R-:W-:Y:S01]  /*1f30*/  BAR.SYNC.DEFER_BLOCKING 0x0 ;  /* 0x0000000000007b1d */ /* 0x000fe20000010000 */
[----:B------:R-:W-:Y:S02]  /*1f40*/  @!P1 LEA.HI.X R27, R9, R231, R24, 0x1, P2 ;  /* 0x000000e7091b9211 */ /* 0x000fe400010f0c18 */
[----:B------:R-:W-:Y:S02]  /*1f50*/  ISETP.GE.AND P2, PT, R10, R5, PT ;  /* 0x000000050a00720c */ /* 0x000fe40003f46270 */
[----:B------:R-:W-:Y:S02]  /*1f60*/  LOP3.LUT R10, R6, 0xfffffff0, RZ, 0xc0, !PT ;  /* 0xfffffff0060a7812 */ /* 0x000fe400078ec0ff */
[----:B------:R-:W-:Y:S02]  /*1f70*/  SHF.R.S32.HI R9, RZ, 0x4, R6 ;  /* 0x00000004ff097819 */ /* 0x000fe40000011406 */
[----:B------:R-:W-:Y:S01]  /*1f80*/  LEA.HI R6, R4, R3, RZ, 0x1 ;  /* 0x0000000304067211 */ /* 0x000fe200078f08ff */
[----:B------:R-:W-:Y:S01]  /*1f90*/  IMAD.IADD R159, R21, 0x1, -R10 ;  /* 0x00000001159f7824 */ /* 0x000fe200078e0a0a */
[----:B------:R-:W-:-:S02]  /*1fa0*/  SHF.R.S32.HI R4, RZ, 0x1, R11 ;  /* 0x00000001ff047819 */ /* 0x000fc4000001140b */
[----:B------:R-:W-:Y:S02]  /*1fb0*/  LOP3.LUT R6, R6, 0xfffffffe, RZ, 0xc0, !PT ;  /* 0xfffffffe06067812 */ /* 0x000fe400078ec0ff */
[----:B------:R-:W-:Y:S02]  /*1fc0*/  LEA.HI R14, R9, R9, RZ, 0x1 ;  /* 0x00000009090e7211 */ /* 0x000fe400078f08ff */
[----:B------:R-:W-:Y:S01]  /*1fd0*/  LOP3.LUT R11, R11, 0xfffffffe, RZ, 0xc0, !PT ;  /* 0xfffffffe0b0b7812 */ /* 0x000fe200078ec0ff */
[----:B------:R-:W-:Y:S01]  /*1fe0*/  IMAD.IADD R6, R3, 0x1, -R6 ;  /* 0x0000000103067824 */ /* 0x000fe200078e0a06 */
[----:B------:R-:W-:Y:S02]  /*1ff0*/  LOP3.LUT R14, R14, 0xfffffffe, RZ, 0xc0, !PT ;  /* 0xfffffffe0e0e7812 */ /* 0x000fe400078ec0ff */
[----:B------:R-:W-:Y:S01]  /*2000*/  SHF.R.S32.HI R156, RZ, 0x1f, R159 ;  /* 0x0000001fff9c7819 */ /* 0x000fe2000001149f */
[----:B------:R-:W-:Y:S01]  /*2010*/  IMAD.SHL.U32 R6, R6, 0x8, RZ ;  /* 0x0000000806067824 */ /* 0x000fe200078e00ff */
[----:B------:R-:W-:Y:S01]  /*2020*/  @P3 STS [R237+0x5000], RZ ;  /* 0x005000ffed003388 */ /* 0x000fe20000000800 */
[----:B------:R-:W-:Y:S01]  /*2030*/  IMAD.IADD R9, R9, 0x1, -R14 ;  /* 0x0000000109097824 */ /* 0x000fe200078e0a0e */
[----:B------:R-:W-:Y:S01]  /*2040*/  LEA.HI R156, R156, R159, RZ, 0x3 ;  /* 0x0000009f9c9c7211 */ /* 0x000fe200078f18ff */
[----:B------:R-:W-:Y:S01]  /*2050*/  IMAD.IADD R234, R234, 0x1, -R11 ;  /* 0x00000001eaea7824 */ /* 0x000fe200078e0a0b */
[----:B------:R-:W-:Y:S03]  /*2060*/  @P3 STS [R237+0x5004], RZ ;  /* 0x005004ffed003388 */ /* 0x000fe60000000800 */
[----:B------:R-:W-:Y:S01]  /*2070*/  IMAD R226, R9, 0x8, R234 ;  /* 0x0000000809e27824 */ /* 0x000fe200078e02ea */
[----:B------:R-:W-:Y:S01]  /*2080*/  @P3 STS.64 [R237+0x5008], RZ ;  /* 0x005008ffed003388 */ /* 0x000fe20000000a00 */
[----:B------:R-:W-:-:S03]  /*2090*/  IMAD.SHL.U32 R156, R156, 0x20, RZ ;  /* 0x000000209c9c7824 */ /* 0x000fc600078e00ff */
[----:B------:R-:W-:Y:S01]  /*20a0*/  @!PT LDS RZ, [RZ] ;  /* 0x00000000fffff984 */ /* 0x000fe20000000800 */
[----:B------:R-:W-:Y:S01]  /*20b0*/  @!PT LDS RZ, [RZ] ;  /* 0x00000000fffff984 */ /* 0x000fe20000000800 */
[----:B------:R-:W-:Y:S01]  /*20c0*/  @!PT LDS RZ, [RZ] ;  /* 0x00000000fffff984 */ /* 0x000fe20000000800 */
[----:B------:R1:W-:Y:S01]  /*20d0*/  @!P3 LDGSTS.E.BYPASS.LTC128B.128 [R237+0x5000], [R232.64] ;  /* 0x05000000e8edbfae */ /* 0x0003e2000b901d4c */
[----:B------:R-:W-:Y:S02]  /*20e0*/  ISETP.GE.AND P3, PT, R12, R5, PT ;  /* 0x000000050c00720c */ /* 0x000fe40003f66270 */
[----:B------:R-:W-:Y:S01]  /*20f0*/  LOP3.LUT R156, R156, 0xffffff00, RZ, 0xc0, !PT ;  /* 0xffffff009c9c7812 */ /* 0x000fe200078ec0ff */
        /* <DEDUP_REMOVED lines=10> */
[----:B------:R-:W-:Y:S01]  /*21a0*/  LEA.HI R8, R159, R159, RZ, 0x1 ;  /* 0x0000009f9f087211 */ /* 0x000fe200078f08ff */
[----:B------:R-:W-:Y:S01]  /*21b0*/  @!PT LDS RZ, [RZ] ;  /* 0x00000000fffff984 */ /* 0x000fe20000000800 */
[----:B------:R-:W-:Y:S01]  /*21c0*/  @!PT LDS RZ, [RZ] ;  /* 0x00000000fffff984 */ /* 0x000fe20000000800 */
[----:B------:R-:W-:Y:S01]  /*21d0*/  @!PT LDS RZ, [RZ] ;  /* 0x00000000fffff984 */ /* 0x000fe20000000800 */
[----:B------:R2:W-:Y:S01]  /*21e0*/  @!P0 LDGSTS.E.BYPASS.LTC128B.128 [R237+0x6000], [R12.64] ;  /* 0x060000000ced8fae */ /* 0x0005e2000b901d4c */
[----:B------:R-:W-:Y:S02]  /*21f0*/  @!P4 LEA R24, P0, R152, R232, 0x8 ;  /* 0x000000e89818c211 */ /* 0x000fe400078040ff */
[--C-:B------:R-:W-:Y:S01]  /*2200*/  SHF.R.S32.HI R7, RZ, 0x1, R8.reuse ;  /* 0x00000001ff077819 */ /* 0x100fe20000011408 */
[----:B------:R-:W-:Y:S01]  /*2210*/  @P5 STS.128 [R237+0x6800], RZ ;  /* 0x006800ffed005388 */ /* 0x000fe20000000c00 */
[----:B------:R-:W-:-:S02]  /*2220*/  SHF.R.S32.HI R10, RZ, 0x1f, R8 ;  /* 0x0000001fff0a7819 */ /* 0x000fc40000011408 */
[----:B------:R-:W-:Y:S02]  /*2230*/  LOP3.LUT R5, R5, 0xc0, RZ, 0xc0, !PT ;  /* 0x000000c005057812 */ /* 0x000fe400078ec0ff */
[----:B------:R-:W-:Y:S01]  /*2240*/  LEA.HI R10, R10, R7, RZ, 0x2 ;  /* 0x000000070a0a7211 */ /* 0x000fe200078f10ff */
[----:B-1----:R-:W-:Y:S01]  /*2250*/  @!P5 IMAD.MOV.U32 R233, RZ, RZ, R231 ;  /* 0x000000ffffe9d224 */ /* 0x002fe200078e00e7 */
[----:B------:R-:W-:Y:S02]  /*2260*/  LOP3.LUT R6, R5, 0x8, R6, 0xf8, !PT ;  /* 0x0000000805067812 */ /* 0x000fe400078ef806 */
[----:B------:R-:W-:Y:S01]  /*2270*/  LOP3.LUT R10, R10, 0xfffffffc, RZ, 0xc0, !PT ;  /* 0xfffffffc0a0a7812 */ /* 0x000fe200078ec0ff */
[----:B------:R-:W-:Y:S01]  /*2280*/  @!P5 IMAD.WIDE.U32 R14, R152, 0xc0, R232 ;  /* 0x000000c0980ed825 */ /* 0x000fe200078e00e8 */
[----:B------:R-:W-:Y:S02]  /*2290*/  SHF.R.U32.HI R5, RZ, 0x3, R5 ;  /* 0x00000003ff057819 */ /* 0x000fe40000011605 */
[----:B------:R-:W-:Y:S01]  /*22a0*/  LOP3.LUT R8, R8, 0x7fffffe, RZ, 0xc0, !PT ;  /* 0x07fffffe08087812 */ /* 0x000fe200078ec0ff */
[----:B------:R-:W-:Y:S01]  /*22b0*/  IMAD.IADD R3, R7, 0x1, -R10 ;  /* 0x0000000107037824 */ /* 0x000fe200078e0a0a */
[----:B------:R-:W-:Y:S01]  /*22c0*/  LOP3.LUT R5, R6, R5, RZ, 0x3c, !PT ;  /* 0x0000000506057212 */ /* 0x000fe200078e3cff */
[----:B------:R-:W-:-:S02]  /*22d0*/  IMAD.SHL.U32 R6, R9, 0x8, RZ ;  /* 0x0000000809067824 */ /* 0x000fc400078e00ff */
[----:B------:R-:W-:Y:S02]  /*22e0*/  IMAD.SHL.U32 R155, R3, 0x40, RZ ;  /* 0x00000040039b7824 */ /* 0x000fe400078e00ff */
[----:B------:R-:W-:Y:S02]  /*22f0*/  IMAD.IADD R159, R159, 0x1, -R8 ;  /* 0x000000019f9f7824 */ /* 0x000fe400078e0a08 */
[----:B------:R-:W-:Y:S01]  /*2300*/  @!P3 IMAD.MOV.U32 R8, RZ, RZ, R232 ;  /* 0x000000ffff08b224 */ /* 0x000fe200078e00e8 */
[----:B------:R-:W-:Y:S01]  /*2310*/  LOP3.LUT R155, R155, 0xc0, RZ, 0xc0, !PT ;  /* 0x000000c09b9b7812 */ /* 0x000fe200078ec0ff */
[--C-:B------:R-:W-:Y:S02]  /*2320*/  @!P3 IMAD.MOV.U32 R9, RZ, RZ, R231.reuse ;  /* 0x000000ffff09b224 */ /* 0x100fe400078e00e7 */
[----:B------:R-:W-:Y:S01]  /*2330*/  @!P2 IMAD.MOV.U32 R233, RZ, RZ, R231 ;  /* 0x000000ffffe9a224 */ /* 0x000fe200078e00e7 */
[----:B------:R-:W-:Y:S01]  /*2340*/  LOP3.LUT R6, R155, 0x8, R6, 0xf8, !PT ;  /* 0x000000089b067812 */ /* 0x000fe200078ef806 */
[----:B------:R-:W-:Y:S01]  /*2350*/  @!P3 IMAD.WIDE.U32 R16, R152, 0x140, R8 ;  /* 0x000001409810b825 */ /* 0x000fe200078e0008 */
[----:B------:R-:W-:-:S03]  /*2360*/  SHF.R.U32.HI R155, RZ, 0x3, R155 ;  /* 0x00000003ff9b7819 */ /* 0x000fc6000001169b */
[----:B------:R-:W-:Y:S01]  /*2370*/  @!P2 IMAD.WIDE.U32 R8, R152, 0x180, R232 ;  /* 0x000001809808a825 */ /* 0x000fe200078e00e8 */
[----:B------:R-:W-:-:S03]  /*2380*/  LOP3.LUT R155, R6, R155, RZ, 0x3c, !PT ;  /* 0x0000009b069b7212 */ /* 0x000fc600078e3cff */
[----:B------:R-:W-:Y:S02]  /*2390*/  @!P1 IMAD.MOV.U32 R6, RZ, RZ, c[0x0][0x1a4] ;  /* 0x00006900ff069624 */ /* 0x000fe400078e00ff */
[----:B------:R-:W-:Y:S02]  /*23a0*/  @!P1 IMAD.MOV.U32 R233, RZ, RZ, R231 ;  /* 0x000000ffffe99224 */ /* 0x000fe400078e00e7 */
[----:B------:R-:W-:Y:S02]  /*23b0*/  @!P5 IMAD.MOV.U32 R7, RZ, RZ, c[0x0][0x1a4] ;  /* 0x00006900ff07d624 */ /* 0x000fe400078e00ff */
[----:B------:R-:W-:Y:S02]  /*23c0*/  @!P1 IMAD R6, R6, 0x1c0, RZ ;  /* 0x000001c006069824 */ /* 0x000fe400078e02ff */
[----:B--2---:R-:W-:-:S04]  /*23d0*/  @!P1 IMAD.WIDE.U32 R12, R152, 0x1c0, R232 ;  /* 0x000001c0980c9825 */ /* 0x004fc800078e00e8 */
[----:B------:R-:W-:Y:S02]  /*23e0*/  @!P5 IMAD R7, R7, 0xc0, RZ ;  /* 0x000000c00707d824 */ /* 0x000fe400078e02ff */
[----:B------:R-:W-:Y:S02]  /*23f0*/  @!P3 IMAD.MOV.U32 R10, RZ, RZ, c[0x0][0x1a4] ;  /* 0x00006900ff0ab624 */ /* 0x000fe400078e00ff */
[----:B------:R-:W-:Y:S02]  /*2400*/  @!P1 IMAD.IADD R27, R13, 0x1, R6 ;  /* 0x000000010d1b9824 */ /* 0x000fe400078e0206 */
[----:B------:R-:W-:Y:S02]  /*2410*/  IMAD.U32 R226, R226, 0x20, R5 ;  /* 0x00000020e2e27824 */ /* 0x000fe400078e0005 */
[----:B------:R-:W-:Y:S02]  /*2420*/  @!P2 IMAD.MOV.U32 R6, RZ, RZ, R8 ;  /* 0x000000ffff06a224 */ /* 0x000fe400078e0008 */
[----:B------:R-:W-:-:S02]  /*2430*/  @!P5 IMAD.IADD R15, R15, 0x1, R7 ;  /* 0x000000010f0fd824 */ /* 0x000fc400078e0207 */
[----:B------:R-:W-:Y:S02]  /*2440*/  @!P4 IMAD.MOV.U32 R5, RZ, RZ, c[0x0][0x1a4] ;  /* 0x00006900ff05c624 */ /* 0x000fe400078e00ff */
[----:B------:R-:W-:Y:S01]  /*2450*/  IMAD R8, R151, 0x200, R156 ;  /* 0x0000020097087824 */ /* 0x000fe200078e029c */
[----:B------:R-:W-:Y:S01]  /*2460*/  @!PT LDS RZ, [RZ] ;  /* 0x00000000fffff984 */ /* 0x000fe20000000800 */
[----:B------:R-:W-:Y:S01]  /*2470*/  @!PT LDS RZ, [RZ] ;  /* 0x00000000fffff984 */ /* 0x000fe20000000800 */
[----:B------:R-:W-:Y:S01]  /*2480*/  @!PT LDS RZ, [RZ] ;  /* 0x00000000fffff984 */ /* 0x000fe20000000800 */
[----:B------:R1:W-:Y:S01]  /*2490*/  @!P5 LDGSTS.E.BYPASS.LTC128B.128 [R237+0x6800], [R14.64] ;  /* 0x068000000eeddfae */ /* 0x0003e2000b901d4c */
[----:B------:R-:W-:Y:S01]  /*24a0*/  @!P2 IMAD.MOV.U32 R7, RZ, RZ, c[0x0][0x1a4] ;  /* 0x00006900ff07a624 */ /* 0x000fe200078e00ff */
[----:B------:R-:W-:Y:S01]  /*24b0*/  @!P4 LEA.HI.X R25, R152, R231, R5, 0x8, P0 ;  /* 0x000000e79819c211 */ /* 0x000fe200000f4405 */
[----:B------:R-:W-:Y:S01]  /*24c0*/  @!P3 IMAD R10, R10, 0x140, RZ ;  /* 0x000001400a0ab824 */ /* 0x000fe200078e02ff */
[----:B------:R-:W-:Y:S01]  /*24d0*/  @P4 STS.128 [R237+0x7000], RZ ;  /* 0x007000ffed004388 */ /* 0x000fe20000000c00 */
[----:B------:R-:W-:Y:S01]  /*24e0*/  IMAD R8, R159, 0x20, R8 ;  /* 0x000000209f087824 */ /* 0x000fe200078e0208 */
[----:B------:R-:W-:Y:S01]  /*24f0*/  LOP3.LUT P0, RZ, R4, 0x2, RZ, 0xc0, !PT ;  /* 0x0000000204ff7812 */ /* 0x000fe2000780c0ff */
[----:B------:R-:W-:Y:S01]  /*2500*/  @!P2 IMAD R7, R7, 0x180, RZ ;  /* 0x000001800707a824 */ /* 0x000fe200078e02ff */
[----:B------:R-:W-:Y:S01]  /*2510*/  @!PT LDS RZ, [RZ] ;  /* 0x00000000fffff984 */ /* 0x000fe20000000800 */
[----:B------:R-:W-:Y:S01]  /*2520*/  @!PT LDS RZ, [RZ] ;  /* 0x00000000fffff984 */ /* 0x000fe20000000800 */
[----:B------:R-:W-:Y:S01]  /*2530*/  @!PT LDS RZ, [RZ] ;  /* 0x00000000fffff984 */ /* 0x000fe20000000800 */
[----:B------:R2:W-:Y:S01]  /*2540*/  @!P4 LDGSTS.E.BYPASS.LTC128B.128 [R237+0x7000], [R24.64] ;  /* 0x0700000018edcfae */ /* 0x0005e2000b901d4c */
[----:B------:R-:W-:-:S02]  /*2550*/  @!P3 IMAD.IADD R11, R17, 0x1, R10 ;  /* 0x00000001110bb824 */ /* 0x000fc400078e020a */
[----:B------:R-:W-:Y:S01]  /*2560*/  @!P3 IMAD.MOV.U32 R10, RZ, RZ, R16 ;  /* 0x000000ffff0ab224 */ /* 0x000fe200078e0010 */
[----:B------:R-:W-:Y:S01]  /*2570*/  @P3 STS.128 [R237+0x7800], RZ ;  /* 0x007800ffed003388 */ /* 0x000fe20000000c00 */
[----:B------:R-:W-:Y:S02]  /*2580*/  IMAD.IADD R228, R155, 0x1, R8 ;  /* 0x000000019be47824 */ /* 0x000fe400078e0208 */
[----:B------:R-:W-:Y:S01]  /*2590*/  @!P2 IMAD.IADD R7, R9, 0x1, R7 ;  /* 0x000000010907a824 */ /* 0x000fe200078e0207 */
[----:B------:R-:W-:Y:S01]  /*25a0*/  @!PT LDS RZ, [RZ] ;  /* 0x00000000fffff984 */ /* 0x000fe20000000800 */
[----:B------:R-:W-:Y:S01]  /*25b0*/  @!PT LDS RZ, [RZ] ;  /* 0x00000000fffff984 */ /* 0x000fe20000000800 */
[----:B------:R-:W-:Y:S01]  /*25c0*/  @!PT LDS RZ, [RZ] ;  /* 0x00000000fffff984 */ /* 0x000fe20000000800 */
[----:B------:R2:W-:Y:S01]  /*25d0*/  @!P3 LDGSTS.E.BYPASS.LTC128B.128 [R237+0x7800], [R10.64] ;  /* 0x078000000aedbfae */ /* 0x0005e2000b901d4c */
[----:B------:R-:W-:Y:S02]  /*25e0*/  @!P1 IMAD.MOV.U32 R26, RZ, RZ, R12 ;  /* 0x000000ffff1a9224 */ /* 0x000fe400078e000c */
[----:B------:R-:W-:Y:S01]  /*25f0*/  IMAD.SHL.U32 R226, R226, 0x2, RZ ;  /* 0x00000002e2e27824 */ /* 0x000fe200078e00ff */
[----:B------:R-:W-:Y:S01]  /*2600*/  @P2 STS.128 [R237+0x8000], RZ ;  /* 0x008000ffed002388 */ /* 0x000fe20000000c00 */
[----:B------:R-:W-:-:S02]  /*2610*/  IMAD.SHL.U32 R228, R228, 0x2, RZ ;  /* 0x00000002e4e47824 */ /* 0x000fc400078e00ff */
[----:B------:R-:W-:Y:S01]  /*2620*/  IMAD R208, R159, 0x20, R156 ;  /* 0x000000209fd07824 */ /* 0x000fe200078e029c */
[----:B------:R-:W-:Y:S01]  /*2630*/  @!PT LDS RZ, [RZ] ;  /* 0x00000000fffff984 */ /* 0x000fe20000000800 */
[----:B------:R-:W-:Y:S01]  /*2640*/  @!PT LDS RZ, [RZ] ;  /* 0x00000000fffff984 */ /* 0x000fe20000000800 */
[----:B------:R-:W-:Y:S01]  /*2650*/  @!PT LDS RZ, [RZ] ;  /* 0x00000000fffff984 */ /* 0x000fe20000000800 */
[----:B------:R2:W-:Y:S01]  /*2660*/  @!P2 LDGSTS.E.BYPASS.LTC128B.128 [R237+0x8000], [R6.64] ;  /* 0x0800000006edafae */ /* 0x0005e2000b901d4c */
[C---:B------:R-:W-:Y:S02]  /*2670*/  IADD3 R4, R226.reuse, 0x1000, RZ ;  /* 0x00001000e2047810 */ /* 0x040fe40007ffe0ff */
[----:B------:R-:W-:Y:S01]  /*2680*/  IADD3 R225, R226, 0x1020, RZ ;  /* 0x00001020e2e17810 */ /* 0x000fe20007ffe0ff */
[----:B------:R-:W-:Y:S01]  /*2690*/  @P1 STS.128 [R237+0x8800], RZ ;  /* 0x008800ffed001388 */ /* 0x000fe20000000c00 */
[----:B------:R-:W-:Y:S02]  /*26a0*/  @P0 IADD3 R225, R4, -0x20, RZ ;  /* 0xffffffe004e10810 */ /* 0x000fe40007ffe0ff */
[----:B------:R-:W-:Y:S01]  /*26b0*/  IADD3 R156, R157, 0x8, RZ ;  /* 0x000000089d9c7810 */ /* 0x000fe20007ffe0ff */
[----:B------:R-:W-:Y:S01]  /*26c0*/  @!PT LDS RZ, [RZ] ;  /* 0x00000000fffff984 */ /* 0x000fe20000000800 */
[----:B------:R-:W-:Y:S01]  /*26d0*/  @!PT LDS RZ, [RZ] ;  /* 0x00000000fffff984 */ /* 0x000fe20000000800 */
[----:B------:R-:W-:Y:S01]  /*26e0*/  @!PT LDS RZ, [RZ] ;  /* 0x00000000fffff984 */ /* 0x000fe20000000800 */
[----:B------:R3:W-:Y:S01]  /*26f0*/  @!P1 LDGSTS.E.BYPASS.LTC128B.128 [R237+0x8800], [R26.64] ;  /* 0x088000001aed9fae */ /* 0x0007e2000b901d4c */
[----:B------:R-:W-:Y:S01]  /*2700*/  LOP3.LUT P1, RZ, R3, 0x2, RZ, 0xc0, !PT ;  /* 0x0000000203ff7812 */ /* 0x000fe2000782c0ff */
[----:B------:R-:W-:Y:S01]  /*2710*/  IMAD.MOV.U32 R3, RZ, RZ, 0x10 ;  /* 0x00000010ff037424 */ /* 0x000fe200078e00ff */
[C---:B------:R-:W-:Y:S01]  /*2720*/  IADD3 R222, R225.reuse, 0x400, RZ ;  /* 0x00000400e1de7810 */ /* 0x040fe20007ffe0ff */
[----:B------:R-:W-:Y:S01]  /*2730*/  LDSM.16.M88.4 R16, [R228] ;  /* 0x00000000e410783b */ /* 0x000fe20000000200 */
[----:B------:R-:W-:-:S02]  /*2740*/  IADD3 R221, R225, 0x800, RZ ;  /* 0x00000800e1dd7810 */ /* 0x000fc40007ffe0ff */
[----:B------:R-:W-:Y:S01]  /*2750*/  SEL R3, R3, 0xfffffff0, !P1 ;  /* 0xfffffff003037807 */ /* 0x000fe20004800000 */
[----:B-1----:R-:W1:Y:S01]  /*2760*/  LDSM.16.M88.4 R12, [R226+0x1000] ;  /* 0x00100000e20c783b */ /* 0x002e620000000200 */
[C---:B------:R-:W-:Y:S02]  /*2770*/  IADD3 R220, R225.reuse, 0xc00, RZ ;  /* 0x00000c00e1dc7810 */ /* 0x040fe40007ffe0ff */
[----:B------:R-:W-:Y:S01]  /*2780*/  IADD3 R219, R225, 0x1000, RZ ;  /* 0x00001000e1db7810 */ /* 0x000fe20007ffe0ff */
[----:B------:R-:W-:Y:S01]  /*2790*/  IMAD R227, R3, 0x2, R228 ;  /* 0x0000000203e37824 */ /* 0x000fe200078e02e4 */
[----:B------:R-:W-:Y:S01]  /*27a0*/  LDSM.16.M88.4 R128, [R226+0x1400] ;  /* 0x00140000e280783b */ /* 0x000fe20000000200 */
[C---:B------:R-:W-:Y:S02]  /*27b0*/  IADD3 R218, R225.reuse, 0x1400, RZ ;  /* 0x00001400e1da7810 */ /* 0x040fe40007ffe0ff */
[C---:B------:R-:W-:Y:S01]  /*27c0*/  IADD3 R217, R225.reuse, 0x1800, RZ ;  /* 0x00001800e1d97810 */ /* 0x040fe20007ffe0ff */
[----:B------:R-:W-:Y:S01]  /*27d0*/  LDSM.16.M88.4 R140, [R227] ;  /* 0x00000000e38c783b */ /* 0x000fe20000000200 */
[----:B------:R-:W-:-:S02]  /*27e0*/  IADD3 R216, R225, 0x1c00, RZ ;  /* 0x00001c00e1d87810 */ /* 0x000fc40007ffe0ff */
[C---:B------:R-:W-:Y:S01]  /*27f0*/  IADD3 R215, R225.reuse, 0x2000, RZ ;  /* 0x00002000e1d77810 */ /* 0x040fe20007ffe0ff */
[----:B--2---:R-:W-:Y:S01]  /*2800*/  LDSM.16.M88.4 R4, [R225] ;  /* 0x00000000e104783b */ /* 0x004fe20000000200 */
[C---:B------:R-:W-:Y:S02]  /*2810*/  IADD3 R214, R225.reuse, 0x2400, RZ ;  /* 0x00002400e1d67810 */ /* 0x040fe40007ffe0ff */
[C---:B------:R-:W-:Y:S01]  /*2820*/  IADD3 R213, R225.reuse, 0x2800, RZ ;  /* 0x00002800e1d57810 */ /* 0x040fe20007ffe0ff */
[----:B------:R-:W2:Y:S01]  /*2830*/  LDSM.16.M88.4 R132, [R226+0x4c00] ;  /* 0x004c0000e284783b */ /* 0x000ea20000000200 */
[C---:B------:R-:W-:Y:S02]  /*2840*/  IADD3 R212, R225.reuse, 0x2c00, RZ ;  /* 0x00002c00e1d47810 */ /* 0x040fe40007ffe0ff */
[C---:B------:R-:W-:Y:S01]  /*2850*/  IADD3 R211, R225.reuse, 0x3000, RZ ;  /* 0x00003000e1d37810 */ /* 0x040fe20007ffe0ff */
[----:B------:R-:W3:Y:S01]  /*2860*/  LDSM.16.M88.4 R120, [R226+0x1800] ;  /* 0x00180000e278783b */ /* 0x000ee20000000200 */
[----:B------:R-:W-:-:S02]  /*2870*/  IADD3 R210, R225, 0x3400, RZ ;  /* 0x00003400e1d27810 */ /* 0x000fc40007ffe0ff */
[----:B------:R-:W-:Y:S01]  /*2880*/  IADD3 R209, R225, 0x3800, RZ ;  /* 0x00003800e1d17810 */ /* 0x000fe20007ffe0ff */
        /* <DEDUP_REMOVED lines=9> */
[----:B------:R-:W1:Y:S04]  /*2920*/  LDSM.16.M88.4 R56, [R226+0x3800] ;  /* 0x00380000e238783b */ /* 0x000e680000000200 */
[----:B------:R-:W1:Y:S01]  /*2930*/  LDSM.16.M88.4 R48, [R226+0x3c00] ;  /* 0x003c0000e230783b */ /* 0x000e620000000200 */
[----:B--2---:R-:W-:Y:S03]  /*2940*/  HMMA.16816.F32.BF16 R20, R16, R132, RZ ;  /* 0x000000841014723c */ /* 0x004fe600000418ff */
[----:B----4-:R-:W2:Y:S04]  /*2950*/  LDSM.16.M88.4 R40, [R226+0x4000] ;  /* 0x00400000e228783b */ /* 0x010ea80000000200 */
[----:B------:R-:W4:Y:S01]  /*2960*/  LDSM.16.M88.4 R32, [R226+0x4400] ;  /* 0x00440000e220783b */ /* 0x000f220000000200 */
[----:B------:R-:W-:Y:S01]  /*2970*/  HMMA.16816.F32.BF16 R8, R140, R4, R8 ;  /* 0x000000048c08723c */ /* 0x000fe20000041808 */
[----:B------:R-:W-:-:S02]  /*2980*/  IADD3 R132, R158, c[0x0][0x2e8], RZ ;  /* 0x0000ba009e847a10 */ /* 0x000fc40007ffe0ff */
[----:B---3--:R-:W3:Y:S01]  /*2990*/  LDSM.16.M88.4 R24, [R226+0x4800] ;  /* 0x00480000e218783b */ /* 0x008ee20000000200 */
[----:B------:R-:W-:Y:S02]  /*29a0*/  IADD3 R133, R157, 0x1, RZ ;  /* 0x000000019d857810 */ /* 0x000fe40007ffe0ff */
[C---:B------:R-:W-:Y:S01]  /*29b0*/  IADD3 R150, R132.reuse, 0x8, RZ ;  /* 0x0000000884967810 */ /* 0x040fe20007ffe0ff */
[----:B------:R-:W1:Y:S01]  /*29c0*/  LDSM.16.M88.4 R144, [R225+0x400] ;  /* 0x00040000e190783b */ /* 0x000e620000000200 */
[----:B------:R-:W-:Y:S01]  /*29d0*/  HMMA.16816.F32.BF16 R12, R140, R6, R12 ;  /* 0x000000068c0c723c */ /* 0x000fe2000004180c */
[-C--:B------:R-:W-:Y:S02]  /*29e0*/  IMNMX R151, R132, R161.reuse, PT ;  /* 0x000000a184977217 */ /* 0x080fe40003800200 */
[----:B------:R-:W1:Y:S01]  /*29f0*/  LDSM.16.M88.4 R136, [R225+0x800] ;  /* 0x00080000e188783b */ /* 0x000e620000000200 */
[----:B------:R-:W-:Y:S02]  /*2a00*/  IMNMX R150, R150, R161, PT ;  /* 0x000000a196967217 */ /* 0x000fe40003800200 */
[C---:B------:R-:W-:Y:S01]  /*2a10*/  ISETP.GE.AND P2, PT, R133.reuse, R151, PT ;  /* 0x000000978500720c */ /* 0x040fe20003f46270 */
[----:B------:R-:W0:Y:S01]  /*2a20*/  LDGDEPBAR ;  /* 0x00000000000079af */ /* 0x000e220000000000 */
[----:B------:R-:W-:Y:S01]  /*2a30*/  HMMA.16816.F32.BF16 R4, R16, R128, RZ ;  /* 0x000000801004723c */ /* 0x000fe200000418ff */
[----:B------:R-:W-:-:S02]  /*2a40*/  ISETP.GE.AND P3, PT, R133, R150, PT ;  /* 0x000000968500720c */ /* 0x000fc40003f66270 */
[-C--:B------:R-:W-:Y:S02]  /*2a50*/  ISETP.GE.AND P1, PT, R157, R150.reuse, PT ;  /* 0x000000969d00720c */ /* 0x080fe40003f26270 */
[C---:B------:R-:W-:Y:S02]  /*2a60*/  ISETP.GE.AND P0, PT, R156.reuse, R151, PT ;  /* 0x000000979c00720c */ /* 0x040fe40003f06270 */
[----:B------:R-:W-:Y:S01]  /*2a70*/  ISETP.GE.AND P5, PT, R156, R150, PT ;  /* 0x000000969c00720c */ /* 0x000fe20003fa6270 */
[----:B------:R-:W-:Y:S01]  /*2a80*/  HMMA.16816.F32.BF16 R128, R16, R130, RZ ;  /* 0x000000821080723c */ /* 0x000fe200000418ff */
[----:B------:R-:W-:Y:S02]  /*2a90*/  FSEL R10, R10, -INF , !P1 ;  /* 0xff8000000a0a7808 */ /* 0x000fe40004800000 */
[----:B------:R-:W-:-:S05]  /*2aa0*/  FSEL R11, R11, -INF , !P3 ;  /* 0xff8000000b0b7808 */ /* 0x000fca0005800000 */
[----:B------:R-:W-:Y:S01]  /*2ab0*/  HMMA.16816.F32.BF16 R124, R16, R120, RZ ;  /* 0x00000078107c723c */ /* 0x000fe200000418ff */
[----:B------:R-:W-:Y:S02]  /*2ac0*/  FSEL R224, R12, -INF , !P0 ;  /* 0xff8000000ce07808 */ /* 0x000fe40004000000 */
[----:B------:R-:W-:-:S05]  /*2ad0*/  FSEL R244, R14, -INF , !P5 ;  /* 0xff8000000ef47808 */ /* 0x000fca0006800000 */
        /* <DEDUP_REMOVED lines=9> */
[C---:B--2---:R-:W-:Y:S08]  /*2b70*/  HMMA.16816.F32.BF16 R44, R16.reuse, R40, RZ ;  /* 0x00000028102c723c */ /* 0x044ff000000418ff */
[C---:B----4-:R-:W-:Y:S08]  /*2b80*/  HMMA.16816.F32.BF16 R36, R16.reuse, R32, RZ ;  /* 0x000000201024723c */ /* 0x050ff000000418ff */
        /* <DEDUP_REMOVED lines=17> */
[----:B------:R-:W-:Y:S01]  /*2ca0*/  IADD3 R144, R157, 0x9, RZ ;  /* 0x000000099d907810 */ /* 0x000fe20007ffe0ff */
[----:B------:R-:W-:Y:S01]  /*2cb0*/  HMMA.16816.F32.BF16 R128, R140, R146, R128 ;  /* 0x000000928c80723c */ /* 0x000fe20000041880 */
[----:B------:R-:W-:-:S02]  /*2cc0*/  FSEL R145, R9, -INF , !P2 ;  /* 0xff80000009917808 */ /* 0x000fc40005000000 */
[CC--:B------:R-:W-:Y:S02]  /*2cd0*/  ISETP.GE.AND P4, PT, R144.reuse, R151.reuse, PT ;  /* 0x000000979000720c */ /* 0x0c0fe40003f86270 */
[----:B------:R-:W-:Y:S02]  /*2ce0*/  ISETP.GE.AND P1, PT, R144, R150, PT ;  /* 0x000000969000720c */ /* 0x000fe40003f26270 */
[C---:B------:R-:W-:Y:S01]  /*2cf0*/  IADD3 R144, R157.reuse, 0x10, RZ ;  /* 0x000000109d907810 */ /* 0x040fe20007ffe0ff */
[----:B------:R-:W-:Y:S01]  /*2d00*/  HMMA.16816.F32.BF16 R124, R140, R136, R124 ;  /* 0x000000888c7c723c */ /* 0x000fe2000004187c */
[C---:B------:R-:W-:Y:S02]  /*2d10*/  IADD3 R146, R157.reuse, 0x11, RZ ;  /* 0x000000119d927810 */ /* 0x040fe40007ffe0ff */
[----:B------:R-:W-:Y:S02]  /*2d20*/  ISETP.GE.AND P2, PT, R144, R151, PT ;  /* 0x000000979000720c */ /* 0x000fe40003f46270 */
[----:B------:R-:W-:-:S02]  /*2d30*/  IADD3 R9, R157, 0x18, RZ ;  /* 0x000000189d097810 */ /* 0x000fc40007ffe0ff */
[----:B------:R-:W-:Y:S01]  /*2d40*/  FSEL R147, R13, -INF , !P4 ;  /* 0xff8000000d937808 */ /* 0x000fe20006000000 */
[C---:B------:R-:W-:Y:S01]  /*2d50*/  HMMA.16816.F32.BF16 R120, R140.reuse, R138, R120 ;  /* 0x0000008a8c78723c */ /* 0x040fe20000041878 */
[----:B------:R-:W-:Y:S02]  /*2d60*/  FSEL R246, R15, -INF , !P1 ;  /* 0xff8000000ff67808 */ /* 0x000fe40004800000 */
[-C--:B------:R-:W-:Y:S01]  /*2d70*/  ISETP.GE.AND P4, PT, R146, R150.reuse, PT ;  /* 0x000000969200720c */ /* 0x080fe20003f86270 */
[----:B------:R-:W2:Y:S01]  /*2d80*/  LDSM.16.M88.4 R12, [R225+0x1000] ;  /* 0x00100000e10c783b */ /* 0x000ea20000000200 */
[-C--:B------:R-:W-:Y:S02]  /*2d90*/  ISETP.GE.AND P1, PT, R9, R151.reuse, PT ;  /* 0x000000970900720c */ /* 0x080fe40003f26270 */
[----:B------:R-:W-:Y:S02]  /*2da0*/  FSEL R137, R4, -INF , !P2 ;  /* 0xff80000004897808 */ /* 0x000fe40005000000 */
[----:B------:R-:W-:Y:S01]  /*2db0*/  ISETP.GE.AND P0, PT, R144, R150, PT ;  /* 0x000000969000720c */ /* 0x000fe20003f06270 */
[----:B-1----:R-:W-:Y:S01]  /*2dc0*/  HMMA.16816.F32.BF16 R116, R140, R132, R116 ;  /* 0x000000848c74723c */ /* 0x002fe20000041874 */
[----:B------:R-:W-:-:S02]  /*2dd0*/  ISETP.GE.AND P5, PT, R146, R151, PT ;  /* 0x000000979200720c */ /* 0x000fc40003fa6270 */
[C---:B------:R-:W-:Y:S02]  /*2de0*/  IADD3 R4, R157.reuse, 0x20, RZ ;  /* 0x000000209d047810 */ /* 0x040fe40007ffe0ff */
[----:B------:R-:W-:Y:S02]  /*2df0*/  IADD3 R136, R157, 0x19, RZ ;  /* 0x000000199d887810 */ /* 0x000fe40007ffe0ff */
[----:B------:R-:W-:Y:S01]  /*2e00*/  ISETP.GE.AND P2, PT, R9, R150, PT ;  /* 0x000000960900720c */ /* 0x000fe20003f46270 */
[----:B------:R-:W-:Y:S01]  /*2e10*/  HMMA.16816.F32.BF16 R112, R140, R134, R112 ;  /* 0x000000868c70723c */ /* 0x000fe20000041870 */
        /* <DEDUP_REMOVED lines=12> */
[----:B------:R-:W-:Y:S01]  /*2ee0*/  FSEL R131, R131, -INF , !P5 ;  /* 0xff80000083837808 */ /* 0x000fe20006800000 */
[----:B--2---:R-:W-:Y:S01]  /*2ef0*/  HMMA.16816.F32.BF16 R108, R140, R12, R108 ;  /* 0x0000000c8c6c723c */ /* 0x004fe2000004186c */
[----:B------:R-:W-:Y:S02]  /*2f00*/  FSEL R124, R124, -INF , !P4 ;  /* 0xff8000007c7c7808 */ /* 0x000fe40006000000 */
[----:B------:R-:W-:-:S02]  /*2f10*/  ISETP.GE.AND P2, PT, R5, R151, PT ;  /* 0x000000970500720c */ /* 0x000fc40003f46270 */
[-C--:B------:R-:W-:Y:S02]  /*2f20*/  ISETP.GE.AND P0, PT, R5, R150.reuse, PT ;  /* 0x000000960500720c */ /* 0x080fe40003f06270 */
[C---:B------:R-:W-:Y:S01]  /*2f30*/  ISETP.GE.AND P5, PT, R4.reuse, R151, PT ;  /* 0x000000970400720c */ /* 0x040fe20003fa6270 */
[----:B------:R-:W-:Y:S01]  /*2f40*/  HMMA.16816.F32.BF16 R104, R140, R14, R104 ;  /* 0x0000000e8c68723c */ /* 0x000fe20000041868 */
[----:B------:R-:W-:Y:S02]  /*2f50*/  ISETP.GE.AND P4, PT, R4, R150, PT ;  /* 0x000000960400720c */ /* 0x000fe40003f86270 */
[----:B------:R-:W1:Y:S01]  /*2f60*/  LDSM.16.M88.4 R4, [R225+0x1400] ;  /* 0x00140000e104783b */ /* 0x000e620000000200 */
[----:B------:R-:W-:Y:S02]  /*2f70*/  FSEL R206, R126, -INF , !P1 ;  /* 0xff8000007ece7808 */ /* 0x000fe40004800000 */
[C---:B------:R-:W-:Y:S02]  /*2f80*/  IADD3 R128, R157.reuse, 0x29, RZ ;  /* 0x000000299d807810 */ /* 0x040fe40007ffe0ff */
[----:B------:R-:W-:-:S02]  /*2f90*/  IADD3 R126, R157, 0x30, RZ ;  /* 0x000000309d7e7810 */ /* 0x000fc40007ffe0ff */
[----:B------:R-:W-:Y:S02]  /*2fa0*/  FSEL R125, R125, -INF , !P2 ;  /* 0xff8000007d7d7808 */ /* 0x000fe40005000000 */
[----:B------:R-:W-:Y:S02]  /*2fb0*/  FSEL R204, R127, -INF , !P0 ;  /* 0xff8000007fcc7808 */ /* 0x000fe40004000000 */
[----:B------:R-:W-:Y:S02]  /*2fc0*/  FSEL R134, R120, -INF , !P5 ;  /* 0xff80000078867808 */ /* 0x000fe40006800000 */
[----:B------:R-:W-:Y:S02]  /*2fd0*/  ISETP.GE.AND P2, PT, R128, R150, PT ;  /* 0x000000968000720c */ /* 0x000fe40003f46270 */
[----:B------:R-:W-:Y:S02]  /*2fe0*/  ISETP.GE.AND P0, PT, R126, R151, PT ;  /* 0x000000977e00720c */ /* 0x000fe40003f06270 */
[----:B------:R-:W-:-:S02]  /*2ff0*/  IADD3 R120, R157, 0x38, RZ ;  /* 0x000000389d787810 */ /* 0x000fc40007ffe0ff */
[-C--:B------:R-:W-:Y:S02]  /*3000*/  ISETP.GE.AND P1, PT, R128, R151.reuse, PT ;  /* 0x000000978000720c */ /* 0x080fe40003f26270 */
[----:B------:R-:W-:Y:S02]  /*3010*/  FSEL R200, R123, -INF , !P2 ;  /* 0xff8000007bc87808 */ /* 0x000fe40005000000 */
[----:B------:R-:W-:Y:S02]  /*3020*/  FSEL R163, R116, -INF , !P0 ;  /* 0xff80000074a37808 */ /* 0x000fe40004000000 */
[----:B------:R-:W-:Y:S02]  /*3030*/  FSEL R202, R122, -INF , !P4 ;  /* 0xff8000007aca7808 */ /* 0x000fe40006000000 */
[----:B------:R-:W-:Y:S02]  /*3040*/  FSEL R127, R121, -INF , !P1 ;  /* 0xff800000797f7808 */ /* 0x000fe40004800000 */
[----:B------:R-:W-:-:S02]  /*3050*/  ISETP.GE.AND P2, PT, R120, R151, PT ;  /* 0x000000977800720c */ /* 0x000fc40003f46270 */
[-C--:B------:R-:W-:Y:S02]  /*3060*/  ISETP.GE.AND P0, PT, R120, R150.reuse, PT ;  /* 0x000000967800720c */ /* 0x080fe40003f06270 */
[----:B------:R-:W2:Y:S01]  /*3070*/  LDSM.16.M88.4 R120, [R225+0x1800] ;  /* 0x00180000e178783b */ /* 0x000ea20000000200 */
[C---:B------:R-:W-:Y:S02]  /*3080*/  IADD3 R128, R157.reuse, 0x31, RZ ;  /* 0x000000319d807810 */ /* 0x040fe40007ffe0ff */
[----:B------:R-:W-:Y:S02]  /*3090*/  ISETP.GE.AND P5, PT, R126, R150, PT ;  /* 0x000000967e00720c */ /* 0x000fe40003fa6270 */
[----:B------:R-:W-:Y:S02]  /*30a0*/  ISETP.GE.AND P4, PT, R128, R151, PT ;  /* 0x000000978000720c */ /* 0x000fe40003f86270 */
[----:B------:R-:W-:Y:S01]  /*30b0*/  IADD3 R12, R157, 0x39, RZ ;  /* 0x000000399d0c7810 */ /* 0x000fe20007ffe0ff */
[----:B-1----:R-:W-:Y:S01]  /*30c0*/  HMMA.16816.F32.BF16 R100, R140, R4, R100 ;  /* 0x000000048c64723c */ /* 0x002fe20000041864 */
[----:B------:R-:W-:-:S02]  /*30d0*/  FSEL R198, R118, -INF , !P5 ;  /* 0xff80000076c67808 */ /* 0x000fc40006800000 */
[----:B------:R-:W-:Y:S02]  /*30e0*/  FSEL R117, R117, -INF , !P4 ;  /* 0xff80000075757808 */ /* 0x000fe40006000000 */
[-C--:B------:R-:W-:Y:S02]  /*30f0*/  ISETP.GE.AND P1, PT, R128, R150.reuse, PT ;  /* 0x000000968000720c */ /* 0x080fe40003f26270 */
[C---:B------:R-:W-:Y:S01]  /*3100*/  ISETP.GE.AND P5, PT, R12.reuse, R151, PT ;  /* 0x000000970c00720c */ /* 0x040fe20003fa6270 */
[----:B------:R-:W-:Y:S01]  /*3110*/  HMMA.16816.F32.BF16 R96, R140, R6, R96 ;  /* 0x000000068c60723c */ /* 0x000fe20000041860 */
[----:B------:R-:W-:Y:S02]  /*3120*/  ISETP.GE.AND P4, PT, R12, R150, PT ;  /* 0x000000960c00720c */ /* 0x000fe40003f86270 */
[C---:B------:R-:W-:Y:S02]  /*3130*/  IADD3 R12, R157.reuse, 0x40, RZ ;  /* 0x000000409d0c7810 */ /* 0x040fe40007ffe0ff */
[----:B------:R-:W-:-:S02]  /*3140*/  IADD3 R13, R157, 0x41, RZ ;  /* 0x000000419d0d7810 */ /* 0x000fc40007ffe0ff */
[----:B------:R-:W-:Y:S02]  /*3150*/  FSEL R194, R119, -INF , !P1 ;  /* 0xff80000077c27808 */ /* 0x000fe40004800000 */
[----:B------:R-:W-:Y:S02]  /*3160*/  FSEL R165, R112, -INF , !P2 ;  /* 0xff80000070a57808 */ /* 0x000fe40005000000 */
[CC--:B------:R-:W-:Y:S02]  /*3170*/  ISETP.GE.AND P1, PT, R12.reuse, R151.reuse, PT ;  /* 0x000000970c00720c */ /* 0x0c0fe40003f26270 */
[----:B------:R-:W-:Y:S02]  /*3180*/  ISETP.GE.AND P2, PT, R12, R150, PT ;  /* 0x000000960c00720c */ /* 0x000fe40003f46270 */
[----:B------:R-:W-:Y:S02]  /*3190*/  FSEL R192, R114, -INF , !P0 ;  /* 0xff80000072c07808 */ /* 0x000fe40004000000 */
[----:B------:R-:W-:-:S02]  /*31a0*/  ISETP.GE.AND P0, PT, R13, R151, PT ;  /* 0x000000970d00720c */ /* 0x000fc40003f06270 */
[C---:B------:R-:W-:Y:S02]  /*31b0*/  IADD3 R12, R157.reuse, 0x48, RZ ;  /* 0x000000489d0c7810 */ /* 0x040fe40007ffe0ff */
[----:B------:R-:W-:Y:S02]  /*31c0*/  IADD3 R4, R157, 0x49, RZ ;  /* 0x000000499d047810 */ /* 0x000fe40007ffe0ff */
[----:B------:R-:W-:Y:S01]  /*31d0*/  FSEL R167, R113, -INF , !P5 ;  /* 0xff80000071a77808 */ /* 0x000fe20006800000 */
[----:B--2---:R-:W-:Y:S01]  /*31e0*/  HMMA.16816.F32.BF16 R92, R140, R120, R92 ;  /* 0x000000788c5c723c */ /* 0x004fe2000004185c */
[----:B------:R-:W-:Y:S02]  /*31f0*/  FSEL R196, R115, -INF , !P4 ;  /* 0xff80000073c47808 */ /* 0x000fe40006000000 */
[----:B------:R-:W-:Y:S02]  /*3200*/  ISETP.GE.AND P5, PT, R13, R150, PT ;  /* 0x000000960d00720c */ /* 0x000fe40003fa6270 */
[----:B------:R-:W-:-:S02]  /*3210*/  FSEL R115, R108, -INF , !P1 ;  /* 0xff8000006c737808 */ /* 0x000fc40004800000 */
[----:B------:R-:W-:Y:S01]  /*3220*/  FSEL R190, R110, -INF , !P2 ;  /* 0xff8000006ebe7808 */ /* 0x000fe20005000000 */
[----:B------:R-:W-:Y:S01]  /*3230*/  HMMA.16816.F32.BF16 R88, R140, R122, R88 ;  /* 0x0000007a8c58723c */ /* 0x000fe20000041858 */
[----:B------:R-:W-:Y:S02]  /*3240*/  FSEL R171, R109, -INF , !P0 ;  /* 0xff8000006dab7808 */ /* 0x000fe40004000000 */
[CC--:B------:R-:W-:Y:S02]  /*3250*/  ISETP.GE.AND P4, PT, R12.reuse, R151.reuse, PT ;  /* 0x000000970c00720c */ /* 0x0c0fe40003f86270 */
[-C--:B------:R-:W-:Y:S02]  /*3260*/  ISETP.GE.AND P1, PT, R12, R150.reuse, PT ;  /* 0x000000960c00720c */ /* 0x080fe40003f26270 */
[C---:B------:R-:W-:Y:S01]  /*3270*/  ISETP.GE.AND P2, PT, R4.reuse, R151, PT ;  /* 0x000000970400720c */ /* 0x040fe20003f46270 */
[----:B------:R-:W1:Y:S01]  /*3280*/  LDSM.16.M88.4 R12, [R225+0x1c00] ;  /* 0x001c0000e10c783b */ /* 0x000e620000000200 */
[----:B------:R-:W-:-:S02]  /*3290*/  ISETP.GE.AND P0, PT, R4, R150, PT ;  /* 0x000000960400720c */ /* 0x000fc40003f06270 */
[----:B------:R-:W-:Y:S02]  /*32a0*/  IADD3 R4, R157, 0x50, RZ ;  /* 0x000000509d047810 */ /* 0x000fe40007ffe0ff */
        /* <DEDUP_REMOVED lines=15> */
[----:B------:R-:W-:Y:S02]  /*33a0*/  FSEL R182, R102, -INF , !P4 ;  /* 0xff80000066b67808 */ /* 0x000fe40006000000 */
[C---:B------:R-:W-:Y:S02]  /*33b0*/  IADD3 R104, R157.reuse, 0x59, RZ ;  /* 0x000000599d687810 */ /* 0x040fe40007ffe0ff */
[----:B------:R-:W-:-:S02]  /*33c0*/  IADD3 R102, R157, 0x60, RZ ;  /* 0x000000609d667810 */ /* 0x000fc40007ffe0ff */
[----:B------:R-:W-:Y:S01]  /*33d0*/  FSEL R101, R101, -INF , !P1 ;  /* 0xff80000065657808 */ /* 0x000fe20004800000 */
[C---:B-1----:R-:W-:Y:S01]  /*33e0*/  HMMA.16816.F32.BF16 R84, R140.reuse, R12, R84 ;  /* 0x0000000c8c54723c */ /* 0x042fe20000041854 */
[----:B------:R-:W-:Y:S02]  /*33f0*/  FSEL R178, R103, -INF , !P2 ;  /* 0xff80000067b27808 */ /* 0x000fe40005000000 */
[----:B------:R-:W-:Y:S02]  /*3400*/  FSEL R107, R96, -INF , !P0 ;  /* 0xff800000606b7808 */ /* 0x000fe40004000000 */
[----:B------:R-:W-:Y:S02]  /*3410*/  ISETP.GE.AND P1, PT, R104, R150, PT ;  /* 0x000000966800720c */ /* 0x000fe40003f26270 */
[----:B------:R-:W-:Y:S01]  /*3420*/  ISETP.GE.AND P2, PT, R102, R151, PT ;  /* 0x000000976600720c */ /* 0x000fe20003f46270 */
[----:B------:R-:W-:Y:S01]  /*3430*/  HMMA.16816.F32.BF16 R80, R140, R14, R80 ;  /* 0x0000000e8c50723c */ /* 0x000fe20000041850 */
        /* <DEDUP_REMOVED lines=8> */
[----:B------:R-:W1:Y:S01]  /*34c0*/  LDSM.16.M88.4 R96, [R225+0x2400] ;  /* 0x00240000e160783b */ /* 0x000e620000000200 */
[----:B------:R-:W-:Y:S02]  /*34d0*/  IADD3 R103, R157, 0x61, RZ ;  /* 0x000000619d677810 */ /* 0x000fe40007ffe0ff */
[----:B------:R-:W-:Y:S02]  /*34e0*/  ISETP.GE.AND P0, PT, R102, R150, PT ;  /* 0x000000966600720c */ /* 0x000fe40003f06270 */
[----:B------:R-:W-:Y:S02]  /*34f0*/  ISETP.GE.AND P5, PT, R103, R151, PT ;  /* 0x000000976700720c */ /* 0x000fe40003fa6270 */
[----:B------:R-:W-:Y:S01]  /*3500*/  IADD3 R12, R157, 0x69, RZ ;  /* 0x000000699d0c7810 */ /* 0x000fe20007ffe0ff */
[----:B--2---:R-:W-:Y:S01]  /*3510*/  HMMA.16816.F32.BF16 R76, R140, R4, R76 ;  /* 0x000000048c4c723c */ /* 0x004fe2000004184c */
        /* <DEDUP_REMOVED lines=21> */
[----:B------:R-:W-:Y:S01]  /*3670*/  FSEL R185, R85, -INF , !P2 ;  /* 0xff80000055b97808 */ /* 0x000fe20005000000 */
[----:B------:R-:W-:Y:S01]  /*3680*/  HMMA.16816.F32.BF16 R64, R140, R98, R64 ;  /* 0x000000628c40723c */ /* 0x000fe20000041840 */
[-C--:B------:R-:W-:Y:S02]  /*3690*/  ISETP.GE.AND P0, PT, R13, R150.reuse, PT ;  /* 0x000000960d00720c */ /* 0x080fe40003f06270 */
        /* <DEDUP_REMOVED lines=23> */
[C---:B------:R-:W-:Y:S01]  /*3810*/  IADD3 R76, R157.reuse, 0x90, RZ ;  /* 0x000000909d4c7810 */ /* 0x040fe20007ffe0ff */
[----:B-1----:R-:W-:Y:S01]  /*3820*/  HMMA.16816.F32.BF16 R120, R140, R12, R60 ;  /* 0x0000000c8c78723c */ /* 0x002fe2000004183c */
[----:B------:R-:W-:Y:S01]  /*3830*/  IADD3 R77, R157, 0x91, RZ ;  /* 0x000000919d4d7810 */ /* 0x000fe20007ffe0ff */
[----:B------:R-:W1:Y:S01]  /*3840*/  LDSM.16.M88.4 R60, [R225+0x3000] ;  /* 0x00300000e13c783b */ /* 0x000e620000000200 */
[----:B------:R-:W-:-:S02]  /*3850*/  FSEL R158, R78, -INF , !P5 ;  /* 0xff8000004e9e7808 */ /* 0x000fc40006800000 */
[----:B------:R-:W-:Y:S02]  /*3860*/  FSEL R195, R72, -INF , !P2 ;  /* 0xff80000048c37808 */ /* 0x000fe40005000000 */
[----:B------:R-:W-:Y:S01]  /*3870*/  FSEL R146, R74, -INF , !P0 ;  /* 0xff8000004a927808 */ /* 0x000fe20004000000 */
[----:B------:R-:W-:Y:S01]  /*3880*/  HMMA.16816.F32.BF16 R56, R140, R14, R56 ;  /* 0x0000000e8c38723c */ /* 0x000fe20000041838 */
[C---:B------:R-:W-:Y:S02]  /*3890*/  ISETP.GE.AND P5, PT, R80.reuse, R151, PT ;  /* 0x000000975000720c */ /* 0x040fe40003fa6270 */
[-C--:B------:R-:W-:Y:S02]  /*38a0*/  ISETP.GE.AND P4, PT, R80, R150.reuse, PT ;  /* 0x000000965000720c */ /* 0x080fe40003f86270 */
[----:B------:R-:W-:Y:S02]  /*38b0*/  FSEL R156, R79, -INF , !P1 ;  /* 0xff8000004f9c7808 */ /* 0x000fe40004800000 */
[----:B------:R-:W-:-:S02]  /*38c0*/  ISETP.GE.AND P2, PT, R76, R150, PT ;  /* 0x000000964c00720c */ /* 0x000fc40003f46270 */
[-C--:B------:R-:W-:Y:S02]  /*38d0*/  ISETP.GE.AND P0, PT, R77, R151.reuse, PT ;  /* 0x000000974d00720c */ /* 0x080fe40003f06270 */
[----:B------:R-:W-:Y:S02]  /*38e0*/  ISETP.GE.AND P1, PT, R76, R151, PT ;  /* 0x000000974c00720c */ /* 0x000fe40003f26270 */
[C---:B------:R-:W-:Y:S02]  /*38f0*/  IADD3 R72, R157.reuse, 0x98, RZ ;  /* 0x000000989d487810 */ /* 0x040fe40007ffe0ff */
[----:B------:R-:W-:Y:S02]  /*3900*/  IADD3 R12, R157, 0x99, RZ ;  /* 0x000000999d0c7810 */ /* 0x000fe40007ffe0ff */
[----:B------:R-:W-:Y:S02]  /*3910*/  FSEL R197, R73, -INF , !P5 ;  /* 0xff80000049c57808 */ /* 0x000fe40006800000 */
[----:B------:R-:W-:-:S02]  /*3920*/  FSEL R144, R75, -INF , !P4 ;  /* 0xff8000004b907808 */ /* 0x000fc40006000000 */
[----:B------:R-:W-:Y:S02]  /*3930*/  FSEL R138, R70, -INF , !P2 ;  /* 0xff800000468a7808 */ /* 0x000fe40005000000 */
[----:B------:R-:W-:Y:S01]  /*3940*/  FSEL R201, R69, -INF , !P0 ;  /* 0xff80000045c97808 */ /* 0x000fe20004000000 */
[C---:B--2---:R-:W-:Y:S01]  /*3950*/  HMMA.16816.F32.BF16 R52, R140.reuse, R4, R52 ;  /* 0x000000048c34723c */ /* 0x044fe20000041834 */
[-C--:B------:R-:W-:Y:S02]  /*3960*/  ISETP.GE.AND P5, PT, R77, R150.reuse, PT ;  /* 0x000000964d00720c */ /* 0x080fe40003fa6270 */
[-C--:B------:R-:W-:Y:S02]  /*3970*/  ISETP.GE.AND P4, PT, R72, R151.reuse, PT ;  /* 0x000000974800720c */ /* 0x080fe40003f86270 */
[----:B------:R-:W-:Y:S02]  /*3980*/  FSEL R199, R68, -INF , !P1 ;  /* 0xff80000044c77808 */ /* 0x000fe40004800000 */
[C---:B------:R-:W-:Y:S01]  /*3990*/  ISETP.GE.AND P2, PT, R12.reuse, R151, PT ;  /* 0x000000970c00720c */ /* 0x040fe20003f46270 */
[----:B------:R-:W-:Y:S01]  /*39a0*/  HMMA.16816.F32.BF16 R48, R140, R6, R48 ;  /* 0x000000068c30723c */ /* 0x000fe20000041830 */
[----:B------:R-:W-:-:S02]  /*39b0*/  ISETP.GE.AND P0, PT, R12, R150, PT ;  /* 0x000000960c00720c */ /* 0x000fc40003f06270 */
[----:B------:R-:W-:Y:S02]  /*39c0*/  ISETP.GE.AND P1, PT, R72, R150, PT ;  /* 0x000000964800720c */ /* 0x000fe40003f26270 */
[C---:B------:R-:W-:Y:S02]  /*39d0*/  IADD3 R12, R157.reuse, 0xa0, RZ ;  /* 0x000000a09d0c7810 */ /* 0x040fe40007ffe0ff */
[----:B------:R-:W-:Y:S01]  /*39e0*/  IADD3 R13, R157, 0xa1, RZ ;  /* 0x000000a19d0d7810 */ /* 0x000fe20007ffe0ff */
[----:B-1----:R-:W-:Y:S01]  /*39f0*/  HMMA.16816.F32.BF16 R44, R140, R60, R44 ;  /* 0x0000003c8c2c723c */ /* 0x002fe2000004182c */
[----:B------:R-:W-:Y:S02]  /*3a00*/  FSEL R136, R71, -INF , !P5 ;  /* 0xff80000047887808 */ /* 0x000fe40006800000 */
[----:B------:R-:W-:Y:S02]  /*3a10*/  FSEL R205, R64, -INF , !P4 ;  /* 0xff80000040cd7808 */ /* 0x000fe40006000000 */
[----:B------:R-:W-:-:S02]  /*3a20*/  ISETP.GE.AND P5, PT, R12, R151, PT ;  /* 0x000000970c00720c */ /* 0x000fc40003fa6270 */
[----:B------:R-:W-:Y:S01]  /*3a30*/  ISETP.GE.AND P4, PT, R12, R150, PT ;  /* 0x000000960c00720c */ /* 0x000fe20003f86270 */
[----:B------:R-:W-:Y:S01]  /*3a40*/  HMMA.16816.F32.BF16 R40, R140, R62, R40 ;  /* 0x0000003e8c28723c */ /* 0x000fe20000041828 */
[----:B------:R-:W-:Y:S02]  /*3a50*/  FSEL R130, R66, -INF , !P1 ;  /* 0xff80000042827808 */ /* 0x000fe40004800000 */
[----:B------:R-:W-:Y:S02]  /*3a60*/  ISETP.GE.AND P1, PT, R13, R151, PT ;  /* 0x000000970d00720c */ /* 0x000fe40003f26270 */
[C---:B------:R-:W-:Y:S02]  /*3a70*/  IADD3 R12, R157.reuse, 0xa8, RZ ;  /* 0x000000a89d0c7810 */ /* 0x040fe40007ffe0ff */
[----:B------:R-:W-:Y:S02]  /*3a80*/  IADD3 R4, R157, 0xa9, RZ ;  /* 0x000000a99d047810 */ /* 0x000fe40007ffe0ff */
        /* <DEDUP_REMOVED lines=8> */
[C---:B------:R-:W-:Y:S01]  /*3b10*/  ISETP.GE.AND P4, PT, R4.reuse, R151, PT ;  /* 0x000000970400720c */ /* 0x040fe20003f86270 */
[----:B------:R-:W1:Y:S01]  /*3b20*/  LDSM.16.M88.4 R12, [R225+0x3400] ;  /* 0x00340000e10c783b */ /* 0x000e620000000200 */
[----:B------:R-:W-:Y:S02]  /*3b30*/  ISETP.GE.AND P1, PT, R4, R150, PT ;  /* 0x000000960400720c */ /* 0x000fe40003f26270 */
        /* <DEDUP_REMOVED lines=15> */
[----:B------:R-:W2:Y:S01]  /*3c30*/  LDSM.16.M88.4 R4, [R225+0x3800] ;  /* 0x00380000e104783b */ /* 0x000ea20000000200 */
[----:B------:R-:W-:Y:S02]  /*3c40*/  IADD3 R57, R157, 0xb9, RZ ;  /* 0x000000b99d397810 */ /* 0x000fe40007ffe0ff */
[----:B------:R-:W-:Y:S02]  /*3c50*/  FSEL R106, R54, -INF , !P0 ;  /* 0xff800000366a7808 */ /* 0x000fe40004000000 */
[----:B------:R-:W-:Y:S02]  /*3c60*/  FSEL R54, R53, -INF , !P5 ;  /* 0xff80000035367808 */ /* 0x000fe40006800000 */
[C---:B------:R-:W-:Y:S01]  /*3c70*/  ISETP.GE.AND P0, PT, R57.reuse, R151, PT ;  /* 0x000000973900720c */ /* 0x040fe20003f06270 */
[----:B-1----:R-:W-:Y:S01]  /*3c80*/  HMMA.16816.F32.BF16 R36, R140, R12, R36 ;  /* 0x0000000c8c24723c */ /* 0x002fe20000041824 */
[----:B------:R-:W-:Y:S02]  /*3c90*/  ISETP.GE.AND P5, PT, R57, R150, PT ;  /* 0x000000963900720c */ /* 0x000fe40003fa6270 */
[----:B------:R-:W-:-:S02]  /*3ca0*/  FSEL R53, R48, -INF , !P1 ;  /* 0xff80000030357808 */ /* 0x000fc40004800000 */
[----:B------:R-:W-:Y:S02]  /*3cb0*/  FSEL R96, R50, -INF , !P2 ;  /* 0xff80000032607808 */ /* 0x000fe40005000000 */
[----:B------:R-:W-:Y:S01]  /*3cc0*/  FSEL R247, R49, -INF , !P0 ;  /* 0xff80000031f77808 */ /* 0x000fe20004000000 */
[----:B------:R-:W-:Y:S01]  /*3cd0*/  HMMA.16816.F32.BF16 R32, R140, R14, R32 ;  /* 0x0000000e8c20723c */ /* 0x000fe20000041820 */
[----:B------:R-:W-:Y:S02]  /*3ce0*/  FSEL R94, R51, -INF , !P5 ;  /* 0xff800000335e7808 */ /* 0x000fe40006800000 */
[----:B------:R-:W1:Y:S01]  /*3cf0*/  LDSM.16.M88.4 R48, [R225+0x3c00] ;  /* 0x003c0000e130783b */ /* 0x000e620000000200 */
[----:B------:R-:W-:Y:S01]  /*3d00*/  FSEL R104, R55, -INF , !P4 ;  /* 0xff80000037687808 */ /* 0x000fe20006000000 */
[----:B------:R-:W-:-:S04]  /*3d10*/  DEPBAR.LE SB0, 0x0 ;  /* 0x000080000000791a */ /* 0x000fc80000000000 */
[C---:B------:R-:W-:Y:S02]  /*3d20*/  IADD3 R57, R157.reuse, 0xc0, RZ ;  /* 0x000000c09d397810 */ /* 0x040fe40007ffe0ff */
[----:B------:R-:W-:Y:S02]  /*3d30*/  IADD3 R55, R157, 0xc1, RZ ;  /* 0x000000c19d377810 */ /* 0x000fe40007ffe0ff */
[-C--:B------:R-:W-:Y:S02]  /*3d40*/  ISETP.GE.AND P1, PT, R57, R150.reuse, PT ;  /* 0x000000963900720c */ /* 0x080fe40003f26270 */
[C---:B------:R-:W-:Y:S02]  /*3d50*/  ISETP.GE.AND P2, PT, R55.reuse, R151, PT ;  /* 0x000000973700720c */ /* 0x040fe40003f46270 */
[----:B------:R-:W-:Y:S02]  /*3d60*/  ISETP.GE.AND P0, PT, R55, R150, PT ;  /* 0x000000963700720c */ /* 0x000fe40003f06270 */
[----:B------:R-:W-:-:S02]  /*3d70*/  IADD3 R12, R157, 0xc9, RZ ;  /* 0x000000c99d0c7810 */ /* 0x000fc40007ffe0ff */
[----:B------:R-:W-:Y:S02]  /*3d80*/  IADD3 R55, R157, 0xc8, RZ ;  /* 0x000000c89d377810 */ /* 0x000fe40007ffe0ff */
[-C--:B------:R-:W-:Y:S01]  /*3d90*/  ISETP.GE.AND P4, PT, R57, R151.reuse, PT ;  /* 0x000000973900720c */ /* 0x080fe20003f86270 */
[C---:B--2---:R-:W-:Y:S01]  /*3da0*/  HMMA.16816.F32.BF16 R28, R140.reuse, R4, R28 ;  /* 0x000000048c1c723c */ /* 0x044fe2000004181c */
[----:B------:R-:W-:Y:S02]  /*3db0*/  FSEL R88, R46, -INF , !P1 ;  /* 0xff8000002e587808 */ /* 0x000fe40004800000 */
[----:B------:R-:W-:Y:S02]  /*3dc0*/  FSEL R187, R45, -INF , !P2 ;  /* 0xff8000002dbb7808 */ /* 0x000fe40005000000 */
[CC--:B------:R-:W-:Y:S02]  /*3dd0*/  ISETP.GE.AND P1, PT, R12.reuse, R151.reuse, PT ;  /* 0x000000970c00720c */ /* 0x0c0fe40003f26270 */
[----:B------:R-:W-:Y:S01]  /*3de0*/  ISETP.GE.AND P2, PT, R12, R150, PT ;  /* 0x000000960c00720c */ /* 0x000fe20003f46270 */
[----:B------:R-:W-:Y:S01]  /*3df0*/  HMMA.16816.F32.BF16 R24, R140, R6, R24 ;  /* 0x000000068c18723c */ /* 0x000fe20000041818 */
[----:B------:R-:W-:-:S02]  /*3e00*/  ISETP.GE.AND P5, PT, R55, R151, PT ;  /* 0x000000973700720c */ /* 0x000fc40003fa6270 */
[----:B------:R-:W-:Y:S02]  /*3e10*/  IADD3 R12, R157, 0xd0, RZ ;  /* 0x000000d09d0c7810 */ /* 0x000fe40007ffe0ff */
[----:B------:R-:W-:Y:S02]  /*3e20*/  FSEL R203, R44, -INF , !P4 ;  /* 0xff8000002ccb7808 */ /* 0x000fe40006000000 */
[----:B------:R-:W-:Y:S02]  /*3e30*/  ISETP.GE.AND P4, PT, R55, R150, PT ;  /* 0x000000963700720c */ /* 0x000fe40003f86270 */
[----:B------:R-:W-:Y:S02]  /*3e40*/  FSEL R82, R47, -INF , !P0 ;  /* 0xff8000002f527808 */ /* 0x000fe40004000000 */
[----:B------:R-:W-:Y:S01]  /*3e50*/  IADD3 R13, R157, 0xd1, RZ ;  /* 0x000000d19d0d7810 */ /* 0x000fe20007ffe0ff */
[----:B-1----:R-:W-:Y:S01]  /*3e60*/  HMMA.16816.F32.BF16 R20, R140, R48, R20 ;  /* 0x000000308c14723c */ /* 0x002fe20000041814 */
[----:B------:R-:W-:-:S02]  /*3e70*/  ISETP.GE.AND P0, PT, R12, R151, PT ;  /* 0x000000970c00720c */ /* 0x000fc40003f06270 */
[----:B------:R-:W-:Y:S02]  /*3e80*/  FSEL R99, R40, -INF , !P5 ;  /* 0xff80000028637808 */ /* 0x000fe40006800000 */
[----:B------:R-:W-:Y:S02]  /*3e90*/  ISETP.GE.AND P5, PT, R12, R150, PT ;  /* 0x000000960c00720c */ /* 0x000fe40003fa6270 */
[C---:B------:R-:W-:Y:S01]  /*3ea0*/  IADD3 R12, R157.reuse, 0xd8, RZ ;  /* 0x000000d89d0c7810 */ /* 0x040fe20007ffe0ff */
[----:B------:R-:W-:Y:S01]  /*3eb0*/  HMMA.16816.F32.BF16 R16, R140, R50, R16 ;  /* 0x000000328c10723c */ /* 0x000fe20000041810 */
[----:B------:R-:W-:Y:S02]  /*3ec0*/  IADD3 R4, R157, 0xd9, RZ ;  /* 0x000000d99d047810 */ /* 0x000fe40007ffe0ff */
[----:B------:R-:W-:Y:S01]  /*3ed0*/  FSEL R80, R42, -INF , !P4 ;  /* 0xff8000002a507808 */ /* 0x000fe20006000000 */
[----:B------:R-:W-:Y:S01]  /*3ee0*/  BAR.SYNC.DEFER_BLOCKING 0x0 ;  /* 0x0000000000007b1d */ /* 0x000fe20000010000 */
[----:B------:R-:W-:-:S02]  /*3ef0*/  ISETP.GE.AND P4, PT, R13, R151, PT ;  /* 0x000000970d00720c */ /* 0x000fc40003f86270 */
[----:B------:R-:W-:Y:S02]  /*3f00*/  FSEL R135, R36, -INF , !P0 ;  /* 0xff80000024877808 */ /* 0x000fe40004000000 */
[----:B------:R-:W-:Y:S02]  /*3f10*/  FSEL R36, R38, -INF , !P5 ;  /* 0xff80000026247808 */ /* 0x000fe40006800000 */
[----:B------:R-:W-:Y:S02]  /*3f20*/  ISETP.GE.AND P0, PT, R12, R150, PT ;  /* 0x000000960c00720c */ /* 0x000fe40003f06270 */
[----:B------:R-:W-:Y:S02]  /*3f30*/  ISETP.GE.AND P5, PT, R4, R151, PT ;  /* 0x000000970400720c */ /* 0x000fe40003fa6270 */
[----:B------:R-:W-:Y:S02]  /*3f40*/  IADD3 R5, R157, 0xe1, RZ ;  /* 0x000000e19d057810 */ /* 0x000fe40007ffe0ff */
[----:B------:R-:W-:-:S02]  /*3f50*/  FSEL R169, R41, -INF , !P1 ;  /* 0xff80000029a97808 */ /* 0x000fc40004800000 */
[----:B------:R-:W-:Y:S02]  /*3f60*/  FSEL R76, R43, -INF , !P2 ;  /* 0xff8000002b4c7808 */ /* 0x000fe40005000000 */
[----:B------:R-:W-:Y:S02]  /*3f70*/  FSEL R139, R37, -INF , !P4 ;  /* 0xff800000258b7808 */ /* 0x000fe40006000000 */
[-C--:B------:R-:W-:Y:S02]  /*3f80*/  ISETP.GE.AND P1, PT, R13, R150.reuse, PT ;  /* 0x000000960d00720c */ /* 0x080fe40003f26270 */
[----:B------:R-:W-:Y:S02]  /*3f90*/  ISETP.GE.AND P2, PT, R12, R151, PT ;  /* 0x000000970c00720c */ /* 0x000fe40003f46270 */
[----:B------:R-:W-:Y:S02]  /*3fa0*/  ISETP.GE.AND P4, PT, R4, R150, PT ;  /* 0x000000960400720c */ /* 0x000fe40003f86270 */
        /* <DEDUP_REMOVED lines=9> */
[-C--:B------:R-:W-:Y:S02]  /*4040*/  ISETP.GE.AND P2, PT, R4, R150.reuse, PT ;  /* 0x000000960400720c */ /* 0x080fe40003f46270 */
[----:B------:R-:W-:Y:S02]  /*4050*/  IADD3 R4, R157, 0xe8, RZ ;  /* 0x000000e89d047810 */ /* 0x000fe40007ffe0ff */
[----:B------:R-:W-:Y:S02]  /*4060*/  FSEL R132, R29, -INF , !P0 ;  /* 0xff8000001d847808 */ /* 0x000fe40004000000 */
[----:B------:R-:W-:-:S02]  /*4070*/  ISETP.GE.AND P0, PT, R5, R150, PT ;  /* 0x000000960500720c */ /* 0x000fc40003f06270 */
[----:B------:R-:W-:Y:S02]  /*4080*/  FSEL R40, R35, -INF , !P4 ;  /* 0xff80000023287808 */ /* 0x000fe40006000000 */
[----:B------:R-:W-:Y:S02]  /*4090*/  FSEL R252, R28, -INF , !P1 ;  /* 0xff8000001cfc7808 */ /* 0x000fe40004800000 */
[C---:B------:R-:W-:Y:S02]  /*40a0*/  ISETP.GE.AND P4, PT, R4.reuse, R151, PT ;  /* 0x000000970400720c */ /* 0x040fe40003f86270 */
[----:B------:R-:W-:Y:S02]  /*40b0*/  ISETP.GE.AND P1, PT, R4, R150, PT ;  /* 0x000000960400720c */ /* 0x000fe40003f26270 */
[----:B------:R-:W-:Y:S02]  /*40c0*/  IADD3 R4, R157, 0xf0, RZ ;  /* 0x000000f09d047810 */ /* 0x000fe40007ffe0ff */
[----:B------:R-:W-:-:S02]  /*40d0*/  FSEL R43, R27, -INF , !P0 ;  /* 0xff8000001b2b7808 */ /* 0x000fc40004000000 */
[----:B------:R-:W-:Y:S02]  /*40e0*/  ISETP.GT.AND P0, PT, R235, R230, PT ;  /* 0x000000e6eb00720c */ /* 0x000fe40003f04270 */
[----:B------:R-:W-:Y:S02]  /*40f0*/  FSEL R39, R30, -INF , !P2 ;  /* 0xff8000001e277808 */ /* 0x000fe40005000000 */
[----:B------:R-:W-:Y:S02]  /*4100*/  FSEL R45, R31, -INF , !P5 ;  /* 0xff8000001f2d7808 */ /* 0x000fe40006800000 */
[----:B------:R-:W-:Y:S02]  /*4110*/  FSEL R112, R24, -INF , !P4 ;  /* 0xff80000018707808 */ /* 0x000fe40006000000 */
[-C--:B------:R-:W-:Y:S02]  /*4120*/  ISETP.GE.AND P2, PT, R5, R151.reuse, PT ;  /* 0x000000970500720c */ /* 0x080fe40003f46270 */
        /* <DEDUP_REMOVED lines=9> */
[----:B------:R-:W-:Y:S02]  /*41c0*/  ISETP.GE.AND P2, PT, R5, R150, PT ;  /* 0x000000960500720c */ /* 0x000fe40003f46270 */
[CC--:B------:R-:W-:Y:S02]  /*41d0*/  ISETP.GE.AND P5, PT, R157.reuse, R151.reuse, PT ;  /* 0x000000979d00720c */ /* 0x0c0fe40003fa6270 */
[----:B------:R-:W-:Y:S02]  /*41e0*/  ISETP.GE.AND P4, PT, R4, R151, PT ;  /* 0x000000970400720c */ /* 0x000fe40003f86270 */
[----:B------:R-:W-:-:S02]  /*41f0*/  IADD3 R157, R157, 0xf9, RZ ;  /* 0x000000f99d9d7810 */ /* 0x000fc40007ffe0ff */
[----:B------:R-:W-:Y:S02]  /*4200*/  FSEL R46, R21, -INF , !P1 ;  /* 0xff800000152e7808 */ /* 0x000fe40004800000 */
[----:B------:R-:W-:Y:S02]  /*4210*/  FSEL R41, R23, -INF , !P2 ;  /* 0xff80000017297808 */ /* 0x000fe40005000000 */
[----:B------:R-:W-:Y:S02]  /*4220*/  FSEL R50, R16, -INF , !P4 ;  /* 0xff80000010327808 */ /* 0x000fe40006000000 */
[-C--:B------:R-:W-:Y:S01]  /*4230*/  ISETP.GE.AND P1, PT, R4, R150.reuse, PT ;  /* 0x000000960400720c */ /* 0x080fe20003f26270 */
[----:B------:R-:W-:Y:S01]  /*4240*/  IMAD.IADD R4, R155, 0x1, R208 ;  /* 0x000000019b047824 */ /* 0x000fe200078e02d0 */
[C---:B------:R-:W-:Y:S02]  /*4250*/  ISETP.GE.AND P3, PT, R157.reuse, R151, PT ;  /* 0x000000979d00720c */ /* 0x040fe40003f66270 */
[----:B------:R-:W-:-:S02]  /*4260*/  ISETP.GE.AND P2, PT, R157, R150, PT ;  /* 0x000000969d00720c */ /* 0x000fc40003f46270 */
[----:B------:R-:W-:Y:S02]  /*4270*/  @!P0 LEA R240, P4, R148, c[0x0][0x168], 0x1 ;  /* 0x00005a0094f08a11 */ /* 0x000fe400078808ff */
[----:B------:R-:W-:Y:S02]  /*4280*/  FSEL R8, R8, -INF , !P5 ;  /* 0xff80000008087808 */ /* 0x000fe40006800000 */
[----:B------:R-:W-:Y:S02]  /*4290*/  FSEL R48, R18, -INF , !P1 ;  /* 0xff80000012307808 */ /* 0x000fe40004800000 */
[----:B------:R-:W-:Y:S02]  /*42a0*/  FSEL R49, R17, -INF , !P3 ;  /* 0xff80000011317808 */ /* 0x000fe40005800000 */
[----:B------:R-:W-:Y:S02]  /*42b0*/  FSEL R47, R19, -INF , !P2 ;  /* 0xff800000132f7808 */ /* 0x000fe40005000000 */
[----:B------:R-:W-:-:S02]  /*42c0*/  @!P0 LEA.HI.X R241, R148, c[0x0][0x16c], R149, 0x1, P4 ;  /* 0x00005b0094f18a11 */ /* 0x000fc400020f0c95 */
[----:B------:R-:W-:Y:S01]  /*42d0*/  IADD3 R208, R225, 0x3c00, RZ ;  /* 0x00003c00e1d07810 */ /* 0x000fe20007ffe0ff */
[----:B------:R-:W-:Y:S05]  /*42e0*/  @!P0 BRA `(.L_x_2228) ;  /* 0x000005c000008947 */ /* 0x000fea0003800000 */
[----:B------:R-:W-:Y:S05]  /*42f0*/  @!P6 BRA `(.L_x_2229) ;  /* 0x000003800000e947 */ /* 0x000fea0003800000 */
[----:B------:R-:W1:Y:S01]  /*4300*/  I2F.RP R5, R154 ;  /* 0x0000009a00057306 */ /* 0x000e620000209400 */
[C---:B------:R-:W-:Y:S02]  /*4310*/  IADD3 R14, R0.reuse, -0x100, RZ ;  /* 0xffffff00000e7810 */ /* 0x040fe40007ffe0ff */
[----:B------:R-:W-:Y:S02]  /*4320*/  IABS R12, R0 ;  /* 0x00000000000c7213 */ /* 0x000fe40000000000 */
[----:B------:R-:W-:Y:S02]  /*4330*/  IABS R6, R14 ;  /* 0x0000000e00067213 */ /* 0x000fe40000000000 */
[----:B------:R-:W-:Y:S02]  /*4340*/  LOP3.LUT R0, R0, c[0x0][0x2d0], RZ, 0x3c, !PT ;  /* 0x0000b40000007a12 */ /* 0x000fe400078e3cff */
[----:B------:R-:W-:-:S02]  /*4350*/  LOP3.LUT R14, R14, c[0x0][0x2d0], RZ, 0x3c, !PT ;  /* 0x0000b4000e0e7a12 */ /* 0x000fc400078e3cff */
[----:B------:R-:W-:Y:S02]  /*4360*/  ISETP.GE.AND P2, PT, R0, RZ, PT ;  /* 0x000000ff0000720c */ /* 0x000fe40003f46270 */
        /* <DEDUP_REMOVED lines=23> */
[----:B------:R-:W-:-:S09]  /*44e0*/  ISETP.NE.AND P1, PT, RZ, c[0x0][0x2d0], PT ;  /* 0x0000b400ff007a0c */ /* 0x000fd20003f25270 */
        /* <DEDUP_REMOVED lines=25> */
.L_x_2229:
[----:B------:R-:W-:-:S04]  /*4680*/  LEA R6, -R2, RZ, 0x8 ;  /* 0x000000ff02067211 */ /* 0x000fc800078e41ff */
[----:B------:R-:W-:Y:S02]  /*4690*/  SHF.R.S32.HI R0, RZ, 0x1f, R6 ;  /* 0x0000001fff007819 */ /* 0x000fe40000011406 */
.L_x_2230:
        /* <DEDUP_REMOVED lines=33> */
.L_x_2228:
[----:B------:R-:W-:Y:S02]  /*48b0*/  FMNMX.FTZ R5, R8, R145, !PT ;  /* 0x0000009108057209 */ /* 0x000fe40007810000 */
[----:B------:R-:W-:-:S02]  /*48c0*/  ISETP.GT.AND P3, PT, R235, R230, PT ;  /* 0x000000e6eb00720c */ /* 0x000fc40003f64270 */
        /* <DEDUP_REMOVED lines=114> */
[----:B-1----:R-:W-:Y:S01]  /*4ff0*/  F2FP.BF16.PACK_AB R20, R119, R121 ;  /* 0x000000797714723e */ /* 0x002fe200000010ff */
        /* <DEDUP_REMOVED lines=162> */
[----:B------:R-:W-:Y:S01]  /*5a20*/  FFMA.FTZ R170, R168, c[0x0][0x23c], -R51 ;  /* 0x00008f00a8aa7a23 */ /* 0x000fe20000010833 */
        /* <DEDUP_REMOVED lines=34> */
[----:B------:R-:W-:Y:S02]  /*5c50*/  FADD.FTZ R244, R244, R115 ;  /* 0x00000073f4f47221 */ /* 0x000fe40000010000 */
[--C-:B------:R-:W-:Y:S01]  /*5c60*/  FFMA.FTZ R94, R94, c[0x0][0x23c], -R51.reuse ;  /* 0x00008f005e5e7a23 */ /* 0x100fe20000010833 */
        /* <DEDUP_REMOVED lines=18> */
[----:B------:R-:W-:Y:S01]  /*5d90*/  FFMA.FTZ R156, R123, c[0x0][0x23c], -R75 ;  /* 0x00008f007b9c7a23 */ /* 0x000fe2000001084b */
        /* <DEDUP_REMOVED lines=12> */
[----:B------:R-:W-:Y:S01]  /*5e60*/  FFMA.FTZ R246, R47, c[0x0][0x23c], -R51 ;  /* 0x00008f002ff67a23 */ /* 0x000fe20000010833 */
        /* <DEDUP_REMOVED lines=111> */
[----:B------:R-:W1:Y:S01]  /*6560*/  MUFU.EX2 R119, R114 ;  /* 0x0000007200777308 */ /* 0x000e620000000800 */
[----:B------:R-:W4:Y:S02]  /*6570*/  LDSM.16.MT88.4 R12, [R223+0x7800] ;  /* 0x00780000df0c783b */ /* 0x000f240000004200 */
[----:B------:R-:W-:Y:S01]  /*6580*/  FADD.FTZ R109, R109, R110 ;  /* 0x0000006e6d6d7221 */ /* 0x000fe20000010000 */
[----:B--2---:R-:W-:Y:S03]  /*6590*/  HMMA.16816.F32.BF16 R24, R32, R28, R24 ;  /* 0x0000001c2018723c */ /* 0x004fe60000041818 */
[----:B------:R-:W-:Y:S01]  /*65a0*/  FADD.FTZ R140, R140, R109 ;  /* 0x0000006d8c8c7221 */ /* 0x000fe20000010000 */
[----:B------:R-:W-:Y:S01]  /*65b0*/  MUFU.EX2 R100, R100 ;  /* 0x0000006400647308 */ /* 0x000fe20000000800 */
[----:B------:R-:W-:-:S03]  /*65c0*/  FFMA.FTZ R109, R104, c[0x0][0x23c], -R51 ;  /* 0x00008f00686d7a23 */ /* 0x000fc60000010833 */
[----:B------:R-:W-:Y:S04]  /*65d0*/  HMMA.16816.F32.BF16 R28, R32, R30, R20 ;  /* 0x0000001e201c723c */ /* 0x000fe80000041814 */
[----:B------:R2:W-:Y:S03]  /*65e0*/  MUFU.EX2 R104, R106 ;  /* 0x0000006a00687308 */ /* 0x0005e60000000800 */
[----:B------:R-:W-:Y:S01]  /*65f0*/  F2FP.BF16.PACK_AB R32, R58, R59 ;  /* 0x0000003b3a20723e */ /* 0x000fe200000010ff */
[----:B------:R-:W-:Y:S01]  /*6600*/  FADD.FTZ R21, R103, R140 ;  /* 0x0000008c67157221 */ /* 0x000fe20000010000 */
[----:B------:R-:W-:Y:S02]  /*6610*/  F2FP.BF16.PACK_AB R33, R118, R163 ;  /* 0x000000a37621723e */ /* 0x000fe400000010ff */
[----:B------:R-:W-:Y:S01]  /*6620*/  F2FP.BF16.PACK_AB R34, R56, R57 ;  /* 0x000000393822723e */ /* 0x000fe200000010ff */
[----:B------:R-:W-:Y:S01]  /*6630*/  FADD.FTZ R126, R126, R21 ;  /* 0x000000157e7e7221 */ /* 0x000fe20000010000 */
[----:B-1----:R-:W-:Y:S01]  /*6640*/  F2FP.BF16.PACK_AB R35, R119, R122 ;  /* 0x0000007a7723723e */ /* 0x002fe200000010ff */
[----:B------:R-:W1:Y:S01]  /*6650*/  LDSM.16.MT88.4 R20, [R224+0x7c00] ;  /* 0x007c0000e014783b */ /* 0x000e620000004200 */
[----:B------:R-:W5:Y:S05]  /*6660*/  MUFU.EX2 R103, R109 ;  /* 0x0000006d00677308 */ /* 0x000f6a0000000800 */
[C---:B---3--:R-:W-:Y:S03]  /*6670*/  HMMA.16816.F32.BF16 R8, R32.reuse, R16, R8 ;  /* 0x000000102008723c */ /* 0x048fe60000041808 */
[----:B------:R-:W-:Y:S04]  /*6680*/  MUFU.EX2 R99, R99 ;  /* 0x0000006300637308 */ /* 0x000fe80000000800 */
[----:B------:R-:W-:Y:S01]  /*6690*/  FADD.FTZ R17, R97, R142 ;  /* 0x0000008e61117221 */ /* 0x000fe20000010000 */
[----:B------:R-:W-:Y:S01]  /*66a0*/  HMMA.16816.F32.BF16 R4, R32, R18, R4 ;  /* 0x000000122004723c */ /* 0x000fe20000041804 */
[----:B------:R-:W-:-:S02]  /*66b0*/  FADD.FTZ R97, R95, R126 ;  /* 0x0000007e5f617221 */ /* 0x000fc40000010000 */
[----:B------:R-:W-:Y:S01]  /*66c0*/  FADD.FTZ R17, R124, R17 ;  /* 0x000000117c117221 */ /* 0x000fe20000010000 */
[----:B------:R-:W3:Y:S01]  /*66d0*/  MUFU.EX2 R95, R96 ;  /* 0x00000060005f7308 */ /* 0x000ee20000000800 */
[----:B------:R-:W-:Y:S02]  /*66e0*/  FADD.FTZ R120, R120, R97 ;  /* 0x0000006178787221 */ /* 0x000fe40000010000 */
[----:B--2---:R-:W-:Y:S01]  /*66f0*/  FADD.FTZ R106, R134, R17 ;  /* 0x00000011866a7221 */ /* 0x004fe20000010000 */
[----:B----4-:R-:W-:Y:S01]  /*6700*/  HMMA.16816.F32.BF16 R24, R32, R12, R24 ;  /* 0x0000000c2018723c */ /* 0x010fe20000041818 */
[----:B------:R-:W-:Y:S01]  /*6710*/  FADD.FTZ R93, R93, R120 ;  /* 0x000000785d5d7221 */ /* 0x000fe20000010000 */
[----:B------:R-:W2:Y:S01]  /*6720*/  LDSM.16.MT88.4 R16, [R223+0x7c00] ;  /* 0x007c0000df10783b */ /* 0x000ea20000004200 */
[----:B------:R-:W-:Y:S01]  /*6730*/  FADD.FTZ R106, R105, R106 ;  /* 0x0000006a696a7221 */ /* 0x000fe20000010000 */
[----:B------:R-:W-:Y:S01]  /*6740*/  MUFU.EX2 R184, R184 ;  /* 0x000000b800b87308 */ /* 0x000fe20000000800 */
[----:B------:R-:W-:-:S02]  /*6750*/  FADD.FTZ R116, R116, R93 ;  /* 0x0000005d74747221 */ /* 0x000fc40000010000 */
[----:B------:R-:W-:Y:S01]  /*6760*/  FADD.FTZ R13, R101, R106 ;  /* 0x0000006a650d7221 */ /* 0x000fe20000010000 */
[----:B------:R-:W-:Y:S01]  /*6770*/  HMMA.16816.F32.BF16 R28, R32, R14, R28 ;  /* 0x0000000e201c723c */ /* 0x000fe2000004181c */
[----:B------:R-:W-:Y:S01]  /*6780*/  FADD.FTZ R91, R91, R116 ;  /* 0x000000745b5b7221 */ /* 0x000fe20000010000 */
[----:B------:R-:W-:Y:S01]  /*6790*/  F2FP.BF16.PACK_AB R12, R54, R55 ;  /* 0x00000037360c723e */ /* 0x000fe200000010ff */
[----:B------:R-:W-:Y:S01]  /*67a0*/  FADD.FTZ R13, R200, R13 ;  /* 0x0000000dc80d7221 */ /* 0x000fe20000010000 */
[----:B------:R-:W-:Y:S01]  /*67b0*/  MUFU.EX2 R88, R88 ;  /* 0x0000005800587308 */ /* 0x000fe20000000800 */
[----:B------:R-:W-:Y:S02]  /*67c0*/  FADD.FTZ R108, R108, R91 ;  /* 0x0000005b6c6c7221 */ /* 0x000fe40000010000 */
[----:B------:R-:W-:Y:S01]  /*67d0*/  FADD.FTZ R32, R198, R13 ;  /* 0x0000000dc6207221 */ /* 0x000fe20000010000 */
[----:B-----5:R-:W-:Y:S01]  /*67e0*/  F2FP.BF16.PACK_AB R13, R103, R104 ;  /* 0x00000068670d723e */ /* 0x020fe200000010ff */
[----:B------:R-:W-:Y:S01]  /*67f0*/  FADD.FTZ R89, R89, R108 ;  /* 0x0000006c59597221 */ /* 0x000fe20000010000 */
[----:B------:R-:W-:Y:S01]  /*6800*/  F2FP.BF16.PACK_AB R14, R52, R53 ;  /* 0x00000035340e723e */ /* 0x000fe200000010ff */
[----:B------:R-:W-:Y:S01]  /*6810*/  FADD.FTZ R32, R125, R32 ;  /* 0x000000207d207221 */ /* 0x000fe20000010000 */
[----:B---3--:R-:W-:Y:S01]  /*6820*/  F2FP.BF16.PACK_AB R15, R94, R95 ;  /* 0x0000005f5e0f723e */ /* 0x008fe200000010ff */
[----:B------:R-:W-:Y:S01]  /*6830*/  FADD.FTZ R102, R102, R89 ;  /* 0x0000005966667221 */ /* 0x000fe20000010000 */
[----:B------:R-:W-:Y:S01]  /*6840*/  MUFU.EX2 R80, R80 ;  /* 0x0000005000507308 */ /* 0x000fe20000000800 */
[----:B------:R-:W-:-:S02]  /*6850*/  FADD.FTZ R127, R127, R32 ;  /* 0x000000207f7f7221 */ /* 0x000fc40000010000 */
[----:B------:R-:W3:Y:S01]  /*6860*/  LDSM.16.MT88.4 R32, [R224+0x8000] ;  /* 0x00800000e020783b */ /* 0x000ee20000004200 */
[----:B------:R-:W-:Y:S01]  /*6870*/  FADD.FTZ R87, R87, R102 ;  /* 0x0000006657577221 */ /* 0x000fe20000010000 */
[C---:B-1----:R-:W-:Y:S01]  /*6880*/  HMMA.16816.F32.BF16 R8, R12.reuse, R20, R8 ;  /* 0x000000140c08723c */ /* 0x042fe20000041808 */
[----:B------:R-:W-:Y:S02]  /*6890*/  FADD.FTZ R127, R192, R127 ;  /* 0x0000007fc07f7221 */ /* 0x000fe40000010000 */
[----:B------:R-:W-:Y:S01]  /*68a0*/  FADD.FTZ R98, R98, R87 ;  /* 0x0000005762627221 */ /* 0x000fe20000010000 */
[----:B------:R1:W4:Y:S01]  /*68b0*/  MUFU.EX2 R89, R82 ;  /* 0x0000005200597308 */ /* 0x0003220000000800 */
[----:B------:R-:W-:Y:S02]  /*68c0*/  FADD.FTZ R190, R190, R127 ;  /* 0x0000007fbebe7221 */ /* 0x000fe40000010000 */
[----:B------:R-:W-:Y:S01]  /*68d0*/  FADD.FTZ R21, R85, R98 ;  /* 0x0000006255157221 */ /* 0x000fe20000010000 */
[----:B------:R-:W-:Y:S01]  /*68e0*/  HMMA.16816.F32.BF16 R4, R12, R22, R4 ;  /* 0x000000160c04723c */ /* 0x000fe20000041804 */
[----:B------:R-:W-:-:S02]  /*68f0*/  FADD.FTZ R190, R129, R190 ;  /* 0x000000be81be7221 */ /* 0x000fc40000010000 */
[----:B------:R-:W-:Y:S01]  /*6900*/  FADD.FTZ R92, R92, R21 ;  /* 0x000000155c5c7221 */ /* 0x000fe20000010000 */
[----:B------:R-:W-:Y:S01]  /*6910*/  MUFU.EX2 R135, R135 ;  /* 0x0000008700877308 */ /* 0x000fe20000000800 */
[----:B------:R-:W-:Y:S01]  /*6920*/  FADD.FTZ R131, R131, R190 ;  /* 0x000000be83837221 */ /* 0x000fe20000010000 */
[----:B------:R-:W5:Y:S01]  /*6930*/  LDSM.16.MT88.4 R20, [R223+0x8000] ;  /* 0x00800000df14783b */ /* 0x000f620000004200 */
[----:B------:R-:W-:Y:S01]  /*6940*/  FADD.FTZ R83, R83, R92 ;  /* 0x0000005c53537221 */ /* 0x000fe20000010000 */
[----:B--2---:R-:W-:Y:S01]  /*6950*/  HMMA.16816.F32.BF16 R24, R12, R16, R24 ;  /* 0x000000100c18723c */ /* 0x004fe20000041818 */
[----:B------:R-:W-:Y:S02]  /*6960*/  FADD.FTZ R131, R186, R131 ;  /* 0x00000083ba837221 */ /* 0x000fe40000010000 */
[----:B------:R-:W-:Y:S01]  /*6970*/  FFMA.FTZ R93, R112, c[0x0][0x23c], -R75 ;  /* 0x00008f00705d7a23 */ /* 0x000fe2000001084b */
[----:B------:R-:W-:Y:S01]  /*6980*/  MUFU.EX2 R168, R168 ;  /* 0x000000a800a87308 */ /* 0x000fe20000000800 */
[----:B-1----:R-:W-:-:S02]  /*6990*/  FFMA.FTZ R82, R76, c[0x0][0x23c], -R51 ;  /* 0x00008f004c527a23 */ /* 0x002fc40000010833 */
[----:B------:R-:W-:Y:S01]  /*69a0*/  FADD.FTZ R16, R86, R83 ;  /* 0x0000005356107221 */ /* 0x000fe20000010000 */
[----:B------:R-:W-:Y:S01]  /*69b0*/  HMMA.16816.F32.BF16 R28, R12, R18, R28 ;  /* 0x000000120c1c723c */ /* 0x000fe2000004181c */
[----:B------:R-:W-:Y:S02]  /*69c0*/  FADD.FTZ R182, R182, R131 ;  /* 0x00000083b6b67221 */ /* 0x000fe40000010000 */
[----:B------:R-:W-:Y:S01]  /*69d0*/  FADD.FTZ R16, R81, R16 ;  /* 0x0000001051107221 */ /* 0x000fe20000010000 */
[----:B------:R-:W1:Y:S01]  /*69e0*/  MUFU.EX2 R85, R82 ;  /* 0x0000005200557308 */ /* 0x000e620000000800 */
[----:B------:R-:W-:Y:S02]  /*69f0*/  FADD.FTZ R182, R137, R182 ;  /* 0x000000b689b67221 */ /* 0x000fe40000010000 */
[----:B------:R-:W-:Y:S01]  /*6a00*/  FADD.FTZ R79, R79, R16 ;  /* 0x000000104f4f7221 */ /* 0x000fe20000010000 */
[----:B------:R-:W-:Y:S01]  /*6a10*/  F2FP.BF16.PACK_AB R12, R100, R3 ;  /* 0x00000003640c723e */ /* 0x000fe200000010ff */
[----:B------:R-:W-:Y:S01]  /*6a20*/  FADD.FTZ R17, R141, R182 ;  /* 0x000000b68d117221 */ /* 0x000fe20000010000 */
[----:B----4-:R-:W-:Y:S01]  /*6a30*/  F2FP.BF16.PACK_AB R13, R89, R88 ;  /* 0x00000058590d723e */ /* 0x010fe200000010ff */
[----:B------:R-:W-:Y:S01]  /*6a40*/  FADD.FTZ R78, R78, R79 ;  /* 0x0000004f4e4e7221 */ /* 0x000fe20000010000 */
[----:B------:R-:W-:Y:S01]  /*6a50*/  F2FP.BF16.PACK_AB R14, R184, R99 ;  /* 0x00000063b80e723e */ /* 0x000fe200000010ff */
[----:B------:R-:W-:Y:S01]  /*6a60*/  FADD.FTZ R17, R176, R17 ;  /* 0x00000011b0117221 */ /* 0x000fe20000010000 */
[----:B------:R-:W-:Y:S01]  /*6a70*/  MUFU.EX2 R133, R133 ;  /* 0x0000008500857308 */ /* 0x000fe20000000800 */
[----:B------:R-:W-:Y:S01]  /*6a80*/  FFMA.FTZ R76, R90, c[0x0][0x23c], -R75 ;  /* 0x00008f005a4c7a23 */ /* 0x000fe2000001084b */
[----:B-1----:R-:W-:-:S06]  /*6a90*/  F2FP.BF16.PACK_AB R15, R85, R80 ;  /* 0x00000050550f723e */ /* 0x002fcc00000010ff */
[----:B------:R-:W-:Y:S01]  /*6aa0*/  MUFU.EX2 R156, R156 ;  /* 0x0000009c009c7308 */ /* 0x000fe20000000800 */
[C---:B---3--:R-:W-:Y:S07]  /*6ab0*/  HMMA.16816.F32.BF16 R8, R12.reuse, R32, R8 ;  /* 0x000000200c08723c */ /* 0x048fee0000041808 */
[----:B------:R-:W-:Y:S01]  /*6ac0*/  MUFU.EX2 R36, R36 ;  /* 0x0000002400247308 */ /* 0x000fe20000000800 */
[----:B------:R-:W-:Y:S01]  /*6ad0*/  FADD.FTZ R33, R77, R78 ;  /* 0x0000004e4d217221 */ /* 0x000fe20000010000 */
[----:B------:R-:W-:Y:S01]  /*6ae0*/  HMMA.16816.F32.BF16 R4, R12, R34, R4 ;  /* 0x000000220c04723c */ /* 0x000fe20000041804 */
[----:B------:R-:W-:-:S02]  /*6af0*/  FADD.FTZ R32, R174, R17 ;  /* 0x00000011ae207221 */ /* 0x000fc40000010000 */
[----:B------:R-:W-:-:S03]  /*6b00*/  FADD.FTZ R74, R74, R33 ;  /* 0x000000214a4a7221 */ /* 0x000fc60000010000 */
[----:B------:R-:W1:Y:S01]  /*6b10*/  MUFU.EX2 R77, R38 ;  /* 0x00000026004d7308 */ /* 0x000e620000000800 */
[----:B------:R-:W-:Y:S01]  /*6b20*/  FADD.FTZ R32, R143, R32 ;  /* 0x000000208f207221 */ /* 0x000fe20000010000 */
[----:B------:R-:W-:Y:S01]  /*6b30*/  LDSM.16.MT88.4 R16, [R224+0x8400] ;  /* 0x00840000e010783b */ /* 0x000fe20000004200 */
[----:B------:R-:W-:Y:S01]  /*6b40*/  FADD.FTZ R73, R73, R74 ;  /* 0x0000004a49497221 */ /* 0x000fe20000010000 */
[C---:B-----5:R-:W-:Y:S01]  /*6b50*/  HMMA.16816.F32.BF16 R24, R12.reuse, R20, R24 ;  /* 0x000000140c18723c */ /* 0x060fe20000041818 */
[----:B------:R-:W-:Y:S01]  /*6b60*/  FADD.FTZ R33, R145, R32 ;  /* 0x0000002091217221 */ /* 0x000fe20000010000 */
[----:B------:R-:W-:Y:S01]  /*6b70*/  LDSM.16.MT88.4 R140, [R224+0x8c00] ;  /* 0x008c0000e08c783b */ /* 0x000fe20000004200 */
[----:B------:R-:W-:Y:S01]  /*6b80*/  FADD.FTZ R72, R72, R73 ;  /* 0x0000004948487221 */ /* 0x000fe20000010000 */
[----:B------:R-:W-:Y:S01]  /*6b90*/  MUFU.EX2 R37, R37 ;  /* 0x0000002500257308 */ /* 0x000fe20000000800 */
[----:B------:R-:W-:Y:S02]  /*6ba0*/  FADD.FTZ R33, R170, R33 ;  /* 0x00000021aa217221 */ /* 0x000fe40000010000 */
[----:B------:R-:W-:Y:S01]  /*6bb0*/  FADD.FTZ R71, R71, R72 ;  /* 0x0000004847477221 */ /* 0x000fe20000010000 */
[----:B------:R-:W-:Y:S01]  /*6bc0*/  HMMA.16816.F32.BF16 R28, R12, R22, R28 ;  /* 0x000000160c1c723c */ /* 0x000fe2000004181c */
[----:B------:R-:W-:-:S02]  /*6bd0*/  FADD.FTZ R166, R166, R33 ;  /* 0x00000021a6a67221 */ /* 0x000fc40000010000 */
[----:B------:R-:W2:Y:S01]  /*6be0*/  LDSM.16.MT88.4 R32, [R223+0x8400] ;  /* 0x00840000df20783b */ /* 0x000ea20000004200 */
[----:B------:R-:W-:Y:S01]  /*6bf0*/  FADD.FTZ R70, R70, R71 ;  /* 0x0000004746467221 */ /* 0x000fe20000010000 */
[----:B------:R-:W-:Y:S01]  /*6c00*/  MUFU.EX2 R123, R123 ;  /* 0x0000007b007b7308 */ /* 0x000fe20000000800 */
[----:B------:R-:W-:Y:S01]  /*6c10*/  FADD.FTZ R166, R139, R166 ;  /* 0x000000a68ba67221 */ /* 0x000fe20000010000 */
[----:B------:R-:W-:Y:S01]  /*6c20*/  F2FP.BF16.PACK_AB R12, R168, R135 ;  /* 0x00000087a80c723e */ /* 0x000fe200000010ff */
[----:B------:R-:W-:Y:S01]  /*6c30*/  FADD.FTZ R69, R69, R70 ;  /* 0x0000004645457221 */ /* 0x000fe20000010000 */
[----:B-1----:R-:W-:Y:S01]  /*6c40*/  F2FP.BF16.PACK_AB R13, R77, R36 ;  /* 0x000000244d0d723e */ /* 0x002fe200000010ff */
[----:B------:R-:W-:Y:S01]  /*6c50*/  FADD.FTZ R147, R147, R166 ;  /* 0x000000a693937221 */ /* 0x000fe20000010000 */
[----:B------:R-:W-:Y:S01]  /*6c60*/  F2FP.BF16.PACK_AB R14, R156, R133 ;  /* 0x000000859c0e723e */ /* 0x000fe200000010ff */
[----:B------:R-:W-:Y:S01]  /*6c70*/  FADD.FTZ R68, R68, R69 ;  /* 0x0000004544447221 */ /* 0x000fe20000010000 */
[----:B------:R-:W-:Y:S01]  /*6c80*/  MUFU.EX2 R110, R132 ;  /* 0x00000084006e7308 */ /* 0x000fe20000000800 */
[----:B------:R-:W-:-:S02]  /*6c90*/  FADD.FTZ R160, R160, R147 ;  /* 0x00000093a0a07221 */ /* 0x000fc40000010000 */
[----:B------:R-:W-:Y:S02]  /*6ca0*/  FFMA.FTZ R38, R40, c[0x0][0x23c], -R51 ;  /* 0x00008f0028267a23 */ /* 0x000fe40000010833 */
[----:B------:R-:W-:Y:S02]  /*6cb0*/  FADD.FTZ R67, R67, R68 ;  /* 0x0000004443437221 */ /* 0x000fe40000010000 */
        /* <DEDUP_REMOVED lines=8> */
[----:B------:R-:W3:Y:S01]  /*6d40*/  LDSM.16.MT88.4 R20, [R224+0x8800] ;  /* 0x00880000e014783b */ /* 0x000ee20000004200 */
        /* <DEDUP_REMOVED lines=10> */
[----:B------:R-:W-:Y:S01]  /*6df0*/  MUFU.EX2 R39, R39 ;  /* 0x0000002700277308 */ /* 0x000fe20000000800 */
[----:B------:R-:W-:Y:S02]  /*6e00*/  FFMA.FTZ R40, R46, c[0x0][0x23c], -R75 ;  /* 0x00008f002e287a23 */ /* 0x000fe4000001084b */
[----:B------:R-:W-:-:S02]  /*6e10*/  FADD.FTZ R59, R59, R60 ;  /* 0x0000003c3b3b7221 */ /* 0x000fc40000010000 */
[C---:B--2---:R-:W-:Y:S01]  /*6e20*/  HMMA.16816.F32.BF16 R24, R12.reuse, R32, R24 ;  /* 0x000000200c18723c */ /* 0x044fe20000041818 */
[----:B------:R-:W-:Y:S02]  /*6e30*/  FFMA.FTZ R46, R45, c[0x0][0x23c], -R51 ;  /* 0x00008f002d2e7a23 */ /* 0x000fe40000010833 */
[----:B------:R-:W-:Y:S01]  /*6e40*/  FADD.FTZ R58, R58, R59 ;  /* 0x0000003b3a3a7221 */ /* 0x000fe20000010000 */
[----:B------:R-:W-:Y:S03]  /*6e50*/  MUFU.EX2 R44, R44 ;  /* 0x0000002c002c7308 */ /* 0x000fe60000000800 */
[----:B------:R-:W-:Y:S01]  /*6e60*/  FFMA.FTZ R32, R50, c[0x0][0x23c], -R75 ;  /* 0x00008f0032207a23 */ /* 0x000fe2000001084b */
[----:B------:R-:W-:Y:S01]  /*6e70*/  HMMA.16816.F32.BF16 R28, R12, R34, R28 ;  /* 0x000000220c1c723c */ /* 0x000fe2000004181c */
[----:B------:R-:W-:Y:S02]  /*6e80*/  FADD.FTZ R50, R161, R130 ;  /* 0x00000082a1327221 */ /* 0x000fe40000010000 */
[----:B------:R-:W-:Y:S01]  /*6e90*/  FADD.FTZ R57, R57, R58 ;  /* 0x0000003a39397221 */ /* 0x000fe20000010000 */
[----:B------:R-:W1:Y:S01]  /*6ea0*/  MUFU.EX2 R46, R46 ;  /* 0x0000002e002e7308 */ /* 0x000e620000000800 */
[----:B------:R-:W-:-:S02]  /*6eb0*/  FADD.FTZ R163, R163, R50 ;  /* 0x00000032a3a37221 */ /* 0x000fc40000010000 */
[----:B------:R-:W-:Y:S01]  /*6ec0*/  FADD.FTZ R56, R56, R57 ;  /* 0x0000003938387221 */ /* 0x000fe20000010000 */
[C---:B------:R-:W-:Y:S01]  /*6ed0*/  HMMA.16816.F32.BF16 R8, R12.reuse, R16, R8 ;  /* 0x000000100c08723c */ /* 0x040fe20000041808 */
[----:B------:R-:W-:Y:S02]  /*6ee0*/  FADD.FTZ R163, R118, R163 ;  /* 0x000000a376a37221 */ /* 0x000fe40000010000 */
[----:B------:R-:W-:Y:S01]  /*6ef0*/  FFMA.FTZ R33, R42, c[0x0][0x23c], -R51 ;  /* 0x00008f002a217a23 */ /* 0x000fe20000010833 */
[----:B------:R-:W2:Y:S01]  /*6f00*/  MUFU.EX2 R43, R43 ;  /* 0x0000002b002b7308 */ /* 0x000ea20000000800 */
        /* <DEDUP_REMOVED lines=8> */
[----:B------:R-:W-:Y:S01]  /*6f90*/  FFMA.FTZ R34, R41, c[0x0][0x23c], -R51 ;  /* 0x00008f0029227a23 */ /* 0x000fe20000010833 */
        /* <DEDUP_REMOVED lines=20> */
[----:B------:R-:W2:Y:S01]  /*70e0*/  LDSM.16.MT88.4 R4, [R223+0x8c00] ;  /* 0x008c0000df04783b */ /* 0x000ea20000004200 */
[----:B------:R-:W-:Y:S01]  /*70f0*/  FADD.FTZ R85, R85, R80 ;  /* 0x0000005055557221 */ /* 0x000fe20000010000 */
[----:B------:R-:W3:Y:S01]  /*7100*/  MUFU.EX2 R34, R34 ;  /* 0x0000002200227308 */ /* 0x000ee20000000800 */
[----:B------:R-:W-:-:S02]  /*7110*/  FADD.FTZ R135, R135, R184 ;  /* 0x000000b887877221 */ /* 0x000fc40000010000 */
[----:B------:R-:W-:Y:S02]  /*7120*/  FADD.FTZ R36, R36, R85 ;  /* 0x0000005524247221 */ /* 0x000fe40000010000 */
[----:B------:R-:W-:Y:S02]  /*7130*/  FADD.FTZ R168, R168, R135 ;  /* 0x00000087a8a87221 */ /* 0x000fe40000010000 */
[----:B------:R-:W-:Y:S01]  /*7140*/  FADD.FTZ R36, R77, R36 ;  /* 0x000000244d247221 */ /* 0x000fe20000010000 */
[----:B------:R-:W-:Y:S01]  /*7150*/  MUFU.EX2 R32, R32 ;  /* 0x0000002000207308 */ /* 0x000fe20000000800 */
[----:B------:R-:W-:Y:S01]  /*7160*/  FADD.FTZ R133, R133, R168 ;  /* 0x000000a885857221 */ /* 0x000fe20000010000 */
[----:B----4-:R-:W-:Y:S01]  /*7170*/  HMMA.16816.F32.BF16 R24, R12, R16, R24 ;  /* 0x000000100c18723c */ /* 0x010fe20000041818 */
[----:B------:R-:W-:Y:S02]  /*7180*/  FADD.FTZ R37, R37, R36 ;  /* 0x0000002425257221 */ /* 0x000fe40000010000 */
[----:B------:R-:W-:-:S02]  /*7190*/  FFMA.FTZ R35, R48, c[0x0][0x23c], -R51 ;  /* 0x00008f0030237a23 */ /* 0x000fc40000010833 */
[----:B------:R-:W-:Y:S01]  /*71a0*/  FADD.FTZ R156, R156, R133 ;  /* 0x000000859c9c7221 */ /* 0x000fe20000010000 */
[----:B------:R-:W4:Y:S01]  /*71b0*/  MUFU.EX2 R247, R247 ;  /* 0x000000f700f77308 */ /* 0x000f220000000800 */
[----:B------:R-:W-:Y:S01]  /*71c0*/  FADD.FTZ R38, R38, R37 ;  /* 0x0000002526267221 */ /* 0x000fe20000010000 */
[----:B------:R-:W-:Y:S01]  /*71d0*/  HMMA.16816.F32.BF16 R28, R12, R18, R28 ;  /* 0x000000120c1c723c */ /* 0x000fe2000004181c */
[----:B------:R-:W-:Y:S02]  /*71e0*/  FADD.FTZ R123, R123, R156 ;  /* 0x0000009c7b7b7221 */ /* 0x000fe40000010000 */
[----:B------:R-:W-:Y:S02]  /*71f0*/  FADD.FTZ R39, R39, R38 ;  /* 0x0000002627277221 */ /* 0x000fe40000010000 */
[----:B------:R-:W-:Y:S01]  /*7200*/  FADD.FTZ R110, R110, R123 ;  /* 0x0000007b6e6e7221 */ /* 0x000fe20000010000 */
[----:B------:R-:W-:Y:S01]  /*7210*/  MUFU.EX2 R35, R35 ;  /* 0x0000002300237308 */ /* 0x000fe20000000800 */
[----:B------:R-:W-:Y:S01]  /*7220*/  FADD.FTZ R39, R46, R39 ;  /* 0x000000272e277221 */ /* 0x000fe20000010000 */
[----:B-1----:R-:W-:Y:S01]  /*7230*/  F2FP.BF16.PACK_AB R12, R40, R81 ;  /* 0x00000051280c723e */ /* 0x002fe200000010ff */
[----:B------:R-:W-:Y:S01]  /*7240*/  FADD.FTZ R93, R93, R110 ;  /* 0x0000006e5d5d7221 */ /* 0x000fe20000010000 */
[----:B---3--:R-:W-:Y:S01]  /*7250*/  F2FP.BF16.PACK_AB R13, R34, R33 ;  /* 0x00000021220d723e */ /* 0x008fe200000010ff */
[----:B------:R-:W-:-:S02]  /*7260*/  FADD.FTZ R44, R44, R39 ;  /* 0x000000272c2c7221 */ /* 0x000fc40000010000 */
[----:B------:R-:W-:Y:S01]  /*7270*/  FADD.FTZ R76, R76, R93 ;  /* 0x0000005d4c4c7221 */ /* 0x000fe20000010000 */
[----:B------:R-:W1:Y:S01]  /*7280*/  MUFU.EX2 R246, R246 ;  /* 0x000000f600f67308 */ /* 0x000e620000000800 */
[----:B------:R-:W-:Y:S01]  /*7290*/  FADD.FTZ R44, R43, R44 ;  /* 0x0000002c2b2c7221 */ /* 0x000fe20000010000 */
[----:B----4-:R-:W-:Y:S01]  /*72a0*/  F2FP.BF16.PACK_AB R14, R247, R32 ;  /* 0x00000020f70e723e */ /* 0x010fe200000010ff */
[----:B------:R-:W-:Y:S02]  /*72b0*/  FADD.FTZ R81, R81, R76 ;  /* 0x0000004c51517221 */ /* 0x000fe40000010000 */
[----:B------:R-:W-:Y:S02]  /*72c0*/  FADD.FTZ R33, R33, R44 ;  /* 0x0000002c21217221 */ /* 0x000fe40000010000 */
[----:B------:R-:W-:Y:S02]  /*72d0*/  FADD.FTZ R81, R40, R81 ;  /* 0x0000005128517221 */ /* 0x000fe40000010000 */
[----:B------:R-:W-:-:S02]  /*72e0*/  FADD.FTZ R34, R34, R33 ;  /* 0x0000002122227221 */ /* 0x000fc40000010000 */
        /* <DEDUP_REMOVED lines=35> */
[C---:B------:R-:W-:Y:S01]  /*7520*/  IMAD R7, R154.reuse, R7, R6 ;  /* 0x000000079a077224 */ /* 0x040fe200078e0206 */
[----:B------:R-:W-:Y:S01]  /*7530*/  LOP3.LUT R6, RZ, c[0x0][0x2d0], RZ, 0x33, !PT ;  /* 0x0000b400ff067a12 */ /* 0x000fe200078e33ff */
        /* <DEDUP_REMOVED lines=20> */
[----:B------:R-:W-:Y:S02]  /*7680*/  IMAD.IADD R3, R3, 0x1, -R6 ;  /* 0x0000000103037824 */ /* 0x000fe400078e0a06 */
[----:B------:R-:W-:-:S04]  /*7690*/  IMAD.MOV.U32 R6, RZ, RZ, c[0x0][0x2d0] ;  /* 0x0000b400ff067624 */ /* 0x000fc800078e00ff */
[----:B------:R-:W-:-:S04]  /*76a0*/  IMAD R6, R3, R6, -0x100 ;  /* 0xffffff0003067424 */ /* 0x000fc800078e0206 */
[----:B------:R-:W-:Y:S01]  /*76b0*/  IMAD.WIDE.U32 R8, R6, c[0x0][0x1a0], RZ ;  /* 0x0000680006087a25 */ /* 0x000fe200078e00ff */
[----:B------:R-:W-:-:S05]  /*76c0*/  SHF.R.S32.HI R3, RZ, 0x1f, R6 ;  /* 0x0000001fff037819 */ /* 0x000fca0000011406 */
[----:B------:R-:W-:-:S04]  /*76d0*/  IMAD R3, R3, c[0x0][0x1a0], RZ ;  /* 0x0000680003037a24 */ /* 0x000fc800078e02ff */
[----:B------:R-:W-:-:S04]  /*76e0*/  IMAD R3, R6, c[0x0][0x1a4], R3 ;  /* 0x0000690006037a24 */ /* 0x000fc800078e0203 */
[----:B------:R-:W-:Y:S01]  /*76f0*/  IMAD.IADD R9, R9, 0x1, R3 ;  /* 0x0000000109097824 */ /* 0x000fe200078e0203 */
[----:B--2---:R-:W-:-:S04]  /*7700*/  IADD3 R5, -R4, R5, RZ ;  /* 0x0000000504057210 */ /* 0x004fc80007ffe1ff */
[----:B------:R-:W-:Y:S01]  /*7710*/  SHF.R.S32.HI R4, RZ, 0x1f, R5 ;  /* 0x0000001fff047819 */ /* 0x000fe20000011405 */
[----:B------:R-:W-:-:S04]  /*7720*/  IMAD.WIDE.U32 R6, R5, c[0x0][0x188], R8 ;  /* 0x0000620005067a25 */ /* 0x000fc800078e0008 */
[----:B------:R-:W-:-:S04]  /*7730*/  IMAD R4, R4, c[0x0][0x188], RZ ;  /* 0x0000620004047a24 */ /* 0x000fc800078e02ff */
[----:B------:R-:W-:-:S05]  /*7740*/  IMAD R4, R5, c[0x0][0x18c], R4 ;  /* 0x0000630005047a24 */ /* 0x000fca00078e0204 */
[----:B------:R-:W-:Y:S01]  /*7750*/  IADD3 R4, R7, R4, RZ ;  /* 0x0000000407047210 */ /* 0x000fe20007ffe0ff */
[----:B------:R-:W-:Y:S05]  /*7760*/  BRA `(.L_x_2233) ;  /* 0x0000002000007947 */ /* 0x000fea0003800000 */
.L_x_2232:
[----:B------:R-:W-:-:S04]  /*7770*/  LEA R6, -R152, RZ, 0x8 ;  /* 0x000000ff98067211 */ /* 0x000fc800078e41ff */
[----:B------:R-:W-:Y:S02]  /*7780*/  SHF.R.S32.HI R4, RZ, 0x1f, R6 ;  /* 0x0000001fff047819 */ /* 0x000fe40000011406 */
.L_x_2233:
[----:B------:R-:W-:Y:S01]  /*7790*/  LEA R232, P0, R6, R232, 0x1 ;  /* 0x000000e806e87211 */ /* 0x000fe200078008ff */
[----:B------:R-:W-:Y:S02]  /*77a0*/  IMAD.SHL.U32 R3, R152, 0x40, RZ ;  /* 0x0000004098037824 */ /* 0x000fe400078e00ff */
[----:B------:R-:W-:Y:S01]  /*77b0*/  IMAD.MOV.U32 R5, RZ, RZ, 0x6 ;  /* 0x00000006ff057424 */ /* 0x000fe200078e00ff */
[----:B------:R-:W-:Y:S01]  /*77c0*/  LEA.HI.X R231, R6, R231, R4, 0x1, P0 ;  /* 0x000000e706e77211 */ /* 0x000fe200000f0c04 */
[----:B------:R-:W-:Y:S01]  /*77d0*/  IMAD.SHL.U32 R92, R235, 0x100, RZ ;  /* 0x00000100eb5c7824 */ /* 0x000fe200078e00ff */
        /* <DEDUP_REMOVED lines=27> */
[----:B------:R-:W-:Y:S04]  /*7990*/  LDSM.16.M88.4 R84, [R228] ;  /* 0x00000000e454783b */ /* 0x000fe80000000200 */
[----:B------:R-:W1:Y:S04]  /*79a0*/  LDSM.16.M88.4 R52, [R226+0x1000] ;  /* 0x00100000e234783b */ /* 0x000e680000000200 */
[----:B------:R-:W-:Y:S04]  /*79b0*/  LDSM.16.M88.4 R76, [R227] ;  /* 0x00000000e34c783b */ /* 0x000fe80000000200 */
[----:B--2---:R-:W-:Y:S04]  /*79c0*/  LDSM.16.M88.4 R4, [R225] ;  /* 0x00000000e104783b */ /* 0x004fe80000000200 */
[----:B------:R-:W2:Y:S04]  /*79d0*/  LDSM.16.M88.4 R44, [R226+0x1400] ;  /* 0x00140000e22c783b */ /* 0x000ea80000000200 */
[----:B------:R-:W2:Y:S04]  /*79e0*/  LDSM.16.M88.4 R36, [R226+0x1800] ;  /* 0x00180000e224783b */ /* 0x000ea80000000200 */
[----:B------:R-:W2:Y:S04]  /*79f0*/  LDSM.16.M88.4 R28, [R226+0x1c00] ;  /* 0x001c0000e21c783b */ /* 0x000ea80000000200 */
[----:B------:R-:W2:Y:S04]  /*7a00*/  LDSM.16.M88.4 R20, [R226+0x2000] ;  /* 0x00200000e214783b */ /* 0x000ea80000000200 */
[----:B------:R-:W2:Y:S04]  /*7a10*/  LDSM.16.M88.4 R64, [R222] ;  /* 0x00000000de40783b */ /* 0x000ea80000000200 */
[----:B------:R-:W2:Y:S04]  /*7a20*/  LDSM.16.M88.4 R60, [R221] ;  /* 0x00000000dd3c783b */ /* 0x000ea80000000200 */
[----:B-----5:R-:W5:Y:S01]  /*7a30*/  LDSM.16.M88.4 R16, [R220] ;  /* 0x00000000dc10783b */ /* 0x020f620000000200 */
[C---:B-1----:R-:W-:Y:S03]  /*7a40*/  HMMA.16816.F32.BF16 R56, R84.reuse, R52, RZ ;  /* 0x000000345438723c */ /* 0x042fe600000418ff */
[----:B---3--:R-:W1:Y:S04]  /*7a50*/  LDSM.16.M88.4 R12, [R226+0x2400] ;  /* 0x00240000e20c783b */ /* 0x008e680000000200 */
[----:B----4-:R-:W3:Y:S01]  /*7a60*/  LDSM.16.M88.4 R8, [R219] ;  /* 0x00000000db08783b */ /* 0x010ee20000000200 */
[C---:B------:R-:W-:Y:S03]  /*7a70*/  HMMA.16816.F32.BF16 R52, R84.reuse, R54, RZ ;  /* 0x000000365434723c */ /* 0x040fe600000418ff */
[----:B------:R-:W-:Y:S04]  /*7a80*/  LDSM.16.M88.4 R68, [R218] ;  /* 0x00000000da44783b */ /* 0x000fe80000000200 */
[----:B------:R-:W4:Y:S01]  /*7a90*/  S2R R3, SR_TID.X ;  /* 0x0000000000037919 */ /* 0x000f220000002100 */
[----:B--2---:R-:W-:Y:S03]  /*7aa0*/  HMMA.16816.F32.BF16 R48, R84, R44, RZ ;  /* 0x0000002c5430723c */ /* 0x004fe600000418ff */
[----:B------:R-:W-:Y:S04]  /*7ab0*/  LDSM.16.M88.4 R80, [R226+0x3000] ;  /* 0x00300000e250783b */ /* 0x000fe80000000200 */
[----:B------:R-:W-:Y:S01]  /*7ac0*/  LDSM.16.M88.4 R72, [R216] ;  /* 0x00000000d848783b */ /* 0x000fe20000000200 */
[C---:B------:R-:W-:Y:S03]  /*7ad0*/  HMMA.16816.F32.BF16 R56, R76.reuse, R4, R56 ;  /* 0x000000044c38723c */ /* 0x040fe60000041838 */
[----:B------:R-:W-:Y:S04]  /*7ae0*/  LDSM.16.M88.4 R88, [R226+0x3400] ;  /* 0x00340000e258783b */ /* 0x000fe80000000200 */
[----:B------:R-:W0:Y:S01]  /*7af0*/  LDGDEPBAR ;  /* 0x00000000000079af */ /* 0x000e220000000000 */
[----:B------:R-:W-:Y:S03]  /*7b00*/  HMMA.16816.F32.BF16 R52, R76, R6, R52 ;  /* 0x000000064c34723c */ /* 0x000fe60000041834 */
[----:B------:R-:W2:Y:S01]  /*7b10*/  LDSM.16.M88.4 R4, [R226+0x2800] ;  /* 0x00280000e204783b */ /* 0x000ea20000000200 */
[----:B----4-:R-:W-:-:S04]  /*7b20*/  IMAD.SHL.U32 R3, R3, 0x2, RZ ;  /* 0x0000000203037824 */ /* 0x010fc800078e00ff */
[----:B------:R-:W-:Y:S01]  /*7b30*/  HMMA.16816.F32.BF16 R44, R84, R46, RZ ;  /* 0x0000002e542c723c */ /* 0x000fe200000418ff */
[----:B------:R-:W-:-:S04]  /*7b40*/  LOP3.LUT R93, R3, 0x6, RZ, 0xc0, !PT ;  /* 0x00000006035d7812 */ /* 0x000fc800078ec0ff */
[----:B------:R-:W-:-:S03]  /*7b50*/  LOP3.LUT R3, R92, 0xf9, R93, 0xfe, !PT ;  /* 0x000000f95c037812 */ /* 0x000fc600078efe5d */
[----:B------:R-:W-:Y:S01]  /*7b60*/  HMMA.16816.F32.BF16 R40, R84, R36, RZ ;  /* 0x000000245428723c */ /* 0x000fe200000418ff */
[C---:B------:R-:W-:Y:S02]  /*7b70*/  ISETP.GE.AND P4, PT, R3.reuse, R151, PT ;  /* 0x000000970300720c */ /* 0x040fe40003f86270 */
[----:B------:R-:W-:Y:S02]  /*7b80*/  ISETP.GE.AND P0, PT, R3, R150, PT ;  /* 0x000000960300720c */ /* 0x000fe40003f06270 */
[----:B------:R-:W-:-:S03]  /*7b90*/  LOP3.LUT R3, R92, 0x8, R93, 0xfe, !PT ;  /* 0x000000085c037812 */ /* 0x000fc600078efe5d */
[C---:B------:R-:W-:Y:S08]  /*7ba0*/  HMMA.16816.F32.BF16 R36, R84.reuse, R38, RZ ;  /* 0x000000265424723c */ /* 0x040ff000000418ff */
[C---:B------:R-:W-:Y:S08]  /*7bb0*/  HMMA.16816.F32.BF16 R32, R84.reuse, R28, RZ ;  /* 0x0000001c5420723c */ /* 0x040ff000000418ff */
[C---:B------:R-:W-:Y:S08]  /*7bc0*/  HMMA.16816.F32.BF16 R28, R84.reuse, R30, RZ ;  /* 0x0000001e541c723c */ /* 0x040ff000000418ff */
[C---:B------:R-:W-:Y:S08]  /*7bd0*/  HMMA.16816.F32.BF16 R24, R84.reuse, R20, RZ ;  /* 0x000000145418723c */ /* 0x040ff000000418ff */
[----:B------:R-:W-:Y:S08]  /*7be0*/  HMMA.16816.F32.BF16 R20, R84, R22, RZ ;  /* 0x000000165414723c */ /* 0x000ff000000418ff */
[C---:B------:R-:W-:Y:S08]  /*7bf0*/  HMMA.16816.F32.BF16 R48, R76.reuse, R64, R48 ;  /* 0x000000404c30723c */ /* 0x040ff00000041830 */
[C---:B------:R-:W-:Y:S01]  /*7c00*/  HMMA.16816.F32.BF16 R44, R76.reuse, R66, R44 ;  /* 0x000000424c2c723c */ /* 0x040fe2000004182c */
[----:B------:R-:W4:Y:S07]  /*7c10*/  LDSM.16.M88.4 R64, [R217] ;  /* 0x00000000d940783b */ /* 0x000f2e0000000200 */
[C---:B------:R-:W-:Y:S08]  /*7c20*/  HMMA.16816.F32.BF16 R40, R76.reuse, R60, R40 ;  /* 0x0000003c4c28723c */ /* 0x040ff00000041828 */
[C---:B------:R-:W-:Y:S01]  /*7c30*/  HMMA.16816.F32.BF16 R36, R76.reuse, R62, R36 ;  /* 0x0000003e4c24723c */ /* 0x040fe20000041824 */
[----:B------:R-:W2:Y:S07]  /*7c40*/  LDSM.16.M88.4 R60, [R226+0x2c00] ;  /* 0x002c0000e23c783b */ /* 0x000eae0000000200 */
[C---:B-----5:R-:W-:Y:S08]  /*7c50*/  HMMA.16816.F32.BF16 R32, R76.reuse, R16, R32 ;  /* 0x000000104c20723c */ /* 0x060ff00000041820 */
[----:B------:R-:W-:Y:S08]  /*7c60*/  HMMA.16816.F32.BF16 R28, R76, R18, R28 ;  /* 0x000000124c1c723c */ /* 0x000ff0000004181c */
[----:B-1----:R-:W-:Y:S08]  /*7c70*/  HMMA.16816.F32.BF16 R16, R84, R12, RZ ;  /* 0x0000000c5410723c */ /* 0x002ff000000418ff */
[C---:B---3--:R-:W-:Y:S08]  /*7c80*/  HMMA.16816.F32.BF16 R24, R76.reuse, R8, R24 ;  /* 0x000000084c18723c */ /* 0x048ff00000041818 */
[----:B------:R-:W-:Y:S08]  /*7c90*/  HMMA.16816.F32.BF16 R20, R76, R10, R20 ;  /* 0x0000000a4c14723c */ /* 0x000ff00000041814 */
[C---:B------:R-:W-:Y:S08]  /*7ca0*/  HMMA.16816.F32.BF16 R12, R84.reuse, R14, RZ ;  /* 0x0000000e540c723c */ /* 0x040ff000000418ff */
[C---:B--2---:R-:W-:Y:S08]  /*7cb0*/  HMMA.16816.F32.BF16 R8, R84.reuse, R4, RZ ;  /* 0x000000045408723c */ /* 0x044ff000000418ff */
[----:B------:R-:W-:Y:S08]  /*7cc0*/  HMMA.16816.F32.BF16 R4, R84, R6, RZ ;  /* 0x000000065404723c */ /* 0x000ff000000418ff */
[C---:B------:R-:W-:Y:S07]  /*7cd0*/  HMMA.16816.F32.BF16 R16, R76.reuse, R68, R16 ;  /* 0x000000444c10723c */ /* 0x040fee0000041810 */
[C---:B------:R-:W-:Y:S01]  /*7ce0*/  LOP3.LUT R69, R92.reuse, R93, RZ, 0xfc, !PT ;  /* 0x0000005d5c457212 */ /* 0x040fe200078efcff */
[----:B------:R-:W-:Y:S01]  /*7cf0*/  HMMA.16816.F32.BF16 R12, R76, R70, R12 ;  /* 0x000000464c0c723c */ /* 0x000fe2000004180c */
[----:B------:R-:W-:-:S02]  /*7d00*/  LOP3.LUT R68, R92, 0x1, R93, 0xfe, !PT ;  /* 0x000000015c447812 */ /* 0x000fc400078efe5d */
[CC--:B------:R-:W-:Y:S02]  /*7d10*/  ISETP.GE.AND P5, PT, R69.reuse, R151.reuse, PT ;  /* 0x000000974500720c */ /* 0x0c0fe40003fa6270 */
[-C--:B------:R-:W-:Y:S02]  /*7d20*/  ISETP.GE.AND P3, PT, R69, R150.reuse, PT ;  /* 0x000000964500720c */ /* 0x080fe40003f66270 */
[C---:B------:R-:W-:Y:S01]  /*7d30*/  ISETP.GE.AND P2, PT, R68.reuse, R151, PT ;  /* 0x000000974400720c */ /* 0x040fe20003f46270 */
[----:B----4-:R-:W-:Y:S01]  /*7d40*/  HMMA.16816.F32.BF16 R8, R76, R64, R8 ;  /* 0x000000404c08723c */ /* 0x010fe20000041808 */
[----:B------:R-:W-:Y:S02]  /*7d50*/  ISETP.GE.AND P1, PT, R68, R150, PT ;  /* 0x000000964400720c */ /* 0x000fe40003f26270 */
[----:B------:R-:W1:Y:S01]  /*7d60*/  LDSM.16.M88.4 R68, [R215] ;  /* 0x00000000d744783b */ /* 0x000e620000000200 */
[----:B------:R-:W-:Y:S02]  /*7d70*/  FSEL R94, R56, -INF , !P5 ;  /* 0xff800000385e7808 */ /* 0x000fe40006800000 */
[----:B------:R-:W-:-:S02]  /*7d80*/  FSEL R179, R58, -INF , !P3 ;  /* 0xff8000003ab37808 */ /* 0x000fc40005800000 */
[----:B------:R-:W-:Y:S01]  /*7d90*/  HMMA.16816.F32.BF16 R4, R76, R66, R4 ;  /* 0x000000424c04723c */ /* 0x000fe20000041804 */
[----:B------:R-:W-:Y:S02]  /*7da0*/  FSEL R96, R57, -INF , !P2 ;  /* 0xff80000039607808 */ /* 0x000fe40005000000 */
[----:B------:R-:W-:Y:S02]  /*7db0*/  FSEL R193, R59, -INF , !P1 ;  /* 0xff8000003bc17808 */ /* 0x000fe40004800000 */
[C---:B------:R-:W-:Y:S02]  /*7dc0*/  ISETP.GE.AND P5, PT, R3.reuse, R151, PT ;  /* 0x000000970300720c */ /* 0x040fe40003fa6270 */
[----:B------:R-:W-:Y:S01]  /*7dd0*/  ISETP.GE.AND P3, PT, R3, R150, PT ;  /* 0x000000960300720c */ /* 0x000fe20003f66270 */
[----:B------:R-:W-:Y:S01]  /*7de0*/  HMMA.16816.F32.BF16 R64, R84, R60, RZ ;  /* 0x0000003c5440723c */ /* 0x000fe200000418ff */
[----:B------:R-:W-:Y:S02]  /*7df0*/  LOP3.LUT R3, R92, 0x9, R93, 0xfe, !PT ;  /* 0x000000095c037812 */ /* 0x000fe400078efe5d */
[----:B------:R-:W-:-:S02]  /*7e00*/  FSEL R98, R52, -INF , !P5 ;  /* 0xff80000034627808 */ /* 0x000fc40006800000 */
[C---:B------:R-:W-:Y:S02]  /*7e10*/  ISETP.GE.AND P2, PT, R3.reuse, R151, PT ;  /* 0x000000970300720c */ /* 0x040fe40003f46270 */
[C-C-:B------:R-:W-:Y:S01]  /*7e20*/  LOP3.LUT R52, R92.reuse, 0x11, R93.reuse, 0xfe, !PT ;  /* 0x000000115c347812 */ /* 0x140fe200078efe5d */
[C---:B------:R-:W-:Y:S01]  /*7e30*/  HMMA.16816.F32.BF16 R60, R84.reuse, R62, RZ ;  /* 0x0000003e543c723c */ /* 0x040fe200000418ff */
[-C--:B------:R-:W-:Y:S02]  /*7e40*/  ISETP.GE.AND P1, PT, R3, R150.reuse, PT ;  /* 0x000000960300720c */ /* 0x080fe40003f26270 */
[----:B------:R-:W-:Y:S02]  /*7e50*/  LOP3.LUT R3, R92, 0x18, R93, 0xfe, !PT ;  /* 0x000000185c037812 */ /* 0x000fe400078efe5d */
[----:B------:R-:W-:Y:S02]  /*7e60*/  FSEL R195, R54, -INF , !P3 ;  /* 0xff80000036c37808 */ /* 0x000fe40005800000 */
[----:B------:R-:W-:Y:S01]  /*7e70*/  FSEL R197, R55, -INF , !P1 ;  /* 0xff80000037c57808 */ /* 0x000fe20004800000 */
[----:B------:R-:W-:Y:S01]  /*7e80*/  HMMA.16816.F32.BF16 R56, R84, R80, RZ ;  /* 0x000000505438723c */ /* 0x000fe200000418ff */
[----:B------:R-:W-:-:S04]  /*7e90*/  ISETP.GE.AND P1, PT, R52, R150, PT ;  /* 0x000000963400720c */ /* 0x000fc80003f26270 */
[----:B------:R-:W-:Y:S02]  /*7ea0*/  FSEL R191, R51, -INF , !P1 ;  /* 0xff80000033bf7808 */ /* 0x000fe40004800000 */
[----:B------:R-:W-:Y:S01]  /*7eb0*/  LOP3.LUT R80, R92, 0x10, R93, 0xfe, !PT ;  /* 0x000000105c507812 */ /* 0x000fe200078efe5d */
[C---:B------:R-:W-:Y:S03]  /*7ec0*/  HMMA.16816.F32.BF16 R64, R76.reuse, R72, R64 ;  /* 0x000000484c40723c */ /* 0x040fe60000041840 */
[CC--:B------:R-:W-:Y:S02]  /*7ed0*/  ISETP.GE.AND P5, PT, R80.reuse, R151.reuse, PT ;  /* 0x000000975000720c */ /* 0x0c0fe40003fa6270 */
[----:B------:R-:W-:Y:S02]  /*7ee0*/  ISETP.GE.AND P3, PT, R80, R150, PT ;  /* 0x000000965000720c */ /* 0x000fe40003f66270 */
[----:B------:R-:W-:Y:S01]  /*7ef0*/  FSEL R72, R53, -INF , !P2 ;  /* 0xff80000035487808 */ /* 0x000fe20005000000 */
[----:B------:R-:W-:Y:S01]  /*7f00*/  HMMA.16816.F32.BF16 R60, R76, R74, R60 ;  /* 0x0000004a4c3c723c */ /* 0x000fe2000004183c */
[----:B------:R-:W-:-:S02]  /*7f10*/  ISETP.GE.AND P2, PT, R52, R151, PT ;  /* 0x000000973400720c */ /* 0x000fc40003f46270 */
[----:B------:R-:W-:Y:S02]  /*7f20*/  FSEL R104, R48, -INF , !P5 ;  /* 0xff80000030687808 */ /* 0x000fe40006800000 */
[----:B------:R-:W-:Y:S02]  /*7f30*/  FSEL R100, R49, -INF , !P2 ;  /* 0xff80000031647808 */ /* 0x000fe40005000000 */
[C---:B------:R-:W-:Y:S01]  /*7f40*/  ISETP.GE.AND P5, PT, R3.reuse, R151, PT ;  /* 0x000000970300720c */ /* 0x040fe20003fa6270 */
[----:B------:R-:W-:Y:S01]  /*7f50*/  HMMA.16816.F32.BF16 R80, R84, R82, RZ ;  /* 0x000000525450723c */ /* 0x000fe200000418ff */
[----:B------:R-:W-:Y:S02]  /*7f60*/  ISETP.GE.AND P2, PT, R3, R150, PT ;  /* 0x000000960300720c */ /* 0x000fe40003f46270 */
[C-C-:B------:R-:W-:Y:S02]  /*7f70*/  LOP3.LUT R48, R92.reuse, 0x19, R93.reuse, 0xfe, !PT ;  /* 0x000000195c307812 */ /* 0x140fe400078efe5d */
[----:B------:R-:W-:-:S02]  /*7f80*/  LOP3.LUT R3, R92, 0x20, R93, 0xfe, !PT ;  /* 0x000000205c037812 */ /* 0x000fc400078efe5d */
[----:B------:R-:W-:Y:S01]  /*7f90*/  FSEL R199, R50, -INF , !P3 ;  /* 0xff80000032c77808 */ /* 0x000fe20005800000 */
[----:B-1----:R-:W-:Y:S01]  /*7fa0*/  HMMA.16816.F32.BF16 R56, R76, R68, R56 ;  /* 0x000000444c38723c */ /* 0x002fe20000041838 */
[-C--:B------:R-:W-:Y:S02]  /*7fb0*/  ISETP.GE.AND P3, PT, R48, R151.reuse, PT ;  /* 0x000000973000720c */ /* 0x080fe40003f66270 */
[----:B------:R-:W-:Y:S02]  /*7fc0*/  FSEL R74, R44, -INF , !P5 ;  /* 0xff8000002c4a7808 */ /* 0x000fe40006800000 */
[----:B------:R-:W-:Y:S02]  /*7fd0*/  ISETP.GE.AND P5, PT, R3, R151, PT ;  /* 0x000000970300720c */ /* 0x000fe40003fa6270 */
[----:B------:R-:W-:Y:S02]  /*7fe0*/  LOP3.LUT R44, R92, 0x21, R93, 0xfe, !PT ;  /* 0x000000215c2c7812 */ /* 0x000fe400078efe5d */
[----:B------:R-:W-:-:S02]  /*7ff0*/  ISETP.GE.AND P1, PT, R48, R150, PT ;  /* 0x000000963000720c */ /* 0x000fc40003f26270 */
[----:B------:R-:W-:Y:S02]  /*8000*/  FSEL R189, R46, -INF , !P2 ;  /* 0xff8000002ebd7808 */ /* 0x000fe40005000000 */
[----:B------:R-:W-:Y:S02]  /*8010*/  FSEL R68, R45, -INF , !P3 ;  /* 0xff8000002d447808 */ /* 0x000fe40005800000 */
[----:B------:R-:W-:Y:S01]  /*8020*/  ISETP.GE.AND P2, PT, R3, R150, PT ;  /* 0x000000960300720c */ /* 0x000fe20003f46270 */
[----:B------:R-:W-:Y:S01]  /*8030*/  HMMA.16816.F32.BF16 R80, R76, R70, R80 ;  /* 0x000000464c50723c */ /* 0x000fe20000041850 */
[----:B------:R-:W-:Y:S02]  /*8040*/  ISETP.GE.AND P3, PT, R44, R151, PT ;  /* 0x000000972c00720c */ /* 0x000fe40003f66270 */
[----:B------:R-:W-:Y:S02]  /*8050*/  FSEL R106, R40, -INF , !P5 ;  /* 0xff800000286a7808 */ /* 0x000fe40006800000 */
[----:B------:R-:W-:-:S02]  /*8060*/  LOP3.LUT R3, R92, 0x28, R93, 0xfe, !PT ;  /* 0x000000285c037812 */ /* 0x000fc400078efe5d */
[----:B------:R-:W-:Y:S02]  /*8070*/  LOP3.LUT R40, R92, 0x29, R93, 0xfe, !PT ;  /* 0x000000295c287812 */ /* 0x000fe400078efe5d */
[----:B------:R-:W-:Y:S02]  /*8080*/  FSEL R187, R47, -INF , !P1 ;  /* 0xff8000002fbb7808 */ /* 0x000fe40004800000 */
[----:B------:R-:W-:Y:S02]  /*8090*/  ISETP.GE.AND P1, PT, R44, R150, PT ;  /* 0x000000962c00720c */ /* 0x000fe40003f26270 */
[----:B------:R-:W-:Y:S01]  /*80a0*/  FSEL R110, R41, -INF , !P3 ;  /* 0xff800000296e7808 */ /* 0x000fe20005800000 */
[----:B------:R-:W1:Y:S01]  /*80b0*/  LDSM.16.M88.4 R44, [R214] ;  /* 0x00000000d62c783b */ /* 0x000e620000000200 */
[----:B------:R-:W-:Y:S02]  /*80c0*/  FSEL R185, R42, -INF , !P2 ;  /* 0xff8000002ab97808 */ /* 0x000fe40005000000 */
[----:B------:R-:W-:-:S02]  /*80d0*/  ISETP.GE.AND P5, PT, R3, R151, PT ;  /* 0x000000970300720c */ /* 0x000fc40003fa6270 */
[-C--:B------:R-:W-:Y:S02]  /*80e0*/  ISETP.GE.AND P3, PT, R3, R150.reuse, PT ;  /* 0x000000960300720c */ /* 0x080fe40003f66270 */
[----:B------:R-:W-:Y:S02]  /*80f0*/  ISETP.GE.AND P2, PT, R40, R151, PT ;  /* 0x000000972800720c */ /* 0x000fe40003f46270 */
[C-C-:B------:R-:W-:Y:S02]  /*8100*/  LOP3.LUT R3, R92.reuse, 0x30, R93.reuse, 0xfe, !PT ;  /* 0x000000305c037812 */ /* 0x140fe400078efe5d */
[----:B------:R-:W-:Y:S02]  /*8110*/  LOP3.LUT R48, R92, 0x31, R93, 0xfe, !PT ;  /* 0x000000315c307812 */ /* 0x000fe400078efe5d */
[----:B------:R-:W-:Y:S02]  /*8120*/  FSEL R175, R43, -INF , !P1 ;  /* 0xff8000002baf7808 */ /* 0x000fe40004800000 */
[----:B------:R-:W-:-:S02]  /*8130*/  ISETP.GE.AND P1, PT, R40, R150, PT ;  /* 0x000000962800720c */ /* 0x000fc40003f26270 */
[----:B------:R-:W-:Y:S01]  /*8140*/  FSEL R114, R36, -INF , !P5 ;  /* 0xff80000024727808 */ /* 0x000fe20006800000 */
[C---:B------:R-:W-:Y:S01]  /*8150*/  HMMA.16816.F32.BF16 R40, R84.reuse, R88, RZ ;  /* 0x000000585428723c */ /* 0x040fe200000418ff */
[----:B------:R-:W-:Y:S02]  /*8160*/  FSEL R173, R38, -INF , !P3 ;  /* 0xff80000026ad7808 */ /* 0x000fe40005800000 */
[----:B------:R-:W-:Y:S02]  /*8170*/  FSEL R122, R37, -INF , !P2 ;  /* 0xff800000257a7808 */ /* 0x000fe40005000000 */
[CC--:B------:R-:W-:Y:S02]  /*8180*/  ISETP.GE.AND P5, PT, R3.reuse, R151.reuse, PT ;  /* 0x000000970300720c */ /* 0x0c0fe40003fa6270 */
[----:B------:R-:W-:Y:S01]  /*8190*/  ISETP.GE.AND P3, PT, R3, R150, PT ;  /* 0x000000960300720c */ /* 0x000fe20003f66270 */
[----:B------:R-:W-:Y:S01]  /*81a0*/  HMMA.16816.F32.BF16 R88, R84, R90, RZ ;  /* 0x0000005a5458723c */ /* 0x000fe200000418ff */
[----:B------:R-:W-:-:S02]  /*81b0*/  ISETP.GE.AND P2, PT, R48, R151, PT ;  /* 0x000000973000720c */ /* 0x000fc40003f46270 */
[----:B------:R-:W-:Y:S02]  /*81c0*/  LOP3.LUT R3, R92, 0x38, R93, 0xfe, !PT ;  /* 0x000000385c037812 */ /* 0x000fe400078efe5d */
[----:B------:R-:W-:Y:S02]  /*81d0*/  FSEL R169, R39, -INF , !P1 ;  /* 0xff80000027a97808 */ /* 0x000fe40004800000 */
[----:B------:R-:W-:Y:S01]  /*81e0*/  ISETP.GE.AND P1, PT, R48, R150, PT ;  /* 0x000000963000720c */ /* 0x000fe20003f26270 */
[----:B------:R-:W2:Y:S01]  /*81f0*/  LDSM.16.M88.4 R36, [R226+0x3800] ;  /* 0x00380000e224783b */ /* 0x000ea20000000200 */
[----:B------:R-:W-:Y:S02]  /*8200*/  FSEL R158, R32, -INF , !P5 ;  /* 0xff800000209e7808 */ /* 0x000fe40006800000 */
[----:B------:R-:W-:Y:S02]  /*8210*/  FSEL R126, R33, -INF , !P2 ;  /* 0xff800000217e7808 */ /* 0x000fe40005000000 */
[----:B------:R-:W-:-:S02]  /*8220*/  ISETP.GE.AND P5, PT, R3, R151, PT ;  /* 0x000000970300720c */ /* 0x000fc40003fa6270 */
[-C--:B------:R-:W-:Y:S01]  /*8230*/  ISETP.GE.AND P2, PT, R3, R150.reuse, PT ;  /* 0x000000960300720c */ /* 0x080fe20003f46270 */
[C---:B-1----:R-:W-:Y:S01]  /*8240*/  HMMA.16816.F32.BF16 R40, R76.reuse, R44, R40 ;  /* 0x0000002c4c28723c */ /* 0x042fe20000041828 */
[C-C-:B------:R-:W-:Y:S02]  /*8250*/  LOP3.LUT R32, R92.reuse, 0x39, R93.reuse, 0xfe, !PT ;  /* 0x000000395c207812 */ /* 0x140fe400078efe5d */
[----:B------:R-:W-:Y:S02]  /*8260*/  LOP3.LUT R3, R92, 0x40, R93, 0xfe, !PT ;  /* 0x000000405c037812 */ /* 0x000fe400078efe5d */
[----:B------:R-:W-:Y:S02]  /*8270*/  FSEL R177, R34, -INF , !P3 ;  /* 0xff80000022b17808 */ /* 0x000fe40005800000 */
[----:B------:R-:W-:Y:S01]  /*8280*/  FSEL R161, R35, -INF , !P1 ;  /* 0xff80000023a17808 */ /* 0x000fe20004800000 */
[----:B------:R-:W-:Y:S01]  /*8290*/  HMMA.16816.F32.BF16 R88, R76, R46, R88 ;  /* 0x0000002e4c58723c */ /* 0x000fe20000041858 */
[C---:B------:R-:W-:Y:S01]  /*82a0*/  ISETP.GE.AND P3, PT, R32.reuse, R151, PT ;  /* 0x000000972000720c */ /* 0x040fe20003f66270 */
[----:B------:R-:W-:Y:S01]  /*82b0*/  LDSM.16.M88.4 R44, [R226+0x4800] ;  /* 0x00480000e22c783b */ /* 0x000fe20000000200 */
[----:B------:R-:W-:-:S02]  /*82c0*/  ISETP.GE.AND P1, PT, R32, R150, PT ;  /* 0x000000962000720c */ /* 0x000fc40003f26270 */
[----:B------:R-:W-:Y:S02]  /*82d0*/  FSEL R70, R28, -INF , !P5 ;  /* 0xff8000001c467808 */ /* 0x000fe40006800000 */
[----:B------:R-:W-:Y:S02]  /*82e0*/  ISETP.GE.AND P5, PT, R3, R151, PT ;  /* 0x000000970300720c */ /* 0x000fe40003fa6270 */
[----:B------:R-:W-:Y:S02]  /*82f0*/  LOP3.LUT R28, R92, 0x41, R93, 0xfe, !PT ;  /* 0x000000415c1c7812 */ /* 0x000fe400078efe5d */
[----:B------:R-:W-:Y:S02]  /*8300*/  FSEL R159, R30, -INF , !P2 ;  /* 0xff8000001e9f7808 */ /* 0x000fe40005000000 */
[----:B------:R-:W-:Y:S02]  /*8310*/  FSEL R166, R29, -INF , !P3 ;  /* 0xff8000001da67808 */ /* 0x000fe40005800000 */
[----:B------:R-:W-:-:S02]  /*8320*/  FSEL R165, R31, -INF , !P1 ;  /* 0xff8000001fa57808 */ /* 0x000fc40004800000 */
[-C--:B------:R-:W-:Y:S02]  /*8330*/  ISETP.GE.AND P2, PT, R3, R150.reuse, PT ;  /* 0x000000960300720c */ /* 0x080fe40003f46270 */
[C---:B------:R-:W-:Y:S02]  /*8340*/  ISETP.GE.AND P3, PT, R28.reuse, R151, PT ;  /* 0x000000971c00720c */ /* 0x040fe40003f66270 */
[----:B------:R-:W-:Y:S02]  /*8350*/  ISETP.GE.AND P1, PT, R28, R150, PT ;  /* 0x000000961c00720c */ /* 0x000fe40003f26270 */
[----:B------:R-:W-:Y:S01]  /*8360*/  FSEL R170, R24, -INF , !P5 ;  /* 0xff80000018aa7808 */ /* 0x000fe20006800000 */
[----:B------:R-:W1:Y:S01]  /*8370*/  LDSM.16.M88.4 R28, [R213] ;  /* 0x00000000d51c783b */ /* 0x000e620000000200 */
[C-C-:B------:R-:W-:Y:S02]  /*8380*/  LOP3.LUT R3, R92.reuse, 0x48, R93.reuse, 0xfe, !PT ;  /* 0x000000485c037812 */ /* 0x140fe400078efe5d */
[----:B------:R-:W-:-:S02]  /*8390*/  LOP3.LUT R24, R92, 0x49, R93, 0xfe, !PT ;  /* 0x000000495c187812 */ /* 0x000fc400078efe5d */
[----:B------:R-:W-:Y:S02]  /*83a0*/  FSEL R168, R25, -INF , !P3 ;  /* 0xff80000019a87808 */ /* 0x000fe40005800000 */
[----:B------:R-:W-:Y:S02]  /*83b0*/  FSEL R167, R26, -INF , !P2 ;  /* 0xff8000001aa77808 */ /* 0x000fe40005000000 */
[----:B------:R-:W-:Y:S02]  /*83c0*/  FSEL R157, R27, -INF , !P1 ;  /* 0xff8000001b9d7808 */ /* 0x000fe40004800000 */
[CC--:B------:R-:W-:Y:S02]  /*83d0*/  ISETP.GE.AND P5, PT, R3.reuse, R151.reuse, PT ;  /* 0x000000970300720c */ /* 0x0c0fe40003fa6270 */
[----:B------:R-:W-:Y:S02]  /*83e0*/  ISETP.GE.AND P3, PT, R3, R150, PT ;  /* 0x000000960300720c */ /* 0x000fe40003f66270 */
[----:B------:R-:W-:-:S02]  /*83f0*/  ISETP.GE.AND P2, PT, R24, R151, PT ;  /* 0x000000971800720c */ /* 0x000fc40003f46270 */
[----:B------:R-:W-:Y:S02]  /*8400*/  ISETP.GE.AND P1, PT, R24, R150, PT ;  /* 0x000000961800720c */ /* 0x000fe40003f26270 */
[----:B------:R-:W-:Y:S01]  /*8410*/  FSEL R172, R20, -INF , !P5 ;  /* 0xff80000014ac7808 */ /* 0x000fe20006800000 */
[C---:B--2---:R-:W-:Y:S01]  /*8420*/  HMMA.16816.F32.BF16 R24, R84.reuse, R36, RZ ;  /* 0x000000245418723c */ /* 0x044fe200000418ff */
[----:B------:R-:W-:Y:S02]  /*8430*/  FSEL R155, R22, -INF , !P3 ;  /* 0xff800000169b7808 */ /* 0x000fe40005800000 */
[----:B------:R-:W-:Y:S02]  /*8440*/  FSEL R174, R21, -INF , !P2 ;  /* 0xff80000015ae7808 */ /* 0x000fe40005000000 */
[----:B------:R-:W-:Y:S02]  /*8450*/  FSEL R131, R23, -INF , !P1 ;  /* 0xff80000017837808 */ /* 0x000fe40004800000 */
[----:B------:R-:W2:Y:S01]  /*8460*/  LDSM.16.M88.4 R20, [R226+0x3c00] ;  /* 0x003c0000e214783b */ /* 0x000ea20000000200 */
[C-C-:B------:R-:W-:Y:S01]  /*8470*/  LOP3.LUT R3, R92.reuse, 0x50, R93.reuse, 0xfe, !PT ;  /* 0x000000505c037812 */ /* 0x140fe200078efe5d */
[----:B------:R-:W-:Y:S01]  /*8480*/  HMMA.16816.F32.BF16 R36, R84, R38, RZ ;  /* 0x000000265424723c */ /* 0x000fe200000418ff */
[----:B------:R-:W-:-:S02]  /*8490*/  LOP3.LUT R32, R92, 0x51, R93, 0xfe, !PT ;  /* 0x000000515c207812 */ /* 0x000fc400078efe5d */
[CC--:B------:R-:W-:Y:S02]  /*84a0*/  ISETP.GE.AND P5, PT, R3.reuse, R151.reuse, PT ;  /* 0x000000970300720c */ /* 0x0c0fe40003fa6270 */
[-C--:B------:R-:W-:Y:S02]  /*84b0*/  ISETP.GE.AND P3, PT, R3, R150.reuse, PT ;  /* 0x000000960300720c */ /* 0x080fe40003f66270 */
[----:B------:R-:W-:Y:S02]  /*84c0*/  LOP3.LUT R3, R92, 0x58, R93, 0xfe, !PT ;  /* 0x000000585c037812 */ /* 0x000fe400078efe5d */
[----:B------:R-:W-:Y:S02]  /*84d0*/  FSEL R178, R16, -INF , !P5 ;  /* 0xff80000010b27808 */ /* 0x000fe40006800000 */
[----:B------:R-:W-:Y:S02]  /*84e0*/  ISETP.GE.AND P1, PT, R32, R150, PT ;  /* 0x000000962000720c */ /* 0x000fe40003f26270 */
[----:B------:R-:W-:-:S02]  /*84f0*/  ISETP.GE.AND P5, PT, R3, R151, PT ;  /* 0x000000970300720c */ /* 0x000fc40003fa6270 */
[----:B------:R-:W-:Y:S01]  /*8500*/  ISETP.GE.AND P2, PT, R32, R151, PT ;  /* 0x000000972000720c */ /* 0x000fe20003f46270 */
[C---:B-1----:R-:W-:Y:S01]  /*8510*/  HMMA.16816.F32.BF16 R24, R76.reuse, R28, R24 ;  /* 0x0000001c4c18723c */ /* 0x042fe20000041818 */
[----:B------:R-:W-:Y:S01]  /*8520*/  LOP3.LUT R16, R92, 0x59, R93, 0xfe, !PT ;  /* 0x000000595c107812 */ /* 0x000fe200078efe5d */
[----:B------:R-:W-:Y:S01]  /*8530*/  LDSM.16.M88.4 R32, [R226+0x4400] ;  /* 0x00440000e220783b */ /* 0x000fe20000000200 */
[----:B------:R-:W-:Y:S02]  /*8540*/  FSEL R153, R18, -INF , !P3 ;  /* 0xff80000012997808 */ /* 0x000fe40005800000 */
[----:B------:R-:W-:Y:S02]  /*8550*/  FSEL R123, R19, -INF , !P1 ;  /* 0xff800000137b7808 */ /* 0x000fe40004800000 */
[----:B------:R-:W-:Y:S01]  /*8560*/  FSEL R180, R12, -INF , !P5 ;  /* 0xff8000000cb47808 */ /* 0x000fe20006800000 */
[----:B------:R-:W-:Y:S01]  /*8570*/  HMMA.16816.F32.BF16 R36, R76, R30, R36 ;  /* 0x0000001e4c24723c */ /* 0x000fe20000041824 */
[----:B------:R-:W-:-:S02]  /*8580*/  FSEL R176, R17, -INF , !P2 ;  /* 0xff80000011b07808 */ /* 0x000fc40005000000 */
[C---:B------:R-:W-:Y:S02]  /*8590*/  ISETP.GE.AND P3, PT, R16.reuse, R151, PT ;  /* 0x000000971000720c */ /* 0x040fe40003f66270 */
[-C--:B------:R-:W-:Y:S02]  /*85a0*/  ISETP.GE.AND P1, PT, R16, R150.reuse, PT ;  /* 0x000000961000720c */ /* 0x080fe40003f26270 */
[----:B------:R-:W-:Y:S01]  /*85b0*/  LOP3.LUT R12, R92, 0x61, R93, 0xfe, !PT ;  /* 0x000000615c0c7812 */ /* 0x000fe200078efe5d */
[----:B------:R-:W-:Y:S01]  /*85c0*/  LDSM.16.M88.4 R16, [R226+0x4000] ;  /* 0x00400000e210783b */ /* 0x000fe20000000200 */
[----:B------:R-:W-:Y:S02]  /*85d0*/  ISETP.GE.AND P2, PT, R3, R150, PT ;  /* 0x000000960300720c */ /* 0x000fe40003f46270 */
[----:B------:R-:W-:Y:S02]  /*85e0*/  FSEL R182, R13, -INF , !P3 ;  /* 0xff8000000db67808 */ /* 0x000fe40005800000 */
[----:B------:R-:W-:-:S02]  /*85f0*/  FSEL R127, R15, -INF , !P1 ;  /* 0xff8000000f7f7808 */ /* 0x000fc40004800000 */
[----:B------:R-:W-:Y:S02]  /*8600*/  FSEL R121, R14, -INF , !P2 ;  /* 0xff8000000e797808 */ /* 0x000fe40005000000 */
[CC--:B------:R-:W-:Y:S02]  /*8610*/  ISETP.GE.AND P3, PT, R12.reuse, R151.reuse, PT ;  /* 0x000000970c00720c */ /* 0x0c0fe40003f66270 */
[----:B------:R-:W-:Y:S02]  /*8620*/  ISETP.GE.AND P1, PT, R12, R150, PT ;  /* 0x000000960c00720c */ /* 0x000fe40003f26270 */
[----:B------:R-:W1:Y:S01]  /*8630*/  LDSM.16.M88.4 R12, [R212] ;  /* 0x00000000d40c783b */ /* 0x000e620000000200 */
[----:B------:R-:W-:Y:S02]  /*8640*/  LOP3.LUT R3, R92, 0x60, R93, 0xfe, !PT ;  /* 0x000000605c037812 */ /* 0x000fe400078efe5d */
[----:B------:R-:W-:Y:S02]  /*8650*/  FSEL R186, R9, -INF , !P3 ;  /* 0xff80000009ba7808 */ /* 0x000fe40005800000 */
[----:B------:R-:W-:-:S02]  /*8660*/  ISETP.GE.AND P5, PT, R3, R151, PT ;  /* 0x000000970300720c */ /* 0x000fc40003fa6270 */
[-C--:B------:R-:W-:Y:S02]  /*8670*/  ISETP.GE.AND P2, PT, R3, R150.reuse, PT ;  /* 0x000000960300720c */ /* 0x080fe40003f46270 */
[--C-:B------:R-:W-:Y:S02]  /*8680*/  LOP3.LUT R3, R92, 0x68, R93.reuse, 0xfe, !PT ;  /* 0x000000685c037812 */ /* 0x100fe400078efe5d */
[----:B------:R-:W-:Y:S02]  /*8690*/  FSEL R188, R8, -INF , !P5 ;  /* 0xff80000008bc7808 */ /* 0x000fe40006800000 */
[C---:B------:R-:W-:Y:S02]  /*86a0*/  ISETP.GE.AND P5, PT, R3.reuse, R151, PT ;  /* 0x000000970300720c */ /* 0x040fe40003fa6270 */
[----:B------:R-:W-:Y:S02]  /*86b0*/  ISETP.GE.AND P3, PT, R3, R150, PT ;  /* 0x000000960300720c */ /* 0x000fe40003f66270 */
[----:B------:R-:W-:-:S02]  /*86c0*/  LOP3.LUT R3, R92, 0x69, R93, 0xfe, !PT ;  /* 0x000000695c037812 */ /* 0x000fc400078efe5d */
[----:B------:R-:W-:Y:S02]  /*86d0*/  FSEL R129, R10, -INF , !P2 ;  /* 0xff8000000a817808 */ /* 0x000fe40005000000 */
[----:B------:R-:W-:Y:S02]  /*86e0*/  FSEL R119, R11, -INF , !P1 ;  /* 0xff8000000b777808 */ /* 0x000fe40004800000 */
[C---:B--2---:R-:W-:Y:S01]  /*86f0*/  HMMA.16816.F32.BF16 R8, R84.reuse, R20, RZ ;  /* 0x000000145408723c */ /* 0x044fe200000418ff */
[C---:B------:R-:W-:Y:S02]  /*8700*/  ISETP.GE.AND P2, PT, R3.reuse, R151, PT ;  /* 0x000000970300720c */ /* 0x040fe40003f46270 */
[----:B------:R-:W-:Y:S02]  /*8710*/  ISETP.GE.AND P1, PT, R3, R150, PT ;  /* 0x000000960300720c */ /* 0x000fe40003f26270 */
[----:B------:R-:W-:Y:S02]  /*8720*/  FSEL R190, R4, -INF , !P5 ;  /* 0xff80000004be7808 */ /* 0x000fe40006800000 */
[----:B------:R-:W-:Y:S01]  /*8730*/  FSEL R117, R6, -INF , !P3 ;  /* 0xff80000006757808 */ /* 0x000fe20005800000 */
[----:B------:R-:W-:Y:S01]  /*8740*/  HMMA.16816.F32.BF16 R20, R84, R22, RZ ;  /* 0x000000165414723c */ /* 0x000fe200000418ff */
[----:B------:R-:W-:-:S02]  /*8750*/  FSEL R192, R5, -INF , !P2 ;  /* 0xff80000005c07808 */ /* 0x000fc40005000000 */
[----:B------:R-:W-:Y:S02]  /*8760*/  FSEL R111, R7, -INF , !P1 ;  /* 0xff800000076f7808 */ /* 0x000fe40004800000 */
[----:B------:R-:W2:Y:S01]  /*8770*/  LDSM.16.M88.4 R4, [R211] ;  /* 0x00000000d304783b */ /* 0x000ea20000000200 */
[C-C-:B------:R-:W-:Y:S02]  /*8780*/  LOP3.LUT R28, R92.reuse, 0x70, R93.reuse, 0xfe, !PT ;  /* 0x000000705c1c7812 */ /* 0x140fe400078efe5d */
[----:B------:R-:W-:Y:S02]  /*8790*/  LOP3.LUT R3, R92, 0x71, R93, 0xfe, !PT ;  /* 0x000000715c037812 */ /* 0x000fe400078efe5d */
[-C--:B------:R-:W-:Y:S02]  /*87a0*/  ISETP.GE.AND P5, PT, R28, R151.reuse, PT ;  /* 0x000000971c00720c */ /* 0x080fe40003fa6270 */
[C---:B------:R-:W-:Y:S02]  /*87b0*/  ISETP.GE.AND P2, PT, R3.reuse, R151, PT ;  /* 0x000000970300720c */ /* 0x040fe40003f46270 */
[----:B------:R-:W-:-:S02]  /*87c0*/  ISETP.GE.AND P1, PT, R3, R150, PT ;  /* 0x000000960300720c */ /* 0x000fc40003f26270 */
[----:B------:R-:W-:Y:S01]  /*87d0*/  LOP3.LUT R3, R92, 0x78, R93, 0xfe, !PT ;  /* 0x000000785c037812 */ /* 0x000fe200078efe5d */
[----:B-1----:R-:W-:Y:S01]  /*87e0*/  HMMA.16816.F32.BF16 R8, R76, R12, R8 ;  /* 0x0000000c4c08723c */ /* 0x002fe20000041808 */
[----:B------:R-:W-:Y:S02]  /*87f0*/  FSEL R196, R64, -INF , !P5 ;  /* 0xff80000040c47808 */ /* 0x000fe40006800000 */
[----:B------:R-:W-:Y:S02]  /*8800*/  FSEL R194, R65, -INF , !P2 ;  /* 0xff80000041c27808 */ /* 0x000fe40005000000 */
[-C--:B------:R-:W-:Y:S02]  /*8810*/  ISETP.GE.AND P3, PT, R28, R150.reuse, PT ;  /* 0x000000961c00720c */ /* 0x080fe40003f66270 */
[C---:B------:R-:W-:Y:S01]  /*8820*/  ISETP.GE.AND P5, PT, R3.reuse, R151, PT ;  /* 0x000000970300720c */ /* 0x040fe20003fa6270 */
[----:B------:R-:W-:Y:S01]  /*8830*/  HMMA.16816.F32.BF16 R28, R84, R16, RZ ;  /* 0x00000010541c723c */ /* 0x000fe200000418ff */
[----:B------:R-:W-:-:S02]  /*8840*/  ISETP.GE.AND P2, PT, R3, R150, PT ;  /* 0x000000960300720c */ /* 0x000fc40003f46270 */
[--C-:B------:R-:W-:Y:S02]  /*8850*/  LOP3.LUT R3, R92, 0x79, R93.reuse, 0xfe, !PT ;  /* 0x000000795c037812 */ /* 0x100fe400078efe5d */
[----:B------:R-:W-:Y:S02]  /*8860*/  FSEL R113, R66, -INF , !P3 ;  /* 0xff80000042717808 */ /* 0x000fe40005800000 */
[----:B------:R-:W-:Y:S01]  /*8870*/  ISETP.GE.AND P3, PT, R3, R151, PT ;  /* 0x000000970300720c */ /* 0x000fe20003f66270 */
[----:B------:R-:W-:Y:S01]  /*8880*/  HMMA.16816.F32.BF16 R20, R76, R14, R20 ;  /* 0x0000000e4c14723c */ /* 0x000fe20000041814 */
[C-C-:B------:R-:W-:Y:S02]  /*8890*/  LOP3.LUT R16, R92.reuse, 0x80, R93.reuse, 0xfe, !PT ;  /* 0x000000805c107812 */ /* 0x140fe400078efe5d */
[----:B------:R-:W-:Y:S02]  /*88a0*/  LOP3.LUT R12, R92, 0x81, R93, 0xfe, !PT ;  /* 0x000000815c0c7812 */ /* 0x000fe400078efe5d */
[----:B------:R-:W-:-:S02]  /*88b0*/  FSEL R105, R67, -INF , !P1 ;  /* 0xff80000043697808 */ /* 0x000fc40004800000 */
[----:B------:R-:W-:Y:S02]  /*88c0*/  ISETP.GE.AND P1, PT, R3, R150, PT ;  /* 0x000000960300720c */ /* 0x000fe40003f26270 */
[----:B------:R-:W-:Y:S02]  /*88d0*/  FSEL R198, R60, -INF , !P5 ;  /* 0xff8000003cc67808 */ /* 0x000fe40006800000 */
[----:B------:R-:W-:Y:S02]  /*88e0*/  FSEL R200, R61, -INF , !P3 ;  /* 0xff8000003dc87808 */ /* 0x000fe40005800000 */
[-C--:B------:R-:W-:Y:S02]  /*88f0*/  ISETP.GE.AND P5, PT, R16, R151.reuse, PT ;  /* 0x000000971000720c */ /* 0x080fe40003fa6270 */
[----:B------:R-:W-:Y:S01]  /*8900*/  ISETP.GE.AND P3, PT, R12, R151, PT ;  /* 0x000000970c00720c */ /* 0x000fe20003f66270 */
[----:B--2---:R-:W-:Y:S01]  /*8910*/  HMMA.16816.F32.BF16 R28, R76, R4, R28 ;  /* 0x000000044c1c723c */ /* 0x004fe2000004181c */
[----:B------:R-:W-:-:S02]  /*8920*/  LOP3.LUT R3, R92, 0x88, R93, 0xfe, !PT ;  /* 0x000000885c037812 */ /* 0x000fc400078efe5d */
[----:B------:R-:W-:Y:S02]  /*8930*/  FSEL R107, R63, -INF , !P1 ;  /* 0xff8000003f6b7808 */ /* 0x000fe40004800000 */
[----:B------:R-:W-:Y:S02]  /*8940*/  FSEL R103, R62, -INF , !P2 ;  /* 0xff8000003e677808 */ /* 0x000fe40005000000 */
[-C--:B------:R-:W-:Y:S02]  /*8950*/  ISETP.GE.AND P1, PT, R12, R150.reuse, PT ;  /* 0x000000960c00720c */ /* 0x080fe40003f26270 */
[----:B------:R-:W-:Y:S02]  /*8960*/  FSEL R204, R56, -INF , !P5 ;  /* 0xff80000038cc7808 */ /* 0x000fe40006800000 */
[----:B------:R-:W-:Y:S02]  /*8970*/  FSEL R202, R57, -INF , !P3 ;  /* 0xff80000039ca7808 */ /* 0x000fe40005800000 */
[----:B------:R-:W-:-:S02]  /*8980*/  ISETP.GE.AND P2, PT, R16, R150, PT ;  /* 0x000000961000720c */ /* 0x000fc40003f46270 */
[C---:B------:R-:W-:Y:S01]  /*8990*/  ISETP.GE.AND P5, PT, R3.reuse, R151, PT ;  /* 0x000000970300720c */ /* 0x040fe20003fa6270 */
[----:B------:R-:W-:Y:S01]  /*89a0*/  HMMA.16816.F32.BF16 R16, R84, R18, RZ ;  /* 0x000000125410723c */ /* 0x000fe200000418ff */
[----:B------:R-:W-:Y:S02]  /*89b0*/  ISETP.GE.AND P3, PT, R3, R150, PT ;  /* 0x000000960300720c */ /* 0x000fe40003f66270 */
[C-C-:B------:R-:W-:Y:S02]  /*89c0*/  LOP3.LUT R13, R92.reuse, 0x89, R93.reuse, 0xfe, !PT ;  /* 0x000000895c0d7812 */ /* 0x140fe400078efe5d */
[----:B------:R-:W-:Y:S02]  /*89d0*/  LOP3.LUT R12, R92, 0x90, R93, 0xfe, !PT ;  /* 0x000000905c0c7812 */ /* 0x000fe400078efe5d */
        /* <DEDUP_REMOVED lines=8> */
[----:B------:R-:W1:Y:S01]  /*8a60*/  LDSM.16.M88.4 R12, [R210] ;  /* 0x00000000d20c783b */ /* 0x000e620000000200 */
        /* <DEDUP_REMOVED lines=8> */
[----:B------:R-:W-:Y:S02]  /*8af0*/  FSEL R50, R42, -INF , !P3 ;  /* 0xff8000002a327808 */ /* 0x000fe40005800000 */
[----:B------:R-:W-:Y:S02]  /*8b00*/  FSEL R51, R43, -INF , !P1 ;  /* 0xff8000002b337808 */ /* 0x000fe40004800000 */
[C-C-:B------:R-:W-:Y:S01]  /*8b10*/  LOP3.LUT R4, R92.reuse, 0x98, R93.reuse, 0xfe, !PT ;  /* 0x000000985c047812 */ /* 0x140fe200078efe5d */
[----:B------:R-:W-:Y:S01]  /*8b20*/  HMMA.16816.F32.BF16 R40, R84, R32, RZ ;  /* 0x000000205428723c */ /* 0x000fe200000418ff */
[----:B------:R-:W-:Y:S02]  /*8b30*/  LOP3.LUT R5, R92, 0x99, R93, 0xfe, !PT ;  /* 0x000000995c057812 */ /* 0x000fe400078efe5d */
[----:B------:R-:W-:-:S02]  /*8b40*/  ISETP.GE.AND P5, PT, R4, R151, PT ;  /* 0x000000970400720c */ /* 0x000fc40003fa6270 */
[-C--:B------:R-:W-:Y:S02]  /*8b50*/  ISETP.GE.AND P2, PT, R4, R150.reuse, PT ;  /* 0x000000960400720c */ /* 0x080fe40003f46270 */
[C---:B------:R-:W-:Y:S01]  /*8b60*/  ISETP.GE.AND P3, PT, R5.reuse, R151, PT ;  /* 0x000000970500720c */ /* 0x040fe20003f66270 */
[----:B------:R-:W-:Y:S01]  /*8b70*/  HMMA.16816.F32.BF16 R32, R84, R34, RZ ;  /* 0x000000225420723c */ /* 0x000fe200000418ff */
[----:B------:R-:W-:Y:S02]  /*8b80*/  ISETP.GE.AND P1, PT, R5, R150, PT ;  /* 0x000000960500720c */ /* 0x000fe40003f26270 */
[C-C-:B------:R-:W-:Y:S02]  /*8b90*/  LOP3.LUT R4, R92.reuse, 0xa0, R93.reuse, 0xfe, !PT ;  /* 0x000000a05c047812 */ /* 0x140fe400078efe5d */
[----:B------:R-:W-:Y:S02]  /*8ba0*/  LOP3.LUT R5, R92, 0xa1, R93, 0xfe, !PT ;  /* 0x000000a15c057812 */ /* 0x000fe400078efe5d */
[----:B------:R-:W-:-:S02]  /*8bb0*/  FSEL R250, R88, -INF , !P5 ;  /* 0xff80000058fa7808 */ /* 0x000fc40006800000 */
[----:B------:R-:W-:Y:S02]  /*8bc0*/  FSEL R52, R90, -INF , !P2 ;  /* 0xff8000005a347808 */ /* 0x000fe40005000000 */
[----:B------:R-:W-:Y:S02]  /*8bd0*/  FSEL R252, R89, -INF , !P3 ;  /* 0xff80000059fc7808 */ /* 0x000fe40005800000 */
[CC--:B------:R-:W-:Y:S02]  /*8be0*/  ISETP.GE.AND P5, PT, R4.reuse, R151.reuse, PT ;  /* 0x000000970400720c */ /* 0x0c0fe40003fa6270 */
[----:B------:R-:W-:Y:S01]  /*8bf0*/  ISETP.GE.AND P2, PT, R4, R150, PT ;  /* 0x000000960400720c */ /* 0x000fe20003f46270 */
[----:B-1----:R-:W-:Y:S01]  /*8c00*/  HMMA.16816.F32.BF16 R40, R76, R12, R40 ;  /* 0x0000000c4c28723c */ /* 0x002fe20000041828 */
[----:B------:R-:W-:Y:S02]  /*8c10*/  ISETP.GE.AND P3, PT, R5, R151, PT ;  /* 0x000000970500720c */ /* 0x000fe40003f66270 */
[----:B------:R-:W-:-:S02]  /*8c20*/  LOP3.LUT R4, R92, 0xa8, R93, 0xfe, !PT ;  /* 0x000000a85c047812 */ /* 0x000fc400078efe5d */
[----:B------:R-:W-:Y:S02]  /*8c30*/  FSEL R69, R24, -INF , !P5 ;  /* 0xff80000018457808 */ /* 0x000fe40006800000 */
[----:B------:R-:W-:Y:S01]  /*8c40*/  FSEL R67, R25, -INF , !P3 ;  /* 0xff80000019437808 */ /* 0x000fe20005800000 */
[----:B------:R-:W-:Y:S01]  /*8c50*/  HMMA.16816.F32.BF16 R32, R76, R14, R32 ;  /* 0x0000000e4c20723c */ /* 0x000fe20000041820 */
[----:B------:R-:W-:Y:S02]  /*8c60*/  FSEL R53, R91, -INF , !P1 ;  /* 0xff8000005b357808 */ /* 0x000fe40004800000 */
[C---:B------:R-:W-:Y:S02]  /*8c70*/  ISETP.GE.AND P5, PT, R4.reuse, R151, PT ;  /* 0x000000970400720c */ /* 0x040fe40003fa6270 */
[-C--:B------:R-:W-:Y:S02]  /*8c80*/  ISETP.GE.AND P3, PT, R4, R150.reuse, PT ;  /* 0x000000960400720c */ /* 0x080fe40003f66270 */
[----:B------:R-:W-:-:S02]  /*8c90*/  ISETP.GE.AND P1, PT, R5, R150, PT ;  /* 0x000000960500720c */ /* 0x000fc40003f26270 */
[--C-:B------:R-:W-:Y:S02]  /*8ca0*/  LOP3.LUT R4, R92, 0xa9, R93.reuse, 0xfe, !PT ;  /* 0x000000a95c047812 */ /* 0x100fe400078efe5d */
[----:B------:R-:W-:Y:S02]  /*8cb0*/  FSEL R54, R26, -INF , !P2 ;  /* 0xff8000001a367808 */ /* 0x000fe40005000000 */
[----:B------:R-:W-:Y:S02]  /*8cc0*/  FSEL R55, R27, -INF , !P1 ;  /* 0xff8000001b377808 */ /* 0x000fe40004800000 */
[C---:B------:R-:W-:Y:S02]  /*8cd0*/  ISETP.GE.AND P2, PT, R4.reuse, R151, PT ;  /* 0x000000970400720c */ /* 0x040fe40003f46270 */
[----:B------:R-:W-:Y:S02]  /*8ce0*/  ISETP.GE.AND P1, PT, R4, R150, PT ;  /* 0x000000960400720c */ /* 0x000fe40003f26270 */
[----:B------:R-:W1:Y:S01]  /*8cf0*/  LDSM.16.M88.4 R4, [R226+0x4c00] ;  /* 0x004c0000e204783b */ /* 0x000e620000000200 */
[----:B------:R-:W-:-:S02]  /*8d00*/  LOP3.LUT R24, R92, 0xb0, R93, 0xfe, !PT ;  /* 0x000000b05c187812 */ /* 0x000fc400078efe5d */
[--C-:B------:R-:W-:Y:S02]  /*8d10*/  LOP3.LUT R13, R92, 0xb1, R93.reuse, 0xfe, !PT ;  /* 0x000000b15c0d7812 */ /* 0x100fe400078efe5d */
[----:B------:R-:W-:Y:S02]  /*8d20*/  FSEL R71, R36, -INF , !P5 ;  /* 0xff80000024477808 */ /* 0x000fe40006800000 */
[----:B------:R-:W-:Y:S02]  /*8d30*/  FSEL R73, R37, -INF , !P2 ;  /* 0xff80000025497808 */ /* 0x000fe40005000000 */
[-C--:B------:R-:W-:Y:S02]  /*8d40*/  ISETP.GE.AND P5, PT, R24, R151.reuse, PT ;  /* 0x000000971800720c */ /* 0x080fe40003fa6270 */
[----:B------:R-:W-:Y:S02]  /*8d50*/  LOP3.LUT R12, R92, 0xb8, R93, 0xfe, !PT ;  /* 0x000000b85c0c7812 */ /* 0x000fe400078efe5d */
[----:B------:R-:W-:-:S02]  /*8d60*/  ISETP.GE.AND P2, PT, R13, R151, PT ;  /* 0x000000970d00720c */ /* 0x000fc40003f46270 */
[----:B------:R-:W-:Y:S02]  /*8d70*/  FSEL R39, R39, -INF , !P1 ;  /* 0xff80000027277808 */ /* 0x000fe40004800000 */
[----:B------:R-:W-:Y:S02]  /*8d80*/  FSEL R201, R8, -INF , !P5 ;  /* 0xff80000008c97808 */ /* 0x000fe40006800000 */
[----:B------:R-:W-:Y:S02]  /*8d90*/  FSEL R183, R9, -INF , !P2 ;  /* 0xff80000009b77808 */ /* 0x000fe40005000000 */
[-C--:B------:R-:W-:Y:S02]  /*8da0*/  ISETP.GE.AND P1, PT, R13, R150.reuse, PT ;  /* 0x000000960d00720c */ /* 0x080fe40003f26270 */
[C---:B------:R-:W-:Y:S02]  /*8db0*/  ISETP.GE.AND P5, PT, R12.reuse, R151, PT ;  /* 0x000000970c00720c */ /* 0x040fe40003fa6270 */
[----:B------:R-:W-:-:S02]  /*8dc0*/  ISETP.GE.AND P2, PT, R12, R150, PT ;  /* 0x000000960c00720c */ /* 0x000fc40003f46270 */
[----:B------:R-:W2:Y:S01]  /*8dd0*/  LDSM.16.M88.4 R12, [R209] ;  /* 0x00000000d10c783b */ /* 0x000ea20000000200 */
[----:B------:R-:W-:Y:S02]  /*8de0*/  FSEL R38, R38, -INF , !P3 ;  /* 0xff80000026267808 */ /* 0x000fe40005800000 */
[----:B------:R-:W-:Y:S02]  /*8df0*/  ISETP.GE.AND P3, PT, R24, R150, PT ;  /* 0x000000961800720c */ /* 0x000fe40003f66270 */
[----:B------:R-:W-:Y:S02]  /*8e00*/  LOP3.LUT R24, R92, 0xc0, R93, 0xfe, !PT ;  /* 0x000000c05c187812 */ /* 0x000fe400078efe5d */
[----:B------:R-:W-:Y:S02]  /*8e10*/  FSEL R203, R20, -INF , !P5 ;  /* 0xff80000014cb7808 */ /* 0x000fe40006800000 */
[----:B------:R-:W-:Y:S02]  /*8e20*/  FSEL R56, R22, -INF , !P2 ;  /* 0xff80000016387808 */ /* 0x000fe40005000000 */
[----:B------:R-:W-:-:S02]  /*8e30*/  ISETP.GE.AND P5, PT, R24, R151, PT ;  /* 0x000000971800720c */ /* 0x000fc40003fa6270 */
[----:B------:R-:W-:Y:S02]  /*8e40*/  ISETP.GE.AND P2, PT, R24, R150, PT ;  /* 0x000000961800720c */ /* 0x000fe40003f46270 */
[----:B------:R-:W3:Y:S01]  /*8e50*/  LDSM.16.M88.4 R24, [R208] ;  /* 0x00000000d018783b */ /* 0x000ee20000000200 */
[----:B------:R-:W-:Y:S01]  /*8e60*/  LOP3.LUT R8, R92, 0xb9, R93, 0xfe, !PT ;  /* 0x000000b95c087812 */ /* 0x000fe200078efe5d */
[----:B------:R-:W-:-:S04]  /*8e70*/  DEPBAR.LE SB0, 0x0 ;  /* 0x000080000000791a */ /* 0x000fc80000000000 */
[----:B------:R-:W-:Y:S02]  /*8e80*/  FSEL R36, R10, -INF , !P3 ;  /* 0xff8000000a247808 */ /* 0x000fe40005800000 */
[----:B------:R-:W-:Y:S01]  /*8e90*/  FSEL R37, R11, -INF , !P1 ;  /* 0xff8000000b257808 */ /* 0x000fe20004800000 */
[----:B------:R-:W-:Y:S01]  /*8ea0*/  BAR.SYNC.DEFER_BLOCKING 0x0 ;  /* 0x0000000000007b1d */ /* 0x000fe20000010000 */
[C---:B------:R-:W-:Y:S02]  /*8eb0*/  ISETP.GE.AND P3, PT, R8.reuse, R151, PT ;  /* 0x000000970800720c */ /* 0x040fe40003f66270 */
[----:B------:R-:W-:Y:S02]  /*8ec0*/  ISETP.GE.AND P1, PT, R8, R150, PT ;  /* 0x000000960800720c */ /* 0x000fe40003f26270 */
[----:B------:R-:W-:Y:S01]  /*8ed0*/  HMMA.16816.F32.BF16 R8, R84, R44, RZ ;  /* 0x0000002c5408723c */ /* 0x000fe200000418ff */
[----:B------:R-:W-:Y:S02]  /*8ee0*/  LOP3.LUT R20, R92, 0xc1, R93, 0xfe, !PT ;  /* 0x000000c15c147812 */ /* 0x000fe400078efe5d */
[----:B------:R-:W-:-:S02]  /*8ef0*/  FSEL R205, R21, -INF , !P3 ;  /* 0xff80000015cd7808 */ /* 0x000fc40005800000 */
[----:B------:R-:W-:Y:S02]  /*8f00*/  ISETP.GE.AND P3, PT, R20, R151, PT ;  /* 0x000000971400720c */ /* 0x000fe40003f66270 */
[----:B------:R-:W-:Y:S01]  /*8f10*/  LOP3.LUT R21, R92, 0xc8, R93, 0xfe, !PT ;  /* 0x000000c85c157812 */ /* 0x000fe200078efe5d */
[----:B------:R-:W-:Y:S01]  /*8f20*/  HMMA.16816.F32.BF16 R44, R84, R46, RZ ;  /* 0x0000002e542c723c */ /* 0x000fe200000418ff */
[----:B------:R-:W-:Y:S02]  /*8f30*/  FSEL R207, R28, -INF , !P5 ;  /* 0xff8000001ccf7808 */ /* 0x000fe40006800000 */
[----:B------:R-:W-:Y:S02]  /*8f40*/  FSEL R57, R23, -INF , !P1 ;  /* 0xff80000017397808 */ /* 0x000fe40004800000 */
[----:B------:R-:W-:Y:S02]  /*8f50*/  FSEL R28, R29, -INF , !P3 ;  /* 0xff8000001d1c7808 */ /* 0x000fe40005800000 */
[----:B------:R-:W-:-:S02]  /*8f60*/  ISETP.GE.AND P1, PT, R20, R150, PT ;  /* 0x000000961400720c */ /* 0x000fc40003f26270 */
[C---:B------:R-:W-:Y:S02]  /*8f70*/  ISETP.GE.AND P5, PT, R21.reuse, R151, PT ;  /* 0x000000971500720c */ /* 0x040fe40003fa6270 */
[----:B------:R-:W-:Y:S02]  /*8f80*/  ISETP.GE.AND P3, PT, R21, R150, PT ;  /* 0x000000961500720c */ /* 0x000fe40003f66270 */
[----:B-1----:R-:W-:Y:S01]  /*8f90*/  HMMA.16816.F32.BF16 R20, R84, R4, RZ ;  /* 0x000000045414723c */ /* 0x002fe200000418ff */
[----:B------:R-:W-:Y:S02]  /*8fa0*/  FSEL R58, R30, -INF , !P2 ;  /* 0xff8000001e3a7808 */ /* 0x000fe40005000000 */
[----:B------:R-:W-:Y:S02]  /*8fb0*/  FSEL R59, R31, -INF , !P1 ;  /* 0xff8000001f3b7808 */ /* 0x000fe40004800000 */
[----:B------:R-:W-:Y:S02]  /*8fc0*/  FSEL R60, R18, -INF , !P3 ;  /* 0xff800000123c7808 */ /* 0x000fe40005800000 */
[C-C-:B------:R-:W-:Y:S01]  /*8fd0*/  LOP3.LUT R4, R92.reuse, 0xc9, R93.reuse, 0xfe, !PT ;  /* 0x000000c95c047812 */ /* 0x140fe200078efe5d */
[----:B--2---:R-:W-:Y:S01]  /*8fe0*/  HMMA.16816.F32.BF16 R8, R76, R12, R8 ;  /* 0x0000000c4c08723c */ /* 0x004fe20000041808 */
[----:B------:R-:W-:-:S02]  /*8ff0*/  LOP3.LUT R29, R92, 0xd0, R93, 0xfe, !PT ;  /* 0x000000d05c1d7812 */ /* 0x000fc400078efe5d */
[C---:B------:R-:W-:Y:S02]  /*9000*/  ISETP.GE.AND P2, PT, R4.reuse, R151, PT ;  /* 0x000000970400720c */ /* 0x040fe40003f46270 */
[----:B------:R-:W-:Y:S02]  /*9010*/  ISETP.GE.AND P1, PT, R4, R150, PT ;  /* 0x000000960400720c */ /* 0x000fe40003f26270 */
[----:B------:R-:W-:Y:S01]  /*9020*/  LOP3.LUT R18, R92, 0xd1, R93, 0xfe, !PT ;  /* 0x000000d15c127812 */ /* 0x000fe200078efe5d */
[----:B------:R-:W-:Y:S01]  /*9030*/  HMMA.16816.F32.BF16 R4, R84, R6, RZ ;  /* 0x000000065404723c */ /* 0x000fe200000418ff */
        /* <DEDUP_REMOVED lines=8> */
[C-C-:B------:R-:W-:Y:S01]  /*90c0*/  LOP3.LUT R16, R92.reuse, 0xd8, R93.reuse, 0xfe, !PT ;  /* 0x000000d85c107812 */ /* 0x140fe200078efe5d */
[----:B---3--:R-:W-:Y:S01]  /*90d0*/  HMMA.16816.F32.BF16 R20, R76, R24, R20 ;  /* 0x000000184c14723c */ /* 0x008fe20000041814 */
[----:B------:R-:W-:-:S02]  /*90e0*/  LOP3.LUT R13, R92, 0xd9, R93, 0xfe, !PT ;  /* 0x000000d95c0d7812 */ /* 0x000fc400078efe5d */
[----:B------:R-:W-:Y:S02]  /*90f0*/  FSEL R164, R40, -INF , !P5 ;  /* 0xff80000028a47808 */ /* 0x000fe40006800000 */
[----:B------:R-:W-:Y:S02]  /*9100*/  FSEL R162, R41, -INF , !P2 ;  /* 0xff80000029a27808 */ /* 0x000fe40005000000 */
[----:B------:R-:W-:Y:S01]  /*9110*/  FSEL R42, R42, -INF , !P3 ;  /* 0xff8000002a2a7808 */ /* 0x000fe20005800000 */
[----:B------:R-:W-:Y:S01]  /*9120*/  HMMA.16816.F32.BF16 R4, R76, R26, R4 ;  /* 0x0000001a4c04723c */ /* 0x000fe20000041804 */
[----:B------:R-:W-:Y:S02]  /*9130*/  FSEL R43, R43, -INF , !P1 ;  /* 0xff8000002b2b7808 */ /* 0x000fe40004800000 */
[C---:B------:R-:W-:Y:S02]  /*9140*/  ISETP.GE.AND P5, PT, R16.reuse, R151, PT ;  /* 0x000000971000720c */ /* 0x040fe40003fa6270 */
[----:B------:R-:W-:-:S02]  /*9150*/  ISETP.GE.AND P2, PT, R16, R150, PT ;  /* 0x000000961000720c */ /* 0x000fc40003f46270 */
[C---:B------:R-:W-:Y:S02]  /*9160*/  ISETP.GE.AND P3, PT, R13.reuse, R151, PT ;  /* 0x000000970d00720c */ /* 0x040fe40003f66270 */
[----:B------:R-:W-:Y:S02]  /*9170*/  ISETP.GE.AND P1, PT, R13, R150, PT ;  /* 0x000000960d00720c */ /* 0x000fe40003f26270 */
[C-C-:B------:R-:W-:Y:S02]  /*9180*/  LOP3.LUT R12, R92.reuse, 0xe0, R93.reuse, 0xfe, !PT ;  /* 0x000000e05c0c7812 */ /* 0x140fe400078efe5d */
[----:B------:R-:W-:Y:S02]  /*9190*/  LOP3.LUT R13, R92, 0xe1, R93, 0xfe, !PT ;  /* 0x000000e15c0d7812 */ /* 0x000fe400078efe5d */
[----:B------:R-:W-:Y:S02]  /*91a0*/  FSEL R156, R32, -INF , !P5 ;  /* 0xff800000209c7808 */ /* 0x000fe40006800000 */
[----:B------:R-:W-:-:S02]  /*91b0*/  FSEL R34, R34, -INF , !P2 ;  /* 0xff80000022227808 */ /* 0x000fc40005000000 */
[----:B------:R-:W-:Y:S02]  /*91c0*/  FSEL R154, R33, -INF , !P3 ;  /* 0xff800000219a7808 */ /* 0x000fe40005800000 */
[CC--:B------:R-:W-:Y:S02]  /*91d0*/  ISETP.GE.AND P5, PT, R12.reuse, R151.reuse, PT ;  /* 0x000000970c00720c */ /* 0x0c0fe40003fa6270 */
[----:B------:R-:W-:Y:S02]  /*91e0*/  ISETP.GE.AND P2, PT, R12, R150, PT ;  /* 0x000000960c00720c */ /* 0x000fe40003f46270 */
[----:B------:R-:W-:Y:S02]  /*91f0*/  ISETP.GE.AND P3, PT, R13, R151, PT ;  /* 0x000000970d00720c */ /* 0x000fe40003f66270 */
[----:B------:R-:W-:Y:S02]  /*9200*/  LOP3.LUT R12, R92, 0xe8, R93, 0xfe, !PT ;  /* 0x000000e85c0c7812 */ /* 0x000fe400078efe5d */
[----:B------:R-:W-:-:S02]  /*9210*/  FSEL R112, R9, -INF , !P3 ;  /* 0xff80000009707808 */ /* 0x000fc40005800000 */
[----:B------:R-:W-:Y:S02]  /*9220*/  FSEL R152, R8, -INF , !P5 ;  /* 0xff80000008987808 */ /* 0x000fe40006800000 */
[-C--:B------:R-:W-:Y:S02]  /*9230*/  ISETP.GE.AND P3, PT, R12, R150.reuse, PT ;  /* 0x000000960c00720c */ /* 0x080fe40003f66270 */
[----:B------:R-:W-:Y:S02]  /*9240*/  LOP3.LUT R8, R92, 0xf0, R93, 0xfe, !PT ;  /* 0x000000f05c087812 */ /* 0x000fe400078efe5d */
[----:B------:R-:W-:Y:S02]  /*9250*/  FSEL R41, R46, -INF , !P3 ;  /* 0xff8000002e297808 */ /* 0x000fe40005800000 */
[----:B------:R-:W-:Y:S02]  /*9260*/  FSEL R35, R35, -INF , !P1 ;  /* 0xff80000023237808 */ /* 0x000fe40004800000 */
[----:B------:R-:W-:-:S02]  /*9270*/  ISETP.GE.AND P3, PT, R8, R150, PT ;  /* 0x000000960800720c */ /* 0x000fc40003f66270 */
[----:B------:R-:W-:Y:S02]  /*9280*/  ISETP.GE.AND P1, PT, R13, R150, PT ;  /* 0x000000960d00720c */ /* 0x000fe40003f26270 */
[----:B------:R-:W-:Y:S02]  /*9290*/  ISETP.GE.AND P5, PT, R12, R151, PT ;  /* 0x000000970c00720c */ /* 0x000fe40003fa6270 */
[----:B------:R-:W-:Y:S02]  /*92a0*/  LOP3.LUT R9, R92, 0xe9, R93, 0xfe, !PT ;  /* 0x000000e95c097812 */ /* 0x000fe400078efe5d */
[----:B------:R-:W-:Y:S02]  /*92b0*/  FSEL R64, R22, -INF , !P3 ;  /* 0xff80000016407808 */ /* 0x000fe40005800000 */
[----:B------:R-:W-:Y:S02]  /*92c0*/  FSEL R32, R11, -INF , !P1 ;  /* 0xff8000000b207808 */ /* 0x000fe40004800000 */
[----:B------:R-:W-:-:S02]  /*92d0*/  FSEL R108, R44, -INF , !P5 ;  /* 0xff8000002c6c7808 */ /* 0x000fc40006800000 */
[----:B------:R-:W-:Y:S02]  /*92e0*/  ISETP.GT.AND P3, PT, R235, R230, PT ;  /* 0x000000e6eb00720c */ /* 0x000fe40003f64270 */
[----:B------:R-:W-:Y:S02]  /*92f0*/  ISETP.GE.AND P1, PT, R9, R150, PT ;  /* 0x000000960900720c */ /* 0x000fe40003f26270 */
[----:B------:R-:W-:Y:S02]  /*9300*/  ISETP.GE.AND P5, PT, R8, R151, PT ;  /* 0x000000970800720c */ /* 0x000fe40003fa6270 */
[----:B------:R-:W-:Y:S02]  /*9310*/  LOP3.LUT R8, R92, 0xf1, R93, 0xfe, !PT ;  /* 0x000000f15c087812 */ /* 0x000fe400078efe5d */
        /* <DEDUP_REMOVED lines=11> */
[----:B------:R-:W-:Y:S02]  /*93d0*/  FSEL R63, R23, -INF , !P2 ;  /* 0xff800000173f7808 */ /* 0x000fe40005000000 */
[----:B------:R-:W-:Y:S02]  /*93e0*/  FSEL R66, R4, -INF , !P5 ;  /* 0xff80000004427808 */ /* 0x000fe40006800000 */
[----:B------:R-:W-:-:S02]  /*93f0*/  FSEL R65, R5, -INF , !P4 ;  /* 0xff80000005417808 */ /* 0x000fc40006000000 */
[----:B------:R-:W-:Y:S02]  /*9400*/  FSEL R62, R6, -INF , !P1 ;  /* 0xff800000063e7808 */ /* 0x000fe40004800000 */
[----:B------:R-:W-:Y:S01]  /*9410*/  FSEL R47, R7, -INF , !P0 ;  /* 0xff800000072f7808 */ /* 0x000fe20004000000 */
[----:B------:R-:W-:Y:S05]  /*9420*/  @!P3 BRA `(.L_x_2234) ;  /* 0x000006100000b947 */ /* 0x000fea0003800000 */
[----:B------:R-:W-:Y:S01]  /*9430*/  ULDC UR6, c[0x0][0x198] ;  /* 0x0000660000067ab9 */ /* 0x000fe20000000800 */
        /* <DEDUP_REMOVED lines=58> */
.L_x_2235:
[----:B------:R-:W-:-:S04]  /*97e0*/  ULEA UR5, -UR6, URZ, 0x8 ;  /* 0x0000003f06057291 */ /* 0x000fc8000f8e413f */
[----:B------:R-:W-:Y:S02]  /*97f0*/  USHF.R.S32.HI UR4, URZ, 0x1f, UR5 ;  /* 0x0000001f3f047899 */ /* 0x000fe40008011405 */
[----:B------:R-:W-:-:S04]  /*9800*/  MOV R6, UR5 ;  /* 0x0000000500067c02 */ /* 0x000fc80008000f00 */
[----:B------:R-:W-:Y:S02]  /*9810*/  MOV R4, UR4 ;  /* 0x0000000400047c02 */ /* 0x000fe40008000f00 */
.L_x_2236:
[----:B------:R-:W-:Y:S01]  /*9820*/  IADD3 R6, P0, R148, R6, RZ ;  /* 0x0000000694067210 */ /* 0x000fe20007f1e0ff */
[----:B------:R-:W-:Y:S02]  /*9830*/  USHF.L.U32 UR7, UR6, 0x6, URZ ;  /* 0x0000000606077899 */ /* 0x000fe4000800063f */
[----:B------:R-:W-:Y:S02]  /*9840*/  ULDC UR4, c[0x0][0x19c] ;  /* 0x0000670000047ab9 */ /* 0x000fe40000000800 */
[----:B------:R-:W-:Y:S01]  /*9850*/  IMAD.X R149, R149, 0x1, R4, P0 ;  /* 0x0000000195957824 */ /* 0x000fe200000e0604 */
[C---:B------:R-:W-:Y:S01]  /*9860*/  LEA R240, P0, R6.reuse, c[0x0][0x168], 0x1 ;  /* 0x00005a0006f07a11 */ /* 0x040fe200078008ff */
[----:B------:R-:W-:Y:S02]  /*9870*/  UMOV UR5, 0x6 ;  /* 0x0000000600057882 */ /* 0x000fe40000000000 */
[----:B------:R-:W-:Y:S01]  /*9880*/  USHF.L.U64.HI UR4, UR6, UR5, UR4 ;  /* 0x0000000506047299 */ /* 0x000fe20008010204 */
[----:B------:R-:W-:-:S02]  /*9890*/  LEA.HI.X R241, R6, c[0x0][0x16c], R149, 0x1, P0 ;  /* 0x00005b0006f17a11 */ /* 0x000fc400000f0c95 */
        /* <DEDUP_REMOVED lines=26> */
.L_x_2234:
        /* <DEDUP_REMOVED lines=247> */
[----:B------:R-:W2:Y:S01]  /*a9b0*/  LDSM.16.MT88.4 R8, [R223+0x5000] ;  /* 0x00500000df08783b */ /* 0x000ea20000004200 */
[--C-:B------:R-:W-:Y:S02]  /*a9c0*/  FFMA.FTZ R122, R199, c[0x0][0x23c], -R68.reuse ;  /* 0x00008f00c77a7a23 */ /* 0x100fe40000010844 */
[--C-:B------:R-:W-:Y:S02]  /*a9d0*/  FFMA.FTZ R189, R189, c[0x0][0x23c], -R68.reuse ;  /* 0x00008f00bdbd7a23 */ /* 0x100fe40000010844 */
[----:B------:R-:W3:Y:S01]  /*a9e0*/  MUFU.EX2 R126, R126 ;  /* 0x0000007e007e7308 */ /* 0x000ee20000000800 */
[----:B------:R-:W-:Y:S01]  /*a9f0*/  FFMA.FTZ R0, R28, c[0x0][0x23c], -R101 ;  /* 0x00008f001c007a23 */ /* 0x000fe20000010865 */
[----:B------:R-:W-:Y:S01]  /*aa00*/  F2FP.BF16.PACK_AB R28, R120, R171 ;  /* 0x000000ab781c723e */ /* 0x000fe200000010ff */
        /* <DEDUP_REMOVED lines=15> */
[----:B------:R-:W-:Y:S02]  /*ab00*/  FFMA.FTZ R111, R156, c[0x0][0x23c], -R101 ;  /* 0x00008f009c6f7a23 */ /* 0x000fe40000010865 */
        /* <DEDUP_REMOVED lines=45> */
[--C-:B------:R-:W-:Y:S02]  /*ade0*/  FFMA.FTZ R143, R160, c[0x0][0x23c], -R101.reuse ;  /* 0x00008f00a08f7a23 */ /* 0x100fe40000010865 */
[--C-:B------:R-:W-:Y:S02]  /*adf0*/  FFMA.FTZ R160, R131, c[0x0][0x23c], -R68.reuse ;  /* 0x00008f0083a07a23 */ /* 0x100fe40000010844 */
[----:B------:R-:W-:Y:S01]  /*ae00*/  FFMA.FTZ R131, R164, c[0x0][0x23c], -R101 ;  /* 0x00008f00a4837a23 */ /* 0x000fe20000010865 */
        /* <DEDUP_REMOVED lines=15> */
[----:B------:R-:W-:Y:S02]  /*af00*/  FFMA.FTZ R183, R246, R148, R183 ;  /* 0x00000094f6b77223 */ /* 0x000fe400000100b7 */
[----:B------:R-:W-:Y:S01]  /*af10*/  FFMA.FTZ R247, R247, R150, R130 ;  /* 0x00000096f7f77223 */ /* 0x000fe20000010082 */
[C---:B------:R-:W-:Y:S01]  /*af20*/  HMMA.16816.F32.BF16 R136, R28.reuse, R24, R136 ;  /* 0x000000181c88723c */ /* 0x040fe20000041888 */
[----:B------:R-:W-:Y:S01]  /*af30*/  FADD.FTZ R126, R126, R183 ;  /* 0x000000b77e7e7221 */ /* 0x000fe20000010000 */
[----:B------:R-:W-:Y:S01]  /*af40*/  MUFU.EX2 R147, R147 ;  /* 0x0000009300937308 */ /* 0x000fe20000000800 */
[----:B------:R-:W-:Y:S02]  /*af50*/  FFMA.FTZ R53, R54, c[0x0][0x23c], -R68 ;  /* 0x00008f0036357a23 */ /* 0x000fe40000010844 */
[----:B------:R-:W-:Y:S02]  /*af60*/  FADD.FTZ R128, R128, R247 ;  /* 0x000000f780807221 */ /* 0x000fe40000010000 */
[----:B------:R-:W-:Y:S01]  /*af70*/  FADD.FTZ R179, R179, R126 ;  /* 0x0000007eb3b37221 */ /* 0x000fe20000010000 */
[----:B------:R-:W-:Y:S01]  /*af80*/  HMMA.16816.F32.BF16 R24, R28, R26, R12 ;  /* 0x0000001a1c18723c */ /* 0x000fe2000004180c */
[----:B------:R-:W5:Y:S01]  /*af90*/  LDSM.16.MT88.4 R12, [R224+0x5c00] ;  /* 0x005c0000e00c783b */ /* 0x000f620000004200 */
[----:B------:R-:W2:Y:S01]  /*afa0*/  MUFU.EX2 R144, R144 ;  /* 0x0000009000907308 */ /* 0x000ea20000000800 */
[----:B------:R-:W-:-:S02]  /*afb0*/  FFMA.FTZ R54, R55, c[0x0][0x23c], -R68 ;  /* 0x00008f0037367a23 */ /* 0x000fc40000010844 */
[--C-:B------:R-:W-:Y:S02]  /*afc0*/  FFMA.FTZ R38, R38, c[0x0][0x23c], -R68.reuse ;  /* 0x00008f0026267a23 */ /* 0x100fe40000010844 */
[----:B------:R-:W-:Y:S01]  /*afd0*/  F2FP.BF16.PACK_AB R28, R116, R151 ;  /* 0x00000097741c723e */ /* 0x000fe200000010ff */
[----:B------:R-:W-:Y:S01]  /*afe0*/  FFMA.FTZ R55, R39, c[0x0][0x23c], -R68 ;  /* 0x00008f0027377a23 */ /* 0x000fe20000010844 */
[----:B-1----:R-:W-:Y:S01]  /*aff0*/  F2FP.BF16.PACK_AB R29, R133, R134 ;  /* 0x00000086851d723e */ /* 0x002fe200000010ff */
[----:B------:R-:W-:Y:S01]  /*b000*/  MUFU.EX2 R146, R146 ;  /* 0x0000009200927308 */ /* 0x000fe20000000800 */
[----:B------:R-:W-:Y:S01]  /*b010*/  F2FP.BF16.PACK_AB R30, R114, R149 ;  /* 0x00000095721e723e */ /* 0x000fe200000010ff */
[----:B------:R-:W-:Y:S01]  /*b020*/  FADD.FTZ R181, R181, R128 ;  /* 0x00000080b5b57221 */ /* 0x000fe20000010000 */
[----:B----4-:R-:W-:Y:S01]  /*b030*/  F2FP.BF16.PACK_AB R31, R135, R142 ;  /* 0x0000008e871f723e */ /* 0x010fe200000010ff */
[----:B------:R-:W-:Y:S02]  /*b040*/  FADD.FTZ R179, R2, R179 ;  /* 0x000000b302b37221 */ /* 0x000fe40000010000 */
[----:B------:R-:W-:-:S02]  /*b050*/  FADD.FTZ R124, R124, R181 ;  /* 0x000000b57c7c7221 */ /* 0x000fc40000010000 */
[----:B------:R-:W1:Y:S01]  /*b060*/  MUFU.EX2 R159, R159 ;  /* 0x0000009f009f7308 */ /* 0x000e620000000800 */
        /* <DEDUP_REMOVED lines=11> */
[----:B------:R-:W4:Y:S01]  /*b120*/  MUFU.EX2 R160, R160 ;  /* 0x000000a000a07308 */ /* 0x000f220000000800 */
[--C-:B------:R-:W-:Y:S01]  /*b130*/  FFMA.FTZ R109, R36, c[0x0][0x23c], -R68.reuse ;  /* 0x00008f00246d7a23 */ /* 0x100fe20000010844 */
[C---:B---3--:R-:W-:Y:S01]  /*b140*/  HMMA.16816.F32.BF16 R136, R28.reuse, R20, R136 ;  /* 0x000000141c88723c */ /* 0x048fe20000041888 */
[--C-:B------:R-:W-:Y:S02]  /*b150*/  FFMA.FTZ R36, R37, c[0x0][0x23c], -R68.reuse ;  /* 0x00008f0025247a23 */ /* 0x100fe40000010844 */
[----:B------:R-:W-:Y:S02]  /*b160*/  FADD.FTZ R118, R118, R163 ;  /* 0x000000a376767221 */ /* 0x000fe40000010000 */
[----:B------:R-:W-:Y:S01]  /*b170*/  FADD.FTZ R134, R134, R141 ;  /* 0x0000008d86867221 */ /* 0x000fe20000010000 */
[----:B------:R-:W-:Y:S01]  /*b180*/  MUFU.EX2 R164, R164 ;  /* 0x000000a400a47308 */ /* 0x000fe20000000800 */
[--C-:B------:R-:W-:Y:S01]  /*b190*/  FFMA.FTZ R37, R56, c[0x0][0x23c], -R68.reuse ;  /* 0x00008f0038257a23 */ /* 0x100fe20000010844 */
        /* <DEDUP_REMOVED lines=16> */
[C---:B-----5:R-:W-:Y:S01]  /*b2a0*/  HMMA.16816.F32.BF16 R16, R28.reuse, R12, R16 ;  /* 0x0000000c1c10723c */ /* 0x060fe20000041810 */
        /* <DEDUP_REMOVED lines=9> */
[----:B------:R-:W-:Y:S02]  /*b340*/  FFMA.FTZ R57, R59, c[0x0][0x23c], -R68 ;  /* 0x00008f003b397a23 */ /* 0x000fe40000010844 */
[----:B------:R-:W-:Y:S01]  /*b350*/  FADD.FTZ R159, R159, R146 ;  /* 0x000000929f9f7221 */ /* 0x000fe20000010000 */
[C---:B--2---:R-:W-:Y:S01]  /*b360*/  HMMA.16816.F32.BF16 R136, R28.reuse, R8, R136 ;  /* 0x000000081c88723c */ /* 0x044fe20000041888 */
[--C-:B------:R-:W-:Y:S01]  /*b370*/  FFMA.FTZ R59, R60, c[0x0][0x23c], -R68.reuse ;  /* 0x00008f003c3b7a23 */ /* 0x100fe20000010844 */
[----:B------:R-:W2:Y:S01]  /*b380*/  MUFU.EX2 R119, R119 ;  /* 0x0000007700777308 */ /* 0x000ea20000000800 */
[----:B------:R-:W-:Y:S02]  /*b390*/  FFMA.FTZ R132, R184, c[0x0][0x23c], -R101 ;  /* 0x00008f00b8847a23 */ /* 0x000fe40000010865 */
[--C-:B------:R-:W-:Y:S02]  /*b3a0*/  FFMA.FTZ R58, R58, c[0x0][0x23c], -R68.reuse ;  /* 0x00008f003a3a7a23 */ /* 0x100fe40000010844 */
[--C-:B------:R-:W-:Y:S01]  /*b3b0*/  FFMA.FTZ R60, R61, c[0x0][0x23c], -R68.reuse ;  /* 0x00008f003d3c7a23 */ /* 0x100fe20000010844 */
[----:B------:R-:W-:Y:S01]  /*b3c0*/  HMMA.16816.F32.BF16 R24, R28, R10, R24 ;  /* 0x0000000a1c18723c */ /* 0x000fe20000041818 */
[----:B------:R-:W1:Y:S01]  /*b3d0*/  LDSM.16.MT88.4 R8, [R224+0x6400] ;  /* 0x00640000e008783b */ /* 0x000e620000004200 */
[----:B------:R-:W-:Y:S01]  /*b3e0*/  MUFU.EX2 R117, R117 ;  /* 0x0000007500757308 */ /* 0x000fe20000000800 */
[----:B------:R-:W-:-:S02]  /*b3f0*/  FFMA.FTZ R42, R42, c[0x0][0x23c], -R68 ;  /* 0x00008f002a2a7a23 */ /* 0x000fc40000010844 */
[--C-:B------:R-:W-:Y:S02]  /*b400*/  FFMA.FTZ R43, R43, c[0x0][0x23c], -R68.reuse ;  /* 0x00008f002b2b7a23 */ /* 0x100fe40000010844 */
[----:B------:R-:W-:Y:S01]  /*b410*/  F2FP.BF16.PACK_AB R28, R99, R104 ;  /* 0x00000068631c723e */ /* 0x000fe200000010ff */
[--C-:B------:R-:W-:Y:S01]  /*b420*/  FFMA.FTZ R34, R34, c[0x0][0x23c], -R68.reuse ;  /* 0x00008f0022227a23 */ /* 0x100fe20000010844 */
[----:B------:R-:W-:Y:S01]  /*b430*/  F2FP.BF16.PACK_AB R29, R157, R158 ;  /* 0x0000009e9d1d723e */ /* 0x000fe200000010ff */
[----:B------:R-:W1:Y:S01]  /*b440*/  MUFU.EX2 R170, R170 ;  /* 0x000000aa00aa7308 */ /* 0x000e620000000800 */
[----:B------:R-:W-:Y:S01]  /*b450*/  F2FP.BF16.PACK_AB R30, R97, R98 ;  /* 0x00000062611e723e */ /* 0x000fe200000010ff */
[----:B------:R-:W-:Y:S01]  /*b460*/  FFMA.FTZ R61, R35, c[0x0][0x23c], -R68 ;  /* 0x00008f00233d7a23 */ /* 0x000fe20000010844 */
[----:B----4-:R-:W-:Y:S01]  /*b470*/  F2FP.BF16.PACK_AB R31, R160, R155 ;  /* 0x0000009ba01f723e */ /* 0x010fe200000010ff */
[--C-:B------:R-:W-:Y:S02]  /*b480*/  FFMA.FTZ R48, R152, c[0x0][0x23c], -R101.reuse ;  /* 0x00008f0098307a23 */ /* 0x100fe40000010865 */
[----:B------:R-:W-:-:S02]  /*b490*/  FFMA.FTZ R39, R112, c[0x0][0x23c], -R101 ;  /* 0x00008f0070277a23 */ /* 0x000fc40000010865 */
[----:B------:R-:W-:Y:S01]  /*b4a0*/  MUFU.EX2 R156, R156 ;  /* 0x0000009c009c7308 */ /* 0x000fe20000000800 */
[--C-:B------:R-:W-:Y:S01]  /*b4b0*/  FFMA.FTZ R2, R108, c[0x0][0x23c], -R101.reuse ;  /* 0x00008f006c027a23 */ /* 0x100fe20000010865 */
[C---:B---3--:R-:W-:Y:S01]  /*b4c0*/  HMMA.16816.F32.BF16 R16, R28.reuse, R20, R16 ;  /* 0x000000141c10723c */ /* 0x048fe20000041810 */
[--C-:B------:R-:W-:Y:S02]  /*b4d0*/  FFMA.FTZ R33, R33, c[0x0][0x23c], -R68.reuse ;  /* 0x00008f0021217a23 */ /* 0x100fe40000010844 */
[--C-:B------:R-:W-:Y:S02]  /*b4e0*/  FFMA.FTZ R32, R32, c[0x0][0x23c], -R68.reuse ;  /* 0x00008f0020207a23 */ /* 0x100fe40000010844 */
[----:B------:R-:W-:Y:S01]  /*b4f0*/  FFMA.FTZ R40, R40, c[0x0][0x23c], -R68 ;  /* 0x00008f0028287a23 */ /* 0x000fe20000010844 */
[----:B------:R-:W3:Y:S01]  /*b500*/  MUFU.EX2 R105, R105 ;  /* 0x0000006900697308 */ /* 0x000ee20000000800 */
[--C-:B------:R-:W-:Y:S01]  /*b510*/  FFMA.FTZ R35, R46, c[0x0][0x23c], -R101.reuse ;  /* 0x00008f002e237a23 */ /* 0x100fe20000010865 */
[----:B------:R-:W-:Y:S01]  /*b520*/  HMMA.16816.F32.BF16 R4, R28, R22, R4 ;  /* 0x000000161c04723c */ /* 0x000fe20000041804 */
[----:B------:R-:W4:Y:S01]  /*b530*/  LDSM.16.MT88.4 R20, [R223+0x6400] ;  /* 0x00640000df14783b */ /* 0x000f220000004200 */
[----:B------:R-:W-:-:S02]  /*b540*/  FFMA.FTZ R46, R65, c[0x0][0x23c], -R101 ;  /* 0x00008f00412e7a23 */ /* 0x000fc40000010865 */
[----:B------:R-:W-:Y:S02]  /*b550*/  FFMA.FTZ R64, R64, c[0x0][0x23c], -R68 ;  /* 0x00008f0040407a23 */ /* 0x000fe40000010844 */
[----:B------:R-:W-:Y:S02]  /*b560*/  MUFU.EX2 R103, R103 ;  /* 0x0000006700677308 */ /* 0x000fe40000000800 */
[C---:B-----5:R-:W-:Y:S06]  /*b570*/  HMMA.16816.F32.BF16 R136, R28.reuse, R12, R136 ;  /* 0x0000000c1c88723c */ /* 0x060fec0000041888 */
[----:B------:R-:W5:Y:S02]  /*b580*/  MUFU.EX2 R172, R172 ;  /* 0x000000ac00ac7308 */ /* 0x000f640000000800 */
[----:B------:R-:W-:Y:S01]  /*b590*/  HMMA.16816.F32.BF16 R24, R28, R14, R24 ;  /* 0x0000000e1c18723c */ /* 0x000fe20000041818 */
[----:B------:R-:W2:Y:S05]  /*b5a0*/  LDSM.16.MT88.4 R12, [R224+0x6800] ;  /* 0x00680000e00c783b */ /* 0x000eaa0000004200 */
[----:B------:R-:W-:Y:S01]  /*b5b0*/  MUFU.EX2 R81, R81 ;  /* 0x0000005100517308 */ /* 0x000fe20000000800 */
[----:B------:R-:W-:-:S02]  /*b5c0*/  F2FP.BF16.PACK_AB R28, R95, R96 ;  /* 0x000000605f1c723e */ /* 0x000fc400000010ff */
[----:B------:R-:W-:Y:S02]  /*b5d0*/  F2FP.BF16.PACK_AB R29, R123, R164 ;  /* 0x000000a47b1d723e */ /* 0x000fe400000010ff */
[----:B------:R-:W-:Y:S02]  /*b5e0*/  F2FP.BF16.PACK_AB R30, R93, R94 ;  /* 0x0000005e5d1e723e */ /* 0x000fe400000010ff */
[----:B-1----:R-:W-:Y:S01]  /*b5f0*/  F2FP.BF16.PACK_AB R31, R166, R121 ;  /* 0x00000079a61f723e */ /* 0x002fe200000010ff */
[----:B------:R-:W-:Y:S06]  /*b600*/  MUFU.EX2 R174, R174 ;  /* 0x000000ae00ae7308 */ /* 0x000fec0000000800 */
[C---:B------:R-:W-:Y:S02]  /*b610*/  HMMA.16816.F32.BF16 R16, R28.reuse, R8, R16 ;  /* 0x000000081c10723c */ /* 0x040fe40000041810 */
[----:B------:R-:W1:Y:S06]  /*b620*/  MUFU.EX2 R3, R3 ;  /* 0x0000000300037308 */ /* 0x000e6c0000000800 */
[C---:B------:R-:W-:Y:S01]  /*b630*/  HMMA.16816.F32.BF16 R4, R28.reuse, R10, R4 ;  /* 0x0000000a1c04723c */ /* 0x040fe20000041804 */
[----:B------:R-:W1:Y:S01]  /*b640*/  LDSM.16.MT88.4 R8, [R223+0x6800] ;  /* 0x00680000df08783b */ /* 0x000e620000004200 */
        /* <DEDUP_REMOVED lines=9> */
[----:B------:R-:W-:Y:S02]  /*b6e0*/  F2FP.BF16.PACK_AB R30, R89, R90 ;  /* 0x0000005a591e723e */ /* 0x000fe400000010ff */
[----:B------:R-:W-:-:S05]  /*b6f0*/  F2FP.BF16.PACK_AB R31, R170, R117 ;  /* 0x00000075aa1f723e */ /* 0x000fca00000010ff */
[----:B------:R-:W-:Y:S02]  /*b700*/  MUFU.EX2 R78, R78 ;  /* 0x0000004e004e7308 */ /* 0x000fe40000000800 */
[C---:B------:R-:W-:Y:S06]  /*b710*/  HMMA.16816.F32.BF16 R16, R28.reuse, R12, R16 ;  /* 0x0000000c1c10723c */ /* 0x040fec0000041810 */
[----:B------:R-:W-:Y:S02]  /*b720*/  MUFU.EX2 R77, R77 ;  /* 0x0000004d004d7308 */ /* 0x000fe40000000800 */
[C---:B------:R-:W-:Y:S01]  /*b730*/  HMMA.16816.F32.BF16 R4, R28.reuse, R14, R4 ;  /* 0x0000000e1c04723c */ /* 0x040fe20000041804 */
[----:B------:R-:W2:Y:S05]  /*b740*/  LDSM.16.MT88.4 R12, [R223+0x6c00] ;  /* 0x006c0000df0c783b */ /* 0x000eaa0000004200 */
[----:B------:R-:W-:Y:S02]  /*b750*/  MUFU.EX2 R50, R50 ;  /* 0x0000003200327308 */ /* 0x000fe40000000800 */
[C---:B-1----:R-:W-:Y:S06]  /*b760*/  HMMA.16816.F32.BF16 R136, R28.reuse, R8, R136 ;  /* 0x000000081c88723c */ /* 0x042fec0000041888 */
[----:B------:R-:W1:Y:S02]  /*b770*/  MUFU.EX2 R49, R49 ;  /* 0x0000003100317308 */ /* 0x000e640000000800 */
[----:B------:R-:W-:Y:S01]  /*b780*/  HMMA.16816.F32.BF16 R24, R28, R10, R24 ;  /* 0x0000000a1c18723c */ /* 0x000fe20000041818 */
[----:B------:R-:W1:Y:S05]  /*b790*/  LDSM.16.MT88.4 R8, [R224+0x7000] ;  /* 0x00700000e008783b */ /* 0x000e6a0000004200 */
[----:B------:R-:W-:Y:S01]  /*b7a0*/  MUFU.EX2 R51, R51 ;  /* 0x0000003300337308 */ /* 0x000fe20000000800 */
[----:B------:R-:W-:-:S02]  /*b7b0*/  F2FP.BF16.PACK_AB R28, R87, R88 ;  /* 0x00000058571c723e */ /* 0x000fc400000010ff */
[----:B---3--:R-:W-:Y:S02]  /*b7c0*/  F2FP.BF16.PACK_AB R29, R105, R156 ;  /* 0x0000009c691d723e */ /* 0x008fe400000010ff */
[----:B------:R-:W-:Y:S02]  /*b7d0*/  F2FP.BF16.PACK_AB R30, R85, R86 ;  /* 0x00000056551e723e */ /* 0x000fe400000010ff */
[----:B-----5:R-:W-:Y:S01]  /*b7e0*/  F2FP.BF16.PACK_AB R31, R172, R103 ;  /* 0x00000067ac1f723e */ /* 0x020fe200000010ff */
[----:B------:R-:W3:Y:S06]  /*b7f0*/  MUFU.EX2 R52, R52 ;  /* 0x0000003400347308 */ /* 0x000eec0000000800 */
[C---:B------:R-:W-:Y:S02]  /*b800*/  HMMA.16816.F32.BF16 R16, R28.reuse, R20, R16 ;  /* 0x000000141c10723c */ /* 0x040fe40000041810 */
[----:B------:R-:W-:Y:S06]  /*b810*/  MUFU.EX2 R76, R76 ;  /* 0x0000004c004c7308 */ /* 0x000fec0000000800 */
[C---:B------:R-:W-:Y:S01]  /*b820*/  HMMA.16816.F32.BF16 R4, R28.reuse, R22, R4 ;  /* 0x000000161c04723c */ /* 0x040fe20000041804 */
[----:B------:R-:W5:Y:S01]  /*b830*/  LDSM.16.MT88.4 R20, [R223+0x7000] ;  /* 0x00700000df14783b */ /* 0x000f620000004200 */
[----:B------:R-:W1:Y:S06]  /*b840*/  MUFU.EX2 R75, R75 ;  /* 0x0000004b004b7308 */ /* 0x000e6c0000000800 */
        /* <DEDUP_REMOVED lines=9> */
[----:B----4-:R-:W-:-:S05]  /*b8e0*/  F2FP.BF16.PACK_AB R31, R176, R107 ;  /* 0x0000006bb01f723e */ /* 0x010fca00000010ff */
[----:B------:R-:W4:Y:S02]  /*b8f0*/  MUFU.EX2 R54, R54 ;  /* 0x0000003600367308 */ /* 0x000f240000000800 */
[C---:B-1----:R-:W-:Y:S06]  /*b900*/  HMMA.16816.F32.BF16 R16, R28.reuse, R8, R16 ;  /* 0x000000081c10723c */ /* 0x042fec0000041810 */
[----:B------:R-:W-:Y:S02]  /*b910*/  MUFU.EX2 R38, R38 ;  /* 0x0000002600267308 */ /* 0x000fe40000000800 */
[C---:B------:R-:W-:Y:S01]  /*b920*/  HMMA.16816.F32.BF16 R4, R28.reuse, R10, R4 ;  /* 0x0000000a1c04723c */ /* 0x040fe20000041804 */
[----:B------:R-:W1:Y:S05]  /*b930*/  LDSM.16.MT88.4 R8, [R223+0x7400] ;  /* 0x00740000df08783b */ /* 0x000e6a0000004200 */
[----:B------:R-:W1:Y:S02]  /*b940*/  MUFU.EX2 R55, R55 ;  /* 0x0000003700377308 */ /* 0x000e640000000800 */
[C---:B-----5:R-:W-:Y:S06]  /*b950*/  HMMA.16816.F32.BF16 R136, R28.reuse, R20, R136 ;  /* 0x000000141c88723c */ /* 0x060fec0000041888 */
[----:B------:R-:W-:Y:S02]  /*b960*/  MUFU.EX2 R72, R72 ;  /* 0x0000004800487308 */ /* 0x000fe40000000800 */
[----:B------:R-:W-:Y:S01]  /*b970*/  HMMA.16816.F32.BF16 R24, R28, R22, R24 ;  /* 0x000000161c18723c */ /* 0x000fe20000041818 */
[----:B------:R-:W5:Y:S05]  /*b980*/  LDSM.16.MT88.4 R20, [R224+0x7800] ;  /* 0x00780000e014783b */ /* 0x000f6a0000004200 */
[----:B------:R-:W1:Y:S01]  /*b990*/  MUFU.EX2 R71, R71 ;  /* 0x0000004700477308 */ /* 0x000e620000000800 */
[----:B------:R-:W-:-:S02]  /*b9a0*/  F2FP.BF16.PACK_AB R28, R79, R80 ;  /* 0x000000504f1c723e */ /* 0x000fc400000010ff */
[----:B------:R-:W-:Y:S02]  /*b9b0*/  F2FP.BF16.PACK_AB R29, R49, R50 ;  /* 0x00000032311d723e */ /* 0x000fe400000010ff */
[----:B------:R-:W-:Y:S02]  /*b9c0*/  F2FP.BF16.PACK_AB R30, R77, R78 ;  /* 0x0000004e4d1e723e */ /* 0x000fe400000010ff */
[----:B---3--:R-:W-:Y:S01]  /*b9d0*/  F2FP.BF16.PACK_AB R31, R52, R51 ;  /* 0x00000033341f723e */ /* 0x008fe200000010ff */
[----:B------:R-:W-:Y:S06]  /*b9e0*/  MUFU.EX2 R70, R70 ;  /* 0x0000004600467308 */ /* 0x000fec0000000800 */
[C---:B--2---:R-:W-:Y:S02]  /*b9f0*/  HMMA.16816.F32.BF16 R16, R28.reuse, R12, R16 ;  /* 0x0000000c1c10723c */ /* 0x044fe40000041810 */
[----:B------:R-:W-:Y:S06]  /*ba00*/  MUFU.EX2 R69, R69 ;  /* 0x0000004500457308 */ /* 0x000fec0000000800 */
[C---:B------:R-:W-:Y:S01]  /*ba10*/  HMMA.16816.F32.BF16 R4, R28.reuse, R14, R4 ;  /* 0x0000000e1c04723c */ /* 0x040fe20000041804 */
[----:B------:R-:W2:Y:S01]  /*ba20*/  LDSM.16.MT88.4 R12, [R223+0x7800] ;  /* 0x00780000df0c783b */ /* 0x000ea20000004200 */
[----:B------:R-:W-:Y:S06]  /*ba30*/  MUFU.EX2 R109, R109 ;  /* 0x0000006d006d7308 */ /* 0x000fec0000000800 */
[C---:B-1----:R-:W-:Y:S02]  /*ba40*/  HMMA.16816.F32.BF16 R136, R28.reuse, R8, R136 ;  /* 0x000000081c88723c */ /* 0x042fe40000041888 */
[----:B------:R-:W1:Y:S05]  /*ba50*/  MUFU.EX2 R36, R36 ;  /* 0x0000002400247308 */ /* 0x000e6a0000000800 */
[----:B------:R-:W-:Y:S01]  /*ba60*/  F2FP.BF16.PACK_AB R8, R75, R76 ;  /* 0x0000004c4b08723e */ /* 0x000fe200000010ff */
[----:B------:R-:W-:Y:S01]  /*ba70*/  HMMA.16816.F32.BF16 R24, R28, R10, R24 ;  /* 0x0000000a1c18723c */ /* 0x000fe20000041818 */
[----:B------:R-:W3:Y:S01]  /*ba80*/  LDSM.16.MT88.4 R28, [R224+0x7c00] ;  /* 0x007c0000e01c783b */ /* 0x000ee20000004200 */
[----:B----4-:R-:W-:Y:S01]  /*ba90*/  F2FP.BF16.PACK_AB R9, R54, R53 ;  /* 0x000000353609723e */ /* 0x010fe200000010ff */
[----:B------:R-:W-:Y:S04]  /*baa0*/  MUFU.EX2 R37, R37 ;  /* 0x0000002500257308 */ /* 0x000fe80000000800 */
[----:B------:R-:W-:-:S02]  /*bab0*/  F2FP.BF16.PACK_AB R10, R73, R74 ;  /* 0x0000004a490a723e */ /* 0x000fc400000010ff */
[----:B------:R-:W-:Y:S02]  /*bac0*/  F2FP.BF16.PACK_AB R11, R55, R38 ;  /* 0x00000026370b723e */ /* 0x000fe400000010ff */
[----:B------:R-:W4:Y:S05]  /*bad0*/  MUFU.EX2 R56, R56 ;  /* 0x0000003800387308 */ /* 0x000f2a0000000800 */
[C---:B-----5:R-:W-:Y:S03]  /*bae0*/  HMMA.16816.F32.BF16 R16, R8.reuse, R20, R16 ;  /* 0x000000140810723c */ /* 0x060fe60000041810 */
[----:B------:R-:W-:Y:S05]  /*baf0*/  MUFU.EX2 R67, R67 ;  /* 0x0000004300437308 */ /* 0x000fea0000000800 */
[C---:B------:R-:W-:Y:S01]  /*bb00*/  HMMA.16816.F32.BF16 R4, R8.reuse, R22, R4 ;  /* 0x000000160804723c */ /* 0x040fe20000041804 */
[----:B------:R-:W5:Y:S02]  /*bb10*/  LDSM.16.MT88.4 R20, [R223+0x7c00] ;  /* 0x007c0000df14783b */ /* 0x000f640000004200 */
[----:B------:R-:W1:Y:S05]  /*bb20*/  MUFU.EX2 R0, R0 ;  /* 0x0000000000007308 */ /* 0x000e6a0000000800 */
[C---:B--2---:R-:W-:Y:S03]  /*bb30*/  HMMA.16816.F32.BF16 R136, R8.reuse, R12, R136 ;  /* 0x0000000c0888723c */ /* 0x044fe60000041888 */
[----:B------:R-:W-:Y:S04]  /*bb40*/  MUFU.EX2 R132, R132 ;  /* 0x0000008400847308 */ /* 0x000fe80000000800 */
[----:B------:R-:W-:Y:S01]  /*bb50*/  FADD.FTZ R13, R115, R110 ;  /* 0x0000006e730d7221 */ /* 0x000fe20000010000 */
[----:B------:R-:W-:Y:S03]  /*bb60*/  HMMA.16816.F32.BF16 R24, R8, R14, R24 ;  /* 0x0000000e0818723c */ /* 0x000fe60000041818 */
[----:B------:R-:W-:Y:S01]  /*bb70*/  FADD.FTZ R13, R106, R13 ;  /* 0x0000000d6a0d7221 */ /* 0x000fe20000010000 */
[----:B------:R-:W-:Y:S03]  /*bb80*/  MUFU.EX2 R143, R143 ;  /* 0x0000008f008f7308 */ /* 0x000fe60000000800 */
[----:B------:R-:W-:Y:S01]  /*bb90*/  F2FP.BF16.PACK_AB R8, R71, R72 ;  /* 0x000000484708723e */ /* 0x000fe200000010ff */
[----:B------:R-:W-:Y:S01]  /*bba0*/  FADD.FTZ R104, R104, R13 ;  /* 0x0000000d68687221 */ /* 0x000fe20000010000 */
[----:B-1----:R-:W-:Y:S01]  /*bbb0*/  F2FP.BF16.PACK_AB R9, R36, R109 ;  /* 0x0000006d2409723e */ /* 0x002fe200000010ff */
[----:B------:R-:W1:Y:S01]  /*bbc0*/  LDSM.16.MT88.4 R12, [R224+0x8000] ;  /* 0x00800000e00c783b */ /* 0x000e620000004200 */
[----:B------:R-:W-:Y:S01]  /*bbd0*/  F2FP.BF16.PACK_AB R10, R69, R70 ;  /* 0x00000046450a723e */ /* 0x000fe200000010ff */
[----:B------:R-:W-:Y:S01]  /*bbe0*/  FADD.FTZ R99, R99, R104 ;  /* 0x0000006863637221 */ /* 0x000fe20000010000 */
[----:B----4-:R-:W-:Y:S01]  /*bbf0*/  F2FP.BF16.PACK_AB R11, R56, R37 ;  /* 0x00000025380b723e */ /* 0x010fe200000010ff */
[----:B------:R-:W-:Y:S02]  /*bc00*/  MUFU.EX2 R58, R58 ;  /* 0x0000003a003a7308 */ /* 0x000fe40000000800 */
[----:B------:R-:W-:-:S04]  /*bc10*/  FADD.FTZ R98, R98, R99 ;  /* 0x0000006362627221 */ /* 0x000fc80000010000 */
[C---:B---3--:R-:W-:Y:S01]  /*bc20*/  HMMA.16816.F32.BF16 R16, R8.reuse, R28, R16 ;  /* 0x0000001c0810723c */ /* 0x048fe20000041810 */
[----:B------:R-:W-:Y:S01]  /*bc30*/  FADD.FTZ R97, R97, R98 ;  /* 0x0000006261617221 */ /* 0x000fe20000010000 */
[----:B------:R-:W2:Y:S03]  /*bc40*/  MUFU.EX2 R57, R57 ;  /* 0x0000003900397308 */ /* 0x000ea60000000800 */
        /* <DEDUP_REMOVED lines=8> */
[C---:B------:R-:W-:Y:S01]  /*bcd0*/  HMMA.16816.F32.BF16 R4, R8.reuse, R30, R4 ;  /* 0x0000001e0804723c */ /* 0x040fe20000041804 */
[----:B------:R-:W-:Y:S01]  /*bce0*/  FADD.FTZ R93, R93, R94 ;  /* 0x0000005e5d5d7221 */ /* 0x000fe20000010000 */
[----:B------:R-:W3:Y:S01]  /*bcf0*/  MUFU.EX2 R60, R60 ;  /* 0x0000003c003c7308 */ /* 0x000ee20000000800 */
[----:B------:R-:W-:Y:S02]  /*bd00*/  FADD.FTZ R29, R160, R29 ;  /* 0x0000001da01d7221 */ /* 0x000fe40000010000 */
[----:B------:R-:W-:Y:S02]  /*bd10*/  FADD.FTZ R92, R92, R93 ;  /* 0x0000005d5c5c7221 */ /* 0x000fe40000010000 */
[----:B------:R-:W-:Y:S01]  /*bd20*/  FADD.FTZ R20, R164, R29 ;  /* 0x0000001da4147221 */ /* 0x000fe20000010000 */
[----:B------:R-:W-:Y:S01]  /*bd30*/  HMMA.16816.F32.BF16 R24, R8, R22, R24 ;  /* 0x000000160818723c */ /* 0x000fe20000041818 */
[----:B------:R-:W4:Y:S01]  /*bd40*/  LDSM.16.MT88.4 R28, [R223+0x8000] ;  /* 0x00800000df1c783b */ /* 0x000f220000004200 */
[----:B------:R-:W-:Y:S01]  /*bd50*/  FADD.FTZ R91, R91, R92 ;  /* 0x0000005c5b5b7221 */ /* 0x000fe20000010000 */
[----:B------:R-:W-:Y:S01]  /*bd60*/  MUFU.EX2 R131, R131 ;  /* 0x0000008300837308 */ /* 0x000fe20000000800 */
[----:B------:R-:W-:-:S02]  /*bd70*/  FADD.FTZ R20, R123, R20 ;  /* 0x000000147b147221 */ /* 0x000fc40000010000 */
[----:B------:R-:W-:Y:S01]  /*bd80*/  FADD.FTZ R90, R90, R91 ;  /* 0x0000005b5a5a7221 */ /* 0x000fe20000010000 */
[----:B------:R-:W-:Y:S01]  /*bd90*/  F2FP.BF16.PACK_AB R8, R0, R67 ;  /* 0x000000430008723e */ /* 0x000fe200000010ff */
[----:B------:R-:W-:Y:S01]  /*bda0*/  FADD.FTZ R121, R121, R20 ;  /* 0x0000001479797221 */ /* 0x000fe20000010000 */
[----:B--2---:R-:W-:Y:S01]  /*bdb0*/  F2FP.BF16.PACK_AB R9, R57, R58 ;  /* 0x0000003a3909723e */ /* 0x004fe200000010ff */
[----:B------:R-:W-:Y:S01]  /*bdc0*/  FADD.FTZ R89, R89, R90 ;  /* 0x0000005a59597221 */ /* 0x000fe20000010000 */
[----:B------:R-:W-:Y:S01]  /*bdd0*/  F2FP.BF16.PACK_AB R10, R143, R132 ;  /* 0x000000848f0a723e */ /* 0x000fe200000010ff */
[----:B------:R-:W-:Y:S01]  /*bde0*/  FADD.FTZ R121, R166, R121 ;  /* 0x00000079a6797221 */ /* 0x000fe20000010000 */
[----:B---3--:R-:W-:Y:S01]  /*bdf0*/  F2FP.BF16.PACK_AB R11, R60, R59 ;  /* 0x0000003b3c0b723e */ /* 0x008fe200000010ff */
[----:B------:R-:W-:Y:S01]  /*be00*/  FADD.FTZ R88, R88, R89 ;  /* 0x0000005958587221 */ /* 0x000fe20000010000 */
[----:B------:R-:W2:Y:S01]  /*be10*/  LDSM.16.MT88.4 R20, [R224+0x8400] ;  /* 0x00840000e014783b */ /* 0x000ea20000004200 */
[----:B------:R-:W-:Y:S01]  /*be20*/  FADD.FTZ R168, R168, R121 ;  /* 0x00000079a8a87221 */ /* 0x000fe20000010000 */
[----:B------:R-:W3:Y:S01]  /*be30*/  MUFU.EX2 R162, R162 ;  /* 0x000000a200a27308 */ /* 0x000ee20000000800 */
[----:B------:R-:W-:-:S02]  /*be40*/  FADD.FTZ R87, R87, R88 ;  /* 0x0000005857577221 */ /* 0x000fc40000010000 */
        /* <DEDUP_REMOVED lines=8> */
[----:B------:R-:W1:Y:S01]  /*bed0*/  LDSM.16.MT88.4 R12, [R223+0x8400] ;  /* 0x00840000df0c783b */ /* 0x000e620000004200 */
[----:B------:R-:W-:-:S02]  /*bee0*/  FADD.FTZ R84, R84, R85 ;  /* 0x0000005554547221 */ /* 0x000fc40000010000 */
[----:B------:R-:W-:Y:S01]  /*bef0*/  FADD.FTZ R156, R156, R117 ;  /* 0x000000759c9c7221 */ /* 0x000fe20000010000 */
[----:B------:R-:W5:Y:S01]  /*bf00*/  MUFU.EX2 R154, R154 ;  /* 0x0000009a009a7308 */ /* 0x000f620000000800 */
[----:B------:R-:W-:Y:S02]  /*bf10*/  FADD.FTZ R83, R83, R84 ;  /* 0x0000005453537221 */ /* 0x000fe40000010000 */
[----:B------:R-:W-:Y:S02]  /*bf20*/  FADD.FTZ R156, R105, R156 ;  /* 0x0000009c699c7221 */ /* 0x000fe40000010000 */
[----:B------:R-:W-:Y:S01]  /*bf30*/  FADD.FTZ R82, R82, R83 ;  /* 0x0000005352527221 */ /* 0x000fe20000010000 */
[----:B----4-:R-:W-:Y:S02]  /*bf40*/  HMMA.16816.F32.BF16 R136, R8, R28, R136 ;  /* 0x0000001c0888723c */ /* 0x010fe40000041888 */
[----:B------:R-:W-:Y:S01]  /*bf50*/  MUFU.EX2 R42, R42 ;  /* 0x0000002a002a7308 */ /* 0x000fe20000000800 */
[----:B------:R-:W-:-:S04]  /*bf60*/  FADD.FTZ R81, R81, R82 ;  /* 0x0000005251517221 */ /* 0x000fc80000010000 */
[----:B------:R-:W-:Y:S02]  /*bf70*/  FADD.FTZ R80, R80, R81 ;  /* 0x0000005150507221 */ /* 0x000fe40000010000 */
[----:B------:R-:W-:Y:S01]  /*bf80*/  FADD.FTZ R29, R103, R156 ;  /* 0x0000009c671d7221 */ /* 0x000fe20000010000 */
[----:B------:R-:W4:Y:S01]  /*bf90*/  MUFU.EX2 R43, R43 ;  /* 0x0000002b002b7308 */ /* 0x000f220000000800 */
[----:B------:R-:W-:Y:S01]  /*bfa0*/  HMMA.16816.F32.BF16 R24, R8, R30, R24 ;  /* 0x0000001e0818723c */ /* 0x000fe20000041818 */
[----:B------:R-:W-:Y:S02]  /*bfb0*/  FADD.FTZ R79, R79, R80 ;  /* 0x000000504f4f7221 */ /* 0x000fe40000010000 */
[----:B------:R-:W-:Y:S02]  /*bfc0*/  FADD.FTZ R29, R172, R29 ;  /* 0x0000001dac1d7221 */ /* 0x000fe40000010000 */
[----:B------:R-:W-:Y:S02]  /*bfd0*/  FADD.FTZ R78, R78, R79 ;  /* 0x0000004f4e4e7221 */ /* 0x000fe40000010000 */
[----:B------:R-:W-:Y:S01]  /*bfe0*/  FADD.FTZ R174, R174, R29 ;  /* 0x0000001daeae7221 */ /* 0x000fe20000010000 */
[----:B------:R-:W-:Y:S01]  /*bff0*/  MUFU.EX2 R34, R34 ;  /* 0x0000002200227308 */ /* 0x000fe20000000800 */
[----:B------:R-:W1:Y:S01]  /*c000*/  LDSM.16.MT88.4 R28, [R224+0x8800] ;  /* 0x00880000e01c783b */ /* 0x000e620000004200 */
[----:B---3--:R-:W-:Y:S01]  /*c010*/  F2FP.BF16.PACK_AB R8, R162, R131 ;  /* 0x00000083a208723e */ /* 0x008fe200000010ff */
[----:B------:R-:W-:Y:S01]  /*c020*/  FADD.FTZ R174, R3, R174 ;  /* 0x000000ae03ae7221 */ /* 0x000fe20000010000 */
[----:B-----5:R-:W-:Y:S01]  /*c030*/  F2FP.BF16.PACK_AB R10, R154, R111 ;  /* 0x0000006f9a0a723e */ /* 0x020fe200000010ff */
[----:B------:R-:W-:-:S02]  /*c040*/  FFMA.FTZ R3, R41, c[0x0][0x23c], -R68 ;  /* 0x00008f0029037a23 */ /* 0x000fc40000010844 */
[----:B------:R-:W-:Y:S01]  /*c050*/  FADD.FTZ R107, R107, R174 ;  /* 0x000000ae6b6b7221 */ /* 0x000fe20000010000 */
[----:B------:R-:W3:Y:S01]  /*c060*/  MUFU.EX2 R61, R61 ;  /* 0x0000003d003d7308 */ /* 0x000ee20000000800 */
[----:B----4-:R-:W-:Y:S01]  /*c070*/  F2FP.BF16.PACK_AB R9, R43, R42 ;  /* 0x0000002a2b09723e */ /* 0x010fe200000010ff */
        /* <DEDUP_REMOVED lines=8> */
[----:B---3--:R-:W-:Y:S01]  /*c100*/  F2FP.BF16.PACK_AB R11, R61, R34 ;  /* 0x000000223d0b723e */ /* 0x008fe200000010ff */
[----:B------:R-:W-:Y:S01]  /*c110*/  FADD.FTZ R51, R51, R50 ;  /* 0x0000003233337221 */ /* 0x000fe20000010000 */
[----:B------:R-:W3:Y:S01]  /*c120*/  MUFU.EX2 R39, R39 ;  /* 0x0000002700277308 */ /* 0x000ee20000000800 */
[----:B------:R-:W-:Y:S02]  /*c130*/  FADD.FTZ R73, R73, R74 ;  /* 0x0000004a49497221 */ /* 0x000fe40000010000 */
[----:B------:R-:W-:Y:S02]  /*c140*/  FADD.FTZ R52, R52, R51 ;  /* 0x0000003334347221 */ /* 0x000fe40000010000 */
[----:B--2---:R-:W-:Y:S01]  /*c150*/  HMMA.16816.F32.BF16 R16, R8, R20, R16 ;  /* 0x000000140810723c */ /* 0x004fe20000041810 */
[----:B------:R-:W-:-:S02]  /*c160*/  FADD.FTZ R72, R72, R73 ;  /* 0x0000004948487221 */ /* 0x000fc40000010000 */
[----:B------:R-:W-:Y:S01]  /*c170*/  MUFU.EX2 R2, R2 ;  /* 0x0000000200027308 */ /* 0x000fe20000000800 */
[----:B------:R-:W-:Y:S02]  /*c180*/  FADD.FTZ R53, R53, R52 ;  /* 0x0000003435357221 */ /* 0x000fe40000010000 */
[----:B------:R-:W-:Y:S02]  /*c190*/  FADD.FTZ R71, R71, R72 ;  /* 0x0000004847477221 */ /* 0x000fe40000010000 */
[----:B------:R-:W-:Y:S01]  /*c1a0*/  HMMA.16816.F32.BF16 R4, R8, R22, R4 ;  /* 0x000000160804723c */ /* 0x000fe20000041804 */
[----:B------:R-:W-:Y:S01]  /*c1b0*/  FADD.FTZ R53, R54, R53 ;  /* 0x0000003536357221 */ /* 0x000fe20000010000 */
[----:B------:R-:W2:Y:S01]  /*c1c0*/  LDSM.16.MT88.4 R20, [R223+0x8800] ;  /* 0x00880000df14783b */ /* 0x000ea20000004200 */
[----:B------:R-:W4:Y:S01]  /*c1d0*/  MUFU.EX2 R45, R45 ;  /* 0x0000002d002d7308 */ /* 0x000f220000000800 */
[----:B------:R-:W-:Y:S02]  /*c1e0*/  FADD.FTZ R50, R70, R71 ;  /* 0x0000004746327221 */ /* 0x000fe40000010000 */
[----:B------:R-:W-:-:S02]  /*c1f0*/  FFMA.FTZ R41, R66, c[0x0][0x23c], -R101 ;  /* 0x00008f0042297a23 */ /* 0x000fc40000010865 */
[C---:B-1----:R-:W-:Y:S01]  /*c200*/  HMMA.16816.F32.BF16 R136, R8.reuse, R12, R136 ;  /* 0x0000000c0888723c */ /* 0x042fe20000041888 */
[----:B------:R-:W-:Y:S02]  /*c210*/  FADD.FTZ R50, R69, R50 ;  /* 0x0000003245327221 */ /* 0x000fe40000010000 */
[----:B------:R-:W-:Y:S01]  /*c220*/  MUFU.EX2 R33, R33 ;  /* 0x0000002100217308 */ /* 0x000fe20000000800 */
[----:B------:R-:W-:Y:S02]  /*c230*/  FFMA.FTZ R49, R63, c[0x0][0x23c], -R68 ;  /* 0x00008f003f317a23 */ /* 0x000fe40000010844 */
[----:B------:R-:W-:Y:S02]  /*c240*/  FADD.FTZ R67, R67, R50 ;  /* 0x0000003243437221 */ /* 0x000fe40000010000 */
[----:B------:R-:W-:Y:S01]  /*c250*/  FADD.FTZ R12, R38, R53 ;  /* 0x00000035260c7221 */ /* 0x000fe20000010000 */
[----:B------:R-:W-:Y:S02]  /*c260*/  HMMA.16816.F32.BF16 R24, R8, R14, R24 ;  /* 0x0000000e0818723c */ /* 0x000fe40000041818 */
[----:B------:R-:W1:Y:S01]  /*c270*/  MUFU.EX2 R32, R32 ;  /* 0x0000002000207308 */ /* 0x000e620000000800 */
[----:B------:R-:W-:-:S04]  /*c280*/  FADD.FTZ R12, R55, R12 ;  /* 0x0000000c370c7221 */ /* 0x000fc80000010000 */
[----:B---3--:R-:W-:Y:S01]  /*c290*/  F2FP.BF16.PACK_AB R8, R39, R48 ;  /* 0x000000302708723e */ /* 0x008fe200000010ff */
[----:B------:R-:W-:Y:S01]  /*c2a0*/  FADD.FTZ R109, R109, R12 ;  /* 0x0000000c6d6d7221 */ /* 0x000fe20000010000 */
[----:B----4-:R-:W-:Y:S01]  /*c2b0*/  F2FP.BF16.PACK_AB R10, R45, R2 ;  /* 0x000000022d0a723e */ /* 0x010fe200000010ff */
[----:B------:R-:W-:Y:S01]  /*c2c0*/  MUFU.EX2 R3, R3 ;  /* 0x0000000300037308 */ /* 0x000fe20000000800 */
[----:B------:R-:W3:Y:S07]  /*c2d0*/  LDSM.16.MT88.4 R12, [R224+0x8c00] ;  /* 0x008c0000e00c783b */ /* 0x000eee0000004200 */
[----:B------:R-:W4:Y:S01]  /*c2e0*/  MUFU.EX2 R40, R40 ;  /* 0x0000002800287308 */ /* 0x000f220000000800 */
[----:B-1----:R-:W-:-:S07]  /*c2f0*/  F2FP.BF16.PACK_AB R9, R32, R33 ;  /* 0x000000212009723e */ /* 0x002fce00000010ff */
[----:B------:R-:W-:Y:S01]  /*c300*/  MUFU.EX2 R44, R44 ;  /* 0x0000002c002c7308 */ /* 0x000fe20000000800 */
[----:B----4-:R-:W-:-:S07]  /*c310*/  F2FP.BF16.PACK_AB R11, R40, R3 ;  /* 0x00000003280b723e */ /* 0x010fce00000010ff */
[----:B------:R-:W-:Y:S01]  /*c320*/  MUFU.EX2 R35, R35 ;  /* 0x0000002300237308 */ /* 0x000fe20000000800 */
[C---:B------:R-:W-:Y:S07]  /*c330*/  HMMA.16816.F32.BF16 R16, R8.reuse, R28, R16 ;  /* 0x0000001c0810723c */ /* 0x040fee0000041810 */
[----:B------:R-:W-:Y:S01]  /*c340*/  MUFU.EX2 R41, R41 ;  /* 0x0000002900297308 */ /* 0x000fe20000000800 */
[----:B------:R-:W-:Y:S01]  /*c350*/  FADD.FTZ R28, R36, R109 ;  /* 0x0000006d241c7221 */ /* 0x000fe20000010000 */
[----:B--2---:R-:W-:Y:S01]  /*c360*/  HMMA.16816.F32.BF16 R136, R8, R20, R136 ;  /* 0x000000140888723c */ /* 0x004fe20000041888 */
[----:B------:R-:W-:-:S05]  /*c370*/  FFMA.FTZ R36, R62, c[0x0][0x23c], -R68 ;  /* 0x00008f003e247a23 */ /* 0x000fca0000010844 */
[----:B------:R-:W1:Y:S01]  /*c380*/  MUFU.EX2 R46, R46 ;  /* 0x0000002e002e7308 */ /* 0x000e620000000800 */
[----:B------:R-:W-:Y:S02]  /*c390*/  FADD.FTZ R37, R37, R28 ;  /* 0x0000001c25257221 */ /* 0x000fe40000010000 */
[C---:B------:R-:W-:Y:S05]  /*c3a0*/  HMMA.16816.F32.BF16 R28, R8.reuse, R30, R4 ;  /* 0x0000001e081c723c */ /* 0x040fea0000041804 */
[----:B------:R-:W-:Y:S02]  /*c3b0*/  MUFU.EX2 R38, R64 ;  /* 0x0000004000267308 */ /* 0x000fe40000000800 */
[----:B------:R-:W-:Y:S01]  /*c3c0*/  FADD.FTZ R5, R56, R37 ;  /* 0x0000002538057221 */ /* 0x000fe20000010000 */
[----:B------:R-:W-:Y:S01]  /*c3d0*/  HMMA.16816.F32.BF16 R24, R8, R22, R24 ;  /* 0x000000160818723c */ /* 0x000fe20000041818 */
[----:B------:R-:W-:-:S04]  /*c3e0*/  FFMA.FTZ R37, R47, c[0x0][0x23c], -R68 ;  /* 0x00008f002f257a23 */ /* 0x000fc80000010844 */
[----:B------:R-:W2:Y:S01]  /*c3f0*/  MUFU.EX2 R49, R49 ;  /* 0x0000003100317308 */ /* 0x000ea20000000800 */
[----:B------:R-:W-:Y:S01]  /*c400*/  FADD.FTZ R58, R58, R5 ;  /* 0x000000053a3a7221 */ /* 0x000fe20000010000 */
[----:B-1----:R-:W-:Y:S01]  /*c410*/  F2FP.BF16.PACK_AB R134, R46, R41 ;  /* 0x000000292e86723e */ /* 0x002fe200000010ff */
[----:B------:R-:W1:Y:S01]  /*c420*/  LDSM.16.MT88.4 R4, [R223+0x8c00] ;  /* 0x008c0000df04783b */ /* 0x000e620000004200 */
[----:B------:R-:W-:Y:S02]  /*c430*/  FADD.FTZ R47, R0, R67 ;  /* 0x00000043002f7221 */ /* 0x000fe40000010000 */
[----:B------:R-:W-:Y:S02]  /*c440*/  FADD.FTZ R58, R57, R58 ;  /* 0x0000003a393a7221 */ /* 0x000fe40000010000 */
[----:B------:R-:W-:Y:S01]  /*c450*/  FADD.FTZ R0, R132, R47 ;  /* 0x0000002f84007221 */ /* 0x000fe20000010000 */
[----:B------:R-:W-:Y:S01]  /*c460*/  MUFU.EX2 R36, R36 ;  /* 0x0000002400247308 */ /* 0x000fe20000000800 */
[----:B------:R-:W-:Y:S01]  /*c470*/  FADD.FTZ R59, R59, R58 ;  /* 0x0000003a3b3b7221 */ /* 0x000fe20000010000 */
[----:B------:R-:W-:Y:S01]  /*c480*/  F2FP.BF16.PACK_AB R132, R35, R44 ;  /* 0x0000002c2384723e */ /* 0x000fe200000010ff */
[----:B------:R-:W-:-:S02]  /*c490*/  FADD.FTZ R0, R143, R0 ;  /* 0x000000008f007221 */ /* 0x000fc40000010000 */
[----:B------:R-:W-:Y:S02]  /*c4a0*/  FADD.FTZ R59, R60, R59 ;  /* 0x0000003b3c3b7221 */ /* 0x000fe40000010000 */
[----:B------:R-:W-:Y:S01]  /*c4b0*/  FADD.FTZ R131, R131, R0 ;  /* 0x0000000083837221 */ /* 0x000fe20000010000 */
[----:B------:R-:W4:Y:S01]  /*c4c0*/  MUFU.EX2 R37, R37 ;  /* 0x0000002500257308 */ /* 0x000f220000000800 */
[----:B------:R-:W-:Y:S01]  /*c4d0*/  FADD.FTZ R42, R42, R59 ;  /* 0x0000003b2a2a7221 */ /* 0x000fe20000010000 */
[----:B--2---:R-:W-:Y:S01]  /*c4e0*/  F2FP.BF16.PACK_AB R133, R49, R38 ;  /* 0x000000263185723e */ /* 0x004fe200000010ff */
[----:B------:R-:W-:Y:S02]  /*c4f0*/  FADD.FTZ R162, R162, R131 ;  /* 0x00000083a2a27221 */ /* 0x000fe40000010000 */
[----:B------:R-:W-:Y:S02]  /*c500*/  FADD.FTZ R43, R43, R42 ;  /* 0x0000002a2b2b7221 */ /* 0x000fe40000010000 */
[----:B------:R-:W-:-:S02]  /*c510*/  FADD.FTZ R9, R111, R162 ;  /* 0x000000a26f097221 */ /* 0x000fc40000010000 */
[----:B------:R-:W-:Y:S02]  /*c520*/  FADD.FTZ R0, R34, R43 ;  /* 0x0000002b22007221 */ /* 0x000fe40000010000 */
[----:B------:R-:W-:Y:S02]  /*c530*/  FADD.FTZ R9, R154, R9 ;  /* 0x000000099a097221 */ /* 0x000fe40000010000 */
[----:B------:R-:W-:Y:S02]  /*c540*/  FADD.FTZ R0, R61, R0 ;  /* 0x000000003d007221 */ /* 0x000fe40000010000 */
[----:B------:R-:W-:Y:S01]  /*c550*/  FADD.FTZ R48, R48, R9 ;  /* 0x0000000930307221 */ /* 0x000fe20000010000 */
[----:B----4-:R-:W-:Y:S01]  /*c560*/  F2FP.BF16.PACK_AB R135, R37, R36 ;  /* 0x000000242587723e */ /* 0x010fe200000010ff */
[----:B------:R-:W-:Y:S01]  /*c570*/  FADD.FTZ R33, R33, R0 ;  /* 0x0000000021217221 */ /* 0x000fe20000010000 */
[----:B------:R-:W-:Y:S01]  /*c580*/  MOV R0, R100 ;  /* 0x0000006400007202 */ /* 0x000fe20000000f00 */
[----:B------:R-:W-:-:S02]  /*c590*/  FADD.FTZ R39, R39, R48 ;  /* 0x0000003027277221 */ /* 0x000fc40000010000 */
[----:B------:R-:W-:Y:S02]  /*c5a0*/  FADD.FTZ R32, R32, R33 ;  /* 0x0000002120207221 */ /* 0x000fe40000010000 */
[----:B------:R-:W-:Y:S01]  /*c5b0*/  FADD.FTZ R2, R2, R39 ;  /* 0x0000002702027221 */ /* 0x000fe20000010000 */
[C---:B---3--:R-:W-:Y:S01]  /*c5c0*/  HMMA.16816.F32.BF16 R144, R132.reuse, R12, R16 ;  /* 0x0000000c8490723c */ /* 0x048fe20000041810 */
[----:B------:R-:W-:Y:S02]  /*c5d0*/  FADD.FTZ R3, R3, R32 ;  /* 0x0000002003037221 */ /* 0x000fe40000010000 */
[----:B------:R-:W-:Y:S01]  /*c5e0*/  FADD.FTZ R45, R45, R2 ;  /* 0x000000022d2d7221 */ /* 0x000fe20000010000 */
[----:B------:R-:W-:Y:S01]  /*c5f0*/  MOV R2, R102 ;  /* 0x0000006600027202 */ /* 0x000fe20000000f00 */
[----:B------:R-:W-:Y:S02]  /*c600*/  FADD.FTZ R3, R40, R3 ;  /* 0x0000000328037221 */ /* 0x000fe40000010000 */
[----:B------:R-:W-:Y:S01]  /*c610*/  FADD.FTZ R44, R44, R45 ;  /* 0x0000002d2c2c7221 */ /* 0x000fe20000010000 */
[----:B------:R-:W-:Y:S01]  /*c620*/  HMMA.16816.F32.BF16 R140, R132, R14, R28 ;  /* 0x0000000e848c723c */ /* 0x000fe2000004181c */
[----:B------:R-:W-:-:S02]  /*c630*/  FADD.FTZ R38, R38, R3 ;  /* 0x0000000326267221 */ /* 0x000fc40000010000 */
[----:B------:R-:W-:Y:S02]  /*c640*/  FADD.FTZ R44, R35, R44 ;  /* 0x0000002c232c7221 */ /* 0x000fe40000010000 */
[----:B------:R-:W-:Y:S02]  /*c650*/  FADD.FTZ R49, R49, R38 ;  /* 0x0000002631317221 */ /* 0x000fe40000010000 */
[----:B------:R-:W-:Y:S01]  /*c660*/  FADD.FTZ R41, R41, R44 ;  /* 0x0000002c29297221 */ /* 0x000fe20000010000 */
[----:B-1----:R-:W-:Y:S01]  /*c670*/  HMMA.16816.F32.BF16 R136, R132, R4, R136 ;  /* 0x000000048488723c */ /* 0x002fe20000041888 */
[----:B------:R-:W-:Y:S02]  /*c680*/  FADD.FTZ R36, R36, R49 ;  /* 0x0000003124247221 */ /* 0x000fe40000010000 */
[----:B------:R-:W-:Y:S02]  /*c690*/  FADD.FTZ R247, R46, R41 ;  /* 0x000000292ef77221 */ /* 0x000fe40000010000 */
[----:B------:R-:W-:-:S03]  /*c6a0*/  FADD.FTZ R246, R37, R36 ;  /* 0x0000002425f67221 */ /* 0x000fc60000010000 */
[----:B------:R-:W-:Y:S11]  /*c6b0*/  HMMA.16816.F32.BF16 R132, R132, R6, R24 ;  /* 0x000000068484723c */ /* 0x000ff60000041818 */
[----:B------:R-:W-:Y:S08]  /*c6c0*/  @!UPT UIADD3 URZ, URZ, URZ, URZ ;  /* 0x0000003f3f3ff290 */ /* 0x000ff0000fffe03f */
.L_x_2231:
        /* <DEDUP_REMOVED lines=13> */
.L_x_2241:
[----:B------:R-:W-:Y:S01]  /*c7a0*/  IADD3 R235, R235, -0x1, RZ ;  /* 0xffffffffebeb7810 */ /* 0x000fe20007ffe0ff */
[----:B------:R-:W-:Y:S04]  /*c7b0*/  DEPBAR.LE SB0, 0x0 ;  /* 0x000080000000791a */ /* 0x000fe80000000000 */
[----:B------:R-:W-:Y:S01]  /*c7c0*/  BAR.SYNC.DEFER_BLOCKING 0x0 ;  /* 0x0000000000007b1d */ /* 0x000fe20000010000 */
[----:B------:R-:W-:Y:S01]  /*c7d0*/  MOV R2, R244 ;  /* 0x000000f400027202 */ /* 0x000fe20000000f00 */
[----:B------:R-:W-:Y:S04]  /*c7e0*/  IMAD.MOV.U32 R8, RZ, RZ, R245 ;  /* 0x000000ffff087224 */ /* 0x000fe800078e00f5 */
        /* <DEDUP_REMOVED lines=60> */
.L_x_2238:
        /* <DEDUP_REMOVED lines=30> */
[----:B------:R-:W3:Y:S05]  /*cd90*/  LDSM.16.M88.4 R156, [R226+0x1000] ;  /* 0x00100000e29c783b */ /* 0x000eea0000000200 */
        /* <DEDUP_REMOVED lines=165> */
.L_x_2240:
        /* <DEDUP_REMOVED lines=30> */
.L_x_2239:
        /* <DEDUP_REMOVED lines=712> */
.L_x_2237:
[----:B------:R-:W1:Y:S01]  /*10650*/  SHFL.BFLY PT, R4, R247, 0x2, 0x1f ;  /* 0x0c401f00f7047f89 */ /* 0x000e6200000e0000 */
[----:B------:R-:W-:Y:S01]  /*10660*/  IMAD.MOV.U32 R10, RZ, RZ, 0x3f800000 ;  /* 0x3f800000ff0a7424 */ /* 0x000fe200078e00ff */
[----:B------:R-:W-:Y:S01]  /*10670*/  IADD3 R31, -R236, RZ, RZ ;  /* 0x000000ffec1f7210 */ /* 0x000fe20007ffe1ff */
[----:B------:R-:W-:Y:S01]  /*10680*/  IMAD.MOV.U32 R9, RZ, RZ, 0x3f800000 ;  /* 0x3f800000ff097424 */ /* 0x000fe200078e00ff */
[----:B------:R-:W2:Y:S01]  /*10690*/  SHFL.BFLY PT, R5, R246, 0x2, 0x1f ;  /* 0x0c401f00f6057f89 */ /* 0x000ea200000e0000 */
[----:B------:R-:W-:Y:S01]  /*106a0*/  BSSY B0, `(.L_x_2242) ;  /* 0x0000081000007945 */ /* 0x000fe20003800000 */
[----:B------:R-:W-:-:S02]  /*106b0*/  LEA R242, R242, R243, 0x4 ;  /* 0x000000f3f2f27211 */ /* 0x000fc400078e20ff */
[----:B------:R-:W3:Y:S04]  /*106c0*/  S2R R6, SR_TID.X ;  /* 0x0000000000067919 */ /* 0x000ee80000002100 */
[----:B------:R-:W-:Y:S06]  /*106d0*/  BAR.SYNC.DEFER_BLOCKING 0x0 ;  /* 0x0000000000007b1d */ /* 0x000fec0000010000 */
[----:B------:R-:W4:Y:S04]  /*106e0*/  S2R R28, SR_CTAID.Z ;  /* 0x00000000001c7919 */ /* 0x000f280000002700 */
[----:B------:R-:W5:Y:S01]  /*106f0*/  S2R R29, SR_CTAID.Y ;  /* 0x00000000001d7919 */ /* 0x000f620000002600 */
[----:B-1----:R-:W-:-:S03]  /*10700*/  FADD.FTZ R3, R4, R247 ;  /* 0x000000f704037221 */ /* 0x002fc60000010000 */
[----:B------:R-:W1:Y:S01]  /*10710*/  S2R R4, SR_TID.X ;  /* 0x0000000000047919 */ /* 0x000e620000002100 */
[----:B--2---:R-:W-:-:S03]  /*10720*/  FADD.FTZ R12, R5, R246 ;  /* 0x000000f6050c7221 */ /* 0x004fc60000010000 */
[----:B------:R-:W2:Y:S01]  /*10730*/  SHFL.BFLY PT, R8, R3, 0x1, 0x1f ;  /* 0x0c201f0003087f89 */ /* 0x000ea200000e0000 */
[----:B---3--:R-:W-:-:S03]  /*10740*/  SHF.R.S32.HI R5, RZ, 0x1f, R6 ;  /* 0x0000001fff057819 */ /* 0x008fc60000011406 */
[----:B------:R-:W3:Y:S01]  /*10750*/  SHFL.BFLY PT, R7, R12, 0x1, 0x1f ;  /* 0x0c201f000c077f89 */ /* 0x000ee200000e0000 */
[----:B------:R-:W-:-:S04]  /*10760*/  LEA.HI R13, R5, R6, RZ, 0x2 ;  /* 0x00000006050d7211 */ /* 0x000fc800078f10ff */
[----:B------:R-:W-:Y:S02]  /*10770*/  LOP3.LUT R15, R13, 0xfffffffc, RZ, 0xc0, !PT ;  /* 0xfffffffc0d0f7812 */ /* 0x000fe400078ec0ff */
[----:B------:R-:W-:Y:S01]  /*10780*/  SHF.R.S32.HI R13, RZ, 0x2, R13 ;  /* 0x00000002ff0d7819 */ /* 0x000fe2000001140d */
[----:B----4-:R-:W-:Y:S02]  /*10790*/  IMAD R28, R31, c[0x0][0x1c0], R28 ;  /* 0x000070001f1c7a24 */ /* 0x010fe400078e021c */
[----:B------:R-:W-:Y:S01]  /*107a0*/  IMAD.IADD R15, R6, 0x1, -R15 ;  /* 0x00000001060f7824 */ /* 0x000fe200078e0a0f */
[----:B------:R-:W-:Y:S01]  /*107b0*/  SHF.R.S32.HI R16, RZ, 0x1f, R13 ;  /* 0x0000001fff107819 */ /* 0x000fe2000001140d */
[----:B-----5:R-:W-:Y:S01]  /*107c0*/  IMAD R29, R29, c[0x0][0x210], R236 ;  /* 0x000084001d1d7a24 */ /* 0x020fe200078e02ec */
[----:B-1----:R-:W-:-:S03]  /*107d0*/  SHF.R.S32.HI R17, RZ, 0x1f, R4 ;  /* 0x0000001fff117819 */ /* 0x002fc60000011404 */
[----:B------:R-:W-:Y:S01]  /*107e0*/  IMAD R28, R29, c[0x0][0x1c0], R28 ;  /* 0x000070001d1c7a24 */ /* 0x000fe200078e021c */
[----:B------:R-:W-:Y:S01]  /*107f0*/  LEA.HI R16, R16, R13, RZ, 0x3 ;  /* 0x0000000d10107211 */ /* 0x000fe200078f18ff */
[----:B--2---:R-:W-:Y:S01]  /*10800*/  FADD.FTZ R8, R3, R8 ;  /* 0x0000000803087221 */ /* 0x004fe20000010000 */
[----:B------:R-:W-:Y:S02]  /*10810*/  LEA.HI R17, R17, R4, RZ, 0x3 ;  /* 0x0000000411117211 */ /* 0x000fe400078f18ff */
[----:B------:R-:W-:Y:S01]  /*10820*/  LEA.HI R3, R5, R6, RZ, 0x5 ;  /* 0x0000000605037211 */ /* 0x000fe200078f28ff */
[----:B---3--:R-:W-:Y:S01]  /*10830*/  FADD.FTZ R7, R12, R7 ;  /* 0x000000070c077221 */ /* 0x008fe20000010000 */
[----:B------:R-:W-:Y:S02]  /*10840*/  LOP3.LUT R11, R17, 0xfffffff8, RZ, 0xc0, !PT ;  /* 0xfffffff8110b7812 */ /* 0x000fe400078ec0ff */
[----:B------:R-:W-:Y:S02]  /*10850*/  SHF.R.S32.HI R12, RZ, 0x5, R3 ;  /* 0x00000005ff0c7819 */ /* 0x000fe40000011403 */
[----:B------:R-:W-:-:S02]  /*10860*/  IADD3 R11, -R11, R4, RZ ;  /* 0x000000040b0b7210 */ /* 0x000fc40007ffe1ff */
[----:B------:R-:W-:Y:S01]  /*10870*/  SHF.R.S32.HI R4, RZ, 0x3, R17 ;  /* 0x00000003ff047819 */ /* 0x000fe20000011411 */
[----:B------:R-:W-:Y:S01]  /*10880*/  IMAD R12, R12, 0x100, R15 ;  /* 0x000001000c0c7824 */ /* 0x000fe200078e020f */
[----:B------:R-:W-:Y:S02]  /*10890*/  LEA.HI R15, R5, R6, RZ, 0x6 ;  /* 0x00000006050f7211 */ /* 0x000fe400078f30ff */
[----:B------:R-:W-:Y:S02]  /*108a0*/  LEA.HI R14, R17, R4, RZ, 0x1 ;  /* 0x00000004110e7211 */ /* 0x000fe400078f08ff */
[----:B------:R-:W-:Y:S01]  /*108b0*/  LOP3.LUT R16, R16, 0xfffffff8, RZ, 0xc0, !PT ;  /* 0xfffffff810107812 */ /* 0x000fe200078ec0ff */
[----:B------:R-:W-:Y:S01]  /*108c0*/  IMAD.SHL.U32 R18, R15, 0x4, RZ ;  /* 0x000000040f127824 */ /* 0x000fe200078e00ff */
[----:B------:R-:W-:Y:S02]  /*108d0*/  LOP3.LUT R17, R14, 0xfffffffe, RZ, 0xc0, !PT ;  /* 0xfffffffe0e117812 */ /* 0x000fe400078ec0ff */
[----:B------:R-:W-:-:S02]  /*108e0*/  IADD3 R15, R13, -R16, RZ ;  /* 0x800000100d0f7210 */ /* 0x000fc40007ffe0ff */
[----:B------:R-:W-:Y:S01]  /*108f0*/  LOP3.LUT R16, R18, 0x3fffff00, RZ, 0xc0, !PT ;  /* 0x3fffff0012107812 */ /* 0x000fe200078ec0ff */
[----:B------:R-:W-:Y:S01]  /*10900*/  IMAD.IADD R13, R4, 0x1, -R17 ;  /* 0x00000001040d7824 */ /* 0x000fe200078e0a11 */
[----:B------:R-:W-:Y:S02]  /*10910*/  LEA.HI R17, R15, R15, RZ, 0x1 ;  /* 0x0000000f0f117211 */ /* 0x000fe400078f08ff */
[----:B------:R-:W-:Y:S01]  /*10920*/  FSETP.NE.FTZ.AND P3, PT, R8, RZ, PT ;  /* 0x000000ff0800720b */ /* 0x000fe20003f75000 */
[----:B------:R-:W-:Y:S01]  /*10930*/  IMAD R13, R13, 0x20, R16 ;  /* 0x000000200d0d7824 */ /* 0x000fe200078e0210 */
[----:B------:R-:W-:Y:S02]  /*10940*/  SHF.R.S32.HI R16, RZ, 0x1, R17 ;  /* 0x00000001ff107819 */ /* 0x000fe40000011411 */
[----:B------:R-:W-:Y:S01]  /*10950*/  FSETP.NE.FTZ.AND P2, PT, R7, RZ, PT ;  /* 0x000000ff0700720b */ /* 0x000fe20003f55000 */
[----:B------:R-:W-:Y:S01]  /*10960*/  IMAD R13, R234, 0x4, R13 ;  /* 0x00000004ea0d7824 */ /* 0x000fe200078e020d */
[----:B------:R-:W-:-:S02]  /*10970*/  LEA.HI R14, R5, R6, RZ, 0x4 ;  /* 0x00000006050e7211 */ /* 0x000fc400078f20ff */
[----:B------:R-:W-:Y:S01]  /*10980*/  LOP3.LUT R18, R17, 0x1fffffe, RZ, 0xc0, !PT ;  /* 0x01fffffe11127812 */ /* 0x000fe200078ec0ff */
[----:B------:R-:W-:Y:S01]  /*10990*/  IMAD.SHL.U32 R17, R16, 0x40, RZ ;  /* 0x0000004010117824 */ /* 0x000fe200078e00ff */
[----:B------:R-:W-:Y:S02]  /*109a0*/  SHF.R.S32.HI R14, RZ, 0x4, R14 ;  /* 0x00000004ff0e7819 */ /* 0x000fe4000001140e */
[----:B------:R-:W-:Y:S01]  /*109b0*/  LEA.HI R11, R11, R11, RZ, 0x1 ;  /* 0x0000000b0b0b7211 */ /* 0x000fe200078f08ff */
[----:B------:R-:W-:Y:S01]  /*109c0*/  IMAD.IADD R15, R15, 0x1, -R18 ;  /* 0x000000010f0f7824 */ /* 0x000fe200078e0a12 */
[----:B------:R-:W-:Y:S01]  /*109d0*/  SHF.L.U32 R14, R14, 0x6, RZ ;  /* 0x000000060e0e7819 */ /* 0x000fe200000006ff */
[----:B------:R-:W1:Y:S01]  /*109e0*/  @P3 MUFU.RCP R10, R8 ;  /* 0x00000008000a3308 */ /* 0x000e620000001000 */
[----:B------:R-:W-:Y:S01]  /*109f0*/  SHF.R.S32.HI R11, RZ, 0x1, R11 ;  /* 0x00000001ff0b7819 */ /* 0x000fe2000001140b */
[----:B------:R-:W-:Y:S01]  /*10a00*/  IMAD R12, R15, 0x10, R12 ;  /* 0x000000100f0c7824 */ /* 0x000fe200078e020c */
[----:B------:R-:W-:-:S02]  /*10a10*/  LOP3.LUT R17, R17, 0xc0, RZ, 0xc0, !PT ;  /* 0x000000c011117812 */ /* 0x000fc400078ec0ff */
[----:B------:R-:W-:Y:S02]  /*10a20*/  LOP3.LUT R14, R14, 0xc0, RZ, 0xc0, !PT ;  /* 0x000000c00e0e7812 */ /* 0x000fe400078ec0ff */
[----:B------:R-:W-:Y:S01]  /*10a30*/  SHF.L.U32 R11, R11, 0x3, RZ ;  /* 0x000000030b0b7819 */ /* 0x000fe200000006ff */
[----:B------:R-:W2:Y:S01]  /*10a40*/  @P2 MUFU.RCP R9, R7 ;  /* 0x0000000700092308 */ /* 0x000ea20000001000 */
[----:B------:R-:W-:Y:S02]  /*10a50*/  LEA.HI R17, R17, R17, RZ, 0x1d ;  /* 0x0000001111117211 */ /* 0x000fe400078fe8ff */
[C---:B------:R-:W-:Y:S02]  /*10a60*/  LOP3.LUT R15, R16.reuse, 0x1, RZ, 0xc0, !PT ;  /* 0x00000001100f7812 */ /* 0x040fe400078ec0ff */
[----:B------:R-:W-:Y:S02]  /*10a70*/  LOP3.LUT P0, RZ, R16, 0x2, RZ, 0xc0, !PT ;  /* 0x0000000210ff7812 */ /* 0x000fe4000780c0ff */
[----:B------:R-:W-:Y:S01]  /*10a80*/  LOP3.LUT R11, R14, 0x18, R11, 0xf8, !PT ;  /* 0x000000180e0b7812 */ /* 0x000fe200078ef80b */
[C---:B-1----:R-:W-:Y:S01]  /*10a90*/  FMUL.FTZ R144, R10.reuse, R144 ;  /* 0x000000900a907220 */ /* 0x042fe20000410000 */
[----:B------:R-:W-:Y:S01]  /*10aa0*/  SHF.R.U32.HI R14, RZ, 0x3, R14 ;  /* 0x00000003ff0e7819 */ /* 0x000fe2000001160e */
[----:B------:R-:W-:Y:S01]  /*10ab0*/  FMUL.FTZ R145, R10, R145 ;  /* 0x000000910a917220 */ /* 0x000fe20000410000 */
[----:B------:R-:W-:Y:S01]  /*10ac0*/  LEA R12, R12, R17, 0x1 ;  /* 0x000000110c0c7211 */ /* 0x000fe200078e08ff */
[----:B------:R-:W-:Y:S01]  /*10ad0*/  FMUL.FTZ R140, R10, R140 ;  /* 0x0000008c0a8c7220 */ /* 0x000fe20000410000 */
[----:B------:R-:W-:Y:S01]  /*10ae0*/  ISETP.NE.U32.AND P1, PT, R15, 0x1, PT ;  /* 0x000000010f00780c */ /* 0x000fe20003f25070 */
[----:B------:R-:W-:Y:S01]  /*10af0*/  IMAD.MOV.U32 R15, RZ, RZ, -0x20 ;  /* 0xffffffe0ff0f7424 */ /* 0x000fe200078e00ff */
[----:B------:R-:W-:Y:S01]  /*10b00*/  LOP3.LUT R14, R11, R14, RZ, 0x3c, !PT ;  /* 0x0000000e0b0e7212 */ /* 0x000fe200078e3cff */
[----:B------:R-:W-:Y:S01]  /*10b10*/  IMAD.SHL.U32 R11, R12, 0x4, RZ ;  /* 0x000000040c0b7824 */ /* 0x000fe200078e00ff */
[----:B------:R-:W-:Y:S01]  /*10b20*/  STS.64 [R12.X4], R144 ;  /* 0x000000900c007388 */ /* 0x000fe20000004a00 */
[C---:B------:R-:W-:Y:S01]  /*10b30*/  FMUL.FTZ R141, R10.reuse, R141 ;  /* 0x0000008d0a8d7220 */ /* 0x040fe20000410000 */
[----:B------:R-:W-:Y:S01]  /*10b40*/  SEL R15, R15, 0x20, !P1 ;  /* 0x000000200f0f7807 */ /* 0x000fe20004800000 */
[C---:B------:R-:W-:Y:S01]  /*10b50*/  FMUL.FTZ R136, R10.reuse, R136 ;  /* 0x000000880a887220 */ /* 0x040fe20000410000 */
[----:B------:R-:W-:Y:S01]  /*10b60*/  LOP3.LUT R3, R3, 0xffffffe0, RZ, 0xc0, !PT ;  /* 0xffffffe003037812 */ /* 0x000fe200078ec0ff */
[C---:B------:R-:W-:Y:S01]  /*10b70*/  FMUL.FTZ R137, R10.reuse, R137 ;  /* 0x000000890a897220 */ /* 0x040fe20000410000 */
[----:B------:R-:W1:Y:S01]  /*10b80*/  @P3 MUFU.LG2 R8, R8 ;  /* 0x0000000800083308 */ /* 0x000e620000000c00 */
[----:B------:R-:W-:-:S02]  /*10b90*/  FMUL.FTZ R132, R10, R132 ;  /* 0x000000840a847220 */ /* 0x000fc40000410000 */
[----:B------:R-:W-:Y:S01]  /*10ba0*/  FMUL.FTZ R133, R10, R133 ;  /* 0x000000850a857220 */ /* 0x000fe20000410000 */
[----:B------:R-:W-:Y:S01]  /*10bb0*/  IADD3 R10, R11, 0x40, RZ ;  /* 0x000000400b0a7810 */ /* 0x000fe20007ffe0ff */
[----:B--2---:R-:W-:Y:S01]  /*10bc0*/  FMUL.FTZ R147, R9, R147 ;  /* 0x0000009309937220 */ /* 0x004fe20000410000 */
[----:B------:R-:W-:Y:S01]  /*10bd0*/  @P0 IADD3 R10, R11, -0x40, RZ ;  /* 0xffffffc00b0a0810 */ /* 0x000fe20007ffe0ff */
[C---:B------:R-:W-:Y:S01]  /*10be0*/  FMUL.FTZ R146, R9.reuse, R146 ;  /* 0x0000009209927220 */ /* 0x040fe20000410000 */
[----:B------:R-:W2:Y:S01]  /*10bf0*/  @P2 MUFU.LG2 R7, R7 ;  /* 0x0000000700072308 */ /* 0x000ea20000000c00 */
[C---:B------:R-:W-:Y:S02]  /*10c00*/  FMUL.FTZ R143, R9.reuse, R143 ;  /* 0x0000008f098f7220 */ /* 0x040fe40000410000 */
[----:B------:R-:W-:Y:S01]  /*10c10*/  FMUL.FTZ R142, R9, R142 ;  /* 0x0000008e098e7220 */ /* 0x000fe20000410000 */
[----:B------:R-:W-:Y:S01]  /*10c20*/  STS.64 [R12.X4+0x400], R146 ;  /* 0x000400920c007388 */ /* 0x000fe20000004a00 */
[----:B------:R-:W-:-:S02]  /*10c30*/  IMAD.IADD R11, R11, 0x1, R15 ;  /* 0x000000010b0b7824 */ /* 0x000fc400078e020f */
[C---:B------:R-:W-:Y:S02]  /*10c40*/  FMUL.FTZ R139, R9.reuse, R139 ;  /* 0x0000008b098b7220 */ /* 0x040fe40000410000 */
[C---:B------:R-:W-:Y:S01]  /*10c50*/  FMUL.FTZ R138, R9.reuse, R138 ;  /* 0x0000008a098a7220 */ /* 0x040fe20000410000 */
[----:B------:R-:W-:Y:S01]  /*10c60*/  STS.64 [R11], R140 ;  /* 0x0000008c0b007388 */ /* 0x000fe20000000a00 */
[C---:B------:R-:W-:Y:S02]  /*10c70*/  FMUL.FTZ R135, R9.reuse, R135 ;  /* 0x0000008709877220 */ /* 0x040fe40000410000 */
[----:B------:R-:W-:Y:S01]  /*10c80*/  FMUL.FTZ R134, R9, R134 ;  /* 0x0000008609867220 */ /* 0x000fe20000410000 */
[----:B------:R3:W-:Y:S01]  /*10c90*/  STS.64 [R11+0x400], R142 ;  /* 0x0004008e0b007388 */ /* 0x0007e20000000a00 */
[----:B------:R-:W-:Y:S01]  /*10ca0*/  IMAD.IADD R30, R15, 0x1, R10 ;  /* 0x000000010f1e7824 */ /* 0x000fe200078e020a */
[----:B------:R-:W-:Y:S01]  /*10cb0*/  IADD3 R9, R13, R14, RZ ;  /* 0x0000000e0d097210 */ /* 0x000fe20007ffe0ff */
[----:B------:R-:W-:Y:S01]  /*10cc0*/  IMAD.IADD R3, R6, 0x1, -R3 ;  /* 0x0000000106037824 */ /* 0x000fe200078e0a03 */
[----:B------:R-:W-:Y:S01]  /*10cd0*/  STS.64 [R10], R136 ;  /* 0x000000880a007388 */ /* 0x000fe20000000a00 */
[----:B-1----:R-:W-:-:S02]  /*10ce0*/  @P3 FMUL.FTZ R29, R8, 0.69314718246459960938 ;  /* 0x3f317218081d3820 */ /* 0x002fc40000410000 */
[----:B--2---:R-:W-:Y:S01]  /*10cf0*/  @P2 FMUL.FTZ R7, R7, 0.69314718246459960938 ;  /* 0x3f31721807072820 */ /* 0x004fe20000410000 */
[----:B------:R-:W-:Y:S01]  /*10d00*/  STS.64 [R10+0x400], R138 ;  /* 0x0004008a0a007388 */ /* 0x000fe20000000a00 */
[----:B------:R-:W-:Y:S01]  /*10d10*/  LOP3.LUT P0, RZ, R3, 0x3, RZ, 0xc0, !PT ;  /* 0x0000000303ff7812 */ /* 0x000fe2000780c0ff */
[----:B------:R-:W-:Y:S02]  /*10d20*/  IMAD.MOV.U32 R3, RZ, RZ, -0x800000 ;  /* 0xff800000ff037424 */ /* 0x000fe400078e00ff */
[----:B------:R-:W-:Y:S01]  /*10d30*/  STS.64 [R30], R132 ;  /* 0x000000841e007388 */ /* 0x000fe20000000a00 */
[----:B------:R-:W-:-:S03]  /*10d40*/  @P3 FFMA.FTZ R3, R2, c[0x0][0x238], R29 ;  /* 0x00008e0002033a23 */ /* 0x000fc6000001001d */
[----:B------:R-:W-:Y:S04]  /*10d50*/  STS.64 [R30+0x400], R134 ;  /* 0x000400861e007388 */ /* 0x000fe80000000a00 */
[----:B------:R-:W-:Y:S06]  /*10d60*/  BAR.SYNC.DEFER_BLOCKING 0x0 ;  /* 0x0000000000007b1d */ /* 0x000fec0000010000 */
[----:B---3--:R-:W1:Y:S04]  /*10d70*/  S2R R11, SR_CTAID.X ;  /* 0x00000000000b7919 */ /* 0x008e680000002500 */
[----:B------:R-:W2:Y:S04]  /*10d80*/  LDS.128 R20, [R9.X4] ;  /* 0x0000000009147984 */ /* 0x000ea80000004c00 */
[----:B------:R-:W3:Y:S01]  /*10d90*/  LDS.128 R16, [R9.X4+0x800] ;  /* 0x0008000009107984 */ /* 0x000ee20000004c00 */
[----:B-1----:R-:W-:-:S03]  /*10da0*/  SHF.L.U32 R11, R11, 0x6, RZ ;  /* 0x000000060b0b7819 */ /* 0x002fc600000006ff */
[----:B------:R-:W1:Y:S04]  /*10db0*/  LDS.128 R12, [R9.X4+0x1000] ;  /* 0x00100000090c7984 */ /* 0x000e680000004c00 */
[----:B------:R4:W1:Y:S01]  /*10dc0*/  LDS.128 R24, [R9.X4+0x1800] ;  /* 0x0018000009187984 */ /* 0x0008620000004c00 */
[----:B------:R-:W-:Y:S02]  /*10dd0*/  IMAD R11, R28, c[0x0][0x214], R11 ;  /* 0x000085001c0b7a24 */ /* 0x000fe400078e020b */
[----:B----4-:R-:W-:Y:S02]  /*10de0*/  IMAD.MOV.U32 R9, RZ, RZ, -0x800000 ;  /* 0xff800000ff097424 */ /* 0x010fe400078e00ff */
[----:B------:R-:W-:Y:S01]  /*10df0*/  @P2 FFMA.FTZ R9, R0, c[0x0][0x238], R7 ;  /* 0x00008e0000092a23 */ /* 0x000fe20000010007 */
[----:B------:R-:W-:Y:S05]  /*10e00*/  @P0 BRA `(.L_x_2243) ;  /* 0x000000a000000947 */ /* 0x000fea0003800000 */
[----:B------:R-:W-:Y:S02]  /*10e10*/  IADD3 R8, R242, 0x8, RZ ;  /* 0x00000008f2087810 */ /* 0x000fe40007ffe0ff */
[----:B------:R-:W-:-:S02]  /*10e20*/  SHF.R.S32.HI R2, RZ, 0x1f, R242 ;  /* 0x0000001fff027819 */ /* 0x000fc400000114f2 */
        /* <DEDUP_REMOVED lines=8> */
.L_x_2243:
[----:B------:R-:W-:Y:S05]  /*10eb0*/  BSYNC B0 ;  /* 0x0000000000007941 */ /* 0x000fea0003800000 */
.L_x_2242:
[----:B----4-:R-:W-:Y:S01]  /*10ec0*/  LEA.HI R3, R5, R6, RZ, 0x3 ;  /* 0x0000000605037211 */ /* 0x010fe200078f18ff */
[----:B------:R-:W-:Y:S01]  /*10ed0*/  IMAD R11, R11, c[0x0][0x22c], RZ ;  /* 0x00008b000b0b7a24 */ /* 0x000fe200078e02ff */
[C---:B------:R-:W-:Y:S02]  /*10ee0*/  IADD3 R0, R4.reuse, 0x20, RZ ;  /* 0x0000002004007810 */ /* 0x040fe40007ffe0ff */
[----:B------:R-:W-:Y:S02]  /*10ef0*/  LOP3.LUT R3, R3, 0xfffffff8, RZ, 0xc0, !PT ;  /* 0xfffffff803037812 */ /* 0x000fe400078ec0ff */
[----:B------:R-:W-:-:S02]  /*10f00*/  IADD3 R2, R4, 0x10, RZ ;  /* 0x0000001004027810 */ /* 0x000fc40007ffe0ff */
[-C--:B------:R-:W-:Y:S01]  /*10f10*/  ISETP.GE.AND P1, PT, R0, R229.reuse, PT ;  /* 0x000000e50000720c */ /* 0x080fe20003f26270 */
[----:B------:R-:W-:Y:S01]  /*10f20*/  IMAD.IADD R3, R6, 0x1, -R3 ;  /* 0x0000000106037824 */ /* 0x000fe200078e0a03 */
[-C--:B------:R-:W-:Y:S02]  /*10f30*/  ISETP.GE.AND P2, PT, R2, R229.reuse, PT ;  /* 0x000000e50200720c */ /* 0x080fe40003f46270 */
[----:B------:R-:W-:Y:S01]  /*10f40*/  ISETP.GE.AND P3, PT, R4, R229, PT ;  /* 0x000000e50400720c */ /* 0x000fe20003f66270 */
[----:B------:R-:W-:-:S05]  /*10f50*/  IMAD.SHL.U32 R6, R3, 0x4, RZ ;  /* 0x0000000403067824 */ /* 0x000fca00078e00ff */
[----:B------:R-:W-:-:S05]  /*10f60*/  SHF.R.S32.HI R7, RZ, 0x1f, R6 ;  /* 0x0000001fff077819 */ /* 0x000fca0000011406 */
[C---:B------:R-:W-:Y:S01]  /*10f70*/  IMAD.WIDE R6, R4.reuse, 0x20, R6 ;  /* 0x0000002004067825 */ /* 0x040fe200078e0206 */
[----:B------:R-:W-:-:S04]  /*10f80*/  IADD3 R4, R4, 0x30, RZ ;  /* 0x0000003004047810 */ /* 0x000fc80007ffe0ff */
[----:B------:R-:W-:-:S04]  /*10f90*/  IADD3 R3, P0, R11, R6, RZ ;  /* 0x000000060b037210 */ /* 0x000fc80007f1e0ff */
[----:B------:R-:W-:Y:S02]  /*10fa0*/  LEA.HI.X.SX32 R0, R11, R7, 0x1, P0 ;  /* 0x000000070b007211 */ /* 0x000fe400000f0eff */
[----:B------:R-:W-:-:S04]  /*10fb0*/  LEA R2, P0, R3, c[0x0][0x1d8], 0x2 ;  /* 0x0000760003027a11 */ /* 0x000fc800078010ff */
[----:B------:R-:W-:Y:S02]  /*10fc0*/  LEA.HI.X R3, R3, c[0x0][0x1dc], R0, 0x2, P0 ;  /* 0x0000770003037a11 */ /* 0x000fe400000f1400 */
[----:B------:R-:W-:-:S03]  /*10fd0*/  ISETP.GE.AND P0, PT, R4, R229, PT ;  /* 0x000000e50400720c */ /* 0x000fc60003f06270 */
[----:B---3--:R3:W-:Y:S04]  /*10fe0*/  @!P2 STG.E.128 [R2.64+0x800], R16 ;  /* 0x000800100200a986 */ /* 0x0087e8000c101d0c */
[----:B-1----:R3:W-:Y:S04]  /*10ff0*/  @!P1 STG.E.128 [R2.64+0x1000], R12 ;  /* 0x0010000c02009986 */ /* 0x0027e8000c101d0c */
[----:B--2---:R3:W-:Y:S04]  /*11000*/  @!P3 STG.E.64 [R2.64], R20 ;  /* 0x000000140200b986 */ /* 0x0047e8000c101b0c */
[----:B------:R3:W-:Y:S01]  /*11010*/  @!P3 STG.E.64 [R2.64+0x8], R22 ;  /* 0x000008160200b986 */ /* 0x0007e2000c101b0c */
[----:B------:R-:W-:Y:S05]  /*11020*/  @P0 EXIT ;  /* 0x000000000000094d */ /* 0x000fea0003800000 */
[----:B------:R-:W-:Y:S01]  /*11030*/  STG.E.128 [R2.64+0x1800], R24 ;  /* 0x0018001802007986 */ /* 0x000fe2000c101d0c */
[----:B------:R-:W-:Y:S05]  /*11040*/  EXIT ;  /* 0x000000000000794d */ /* 0x000fea0003800000 */
.L_x_2244:
        /* <DEDUP_REMOVED lines=11> */
.L_x_5210:


//--------------------- .text._ZN5flash24flash_fwd_splitkv_kernelI23Flash_fwd_kernel_traitsILi32ELi64ELi256ELi4ELb0ELb0EN7cutlass10bfloat16_tE19Flash_kernel_traitsILi32ELi64ELi256ELi4ES3_EELb1ELb0ELb0ELb0ELb1ELb1ELb1ELb0EEEvNS_16Flash_fwd_paramsE --------------------------
	.section	.text._ZN5flash24flash_fwd_splitkv_kernelI23Flash_fwd_kernel_traitsILi32ELi64ELi256ELi4ELb0ELb0EN7cutlass10bfloat16_tE19Flash_kernel_traitsILi32ELi64ELi256ELi4ES3_EELb1ELb0ELb0ELb0ELb1ELb1ELb1ELb0EEEvNS_16Flash_fwd_paramsE,"ax",@progbits
	.sectioninfo	@"SHI_REGISTERS=255"
	.align	128
        .global         _ZN5flash24flash_fwd_splitkv_kernelI23Flash_fwd_kernel_traitsILi32ELi64ELi256ELi4ELb0ELb0EN7cutlass10bfloat16_tE19Flash_kernel_traitsILi32ELi64ELi256ELi4ES3_EELb1ELb0ELb0ELb0ELb1ELb1ELb1ELb0EEEvNS_16Flash_fwd_paramsE
        .type           _ZN5flash24flash_fwd_splitkv_kernelI23Flash_fwd_kernel_traitsILi32ELi64ELi256ELi4ELb0ELb0EN7cutlass10bfloat16_tE19Flash_kernel_traitsILi32ELi64ELi256ELi4ES3_EELb1ELb0ELb0ELb0ELb1ELb1ELb1ELb0EEEvNS_16Flash_fwd_paramsE,@function
        .size           _ZN5flash24flash_fwd_splitkv_kernelI23Flash_fwd_kernel_traitsILi32ELi64ELi256ELi4ELb0ELb0EN7cutlass10bfloat16_tE19Flash_kernel_traitsILi32ELi64ELi256ELi4ES3_EELb1ELb0ELb0ELb0ELb1ELb1ELb1ELb0EEEvNS_16Flash_fwd_paramsE,(.L_x_5211 - _ZN5flash24flash_fwd_splitkv_kernelI23Flash_fwd_kernel_traitsILi32ELi64ELi256ELi4ELb0ELb0EN7cutlass10bfloat16_tE19Flash_kernel_traitsILi32ELi64ELi256ELi4ES3_EELb1ELb0ELb0ELb0ELb1ELb1ELb1ELb0EEEvNS_16Flash_fwd_paramsE)
        .other          _ZN5flash24flash_fwd_splitkv_kernelI23Flash_fwd_kernel_traitsILi32ELi64ELi256ELi4ELb0ELb0EN7cutlass10bfloat16_tE19Flash_kernel_traitsILi32ELi64ELi256ELi4ES3_EELb1ELb0ELb0ELb0ELb1ELb1ELb1ELb0EEEvNS_16Flash_fwd_paramsE,@"STO_CUDA_ENTRY STV_DEFAULT"
_ZN5flash24flash_fwd_splitkv_kernelI23Flash_fwd_kernel_traitsILi32ELi64ELi256ELi4ELb0ELb0EN7cutlass10bfloat16_tE19Flash_kernel_traitsILi32ELi64ELi256ELi4ES3_EELb1ELb0ELb0ELb0ELb1ELb1ELb1ELb0EEEvNS_16Flash_fwd_paramsE:
.text._ZN5flash24flash_fwd_splitkv_kernelI23Flash_fwd_kernel_traitsILi32ELi64ELi256ELi4ELb0ELb0EN7cutlass10bfloat16_tE19Flash_kernel_traitsILi32ELi64ELi256ELi4ES3_EELb1ELb0ELb0ELb0ELb1ELb1ELb1ELb0EEEvNS_16Flash_fwd_paramsE:
        /* <DEDUP_REMOVED lines=55> */
.L_x_2245:
[----:B---34-:R-:W-:Y:S02]  /*0370*/  MOV R4, c[0x0][0x218] ;  /* 0x0000860000047a02 */ /* 0x018fe40000000f00 */
.L_x_2246:
        /* <DEDUP_REMOVED lines=58> */
[----:B------:R-:W-:Y:S01]  /*0720*/  IMAD R0, R9, c[0x0][0x210], R245 ;  /* 0x0000840009007a24 */ /* 0x000fe200078e02f5 */
[----:B------:R-:W-:Y:S01]  /*0730*/  LOP3.LUT P6, RZ, R58, 0x7, RZ, 0xc0, !PT ;  /* 0x000000073aff7812 */ /* 0x000fe200078cc0ff */
        /* <DEDUP_REMOVED lines=11> */
[CC--:B------:R-:W-:Y:S02]  /*07f0*/  ISETP.GE.AND P1, PT, R5.reuse, R8.reuse, PT ;  /* 0x000000080500720c */ /* 0x0c0fe40003f26270 */
[-C--:B------:R-:W-:Y:S02]  /*0800*/  ISETP.GE.OR P4, PT, R5, R8.reuse, P6 ;  /* 0x000000080500720c */ /* 0x080fe40003786670 */
[----:B------:R-:W-:Y:S02]  /*0810*/  SHF.R.S32.HI R3, RZ, 0x1f, R2 ;  /* 0x0000001fff037819 */ /* 0x000fe40000011402 */
[----:B------:R-:W-:-:S02]  /*0820*/  ISETP.GE.OR P3, PT, R7, R8, P6 ;  /* 0x000000080700720c */ /* 0x000fc40003766670 */
[C---:B------:R-:W-:Y:S01]  /*0830*/  ISETP.GE.OR P5, PT, R0.reuse, R8, P6 ;  /* 0x000000080000720c */ /* 0x040fe200037a6670 */
[C---:B------:R-:W-:Y:S01]  /*0840*/  IMAD.WIDE R2, R0.reuse, 0x20, R2 ;  /* 0x0000002000027825 */ /* 0x040fe200078e0202 */
[----:B------:R-:W-:-:S04]  /*0850*/  IADD3 R9, R0, 0x30, RZ ;  /* 0x0000003000097810 */ /* 0x000fc80007ffe0ff */
[C---:B------:R-:W-:Y:S02]  /*0860*/  IADD3 R2, P0, R4.reuse, R2, RZ ;  /* 0x0000000204027210 */ /* 0x040fe40007f1e0ff */
[-C--:B------:R-:W-:Y:S02]  /*0870*/  ISETP.GE.OR P6, PT, R9, R8.reuse, P6 ;  /* 0x000000080900720c */ /* 0x080fe400037c6670 */
[----:B------:R-:W-:Y:S02]  /*0880*/  LEA.HI.X.SX32 R3, R4, R3, 0x1, P0 ;  /* 0x0000000304037211 */ /* 0x000fe400000f0eff */
[----:B------:R-:W-:Y:S02]  /*0890*/  ISETP.GE.AND P0, PT, R0, R8, PT ;  /* 0x000000080000720c */ /* 0x000fe40003f06270 */
[----:B------:R-:W-:-:S04]  /*08a0*/  LEA R4, P2, R2, c[0x0][0x1d8], 0x2 ;  /* 0x0000760002047a11 */ /* 0x000fc800078410ff */
[----:B------:R-:W-:Y:S02]  /*08b0*/  LEA.HI.X R5, R2, c[0x0][0x1dc], R3, 0x2, P2 ;  /* 0x0000770002057a11 */ /* 0x000fe400010f1403 */
[----:B------:R-:W-:Y:S02]  /*08c0*/  SHF.R.S32.HI R2, RZ, 0x1f, R6 ;  /* 0x0000001fff027819 */ /* 0x000fe40000011406 */
[-C--:B------:R-:W-:Y:S01]  /*08d0*/  ISETP.GE.AND P2, PT, R7, R8.reuse, PT ;  /* 0x000000080700720c */ /* 0x080fe20003f46270 */
[----:B------:R1:W-:Y:S01]  /*08e0*/  @!P1 STG.E.128 [R4.64+0x800], RZ ;  /* 0x000800ff04009986 */ /* 0x0003e2000c101d0c */
[----:B------:R-:W-:Y:S01]  /*08f0*/  ISETP.GE.AND P1, PT, R9, R8, PT ;  /* 0x000000080900720c */ /* 0x000fe20003f26270 */
[----:B------:R-:W-:Y:S02]  /*0900*/  @!P5 IMAD.MOV.U32 R7, RZ, RZ, -0x800000 ;  /* 0xff800000ff07d424 */ /* 0x000fe400078e00ff */
[----:B------:R1:W-:Y:S01]  /*0910*/  @!P0 STG.E.128 [R4.64], RZ ;  /* 0x000000ff04008986 */ /* 0x0003e2000c101d0c */
[----:B------:R-:W-:Y:S01]  /*0920*/  IADD3 R3, P0, R6, R0, RZ ;  /* 0x0000000006037210 */ /* 0x000fe20007f1e0ff */
[----:B------:R-:W-:-:S03]  /*0930*/  @!P4 IMAD.MOV.U32 R6, RZ, RZ, -0x800000 ;  /* 0xff800000ff06c424 */ /* 0x000fc600078e00ff */
[----:B------:R-:W-:Y:S02]  /*0940*/  LEA.HI.X.SX32 R0, R0, R2, 0x1, P0 ;  /* 0x0000000200007211 */ /* 0x000fe400000f0eff */
[C---:B------:R-:W-:Y:S01]  /*0950*/  LEA R2, P0, R3.reuse, c[0x0][0x208], 0x2 ;  /* 0x0000820003027a11 */ /* 0x040fe200078010ff */
[----:B------:R1:W-:Y:S03]  /*0960*/  @!P2 STG.E.128 [R4.64+0x1000], RZ ;  /* 0x001000ff0400a986 */ /* 0x0003e6000c101d0c */
[----:B------:R-:W-:Y:S01]  /*0970*/  LEA.HI.X R3, R3, c[0x0][0x20c], R0, 0x2, P0 ;  /* 0x0000830003037a11 */ /* 0x000fe200000f1400 */
[----:B------:R-:W-:Y:S01]  /*0980*/  @!P3 IMAD.MOV.U32 R0, RZ, RZ, -0x800000 ;  /* 0xff800000ff00b424 */ /* 0x000fe200078e00ff */
        /* <DEDUP_REMOVED lines=8> */
.L_x_2247:
        /* <DEDUP_REMOVED lines=84> */
[----:B-----5:R-:W-:-:S04]  /*0f50*/  IMAD.WIDE.U32 R8, R6, c[0x0][0x180], RZ ;  /* 0x0000600006087a25 */ /* 0x020fc800078e00ff */
        /* <DEDUP_REMOVED lines=17> */
.L_x_2248:
        /* <DEDUP_REMOVED lines=17> */
.L_x_2250:
        /* <DEDUP_REMOVED lines=55> */
.L_x_2249:
[----:B------:R-:W-:Y:S01]  /*14f0*/  ISETP.NE.AND P0, PT, R12, -0x1, PT ;  /* 0xffffffff0c00780c */ /* 0x000fe20003f05270 */
[----:B------:R-:W-:Y:S01]  /*1500*/  IMAD.IADD R246, R50, 0x1, -R59 ;  /* 0x0000000132f67824 */ /* 0x000fe200078e0a3b */
[----:B------:R-:W-:Y:S01]  /*1510*/  SHF.R.S32.HI R33, RZ, 0x1f, R58 ;  /* 0x0000001fff217819 */ /* 0x000fe2000001143a */
[----:B------:R-:W-:Y:S01]  /*1520*/  IMAD.MOV.U32 R203, RZ, RZ, c[0x0][0x198] ;  /* 0x00006600ffcb7624 */ /* 0x000fe200078e00ff */
[----:B------:R-:W-:Y:S01]  /*1530*/  IADD3 R235, R202, -0x1, RZ ;  /* 0xffffffffcaeb7810 */ /* 0x000fe20007ffe0ff */
[----:B------:R-:W-:Y:S01]  /*1540*/  IMAD.MOV.U32 R34, RZ, RZ, c[0x0][0x1a0] ;  /* 0x00006800ff227624 */ /* 0x000fe200078e00ff */
[CC--:B------:R-:W-:Y:S02]  /*1550*/  LEA.HI R20, R33.reuse, R58.reuse, RZ, 0x2 ;  /* 0x0000003a21147211 */ /* 0x0c0fe400078f10ff */
[----:B------:R-:W-:Y:S01]  /*1560*/  LEA.HI R32, R33, R58, RZ, 0x3 ;  /* 0x0000003a21207211 */ /* 0x000fe200078f18ff */
[----:B------:R-:W-:Y:S01]  /*1570*/  IMAD.SHL.U32 R164, R235, 0x100, RZ ;  /* 0x00000100eba47824 */ /* 0x000fe200078e00ff */
[----:B------:R-:W-:-:S02]  /*1580*/  LOP3.LUT R8, R20, 0xfffffffc, RZ, 0xc0, !PT ;  /* 0xfffffffc14087812 */ /* 0x000fc400078ec0ff */
[----:B------:R-:W-:Y:S01]  /*1590*/  SHF.R.S32.HI R30, RZ, 0x3, R32 ;  /* 0x00000003ff1e7819 */ /* 0x000fe20000011420 */
[----:B------:R-:W-:Y:S01]  /*15a0*/  @P0 IMAD.WIDE.U32 R2, R12, c[0x0][0x190], RZ ;  /* 0x000064000c020a25 */ /* 0x000fe200078e00ff */
[----:B------:R-:W-:Y:S02]  /*15b0*/  @!P0 SHF.R.S32.HI R0, RZ, 0x1f, R245 ;  /* 0x0000001fff008819 */ /* 0x000fe400000114f5 */
[----:B------:R-:W-:Y:S01]  /*15c0*/  LEA.HI R57, R33, R58, RZ, 0x5 ;  /* 0x0000003a21397211 */ /* 0x000fe200078f28ff */
[----:B------:R-:W-:-:S03]  /*15d0*/  @!P0 IMAD.WIDE.U32 R4, R245, c[0x0][0x178], RZ ;  /* 0x00005e00f5048a25 */ /* 0x000fc600078e00ff */
[----:B------:R-:W-:Y:S01]  /*15e0*/  SHF.R.S32.HI R49, RZ, 0x5, R57 ;  /* 0x00000005ff317819 */ /* 0x000fe20000011439 */
[----:B------:R-:W-:Y:S02]  /*15f0*/  @!P0 IMAD R0, R0, c[0x0][0x178], RZ ;  /* 0x00005e0000008a24 */ /* 0x000fe400078e02ff */
[----:B------:R-:W-:Y:S02]  /*1600*/  @P0 IMAD R7, R12, c[0x0][0x194], R3 ;  /* 0x000065000c070a24 */ /* 0x000fe400078e0203 */
[----:B------:R-:W-:Y:S02]  /*1610*/  @!P0 IMAD R0, R245, c[0x0][0x17c], R0 ;  /* 0x00005f00f5008a24 */ /* 0x000fe400078e0200 */
[----:B------:R-:W-:Y:S01]  /*1620*/  @P0 IMAD.MOV.U32 R6, RZ, RZ, R2 ;  /* 0x000000ffff060224 */ /* 0x000fe200078e0002 */
[----:B------:R-:W-:Y:S01]  /*1630*/  SHF.R.S32.HI R2, RZ, 0x2, R20 ;  /* 0x00000002ff027819 */ /* 0x000fe20000011414 */
[----:B------:R-:W-:Y:S01]  /*1640*/  @!P0 IMAD.IADD R7, R5, 0x1, R0 ;  /* 0x0000000105078824 */ /* 0x000fe200078e0200 */
[----:B------:R-:W-:Y:S01]  /*1650*/  SHF.R.S32.HI R5, RZ, 0x1f, R19 ;  /* 0x0000001fff057819 */ /* 0x000fe20000011413 */
[----:B------:R-:W-:Y:S01]  /*1660*/  IMAD.IADD R0, R58, 0x1, -R8 ;  /* 0x000000013a007824 */ /* 0x000fe200078e0a08 */
[----:B------:R-:W-:Y:S01]  /*1670*/  IADD3 R29, R2, 0x20, RZ ;  /* 0x00000020021d7810 */ /* 0x000fe20007ffe0ff */
[----:B------:R-:W-:Y:S01]  /*1680*/  @!P0 IMAD.MOV.U32 R6, RZ, RZ, R4 ;  /* 0x000000ffff068224 */ /* 0x000fe200078e0004 */
[--C-:B------:R-:W-:Y:S01]  /*1690*/  SHF.R.S32.HI R3, RZ, 0x1f, R2.reuse ;  /* 0x0000001fff037819 */ /* 0x100fe20000011402 */
[----:B------:R-:W-:Y:S01]  /*16a0*/  IMAD.SHL.U32 R0, R0, 0x8, RZ ;  /* 0x0000000800007824 */ /* 0x000fe200078e00ff */
[-C--:B------:R-:W-:Y:S01]  /*16b0*/  ISETP.GE.AND P5, PT, R29, R246.reuse, PT ;  /* 0x000000f61d00720c */ /* 0x080fe20003fa6270 */
[----:B-----5:R-:W-:Y:S01]  /*16c0*/  IMAD.SHL.U32 R9, R30, 0x40, RZ ;  /* 0x000000401e097824 */ /* 0x020fe200078e00ff */
[----:B------:R-:W-:Y:S01]  /*16d0*/  ISETP.GE.AND P2, PT, R2, R246, PT ;  /* 0x000000f60200720c */ /* 0x000fe20003f46270 */
[----:B------:R-:W-:Y:S01]  /*16e0*/  IMAD.WIDE R12, R13, 0x40, R2 ;  /* 0x000000400d0c7825 */ /* 0x000fe200078e0202 */
[----:B------:R-:W-:-:S02]  /*16f0*/  IADD3 R4, P0, R0, R6, RZ ;  /* 0x0000000600047210 */ /* 0x000fc40007f1e0ff */
[----:B------:R-:W-:Y:S01]  /*1700*/  SHF.R.S32.HI R8, RZ, 0x1f, R0 ;  /* 0x0000001fff087819 */ /* 0x000fe20000011400 */
[----:B------:R-:W-:Y:S01]  /*1710*/  IMAD R6, R5, c[0x0][0x1a8], RZ ;  /* 0x00006a0005067a24 */ /* 0x000fe200078e02ff */
[C---:B------:R-:W-:Y:S02]  /*1720*/  IADD3 R23, R2.reuse, 0x40, RZ ;  /* 0x0000004002177810 */ /* 0x040fe40007ffe0ff */
[----:B------:R-:W-:Y:S01]  /*1730*/  IADD3 R22, R2, 0x60, RZ ;  /* 0x0000006002167810 */ /* 0x000fe20007ffe0ff */
[----:B------:R-:W-:Y:S01]  /*1740*/  IMAD.X R5, R8, 0x1, R7, P0 ;  /* 0x0000000108057824 */ /* 0x000fe200000e0607 */
[----:B------:R-:W-:Y:S01]  /*1750*/  LOP3.LUT R7, R9, 0xc0, RZ, 0xc0, !PT ;  /* 0x000000c009077812 */ /* 0x000fe200078ec0ff */
[C---:B------:R-:W-:Y:S01]  /*1760*/  IMAD R10, R19.reuse, c[0x0][0x1ac], R6 ;  /* 0x00006b00130a7a24 */ /* 0x040fe200078e0206 */
[C---:B------:R-:W-:Y:S01]  /*1770*/  IADD3 R6, P1, R0.reuse, R16, RZ ;  /* 0x0000001000067210 */ /* 0x040fe20007f3e0ff */
[----:B------:R-:W-:Y:S01]  /*1780*/  IMAD.WIDE.U32 R4, R19, c[0x0][0x1a8], R4 ;  /* 0x00006a0013047a25 */ /* 0x000fe200078e0004 */
[----:B------:R-:W-:-:S02]  /*1790*/  IADD3 R24, P0, R0, R11, RZ ;  /* 0x0000000b00187210 */ /* 0x000fc40007f1e0ff */
[----:B------:R-:W-:Y:S01]  /*17a0*/  LOP3.LUT R9, R7, 0x18, R0, 0xf8, !PT ;  /* 0x0000001807097812 */ /* 0x000fe200078ef800 */
[----:B------:R-:W-:Y:S01]  /*17b0*/  IMAD.IADD R5, R5, 0x1, R10 ;  /* 0x0000000105057824 */ /* 0x000fe200078e020a */
[----:B------:R-:W-:Y:S01]  /*17c0*/  SHF.R.U32.HI R0, RZ, 0x3, R7 ;  /* 0x00000003ff007819 */ /* 0x000fe20000011607 */
[----:B------:R-:W-:Y:S01]  /*17d0*/  IMAD.X R7, R8, 0x1, R17, P1 ;  /* 0x0000000108077824 */ /* 0x000fe200008e0611 */
[----:B------:R-:W-:Y:S01]  /*17e0*/  IADD3 R27, P1, R2, R14, RZ ;  /* 0x0000000e021b7210 */ /* 0x000fe20007f3e0ff */
[----:B------:R-:W-:Y:S01]  /*17f0*/  IMAD.X R25, R8, 0x1, R15, P0 ;  /* 0x0000000108197824 */ /* 0x000fe200000e060f */
[----:B------:R-:W-:Y:S01]  /*1800*/  LOP3.LUT R15, R9, R0, RZ, 0x3c, !PT ;  /* 0x00000000090f7212 */ /* 0x000fe200078e3cff */
[----:B------:R-:W-:Y:S01]  /*1810*/  @!P2 IMAD R9, R13, c[0x0][0x190], RZ ;  /* 0x000064000d09aa24 */ /* 0x000fe200078e02ff */
[----:B------:R-:W-:Y:S01]  /*1820*/  @!P5 IADD3 R0, P0, R12, 0x20, RZ ;  /* 0x000000200c00d810 */ /* 0x000fe20007f1e0ff */
[C---:B------:R-:W-:Y:S01]  /*1830*/  IMAD.X R31, R3.reuse, 0x1, R18, P1 ;  /* 0x00000001031f7824 */ /* 0x040fe200008e0612 */
[C---:B------:R-:W-:Y:S01]  /*1840*/  IADD3 R21, R2.reuse, 0x80, RZ ;  /* 0x0000008002157810 */ /* 0x040fe20007ffe0ff */
[----:B------:R-:W-:Y:S01]  /*1850*/  IMAD R3, R3, c[0x0][0x198], RZ ;  /* 0x0000660003037a24 */ /* 0x000fe200078e02ff */
[C---:B------:R-:W-:Y:S01]  /*1860*/  IADD3 R18, R2.reuse, 0xa0, RZ ;  /* 0x000000a002127810 */ /* 0x040fe20007ffe0ff */
[----:B------:R-:W-:Y:S01]  /*1870*/  @!P5 IMAD.X R8, RZ, RZ, R13, P0 ;  /* 0x000000ffff08d224 */ /* 0x000fe200000e060d */
[C---:B------:R-:W-:Y:S01]  /*1880*/  IADD3 R19, R2.reuse, 0xc0, RZ ;  /* 0x000000c002137810 */ /* 0x040fe20007ffe0ff */
[----:B------:R-:W-:-:S02]  /*1890*/  IMAD R14, R2, c[0x0][0x19c], R3 ;  /* 0x00006700020e7a24 */ /* 0x000fc400078e0203 */
[----:B------:R-:W-:Y:S02]  /*18a0*/  @!P5 IMAD R3, R8, c[0x0][0x190], RZ ;  /* 0x000064000803da24 */ /* 0x000fe400078e02ff */
[----:B------:R-:W-:Y:S02]  /*18b0*/  @!P2 IMAD R13, R12, c[0x0][0x194], R9 ;  /* 0x000065000c0daa24 */ /* 0x000fe400078e0209 */
[----:B------:R-:W-:Y:S02]  /*18c0*/  @!P5 IMAD.MOV.U32 R10, RZ, RZ, R4 ;  /* 0x000000ffff0ad224 */ /* 0x000fe400078e0004 */
[----:B------:R-:W-:Y:S02]  /*18d0*/  @!P5 IMAD.MOV.U32 R11, RZ, RZ, R5 ;  /* 0x000000ffff0bd224 */ /* 0x000fe400078e0005 */
[----:B------:R-:W-:-:S04]  /*18e0*/  IMAD.WIDE.U32 R8, R2, c[0x0][0x198], R6 ;  /* 0x0000660002087a25 */ /* 0x000fc800078e0006 */
[----:B------:R-:W-:Y:S02]  /*18f0*/  IMAD.IADD R16, R48, 0x1, -R164 ;  /* 0x0000000130107824 */ /* 0x000fe400078e0aa4 */
[----:B------:R-:W-:-:S03]  /*1900*/  @!P2 IMAD.WIDE.U32 R6, R12, c[0x0][0x190], R4 ;  /* 0x000064000c06aa25 */ /* 0x000fc600078e0004 */
[-C--:B------:R-:W-:Y:S01]  /*1910*/  ISETP.GE.AND P3, PT, R29, R16.reuse, PT ;  /* 0x000000101d00720c */ /* 0x080fe20003f66270 */
[----:B------:R-:W-:Y:S01]  /*1920*/  @!P5 IMAD R3, R0, c[0x0][0x194], R3 ;  /* 0x000065000003da24 */ /* 0x000fe200078e0203 */
[----:B------:R-:W-:Y:S01]  /*1930*/  ISETP.GE.AND P4, PT, R2, R16, PT ;  /* 0x000000100200720c */ /* 0x000fe20003f86270 */
[----:B------:R-:W-:-:S04]  /*1940*/  @!P5 IMAD.WIDE.U32 R4, R0, c[0x0][0x190], R10 ;  /* 0x000064000004da25 */ /* 0x000fc800078e000a */
[----:B------:R-:W-:Y:S01]  /*1950*/  IMAD.IADD R107, R9, 0x1, R14 ;  /* 0x00000001096b7824 */ /* 0x000fe200078e020e */
[----:B------:R-:W-:Y:S01]  /*1960*/  LEA.HI R9, R20, R2, RZ, 0x1 ;  /* 0x0000000214097211 */ /* 0x000fe200078f08ff */
[----:B------:R-:W-:Y:S01]  /*1970*/  @!P5 IMAD.IADD R0, R5, 0x1, R3 ;  /* 0x000000010500d824 */ /* 0x000fe200078e0203 */
[C---:B------:R-:W-:Y:S01]  /*1980*/  @!P5 LEA R10, P0, R4.reuse, c[0x0][0x160], 0x1 ;  /* 0x00005800040ada11 */ /* 0x040fe200078008ff */
[----:B------:R-:W-:Y:S01]  /*1990*/  IMAD.MOV.U32 R70, RZ, RZ, R8 ;  /* 0x000000ffff467224 */ /* 0x000fe200078e0008 */
[----:B------:R-:W-:Y:S01]  /*19a0*/  LOP3.LUT R3, R9, 0x7fffffe, RZ, 0xc0, !PT ;  /* 0x07fffffe09037812 */ /* 0x000fe200078ec0ff */
[----:B------:R-:W-:Y:S01]  /*19b0*/  @!P2 IMAD.IADD R7, R7, 0x1, R13 ;  /* 0x000000010707a824 */ /* 0x000fe200078e020d */
[----:B------:R-:W-:Y:S01]  /*19c0*/  @!P5 LEA.HI.X R11, R4, c[0x0][0x164], R0, 0x1, P0 ;  /* 0x00005900040bda11 */ /* 0x000fe200000f0c00 */
[----:B------:R-:W-:Y:S01]  /*19d0*/  IMAD.MOV.U32 R17, RZ, RZ, c[0x0][0x19c] ;  /* 0x00006700ff117624 */ /* 0x000fe200078e00ff */
[----:B------:R-:W-:Y:S01]  /*19e0*/  @!P2 LEA R8, P1, R6, c[0x0][0x160], 0x1 ;  /* 0x000058000608aa11 */ /* 0x000fe200078208ff */
[----:B------:R-:W-:Y:S01]  /*19f0*/  IMAD.IADD R0, R2, 0x1, -R3 ;  /* 0x0000000102007824 */ /* 0x000fe200078e0a03 */
[----:B------:R-:W-:-:S02]  /*1a00*/  ISETP.GE.AND P0, PT, R23, R16, PT ;  /* 0x000000101700720c */ /* 0x000fc40003f06270 */
[----:B------:R-:W-:Y:S01]  /*1a10*/  @!P2 LEA.HI.X R9, R6, c[0x0][0x164], R7, 0x1, P1 ;  /* 0x000059000609aa11 */ /* 0x000fe200008f0c07 */
[----:B------:R-:W-:Y:S01]  /*1a20*/  IMAD R3, R49, 0x8, R0 ;  /* 0x0000000831037824 */ /* 0x000fe200078e0200 */
[C---:B------:R-:W-:Y:S01]  /*1a30*/  @!P3 LEA R0, P1, R203.reuse, R70, 0x5 ;  /* 0x00000046cb00b211 */ /* 0x040fe200078228ff */
[C---:B------:R-:W-:Y:S01]  /*1a40*/  IMAD.WIDE.U32 R6, R203.reuse, 0x40, RZ ;  /* 0x00000040cb067825 */ /* 0x040fe200078e00ff */
[----:B------:R-:W-:Y:S02]  /*1a50*/  IADD3 R20, R2, 0xe0, RZ ;  /* 0x000000e002147810 */ /* 0x000fe40007ffe0ff */
[----:B------:R-:W-:Y:S01]  /*1a60*/  @!P3 LEA.HI.X R5, R203, R107, R17, 0x5, P1 ;  /* 0x0000006bcb05b211 */ /* 0x000fe200008f2c11 */
[----:B------:R-:W-:Y:S01]  /*1a70*/  IMAD.U32 R3, R3, 0x20, R15 ;  /* 0x0000002003037824 */ /* 0x000fe200078e000f */
[----:B------:R-:W-:-:S03]  /*1a80*/  @!P3 LEA R4, P1, R0, c[0x0][0x168], 0x1 ;  /* 0x00005a000004ba11 */ /* 0x000fc600078208ff */
[----:B------:R-:W-:Y:S01]  /*1a90*/  IMAD.SHL.U32 R183, R3, 0x2, RZ ;  /* 0x0000000203b77824 */ /* 0x000fe200078e00ff */
[----:B------:R-:W-:Y:S01]  /*1aa0*/  @!P3 LEA.HI.X R5, R0, c[0x0][0x16c], R5, 0x1, P1 ;  /* 0x00005b000005ba11 */ /* 0x000fe200008f0c05 */
[----:B------:R-:W-:Y:S01]  /*1ab0*/  IMAD.SHL.U32 R3, R17, 0x40, RZ ;  /* 0x0000004011037824 */ /* 0x000fe200078e00ff */
[C---:B------:R-:W-:Y:S02]  /*1ac0*/  @!P0 IADD3 R0, P1, R70.reuse, R6, RZ ;  /* 0x0000000646008210 */ /* 0x040fe40007f3e0ff */
[----:B------:R-:W-:Y:S01]  /*1ad0*/  @!PT LDS RZ, [RZ] ;  /* 0x00000000fffff984 */ /* 0x000fe20000000800 */
[----:B------:R-:W-:Y:S01]  /*1ae0*/  @!PT LDS RZ, [RZ] ;  /* 0x00000000fffff984 */ /* 0x000fe20000000800 */
[----:B------:R-:W-:Y:S01]  /*1af0*/  @!PT LDS RZ, [RZ] ;  /* 0x00000000fffff984 */ /* 0x000fe20000000800 */
[----:B------:R1:W-:Y:S01]  /*1b00*/  @!P2 LDGSTS.E.BYPASS.LTC128B.128 [R183], [R8.64] ;  /* 0x0000000008b7afae */ /* 0x0003e2000b901d4c */
[----:B------:R-:W-:Y:S02]  /*1b10*/  @!P4 LEA R6, P2, R70, c[0x0][0x168], 0x1 ;  /* 0x00005a004606ca11 */ /* 0x000fe400078408ff */
[----:B------:R-:W-:Y:S01]  /*1b20*/  @!P0 IADD3.X R3, R107, R7, R3, P1, !PT ;  /* 0x000000076b038210 */ /* 0x000fe20000ffe403 */
[----:B------:R2:W-:Y:S01]  /*1b30*/  @!P5 LDGSTS.E.BYPASS.LTC128B.128 [R183+0x800], [R10.64] ;  /* 0x008000000ab7dfae */ /* 0x0005e2000b901d4c */
[----:B------:R-:W-:-:S02]  /*1b40*/  ISETP.GE.AND P1, PT, R22, R16, PT ;  /* 0x000000101600720c */ /* 0x000fc40003f26270 */
[----:B------:R-:W-:Y:S02]  /*1b50*/  @!P4 LEA.HI.X R7, R70, c[0x0][0x16c], R107, 0x1, P2 ;  /* 0x00005b004607ca11 */ /* 0x000fe400010f0c6b */
[----:B------:R-:W-:-:S03]  /*1b60*/  ISETP.GE.AND P5, PT, R21, R16, PT ;  /* 0x000000101500720c */ /* 0x000fc60003fa6270 */
[----:B------:R3:W-:Y:S01]  /*1b70*/  @!P4 LDGSTS.E.BYPASS.LTC128B.128 [R183+0x1000], [R6.64] ;  /* 0x0100000006b7cfae */ /* 0x0007e2000b901d4c */
[----:B------:R-:W-:-:S03]  /*1b80*/  ISETP.GE.AND P4, PT, R18, R16, PT ;  /* 0x000000101200720c */ /* 0x000fc60003f86270 */
[----:B------:R4:W-:Y:S01]  /*1b90*/  @!P3 LDGSTS.E.BYPASS.LTC128B.128 [R183+0x1800], [R4.64] ;  /* 0x0180000004b7bfae */ /* 0x0009e2000b901d4c */
[----:B------:R-:W-:Y:S02]  /*1ba0*/  ISETP.GE.AND P3, PT, R19, R16, PT ;  /* 0x000000101300720c */ /* 0x000fe40003f66270 */
[----:B-1----:R-:W-:-:S04]  /*1bb0*/  @!P0 LEA R8, P2, R0, c[0x0][0x168], 0x1 ;  /* 0x00005a0000088a11 */ /* 0x002fc800078408ff */
[----:B------:R-:W-:Y:S01]  /*1bc0*/  @!P0 LEA.HI.X R9, R0, c[0x0][0x16c], R3, 0x1, P2 ;  /* 0x00005b0000098a11 */ /* 0x000fe200010f0c03 */
[----:B------:R-:W-:-:S04]  /*1bd0*/  @!P1 IMAD R3, R17, 0x60, RZ ;  /* 0x0000006011039824 */ /* 0x000fc800078e02ff */
[----:B------:R1:W-:Y:S01]  /*1be0*/  @!P0 LDGSTS.E.BYPASS.LTC128B.128 [R183+0x2000], [R8.64] ;  /* 0x0200000008b78fae */ /* 0x0003e2000b901d4c */
[----:B------:R-:W-:Y:S01]  /*1bf0*/  @!P5 LEA R0, P0, R203, R70, 0x7 ;  /* 0x00000046cb00d211 */ /* 0x000fe200078038ff */
[----:B----4-:R-:W-:Y:S02]  /*1c00*/  @!P1 IMAD.MOV.U32 R4, RZ, RZ, R70 ;  /* 0x000000ffff049224 */ /* 0x010fe400078e0046 */
[----:B------:R-:W-:-:S04]  /*1c10*/  @!P1 IMAD.MOV.U32 R5, RZ, RZ, R107 ;  /* 0x000000ffff059224 */ /* 0x000fc800078e006b */
[----:B------:R-:W-:-:S04]  /*1c20*/  @!P1 IMAD.WIDE.U32 R4, R203, 0x60, R4 ;  /* 0x00000060cb049825 */ /* 0x000fc800078e0004 */
[----:B------:R-:W-:Y:S01]  /*1c30*/  @!P1 IMAD.IADD R3, R5, 0x1, R3 ;  /* 0x0000000105039824 */ /* 0x000fe200078e0203 */
[----:B---3--:R-:W-:Y:S01]  /*1c40*/  @!P1 LEA R6, P2, R4, c[0x0][0x168], 0x1 ;  /* 0x00005a0004069a11 */ /* 0x008fe200078408ff */
[----:B------:R-:W-:-:S03]  /*1c50*/  @!P4 IMAD.MOV.U32 R5, RZ, RZ, R107 ;  /* 0x000000ffff05c224 */ /* 0x000fc600078e006b */
[----:B------:R-:W-:Y:S01]  /*1c60*/  @!P1 LEA.HI.X R7, R4, c[0x0][0x16c], R3, 0x1, P2 ;  /* 0x00005b0004079a11 */ /* 0x000fe200010f0c03 */
[----:B------:R-:W-:Y:S01]  /*1c70*/  @!P4 IMAD.MOV.U32 R4, RZ, RZ, R70 ;  /* 0x000000ffff04c224 */ /* 0x000fe200078e0046 */
[----:B------:R-:W-:Y:S02]  /*1c80*/  ISETP.GE.AND P2, PT, R20, R16, PT ;  /* 0x000000101400720c */ /* 0x000fe40003f46270 */
[----:B------:R-:W-:Y:S01]  /*1c90*/  @!P5 LEA.HI.X R3, R203, R107, R17, 0x7, P0 ;  /* 0x0000006bcb03d211 */ /* 0x000fe200000f3c11 */
[----:B------:R3:W-:Y:S01]  /*1ca0*/  @!P1 LDGSTS.E.BYPASS.LTC128B.128 [R183+0x2800], [R6.64] ;  /* 0x0280000006b79fae */ /* 0x0007e2000b901d4c */
[----:B------:R-:W-:-:S04]  /*1cb0*/  @!P5 LEA R14, P0, R0, c[0x0][0x168], 0x1 ;  /* 0x00005a00000eda11 */ /* 0x000fc800078008ff */
[----:B------:R-:W-:Y:S01]  /*1cc0*/  @!P5 LEA.HI.X R15, R0, c[0x0][0x16c], R3, 0x1, P0 ;  /* 0x00005b00000fda11 */ /* 0x000fe200000f0c03 */
[C---:B------:R-:W-:Y:S02]  /*1cd0*/  @!P3 IMAD R3, R17.reuse, 0xc0, RZ ;  /* 0x000000c01103b824 */ /* 0x040fe400078e02ff */
[C---:B------:R-:W-:Y:S02]  /*1ce0*/  @!P4 IMAD R0, R17.reuse, 0xa0, RZ ;  /* 0x000000a01100c824 */ /* 0x040fe400078e02ff */
[----:B-1----:R-:W-:Y:S01]  /*1cf0*/  @!P2 IMAD.MOV.U32 R8, RZ, RZ, R70 ;  /* 0x000000ffff08a224 */ /* 0x002fe200078e0046 */
[----:B------:R1:W-:Y:S01]  /*1d00*/  @!P5 LDGSTS.E.BYPASS.LTC128B.128 [R183+0x3000], [R14.64] ;  /* 0x030000000eb7dfae */ /* 0x0003e2000b901d4c */
[----:B------:R-:W-:Y:S01]  /*1d10*/  @!P2 IMAD.MOV.U32 R9, RZ, RZ, R107 ;  /* 0x000000ffff09a224 */ /* 0x000fe200078e006b */
[----:B------:R-:W-:Y:S01]  /*1d20*/  ISETP.GE.AND P5, PT, R22, R16, PT ;  /* 0x000000101600720c */ /* 0x000fe20003fa6270 */
[----:B------:R-:W-:Y:S02]  /*1d30*/  @!P2 IMAD R17, R17, 0xe0, RZ ;  /* 0x000000e01111a824 */ /* 0x000fe400078e02ff */
[----:B------:R-:W-:-:S04]  /*1d40*/  @!P2 IMAD.WIDE.U32 R8, R203, 0xe0, R8 ;  /* 0x000000e0cb08a825 */ /* 0x000fc800078e0008 */
[----:B---3--:R-:W-:-:S04]  /*1d50*/  @!P4 IMAD.WIDE.U32 R6, R203, 0xa0, R4 ;  /* 0x000000a0cb06c825 */ /* 0x008fc800078e0004 */
[----:B------:R-:W-:Y:S01]  /*1d60*/  @!P3 IMAD.MOV.U32 R4, RZ, RZ, R70 ;  /* 0x000000ffff04b224 */ /* 0x000fe200078e0046 */
[----:B------:R-:W-:Y:S01]  /*1d70*/  @!P4 LEA R12, P1, R6, c[0x0][0x168], 0x1 ;  /* 0x00005a00060cca11 */ /* 0x000fe200078208ff */
[----:B------:R-:W-:Y:S02]  /*1d80*/  @!P3 IMAD.MOV.U32 R5, RZ, RZ, R107 ;  /* 0x000000ffff05b224 */ /* 0x000fe400078e006b */
[----:B------:R-:W-:Y:S02]  /*1d90*/  @!P4 IMAD.IADD R0, R7, 0x1, R0 ;  /* 0x000000010700c824 */ /* 0x000fe400078e0200 */
[----:B------:R-:W-:-:S03]  /*1da0*/  @!P3 IMAD.WIDE.U32 R4, R203, 0xc0, R4 ;  /* 0x000000c0cb04b825 */ /* 0x000fc600078e0004 */
[----:B------:R-:W-:Y:S01]  /*1db0*/  @!P4 LEA.HI.X R13, R6, c[0x0][0x16c], R0, 0x1, P1 ;  /* 0x00005b00060dca11 */ /* 0x000fe200008f0c00 */
[----:B------:R-:W-:Y:S01]  /*1dc0*/  @!P3 IMAD.IADD R3, R5, 0x1, R3 ;  /* 0x000000010503b824 */ /* 0x000fe200078e0203 */
[----:B--2---:R-:W-:Y:S01]  /*1dd0*/  @!P3 LEA R10, P0, R4, c[0x0][0x168], 0x1 ;  /* 0x00005a00040aba11 */ /* 0x004fe200078008ff */
[----:B------:R-:W-:Y:S01]  /*1de0*/  IMAD R0, R26, c[0x0][0x1b8], RZ ;  /* 0x00006e001a007a24 */ /* 0x000fe200078e02ff */
[-C--:B------:R-:W-:Y:S01]  /*1df0*/  ISETP.GE.AND P1, PT, R29, R16.reuse, PT ;  /* 0x000000101d00720c */ /* 0x080fe20003f26270 */
[----:B------:R2:W-:Y:S01]  /*1e00*/  @!P4 LDGSTS.E.BYPASS.LTC128B.128 [R183+0x3800], [R12.64] ;  /* 0x038000000cb7cfae */ /* 0x0005e2000b901d4c */
[----:B------:R-:W-:Y:S01]  /*1e10*/  @!P3 LEA.HI.X R11, R4, c[0x0][0x16c], R3, 0x1, P0 ;  /* 0x00005b00040bba11 */ /* 0x000fe200000f0c03 */
[----:B------:R-:W-:Y:S01]  /*1e20*/  @!P2 IMAD.IADD R3, R9, 0x1, R17 ;  /* 0x000000010903a824 */ /* 0x000fe200078e0211 */
[----:B------:R-:W-:Y:S01]  /*1e30*/  @!P2 LEA R6, P0, R8, c[0x0][0x168], 0x1 ;  /* 0x00005a000806aa11 */ /* 0x000fe200078008ff */
[----:B------:R-:W-:Y:S01]  /*1e40*/  IMAD R0, R28, c[0x0][0x1bc], R0 ;  /* 0x00006f001c007a24 */ /* 0x000fe200078e0200 */
[-C--:B------:R-:W-:Y:S01]  /*1e50*/  ISETP.GE.AND P4, PT, R21, R16.reuse, PT ;  /* 0x000000101500720c */ /* 0x080fe20003f86270 */
[----:B------:R3:W-:Y:S01]  /*1e60*/  @!P3 LDGSTS.E.BYPASS.LTC128B.128 [R183+0x4000], [R10.64] ;  /* 0x040000000ab7bfae */ /* 0x0007e2000b901d4c */
[----:B------:R-:W-:Y:S01]  /*1e70*/  @!P2 LEA.HI.X R7, R8, c[0x0][0x16c], R3, 0x1, P0 ;  /* 0x00005b000807aa11 */ /* 0x000fe200000f0c03 */
[----:B------:R-:W-:Y:S01]  /*1e80*/  IMAD.WIDE.U32 R4, R28, c[0x0][0x1b8], R24 ;  /* 0x00006e001c047a25 */ /* 0x000fe200078e0018 */
[----:B------:R-:W-:-:S03]  /*1e90*/  ISETP.GE.AND P3, PT, R2, R16, PT ;  /* 0x000000100200720c */ /* 0x000fc60003f66270 */
[----:B------:R4:W-:Y:S01]  /*1ea0*/  @!P2 LDGSTS.E.BYPASS.LTC128B.128 [R183+0x4800], [R6.64] ;  /* 0x0480000006b7afae */ /* 0x0009e2000b901d4c */
[----:B------:R-:W-:Y:S02]  /*1eb0*/  IMAD.IADD R5, R5, 0x1, R0 ;  /* 0x0000000105057824 */ /* 0x000fe400078e0200 */
[----:B------:R-:W-:Y:S01]  /*1ec0*/  IMAD R0, R31, c[0x0][0x1a0], RZ ;  /* 0x000068001f007a24 */ /* 0x000fe200078e02ff */
[----:B------:R-:W0:Y:S01]  /*1ed0*/  LDGDEPBAR ;  /* 0x00000000000079af */ /* 0x000e220000000000 */
[----:B------:R-:W-:-:S04]  /*1ee0*/  IMAD.WIDE.U32 R4, R27, c[0x0][0x1a0], R4 ;  /* 0x000068001b047a25 */ /* 0x000fc800078e0004 */
[----:B------:R-:W-:Y:S01]  /*1ef0*/  IMAD R0, R27, c[0x0][0x1a4], R0 ;  /* 0x000069001b007a24 */ /* 0x000fe200078e0200 */
[----:B------:R-:W-:Y:S01]  /*1f00*/  LEA R239, P0, R4, c[0x0][0x170], 0x1 ;  /* 0x00005c0004ef7a11 */ /* 0x000fe200078008ff */
[----:B------:R-:W-:Y:S02]  /*1f10*/  IMAD.MOV.U32 R2, RZ, RZ, 0x5 ;  /* 0x00000005ff027424 */ /* 0x000fe400078e00ff */
[----:B------:R-:W-:Y:S02]  /*1f20*/  IMAD.IADD R0, R5, 0x1, R0 ;  /* 0x0000000105007824 */ /* 0x000fe400078e0200 */
[----:B------:R-:W-:Y:S02]  /*1f30*/  IMAD.SHL.U32 R3, R34, 0x20, RZ ;  /* 0x0000002022037824 */ /* 0x000fe400078e00ff */
[----:B-1----:R-:W-:Y:S01]  /*1f40*/  @!P4 IMAD.MOV.U32 R15, RZ, RZ, c[0x0][0x1a4] ;  /* 0x00006900ff0fc624 */ /* 0x002fe200078e00ff */
[----:B------:R-:W-:Y:S01]  /*1f50*/  LEA.HI.X R238, R4, c[0x0][0x174], R0, 0x1, P0 ;  /* 0x00005d0004ee7a11 */ /* 0x000fe200000f0c00 */
[----:B------:R-:W-:Y:S01]  /*1f60*/  @!P3 IMAD.MOV.U32 R4, RZ, RZ, R239 ;  /* 0x000000ffff04b224 */ /* 0x000fe200078e00ef */
[----:B------:R-:W-:-:S02]  /*1f70*/  SHF.L.U64.HI R0, R34, R2, c[0x0][0x1a4] ;  /* 0x0000690022007619 */ /* 0x000fc40000010202 */
[----:B------:R-:W-:Y:S01]  /*1f80*/  @!P1 LEA R2, P2, R3, R239, 0x1 ;  /* 0x000000ef03029211 */ /* 0x000fe200078408ff */
[----:B------:R-:W-:Y:S01]  /*1f90*/  @!P3 IMAD.MOV.U32 R5, RZ, RZ, R238 ;  /* 0x000000ffff05b224 */ /* 0x000fe200078e00ee */
[----:B------:R-:W-:Y:S02]  /*1fa0*/  ISETP.GE.AND P0, PT, R23, R16, PT ;  /* 0x000000101700720c */ /* 0x000fe40003f06270 */
[----:B------:R-:W-:Y:S01]  /*1fb0*/  @!P1 LEA.HI.X R3, R3, R238, R0, 0x1, P2 ;  /* 0x000000ee03039211 */ /* 0x000fe200010f0c00 */
[----:B------:R-:W-:-:S04]  /*1fc0*/  DEPBAR.LE SB0, 0x0 ;  /* 0x000080000000791a */ /* 0x000fc80000000000 */
[----:B------:R-:W-:Y:S01]  /*1fd0*/  BAR.SYNC.DEFER_BLOCKING 0x0 ;  /* 0x0000000000007b1d */ /* 0x000fe20000010000 */
[----:B------:R-:W-:-:S05]  /*1fe0*/  ISETP.GE.AND P2, PT, R19, R16, PT ;  /* 0x000000101300720c */ /* 0x000fca0003f46270 */
[----:B------:R-:W-:Y:S01]  /*1ff0*/  @!P0 IMAD.MOV.U32 R0, RZ, RZ, c[0x0][0x1a4] ;  /* 0x00006900ff008624 */ /* 0x000fe200078e00ff */
[----:B------:R-:W-:Y:S04]  /*2000*/  @P3 STS [R183+0x5000], RZ ;  /* 0x005000ffb7003388 */ /* 0x000fe80000000800 */
[----:B------:R-:W-:Y:S04]  /*2010*/  @P3 STS [R183+0x5004], RZ ;  /* 0x005004ffb7003388 */ /* 0x000fe80000000800 */
[----:B------:R-:W-:Y:S04]  /*2020*/  @P3 STS.64 [R183+0x5008], RZ ;  /* 0x005008ffb7003388 */ /* 0x000fe80000000a00 */
        /* <DEDUP_REMOVED lines=13> */
[----:B------:R-:W-:Y:S02]  /*2100*/  LEA.HI R0, R32, R30, RZ, 0x1 ;  /* 0x0000001e20007211 */ /* 0x000fe400078f08ff */
[----:B------:R-:W-:Y:S01]  /*2110*/  ISETP.GE.AND P1, PT, R20, R16, PT ;  /* 0x000000101400720c */ /* 0x000fe20003f26270 */
[----:B------:R-:W-:Y:S01]  /*2120*/  @!PT LDS RZ, [RZ] ;  /* 0x00000000fffff984 */ /* 0x000fe20000000800 */
[----:B------:R-:W-:Y:S01]  /*2130*/  @!PT LDS RZ, [RZ] ;  /* 0x00000000fffff984 */ /* 0x000fe20000000800 */
[----:B------:R-:W-:Y:S01]  /*2140*/  @!PT LDS RZ, [RZ] ;  /* 0x00000000fffff984 */ /* 0x000fe20000000800 */
[----:B------:R2:W-:Y:S01]  /*2150*/  @!P0 LDGSTS.E.BYPASS.LTC128B.128 [R183+0x6000], [R18.64] ;  /* 0x0600000012b78fae */ /* 0x0005e2000b901d4c */
[----:B------:R-:W-:-:S03]  /*2160*/  LOP3.LUT R0, R0, 0xfffffffe, RZ, 0xc0, !PT ;  /* 0xfffffffe00007812 */ /* 0x000fc600078ec0ff */
[----:B------:R-:W-:Y:S01]  /*2170*/  @P5 STS.128 [R183+0x6800], RZ ;  /* 0x006800ffb7005388 */ /* 0x000fe20000000c00 */
[----:B-1----:R-:W-:Y:S02]  /*2180*/  LEA.HI R2, R33, R58, RZ, 0x4 ;  /* 0x0000003a21027211 */ /* 0x002fe400078f20ff */
[----:B------:R-:W-:Y:S02]  /*2190*/  LOP3.LUT R3, R32, 0xfffffff8, RZ, 0xc0, !PT ;  /* 0xfffffff820037812 */ /* 0x000fe400078ec0ff */
[----:B------:R-:W-:-:S03]  /*21a0*/  LOP3.LUT R4, R2, 0xfffffff0, RZ, 0xc0, !PT ;  /* 0xfffffff002047812 */ /* 0x000fc600078ec0ff */
[C---:B---3--:R-:W-:Y:S01]  /*21b0*/  IMAD.IADD R11, R58.reuse, 0x1, -R3 ;  /* 0x000000013a0b7824 */ /* 0x048fe200078e0a03 */
[----:B------:R-:W-:Y:S01]  /*21c0*/  SHF.R.S32.HI R3, RZ, 0x4, R2 ;  /* 0x00000004ff037819 */ /* 0x000fe20000011402 */
[----:B------:R-:W-:Y:S02]  /*21d0*/  IMAD.IADD R9, R58, 0x1, -R4 ;  /* 0x000000013a097824 */ /* 0x000fe400078e0a04 */
[----:B------:R-:W-:Y:S01]  /*21e0*/  IMAD.IADD R2, R30, 0x1, -R0 ;  /* 0x000000011e027824 */ /* 0x000fe200078e0a00 */
[----:B------:R-:W-:Y:S02]  /*21f0*/  LEA.HI R5, R11, R11, RZ, 0x1 ;  /* 0x0000000b0b057211 */ /* 0x000fe400078f08ff */
[----:B------:R-:W-:Y:S01]  /*2200*/  LEA.HI R10, R9, R9, RZ, 0x1 ;  /* 0x00000009090a7211 */ /* 0x000fe200078f08ff */
[----:B----4-:R-:W-:Y:S01]  /*2210*/  IMAD.SHL.U32 R6, R2, 0x8, RZ ;  /* 0x0000000802067824 */ /* 0x010fe200078e00ff */
[----:B------:R-:W-:Y:S02]  /*2220*/  SHF.R.S32.HI R21, RZ, 0x1, R5 ;  /* 0x00000001ff157819 */ /* 0x000fe40000011405 */
[----:B------:R-:W-:-:S02]  /*2230*/  SHF.R.S32.HI R8, RZ, 0x1, R10 ;  /* 0x00000001ff087819 */ /* 0x000fc4000001140a */
[----:B------:R-:W-:Y:S01]  /*2240*/  SHF.R.S32.HI R4, RZ, 0x1f, R10 ;  /* 0x0000001fff047819 */ /* 0x000fe2000001140a */
[----:B------:R-:W-:Y:S01]  /*2250*/  IMAD.SHL.U32 R0, R21, 0x40, RZ ;  /* 0x0000004015007824 */ /* 0x000fe200078e00ff */
[----:B------:R-:W-:Y:S02]  /*2260*/  LEA.HI R7, R3, R3, RZ, 0x1 ;  /* 0x0000000303077211 */ /* 0x000fe400078f08ff */
[----:B------:R-:W-:Y:S02]  /*2270*/  LEA.HI R4, R4, R8, RZ, 0x2 ;  /* 0x0000000804047211 */ /* 0x000fe400078f10ff */
[----:B------:R-:W-:Y:S02]  /*2280*/  LOP3.LUT R7, R7, 0xfffffffe, RZ, 0xc0, !PT ;  /* 0xfffffffe07077812 */ /* 0x000fe400078ec0ff */
[----:B------:R-:W-:Y:S02]  /*2290*/  LOP3.LUT R0, R0, 0xc0, RZ, 0xc0, !PT ;  /* 0x000000c000007812 */ /* 0x000fe400078ec0ff */
[----:B------:R-:W-:Y:S01]  /*22a0*/  LOP3.LUT R2, R4, 0xfffffffc, RZ, 0xc0, !PT ;  /* 0xfffffffc04027812 */ /* 0x000fe200078ec0ff */
[----:B------:R-:W-:Y:S01]  /*22b0*/  IMAD.IADD R7, R3, 0x1, -R7 ;  /* 0x0000000103077824 */ /* 0x000fe200078e0a07 */
[----:B------:R-:W-:-:S02]  /*22c0*/  LOP3.LUT R3, R0, 0x8, R6, 0xf8, !PT ;  /* 0x0000000800037812 */ /* 0x000fc400078ef806 */
[----:B------:R-:W-:Y:S01]  /*22d0*/  SHF.R.U32.HI R0, RZ, 0x3, R0 ;  /* 0x00000003ff007819 */ /* 0x000fe20000011600 */
[----:B------:R-:W-:Y:S01]  /*22e0*/  IMAD.IADD R20, R8, 0x1, -R2 ;  /* 0x0000000108147824 */ /* 0x000fe200078e0a02 */
[----:B------:R-:W-:Y:S01]  /*22f0*/  LOP3.LUT R4, R5, 0xfffffffe, RZ, 0xc0, !PT ;  /* 0xfffffffe05047812 */ /* 0x000fe200078ec0ff */
[----:B------:R-:W-:Y:S01]  /*2300*/  @!P5 IMAD.MOV.U32 R2, RZ, RZ, c[0x0][0x1a4] ;  /* 0x00006900ff02d624 */ /* 0x000fe200078e00ff */
[----:B------:R-:W-:Y:S01]  /*2310*/  LOP3.LUT R8, R3, R0, RZ, 0x3c, !PT ;  /* 0x0000000003087212 */ /* 0x000fe200078e3cff */
[----:B------:R-:W-:Y:S01]  /*2320*/  IMAD.SHL.U32 R0, R20, 0x40, RZ ;  /* 0x0000004014007824 */ /* 0x000fe200078e00ff */
[----:B------:R-:W-:Y:S01]  /*2330*/  SHF.R.S32.HI R14, RZ, 0x1f, R9 ;  /* 0x0000001fff0e7819 */ /* 0x000fe20000011409 */
[----:B--2---:R-:W-:Y:S01]  /*2340*/  @!P5 IMAD R12, R2, 0xc0, RZ ;  /* 0x000000c0020cd824 */ /* 0x004fe200078e02ff */
[----:B------:R-:W-:Y:S01]  /*2350*/  LOP3.LUT R6, R10, 0x7fffffe, RZ, 0xc0, !PT ;  /* 0x07fffffe0a067812 */ /* 0x000fe200078ec0ff */
[----:B------:R-:W-:Y:S01]  /*2360*/  @!P5 IMAD.MOV.U32 R2, RZ, RZ, R239 ;  /* 0x000000ffff02d224 */ /* 0x000fe200078e00ef */
[----:B------:R-:W-:Y:S01]  /*2370*/  LEA.HI R14, R14, R9, RZ, 0x3 ;  /* 0x000000090e0e7211 */ /* 0x000fe200078f18ff */
[----:B------:R-:W-:-:S02]  /*2380*/  @!P5 IMAD.MOV.U32 R3, RZ, RZ, R238 ;  /* 0x000000ffff03d224 */ /* 0x000fc400078e00ee */
[----:B------:R-:W-:Y:S01]  /*2390*/  IMAD.IADD R35, R11, 0x1, -R4 ;  /* 0x000000010b237824 */ /* 0x000fe200078e0a04 */
[----:B------:R-:W-:Y:S01]  /*23a0*/  LOP3.LUT R4, R0, 0xc0, RZ, 0xc0, !PT ;  /* 0x000000c000047812 */ /* 0x000fe200078ec0ff */
[----:B------:R-:W-:Y:S02]  /*23b0*/  IMAD.SHL.U32 R5, R7, 0x8, RZ ;  /* 0x0000000807057824 */ /* 0x000fe400078e00ff */
[----:B------:R-:W-:Y:S01]  /*23c0*/  @!P5 IMAD.WIDE.U32 R2, R34, 0xc0, R2 ;  /* 0x000000c02202d825 */ /* 0x000fe200078e0002 */
[----:B------:R-:W-:Y:S02]  /*23d0*/  STL [R1+0x4], R35 ;  /* 0x0000042301007387 */ /* 0x000fe40000100800 */
[----:B------:R-:W-:Y:S01]  /*23e0*/  LOP3.LUT R5, R4, 0x8, R5, 0xf8, !PT ;  /* 0x0000000804057812 */ /* 0x000fe200078ef805 */
[----:B------:R-:W-:Y:S01]  /*23f0*/  @!P5 IMAD.IADD R13, R3, 0x1, R12 ;  /* 0x00000001030dd824 */ /* 0x000fe200078e020c */
[----:B------:R-:W-:Y:S01]  /*2400*/  SHF.R.U32.HI R4, RZ, 0x3, R4 ;  /* 0x00000003ff047819 */ /* 0x000fe20000011604 */
[----:B------:R-:W-:-:S02]  /*2410*/  @!P5 IMAD.MOV.U32 R12, RZ, RZ, R2 ;  /* 0x000000ffff0cd224 */ /* 0x000fc400078e0002 */
[----:B------:R-:W-:Y:S01]  /*2420*/  @!P2 IMAD.MOV.U32 R3, RZ, RZ, c[0x0][0x1a4] ;  /* 0x00006900ff03a624 */ /* 0x000fe200078e00ff */
[----:B------:R-:W-:Y:S01]  /*2430*/  LOP3.LUT R135, R5, R4, RZ, 0x3c, !PT ;  /* 0x0000000405877212 */ /* 0x000fe200078e3cff */
[----:B------:R-:W-:Y:S01]  /*2440*/  @!P1 IMAD.MOV.U32 R2, RZ, RZ, c[0x0][0x1a4] ;  /* 0x00006900ff029624 */ /* 0x000fe200078e00ff */
[----:B------:R-:W-:Y:S01]  /*2450*/  @!PT LDS RZ, [RZ] ;  /* 0x00000000fffff984 */ /* 0x000fe20000000800 */
[----:B------:R-:W-:Y:S01]  /*2460*/  @!PT LDS RZ, [RZ] ;  /* 0x00000000fffff984 */ /* 0x000fe20000000800 */
[----:B------:R-:W-:Y:S01]  /*2470*/  @!PT LDS RZ, [RZ] ;  /* 0x00000000fffff984 */ /* 0x000fe20000000800 */
[----:B------:R1:W-:Y:S01]  /*2480*/  @!P5 LDGSTS.E.BYPASS.LTC128B.128 [R183+0x6800], [R12.64] ;  /* 0x068000000cb7dfae */ /* 0x0003e2000b901d4c */
[----:B------:R-:W-:Y:S02]  /*2490*/  @!P3 IMAD.MOV.U32 R4, RZ, RZ, c[0x0][0x1a4] ;  /* 0x00006900ff04b624 */ /* 0x000fe400078e00ff */
[----:B------:R-:W-:Y:S01]  /*24a0*/  IMAD R0, R7, 0x8, R35 ;  /* 0x0000000807007824 */ /* 0x000fe200078e0223 */
[----:B------:R-:W-:Y:S01]  /*24b0*/  @P4 STS.128 [R183+0x7000], RZ ;  /* 0x007000ffb7004388 */ /* 0x000fe20000000c00 */
[----:B------:R-:W-:Y:S02]  /*24c0*/  @!P2 IMAD R10, R3, 0x180, RZ ;  /* 0x00000180030aa824 */ /* 0x000fe400078e02ff */
[----:B------:R-:W-:-:S02]  /*24d0*/  @!P1 IMAD R11, R2, 0x1c0, RZ ;  /* 0x000001c0020b9824 */ /* 0x000fc400078e02ff */
[--C-:B------:R-:W-:Y:S02]  /*24e0*/  @!P2 IMAD.MOV.U32 R2, RZ, RZ, R239.reuse ;  /* 0x000000ffff02a224 */ /* 0x100fe400078e00ef */
[----:B------:R-:W-:Y:S02]  /*24f0*/  @!P2 IMAD.MOV.U32 R3, RZ, RZ, R238 ;  /* 0x000000ffff03a224 */ /* 0x000fe400078e00ee */
[----:B------:R-:W-:Y:S02]  /*2500*/  IMAD.IADD R56, R9, 0x1, -R6 ;  /* 0x0000000109387824 */ /* 0x000fe400078e0a06 */
[----:B------:R-:W-:Y:S02]  /*2510*/  @!P3 IMAD R9, R4, 0x140, RZ ;  /* 0x000001400409b824 */ /* 0x000fe400078e02ff */
[----:B------:R-:W-:Y:S02]  /*2520*/  IMAD.U32 R0, R0, 0x20, R8 ;  /* 0x0000002000007824 */ /* 0x000fe400078e0008 */
[----:B------:R-:W-:-:S02]  /*2530*/  @!P3 IMAD.MOV.U32 R4, RZ, RZ, R239 ;  /* 0x000000ffff04b224 */ /* 0x000fc400078e00ef */
[----:B------:R-:W-:Y:S02]  /*2540*/  @!P3 IMAD.MOV.U32 R5, RZ, RZ, R238 ;  /* 0x000000ffff05b224 */ /* 0x000fe400078e00ee */
[----:B------:R-:W-:-:S04]  /*2550*/  @!P2 IMAD.WIDE.U32 R6, R34, 0x180, R2 ;  /* 0x000001802206a825 */ /* 0x000fc800078e0002 */
[----:B------:R-:W-:Y:S02]  /*2560*/  IMAD.SHL.U32 R8, R14, 0x20, RZ ;  /* 0x000000200e087824 */ /* 0x000fe400078e00ff */
[----:B------:R-:W-:Y:S02]  /*2570*/  @!P1 IMAD.MOV.U32 R2, RZ, RZ, R239 ;  /* 0x000000ffff029224 */ /* 0x000fe400078e00ef */
[----:B------:R-:W-:Y:S01]  /*2580*/  @!P1 IMAD.MOV.U32 R3, RZ, RZ, R238 ;  /* 0x000000ffff039224 */ /* 0x000fe200078e00ee */
[----:B------:R-:W-:Y:S01]  /*2590*/  LOP3.LUT R51, R8, 0xffffff00, RZ, 0xc0, !PT ;  /* 0xffffff0008337812 */ /* 0x000fe200078ec0ff */
[----:B------:R-:W-:-:S04]  /*25a0*/  @!P3 IMAD.WIDE.U32 R4, R34, 0x140, R4 ;  /* 0x000001402204b825 */ /* 0x000fc800078e0004 */
[----:B------:R-:W-:-:S04]  /*25b0*/  @!P1 IMAD.WIDE.U32 R2, R34, 0x1c0, R2 ;  /* 0x000001c022029825 */ /* 0x000fc800078e0002 */
[----:B------:R-:W-:Y:S02]  /*25c0*/  @!P3 IMAD.IADD R5, R5, 0x1, R9 ;  /* 0x000000010505b824 */ /* 0x000fe400078e0209 */
[----:B------:R-:W-:Y:S01]  /*25d0*/  @!P2 IMAD.IADD R9, R7, 0x1, R10 ;  /* 0x000000010709a824 */ /* 0x000fe200078e020a */
[C---:B------:R-:W-:Y:S01]  /*25e0*/  @!P4 LEA R10, P0, R34.reuse, R239, 0x8 ;  /* 0x000000ef220ac211 */ /* 0x040fe200078040ff */
[----:B------:R-:W-:Y:S02]  /*25f0*/  @!P1 IMAD.IADD R7, R3, 0x1, R11 ;  /* 0x0000000103079824 */ /* 0x000fe400078e020b */
[----:B------:R-:W-:Y:S01]  /*2600*/  IMAD R3, R49, 0x200, R51 ;  /* 0x0000020031037824 */ /* 0x000fe200078e0233 */
[----:B------:R-:W-:Y:S01]  /*2610*/  @!P4 LEA.HI.X R11, R34, R238, R15, 0x8, P0 ;  /* 0x000000ee220bc211 */ /* 0x000fe200000f440f */
[----:B------:R-:W-:Y:S01]  /*2620*/  @!P2 IMAD.MOV.U32 R8, RZ, RZ, R6 ;  /* 0x000000ffff08a224 */ /* 0x000fe200078e0006 */
[----:B------:R-:W-:Y:S01]  /*2630*/  LOP3.LUT P0, RZ, R21, 0x2, RZ, 0xc0, !PT ;  /* 0x0000000215ff7812 */ /* 0x000fe2000780c0ff */
[----:B------:R-:W-:-:S02]  /*2640*/  @!P1 IMAD.MOV.U32 R6, RZ, RZ, R2 ;  /* 0x000000ffff069224 */ /* 0x000fc400078e0002 */
[----:B------:R-:W-:Y:S01]  /*2650*/  IMAD R2, R56, 0x20, R3 ;  /* 0x0000002038027824 */ /* 0x000fe200078e0203 */
[----:B------:R-:W-:Y:S01]  /*2660*/  @!PT LDS RZ, [RZ] ;  /* 0x00000000fffff984 */ /* 0x000fe20000000800 */
[----:B------:R-:W-:Y:S01]  /*2670*/  @!PT LDS RZ, [RZ] ;  /* 0x00000000fffff984 */ /* 0x000fe20000000800 */
[----:B------:R-:W-:Y:S01]  /*2680*/  @!PT LDS RZ, [RZ] ;  /* 0x00000000fffff984 */ /* 0x000fe20000000800 */
[----:B------:R2:W-:Y:S01]  /*2690*/  @!P4 LDGSTS.E.BYPASS.LTC128B.128 [R183+0x7000], [R10.64] ;  /* 0x070000000ab7cfae */ /* 0x0005e2000b901d4c */
[----:B------:R-:W-:Y:S02]  /*26a0*/  IMAD.SHL.U32 R134, R0, 0x2, RZ ;  /* 0x0000000200867824 */ /* 0x000fe400078e00ff */
[----:B------:R-:W-:Y:S01]  /*26b0*/  IMAD.IADD R2, R135, 0x1, R2 ;  /* 0x0000000187027824 */ /* 0x000fe200078e0202 */
[----:B------:R-:W-:Y:S01]  /*26c0*/  @P3 STS.128 [R183+0x7800], RZ ;  /* 0x007800ffb7003388 */ /* 0x000fe20000000c00 */
[----:B------:R-:W-:Y:S01]  /*26d0*/  IMAD.MOV.U32 R0, RZ, RZ, 0x10 ;  /* 0x00000010ff007424 */ /* 0x000fe200078e00ff */
[----:B------:R-:W-:Y:S01]  /*26e0*/  IADD3 R165, R134, 0x1020, RZ ;  /* 0x0000102086a57810 */ /* 0x000fe20007ffe0ff */
[----:B------:R-:W-:Y:S01]  /*26f0*/  IMAD.SHL.U32 R166, R2, 0x2, RZ ;  /* 0x0000000202a67824 */ /* 0x000fe200078e00ff */
[----:B------:R-:W-:Y:S01]  /*2700*/  @!PT LDS RZ, [RZ] ;  /* 0x00000000fffff984 */ /* 0x000fe20000000800 */
[----:B------:R-:W-:Y:S01]  /*2710*/  @!PT LDS RZ, [RZ] ;  /* 0x00000000fffff984 */ /* 0x000fe20000000800 */
[----:B------:R-:W-:Y:S01]  /*2720*/  @!PT LDS RZ, [RZ] ;  /* 0x00000000fffff984 */ /* 0x000fe20000000800 */
[----:B------:R3:W-:Y:S01]  /*2730*/  @!P3 LDGSTS.E.BYPASS.LTC128B.128 [R183+0x7800], [R4.64] ;  /* 0x0780000004b7bfae */ /* 0x0007e2000b901d4c */
[----:B------:R-:W-:Y:S01]  /*2740*/  IADD3 R2, R134, 0x1000, RZ ;  /* 0x0000100086027810 */ /* 0x000fe20007ffe0ff */
[----:B------:R-:W-:-:S02]  /*2750*/  IMAD R113, R56, 0x20, R51 ;  /* 0x0000002038717824 */ /* 0x000fc400078e0233 */
[----:B------:R-:W-:Y:S01]  /*2760*/  @P2 STS.128 [R183+0x8000], RZ ;  /* 0x008000ffb7002388 */ /* 0x000fe20000000c00 */
[----:B------:R-:W-:-:S03]  /*2770*/  @P0 IADD3 R165, R2, -0x20, RZ ;  /* 0xffffffe002a50810 */ /* 0x000fc60007ffe0ff */
[----:B------:R-:W-:Y:S01]  /*2780*/  @!PT LDS RZ, [RZ] ;  /* 0x00000000fffff984 */ /* 0x000fe20000000800 */
[----:B------:R-:W-:Y:S01]  /*2790*/  @!PT LDS RZ, [RZ] ;  /* 0x00000000fffff984 */ /* 0x000fe20000000800 */
[----:B------:R-:W-:Y:S01]  /*27a0*/  @!PT LDS RZ, [RZ] ;  /* 0x00000000fffff984 */ /* 0x000fe20000000800 */
[----:B------:R2:W-:Y:S01]  /*27b0*/  @!P2 LDGSTS.E.BYPASS.LTC128B.128 [R183+0x8000], [R8.64] ;  /* 0x0800000008b7afae */ /* 0x0005e2000b901d4c */
[C---:B------:R-:W-:Y:S02]  /*27c0*/  IADD3 R182, R165.reuse, 0x400, RZ ;  /* 0x00000400a5b67810 */ /* 0x040fe40007ffe0ff */
[C---:B------:R-:W-:Y:S01]  /*27d0*/  IADD3 R181, R165.reuse, 0x800, RZ ;  /* 0x00000800a5b57810 */ /* 0x040fe20007ffe0ff */
[----:B------:R-:W-:Y:S01]  /*27e0*/  @P1 STS.128 [R183+0x8800], RZ ;  /* 0x008800ffb7001388 */ /* 0x000fe20000000c00 */
[C---:B------:R-:W-:Y:S02]  /*27f0*/  IADD3 R180, R165.reuse, 0xc00, RZ ;  /* 0x00000c00a5b47810 */ /* 0x040fe40007ffe0ff */
[C---:B------:R-:W-:Y:S01]  /*2800*/  IADD3 R179, R165.reuse, 0x1000, RZ ;  /* 0x00001000a5b37810 */ /* 0x040fe20007ffe0ff */
[----:B------:R-:W-:Y:S01]  /*2810*/  @!PT LDS RZ, [RZ] ;  /* 0x00000000fffff984 */ /* 0x000fe20000000800 */
[----:B------:R-:W-:Y:S01]  /*2820*/  @!PT LDS RZ, [RZ] ;  /* 0x00000000fffff984 */ /* 0x000fe20000000800 */
[----:B------:R-:W-:Y:S01]  /*2830*/  @!PT LDS RZ, [RZ] ;  /* 0x00000000fffff984 */ /* 0x000fe20000000800 */
[----:B------:R3:W-:Y:S01]  /*2840*/  @!P1 LDGSTS.E.BYPASS.LTC128B.128 [R183+0x8800], [R6.64] ;  /* 0x0880000006b79fae */ /* 0x0007e2000b901d4c */
[----:B------:R-:W-:Y:S02]  /*2850*/  LOP3.LUT P1, RZ, R20, 0x2, RZ, 0xc0, !PT ;  /* 0x0000000214ff7812 */ /* 0x000fe4000782c0ff */
[----:B------:R-:W-:Y:S01]  /*2860*/  IADD3 R178, R165, 0x1400, RZ ;  /* 0x00001400a5b27810 */ /* 0x000fe20007ffe0ff */
[----:B-1----:R-:W-:Y:S01]  /*2870*/  LDSM.16.M88.4 R12, [R166] ;  /* 0x00000000a60c783b */ /* 0x002fe20000000200 */
[----:B------:R-:W-:-:S02]  /*2880*/  SEL R0, R0, 0xfffffff0, !P1 ;  /* 0xfffffff000007807 */ /* 0x000fc40004800000 */
[C---:B------:R-:W-:Y:S01]  /*2890*/  IADD3 R177, R165.reuse, 0x1800, RZ ;  /* 0x00001800a5b17810 */ /* 0x040fe20007ffe0ff */
[----:B------:R-:W2:Y:S01]  /*28a0*/  LDSM.16.M88.4 R16, [R134+0x1000] ;  /* 0x001000008610783b */ /* 0x000ea20000000200 */
[C---:B------:R-:W-:Y:S01]  /*28b0*/  IADD3 R176, R165.reuse, 0x1c00, RZ ;  /* 0x00001c00a5b07810 */ /* 0x040fe20007ffe0ff */
[----:B------:R-:W-:Y:S01]  /*28c0*/  IMAD R167, R0, 0x2, R166 ;  /* 0x0000000200a77824 */ /* 0x000fe200078e02a6 */
[C---:B------:R-:W-:Y:S01]  /*28d0*/  IADD3 R175, R165.reuse, 0x2000, RZ ;  /* 0x00002000a5af7810 */ /* 0x040fe20007ffe0ff */
[----:B------:R-:W-:Y:S01]  /*28e0*/  LDSM.16.M88.4 R20, [R165] ;  /* 0x00000000a514783b */ /* 0x000fe20000000200 */
[C---:B------:R-:W-:Y:S02]  /*28f0*/  IADD3 R174, R165.reuse, 0x2400, RZ ;  /* 0x00002400a5ae7810 */ /* 0x040fe40007ffe0ff */
[C---:B------:R-:W-:Y:S01]  /*2900*/  IADD3 R173, R165.reuse, 0x2800, RZ ;  /* 0x00002800a5ad7810 */ /* 0x040fe20007ffe0ff */
[----:B------:R-:W-:Y:S01]  /*2910*/  LDSM.16.M88.4 R28, [R134+0x1400] ;  /* 0x00140000861c783b */ /* 0x000fe20000000200 */
[----:B------:R-:W-:-:S02]  /*2920*/  IADD3 R172, R165, 0x2c00, RZ ;  /* 0x00002c00a5ac7810 */ /* 0x000fc40007ffe0ff */
[C---:B------:R-:W-:Y:S01]  /*2930*/  IADD3 R171, R165.reuse, 0x3000, RZ ;  /* 0x00003000a5ab7810 */ /* 0x040fe20007ffe0ff */
[----:B------:R-:W-:Y:S01]  /*2940*/  LDSM.16.M88.4 R32, [R165+0x400] ;  /* 0x00040000a520783b */ /* 0x000fe20000000200 */
[C---:B------:R-:W-:Y:S02]  /*2950*/  IADD3 R170, R165.reuse, 0x3400, RZ ;  /* 0x00003400a5aa7810 */ /* 0x040fe40007ffe0ff */
[C---:B------:R-:W-:Y:S01]  /*2960*/  IADD3 R169, R165.reuse, 0x3800, RZ ;  /* 0x00003800a5a97810 */ /* 0x040fe20007ffe0ff */
[----:B------:R-:W-:Y:S01]  /*2970*/  LDSM.16.M88.4 R40, [R134+0x1800] ;  /* 0x001800008628783b */ /* 0x000fe20000000200 */
[----:B------:R-:W-:-:S03]  /*2980*/  IADD3 R168, R165, 0x3c00, RZ ;  /* 0x00003c00a5a87810 */ /* 0x000fc60007ffe0ff */
[----:B---3--:R-:W1:Y:S04]  /*2990*/  LDSM.16.M88.4 R4, [R167] ;  /* 0x00000000a704783b */ /* 0x008e680000000200 */
[----:B------:R-:W3:Y:S04]  /*29a0*/  LDSM.16.M88.4 R36, [R165+0x800] ;  /* 0x00080000a524783b */ /* 0x000ee80000000200 */
[----:B------:R-:W4:Y:S04]  /*29b0*/  LDSM.16.M88.4 R44, [R134+0x1c00] ;  /* 0x001c0000862c783b */ /* 0x000f280000000200 */
[----:B------:R-:W0:Y:S01]  /*29c0*/  LDGDEPBAR ;  /* 0x00000000000079af */ /* 0x000e220000000000 */
[C---:B--2---:R-:W-:Y:S08]  /*29d0*/  HMMA.16816.F32.BF16 R8, R12.reuse, R16, RZ ;  /* 0x000000100c08723c */ /* 0x044ff000000418ff */
[----:B------:R-:W-:Y:S11]  /*29e0*/  HMMA.16816.F32.BF16 R16, R12, R18, RZ ;  /* 0x000000120c10723c */ /* 0x000ff600000418ff */
[----:B------:R-:W-:Y:S05]  /*29f0*/  @!UPT UIADD3 URZ, URZ, URZ, URZ ;  /* 0x0000003f3f3ff290 */ /* 0x000fea000fffe03f */
[----:B-1----:R-:W-:Y:S08]  /*2a00*/  HMMA.16816.F32.BF16 R52, R4, R20, R8 ;  /* 0x000000140434723c */ /* 0x002ff00000041808 */
[----:B------:R-:W-:Y:S08]  /*2a10*/  HMMA.16816.F32.BF16 R8, R12, R28, RZ ;  /* 0x0000001c0c08723c */ /* 0x000ff000000418ff */
[----:B------:R-:W-:Y:S08]  /*2a20*/  HMMA.16816.F32.BF16 R16, R4, R22, R16 ;  /* 0x000000160410723c */ /* 0x000ff00000041810 */
[----:B------:R-:W-:Y:S01]  /*2a30*/  FMUL.FTZ R2, R54, c[0x0][0x2ec] ;  /* 0x0000bb0036027a20 */ /* 0x000fe20000410000 */
[----:B------:R-:W-:Y:S03]  /*2a40*/  HMMA.16816.F32.BF16 R20, R12, R40, RZ ;  /* 0x000000280c14723c */ /* 0x000fe600000418ff */
[----:B------:R1:W2:Y:S05]  /*2a50*/  MUFU.TANH R117, R2 ;  /* 0x0000000200757308 */ /* 0x0002aa0000002400 */
[----:B------:R-:W-:Y:S08]  /*2a60*/  HMMA.16816.F32.BF16 R24, R4, R32, R8 ;  /* 0x000000200418723c */ /* 0x000ff00000041808 */
[----:B------:R-:W-:Y:S01]  /*2a70*/  HMMA.16816.F32.BF16 R8, R12, R30, RZ ;  /* 0x0000001e0c08723c */ /* 0x000fe200000418ff */
[----:B-1----:R-:W-:-:S04]  /*2a80*/  FMUL.FTZ R2, R53, c[0x0][0x2ec] ;  /* 0x0000bb0035027a20 */ /* 0x002fc80000410000 */
[----:B------:R1:W1:Y:S03]  /*2a90*/  MUFU.TANH R98, R2 ;  /* 0x0000000200627308 */ /* 0x0002660000002400 */
[----:B---3--:R-:W-:Y:S08]  /*2aa0*/  HMMA.16816.F32.BF16 R28, R4, R36, R20 ;  /* 0x00000024041c723c */ /* 0x008ff00000041814 */
[----:B----4-:R-:W-:Y:S01]  /*2ab0*/  HMMA.16816.F32.BF16 R20, R12, R44, RZ ;  /* 0x0000002c0c14723c */ /* 0x010fe200000418ff */
[----:B-1----:R-:W-:-:S07]  /*2ac0*/  FMUL.FTZ R2, R55, c[0x0][0x2ec] ;  /* 0x0000bb0037027a20 */ /* 0x002fce0000410000 */
[----:B------:R-:W-:Y:S01]  /*2ad0*/  HMMA.16816.F32.BF16 R8, R4, R34, R8 ;  /* 0x000000220408723c */ /* 0x000fe20000041808 */
[----:B------:R-:W1:Y:S01]  /*2ae0*/  LDSM.16.M88.4 R32, [R165+0xc00] ;  /* 0x000c0000a520783b */ /* 0x000e620000000200 */
[----:B------:R3:W4:Y:S02]  /*2af0*/  MUFU.TANH R116, R2 ;  /* 0x0000000200747308 */ /* 0x0007240000002400 */
[----:B---3--:R-:W-:-:S06]  /*2b00*/  FMUL.FTZ R2, R16, c[0x0][0x2ec] ;  /* 0x0000bb0010027a20 */ /* 0x008fcc0000410000 */
[----:B------:R3:W-:Y:S02]  /*2b10*/  MUFU.TANH R105, R2 ;  /* 0x0000000200697308 */ /* 0x0007e40000002400 */
[----:B---3--:R-:W-:-:S06]  /*2b20*/  FMUL.FTZ R2, R17, c[0x0][0x2ec] ;  /* 0x0000bb0011027a20 */ /* 0x008fcc0000410000 */
[----:B------:R3:W1:Y:S02]  /*2b30*/  MUFU.TANH R104, R2 ;  /* 0x0000000200687308 */ /* 0x0006640000002400 */
        /* <DEDUP_REMOVED lines=15> */
[----:B---3--:R-:W-:Y:S01]  /*2c30*/  HMMA.16816.F32.BF16 R20, R12, R40, RZ ;  /* 0x000000280c14723c */ /* 0x008fe200000418ff */
[----:B-1----:R-:W-:-:S04]  /*2c40*/  FMUL.FTZ R2, R8, c[0x0][0x2ec] ;  /* 0x0000bb0008027a20 */ /* 0x002fc80000410000 */
[----:B------:R1:W3:Y:S02]  /*2c50*/  MUFU.TANH R100, R2 ;  /* 0x0000000200647308 */ /* 0x0002e40000002400 */
        /* <DEDUP_REMOVED lines=29> */
[----:B------:R-:W3:Y:S01]  /*2e30*/  LDSM.16.M88.4 R40, [R165+0x1400] ;  /* 0x00140000a528783b */ /* 0x000ee20000000200 */
[----:B--2---:R-:W-:-:S04]  /*2e40*/  FMUL.FTZ R2, R24, c[0x0][0x2ec] ;  /* 0x0000bb0018027a20 */ /* 0x004fc80000410000 */
[----:B------:R2:W1:Y:S02]  /*2e50*/  MUFU.TANH R93, R2 ;  /* 0x00000002005d7308 */ /* 0x0004640000002400 */
[----:B--2---:R-:W-:Y:S01]  /*2e60*/  FMUL.FTZ R2, R25, c[0x0][0x2ec] ;  /* 0x0000bb0019027a20 */ /* 0x004fe20000410000 */
[----:B-1----:R-:W-:Y:S05]  /*2e70*/  HMMA.16816.F32.BF16 R20, R12, R32, RZ ;  /* 0x000000200c14723c */ /* 0x002fea00000418ff */
[----:B------:R1:W-:Y:S02]  /*2e80*/  MUFU.TANH R95, R2 ;  /* 0x00000002005f7308 */ /* 0x0003e40000002400 */
[----:B-1----:R-:W-:-:S06]  /*2e90*/  FMUL.FTZ R2, R26, c[0x0][0x2ec] ;  /* 0x0000bb001a027a20 */ /* 0x002fcc0000410000 */
[----:B------:R1:W2:Y:S02]  /*2ea0*/  MUFU.TANH R128, R2 ;  /* 0x0000000200807308 */ /* 0x0002a40000002400 */
[----:B-1----:R-:W-:-:S09]  /*2eb0*/  FMUL.FTZ R2, R27, c[0x0][0x2ec] ;  /* 0x0000bb001b027a20 */ /* 0x002fd20000410000 */
[----:B---3--:R-:W-:Y:S01]  /*2ec0*/  HMMA.16816.F32.BF16 R24, R4, R40, R20 ;  /* 0x000000280418723c */ /* 0x008fe20000041814 */
[----:B------:R1:W-:Y:S02]  /*2ed0*/  MUFU.TANH R132, R2 ;  /* 0x0000000200847308 */ /* 0x0003e40000002400 */
[----:B-1----:R-:W-:-:S06]  /*2ee0*/  FMUL.FTZ R2, R8, c[0x0][0x2ec] ;  /* 0x0000bb0008027a20 */ /* 0x002fcc0000410000 */
        /* <DEDUP_REMOVED lines=35> */
[----:B------:R1:W-:Y:S11]  /*3120*/  MUFU.TANH R85, R2 ;  /* 0x0000000200557308 */ /* 0x0003f60000002400 */
[----:B------:R-:W-:Y:S01]  /*3130*/  @!UPT UIADD3 URZ, URZ, URZ, URZ ;  /* 0x0000003f3f3ff290 */ /* 0x000fe2000fffe03f */
[----:B------:R-:W-:Y:S01]  /*3140*/  HMMA.16816.F32.BF16 R8, R4, R28, R8 ;  /* 0x0000001c0408723c */ /* 0x000fe20000041808 */
[----:B-1----:R-:W-:-:S04]  /*3150*/  FMUL.FTZ R2, R25, c[0x0][0x2ec] ;  /* 0x0000bb0019027a20 */ /* 0x002fc80000410000 */
        /* <DEDUP_REMOVED lines=8> */
[----:B--2---:R-:W-:-:S04]  /*31e0*/  FMUL.FTZ R2, R16, c[0x0][0x2ec] ;  /* 0x0000bb0010027a20 */ /* 0x004fc80000410000 */
[----:B------:R2:W-:Y:S11]  /*31f0*/  MUFU.TANH R86, R2 ;  /* 0x0000000200567308 */ /* 0x0005f60000002400 */
[----:B------:R-:W-:Y:S08]  /*3200*/  @!UPT UIADD3 URZ, URZ, URZ, URZ ;  /* 0x0000003f3f3ff290 */ /* 0x000ff0000fffe03f */
[----:B------:R-:W-:Y:S01]  /*3210*/  HMMA.16816.F32.BF16 R20, R4, R42, R20 ;  /* 0x0000002a0414723c */ /* 0x000fe20000041814 */
[----:B--2---:R-:W-:-:S04]  /*3220*/  FMUL.FTZ R2, R17, c[0x0][0x2ec] ;  /* 0x0000bb0011027a20 */ /* 0x004fc80000410000 */
        /* <DEDUP_REMOVED lines=15> */
[----:B------:R-:W-:Y:S03]  /*3320*/  LDSM.16.M88.4 R40, [R165+0x2c00] ;  /* 0x002c0000a528783b */ /* 0x000fe60000000200 */
[----:B------:R1:W1:Y:S04]  /*3330*/  MUFU.TANH R144, R2 ;  /* 0x0000000200907308 */ /* 0x0002680000002400 */
[----:B------:R-:W-:Y:S01]  /*3340*/  HMMA.16816.F32.BF16 R16, R12, R36, RZ ;  /* 0x000000240c10723c */ /* 0x000fe200000418ff */
[----:B-1----:R-:W-:-:S04]  /*3350*/  FMUL.FTZ R2, R24, c[0x0][0x2ec] ;  /* 0x0000bb0018027a20 */ /* 0x002fc80000410000 */
[----:B------:R1:W1:Y:S11]  /*3360*/  MUFU.TANH R80, R2 ;  /* 0x0000000200507308 */ /* 0x0002760000002400 */
[----:B------:R-:W-:Y:S08]  /*3370*/  @!UPT UIADD3 URZ, URZ, URZ, URZ ;  /* 0x0000003f3f3ff290 */ /* 0x000ff0000fffe03f */
[----:B------:R-:W-:Y:S01]  /*3380*/  HMMA.16816.F32.BF16 R16, R4, R28, R16 ;  /* 0x0000001c0410723c */ /* 0x000fe20000041810 */
[----:B-1----:R-:W-:-:S04]  /*3390*/  FMUL.FTZ R2, R25, c[0x0][0x2ec] ;  /* 0x0000bb0019027a20 */ /* 0x002fc80000410000 */
[----:B------:R1:W-:Y:S11]  /*33a0*/  MUFU.TANH R78, R2 ;  /* 0x00000002004e7308 */ /* 0x0003f60000002400 */
[----:B------:R-:W-:Y:S08]  /*33b0*/  @!UPT UIADD3 URZ, URZ, URZ, URZ ;  /* 0x0000003f3f3ff290 */ /* 0x000ff0000fffe03f */
[----:B------:R-:W-:Y:S02]  /*33c0*/  FMUL.FTZ R3, R18, c[0x0][0x2ec] ;  /* 0x0000bb0012037a20 */ /* 0x000fe40000410000 */
[----:B-1----:R-:W-:Y:S02]  /*33d0*/  FMUL.FTZ R2, R26, c[0x0][0x2ec] ;  /* 0x0000bb001a027a20 */ /* 0x002fe40000410000 */
[----:B------:R1:W-:Y:S08]  /*33e0*/  MUFU.TANH R150, R3 ;  /* 0x0000000300967308 */ /* 0x0003f00000002400 */
[----:B------:R2:W2:Y:S01]  /*33f0*/  MUFU.TANH R145, R2 ;  /* 0x0000000200917308 */ /* 0x0004a20000002400 */
[----:B-1----:R-:W-:-:S07]  /*3400*/  FMUL.FTZ R3, R19, c[0x0][0x2ec] ;  /* 0x0000bb0013037a20 */ /* 0x002fce0000410000 */
[----:B------:R-:W-:Y:S01]  /*3410*/  MUFU.TANH R154, R3 ;  /* 0x00000003009a7308 */ /* 0x000fe20000002400 */
[----:B--2---:R-:W-:Y:S02]  /*3420*/  FMUL.FTZ R2, R27, c[0x0][0x2ec] ;  /* 0x0000bb001b027a20 */ /* 0x004fe40000410000 */
[----:B------:R-:W1:Y:S05]  /*3430*/  LDSM.16.M88.4 R24, [R165+0x2400] ;  /* 0x00240000a518783b */ /* 0x000e6a0000000200 */
        /* <DEDUP_REMOVED lines=15> */
[----:B------:R-:W-:Y:S01]  /*3530*/  LDSM.16.M88.4 R28, [R134+0x3c00] ;  /* 0x003c0000861c783b */ /* 0x000fe20000000200 */
[----:B-1----:R-:W-:-:S04]  /*3540*/  FMUL.FTZ R2, R21, c[0x0][0x2ec] ;  /* 0x0000bb0015027a20 */ /* 0x002fc80000410000 */
[----:B------:R1:W-:Y:S11]  /*3550*/  MUFU.TANH R77, R2 ;  /* 0x00000002004d7308 */ /* 0x0003f60000002400 */
[----:B------:R-:W-:Y:S07]  /*3560*/  @!UPT UIADD3 URZ, URZ, URZ, URZ ;  /* 0x0000003f3f3ff290 */ /* 0x000fee000fffe03f */
[----:B------:R-:W-:Y:S02]  /*3570*/  FMUL.FTZ R9, R9, c[0x0][0x2ec] ;  /* 0x0000bb0009097a20 */ /* 0x000fe40000410000 */
[----:B------:R-:W-:Y:S02]  /*3580*/  FMUL.FTZ R10, R10, c[0x0][0x2ec] ;  /* 0x0000bb000a0a7a20 */ /* 0x000fe40000410000 */
[----:B------:R-:W-:Y:S01]  /*3590*/  FMUL.FTZ R11, R11, c[0x0][0x2ec] ;  /* 0x0000bb000b0b7a20 */ /* 0x000fe20000410000 */
[----:B------:R-:W-:Y:S01]  /*35a0*/  MUFU.TANH R71, R9 ;  /* 0x0000000900477308 */ /* 0x000fe20000002400 */
[----:B-1----:R-:W-:-:S07]  /*35b0*/  FMUL.FTZ R2, R22, c[0x0][0x2ec] ;  /* 0x0000bb0016027a20 */ /* 0x002fce0000410000 */
[----:B------:R-:W-:Y:S08]  /*35c0*/  MUFU.TANH R46, R10 ;  /* 0x0000000a002e7308 */ /* 0x000ff00000002400 */
[----:B------:R1:W1:Y:S08]  /*35d0*/  MUFU.TANH R149, R2 ;  /* 0x0000000200957308 */ /* 0x0002700000002400 */
[----:B------:R-:W-:Y:S01]  /*35e0*/  MUFU.TANH R47, R11 ;  /* 0x0000000b002f7308 */ /* 0x000fe20000002400 */
[----:B-1----:R-:W-:-:S02]  /*35f0*/  FMUL.FTZ R2, R23, c[0x0][0x2ec] ;  /* 0x0000bb0017027a20 */ /* 0x002fc40000410000 */
[----:B------:R-:W-:Y:S05]  /*3600*/  HMMA.16816.F32.BF16 R20, R12, R32, RZ ;  /* 0x000000200c14723c */ /* 0x000fea00000418ff */
[----:B------:R1:W-:Y:S02]  /*3610*/  MUFU.TANH R151, R2 ;  /* 0x0000000200977308 */ /* 0x0003e40000002400 */
[----:B-1----:R-:W-:-:S06]  /*3620*/  FMUL.FTZ R2, R16, c[0x0][0x2ec] ;  /* 0x0000bb0010027a20 */ /* 0x002fcc0000410000 */
[----:B------:R1:W1:Y:S11]  /*3630*/  MUFU.TANH R73, R2 ;  /* 0x0000000200497308 */ /* 0x0002760000002400 */
[----:B------:R-:W-:Y:S01]  /*3640*/  HMMA.16816.F32.BF16 R20, R4, R24, R20 ;  /* 0x000000180414723c */ /* 0x000fe20000041814 */
[----:B-1----:R-:W-:-:S02]  /*3650*/  FMUL.FTZ R2, R17, c[0x0][0x2ec] ;  /* 0x0000bb0011027a20 */ /* 0x002fc40000410000 */
[----:B------:R-:W-:Y:S02]  /*3660*/  IMAD R17, R49, 0x10, R59 ;  /* 0x0000001031117824 */ /* 0x000fe400078e023b */
[----:B------:R1:W1:Y:S11]  /*3670*/  MUFU.TANH R72, R2 ;  /* 0x0000000200487308 */ /* 0x0002760000002400 */
[----:B------:R-:W-:Y:S08]  /*3680*/  @!UPT UIADD3 URZ, URZ, URZ, URZ ;  /* 0x0000003f3f3ff290 */ /* 0x000ff0000fffe03f */
[----:B------:R-:W-:-:S04]  /*3690*/  FMUL.FTZ R11, R21, c[0x0][0x2ec] ;  /* 0x0000bb00150b7a20 */ /* 0x000fc80000410000 */
[----:B------:R2:W-:Y:S01]  /*36a0*/  MUFU.TANH R66, R11 ;  /* 0x0000000b00427308 */ /* 0x0005e20000002400 */
[----:B-1----:R-:W-:-:S05]  /*36b0*/  LOP3.LUT R2, R57, 0xffffffe0, RZ, 0xc0, !PT ;  /* 0xffffffe039027812 */ /* 0x002fca00078ec0ff */
[----:B------:R-:W-:-:S05]  /*36c0*/  IMAD.IADD R2, R58, 0x1, -R2 ;  /* 0x000000013a027824 */ /* 0x000fca00078e0a02 */
[----:B------:R-:W-:Y:S01]  /*36d0*/  SHF.R.S32.HI R16, RZ, 0x1f, R2 ;  /* 0x0000001fff107819 */ /* 0x000fe20000011402 */
[----:B--2---:R-:W-:-:S03]  /*36e0*/  FMUL.FTZ R11, R22, c[0x0][0x2ec] ;  /* 0x0000bb00160b7a20 */ /* 0x004fc60000410000 */
[----:B------:R-:W-:Y:S01]  /*36f0*/  LEA.HI R2, R16, R2, RZ, 0x2 ;  /* 0x0000000210027211 */ /* 0x000fe200078f10ff */
[----:B------:R1:W-:Y:S01]  /*3700*/  MUFU.TANH R44, R11 ;  /* 0x0000000b002c7308 */ /* 0x0003e20000002400 */
[----:B------:R-:W-:Y:S02]  /*3710*/  SHF.R.S32.HI R16, RZ, 0x1f, R49 ;  /* 0x0000001fff107819 */ /* 0x000fe40000011431 */
[----:B------:R-:W-:Y:S01]  /*3720*/  SHF.R.S32.HI R60, RZ, 0x2, R2 ;  /* 0x00000002ff3c7819 */ /* 0x000fe20000011402 */
[----:B------:R-:W-:Y:S02]  /*3730*/  FMUL.FTZ R2, R8, c[0x0][0x2ec] ;  /* 0x0000bb0008027a20 */ /* 0x000fe40000410000 */
[----:B------:R-:W-:Y:S01]  /*3740*/  IMAD.SHL.U32 R8, R58, 0x2, RZ ;  /* 0x000000023a087824 */ /* 0x000fe200078e00ff */
[----:B------:R-:W-:Y:S01]  /*3750*/  IADD3 R3, R17, 0x1, R60 ;  /* 0x0000000111037810 */ /* 0x000fe20007ffe03c */
[----:B------:R2:W2:Y:S01]  /*3760*/  MUFU.TANH R69, R2 ;  /* 0x0000000200457308 */ /* 0x0004a20000002400 */
[----:B------:R-:W-:Y:S02]  /*3770*/  STL [R1], R60 ;  /* 0x0000003c01007387 */ /* 0x000fe40000100800 */
[----:B------:R-:W-:-:S02]  /*3780*/  IADD3 R3, R48, R3, -R50 ;  /* 0x0000000330037210 */ /* 0x000fc40007ffe832 */
[----:B------:R-:W-:Y:S02]  /*3790*/  LOP3.LUT R8, R8, 0x6, RZ, 0xc0, !PT ;  /* 0x0000000608087812 */ /* 0x000fe400078ec0ff */
[----:B------:R-:W-:Y:S01]  /*37a0*/  IADD3 R3, R3, c[0x0][0x2e8], RZ ;  /* 0x0000ba0003037a10 */ /* 0x000fe20007ffe0ff */
[----:B-1----:R-:W-:-:S03]  /*37b0*/  FMUL.FTZ R11, R23, c[0x0][0x2ec] ;  /* 0x0000bb00170b7a20 */ /* 0x002fc60000410000 */
[----:B------:R-:W-:Y:S01]  /*37c0*/  IMNMX R9, R3, R48, PT ;  /* 0x0000003003097217 */ /* 0x000fe20003800200 */
[----:B------:R1:W-:Y:S01]  /*37d0*/  MUFU.TANH R130, R11 ;  /* 0x0000000b00827308 */ /* 0x0003e20000002400 */
[----:B--2---:R-:W-:Y:S02]  /*37e0*/  LEA.HI R2, R16, R49, RZ, 0x2 ;  /* 0x0000003110027211 */ /* 0x004fe400078f10ff */
[----:B------:R-:W-:Y:S01]  /*37f0*/  HMMA.16816.F32.BF16 R16, R12, R34, RZ ;  /* 0x000000220c10723c */ /* 0x000fe200000418ff */
[----:B------:R-:W2:Y:S01]  /*3800*/  LDSM.16.M88.4 R32, [R165+0x2800] ;  /* 0x00280000a520783b */ /* 0x000ea20000000200 */
[----:B------:R-:W-:-:S05]  /*3810*/  LOP3.LUT R2, R2, 0xfffffffc, RZ, 0xc0, !PT ;  /* 0xfffffffc02027812 */ /* 0x000fca00078ec0ff */
[----:B------:R-:W-:-:S05]  /*3820*/  IMAD.IADD R2, R49, 0x1, -R2 ;  /* 0x0000000131027824 */ /* 0x000fca00078e0a02 */
[----:B------:R1:W-:Y:S11]  /*3830*/  STL [R1+0x8], R2 ;  /* 0x0000080201007387 */ /* 0x0003f60000100800 */
[----:B------:R-:W-:Y:S01]  /*3840*/  @!UPT UIADD3 URZ, URZ, URZ, URZ ;  /* 0x0000003f3f3ff290 */ /* 0x000fe2000fffe03f */
[----:B------:R-:W-:Y:S08]  /*3850*/  HMMA.16816.F32.BF16 R24, R4, R26, R16 ;  /* 0x0000001a0418723c */ /* 0x000ff00000041810 */
[----:B------:R-:W-:Y:S01]  /*3860*/  HMMA.16816.F32.BF16 R16, R12, R36, RZ ;  /* 0x000000240c10723c */ /* 0x000fe200000418ff */
[----:B-1----:R-:W-:Y:S01]  /*3870*/  IMAD.IADD R2, R164, 0x1, R8 ;  /* 0x00000001a4027824 */ /* 0x002fe200078e0208 */
[----:B------:R-:W-:-:S04]  /*3880*/  IADD3 R8, R3, 0x8, RZ ;  /* 0x0000000803087810 */ /* 0x000fc80007ffe0ff */
[----:B------:R-:W-:Y:S02]  /*3890*/  IADD3 R10, R2, 0x1, RZ ;  /* 0x00000001020a7810 */ /* 0x000fe40007ffe0ff */
[----:B------:R-:W-:Y:S02]  /*38a0*/  IMNMX R8, R8, R48, PT ;  /* 0x0000003008087217 */ /* 0x000fe40003800200 */
[CC--:B------:R-:W-:Y:S02]  /*38b0*/  ISETP.GE.AND P4, PT, R10.reuse, R9.reuse, PT ;  /* 0x000000090a00720c */ /* 0x0c0fe40003f86270 */
[-C--:B------:R-:W-:Y:S01]  /*38c0*/  ISETP.GE.AND P2, PT, R10, R8.reuse, PT ;  /* 0x000000080a00720c */ /* 0x080fe20003f46270 */
[----:B------:R-:W-:Y:S01]  /*38d0*/  FMUL.FTZ R10, R20, c[0x0][0x2ec] ;  /* 0x0000bb00140a7a20 */ /* 0x000fe20000410000 */
[C---:B------:R-:W-:Y:S02]  /*38e0*/  IADD3 R3, R2.reuse, 0x8, RZ ;  /* 0x0000000802037810 */ /* 0x040fe40007ffe0ff */
[----:B------:R-:W-:Y:S01]  /*38f0*/  FMUL.FTZ R11, R25, c[0x0][0x2ec] ;  /* 0x0000bb00190b7a20 */ /* 0x000fe20000410000 */
[----:B------:R-:W-:Y:S01]  /*3900*/  ISETP.GE.AND P3, PT, R2, R8, PT ;  /* 0x000000080200720c */ /* 0x000fe20003f66270 */
[----:B------:R1:W1:Y:S01]  /*3910*/  MUFU.TANH R67, R10 ;  /* 0x0000000a00437308 */ /* 0x0002620000002400 */
[----:B------:R-:W-:-:S02]  /*3920*/  ISETP.GE.AND P1, PT, R3, R9, PT ;  /* 0x000000090300720c */ /* 0x000fc40003f26270 */
[----:B------:R-:W-:-:S03]  /*3930*/  ISETP.GE.AND P5, PT, R3, R8, PT ;  /* 0x000000080300720c */ /* 0x000fc60003fa6270 */
[----:B--2---:R-:W-:Y:S01]  /*3940*/  HMMA.16816.F32.BF16 R20, R4, R32, R16 ;  /* 0x000000200414723c */ /* 0x004fe20000041810 */
[----:B------:R-:W-:Y:S02]  /*3950*/  IADD3 R3, R2, 0x9, RZ ;  /* 0x0000000902037810 */ /* 0x000fe40007ffe0ff */
[----:B------:R-:W-:Y:S01]  /*3960*/  FSEL R117, R117, -INF , !P3 ;  /* 0xff80000075757808 */ /* 0x000fe20005800000 */
[----:B------:R2:W2:Y:S01]  /*3970*/  MUFU.TANH R64, R11 ;  /* 0x0000000b00407308 */ /* 0x0004a20000002400 */
[----:B------:R-:W-:Y:S02]  /*3980*/  FSEL R98, R98, -INF , !P4 ;  /* 0xff80000062627808 */ /* 0x000fe40006000000 */
[----:B----4-:R-:W-:Y:S01]  /*3990*/  FSEL R116, R116, -INF , !P2 ;  /* 0xff80000074747808 */ /* 0x010fe20005000000 */
[----:B------:R-:W-:Y:S01]  /*39a0*/  HMMA.16816.F32.BF16 R16, R12, R38, RZ ;  /* 0x000000260c10723c */ /* 0x000fe200000418ff */
[C---:B------:R-:W-:Y:S01]  /*39b0*/  ISETP.GE.AND P0, PT, R3.reuse, R9, PT ;  /* 0x000000090300720c */ /* 0x040fe20003f06270 */
[----:B------:R-:W4:Y:S01]  /*39c0*/  LDSM.16.M88.4 R36, [R134+0x4000] ;  /* 0x004000008624783b */ /* 0x000f220000000200 */
[----:B------:R-:W-:-:S02]  /*39d0*/  ISETP.GE.AND P3, PT, R3, R8, PT ;  /* 0x000000080300720c */ /* 0x000fc40003f66270 */
[----:B-1----:R-:W-:Y:S02]  /*39e0*/  IADD3 R10, R2, 0x10, RZ ;  /* 0x00000010020a7810 */ /* 0x002fe40007ffe0ff */
[----:B------:R-:W-:Y:S02]  /*39f0*/  FSEL R104, R104, -INF , !P0 ;  /* 0xff80000068687808 */ /* 0x000fe40004000000 */
[CC--:B------:R-:W-:Y:S02]  /*3a00*/  ISETP.GE.AND P4, PT, R10.reuse, R9.reuse, PT ;  /* 0x000000090a00720c */ /* 0x0c0fe40003f86270 */
[----:B------:R-:W-:Y:S02]  /*3a10*/  ISETP.GE.AND P2, PT, R10, R8, PT ;  /* 0x000000080a00720c */ /* 0x000fe40003f46270 */
[----:B------:R-:W-:Y:S02]  /*3a20*/  IADD3 R10, R2, 0x18, RZ ;  /* 0x00000018020a7810 */ /* 0x000fe40007ffe0ff */
[----:B------:R-:W-:Y:S01]  /*3a30*/  FSEL R123, R123, -INF , !P3 ;  /* 0xff8000007b7b7808 */ /* 0x000fe20005800000 */
[----:B--2---:R-:W-:Y:S01]  /*3a40*/  FMUL.FTZ R11, R21, c[0x0][0x2ec] ;  /* 0x0000bb00150b7a20 */ /* 0x004fe20000410000 */
[----:B------:R-:W-:-:S02]  /*3a50*/  ISETP.GE.AND P0, PT, R10, R9, PT ;  /* 0x000000090a00720c */ /* 0x000fc40003f06270 */
[-C--:B------:R-:W-:Y:S01]  /*3a60*/  ISETP.GE.AND P3, PT, R10, R8.reuse, PT ;  /* 0x000000080a00720c */ /* 0x080fe20003f66270 */
[----:B------:R-:W-:Y:S01]  /*3a70*/  FMUL.FTZ R10, R24, c[0x0][0x2ec] ;  /* 0x0000bb00180a7a20 */ /* 0x000fe20000410000 */
[----:B------:R-:W-:Y:S01]  /*3a80*/  IADD3 R3, R2, 0x11, RZ ;  /* 0x0000001102037810 */ /* 0x000fe20007ffe0ff */
[----:B------:R1:W-:Y:S01]  /*3a90*/  MUFU.TANH R62, R11 ;  /* 0x0000000b003e7308 */ /* 0x0003e20000002400 */
[----:B------:R-:W-:Y:S02]  /*3aa0*/  FSEL R105, R105, -INF , !P1 ;  /* 0xff80000069697808 */ /* 0x000fe40004800000 */
[----:B------:R-:W-:Y:S02]  /*3ab0*/  FSEL R121, R121, -INF , !P5 ;  /* 0xff80000079797808 */ /* 0x000fe40006800000 */
[C---:B------:R-:W-:Y:S02]  /*3ac0*/  ISETP.GE.AND P1, PT, R3.reuse, R9, PT ;  /* 0x000000090300720c */ /* 0x040fe40003f26270 */
[----:B------:R-:W-:Y:S01]  /*3ad0*/  ISETP.GE.AND P5, PT, R3, R8, PT ;  /* 0x000000080300720c */ /* 0x000fe20003fa6270 */
[----:B------:R2:W-:Y:S01]  /*3ae0*/  MUFU.TANH R65, R10 ;  /* 0x0000000a00417308 */ /* 0x0005e20000002400 */
[----:B------:R-:W-:-:S02]  /*3af0*/  FSEL R101, R101, -INF , !P1 ;  /* 0xff80000065657808 */ /* 0x000fc40004800000 */
[----:B------:R-:W-:Y:S02]  /*3b00*/  FSEL R118, R118, -INF , !P5 ;  /* 0xff80000076767808 */ /* 0x000fe40006800000 */
        /* <DEDUP_REMOVED lines=14> */
[CC--:B------:R-:W-:Y:S01]  /*3bf0*/  ISETP.GE.AND P0, PT, R3.reuse, R9.reuse, PT ;  /* 0x000000090300720c */ /* 0x0c0fe20003f06270 */
[----:B------:R2:W-:Y:S01]  /*3c00*/  MUFU.TANH R45, R10 ;  /* 0x0000000a002d7308 */ /* 0x0005e20000002400 */
[----:B------:R-:W-:Y:S01]  /*3c10*/  ISETP.GE.AND P3, PT, R3, R8, PT ;  /* 0x000000080300720c */ /* 0x000fe20003f66270 */
[----:B-1----:R-:W-:Y:S01]  /*3c20*/  FMUL.FTZ R11, R23, c[0x0][0x2ec] ;  /* 0x0000bb00170b7a20 */ /* 0x002fe20000410000 */
[----:B------:R-:W-:Y:S02]  /*3c30*/  IADD3 R3, R2, 0x28, RZ ;  /* 0x0000002802037810 */ /* 0x000fe40007ffe0ff */
[----:B------:R-:W-:Y:S02]  /*3c40*/  FSEL R97, R97, -INF , !P4 ;  /* 0xff80000061617808 */ /* 0x000fe40006000000 */
[----:B------:R-:W-:Y:S01]  /*3c50*/  FSEL R120, R120, -INF , !P2 ;  /* 0xff80000078787808 */ /* 0x000fe20005000000 */
[----:B------:R-:W-:Y:S01]  /*3c60*/  MUFU.TANH R114, R11 ;  /* 0x0000000b00727308 */ /* 0x000fe20000002400 */
[----:B------:R-:W-:-:S02]  /*3c70*/  ISETP.GE.AND P4, PT, R3, R9, PT ;  /* 0x000000090300720c */ /* 0x000fc40003f86270 */
[-C--:B------:R-:W-:Y:S02]  /*3c80*/  ISETP.GE.AND P2, PT, R3, R8.reuse, PT ;  /* 0x000000080300720c */ /* 0x080fe40003f46270 */
[----:B------:R-:W-:Y:S02]  /*3c90*/  IADD3 R3, R2, 0x29, RZ ;  /* 0x0000002902037810 */ /* 0x000fe40007ffe0ff */
[----:B------:R-:W-:Y:S01]  /*3ca0*/  FSEL R99, R99, -INF , !P1 ;  /* 0xff80000063637808 */ /* 0x000fe20004800000 */
[----:B--2---:R-:W-:Y:S01]  /*3cb0*/  FMUL.FTZ R10, R27, c[0x0][0x2ec] ;  /* 0x0000bb001b0a7a20 */ /* 0x004fe20000410000 */
[----:B------:R-:W-:Y:S01]  /*3cc0*/  FSEL R124, R124, -INF , !P5 ;  /* 0xff8000007c7c7808 */ /* 0x000fe20006800000 */
[----:B------:R-:W-:Y:S01]  /*3cd0*/  HMMA.16816.F32.BF16 R24, R4, R34, R16 ;  /* 0x000000220418723c */ /* 0x000fe20000041810 */
[C---:B------:R-:W-:Y:S01]  /*3ce0*/  ISETP.GE.AND P1, PT, R3.reuse, R9, PT ;  /* 0x000000090300720c */ /* 0x040fe20003f26270 */
[----:B------:R1:W2:Y:S01]  /*3cf0*/  MUFU.TANH R115, R10 ;  /* 0x0000000a00737308 */ /* 0x0002a20000002400 */
[----:B------:R-:W-:Y:S01]  /*3d00*/  ISETP.GE.AND P5, PT, R3, R8, PT ;  /* 0x000000080300720c */ /* 0x000fe20003fa6270 */
[----:B------:R-:W2:Y:S01]  /*3d10*/  LDSM.16.M88.4 R32, [R165+0x3000] ;  /* 0x00300000a520783b */ /* 0x000ea20000000200 */
[----:B------:R-:W-:-:S02]  /*3d20*/  IADD3 R3, R2, 0x30, RZ ;  /* 0x0000003002037810 */ /* 0x000fc40007ffe0ff */
[----:B------:R-:W-:Y:S01]  /*3d30*/  FSEL R96, R96, -INF , !P0 ;  /* 0xff80000060607808 */ /* 0x000fe20004000000 */
[----:B------:R-:W-:Y:S01]  /*3d40*/  HMMA.16816.F32.BF16 R16, R12, R28, RZ ;  /* 0x0000001c0c10723c */ /* 0x000fe200000418ff */
[----:B------:R-:W-:Y:S02]  /*3d50*/  FSEL R126, R126, -INF , !P3 ;  /* 0xff8000007e7e7808 */ /* 0x000fe40005800000 */
[----:B------:R-:W-:Y:S02]  /*3d60*/  FSEL R92, R92, -INF , !P4 ;  /* 0xff8000005c5c7808 */ /* 0x000fe40006000000 */
[----:B------:R-:W-:Y:S02]  /*3d70*/  FSEL R125, R125, -INF , !P2 ;  /* 0xff8000007d7d7808 */ /* 0x000fe40005000000 */
[C---:B------:R-:W-:Y:S02]  /*3d80*/  ISETP.GE.AND P0, PT, R3.reuse, R9, PT ;  /* 0x000000090300720c */ /* 0x040fe40003f06270 */
[----:B------:R-:W-:Y:S01]  /*3d90*/  ISETP.GE.AND P3, PT, R3, R8, PT ;  /* 0x000000080300720c */ /* 0x000fe20003f66270 */
[----:B-1----:R-:W-:Y:S01]  /*3da0*/  FMUL.FTZ R10, R20, c[0x0][0x2ec] ;  /* 0x0000bb00140a7a20 */ /* 0x002fe20000410000 */
[----:B------:R-:W-:-:S02]  /*3db0*/  FSEL R93, R93, -INF , !P0 ;  /* 0xff8000005d5d7808 */ /* 0x000fc40004000000 */
[----:B------:R-:W-:Y:S01]  /*3dc0*/  FSEL R128, R128, -INF , !P3 ;  /* 0xff80000080807808 */ /* 0x000fe20005800000 */
[----:B------:R1:W1:Y:S01]  /*3dd0*/  MUFU.TANH R63, R10 ;  /* 0x0000000a003f7308 */ /* 0x0002620000002400 */
[----:B------:R-:W-:Y:S01]  /*3de0*/  IADD3 R3, R2, 0x38, RZ ;  /* 0x0000003802037810 */ /* 0x000fe20007ffe0ff */
[----:B------:R-:W-:Y:S01]  /*3df0*/  FMUL.FTZ R11, R25, c[0x0][0x2ec] ;  /* 0x0000bb00190b7a20 */ /* 0x000fe20000410000 */
[----:B------:R-:W-:Y:S02]  /*3e00*/  FSEL R94, R94, -INF , !P1 ;  /* 0xff8000005e5e7808 */ /* 0x000fe40004800000 */
[----:B------:R-:W-:Y:S02]  /*3e10*/  FSEL R127, R127, -INF , !P5 ;  /* 0xff8000007f7f7808 */ /* 0x000fe40006800000 */
[C---:B------:R-:W-:Y:S01]  /*3e20*/  ISETP.GE.AND P1, PT, R3.reuse, R9, PT ;  /* 0x000000090300720c */ /* 0x040fe20003f26270 */
[----:B------:R2:W-:Y:S01]  /*3e30*/  MUFU.TANH R112, R11 ;  /* 0x0000000b00707308 */ /* 0x0005e20000002400 */
[----:B------:R-:W-:Y:S01]  /*3e40*/  ISETP.GE.AND P5, PT, R3, R8, PT ;  /* 0x000000080300720c */ /* 0x000fe20003fa6270 */
[----:B------:R-:W-:Y:S01]  /*3e50*/  HMMA.16816.F32.BF16 R20, R4, R40, R16 ;  /* 0x000000280414723c */ /* 0x000fe20000041810 */
[----:B---3--:R-:W-:-:S02]  /*3e60*/  FSEL R91, R91, -INF , !P1 ;  /* 0xff8000005b5b7808 */ /* 0x008fc40004800000 */
[----:B------:R-:W-:Y:S02]  /*3e70*/  FSEL R129, R129, -INF , !P5 ;  /* 0xff80000081817808 */ /* 0x000fe40006800000 */
[C---:B------:R-:W-:Y:S02]  /*3e80*/  IADD3 R3, R2.reuse, 0x40, RZ ;  /* 0x0000004002037810 */ /* 0x040fe40007ffe0ff */
[----:B-1----:R-:W-:Y:S01]  /*3e90*/  IADD3 R10, R2, 0x31, RZ ;  /* 0x00000031020a7810 */ /* 0x002fe20007ffe0ff */
[----:B------:R-:W-:Y:S01]  /*3ea0*/  HMMA.16816.F32.BF16 R16, R12, R30, RZ ;  /* 0x0000001e0c10723c */ /* 0x000fe200000418ff */
[----:B------:R-:W1:Y:S02]  /*3eb0*/  LDSM.16.M88.4 R28, [R134+0x4400] ;  /* 0x00440000861c783b */ /* 0x000e640000000200 */
[C---:B------:R-:W-:Y:S02]  /*3ec0*/  ISETP.GE.AND P4, PT, R10.reuse, R9, PT ;  /* 0x000000090a00720c */ /* 0x040fe40003f86270 */
[----:B------:R-:W-:-:S02]  /*3ed0*/  ISETP.GE.AND P2, PT, R10, R8, PT ;  /* 0x000000080a00720c */ /* 0x000fc40003f46270 */
[----:B------:R-:W-:Y:S02]  /*3ee0*/  IADD3 R10, R2, 0x39, RZ ;  /* 0x00000039020a7810 */ /* 0x000fe40007ffe0ff */
[----:B------:R-:W-:Y:S02]  /*3ef0*/  FSEL R95, R95, -INF , !P4 ;  /* 0xff8000005f5f7808 */ /* 0x000fe40006000000 */
[CC--:B------:R-:W-:Y:S02]  /*3f00*/  ISETP.GE.AND P0, PT, R10.reuse, R9.reuse, PT ;  /* 0x000000090a00720c */ /* 0x0c0fe40003f06270 */
[-C--:B------:R-:W-:Y:S01]  /*3f10*/  ISETP.GE.AND P3, PT, R10, R8.reuse, PT ;  /* 0x000000080a00720c */ /* 0x080fe20003f66270 */
[----:B------:R-:W-:Y:S01]  /*3f20*/  FMUL.FTZ R10, R24, c[0x0][0x2ec] ;  /* 0x0000bb00180a7a20 */ /* 0x000fe20000410000 */
[----:B------:R-:W-:Y:S01]  /*3f30*/  FSEL R132, R132, -INF , !P2 ;  /* 0xff80000084847808 */ /* 0x000fe20005000000 */
[----:B--2---:R-:W-:Y:S01]  /*3f40*/  FMUL.FTZ R11, R21, c[0x0][0x2ec] ;  /* 0x0000bb00150b7a20 */ /* 0x004fe20000410000 */
[C---:B------:R-:W-:Y:S01]  /*3f50*/  ISETP.GE.AND P4, PT, R3.reuse, R9, PT ;  /* 0x000000090300720c */ /* 0x040fe20003f86270 */
[----:B------:R2:W3:Y:S01]  /*3f60*/  MUFU.TANH R111, R10 ;  /* 0x0000000a006f7308 */ /* 0x0004e20000002400 */
[----:B------:R-:W-:-:S02]  /*3f70*/  ISETP.GE.AND P2, PT, R3, R8, PT ;  /* 0x000000080300720c */ /* 0x000fc40003f46270 */
[----:B------:R-:W-:Y:S02]  /*3f80*/  IADD3 R3, R2, 0x48, RZ ;  /* 0x0000004802037810 */ /* 0x000fe40007ffe0ff */
[----:B------:R-:W-:Y:S02]  /*3f90*/  FSEL R90, R90, -INF , !P0 ;  /* 0xff8000005a5a7808 */ /* 0x000fe40004000000 */
[----:B------:R-:W-:Y:S01]  /*3fa0*/  FSEL R131, R131, -INF , !P3 ;  /* 0xff80000083837808 */ /* 0x000fe20005800000 */
[----:B------:R1:W-:Y:S01]  /*3fb0*/  MUFU.TANH R109, R11 ;  /* 0x0000000b006d7308 */ /* 0x0003e20000002400 */
[C---:B------:R-:W-:Y:S02]  /*3fc0*/  ISETP.GE.AND P0, PT, R3.reuse, R9, PT ;  /* 0x000000090300720c */ /* 0x040fe40003f06270 */
[----:B------:R-:W-:Y:S02]  /*3fd0*/  ISETP.GE.AND P3, PT, R3, R8, PT ;  /* 0x000000080300720c */ /* 0x000fe40003f66270 */
[----:B------:R-:W-:-:S02]  /*3fe0*/  IADD3 R3, R2, 0x49, RZ ;  /* 0x0000004902037810 */ /* 0x000fc40007ffe0ff */
[----:B------:R-:W-:Y:S02]  /*3ff0*/  FSEL R88, R88, -INF , !P4 ;  /* 0xff80000058587808 */ /* 0x000fe40006000000 */
[----:B--2---:R-:W-:Y:S02]  /*4000*/  IADD3 R10, R2, 0x41, RZ ;  /* 0x00000041020a7810 */ /* 0x004fe40007ffe0ff */
[----:B------:R-:W-:Y:S02]  /*4010*/  FSEL R133, R133, -INF , !P2 ;  /* 0xff80000085857808 */ /* 0x000fe40005000000 */
[CC--:B------:R-:W-:Y:S02]  /*4020*/  ISETP.GE.AND P1, PT, R10.reuse, R9.reuse, PT ;  /* 0x000000090a00720c */ /* 0x0c0fe40003f26270 */
[-C--:B------:R-:W-:Y:S01]  /*4030*/  ISETP.GE.AND P5, PT, R10, R8.reuse, PT ;  /* 0x000000080a00720c */ /* 0x080fe20003fa6270 */
[----:B------:R-:W-:Y:S01]  /*4040*/  FMUL.FTZ R10, R26, c[0x0][0x2ec] ;  /* 0x0000bb001a0a7a20 */ /* 0x000fe20000410000 */
[C---:B------:R-:W-:Y:S01]  /*4050*/  ISETP.GE.AND P4, PT, R3.reuse, R9, PT ;  /* 0x000000090300720c */ /* 0x040fe20003f86270 */
[----:B-1----:R-:W-:Y:S01]  /*4060*/  FMUL.FTZ R11, R22, c[0x0][0x2ec] ;  /* 0x0000bb00160b7a20 */ /* 0x002fe20000410000 */
[----:B------:R-:W-:Y:S01]  /*4070*/  ISETP.GE.AND P2, PT, R3, R8, PT ;  /* 0x000000080300720c */ /* 0x000fe20003f46270 */
[----:B------:R1:W2:Y:S01]  /*4080*/  MUFU.TANH R60, R10 ;  /* 0x0000000a003c7308 */ /* 0x0002a20000002400 */
        /* <DEDUP_REMOVED lines=12> */
[----:B------:R-:W-:Y:S01]  /*4150*/  FSEL R137, R137, -INF , !P2 ;  /* 0xff80000089897808 */ /* 0x000fe20005000000 */
[----:B------:R1:W1:Y:S01]  /*4160*/  MUFU.TANH R110, R10 ;  /* 0x0000000a006e7308 */ /* 0x0002620000002400 */
[C---:B------:R-:W-:Y:S01]  /*4170*/  ISETP.GE.AND P0, PT, R3.reuse, R9, PT ;  /* 0x000000090300720c */ /* 0x040fe20003f06270 */
[----:B------:R-:W3:Y:S01]  /*4180*/  LDSM.16.M88.4 R40, [R165+0x3400] ;  /* 0x00340000a528783b */ /* 0x000ee20000000200 */
[----:B------:R-:W-:Y:S01]  /*4190*/  ISETP.GE.AND P3, PT, R3, R8, PT ;  /* 0x000000080300720c */ /* 0x000fe20003f66270 */
[----:B--2---:R-:W-:Y:S01]  /*41a0*/  FMUL.FTZ R11, R23, c[0x0][0x2ec] ;  /* 0x0000bb00170b7a20 */ /* 0x004fe20000410000 */
[----:B------:R-:W-:Y:S01]  /*41b0*/  FSEL R84, R84, -INF , !P0 ;  /* 0xff80000054547808 */ /* 0x000fe20004000000 */
[----:B----4-:R-:W-:Y:S01]  /*41c0*/  HMMA.16816.F32.BF16 R16, R12, R36, RZ ;  /* 0x000000240c10723c */ /* 0x010fe200000418ff */
[----:B------:R-:W-:Y:S01]  /*41d0*/  FSEL R141, R141, -INF , !P3 ;  /* 0xff8000008d8d7808 */ /* 0x000fe20005800000 */
[----:B------:R2:W4:Y:S01]  /*41e0*/  MUFU.TANH R108, R11 ;  /* 0x0000000b006c7308 */ /* 0x0005220000002400 */
[----:B------:R-:W-:-:S02]  /*41f0*/  IADD3 R3, R2, 0x59, RZ ;  /* 0x0000005902037810 */ /* 0x000fc40007ffe0ff */
[----:B------:R-:W-:Y:S02]  /*4200*/  FSEL R85, R85, -INF , !P1 ;  /* 0xff80000055557808 */ /* 0x000fe40004800000 */
[----:B------:R-:W-:Y:S02]  /*4210*/  FSEL R139, R139, -INF , !P5 ;  /* 0xff8000008b8b7808 */ /* 0x000fe40006800000 */
[C---:B------:R-:W-:Y:S01]  /*4220*/  ISETP.GE.AND P1, PT, R3.reuse, R9, PT ;  /* 0x000000090300720c */ /* 0x040fe20003f26270 */
[----:B-1----:R-:W-:Y:S01]  /*4230*/  FMUL.FTZ R10, R20, c[0x0][0x2ec] ;  /* 0x0000bb00140a7a20 */ /* 0x002fe20000410000 */
[----:B------:R-:W-:Y:S02]  /*4240*/  ISETP.GE.AND P5, PT, R3, R8, PT ;  /* 0x000000080300720c */ /* 0x000fe40003fa6270 */
[----:B------:R-:W-:Y:S01]  /*4250*/  FSEL R82, R82, -INF , !P1 ;  /* 0xff80000052527808 */ /* 0x000fe20004800000 */
[----:B------:R1:W1:Y:S01]  /*4260*/  MUFU.TANH R59, R10 ;  /* 0x0000000a003b7308 */ /* 0x0002620000002400 */
[----:B------:R-:W-:-:S02]  /*4270*/  FSEL R140, R140, -INF , !P5 ;  /* 0xff8000008c8c7808 */ /* 0x000fc40006800000 */
[----:B------:R-:W-:Y:S01]  /*4280*/  IADD3 R3, R2, 0x61, RZ ;  /* 0x0000006102037810 */ /* 0x000fe20007ffe0ff */
[----:B--2---:R-:W-:-:S04]  /*4290*/  FMUL.FTZ R11, R25, c[0x0][0x2ec] ;  /* 0x0000bb00190b7a20 */ /* 0x004fc80000410000 */
[----:B------:R2:W2:Y:S02]  /*42a0*/  MUFU.TANH R106, R11 ;  /* 0x0000000b006a7308 */ /* 0x0004a40000002400 */
        /* <DEDUP_REMOVED lines=15> */
[----:B--2---:R-:W-:Y:S01]  /*43a0*/  FMUL.FTZ R11, R21, c[0x0][0x2ec] ;  /* 0x0000bb00150b7a20 */ /* 0x004fe20000410000 */
[----:B------:R-:W-:Y:S02]  /*43b0*/  IADD3 R3, R2, 0x69, RZ ;  /* 0x0000006902037810 */ /* 0x000fe40007ffe0ff */
[----:B------:R-:W-:-:S02]  /*43c0*/  FSEL R81, R81, -INF , !P0 ;  /* 0xff80000051517808 */ /* 0x000fc40004000000 */
[----:B------:R-:W-:Y:S01]  /*43d0*/  FSEL R143, R143, -INF , !P3 ;  /* 0xff8000008f8f7808 */ /* 0x000fe20005800000 */
[----:B------:R2:W-:Y:S01]  /*43e0*/  MUFU.TANH R55, R11 ;  /* 0x0000000b00377308 */ /* 0x0005e20000002400 */
[C---:B------:R-:W-:Y:S02]  /*43f0*/  ISETP.GE.AND P0, PT, R3.reuse, R9, PT ;  /* 0x000000090300720c */ /* 0x040fe40003f06270 */
[----:B------:R-:W-:Y:S02]  /*4400*/  ISETP.GE.AND P3, PT, R3, R8, PT ;  /* 0x000000080300720c */ /* 0x000fe40003f66270 */
[C---:B------:R-:W-:Y:S02]  /*4410*/  IADD3 R3, R2.reuse, 0x70, RZ ;  /* 0x0000007002037810 */ /* 0x040fe40007ffe0ff */
[----:B------:R-:W-:Y:S02]  /*4420*/  FSEL R79, R79, -INF , !P4 ;  /* 0xff8000004f4f7808 */ /* 0x000fe40006000000 */
[----:B---3--:R-:W-:-:S02]  /*4430*/  IADD3 R10, R2, 0x68, RZ ;  /* 0x00000068020a7810 */ /* 0x008fc40007ffe0ff */
[----:B------:R-:W-:Y:S02]  /*4440*/  FSEL R144, R144, -INF , !P2 ;  /* 0xff80000090907808 */ /* 0x000fe40005000000 */
[CC--:B------:R-:W-:Y:S02]  /*4450*/  ISETP.GE.AND P1, PT, R10.reuse, R9.reuse, PT ;  /* 0x000000090a00720c */ /* 0x0c0fe40003f26270 */
[-C--:B------:R-:W-:Y:S01]  /*4460*/  ISETP.GE.AND P5, PT, R10, R8.reuse, PT ;  /* 0x000000080a00720c */ /* 0x080fe20003fa6270 */
[----:B------:R-:W-:Y:S01]  /*4470*/  FMUL.FTZ R10, R26, c[0x0][0x2ec] ;  /* 0x0000bb001a0a7a20 */ /* 0x000fe20000410000 */
[C---:B------:R-:W-:Y:S01]  /*4480*/  ISETP.GE.AND P4, PT, R3.reuse, R9, PT ;  /* 0x000000090300720c */ /* 0x040fe20003f86270 */
[----:B--2---:R-:W-:Y:S01]  /*4490*/  FMUL.FTZ R11, R22, c[0x0][0x2ec] ;  /* 0x0000bb00160b7a20 */ /* 0x004fe20000410000 */
[----:B------:R-:W-:Y:S01]  /*44a0*/  ISETP.GE.AND P2, PT, R3, R8, PT ;  /* 0x000000080300720c */ /* 0x000fe20003f46270 */
[----:B------:R2:W-:Y:S01]  /*44b0*/  MUFU.TANH R102, R10 ;  /* 0x0000000a00667308 */ /* 0x0005e20000002400 */
        /* <DEDUP_REMOVED lines=9> */
[----:B--2---:R-:W-:Y:S01]  /*4550*/  FMUL.FTZ R10, R27, c[0x0][0x2ec] ;  /* 0x0000bb001b0a7a20 */ /* 0x004fe20000410000 */
[----:B------:R-:W-:Y:S01]  /*4560*/  FSEL R74, R74, -INF , !P4 ;  /* 0xff8000004a4a7808 */ /* 0x000fe20006000000 */
[----:B------:R-:W-:Y:S01]  /*4570*/  HMMA.16816.F32.BF16 R24, R4, R34, R16 ;  /* 0x000000220418723c */ /* 0x000fe20000041810 */
[----:B------:R-:W-:Y:S01]  /*4580*/  FSEL R146, R146, -INF , !P2 ;  /* 0xff80000092927808 */ /* 0x000fe20005000000 */
[----:B------:R2:W1:Y:S01]  /*4590*/  MUFU.TANH R68, R10 ;  /* 0x0000000a00447308 */ /* 0x0004620000002400 */
[C---:B------:R-:W-:Y:S01]  /*45a0*/  ISETP.GE.AND P0, PT, R3.reuse, R9, PT ;  /* 0x000000090300720c */ /* 0x040fe20003f06270 */
[----:B------:R-:W-:Y:S01]  /*45b0*/  LDSM.16.M88.4 R32, [R134+0x4c00] ;  /* 0x004c00008620783b */ /* 0x000fe20000000200 */
[----:B------:R-:W-:Y:S01]  /*45c0*/  ISETP.GE.AND P3, PT, R3, R8, PT ;  /* 0x000000080300720c */ /* 0x000fe20003f66270 */
[----:B---3--:R-:W-:Y:S01]  /*45d0*/  FMUL.FTZ R11, R23, c[0x0][0x2ec] ;  /* 0x0000bb00170b7a20 */ /* 0x008fe20000410000 */
[----:B------:R-:W-:Y:S01]  /*45e0*/  FSEL R75, R75, -INF , !P0 ;  /* 0xff8000004b4b7808 */ /* 0x000fe20004000000 */
[----:B------:R-:W-:Y:S01]  /*45f0*/  HMMA.16816.F32.BF16 R16, R12, R28, RZ ;  /* 0x0000001c0c10723c */ /* 0x000fe200000418ff */
[----:B------:R-:W-:Y:S01]  /*4600*/  FSEL R149, R149, -INF , !P3 ;  /* 0xff80000095957808 */ /* 0x000fe20005800000 */
[----:B------:R3:W-:Y:S01]  /*4610*/  MUFU.TANH R53, R11 ;  /* 0x0000000b00357308 */ /* 0x0007e20000002400 */
[----:B------:R-:W-:-:S02]  /*4620*/  IADD3 R3, R2, 0x80, RZ ;  /* 0x0000008002037810 */ /* 0x000fc40007ffe0ff */
[----:B------:R-:W-:Y:S02]  /*4630*/  FSEL R76, R76, -INF , !P1 ;  /* 0xff8000004c4c7808 */ /* 0x000fe40004800000 */
[----:B------:R-:W-:Y:S02]  /*4640*/  FSEL R148, R148, -INF , !P5 ;  /* 0xff80000094947808 */ /* 0x000fe40006800000 */
[C---:B------:R-:W-:Y:S01]  /*4650*/  ISETP.GE.AND P1, PT, R3.reuse, R9, PT ;  /* 0x000000090300720c */ /* 0x040fe20003f26270 */
[----:B--2---:R-:W-:Y:S01]  /*4660*/  FMUL.FTZ R10, R20, c[0x0][0x2ec] ;  /* 0x0000bb00140a7a20 */ /* 0x004fe20000410000 */
[----:B------:R-:W-:Y:S02]  /*4670*/  ISETP.GE.AND P5, PT, R3, R8, PT ;  /* 0x000000080300720c */ /* 0x000fe40003fa6270 */
[----:B------:R-:W-:Y:S01]  /*4680*/  FSEL R73, R73, -INF , !P1 ;  /* 0xff80000049497808 */ /* 0x000fe20004800000 */
[----:B------:R2:W1:Y:S01]  /*4690*/  MUFU.TANH R56, R10 ;  /* 0x0000000a00387308 */ /* 0x0004620000002400 */
[----:B------:R-:W-:-:S02]  /*46a0*/  FSEL R150, R150, -INF , !P5 ;  /* 0xff80000096967808 */ /* 0x000fc40006800000 */
[----:B------:R-:W-:Y:S01]  /*46b0*/  IADD3 R3, R2, 0x88, RZ ;  /* 0x0000008802037810 */ /* 0x000fe20007ffe0ff */
[----:B---3--:R-:W-:-:S04]  /*46c0*/  FMUL.FTZ R11, R25, c[0x0][0x2ec] ;  /* 0x0000bb00190b7a20 */ /* 0x008fc80000410000 */
[----:B------:R3:W-:Y:S02]  /*46d0*/  MUFU.TANH R51, R11 ;  /* 0x0000000b00337308 */ /* 0x0007e40000002400 */
        /* <DEDUP_REMOVED lines=15> */
[----:B---3--:R-:W-:Y:S01]  /*47d0*/  FMUL.FTZ R11, R21, c[0x0][0x2ec] ;  /* 0x0000bb00150b7a20 */ /* 0x008fe20000410000 */
[----:B------:R-:W-:Y:S02]  /*47e0*/  IADD3 R3, R2, 0x90, RZ ;  /* 0x0000009002037810 */ /* 0x000fe40007ffe0ff */
[----:B------:R-:W-:-:S02]  /*47f0*/  FSEL R72, R72, -INF , !P0 ;  /* 0xff80000048487808 */ /* 0x000fc40004000000 */
[----:B------:R-:W-:Y:S02]  /*4800*/  FSEL R154, R154, -INF , !P3 ;  /* 0xff8000009a9a7808 */ /* 0x000fe40005800000 */
[----:B------:R-:W-:Y:S02]  /*4810*/  FSEL R153, R46, -INF , !P2 ;  /* 0xff8000002e997808 */ /* 0x000fe40005000000 */
[C---:B------:R-:W-:Y:S01]  /*4820*/  ISETP.GE.AND P0, PT, R3.reuse, R9, PT ;  /* 0x000000090300720c */ /* 0x040fe20003f06270 */
[----:B------:R3:W-:Y:S01]  /*4830*/  MUFU.TANH R46, R11 ;  /* 0x0000000b002e7308 */ /* 0x0007e20000002400 */
[----:B------:R-:W-:Y:S02]  /*4840*/  ISETP.GE.AND P3, PT, R3, R8, PT ;  /* 0x000000080300720c */ /* 0x000fe40003f66270 */
[C---:B------:R-:W-:Y:S02]  /*4850*/  IADD3 R3, R2.reuse, 0x91, RZ ;  /* 0x0000009102037810 */ /* 0x040fe40007ffe0ff */
[----:B-1----:R-:W-:-:S02]  /*4860*/  IADD3 R10, R2, 0x89, RZ ;  /* 0x00000089020a7810 */ /* 0x002fc40007ffe0ff */
[----:B------:R-:W-:Y:S02]  /*4870*/  FSEL R69, R69, -INF , !P4 ;  /* 0xff80000045457808 */ /* 0x000fe40006000000 */
[CC--:B------:R-:W-:Y:S02]  /*4880*/  ISETP.GE.AND P1, PT, R10.reuse, R9.reuse, PT ;  /* 0x000000090a00720c */ /* 0x0c0fe40003f26270 */
[-C--:B------:R-:W-:Y:S01]  /*4890*/  ISETP.GE.AND P5, PT, R10, R8.reuse, PT ;  /* 0x000000080a00720c */ /* 0x080fe20003fa6270 */
[----:B------:R-:W-:Y:S01]  /*48a0*/  FMUL.FTZ R10, R26, c[0x0][0x2ec] ;  /* 0x0000bb001a0a7a20 */ /* 0x000fe20000410000 */
[----:B------:R-:W-:Y:S02]  /*48b0*/  FSEL R152, R44, -INF , !P3 ;  /* 0xff8000002c987808 */ /* 0x000fe40005800000 */
[C---:B------:R-:W-:Y:S01]  /*48c0*/  ISETP.GE.AND P4, PT, R3.reuse, R9, PT ;  /* 0x000000090300720c */ /* 0x040fe20003f86270 */
[----:B------:R1:W1:Y:S01]  /*48d0*/  MUFU.TANH R48, R10 ;  /* 0x0000000a00307308 */ /* 0x0002620000002400 */
[----:B---3--:R-:W-:Y:S01]  /*48e0*/  FMUL.FTZ R11, R22, c[0x0][0x2ec] ;  /* 0x0000bb00160b7a20 */ /* 0x008fe20000410000 */
[----:B------:R-:W-:-:S02]  /*48f0*/  ISETP.GE.AND P2, PT, R3, R8, PT ;  /* 0x000000080300720c */ /* 0x000fc40003f46270 */
[C---:B------:R-:W-:Y:S02]  /*4900*/  IADD3 R3, R2.reuse, 0x98, RZ ;  /* 0x0000009802037810 */ /* 0x040fe40007ffe0ff */
[----:B------:R-:W-:Y:S02]  /*4910*/  FSEL R71, R71, -INF , !P1 ;  /* 0xff80000047477808 */ /* 0x000fe40004800000 */
[----:B------:R3:W-:Y:S01]  /*4920*/  MUFU.TANH R44, R11 ;  /* 0x0000000b002c7308 */ /* 0x0007e20000002400 */
[----:B------:R-:W-:Y:S02]  /*4930*/  FSEL R155, R47, -INF , !P5 ;  /* 0xff8000002f9b7808 */ /* 0x000fe40006800000 */
[C---:B------:R-:W-:Y:S02]  /*4940*/  ISETP.GE.AND P1, PT, R3.reuse, R9, PT ;  /* 0x000000090300720c */ /* 0x040fe40003f26270 */
[----:B------:R-:W-:Y:S02]  /*4950*/  ISETP.GE.AND P5, PT, R3, R8, PT ;  /* 0x000000080300720c */ /* 0x000fe40003fa6270 */
[----:B------:R-:W-:Y:S01]  /*4960*/  IADD3 R3, R2, 0x99, RZ ;  /* 0x0000009902037810 */ /* 0x000fe20007ffe0ff */
[----:B-1----:R-:W-:Y:S01]  /*4970*/  FMUL.FTZ R10, R27, c[0x0][0x2ec] ;  /* 0x0000bb001b0a7a20 */ /* 0x002fe20000410000 */
[----:B------:R-:W-:Y:S01]  /*4980*/  FSEL R67, R67, -INF , !P0 ;  /* 0xff80000043437808 */ /* 0x000fe20004000000 */
[----:B------:R-:W-:Y:S01]  /*4990*/  HMMA.16816.F32.BF16 R24, R4, R42, R16 ;  /* 0x0000002a0418723c */ /* 0x000fe20000041810 */
[----:B------:R-:W-:Y:S01]  /*49a0*/  FSEL R66, R66, -INF , !P4 ;  /* 0xff80000042427808 */ /* 0x000fe20006000000 */
[----:B------:R1:W1:Y:S01]  /*49b0*/  MUFU.TANH R49, R10 ;  /* 0x0000000a00317308 */ /* 0x0002620000002400 */
[----:B------:R-:W-:-:S02]  /*49c0*/  FSEL R130, R130, -INF , !P2 ;  /* 0xff80000082827808 */ /* 0x000fc40005000000 */
[----:B------:R-:W-:Y:S01]  /*49d0*/  ISETP.GE.AND P0, PT, R3, R9, PT ;  /* 0x000000090300720c */ /* 0x000fe20003f06270 */
[----:B---3--:R-:W-:Y:S01]  /*49e0*/  FMUL.FTZ R11, R23, c[0x0][0x2ec] ;  /* 0x0000bb00170b7a20 */ /* 0x008fe20000410000 */
[----:B------:R-:W-:Y:S01]  /*49f0*/  ISETP.GE.AND P3, PT, R3, R8, PT ;  /* 0x000000080300720c */ /* 0x000fe20003f66270 */
[----:B------:R-:W-:Y:S01]  /*4a00*/  HMMA.16816.F32.BF16 R16, R12, R36, RZ ;  /* 0x000000240c10723c */ /* 0x000fe200000418ff */
[----:B------:R-:W-:Y:S02]  /*4a10*/  FSEL R64, R64, -INF , !P0 ;  /* 0xff80000040407808 */ /* 0x000fe40004000000 */
[----:B------:R-:W-:Y:S02]  /*4a20*/  FSEL R115, R115, -INF , !P3 ;  /* 0xff80000073737808 */ /* 0x000fe40005800000 */
[----:B------:R-:W-:Y:S02]  /*4a30*/  IADD3 R3, R2, 0xa1, RZ ;  /* 0x000000a102037810 */ /* 0x000fe40007ffe0ff */
[----:B------:R-:W-:-:S02]  /*4a40*/  FSEL R65, R65, -INF , !P1 ;  /* 0xff80000041417808 */ /* 0x000fc40004800000 */
[----:B------:R-:W-:Y:S01]  /*4a50*/  FSEL R156, R45, -INF , !P5 ;  /* 0xff8000002d9c7808 */ /* 0x000fe20006800000 */
[----:B-1----:R-:W-:Y:S01]  /*4a60*/  FMUL.FTZ R10, R20, c[0x0][0x2ec] ;  /* 0x0000bb00140a7a20 */ /* 0x002fe20000410000 */
[C---:B------:R-:W-:Y:S01]  /*4a70*/  ISETP.GE.AND P1, PT, R3.reuse, R9, PT ;  /* 0x000000090300720c */ /* 0x040fe20003f26270 */
[----:B------:R1:W-:Y:S01]  /*4a80*/  MUFU.TANH R45, R11 ;  /* 0x0000000b002d7308 */ /* 0x0003e20000002400 */
[----:B------:R-:W-:Y:S02]  /*4a90*/  ISETP.GE.AND P5, PT, R3, R8, PT ;  /* 0x000000080300720c */ /* 0x000fe40003fa6270 */
[----:B------:R-:W-:Y:S02]  /*4aa0*/  FSEL R62, R62, -INF , !P1 ;  /* 0xff8000003e3e7808 */ /* 0x000fe40004800000 */
[----:B------:R-:W-:Y:S02]  /*4ab0*/  FSEL R114, R114, -INF , !P5 ;  /* 0xff80000072727808 */ /* 0x000fe40006800000 */
[----:B------:R-:W-:Y:S01]  /*4ac0*/  IADD3 R3, R2, 0xa9, RZ ;  /* 0x000000a902037810 */ /* 0x000fe20007ffe0ff */
[----:B------:R3:W3:Y:S04]  /*4ad0*/  MUFU.TANH R47, R10 ;  /* 0x0000000a002f7308 */ /* 0x0006e80000002400 */
[----:B--2---:R-:W-:Y:S01]  /*4ae0*/  HMMA.16816.F32.BF16 R20, R4, R28, R16 ;  /* 0x0000001c0414723c */ /* 0x004fe20000041810 */
[----:B-1----:R-:W-:-:S07]  /*4af0*/  FMUL.FTZ R11, R25, c[0x0][0x2ec] ;  /* 0x0000bb00190b7a20 */ /* 0x002fce0000410000 */
[----:B------:R-:W-:Y:S01]  /*4b00*/  HMMA.16816.F32.BF16 R16, R12, R38, RZ ;  /* 0x000000260c10723c */ /* 0x000fe200000418ff */
[----:B------:R-:W1:Y:S01]  /*4b10*/  LDSM.16.M88.4 R36, [R165+0x3c00] ;  /* 0x003c0000a524783b */ /* 0x000e620000000200 */
[----:B------:R2:W1:Y:S01]  /*4b20*/  MUFU.TANH R43, R11 ;  /* 0x0000000b002b7308 */ /* 0x0004620000002400 */
[----:B------:R-:W-:-:S04]  /*4b30*/  DEPBAR.LE SB0, 0x0 ;  /* 0x000080000000791a */ /* 0x000fc80000000000 */
[----:B---3--:R-:W-:Y:S01]  /*4b40*/  IADD3 R10, R2, 0xa0, RZ ;  /* 0x000000a0020a7810 */ /* 0x008fe20007ffe0ff */
[----:B------:R-:W-:Y:S03]  /*4b50*/  BAR.SYNC.DEFER_BLOCKING 0x0 ;  /* 0x0000000000007b1d */ /* 0x000fe60000010000 */
        /* <DEDUP_REMOVED lines=8> */
[----:B------:R-:W-:Y:S01]  /*4be0*/  FSEL R157, R61, -INF , !P2 ;  /* 0xff8000003d9d7808 */ /* 0x000fe20005000000 */
[----:B------:R2:W3:Y:S01]  /*4bf0*/  MUFU.TANH R41, R11 ;  /* 0x0000000b00297308 */ /* 0x0004e20000002400 */
[C---:B------:R-:W-:Y:S02]  /*4c00*/  ISETP.GE.AND P4, PT, R3.reuse, R9, PT ;  /* 0x000000090300720c */ /* 0x040fe40003f86270 */
[----:B------:R-:W-:Y:S02]  /*4c10*/  ISETP.GE.AND P2, PT, R3, R8, PT ;  /* 0x000000080300720c */ /* 0x000fe40003f46270 */
[----:B------:R-:W-:Y:S02]  /*4c20*/  IADD3 R3, R2, 0xb1, RZ ;  /* 0x000000b102037810 */ /* 0x000fe40007ffe0ff */
[----:B------:R-:W-:Y:S01]  /*4c30*/  FSEL R61, R111, -INF , !P0 ;  /* 0xff8000006f3d7808 */ /* 0x000fe20004000000 */
[----:B------:R1:W1:Y:S01]  /*4c40*/  MUFU.TANH R42, R10 ;  /* 0x0000000a002a7308 */ /* 0x0002620000002400 */
[----:B------:R-:W-:-:S02]  /*4c50*/  FSEL R158, R60, -INF , !P3 ;  /* 0xff8000003c9e7808 */ /* 0x000fc40005800000 */
[C---:B------:R-:W-:Y:S02]  /*4c60*/  ISETP.GE.AND P0, PT, R3.reuse, R9, PT ;  /* 0x000000090300720c */ /* 0x040fe40003f06270 */
[----:B------:R-:W-:Y:S02]  /*4c70*/  ISETP.GE.AND P3, PT, R3, R8, PT ;  /* 0x000000080300720c */ /* 0x000fe40003f66270 */
[----:B------:R-:W-:Y:S01]  /*4c80*/  IADD3 R3, R2, 0xb9, RZ ;  /* 0x000000b902037810 */ /* 0x000fe20007ffe0ff */
[----:B--2---:R-:W-:Y:S01]  /*4c90*/  FMUL.FTZ R11, R21, c[0x0][0x2ec] ;  /* 0x0000bb00150b7a20 */ /* 0x004fe20000410000 */
[----:B------:R-:W-:Y:S02]  /*4ca0*/  FSEL R60, R112, -INF , !P4 ;  /* 0xff800000703c7808 */ /* 0x000fe40006000000 */
[----:B------:R-:W-:Y:S02]  /*4cb0*/  FSEL R111, R110, -INF , !P2 ;  /* 0xff8000006e6f7808 */ /* 0x000fe40005000000 */
[----:B----4-:R-:W-:-:S02]  /*4cc0*/  FSEL R112, R108, -INF , !P3 ;  /* 0xff8000006c707808 */ /* 0x010fc40005800000 */
[----:B-1----:R-:W-:-:S04]  /*4cd0*/  IADD3 R10, R2, 0xb0, RZ ;  /* 0x000000b0020a7810 */ /* 0x002fc80007ffe0ff */
[CC--:B------:R-:W-:Y:S02]  /*4ce0*/  ISETP.GE.AND P1, PT, R10.reuse, R9.reuse, PT ;  /* 0x000000090a00720c */ /* 0x0c0fe40003f26270 */
[-C--:B------:R-:W-:Y:S01]  /*4cf0*/  ISETP.GE.AND P5, PT, R10, R8.reuse, PT ;  /* 0x000000080a00720c */ /* 0x080fe20003fa6270 */
[----:B------:R-:W-:Y:S01]  /*4d00*/  FMUL.FTZ R10, R26, c[0x0][0x2ec] ;  /* 0x0000bb001a0a7a20 */ /* 0x000fe20000410000 */
[----:B------:R-:W-:Y:S01]  /*4d10*/  FSEL R59, R59, -INF , !P1 ;  /* 0xff8000003b3b7808 */ /* 0x000fe20004800000 */
[----:B------:R-:W-:Y:S01]  /*4d20*/  HMMA.16816.F32.BF16 R24, R4, R30, R16 ;  /* 0x0000001e0418723c */ /* 0x000fe20000041810 */
[----:B------:R-:W-:Y:S01]  /*4d30*/  FSEL R159, R58, -INF , !P5 ;  /* 0xff8000003a9f7808 */ /* 0x000fe20006800000 */
[----:B------:R1:W2:Y:S01]  /*4d40*/  MUFU.TANH R40, R10 ;  /* 0x0000000a00287308 */ /* 0x0002a20000002400 */
[C---:B------:R-:W-:Y:S02]  /*4d50*/  ISETP.GE.AND P1, PT, R3.reuse, R9, PT ;  /* 0x000000090300720c */ /* 0x040fe40003f26270 */
[----:B------:R-:W-:-:S02]  /*4d60*/  ISETP.GE.AND P5, PT, R3, R8, PT ;  /* 0x000000080300720c */ /* 0x000fc40003fa6270 */
[C---:B------:R-:W-:Y:S01]  /*4d70*/  IADD3 R3, R2.reuse, 0xc0, RZ ;  /* 0x000000c002037810 */ /* 0x040fe20007ffe0ff */
[C---:B------:R-:W-:Y:S01]  /*4d80*/  HMMA.16816.F32.BF16 R16, R12.reuse, R32, RZ ;  /* 0x000000200c10723c */ /* 0x040fe200000418ff */
[----:B------:R-:W-:Y:S01]  /*4d90*/  FSEL R58, R109, -INF , !P0 ;  /* 0xff8000006d3a7808 */ /* 0x000fe20004000000 */
[----:B------:R4:W2:Y:S01]  /*4da0*/  MUFU.TANH R31, R11 ;  /* 0x0000000b001f7308 */ /* 0x0008a20000002400 */
[C---:B------:R-:W-:Y:S02]  /*4db0*/  ISETP.GE.AND P0, PT, R3.reuse, R9, PT ;  /* 0x000000090300720c */ /* 0x040fe40003f06270 */
[----:B------:R-:W-:Y:S02]  /*4dc0*/  ISETP.GE.AND P3, PT, R3, R8, PT ;  /* 0x000000080300720c */ /* 0x000fe40003f66270 */
[----:B------:R-:W-:Y:S01]  /*4dd0*/  IADD3 R3, R2, 0xc8, RZ ;  /* 0x000000c802037810 */ /* 0x000fe20007ffe0ff */
[----:B------:R-:W-:Y:S01]  /*4de0*/  HMMA.16816.F32.BF16 R12, R12, R34, RZ ;  /* 0x000000220c0c723c */ /* 0x000fe200000418ff */
[----:B------:R-:W-:-:S02]  /*4df0*/  FSEL R32, R106, -INF , !P1 ;  /* 0xff8000006a207808 */ /* 0x000fc40004800000 */
[----:B-1----:R-:W-:Y:S02]  /*4e00*/  IADD3 R10, R2, 0xb8, RZ ;  /* 0x000000b8020a7810 */ /* 0x002fe40007ffe0ff */
[----:B------:R-:W-:Y:S02]  /*4e10*/  FSEL R161, R68, -INF , !P5 ;  /* 0xff80000044a17808 */ /* 0x000fe40006800000 */
[CC--:B------:R-:W-:Y:S02]  /*4e20*/  ISETP.GE.AND P4, PT, R10.reuse, R9.reuse, PT ;  /* 0x000000090a00720c */ /* 0x0c0fe40003f86270 */
[-C--:B------:R-:W-:Y:S01]  /*4e30*/  ISETP.GE.AND P2, PT, R10, R8.reuse, PT ;  /* 0x000000080a00720c */ /* 0x080fe20003f46270 */
[----:B------:R-:W-:Y:S01]  /*4e40*/  FMUL.FTZ R10, R20, c[0x0][0x2ec] ;  /* 0x0000bb00140a7a20 */ /* 0x000fe20000410000 */
[----:B------:R-:W-:Y:S01]  /*4e50*/  FSEL R57, R57, -INF , !P4 ;  /* 0xff80000039397808 */ /* 0x000fe20006000000 */
[----:B----4-:R-:W-:Y:S01]  /*4e60*/  FMUL.FTZ R11, R22, c[0x0][0x2ec] ;  /* 0x0000bb00160b7a20 */ /* 0x010fe20000410000 */
[----:B------:R-:W-:Y:S01]  /*4e70*/  FSEL R160, R102, -INF , !P2 ;  /* 0xff80000066a07808 */ /* 0x000fe20005000000 */
[----:B------:R1:W-:Y:S01]  /*4e80*/  MUFU.TANH R30, R10 ;  /* 0x0000000a001e7308 */ /* 0x0003e20000002400 */
[C---:B------:R-:W-:Y:S01]  /*4e90*/  ISETP.GE.AND P1, PT, R3.reuse, R9, PT ;  /* 0x000000090300720c */ /* 0x040fe20003f26270 */
[----:B------:R-:W-:Y:S01]  /*4ea0*/  HMMA.16816.F32.BF16 R16, R4, R36, R16 ;  /* 0x000000240410723c */ /* 0x000fe20000041810 */
[----:B------:R-:W-:-:S02]  /*4eb0*/  ISETP.GE.AND P5, PT, R3, R8, PT ;  /* 0x000000080300720c */ /* 0x000fc40003fa6270 */
[----:B------:R-:W-:Y:S02]  /*4ec0*/  IADD3 R3, R2, 0xd0, RZ ;  /* 0x000000d002037810 */ /* 0x000fe40007ffe0ff */
[----:B------:R-:W-:Y:S01]  /*4ed0*/  FSEL R56, R56, -INF , !P0 ;  /* 0xff80000038387808 */ /* 0x000fe20004000000 */
[----:B------:R4:W-:Y:S01]  /*4ee0*/  MUFU.TANH R28, R11 ;  /* 0x0000000b001c7308 */ /* 0x0009e20000002400 */
[----:B------:R-:W-:Y:S01]  /*4ef0*/  FSEL R162, R54, -INF , !P3 ;  /* 0xff80000036a27808 */ /* 0x000fe20005800000 */
[----:B------:R-:W-:Y:S01]  /*4f00*/  HMMA.16816.F32.BF16 R12, R4, R38, R12 ;  /* 0x00000026040c723c */ /* 0x000fe2000004180c */
[----:B------:R-:W-:Y:S02]  /*4f10*/  FSEL R163, R48, -INF , !P5 ;  /* 0xff80000030a37808 */ /* 0x000fe40006800000 */
[----:B-1----:R-:W-:-:S04]  /*4f20*/  IADD3 R10, R2, 0xc1, RZ ;  /* 0x000000c1020a7810 */ /* 0x002fc80007ffe0ff */
[----:B------:R-:W-:Y:S02]  /*4f30*/  IADD3 R4, R2, 0xe8, RZ ;  /* 0x000000e802047810 */ /* 0x000fe40007ffe0ff */
[CC--:B------:R-:W-:Y:S02]  /*4f40*/  ISETP.GE.AND P4, PT, R10.reuse, R9.reuse, PT ;  /* 0x000000090a00720c */ /* 0x0c0fe40003f86270 */
[----:B------:R-:W-:Y:S02]  /*4f50*/  ISETP.GE.AND P2, PT, R10, R8, PT ;  /* 0x000000080a00720c */ /* 0x000fe40003f46270 */
[----:B------:R-:W-:Y:S01]  /*4f60*/  IADD3 R10, R2, 0xc9, RZ ;  /* 0x000000c9020a7810 */ /* 0x000fe20007ffe0ff */
[----:B----4-:R-:W-:Y:S01]  /*4f70*/  FMUL.FTZ R11, R23, c[0x0][0x2ec] ;  /* 0x0000bb00170b7a20 */ /* 0x010fe20000410000 */
[----:B------:R-:W-:Y:S01]  /*4f80*/  FSEL R55, R55, -INF , !P4 ;  /* 0xff80000037377808 */ /* 0x000fe20006000000 */
[----:B------:R-:W-:Y:S01]  /*4f90*/  FMUL.FTZ R5, R17, c[0x0][0x2ec] ;  /* 0x0000bb0011057a20 */ /* 0x000fe20000410000 */
[----:B------:R-:W-:Y:S01]  /*4fa0*/  FSEL R184, R53, -INF , !P2 ;  /* 0xff80000035b87808 */ /* 0x000fe20005000000 */
[----:B------:R1:W4:Y:S01]  /*4fb0*/  MUFU.TANH R29, R11 ;  /* 0x0000000b001d7308 */ /* 0x0003220000002400 */
[----:B------:R-:W-:-:S02]  /*4fc0*/  ISETP.GE.AND P4, PT, R3, R9, PT ;  /* 0x000000090300720c */ /* 0x000fc40003f86270 */
[-C--:B------:R-:W-:Y:S02]  /*4fd0*/  ISETP.GE.AND P2, PT, R3, R8.reuse, PT ;  /* 0x000000080300720c */ /* 0x080fe40003f46270 */
[----:B------:R-:W-:Y:S02]  /*4fe0*/  IADD3 R3, R2, 0xd1, RZ ;  /* 0x000000d102037810 */ /* 0x000fe40007ffe0ff */
[CC--:B------:R-:W-:Y:S02]  /*4ff0*/  ISETP.GE.AND P0, PT, R10.reuse, R9.reuse, PT ;  /* 0x000000090a00720c */ /* 0x0c0fe40003f06270 */
[-C--:B------:R-:W-:Y:S01]  /*5000*/  ISETP.GE.AND P3, PT, R10, R8.reuse, PT ;  /* 0x000000080a00720c */ /* 0x080fe20003f66270 */
[----:B------:R-:W-:Y:S01]  /*5010*/  FMUL.FTZ R10, R24, c[0x0][0x2ec] ;  /* 0x0000bb00180a7a20 */ /* 0x000fe20000410000 */
[----:B------:R-:W-:Y:S02]  /*5020*/  FSEL R53, R50, -INF , !P1 ;  /* 0xff80000032357808 */ /* 0x000fe40004800000 */
[C---:B------:R-:W-:Y:S01]  /*5030*/  ISETP.GE.AND P1, PT, R3.reuse, R9, PT ;  /* 0x000000090300720c */ /* 0x040fe20003f26270 */
[----:B------:R2:W2:Y:S01]  /*5040*/  MUFU.TANH R23, R10 ;  /* 0x0000000a00177308 */ /* 0x0004a20000002400 */
[----:B------:R-:W-:Y:S01]  /*5050*/  ISETP.GE.AND P5, PT, R3, R8, PT ;  /* 0x000000080300720c */ /* 0x000fe20003fa6270 */
[----:B-1----:R-:W-:Y:S01]  /*5060*/  FMUL.FTZ R11, R27, c[0x0][0x2ec] ;  /* 0x0000bb001b0b7a20 */ /* 0x002fe20000410000 */
[----:B------:R-:W-:-:S02]  /*5070*/  IADD3 R3, R2, 0xd8, RZ ;  /* 0x000000d802037810 */ /* 0x000fc40007ffe0ff */
[----:B------:R-:W-:Y:S02]  /*5080*/  FSEL R54, R51, -INF , !P0 ;  /* 0xff80000033367808 */ /* 0x000fe40004000000 */
[----:B------:R-:W-:Y:S01]  /*5090*/  FSEL R185, R49, -INF , !P3 ;  /* 0xff80000031b97808 */ /* 0x000fe20005800000 */
[----:B------:R1:W-:Y:S01]  /*50a0*/  MUFU.TANH R20, R11 ;  /* 0x0000000b00147308 */ /* 0x0003e20000002400 */
[C---:B------:R-:W-:Y:S02]  /*50b0*/  ISETP.GE.AND P0, PT, R3.reuse, R9, PT ;  /* 0x000000090300720c */ /* 0x040fe40003f06270 */
[----:B------:R-:W-:Y:S02]  /*50c0*/  ISETP.GE.AND P3, PT, R3, R8, PT ;  /* 0x000000080300720c */ /* 0x000fe40003f66270 */
[----:B------:R-:W-:Y:S02]  /*50d0*/  IADD3 R3, R2, 0xd9, RZ ;  /* 0x000000d902037810 */ /* 0x000fe40007ffe0ff */
[----:B------:R-:W-:Y:S01]  /*50e0*/  FSEL R68, R47, -INF , !P4 ;  /* 0xff8000002f447808 */ /* 0x000fe20006000000 */
[----:B--2---:R-:W-:Y:S01]  /*50f0*/  FMUL.FTZ R10, R25, c[0x0][0x2ec] ;  /* 0x0000bb00190a7a20 */ /* 0x004fe20000410000 */
[----:B------:R-:W-:-:S02]  /*5100*/  FSEL R187, R44, -INF , !P2 ;  /* 0xff8000002cbb7808 */ /* 0x000fc40005000000 */
[CC--:B------:R-:W-:Y:S01]  /*5110*/  ISETP.GE.AND P4, PT, R3.reuse, R9.reuse, PT ;  /* 0x000000090300720c */ /* 0x0c0fe20003f86270 */
[----:B------:R2:W-:Y:S01]  /*5120*/  MUFU.TANH R22, R10 ;  /* 0x0000000a00167308 */ /* 0x0005e20000002400 */
[-C--:B------:R-:W-:Y:S02]  /*5130*/  ISETP.GE.AND P2, PT, R3, R8.reuse, PT ;  /* 0x000000080300720c */ /* 0x080fe40003f46270 */
[----:B------:R-:W-:Y:S01]  /*5140*/  FSEL R108, R43, -INF , !P4 ;  /* 0xff8000002b6c7808 */ /* 0x000fe20006000000 */
[----:B-1----:R-:W-:Y:S01]  /*5150*/  FMUL.FTZ R11, R16, c[0x0][0x2ec] ;  /* 0x0000bb00100b7a20 */ /* 0x002fe20000410000 */
[----:B---3--:R-:W-:Y:S02]  /*5160*/  FSEL R189, R41, -INF , !P2 ;  /* 0xff80000029bd7808 */ /* 0x008fe40005000000 */
[C---:B------:R-:W-:Y:S02]  /*5170*/  ISETP.GE.AND P4, PT, R4.reuse, R9, PT ;  /* 0x000000090400720c */ /* 0x040fe40003f86270 */
[----:B------:R-:W-:Y:S01]  /*5180*/  ISETP.GE.AND P2, PT, R4, R8, PT ;  /* 0x000000080400720c */ /* 0x000fe20003f46270 */
[----:B------:R-:W-:Y:S01]  /*5190*/  FMUL.FTZ R4, R18, c[0x0][0x2ec] ;  /* 0x0000bb0012047a20 */ /* 0x000fe20000410000 */
[----:B------:R-:W-:Y:S01]  /*51a0*/  IADD3 R3, R2, 0xe1, RZ ;  /* 0x000000e102037810 */ /* 0x000fe20007ffe0ff */
[----:B------:R-:W-:Y:S01]  /*51b0*/  MUFU.TANH R11, R11 ;  /* 0x0000000b000b7308 */ /* 0x000fe20000002400 */
[----:B------:R-:W-:-:S02]  /*51c0*/  FSEL R102, R46, -INF , !P1 ;  /* 0xff8000002e667808 */ /* 0x000fc40004800000 */
[----:B------:R-:W-:Y:S01]  /*51d0*/  FSEL R188, R45, -INF , !P5 ;  /* 0xff8000002dbc7808 */ /* 0x000fe20006800000 */
[----:B--2---:R-:W-:Y:S01]  /*51e0*/  FMUL.FTZ R10, R26, c[0x0][0x2ec] ;  /* 0x0000bb001a0a7a20 */ /* 0x004fe20000410000 */
[----:B------:R-:W-:Y:S02]  /*51f0*/  FSEL R106, R42, -INF , !P0 ;  /* 0xff8000002a6a7808 */ /* 0x000fe40004000000 */
[----:B------:R-:W-:Y:S01]  /*5200*/  FSEL R190, R40, -INF , !P3 ;  /* 0xff80000028be7808 */ /* 0x000fe20005800000 */
[----:B------:R1:W2:Y:S01]  /*5210*/  MUFU.TANH R21, R10 ;  /* 0x0000000a00157308 */ /* 0x0002a20000002400 */
[C---:B------:R-:W-:Y:S02]  /*5220*/  ISETP.GE.AND P0, PT, R3.reuse, R9, PT ;  /* 0x000000090300720c */ /* 0x040fe40003f06270 */
[----:B------:R-:W-:Y:S02]  /*5230*/  ISETP.GE.AND P3, PT, R3, R8, PT ;  /* 0x000000080300720c */ /* 0x000fe40003f66270 */
[----:B------:R-:W-:-:S02]  /*5240*/  IADD3 R3, R2, 0xe9, RZ ;  /* 0x000000e902037810 */ /* 0x000fc40007ffe0ff */
[----:B------:R-:W-:Y:S01]  /*5250*/  FSEL R110, R31, -INF , !P0 ;  /* 0xff8000001f6e7808 */ /* 0x000fe20004000000 */
[----:B------:R3:W3:Y:S01]  /*5260*/  MUFU.TANH R7, R4 ;  /* 0x0000000400077308 */ /* 0x0006e20000002400 */
[----:B----4-:R-:W-:Y:S02]  /*5270*/  FSEL R194, R29, -INF , !P3 ;  /* 0xff8000001dc27808 */ /* 0x010fe40005800000 */
[----:B------:R-:W-:Y:S02]  /*5280*/  FSEL R23, R23, -INF , !P4 ;  /* 0xff80000017177808 */ /* 0x000fe40006000000 */
[----:B-1----:R-:W-:Y:S02]  /*5290*/  IADD3 R10, R2, 0xe0, RZ ;  /* 0x000000e0020a7810 */ /* 0x002fe40007ffe0ff */
[----:B--2---:R-:W-:Y:S02]  /*52a0*/  FSEL R195, R21, -INF , !P2 ;  /* 0xff80000015c37808 */ /* 0x004fe40005000000 */
[----:B------:R-:W-:-:S02]  /*52b0*/  ISETP.GE.AND P1, PT, R10, R9, PT ;  /* 0x000000090a00720c */ /* 0x000fc40003f26270 */
[-C--:B------:R-:W-:Y:S02]  /*52c0*/  ISETP.GE.AND P5, PT, R10, R8.reuse, PT ;  /* 0x000000080a00720c */ /* 0x080fe40003fa6270 */
[----:B------:R1:W-:Y:S01]  /*52d0*/  MUFU.TANH R10, R5 ;  /* 0x00000005000a7308 */ /* 0x0003e20000002400 */
[----:B------:R-:W-:Y:S02]  /*52e0*/  FSEL R109, R30, -INF , !P1 ;  /* 0xff8000001e6d7808 */ /* 0x000fe40004800000 */
[----:B------:R-:W-:Y:S02]  /*52f0*/  FSEL R191, R28, -INF , !P5 ;  /* 0xff8000001cbf7808 */ /* 0x000fe40006800000 */
[C---:B------:R-:W-:Y:S02]  /*5300*/  ISETP.GE.AND P1, PT, R3.reuse, R9, PT ;  /* 0x000000090300720c */ /* 0x040fe40003f26270 */
[----:B------:R-:W-:Y:S02]  /*5310*/  ISETP.GE.AND P5, PT, R3, R8, PT ;  /* 0x000000080300720c */ /* 0x000fe40003fa6270 */
[----:B---3--:R-:W-:-:S02]  /*5320*/  IADD3 R4, R2, 0xf0, RZ ;  /* 0x000000f002047810 */ /* 0x008fc40007ffe0ff */
[----:B------:R-:W-:Y:S02]  /*5330*/  IADD3 R3, R2, 0xf1, RZ ;  /* 0x000000f102037810 */ /* 0x000fe40007ffe0ff */
[CC--:B------:R-:W-:Y:S02]  /*5340*/  ISETP.GE.AND P0, PT, R4.reuse, R9.reuse, PT ;  /* 0x000000090400720c */ /* 0x0c0fe40003f06270 */
[-C--:B------:R-:W-:Y:S01]  /*5350*/  ISETP.GE.AND P3, PT, R4, R8.reuse, PT ;  /* 0x000000080400720c */ /* 0x080fe20003f66270 */
[----:B-1----:R-:W-:Y:S01]  /*5360*/  FMUL.FTZ R5, R19, c[0x0][0x2ec] ;  /* 0x0000bb0013057a20 */ /* 0x002fe20000410000 */
[C---:B------:R-:W-:Y:S01]  /*5370*/  ISETP.GE.AND P4, PT, R3.reuse, R9, PT ;  /* 0x000000090300720c */ /* 0x040fe20003f86270 */
[----:B------:R-:W-:Y:S01]  /*5380*/  FMUL.FTZ R4, R12, c[0x0][0x2ec] ;  /* 0x0000bb000c047a20 */ /* 0x000fe20000410000 */
[----:B------:R-:W-:Y:S01]  /*5390*/  ISETP.GE.AND P2, PT, R3, R8, PT ;  /* 0x000000080300720c */ /* 0x000fe20003f46270 */
[----:B------:R-:W1:Y:S01]  /*53a0*/  MUFU.TANH R6, R5 ;  /* 0x0000000500067308 */ /* 0x000e620000002400 */
[----:B------:R-:W-:-:S02]  /*53b0*/  IADD3 R3, R2, 0xf8, RZ ;  /* 0x000000f802037810 */ /* 0x000fc40007ffe0ff */
[----:B------:R-:W-:Y:S02]  /*53c0*/  FSEL R21, R11, -INF , !P0 ;  /* 0xff8000000b157808 */ /* 0x000fe40004000000 */
[----:B------:R-:W-:Y:S02]  /*53d0*/  FSEL R198, R7, -INF , !P3 ;  /* 0xff80000007c67808 */ /* 0x000fe40005800000 */
[C---:B------:R-:W-:Y:S01]  /*53e0*/  ISETP.GE.AND P0, PT, R3.reuse, R9, PT ;  /* 0x000000090300720c */ /* 0x040fe20003f06270 */
[----:B------:R2:W3:Y:S01]  /*53f0*/  MUFU.TANH R5, R4 ;  /* 0x0000000400057308 */ /* 0x0004e20000002400 */
[----:B------:R-:W-:Y:S01]  /*5400*/  ISETP.GE.AND P3, PT, R3, R8, PT ;  /* 0x000000080300720c */ /* 0x000fe20003f66270 */
[----:B------:R-:W-:Y:S01]  /*5410*/  FMUL.FTZ R3, R14, c[0x0][0x2ec] ;  /* 0x0000bb000e037a20 */ /* 0x000fe20000410000 */
[----:B------:R-:W-:Y:S02]  /*5420*/  FSEL R22, R22, -INF , !P1 ;  /* 0xff80000016167808 */ /* 0x000fe40004800000 */
[----:B------:R-:W-:-:S02]  /*5430*/  ISETP.GT.AND P1, PT, R235, R244, PT ;  /* 0x000000f4eb00720c */ /* 0x000fc40003f24270 */
[----:B------:R-:W-:Y:S02]  /*5440*/  FSEL R197, R20, -INF , !P5 ;  /* 0xff80000014c57808 */ /* 0x000fe40006800000 */
[----:B-1----:R-:W-:Y:S02]  /*5450*/  FSEL R200, R6, -INF , !P2 ;  /* 0xff80000006c87808 */ /* 0x002fe40005000000 */
[----:B------:R1:W4:Y:S01]  /*5460*/  MUFU.TANH R6, R3 ;  /* 0x0000000300067308 */ /* 0x0003220000002400 */
[CC--:B------:R-:W-:Y:S02]  /*5470*/  ISETP.GE.AND P5, PT, R2.reuse, R9.reuse, PT ;  /* 0x000000090200720c */ /* 0x0c0fe40003fa6270 */
[----:B------:R-:W-:Y:S01]  /*5480*/  IADD3 R2, R2, 0xf9, RZ ;  /* 0x000000f902027810 */ /* 0x000fe20007ffe0ff */
[----:B--2---:R-:W-:Y:S01]  /*5490*/  FMUL.FTZ R4, R13, c[0x0][0x2ec] ;  /* 0x0000bb000d047a20 */ /* 0x004fe20000410000 */
[----:B------:R-:W-:Y:S02]  /*54a0*/  FSEL R186, R10, -INF , !P4 ;  /* 0xff8000000aba7808 */ /* 0x000fe40006000000 */
[----:B---3--:R-:W-:Y:S01]  /*54b0*/  FSEL R196, R5, -INF , !P0 ;  /* 0xff80000005c47808 */ /* 0x008fe20004000000 */
[----:B------:R2:W3:Y:S01]  /*54c0*/  MUFU.TANH R11, R4 ;  /* 0x00000004000b7308 */ /* 0x0004e20000002400 */
[----:B------:R-:W-:-:S02]  /*54d0*/  ISETP.GE.AND P4, PT, R2, R9, PT ;  /* 0x000000090200720c */ /* 0x000fc40003f86270 */
[----:B------:R-:W-:Y:S01]  /*54e0*/  ISETP.GE.AND P2, PT, R2, R8, PT ;  /* 0x000000080200720c */ /* 0x000fe20003f46270 */
[----:B------:R-:W-:Y:S01]  /*54f0*/  IMAD.IADD R2, R135, 0x1, R113 ;  /* 0x0000000187027824 */ /* 0x000fe200078e0271 */
[----:B------:R-:W-:Y:S01]  /*5500*/  @!P1 LEA R237, P0, R70, c[0x0][0x168], 0x1 ;  /* 0x00005a0046ed9a11 */ /* 0x000fe200078008ff */
[----:B-1----:R-:W-:Y:S01]  /*5510*/  FMUL.FTZ R3, R15, c[0x0][0x2ec] ;  /* 0x0000bb000f037a20 */ /* 0x002fe20000410000 */
[----:B----4-:R-:W-:Y:S02]  /*5520*/  FSEL R199, R6, -INF , !P3 ;  /* 0xff80000006c77808 */ /* 0x010fe40005800000 */
[----:B------:R-:W-:-:S03]  /*5530*/  @!P1 LEA.HI.X R236, R70, c[0x0][0x16c], R107, 0x1, P0 ;  /* 0x00005b0046ec9a11 */ /* 0x000fc600000f0c6b */
[----:B------:R-:W1:Y:S01]  /*5540*/  MUFU.TANH R3, R3 ;  /* 0x0000000300037308 */ /* 0x000e620000002400 */
[----:B--2---:R-:W-:Y:S01]  /*5550*/  FMUL.FTZ R4, R52, c[0x0][0x2ec] ;  /* 0x0000bb0034047a20 */ /* 0x004fe20000410000 */
[----:B---3--:R-:W-:-:S06]  /*5560*/  FSEL R113, R11, -INF , !P4 ;  /* 0xff8000000b717808 */ /* 0x008fcc0006000000 */
[----:B------:R-:W2:Y:S01]  /*5570*/  MUFU.TANH R4, R4 ;  /* 0x0000000400047308 */ /* 0x000ea20000002400 */
[----:B-1----:R-:W-:Y:S02]  /*5580*/  FSEL R201, R3, -INF , !P2 ;  /* 0xff80000003c97808 */ /* 0x002fe40005000000 */
[----:B--2---:R-:W-:Y:S01]  /*5590*/  FSEL R16, R4, -INF , !P5 ;  /* 0xff80000004107808 */ /* 0x004fe20006800000 */
[----:B------:R-:W-:Y:S05]  /*55a0*/  @!P1 BRA `(.L_x_2251) ;  /* 0x000005f000009947 */ /* 0x000fea0003800000 */
[----:B------:R-:W-:Y:S05]  /*55b0*/  @!P6 BRA `(.L_x_2252) ;  /* 0x000003900000e947 */ /* 0x000fea0003800000 */
[----:B------:R-:W1:Y:S01]  /*55c0*/  I2F.RP R4, R204 ;  /* 0x000000cc00047306 */ /* 0x000e620000209400 */
[----:B------:R-:W-:Y:S02]  /*55d0*/  IADD3 R11, R164, -0x100, RZ ;  /* 0xffffff00a40b7810 */ /* 0x000fe40007ffe0ff */
[----:B------:R-:W-:Y:S02]  /*55e0*/  IABS R10, R164 ;  /* 0x000000a4000a7213 */ /* 0x000fe40000000000 */
[----:B------:R-:W-:-:S03]  /*55f0*/  IABS R7, R11 ;  /* 0x0000000b00077213 */ /* 0x000fc60000000000 */
        /* <DEDUP_REMOVED lines=53> */
.L_x_2252:
[----:B------:R-:W-:-:S04]  /*5950*/  LEA R3, -R203, RZ, 0x8 ;  /* 0x000000ffcb037211 */ /* 0x000fc800078e41ff */
[----:B------:R-:W-:Y:S02]  /*5960*/  SHF.R.S32.HI R5, RZ, 0x1f, R3 ;  /* 0x0000001fff057819 */ /* 0x000fe40000011403 */
.L_x_2253:
[----:B------:R-:W-:Y:S01]  /*5970*/  IADD3 R70, P0, R3, R70, RZ ;  /* 0x0000004603467210 */ /* 0x000fe20007f1e0ff */
[----:B------:R-:W-:Y:S02]  /*5980*/  IMAD.MOV.U32 R3, RZ, RZ, 0x6 ;  /* 0x00000006ff037424 */ /* 0x000fe400078e00ff */
[----:B------:R-:W-:Y:S01]  /*5990*/  IMAD.SHL.U32 R17, R203, 0x40, RZ ;  /* 0x00000040cb117824 */ /* 0x000fe200078e00ff */
[C---:B------:R-:W-:Y:S01]  /*59a0*/  LEA R237, P1, R70.reuse, c[0x0][0x168], 0x1 ;  /* 0x00005a0046ed7a11 */ /* 0x040fe200078208ff */
[----:B------:R-:W-:Y:S01]  /*59b0*/  IMAD.X R107, R5, 0x1, R107, P0 ;  /* 0x00000001056b7824 */ /* 0x000fe200000e066b */
[----:B------:R-:W-:Y:S02]  /*59c0*/  SHF.L.U64.HI R3, R203, R3, c[0x0][0x19c] ;  /* 0x00006700cb037619 */ /* 0x000fe40000010203 */
[----:B------:R-:W-:Y:S01]  /*59d0*/  IADD3 R4, P0, R17, R237, RZ ;  /* 0x000000ed11047210 */ /* 0x000fe20007f1e0ff */
[----:B------:R-:W-:Y:S01]  /*59e0*/  IMAD.MOV.U32 R6, RZ, RZ, R237 ;  /* 0x000000ffff067224 */ /* 0x000fe200078e00ed */
[----:B------:R-:W-:-:S02]  /*59f0*/  LEA.HI.X R236, R70, c[0x0][0x16c], R107, 0x1, P1 ;  /* 0x00005b0046ec7a11 */ /* 0x000fc400008f0c6b */
[-C--:B------:R-:W-:Y:S02]  /*5a00*/  IADD3 R14, P1, R4, R17.reuse, RZ ;  /* 0x00000011040e7210 */ /* 0x080fe40007f3e0ff */
        /* <DEDUP_REMOVED lines=25> */
.L_x_2251:
[----:B------:R-:W-:Y:S02]  /*5ba0*/  FMNMX.FTZ R20, R16, R98, !PT ;  /* 0x0000006210147209 */ /* 0x000fe40007810000 */
[----:B------:R-:W-:-:S02]  /*5bb0*/  SHF.L.U32 R135, R2, 0x1, RZ ;  /* 0x0000000102877819 */ /* 0x000fc400000006ff */
[----:B------:R-:W-:Y:S02]  /*5bc0*/  FMNMX.FTZ R20, R105, R20, !PT ;  /* 0x0000001469147209 */ /* 0x000fe40007810000 */
[----:B------:R-:W-:Y:S01]  /*5bd0*/  LEA R164, R0, R135, 0x1 ;  /* 0x0000008700a47211 */ /* 0x000fe200078e08ff */
[----:B------:R-:W-:Y:S01]  /*5be0*/  LDSM.16.MT88.4 R24, [R135+0x5000] ;  /* 0x005000008718783b */ /* 0x000fe20000004200 */
[----:B------:R-:W-:Y:S02]  /*5bf0*/  FMNMX.FTZ R20, R104, R20, !PT ;  /* 0x0000001468147209 */ /* 0x000fe40007810000 */
[----:B------:R-:W-:Y:S01]  /*5c00*/  ISETP.GT.AND P3, PT, R235, R244, PT ;  /* 0x000000f4eb00720c */ /* 0x000fe20003f64270 */
        /* <DEDUP_REMOVED lines=69> */
[----:B----4-:R-:W-:-:S05]  /*6060*/  FMUL.FTZ R5, R20, c[0x0][0x23c] ;  /* 0x00008f0014057a20 */ /* 0x010fca0000410000 */
        /* <DEDUP_REMOVED lines=10> */
[----:B------:R1:W-:Y:S08]  /*6110*/  MUFU.EX2 R203, R3 ;  /* 0x0000000300cb7308 */ /* 0x0003f00000000800 */
[----:B------:R2:W-:Y:S01]  /*6120*/  MUFU.EX2 R206, R4 ;  /* 0x0000000400ce7308 */ /* 0x0005e20000000800 */
[----:B-1----:R-:W-:-:S07]  /*6130*/  FFMA.FTZ R3, R105, c[0x0][0x23c], -R5 ;  /* 0x00008f0069037a23 */ /* 0x002fce0000010805 */
[----:B------:R1:W-:Y:S01]  /*6140*/  MUFU.EX2 R105, R3 ;  /* 0x0000000300697308 */ /* 0x0003e20000000800 */
[----:B--2---:R-:W-:-:S07]  /*6150*/  FFMA.FTZ R4, R100, c[0x0][0x23c], -R5 ;  /* 0x00008f0064047a23 */ /* 0x004fce0000010805 */
        /* <DEDUP_REMOVED lines=109> */
[----:B------:R-:W1:Y:S01]  /*6830*/  MUFU.EX2 R10, R6 ;  /* 0x00000006000a7308 */ /* 0x000e620000000800 */
        /* <DEDUP_REMOVED lines=44> */
[--C-:B------:R-:W-:Y:S01]  /*6b00*/  FFMA.FTZ R0, R121, c[0x0][0x23c], -R4.reuse ;  /* 0x00008f0079007a23 */ /* 0x100fe20000010804 */
[----:B-1----:R-:W-:Y:S01]  /*6b10*/  MOV R121, R10 ;  /* 0x0000000a00797202 */ /* 0x002fe20000000f00 */
[--C-:B------:R-:W-:Y:S02]  /*6b20*/  FFMA.FTZ R2, R117, c[0x0][0x23c], -R4.reuse ;  /* 0x00008f0075027a23 */ /* 0x100fe40000010804 */
[----:B------:R1:W-:Y:S08]  /*6b30*/  MUFU.EX2 R10, R0 ;  /* 0x00000000000a7308 */ /* 0x0003f00000000800 */
[----:B------:R2:W-:Y:S01]  /*6b40*/  MUFU.EX2 R6, R2 ;  /* 0x0000000200067308 */ /* 0x0005e20000000800 */
[----:B-1----:R-:W-:Y:S01]  /*6b50*/  FFMA.FTZ R0, R123, c[0x0][0x23c], -R4 ;  /* 0x00008f007b007a23 */ /* 0x002fe20000010804 */
[----:B------:R-:W-:-:S02]  /*6b60*/  MOV R123, R12 ;  /* 0x0000000c007b7202 */ /* 0x000fc40000000f00 */
[----:B------:R-:W-:-:S04]  /*6b70*/  F2FP.BF16.PACK_AB R12, R203, R204 ;  /* 0x000000cccb0c723e */ /* 0x000fc800000010ff */
[----:B------:R1:W3:Y:S01]  /*6b80*/  MUFU.EX2 R57, R0 ;  /* 0x0000000000397308 */ /* 0x0002e20000000800 */
[----:B--2---:R-:W-:-:S07]  /*6b90*/  FFMA.FTZ R2, R116, c[0x0][0x23c], -R4 ;  /* 0x00008f0074027a23 */ /* 0x004fce0000010804 */
[----:B------:R-:W2:Y:S01]  /*6ba0*/  MUFU.EX2 R7, R2 ;  /* 0x0000000200077308 */ /* 0x000ea20000000800 */
[----:B-1----:R-:W-:Y:S01]  /*6bb0*/  FFMA.FTZ R0, R122, c[0x0][0x23c], -R4 ;  /* 0x00008f007a007a23 */ /* 0x002fe20000010804 */
[----:B---3--:R-:W-:Y:S02]  /*6bc0*/  F2FP.BF16.PACK_AB R15, R57, R10 ;  /* 0x0000000a390f723e */ /* 0x008fe400000010ff */
[----:B------:R-:W-:-:S04]  /*6bd0*/  MOV R122, R11 ;  /* 0x0000000b007a7202 */ /* 0x000fc80000000f00 */
[----:B------:R1:W3:Y:S01]  /*6be0*/  MUFU.EX2 R58, R0 ;  /* 0x00000000003a7308 */ /* 0x0002e20000000800 */
[----:B--2---:R-:W-:Y:S01]  /*6bf0*/  F2FP.BF16.PACK_AB R13, R7, R6 ;  /* 0x00000006070d723e */ /* 0x004fe200000010ff */
[----:B------:R-:W-:Y:S02]  /*6c00*/  FADD.FTZ R2, R204, R203 ;  /* 0x000000cbcc027221 */ /* 0x000fe40000010000 */
[----:B------:R-:W-:Y:S02]  /*6c10*/  FADD.FTZ R7, R6, R7 ;  /* 0x0000000706077221 */ /* 0x000fe40000010000 */
[----:B------:R-:W-:Y:S02]  /*6c20*/  FADD.FTZ R2, R105, R2 ;  /* 0x0000000269027221 */ /* 0x000fe40000010000 */
[----:B------:R-:W-:Y:S01]  /*6c30*/  HMMA.16816.F32.BF16 R32, R12, R24, RZ ;  /* 0x000000180c20723c */ /* 0x000fe200000418ff */
[----:B------:R-:W-:Y:S02]  /*6c40*/  FADD.FTZ R7, R10, R7 ;  /* 0x000000070a077221 */ /* 0x000fe40000010000 */
[----:B------:R-:W-:-:S02]  /*6c50*/  FADD.FTZ R6, R104, R2 ;  /* 0x0000000268067221 */ /* 0x000fc40000010000 */
[----:B-1----:R-:W-:Y:S02]  /*6c60*/  FFMA.FTZ R0, R118, c[0x0][0x23c], -R4 ;  /* 0x00008f0076007a23 */ /* 0x002fe40000010804 */
[----:B------:R-:W-:Y:S01]  /*6c70*/  FADD.FTZ R2, R57, R7 ;  /* 0x0000000739027221 */ /* 0x000fe20000010000 */
[C---:B------:R-:W-:Y:S01]  /*6c80*/  HMMA.16816.F32.BF16 R28, R12.reuse, R26, RZ ;  /* 0x0000001a0c1c723c */ /* 0x040fe200000418ff */
[----:B------:R1:W2:Y:S01]  /*6c90*/  MUFU.EX2 R60, R0 ;  /* 0x00000000003c7308 */ /* 0x0002a20000000800 */
[----:B------:R-:W-:Y:S02]  /*6ca0*/  FADD.FTZ R10, R103, R6 ;  /* 0x00000006670a7221 */ /* 0x000fe40000010000 */
[----:B---3--:R-:W-:Y:S02]  /*6cb0*/  FADD.FTZ R7, R58, R2 ;  /* 0x000000023a077221 */ /* 0x008fe40000010000 */
[----:B------:R-:W-:Y:S02]  /*6cc0*/  FADD.FTZ R2, R206, R10 ;  /* 0x0000000ace027221 */ /* 0x000fe40000010000 */
[----:B------:R-:W-:Y:S01]  /*6cd0*/  HMMA.16816.F32.BF16 R24, R12, R16, RZ ;  /* 0x000000100c18723c */ /* 0x000fe200000418ff */
[----:B------:R-:W-:-:S02]  /*6ce0*/  FFMA.FTZ R6, R112, c[0x0][0x23c], -R4 ;  /* 0x00008f0070067a23 */ /* 0x000fc40000010804 */
[----:B------:R-:W-:Y:S02]  /*6cf0*/  FADD.FTZ R2, R205, R2 ;  /* 0x00000002cd027221 */ /* 0x000fe40000010000 */
[----:B------:R3:W-:Y:S02]  /*6d00*/  MUFU.EX2 R62, R6 ;  /* 0x00000006003e7308 */ /* 0x0007e40000000800 */
[----:B------:R-:W-:Y:S01]  /*6d10*/  FADD.FTZ R2, R208, R2 ;  /* 0x00000002d0027221 */ /* 0x000fe20000010000 */
[----:B------:R-:W-:Y:S01]  /*6d20*/  HMMA.16816.F32.BF16 R16, R12, R18, RZ ;  /* 0x000000120c10723c */ /* 0x000fe200000418ff */
[----:B-1----:R-:W-:Y:S02]  /*6d30*/  FFMA.FTZ R0, R119, c[0x0][0x23c], -R4 ;  /* 0x00008f0077007a23 */ /* 0x002fe40000010804 */
[----:B------:R-:W-:Y:S02]  /*6d40*/  FADD.FTZ R2, R207, R2 ;  /* 0x00000002cf027221 */ /* 0x000fe40000010000 */
[----:B------:R1:W-:Y:S02]  /*6d50*/  MUFU.EX2 R61, R0 ;  /* 0x00000000003d7308 */ /* 0x0003e40000000800 */
[----:B------:R-:W-:Y:S01]  /*6d60*/  F2FP.BF16.PACK_AB R12, R206, R103 ;  /* 0x00000067ce0c723e */ /* 0x000fe200000010ff */
[----:B------:R-:W-:Y:S01]  /*6d70*/  FADD.FTZ R2, R210, R2 ;  /* 0x00000002d2027221 */ /* 0x000fe20000010000 */
[----:B--2---:R-:W-:-:S02]  /*6d80*/  F2FP.BF16.PACK_AB R13, R60, R58 ;  /* 0x0000003a3c0d723e */ /* 0x004fc400000010ff */
[----:B------:R-:W-:Y:S01]  /*6d90*/  F2FP.BF16.PACK_AB R14, R208, R205 ;  /* 0x000000cdd00e723e */ /* 0x000fe200000010ff */
[----:B------:R-:W-:Y:S02]  /*6da0*/  FADD.FTZ R2, R209, R2 ;  /* 0x00000002d1027221 */ /* 0x000fe40000010000 */
[----:B---3--:R-:W-:Y:S02]  /*6db0*/  FFMA.FTZ R6, R160, c[0x0][0x23c], -R4 ;  /* 0x00008f00a0067a23 */ /* 0x008fe40000010804 */
        /* <DEDUP_REMOVED lines=17> */
[----:B------:R-:W-:Y:S01]  /*6ed0*/  HMMA.16816.F32.BF16 R28, R12, R38, R28 ;  /* 0x000000260c1c723c */ /* 0x000fe2000004181c */
[----:B------:R-:W2:Y:S01]  /*6ee0*/  LDSM.16.MT88.4 R36, [R135+0x5c00] ;  /* 0x005c00008724783b */ /* 0x000ea20000004200 */
[----:B-1----:R-:W-:-:S04]  /*6ef0*/  FFMA.FTZ R0, R124, c[0x0][0x23c], -R4 ;  /* 0x00008f007c007a23 */ /* 0x002fc80000010804 */
[----:B------:R1:W-:Y:S02]  /*6f00*/  MUFU.EX2 R72, R0 ;  /* 0x0000000000487308 */ /* 0x0003e40000000800 */
[C---:B------:R-:W-:Y:S08]  /*6f10*/  HMMA.16816.F32.BF16 R24, R12.reuse, R40, R24 ;  /* 0x000000280c18723c */ /* 0x040ff00000041818 */
        /* <DEDUP_REMOVED lines=77> */
[----:B-1----:R-:W-:-:S03]  /*73f0*/  FFMA.FTZ R0, R143, c[0x0][0x23c], -R4 ;  /* 0x00008f008f007a23 */ /* 0x002fc60000010804 */
[----:B------:R-:W-:Y:S01]  /*7400*/  LDSM.16.MT88.4 R140, [R135+0x8800] ;  /* 0x00880000878c783b */ /* 0x000fe20000004200 */
        /* <DEDUP_REMOVED lines=100> */
[----:B------:R1:W5:Y:S02]  /*7a50*/  MUFU.EX2 R63, R0 ;  /* 0x00000000003f7308 */ /* 0x0003640000000800 */
[C---:B--2---:R-:W-:Y:S08]  /*7a60*/  HMMA.16816.F32.BF16 R24, R12.reuse, R36, R24 ;  /* 0x000000240c18723c */ /* 0x044ff00000041818 */
[----:B------:R-:W-:Y:S01]  /*7a70*/  HMMA.16816.F32.BF16 R16, R12, R38, R16 ;  /* 0x000000260c10723c */ /* 0x000fe20000041810 */
[----:B-1----:R-:W-:-:S06]  /*7a80*/  FADD.FTZ R0, R60, R7 ;  /* 0x000000073c007221 */ /* 0x002fcc0000010000 */
[----:B------:R-:W-:Y:S02]  /*7a90*/  F2FP.BF16.PACK_AB R12, R122, R252 ;  /* 0x000000fc7a0c723e */ /* 0x000fe400000010ff */
[----:B-----5:R-:W-:Y:S01]  /*7aa0*/  F2FP.BF16.PACK_AB R13, R62, R63 ;  /* 0x0000003f3e0d723e */ /* 0x020fe200000010ff */
        /* <DEDUP_REMOVED lines=24> */
[----:B------:R-:W5:Y:S01]  /*7c30*/  LDSM.16.MT88.4 R48, [R135+0x8400] ;  /* 0x008400008730783b */ /* 0x000f620000004200 */
[----:B------:R-:W-:Y:S02]  /*7c40*/  FADD.FTZ R0, R53, R0 ;  /* 0x0000000035007221 */ /* 0x000fe40000010000 */
[----:B-1----:R-:W-:Y:S02]  /*7c50*/  FFMA.FTZ R6, R162, c[0x0][0x23c], -R4 ;  /* 0x00008f00a2067a23 */ /* 0x002fe40000010804 */
        /* <DEDUP_REMOVED lines=37> */
[----:B----4-:R-:W-:Y:S02]  /*7eb0*/  HMMA.16816.F32.BF16 R36, R12, R44, R36 ;  /* 0x0000002c0c24723c */ /* 0x010fe40000041824 */
        /* <DEDUP_REMOVED lines=20> */
[----:B-1----:R-:W-:-:S02]  /*8000*/  FADD.FTZ R2, R223, R6 ;  /* 0x00000006df027221 */ /* 0x002fc40000010000 */
        /* <DEDUP_REMOVED lines=28> */
[----:B------:R-:W1:Y:S01]  /*81d0*/  MUFU.EX2 R46, R6 ;  /* 0x00000006002e7308 */ /* 0x000e620000000800 */
[----:B------:R-:W-:Y:S01]  /*81e0*/  FADD.FTZ R0, R44, R0 ;  /* 0x000000002c007221 */ /* 0x000fe20000010000 */
[----:B-----5:R-:W-:Y:S01]  /*81f0*/  HMMA.16816.F32.BF16 R136, R12, R48, R36 ;  /* 0x000000300c88723c */ /* 0x020fe20000041824 */
        /* <DEDUP_REMOVED lines=74> */
[----:B------:R-:W-:Y:S07]  /*86a0*/  @!UPT UIADD3 URZ, URZ, URZ, URZ ;  /* 0x0000003f3f3ff290 */ /* 0x000fee000fffe03f */
[----:B------:R-:W-:Y:S11]  /*86b0*/  @!P3 BRA `(.L_x_2254) ;  /* 0x000064600000b947 */ /* 0x000ff60003800000 */
[----:B------:R-:W-:-:S04]  /*86c0*/  DEPBAR.LE SB0, 0x0 ;  /* 0x000080000000791a */ /* 0x000fc80000000000 */
[----:B------:R-:W-:Y:S02]  /*86d0*/  MOV R121, c[0x0][0x1a0] ;  /* 0x0000680000797a02 */ /* 0x000fe40000000f00 */
        /* <DEDUP_REMOVED lines=64> */
.L_x_2255:
[----:B------:R-:W-:-:S04]  /*8ae0*/  LEA R0, -R121, RZ, 0x8 ;  /* 0x000000ff79007211 */ /* 0x000fc800078e41ff */
[----:B------:R-:W-:Y:S02]  /*8af0*/  SHF.R.S32.HI R2, RZ, 0x1f, R0 ;  /* 0x0000001fff027819 */ /* 0x000fe40000011400 */
.L_x_2256:
        /* <DEDUP_REMOVED lines=32> */
[----:B------:R-:W-:Y:S04]  /*8d00*/  LDSM.16.M88.4 R24, [R134+0x1000] ;  /* 0x001000008618783b */ /* 0x000fe80000000200 */
[----:B------:R-:W-:Y:S04]  /*8d10*/  LDSM.16.M88.4 R32, [R165] ;  /* 0x00000000a520783b */ /* 0x000fe80000000200 */
[----:B------:R-:W-:Y:S04]  /*8d20*/  LDSM.16.M88.4 R40, [R134+0x1400] ;  /* 0x001400008628783b */ /* 0x000fe80000000200 */
[----:B------:R-:W-:Y:S04]  /*8d30*/  LDSM.16.M88.4 R48, [R182] ;  /* 0x00000000b630783b */ /* 0x000fe80000000200 */
[----:B------:R-:W-:Y:S04]  /*8d40*/  LDSM.16.M88.4 R56, [R134+0x1800] ;  /* 0x001800008638783b */ /* 0x000fe80000000200 */
[----:B-1----:R-:W-:Y:S04]  /*8d50*/  LDSM.16.M88.4 R4, [R167] ;  /* 0x00000000a704783b */ /* 0x002fe80000000200 */
[----:B----4-:R-:W1:Y:S04]  /*8d60*/  LDSM.16.M88.4 R12, [R166] ;  /* 0x00000000a60c783b */ /* 0x010e680000000200 */
[----:B------:R-:W2:Y:S04]  /*8d70*/  LDSM.16.M88.4 R44, [R181] ;  /* 0x00000000b52c783b */ /* 0x000ea80000000200 */
[----:B------:R-:W3:Y:S04]  /*8d80*/  LDSM.16.M88.4 R52, [R134+0x1c00] ;  /* 0x001c00008634783b */ /* 0x000ee80000000200 */
[----:B-----5:R-:W4:Y:S04]  /*8d90*/  S2R R11, SR_TID.X ;  /* 0x00000000000b7919 */ /* 0x020f280000002100 */
[----:B------:R-:W0:Y:S01]  /*8da0*/  LDGDEPBAR ;  /* 0x00000000000079af */ /* 0x000e220000000000 */
[----:B----4-:R-:W-:Y:S01]  /*8db0*/  IMAD.SHL.U32 R11, R11, 0x2, RZ ;  /* 0x000000020b0b7824 */ /* 0x010fe200078e00ff */
[----:B-1----:R-:W-:Y:S04]  /*8dc0*/  HMMA.16816.F32.BF16 R16, R12, R24, RZ ;  /* 0x000000180c10723c */ /* 0x002fe800000418ff */
[----:B------:R-:W-:-:S04]  /*8dd0*/  LOP3.LUT R11, R11, 0x6, RZ, 0xc0, !PT ;  /* 0x000000060b0b7812 */ /* 0x000fc800078ec0ff */
[C---:B------:R-:W-:Y:S08]  /*8de0*/  HMMA.16816.F32.BF16 R28, R12.reuse, R26, RZ ;  /* 0x0000001a0c1c723c */ /* 0x040ff000000418ff */
[----:B------:R-:W-:Y:S08]  /*8df0*/  HMMA.16816.F32.BF16 R24, R12, R40, RZ ;  /* 0x000000280c18723c */ /* 0x000ff000000418ff */
[C---:B------:R-:W-:Y:S08]  /*8e00*/  HMMA.16816.F32.BF16 R16, R4.reuse, R32, R16 ;  /* 0x000000200410723c */ /* 0x040ff00000041810 */
[C---:B------:R-:W-:Y:S08]  /*8e10*/  HMMA.16816.F32.BF16 R28, R4.reuse, R34, R28 ;  /* 0x00000022041c723c */ /* 0x040ff0000004181c */
[----:B------:R-:W-:Y:S08]  /*8e20*/  HMMA.16816.F32.BF16 R36, R4, R48, R24 ;  /* 0x000000300424723c */ /* 0x000ff00000041818 */
        /* <DEDUP_REMOVED lines=14> */
[----:B------:R-:W4:Y:S01]  /*8f10*/  MUFU.TANH R101, R18 ;  /* 0x0000001200657308 */ /* 0x000f220000002400 */
[----:B------:R-:W-:-:S03]  /*8f20*/  FMUL.FTZ R39, R39, c[0x0][0x2ec] ;  /* 0x0000bb0027277a20 */ /* 0x000fc60000410000 */
[----:B--2---:R-:W-:Y:S04]  /*8f30*/  HMMA.16816.F32.BF16 R32, R4, R44, R24 ;  /* 0x0000002c0420723c */ /* 0x004fe80000041818 */
[----:B------:R2:W5:Y:S04]  /*8f40*/  MUFU.TANH R105, R19 ;  /* 0x0000001300697308 */ /* 0x0005680000002400 */
[C---:B------:R-:W-:Y:S01]  /*8f50*/  HMMA.16816.F32.BF16 R24, R12.reuse, R58, RZ ;  /* 0x0000003a0c18723c */ /* 0x040fe200000418ff */
[----:B------:R-:W-:Y:S03]  /*8f60*/  LDSM.16.M88.4 R56, [R134+0x2000] ;  /* 0x002000008638783b */ /* 0x000fe60000000200 */
[----:B------:R-:W1:Y:S04]  /*8f70*/  MUFU.TANH R87, R28 ;  /* 0x0000001c00577308 */ /* 0x000e680000002400 */
[----:B--2---:R-:W-:Y:S01]  /*8f80*/  HMMA.16816.F32.BF16 R16, R12, R42, RZ ;  /* 0x0000002a0c10723c */ /* 0x004fe200000418ff */
[----:B------:R-:W2:Y:S03]  /*8f90*/  LDSM.16.M88.4 R40, [R180] ;  /* 0x00000000b428783b */ /* 0x000ea60000000200 */
[----:B------:R-:W1:Y:S04]  /*8fa0*/  MUFU.TANH R84, R29 ;  /* 0x0000001d00547308 */ /* 0x000e680000002400 */
[----:B------:R-:W-:-:S02]  /*8fb0*/  FMUL.FTZ R32, R32, c[0x0][0x2ec] ;  /* 0x0000bb0020207a20 */ /* 0x000fc40000410000 */
[----:B------:R-:W-:Y:S02]  /*8fc0*/  FMUL.FTZ R33, R33, c[0x0][0x2ec] ;  /* 0x0000bb0021217a20 */ /* 0x000fe40000410000 */
[----:B------:R-:W-:Y:S01]  /*8fd0*/  FMUL.FTZ R34, R34, c[0x0][0x2ec] ;  /* 0x0000bb0022227a20 */ /* 0x000fe20000410000 */
[----:B------:R-:W-:Y:S01]  /*8fe0*/  MUFU.TANH R102, R30 ;  /* 0x0000001e00667308 */ /* 0x000fe20000002400 */
[----:B------:R-:W-:-:S07]  /*8ff0*/  FMUL.FTZ R35, R35, c[0x0][0x2ec] ;  /* 0x0000bb0023237a20 */ /* 0x000fce0000410000 */
[----:B------:R3:W1:Y:S03]  /*9000*/  MUFU.TANH R103, R31 ;  /* 0x0000001f00677308 */ /* 0x0006660000002400 */
[----:B------:R-:W-:Y:S01]  /*9010*/  HMMA.16816.F32.BF16 R16, R4, R50, R16 ;  /* 0x000000320410723c */ /* 0x000fe20000041810 */
[----:B------:R-:W-:Y:S04]  /*9020*/  LDSM.16.M88.4 R48, [R134+0x2400] ;  /* 0x002400008630783b */ /* 0x000fe80000000200 */
[----:B------:R-:W1:Y:S03]  /*9030*/  MUFU.TANH R83, R36 ;  /* 0x0000002400537308 */ /* 0x000e660000002400 */
[----:B---3--:R-:W-:Y:S05]  /*9040*/  HMMA.16816.F32.BF16 R28, R12, R52, RZ ;  /* 0x000000340c1c723c */ /* 0x008fea00000418ff */
[----:B------:R-:W3:Y:S08]  /*9050*/  MUFU.TANH R86, R37 ;  /* 0x0000002500567308 */ /* 0x000ef00000002400 */
        /* <DEDUP_REMOVED lines=8> */
[----:B--2---:R-:W-:Y:S07]  /*90e0*/  HMMA.16816.F32.BF16 R36, R4, R40, R28 ;  /* 0x000000280424723c */ /* 0x004fee000004181c */
[----:B------:R-:W2:Y:S01]  /*90f0*/  MUFU.TANH R110, R18 ;  /* 0x00000012006e7308 */ /* 0x000ea20000002400 */
        /* <DEDUP_REMOVED lines=9> */
[----:B------:R-:W1:Y:S06]  /*9190*/  MUFU.TANH R82, R33 ;  /* 0x0000002100527308 */ /* 0x000e6c0000002400 */
        /* <DEDUP_REMOVED lines=103> */
[C---:B------:R-:W-:Y:S01]  /*9810*/  LOP3.LUT R2, R0.reuse, 0xf9, R11, 0xfe, !PT ;  /* 0x000000f900027812 */ /* 0x040fe200078efe0b */
[----:B--2---:R-:W-:Y:S01]  /*9820*/  HMMA.16816.F32.BF16 R32, R4, R44, R28 ;  /* 0x0000002c0420723c */ /* 0x004fe2000004181c */
[----:B------:R-:W-:Y:S02]  /*9830*/  LOP3.LUT R10, R0, R11, RZ, 0xfc, !PT ;  /* 0x0000000b000a7212 */ /* 0x000fe400078efcff */
[----:B------:R-:W-:-:S03]  /*9840*/  ISETP.GE.AND P5, PT, R2, R9, PT ;  /* 0x000000090200720c */ /* 0x000fc60003fa6270 */
[----:B------:R-:W2:Y:S01]  /*9850*/  MUFU.TANH R155, R18 ;  /* 0x00000012009b7308 */ /* 0x000ea20000002400 */
[-C--:B------:R-:W-:Y:S02]  /*9860*/  ISETP.GE.AND P0, PT, R2, R8.reuse, PT ;  /* 0x000000080200720c */ /* 0x080fe40003f06270 */
[----:B------:R-:W-:Y:S01]  /*9870*/  LOP3.LUT R2, R0, 0x1, R11, 0xfe, !PT ;  /* 0x0000000100027812 */ /* 0x000fe200078efe0b */
[----:B-1----:R-:W-:Y:S01]  /*9880*/  HMMA.16816.F32.BF16 R28, R12, R48, RZ ;  /* 0x000000300c1c723c */ /* 0x002fe200000418ff */
[CC--:B------:R-:W-:Y:S02]  /*9890*/  ISETP.GE.AND P2, PT, R10.reuse, R9.reuse, PT ;  /* 0x000000090a00720c */ /* 0x0c0fe40003f46270 */
[-C--:B------:R-:W-:Y:S01]  /*98a0*/  ISETP.GE.AND P4, PT, R10, R8.reuse, PT ;  /* 0x000000080a00720c */ /* 0x080fe20003f86270 */
[----:B------:R1:W4:Y:S01]  /*98b0*/  MUFU.TANH R158, R19 ;  /* 0x00000013009e7308 */ /* 0x0003220000002400 */
[C---:B------:R-:W-:Y:S02]  /*98c0*/  ISETP.GE.AND P1, PT, R2.reuse, R9, PT ;  /* 0x000000090200720c */ /* 0x040fe40003f26270 */
[----:B------:R-:W-:-:S02]  /*98d0*/  ISETP.GE.AND P3, PT, R2, R8, PT ;  /* 0x000000080200720c */ /* 0x000fc40003f66270 */
[C-C-:B------:R-:W-:Y:S02]  /*98e0*/  LOP3.LUT R10, R0.reuse, 0x8, R11.reuse, 0xfe, !PT ;  /* 0x00000008000a7812 */ /* 0x140fe400078efe0b */
[----:B------:R-:W-:Y:S02]  /*98f0*/  LOP3.LUT R2, R0, 0x9, R11, 0xfe, !PT ;  /* 0x0000000900027812 */ /* 0x000fe400078efe0b */
[----:B------:R-:W-:Y:S02]  /*9900*/  FSEL R85, R85, -INF , !P2 ;  /* 0xff80000055557808 */ /* 0x000fe40005000000 */
[----:B------:R-:W-:Y:S01]  /*9910*/  FSEL R101, R101, -INF , !P4 ;  /* 0xff80000065657808 */ /* 0x000fe20006000000 */
[----:B------:R-:W-:Y:S01]  /*9920*/  FMUL.FTZ R32, R32, c[0x0][0x2ec] ;  /* 0x0000bb0020207a20 */ /* 0x000fe20000410000 */
[----:B------:R-:W-:Y:S01]  /*9930*/  FSEL R88, R88, -INF , !P1 ;  /* 0xff80000058587808 */ /* 0x000fe20004800000 */
[----:B------:R-:W-:Y:S01]  /*9940*/  FMUL.FTZ R33, R33, c[0x0][0x2ec] ;  /* 0x0000bb0021217a20 */ /* 0x000fe20000410000 */
[----:B-----5:R-:W-:Y:S01]  /*9950*/  FSEL R105, R105, -INF , !P3 ;  /* 0xff80000069697808 */ /* 0x020fe20005800000 */
[----:B-1----:R-:W-:Y:S01]  /*9960*/  HMMA.16816.F32.BF16 R16, R4, R42, R24 ;  /* 0x0000002a0410723c */ /* 0x002fe20000041818 */
[----:B------:R-:W1:Y:S01]  /*9970*/  LDSM.16.M88.4 R40, [R134+0x3800] ;  /* 0x003800008628783b */ /* 0x000e620000000200 */
[----:B------:R-:W-:Y:S01]  /*9980*/  FMUL.FTZ R34, R34, c[0x0][0x2ec] ;  /* 0x0000bb0022227a20 */ /* 0x000fe20000410000 */
[----:B------:R-:W-:Y:S01]  /*9990*/  MUFU.TANH R57, R33 ;  /* 0x0000002100397308 */ /* 0x000fe20000002400 */
[----:B------:R-:W-:Y:S01]  /*99a0*/  FMUL.FTZ R35, R35, c[0x0][0x2ec] ;  /* 0x0000bb0023237a20 */ /* 0x000fe20000410000 */
[----:B------:R-:W-:-:S02]  /*99b0*/  ISETP.GE.AND P2, PT, R10, R9, PT ;  /* 0x000000090a00720c */ /* 0x000fc40003f46270 */
[-C--:B------:R-:W-:Y:S01]  /*99c0*/  ISETP.GE.AND P4, PT, R10, R8.reuse, PT ;  /* 0x000000080a00720c */ /* 0x080fe20003f86270 */
[----:B------:R-:W-:Y:S01]  /*99d0*/  HMMA.16816.F32.BF16 R24, R12, R54, RZ ;  /* 0x000000360c18723c */ /* 0x000fe200000418ff */
[C---:B------:R-:W-:Y:S02]  /*99e0*/  ISETP.GE.AND P1, PT, R2.reuse, R9, PT ;  /* 0x000000090200720c */ /* 0x040fe40003f26270 */
[----:B------:R-:W-:Y:S01]  /*99f0*/  MUFU.TANH R55, R32 ;  /* 0x0000002000377308 */ /* 0x000fe20000002400 */
[----:B------:R-:W-:Y:S02]  /*9a00*/  ISETP.GE.AND P3, PT, R2, R8, PT ;  /* 0x000000080200720c */ /* 0x000fe40003f66270 */
[C-C-:B------:R-:W-:Y:S02]  /*9a10*/  LOP3.LUT R10, R0.reuse, 0x10, R11.reuse, 0xfe, !PT ;  /* 0x00000010000a7812 */ /* 0x140fe400078efe0b */
[----:B---3--:R-:W-:Y:S01]  /*9a20*/  HMMA.16816.F32.BF16 R28, R4, R36, R28 ;  /* 0x00000024041c723c */ /* 0x008fe2000004181c */
[----:B------:R-:W-:-:S02]  /*9a30*/  LOP3.LUT R2, R0, 0x11, R11, 0xfe, !PT ;  /* 0x0000001100027812 */ /* 0x000fc400078efe0b */
[----:B------:R-:W-:Y:S01]  /*9a40*/  MUFU.TANH R162, R34 ;  /* 0x0000002200a27308 */ /* 0x000fe20000002400 */
[----:B------:R-:W-:Y:S02]  /*9a50*/  FSEL R87, R87, -INF , !P2 ;  /* 0xff80000057577808 */ /* 0x000fe40005000000 */
[----:B------:R-:W-:Y:S02]  /*9a60*/  FSEL R84, R84, -INF , !P1 ;  /* 0xff80000054547808 */ /* 0x000fe40004800000 */
[----:B------:R-:W-:Y:S01]  /*9a70*/  FMUL.FTZ R16, R16, c[0x0][0x2ec] ;  /* 0x0000bb0010107a20 */ /* 0x000fe20000410000 */
[----:B------:R-:W-:Y:S01]  /*9a80*/  FSEL R103, R103, -INF , !P3 ;  /* 0xff80000067677808 */ /* 0x000fe20005800000 */
[----:B------:R-:W-:Y:S01]  /*9a90*/  FMUL.FTZ R17, R17, c[0x0][0x2ec] ;  /* 0x0000bb0011117a20 */ /* 0x000fe20000410000 */
[----:B------:R-:W-:Y:S01]  /*9aa0*/  MUFU.TANH R186, R35 ;  /* 0x0000002300ba7308 */ /* 0x000fe20000002400 */
[----:B------:R-:W-:Y:S01]  /*9ab0*/  FMUL.FTZ R18, R18, c[0x0][0x2ec] ;  /* 0x0000bb0012127a20 */ /* 0x000fe20000410000 */
[-C--:B------:R-:W-:Y:S01]  /*9ac0*/  ISETP.GE.AND P2, PT, R10, R9.reuse, PT ;  /* 0x000000090a00720c */ /* 0x080fe20003f46270 */
[----:B------:R-:W-:Y:S01]  /*9ad0*/  FMUL.FTZ R19, R19, c[0x0][0x2ec] ;  /* 0x0000bb0013137a20 */ /* 0x000fe20000410000 */
[----:B------:R-:W-:-:S02]  /*9ae0*/  ISETP.GE.AND P1, PT, R2, R9, PT ;  /* 0x000000090200720c */ /* 0x000fc40003f26270 */
[-C--:B------:R-:W-:Y:S02]  /*9af0*/  ISETP.GE.AND P3, PT, R2, R8.reuse, PT ;  /* 0x000000080200720c */ /* 0x080fe40003f66270 */
[----:B------:R-:W3:Y:S01]  /*9b00*/  MUFU.TANH R56, R16 ;  /* 0x0000001000387308 */ /* 0x000ee20000002400 */
        /* <DEDUP_REMOVED lines=10> */
[CC--:B------:R-:W-:Y:S02]  /*9bb0*/  ISETP.GE.AND P2, PT, R2.reuse, R9.reuse, PT ;  /* 0x000000090200720c */ /* 0x0c0fe40003f46270 */
[----:B------:R-:W5:Y:S01]  /*9bc0*/  MUFU.TANH R161, R18 ;  /* 0x0000001200a17308 */ /* 0x000f620000002400 */
[----:B------:R-:W-:Y:S02]  /*9bd0*/  ISETP.GE.AND P1, PT, R2, R8, PT ;  /* 0x000000080200720c */ /* 0x000fe40003f26270 */
[----:B------:R-:W-:Y:S02]  /*9be0*/  LOP3.LUT R2, R0, 0x19, R11, 0xfe, !PT ;  /* 0x0000001900027812 */ /* 0x000fe400078efe0b */
[----:B------:R-:W-:Y:S02]  /*9bf0*/  FSEL R104, R104, -INF , !P4 ;  /* 0xff80000068687808 */ /* 0x000fe40006000000 */
[----:B------:R-:W-:Y:S01]  /*9c00*/  FSEL R109, R109, -INF , !P3 ;  /* 0xff8000006d6d7808 */ /* 0x000fe20005800000 */
[----:B------:R1:W1:Y:S01]  /*9c10*/  MUFU.TANH R163, R19 ;  /* 0x0000001300a37308 */ /* 0x0002620000002400 */
[----:B------:R-:W-:-:S02]  /*9c20*/  ISETP.GE.AND P4, PT, R2, R9, PT ;  /* 0x000000090200720c */ /* 0x000fc40003f86270 */
[----:B------:R-:W-:Y:S02]  /*9c30*/  ISETP.GE.AND P3, PT, R2, R8, PT ;  /* 0x000000080200720c */ /* 0x000fe40003f66270 */
[C-C-:B------:R-:W-:Y:S02]  /*9c40*/  LOP3.LUT R2, R0.reuse, 0x20, R11.reuse, 0xfe, !PT ;  /* 0x0000002000027812 */ /* 0x140fe400078efe0b */
[----:B------:R-:W-:Y:S01]  /*9c50*/  LOP3.LUT R10, R0, 0x21, R11, 0xfe, !PT ;  /* 0x00000021000a7812 */ /* 0x000fe200078efe0b */
[----:B------:R-:W-:Y:S01]  /*9c60*/  MUFU.TANH R190, R30 ;  /* 0x0000001e00be7308 */ /* 0x000fe20000002400 */
[----:B------:R-:W-:Y:S02]  /*9c70*/  FSEL R81, R81, -INF , !P2 ;  /* 0xff80000051517808 */ /* 0x000fe40005000000 */
[----:B------:R-:W-:Y:S02]  /*9c80*/  FSEL R110, R110, -INF , !P1 ;  /* 0xff8000006e6e7808 */ /* 0x000fe40004800000 */
[----:B------:R-:W-:-:S02]  /*9c90*/  FSEL R78, R78, -INF , !P4 ;  /* 0xff8000004e4e7808 */ /* 0x000fc40006000000 */
[----:B------:R-:W-:Y:S01]  /*9ca0*/  FSEL R111, R111, -INF , !P3 ;  /* 0xff8000006f6f7808 */ /* 0x000fe20005800000 */
[----:B-1----:R-:W-:Y:S01]  /*9cb0*/  HMMA.16816.F32.BF16 R16, R4, R46, R24 ;  /* 0x0000002e0410723c */ /* 0x002fe20000041818 */
[----:B------:R-:W1:Y:S01]  /*9cc0*/  LDSM.16.M88.4 R44, [R173] ;  /* 0x00000000ad2c783b */ /* 0x000e620000000200 */
[----:B------:R-:W-:Y:S01]  /*9cd0*/  MUFU.TANH R22, R31 ;  /* 0x0000001f00167308 */ /* 0x000fe20000002400 */
[CC--:B------:R-:W-:Y:S02]  /*9ce0*/  ISETP.GE.AND P2, PT, R2.reuse, R9.reuse, PT ;  /* 0x000000090200720c */ /* 0x0c0fe40003f46270 */
[-C--:B------:R-:W-:Y:S02]  /*9cf0*/  ISETP.GE.AND P1, PT, R2, R8.reuse, PT ;  /* 0x000000080200720c */ /* 0x080fe40003f26270 */
[C---:B------:R-:W-:Y:S01]  /*9d00*/  ISETP.GE.AND P4, PT, R10.reuse, R9, PT ;  /* 0x000000090a00720c */ /* 0x040fe20003f86270 */
[----:B------:R-:W-:Y:S01]  /*9d10*/  HMMA.16816.F32.BF16 R24, R12, R50, RZ ;  /* 0x000000320c18723c */ /* 0x000fe200000418ff */
[----:B------:R-:W-:Y:S01]  /*9d20*/  ISETP.GE.AND P3, PT, R10, R8, PT ;  /* 0x000000080a00720c */ /* 0x000fe20003f66270 */
[----:B------:R-:W-:Y:S01]  /*9d30*/  MUFU.TANH R51, R28 ;  /* 0x0000001c00337308 */ /* 0x000fe20000002400 */
[----:B------:R-:W-:-:S02]  /*9d40*/  LOP3.LUT R2, R0, 0x28, R11, 0xfe, !PT ;  /* 0x0000002800027812 */ /* 0x000fc400078efe0b */
[--C-:B------:R-:W-:Y:S02]  /*9d50*/  LOP3.LUT R10, R0, 0x29, R11.reuse, 0xfe, !PT ;  /* 0x00000029000a7812 */ /* 0x100fe400078efe0b */
[----:B------:R-:W-:Y:S02]  /*9d60*/  FSEL R79, R79, -INF , !P2 ;  /* 0xff8000004f4f7808 */ /* 0x000fe40005000000 */
[----:B------:R-:W-:Y:S01]  /*9d70*/  FSEL R82, R82, -INF , !P4 ;  /* 0xff80000052527808 */ /* 0x000fe20006000000 */
[----:B------:R-:W-:Y:S01]  /*9d80*/  MUFU.TANH R50, R29 ;  /* 0x0000001d00327308 */ /* 0x000fe20000002400 */
[----:B------:R-:W-:Y:S02]  /*9d90*/  FSEL R113, R113, -INF , !P1 ;  /* 0xff80000071717808 */ /* 0x000fe40004800000 */
[----:B------:R-:W-:Y:S02]  /*9da0*/  FSEL R116, R116, -INF , !P3 ;  /* 0xff80000074747808 */ /* 0x000fe40005800000 */
[-C--:B------:R-:W-:Y:S01]  /*9db0*/  ISETP.GE.AND P2, PT, R2, R9.reuse, PT ;  /* 0x000000090200720c */ /* 0x080fe20003f46270 */
[----:B------:R-:W-:Y:S01]  /*9dc0*/  FMUL.FTZ R16, R16, c[0x0][0x2ec] ;  /* 0x0000bb0010107a20 */ /* 0x000fe20000410000 */
[-C--:B------:R-:W-:Y:S01]  /*9dd0*/  ISETP.GE.AND P4, PT, R2, R8.reuse, PT ;  /* 0x000000080200720c */ /* 0x080fe20003f86270 */
[----:B------:R-:W-:Y:S01]  /*9de0*/  FMUL.FTZ R17, R17, c[0x0][0x2ec] ;  /* 0x0000bb0011117a20 */ /* 0x000fe20000410000 */
[----:B------:R-:W-:Y:S01]  /*9df0*/  ISETP.GE.AND P1, PT, R10, R9, PT ;  /* 0x000000090a00720c */ /* 0x000fe20003f26270 */
[----:B------:R-:W-:Y:S01]  /*9e00*/  FMUL.FTZ R18, R18, c[0x0][0x2ec] ;  /* 0x0000bb0012127a20 */ /* 0x000fe20000410000 */
[----:B------:R-:W-:Y:S01]  /*9e10*/  MUFU.TANH R52, R16 ;  /* 0x0000001000347308 */ /* 0x000fe20000002400 */
[----:B------:R-:W-:Y:S01]  /*9e20*/  FMUL.FTZ R19, R19, c[0x0][0x2ec] ;  /* 0x0000bb0013137a20 */ /* 0x000fe20000410000 */
[----:B------:R-:W-:Y:S01]  /*9e30*/  ISETP.GE.AND P3, PT, R10, R8, PT ;  /* 0x000000080a00720c */ /* 0x000fe20003f66270 */
[----:B------:R-:W-:Y:S01]  /*9e40*/  HMMA.16816.F32.BF16 R32, R4, R38, R24 ;  /* 0x000000260420723c */ /* 0x000fe20000041818 */
[----:B------:R-:W1:Y:S01]  /*9e50*/  LDSM.16.M88.4 R36, [R134+0x3c00] ;  /* 0x003c00008624783b */ /* 0x000e620000000200 */
[----:B------:R-:W-:-:S02]  /*9e60*/  LOP3.LUT R2, R0, 0x30, R11, 0xfe, !PT ;  /* 0x0000003000027812 */ /* 0x000fc400078efe0b */
[----:B------:R-:W-:Y:S01]  /*9e70*/  LOP3.LUT R10, R0, 0x31, R11, 0xfe, !PT ;  /* 0x00000031000a7812 */ /* 0x000fe200078efe0b */
[----:B------:R-:W-:Y:S01]  /*9e80*/  MUFU.TANH R53, R17 ;  /* 0x0000001100357308 */ /* 0x000fe20000002400 */
[----:B------:R-:W-:Y:S02]  /*9e90*/  FSEL R80, R80, -INF , !P2 ;  /* 0xff80000050507808 */ /* 0x000fe40005000000 */
[----:B------:R-:W-:Y:S02]  /*9ea0*/  FSEL R118, R118, -INF , !P4 ;  /* 0xff80000076767808 */ /* 0x000fe40006000000 */
[----:B------:R-:W-:Y:S02]  /*9eb0*/  FSEL R76, R76, -INF , !P1 ;  /* 0xff8000004c4c7808 */ /* 0x000fe40004800000 */
[C---:B------:R-:W-:Y:S01]  /*9ec0*/  ISETP.GE.AND P2, PT, R2.reuse, R9, PT ;  /* 0x000000090200720c */ /* 0x040fe20003f46270 */
[----:B------:R-:W1:Y:S01]  /*9ed0*/  MUFU.TANH R185, R18 ;  /* 0x0000001200b97308 */ /* 0x000e620000002400 */
[----:B------:R-:W-:-:S02]  /*9ee0*/  ISETP.GE.AND P4, PT, R2, R8, PT ;  /* 0x000000080200720c */ /* 0x000fc40003f86270 */
[-C--:B------:R-:W-:Y:S02]  /*9ef0*/  ISETP.GE.AND P1, PT, R10, R9.reuse, PT ;  /* 0x000000090a00720c */ /* 0x080fe40003f26270 */
[----:B------:R-:W-:Y:S02]  /*9f00*/  LOP3.LUT R2, R0, 0x38, R11, 0xfe, !PT ;  /* 0x0000003800027812 */ /* 0x000fe400078efe0b */
[----:B------:R-:W-:Y:S01]  /*9f10*/  FSEL R115, R115, -INF , !P3 ;  /* 0xff80000073737808 */ /* 0x000fe20005800000 */
[----:B------:R2:W1:Y:S01]  /*9f20*/  MUFU.TANH R188, R19 ;  /* 0x0000001300bc7308 */ /* 0x0004620000002400 */
[----:B------:R-:W-:Y:S02]  /*9f30*/  FSEL R75, R75, -INF , !P2 ;  /* 0xff8000004b4b7808 */ /* 0x000fe40005000000 */
[----:B------:R-:W-:Y:S01]  /*9f40*/  FMUL.FTZ R32, R32, c[0x0][0x2ec] ;  /* 0x0000bb0020207a20 */ /* 0x000fe20000410000 */
[----:B------:R-:W-:Y:S01]  /*9f50*/  FSEL R77, R77, -INF , !P1 ;  /* 0xff8000004d4d7808 */ /* 0x000fe20004800000 */
[----:B------:R-:W-:Y:S01]  /*9f60*/  FMUL.FTZ R33, R33, c[0x0][0x2ec] ;  /* 0x0000bb0021217a20 */ /* 0x000fe20000410000 */
[----:B------:R-:W-:Y:S01]  /*9f70*/  ISETP.GE.AND P3, PT, R10, R8, PT ;  /* 0x000000080a00720c */ /* 0x000fe20003f66270 */
[----:B------:R-:W-:Y:S01]  /*9f80*/  FMUL.FTZ R34, R34, c[0x0][0x2ec] ;  /* 0x0000bb0022227a20 */ /* 0x000fe20000410000 */
[----:B------:R-:W-:Y:S01]  /*9f90*/  MUFU.TANH R49, R32 ;  /* 0x0000002000317308 */ /* 0x000fe20000002400 */
[----:B------:R-:W-:Y:S01]  /*9fa0*/  FMUL.FTZ R35, R35, c[0x0][0x2ec] ;  /* 0x0000bb0023237a20 */ /* 0x000fe20000410000 */
[----:B------:R-:W-:-:S02]  /*9fb0*/  ISETP.GE.AND P2, PT, R2, R9, PT ;  /* 0x000000090200720c */ /* 0x000fc40003f46270 */
[-C--:B------:R-:W-:Y:S02]  /*9fc0*/  ISETP.GE.AND P1, PT, R2, R8.reuse, PT ;  /* 0x000000080200720c */ /* 0x080fe40003f26270 */
[--C-:B------:R-:W-:Y:S01]  /*9fd0*/  LOP3.LUT R2, R0, 0x39, R11.reuse, 0xfe, !PT ;  /* 0x0000003900027812 */ /* 0x100fe200078efe0b */
[----:B--2---:R-:W-:Y:S01]  /*9fe0*/  HMMA.16816.F32.BF16 R16, R12, R40, RZ ;  /* 0x000000280c10723c */ /* 0x004fe200000418ff */
[----:B------:R-:W2:Y:S01]  /*9ff0*/  MUFU.TANH R48, R33 ;  /* 0x0000002100307308 */ /* 0x000ea20000002400 */
[----:B------:R-:W-:Y:S02]  /*a000*/  FSEL R117, R117, -INF , !P4 ;  /* 0xff80000075757808 */ /* 0x000fe40006000000 */
[----:B------:R-:W-:Y:S02]  /*a010*/  FSEL R122, R122, -INF , !P3 ;  /* 0xff8000007a7a7808 */ /* 0x000fe40005800000 */
[C---:B------:R-:W-:Y:S02]  /*a020*/  ISETP.GE.AND P4, PT, R2.reuse, R9, PT ;  /* 0x000000090200720c */ /* 0x040fe40003f86270 */
[----:B------:R-:W-:Y:S01]  /*a030*/  ISETP.GE.AND P3, PT, R2, R8, PT ;  /* 0x000000080200720c */ /* 0x000fe20003f66270 */
[----:B------:R-:W-:Y:S01]  /*a040*/  MUFU.TANH R191, R34 ;  /* 0x0000002200bf7308 */ /* 0x000fe20000002400 */
[----:B------:R-:W-:-:S02]  /*a050*/  LOP3.LUT R2, R0, 0x40, R11, 0xfe, !PT ;  /* 0x0000004000027812 */ /* 0x000fc400078efe0b */
[----:B------:R-:W-:Y:S02]  /*a060*/  FSEL R74, R74, -INF , !P2 ;  /* 0xff8000004a4a7808 */ /* 0x000fe40005000000 */
[----:B------:R-:W-:Y:S02]  /*a070*/  FSEL R124, R124, -INF , !P1 ;  /* 0xff8000007c7c7808 */ /* 0x000fe40004800000 */
[C---:B------:R-:W-:Y:S01]  /*a080*/  ISETP.GE.AND P2, PT, R2.reuse, R9, PT ;  /* 0x000000090200720c */ /* 0x040fe20003f46270 */
[----:B------:R2:W-:Y:S01]  /*a090*/  MUFU.TANH R194, R35 ;  /* 0x0000002300c27308 */ /* 0x0005e20000002400 */
[----:B------:R-:W-:Y:S02]  /*a0a0*/  ISETP.GE.AND P1, PT, R2, R8, PT ;  /* 0x000000080200720c */ /* 0x000fe40003f26270 */
[----:B------:R-:W-:Y:S02]  /*a0b0*/  LOP3.LUT R2, R0, 0x41, R11, 0xfe, !PT ;  /* 0x0000004100027812 */ /* 0x000fe400078efe0b */
[----:B------:R-:W-:-:S02]  /*a0c0*/  FSEL R73, R73, -INF , !P4 ;  /* 0xff80000049497808 */ /* 0x000fc40006000000 */
[----:B-1----:R-:W-:Y:S01]  /*a0d0*/  HMMA.16816.F32.BF16 R24, R4, R44, R16 ;  /* 0x0000002c0418723c */ /* 0x002fe20000041810 */
[----:B------:R-:W-:Y:S02]  /*a0e0*/  FSEL R121, R121, -INF , !P3 ;  /* 0xff80000079797808 */ /* 0x000fe40005800000 */
[C---:B------:R-:W-:Y:S02]  /*a0f0*/  ISETP.GE.AND P4, PT, R2.reuse, R9, PT ;  /* 0x000000090200720c */ /* 0x040fe40003f86270 */
[----:B------:R-:W-:Y:S02]  /*a100*/  ISETP.GE.AND P3, PT, R2, R8, PT ;  /* 0x000000080200720c */ /* 0x000fe40003f66270 */
[C-C-:B------:R-:W-:Y:S01]  /*a110*/  LOP3.LUT R10, R0.reuse, 0x48, R11.reuse, 0xfe, !PT ;  /* 0x00000048000a7812 */ /* 0x140fe200078efe0b */
[----:B------:R-:W-:Y:S01]  /*a120*/  HMMA.16816.F32.BF16 R16, R12, R42, RZ ;  /* 0x0000002a0c10723c */ /* 0x000fe200000418ff */
[----:B------:R-:W1:Y:S01]  /*a130*/  LDSM.16.M88.4 R40, [R172] ;  /* 0x00000000ac28783b */ /* 0x000e620000000200 */
[----:B------:R-:W-:-:S02]  /*a140*/  LOP3.LUT R2, R0, 0x49, R11, 0xfe, !PT ;  /* 0x0000004900027812 */ /* 0x000fc400078efe0b */
[----:B------:R-:W-:Y:S01]  /*a150*/  FSEL R68, R68, -INF , !P2 ;  /* 0xff80000044447808 */ /* 0x000fe20005000000 */
[----:B--2---:R-:W-:Y:S01]  /*a160*/  LDSM.16.M88.4 R32, [R171] ;  /* 0x00000000ab20783b */ /* 0x004fe20000000200 */
[----:B------:R-:W-:Y:S02]  /*a170*/  FSEL R72, R72, -INF , !P4 ;  /* 0xff80000048487808 */ /* 0x000fe40006000000 */
[----:B------:R-:W-:Y:S02]  /*a180*/  FSEL R123, R123, -INF , !P1 ;  /* 0xff8000007b7b7808 */ /* 0x000fe40004800000 */
[----:B------:R-:W-:Y:S02]  /*a190*/  FSEL R127, R127, -INF , !P3 ;  /* 0xff8000007f7f7808 */ /* 0x000fe40005800000 */
[C---:B------:R-:W-:Y:S02]  /*a1a0*/  ISETP.GE.AND P2, PT, R10.reuse, R9, PT ;  /* 0x000000090a00720c */ /* 0x040fe40003f46270 */
[----:B------:R-:W-:-:S02]  /*a1b0*/  ISETP.GE.AND P4, PT, R10, R8, PT ;  /* 0x000000080a00720c */ /* 0x000fc40003f86270 */
[----:B------:R-:W-:Y:S01]  /*a1c0*/  FMUL.FTZ R24, R24, c[0x0][0x2ec] ;  /* 0x0000bb0018187a20 */ /* 0x000fe20000410000 */
[C---:B------:R-:W-:Y:S01]  /*a1d0*/  ISETP.GE.AND P1, PT, R2.reuse, R9, PT ;  /* 0x000000090200720c */ /* 0x040fe20003f26270 */
[----:B------:R-:W-:Y:S01]  /*a1e0*/  FMUL.FTZ R25, R25, c[0x0][0x2ec] ;  /* 0x0000bb0019197a20 */ /* 0x000fe20000410000 */
[----:B------:R-:W-:Y:S01]  /*a1f0*/  ISETP.GE.AND P3, PT, R2, R8, PT ;  /* 0x000000080200720c */ /* 0x000fe20003f66270 */
[----:B------:R-:W-:Y:S01]  /*a200*/  FMUL.FTZ R26, R26, c[0x0][0x2ec] ;  /* 0x0000bb001a1a7a20 */ /* 0x000fe20000410000 */
[----:B------:R-:W-:Y:S01]  /*a210*/  MUFU.TANH R189, R24 ;  /* 0x0000001800bd7308 */ /* 0x000fe20000002400 */
[----:B------:R-:W-:Y:S01]  /*a220*/  FMUL.FTZ R27, R27, c[0x0][0x2ec] ;  /* 0x0000bb001b1b7a20 */ /* 0x000fe20000410000 */
[C-C-:B------:R-:W-:Y:S01]  /*a230*/  LOP3.LUT R10, R0.reuse, 0x50, R11.reuse, 0xfe, !PT ;  /* 0x00000050000a7812 */ /* 0x140fe200078efe0b */
[----:B------:R-:W-:Y:S01]  /*a240*/  HMMA.16816.F32.BF16 R28, R4, R46, R16 ;  /* 0x0000002e041c723c */ /* 0x000fe20000041810 */
[----:B------:R-:W2:Y:S01]  /*a250*/  LDSM.16.M88.4 R44, [R134+0x4000] ;  /* 0x00400000862c783b */ /* 0x000ea20000000200 */
[----:B------:R-:W-:-:S02]  /*a260*/  LOP3.LUT R2, R0, 0x51, R11, 0xfe, !PT ;  /* 0x0000005100027812 */ /* 0x000fc400078efe0b */
[----:B------:R-:W-:Y:S01]  /*a270*/  FSEL R69, R69, -INF , !P2 ;  /* 0xff80000045457808 */ /* 0x000fe20005000000 */
[----:B------:R-:W1:Y:S01]  /*a280*/  MUFU.TANH R21, R25 ;  /* 0x0000001900157308 */ /* 0x000e620000002400 */
[----:B------:R-:W-:Y:S02]  /*a290*/  FSEL R129, R129, -INF , !P4 ;  /* 0xff80000081817808 */ /* 0x000fe40006000000 */
[----:B------:R-:W-:Y:S01]  /*a2a0*/  HMMA.16816.F32.BF16 R16, R12, R36, RZ ;  /* 0x000000240c10723c */ /* 0x000fe200000418ff */
[----:B------:R-:W-:Y:S02]  /*a2b0*/  FSEL R71, R71, -INF , !P1 ;  /* 0xff80000047477808 */ /* 0x000fe40004800000 */
[----:B------:R-:W-:Y:S02]  /*a2c0*/  FSEL R130, R130, -INF , !P3 ;  /* 0xff80000082827808 */ /* 0x000fe40005800000 */
[----:B------:R-:W1:Y:S01]  /*a2d0*/  MUFU.TANH R159, R26 ;  /* 0x0000001a009f7308 */ /* 0x000e620000002400 */
[----:B------:R-:W-:-:S02]  /*a2e0*/  ISETP.GE.AND P2, PT, R10, R9, PT ;  /* 0x000000090a00720c */ /* 0x000fc40003f46270 */
[-C--:B------:R-:W-:Y:S02]  /*a2f0*/  ISETP.GE.AND P4, PT, R10, R8.reuse, PT ;  /* 0x000000080a00720c */ /* 0x080fe40003f86270 */
[C---:B------:R-:W-:Y:S02]  /*a300*/  ISETP.GE.AND P1, PT, R2.reuse, R9, PT ;  /* 0x000000090200720c */ /* 0x040fe40003f26270 */
[----:B------:R-:W-:Y:S01]  /*a310*/  ISETP.GE.AND P3, PT, R2, R8, PT ;  /* 0x000000080200720c */ /* 0x000fe20003f66270 */
[----:B------:R1:W1:Y:S01]  /*a320*/  MUFU.TANH R184, R27 ;  /* 0x0000001b00b87308 */ /* 0x0002620000002400 */
[--C-:B------:R-:W-:Y:S02]  /*a330*/  LOP3.LUT R10, R0, 0x58, R11.reuse, 0xfe, !PT ;  /* 0x00000058000a7812 */ /* 0x100fe400078efe0b */
[----:B------:R-:W-:Y:S01]  /*a340*/  FMUL.FTZ R28, R28, c[0x0][0x2ec] ;  /* 0x0000bb001c1c7a20 */ /* 0x000fe20000410000 */
[----:B------:R-:W-:Y:S01]  /*a350*/  LOP3.LUT R2, R0, 0x59, R11, 0xfe, !PT ;  /* 0x0000005900027812 */ /* 0x000fe200078efe0b */
[----:B------:R-:W-:Y:S01]  /*a360*/  FMUL.FTZ R29, R29, c[0x0][0x2ec] ;  /* 0x0000bb001d1d7a20 */ /* 0x000fe20000410000 */
[----:B------:R-:W-:Y:S01]  /*a370*/  FSEL R67, R67, -INF , !P2 ;  /* 0xff80000043437808 */ /* 0x000fe20005000000 */
[----:B------:R-:W-:Y:S01]  /*a380*/  FMUL.FTZ R30, R30, c[0x0][0x2ec] ;  /* 0x0000bb001e1e7a20 */ /* 0x000fe20000410000 */
[----:B------:R-:W2:Y:S01]  /*a390*/  MUFU.TANH R157, R28 ;  /* 0x0000001c009d7308 */ /* 0x000ea20000002400 */
[----:B------:R-:W-:Y:S01]  /*a3a0*/  FMUL.FTZ R31, R31, c[0x0][0x2ec] ;  /* 0x0000bb001f1f7a20 */ /* 0x000fe20000410000 */
[----:B------:R-:W-:-:S02]  /*a3b0*/  FSEL R66, R66, -INF , !P1 ;  /* 0xff80000042427808 */ /* 0x000fc40004800000 */
[----:B------:R-:W-:Y:S02]  /*a3c0*/  FSEL R128, R128, -INF , !P4 ;  /* 0xff80000080807808 */ /* 0x000fe40006000000 */
[----:B------:R-:W-:Y:S01]  /*a3d0*/  FSEL R131, R131, -INF , !P3 ;  /* 0xff80000083837808 */ /* 0x000fe20005800000 */
[----:B-1----:R-:W-:Y:S01]  /*a3e0*/  HMMA.16816.F32.BF16 R24, R4, R40, R16 ;  /* 0x000000280418723c */ /* 0x002fe20000041810 */
[----:B------:R-:W-:Y:S01]  /*a3f0*/  MUFU.TANH R187, R29 ;  /* 0x0000001d00bb7308 */ /* 0x000fe20000002400 */
[CC--:B------:R-:W-:Y:S02]  /*a400*/  ISETP.GE.AND P2, PT, R10.reuse, R9.reuse, PT ;  /* 0x000000090a00720c */ /* 0x0c0fe40003f46270 */
[-C--:B------:R-:W-:Y:S02]  /*a410*/  ISETP.GE.AND P1, PT, R10, R8.reuse, PT ;  /* 0x000000080a00720c */ /* 0x080fe40003f26270 */
[C---:B------:R-:W-:Y:S02]  /*a420*/  ISETP.GE.AND P4, PT, R2.reuse, R9, PT ;  /* 0x000000090200720c */ /* 0x040fe40003f86270 */
[----:B------:R-:W-:Y:S01]  /*a430*/  HMMA.16816.F32.BF16 R16, R12, R38, RZ ;  /* 0x000000260c10723c */ /* 0x000fe200000418ff */
[----:B------:R-:W1:Y:S01]  /*a440*/  MUFU.TANH R126, R30 ;  /* 0x0000001e007e7308 */ /* 0x000e620000002400 */
[----:B------:R-:W-:Y:S01]  /*a450*/  LDSM.16.M88.4 R36, [R134+0x4800] ;  /* 0x004800008624783b */ /* 0x000fe20000000200 */
[----:B------:R-:W-:-:S02]  /*a460*/  ISETP.GE.AND P3, PT, R2, R8, PT ;  /* 0x000000080200720c */ /* 0x000fc40003f66270 */
[--C-:B------:R-:W-:Y:S02]  /*a470*/  LOP3.LUT R2, R0, 0x60, R11.reuse, 0xfe, !PT ;  /* 0x0000006000027812 */ /* 0x100fe400078efe0b */
[----:B------:R-:W-:Y:S02]  /*a480*/  FSEL R64, R64, -INF , !P2 ;  /* 0xff80000040407808 */ /* 0x000fe40005000000 */
[----:B------:R1:W1:Y:S01]  /*a490*/  MUFU.TANH R153, R31 ;  /* 0x0000001f00997308 */ /* 0x0002620000002400 */
[----:B------:R-:W-:Y:S02]  /*a4a0*/  FSEL R133, R133, -INF , !P1 ;  /* 0xff80000085857808 */ /* 0x000fe40004800000 */
[CC--:B------:R-:W-:Y:S02]  /*a4b0*/  ISETP.GE.AND P2, PT, R2.reuse, R9.reuse, PT ;  /* 0x000000090200720c */ /* 0x0c0fe40003f46270 */
[----:B------:R-:W-:Y:S02]  /*a4c0*/  ISETP.GE.AND P1, PT, R2, R8, PT ;  /* 0x000000080200720c */ /* 0x000fe40003f26270 */
[----:B------:R-:W-:Y:S01]  /*a4d0*/  FMUL.FTZ R24, R24, c[0x0][0x2ec] ;  /* 0x0000bb0018187a20 */ /* 0x000fe20000410000 */
[----:B------:R-:W-:Y:S01]  /*a4e0*/  LOP3.LUT R2, R0, 0x61, R11, 0xfe, !PT ;  /* 0x0000006100027812 */ /* 0x000fe200078efe0b */
[----:B------:R-:W-:Y:S01]  /*a4f0*/  FMUL.FTZ R25, R25, c[0x0][0x2ec] ;  /* 0x0000bb0019197a20 */ /* 0x000fe20000410000 */
[----:B------:R-:W-:Y:S01]  /*a500*/  FSEL R65, R65, -INF , !P4 ;  /* 0xff80000041417808 */ /* 0x000fe20006000000 */
[----:B------:R-:W-:Y:S01]  /*a510*/  FMUL.FTZ R26, R26, c[0x0][0x2ec] ;  /* 0x0000bb001a1a7a20 */ /* 0x000fe20000410000 */
[----:B------:R-:W3:Y:S01]  /*a520*/  MUFU.TANH R120, R24 ;  /* 0x0000001800787308 */ /* 0x000ee20000002400 */
[----:B------:R-:W-:Y:S01]  /*a530*/  FMUL.FTZ R27, R27, c[0x0][0x2ec] ;  /* 0x0000bb001b1b7a20 */ /* 0x000fe20000410000 */
[----:B------:R-:W-:Y:S01]  /*a540*/  FSEL R152, R152, -INF , !P3 ;  /* 0xff80000098987808 */ /* 0x000fe20005800000 */
[----:B-1----:R-:W-:Y:S01]  /*a550*/  HMMA.16816.F32.BF16 R28, R4, R42, R16 ;  /* 0x0000002a041c723c */ /* 0x002fe20000041810 */
[----:B------:R-:W1:Y:S01]  /*a560*/  LDSM.16.M88.4 R40, [R134+0x4400] ;  /* 0x004400008628783b */ /* 0x000e620000000200 */
[----:B------:R-:W-:-:S03]  /*a570*/  ISETP.GE.AND P4, PT, R2, R9, PT ;  /* 0x000000090200720c */ /* 0x000fc60003f86270 */
[----:B------:R-:W1:Y:S01]  /*a580*/  MUFU.TANH R114, R25 ;  /* 0x0000001900727308 */ /* 0x000e620000002400 */
[----:B------:R-:W-:Y:S02]  /*a590*/  ISETP.GE.AND P3, PT, R2, R8, PT ;  /* 0x000000080200720c */ /* 0x000fe40003f66270 */
[C-C-:B------:R-:W-:Y:S01]  /*a5a0*/  LOP3.LUT R2, R0.reuse, 0x68, R11.reuse, 0xfe, !PT ;  /* 0x0000006800027812 */ /* 0x140fe200078efe0b */
[----:B--2---:R-:W-:Y:S01]  /*a5b0*/  HMMA.16816.F32.BF16 R16, R12, R44, RZ ;  /* 0x0000002c0c10723c */ /* 0x004fe200000418ff */
[----:B------:R-:W-:Y:S02]  /*a5c0*/  LOP3.LUT R10, R0, 0x69, R11, 0xfe, !PT ;  /* 0x00000069000a7812 */ /* 0x000fe400078efe0b */
[----:B------:R-:W-:Y:S01]  /*a5d0*/  FSEL R61, R61, -INF , !P2 ;  /* 0xff8000003d3d7808 */ /* 0x000fe20005000000 */
[----:B------:R-:W2:Y:S01]  /*a5e0*/  MUFU.TANH R125, R26 ;  /* 0x0000001a007d7308 */ /* 0x000ea20000002400 */
[----:B------:R-:W-:Y:S02]  /*a5f0*/  FSEL R63, R63, -INF , !P4 ;  /* 0xff8000003f3f7808 */ /* 0x000fe40006000000 */
[----:B------:R-:W-:-:S02]  /*a600*/  FSEL R132, R132, -INF , !P1 ;  /* 0xff80000084847808 */ /* 0x000fc40004800000 */
[----:B------:R-:W-:Y:S02]  /*a610*/  FSEL R154, R154, -INF , !P3 ;  /* 0xff8000009a9a7808 */ /* 0x000fe40005800000 */
[CC--:B------:R-:W-:Y:S01]  /*a620*/  ISETP.GE.AND P2, PT, R2.reuse, R9.reuse, PT ;  /* 0x000000090200720c */ /* 0x0c0fe20003f46270 */
[----:B------:R2:W1:Y:S01]  /*a630*/  MUFU.TANH R119, R27 ;  /* 0x0000001b00777308 */ /* 0x0004620000002400 */
[-C--:B------:R-:W-:Y:S02]  /*a640*/  ISETP.GE.AND P4, PT, R2, R8.reuse, PT ;  /* 0x000000080200720c */ /* 0x080fe40003f86270 */
[----:B------:R-:W-:Y:S01]  /*a650*/  ISETP.GE.AND P1, PT, R10, R9, PT ;  /* 0x000000090a00720c */ /* 0x000fe20003f26270 */
[----:B------:R-:W-:Y:S01]  /*a660*/  FMUL.FTZ R28, R28, c[0x0][0x2ec] ;  /* 0x0000bb001c1c7a20 */ /* 0x000fe20000410000 */
[----:B------:R-:W-:Y:S01]  /*a670*/  ISETP.GE.AND P3, PT, R10, R8, PT ;  /* 0x000000080a00720c */ /* 0x000fe20003f66270 */
[----:B------:R-:W-:Y:S01]  /*a680*/  FMUL.FTZ R29, R29, c[0x0][0x2ec] ;  /* 0x0000bb001d1d7a20 */ /* 0x000fe20000410000 */
[--C-:B------:R-:W-:Y:S01]  /*a690*/  LOP3.LUT R2, R0, 0x70, R11.reuse, 0xfe, !PT ;  /* 0x0000007000027812 */ /* 0x100fe200078efe0b */
[----:B------:R-:W-:Y:S01]  /*a6a0*/  FMUL.FTZ R30, R30, c[0x0][0x2ec] ;  /* 0x0000bb001e1e7a20 */ /* 0x000fe20000410000 */
[----:B------:R-:W1:Y:S01]  /*a6b0*/  MUFU.TANH R108, R28 ;  /* 0x0000001c006c7308 */ /* 0x000e620000002400 */
[----:B------:R-:W-:Y:S01]  /*a6c0*/  FMUL.FTZ R31, R31, c[0x0][0x2ec] ;  /* 0x0000bb001f1f7a20 */ /* 0x000fe20000410000 */
[----:B------:R-:W-:-:S02]  /*a6d0*/  LOP3.LUT R10, R0, 0x71, R11, 0xfe, !PT ;  /* 0x00000071000a7812 */ /* 0x000fc400078efe0b */
[----:B------:R-:W-:Y:S02]  /*a6e0*/  FSEL R59, R59, -INF , !P2 ;  /* 0xff8000003b3b7808 */ /* 0x000fe40005000000 */
[----:B------:R-:W-:Y:S01]  /*a6f0*/  FSEL R155, R155, -INF , !P4 ;  /* 0xff8000009b9b7808 */ /* 0x000fe20006000000 */
[----:B--2---:R-:W-:Y:S01]  /*a700*/  HMMA.16816.F32.BF16 R24, R4, R32, R16 ;  /* 0x000000200418723c */ /* 0x004fe20000041810 */
[----:B------:R-:W-:Y:S01]  /*a710*/  MUFU.TANH R112, R29 ;  /* 0x0000001d00707308 */ /* 0x000fe20000002400 */
[----:B------:R-:W-:Y:S02]  /*a720*/  FSEL R58, R58, -INF , !P1 ;  /* 0xff8000003a3a7808 */ /* 0x000fe40004800000 */
[CC--:B------:R-:W-:Y:S02]  /*a730*/  ISETP.GE.AND P2, PT, R2.reuse, R9.reuse, PT ;  /* 0x000000090200720c */ /* 0x0c0fe40003f46270 */
[----:B------:R-:W-:Y:S02]  /*a740*/  ISETP.GE.AND P4, PT, R2, R8, PT ;  /* 0x000000080200720c */ /* 0x000fe40003f86270 */
[----:B------:R-:W-:Y:S01]  /*a750*/  HMMA.16816.F32.BF16 R16, R12, R46, RZ ;  /* 0x0000002e0c10723c */ /* 0x000fe200000418ff */
[----:B------:R-:W2:Y:S01]  /*a760*/  LDSM.16.M88.4 R44, [R170] ;  /* 0x00000000aa2c783b */ /* 0x000ea20000000200 */
[----:B------:R-:W1:Y:S01]  /*a770*/  MUFU.TANH R99, R30 ;  /* 0x0000001e00637308 */ /* 0x000e620000002400 */
[----:B------:R-:W-:-:S02]  /*a780*/  ISETP.GE.AND P1, PT, R10, R9, PT ;  /* 0x000000090a00720c */ /* 0x000fc40003f26270 */
[--C-:B------:R-:W-:Y:S02]  /*a790*/  LOP3.LUT R2, R0, 0x78, R11.reuse, 0xfe, !PT ;  /* 0x0000007800027812 */ /* 0x100fe400078efe0b */
[----:B----4-:R-:W-:Y:S02]  /*a7a0*/  FSEL R158, R158, -INF , !P3 ;  /* 0xff8000009e9e7808 */ /* 0x010fe40005800000 */
[----:B------:R-:W-:Y:S01]  /*a7b0*/  FSEL R60, R60, -INF , !P2 ;  /* 0xff8000003c3c7808 */ /* 0x000fe20005000000 */
[----:B------:R4:W1:Y:S01]  /*a7c0*/  MUFU.TANH R106, R31 ;  /* 0x0000001f006a7308 */ /* 0x0008620000002400 */
[----:B------:R-:W-:Y:S02]  /*a7d0*/  FSEL R62, R62, -INF , !P1 ;  /* 0xff8000003e3e7808 */ /* 0x000fe40004800000 */
[-C--:B------:R-:W-:Y:S02]  /*a7e0*/  ISETP.GE.AND P3, PT, R10, R8.reuse, PT ;  /* 0x000000080a00720c */ /* 0x080fe40003f66270 */
[----:B------:R-:W-:Y:S01]  /*a7f0*/  ISETP.GE.AND P2, PT, R2, R9, PT ;  /* 0x000000090200720c */ /* 0x000fe20003f46270 */
[----:B------:R-:W-:Y:S01]  /*a800*/  FMUL.FTZ R24, R24, c[0x0][0x2ec] ;  /* 0x0000bb0018187a20 */ /* 0x000fe20000410000 */
[----:B------:R-:W-:Y:S01]  /*a810*/  ISETP.GE.AND P1, PT, R2, R8, PT ;  /* 0x000000080200720c */ /* 0x000fe20003f26270 */
[----:B------:R-:W-:Y:S01]  /*a820*/  FMUL.FTZ R25, R25, c[0x0][0x2ec] ;  /* 0x0000bb0019197a20 */ /* 0x000fe20000410000 */
[--C-:B------:R-:W-:Y:S01]  /*a830*/  LOP3.LUT R10, R0, 0x79, R11.reuse, 0xfe, !PT ;  /* 0x00000079000a7812 */ /* 0x100fe200078efe0b */
[----:B------:R-:W-:Y:S01]  /*a840*/  FMUL.FTZ R26, R26, c[0x0][0x2ec] ;  /* 0x0000bb001a1a7a20 */ /* 0x000fe20000410000 */
[----:B------:R-:W-:Y:S01]  /*a850*/  MUFU.TANH R23, R24 ;  /* 0x0000001800177308 */ /* 0x000fe20000002400 */
[----:B------:R-:W-:Y:S01]  /*a860*/  FMUL.FTZ R27, R27, c[0x0][0x2ec] ;  /* 0x0000bb001b1b7a20 */ /* 0x000fe20000410000 */
[----:B------:R-:W-:-:S02]  /*a870*/  LOP3.LUT R2, R0, 0x80, R11, 0xfe, !PT ;  /* 0x0000008000027812 */ /* 0x000fc400078efe0b */
[----:B------:R-:W-:Y:S01]  /*a880*/  FSEL R156, R156, -INF , !P4 ;  /* 0xff8000009c9c7808 */ /* 0x000fe20006000000 */
[----:B----4-:R-:W-:Y:S01]  /*a890*/  HMMA.16816.F32.BF16 R28, R4, R34, R16 ;  /* 0x00000022041c723c */ /* 0x010fe20000041810 */
[----:B------:R-:W-:Y:S02]  /*a8a0*/  FSEL R160, R160, -INF , !P3 ;  /* 0xff800000a0a07808 */ /* 0x000fe40005800000 */
[----:B------:R-:W4:Y:S01]  /*a8b0*/  MUFU.TANH R97, R25 ;  /* 0x0000001900617308 */ /* 0x000f220000002400 */
[----:B---3--:R-:W-:Y:S02]  /*a8c0*/  FSEL R56, R56, -INF , !P2 ;  /* 0xff80000038387808 */ /* 0x008fe40005000000 */
[----:B-----5:R-:W-:Y:S02]  /*a8d0*/  FSEL R161, R161, -INF , !P1 ;  /* 0xff800000a1a17808 */ /* 0x020fe40004800000 */
[----:B-1----:R-:W-:Y:S01]  /*a8e0*/  HMMA.16816.F32.BF16 R16, R12, R40, RZ ;  /* 0x000000280c10723c */ /* 0x002fe200000418ff */
[----:B------:R-:W-:-:S02]  /*a8f0*/  ISETP.GE.AND P4, PT, R10, R9, PT ;  /* 0x000000090a00720c */ /* 0x000fc40003f86270 */
[----:B------:R-:W1:Y:S01]  /*a900*/  MUFU.TANH R100, R26 ;  /* 0x0000001a00647308 */ /* 0x000e620000002400 */
[-C--:B------:R-:W-:Y:S02]  /*a910*/  ISETP.GE.AND P3, PT, R10, R8.reuse, PT ;  /* 0x000000080a00720c */ /* 0x080fe40003f66270 */
[C---:B------:R-:W-:Y:S02]  /*a920*/  ISETP.GE.AND P2, PT, R2.reuse, R9, PT ;  /* 0x000000090200720c */ /* 0x040fe40003f46270 */
[----:B------:R-:W-:Y:S02]  /*a930*/  ISETP.GE.AND P1, PT, R2, R8, PT ;  /* 0x000000080200720c */ /* 0x000fe40003f26270 */
[----:B------:R-:W-:Y:S01]  /*a940*/  LOP3.LUT R2, R0, 0x81, R11, 0xfe, !PT ;  /* 0x0000008100027812 */ /* 0x000fe200078efe0b */
[----:B------:R2:W3:Y:S01]  /*a950*/  MUFU.TANH R98, R27 ;  /* 0x0000001b00627308 */ /* 0x0004e20000002400 */
[----:B------:R-:W-:Y:S02]  /*a960*/  FSEL R54, R54, -INF , !P4 ;  /* 0xff80000036367808 */ /* 0x000fe40006000000 */
[----:B------:R-:W-:-:S02]  /*a970*/  FSEL R163, R163, -INF , !P3 ;  /* 0xff800000a3a37808 */ /* 0x000fc40005800000 */
[-C--:B------:R-:W-:Y:S01]  /*a980*/  ISETP.GE.AND P4, PT, R2, R9.reuse, PT ;  /* 0x000000090200720c */ /* 0x080fe20003f86270 */
[----:B------:R-:W-:Y:S01]  /*a990*/  FMUL.FTZ R28, R28, c[0x0][0x2ec] ;  /* 0x0000bb001c1c7a20 */ /* 0x000fe20000410000 */
[-C--:B------:R-:W-:Y:S01]  /*a9a0*/  ISETP.GE.AND P3, PT, R2, R8.reuse, PT ;  /* 0x000000080200720c */ /* 0x080fe20003f66270 */
[----:B------:R-:W-:Y:S01]  /*a9b0*/  FMUL.FTZ R29, R29, c[0x0][0x2ec] ;  /* 0x0000bb001d1d7a20 */ /* 0x000fe20000410000 */
[----:B------:R-:W-:Y:S01]  /*a9c0*/  LOP3.LUT R2, R0, 0x88, R11, 0xfe, !PT ;  /* 0x0000008800027812 */ /* 0x000fe200078efe0b */
[----:B------:R-:W-:Y:S01]  /*a9d0*/  FMUL.FTZ R30, R30, c[0x0][0x2ec] ;  /* 0x0000bb001e1e7a20 */ /* 0x000fe20000410000 */
[----:B------:R-:W-:Y:S01]  /*a9e0*/  FSEL R55, R55, -INF , !P2 ;  /* 0xff80000037377808 */ /* 0x000fe20005000000 */
[----:B------:R-:W-:Y:S01]  /*a9f0*/  FMUL.FTZ R31, R31, c[0x0][0x2ec] ;  /* 0x0000bb001f1f7a20 */ /* 0x000fe20000410000 */
[----:B------:R-:W-:Y:S01]  /*aa00*/  FSEL R57, R57, -INF , !P4 ;  /* 0xff80000039397808 */ /* 0x000fe20006000000 */
[----:B------:R-:W-:Y:S01]  /*aa10*/  MUFU.TANH R95, R28 ;  /* 0x0000001c005f7308 */ /* 0x000fe20000002400 */
[C---:B------:R-:W-:Y:S01]  /*aa20*/  ISETP.GE.AND P2, PT, R2.reuse, R9, PT ;  /* 0x000000090200720c */ /* 0x040fe20003f46270 */
[----:B--2---:R-:W-:Y:S01]  /*aa30*/  HMMA.16816.F32.BF16 R24, R4, R44, R16 ;  /* 0x0000002c0418723c */ /* 0x004fe20000041810 */
[----:B------:R-:W-:-:S02]  /*aa40*/  ISETP.GE.AND P4, PT, R2, R8, PT ;  /* 0x000000080200720c */ /* 0x000fc40003f86270 */
[--C-:B------:R-:W-:Y:S02]  /*aa50*/  LOP3.LUT R2, R0, 0x89, R11.reuse, 0xfe, !PT ;  /* 0x0000008900027812 */ /* 0x100fe400078efe0b */
[----:B------:R-:W-:Y:S01]  /*aa60*/  FSEL R162, R162, -INF , !P1 ;  /* 0xff800000a2a27808 */ /* 0x000fe20004800000 */
[----:B------:R-:W-:Y:S01]  /*aa70*/  MUFU.TANH R96, R29 ;  /* 0x0000001d00607308 */ /* 0x000fe20000002400 */
[----:B------:R-:W-:Y:S01]  /*aa80*/  FSEL R186, R186, -INF , !P3 ;  /* 0xff800000baba7808 */ /* 0x000fe20005800000 */
[----:B------:R-:W-:Y:S01]  /*aa90*/  HMMA.16816.F32.BF16 R16, R12, R42, RZ ;  /* 0x0000002a0c10723c */ /* 0x000fe200000418ff */
[----:B------:R-:W2:Y:S01]  /*aaa0*/  LDSM.16.M88.4 R40, [R169] ;  /* 0x00000000a928783b */ /* 0x000ea20000000200 */
[C---:B------:R-:W-:Y:S02]  /*aab0*/  ISETP.GE.AND P1, PT, R2.reuse, R9, PT ;  /* 0x000000090200720c */ /* 0x040fe40003f26270 */
[----:B------:R-:W-:Y:S02]  /*aac0*/  ISETP.GE.AND P3, PT, R2, R8, PT ;  /* 0x000000080200720c */ /* 0x000fe40003f66270 */
[----:B------:R-:W5:Y:S01]  /*aad0*/  MUFU.TANH R90, R30 ;  /* 0x0000001e005a7308 */ /* 0x000f620000002400 */
[----:B------:R-:W-:-:S02]  /*aae0*/  LOP3.LUT R10, R0, 0x90, R11, 0xfe, !PT ;  /* 0x00000090000a7812 */ /* 0x000fc400078efe0b */
[--C-:B------:R-:W-:Y:S02]  /*aaf0*/  LOP3.LUT R2, R0, 0x91, R11.reuse, 0xfe, !PT ;  /* 0x0000009100027812 */ /* 0x100fe400078efe0b */
[----:B------:R-:W-:Y:S02]  /*ab00*/  FSEL R185, R185, -INF , !P4 ;  /* 0xff800000b9b97808 */ /* 0x000fe40006000000 */
[----:B------:R-:W-:Y:S01]  /*ab10*/  FSEL R53, R53, -INF , !P1 ;  /* 0xff80000035357808 */ /* 0x000fe20004800000 */
[----:B------:R2:W1:Y:S01]  /*ab20*/  MUFU.TANH R94, R31 ;  /* 0x0000001f005e7308 */ /* 0x0004620000002400 */
[----:B------:R-:W-:Y:S01]  /*ab30*/  FSEL R188, R188, -INF , !P3 ;  /* 0xff800000bcbc7808 */ /* 0x000fe20005800000 */
[----:B------:R-:W-:Y:S01]  /*ab40*/  FMUL.FTZ R24, R24, c[0x0][0x2ec] ;  /* 0x0000bb0018187a20 */ /* 0x000fe20000410000 */
[-C--:B------:R-:W-:Y:S01]  /*ab50*/  ISETP.GE.AND P4, PT, R10, R8.reuse, PT ;  /* 0x000000080a00720c */ /* 0x080fe20003f86270 */
[----:B------:R-:W-:Y:S01]  /*ab60*/  FMUL.FTZ R25, R25, c[0x0][0x2ec] ;  /* 0x0000bb0019197a20 */ /* 0x000fe20000410000 */
[----:B------:R-:W-:Y:S01]  /*ab70*/  ISETP.GE.AND P1, PT, R2, R9, PT ;  /* 0x000000090200720c */ /* 0x000fe20003f26270 */
[----:B------:R-:W-:Y:S01]  /*ab80*/  FMUL.FTZ R26, R26, c[0x0][0x2ec] ;  /* 0x0000bb001a1a7a20 */ /* 0x000fe20000410000 */
[----:B------:R-:W-:Y:S01]  /*ab90*/  ISETP.GE.AND P3, PT, R2, R8, PT ;  /* 0x000000080200720c */ /* 0x000fe20003f66270 */
[----:B------:R-:W-:Y:S01]  /*aba0*/  FMUL.FTZ R27, R27, c[0x0][0x2ec] ;  /* 0x0000bb001b1b7a20 */ /* 0x000fe20000410000 */
[----:B------:R-:W1:Y:S01]  /*abb0*/  MUFU.TANH R93, R24 ;  /* 0x00000018005d7308 */ /* 0x000e620000002400 */
[----:B------:R-:W-:Y:S01]  /*abc0*/  HMMA.16816.F32.BF16 R32, R4, R46, R16 ;  /* 0x0000002e0420723c */ /* 0x000fe20000041810 */
[----:B------:R-:W-:-:S02]  /*abd0*/  LOP3.LUT R2, R0, 0x99, R11, 0xfe, !PT ;  /* 0x0000009900027812 */ /* 0x000fc400078efe0b */
[----:B------:R-:W-:Y:S02]  /*abe0*/  FSEL R190, R190, -INF , !P4 ;  /* 0xff800000bebe7808 */ /* 0x000fe40006000000 */
[----:B------:R-:W-:Y:S02]  /*abf0*/  FSEL R195, R22, -INF , !P3 ;  /* 0xff80000016c37808 */ /* 0x000fe40005800000 */
[----:B------:R-:W1:Y:S01]  /*ac00*/  MUFU.TANH R91, R25 ;  /* 0x00000019005b7308 */ /* 0x000e620000002400 */
[----:B------:R-:W-:Y:S01]  /*ac10*/  HMMA.16816.F32.BF16 R16, R12, R36, RZ ;  /* 0x000000240c10723c */ /* 0x000fe200000418ff */
[C---:B------:R-:W-:Y:S02]  /*ac20*/  ISETP.GE.AND P4, PT, R2.reuse, R9, PT ;  /* 0x000000090200720c */ /* 0x040fe40003f86270 */
[----:B------:R-:W-:Y:S02]  /*ac30*/  ISETP.GE.AND P3, PT, R2, R8, PT ;  /* 0x000000080200720c */ /* 0x000fe40003f66270 */
[----:B------:R-:W-:-:S02]  /*ac40*/  LOP3.LUT R2, R0, 0xa1, R11, 0xfe, !PT ;  /* 0x000000a100027812 */ /* 0x000fc400078efe0b */
[----:B------:R-:W1:Y:S01]  /*ac50*/  MUFU.TANH R92, R26 ;  /* 0x0000001a005c7308 */ /* 0x000e620000002400 */
[----:B------:R-:W-:Y:S02]  /*ac60*/  FSEL R48, R48, -INF , !P4 ;  /* 0xff80000030307808 */ /* 0x000fe40006000000 */
[-C--:B------:R-:W-:Y:S02]  /*ac70*/  ISETP.GE.AND P4, PT, R2, R9.reuse, PT ;  /* 0x000000090200720c */ /* 0x080fe40003f86270 */
[----:B------:R-:W-:Y:S02]  /*ac80*/  FSEL R52, R52, -INF , !P2 ;  /* 0xff80000034347808 */ /* 0x000fe40005000000 */
[----:B------:R-:W-:Y:S01]  /*ac90*/  FSEL R47, R21, -INF , !P4 ;  /* 0xff800000152f7808 */ /* 0x000fe20006000000 */
[----:B------:R1:W1:Y:S01]  /*aca0*/  MUFU.TANH R89, R27 ;  /* 0x0000001b00597308 */ /* 0x0002620000002400 */
        /* <DEDUP_REMOVED lines=8> */
[----:B--2---:R-:W-:Y:S01]  /*ad30*/  HMMA.16816.F32.BF16 R28, R4, R40, R16 ;  /* 0x00000028041c723c */ /* 0x004fe20000041810 */
[----:B------:R-:W2:Y:S01]  /*ad40*/  MUFU.TANH R41, R32 ;  /* 0x0000002000297308 */ /* 0x000ea20000002400 */
[----:B------:R-:W-:-:S02]  /*ad50*/  ISETP.GE.AND P2, PT, R10, R9, PT ;  /* 0x000000090a00720c */ /* 0x000fc40003f46270 */
[----:B------:R-:W-:Y:S02]  /*ad60*/  ISETP.GE.AND P1, PT, R10, R8, PT ;  /* 0x000000080a00720c */ /* 0x000fe40003f26270 */
[----:B------:R-:W-:Y:S01]  /*ad70*/  LOP3.LUT R10, R0, 0xa0, R11, 0xfe, !PT ;  /* 0x000000a0000a7812 */ /* 0x000fe200078efe0b */
[----:B-1----:R-:W1:Y:S01]  /*ad80*/  LDSM.16.M88.4 R24, [R134+0x4c00] ;  /* 0x004c00008618783b */ /* 0x002e620000000200 */
[----:B------:R-:W-:Y:S01]  /*ad90*/  HMMA.16816.F32.BF16 R16, R12, R38, RZ ;  /* 0x000000260c10723c */ /* 0x000fe200000418ff */
[----:B------:R-:W-:Y:S01]  /*ada0*/  MUFU.TANH R40, R33 ;  /* 0x0000002100287308 */ /* 0x000fe20000002400 */
[----:B------:R-:W-:Y:S01]  /*adb0*/  FSEL R49, R49, -INF , !P2 ;  /* 0xff80000031317808 */ /* 0x000fe20005000000 */
[----:B------:R-:W2:Y:S01]  /*adc0*/  LDSM.16.M88.4 R36, [R168] ;  /* 0x00000000a824783b */ /* 0x000ea20000000200 */
[----:B------:R-:W-:Y:S01]  /*add0*/  FSEL R191, R191, -INF , !P1 ;  /* 0xff800000bfbf7808 */ /* 0x000fe20004800000 */
[----:B------:R-:W-:-:S04]  /*ade0*/  DEPBAR.LE SB0, 0x0 ;  /* 0x000080000000791a */ /* 0x000fc80000000000 */
[----:B------:R-:W1:Y:S01]  /*adf0*/  MUFU.TANH R22, R34 ;  /* 0x0000002200167308 */ /* 0x000e620000002400 */
[----:B------:R-:W-:Y:S02]  /*ae00*/  FSEL R194, R194, -INF , !P3 ;  /* 0xff800000c2c27808 */ /* 0x000fe40005800000 */
[CC--:B------:R-:W-:Y:S02]  /*ae10*/  ISETP.GE.AND P2, PT, R10.reuse, R9.reuse, PT ;  /* 0x000000090a00720c */ /* 0x0c0fe40003f46270 */
[-C--:B------:R-:W-:Y:S02]  /*ae20*/  ISETP.GE.AND P1, PT, R10, R8.reuse, PT ;  /* 0x000000080a00720c */ /* 0x080fe40003f26270 */
[----:B------:R-:W-:Y:S01]  /*ae30*/  ISETP.GE.AND P3, PT, R2, R8, PT ;  /* 0x000000080200720c */ /* 0x000fe20003f66270 */
[----:B------:R3:W-:Y:S01]  /*ae40*/  MUFU.TANH R21, R35 ;  /* 0x0000002300157308 */ /* 0x0007e20000002400 */
[--C-:B------:R-:W-:Y:S01]  /*ae50*/  LOP3.LUT R10, R0, 0xa8, R11.reuse, 0xfe, !PT ;  /* 0x000000a8000a7812 */ /* 0x100fe200078efe0b */
[----:B------:R-:W-:Y:S01]  /*ae60*/  FMUL.FTZ R28, R28, c[0x0][0x2ec] ;  /* 0x0000bb001c1c7a20 */ /* 0x000fe20000410000 */
[----:B------:R-:W-:Y:S01]  /*ae70*/  LOP3.LUT R2, R0, 0xa9, R11, 0xfe, !PT ;  /* 0x000000a900027812 */ /* 0x000fe200078efe0b */
[----:B------:R-:W-:Y:S01]  /*ae80*/  FMUL.FTZ R29, R29, c[0x0][0x2ec] ;  /* 0x0000bb001d1d7a20 */ /* 0x000fe20000410000 */
[----:B------:R-:W-:Y:S01]  /*ae90*/  FSEL R46, R189, -INF , !P2 ;  /* 0xff800000bd2e7808 */ /* 0x000fe20005000000 */
[----:B------:R-:W-:Y:S01]  /*aea0*/  FMUL.FTZ R31, R31, c[0x0][0x2ec] ;  /* 0x0000bb001f1f7a20 */ /* 0x000fe20000410000 */
[----:B------:R-:W-:Y:S01]  /*aeb0*/  FSEL R159, R159, -INF , !P1 ;  /* 0xff8000009f9f7808 */ /* 0x000fe20004800000 */
[----:B------:R-:W1:Y:S01]  /*aec0*/  MUFU.TANH R28, R28 ;  /* 0x0000001c001c7308 */ /* 0x000e620000002400 */
[----:B------:R-:W-:Y:S01]  /*aed0*/  FSEL R184, R184, -INF , !P3 ;  /* 0xff800000b8b87808 */ /* 0x000fe20005800000 */
[----:B------:R-:W-:Y:S01]  /*aee0*/  FMUL.FTZ R30, R30, c[0x0][0x2ec] ;  /* 0x0000bb001e1e7a20 */ /* 0x000fe20000410000 */
[----:B------:R-:W-:-:S02]  /*aef0*/  ISETP.GE.AND P2, PT, R10, R9, PT ;  /* 0x000000090a00720c */ /* 0x000fc40003f46270 */
[-C--:B------:R-:W-:Y:S02]  /*af00*/  ISETP.GE.AND P4, PT, R10, R8.reuse, PT ;  /* 0x000000080a00720c */ /* 0x080fe40003f86270 */
[C---:B------:R-:W-:Y:S01]  /*af10*/  ISETP.GE.AND P1, PT, R2.reuse, R9, PT ;  /* 0x000000090200720c */ /* 0x040fe20003f26270 */
[----:B---3--:R-:W-:Y:S01]  /*af20*/  HMMA.16816.F32.BF16 R32, R4, R42, R16 ;  /* 0x0000002a0420723c */ /* 0x008fe20000041810 */
[----:B------:R-:W-:Y:S01]  /*af30*/  ISETP.GE.AND P3, PT, R2, R8, PT ;  /* 0x000000080200720c */ /* 0x000fe20003f66270 */
[----:B------:R-:W3:Y:S01]  /*af40*/  MUFU.TANH R29, R29 ;  /* 0x0000001d001d7308 */ /* 0x000ee20000002400 */
[C-C-:B------:R-:W-:Y:S02]  /*af50*/  LOP3.LUT R2, R0.reuse, 0xb0, R11.reuse, 0xfe, !PT ;  /* 0x000000b000027812 */ /* 0x140fe400078efe0b */
[----:B------:R-:W-:Y:S02]  /*af60*/  LOP3.LUT R10, R0, 0xb1, R11, 0xfe, !PT ;  /* 0x000000b1000a7812 */ /* 0x000fe400078efe0b */
[----:B------:R-:W-:Y:S01]  /*af70*/  FSEL R45, R157, -INF , !P2 ;  /* 0xff8000009d2d7808 */ /* 0x000fe20005000000 */
[----:B-1----:R-:W-:Y:S01]  /*af80*/  HMMA.16816.F32.BF16 R16, R12, R24, RZ ;  /* 0x000000180c10723c */ /* 0x002fe200000418ff */
[----:B------:R-:W-:Y:S01]  /*af90*/  FSEL R126, R126, -INF , !P4 ;  /* 0xff8000007e7e7808 */ /* 0x000fe20006000000 */
[----:B------:R-:W-:Y:S01]  /*afa0*/  MUFU.TANH R31, R31 ;  /* 0x0000001f001f7308 */ /* 0x000fe20000002400 */
[----:B------:R-:W-:-:S02]  /*afb0*/  FSEL R44, R187, -INF , !P1 ;  /* 0xff800000bb2c7808 */ /* 0x000fc40004800000 */
[----:B------:R-:W-:Y:S02]  /*afc0*/  FSEL R153, R153, -INF , !P3 ;  /* 0xff80000099997808 */ /* 0x000fe40005800000 */
[CC--:B------:R-:W-:Y:S01]  /*afd0*/  ISETP.GE.AND P2, PT, R2.reuse, R9.reuse, PT ;  /* 0x000000090200720c */ /* 0x0c0fe20003f46270 */
[----:B------:R-:W-:Y:S01]  /*afe0*/  HMMA.16816.F32.BF16 R12, R12, R26, RZ ;  /* 0x0000001a0c0c723c */ /* 0x000fe200000418ff */
[-C--:B------:R-:W-:Y:S01]  /*aff0*/  ISETP.GE.AND P4, PT, R2, R8.reuse, PT ;  /* 0x000000080200720c */ /* 0x080fe20003f86270 */
[----:B------:R-:W-:Y:S01]  /*b000*/  MUFU.TANH R30, R30 ;  /* 0x0000001e001e7308 */ /* 0x000fe20000002400 */
[CC--:B------:R-:W-:Y:S02]  /*b010*/  ISETP.GE.AND P1, PT, R10.reuse, R9.reuse, PT ;  /* 0x000000090a00720c */ /* 0x0c0fe40003f26270 */
[----:B------:R-:W-:Y:S02]  /*b020*/  ISETP.GE.AND P3, PT, R10, R8, PT ;  /* 0x000000080a00720c */ /* 0x000fe40003f66270 */
        /* <DEDUP_REMOVED lines=9> */
[----:B--2---:R-:W-:Y:S01]  /*b0c0*/  HMMA.16816.F32.BF16 R16, R4, R36, R16 ;  /* 0x000000240410723c */ /* 0x004fe20000041810 */
[----:B------:R-:W-:Y:S01]  /*b0d0*/  FSEL R119, R119, -INF , !P3 ;  /* 0xff80000077777808 */ /* 0x000fe20005800000 */
[----:B------:R-:W-:Y:S01]  /*b0e0*/  FMUL.FTZ R33, R33, c[0x0][0x2ec] ;  /* 0x0000bb0021217a20 */ /* 0x000fe20000410000 */
[----:B------:R-:W-:-:S02]  /*b0f0*/  ISETP.GE.AND P2, PT, R2, R9, PT ;  /* 0x000000090200720c */ /* 0x000fc40003f46270 */
[-C--:B------:R-:W-:Y:S01]  /*b100*/  ISETP.GE.AND P1, PT, R2, R8.reuse, PT ;  /* 0x000000080200720c */ /* 0x080fe20003f26270 */
[----:B------:R-:W2:Y:S01]  /*b110*/  MUFU.TANH R34, R34 ;  /* 0x0000002200227308 */ /* 0x000ea20000002400 */
[C---:B------:R-:W-:Y:S01]  /*b120*/  ISETP.GE.AND P4, PT, R10.reuse, R9, PT ;  /* 0x000000090a00720c */ /* 0x040fe20003f86270 */
[----:B------:R-:W-:Y:S01]  /*b130*/  HMMA.16816.F32.BF16 R12, R4, R38, R12 ;  /* 0x00000026040c723c */ /* 0x000fe2000004180c */
[----:B------:R-:W-:Y:S02]  /*b140*/  ISETP.GE.AND P3, PT, R10, R8, PT ;  /* 0x000000080a00720c */ /* 0x000fe40003f66270 */
[C-C-:B------:R-:W-:Y:S02]  /*b150*/  LOP3.LUT R2, R0.reuse, 0xc0, R11.reuse, 0xfe, !PT ;  /* 0x000000c000027812 */ /* 0x140fe400078efe0b */
[----:B------:R-:W-:Y:S01]  /*b160*/  LOP3.LUT R10, R0, 0xc1, R11, 0xfe, !PT ;  /* 0x000000c1000a7812 */ /* 0x000fe200078efe0b */
[----:B------:R-:W1:Y:S01]  /*b170*/  MUFU.TANH R35, R35 ;  /* 0x0000002300237308 */ /* 0x000e620000002400 */
[----:B------:R-:W-:-:S02]  /*b180*/  FSEL R25, R108, -INF , !P2 ;  /* 0xff8000006c197808 */ /* 0x000fc40005000000 */
[----:B------:R-:W-:Y:S02]  /*b190*/  FSEL R99, R99, -INF , !P1 ;  /* 0xff80000063637808 */ /* 0x000fe40004800000 */
[----:B------:R-:W-:Y:S02]  /*b1a0*/  FSEL R24, R112, -INF , !P4 ;  /* 0xff80000070187808 */ /* 0x000fe40006000000 */
[CC--:B------:R-:W-:Y:S01]  /*b1b0*/  ISETP.GE.AND P2, PT, R2.reuse, R9.reuse, PT ;  /* 0x000000090200720c */ /* 0x0c0fe20003f46270 */
[----:B------:R-:W1:Y:S01]  /*b1c0*/  MUFU.TANH R33, R33 ;  /* 0x0000002100217308 */ /* 0x000e620000002400 */
[-C--:B------:R-:W-:Y:S01]  /*b1d0*/  ISETP.GE.AND P1, PT, R2, R8.reuse, PT ;  /* 0x000000080200720c */ /* 0x080fe20003f26270 */
[----:B------:R-:W-:Y:S01]  /*b1e0*/  FMUL.FTZ R16, R16, c[0x0][0x2ec] ;  /* 0x0000bb0010107a20 */ /* 0x000fe20000410000 */
[----:B------:R-:W-:Y:S01]  /*b1f0*/  ISETP.GE.AND P4, PT, R10, R9, PT ;  /* 0x000000090a00720c */ /* 0x000fe20003f86270 */
[----:B------:R-:W-:Y:S01]  /*b200*/  FMUL.FTZ R17, R17, c[0x0][0x2ec] ;  /* 0x0000bb0011117a20 */ /* 0x000fe20000410000 */
[----:B------:R-:W-:Y:S01]  /*b210*/  FSEL R106, R106, -INF , !P3 ;  /* 0xff8000006a6a7808 */ /* 0x000fe20005800000 */
[----:B------:R-:W-:Y:S01]  /*b220*/  FMUL.FTZ R18, R18, c[0x0][0x2ec] ;  /* 0x0000bb0012127a20 */ /* 0x000fe20000410000 */
[--C-:B------:R-:W-:Y:S01]  /*b230*/  LOP3.LUT R2, R0, 0xc8, R11.reuse, 0xfe, !PT ;  /* 0x000000c800027812 */ /* 0x100fe200078efe0b */
[----:B------:R-:W-:Y:S01]  /*b240*/  FMUL.FTZ R19, R19, c[0x0][0x2ec] ;  /* 0x0000bb0013137a20 */ /* 0x000fe20000410000 */
[-C--:B------:R-:W-:Y:S01]  /*b250*/  ISETP.GE.AND P3, PT, R10, R8.reuse, PT ;  /* 0x000000080a00720c */ /* 0x080fe20003f66270 */
[----:B------:R-:W-:Y:S01]  /*b260*/  FMUL.FTZ R12, R12, c[0x0][0x2ec] ;  /* 0x0000bb000c0c7a20 */ /* 0x000fe20000410000 */
[----:B------:R-:W-:Y:S01]  /*b270*/  LOP3.LUT R4, R0, 0xc9, R11, 0xfe, !PT ;  /* 0x000000c900047812 */ /* 0x000fe200078efe0b */
[----:B------:R-:W-:Y:S01]  /*b280*/  FMUL.FTZ R13, R13, c[0x0][0x2ec] ;  /* 0x0000bb000d0d7a20 */ /* 0x000fe20000410000 */
[----:B----4-:R-:W-:Y:S01]  /*b290*/  FSEL R26, R97, -INF , !P4 ;  /* 0xff800000611a7808 */ /* 0x010fe20006000000 */
[----:B------:R-:W-:Y:S01]  /*b2a0*/  FMUL.FTZ R5, R14, c[0x0][0x2ec] ;  /* 0x0000bb000e057a20 */ /* 0x000fe20000410000 */
[----:B------:R-:W-:Y:S01]  /*b2b0*/  FSEL R23, R23, -INF , !P2 ;  /* 0xff80000017177808 */ /* 0x000fe20005000000 */
[----:B------:R-:W4:Y:S01]  /*b2c0*/  MUFU.TANH R12, R12 ;  /* 0x0000000c000c7308 */ /* 0x000f220000002400 */
[----:B------:R-:W-:-:S02]  /*b2d0*/  ISETP.GE.AND P4, PT, R2, R8, PT ;  /* 0x000000080200720c */ /* 0x000fc40003f86270 */
[----:B------:R-:W-:Y:S02]  /*b2e0*/  FSEL R100, R100, -INF , !P1 ;  /* 0xff80000064647808 */ /* 0x000fe40004800000 */
[----:B------:R-:W-:Y:S02]  /*b2f0*/  FSEL R98, R98, -INF , !P3 ;  /* 0xff80000062627808 */ /* 0x000fe40005800000 */
[-C--:B------:R-:W-:Y:S01]  /*b300*/  ISETP.GE.AND P2, PT, R2, R9.reuse, PT ;  /* 0x000000090200720c */ /* 0x080fe20003f46270 */
[----:B------:R-:W1:Y:S01]  /*b310*/  MUFU.TANH R16, R16 ;  /* 0x0000001000107308 */ /* 0x000e620000002400 */
[C---:B------:R-:W-:Y:S02]  /*b320*/  ISETP.GE.AND P1, PT, R4.reuse, R9, PT ;  /* 0x000000090400720c */ /* 0x040fe40003f26270 */
[----:B------:R-:W-:Y:S02]  /*b330*/  ISETP.GE.AND P3, PT, R4, R8, PT ;  /* 0x000000080400720c */ /* 0x000fe40003f66270 */
[----:B------:R-:W-:-:S02]  /*b340*/  LOP3.LUT R2, R0, 0xd0, R11, 0xfe, !PT ;  /* 0x000000d000027812 */ /* 0x000fc400078efe0b */
[----:B------:R-:W-:Y:S01]  /*b350*/  LOP3.LUT R4, R0, 0xd1, R11, 0xfe, !PT ;  /* 0x000000d100047812 */ /* 0x000fe200078efe0b */
[----:B------:R-:W1:Y:S01]  /*b360*/  MUFU.TANH R17, R17 ;  /* 0x0000001100117308 */ /* 0x000e620000002400 */
[----:B-----5:R-:W-:Y:S02]  /*b370*/  FSEL R97, R90, -INF , !P4 ;  /* 0xff8000005a617808 */ /* 0x020fe40006000000 */
[----:B------:R-:W-:Y:S02]  /*b380*/  FSEL R36, R95, -INF , !P2 ;  /* 0xff8000005f247808 */ /* 0x000fe40005000000 */
[----:B------:R-:W-:Y:S02]  /*b390*/  FSEL R90, R96, -INF , !P1 ;  /* 0xff800000605a7808 */ /* 0x000fe40004800000 */
[----:B------:R-:W-:Y:S01]  /*b3a0*/  FSEL R108, R94, -INF , !P3 ;  /* 0xff8000005e6c7808 */ /* 0x000fe20005800000 */
[----:B------:R-:W5:Y:S01]  /*b3b0*/  MUFU.TANH R13, R13 ;  /* 0x0000000d000d7308 */ /* 0x000f620000002400 */
[----:B------:R-:W-:-:S02]  /*b3c0*/  ISETP.GE.AND P2, PT, R2, R9, PT ;  /* 0x000000090200720c */ /* 0x000fc40003f46270 */
[-C--:B------:R-:W-:Y:S02]  /*b3d0*/  ISETP.GE.AND P4, PT, R2, R8.reuse, PT ;  /* 0x000000080200720c */ /* 0x080fe40003f86270 */
[C---:B------:R-:W-:Y:S02]  /*b3e0*/  ISETP.GE.AND P1, PT, R4.reuse, R9, PT ;  /* 0x000000090400720c */ /* 0x040fe40003f26270 */
[----:B------:R-:W-:Y:S01]  /*b3f0*/  ISETP.GE.AND P3, PT, R4, R8, PT ;  /* 0x000000080400720c */ /* 0x000fe20003f66270 */
[----:B------:R-:W1:Y:S01]  /*b400*/  MUFU.TANH R18, R18 ;  /* 0x0000001200127308 */ /* 0x000e620000002400 */
[C-C-:B------:R-:W-:Y:S02]  /*b410*/  LOP3.LUT R2, R0.reuse, 0xd8, R11.reuse, 0xfe, !PT ;  /* 0x000000d800027812 */ /* 0x140fe400078efe0b */
[----:B------:R-:W-:Y:S02]  /*b420*/  LOP3.LUT R4, R0, 0xd9, R11, 0xfe, !PT ;  /* 0x000000d900047812 */ /* 0x000fe400078efe0b */
[----:B------:R-:W-:-:S02]  /*b430*/  FSEL R93, R93, -INF , !P2 ;  /* 0xff8000005d5d7808 */ /* 0x000fc40005000000 */
[----:B------:R-:W-:Y:S01]  /*b440*/  FSEL R91, R91, -INF , !P1 ;  /* 0xff8000005b5b7808 */ /* 0x000fe20004800000 */
[----:B------:R-:W1:Y:S01]  /*b450*/  MUFU.TANH R19, R19 ;  /* 0x0000001300137308 */ /* 0x000e620000002400 */
[----:B------:R-:W-:Y:S02]  /*b460*/  FSEL R112, R92, -INF , !P4 ;  /* 0xff8000005c707808 */ /* 0x000fe40006000000 */
[----:B------:R-:W-:Y:S01]  /*b470*/  FSEL R114, R89, -INF , !P3 ;  /* 0xff80000059727808 */ /* 0x000fe20005800000 */
[----:B------:R-:W-:Y:S01]  /*b480*/  BAR.SYNC.DEFER_BLOCKING 0x0 ;  /* 0x0000000000007b1d */ /* 0x000fe20000010000 */
[CC--:B------:R-:W-:Y:S02]  /*b490*/  ISETP.GE.AND P2, PT, R2.reuse, R9.reuse, PT ;  /* 0x000000090200720c */ /* 0x0c0fe40003f46270 */
[-C--:B------:R-:W-:Y:S02]  /*b4a0*/  ISETP.GE.AND P1, PT, R2, R8.reuse, PT ;  /* 0x000000080200720c */ /* 0x080fe40003f26270 */
[C---:B------:R-:W-:Y:S01]  /*b4b0*/  ISETP.GE.AND P4, PT, R4.reuse, R9, PT ;  /* 0x000000090400720c */ /* 0x040fe20003f86270 */
[----:B------:R-:W1:Y:S01]  /*b4c0*/  MUFU.TANH R5, R5 ;  /* 0x0000000500057308 */ /* 0x000e620000002400 */
[----:B------:R-:W-:-:S02]  /*b4d0*/  ISETP.GE.AND P3, PT, R4, R8, PT ;  /* 0x000000080400720c */ /* 0x000fc40003f66270 */
[C-C-:B------:R-:W-:Y:S02]  /*b4e0*/  LOP3.LUT R2, R0.reuse, 0xe0, R11.reuse, 0xfe, !PT ;  /* 0x000000e000027812 */ /* 0x140fe400078efe0b */
[----:B------:R-:W-:Y:S02]  /*b4f0*/  LOP3.LUT R4, R0, 0xe1, R11, 0xfe, !PT ;  /* 0x000000e100047812 */ /* 0x000fe400078efe0b */
[----:B------:R-:W-:Y:S02]  /*b500*/  FSEL R41, R41, -INF , !P2 ;  /* 0xff80000029297808 */ /* 0x000fe40005000000 */
[----:B------:R-:W-:Y:S02]  /*b510*/  FSEL R157, R22, -INF , !P1 ;  /* 0xff800000169d7808 */ /* 0x000fe40004800000 */
[----:B------:R-:W-:Y:S02]  /*b520*/  FSEL R40, R40, -INF , !P4 ;  /* 0xff80000028287808 */ /* 0x000fe40006000000 */
[----:B------:R-:W-:-:S02]  /*b530*/  ISETP.GE.AND P2, PT, R2, R9, PT ;  /* 0x000000090200720c */ /* 0x000fc40003f46270 */
[----:B------:R-:W-:Y:S02]  /*b540*/  ISETP.GE.AND P1, PT, R2, R8, PT ;  /* 0x000000080200720c */ /* 0x000fe40003f26270 */
[----:B------:R-:W-:Y:S02]  /*b550*/  ISETP.GE.AND P4, PT, R4, R9, PT ;  /* 0x000000090400720c */ /* 0x000fe40003f86270 */
[----:B------:R-:W-:Y:S02]  /*b560*/  LOP3.LUT R2, R0, 0xe8, R11, 0xfe, !PT ;  /* 0x000000e800027812 */ /* 0x000fe400078efe0b */
[----:B------:R-:W-:Y:S02]  /*b570*/  FSEL R89, R28, -INF , !P2 ;  /* 0xff8000001c597808 */ /* 0x000fe40005000000 */
[----:B---3--:R-:W-:Y:S02]  /*b580*/  FSEL R92, R29, -INF , !P4 ;  /* 0xff8000001d5c7808 */ /* 0x008fe40006000000 */
[----:B------:R-:W-:-:S02]  /*b590*/  FSEL R187, R21, -INF , !P3 ;  /* 0xff80000015bb7808 */ /* 0x000fc40005800000 */
[C---:B------:R-:W-:Y:S02]  /*b5a0*/  ISETP.GE.AND P2, PT, R2.reuse, R9, PT ;  /* 0x000000090200720c */ /* 0x040fe40003f46270 */
[-C--:B------:R-:W-:Y:S02]  /*b5b0*/  ISETP.GE.AND P4, PT, R2, R8.reuse, PT ;  /* 0x000000080200720c */ /* 0x080fe40003f86270 */
[----:B------:R-:W-:Y:S02]  /*b5c0*/  ISETP.GE.AND P3, PT, R4, R8, PT ;  /* 0x000000080400720c */ /* 0x000fe40003f66270 */
[C-C-:B------:R-:W-:Y:S02]  /*b5d0*/  LOP3.LUT R2, R0.reuse, 0xf0, R11.reuse, 0xfe, !PT ;  /* 0x000000f000027812 */ /* 0x140fe400078efe0b */
[----:B------:R-:W-:Y:S02]  /*b5e0*/  LOP3.LUT R4, R0, 0xe9, R11, 0xfe, !PT ;  /* 0x000000e900047812 */ /* 0x000fe400078efe0b */
[----:B-1----:R-:W-:-:S02]  /*b5f0*/  FSEL R94, R32, -INF , !P2 ;  /* 0xff800000205e7808 */ /* 0x002fc40005000000 */
[----:B--2---:R-:W-:Y:S02]  /*b600*/  FSEL R197, R34, -INF , !P4 ;  /* 0xff80000022c57808 */ /* 0x004fe40006000000 */
[----:B------:R-:W-:Y:S02]  /*b610*/  FSEL R196, R31, -INF , !P3 ;  /* 0xff8000001fc47808 */ /* 0x000fe40005800000 */
[C---:B------:R-:W-:Y:S02]  /*b620*/  ISETP.GE.AND P2, PT, R2.reuse, R9, PT ;  /* 0x000000090200720c */ /* 0x040fe40003f46270 */
[-C--:B------:R-:W-:Y:S02]  /*b630*/  ISETP.GE.AND P4, PT, R2, R8.reuse, PT ;  /* 0x000000080200720c */ /* 0x080fe40003f86270 */
[----:B------:R-:W-:Y:S02]  /*b640*/  ISETP.GE.AND P3, PT, R4, R8, PT ;  /* 0x000000080400720c */ /* 0x000fe40003f66270 */
[----:B------:R-:W-:-:S02]  /*b650*/  LOP3.LUT R2, R0, 0xf1, R11, 0xfe, !PT ;  /* 0x000000f100027812 */ /* 0x000fc400078efe0b */
[----:B------:R-:W-:Y:S02]  /*b660*/  FSEL R189, R30, -INF , !P1 ;  /* 0xff8000001ebd7808 */ /* 0x000fe40004800000 */
[----:B------:R-:W-:Y:S02]  /*b670*/  LOP3.LUT R11, R0, 0xf8, R11, 0xfe, !PT ;  /* 0x000000f8000b7812 */ /* 0x000fe400078efe0b */
[-C--:B------:R-:W-:Y:S01]  /*b680*/  ISETP.GE.AND P1, PT, R4, R9.reuse, PT ;  /* 0x000000090400720c */ /* 0x080fe20003f26270 */
[----:B------:R-:W-:Y:S01]  /*b690*/  FMUL.FTZ R4, R15, c[0x0][0x2ec] ;  /* 0x0000bb000f047a20 */ /* 0x000fe20000410000 */
[----:B------:R-:W-:Y:S02]  /*b6a0*/  FSEL R198, R35, -INF , !P3 ;  /* 0xff80000023c67808 */ /* 0x000fe40005800000 */
[----:B------:R-:W-:Y:S02]  /*b6b0*/  ISETP.GE.AND P3, PT, R11, R9, PT ;  /* 0x000000090b00720c */ /* 0x000fe40003f66270 */
[----:B------:R-:W-:Y:S01]  /*b6c0*/  FSEL R95, R33, -INF , !P1 ;  /* 0xff800000215f7808 */ /* 0x000fe20004800000 */
[----:B------:R-:W1:Y:S01]  /*b6d0*/  MUFU.TANH R4, R4 ;  /* 0x0000000400047308 */ /* 0x000e620000002400 */
[----:B----4-:R-:W-:-:S02]  /*b6e0*/  FSEL R199, R12, -INF , !P3 ;  /* 0xff8000000cc77808 */ /* 0x010fc40005800000 */
[----:B------:R-:W-:Y:S02]  /*b6f0*/  ISETP.GT.AND P3, PT, R235, R244, PT ;  /* 0x000000f4eb00720c */ /* 0x000fe40003f64270 */
[----:B------:R-:W-:Y:S02]  /*b700*/  ISETP.GE.AND P1, PT, R2, R9, PT ;  /* 0x000000090200720c */ /* 0x000fe40003f26270 */
[----:B------:R-:W-:Y:S02]  /*b710*/  FSEL R96, R16, -INF , !P2 ;  /* 0xff80000010607808 */ /* 0x000fe40005000000 */
[----:B------:R-:W-:Y:S02]  /*b720*/  FSEL R120, R17, -INF , !P1 ;  /* 0xff80000011787808 */ /* 0x000fe40004800000 */
[-C--:B------:R-:W-:Y:S02]  /*b730*/  ISETP.GE.AND P2, PT, R2, R8.reuse, PT ;  /* 0x000000080200720c */ /* 0x080fe40003f46270 */
[----:B------:R-:W-:-:S02]  /*b740*/  ISETP.GE.AND P1, PT, R11, R8, PT ;  /* 0x000000080b00720c */ /* 0x000fc40003f26270 */
[----:B-----5:R-:W-:Y:S02]  /*b750*/  FSEL R200, R13, -INF , !P5 ;  /* 0xff8000000dc87808 */ /* 0x020fe40006800000 */
[----:B------:R-:W-:Y:S02]  /*b760*/  FSEL R201, R18, -INF , !P4 ;  /* 0xff80000012c97808 */ /* 0x000fe40006000000 */
[----:B------:R-:W-:Y:S02]  /*b770*/  FSEL R202, R19, -INF , !P2 ;  /* 0xff80000013ca7808 */ /* 0x000fe40005000000 */
[----:B------:R-:W-:Y:S02]  /*b780*/  FSEL R203, R5, -INF , !P1 ;  /* 0xff80000005cb7808 */ /* 0x000fe40004800000 */
[----:B-1----:R-:W-:Y:S01]  /*b790*/  FSEL R204, R4, -INF , !P0 ;  /* 0xff80000004cc7808 */ /* 0x002fe20004000000 */
[----:B------:R-:W-:Y:S05]  /*b7a0*/  @!P3 BRA `(.L_x_2257) ;  /* 0x000006300000b947 */ /* 0x000fea0003800000 */
[----:B------:R-:W-:Y:S01]  /*b7b0*/  ULDC UR6, c[0x0][0x198] ;  /* 0x0000660000067ab9 */ /* 0x000fe20000000800 */
[----:B------:R-:W-:Y:S05]  /*b7c0*/  @!P6 BRA `(.L_x_2258) ;  /* 0x000003900000e947 */ /* 0x000fea0003800000 */
[----:B------:R-:W-:Y:S02]  /*b7d0*/  IABS R10, c[0x0][0x2d0] ;  /* 0x0000b400000a7a13 */ /* 0x000fe40000000000 */
[----:B------:R-:W-:-:S02]  /*b7e0*/  IADD3 R9, R0, -0x100, RZ ;  /* 0xffffff0000097810 */ /* 0x000fc40007ffe0ff */
        /* <DEDUP_REMOVED lines=32> */
[----:B------:R-:W-:Y:S02]  /*b9f0*/  @!P2 IADD3 R4, -R4, RZ, RZ ;  /* 0x000000ff0404a210 */ /* 0x000fe40007ffe1ff */
[----:B------:R-:W-:Y:S02]  /*ba00*/  @!P0 IMAD.MOV R2, RZ, RZ, -R2 ;  /* 0x000000ffff028224 */ /* 0x000fe400078e0a02 */
[----:B------:R-:W-:-:S03]  /*ba10*/  SEL R4, R0, R4, !P1 ;  /* 0x0000000400047207 */ /* 0x000fc60004800000 */
[----:B------:R-:W-:Y:S02]  /*ba20*/  SEL R2, R0, R2, !P1 ;  /* 0x0000000200027207 */ /* 0x000fe40004800000 */
[----:B------:R-:W-:-:S04]  /*ba30*/  IMAD.WIDE R6, R4, 0x4, R192 ;  /* 0x0000000404067825 */ /* 0x000fc800078e02c0 */
[----:B------:R-:W-:Y:S02]  /*ba40*/  IMAD.WIDE R8, R2, 0x4, R192 ;  /* 0x0000000402087825 */ /* 0x000fe400078e02c0 */
[----:B------:R-:W2:Y:S04]  /*ba50*/  LDG.E R6, [R6.64] ;  /* 0x0000000c06067981 */ /* 0x000ea8000c1e1900 */
[----:B------:R-:W2:Y:S01]  /*ba60*/  LDG.E R8, [R8.64] ;  /* 0x0000000c08087981 */ /* 0x000ea2000c1e1900 */
[----:B------:R-:W-:Y:S01]  /*ba70*/  MOV R5, c[0x0][0x2d0] ;  /* 0x0000b40000057a02 */ /* 0x000fe20000000f00 */
[----:B------:R-:W-:-:S04]  /*ba80*/  IMAD.IADD R0, R4, 0x1, -R2 ;  /* 0x0000000104007824 */ /* 0x000fc800078e0a02 */
        /* <DEDUP_REMOVED lines=12> */
[----:B------:R-:W-:Y:S05]  /*bb50*/  BRA `(.L_x_2259) ;  /* 0x0000004000007947 */ /* 0x000fea0003800000 */
.L_x_2258:
[----:B------:R-:W-:-:S04]  /*bb60*/  ULEA UR5, -UR6, URZ, 0x8 ;  /* 0x0000003f06057291 */ /* 0x000fc8000f8e413f */
[----:B------:R-:W-:Y:S02]  /*bb70*/  USHF.R.S32.HI UR4, URZ, 0x1f, UR5 ;  /* 0x0000001f3f047899 */ /* 0x000fe40008011405 */
[----:B------:R-:W-:-:S04]  /*bb80*/  MOV R4, UR5 ;  /* 0x0000000500047c02 */ /* 0x000fc80008000f00 */
[----:B------:R-:W-:Y:S02]  /*bb90*/  MOV R0, UR4 ;  /* 0x0000000400007c02 */ /* 0x000fe40008000f00 */
.L_x_2259:
[----:B------:R-:W-:Y:S01]  /*bba0*/  IADD3 R4, P0, R70, R4, RZ ;  /* 0x0000000446047210 */ /* 0x000fe20007f1e0ff */
[----:B------:R-:W-:Y:S02]  /*bbb0*/  USHF.L.U32 UR7, UR6, 0x6, URZ ;  /* 0x0000000606077899 */ /* 0x000fe4000800063f */
[----:B------:R-:W-:Y:S02]  /*bbc0*/  ULDC UR4, c[0x0][0x19c] ;  /* 0x0000670000047ab9 */ /* 0x000fe40000000800 */
[----:B------:R-:W-:Y:S01]  /*bbd0*/  IMAD.X R0, R107, 0x1, R0, P0 ;  /* 0x000000016b007824 */ /* 0x000fe200000e0600 */
[C---:B------:R-:W-:Y:S01]  /*bbe0*/  LEA R237, P0, R4.reuse, c[0x0][0x168], 0x1 ;  /* 0x00005a0004ed7a11 */ /* 0x040fe200078008ff */
[----:B------:R-:W-:Y:S02]  /*bbf0*/  UMOV UR5, 0x6 ;  /* 0x0000000600057882 */ /* 0x000fe40000000000 */
[----:B------:R-:W-:Y:S01]  /*bc00*/  USHF.L.U64.HI UR4, UR6, UR5, UR4 ;  /* 0x0000000506047299 */ /* 0x000fe20008010204 */
[----:B------:R-:W-:Y:S01]  /*bc10*/  LEA.HI.X R236, R4, c[0x0][0x16c], R0, 0x1, P0 ;  /* 0x00005b0004ec7a11 */ /* 0x000fe200000f0c00 */
        /* <DEDUP_REMOVED lines=28> */
.L_x_2257:
        /* <DEDUP_REMOVED lines=224> */
[--C-:B---3--:R-:W-:Y:S01]  /*cbe0*/  FFMA.FTZ R4, R48, c[0x0][0x23c], -R2.reuse ;  /* 0x00008f0030047a23 */ /* 0x108fe20000010802 */
        /* <DEDUP_REMOVED lines=8> */
[----:B-1----:R-:W-:-:S04]  /*cc70*/  FFMA.FTZ R4, R47, c[0x0][0x23c], -R2 ;  /* 0x00008f002f047a23 */ /* 0x002fc80000010802 */
[----:B------:R1:W-:Y:S01]  /*cc80*/  MUFU.EX2 R29, R4 ;  /* 0x00000004001d7308 */ /* 0x0003e20000000800 */
[----:B---3--:R-:W-:-:S05]  /*cc90*/  FMUL.FTZ R0, R48, c[0x0][0x23c] ;  /* 0x00008f0030007a20 */ /* 0x008fca0000410000 */
[----:B------:R-:W-:Y:S01]  /*cca0*/  FSEL R0, R0, RZ, P0 ;  /* 0x000000ff00007208 */ /* 0x000fe20000000000 */
[----:B-1----:R-:W-:Y:S02]  /*ccb0*/  FFMA.FTZ R4, R45, c[0x0][0x23c], -R2 ;  /* 0x00008f002d047a23 */ /* 0x002fe40000010802 */
[----:B------:R2:W1:Y:S08]  /*ccc0*/  MUFU.EX2 R45, R6 ;  /* 0x00000006002d7308 */ /* 0x0004700000000800 */
[----:B------:R3:W-:Y:S01]  /*ccd0*/  MUFU.EX2 R16, R4 ;  /* 0x0000000400107308 */ /* 0x0007e20000000800 */
[----:B--2---:R-:W-:Y:S01]  /*cce0*/  F2FP.BF16.PACK_AB R6, R207, R206 ;  /* 0x000000cecf06723e */ /* 0x004fe200000010ff */
[----:B-1----:R-:W-:-:S02]  /*ccf0*/  FMUL.FTZ R136, R136, R45 ;  /* 0x0000002d88887220 */ /* 0x002fc40000410000 */
[-C--:B------:R-:W-:Y:S02]  /*cd00*/  FMUL.FTZ R137, R137, R45.reuse ;  /* 0x0000002d89897220 */ /* 0x080fe40000410000 */
[-C--:B------:R-:W-:Y:S02]  /*cd10*/  FMUL.FTZ R140, R140, R45.reuse ;  /* 0x0000002d8c8c7220 */ /* 0x080fe40000410000 */
[-C--:B------:R-:W-:Y:S02]  /*cd20*/  FMUL.FTZ R141, R141, R45.reuse ;  /* 0x0000002d8d8d7220 */ /* 0x080fe40000410000 */
[----:B---3--:R-:W-:Y:S02]  /*cd30*/  FFMA.FTZ R4, R44, c[0x0][0x23c], -R2 ;  /* 0x00008f002c047a23 */ /* 0x008fe40000010802 */
[----:B------:R1:W2:Y:S01]  /*cd40*/  MUFU.EX2 R44, R3 ;  /* 0x00000003002c7308 */ /* 0x0002a20000000800 */
[-C--:B------:R-:W-:Y:S02]  /*cd50*/  FMUL.FTZ R148, R148, R45.reuse ;  /* 0x0000002d94947220 */ /* 0x080fe40000410000 */
[----:B------:R-:W-:-:S02]  /*cd60*/  FMUL.FTZ R149, R149, R45 ;  /* 0x0000002d95957220 */ /* 0x000fc40000410000 */
[-C--:B------:R-:W-:Y:S02]  /*cd70*/  FMUL.FTZ R144, R144, R45.reuse ;  /* 0x0000002d90907220 */ /* 0x080fe40000410000 */
[----:B------:R-:W-:Y:S01]  /*cd80*/  FMUL.FTZ R145, R145, R45 ;  /* 0x0000002d91917220 */ /* 0x000fe20000410000 */
[----:B------:R3:W-:Y:S01]  /*cd90*/  MUFU.EX2 R17, R4 ;  /* 0x0000000400117308 */ /* 0x0007e20000000800 */
[----:B-1----:R-:W-:Y:S02]  /*cda0*/  FFMA.FTZ R3, R26, c[0x0][0x23c], -R2 ;  /* 0x00008f001a037a23 */ /* 0x002fe40000010802 */
[----:B--2---:R-:W-:-:S05]  /*cdb0*/  FMUL.FTZ R138, R138, R44 ;  /* 0x0000002c8a8a7220 */ /* 0x004fca0000410000 */
[----:B------:R1:W2:Y:S01]  /*cdc0*/  MUFU.EX2 R22, R3 ;  /* 0x0000000300167308 */ /* 0x0002a20000000800 */
        /* <DEDUP_REMOVED lines=10> */
[----:B---3--:R-:W-:-:S04]  /*ce70*/  FFMA.FTZ R4, R42, c[0x0][0x23c], -R2 ;  /* 0x00008f002a047a23 */ /* 0x008fc80000010802 */
[----:B------:R1:W-:Y:S02]  /*ce80*/  MUFU.EX2 R19, R4 ;  /* 0x0000000400137308 */ /* 0x0003e40000000800 */
[--C-:B-1----:R-:W-:Y:S02]  /*ce90*/  FFMA.FTZ R4, R24, c[0x0][0x23c], -R2.reuse ;  /* 0x00008f0018047a23 */ /* 0x102fe40000010802 */
[----:B------:R-:W1:Y:S04]  /*cea0*/  LDSM.16.MT88.4 R24, [R135+0x5400] ;  /* 0x005400008718783b */ /* 0x000e680000004200 */
[----:B------:R3:W-:Y:S02]  /*ceb0*/  MUFU.EX2 R31, R4 ;  /* 0x00000004001f7308 */ /* 0x0007e40000000800 */
[----:B---3--:R-:W-:-:S06]  /*cec0*/  FFMA.FTZ R4, R23, c[0x0][0x23c], -R2 ;  /* 0x00008f0017047a23 */ /* 0x008fcc0000010802 */
[----:B------:R3:W4:Y:S02]  /*ced0*/  MUFU.EX2 R21, R4 ;  /* 0x0000000400157308 */ /* 0x0007240000000800 */
[----:B---3--:R-:W-:-:S06]  /*cee0*/  FFMA.FTZ R4, R101, c[0x0][0x23c], -R0 ;  /* 0x00008f0065047a23 */ /* 0x008fcc0000010800 */
[----:B------:R3:W-:Y:S08]  /*cef0*/  MUFU.EX2 R101, R3 ;  /* 0x0000000300657308 */ /* 0x0007f00000000800 */
[----:B------:R5:W-:Y:S01]  /*cf00*/  MUFU.EX2 R46, R4 ;  /* 0x00000004002e7308 */ /* 0x000be20000000800 */
[----:B---3--:R-:W-:Y:S01]  /*cf10*/  FFMA.FTZ R3, R109, c[0x0][0x23c], -R0 ;  /* 0x00008f006d037a23 */ /* 0x008fe20000010800 */
[----:B--2---:R-:W-:-:S06]  /*cf20*/  MOV R109, R22 ;  /* 0x00000016006d7202 */ /* 0x004fcc0000000f00 */
[----:B------:R2:W-:Y:S01]  /*cf30*/  MUFU.EX2 R88, R3 ;  /* 0x0000000300587308 */ /* 0x0005e20000000800 */
[----:B-----5:R-:W-:-:S07]  /*cf40*/  FFMA.FTZ R4, R105, c[0x0][0x23c], -R0 ;  /* 0x00008f0069047a23 */ /* 0x020fce0000010800 */
[----:B------:R3:W5:Y:S01]  /*cf50*/  MUFU.EX2 R47, R4 ;  /* 0x00000004002f7308 */ /* 0x0007620000000800 */
[----:B--2---:R-:W-:Y:S01]  /*cf60*/  FFMA.FTZ R3, R110, c[0x0][0x23c], -R0 ;  /* 0x00008f006e037a23 */ /* 0x004fe20000010800 */
[----:B----4-:R-:W-:-:S06]  /*cf70*/  MOV R110, R21 ;  /* 0x00000015006e7202 */ /* 0x010fcc0000000f00 */
[----:B------:R2:W-:Y:S01]  /*cf80*/  MUFU.EX2 R53, R3 ;  /* 0x0000000300357308 */ /* 0x0005e20000000800 */
[----:B---3--:R-:W-:Y:S01]  /*cf90*/  FFMA.FTZ R4, R102, c[0x0][0x23c], -R0 ;  /* 0x00008f0066047a23 */ /* 0x008fe20000010800 */
[----:B-----5:R-:W-:-:S06]  /*cfa0*/  F2FP.BF16.PACK_AB R5, R47, R46 ;  /* 0x0000002e2f05723e */ /* 0x020fcc00000010ff */
[----:B------:R3:W-:Y:S01]  /*cfb0*/  MUFU.EX2 R71, R4 ;  /* 0x0000000400477308 */ /* 0x0007e20000000800 */
[----:B--2---:R-:W-:Y:S01]  /*cfc0*/  FFMA.FTZ R3, R111, c[0x0][0x23c], -R0 ;  /* 0x00008f006f037a23 */ /* 0x004fe20000010800 */
[----:B------:R-:W-:-:S06]  /*cfd0*/  MOV R111, R31 ;  /* 0x0000001f006f7202 */ /* 0x000fcc0000000f00 */
[----:B------:R2:W-:Y:S01]  /*cfe0*/  MUFU.EX2 R52, R3 ;  /* 0x0000000300347308 */ /* 0x0005e20000000800 */
[----:B---3--:R-:W-:-:S07]  /*cff0*/  FFMA.FTZ R4, R103, c[0x0][0x23c], -R0 ;  /* 0x00008f0067047a23 */ /* 0x008fce0000010800 */
[----:B------:R3:W4:Y:S01]  /*d000*/  MUFU.EX2 R102, R4 ;  /* 0x0000000400667308 */ /* 0x0007220000000800 */
[----:B--2---:R-:W-:Y:S01]  /*d010*/  FFMA.FTZ R3, R113, c[0x0][0x23c], -R0 ;  /* 0x00008f0071037a23 */ /* 0x004fe20000010800 */
[----:B------:R-:W-:-:S06]  /*d020*/  MOV R113, R30 ;  /* 0x0000001e00717202 */ /* 0x000fcc0000000f00 */
[----:B------:R2:W-:Y:S01]  /*d030*/  MUFU.EX2 R51, R3 ;  /* 0x0000000300337308 */ /* 0x0005e20000000800 */
[----:B---3--:R-:W-:Y:S02]  /*d040*/  F2FP.BF16.PACK_AB R4, R205, R107 ;  /* 0x0000006bcd04723e */ /* 0x008fe400000010ff */
[----:B----4-:R-:W-:-:S07]  /*d050*/  F2FP.BF16.PACK_AB R7, R102, R71 ;  /* 0x000000476607723e */ /* 0x010fce00000010ff */
[----:B------:R-:W-:Y:S01]  /*d060*/  HMMA.16816.F32.BF16 R136, R4, R8, R136 ;  /* 0x000000080488723c */ /* 0x000fe20000041888 */
[----:B--2---:R-:W-:Y:S01]  /*d070*/  FFMA.FTZ R3, R116, c[0x0][0x23c], -R0 ;  /* 0x00008f0074037a23 */ /* 0x004fe20000010800 */
[----:B------:R-:W-:-:S03]  /*d080*/  MOV R116, R29 ;  /* 0x0000001d00747202 */ /* 0x000fc60000000f00 */
[----:B------:R2:W3:Y:S03]  /*d090*/  MUFU.EX2 R87, R3 ;  /* 0x0000000300577308 */ /* 0x0004e60000000800 */
[C---:B------:R-:W-:Y:S01]  /*d0a0*/  HMMA.16816.F32.BF16 R20, R4.reuse, R10, R140 ;  /* 0x0000000a0414723c */ /* 0x040fe2000004188c */
[----:B------:R-:W-:Y:S07]  /*d0b0*/  LDSM.16.MT88.4 R140, [R135+0x8800] ;  /* 0x00880000878c783b */ /* 0x000fee0000004200 */
[----:B------:R-:W-:Y:S01]  /*d0c0*/  HMMA.16816.F32.BF16 R8, R4, R14, R148 ;  /* 0x0000000e0408723c */ /* 0x000fe20000041894 */
[----:B--2---:R-:W-:-:S07]  /*d0d0*/  FFMA.FTZ R3, R118, c[0x0][0x23c], -R0 ;  /* 0x00008f0076037a23 */ /* 0x004fce0000010800 */
[----:B------:R-:W-:Y:S01]  /*d0e0*/  HMMA.16816.F32.BF16 R144, R4, R12, R144 ;  /* 0x0000000c0490723c */ /* 0x000fe20000041890 */
[----:B------:R-:W-:Y:S01]  /*d0f0*/  MOV R151, R19 ;  /* 0x0000001300977202 */ /* 0x000fe20000000f00 */
[----:B------:R2:W-:Y:S01]  /*d100*/  MUFU.EX2 R60, R3 ;  /* 0x00000003003c7308 */ /* 0x0005e20000000800 */
[----:B------:R-:W-:Y:S02]  /*d110*/  MOV R150, R18 ;  /* 0x0000001200967202 */ /* 0x000fe40000000f00 */
[----:B------:R-:W-:Y:S02]  /*d120*/  MOV R149, R17 ;  /* 0x0000001100957202 */ /* 0x000fe40000000f00 */
[----:B------:R-:W-:Y:S02]  /*d130*/  MOV R148, R16 ;  /* 0x0000001000947202 */ /* 0x000fe40000000f00 */
[----:B------:R-:W4:Y:S01]  /*d140*/  LDSM.16.MT88.4 R16, [R135+0x5800] ;  /* 0x005800008710783b */ /* 0x000f220000004200 */
[----:B------:R-:W-:-:S02]  /*d150*/  MOV R118, R28 ;  /* 0x0000001c00767202 */ /* 0x000fc40000000f00 */
[----:B------:R-:W-:Y:S01]  /*d160*/  F2FP.BF16.PACK_AB R4, R208, R209 ;  /* 0x000000d1d004723e */ /* 0x000fe200000010ff */
[----:B------:R-:W5:Y:S01]  /*d170*/  LDSM.16.MT88.4 R28, [R164+0x5800] ;  /* 0x00580000a41c783b */ /* 0x000f620000004200 */
[----:B------:R-:W-:Y:S02]  /*d180*/  F2FP.BF16.PACK_AB R5, R88, R101 ;  /* 0x000000655805723e */ /* 0x000fe400000010ff */
[----:B------:R-:W-:Y:S01]  /*d190*/  F2FP.BF16.PACK_AB R6, R212, R210 ;  /* 0x000000d2d406723e */ /* 0x000fe200000010ff */
[----:B--2---:R-:W-:Y:S01]  /*d1a0*/  FFMA.FTZ R3, R115, c[0x0][0x23c], -R0 ;  /* 0x00008f0073037a23 */ /* 0x004fe20000010800 */
[----:B------:R-:W-:Y:S02]  /*d1b0*/  F2FP.BF16.PACK_AB R7, R52, R53 ;  /* 0x000000353407723e */ /* 0x000fe400000010ff */
[----:B------:R-:W-:Y:S01]  /*d1c0*/  MOV R115, R37 ;  /* 0x0000002500737202 */ /* 0x000fe20000000f00 */
[----:B------:R2:W2:Y:S04]  /*d1d0*/  MUFU.EX2 R86, R3 ;  /* 0x0000000300567308 */ /* 0x0004a80000000800 */
[C---:B-1----:R-:W-:Y:S08]  /*d1e0*/  HMMA.16816.F32.BF16 R12, R4.reuse, R24, R136 ;  /* 0x00000018040c723c */ /* 0x042ff00000041888 */
[----:B------:R-:W-:Y:S01]  /*d1f0*/  HMMA.16816.F32.BF16 R20, R4, R26, R20 ;  /* 0x0000001a0414723c */ /* 0x000fe20000041814 */
[----:B--2---:R-:W-:-:S02]  /*d200*/  FFMA.FTZ R3, R36, c[0x0][0x23c], -R2 ;  /* 0x00008f0024037a23 */ /* 0x004fc40000010802 */
[----:B------:R-:W-:Y:S02]  /*d210*/  LDSM.16.MT88.4 R36, [R164+0x5c00] ;  /* 0x005c0000a424783b */ /* 0x000fe40000004200 */
[----:B------:R1:W-:Y:S03]  /*d220*/  MUFU.EX2 R105, R3 ;  /* 0x0000000300697308 */ /* 0x0003e60000000800 */
[C---:B------:R-:W-:Y:S08]  /*d230*/  HMMA.16816.F32.BF16 R8, R4.reuse, R34, R8 ;  /* 0x000000220408723c */ /* 0x040ff00000041808 */
[----:B------:R-:W-:Y:S01]  /*d240*/  HMMA.16816.F32.BF16 R24, R4, R32, R144 ;  /* 0x000000200418723c */ /* 0x000fe20000041890 */
[----:B------:R-:W2:Y:S01]  /*d250*/  LDSM.16.MT88.4 R32, [R135+0x5c00] ;  /* 0x005c00008720783b */ /* 0x000ea20000004200 */
[----:B-1----:R-:W-:-:S05]  /*d260*/  FFMA.FTZ R3, R117, c[0x0][0x23c], -R0 ;  /* 0x00008f0075037a23 */ /* 0x002fca0000010800 */
[----:B------:R-:W-:Y:S02]  /*d270*/  F2FP.BF16.PACK_AB R4, R214, R211 ;  /* 0x000000d3d604723e */ /* 0x000fe400000010ff */
[----:B---3--:R-:W-:Y:S01]  /*d280*/  F2FP.BF16.PACK_AB R5, R87, R51 ;  /* 0x000000335705723e */ /* 0x008fe200000010ff */
[----:B------:R1:W-:Y:S01]  /*d290*/  MUFU.EX2 R49, R3 ;  /* 0x0000000300317308 */ /* 0x0003e20000000800 */
[----:B------:R-:W-:Y:S02]  /*d2a0*/  F2FP.BF16.PACK_AB R6, R215, R213 ;  /* 0x000000d5d706723e */ /* 0x000fe400000010ff */
[----:B------:R-:W-:-:S07]  /*d2b0*/  F2FP.BF16.PACK_AB R7, R86, R60 ;  /* 0x0000003c5607723e */ /* 0x000fce00000010ff */
[----:B----4-:R-:W-:Y:S01]  /*d2c0*/  HMMA.16816.F32.BF16 R12, R4, R16, R12 ;  /* 0x00000010040c723c */ /* 0x010fe2000004180c */
[----:B-1----:R-:W-:-:S07]  /*d2d0*/  FFMA.FTZ R3, R122, c[0x0][0x23c], -R0 ;  /* 0x00008f007a037a23 */ /* 0x002fce0000010800 */
[C---:B------:R-:W-:Y:S01]  /*d2e0*/  HMMA.16816.F32.BF16 R20, R4.reuse, R18, R20 ;  /* 0x000000120414723c */ /* 0x040fe20000041814 */
[----:B------:R-:W1:Y:S01]  /*d2f0*/  LDSM.16.MT88.4 R16, [R135+0x6000] ;  /* 0x006000008710783b */ /* 0x000e620000004200 */
[----:B------:R3:W4:Y:S06]  /*d300*/  MUFU.EX2 R85, R3 ;  /* 0x0000000300557308 */ /* 0x00072c0000000800 */
[C---:B-----5:R-:W-:Y:S08]  /*d310*/  HMMA.16816.F32.BF16 R8, R4.reuse, R30, R8 ;  /* 0x0000001e0408723c */ /* 0x060ff00000041808 */
[----:B------:R-:W-:Y:S01]  /*d320*/  HMMA.16816.F32.BF16 R24, R4, R28, R24 ;  /* 0x0000001c0418723c */ /* 0x000fe20000041818 */
[----:B------:R-:W5:Y:S01]  /*d330*/  LDSM.16.MT88.4 R28, [R164+0x6000] ;  /* 0x00600000a41c783b */ /* 0x000f620000004200 */
[----:B---3--:R-:W-:-:S04]  /*d340*/  FFMA.FTZ R3, R124, c[0x0][0x23c], -R0 ;  /* 0x00008f007c037a23 */ /* 0x008fc80000010800 */
[----:B------:R3:W-:Y:S01]  /*d350*/  MUFU.EX2 R84, R3 ;  /* 0x0000000300547308 */ /* 0x0007e20000000800 */
        /* <DEDUP_REMOVED lines=8> */
[C---:B--2---:R-:W-:Y:S08]  /*d3e0*/  HMMA.16816.F32.BF16 R12, R4.reuse, R32, R12 ;  /* 0x00000020040c723c */ /* 0x044ff0000004180c */
[----:B------:R-:W-:Y:S01]  /*d3f0*/  HMMA.16816.F32.BF16 R20, R4, R34, R20 ;  /* 0x000000220414723c */ /* 0x000fe20000041814 */
[----:B------:R-:W2:Y:S01]  /*d400*/  LDSM.16.MT88.4 R32, [R135+0x6400] ;  /* 0x006400008720783b */ /* 0x000ea20000004200 */
[----:B---3--:R-:W-:-:S04]  /*d410*/  FFMA.FTZ R3, R123, c[0x0][0x23c], -R0 ;  /* 0x00008f007b037a23 */ /* 0x008fc80000010800 */
[----:B------:R3:W-:Y:S02]  /*d420*/  MUFU.EX2 R81, R3 ;  /* 0x0000000300517308 */ /* 0x0007e40000000800 */
[C---:B------:R-:W-:Y:S08]  /*d430*/  HMMA.16816.F32.BF16 R8, R4.reuse, R38, R8 ;  /* 0x000000260408723c */ /* 0x040ff00000041808 */
[----:B------:R-:W-:Y:S01]  /*d440*/  HMMA.16816.F32.BF16 R24, R4, R36, R24 ;  /* 0x000000240418723c */ /* 0x000fe20000041818 */
[----:B------:R-:W4:Y:S01]  /*d450*/  LDSM.16.MT88.4 R36, [R164+0x6400] ;  /* 0x00640000a424783b */ /* 0x000f220000004200 */
        /* <DEDUP_REMOVED lines=75> */
[----:B------:R-:W-:Y:S01]  /*d910*/  LDSM.16.MT88.4 R32, [R135+0x7400] ;  /* 0x007400008720783b */ /* 0x000fe20000004200 */
[----:B-1----:R-:W-:-:S04]  /*d920*/  FFMA.FTZ R3, R162, c[0x0][0x23c], -R0 ;  /* 0x00008f00a2037a23 */ /* 0x002fc80000010800 */
[----:B------:R1:W-:Y:S02]  /*d930*/  MUFU.EX2 R64, R3 ;  /* 0x0000000300407308 */ /* 0x0003e40000000800 */
[C---:B----4-:R-:W-:Y:S08]  /*d940*/  HMMA.16816.F32.BF16 R8, R4.reuse, R38, R8 ;  /* 0x000000260408723c */ /* 0x050ff00000041808 */
        /* <DEDUP_REMOVED lines=18> */
[C---:B-----5:R-:W-:Y:S07]  /*da70*/  HMMA.16816.F32.BF16 R16, R4.reuse, R30, R8 ;  /* 0x0000001e0410723c */ /* 0x060fee0000041808 */
[----:B------:R-:W-:Y:S01]  /*da80*/  FFMA.FTZ R8, R240, R45, R107 ;  /* 0x0000002df0087223 */ /* 0x000fe2000001006b */
[----:B------:R-:W-:Y:S01]  /*da90*/  HMMA.16816.F32.BF16 R24, R4, R28, R24 ;  /* 0x0000001c0418723c */ /* 0x000fe20000041818 */
[----:B------:R-:W-:Y:S01]  /*daa0*/  FFMA.FTZ R9, R153, c[0x0][0x23c], -R0 ;  /* 0x00008f0099097a23 */ /* 0x000fe20000010800 */
[----:B------:R-:W-:Y:S01]  /*dab0*/  LDSM.16.MT88.4 R28, [R135+0x7c00] ;  /* 0x007c0000871c783b */ /* 0x000fe20000004200 */
[----:B------:R-:W-:-:S02]  /*dac0*/  FADD.FTZ R8, R205, R8 ;  /* 0x00000008cd087221 */ /* 0x000fc40000010000 */
        /* <DEDUP_REMOVED lines=101> */
[----:B------:R-:W-:Y:S01]  /*e120*/  HMMA.16816.F32.BF16 R12, R4, R34, R16 ;  /* 0x00000022040c723c */ /* 0x000fe20000041810 */
[----:B------:R-:W-:Y:S01]  /*e130*/  FADD.FTZ R3, R73, R3 ;  /* 0x0000000349037221 */ /* 0x000fe20000010000 */
[----:B------:R-:W3:Y:S03]  /*e140*/  LDSM.16.MT88.4 R16, [R135+0x8400] ;  /* 0x008400008710783b */ /* 0x000ee60000004200 */
        /* <DEDUP_REMOVED lines=68> */
[----:B------:R-:W-:Y:S01]  /*e590*/  LDSM.16.MT88.4 R16, [R135+0x8c00] ;  /* 0x008c00008710783b */ /* 0x000fe20000004200 */
[----:B-1----:R-:W-:-:S04]  /*e5a0*/  FFMA.FTZ R9, R189, c[0x0][0x23c], -R0 ;  /* 0x00008f00bd097a23 */ /* 0x002fc80000010800 */
[----:B------:R1:W-:Y:S02]  /*e5b0*/  MUFU.EX2 R38, R9 ;  /* 0x0000000900267308 */ /* 0x0003e40000000800 */
        /* <DEDUP_REMOVED lines=86> */
.L_x_2254:
        /* <DEDUP_REMOVED lines=13> */
.L_x_2264:
[----:B------:R-:W-:Y:S01]  /*ebf0*/  IADD3 R235, R235, -0x1, RZ ;  /* 0xffffffffebeb7810 */ /* 0x000fe20007ffe0ff */
[----:B------:R-:W-:Y:S04]  /*ec00*/  DEPBAR.LE SB0, 0x0 ;  /* 0x000080000000791a */ /* 0x000fe80000000000 */
[----:B------:R-:W-:Y:S01]  /*ec10*/  BAR.SYNC.DEFER_BLOCKING 0x0 ;  /* 0x0000000000007b1d */ /* 0x000fe20000010000 */
[----:B------:R-:W-:Y:S01]  /*ec20*/  MOV R0, R242 ;  /* 0x000000f200007202 */ /* 0x000fe20000000f00 */
[----:B------:R-:W-:Y:S04]  /*ec30*/  IMAD.MOV.U32 R2, RZ, RZ, R243 ;  /* 0x000000ffff027224 */ /* 0x000fe800078e00f3 */
        /* <DEDUP_REMOVED lines=60> */
.L_x_2261:
        /* <DEDUP_REMOVED lines=454> */
.L_x_2263:
        /* <DEDUP_REMOVED lines=32> */
.L_x_2262:
        /* <DEDUP_REMOVED lines=178> */
[----:B------:R-:W-:Y:S02]  /*11980*/  FMUL.FTZ R18, R0, R150 ;  /* 0x0000009600127220 */ /* 0x000fe40000410000 */
[--C-:B--2---:R-:W-:Y:S03]  /*11990*/  FFMA.FTZ R4, R187, c[0x0][0x23c], -R23.reuse ;  /* 0x00008f00bb047a23 */ /* 0x104fe60000010817 */
[----:B------:R1:W-:Y:S01]  /*119a0*/  MUFU.EX2 R187, R5 ;  /* 0x0000000500bb7308 */ /* 0x0003e20000000800 */
[--C-:B----4-:R-:W-:Y:S09]  /*119b0*/  FFMA.FTZ R8, R73, c[0x0][0x23c], -R23.reuse ;  /* 0x00008f0049087a23 */ /* 0x110ff20000010817 */
[----:B------:R2:W4:Y:S10]  /*119c0*/  MUFU.EX2 R163, R4 ;  /* 0x0000000400a37308 */ /* 0x0005340000000800 */
[----:B------:R5:W-:Y:S01]  /*119d0*/  MUFU.EX2 R229, R8 ;  /* 0x0000000800e57308 */ /* 0x000be20000000800 */
[--C-:B-1----:R-:W-:Y:S09]  /*119e0*/  FFMA.FTZ R5, R32, c[0x0][0x23c], -R23.reuse ;  /* 0x00008f0020057a23 */ /* 0x102ff20000010817 */
[----:B------:R1:W-:Y:S01]  /*119f0*/  MUFU.EX2 R197, R5 ;  /* 0x0000000500c57308 */ /* 0x0003e20000000800 */
[--C-:B--2---:R-:W-:Y:S09]  /*11a00*/  FFMA.FTZ R4, R186, c[0x0][0x23c], -R44.reuse ;  /* 0x00008f00ba047a23 */ /* 0x104ff2000001082c */
[----:B------:R2:W-:Y:S01]  /*11a10*/  MUFU.EX2 R156, R4 ;  /* 0x00000004009c7308 */ /* 0x0005e20000000800 */
[----:B-----5:R-:W-:Y:S09]  /*11a20*/  FMUL.FTZ R8, R2, R140 ;  /* 0x0000008c02087220 */ /* 0x020ff20000410000 */
[----:B------:R5:W-:Y:S01]  /*11a30*/  MUFU.EX2 R186, R6 ;  /* 0x0000000600ba7308 */ /* 0x000be20000000800 */
[--C-:B-1----:R-:W-:Y:S02]  /*11a40*/  FFMA.FTZ R5, R40, c[0x0][0x23c], -R23.reuse ;  /* 0x00008f0028057a23 */ /* 0x102fe40000010817 */
[--C-:B------:R-:W-:Y:S07]  /*11a50*/  FFMA.FTZ R40, R77, c[0x0][0x23c], -R23.reuse ;  /* 0x00008f004d287a23 */ /* 0x100fee0000010817 */
[----:B------:R1:W-:Y:S01]  /*11a60*/  MUFU.EX2 R207, R5 ;  /* 0x0000000500cf7308 */ /* 0x0003e20000000800 */
[--C-:B--2---:R-:W-:Y:S09]  /*11a70*/  FFMA.FTZ R4, R185, c[0x0][0x23c], -R44.reuse ;  /* 0x00008f00b9047a23 */ /* 0x104ff2000001082c */
[----:B------:R2:W2:Y:S01]  /*11a80*/  MUFU.EX2 R158, R4 ;  /* 0x00000004009e7308 */ /* 0x0004a20000000800 */
[--C-:B-----5:R-:W-:Y:S09]  /*11a90*/  FFMA.FTZ R6, R29, c[0x0][0x23c], -R23.reuse ;  /* 0x00008f001d067a23 */ /* 0x120ff20000010817 */
[----:B------:R5:W-:Y:S01]  /*11aa0*/  MUFU.EX2 R196, R6 ;  /* 0x0000000600c47308 */ /* 0x000be20000000800 */
[--C-:B-1----:R-:W-:Y:S09]  /*11ab0*/  FFMA.FTZ R5, R48, c[0x0][0x23c], -R23.reuse ;  /* 0x00008f0030057a23 */ /* 0x102ff20000010817 */
[----:B------:R1:W-:Y:S01]  /*11ac0*/  MUFU.EX2 R185, R7 ;  /* 0x0000000700b97308 */ /* 0x0003e20000000800 */
[--C-:B--2---:R-:W-:Y:S09]  /*11ad0*/  FFMA.FTZ R4, R160, c[0x0][0x23c], -R44.reuse ;  /* 0x00008f00a0047a23 */ /* 0x104ff2000001082c */
[----:B------:R2:W-:Y:S01]  /*11ae0*/  MUFU.EX2 R159, R4 ;  /* 0x00000004009f7308 */ /* 0x0005e20000000800 */
[--C-:B-----5:R-:W-:Y:S09]  /*11af0*/  FFMA.FTZ R6, R37, c[0x0][0x23c], -R23.reuse ;  /* 0x00008f0025067a23 */ /* 0x120ff20000010817 */
[----:B------:R5:W-:Y:S01]  /*11b00*/  MUFU.EX2 R204, R6 ;  /* 0x0000000600cc7308 */ /* 0x000be20000000800 */
[--C-:B-1----:R-:W-:Y:S09]  /*11b10*/  FFMA.FTZ R7, R28, c[0x0][0x23c], -R23.reuse ;  /* 0x00008f001c077a23 */ /* 0x102ff20000010817 */
        /* <DEDUP_REMOVED lines=19> */
[--C-:B--2---:R-:W-:Y:S02]  /*11c50*/  FFMA.FTZ R4, R19, c[0x0][0x23c], -R44.reuse ;  /* 0x00008f0013047a23 */ /* 0x104fe4000001082c */
[--C-:B------:R-:W-:Y:S07]  /*11c60*/  FFMA.FTZ R19, R76, c[0x0][0x23c], -R23.reuse ;  /* 0x00008f004c137a23 */ /* 0x100fee0000010817 */
[----:B------:R2:W2:Y:S01]  /*11c70*/  MUFU.EX2 R184, R4 ;  /* 0x0000000400b87308 */ /* 0x0004a20000000800 */
[--C-:B-----5:R-:W-:Y:S09]  /*11c80*/  FFMA.FTZ R6, R68, c[0x0][0x23c], -R23.reuse ;  /* 0x00008f0044067a23 */ /* 0x120ff20000010817 */
[----:B------:R5:W-:Y:S01]  /*11c90*/  MUFU.EX2 R230, R6 ;  /* 0x0000000600e67308 */ /* 0x000be20000000800 */
[--C-:B-1----:R-:W-:Y:S09]  /*11ca0*/  FFMA.FTZ R40, R78, c[0x0][0x23c], -R44.reuse ;  /* 0x00008f004e287a23 */ /* 0x102ff2000001082c */
[----:B------:R-:W-:Y:S01]  /*11cb0*/  MUFU.EX2 R142, R40 ;  /* 0x00000028008e7308 */ /* 0x000fe20000000800 */
[--C-:B--2---:R-:W-:Y:S02]  /*11cc0*/  FFMA.FTZ R4, R16, c[0x0][0x23c], -R44.reuse ;  /* 0x00008f0010047a23 */ /* 0x104fe4000001082c */
[--C-:B------:R-:W-:Y:S07]  /*11cd0*/  FFMA.FTZ R16, R75, c[0x0][0x23c], -R44.reuse ;  /* 0x00008f004b107a23 */ /* 0x100fee000001082c */
[----:B------:R1:W-:Y:S01]  /*11ce0*/  MUFU.EX2 R153, R4 ;  /* 0x0000000400997308 */ /* 0x0003e20000000800 */
[----:B-----5:R-:W-:Y:S02]  /*11cf0*/  FMUL.FTZ R6, R0, R138 ;  /* 0x0000008a00067220 */ /* 0x020fe40000410000 */
[--C-:B-1----:R-:W-:Y:S02]  /*11d00*/  FFMA.FTZ R4, R15, c[0x0][0x23c], -R44.reuse ;  /* 0x00008f000f047a23 */ /* 0x102fe4000001082c */
[----:B------:R-:W1:Y:S05]  /*11d10*/  LDSM.16.MT88.4 R12, [R135+0x5000] ;  /* 0x00500000870c783b */ /* 0x000e6a0000004200 */
[----:B------:R2:W5:Y:S02]  /*11d20*/  MUFU.EX2 R188, R4 ;  /* 0x0000000400bc7308 */ /* 0x0005640000000800 */
[--C-:B--2---:R-:W-:Y:S01]  /*11d30*/  FFMA.FTZ R4, R25, c[0x0][0x23c], -R23.reuse ;  /* 0x00008f0019047a23 */ /* 0x104fe20000010817 */
[----:B---3--:R-:W-:Y:S07]  /*11d40*/  F2FP.BF16.PACK_AB R25, R131, R130 ;  /* 0x000000828319723e */ /* 0x008fee00000010ff */
[----:B------:R2:W3:Y:S02]  /*11d50*/  MUFU.EX2 R191, R4 ;  /* 0x0000000400bf7308 */ /* 0x0004e40000000800 */
[--C-:B--2---:R-:W-:Y:S01]  /*11d60*/  FFMA.FTZ R4, R26, c[0x0][0x23c], -R44.reuse ;  /* 0x00008f001a047a23 */ /* 0x104fe2000001082c */
[----:B----4-:R-:W-:Y:S07]  /*11d70*/  F2FP.BF16.PACK_AB R26, R163, R157 ;  /* 0x0000009da31a723e */ /* 0x010fee00000010ff */
[----:B------:R2:W-:Y:S02]  /*11d80*/  MUFU.EX2 R189, R4 ;  /* 0x0000000400bd7308 */ /* 0x0005e40000000800 */
[--C-:B--2---:R-:W-:Y:S01]  /*11d90*/  FFMA.FTZ R4, R27, c[0x0][0x23c], -R44.reuse ;  /* 0x00008f001b047a23 */ /* 0x104fe2000001082c */
[----:B------:R-:W-:Y:S07]  /*11da0*/  F2FP.BF16.PACK_AB R27, R158, R156 ;  /* 0x0000009c9e1b723e */ /* 0x000fee00000010ff */
[----:B------:R2:W4:Y:S02]  /*11db0*/  MUFU.EX2 R195, R4 ;  /* 0x0000000400c37308 */ /* 0x0005240000000800 */
[--C-:B--2---:R-:W-:Y:S08]  /*11dc0*/  FFMA.FTZ R4, R30, c[0x0][0x23c], -R44.reuse ;  /* 0x00008f001e047a23 */ /* 0x104ff0000001082c */
[----:B------:R2:W-:Y:S02]  /*11dd0*/  MUFU.EX2 R190, R4 ;  /* 0x0000000400be7308 */ /* 0x0005e40000000800 */
[--C-:B--2---:R-:W-:Y:S02]  /*11de0*/  FFMA.FTZ R4, R31, c[0x0][0x23c], -R44.reuse ;  /* 0x00008f001f047a23 */ /* 0x104fe4000001082c */
[----:B------:R-:W2:Y:S06]  /*11df0*/  LDSM.16.MT88.4 R28, [R164+0x5000] ;  /* 0x00500000a41c783b */ /* 0x000eac0000004200 */
[----:B------:R1:W1:Y:S02]  /*11e00*/  MUFU.EX2 R198, R4 ;  /* 0x0000000400c67308 */ /* 0x0002640000000800 */
[--C-:B-1----:R-:W-:Y:S08]  /*11e10*/  FFMA.FTZ R4, R33, c[0x0][0x23c], -R23.reuse ;  /* 0x00008f0021047a23 */ /* 0x102ff00000010817 */
[----:B------:R1:W1:Y:S02]  /*11e20*/  MUFU.EX2 R201, R4 ;  /* 0x0000000400c97308 */ /* 0x0002640000000800 */
[--C-:B-1----:R-:W-:Y:S08]  /*11e30*/  FFMA.FTZ R4, R34, c[0x0][0x23c], -R44.reuse ;  /* 0x00008f0022047a23 */ /* 0x102ff0000001082c */
[----:B------:R1:W-:Y:S02]  /*11e40*/  MUFU.EX2 R199, R4 ;  /* 0x0000000400c77308 */ /* 0x0003e40000000800 */
[--C-:B-1----:R-:W-:Y:S02]  /*11e50*/  FFMA.FTZ R4, R35, c[0x0][0x23c], -R44.reuse ;  /* 0x00008f0023047a23 */ /* 0x102fe4000001082c */
[----:B------:R-:W1:Y:S06]  /*11e60*/  LDSM.16.MT88.4 R32, [R135+0x5400] ;  /* 0x005400008720783b */ /* 0x000e6c0000004200 */
[----:B------:R2:W1:Y:S02]  /*11e70*/  MUFU.EX2 R202, R4 ;  /* 0x0000000400ca7308 */ /* 0x0004640000000800 */
        /* <DEDUP_REMOVED lines=13> */
[----:B------:R1:W-:Y:S10]  /*11f50*/  MUFU.EX2 R46, R5 ;  /* 0x00000005002e7308 */ /* 0x0003f40000000800 */
[----:B------:R2:W-:Y:S01]  /*11f60*/  MUFU.EX2 R45, R4 ;  /* 0x00000004002d7308 */ /* 0x0005e20000000800 */
[--C-:B-1----:R-:W-:Y:S09]  /*11f70*/  FFMA.FTZ R5, R56, c[0x0][0x23c], -R23.reuse ;  /* 0x00008f0038057a23 */ /* 0x102ff20000010817 */
[----:B------:R1:W-:Y:S01]  /*11f80*/  MUFU.EX2 R215, R5 ;  /* 0x0000000500d77308 */ /* 0x0003e20000000800 */
[--C-:B--2---:R-:W-:Y:S09]  /*11f90*/  FFMA.FTZ R4, R47, c[0x0][0x23c], -R44.reuse ;  /* 0x00008f002f047a23 */ /* 0x104ff2000001082c */
[----:B------:R2:W2:Y:S01]  /*11fa0*/  MUFU.EX2 R47, R4 ;  /* 0x00000004002f7308 */ /* 0x0004a20000000800 */
[--C-:B-1----:R-:W-:Y:S09]  /*11fb0*/  FFMA.FTZ R5, R64, c[0x0][0x23c], -R23.reuse ;  /* 0x00008f0040057a23 */ /* 0x102ff20000010817 */
[----:B------:R1:W-:Y:S01]  /*11fc0*/  MUFU.EX2 R227, R5 ;  /* 0x0000000500e37308 */ /* 0x0003e20000000800 */
[--C-:B--2---:R-:W-:Y:S09]  /*11fd0*/  FFMA.FTZ R4, R49, c[0x0][0x23c], -R23.reuse ;  /* 0x00008f0031047a23 */ /* 0x104ff20000010817 */
[----:B------:R2:W2:Y:S10]  /*11fe0*/  MUFU.EX2 R212, R4 ;  /* 0x0000000400d47308 */ /* 0x0004b40000000800 */
[----:B------:R3:W-:Y:S01]  /*11ff0*/  MUFU.EX2 R49, R7 ;  /* 0x0000000700317308 */ /* 0x0007e20000000800 */
[----:B-1----:R-:W-:Y:S02]  /*12000*/  FMUL.FTZ R5, R2, R137 ;  /* 0x0000008902057220 */ /* 0x002fe40000410000 */
[--C-:B--2---:R-:W-:Y:S07]  /*12010*/  FFMA.FTZ R4, R50, c[0x0][0x23c], -R44.reuse ;  /* 0x00008f0032047a23 */ /* 0x104fee000001082c */
[----:B------:R1:W-:Y:S01]  /*12020*/  MUFU.EX2 R48, R4 ;  /* 0x0000000400307308 */ /* 0x0003e20000000800 */
[--C-:B---3--:R-:W-:Y:S09]  /*12030*/  FFMA.FTZ R7, R60, c[0x0][0x23c], -R23.reuse ;  /* 0x00008f003c077a23 */ /* 0x108ff20000010817 */
[----:B------:R2:W-:Y:S01]  /*12040*/  MUFU.EX2 R221, R7 ;  /* 0x0000000700dd7308 */ /* 0x0005e20000000800 */
[--C-:B-1----:R-:W-:Y:S09]  /*12050*/  FFMA.FTZ R4, R51, c[0x0][0x23c], -R44.reuse ;  /* 0x00008f0033047a23 */ /* 0x102ff2000001082c */
[----:B------:R1:W3:Y:S01]  /*12060*/  MUFU.EX2 R50, R4 ;  /* 0x0000000400327308 */ /* 0x0002e20000000800 */
[----:B--2---:R-:W-:Y:S02]  /*12070*/  FMUL.FTZ R7, R0, R139 ;  /* 0x0000008b00077220 */ /* 0x004fe40000410000 */
[--C-:B-1----:R-:W-:Y:S07]  /*12080*/  FFMA.FTZ R4, R54, c[0x0][0x23c], -R44.reuse ;  /* 0x00008f0036047a23 */ /* 0x102fee000001082c */
[----:B------:R1:W-:Y:S02]  /*12090*/  MUFU.EX2 R213, R4 ;  /* 0x0000000400d57308 */ /* 0x0003e40000000800 */
[--C-:B-1----:R-:W-:Y:S08]  /*120a0*/  FFMA.FTZ R4, R55, c[0x0][0x23c], -R44.reuse ;  /* 0x00008f0037047a23 */ /* 0x102ff0000001082c */
        /* <DEDUP_REMOVED lines=33> */
[C---:B--2---:R-:W-:Y:S02]  /*122c0*/  FMUL.FTZ R16, R2.reuse, R148 ;  /* 0x0000009402107220 */ /* 0x044fe40000410000 */
[----:B------:R-:W-:Y:S01]  /*122d0*/  FFMA.FTZ R2, R2, R240, R132 ;  /* 0x000000f002027223 */ /* 0x000fe20000010084 */
[----:B------:R-:W-:Y:S01]  /*122e0*/  MOV R132, R20 ;  /* 0x0000001400847202 */ /* 0x000fe20000000f00 */
[C---:B-1----:R-:W-:Y:S02]  /*122f0*/  FMUL.FTZ R19, R0.reuse, R151 ;  /* 0x0000009700137220 */ /* 0x042fe40000410000 */
[----:B------:R-:W-:Y:S05]  /*12300*/  FFMA.FTZ R0, R0, R241, R130 ;  /* 0x000000f100007223 */ /* 0x000fea0000010082 */
[----:B------:R-:W-:Y:S01]  /*12310*/  HMMA.16816.F32.BF16 R16, R24, R30, R16 ;  /* 0x0000001e1810723c */ /* 0x000fe20000041810 */
[----:B------:R-:W1:Y:S06]  /*12320*/  LDSM.16.MT88.4 R28, [R135+0x5800] ;  /* 0x00580000871c783b */ /* 0x000e6c0000004200 */
[----:B------:R-:W-:Y:S02]  /*12330*/  F2FP.BF16.PACK_AB R24, R161, R162 ;  /* 0x000000a2a118723e */ /* 0x000fe400000010ff */
[----:B------:R-:W-:Y:S03]  /*12340*/  F2FP.BF16.PACK_AB R25, R155, R159 ;  /* 0x0000009f9b19723e */ /* 0x000fe600000010ff */
[----:B------:R-:W-:Y:S02]  /*12350*/  F2FP.BF16.PACK_AB R26, R160, R154 ;  /* 0x0000009aa01a723e */ /* 0x000fe400000010ff */
[----:B------:R-:W-:Y:S07]  /*12360*/  F2FP.BF16.PACK_AB R27, R184, R152 ;  /* 0x00000098b81b723e */ /* 0x000fee00000010ff */
[C---:B------:R-:W-:Y:S07]  /*12370*/  HMMA.16816.F32.BF16 R4, R24.reuse, R32, R4 ;  /* 0x000000201804723c */ /* 0x040fee0000041804 */
        /* <DEDUP_REMOVED lines=11> */
[----:B----4-:R-:W-:Y:S01]  /*12430*/  F2FP.BF16.PACK_AB R27, R195, R189 ;  /* 0x000000bdc31b723e */ /* 0x010fe200000010ff */
[----:B------:R2:W-:Y:S06]  /*12440*/  MUFU.EX2 R140, R32 ;  /* 0x00000020008c7308 */ /* 0x0005ec0000000800 */
[C---:B-1----:R-:W-:Y:S03]  /*12450*/  HMMA.16816.F32.BF16 R4, R24.reuse, R28, R4 ;  /* 0x0000001c1804723c */ /* 0x042fe60000041804 */
[--C-:B---3--:R-:W-:Y:S04]  /*12460*/  FFMA.FTZ R36, R84, c[0x0][0x23c], -R23.reuse ;  /* 0x00008f0054247a23 */ /* 0x108fe80000010817 */
        /* <DEDUP_REMOVED lines=145> */
[----:B------:R-:W-:Y:S03]  /*12d80*/  F2FP.BF16.PACK_AB R25, R141, R142 ;  /* 0x0000008e8d19723e */ /* 0x000fe600000010ff */
        /* <DEDUP_REMOVED lines=9> */
[----:B--2---:R-:W-:Y:S04]  /*12e20*/  FADD.FTZ R0, R189, R2 ;  /* 0x00000002bd007221 */ /* 0x004fe80000010000 */
[C---:B------:R-:W-:Y:S04]  /*12e30*/  HMMA.16816.F32.BF16 R12, R24.reuse, R28, R12 ;  /* 0x0000001c180c723c */ /* 0x040fe8000004180c */
[----:B------:R-:W-:Y:S02]  /*12e40*/  FADD.FTZ R2, R191, R40 ;  /* 0x00000028bf027221 */ /* 0x000fe40000010000 */
[--C-:B------:R-:W-:Y:S02]  /*12e50*/  FFMA.FTZ R40, R114, c[0x0][0x23c], -R44.reuse ;  /* 0x00008f0072287a23 */ /* 0x100fe4000001082c */
[----:B------:R-:W-:Y:S01]  /*12e60*/  FFMA.FTZ R28, R115, c[0x0][0x23c], -R44 ;  /* 0x00008f00731c7a23 */ /* 0x000fe2000001082c */
[----:B------:R-:W-:Y:S01]  /*12e70*/  HMMA.16816.F32.BF16 R16, R24, R30, R16 ;  /* 0x0000001e1810723c */ /* 0x000fe20000041810 */
[----:B------:R2:W-:Y:S02]  /*12e80*/  MUFU.EX2 R56, R40 ;  /* 0x0000002800387308 */ /* 0x0005e40000000800 */
[----:B------:R-:W-:Y:S02]  /*12e90*/  FADD.FTZ R2, R194, R2 ;  /* 0x00000002c2027221 */ /* 0x000fe40000010000 */
[----:B------:R-:W-:Y:S02]  /*12ea0*/  FADD.FTZ R0, R195, R0 ;  /* 0x00000000c3007221 */ /* 0x000fe40000010000 */
[----:B-----5:R-:W-:Y:S01]  /*12eb0*/  F2FP.BF16.PACK_AB R24, R85, R137 ;  /* 0x000000895518723e */ /* 0x020fe200000010ff */
        /* <DEDUP_REMOVED lines=49> */
[----:B------:R-:W-:Y:S01]  /*131d0*/  FADD.FTZ R0, R216, R0 ;  /* 0x00000000d8007221 */ /* 0x000fe20000010000 */
[----:B------:R2:W-:Y:S03]  /*131e0*/  MUFU.EX2 R50, R40 ;  /* 0x0000002800327308 */ /* 0x0005e60000000800 */
[----:B------:R-:W-:Y:S01]  /*131f0*/  FFMA.FTZ R28, R121, c[0x0][0x23c], -R23 ;  /* 0x00008f00791c7a23 */ /* 0x000fe20000010817 */
[C---:B------:R-:W-:Y:S04]  /*13200*/  HMMA.16816.F32.BF16 R8, R24.reuse, R30, R8 ;  /* 0x0000001e1808723c */ /* 0x040fe80000041808 */
[----:B------:R-:W-:Y:S04]  /*13210*/  FADD.FTZ R0, R218, R0 ;  /* 0x00000000da007221 */ /* 0x000fe80000010000 */
[----:B------:R-:W-:Y:S04]  /*13220*/  FADD.FTZ R0, R217, R0 ;  /* 0x00000000d9007221 */ /* 0x000fe80000010000 */
[----:B-----5:R-:W-:Y:S01]  /*13230*/  FADD.FTZ R2, R212, R41 ;  /* 0x00000029d4027221 */ /* 0x020fe20000010000 */
[C---:B---3--:R-:W-:Y:S03]  /*13240*/  HMMA.16816.F32.BF16 R12, R24.reuse, R32, R12 ;  /* 0x00000020180c723c */ /* 0x048fe6000004180c */
[----:B------:R-:W-:Y:S02]  /*13250*/  FADD.FTZ R2, R49, R2 ;  /* 0x0000000231027221 */ /* 0x000fe40000010000 */
[----:B------:R-:W-:Y:S01]  /*13260*/  FADD.FTZ R0, R219, R0 ;  /* 0x00000000db007221 */ /* 0x000fe20000010000 */
[----:B------:R3:W-:Y:S01]  /*13270*/  MUFU.EX2 R49, R28 ;  /* 0x0000001c00317308 */ /* 0x0007e20000000800 */
[----:B------:R-:W-:Y:S01]  /*13280*/  FADD.FTZ R2, R214, R2 ;  /* 0x00000002d6027221 */ /* 0x000fe20000010000 */
[----:B------:R-:W-:Y:S04]  /*13290*/  HMMA.16816.F32.BF16 R16, R24, R34, R16 ;  /* 0x000000221810723c */ /* 0x000fe80000041810 */
[----:B------:R-:W-:Y:S02]  /*132a0*/  FADD.FTZ R2, R215, R2 ;  /* 0x00000002d7027221 */ /* 0x000fe40000010000 */
[----:B------:R-:W-:Y:S01]  /*132b0*/  FFMA.FTZ R32, R122, c[0x0][0x23c], -R44 ;  /* 0x00008f007a207a23 */ /* 0x000fe2000001082c */
[----:B------:R-:W-:Y:S01]  /*132c0*/  F2FP.BF16.PACK_AB R24, R69, R71 ;  /* 0x000000474518723e */ /* 0x000fe200000010ff */
[----:B------:R-:W-:Y:S01]  /*132d0*/  FADD.FTZ R2, R220, R2 ;  /* 0x00000002dc027221 */ /* 0x000fe20000010000 */
[----:B------:R-:W-:Y:S01]  /*132e0*/  F2FP.BF16.PACK_AB R25, R67, R68 ;  /* 0x000000444319723e */ /* 0x000fe200000010ff */
[----:B------:R5:W-:Y:S02]  /*132f0*/  MUFU.EX2 R48, R32 ;  /* 0x0000002000307308 */ /* 0x000be40000000800 */
[----:B------:R-:W-:Y:S01]  /*13300*/  FADD.FTZ R2, R221, R2 ;  /* 0x00000002dd027221 */ /* 0x000fe20000010000 */
[----:B------:R-:W-:Y:S01]  /*13310*/  F2FP.BF16.PACK_AB R26, R65, R66 ;  /* 0x00000042411a723e */ /* 0x000fe200000010ff */
[----:B------:R-:W-:Y:S01]  /*13320*/  FADD.FTZ R0, R223, R0 ;  /* 0x00000000df007221 */ /* 0x000fe20000010000 */
[----:B------:R-:W-:Y:S01]  /*13330*/  F2FP.BF16.PACK_AB R27, R63, R64 ;  /* 0x000000403f1b723e */ /* 0x000fe200000010ff */
[----:B------:R-:W-:Y:S02]  /*13340*/  FADD.FTZ R2, R226, R2 ;  /* 0x00000002e2027221 */ /* 0x000fe40000010000 */
[----:B------:R-:W-:Y:S02]  /*13350*/  FADD.FTZ R0, R224, R0 ;  /* 0x00000000e0007221 */ /* 0x000fe40000010000 */
[----:B------:R-:W-:Y:S02]  /*13360*/  FADD.FTZ R2, R227, R2 ;  /* 0x00000002e3027221 */ /* 0x000fe40000010000 */
[----:B--2---:R-:W-:Y:S01]  /*13370*/  FADD.FTZ R40, R225, R0 ;  /* 0x00000000e1287221 */ /* 0x004fe20000010000 */
[C---:B-1----:R-:W-:Y:S01]  /*13380*/  HMMA.16816.F32.BF16 R4, R24.reuse, R36, R4 ;  /* 0x000000241804723c */ /* 0x042fe20000041804 */
[----:B---3--:R-:W1:Y:S02]  /*13390*/  LDSM.16.MT88.4 R28, [R164+0x8000] ;  /* 0x00800000a41c783b */ /* 0x008e640000004200 */
[----:B------:R-:W-:Y:S02]  /*133a0*/  FADD.FTZ R2, R228, R2 ;  /* 0x00000002e4027221 */ /* 0x000fe40000010000 */
[----:B------:R-:W-:Y:S02]  /*133b0*/  FFMA.FTZ R0, R123, c[0x0][0x23c], -R44 ;  /* 0x00008f007b007a23 */ /* 0x000fe4000001082c */
[--C-:B------:R-:W-:Y:S01]  /*133c0*/  FFMA.FTZ R36, R124, c[0x0][0x23c], -R23.reuse ;  /* 0x00008f007c247a23 */ /* 0x100fe20000010817 */
[C---:B------:R-:W-:Y:S01]  /*133d0*/  HMMA.16816.F32.BF16 R8, R24.reuse, R38, R8 ;  /* 0x000000261808723c */ /* 0x040fe20000041808 */
[----:B------:R2:W-:Y:S01]  /*133e0*/  MUFU.EX2 R47, R0 ;  /* 0x00000000002f7308 */ /* 0x0005e20000000800 */
[----:B-----5:R-:W3:Y:S02]  /*133f0*/  LDSM.16.MT88.4 R32, [R135+0x8400] ;  /* 0x008400008720783b */ /* 0x020ee40000004200 */
[----:B------:R-:W-:Y:S04]  /*13400*/  FADD.FTZ R2, R230, R2 ;  /* 0x00000002e6027221 */ /* 0x000fe80000010000 */
[----:B------:R-:W-:Y:S03]  /*13410*/  FADD.FTZ R2, R233, R2 ;  /* 0x00000002e9027221 */ /* 0x000fe60000010000 */
[----:B------:R5:W-:Y:S01]  /*13420*/  MUFU.EX2 R46, R36 ;  /* 0x00000024002e7308 */ /* 0x000be20000000800 */
[----:B------:R-:W-:Y:S02]  /*13430*/  FADD.FTZ R2, R232, R2 ;  /* 0x00000002e8027221 */ /* 0x000fe40000010000 */
[----:B--2---:R-:W-:Y:S04]  /*13440*/  FADD.FTZ R0, R231, R40 ;  /* 0x00000028e7007221 */ /* 0x004fe80000010000 */
[----:B------:R-:W-:Y:S04]  /*13450*/  FADD.FTZ R0, R234, R0 ;  /* 0x00000000ea007221 */ /* 0x000fe80000010000 */
[----:B------:R-:W-:Y:S01]  /*13460*/  FADD.FTZ R0, R222, R0 ;  /* 0x00000000de007221 */ /* 0x000fe20000010000 */
[C---:B-1----:R-:W-:Y:S03]  /*13470*/  HMMA.16816.F32.BF16 R12, R24.reuse, R28, R12 ;  /* 0x0000001c180c723c */ /* 0x042fe6000004180c */
[----:B-----5:R-:W-:Y:S02]  /*13480*/  FADD.FTZ R36, R229, R2 ;  /* 0x00000002e5247221 */ /* 0x020fe40000010000 */
[----:B------:R-:W-:Y:S02]  /*13490*/  FFMA.FTZ R2, R125, c[0x0][0x23c], -R23 ;  /* 0x00008f007d027a23 */ /* 0x000fe40000010817 */
[----:B------:R-:W-:Y:S01]  /*134a0*/  FADD.FTZ R40, R144, R36 ;  /* 0x0000002490287221 */ /* 0x000fe20000010000 */
[----:B------:R-:W-:Y:S01]  /*134b0*/  HMMA.16816.F32.BF16 R16, R24, R30, R16 ;  /* 0x0000001e1810723c */ /* 0x000fe20000041810 */
[----:B------:R1:W2:Y:S01]  /*134c0*/  MUFU.EX2 R45, R2 ;  /* 0x00000002002d7308 */ /* 0x0002a20000000800 */
[----:B------:R-:W5:Y:S02]  /*134d0*/  LDSM.16.MT88.4 R36, [R164+0x8400] ;  /* 0x00840000a424783b */ /* 0x000f640000004200 */
[----:B------:R-:W-:Y:S02]  /*134e0*/  FADD.FTZ R0, R145, R0 ;  /* 0x0000000091007221 */ /* 0x000fe40000010000 */
[----:B------:R-:W-:Y:S01]  /*134f0*/  FFMA.FTZ R28, R126, c[0x0][0x23c], -R44 ;  /* 0x00008f007e1c7a23 */ /* 0x000fe2000001082c */
[----:B----4-:R-:W-:Y:S01]  /*13500*/  F2FP.BF16.PACK_AB R24, R61, R62 ;  /* 0x0000003e3d18723e */ /* 0x010fe200000010ff */
[----:B------:R-:W-:Y:S01]  /*13510*/  FADD.FTZ R0, R142, R0 ;  /* 0x000000008e007221 */ /* 0x000fe20000010000 */
[----:B------:R-:W-:Y:S02]  /*13520*/  F2FP.BF16.PACK_AB R25, R59, R60 ;  /* 0x0000003c3b19723e */ /* 0x000fe400000010ff */
[----:B------:R4:W-:Y:S01]  /*13530*/  MUFU.EX2 R43, R28 ;  /* 0x0000001c002b7308 */ /* 0x0009e20000000800 */
[----:B------:R-:W-:Y:S01]  /*13540*/  FADD.FTZ R0, R141, R0 ;  /* 0x000000008d007221 */ /* 0x000fe20000010000 */
[----:B------:R-:W-:Y:S02]  /*13550*/  F2FP.BF16.PACK_AB R26, R57, R58 ;  /* 0x0000003a391a723e */ /* 0x000fe400000010ff */
[----:B------:R-:W-:Y:S07]  /*13560*/  F2FP.BF16.PACK_AB R27, R55, R56 ;  /* 0x00000038371b723e */ /* 0x000fee00000010ff */
[C---:B---3--:R-:W-:Y:S03]  /*13570*/  HMMA.16816.F32.BF16 R4, R24.reuse, R32, R4 ;  /* 0x000000201804723c */ /* 0x048fe60000041804 */
[----:B-1----:R-:W-:Y:S01]  /*13580*/  FADD.FTZ R2, R143, R40 ;  /* 0x000000288f027221 */ /* 0x002fe20000010000 */
[----:B--2---:R-:W-:Y:S01]  /*13590*/  F2FP.BF16.PACK_AB R148, R45, R46 ;  /* 0x0000002e2d94723e */ /* 0x004fe200000010ff */
[----:B------:R-:W-:Y:S02]  /*135a0*/  FADD.FTZ R40, R136, R0 ;  /* 0x0000000088287221 */ /* 0x000fe40000010000 */
[----:B------:R-:W-:Y:S01]  /*135b0*/  FADD.FTZ R29, R140, R2 ;  /* 0x000000028c1d7221 */ /* 0x000fe20000010000 */
[C---:B------:R-:W-:Y:S01]  /*135c0*/  HMMA.16816.F32.BF16 R8, R24.reuse, R34, R8 ;  /* 0x000000221808723c */ /* 0x040fe20000041808 */
[----:B------:R-:W-:Y:S03]  /*135d0*/  LDSM.16.MT88.4 R140, [R135+0x8c00] ;  /* 0x008c0000878c783b */ /* 0x000fe60000004200 */
[----:B------:R-:W-:Y:S02]  /*135e0*/  FFMA.FTZ R2, R127, c[0x0][0x23c], -R44 ;  /* 0x00008f007f027a23 */ /* 0x000fe4000001082c */
[----:B------:R-:W-:Y:S02]  /*135f0*/  FADD.FTZ R0, R139, R29 ;  /* 0x0000001d8b007221 */ /* 0x000fe40000010000 */
[----:B------:R-:W-:Y:S01]  /*13600*/  FADD.FTZ R40, R138, R40 ;  /* 0x000000288a287221 */ /* 0x000fe20000010000 */
[----:B------:R1:W2:Y:S01]  /*13610*/  MUFU.EX2 R42, R2 ;  /* 0x00000002002a7308 */ /* 0x0002a20000000800 */
[----:B----4-:R-:W3:Y:S02]  /*13620*/  LDSM.16.MT88.4 R28, [R135+0x8800] ;  /* 0x00880000871c783b */ /* 0x010ee40000004200 */
[----:B------:R-:W-:Y:S01]  /*13630*/  FADD.FTZ R41, R137, R0 ;  /* 0x0000000089297221 */ /* 0x000fe20000010000 */
[C---:B-----5:R-:W-:Y:S03]  /*13640*/  HMMA.16816.F32.BF16 R12, R24.reuse, R36, R12 ;  /* 0x00000024180c723c */ /* 0x060fe6000004180c */
[----:B------:R-:W-:Y:S02]  /*13650*/  FADD.FTZ R32, R85, R41 ;  /* 0x0000002955207221 */ /* 0x000fe40000010000 */
[----:B------:R-:W-:Y:S02]  /*13660*/  FADD.FTZ R0, R83, R40 ;  /* 0x0000002853007221 */ /* 0x000fe40000010000 */
[----:B------:R-:W-:Y:S01]  /*13670*/  FFMA.FTZ R44, R22, c[0x0][0x23c], -R44 ;  /* 0x00008f00162c7a23 */ /* 0x000fe2000001082c */
[----:B------:R-:W-:Y:S04]  /*13680*/  HMMA.16816.F32.BF16 R16, R24, R38, R16 ;  /* 0x000000261810723c */ /* 0x000fe80000041810 */
[----:B------:R-:W-:Y:S01]  /*13690*/  FADD.FTZ R0, R84, R0 ;  /* 0x0000000054007221 */ /* 0x000fe20000010000 */
[----:B------:R-:W-:Y:S02]  /*136a0*/  MUFU.EX2 R44, R44 ;  /* 0x0000002c002c7308 */ /* 0x000fe40000000800 */
[----:B------:R-:W-:Y:S01]  /*136b0*/  F2FP.BF16.PACK_AB R24, R53, R54 ;  /* 0x000000363518723e */ /* 0x000fe200000010ff */
[----:B------:R-:W-:Y:S01]  /*136c0*/  FADD.FTZ R0, R80, R0 ;  /* 0x0000000050007221 */ /* 0x000fe20000010000 */
[----:B------:R-:W-:Y:S03]  /*136d0*/  F2FP.BF16.PACK_AB R25, R51, R52 ;  /* 0x000000343319723e */ /* 0x000fe600000010ff */
[--C-:B-1----:R-:W-:Y:S01]  /*136e0*/  FFMA.FTZ R2, R128, c[0x0][0x23c], -R23.reuse ;  /* 0x00008f0080027a23 */ /* 0x102fe20000010817 */
[----:B------:R-:W-:Y:S01]  /*136f0*/  F2FP.BF16.PACK_AB R26, R49, R50 ;  /* 0x00000032311a723e */ /* 0x000fe200000010ff */
[----:B------:R-:W-:Y:S01]  /*13700*/  FFMA.FTZ R23, R129, c[0x0][0x23c], -R23 ;  /* 0x00008f0081177a23 */ /* 0x000fe20000010817 */
[----:B------:R-:W-:Y:S01]  /*13710*/  F2FP.BF16.PACK_AB R27, R47, R48 ;  /* 0x000000302f1b723e */ /* 0x000fe200000010ff */
[----:B------:R-:W-:Y:S01]  /*13720*/  FADD.FTZ R0, R79, R0 ;  /* 0x000000004f007221 */ /* 0x000fe20000010000 */
[----:B------:R1:W-:Y:S01]  /*13730*/  MUFU.EX2 R41, R2 ;  /* 0x0000000200297308 */ /* 0x0003e20000000800 */
[----:B--2---:R-:W-:Y:S02]  /*13740*/  F2FP.BF16.PACK_AB R149, R42, R43 ;  /* 0x0000002b2a95723e */ /* 0x004fe400000010ff */
[----:B------:R-:W-:Y:S04]  /*13750*/  FADD.FTZ R0, R75, R0 ;  /* 0x000000004b007221 */ /* 0x000fe80000010000 */
[----:B------:R-:W-:Y:S03]  /*13760*/  FADD.FTZ R0, R73, R0 ;  /* 0x0000000049007221 */ /* 0x000fe60000010000 */
[----:B------:R-:W2:Y:S01]  /*13770*/  MUFU.EX2 R40, R23 ;  /* 0x0000001700287308 */ /* 0x000ea20000000800 */
[----:B------:R-:W-:Y:S01]  /*13780*/  FADD.FTZ R0, R72, R0 ;  /* 0x0000000048007221 */ /* 0x000fe20000010000 */
[C---:B---3--:R-:W-:Y:S03]  /*13790*/  HMMA.16816.F32.BF16 R4, R24.reuse, R28, R4 ;  /* 0x0000001c1804723c */ /* 0x048fe60000041804 */
        /* <DEDUP_REMOVED lines=8> */
[----:B--2---:R-:W-:Y:S03]  /*13820*/  F2FP.BF16.PACK_AB R150, R40, R41 ;  /* 0x000000292896723e */ /* 0x004fe600000010ff */
[----:B------:R-:W-:Y:S04]  /*13830*/  FADD.FTZ R2, R77, R2 ;  /* 0x000000024d027221 */ /* 0x000fe80000010000 */
[----:B------:R-:W-:Y:S04]  /*13840*/  FADD.FTZ R2, R76, R2 ;  /* 0x000000024c027221 */ /* 0x000fe80000010000 */
[----:B------:R-:W-:Y:S02]  /*13850*/  FADD.FTZ R2, R74, R2 ;  /* 0x000000024a027221 */ /* 0x000fe40000010000 */
[----:B---3--:R-:W-:Y:S01]  /*13860*/  FADD.FTZ R21, R68, R0 ;  /* 0x0000000044157221 */ /* 0x008fe20000010000 */
        /* <DEDUP_REMOVED lines=39> */
.L_x_2260:
[----:B------:R-:W2:Y:S04]  /*13ae0*/  LDL.LU R13, [R1+0x4] ;  /* 0x00000400010d7983 */ /* 0x000ea80000300800 */
[----:B------:R-:W3:Y:S04]  /*13af0*/  LDL.LU R35, [R1] ;  /* 0x0000000001237983 */ /* 0x000ee80000300800 */
[----:B------:R-:W3:Y:S04]  /*13b00*/  LDL.LU R34, [R1+0x8] ;  /* 0x0000080001227983 */ /* 0x000ee80000300800 */
[----:B------:R-:W1:Y:S04]  /*13b10*/  SHFL.BFLY PT, R0, R241, 0x2, 0x1f ;  /* 0x0c401f00f1007f89 */ /* 0x000e6800000e0000 */
[----:B------:R-:W4:Y:S04]  /*13b20*/  SHFL.BFLY PT, R2, R240, 0x2, 0x1f ;  /* 0x0c401f00f0027f89 */ /* 0x000f2800000e0000 */
[----:B------:R-:W5:Y:S04]  /*13b30*/  S2R R32, SR_TID.X ;  /* 0x0000000000207919 */ /* 0x000f680000002100 */
[----:B------:R-:W5:Y:S01]  /*13b40*/  S2R R8, SR_TID.X ;  /* 0x0000000000087919 */ /* 0x000f620000002100 */
[----:B-1----:R-:W-:-:S02]  /*13b50*/  FADD.FTZ R0, R0, R241 ;  /* 0x000000f100007221 */ /* 0x002fc40000010000 */
[----:B----4-:R-:W-:-:S03]  /*13b60*/  FADD.FTZ R2, R2, R240 ;  /* 0x000000f002027221 */ /* 0x010fc60000010000 */
[----:B------:R-:W1:Y:S01]  /*13b70*/  SHFL.BFLY PT, R4, R0, 0x1, 0x1f ;  /* 0x0c201f0000047f89 */ /* 0x000e6200000e0000 */
[----:B-----5:R-:W-:-:S03]  /*13b80*/  SHF.R.S32.HI R33, RZ, 0x1f, R32 ;  /* 0x0000001fff217819 */ /* 0x020fc60000011420 */
[----:B------:R-:W4:Y:S01]  /*13b90*/  SHFL.BFLY PT, R5, R2, 0x1, 0x1f ;  /* 0x0c201f0002057f89 */ /* 0x000f2200000e0000 */
[----:B------:R-:W-:-:S04]  /*13ba0*/  LEA.HI R23, R33, R32, RZ, 0x5 ;  /* 0x0000002021177211 */ /* 0x000fc800078f28ff */
[----:B------:R-:W-:Y:S01]  /*13bb0*/  SHF.R.S32.HI R12, RZ, 0x5, R23 ;  /* 0x00000005ff0c7819 */ /* 0x000fe20000011417 */
[----:B-1----:R-:W-:Y:S01]  /*13bc0*/  FADD.FTZ R21, R0, R4 ;  /* 0x0000000400157221 */ /* 0x002fe20000010000 */
[----:B------:R-:W-:Y:S01]  /*13bd0*/  LEA.HI R0, R33, R32, RZ, 0x2 ;  /* 0x0000002021007211 */ /* 0x000fe200078f10ff */
[----:B------:R-:W-:Y:S02]  /*13be0*/  IMAD.MOV.U32 R4, RZ, RZ, 0x3f800000 ;  /* 0x3f800000ff047424 */ /* 0x000fe400078e00ff */
[----:B----4-:R-:W-:Y:S01]  /*13bf0*/  FADD.FTZ R22, R2, R5 ;  /* 0x0000000502167221 */ /* 0x010fe20000010000 */
[----:B------:R-:W-:Y:S01]  /*13c00*/  SHF.R.S32.HI R5, RZ, 0x1f, R8 ;  /* 0x0000001fff057819 */ /* 0x000fe20000011408 */
[----:B------:R-:W-:Y:S01]  /*13c10*/  IMAD.MOV.U32 R2, RZ, RZ, 0x3f800000 ;  /* 0x3f800000ff027424 */ /* 0x000fe200078e00ff */
[----:B------:R-:W-:Y:S02]  /*13c20*/  LOP3.LUT R6, R0, 0xfffffffc, RZ, 0xc0, !PT ;  /* 0xfffffffc00067812 */ /* 0x000fe400078ec0ff */
[----:B------:R-:W-:-:S02]  /*13c30*/  SHF.R.S32.HI R0, RZ, 0x2, R0 ;  /* 0x00000002ff007819 */ /* 0x000fc40000011400 */
[----:B------:R-:W-:Y:S01]  /*13c40*/  LEA.HI R5, R5, R8, RZ, 0x3 ;  /* 0x0000000805057211 */ /* 0x000fe200078f18ff */
[----:B------:R-:W-:Y:S01]  /*13c50*/  IMAD.IADD R6, R32, 0x1, -R6 ;  /* 0x0000000120067824 */ /* 0x000fe200078e0a06 */
[----:B------:R-:W-:Y:S02]  /*13c60*/  SHF.R.S32.HI R9, RZ, 0x1f, R0 ;  /* 0x0000001fff097819 */ /* 0x000fe40000011400 */
[----:B------:R-:W-:Y:S01]  /*13c70*/  SHF.R.S32.HI R10, RZ, 0x3, R5 ;  /* 0x00000003ff0a7819 */ /* 0x000fe20000011405 */
[----:B------:R-:W-:Y:S01]  /*13c80*/  IMAD R12, R12, 0x100, R6 ;  /* 0x000001000c0c7824 */ /* 0x000fe200078e0206 */
[----:B------:R-:W-:Y:S02]  /*13c90*/  LEA.HI R6, R33, R32, RZ, 0x6 ;  /* 0x0000002021067211 */ /* 0x000fe400078f30ff */
[----:B------:R-:W-:Y:S02]  /*13ca0*/  LOP3.LUT R7, R5, 0xfffffff8, RZ, 0xc0, !PT ;  /* 0xfffffff805077812 */ /* 0x000fe400078ec0ff */
[----:B------:R-:W-:Y:S01]  /*13cb0*/  LEA.HI R9, R9, R0, RZ, 0x3 ;  /* 0x0000000009097211 */ /* 0x000fe200078f18ff */
[----:B------:R-:W-:Y:S01]  /*13cc0*/  IMAD.SHL.U32 R6, R6, 0x4, RZ ;  /* 0x0000000406067824 */ /* 0x000fe200078e00ff */
[----:B------:R-:W-:-:S02]  /*13cd0*/  LEA.HI R5, R5, R10, RZ, 0x1 ;  /* 0x0000000a05057211 */ /* 0x000fc400078f08ff */
[----:B------:R-:W-:Y:S02]  /*13ce0*/  LOP3.LUT R9, R9, 0xfffffff8, RZ, 0xc0, !PT ;  /* 0xfffffff809097812 */ /* 0x000fe400078ec0ff */
[----:B------:R-:W-:Y:S02]  /*13cf0*/  LOP3.LUT R5, R5, 0xfffffffe, RZ, 0xc0, !PT ;  /* 0xfffffffe05057812 */ /* 0x000fe400078ec0ff */
[----:B------:R-:W-:Y:S02]  /*13d00*/  IADD3 R9, R0, -R9, RZ ;  /* 0x8000000900097210 */ /* 0x000fe40007ffe0ff */
[----:B------:R-:W-:Y:S01]  /*13d10*/  LOP3.LUT R6, R6, 0x3fffff00, RZ, 0xc0, !PT ;  /* 0x3fffff0006067812 */ /* 0x000fe200078ec0ff */
[----:B------:R-:W-:Y:S01]  /*13d20*/  IMAD.IADD R0, R10, 0x1, -R5 ;  /* 0x000000010a007824 */ /* 0x000fe200078e0a05 */
[----:B------:R-:W-:Y:S02]  /*13d30*/  IADD3 R7, -R7, R8, RZ ;  /* 0x0000000807077210 */ /* 0x000fe40007ffe1ff */
[----:B------:R-:W-:Y:S01]  /*13d40*/  LEA.HI R8, R33, R32, RZ, 0x4 ;  /* 0x0000002021087211 */ /* 0x000fe200078f20ff */
[----:B------:R-:W-:Y:S01]  /*13d50*/  IMAD R11, R0, 0x20, R6 ;  /* 0x00000020000b7824 */ /* 0x000fe200078e0206 */
[----:B------:R-:W-:Y:S01]  /*13d60*/  LEA.HI R5, R9, R9, RZ, 0x1 ;  /* 0x0000000909057211 */ /* 0x000fe200078f08ff */
[----:B------:R-:W-:Y:S01]  /*13d70*/  BAR.SYNC.DEFER_BLOCKING 0x0 ;  /* 0x0000000000007b1d */ /* 0x000fe20000010000 */
[----:B------:R-:W-:-:S02]  /*13d80*/  FSETP.NE.FTZ.AND P3, PT, R22, RZ, PT ;  /* 0x000000ff1600720b */ /* 0x000fc40003f75000 */
[----:B------:R-:W-:Y:S02]  /*13d90*/  SHF.R.S32.HI R6, RZ, 0x4, R8 ;  /* 0x00000004ff067819 */ /* 0x000fe40000011408 */
[----:B------:R-:W-:Y:S02]  /*13da0*/  LEA.HI R7, R7, R7, RZ, 0x1 ;  /* 0x0000000707077211 */ /* 0x000fe400078f08ff */
[----:B------:R-:W-:Y:S02]  /*13db0*/  SHF.R.S32.HI R0, RZ, 0x1, R5 ;  /* 0x00000001ff007819 */ /* 0x000fe40000011405 */
[----:B------:R-:W-:Y:S02]  /*13dc0*/  FSETP.NE.FTZ.AND P2, PT, R21, RZ, PT ;  /* 0x000000ff1500720b */ /* 0x000fe40003f55000 */
[----:B------:R-:W-:Y:S02]  /*13dd0*/  LOP3.LUT R8, R5, 0x1fffffe, RZ, 0xc0, !PT ;  /* 0x01fffffe05087812 */ /* 0x000fe400078ec0ff */
[----:B------:R-:W-:Y:S01]  /*13de0*/  SHF.L.U32 R5, R6, 0x6, RZ ;  /* 0x0000000606057819 */ /* 0x000fe200000006ff */
[----:B------:R-:W1:Y:S01]  /*13df0*/  @P3 MUFU.RCP R2, R22 ;  /* 0x0000001600023308 */ /* 0x000e620000001000 */
[----:B------:R-:W-:Y:S01]  /*13e00*/  SHF.R.S32.HI R6, RZ, 0x1, R7 ;  /* 0x00000001ff067819 */ /* 0x000fe20000011407 */
[----:B------:R-:W-:Y:S01]  /*13e10*/  IMAD.SHL.U32 R7, R0, 0x40, RZ ;  /* 0x0000004000077824 */ /* 0x000fe200078e00ff */
[----:B------:R-:W-:Y:S01]  /*13e20*/  LOP3.LUT R5, R5, 0xc0, RZ, 0xc0, !PT ;  /* 0x000000c005057812 */ /* 0x000fe200078ec0ff */
[----:B------:R-:W-:Y:S01]  /*13e30*/  IMAD.IADD R8, R9, 0x1, -R8 ;  /* 0x0000000109087824 */ /* 0x000fe200078e0a08 */
[----:B------:R-:W-:-:S02]  /*13e40*/  SHF.L.U32 R6, R6, 0x3, RZ ;  /* 0x0000000306067819 */ /* 0x000fc400000006ff */
[----:B------:R-:W-:Y:S01]  /*13e50*/  LOP3.LUT R7, R7, 0xc0, RZ, 0xc0, !PT ;  /* 0x000000c007077812 */ /* 0x000fe200078ec0ff */
[----:B------:R-:W-:Y:S01]  /*13e60*/  IMAD R8, R8, 0x10, R12 ;  /* 0x0000001008087824 */ /* 0x000fe200078e020c */
[----:B------:R-:W4:Y:S02]  /*13e70*/  @P2 MUFU.RCP R4, R21 ;  /* 0x0000001500042308 */ /* 0x000f240000001000 */
[----:B------:R-:W-:Y:S02]  /*13e80*/  LEA.HI R7, R7, R7, RZ, 0x1d ;  /* 0x0000000707077211 */ /* 0x000fe400078fe8ff */
[----:B------:R-:W-:Y:S02]  /*13e90*/  LOP3.LUT R9, R5, 0x18, R6, 0xf8, !PT ;  /* 0x0000001805097812 */ /* 0x000fe400078ef806 */
[----:B------:R-:W-:Y:S01]  /*13ea0*/  LOP3.LUT P0, RZ, R0, 0x2, RZ, 0xc0, !PT ;  /* 0x0000000200ff7812 */ /* 0x000fe2000780c0ff */
[----:B-1----:R-:W-:Y:S01]  /*13eb0*/  FMUL.FTZ R136, R2, R136 ;  /* 0x0000008802887220 */ /* 0x002fe20000410000 */
[----:B------:R-:W-:Y:S01]  /*13ec0*/  LOP3.LUT R6, R0, 0x1, RZ, 0xc0, !PT ;  /* 0x0000000100067812 */ /* 0x000fe200078ec0ff */
[C---:B------:R-:W-:Y:S01]  /*13ed0*/  FMUL.FTZ R137, R2.reuse, R137 ;  /* 0x0000008902897220 */ /* 0x040fe20000410000 */
[----:B------:R-:W-:Y:S01]  /*13ee0*/  SHF.R.U32.HI R5, RZ, 0x3, R5 ;  /* 0x00000003ff057819 */ /* 0x000fe20000011605 */
[----:B------:R-:W-:Y:S01]  /*13ef0*/  FMUL.FTZ R140, R2, R140 ;  /* 0x0000008c028c7220 */ /* 0x000fe20000410000 */
[----:B------:R-:W-:Y:S01]  /*13f00*/  LEA R7, R8, R7, 0x1 ;  /* 0x0000000708077211 */ /* 0x000fe200078e08ff */
[----:B------:R-:W-:Y:S01]  /*13f10*/  FMUL.FTZ R141, R2, R141 ;  /* 0x0000008d028d7220 */ /* 0x000fe20000410000 */
[----:B------:R-:W-:Y:S01]  /*13f20*/  ISETP.NE.U32.AND P1, PT, R6, 0x1, PT ;  /* 0x000000010600780c */ /* 0x000fe20003f25070 */
[----:B------:R-:W-:Y:S01]  /*13f30*/  IMAD.MOV.U32 R6, RZ, RZ, -0x20 ;  /* 0xffffffe0ff067424 */ /* 0x000fe200078e00ff */
[----:B------:R-:W-:Y:S01]  /*13f40*/  LOP3.LUT R0, R9, R5, RZ, 0x3c, !PT ;  /* 0x0000000509007212 */ /* 0x000fe200078e3cff */
[----:B------:R-:W-:-:S02]  /*13f50*/  IMAD.SHL.U32 R5, R7, 0x4, RZ ;  /* 0x0000000407057824 */ /* 0x000fc400078e00ff */
[----:B------:R-:W-:Y:S01]  /*13f60*/  FMUL.FTZ R144, R2, R144 ;  /* 0x0000009002907220 */ /* 0x000fe20000410000 */
[----:B------:R-:W-:Y:S01]  /*13f70*/  SEL R6, R6, 0x20, !P1 ;  /* 0x0000002006067807 */ /* 0x000fe20004800000 */
[C---:B------:R-:W-:Y:S02]  /*13f80*/  FMUL.FTZ R145, R2.reuse, R145 ;  /* 0x0000009102917220 */ /* 0x040fe40000410000 */
[C---:B------:R-:W-:Y:S02]  /*13f90*/  FMUL.FTZ R148, R2.reuse, R148 ;  /* 0x0000009402947220 */ /* 0x040fe40000410000 */
[----:B------:R-:W-:Y:S01]  /*13fa0*/  FMUL.FTZ R149, R2, R149 ;  /* 0x0000009502957220 */ /* 0x000fe20000410000 */
[C---:B------:R-:W-:Y:S01]  /*13fb0*/  IADD3 R2, R5.reuse, 0x40, RZ ;  /* 0x0000004005027810 */ /* 0x040fe20007ffe0ff */
[C---:B----4-:R-:W-:Y:S01]  /*13fc0*/  FMUL.FTZ R139, R4.reuse, R139 ;  /* 0x0000008b048b7220 */ /* 0x050fe20000410000 */
[----:B------:R-:W-:Y:S01]  /*13fd0*/  @P0 IADD3 R2, R5, -0x40, RZ ;  /* 0xffffffc005020810 */ /* 0x000fe20007ffe0ff */
[----:B------:R-:W-:-:S02]  /*13fe0*/  FMUL.FTZ R138, R4, R138 ;  /* 0x0000008a048a7220 */ /* 0x000fc40000410000 */
[C---:B------:R-:W-:Y:S02]  /*13ff0*/  FMUL.FTZ R143, R4.reuse, R143 ;  /* 0x0000008f048f7220 */ /* 0x040fe40000410000 */
[C---:B------:R-:W-:Y:S02]  /*14000*/  FMUL.FTZ R142, R4.reuse, R142 ;  /* 0x0000008e048e7220 */ /* 0x040fe40000410000 */
[----:B------:R-:W-:Y:S02]  /*14010*/  IMAD.IADD R5, R5, 0x1, R6 ;  /* 0x0000000105057824 */ /* 0x000fe400078e0206 */
[C---:B------:R-:W-:Y:S02]  /*14020*/  FMUL.FTZ R147, R4.reuse, R147 ;  /* 0x0000009304937220 */ /* 0x040fe40000410000 */
[C---:B------:R-:W-:Y:S02]  /*14030*/  FMUL.FTZ R146, R4.reuse, R146 ;  /* 0x0000009204927220 */ /* 0x040fe40000410000 */
[----:B------:R-:W-:-:S02]  /*14040*/  FMUL.FTZ R151, R4, R151 ;  /* 0x0000009704977220 */ /* 0x000fc40000410000 */
[----:B------:R-:W-:Y:S02]  /*14050*/  FMUL.FTZ R150, R4, R150 ;  /* 0x0000009604967220 */ /* 0x000fe40000410000 */
[----:B------:R-:W-:Y:S01]  /*14060*/  IMAD.IADD R4, R6, 0x1, R2 ;  /* 0x0000000106047824 */ /* 0x000fe200078e0202 */
[----:B------:R-:W-:Y:S04]  /*14070*/  STS.64 [R7.X4], R136 ;  /* 0x0000008807007388 */ /* 0x000fe80000004a00 */
[----:B------:R-:W-:Y:S04]  /*14080*/  STS.64 [R7.X4+0x400], R138 ;  /* 0x0004008a07007388 */ /* 0x000fe80000004a00 */
[----:B------:R-:W-:Y:S04]  /*14090*/  STS.64 [R5], R140 ;  /* 0x0000008c05007388 */ /* 0x000fe80000000a00 */
[----:B------:R1:W-:Y:S04]  /*140a0*/  STS.64 [R5+0x400], R142 ;  /* 0x0004008e05007388 */ /* 0x0003e80000000a00 */
[----:B------:R-:W-:Y:S04]  /*140b0*/  STS.64 [R2], R144 ;  /* 0x0000009002007388 */ /* 0x000fe80000000a00 */
[----:B------:R4:W-:Y:S04]  /*140c0*/  STS.64 [R2+0x400], R146 ;  /* 0x0004009202007388 */ /* 0x0009e80000000a00 */
[----:B------:R-:W-:Y:S04]  /*140d0*/  STS.64 [R4], R148 ;  /* 0x0000009404007388 */ /* 0x000fe80000000a00 */
[----:B------:R5:W-:Y:S04]  /*140e0*/  STS.64 [R4+0x400], R150 ;  /* 0x0004009604007388 */ /* 0x000be80000000a00 */
[----:B-1----:R-:W1:Y:S04]  /*140f0*/  S2R R5, SR_CTAID.Y ;  /* 0x0000000000057919 */ /* 0x002e680000002600 */
[----:B----4-:R-:W4:Y:S01]  /*14100*/  S2R R2, SR_CTAID.Z ;  /* 0x0000000000027919 */ /* 0x010f220000002700 */
[----:B------:R-:W1:Y:S01]  /*14110*/  @P3 MUFU.LG2 R6, R22 ;  /* 0x0000001600063308 */ /* 0x000e620000000c00 */
[----:B-----5:R-:W-:-:S07]  /*14120*/  LOP3.LUT R4, R23, 0xffffffe0, RZ, 0xc0, !PT ;  /* 0xffffffe017047812 */ /* 0x020fce00078ec0ff */
[----:B------:R-:W5:Y:S01]  /*14130*/  @P2 MUFU.LG2 R9, R21 ;  /* 0x0000001500092308 */ /* 0x000f620000000c00 */
[----:B------:R-:W-:Y:S01]  /*14140*/  IMAD.IADD R4, R32, 0x1, -R4 ;  /* 0x0000000120047824 */ /* 0x000fe200078e0a04 */
[----:B------:R-:W-:Y:S04]  /*14150*/  BAR.SYNC.DEFER_BLOCKING 0x0 ;  /* 0x0000000000007b1d */ /* 0x000fe80000010000 */
[----:B------:R-:W-:Y:S01]  /*14160*/  LOP3.LUT P0, RZ, R4, 0x3, RZ, 0xc0, !PT ;  /* 0x0000000304ff7812 */ /* 0x000fe2000780c0ff */
[----:B-1----:R-:W-:Y:S01]  /*14170*/  @P3 FMUL.FTZ R4, R6, 0.69314718246459960938 ;  /* 0x3f31721806043820 */ /* 0x002fe20000410000 */
[----:B------:R-:W-:Y:S01]  /*14180*/  BSSY B0, `(.L_x_2265) ;  /* 0x000001f000007945 */ /* 0x000fe20003800000 */
[----:B------:R-:W-:Y:S02]  /*14190*/  IMAD.MOV.U32 R7, RZ, RZ, -0x800000 ;  /* 0xff800000ff077424 */ /* 0x000fe400078e00ff */
[----:B------:R-:W-:-:S02]  /*141a0*/  IMAD.MOV.U32 R8, RZ, RZ, -0x800000 ;  /* 0xff800000ff087424 */ /* 0x000fc400078e00ff */
[----:B------:R-:W-:Y:S02]  /*141b0*/  @P3 FFMA.FTZ R7, R20, c[0x0][0x238], R4 ;  /* 0x00008e0014073a23 */ /* 0x000fe40000010004 */
[----:B--2---:R-:W-:-:S05]  /*141c0*/  IMAD R11, R13, 0x4, R11 ;  /* 0x000000040d0b7824 */ /* 0x004fca00078e020b */
[----:B------:R-:W-:Y:S02]  /*141d0*/  IADD3 R0, R11, R0, RZ ;  /* 0x000000000b007210 */ /* 0x000fe40007ffe0ff */
[----:B------:R-:W1:Y:S04]  /*141e0*/  S2R R11, SR_CTAID.X ;  /* 0x00000000000b7919 */ /* 0x000e680000002500 */
[----:B------:R-:W2:Y:S04]  /*141f0*/  LDS.128 R28, [R0.X4] ;  /* 0x00000000001c7984 */ /* 0x000ea80000004c00 */
[----:B------:R-:W2:Y:S04]  /*14200*/  LDS.128 R24, [R0.X4+0x800] ;  /* 0x0008000000187984 */ /* 0x000ea80000004c00 */
[----:B------:R-:W2:Y:S04]  /*14210*/  LDS.128 R16, [R0.X4+0x1000] ;  /* 0x0010000000107984 */ /* 0x000ea80000004c00 */
[----:B------:R3:W2:Y:S01]  /*14220*/  LDS.128 R12, [R0.X4+0x1800] ;  /* 0x00180000000c7984 */ /* 0x0006a20000004c00 */
[----:B-1----:R-:W-:-:S02]  /*14230*/  SHF.L.U32 R11, R11, 0x6, RZ ;  /* 0x000000060b0b7819 */ /* 0x002fc400000006ff */
[----:B---3--:R-:W-:-:S05]  /*14240*/  IADD3 R0, -R245, RZ, RZ ;  /* 0x000000fff5007210 */ /* 0x008fca0007ffe1ff */
[----:B----4-:R-:W-:Y:S02]  /*14250*/  IMAD R2, R0, c[0x0][0x1c0], R2 ;  /* 0x0000700000027a24 */ /* 0x010fe400078e0202 */
[----:B------:R-:W-:-:S04]  /*14260*/  IMAD R0, R5, c[0x0][0x210], R245 ;  /* 0x0000840005007a24 */ /* 0x000fc800078e02f5 */
[----:B------:R-:W-:Y:S02]  /*14270*/  IMAD R5, R0, c[0x0][0x1c0], R2 ;  /* 0x0000700000057a24 */ /* 0x000fe400078e0202 */
[----:B-----5:R-:W-:Y:S01]  /*14280*/  @P2 FMUL.FTZ R2, R9, 0.69314718246459960938 ;  /* 0x3f31721809022820 */ /* 0x020fe20000410000 */
[----:B------:R-:W-:Y:S01]  /*14290*/  LEA R0, R34, R35, 0x4 ;  /* 0x0000002322007211 */ /* 0x000fe200078e20ff */
[----:B------:R-:W-:Y:S02]  /*142a0*/  IMAD R5, R5, c[0x0][0x214], R11 ;  /* 0x0000850005057a24 */ /* 0x000fe400078e020b */
[----:B------:R-:W-:Y:S01]  /*142b0*/  @P2 FFMA.FTZ R8, R3, c[0x0][0x238], R2 ;  /* 0x00008e0003082a23 */ /* 0x000fe20000010002 */
[----:B------:R-:W-:Y:S05]  /*142c0*/  @P0 BRA `(.L_x_2266) ;  /* 0x000000a000000947 */ /* 0x000fea0003800000 */
[----:B--2---:R-:W-:Y:S02]  /*142d0*/  IADD3 R3, R0, 0x8, RZ ;  /* 0x0000000800037810 */ /* 0x004fe40007ffe0ff */
[----:B------:R-:W-:Y:S02]  /*142e0*/  SHF.R.S32.HI R2, RZ, 0x1f, R0 ;  /* 0x0000001fff027819 */ /* 0x000fe40000011400 */
[----:B------:R-:W-:-:S02]  /*142f0*/  IADD3 R4, P0, R5, R0, RZ ;  /* 0x0000000005047210 */ /* 0x000fc40007f1e0ff */
[-C--:B------:R-:W-:Y:S02]  /*14300*/  ISETP.GE.AND P2, PT, R0, R246.reuse, PT ;  /* 0x000000f60000720c */ /* 0x080fe40003f46270 */
[----:B------:R-:W-:Y:S02]  /*14310*/  ISETP.GE.AND P1, PT, R3, R246, PT ;  /* 0x000000f60300720c */ /* 0x000fe40003f26270 */
[----:B------:R-:W-:Y:S02]  /*14320*/  LEA.HI.X.SX32 R0, R5, R2, 0x1, P0 ;  /* 0x0000000205007211 */ /* 0x000fe400000f0eff */
[----:B------:R-:W-:-:S04]  /*14330*/  LEA R2, P0, R4, c[0x0][0x208], 0x2 ;  /* 0x0000820004027a11 */ /* 0x000fc800078010ff */
[----:B------:R-:W-:-:S05]  /*14340*/  LEA.HI.X R3, R4, c[0x0][0x20c], R0, 0x2, P0 ;  /* 0x0000830004037a11 */ /* 0x000fca00000f1400 */
[----:B------:R1:W-:Y:S04]  /*14350*/  @!P2 STG.E [R2.64], R7 ;  /* 0x000000070200a986 */ /* 0x0003e8000c10190c */
[----:B------:R1:W-:Y:S02]  /*14360*/  @!P1 STG.E [R2.64+0x20], R8 ;  /* 0x0000200802009986 */ /* 0x0003e4000c10190c */
.L_x_2266:
[----:B--2---:R-:W-:Y:S05]  /*14370*/  BSYNC B0 ;  /* 0x0000000000007941 */ /* 0x004fea0003800000 */
.L_x_2265:
[----:B-1----:R-:W-:Y:S01]  /*14380*/  LEA.HI R2, R33, R32, RZ, 0x3 ;  /* 0x0000002021027211 */ /* 0x002fe200078f18ff */
[----:B------:R-:W-:Y:S01]  /*14390*/  IMAD R0, R5, c[0x0][0x22c], RZ ;  /* 0x00008b0005007a24 */ /* 0x000fe200078e02ff */
[----:B------:R-:W-:Y:S02]  /*143a0*/  IADD3 R6, R10, 0x10, RZ ;  /* 0x000000100a067810 */ /* 0x000fe40007ffe0ff */
        /* <DEDUP_REMOVED lines=8> */
[----:B------:R-:W-:-:S05]  /*14430*/  IMAD.WIDE R2, R10, 0x20, R2 ;  /* 0x000000200a027825 */ /* 0x000fca00078e0202 */
[----:B------:R-:W-:-:S04]  /*14440*/  IADD3 R4, P0, R0, R2, RZ ;  /* 0x0000000200047210 */ /* 0x000fc80007f1e0ff */
[----:B------:R-:W-:Y:S02]  /*14450*/  LEA.HI.X.SX32 R3, R0, R3, 0x1, P0 ;  /* 0x0000000300037211 */ /* 0x000fe400000f0eff */
[----:B------:R-:W-:Y:S02]  /*14460*/  LEA R2, P0, R4, c[0x0][0x1d8], 0x2 ;  /* 0x0000760004027a11 */ /* 0x000fe400078010ff */
[----:B------:R-:W-:Y:S02]  /*14470*/  IADD3 R0, R10, 0x30, RZ ;  /* 0x000000300a007810 */ /* 0x000fe40007ffe0ff */
[----:B------:R-:W-:Y:S02]  /*14480*/  LEA.HI.X R3, R4, c[0x0][0x1dc], R3, 0x2, P0 ;  /* 0x0000770004037a11 */ /* 0x000fe400000f1403 */
[----:B------:R-:W-:-:S03]  /*14490*/  ISETP.GE.AND P0, PT, R0, R246, PT ;  /* 0x000000f60000720c */ /* 0x000fc60003f06270 */
[----:B------:R1:W-:Y:S04]  /*144a0*/  @!P2 STG.E.128 [R2.64+0x800], R24 ;  /* 0x000800180200a986 */ /* 0x0003e8000c101d0c */
[----:B------:R1:W-:Y:S04]  /*144b0*/  @!P1 STG.E.128 [R2.64+0x1000], R16 ;  /* 0x0010001002009986 */ /* 0x0003e8000c101d0c */
[----:B------:R1:W-:Y:S04]  /*144c0*/  @!P3 STG.E.64 [R2.64], R28 ;  /* 0x0000001c0200b986 */ /* 0x0003e8000c101b0c */
[----:B------:R1:W-:Y:S01]  /*144d0*/  @!P3 STG.E.64 [R2.64+0x8], R30 ;  /* 0x0000081e0200b986 */ /* 0x0003e2000c101b0c */
[----:B------:R-:W-:Y:S05]  /*144e0*/  @P0 EXIT ;  /* 0x000000000000094d */ /* 0x000fea0003800000 */
[----:B------:R-:W-:Y:S01]  /*144f0*/  STG.E.128 [R2.64+0x1800], R12 ;  /* 0x0018000c02007986 */ /* 0x000fe2000c101d0c */
[----:B------:R-:W-:Y:S05]  /*14500*/  EXIT ;  /* 0x000000000000794d */ /* 0x000fea0003800000 */
.L_x_2267:
        /* <DEDUP_REMOVED lines=15> */
.L_x_5211:


//--------------------- .text._ZN5flash24flash_fwd_splitkv_kernelI23Flash_fwd_kernel_traitsILi32ELi64ELi256ELi4ELb0ELb0EN7cutlass10bfloat16_tE19Flash_kernel_traitsILi32ELi64ELi256ELi4ES3_EELb1ELb0ELb1ELb0ELb0ELb0ELb1ELb0EEEvNS_16Flash_fwd_paramsE --------------------------
	.section	.text._ZN5flash24flash_fwd_splitkv_kernelI23Flash_fwd_kernel_traitsILi32ELi64ELi256ELi4ELb0ELb0EN7cutlass10bfloat16_tE19Flash_kernel_traitsILi32ELi64ELi256ELi4ES3_EELb1ELb0ELb1ELb0ELb0ELb0ELb1ELb0EEEvNS_16Flash_fwd_paramsE,"ax",@progbits
	.sectioninfo	@"SHI_REGISTERS=255"
	.align	128
        .global         _ZN5flash24flash_fwd_splitkv_kernelI23Flash_fwd_kernel_traitsILi32ELi64ELi256ELi4ELb0ELb0EN7cutlass10bfloat16_tE19Flash_kernel_traitsILi32ELi64ELi256ELi4ES3_EELb1ELb0ELb1ELb0ELb0ELb0ELb1ELb0EEEvNS_16Flash_fwd_paramsE
        .type           _ZN5flash24flash_fwd_splitkv_kernelI23Flash_fwd_kernel_traitsILi32ELi64ELi256ELi4ELb0ELb0EN7cutlass10bfloat16_tE19Flash_kernel_traitsILi32ELi64ELi256ELi4ES3_EELb1ELb0ELb1ELb0ELb0ELb0ELb1ELb0EEEvNS_16Flash_fwd_paramsE,@function
        .size           _ZN5flash24flash_fwd_splitkv_kernelI23Flash_fwd_kernel_traitsILi32ELi64ELi256ELi4ELb0ELb0EN7cutlass10bfloat16_tE19Flash_kernel_traitsILi32ELi64ELi256ELi4ES3_EELb1ELb0ELb1ELb0ELb0ELb0ELb1ELb0EEEvNS_16Flash_fwd_paramsE,(.L_x_5212 - _ZN5flash24flash_fwd_splitkv_kernelI23Flash_fwd_kernel_traitsILi32ELi64ELi256ELi4ELb0ELb0EN7cutlass10bfloat16_tE19Flash_kernel_traitsILi32ELi64ELi256ELi4ES3_EELb1ELb0ELb1ELb0ELb0ELb0ELb1ELb0EEEvNS_16Flash_fwd_paramsE)
        .other          _ZN5flash24flash_fwd_splitkv_kernelI23Flash_fwd_kernel_traitsILi32ELi64ELi256ELi4ELb0ELb0EN7cutlass10bfloat16_tE19Flash_kernel_traitsILi32ELi64ELi256ELi4ES3_EELb1ELb0ELb1ELb0ELb0ELb0ELb1ELb0EEEvNS_16Flash_fwd_paramsE,@"STO_CUDA_ENTRY STV_DEFAULT"
_ZN5flash24flash_fwd_splitkv_kernelI23Flash_fwd_kernel_traitsILi32ELi64ELi256ELi4ELb0ELb0EN7cutlass10bfloat16_tE19Flash_kernel_traitsILi32ELi64ELi256ELi4ES3_EELb1ELb0ELb1ELb0ELb0ELb0ELb1ELb0EEEvNS_16Flash_fwd_paramsE:
.text._ZN5flash24flash_fwd_splitkv_kernelI23Flash_fwd_kernel_traitsILi32ELi64ELi256ELi4ELb0ELb0EN7cutlass10bfloat16_tE19Flash_kernel_traitsILi32ELi64ELi256ELi4ES3_EELb1ELb0ELb1ELb0ELb0ELb0ELb1ELb0EEEvNS_16Flash_fwd_paramsE:
        /* <DEDUP_REMOVED lines=13> */
[----:B------:R-:W-:-:S06]  /*00d0*/  IMAD.HI.U32 R2, R3, R5, R2 ;  /* 0x0000000503027227 */ /* 0x000fcc00078e0002 */
[----:B--2---:R-:W-:-:S04]  /*00e0*/  IMAD.HI.U32 R233, R2, R25, RZ ;  /* 0x0000001902e97227 */ /* 0x004fc800078e00ff */
[----:B------:R-:W-:-:S04]  /*00f0*/  IMAD.MOV R2, RZ, RZ, -R233 ;  /* 0x000000ffff027224 */ /* 0x000fc800078e0ae9 */
[----:B------:R-:W-:-:S05]  /*0100*/  IMAD R2, R2, c[0x0][0x1c0], R25 ;  /* 0x0000700002027a24 */ /* 0x000fca00078e0219 */
[----:B------:R-:W-:Y:S02]  /*0110*/  ISETP.GE.U32.AND P2, PT, R2, c[0x0][0x1c0], PT ;  /* 0x0000700002007a0c */ /* 0x000fe40003f46070 */
[----:B-1----:R-:W-:-:S11]  /*0120*/  ISETP.NE.AND P3, PT, R0, RZ, PT ;  /* 0x000000ff0000720c */ /* 0x002fd60003f65270 */
        /* <DEDUP_REMOVED lines=35> */
.L_x_2268:
[----:B-1-34-:R-:W-:Y:S02]  /*0360*/  MOV R5, c[0x0][0x218] ;  /* 0x0000860000057a02 */ /* 0x01afe40000000f00 */
.L_x_2269:
        /* <DEDUP_REMOVED lines=30> */
[----:B------:R-:W-:-:S04]  /*0550*/  IMAD.HI.U32 R10, R6, R5, RZ ;  /* 0x00000005060a7227 */ /* 0x000fc800078e00ff */
        /* <DEDUP_REMOVED lines=14> */
[----:B------:R-:W-:-:S03]  /*0640*/  IADD3 R10, R36, 0xff, RZ ;  /* 0x000000ff240a7810 */ /* 0x000fc60007ffe0ff */
        /* <DEDUP_REMOVED lines=16> */
[--C-:B------:R-:W-:Y:S02]  /*0750*/  IMAD R0, R233, c[0x0][0x214], R34.reuse ;  /* 0x00008500e9007a24 */ /* 0x100fe400078e0222 */
[----:B------:R-:W-:Y:S02]  /*0760*/  IMAD.IADD R34, R33, 0x1, -R34 ;  /* 0x0000000121227824 */ /* 0x000fe400078e0a22 */
[----:B------:R-:W-:Y:S01]  /*0770*/  IMAD.IADD R208, R208, 0x1, -R3 ;  /* 0x00000001d0d07824 */ /* 0x000fe200078e0a03 */
[----:B------:R-:W-:Y:S01]  /*0780*/  SHF.R.S32.HI R3, RZ, 0x3, R2 ;  /* 0x00000003ff037819 */ /* 0x000fe20000011402 */
[----:B------:R-:W-:Y:S02]  /*0790*/  IMAD R2, R0, c[0x0][0x22c], RZ ;  /* 0x00008b0000027a24 */ /* 0x000fe400078e02ff */
[----:B------:R-:W-:Y:S01]  /*07a0*/  IMAD.SHL.U32 R4, R208, 0x4, RZ ;  /* 0x00000004d0047824 */ /* 0x000fe200078e00ff */
[----:B------:R-:W-:-:S02]  /*07b0*/  IADD3 R7, R3, 0x10, RZ ;  /* 0x0000001003077810 */ /* 0x000fc40007ffe0ff */
[----:B------:R-:W-:Y:S02]  /*07c0*/  ISETP.NE.AND P3, PT, R208, RZ, PT ;  /* 0x000000ffd000720c */ /* 0x000fe40003f65270 */
[--C-:B------:R-:W-:Y:S02]  /*07d0*/  SHF.R.S32.HI R5, RZ, 0x1f, R4.reuse ;  /* 0x0000001fff057819 */ /* 0x100fe40000011404 */
[----:B------:R-:W-:Y:S02]  /*07e0*/  ISETP.GE.AND P6, PT, R4, c[0x0][0x220], PT ;  /* 0x0000880004007a0c */ /* 0x000fe40003fc6270 */
[-C--:B------:R-:W-:Y:S01]  /*07f0*/  ISETP.GE.AND P1, PT, R7, R34.reuse, PT ;  /* 0x000000220700720c */ /* 0x080fe20003f26270 */
[C---:B------:R-:W-:Y:S01]  /*0800*/  IMAD.WIDE R8, R3.reuse, 0x20, R4 ;  /* 0x0000002003087825 */ /* 0x040fe200078e0204 */
[-C--:B------:R-:W-:Y:S02]  /*0810*/  ISETP.GE.OR P5, PT, R3, R34.reuse, P6 ;  /* 0x000000220300720c */ /* 0x080fe400037a6670 */
[----:B------:R-:W-:-:S02]  /*0820*/  ISETP.GE.OR P4, PT, R7, R34, P6 ;  /* 0x000000220700720c */ /* 0x000fc40003786670 */
[C---:B------:R-:W-:Y:S02]  /*0830*/  IADD3 R5, P0, R2.reuse, R8, RZ ;  /* 0x0000000802057210 */ /* 0x040fe40007f1e0ff */
[----:B------:R-:W-:Y:S02]  /*0840*/  IADD3 R7, R3, 0x20, RZ ;  /* 0x0000002003077810 */ /* 0x000fe40007ffe0ff */
[----:B------:R-:W-:Y:S02]  /*0850*/  LEA.HI.X.SX32 R2, R2, R9, 0x1, P0 ;  /* 0x0000000902027211 */ /* 0x000fe400000f0eff */
[----:B------:R-:W-:Y:S02]  /*0860*/  LEA R4, P0, R5, c[0x0][0x1d8], 0x2 ;  /* 0x0000760005047a11 */ /* 0x000fe400078010ff */
[----:B------:R-:W-:Y:S02]  /*0870*/  IADD3 R9, R3, 0x30, RZ ;  /* 0x0000003003097810 */ /* 0x000fe40007ffe0ff */
[----:B------:R-:W-:-:S02]  /*0880*/  LEA.HI.X R5, R5, c[0x0][0x1dc], R2, 0x2, P0 ;  /* 0x0000770005057a11 */ /* 0x000fc400000f1402 */
[CC--:B------:R-:W-:Y:S02]  /*0890*/  ISETP.GE.AND P0, PT, R7.reuse, R34.reuse, PT ;  /* 0x000000220700720c */ /* 0x0c0fe40003f06270 */
[----:B------:R-:W-:Y:S01]  /*08a0*/  SHF.R.S32.HI R2, RZ, 0x1f, R0 ;  /* 0x0000001fff027819 */ /* 0x000fe20000011400 */
[----:B------:R1:W-:Y:S01]  /*08b0*/  @!P5 STG.E.128 [R4.64], RZ ;  /* 0x000000ff0400d986 */ /* 0x0003e2000c101d06 */
[----:B------:R-:W-:Y:S02]  /*08c0*/  ISETP.NE.OR P0, PT, R208, RZ, P0 ;  /* 0x000000ffd000720c */ /* 0x000fe40000705670 */
[----:B------:R-:W-:Y:S01]  /*08d0*/  IADD3 R0, P2, R0, R3, RZ ;  /* 0x0000000300007210 */ /* 0x000fe20007f5e0ff */
[----:B------:R1:W-:Y:S01]  /*08e0*/  @!P4 STG.E.128 [R4.64+0x800], RZ ;  /* 0x000800ff0400c986 */ /* 0x0003e2000c101d06 */
[-C--:B------:R-:W-:Y:S02]  /*08f0*/  ISETP.GE.OR P5, PT, R7, R34.reuse, P6 ;  /* 0x000000220700720c */ /* 0x080fe400037a6670 */
[----:B------:R-:W-:-:S02]  /*0900*/  ISETP.GE.OR P6, PT, R9, R34, P6 ;  /* 0x000000220900720c */ /* 0x000fc400037c6670 */
[C---:B------:R-:W-:Y:S02]  /*0910*/  ISETP.GE.OR P3, PT, R3.reuse, R34, P3 ;  /* 0x000000220300720c */ /* 0x040fe40001f66670 */
[----:B------:R-:W-:Y:S02]  /*0920*/  LEA.HI.X.SX32 R3, R3, R2, 0x1, P2 ;  /* 0x0000000203037211 */ /* 0x000fe400010f0eff */
[----:B------:R-:W-:Y:S02]  /*0930*/  LEA R6, P2, R0, c[0x0][0x208], 0x2 ;  /* 0x0000820000067a11 */ /* 0x000fe400078410ff */
[----:B------:R-:W-:Y:S02]  /*0940*/  ISETP.NE.OR P1, PT, R208, RZ, P1 ;  /* 0x000000ffd000720c */ /* 0x000fe40000f25670 */
[----:B------:R-:W-:Y:S01]  /*0950*/  LEA.HI.X R7, R0, c[0x0][0x20c], R3, 0x2, P2 ;  /* 0x0000830000077a11 */ /* 0x000fe200010f1403 */
[----:B------:R-:W-:Y:S01]  /*0960*/  @!P0 IMAD.MOV.U32 R0, RZ, RZ, -0x800000 ;  /* 0xff800000ff008424 */ /* 0x000fe200078e00ff */
[----:B------:R1:W-:Y:S03]  /*0970*/  @!P5 STG.E.128 [R4.64+0x1000], RZ ;  /* 0x001000ff0400d986 */ /* 0x0003e6000c101d06 */
[----:B------:R-:W-:Y:S01]  /*0980*/  @!P3 IMAD.MOV.U32 R3, RZ, RZ, -0x800000 ;  /* 0xff800000ff03b424 */ /* 0x000fe200078e00ff */
        /* <DEDUP_REMOVED lines=11> */
.L_x_2270:
        /* <DEDUP_REMOVED lines=45> */
[----:B------:R-:W-:-:S05]  /*0d10*/  IMAD.WIDE R10, R3, 0x4, R234 ;  /* 0x00000004030a7825 */ /* 0x000fca00078e02ea */
        /* <DEDUP_REMOVED lines=36> */
[----:B------:R-:W-:-:S04]  /*0f60*/  IADD3 R11, R11, R3, RZ ;  /* 0x000000030b0b7210 */ /* 0x000fc80007ffe0ff */
[----:B------:R-:W-:Y:S01]  /*0f70*/  IADD3 R4, R15, R4, RZ ;  /* 0x000000040f047210 */ /* 0x000fe20007ffe0ff */
[----:B------:R-:W-:Y:S01]  /*0f80*/  IMAD.WIDE.U32 R12, R21, c[0x0][0x198], R10 ;  /* 0x00006600150c7a25 */ /* 0x000fe200078e000a */
[----:B------:R-:W-:-:S03]  /*0f90*/  SHF.R.S32.HI R11, RZ, 0x1f, R6 ;  /* 0x0000001fff0b7819 */ /* 0x000fc60000011406 */
[----:B------:R-:W-:Y:S02]  /*0fa0*/  IMAD.IADD R13, R13, 0x1, R2 ;  /* 0x000000010d0d7824 */ /* 0x000fe400078e0202 */
[----:B------:R-:W-:Y:S02]  /*0fb0*/  IMAD R3, R11, c[0x0][0x1b0], RZ ;  /* 0x00006c000b037a24 */ /* 0x000fe400078e02ff */
[----:B------:R-:W-:-:S04]  /*0fc0*/  IMAD.WIDE.U32 R18, R6, c[0x0][0x1b0], R12 ;  /* 0x00006c0006127a25 */ /* 0x000fc800078e000c */
[----:B------:R-:W-:-:S04]  /*0fd0*/  IMAD R3, R6, c[0x0][0x1b4], R3 ;  /* 0x00006d0006037a24 */ /* 0x000fc800078e0203 */
[----:B------:R-:W-:Y:S01]  /*0fe0*/  IMAD.IADD R2, R19, 0x1, R3 ;  /* 0x0000000113027824 */ /* 0x000fe200078e0203 */
[----:B------:R-:W-:Y:S05]  /*0ff0*/  BRA `(.L_x_2272) ;  /* 0x0000041000007947 */ /* 0x000fea0003800000 */
.L_x_2271:
        /* <DEDUP_REMOVED lines=15> */
.L_x_2273:
[----:B------:R-:W-:Y:S01]  /*10f0*/  IABS R7, c[0x0][0x1c8] ;  /* 0x0000720000077a13 */ /* 0x000fe20000000000 */
[----:B------:R-:W-:Y:S01]  /*1100*/  @P4 IMAD.IADD R4, R3, 0x1, R4 ;  /* 0x0000000103044824 */ /* 0x000fe200078e0204 */
[----:B------:R-:W-:Y:S02]  /*1110*/  LEA R21, R37, 0xffffff00, 0x8 ;  /* 0xffffff0025157811 */ /* 0x000fe400078e40ff */
        /* <DEDUP_REMOVED lines=12> */
[----:B------:R-:W-:-:S03]  /*11e0*/  MOV R9, R2 ;  /* 0x0000000200097202 */ /* 0x000fc60000000f00 */
[----:B------:R-:W-:-:S04]  /*11f0*/  IMAD.WIDE.U32 R12, R21, c[0x0][0x198], R10 ;  /* 0x00006600150c7a25 */ /* 0x000fc800078e000a */
        /* <DEDUP_REMOVED lines=33> */
.L_x_2272:
[----:B------:R-:W-:Y:S01]  /*1410*/  ISETP.NE.AND P0, PT, R8, -0x1, PT ;  /* 0xffffffff0800780c */ /* 0x000fe20003f05270 */
[----:B------:R-:W-:Y:S01]  /*1420*/  IMAD R11, R11, c[0x0][0x1b8], RZ ;  /* 0x00006e000b0b7a24 */ /* 0x000fe200078e02ff */
[----:B------:R-:W-:Y:S01]  /*1430*/  SHF.R.S32.HI R3, RZ, 0x1f, R208 ;  /* 0x0000001fff037819 */ /* 0x000fe200000114d0 */
[----:B------:R-:W-:Y:S01]  /*1440*/  IMAD.IADD R212, R33, 0x1, -R34 ;  /* 0x0000000121d47824 */ /* 0x000fe200078e0a22 */
[----:B------:R-:W-:Y:S02]  /*1450*/  BSSY B0, `(.L_x_2274) ;  /* 0x0000061000007945 */ /* 0x000fe40003800000 */
[CC--:B------:R-:W-:Y:S02]  /*1460*/  LEA.HI R5, R3.reuse, R208.reuse, RZ, 0x3 ;  /* 0x000000d003057211 */ /* 0x0c0fe400078f18ff */
[----:B------:R-:W-:Y:S02]  /*1470*/  LEA.HI R25, R3, R208, RZ, 0x2 ;  /* 0x000000d003197211 */ /* 0x000fe400078f10ff */
[----:B-----5:R-:W-:-:S02]  /*1480*/  SHF.R.S32.HI R0, RZ, 0x3, R5 ;  /* 0x00000003ff007819 */ /* 0x020fc40000011405 */
[----:B------:R-:W-:Y:S01]  /*1490*/  LOP3.LUT R15, R25, 0xfffffffc, RZ, 0xc0, !PT ;  /* 0xfffffffc190f7812 */ /* 0x000fe200078ec0ff */
[C---:B------:R-:W-:Y:S01]  /*14a0*/  @P0 IMAD.WIDE.U32 R12, R8.reuse, c[0x0][0x190], RZ ;  /* 0x00006400080c0a25 */ /* 0x040fe200078e00ff */
[----:B------:R-:W-:Y:S02]  /*14b0*/  @!P0 SHF.R.S32.HI R10, RZ, 0x1f, R233 ;  /* 0x0000001fff0a8819 */ /* 0x000fe400000114e9 */
[----:B------:R-:W-:Y:S01]  /*14c0*/  SHF.R.S32.HI R22, RZ, 0x2, R25 ;  /* 0x00000002ff167819 */ /* 0x000fe20000011419 */
[----:B------:R-:W-:Y:S01]  /*14d0*/  @P0 IMAD R8, R8, c[0x0][0x194], R13 ;  /* 0x0000650008080a24 */ /* 0x000fe200078e020d */
[C---:B------:R-:W-:Y:S01]  /*14e0*/  LEA.HI R13, R5.reuse, R0, RZ, 0x1 ;  /* 0x00000000050d7211 */ /* 0x040fe200078f08ff */
[----:B------:R-:W-:Y:S01]  /*14f0*/  @!P0 IMAD R10, R10, c[0x0][0x178], RZ ;  /* 0x00005e000a0a8a24 */ /* 0x000fe200078e02ff */
[----:B------:R-:W-:Y:S01]  /*1500*/  LOP3.LUT R5, R5, 0xfffffff8, RZ, 0xc0, !PT ;  /* 0xfffffff805057812 */ /* 0x000fe200078ec0ff */
[----:B------:R-:W-:Y:S01]  /*1510*/  IMAD.IADD R232, R208, 0x1, -R15 ;  /* 0x00000001d0e87824 */ /* 0x000fe200078e0a0f */
[----:B------:R-:W-:Y:S01]  /*1520*/  LOP3.LUT R13, R13, 0xfffffffe, RZ, 0xc0, !PT ;  /* 0xfffffffe0d0d7812 */ /* 0x000fe200078ec0ff */
[----:B------:R-:W-:Y:S01]  /*1530*/  @!P0 IMAD R9, R233, c[0x0][0x17c], R10 ;  /* 0x00005f00e9098a24 */ /* 0x000fe200078e020a */
[----:B------:R-:W-:Y:S01]  /*1540*/  LEA.HI R10, R3, R208, RZ, 0x4 ;  /* 0x000000d0030a7211 */ /* 0x000fe200078f20ff */
[----:B------:R-:W-:Y:S01]  /*1550*/  @!P0 IMAD.WIDE.U32 R26, R233, c[0x0][0x178], RZ ;  /* 0x00005e00e91a8a25 */ /* 0x000fe200078e00ff */
[----:B------:R-:W-:-:S02]  /*1560*/  LEA.HI R215, R25, R22, RZ, 0x1 ;  /* 0x0000001619d77211 */ /* 0x000fc400078f08ff */
[----:B------:R-:W-:Y:S01]  /*1570*/  LOP3.LUT R69, R10, 0xfffffff0, RZ, 0xc0, !PT ;  /* 0xfffffff00a457812 */ /* 0x000fe200078ec0ff */
[----:B------:R-:W-:Y:S01]  /*1580*/  IMAD.SHL.U32 R15, R0, 0x40, RZ ;  /* 0x00000040000f7824 */ /* 0x000fe200078e00ff */
[----:B------:R-:W-:Y:S01]  /*1590*/  LEA.HI R3, R3, R208, RZ, 0x5 ;  /* 0x000000d003037211 */ /* 0x000fe200078f28ff */
[----:B------:R-:W-:Y:S01]  /*15a0*/  IMAD.SHL.U32 R232, R232, 0x8, RZ ;  /* 0x00000008e8e87824 */ /* 0x000fe200078e00ff */
[----:B------:R-:W-:Y:S01]  /*15b0*/  LOP3.LUT R215, R215, 0x7fffffe, RZ, 0xc0, !PT ;  /* 0x07fffffed7d77812 */ /* 0x000fe200078ec0ff */
[----:B------:R-:W-:Y:S01]  /*15c0*/  @!P0 IMAD.IADD R8, R27, 0x1, R9 ;  /* 0x000000011b088824 */ /* 0x000fe200078e0209 */
[----:B------:R-:W-:Y:S01]  /*15d0*/  LOP3.LUT R15, R15, 0xc0, RZ, 0xc0, !PT ;  /* 0x000000c00f0f7812 */ /* 0x000fe200078ec0ff */
[----:B------:R-:W-:Y:S01]  /*15e0*/  IMAD.IADD R9, R0, 0x1, -R13 ;  /* 0x0000000100097824 */ /* 0x000fe200078e0a0d */
[----:B------:R-:W-:Y:S01]  /*15f0*/  IADD3 R14, P2, R232, R14, RZ ;  /* 0x0000000ee80e7210 */ /* 0x000fe20007f5e0ff */
[----:B------:R-:W-:Y:S01]  /*1600*/  @!P0 IMAD.MOV.U32 R12, RZ, RZ, R26 ;  /* 0x000000ffff0c8224 */ /* 0x000fe200078e001a */
[--C-:B------:R-:W-:Y:S01]  /*1610*/  SHF.R.S32.HI R13, RZ, 0x1f, R232.reuse ;  /* 0x0000001fff0d7819 */ /* 0x100fe200000114e8 */
[----:B------:R-:W-:Y:S01]  /*1620*/  IMAD.IADD R5, R208, 0x1, -R5 ;  /* 0x00000001d0057824 */ /* 0x000fe200078e0a05 */
[----:B------:R-:W-:Y:S01]  /*1630*/  IADD3 R18, P3, R232, R18, RZ ;  /* 0x00000012e8127210 */ /* 0x000fe20007f7e0ff */
[----:B------:R-:W-:Y:S01]  /*1640*/  IMAD.IADD R69, R208, 0x1, -R69 ;  /* 0x00000001d0457824 */ /* 0x000fe200078e0a45 */
[----:B------:R-:W-:Y:S01]  /*1650*/  LOP3.LUT R27, R15, 0x18, R232, 0xf8, !PT ;  /* 0x000000180f1b7812 */ /* 0x000fe200078ef8e8 */
[----:B------:R-:W-:Y:S01]  /*1660*/  IMAD.IADD R215, R22, 0x1, -R215 ;  /* 0x0000000116d77824 */ /* 0x000fe200078e0ad7 */
[----:B------:R-:W-:Y:S01]  /*1670*/  SHF.R.U32.HI R0, RZ, 0x3, R15 ;  /* 0x00000003ff007819 */ /* 0x000fe2000001160f */
[C---:B------:R-:W-:Y:S01]  /*1680*/  IMAD.X R15, R13.reuse, 0x1, R4, P2 ;  /* 0x000000010d0f7824 */ /* 0x040fe200010e0604 */
[----:B------:R-:W-:Y:S01]  /*1690*/  IADD3 R12, P0, R232, R12, RZ ;  /* 0x0000000ce80c7210 */ /* 0x000fe20007f1e0ff */
[----:B------:R-:W-:Y:S01]  /*16a0*/  IMAD.X R19, R13, 0x1, R2, P3 ;  /* 0x000000010d137824 */ /* 0x000fe200018e0602 */
[----:B------:R-:W-:Y:S01]  /*16b0*/  LEA.HI R4, R5, R5, RZ, 0x1 ;  /* 0x0000000505047211 */ /* 0x000fe200078f08ff */
[----:B------:R-:W-:Y:S01]  /*16c0*/  IMAD.WIDE.U32 R14, R6, c[0x0][0x1b8], R14 ;  /* 0x00006e00060e7a25 */ /* 0x000fe200078e000e */
[----:B------:R-:W-:-:S02]  /*16d0*/  SHF.R.S32.HI R32, RZ, 0x5, R3 ;  /* 0x00000005ff207819 */ /* 0x000fc40000011403 */
[----:B------:R-:W-:Y:S01]  /*16e0*/  LEA.HI R86, R69, R69, RZ, 0x1 ;  /* 0x0000004545567211 */ /* 0x000fe200078f08ff */
[----:B------:R-:W-:Y:S01]  /*16f0*/  IMAD.WIDE.U32 R172, R22, c[0x0][0x198], R18 ;  /* 0x0000660016ac7a25 */ /* 0x000fe200078e0012 */
[----:B------:R-:W-:Y:S02]  /*1700*/  IADD3.X R13, R13, R8, RZ, P0, !PT ;  /* 0x000000080d0d7210 */ /* 0x000fe400007fe4ff */
[----:B------:R-:W-:Y:S01]  /*1710*/  LOP3.LUT R2, R4, 0xfffffffe, RZ, 0xc0, !PT ;  /* 0xfffffffe04027812 */ /* 0x000fe200078ec0ff */
[----:B------:R-:W-:Y:S01]  /*1720*/  IMAD R215, R32, 0x8, R215 ;  /* 0x0000000820d77824 */ /* 0x000fe200078e02d7 */
[----:B------:R-:W-:Y:S01]  /*1730*/  SHF.R.S32.HI R23, RZ, 0x1f, R22 ;  /* 0x0000001fff177819 */ /* 0x000fe20000011416 */
[----:B------:R-:W-:Y:S01]  /*1740*/  IMAD.WIDE.U32 R12, R24, c[0x0][0x1a8], R12 ;  /* 0x00006a00180c7a25 */ /* 0x000fe200078e000c */
[----:B------:R-:W-:Y:S02]  /*1750*/  IADD3 R38, P0, R22, R21, RZ ;  /* 0x0000001516267210 */ /* 0x000fe40007f1e0ff */
[----:B------:R-:W-:Y:S01]  /*1760*/  LOP3.LUT R0, R27, R0, RZ, 0x3c, !PT ;  /* 0x000000001b007212 */ /* 0x000fe200078e3cff */
[----:B------:R-:W-:Y:S01]  /*1770*/  IMAD.IADD R5, R5, 0x1, -R2 ;  /* 0x0000000105057824 */ /* 0x000fe200078e0a02 */
[--C-:B------:R-:W-:Y:S01]  /*1780*/  SHF.R.S32.HI R113, RZ, 0x1, R86.reuse ;  /* 0x00000001ff717819 */ /* 0x100fe20000011456 */
[C---:B------:R-:W-:Y:S01]  /*1790*/  IMAD.X R2, R23.reuse, 0x1, R7, P0 ;  /* 0x0000000117027824 */ /* 0x040fe200000e0607 */
[----:B------:R-:W-:Y:S01]  /*17a0*/  SHF.R.S32.HI R8, RZ, 0x1f, R86 ;  /* 0x0000001fff087819 */ /* 0x000fe20000011456 */
[----:B------:R-:W-:Y:S01]  /*17b0*/  IMAD R7, R23, c[0x0][0x198], RZ ;  /* 0x0000660017077a24 */ /* 0x000fe200078e02ff */
[----:B------:R-:W-:Y:S01]  /*17c0*/  LEA R215, R215, R0, 0x5 ;  /* 0x00000000d7d77211 */ /* 0x000fe200078e28ff */
[----:B------:R-:W-:Y:S01]  /*17d0*/  IMAD R0, R6, c[0x0][0x1bc], R11 ;  /* 0x00006f0006007a24 */ /* 0x000fe200078e020b */
[----:B------:R-:W-:Y:S01]  /*17e0*/  LEA.HI R8, R8, R113, RZ, 0x2 ;  /* 0x0000007108087211 */ /* 0x000fe200078f10ff */
[----:B------:R-:W-:Y:S01]  /*17f0*/  IMAD R41, R2, c[0x0][0x1a0], RZ ;  /* 0x0000680002297a24 */ /* 0x000fe200078e02ff */
[----:B------:R-:W-:Y:S01]  /*1800*/  ISETP.GE.AND P0, PT, R22, R212, PT ;  /* 0x000000d41600720c */ /* 0x000fe20003f06270 */
[----:B------:R-:W-:Y:S01]  /*1810*/  IMAD.IADD R15, R15, 0x1, R0 ;  /* 0x000000010f0f7824 */ /* 0x000fe200078e0200 */
[----:B------:R-:W-:Y:S01]  /*1820*/  LOP3.LUT R8, R8, 0xfffffffc, RZ, 0xc0, !PT ;  /* 0xfffffffc08087812 */ /* 0x000fe200078ec0ff */
[C---:B------:R-:W-:Y:S01]  /*1830*/  IMAD R41, R38.reuse, c[0x0][0x1a4], R41 ;  /* 0x0000690026297a24 */ /* 0x040fe200078e0229 */
[----:B------:R-:W-:Y:S01]  /*1840*/  SHF.R.S32.HI R25, RZ, 0x1f, R24 ;  /* 0x0000001fff197819 */ /* 0x000fe20000011418 */
[----:B------:R-:W-:Y:S01]  /*1850*/  IMAD.WIDE.U32 R38, R38, c[0x0][0x1a0], R14 ;  /* 0x0000680026267a25 */ /* 0x000fe200078e000e */
[----:B------:R-:W-:-:S02]  /*1860*/  LOP3.LUT R3, R3, 0xffffffe0, RZ, 0xc0, !PT ;  /* 0xffffffe003037812 */ /* 0x000fc400078ec0ff */
[----:B------:R-:W-:Y:S01]  /*1870*/  MOV R0, 0x10 ;  /* 0x0000001000007802 */ /* 0x000fe20000000f00 */
[----:B------:R-:W-:Y:S01]  /*1880*/  IMAD.IADD R113, R113, 0x1, -R8 ;  /* 0x0000000171717824 */ /* 0x000fe200078e0a08 */
[----:B------:R-:W-:Y:S01]  /*1890*/  SHF.R.S32.HI R4, RZ, 0x1, R4 ;  /* 0x00000001ff047819 */ /* 0x000fe20000011404 */
[----:B------:R-:W-:Y:S02]  /*18a0*/  IMAD R15, R25, c[0x0][0x1a8], RZ ;  /* 0x00006a00190f7a24 */ /* 0x000fe400078e02ff */
[----:B------:R-:W-:Y:S01]  /*18b0*/  IMAD R7, R22, c[0x0][0x19c], R7 ;  /* 0x0000670016077a24 */ /* 0x000fe200078e0207 */
[----:B------:R-:W-:Y:S01]  /*18c0*/  LOP3.LUT P2, RZ, R113, 0x2, RZ, 0xc0, !PT ;  /* 0x0000000271ff7812 */ /* 0x000fe2000784c0ff */
[----:B------:R-:W-:Y:S02]  /*18d0*/  IMAD R15, R24, c[0x0][0x1ac], R15 ;  /* 0x00006b00180f7a24 */ /* 0x000fe400078e020f */
[----:B------:R-:W-:Y:S01]  /*18e0*/  IMAD.WIDE R16, R17, 0x40, R22 ;  /* 0x0000004011107825 */ /* 0x000fe200078e0216 */
[----:B------:R-:W-:-:S03]  /*18f0*/  SEL R0, R0, 0xfffffff0, !P2 ;  /* 0xfffffff000007807 */ /* 0x000fc60005000000 */
[----:B------:R-:W-:Y:S02]  /*1900*/  IMAD.IADD R135, R173, 0x1, R7 ;  /* 0x00000001ad877824 */ /* 0x000fe400078e0207 */
[----:B------:R-:W-:Y:S02]  /*1910*/  IMAD.IADD R6, R208, 0x1, -R3 ;  /* 0x00000001d0067824 */ /* 0x000fe400078e0a03 */
[----:B------:R-:W-:Y:S02]  /*1920*/  IMAD.SHL.U32 R215, R215, 0x2, RZ ;  /* 0x00000002d7d77824 */ /* 0x000fe400078e00ff */
        /* <DEDUP_REMOVED lines=19> */
.L_x_2275:
[----:B------:R-:W-:Y:S05]  /*1a60*/  BSYNC B0 ;  /* 0x0000000000007941 */ /* 0x000fea0003800000 */
.L_x_2274:
[----:B--2---:R-:W-:Y:S01]  /*1a70*/  IADD3 R21, R22, 0x20, RZ ;  /* 0x0000002016157810 */ /* 0x004fe20007ffe0ff */
        /* <DEDUP_REMOVED lines=19> */
.L_x_2277:
[----:B------:R-:W-:Y:S05]  /*1bb0*/  BSYNC B0 ;  /* 0x0000000000007941 */ /* 0x000fea0003800000 */
.L_x_2276:
        /* <DEDUP_REMOVED lines=17> */
.L_x_2279:
[----:B------:R-:W-:Y:S05]  /*1cd0*/  BSYNC B0 ;  /* 0x0000000000007941 */ /* 0x000fea0003800000 */
.L_x_2278:
[----:B------:R-:W-:Y:S01]  /*1ce0*/  ISETP.GE.AND P0, PT, R21, R2, PT ;  /* 0x000000021500720c */ /* 0x000fe20003f06270 */
[----:B------:R-:W-:-:S12]  /*1cf0*/  BSSY B0, `(.L_x_2280) ;  /* 0x000000f000007945 */ /* 0x000fd80003800000 */
        /* <DEDUP_REMOVED lines=14> */
.L_x_2281:
[----:B------:R-:W-:Y:S05]  /*1de0*/  BSYNC B0 ;  /* 0x0000000000007941 */ /* 0x000fea0003800000 */
.L_x_2280:
        /* <DEDUP_REMOVED lines=17> */
.L_x_2283:
[----:B------:R-:W-:Y:S05]  /*1f00*/  BSYNC B0 ;  /* 0x0000000000007941 */ /* 0x000fea0003800000 */
.L_x_2282:
        /* <DEDUP_REMOVED lines=11> */
[----:B---3--:R-:W-:-:S05]  /*1fc0*/  IMAD.WIDE.U32 R14, R3, 0x60, R134 ;  /* 0x00000060030e7825 */ /* 0x008fca00078e0086 */
[----:B------:R-:W-:Y:S02]  /*1fd0*/  IADD3 R3, R15, UR4, RZ ;  /* 0x000000040f037c10 */ /* 0x000fe4000fffe0ff */
[----:B-1----:R-:W-:-:S04]  /*1fe0*/  LEA R12, P0, R14, c[0x0][0x168], 0x1 ;  /* 0x00005a000e0c7a11 */ /* 0x002fc800078008ff */
[----:B------:R-:W-:-:S05]  /*1ff0*/  LEA.HI.X R13, R14, c[0x0][0x16c], R3, 0x1, P0 ;  /* 0x00005b000e0d7a11 */ /* 0x000fca00000f0c03 */
[----:B------:R-:W-:Y:S01]  /*2000*/  @!PT LDS RZ, [RZ] ;  /* 0x00000000fffff984 */ /* 0x000fe20000000800 */
[----:B------:R-:W-:Y:S01]  /*2010*/  @!PT LDS RZ, [RZ] ;  /* 0x00000000fffff984 */ /* 0x000fe20000000800 */
[----:B------:R-:W-:Y:S01]  /*2020*/  @!PT LDS RZ, [RZ] ;  /* 0x00000000fffff984 */ /* 0x000fe20000000800 */
[----:B------:R1:W-:Y:S04]  /*2030*/  LDGSTS.E.BYPASS.LTC128B.128 [R215+0x2800], [R12.64] ;  /* 0x028000000cd77fae */ /* 0x0003e8000b901d46 */
.L_x_2285:
[----:B------:R-:W-:Y:S05]  /*2040*/  BSYNC B0 ;  /* 0x0000000000007941 */ /* 0x000fea0003800000 */
.L_x_2284:
[----:B---3--:R-:W-:Y:S01]  /*2050*/  IADD3 R15, R22, 0x80, RZ ;  /* 0x00000080160f7810 */ /* 0x008fe20007ffe0ff */
        /* <DEDUP_REMOVED lines=16> */
.L_x_2287:
[----:B------:R-:W-:Y:S05]  /*2160*/  BSYNC B0 ;  /* 0x0000000000007941 */ /* 0x000fea0003800000 */
.L_x_2286:
[----:B-1----:R-:W-:Y:S01]  /*2170*/  IADD3 R13, R22, 0xa0, RZ ;  /* 0x000000a0160d7810 */ /* 0x002fe20007ffe0ff */
        /* <DEDUP_REMOVED lines=18> */
.L_x_2289:
[----:B------:R-:W-:Y:S05]  /*22a0*/  BSYNC B0 ;  /* 0x0000000000007941 */ /* 0x000fea0003800000 */
.L_x_2288:
        /* <DEDUP_REMOVED lines=19> */
.L_x_2291:
[----:B------:R-:W-:Y:S05]  /*23e0*/  BSYNC B0 ;  /* 0x0000000000007941 */ /* 0x000fea0003800000 */
.L_x_2290:
        /* <DEDUP_REMOVED lines=19> */
.L_x_2293:
[----:B------:R-:W-:Y:S05]  /*2520*/  BSYNC B0 ;  /* 0x0000000000007941 */ /* 0x000fea0003800000 */
.L_x_2292:
        /* <DEDUP_REMOVED lines=9> */
[----:B------:R-:W-:Y:S01]  /*25c0*/  ISETP.GE.AND P2, PT, R22, R2, PT ;  /* 0x000000021600720c */ /* 0x000fe20003f46270 */
[----:B------:R-:W5:Y:S01]  /*25d0*/  MUFU.RCP R206, c[0x0][0x238] ;  /* 0x00008e0000ce7b08 */ /* 0x000f620000001000 */
[----:B------:R-:W-:-:S04]  /*25e0*/  DEPBAR.LE SB0, 0x0 ;  /* 0x000080000000791a */ /* 0x000fc80000000000 */
[----:B------:R-:W-:Y:S01]  /*25f0*/  BAR.SYNC.DEFER_BLOCKING 0x0 ;  /* 0x0000000000007b1d */ /* 0x000fe20000010000 */
[----:B------:R-:W-:-:S04]  /*2600*/  LEA R242, P0, R38, c[0x0][0x170], 0x1 ;  /* 0x00005c0026f27a11 */ /* 0x000fc800078008ff */
[----:B------:R-:W-:Y:S01]  /*2610*/  LEA.HI.X R243, R38, c[0x0][0x174], R41, 0x1, P0 ;  /* 0x00005d0026f37a11 */ /* 0x000fe200000f0c29 */
[----:B------:R-:W-:Y:S01]  /*2620*/  BSSY B0, `(.L_x_2294) ;  /* 0x000000f000007945 */ /* 0x000fe20003800000 */
[----:B------:R1:W-:Y:S04]  /*2630*/  @P2 STS [R215+0x5000], RZ ;  /* 0x005000ffd7002388 */ /* 0x0003e80000000800 */
[----:B------:R1:W-:Y:S04]  /*2640*/  @P2 STS [R215+0x5004], RZ ;  /* 0x005004ffd7002388 */ /* 0x0003e80000000800 */
[----:B------:R1:W-:Y:S01]  /*2650*/  @P2 STS.64 [R215+0x5008], RZ ;  /* 0x005008ffd7002388 */ /* 0x0003e20000000a00 */
[----:B-----5:R-:W-:Y:S01]  /*2660*/  FMUL.FTZ R206, R3, R206 ;  /* 0x000000ce03ce7220 */ /* 0x020fe20000410000 */
[----:B------:R-:W-:Y:S05]  /*2670*/  @P2 BRA `(.L_x_2295) ;  /* 0x0000009000002947 */ /* 0x000fea0003800000 */
[----:B-1----:R-:W-:-:S13]  /*2680*/  ISETP.GE.AND P0, PT, R232, c[0x0][0x220], PT ;  /* 0x00008800e8007a0c */ /* 0x002fda0003f06270 */
        /* <DEDUP_REMOVED lines=8> */
.L_x_2295:
[----:B-1----:R-:W-:Y:S05]  /*2710*/  BSYNC B0 ;  /* 0x0000000000007941 */ /* 0x002fea0003800000 */
.L_x_2294:
        /* <DEDUP_REMOVED lines=15> */
.L_x_2297:
[----:B------:R-:W-:Y:S05]  /*2810*/  BSYNC B0 ;  /* 0x0000000000007941 */ /* 0x000fea0003800000 */
.L_x_2296:
        /* <DEDUP_REMOVED lines=15> */
.L_x_2299:
[----:B------:R-:W-:Y:S05]  /*2910*/  BSYNC B0 ;  /* 0x0000000000007941 */ /* 0x000fea0003800000 */
.L_x_2298:
        /* <DEDUP_REMOVED lines=16> */
.L_x_2301:
[----:B------:R-:W-:Y:S05]  /*2a20*/  BSYNC B0 ;  /* 0x0000000000007941 */ /* 0x000fea0003800000 */
.L_x_2300:
        /* <DEDUP_REMOVED lines=15> */
.L_x_2303:
[----:B------:R-:W-:Y:S05]  /*2b20*/  BSYNC B0 ;  /* 0x0000000000007941 */ /* 0x000fea0003800000 */
.L_x_2302:
        /* <DEDUP_REMOVED lines=16> */
.L_x_2305:
[----:B------:R-:W-:Y:S05]  /*2c30*/  BSYNC B0 ;  /* 0x0000000000007941 */ /* 0x000fea0003800000 */
.L_x_2304:
        /* <DEDUP_REMOVED lines=16> */
.L_x_2307:
[----:B------:R-:W-:Y:S05]  /*2d40*/  BSYNC B0 ;  /* 0x0000000000007941 */ /* 0x000fea0003800000 */
.L_x_2306:
        /* <DEDUP_REMOVED lines=20> */
.L_x_2309:
[----:B------:R-:W-:Y:S05]  /*2e90*/  BSYNC B0 ;  /* 0x0000000000007941 */ /* 0x000fea0003800000 */
.L_x_2308:
[----:B------:R-:W-:Y:S01]  /*2ea0*/  LOP3.LUT R86, R86, 0x7fffffe, RZ, 0xc0, !PT ;  /* 0x07fffffe56567812 */ /* 0x000fe200078ec0ff */
[----:B------:R-:W-:Y:S01]  /*2eb0*/  IMAD.SHL.U32 R113, R113, 0x40, RZ ;  /* 0x0000004071717824 */ /* 0x000fe200078e00ff */
[----:B------:R-:W-:Y:S01]  /*2ec0*/  LEA.HI R7, R10, R10, RZ, 0x1 ;  /* 0x0000000a0a077211 */ /* 0x000fe200078f08ff */
[----:B------:R-:W-:Y:S01]  /*2ed0*/  IMAD.SHL.U32 R9, R9, 0x8, RZ ;  /* 0x0000000809097824 */ /* 0x000fe200078e00ff */
[----:B------:R-:W-:Y:S01]  /*2ee0*/  SHF.R.S32.HI R6, RZ, 0x1f, R69 ;  /* 0x0000001fff067819 */ /* 0x000fe20000011445 */
[----:B------:R-:W-:Y:S01]  /*2ef0*/  IMAD.IADD R86, R69, 0x1, -R86 ;  /* 0x0000000145567824 */ /* 0x000fe200078e0a56 */
[----:B------:R-:W-:Y:S01]  /*2f00*/  LOP3.LUT R7, R7, 0xfffffffe, RZ, 0xc0, !PT ;  /* 0xfffffffe07077812 */ /* 0x000fe200078ec0ff */
[----:B------:R-:W-:Y:S01]  /*2f10*/  IMAD.SHL.U32 R208, R208, 0x2, RZ ;  /* 0x00000002d0d07824 */ /* 0x000fe200078e00ff */
[----:B------:R-:W-:Y:S01]  /*2f20*/  LEA.HI R69, R6, R69, RZ, 0x3 ;  /* 0x0000004506457211 */ /* 0x000fe200078f18ff */
[----:B------:R-:W-:Y:S01]  /*2f30*/  IMAD.SHL.U32 R6, R4, 0x40, RZ ;  /* 0x0000004004067824 */ /* 0x000fe200078e00ff */
[----:B------:R-:W-:Y:S01]  /*2f40*/  LOP3.LUT R113, R113, 0xc0, RZ, 0xc0, !PT ;  /* 0x000000c071717812 */ /* 0x000fe200078ec0ff */
[----:B------:R-:W-:Y:S01]  /*2f50*/  IMAD.IADD R10, R10, 0x1, -R7 ;  /* 0x000000010a0a7824 */ /* 0x000fe200078e0a07 */
[----:B------:R-:W-:Y:S01]  /*2f60*/  LOP3.LUT P0, RZ, R4, 0x2, RZ, 0xc0, !PT ;  /* 0x0000000204ff7812 */ /* 0x000fe2000780c0ff */
[----:B------:R-:W-:Y:S01]  /*2f70*/  IMAD.SHL.U32 R69, R69, 0x20, RZ ;  /* 0x0000002045457824 */ /* 0x000fe200078e00ff */
[----:B------:R-:W-:Y:S01]  /*2f80*/  LOP3.LUT R6, R6, 0xc0, RZ, 0xc0, !PT ;  /* 0x000000c006067812 */ /* 0x000fe200078ec0ff */
[----:B------:R-:W-:Y:S01]  /*2f90*/  IMAD.SHL.U32 R8, R10, 0x8, RZ ;  /* 0x000000080a087824 */ /* 0x000fe200078e00ff */
[----:B------:R-:W-:Y:S01]  /*2fa0*/  LOP3.LUT R208, R208, 0x6, RZ, 0xc0, !PT ;  /* 0x00000006d0d07812 */ /* 0x000fe200078ec0ff */
[----:B------:R-:W-:Y:S01]  /*2fb0*/  IMAD R5, R10, 0x8, R5 ;  /* 0x000000080a057824 */ /* 0x000fe200078e0205 */
[----:B------:R-:W-:Y:S01]  /*2fc0*/  LOP3.LUT R69, R69, 0xffffff00, RZ, 0xc0, !PT ;  /* 0xffffff0045457812 */ /* 0x000fe200078ec0ff */
[----:B------:R-:W5:Y:S01]  /*2fd0*/  S2R R108, SR_TID.X ;  /* 0x00000000006c7919 */ /* 0x000f620000002100 */
[----:B------:R-:W-:Y:S01]  /*2fe0*/  LOP3.LUT R8, R113, 0x8, R8, 0xf8, !PT ;  /* 0x0000000871087812 */ /* 0x000fe200078ef808 */
[C-C-:B------:R-:W-:Y:S01]  /*2ff0*/  IMAD.IADD R75, R61.reuse, 0x1, R208.reuse ;  /* 0x000000013d4b7824 */ /* 0x140fe200078e02d0 */
[----:B------:R-:W-:Y:S01]  /*3000*/  LOP3.LUT R9, R6, 0x8, R9, 0xf8, !PT ;  /* 0x0000000806097812 */ /* 0x000fe200078ef809 */
[----:B------:R-:W-:Y:S01]  /*3010*/  IMAD R7, R32, 0x200, R69 ;  /* 0x0000020020077824 */ /* 0x000fe200078e0245 */
[----:B------:R-:W-:Y:S01]  /*3020*/  SHF.R.U32.HI R113, RZ, 0x3, R113 ;  /* 0x00000003ff717819 */ /* 0x000fe20000011671 */
[----:B-1----:R-:W-:Y:S01]  /*3030*/  IMAD.IADD R2, R61, 0x1, R208 ;  /* 0x000000013d027824 */ /* 0x002fe200078e02d0 */
[----:B------:R-:W-:Y:S01]  /*3040*/  SHF.R.U32.HI R6, RZ, 0x3, R6 ;  /* 0x00000003ff067819 */ /* 0x000fe20000011606 */
[----:B------:R-:W-:Y:S01]  /*3050*/  I2F R43, R75 ;  /* 0x0000004b002b7306 */ /* 0x000fe20000201400 */
[----:B------:R-:W-:Y:S01]  /*3060*/  LOP3.LUT R113, R8, R113, RZ, 0x3c, !PT ;  /* 0x0000007108717212 */ /* 0x000fe200078e3cff */
[----:B------:R-:W-:Y:S01]  /*3070*/  IMAD R8, R86, 0x20, R7 ;  /* 0x0000002056087824 */ /* 0x000fe200078e0207 */
[----:B------:R-:W-:Y:S01]  /*3080*/  LOP3.LUT R6, R9, R6, RZ, 0x3c, !PT ;  /* 0x0000000609067212 */ /* 0x000fe200078e3cff */
[----:B------:R-:W0:Y:S01]  /*3090*/  LDGDEPBAR ;  /* 0x00000000000079af */ /* 0x000e220000000000 */
[----:B------:R-:W-:Y:S01]  /*30a0*/  IADD3 R106, R75, 0x8, RZ ;  /* 0x000000084b6a7810 */ /* 0x000fe20007ffe0ff */
[----:B------:R-:W-:Y:S01]  /*30b0*/  IMAD.IADD R205, R113, 0x1, R8 ;  /* 0x0000000171cd7824 */ /* 0x000fe200078e0208 */
[----:B------:R-:W-:Y:S01]  /*30c0*/  IADD3 R94, R75, 0x11, RZ ;  /* 0x000000114b5e7810 */ /* 0x000fe20007ffe0ff */
[----:B------:R-:W-:Y:S01]  /*30d0*/  IMAD.U32 R203, R5, 0x20, R6 ;  /* 0x0000002005cb7824 */ /* 0x000fe200078e0006 */
[----:B------:R-:W-:Y:S01]  /*30e0*/  I2F R109, R106 ;  /* 0x0000006a006d7306 */ /* 0x000fe20000201400 */
[----:B------:R-:W-:Y:S01]  /*30f0*/  IMAD.SHL.U32 R205, R205, 0x2, RZ ;  /* 0x00000002cdcd7824 */ /* 0x000fe200078e00ff */
[----:B------:R-:W-:Y:S01]  /*3100*/  IADD3 R73, R75, 0x1, RZ ;  /* 0x000000014b497810 */ /* 0x000fe20007ffe0ff */
[----:B------:R-:W-:Y:S01]  /*3110*/  IMAD.SHL.U32 R203, R203, 0x2, RZ ;  /* 0x00000002cbcb7824 */ /* 0x000fe200078e00ff */
[C---:B------:R-:W-:Y:S01]  /*3120*/  IADD3 R91, R75.reuse, 0x18, RZ ;  /* 0x000000184b5b7810 */ /* 0x040fe20007ffe0ff */
[----:B------:R-:W-:Y:S01]  /*3130*/  IMAD R204, R0, 0x2, R205 ;  /* 0x0000000200cc7824 */ /* 0x000fe200078e02cd */
[----:B------:R-:W-:Y:S01]  /*3140*/  LDSM.16.M88.4 R8, [R205] ;  /* 0x00000000cd08783b */ /* 0x000fe20000000200 */
[----:B------:R-:W-:Y:S01]  /*3150*/  IADD3 R76, R75, 0x19, RZ ;  /* 0x000000194b4c7810 */ /* 0x000fe20007ffe0ff */
[----:B------:R-:W-:Y:S01]  /*3160*/  I2F R107, R106 ;  /* 0x0000006a006b7306 */ /* 0x000fe20000201400 */
[C---:B------:R-:W-:Y:S01]  /*3170*/  IADD3 R4, R203.reuse, 0x1000, RZ ;  /* 0x00001000cb047810 */ /* 0x040fe20007ffe0ff */
[----:B------:R-:W1:Y:S01]  /*3180*/  LDSM.16.M88.4 R24, [R203+0x1000] ;  /* 0x00100000cb18783b */ /* 0x000e620000000200 */
[----:B------:R-:W-:-:S02]  /*3190*/  IADD3 R202, R203, 0x1020, RZ ;  /* 0x00001020cbca7810 */ /* 0x000fc40007ffe0ff */
[----:B------:R-:W-:Y:S01]  /*31a0*/  @P0 IADD3 R202, R4, -0x20, RZ ;  /* 0xffffffe004ca0810 */ /* 0x000fe20007ffe0ff */
[----:B------:R-:W-:Y:S01]  /*31b0*/  LDSM.16.M88.4 R12, [R204] ;  /* 0x00000000cc0c783b */ /* 0x000fe20000000200 */
[C---:B------:R-:W-:Y:S01]  /*31c0*/  IADD3 R80, R75.reuse, 0x9, RZ ;  /* 0x000000094b507810 */ /* 0x040fe20007ffe0ff */
[----:B------:R-:W-:Y:S01]  /*31d0*/  I2F R90, R94 ;  /* 0x0000005e005a7306 */ /* 0x000fe20000201400 */
[C---:B------:R-:W-:Y:S01]  /*31e0*/  IADD3 R96, R75.reuse, 0x10, RZ ;  /* 0x000000104b607810 */ /* 0x040fe20007ffe0ff */
[----:B------:R-:W-:Y:S01]  /*31f0*/  LDSM.16.M88.4 R4, [R202] ;  /* 0x00000000ca04783b */ /* 0x000fe20000000200 */
[C---:B------:R-:W-:Y:S02]  /*3200*/  IADD3 R54, R75.reuse, 0x20, RZ ;  /* 0x000000204b367810 */ /* 0x040fe40007ffe0ff */
[C---:B------:R-:W-:Y:S01]  /*3210*/  IADD3 R83, R75.reuse, 0x21, RZ ;  /* 0x000000214b537810 */ /* 0x040fe20007ffe0ff */
[----:B------:R-:W2:Y:S01]  /*3220*/  LDSM.16.M88.4 R20, [R203+0x1400] ;  /* 0x00140000cb14783b */ /* 0x000ea20000000200 */
[C---:B------:R-:W-:Y:S01]  /*3230*/  IADD3 R48, R75.reuse, 0x28, RZ ;  /* 0x000000284b307810 */ /* 0x040fe20007ffe0ff */
[----:B------:R-:W-:Y:S01]  /*3240*/  I2F R88, R94 ;  /* 0x0000005e00587306 */ /* 0x000fe20000201400 */
[C---:B------:R-:W-:Y:S01]  /*3250*/  IADD3 R93, R75.reuse, 0x29, RZ ;  /* 0x000000294b5d7810 */ /* 0x040fe20007ffe0ff */
[----:B------:R-:W3:Y:S01]  /*3260*/  LDSM.16.M88.4 R64, [R203+0x1800] ;  /* 0x00180000cb40783b */ /* 0x000ee20000000200 */
[----:B------:R-:W-:-:S02]  /*3270*/  IADD3 R78, R75, 0x30, RZ ;  /* 0x000000304b4e7810 */ /* 0x000fc40007ffe0ff */
[C---:B------:R-:W-:Y:S01]  /*3280*/  IADD3 R110, R75.reuse, 0x31, RZ ;  /* 0x000000314b6e7810 */ /* 0x040fe20007ffe0ff */
[----:B------:R-:W4:Y:S01]  /*3290*/  LDSM.16.M88.4 R44, [R202+0x400] ;  /* 0x00040000ca2c783b */ /* 0x000f220000000200 */
[C---:B------:R-:W-:Y:S01]  /*32a0*/  IADD3 R72, R75.reuse, 0x38, RZ ;  /* 0x000000384b487810 */ /* 0x040fe20007ffe0ff */
[----:B------:R-:W1:Y:S01]  /*32b0*/  I2F R102, R73 ;  /* 0x0000004900667306 */ /* 0x000e620000201400 */
[C---:B------:R-:W-:Y:S01]  /*32c0*/  IADD3 R68, R75.reuse, 0x40, RZ ;  /* 0x000000404b447810 */ /* 0x040fe20007ffe0ff */
[----:B------:R-:W3:Y:S01]  /*32d0*/  LDSM.16.M88.4 R28, [R202+0x800] ;  /* 0x00080000ca1c783b */ /* 0x000ee20000000200 */
[C---:B------:R-:W-:Y:S02]  /*32e0*/  IADD3 R117, R75.reuse, 0x39, RZ ;  /* 0x000000394b757810 */ /* 0x040fe40007ffe0ff */
[C---:B------:R-:W-:Y:S02]  /*32f0*/  IADD3 R95, R75.reuse, 0x41, RZ ;  /* 0x000000414b5f7810 */ /* 0x040fe40007ffe0ff */
[C---:B------:R-:W-:Y:S01]  /*3300*/  IADD3 R104, R75.reuse, 0x48, RZ ;  /* 0x000000484b687810 */ /* 0x040fe20007ffe0ff */
[----:B------:R-:W-:Y:S01]  /*3310*/  I2F R55, R91 ;  /* 0x0000005b00377306 */ /* 0x000fe20000201400 */
[----:B------:R-:W-:-:S02]  /*3320*/  IADD3 R99, R75, 0x49, RZ ;  /* 0x000000494b637810 */ /* 0x000fc40007ffe0ff */
[----:B------:R-:W-:Y:S02]  /*3330*/  IADD3 R114, R75, 0x61, RZ ;  /* 0x000000614b727810 */ /* 0x000fe40007ffe0ff */
[C---:B------:R-:W-:Y:S02]  /*3340*/  IADD3 R201, R202.reuse, 0x400, RZ ;  /* 0x00000400cac97810 */ /* 0x040fe40007ffe0ff */
[C---:B------:R-:W-:Y:S01]  /*3350*/  IADD3 R200, R202.reuse, 0x800, RZ ;  /* 0x00000800cac87810 */ /* 0x040fe20007ffe0ff */
[----:B------:R-:W-:Y:S01]  /*3360*/  I2F R53, R91 ;  /* 0x0000005b00357306 */ /* 0x000fe20000201400 */
[C---:B------:R-:W-:Y:S01]  /*3370*/  IADD3 R199, R202.reuse, 0xc00, RZ ;  /* 0x00000c00cac77810 */ /* 0x040fe20007ffe0ff */
[----:B-1----:R-:W-:Y:S01]  /*3380*/  HMMA.16816.F32.BF16 R56, R8, R24, RZ ;  /* 0x000000180838723c */ /* 0x002fe200000418ff */
[C---:B------:R-:W-:Y:S02]  /*3390*/  IADD3 R198, R202.reuse, 0x1000, RZ ;  /* 0x00001000cac67810 */ /* 0x040fe40007ffe0ff */
[----:B------:R-:W-:-:S02]  /*33a0*/  IADD3 R197, R202, 0x1400, RZ ;  /* 0x00001400cac57810 */ /* 0x000fc40007ffe0ff */
[C---:B------:R-:W-:Y:S01]  /*33b0*/  IADD3 R196, R202.reuse, 0x1800, RZ ;  /* 0x00001800cac47810 */ /* 0x040fe20007ffe0ff */
[----:B------:R-:W-:Y:S01]  /*33c0*/  I2F R52, R76 ;  /* 0x0000004c00347306 */ /* 0x000fe20000201400 */
[C---:B------:R-:W-:Y:S01]  /*33d0*/  IADD3 R195, R202.reuse, 0x1c00, RZ ;  /* 0x00001c00cac37810 */ /* 0x040fe20007ffe0ff */
[C---:B------:R-:W-:Y:S01]  /*33e0*/  HMMA.16816.F32.BF16 R24, R8.reuse, R26, RZ ;  /* 0x0000001a0818723c */ /* 0x040fe200000418ff */
[C---:B------:R-:W-:Y:S02]  /*33f0*/  IADD3 R194, R202.reuse, 0x2000, RZ ;  /* 0x00002000cac27810 */ /* 0x040fe40007ffe0ff */
[C---:B------:R-:W-:Y:S02]  /*3400*/  IADD3 R193, R202.reuse, 0x2400, RZ ;  /* 0x00002400cac17810 */ /* 0x040fe40007ffe0ff */
[C---:B------:R-:W-:Y:S01]  /*3410*/  IADD3 R192, R202.reuse, 0x2800, RZ ;  /* 0x00002800cac07810 */ /* 0x040fe20007ffe0ff */
[----:B------:R-:W1:Y:S01]  /*3420*/  I2F R100, R73 ;  /* 0x0000004900647306 */ /* 0x000e620000201400 */
[C---:B------:R-:W-:Y:S01]  /*3430*/  IADD3 R191, R202.reuse, 0x2c00, RZ ;  /* 0x00002c00cabf7810 */ /* 0x040fe20007ffe0ff */
[----:B--2---:R-:W-:Y:S01]  /*3440*/  HMMA.16816.F32.BF16 R16, R8, R20, RZ ;  /* 0x000000140810723c */ /* 0x004fe200000418ff */
[----:B------:R-:W-:-:S02]  /*3450*/  IADD3 R190, R202, 0x3000, RZ ;  /* 0x00003000cabe7810 */ /* 0x000fc40007ffe0ff */
[C---:B------:R-:W-:Y:S02]  /*3460*/  IADD3 R189, R202.reuse, 0x3400, RZ ;  /* 0x00003400cabd7810 */ /* 0x040fe40007ffe0ff */
[----:B------:R-:W-:Y:S01]  /*3470*/  IADD3 R188, R202, 0x3800, RZ ;  /* 0x00003800cabc7810 */ /* 0x000fe20007ffe0ff */
[----:B------:R-:W2:Y:S02]  /*3480*/  I2F R82, R80 ;  /* 0x0000005000527306 */ /* 0x000ea40000201400 */
[C---:B------:R-:W-:Y:S06]  /*3490*/  HMMA.16816.F32.BF16 R56, R12.reuse, R4, R56 ;  /* 0x000000040c38723c */ /* 0x040fec0000041838 */
[----:B------:R-:W1:Y:S01]  /*34a0*/  I2F R87, R80 ;  /* 0x0000005000577306 */ /* 0x000e620000201400 */
[----:B------:R-:W-:Y:S01]  /*34b0*/  IMAD R5, R32, 0x10, R34 ;  /* 0x0000001020057824 */ /* 0x000fe200078e0222 */
[----:B------:R-:W-:Y:S04]  /*34c0*/  HMMA.16816.F32.BF16 R24, R12, R6, R24 ;  /* 0x000000060c18723c */ /* 0x000fe80000041818 */
[----:B------:R-:W-:-:S02]  /*34d0*/  IADD3 R5, R5, 0x1, R236 ;  /* 0x0000000105057810 */ /* 0x000fc40007ffe0ec */
[----:B------:R-:W2:Y:S02]  /*34e0*/  I2F R103, R96 ;  /* 0x0000006000677306 */ /* 0x000ea40000201400 */
[----:B------:R-:W-:Y:S01]  /*34f0*/  IADD3 R125, R36, R5, -R33 ;  /* 0x00000005247d7210 */ /* 0x000fe20007ffe821 */
[C---:B------:R-:W-:Y:S01]  /*3500*/  HMMA.16816.F32.BF16 R20, R8.reuse, R22, RZ ;  /* 0x000000160814723c */ /* 0x040fe200000418ff */
[----:B------:R-:W5:Y:S02]  /*3510*/  LDSM.16.M88.4 R32, [R203+0x1c00] ;  /* 0x001c0000cb20783b */ /* 0x000f640000000200 */
[----:B------:R-:W-:Y:S02]  /*3520*/  IADD3 R125, R125, c[0x0][0x2e8], RZ ;  /* 0x0000ba007d7d7a10 */ /* 0x000fe40007ffe0ff */
[----:B------:R-:W4:Y:S02]  /*3530*/  I2F R89, R96 ;  /* 0x0000006000597306 */ /* 0x000f240000201400 */
[C---:B------:R-:W-:Y:S01]  /*3540*/  IADD3 R173, R125.reuse, 0x8, RZ ;  /* 0x000000087dad7810 */ /* 0x040fe20007ffe0ff */
[C---:B---3--:R-:W-:Y:S01]  /*3550*/  HMMA.16816.F32.BF16 R4, R8.reuse, R64, RZ ;  /* 0x000000400804723c */ /* 0x048fe200000418ff */
[----:B------:R-:W-:Y:S01]  /*3560*/  IMNMX R174, R125, R36, PT ;  /* 0x000000247dae7217 */ /* 0x000fe20003800200 */
[C---:B------:R-:W-:Y:S01]  /*3570*/  FFMA.FTZ R57, R206.reuse, R102, R57 ;  /* 0x00000066ce397223 */ /* 0x040fe20000010039 */
[----:B------:R-:W-:Y:S01]  /*3580*/  IMNMX R173, R173, R36, PT ;  /* 0x00000024adad7217 */ /* 0x000fe20003800200 */
[----:B-1----:R-:W-:Y:S01]  /*3590*/  FFMA.FTZ R100, R206, R100, R59 ;  /* 0x00000064ce647223 */ /* 0x002fe2000001003b */
[----:B------:R-:W-:Y:S01]  /*35a0*/  ISETP.GE.AND P0, PT, R106, R174, PT ;  /* 0x000000ae6a00720c */ /* 0x000fe20003f06270 */
[----:B------:R-:W1:Y:S01]  /*35b0*/  I2F R50, R76 ;  /* 0x0000004c00327306 */ /* 0x000e620000201400 */
[C---:B------:R-:W-:Y:S01]  /*35c0*/  FFMA.FTZ R24, R206.reuse, R109, R24 ;  /* 0x0000006dce187223 */ /* 0x040fe20000010018 */
[----:B------:R-:W-:Y:S01]  /*35d0*/  HMMA.16816.F32.BF16 R64, R8, R66, RZ ;  /* 0x000000420840723c */ /* 0x000fe200000418ff */
[----:B------:R-:W-:Y:S01]  /*35e0*/  FFMA.FTZ R26, R206, R107, R26 ;  /* 0x0000006bce1a7223 */ /* 0x000fe2000001001a */
[----:B------:R-:W-:Y:S01]  /*35f0*/  ISETP.GE.AND P6, PT, R106, R173, PT ;  /* 0x000000ad6a00720c */ /* 0x000fe20003fc6270 */
[----:B--2---:R-:W-:Y:S01]  /*3600*/  FFMA.FTZ R112, R206, R82, R25 ;  /* 0x00000052ce707223 */ /* 0x004fe20000010019 */
[----:B------:R-:W-:Y:S01]  /*3610*/  FSEL R116, R24, -INF , !P0 ;  /* 0xff80000018747808 */ /* 0x000fe20004000000 */
[----:B------:R-:W-:Y:S01]  /*3620*/  FFMA.FTZ R109, R206, R87, R27 ;  /* 0x00000057ce6d7223 */ /* 0x000fe2000001001b */
[----:B------:R-:W-:Y:S01]  /*3630*/  FSEL R144, R26, -INF , !P6 ;  /* 0xff8000001a907808 */ /* 0x000fe20007000000 */
[----:B------:R-:W2:Y:S01]  /*3640*/  I2F R51, R54 ;  /* 0x0000003600337306 */ /* 0x000ea20000201400 */
[----:B----4-:R-:W-:Y:S01]  /*3650*/  HMMA.16816.F32.BF16 R16, R12, R44, R16 ;  /* 0x0000002c0c10723c */ /* 0x010fe20000041810 */
[----:B------:R-:W-:Y:S01]  /*3660*/  ISETP.GE.AND P0, PT, R94, R174, PT ;  /* 0x000000ae5e00720c */ /* 0x000fe20003f06270 */
[----:B------:R-:W-:Y:S01]  /*3670*/  FFMA.FTZ R43, R206, R43, R56 ;  /* 0x0000002bce2b7223 */ /* 0x000fe20000010038 */
[----:B------:R-:W-:-:S02]  /*3680*/  ISETP.GE.AND P6, PT, R94, R173, PT ;  /* 0x000000ad5e00720c */ /* 0x000fc40003fc6270 */
[----:B------:R-:W-:Y:S02]  /*3690*/  ISETP.GE.AND P2, PT, R73, R174, PT ;  /* 0x000000ae4900720c */ /* 0x000fe40003f46270 */
[----:B------:R-:W-:Y:S01]  /*36a0*/  IMAD R44, R86, 0x20, R69 ;  /* 0x00000020562c7824 */ /* 0x000fe200078e0245 */
[C---:B------:R-:W-:Y:S01]  /*36b0*/  HMMA.16816.F32.BF16 R20, R12.reuse, R46, R20 ;  /* 0x0000002e0c14723c */ /* 0x040fe20000041814 */
[----:B-----5:R-:W-:Y:S01]  /*36c0*/  SHF.R.S32.HI R45, RZ, 0x1f, R108 ;  /* 0x0000001fff2d7819 */ /* 0x020fe2000001146c */
[----:B------:R3:W4:Y:S01]  /*36d0*/  I2F R49, R54 ;  /* 0x0000003600317306 */ /* 0x0007220000201400 */
[----:B------:R-:W-:Y:S01]  /*36e0*/  IMAD.IADD R113, R113, 0x1, R44 ;  /* 0x0000000171717824 */ /* 0x000fe200078e022c */
[----:B------:R-:W-:Y:S02]  /*36f0*/  ISETP.GE.AND P5, PT, R73, R173, PT ;  /* 0x000000ad4900720c */ /* 0x000fe40003fa6270 */
[----:B------:R-:W-:Y:S02]  /*3700*/  LEA.HI R36, R45, R108, RZ, 0x5 ;  /* 0x0000006c2d247211 */ /* 0x000fe400078f28ff */
[----:B------:R-:W-:Y:S01]  /*3710*/  HMMA.16816.F32.BF16 R4, R12, R28, R4 ;  /* 0x0000001c0c04723c */ /* 0x000fe20000041804 */
[----:B------:R-:W5:Y:S01]  /*3720*/  LDSM.16.M88.4 R44, [R202+0xc00] ;  /* 0x000c0000ca2c783b */ /* 0x000f620000000200 */
[----:B------:R-:W-:Y:S01]  /*3730*/  FSEL R118, R57, -INF , !P2 ;  /* 0xff80000039767808 */ /* 0x000fe20005000000 */
[----:B------:R-:W1:Y:S01]  /*3740*/  I2F R98, R83 ;  /* 0x0000005300627306 */ /* 0x000e620000201400 */
[----:B------:R-:W-:-:S02]  /*3750*/  FSEL R240, R100, -INF , !P5 ;  /* 0xff80000064f07808 */ /* 0x000fc40006800000 */
[----:B------:R-:W-:Y:S02]  /*3760*/  ISETP.GE.AND P3, PT, R80, R174, PT ;  /* 0x000000ae5000720c */ /* 0x000fe40003f66270 */
[----:B------:R-:W-:Y:S01]  /*3770*/  HMMA.16816.F32.BF16 R64, R12, R30, R64 ;  /* 0x0000001e0c40723c */ /* 0x000fe20000041840 */
[----:B------:R-:W5:Y:S01]  /*3780*/  LDSM.16.M88.4 R28, [R203+0x2000] ;  /* 0x00200000cb1c783b */ /* 0x000f620000000200 */
[C---:B------:R-:W-:Y:S01]  /*3790*/  FFMA.FTZ R90, R206.reuse, R90, R17 ;  /* 0x0000005ace5a7223 */ /* 0x040fe20000010011 */
[----:B------:R-:W1:Y:S01]  /*37a0*/  I2F R84, R83 ;  /* 0x0000005300547306 */ /* 0x000e620000201400 */
[----:B------:R-:W-:Y:S01]  /*37b0*/  FFMA.FTZ R88, R206, R88, R19 ;  /* 0x00000058ce587223 */ /* 0x000fe20000010013 */
[----:B------:R-:W-:Y:S01]  /*37c0*/  ISETP.GE.AND P4, PT, R80, R173, PT ;  /* 0x000000ad5000720c */ /* 0x000fe20003f86270 */
[----:B------:R-:W-:Y:S01]  /*37d0*/  FFMA.FTZ R103, R206, R103, R16 ;  /* 0x00000067ce677223 */ /* 0x000fe20000010010 */
[----:B------:R-:W-:Y:S01]  /*37e0*/  FSEL R102, R90, -INF , !P0 ;  /* 0xff8000005a667808 */ /* 0x000fe20004000000 */
[----:B------:R-:W-:Y:S01]  /*37f0*/  FFMA.FTZ R20, R206, R55, R20 ;  /* 0x00000037ce147223 */ /* 0x000fe20000010014 */
[----:B------:R-:W-:Y:S01]  /*3800*/  FSEL R107, R88, -INF , !P6 ;  /* 0xff800000586b7808 */ /* 0x000fe20007000000 */
[----:B------:R-:W-:Y:S01]  /*3810*/  FFMA.FTZ R22, R206, R53, R22 ;  /* 0x00000035ce167223 */ /* 0x000fe20000010016 */
[----:B------:R-:W-:Y:S01]  /*3820*/  ISETP.GE.AND P0, PT, R54, R174, PT ;  /* 0x000000ae3600720c */ /* 0x000fe20003f06270 */
[----:B------:R-:W-:Y:S01]  /*3830*/  FFMA.FTZ R21, R206, R52, R21 ;  /* 0x00000034ce157223 */ /* 0x000fe20000010015 */
[----:B------:R-:W-:Y:S01]  /*3840*/  ISETP.GE.AND P6, PT, R54, R173, PT ;  /* 0x000000ad3600720c */ /* 0x000fe20003fc6270 */
[----:B------:R-:W-:Y:S01]  /*3850*/  FFMA.FTZ R136, R206, R89, R18 ;  /* 0x00000059ce887223 */ /* 0x000fe20000010012 */
[----:B---3--:R-:W3:Y:S01]  /*3860*/  LDSM.16.M88.4 R52, [R202+0x1000] ;  /* 0x00100000ca34783b */ /* 0x008ee20000000200 */
[C---:B------:R-:W-:Y:S01]  /*3870*/  ISETP.GE.AND P2, PT, R96.reuse, R174, PT ;  /* 0x000000ae6000720c */ /* 0x040fe20003f46270 */
[C---:B------:R-:W-:Y:S01]  /*3880*/  HMMA.16816.F32.BF16 R24, R8.reuse, R32, RZ ;  /* 0x000000200818723c */ /* 0x040fe200000418ff */
[----:B------:R-:W-:Y:S01]  /*3890*/  ISETP.GE.AND P5, PT, R96, R173, PT ;  /* 0x000000ad6000720c */ /* 0x000fe20003fa6270 */
[----:B------:R-:W4:Y:S01]  /*38a0*/  I2F R105, R48 ;  /* 0x0000003000697306 */ /* 0x000f220000201400 */
[----:B------:R-:W-:Y:S01]  /*38b0*/  FSEL R112, R112, -INF , !P3 ;  /* 0xff80000070707808 */ /* 0x000fe20005800000 */
[C---:B-1----:R-:W-:Y:S01]  /*38c0*/  FFMA.FTZ R23, R206.reuse, R50, R23 ;  /* 0x00000032ce177223 */ /* 0x042fe20000010017 */
[----:B------:R-:W-:Y:S01]  /*38d0*/  FSEL R109, R109, -INF , !P4 ;  /* 0xff8000006d6d7808 */ /* 0x000fe20006000000 */
[----:B--2---:R-:W-:Y:S01]  /*38e0*/  FFMA.FTZ R4, R206, R51, R4 ;  /* 0x00000033ce047223 */ /* 0x004fe20000010004 */
[----:B------:R-:W-:Y:S01]  /*38f0*/  FSEL R106, R103, -INF , !P2 ;  /* 0xff800000676a7808 */ /* 0x000fe20005000000 */
[----:B------:R-:W-:Y:S01]  /*3900*/  HMMA.16816.F32.BF16 R16, R8, R34, RZ ;  /* 0x000000220810723c */ /* 0x000fe200000418ff */
[----:B------:R-:W-:Y:S01]  /*3910*/  FSEL R136, R136, -INF , !P5 ;  /* 0xff80000088887808 */ /* 0x000fe20006800000 */
[----:B------:R-:W1:Y:S01]  /*3920*/  LDSM.16.M88.4 R32, [R203+0x2400] ;  /* 0x00240000cb20783b */ /* 0x000e620000000200 */
[C---:B------:R-:W-:Y:S01]  /*3930*/  ISETP.GE.AND P3, PT, R91.reuse, R174, PT ;  /* 0x000000ae5b00720c */ /* 0x040fe20003f66270 */
[C---:B----4-:R-:W-:Y:S01]  /*3940*/  FFMA.FTZ R6, R206.reuse, R49, R6 ;  /* 0x00000031ce067223 */ /* 0x050fe20000010006 */
[-C--:B------:R-:W-:Y:S01]  /*3950*/  ISETP.GE.AND P4, PT, R91, R173.reuse, PT ;  /* 0x000000ad5b00720c */ /* 0x080fe20003f86270 */
[----:B------:R-:W-:Y:S01]  /*3960*/  FFMA.FTZ R5, R206, R98, R5 ;  /* 0x00000062ce057223 */ /* 0x000fe20000010005 */
[----:B------:R-:W-:Y:S01]  /*3970*/  ISETP.GE.AND P2, PT, R76, R174, PT ;  /* 0x000000ae4c00720c */ /* 0x000fe20003f46270 */
[----:B------:R-:W-:Y:S01]  /*3980*/  FFMA.FTZ R7, R206, R84, R7 ;  /* 0x00000054ce077223 */ /* 0x000fe20000010007 */
[----:B------:R-:W-:Y:S01]  /*3990*/  ISETP.GE.AND P5, PT, R76, R173, PT ;  /* 0x000000ad4c00720c */ /* 0x000fe20003fa6270 */
[----:B------:R-:W-:Y:S01]  /*39a0*/  FFMA.FTZ R64, R206, R105, R64 ;  /* 0x00000069ce407223 */ /* 0x000fe20000010040 */
[----:B------:R-:W-:Y:S01]  /*39b0*/  FSEL R96, R20, -INF , !P3 ;  /* 0xff80000014607808 */ /* 0x000fe20005800000 */
[----:B------:R-:W2:Y:S01]  /*39c0*/  I2F R123, R48 ;  /* 0x00000030007b7306 */ /* 0x000ea20000201400 */
[----:B------:R-:W-:-:S02]  /*39d0*/  FSEL R120, R22, -INF , !P4 ;  /* 0xff80000016787808 */ /* 0x000fc40006000000 */
[----:B------:R-:W-:Y:S01]  /*39e0*/  FSEL R94, R21, -INF , !P2 ;  /* 0xff800000155e7808 */ /* 0x000fe20005000000 */
[----:B-----5:R-:W-:Y:S01]  /*39f0*/  HMMA.16816.F32.BF16 R24, R12, R44, R24 ;  /* 0x0000002c0c18723c */ /* 0x020fe20000041818 */
[----:B------:R-:W-:Y:S02]  /*3a00*/  FSEL R103, R23, -INF , !P5 ;  /* 0xff80000017677808 */ /* 0x000fe40006800000 */
[C---:B------:R-:W-:Y:S01]  /*3a10*/  ISETP.GE.AND P3, PT, R83.reuse, R174, PT ;  /* 0x000000ae5300720c */ /* 0x040fe20003f66270 */
[----:B------:R-:W4:Y:S01]  /*3a20*/  I2F R115, R93 ;  /* 0x0000005d00737306 */ /* 0x000f220000201400 */
[----:B------:R-:W-:Y:S02]  /*3a30*/  ISETP.GE.AND P4, PT, R83, R173, PT ;  /* 0x000000ad5300720c */ /* 0x000fe40003f86270 */
[----:B------:R-:W-:Y:S01]  /*3a40*/  FSEL R88, R4, -INF , !P0 ;  /* 0xff80000004587808 */ /* 0x000fe20004000000 */
[----:B------:R-:W-:Y:S01]  /*3a50*/  HMMA.16816.F32.BF16 R20, R8, R28, RZ ;  /* 0x0000001c0814723c */ /* 0x000fe200000418ff */
[----:B------:R-:W-:-:S02]  /*3a60*/  FSEL R126, R6, -INF , !P6 ;  /* 0xff800000067e7808 */ /* 0x000fc40007000000 */
[----:B------:R-:W-:Y:S01]  /*3a70*/  FSEL R84, R5, -INF , !P3 ;  /* 0xff80000005547808 */ /* 0x000fe20005800000 */
[----:B------:R-:W5:Y:S01]  /*3a80*/  I2F R74, R93 ;  /* 0x0000005d004a7306 */ /* 0x000f620000201400 */
[----:B------:R-:W-:Y:S01]  /*3a90*/  FSEL R105, R7, -INF , !P4 ;  /* 0xff80000007697808 */ /* 0x000fe20006000000 */
[----:B--2---:R-:W-:Y:S01]  /*3aa0*/  FFMA.FTZ R66, R206, R123, R66 ;  /* 0x0000007bce427223 */ /* 0x004fe20000010042 */
[----:B------:R-:W-:Y:S01]  /*3ab0*/  LDSM.16.M88.4 R4, [R203+0x2800] ;  /* 0x00280000cb04783b */ /* 0x000fe20000000200 */
[----:B------:R-:W-:Y:S01]  /*3ac0*/  HMMA.16816.F32.BF16 R28, R8, R30, RZ ;  /* 0x0000001e081c723c */ /* 0x000fe200000418ff */
[CC--:B------:R-:W-:Y:S02]  /*3ad0*/  ISETP.GE.AND P2, PT, R48.reuse, R174.reuse, PT ;  /* 0x000000ae3000720c */ /* 0x0c0fe40003f46270 */
[----:B------:R-:W-:Y:S01]  /*3ae0*/  ISETP.GE.AND P5, PT, R48, R173, PT ;  /* 0x000000ad3000720c */ /* 0x000fe20003fa6270 */
[----:B------:R-:W2:Y:S01]  /*3af0*/  I2F R85, R78 ;  /* 0x0000004e00557306 */ /* 0x000ea20000201400 */
[----:B------:R-:W1:Y:S01]  /*3b00*/  LDSM.16.M88.4 R48, [R202+0x1400] ;  /* 0x00140000ca30783b */ /* 0x000e620000000200 */
[----:B----4-:R-:W-:Y:S01]  /*3b10*/  FFMA.FTZ R65, R206, R115, R65 ;  /* 0x00000073ce417223 */ /* 0x010fe20000010041 */
[C---:B------:R-:W-:Y:S01]  /*3b20*/  ISETP.GE.AND P0, PT, R93.reuse, R174, PT ;  /* 0x000000ae5d00720c */ /* 0x040fe20003f06270 */
[----:B------:R-:W-:Y:S01]  /*3b30*/  HMMA.16816.F32.BF16 R16, R12, R46, R16 ;  /* 0x0000002e0c10723c */ /* 0x000fe20000041810 */
[----:B------:R-:W-:-:S02]  /*3b40*/  ISETP.GE.AND P6, PT, R93, R173, PT ;  /* 0x000000ad5d00720c */ /* 0x000fc40003fc6270 */
[----:B------:R-:W-:Y:S01]  /*3b50*/  ISETP.GE.AND P3, PT, R78, R174, PT ;  /* 0x000000ae4e00720c */ /* 0x000fe20003f66270 */
[----:B------:R-:W4:Y:S01]  /*3b60*/  I2F R121, R78 ;  /* 0x0000004e00797306 */ /* 0x000f220000201400 */
[----:B-----5:R-:W-:Y:S01]  /*3b70*/  FFMA.FTZ R67, R206, R74, R67 ;  /* 0x0000004ace437223 */ /* 0x020fe20000010043 */
[-C--:B------:R-:W-:Y:S02]  /*3b80*/  ISETP.GE.AND P4, PT, R78, R173.reuse, PT ;  /* 0x000000ad4e00720c */ /* 0x080fe40003f86270 */
[----:B---3--:R-:W-:Y:S01]  /*3b90*/  HMMA.16816.F32.BF16 R20, R12, R52, R20 ;  /* 0x000000340c14723c */ /* 0x008fe20000041814 */
[----:B------:R-:W-:Y:S02]  /*3ba0*/  FSEL R128, R66, -INF , !P5 ;  /* 0xff80000042807808 */ /* 0x000fe40006800000 */
[----:B------:R-:W-:Y:S01]  /*3bb0*/  ISETP.GE.AND P5, PT, R110, R173, PT ;  /* 0x000000ad6e00720c */ /* 0x000fe20003fa6270 */
[----:B------:R-:W3:Y:S01]  /*3bc0*/  I2F R119, R110 ;  /* 0x0000006e00777306 */ /* 0x000ee20000201400 */
[----:B--2---:R-:W-:Y:S01]  /*3bd0*/  FFMA.FTZ R24, R206, R85, R24 ;  /* 0x00000055ce187223 */ /* 0x004fe20000010018 */
[----:B------:R-:W-:-:S02]  /*3be0*/  FSEL R74, R65, -INF , !P0 ;  /* 0xff800000414a7808 */ /* 0x000fc40004000000 */
[----:B------:R-:W-:Y:S01]  /*3bf0*/  HMMA.16816.F32.BF16 R28, R12, R54, R28 ;  /* 0x000000360c1c723c */ /* 0x000fe2000004181c */
[----:B------:R-:W2:Y:S01]  /*3c00*/  LDSM.16.M88.4 R52, [R202+0x1800] ;  /* 0x00180000ca34783b */ /* 0x000ea20000000200 */
[----:B------:R-:W-:Y:S02]  /*3c10*/  FSEL R85, R67, -INF , !P6 ;  /* 0xff80000043557808 */ /* 0x000fe40007000000 */
[----:B------:R-:W5:Y:S01]  /*3c20*/  I2F R70, R110 ;  /* 0x0000006e00467306 */ /* 0x000f620000201400 */
[----:B----4-:R-:W-:Y:S01]  /*3c30*/  FFMA.FTZ R26, R206, R121, R26 ;  /* 0x00000079ce1a7223 */ /* 0x010fe2000001001a */
[----:B------:R-:W-:Y:S02]  /*3c40*/  FSEL R78, R64, -INF , !P2 ;  /* 0xff800000404e7808 */ /* 0x000fe40005000000 */
[----:B-1----:R-:W-:Y:S01]  /*3c50*/  HMMA.16816.F32.BF16 R44, R8, R32, RZ ;  /* 0x00000020082c723c */ /* 0x002fe200000418ff */
[-C--:B------:R-:W-:Y:S02]  /*3c60*/  ISETP.GE.AND P2, PT, R110, R174.reuse, PT ;  /* 0x000000ae6e00720c */ /* 0x080fe40003f46270 */
[----:B------:R-:W-:Y:S01]  /*3c70*/  ISETP.GE.AND P0, PT, R72, R174, PT ;  /* 0x000000ae4800720c */ /* 0x000fe20003f06270 */
[----:B------:R-:W1:Y:S01]  /*3c80*/  I2F R111, R72 ;  /* 0x00000048006f7306 */ /* 0x000e620000201400 */
[----:B---3--:R-:W-:Y:S01]  /*3c90*/  FFMA.FTZ R25, R206, R119, R25 ;  /* 0x00000077ce197223 */ /* 0x008fe20000010019 */
[----:B------:R-:W-:-:S02]  /*3ca0*/  ISETP.GE.AND P6, PT, R72, R173, PT ;  /* 0x000000ad4800720c */ /* 0x000fc40003fc6270 */
[----:B------:R-:W-:Y:S01]  /*3cb0*/  HMMA.16816.F32.BF16 R32, R8, R34, RZ ;  /* 0x000000220820723c */ /* 0x000fe200000418ff */
[----:B------:R-:W-:Y:S02]  /*3cc0*/  FSEL R142, R26, -INF , !P4 ;  /* 0xff8000001a8e7808 */ /* 0x000fe40006000000 */
[----:B------:R-:W-:Y:S01]  /*3cd0*/  ISETP.GE.AND P4, PT, R117, R173, PT ;  /* 0x000000ad7500720c */ /* 0x000fe20003f86270 */
[----:B------:R-:W3:Y:S01]  /*3ce0*/  I2F R79, R68 ;  /* 0x00000044004f7306 */ /* 0x000ee20000201400 */
[----:B-----5:R-:W-:Y:S01]  /*3cf0*/  FFMA.FTZ R27, R206, R70, R27 ;  /* 0x00000046ce1b7223 */ /* 0x020fe2000001001b */
[----:B------:R-:W-:Y:S02]  /*3d00*/  FSEL R70, R25, -INF , !P2 ;  /* 0xff80000019467808 */ /* 0x000fe40005000000 */
[----:B------:R-:W-:Y:S02]  /*3d10*/  ISETP.GE.AND P2, PT, R68, R174, PT ;  /* 0x000000ae4400720c */ /* 0x000fe40003f46270 */
[----:B------:R-:W-:-:S02]  /*3d20*/  IADD3 R86, R75, 0x50, RZ ;  /* 0x000000504b567810 */ /* 0x000fc40007ffe0ff */
[----:B------:R-:W4:Y:S01]  /*3d30*/  I2F R81, R68 ;  /* 0x0000004400517306 */ /* 0x000f220000201400 */
[C---:B-1----:R-:W-:Y:S01]  /*3d40*/  FFMA.FTZ R16, R206.reuse, R111, R16 ;  /* 0x0000006fce107223 */ /* 0x042fe20000010010 */
[C---:B------:R-:W-:Y:S02]  /*3d50*/  IADD3 R80, R75.reuse, 0x51, RZ ;  /* 0x000000514b507810 */ /* 0x040fe40007ffe0ff */
[----:B------:R-:W-:Y:S01]  /*3d60*/  HMMA.16816.F32.BF16 R44, R12, R48, R44 ;  /* 0x000000300c2c723c */ /* 0x000fe2000004182c */
[C---:B------:R-:W-:Y:S02]  /*3d70*/  IADD3 R57, R75.reuse, 0x58, RZ ;  /* 0x000000584b397810 */ /* 0x040fe40007ffe0ff */
[C---:B------:R-:W-:Y:S01]  /*3d80*/  IADD3 R100, R75.reuse, 0x59, RZ ;  /* 0x000000594b647810 */ /* 0x040fe20007ffe0ff */
[----:B------:R1:W5:Y:S01]  /*3d90*/  I2F R97, R72 ;  /* 0x0000004800617306 */ /* 0x0003620000201400 */
[----:B---3--:R-:W-:Y:S01]  /*3da0*/  FFMA.FTZ R20, R206, R79, R20 ;  /* 0x0000004fce147223 */ /* 0x008fe20000010014 */
[----:B------:R-:W-:-:S02]  /*3db0*/  IADD3 R108, R75, 0x60, RZ ;  /* 0x000000604b6c7810 */ /* 0x000fc40007ffe0ff */
[----:B------:R-:W-:Y:S01]  /*3dc0*/  HMMA.16816.F32.BF16 R32, R12, R50, R32 ;  /* 0x000000320c20723c */ /* 0x000fe20000041820 */
[----:B------:R-:W-:Y:S01]  /*3dd0*/  LDSM.16.M88.4 R48, [R202+0x1c00] ;  /* 0x001c0000ca30783b */ /* 0x000fe20000000200 */
[----:B------:R-:W-:Y:S02]  /*3de0*/  FSEL R64, R20, -INF , !P2 ;  /* 0xff80000014407808 */ /* 0x000fe40005000000 */
[----:B------:R-:W3:Y:S01]  /*3df0*/  I2F R101, R117 ;  /* 0x0000007500657306 */ /* 0x000ee20000201400 */
[----:B----4-:R-:W-:Y:S01]  /*3e00*/  FFMA.FTZ R22, R206, R81, R22 ;  /* 0x00000051ce167223 */ /* 0x010fe20000010016 */
[----:B------:R-:W-:Y:S02]  /*3e10*/  ISETP.GE.AND P2, PT, R99, R174, PT ;  /* 0x000000ae6300720c */ /* 0x000fe40003f46270 */
[C---:B------:R-:W-:Y:S02]  /*3e20*/  IADD3 R110, R75.reuse, 0x68, RZ ;  /* 0x000000684b6e7810 */ /* 0x040fe40007ffe0ff */
[----:B------:R-:W-:-:S02]  /*3e30*/  IADD3 R123, R75, 0x69, RZ ;  /* 0x000000694b7b7810 */ /* 0x000fc40007ffe0ff */
[----:B------:R4:W2:Y:S01]  /*3e40*/  I2F R92, R117 ;  /* 0x00000075005c7306 */ /* 0x0008a20000201400 */
[----:B-1----:R-:W-:Y:S01]  /*3e50*/  FSEL R72, R24, -INF , !P3 ;  /* 0xff80000018487808 */ /* 0x002fe20005800000 */
[C---:B-----5:R-:W-:Y:S01]  /*3e60*/  FFMA.FTZ R97, R206.reuse, R97, R18 ;  /* 0x00000061ce617223 */ /* 0x060fe20000010012 */
[----:B------:R-:W-:Y:S02]  /*3e70*/  ISETP.GE.AND P3, PT, R117, R174, PT ;  /* 0x000000ae7500720c */ /* 0x000fe40003f66270 */
[----:B------:R-:W-:Y:S02]  /*3e80*/  IADD3 R111, R75, 0x70, RZ ;  /* 0x000000704b6f7810 */ /* 0x000fe40007ffe0ff */
[----:B------:R-:W-:Y:S01]  /*3e90*/  FSEL R97, R97, -INF , !P6 ;  /* 0xff80000061617808 */ /* 0x000fe20007000000 */
[----:B------:R-:W1:Y:S01]  /*3ea0*/  I2F R62, R95 ;  /* 0x0000005f003e7306 */ /* 0x000e620000201400 */
[----:B---3--:R-:W-:Y:S01]  /*3eb0*/  FFMA.FTZ R66, R206, R101, R17 ;  /* 0x00000065ce427223 */ /* 0x008fe20000010011 */
[----:B------:R-:W-:-:S02]  /*3ec0*/  ISETP.GE.AND P6, PT, R95, R173, PT ;  /* 0x000000ad5f00720c */ /* 0x000fc40003fc6270 */
[----:B------:R-:W-:Y:S02]  /*3ed0*/  SHF.R.S32.HI R36, RZ, 0x5, R36 ;  /* 0x00000005ff247819 */ /* 0x000fe40000011424 */
[----:B------:R-:W-:Y:S02]  /*3ee0*/  FSEL R66, R66, -INF , !P3 ;  /* 0xff80000042427808 */ /* 0x000fe40005800000 */
[----:B------:R-:W3:Y:S01]  /*3ef0*/  I2F R60, R95 ;  /* 0x0000005f003c7306 */ /* 0x000ee20000201400 */
[----:B----4-:R-:W-:Y:S01]  /*3f00*/  FSEL R117, R27, -INF , !P5 ;  /* 0xff8000001b757808 */ /* 0x010fe20006800000 */
[----:B--2---:R-:W-:Y:S01]  /*3f10*/  FFMA.FTZ R92, R206, R92, R19 ;  /* 0x0000005cce5c7223 */ /* 0x004fe20000010013 */
[----:B------:R-:W-:Y:S01]  /*3f20*/  ISETP.GE.AND P5, PT, R68, R173, PT ;  /* 0x000000ad4400720c */ /* 0x000fe20003fa6270 */
[----:B------:R-:W2:Y:S01]  /*3f30*/  LDSM.16.M88.4 R24, [R203+0x2c00] ;  /* 0x002c0000cb18783b */ /* 0x000ea20000000200 */
[----:B------:R-:W-:Y:S02]  /*3f40*/  FSEL R68, R16, -INF , !P0 ;  /* 0xff80000010447808 */ /* 0x000fe40004000000 */
[----:B------:R-:W-:Y:S01]  /*3f50*/  HMMA.16816.F32.BF16 R16, R8, R4, RZ ;  /* 0x000000040810723c */ /* 0x000fe200000418ff */
[----:B-1----:R-:W-:Y:S01]  /*3f60*/  FFMA.FTZ R62, R206, R62, R21 ;  /* 0x0000003ece3e7223 */ /* 0x002fe20000010015 */
[----:B------:R-:W-:Y:S01]  /*3f70*/  FSEL R158, R22, -INF , !P5 ;  /* 0xff800000169e7808 */ /* 0x000fe20006800000 */
[----:B------:R-:W1:Y:S01]  /*3f80*/  I2F R63, R104 ;  /* 0x00000068003f7306 */ /* 0x000e620000201400 */
[----:B------:R-:W-:-:S02]  /*3f90*/  FSEL R154, R92, -INF , !P4 ;  /* 0xff8000005c9a7808 */ /* 0x000fc40006000000 */
[----:B------:R-:W-:Y:S02]  /*3fa0*/  ISETP.GE.AND P0, PT, R95, R174, PT ;  /* 0x000000ae5f00720c */ /* 0x000fe40003f06270 */
[----:B------:R-:W-:Y:S01]  /*3fb0*/  HMMA.16816.F32.BF16 R4, R8, R6, RZ ;  /* 0x000000060804723c */ /* 0x000fe200000418ff */
[----:B---3--:R-:W-:Y:S01]  /*3fc0*/  FFMA.FTZ R60, R206, R60, R23 ;  /* 0x0000003cce3c7223 */ /* 0x008fe20000010017 */
[C---:B------:R-:W-:Y:S01]  /*3fd0*/  ISETP.GE.AND P3, PT, R104.reuse, R174, PT ;  /* 0x000000ae6800720c */ /* 0x040fe20003f66270 */
[----:B------:R-:W3:Y:S01]  /*3fe0*/  LDSM.16.M88.4 R20, [R203+0x3000] ;  /* 0x00300000cb14783b */ /* 0x000ee20000000200 */
[----:B------:R-:W4:Y:S01]  /*3ff0*/  I2F R77, R104 ;  /* 0x00000068004d7306 */ /* 0x000f220000201400 */
[-C--:B------:R-:W-:Y:S02]  /*4000*/  ISETP.GE.AND P4, PT, R104, R173.reuse, PT ;  /* 0x000000ad6800720c */ /* 0x080fe40003f86270 */
[----:B------:R-:W-:Y:S02]  /*4010*/  ISETP.GE.AND P5, PT, R99, R173, PT ;  /* 0x000000ad6300720c */ /* 0x000fe40003fa6270 */
[----:B------:R-:W-:Y:S01]  /*4020*/  FSEL R125, R60, -INF , !P6 ;  /* 0xff8000003c7d7808 */ /* 0x000fe20007000000 */
[----:B-1----:R-:W-:-:S02]  /*4030*/  FFMA.FTZ R28, R206, R63, R28 ;  /* 0x0000003fce1c7223 */ /* 0x002fc4000001001c */
[----:B------:R-:W1:Y:S01]  /*4040*/  I2F R42, R99 ;  /* 0x00000063002a7306 */ /* 0x000e620000201400 */
[----:B------:R-:W-:Y:S02]  /*4050*/  FSEL R62, R62, -INF , !P0 ;  /* 0xff8000003e3e7808 */ /* 0x000fe40004000000 */
[-C--:B------:R-:W-:Y:S01]  /*4060*/  ISETP.GE.AND P0, PT, R86, R174.reuse, PT ;  /* 0x000000ae5600720c */ /* 0x080fe20003f06270 */
[----:B------:R-:W-:Y:S01]  /*4070*/  HMMA.16816.F32.BF16 R16, R12, R52, R16 ;  /* 0x000000340c10723c */ /* 0x000fe20000041810 */
[----:B------:R-:W-:Y:S02]  /*4080*/  FSEL R60, R28, -INF , !P3 ;  /* 0xff8000001c3c7808 */ /* 0x000fe40005800000 */
[----:B------:R-:W-:Y:S01]  /*4090*/  ISETP.GE.AND P6, PT, R86, R173, PT ;  /* 0x000000ad5600720c */ /* 0x000fe20003fc6270 */
[----:B------:R-:W5:Y:S01]  /*40a0*/  I2F R71, R99 ;  /* 0x0000006300477306 */ /* 0x000f620000201400 */
[----:B----4-:R-:W-:Y:S01]  /*40b0*/  FFMA.FTZ R30, R206, R77, R30 ;  /* 0x0000004dce1e7223 */ /* 0x010fe2000001001e */
[----:B------:R-:W-:-:S02]  /*40c0*/  ISETP.GE.AND P3, PT, R80, R174, PT ;  /* 0x000000ae5000720c */ /* 0x000fc40003f66270 */
[----:B------:R-:W-:Y:S01]  /*40d0*/  HMMA.16816.F32.BF16 R4, R12, R54, R4 ;  /* 0x000000360c04723c */ /* 0x000fe20000041804 */
[----:B------:R-:W4:Y:S01]  /*40e0*/  LDSM.16.M88.4 R52, [R202+0x2000] ;  /* 0x00200000ca34783b */ /* 0x000f220000000200 */
[----:B------:R-:W-:Y:S02]  /*40f0*/  FSEL R164, R30, -INF , !P4 ;  /* 0xff8000001ea47808 */ /* 0x000fe40006000000 */
[----:B------:R-:W2:Y:S01]  /*4100*/  I2F R69, R86 ;  /* 0x0000005600457306 */ /* 0x000ea20000201400 */
[----:B-1----:R-:W-:Y:S01]  /*4110*/  FFMA.FTZ R29, R206, R42, R29 ;  /* 0x0000002ace1d7223 */ /* 0x002fe2000001001d */
[----:B------:R-:W-:Y:S02]  /*4120*/  ISETP.GE.AND P4, PT, R80, R173, PT ;  /* 0x000000ad5000720c */ /* 0x000fe40003f86270 */
[----:B------:R-:W-:Y:S02]  /*4130*/  IADD3 R92, R75, 0x71, RZ ;  /* 0x000000714b5c7810 */ /* 0x000fe40007ffe0ff */
[----:B------:R-:W-:-:S02]  /*4140*/  FSEL R150, R29, -INF , !P2 ;  /* 0xff8000001d967808 */ /* 0x000fc40005000000 */
[----:B------:R-:W1:Y:S01]  /*4150*/  I2F R73, R86 ;  /* 0x0000005600497306 */ /* 0x000e620000201400 */
[----:B-----5:R-:W-:Y:S01]  /*4160*/  FFMA.FTZ R31, R206, R71, R31 ;  /* 0x00000047ce1f7223 */ /* 0x020fe2000001001f */
[----:B------:R-:W-:-:S04]  /*4170*/  ISETP.GE.AND P2, PT, R57, R174, PT ;  /* 0x000000ae3900720c */ /* 0x000fc80003f46270 */
[----:B------:R-:W-:Y:S02]  /*4180*/  FSEL R122, R31, -INF , !P5 ;  /* 0xff8000001f7a7808 */ /* 0x000fe40006800000 */
[----:B------:R-:W5:Y:S01]  /*4190*/  I2F R82, R80 ;  /* 0x0000005000527306 */ /* 0x000f620000201400 */
[C---:B--2---:R-:W-:Y:S01]  /*41a0*/  FFMA.FTZ R44, R206.reuse, R69, R44 ;  /* 0x00000045ce2c7223 */ /* 0x044fe2000001002c */
[----:B------:R-:W-:Y:S01]  /*41b0*/  ISETP.GE.AND P5, PT, R57, R173, PT ;  /* 0x000000ad3900720c */ /* 0x000fe20003fa6270 */
[C---:B------:R-:W-:Y:S05]  /*41c0*/  HMMA.16816.F32.BF16 R28, R8.reuse, R24, RZ ;  /* 0x00000018081c723c */ /* 0x040fea00000418ff */
[----:B------:R-:W2:Y:S01]  /*41d0*/  I2F R87, R57 ;  /* 0x0000003900577306 */ /* 0x000ea20000201400 */
[----:B-1----:R-:W-:Y:S01]  /*41e0*/  FFMA.FTZ R46, R206, R73, R46 ;  /* 0x00000049ce2e7223 */ /* 0x002fe2000001002e */
[----:B------:R-:W-:Y:S01]  /*41f0*/  IADD3 R86, R75, 0x78, RZ ;  /* 0x000000784b567810 */ /* 0x000fe20007ffe0ff */
[----:B------:R-:W-:Y:S03]  /*4200*/  HMMA.16816.F32.BF16 R24, R8, R26, RZ ;  /* 0x0000001a0818723c */ /* 0x000fe600000418ff */
[----:B------:R-:W-:-:S02]  /*4210*/  FSEL R176, R46, -INF , !P6 ;  /* 0xff8000002eb07808 */ /* 0x000fc40007000000 */
[----:B------:R-:W1:Y:S01]  /*4220*/  I2F R89, R57 ;  /* 0x0000003900597306 */ /* 0x000e620000201400 */
[----:B-----5:R-:W-:Y:S01]  /*4230*/  FFMA.FTZ R47, R206, R82, R47 ;  /* 0x00000052ce2f7223 */ /* 0x020fe2000001002f */
[----:B------:R-:W-:-:S04]  /*4240*/  ISETP.GE.AND P6, PT, R100, R173, PT ;  /* 0x000000ad6400720c */ /* 0x000fc80003fc6270 */
[----:B------:R-:W-:Y:S02]  /*4250*/  FSEL R252, R47, -INF , !P4 ;  /* 0xff8000002ffc7808 */ /* 0x000fe40006000000 */
[----:B------:R-:W5:Y:S01]  /*4260*/  I2F R59, R80 ;  /* 0x00000050003b7306 */ /* 0x000f620000201400 */
[----:B--2---:R-:W-:Y:S01]  /*4270*/  FFMA.FTZ R32, R206, R87, R32 ;  /* 0x00000057ce207223 */ /* 0x004fe20000010020 */
[----:B------:R-:W-:Y:S01]  /*4280*/  ISETP.GE.AND P4, PT, R108, R173, PT ;  /* 0x000000ad6c00720c */ /* 0x000fe20003f86270 */
[C---:B------:R-:W-:Y:S03]  /*4290*/  HMMA.16816.F32.BF16 R28, R12.reuse, R48, R28 ;  /* 0x000000300c1c723c */ /* 0x040fe6000004181c */
[----:B------:R-:W-:Y:S02]  /*42a0*/  FSEL R63, R32, -INF , !P2 ;  /* 0xff800000203f7808 */ /* 0x000fe40005000000 */
[----:B------:R-:W2:Y:S01]  /*42b0*/  I2F R76, R100 ;  /* 0x00000064004c7306 */ /* 0x000ea20000201400 */
[----:B-1----:R-:W-:Y:S01]  /*42c0*/  FFMA.FTZ R34, R206, R89, R34 ;  /* 0x00000059ce227223 */ /* 0x002fe20000010022 */
[----:B------:R-:W-:Y:S01]  /*42d0*/  FSEL R57, R44, -INF , !P0 ;  /* 0xff8000002c397808 */ /* 0x000fe20004000000 */
[----:B------:R-:W-:Y:S01]  /*42e0*/  HMMA.16816.F32.BF16 R24, R12, R50, R24 ;  /* 0x000000320c18723c */ /* 0x000fe20000041818 */
[----:B------:R-:W-:Y:S01]  /*42f0*/  ISETP.GE.AND P0, PT, R100, R174, PT ;  /* 0x000000ae6400720c */ /* 0x000fe20003f06270 */
[----:B------:R-:W-:Y:S01]  /*4300*/  LDSM.16.M88.4 R48, [R202+0x2400] ;  /* 0x00240000ca30783b */ /* 0x000fe20000000200 */
[----:B------:R-:W-:-:S02]  /*4310*/  FSEL R250, R34, -INF , !P5 ;  /* 0xff80000022fa7808 */ /* 0x000fc40006800000 */
[----:B------:R-:W1:Y:S01]  /*4320*/  I2F R90, R100 ;  /* 0x00000064005a7306 */ /* 0x000e620000201400 */
[----:B-----5:R-:W-:Y:S01]  /*4330*/  FFMA.FTZ R59, R206, R59, R45 ;  /* 0x0000003bce3b7223 */ /* 0x020fe2000001002d */
[----:B------:R-:W-:Y:S01]  /*4340*/  IADD3 R89, R75, 0x80, RZ ;  /* 0x000000804b597810 */ /* 0x000fe20007ffe0ff */
[C---:B---3--:R-:W-:Y:S01]  /*4350*/  HMMA.16816.F32.BF16 R44, R8.reuse, R20, RZ ;  /* 0x00000014082c723c */ /* 0x048fe200000418ff */
[----:B------:R-:W-:Y:S02]  /*4360*/  ISETP.GE.AND P2, PT, R114, R174, PT ;  /* 0x000000ae7200720c */ /* 0x000fe40003f46270 */
[----:B------:R-:W-:Y:S01]  /*4370*/  FSEL R59, R59, -INF , !P3 ;  /* 0xff8000003b3b7808 */ /* 0x000fe20005800000 */
[----:B--2---:R-:W-:Y:S01]  /*4380*/  FFMA.FTZ R65, R206, R76, R33 ;  /* 0x0000004cce417223 */ /* 0x004fe20000010021 */
[----:B------:R-:W2:Y:S01]  /*4390*/  I2F R83, R108 ;  /* 0x0000006c00537306 */ /* 0x000ea20000201400 */
[----:B------:R-:W-:Y:S02]  /*43a0*/  ISETP.GE.AND P3, PT, R108, R174, PT ;  /* 0x000000ae6c00720c */ /* 0x000fe40003f66270 */
[----:B------:R-:W-:Y:S01]  /*43b0*/  HMMA.16816.F32.BF16 R20, R8, R22, RZ ;  /* 0x000000160814723c */ /* 0x000fe200000418ff */
[----:B------:R-:W-:-:S02]  /*43c0*/  IADD3 R76, R75, 0x81, RZ ;  /* 0x000000814b4c7810 */ /* 0x000fc40007ffe0ff */
[----:B------:R-:W-:Y:S01]  /*43d0*/  FSEL R65, R65, -INF , !P0 ;  /* 0xff80000041417808 */ /* 0x000fe20004000000 */
[----:B-1----:R-:W-:Y:S01]  /*43e0*/  FFMA.FTZ R90, R206, R90, R35 ;  /* 0x0000005ace5a7223 */ /* 0x002fe20000010023 */
[----:B------:R-:W1:Y:S01]  /*43f0*/  I2F R91, R108 ;  /* 0x0000006c005b7306 */ /* 0x000e620000201400 */
[----:B------:R-:W3:Y:S01]  /*4400*/  LDSM.16.M88.4 R32, [R203+0x3400] ;  /* 0x00340000cb20783b */ /* 0x000ee20000000200 */
[----:B------:R-:W-:Y:S02]  /*4410*/  ISETP.GE.AND P0, PT, R110, R174, PT ;  /* 0x000000ae6e00720c */ /* 0x000fe40003f06270 */
[----:B------:R-:W-:Y:S02]  /*4420*/  FSEL R180, R90, -INF , !P6 ;  /* 0xff8000005ab47808 */ /* 0x000fe40007000000 */
[----:B------:R-:W-:Y:S02]  /*4430*/  ISETP.GE.AND P6, PT, R110, R173, PT ;  /* 0x000000ad6e00720c */ /* 0x000fe40003fc6270 */
[----:B------:R-:W5:Y:S01]  /*4440*/  I2F R115, R110 ;  /* 0x0000006e00737306 */ /* 0x000f620000201400 */
[----:B--2---:R-:W-:-:S02]  /*4450*/  FFMA.FTZ R16, R206, R83, R16 ;  /* 0x00000053ce107223 */ /* 0x004fc40000010010 */
[C---:B----4-:R-:W-:Y:S01]  /*4460*/  HMMA.16816.F32.BF16 R44, R12.reuse, R52, R44 ;  /* 0x000000340c2c723c */ /* 0x050fe2000004182c */
[----:B------:R-:W-:Y:S02]  /*4470*/  ISETP.GE.AND P5, PT, R114, R173, PT ;  /* 0x000000ad7200720c */ /* 0x000fe40003fa6270 */
[----:B------:R-:W-:Y:S02]  /*4480*/  IADD3 R80, R75, 0x79, RZ ;  /* 0x000000794b507810 */ /* 0x000fe40007ffe0ff */
[----:B------:R-:W-:Y:S01]  /*4490*/  FSEL R67, R16, -INF , !P3 ;  /* 0xff80000010437808 */ /* 0x000fe20005800000 */
[----:B------:R-:W2:Y:S01]  /*44a0*/  I2F R121, R110 ;  /* 0x0000006e00797306 */ /* 0x000ea20000201400 */
[----:B-1----:R-:W-:Y:S01]  /*44b0*/  FFMA.FTZ R18, R206, R91, R18 ;  /* 0x0000005bce127223 */ /* 0x002fe20000010012 */
[----:B------:R-:W-:Y:S01]  /*44c0*/  ISETP.GE.AND P3, PT, R123, R174, PT ;  /* 0x000000ae7b00720c */ /* 0x000fe20003f66270 */
[----:B------:R-:W-:Y:S01]  /*44d0*/  HMMA.16816.F32.BF16 R20, R12, R54, R20 ;  /* 0x000000360c14723c */ /* 0x000fe20000041814 */
[----:B------:R-:W-:-:S02]  /*44e0*/  IADD3 R90, R75, 0x88, RZ ;  /* 0x000000884b5a7810 */ /* 0x000fc40007ffe0ff */
[----:B------:R-:W-:Y:S02]  /*44f0*/  FSEL R186, R18, -INF , !P4 ;  /* 0xff80000012ba7808 */ /* 0x000fe40006000000 */
[----:B------:R-:W1:Y:S01]  /*4500*/  I2F R119, R123 ;  /* 0x0000007b00777306 */ /* 0x000e620000201400 */
[----:B-----5:R-:W-:Y:S01]  /*4510*/  FFMA.FTZ R4, R206, R115, R4 ;  /* 0x00000073ce047223 */ /* 0x020fe20000010004 */
[----:B------:R-:W-:-:S04]  /*4520*/  ISETP.GE.AND P4, PT, R123, R173, PT ;  /* 0x000000ad7b00720c */ /* 0x000fc80003f86270 */
[----:B------:R-:W-:Y:S02]  /*4530*/  FSEL R73, R4, -INF , !P0 ;  /* 0xff80000004497808 */ /* 0x000fe40004000000 */
[----:B------:R-:W4:Y:S01]  /*4540*/  I2F R101, R123 ;  /* 0x0000007b00657306 */ /* 0x000f220000201400 */
[----:B--2---:R-:W-:Y:S01]  /*4550*/  FFMA.FTZ R6, R206, R121, R6 ;  /* 0x00000079ce067223 */ /* 0x004fe20000010006 */
[----:B------:R-:W-:-:S04]  /*4560*/  ISETP.GE.AND P0, PT, R92, R174, PT ;  /* 0x000000ae5c00720c */ /* 0x000fc80003f06270 */
[----:B------:R-:W-:Y:S02]  /*4570*/  FSEL R244, R6, -INF , !P6 ;  /* 0xff80000006f47808 */ /* 0x000fe40007000000 */
[----:B------:R-:W2:Y:S01]  /*4580*/  I2F R93, R114 ;  /* 0x00000072005d7306 */ /* 0x000ea20000201400 */
[----:B-1----:R-:W-:Y:S01]  /*4590*/  FFMA.FTZ R5, R206, R119, R5 ;  /* 0x00000077ce057223 */ /* 0x002fe20000010005 */
[----:B------:R-:W-:-:S04]  /*45a0*/  ISETP.GE.AND P6, PT, R92, R173, PT ;  /* 0x000000ad5c00720c */ /* 0x000fc80003fc6270 */
[----:B------:R-:W-:Y:S02]  /*45b0*/  FSEL R71, R5, -INF , !P3 ;  /* 0xff80000005477808 */ /* 0x000fe40005800000 */
[----:B------:R-:W1:Y:S01]  /*45c0*/  I2F R98, R114 ;  /* 0x0000007200627306 */ /* 0x000e620000201400 */
[----:B----4-:R-:W-:Y:S01]  /*45d0*/  FFMA.FTZ R7, R206, R101, R7 ;  /* 0x00000065ce077223 */ /* 0x010fe20000010007 */
[----:B------:R-:W-:-:S04]  /*45e0*/  ISETP.GE.AND P3, PT, R86, R174, PT ;  /* 0x000000ae5600720c */ /* 0x000fc80003f66270 */
[----:B------:R-:W-:Y:S02]  /*45f0*/  FSEL R216, R7, -INF , !P4 ;  /* 0xff80000007d87808 */ /* 0x000fe40006000000 */
[----:B------:R-:W4:Y:S01]  /*4600*/  I2F R79, R92 ;  /* 0x0000005c004f7306 */ /* 0x000f220000201400 */
[----:B------:R-:W5:Y:S01]  /*4610*/  LDSM.16.M88.4 R4, [R203+0x3800] ;  /* 0x00380000cb04783b */ /* 0x000f620000000200 */
[----:B--2---:R-:W-:Y:S01]  /*4620*/  FFMA.FTZ R17, R206, R93, R17 ;  /* 0x0000005dce117223 */ /* 0x004fe20000010011 */
[----:B------:R-:W-:-:S04]  /*4630*/  ISETP.GE.AND P4, PT, R86, R173, PT ;  /* 0x000000ad5600720c */ /* 0x000fc80003f86270 */
[----:B------:R-:W-:Y:S01]  /*4640*/  FSEL R69, R17, -INF , !P2 ;  /* 0xff80000011457808 */ /* 0x000fe20005000000 */
[----:B------:R-:W2:Y:S01]  /*4650*/  I2F R77, R92 ;  /* 0x0000005c004d7306 */ /* 0x000ea20000201400 */
[----:B-1----:R-:W-:Y:S01]  /*4660*/  FFMA.FTZ R19, R206, R98, R19 ;  /* 0x00000062ce137223 */ /* 0x002fe20000010013 */
[----:B------:R-:W-:-:S04]  /*4670*/  ISETP.GE.AND P2, PT, R111, R174, PT ;  /* 0x000000ae6f00720c */ /* 0x000fc80003f46270 */
[----:B------:R-:W-:Y:S02]  /*4680*/  FSEL R246, R19, -INF , !P5 ;  /* 0xff80000013f67808 */ /* 0x000fe40006800000 */
[----:B------:R-:W1:Y:S01]  /*4690*/  I2F R87, R89 ;  /* 0x0000005900577306 */ /* 0x000e620000201400 */
[----:B---3--:R-:W-:Y:S01]  /*46a0*/  HMMA.16816.F32.BF16 R16, R8, R32, RZ ;  /* 0x000000200810723c */ /* 0x008fe200000418ff */
[C---:B----4-:R-:W-:Y:S01]  /*46b0*/  FFMA.FTZ R29, R206.reuse, R79, R29 ;  /* 0x0000004fce1d7223 */ /* 0x050fe2000001001d */
[----:B------:R-:W-:Y:S02]  /*46c0*/  ISETP.GE.AND P5, PT, R111, R173, PT ;  /* 0x000000ad6f00720c */ /* 0x000fe40003fa6270 */
[----:B------:R-:W-:Y:S02]  /*46d0*/  IADD3 R79, R75, 0x98, RZ ;  /* 0x000000984b4f7810 */ /* 0x000fe40007ffe0ff */
[----:B------:R-:W-:Y:S01]  /*46e0*/  FSEL R129, R29, -INF , !P0 ;  /* 0xff8000001d817808 */ /* 0x000fe20004000000 */
[----:B------:R-:W3:Y:S01]  /*46f0*/  I2F R83, R89 ;  /* 0x0000005900537306 */ /* 0x000ee20000201400 */
[----:B--2---:R-:W-:Y:S01]  /*4700*/  FFMA.FTZ R31, R206, R77, R31 ;  /* 0x0000004dce1f7223 */ /* 0x004fe2000001001f */
[----:B------:R-:W-:-:S02]  /*4710*/  ISETP.GE.AND P0, PT, R89, R174, PT ;  /* 0x000000ae5900720c */ /* 0x000fc40003f06270 */
[----:B------:R-:W-:Y:S02]  /*4720*/  IADD3 R32, R75, 0x89, RZ ;  /* 0x000000894b207810 */ /* 0x000fe40007ffe0ff */
[----:B------:R-:W-:Y:S02]  /*4730*/  FSEL R230, R31, -INF , !P6 ;  /* 0xff8000001fe67808 */ /* 0x000fe40007000000 */
[----:B------:R-:W2:Y:S01]  /*4740*/  I2F R95, R111 ;  /* 0x0000006f005f7306 */ /* 0x000ea20000201400 */
[----:B-1----:R-:W-:Y:S01]  /*4750*/  FFMA.FTZ R44, R206, R87, R44 ;  /* 0x00000057ce2c7223 */ /* 0x002fe2000001002c */
[----:B------:R-:W-:-:S04]  /*4760*/  ISETP.GE.AND P6, PT, R89, R173, PT ;  /* 0x000000ad5900720c */ /* 0x000fc80003fc6270 */
[----:B------:R-:W-:Y:S02]  /*4770*/  FSEL R137, R44, -INF , !P0 ;  /* 0xff8000002c897808 */ /* 0x000fe40004000000 */
[----:B------:R-:W1:Y:S01]  /*4780*/  I2F R81, R111 ;  /* 0x0000006f00517306 */ /* 0x000e620000201400 */
[----:B---3--:R-:W-:Y:S01]  /*4790*/  FFMA.FTZ R46, R206, R83, R46 ;  /* 0x00000053ce2e7223 */ /* 0x008fe2000001002e */
[----:B------:R-:W-:Y:S01]  /*47a0*/  HMMA.16816.F32.BF16 R16, R12, R48, R16 ;  /* 0x000000300c10723c */ /* 0x000fe20000041810 */
[----:B------:R-:W-:-:S03]  /*47b0*/  ISETP.GE.AND P0, PT, R32, R174, PT ;  /* 0x000000ae2000720c */ /* 0x000fc60003f06270 */
[----:B------:R-:W-:Y:S02]  /*47c0*/  FSEL R222, R46, -INF , !P6 ;  /* 0xff8000002ede7808 */ /* 0x000fe40007000000 */
[----:B------:R-:W3:Y:S01]  /*47d0*/  I2F R52, R76 ;  /* 0x0000004c00347306 */ /* 0x000ee20000201400 */
[----:B--2---:R-:W-:Y:S01]  /*47e0*/  FFMA.FTZ R28, R206, R95, R28 ;  /* 0x0000005fce1c7223 */ /* 0x004fe2000001001c */
[----:B------:R-:W-:Y:S02]  /*47f0*/  IADD3 R48, R75, 0x90, RZ ;  /* 0x000000904b307810 */ /* 0x000fe40007ffe0ff */
[----:B------:R-:W-:Y:S02]  /*4800*/  ISETP.GE.AND P6, PT, R32, R173, PT ;  /* 0x000000ad2000720c */ /* 0x000fe40003fc6270 */
[----:B------:R-:W-:Y:S02]  /*4810*/  FSEL R119, R28, -INF , !P2 ;  /* 0xff8000001c777808 */ /* 0x000fe40005000000 */
[----:B------:R-:W2:Y:S01]  /*4820*/  I2F R53, R76 ;  /* 0x0000004c00357306 */ /* 0x000ea20000201400 */
[----:B-1----:R-:W-:Y:S01]  /*4830*/  FFMA.FTZ R30, R206, R81, R30 ;  /* 0x00000051ce1e7223 */ /* 0x002fe2000001001e */
[----:B------:R-:W-:-:S04]  /*4840*/  ISETP.GE.AND P2, PT, R80, R174, PT ;  /* 0x000000ae5000720c */ /* 0x000fc80003f46270 */
[----:B------:R-:W-:Y:S02]  /*4850*/  FSEL R238, R30, -INF , !P5 ;  /* 0xff8000001eee7808 */ /* 0x000fe40006800000 */
[----:B------:R-:W1:Y:S01]  /*4860*/  I2F R99, R86 ;  /* 0x0000005600637306 */ /* 0x000e620000201400 */
[----:B---3--:R-:W-:Y:S01]  /*4870*/  FFMA.FTZ R52, R206, R52, R45 ;  /* 0x00000034ce347223 */ /* 0x008fe2000001002d */
[----:B------:R-:W3:Y:S01]  /*4880*/  LDSM.16.M88.4 R28, [R202+0x2800] ;  /* 0x00280000ca1c783b */ /* 0x000ee20000000200 */
[----:B------:R-:W-:-:S05]  /*4890*/  ISETP.GE.AND P5, PT, R80, R173, PT ;  /* 0x000000ad5000720c */ /* 0x000fca0003fa6270 */
[----:B------:R-:W4:Y:S01]  /*48a0*/  I2F R127, R86 ;  /* 0x00000056007f7306 */ /* 0x000f220000201400 */
[C---:B--2---:R-:W-:Y:S02]  /*48b0*/  FFMA.FTZ R53, R206.reuse, R53, R47 ;  /* 0x00000035ce357223 */ /* 0x044fe4000001002f */
[----:B------:R-:W2:Y:S05]  /*48c0*/  LDSM.16.M88.4 R44, [R203+0x3c00] ;  /* 0x003c0000cb2c783b */ /* 0x000eaa0000000200 */
[----:B------:R-:W5:Y:S01]  /*48d0*/  I2F R42, R80 ;  /* 0x00000050002a7306 */ /* 0x000f620000201400 */
[----:B-1----:R-:W-:-:S05]  /*48e0*/  FFMA.FTZ R24, R206, R99, R24 ;  /* 0x00000063ce187223 */ /* 0x002fca0000010018 */
[----:B------:R-:W-:Y:S02]  /*48f0*/  FSEL R121, R24, -INF , !P3 ;  /* 0xff80000018797808 */ /* 0x000fe40005800000 */
[----:B------:R-:W1:Y:S01]  /*4900*/  I2F R82, R80 ;  /* 0x0000005000527306 */ /* 0x000e620000201400 */
[----:B----4-:R-:W-:Y:S01]  /*4910*/  FFMA.FTZ R26, R206, R127, R26 ;  /* 0x0000007fce1a7223 */ /* 0x010fe2000001001a */
[----:B------:R-:W-:-:S04]  /*4920*/  ISETP.GE.AND P3, PT, R76, R174, PT ;  /* 0x000000ae4c00720c */ /* 0x000fc80003f66270 */
[----:B------:R-:W-:Y:S02]  /*4930*/  FSEL R228, R26, -INF , !P4 ;  /* 0xff8000001ae47808 */ /* 0x000fe40006000000 */
[----:B------:R-:W4:Y:S01]  /*4940*/  I2F R54, R32 ;  /* 0x0000002000367306 */ /* 0x000f220000201400 */
[----:B-----5:R-:W-:Y:S01]  /*4950*/  FFMA.FTZ R25, R206, R42, R25 ;  /* 0x0000002ace197223 */ /* 0x020fe20000010019 */
[----:B------:R-:W-:Y:S02]  /*4960*/  ISETP.GE.AND P4, PT, R76, R173, PT ;  /* 0x000000ad4c00720c */ /* 0x000fe40003f86270 */
[----:B------:R-:W-:Y:S02]  /*4970*/  IADD3 R76, R75, 0x91, RZ ;  /* 0x000000914b4c7810 */ /* 0x000fe40007ffe0ff */
[----:B------:R-:W-:Y:S02]  /*4980*/  FSEL R133, R25, -INF , !P2 ;  /* 0xff80000019857808 */ /* 0x000fe40005000000 */
[----:B------:R5:W2:Y:S01]  /*4990*/  I2F R55, R32 ;  /* 0x0000002000377306 */ /* 0x000aa20000201400 */
[----:B-1----:R-:W-:Y:S01]  /*49a0*/  FFMA.FTZ R82, R206, R82, R27 ;  /* 0x00000052ce527223 */ /* 0x002fe2000001001b */
[----:B------:R-:W-:Y:S01]  /*49b0*/  FSEL R139, R52, -INF , !P3 ;  /* 0xff800000348b7808 */ /* 0x000fe20005800000 */
[----:B------:R-:W-:Y:S01]  /*49c0*/  HMMA.16816.F32.BF16 R24, R8, R34, RZ ;  /* 0x000000220818723c */ /* 0x000fe200000418ff */
[----:B------:R-:W-:-:S02]  /*49d0*/  FSEL R220, R53, -INF , !P4 ;  /* 0xff80000035dc7808 */ /* 0x000fc40006000000 */
[----:B------:R-:W-:Y:S02]  /*49e0*/  ISETP.GE.AND P3, PT, R48, R174, PT ;  /* 0x000000ae3000720c */ /* 0x000fe40003f66270 */
[----:B------:R-:W1:Y:S01]  /*49f0*/  I2F R81, R90 ;  /* 0x0000005a00517306 */ /* 0x000e620000201400 */
[----:B----4-:R-:W-:Y:S01]  /*4a00*/  FFMA.FTZ R54, R206, R54, R21 ;  /* 0x00000036ce367223 */ /* 0x010fe20000010015 */
[----:B------:R-:W-:Y:S02]  /*4a10*/  ISETP.GE.AND P4, PT, R48, R173, PT ;  /* 0x000000ad3000720c */ /* 0x000fe40003f86270 */
[----:B------:R-:W-:Y:S02]  /*4a20*/  FSEL R226, R82, -INF , !P5 ;  /* 0xff80000052e27808 */ /* 0x000fe40006800000 */
[----:B------:R-:W-:Y:S01]  /*4a30*/  FSEL R143, R54, -INF , !P0 ;  /* 0xff800000368f7808 */ /* 0x000fe20004000000 */
[----:B-----5:R-:W-:Y:S01]  /*4a40*/  HMMA.16816.F32.BF16 R32, R8, R4, RZ ;  /* 0x000000040820723c */ /* 0x020fe200000418ff */
[----:B------:R-:W4:Y:S01]  /*4a50*/  I2F R77, R48 ;  /* 0x00000030004d7306 */ /* 0x000f220000201400 */
[----:B--2---:R-:W-:Y:S01]  /*4a60*/  FFMA.FTZ R55, R206, R55, R23 ;  /* 0x00000037ce377223 */ /* 0x004fe20000010017 */
[----:B------:R-:W-:-:S02]  /*4a70*/  ISETP.GE.AND P5, PT, R90, R173, PT ;  /* 0x000000ad5a00720c */ /* 0x000fc40003fa6270 */
[-C--:B------:R-:W-:Y:S02]  /*4a80*/  ISETP.GE.AND P2, PT, R90, R174.reuse, PT ;  /* 0x000000ae5a00720c */ /* 0x080fe40003f46270 */
[----:B------:R-:W-:Y:S01]  /*4a90*/  FSEL R210, R55, -INF , !P6 ;  /* 0xff80000037d27808 */ /* 0x000fe20007000000 */
[----:B------:R-:W-:Y:S01]  /*4aa0*/  HMMA.16816.F32.BF16 R4, R8, R6, RZ ;  /* 0x000000060804723c */ /* 0x000fe200000418ff */
[----:B------:R-:W2:Y:S01]  /*4ab0*/  I2F R49, R48 ;  /* 0x0000003000317306 */ /* 0x000ea20000201400 */
[----:B------:R-:W5:Y:S01]  /*4ac0*/  LDSM.16.M88.4 R52, [R202+0x2c00] ;  /* 0x002c0000ca34783b */ /* 0x000f620000000200 */
[----:B-1----:R-:W-:Y:S01]  /*4ad0*/  FFMA.FTZ R22, R206, R81, R22 ;  /* 0x00000051ce167223 */ /* 0x002fe20000010016 */
[----:B------:R-:W-:Y:S02]  /*4ae0*/  ISETP.GE.AND P0, PT, R76, R173, PT ;  /* 0x000000ad4c00720c */ /* 0x000fe40003f06270 */
[-C--:B------:R-:W-:Y:S02]  /*4af0*/  ISETP.GE.AND P6, PT, R79, R174.reuse, PT ;  /* 0x000000ae4f00720c */ /* 0x080fe40003fc6270 */
[----:B------:R-:W-:Y:S01]  /*4b00*/  FSEL R218, R22, -INF , !P5 ;  /* 0xff80000016da7808 */ /* 0x000fe20006800000 */
[----:B------:R-:W1:Y:S01]  /*4b10*/  I2F R42, R76 ;  /* 0x0000004c002a7306 */ /* 0x000e620000201400 */
[----:B----4-:R-:W-:Y:S01]  /*4b20*/  FFMA.FTZ R16, R206, R77, R16 ;  /* 0x0000004dce107223 */ /* 0x010fe20000010010 */
[----:B------:R-:W-:Y:S01]  /*4b30*/  HMMA.16816.F32.BF16 R24, R12, R50, R24 ;  /* 0x000000320c18723c */ /* 0x000fe20000041818 */
[----:B------:R-:W-:-:S03]  /*4b40*/  ISETP.GE.AND P5, PT, R76, R174, PT ;  /* 0x000000ae4c00720c */ /* 0x000fc60003fa6270 */
[----:B------:R-:W-:Y:S02]  /*4b50*/  FSEL R147, R16, -INF , !P3 ;  /* 0xff80000010937808 */ /* 0x000fe40005800000 */
[----:B------:R-:W4:Y:S01]  /*4b60*/  I2F R91, R90 ;  /* 0x0000005a005b7306 */ /* 0x000f220000201400 */
[----:B--2---:R-:W-:Y:S01]  /*4b70*/  FFMA.FTZ R18, R206, R49, R18 ;  /* 0x00000031ce127223 */ /* 0x004fe20000010012 */
[----:B---3--:R-:W-:Y:S01]  /*4b80*/  HMMA.16816.F32.BF16 R32, R12, R28, R32 ;  /* 0x0000001c0c20723c */ /* 0x008fe20000041820 */
[----:B------:R-:W-:-:S03]  /*4b90*/  ISETP.GE.AND P3, PT, R79, R173, PT ;  /* 0x000000ad4f00720c */ /* 0x000fc60003f66270 */
[----:B------:R-:W-:Y:S02]  /*4ba0*/  FSEL R182, R18, -INF , !P4 ;  /* 0xff80000012b67808 */ /* 0x000fe40006000000 */
[----:B------:R-:W2:Y:S01]  /*4bb0*/  I2F R48, R76 ;  /* 0x0000004c00307306 */ /* 0x000ea20000201400 */
[----:B-1----:R-:W-:Y:S01]  /*4bc0*/  FFMA.FTZ R17, R206, R42, R17 ;  /* 0x0000002ace117223 */ /* 0x002fe20000010011 */
[C---:B------:R-:W-:Y:S01]  /*4bd0*/  IADD3 R28, R2.reuse, 0x99, RZ ;  /* 0x00000099021c7810 */ /* 0x040fe20007ffe0ff */
[----:B------:R-:W-:Y:S01]  /*4be0*/  HMMA.16816.F32.BF16 R4, R12, R30, R4 ;  /* 0x0000001e0c04723c */ /* 0x000fe20000041804 */
[----:B------:R-:W-:Y:S02]  /*4bf0*/  IADD3 R42, R2, 0xa0, RZ ;  /* 0x000000a0022a7810 */ /* 0x000fe40007ffe0ff */
[----:B------:R-:W-:Y:S01]  /*4c00*/  FSEL R149, R17, -INF , !P5 ;  /* 0xff80000011957808 */ /* 0x000fe20006800000 */
[----:B----4-:R-:W-:Y:S01]  /*4c10*/  FFMA.FTZ R20, R206, R91, R20 ;  /* 0x0000005bce147223 */ /* 0x010fe20000010014 */
[----:B------:R-:W1:Y:S01]  /*4c20*/  I2F R29, R79 ;  /* 0x0000004f001d7306 */ /* 0x000e620000201400 */
[----:B------:R-:W-:-:S02]  /*4c30*/  ISETP.GE.AND P4, PT, R28, R174, PT ;  /* 0x000000ae1c00720c */ /* 0x000fc40003f86270 */
[----:B------:R-:W-:Y:S02]  /*4c40*/  ISETP.GE.AND P5, PT, R28, R173, PT ;  /* 0x000000ad1c00720c */ /* 0x000fe40003fa6270 */
[----:B------:R-:W-:Y:S01]  /*4c50*/  FSEL R141, R20, -INF , !P2 ;  /* 0xff800000148d7808 */ /* 0x000fe20005000000 */
[----:B--2---:R-:W-:Y:S01]  /*4c60*/  FFMA.FTZ R48, R206, R48, R19 ;  /* 0x00000030ce307223 */ /* 0x004fe20000010013 */
[-C--:B------:R-:W-:Y:S01]  /*4c70*/  ISETP.GE.AND P2, PT, R75, R174.reuse, PT ;  /* 0x000000ae4b00720c */ /* 0x080fe20003f46270 */
[C---:B------:R-:W-:Y:S01]  /*4c80*/  HMMA.16816.F32.BF16 R16, R8.reuse, R44, RZ ;  /* 0x0000002c0810723c */ /* 0x040fe200000418ff */
[----:B------:R-:W2:Y:S01]  /*4c90*/  LDSM.16.M88.4 R20, [R203+0x4000] ;  /* 0x00400000cb14783b */ /* 0x000ea20000000200 */
[----:B------:R-:W3:Y:S01]  /*4ca0*/  I2F R75, R79 ;  /* 0x0000004f004b7306 */ /* 0x000ee20000201400 */
[----:B------:R-:W-:Y:S02]  /*4cb0*/  FSEL R178, R48, -INF , !P0 ;  /* 0xff80000030b27808 */ /* 0x000fe40004000000 */
[----:B------:R-:W-:Y:S01]  /*4cc0*/  FSEL R77, R43, -INF , !P2 ;  /* 0xff8000002b4d7808 */ /* 0x000fe20005000000 */
[----:B------:R-:W4:Y:S01]  /*4cd0*/  LDSM.16.M88.4 R48, [R202+0x3000] ;  /* 0x00300000ca30783b */ /* 0x000f220000000200 */
[----:B-1----:R-:W-:Y:S01]  /*4ce0*/  FFMA.FTZ R29, R206, R29, R26 ;  /* 0x0000001dce1d7223 */ /* 0x002fe2000001001a */
[----:B------:R-:W-:Y:S01]  /*4cf0*/  HMMA.16816.F32.BF16 R44, R8, R46, RZ ;  /* 0x0000002e082c723c */ /* 0x000fe200000418ff */
[C---:B------:R-:W-:Y:S01]  /*4d00*/  ISETP.GE.AND P0, PT, R42.reuse, R174, PT ;  /* 0x000000ae2a00720c */ /* 0x040fe20003f06270 */
[----:B------:R1:W1:Y:S01]  /*4d10*/  I2F R30, R28 ;  /* 0x0000001c001e7306 */ /* 0x0002620000201400 */
[----:B------:R-:W-:-:S02]  /*4d20*/  ISETP.GE.AND P2, PT, R42, R173, PT ;  /* 0x000000ad2a00720c */ /* 0x000fc40003f46270 */
[----:B------:R-:W-:Y:S02]  /*4d30*/  FSEL R170, R29, -INF , !P3 ;  /* 0xff8000001daa7808 */ /* 0x000fe40005800000 */
[----:B------:R-:W-:-:S03]  /*4d40*/  IADD3 R43, R2, 0xa9, RZ ;  /* 0x000000a9022b7810 */ /* 0x000fc60007ffe0ff */
[----:B------:R-:W2:Y:S01]  /*4d50*/  I2F R31, R42 ;  /* 0x0000002a001f7306 */ /* 0x000ea20000201400 */
[----:B---3--:R-:W-:Y:S01]  /*4d60*/  FFMA.FTZ R24, R206, R75, R24 ;  /* 0x0000004bce187223 */ /* 0x008fe20000010018 */
[----:B------:R-:W-:-:S04]  /*4d70*/  IADD3 R75, R2, 0xa8, RZ ;  /* 0x000000a8024b7810 */ /* 0x000fc80007ffe0ff */
[----:B------:R-:W-:Y:S01]  /*4d80*/  FSEL R56, R24, -INF , !P6 ;  /* 0xff80000018387808 */ /* 0x000fe20007000000 */
[C---:B-----5:R-:W-:Y:S01]  /*4d90*/  HMMA.16816.F32.BF16 R16, R12.reuse, R52, R16 ;  /* 0x000000340c10723c */ /* 0x060fe20000041810 */
[----:B-1----:R-:W-:Y:S01]  /*4da0*/  IADD3 R28, R2, 0xa1, RZ ;  /* 0x000000a1021c7810 */ /* 0x002fe20007ffe0ff */
[CC--:B------:R-:W-:Y:S01]  /*4db0*/  FFMA.FTZ R151, R206.reuse, R30.reuse, R25 ;  /* 0x0000001ece977223 */ /* 0x0c0fe20000010019 */
[----:B------:R-:W-:Y:S01]  /*4dc0*/  I2F R3, R2 ;  /* 0x0000000200037306 */ /* 0x000fe20000201400 */
[----:B------:R-:W-:Y:S01]  /*4dd0*/  FFMA.FTZ R166, R206, R30, R27 ;  /* 0x0000001ecea67223 */ /* 0x000fe2000001001b */
[C---:B------:R-:W-:Y:S02]  /*4de0*/  ISETP.GE.AND P6, PT, R28.reuse, R174, PT ;  /* 0x000000ae1c00720c */ /* 0x040fe40003fc6270 */
[----:B------:R-:W-:Y:S01]  /*4df0*/  ISETP.GE.AND P3, PT, R28, R173, PT ;  /* 0x000000ad1c00720c */ /* 0x000fe20003f66270 */
[----:B------:R-:W-:Y:S01]  /*4e00*/  HMMA.16816.F32.BF16 R44, R12, R54, R44 ;  /* 0x000000360c2c723c */ /* 0x000fe2000004182c */
[-C--:B--2---:R-:W-:Y:S01]  /*4e10*/  FFMA.FTZ R53, R206, R31.reuse, R32 ;  /* 0x0000001fce357223 */ /* 0x084fe20000010020 */
[----:B------:R-:W-:Y:S01]  /*4e20*/  IADD3 R32, R2, 0xb0, RZ ;  /* 0x000000b002207810 */ /* 0x000fe20007ffe0ff */
[----:B------:R1:W2:Y:S01]  /*4e30*/  I2F R42, R28 ;  /* 0x0000001c002a7306 */ /* 0x0002a20000201400 */
[----:B------:R-:W-:Y:S01]  /*4e40*/  FFMA.FTZ R34, R206, R31, R34 ;  /* 0x0000001fce227223 */ /* 0x000fe20000010022 */
[----:B------:R-:W-:-:S02]  /*4e50*/  FSEL R151, R151, -INF , !P4 ;  /* 0xff80000097977808 */ /* 0x000fc40006000000 */
[----:B------:R-:W-:Y:S01]  /*4e60*/  FSEL R166, R166, -INF , !P5 ;  /* 0xff800000a6a67808 */ /* 0x000fe20006800000 */
[----:B------:R-:W-:Y:S01]  /*4e70*/  HMMA.16816.F32.BF16 R24, R8, R20, RZ ;  /* 0x000000140818723c */ /* 0x000fe200000418ff */
[CC--:B------:R-:W-:Y:S02]  /*4e80*/  ISETP.GE.AND P4, PT, R75.reuse, R174.reuse, PT ;  /* 0x000000ae4b00720c */ /* 0x0c0fe40003f86270 */
[----:B------:R-:W3:Y:S01]  /*4e90*/  I2F R20, R43 ;  /* 0x0000002b00147306 */ /* 0x000ee20000201400 */
[----:B------:R-:W-:Y:S02]  /*4ea0*/  ISETP.GE.AND P5, PT, R75, R173, PT ;  /* 0x000000ad4b00720c */ /* 0x000fe40003fa6270 */
[----:B------:R-:W-:Y:S02]  /*4eb0*/  FSEL R160, R34, -INF , !P2 ;  /* 0xff80000022a07808 */ /* 0x000fe40005000000 */
[----:B------:R-:W-:Y:S02]  /*4ec0*/  FSEL R53, R53, -INF , !P0 ;  /* 0xff80000035357808 */ /* 0x000fe40004000000 */
[----:B------:R-:W-:Y:S01]  /*4ed0*/  ISETP.GE.AND P0, PT, R43, R174, PT ;  /* 0x000000ae2b00720c */ /* 0x000fe20003f06270 */
[----:B-1----:R-:W1:Y:S01]  /*4ee0*/  LDSM.16.M88.4 R28, [R203+0x4400] ;  /* 0x00440000cb1c783b */ /* 0x002e620000000200 */
[CC--:B--2---:R-:W-:Y:S01]  /*4ef0*/  FFMA.FTZ R33, R206.reuse, R42.reuse, R33 ;  /* 0x0000002ace217223 */ /* 0x0c4fe20000010021 */
[----:B------:R-:W2:Y:S01]  /*4f00*/  I2F R21, R75 ;  /* 0x0000004b00157306 */ /* 0x000ea20000201400 */
[----:B------:R-:W-:Y:S01]  /*4f10*/  FFMA.FTZ R35, R206, R42, R35 ;  /* 0x0000002ace237223 */ /* 0x000fe20000010023 */
[----:B------:R-:W-:-:S02]  /*4f20*/  IADD3 R42, R2, 0xb1, RZ ;  /* 0x000000b1022a7810 */ /* 0x000fc40007ffe0ff */
[----:B------:R-:W-:Y:S02]  /*4f30*/  FSEL R54, R33, -INF , !P6 ;  /* 0xff80000021367808 */ /* 0x000fe40007000000 */
[----:B------:R-:W-:Y:S01]  /*4f40*/  FSEL R156, R35, -INF , !P3 ;  /* 0xff800000239c7808 */ /* 0x000fe20005800000 */
[----:B---3--:R-:W-:Y:S01]  /*4f50*/  FFMA.FTZ R5, R206, R20, R5 ;  /* 0x00000014ce057223 */ /* 0x008fe20000010005 */
[----:B------:R3:W5:Y:S01]  /*4f60*/  I2F R75, R32 ;  /* 0x00000020004b7306 */ /* 0x0007620000201400 */
[----:B------:R-:W-:Y:S01]  /*4f70*/  ISETP.GE.AND P6, PT, R32, R174, PT ;  /* 0x000000ae2000720c */ /* 0x000fe20003fc6270 */
[----:B------:R-:W-:Y:S01]  /*4f80*/  FFMA.FTZ R7, R206, R20, R7 ;  /* 0x00000014ce077223 */ /* 0x000fe20000010007 */
[-C--:B------:R-:W-:Y:S01]  /*4f90*/  ISETP.GE.AND P3, PT, R32, R173.reuse, PT ;  /* 0x000000ad2000720c */ /* 0x080fe20003f66270 */
[----:B----4-:R-:W-:Y:S01]  /*4fa0*/  HMMA.16816.F32.BF16 R24, R12, R48, R24 ;  /* 0x000000300c18723c */ /* 0x010fe20000041818 */
[----:B------:R-:W-:Y:S02]  /*4fb0*/  ISETP.GE.AND P2, PT, R43, R173, PT ;  /* 0x000000ad2b00720c */ /* 0x000fe40003f46270 */
[----:B------:R-:W-:Y:S01]  /*4fc0*/  FSEL R155, R5, -INF , !P0 ;  /* 0xff800000059b7808 */ /* 0x000fe20004000000 */
[----:B------:R-:W4:Y:S01]  /*4fd0*/  I2F R124, R42 ;  /* 0x0000002a007c7306 */ /* 0x000f220000201400 */
[-C--:B--2---:R-:W-:Y:S01]  /*4fe0*/  FFMA.FTZ R55, R206, R21.reuse, R4 ;  /* 0x00000015ce377223 */ /* 0x084fe20000010004 */
[----:B------:R-:W-:Y:S01]  /*4ff0*/  IADD3 R4, R2, 0xb8, RZ ;  /* 0x000000b802047810 */ /* 0x000fe20007ffe0ff */
[----:B------:R-:W-:Y:S01]  /*5000*/  FFMA.FTZ R6, R206, R21, R6 ;  /* 0x00000015ce067223 */ /* 0x000fe20000010006 */
[----:B------:R-:W-:Y:S01]  /*5010*/  FSEL R146, R7, -INF , !P2 ;  /* 0xff80000007927808 */ /* 0x000fe20005000000 */
[----:B------:R-:W-:Y:S01]  /*5020*/  HMMA.16816.F32.BF16 R20, R8, R22, RZ ;  /* 0x000000160814723c */ /* 0x000fe200000418ff */
[----:B------:R-:W-:Y:S01]  /*5030*/  ISETP.GE.AND P0, PT, R4, R174, PT ;  /* 0x000000ae0400720c */ /* 0x000fe20003f06270 */
[----:B---3--:R-:W2:Y:S01]  /*5040*/  LDSM.16.M88.4 R32, [R202+0x3400] ;  /* 0x00340000ca20783b */ /* 0x008ea20000000200 */
[----:B------:R-:W-:Y:S01]  /*5050*/  FSEL R148, R6, -INF , !P5 ;  /* 0xff80000006947808 */ /* 0x000fe20006800000 */
[----:B------:R1:W3:Y:S01]  /*5060*/  I2F R43, R4 ;  /* 0x00000004002b7306 */ /* 0x0002e20000201400 */
[----:B-----5:R-:W-:Y:S01]  /*5070*/  FFMA.FTZ R16, R206, R75, R16 ;  /* 0x0000004bce107223 */ /* 0x020fe20000010010 */
[----:B------:R-:W-:Y:S01]  /*5080*/  ISETP.GE.AND P2, PT, R4, R173, PT ;  /* 0x000000ad0400720c */ /* 0x000fe20003f46270 */
[----:B------:R-:W-:Y:S01]  /*5090*/  FFMA.FTZ R18, R206, R75, R18 ;  /* 0x0000004bce127223 */ /* 0x000fe20000010012 */
[----:B------:R-:W-:Y:S01]  /*50a0*/  IADD3 R48, R2, 0xb9, RZ ;  /* 0x000000b902307810 */ /* 0x000fe20007ffe0ff */
[-C--:B----4-:R-:W-:Y:S01]  /*50b0*/  FFMA.FTZ R159, R206, R124.reuse, R17 ;  /* 0x0000007cce9f7223 */ /* 0x090fe20000010011 */
[----:B------:R-:W-:Y:S01]  /*50c0*/  FSEL R157, R16, -INF , !P6 ;  /* 0xff800000109d7808 */ /* 0x000fe20007000000 */
[----:B------:R-:W-:Y:S01]  /*50d0*/  FFMA.FTZ R124, R206, R124, R19 ;  /* 0x0000007cce7c7223 */ /* 0x000fe20000010013 */
[----:B------:R-:W-:-:S02]  /*50e0*/  FSEL R130, R18, -INF , !P3 ;  /* 0xff80000012827808 */ /* 0x000fc40005800000 */
[----:B------:R-:W-:Y:S01]  /*50f0*/  IADD3 R75, R2, 0xc0, RZ ;  /* 0x000000c0024b7810 */ /* 0x000fe20007ffe0ff */
[----:B------:R-:W4:Y:S01]  /*5100*/  LDSM.16.M88.4 R16, [R203+0x4800] ;  /* 0x00480000cb10783b */ /* 0x000f220000000200 */
[----:B------:R-:W-:Y:S02]  /*5110*/  FSEL R55, R55, -INF , !P4 ;  /* 0xff80000037377808 */ /* 0x000fe40006000000 */
[CC--:B------:R-:W-:Y:S01]  /*5120*/  ISETP.GE.AND P4, PT, R42.reuse, R174.reuse, PT ;  /* 0x000000ae2a00720c */ /* 0x0c0fe20003f86270 */
[----:B-1----:R-:W-:Y:S01]  /*5130*/  HMMA.16816.F32.BF16 R4, R8, R28, RZ ;  /* 0x0000001c0804723c */ /* 0x002fe200000418ff */
[----:B------:R-:W-:Y:S01]  /*5140*/  ISETP.GE.AND P5, PT, R42, R173, PT ;  /* 0x000000ad2a00720c */ /* 0x000fe20003fa6270 */
[----:B------:R-:W1:Y:S01]  /*5150*/  I2F R49, R75 ;  /* 0x0000004b00317306 */ /* 0x000e620000201400 */
[-C--:B---3--:R-:W-:Y:S01]  /*5160*/  FFMA.FTZ R44, R206, R43.reuse, R44 ;  /* 0x0000002bce2c7223 */ /* 0x088fe2000001002c */
[----:B------:R-:W-:Y:S01]  /*5170*/  ISETP.GE.AND P6, PT, R48, R174, PT ;  /* 0x000000ae3000720c */ /* 0x000fe20003fc6270 */
[----:B------:R-:W-:Y:S01]  /*5180*/  FFMA.FTZ R46, R206, R43, R46 ;  /* 0x0000002bce2e7223 */ /* 0x000fe2000001002e */
[----:B------:R-:W-:-:S02]  /*5190*/  IADD3 R52, R2, 0xc1, RZ ;  /* 0x000000c102347810 */ /* 0x000fc40007ffe0ff */
[----:B------:R-:W-:Y:S01]  /*51a0*/  HMMA.16816.F32.BF16 R28, R8, R30, RZ ;  /* 0x0000001e081c723c */ /* 0x000fe200000418ff */
[----:B------:R-:W-:Y:S01]  /*51b0*/  FSEL R159, R159, -INF , !P4 ;  /* 0xff8000009f9f7808 */ /* 0x000fe20006000000 */
[----:B------:R-:W3:Y:S01]  /*51c0*/  I2F R42, R48 ;  /* 0x00000030002a7306 */ /* 0x000ee20000201400 */
[----:B------:R-:W-:Y:S02]  /*51d0*/  FSEL R124, R124, -INF , !P5 ;  /* 0xff8000007c7c7808 */ /* 0x000fe40006800000 */
[C---:B------:R-:W-:Y:S02]  /*51e0*/  ISETP.GE.AND P4, PT, R75.reuse, R174, PT ;  /* 0x000000ae4b00720c */ /* 0x040fe40003f86270 */
[-C--:B------:R-:W-:Y:S01]  /*51f0*/  ISETP.GE.AND P5, PT, R75, R173.reuse, PT ;  /* 0x000000ad4b00720c */ /* 0x080fe20003fa6270 */
[----:B------:R-:W-:Y:S01]  /*5200*/  HMMA.16816.F32.BF16 R20, R12, R50, R20 ;  /* 0x000000320c14723c */ /* 0x000fe20000041814 */
[----:B------:R-:W-:Y:S01]  /*5210*/  ISETP.GE.AND P3, PT, R48, R173, PT ;  /* 0x000000ad3000720c */ /* 0x000fe20003f66270 */
[CC--:B-1----:R-:W-:Y:S01]  /*5220*/  FFMA.FTZ R24, R206.reuse, R49.reuse, R24 ;  /* 0x00000031ce187223 */ /* 0x0c2fe20000010018 */
[----:B------:R-:W1:Y:S01]  /*5230*/  I2F R48, R52 ;  /* 0x0000003400307306 */ /* 0x000e620000201400 */
[----:B------:R-:W-:Y:S01]  /*5240*/  FFMA.FTZ R26, R206, R49, R26 ;  /* 0x00000031ce1a7223 */ /* 0x000fe2000001001a */
[----:B------:R-:W-:-:S02]  /*5250*/  FSEL R161, R44, -INF , !P0 ;  /* 0xff8000002ca17808 */ /* 0x000fc40004000000 */
[----:B------:R-:W-:Y:S01]  /*5260*/  FSEL R114, R46, -INF , !P2 ;  /* 0xff8000002e727808 */ /* 0x000fe20005000000 */
[C---:B--2---:R-:W-:Y:S01]  /*5270*/  HMMA.16816.F32.BF16 R4, R12.reuse, R32, R4 ;  /* 0x000000200c04723c */ /* 0x044fe20000041804 */
[----:B------:R-:W-:Y:S01]  /*5280*/  IADD3 R50, R2, 0xc8, RZ ;  /* 0x000000c802327810 */ /* 0x000fe20007ffe0ff */
[-C--:B---3--:R-:W-:Y:S01]  /*5290*/  FFMA.FTZ R45, R206, R42.reuse, R45 ;  /* 0x0000002ace2d7223 */ /* 0x088fe2000001002d */
[----:B------:R-:W-:Y:S01]  /*52a0*/  FSEL R153, R24, -INF , !P4 ;  /* 0xff80000018997808 */ /* 0x000fe20006000000 */
[----:B------:R-:W-:Y:S01]  /*52b0*/  FFMA.FTZ R110, R206, R42, R47 ;  /* 0x0000002ace6e7223 */ /* 0x000fe2000001002f */
[----:B------:R-:W-:Y:S01]  /*52c0*/  FSEL R104, R26, -INF , !P5 ;  /* 0xff8000001a687808 */ /* 0x000fe20006800000 */
[----:B------:R-:W2:Y:S01]  /*52d0*/  I2F R43, R50 ;  /* 0x00000032002b7306 */ /* 0x000ea20000201400 */
[----:B------:R-:W-:Y:S01]  /*52e0*/  IADD3 R32, R2, 0xc9, RZ ;  /* 0x000000c902207810 */ /* 0x000fe20007ffe0ff */
[----:B------:R-:W-:Y:S01]  /*52f0*/  HMMA.16816.F32.BF16 R28, R12, R34, R28 ;  /* 0x000000220c1c723c */ /* 0x000fe2000004181c */
[----:B------:R-:W-:-:S02]  /*5300*/  FSEL R163, R45, -INF , !P6 ;  /* 0xff8000002da37808 */ /* 0x000fc40007000000 */
[----:B------:R-:W3:Y:S01]  /*5310*/  LDSM.16.M88.4 R44, [R202+0x3800] ;  /* 0x00380000ca2c783b */ /* 0x000ee20000000200 */
[----:B------:R-:W-:Y:S01]  /*5320*/  ISETP.GE.AND P4, PT, R32, R174, PT ;  /* 0x000000ae2000720c */ /* 0x000fe20003f86270 */
[-C--:B-1----:R-:W-:Y:S01]  /*5330*/  FFMA.FTZ R145, R206, R48.reuse, R25 ;  /* 0x00000030ce917223 */ /* 0x082fe20000010019 */
[----:B------:R1:W5:Y:S01]  /*5340*/  I2F R42, R32 ;  /* 0x00000020002a7306 */ /* 0x0003620000201400 */
[----:B------:R-:W-:Y:S01]  /*5350*/  ISETP.GE.AND P5, PT, R32, R173, PT ;  /* 0x000000ad2000720c */ /* 0x000fe20003fa6270 */
[----:B------:R-:W-:Y:S01]  /*5360*/  FFMA.FTZ R100, R206, R48, R27 ;  /* 0x00000030ce647223 */ /* 0x000fe2000001001b */
[C---:B------:R-:W-:Y:S01]  /*5370*/  IADD3 R49, R2.reuse, 0xd0, RZ ;  /* 0x000000d002317810 */ /* 0x040fe20007ffe0ff */
[C---:B----4-:R-:W-:Y:S01]  /*5380*/  HMMA.16816.F32.BF16 R24, R8.reuse, R16, RZ ;  /* 0x000000100818723c */ /* 0x050fe200000418ff */
[----:B------:R-:W-:Y:S02]  /*5390*/  IADD3 R48, R2, 0xd1, RZ ;  /* 0x000000d102307810 */ /* 0x000fe40007ffe0ff */
[----:B------:R-:W-:Y:S01]  /*53a0*/  FSEL R110, R110, -INF , !P3 ;  /* 0xff8000006e6e7808 */ /* 0x000fe20005800000 */
[CC--:B--2---:R-:W-:Y:S01]  /*53b0*/  FFMA.FTZ R20, R206.reuse, R43.reuse, R20 ;  /* 0x0000002bce147223 */ /* 0x0c4fe20000010014 */
[----:B------:R-:W2:Y:S01]  /*53c0*/  I2F R51, R49 ;  /* 0x0000003100337306 */ /* 0x000ea20000201400 */
[----:B------:R-:W-:Y:S01]  /*53d0*/  FFMA.FTZ R22, R206, R43, R22 ;  /* 0x0000002bce167223 */ /* 0x000fe20000010016 */
[C---:B------:R-:W-:Y:S01]  /*53e0*/  ISETP.GE.AND P6, PT, R50.reuse, R174, PT ;  /* 0x000000ae3200720c */ /* 0x040fe20003fc6270 */
[----:B------:R-:W-:Y:S01]  /*53f0*/  HMMA.16816.F32.BF16 R16, R8, R18, RZ ;  /* 0x000000120810723c */ /* 0x000fe200000418ff */
[----:B------:R-:W-:-:S02]  /*5400*/  ISETP.GE.AND P3, PT, R50, R173, PT ;  /* 0x000000ad3200720c */ /* 0x000fc40003f66270 */
[----:B------:R-:W-:Y:S01]  /*5410*/  FSEL R127, R20, -INF , !P6 ;  /* 0xff800000147f7808 */ /* 0x000fe20007000000 */
[----:B-1----:R-:W1:Y:S01]  /*5420*/  LDSM.16.M88.4 R32, [R203+0x4c00] ;  /* 0x004c0000cb20783b */ /* 0x002e620000000200 */
[----:B------:R-:W4:Y:S01]  /*5430*/  I2F R43, R48 ;  /* 0x00000030002b7306 */ /* 0x000f220000201400 */
[-C--:B-----5:R-:W-:Y:S01]  /*5440*/  FFMA.FTZ R21, R206, R42.reuse, R21 ;  /* 0x0000002ace157223 */ /* 0x0a0fe20000010015 */
[----:B------:R-:W-:Y:S01]  /*5450*/  FSEL R98, R22, -INF , !P3 ;  /* 0xff80000016627808 */ /* 0x000fe20005800000 */
[----:B------:R-:W-:Y:S01]  /*5460*/  FFMA.FTZ R23, R206, R42, R23 ;  /* 0x0000002ace177223 */ /* 0x000fe20000010017 */
[----:B------:R-:W-:Y:S02]  /*5470*/  ISETP.GE.AND P0, PT, R52, R174, PT ;  /* 0x000000ae3400720c */ /* 0x000fe40003f06270 */
[----:B------:R-:W-:Y:S02]  /*5480*/  FSEL R131, R21, -INF , !P4 ;  /* 0xff80000015837808 */ /* 0x000fe40006000000 */
[----:B------:R-:W-:Y:S01]  /*5490*/  FSEL R90, R23, -INF , !P5 ;  /* 0xff800000175a7808 */ /* 0x000fe20006800000 */
[----:B--2---:R-:W-:Y:S01]  /*54a0*/  FFMA.FTZ R4, R206, R51, R4 ;  /* 0x00000033ce047223 */ /* 0x004fe20000010004 */
[----:B------:R-:W-:Y:S01]  /*54b0*/  ISETP.GE.AND P2, PT, R52, R173, PT ;  /* 0x000000ad3400720c */ /* 0x000fe20003f46270 */
[----:B------:R-:W2:Y:S01]  /*54c0*/  LDSM.16.M88.4 R20, [R202+0x3c00] ;  /* 0x003c0000ca14783b */ /* 0x000ea20000000200 */
[----:B------:R-:W-:Y:S01]  /*54d0*/  IADD3 R50, R2, 0xd8, RZ ;  /* 0x000000d802327810 */ /* 0x000fe20007ffe0ff */
[----:B------:R-:W-:Y:S01]  /*54e0*/  FFMA.FTZ R6, R206, R51, R6 ;  /* 0x00000033ce067223 */ /* 0x000fe20000010006 */
[----:B------:R-:W-:Y:S01]  /*54f0*/  FSEL R145, R145, -INF , !P0 ;  /* 0xff80000091917808 */ /* 0x000fe20004000000 */
[----:B------:R-:W-:-:S04]  /*5500*/  DEPBAR.LE SB0, 0x0 ;  /* 0x000080000000791a */ /* 0x000fc80000000000 */
[----:B------:R-:W-:Y:S01]  /*5510*/  FSEL R100, R100, -INF , !P2 ;  /* 0xff80000064647808 */ /* 0x000fe20005000000 */
[C---:B----4-:R-:W-:Y:S01]  /*5520*/  FFMA.FTZ R5, R206.reuse, R43, R5 ;  /* 0x0000002bce057223 */ /* 0x050fe20000010005 */
[CC--:B------:R-:W-:Y:S01]  /*5530*/  ISETP.GE.AND P0, PT, R49.reuse, R174.reuse, PT ;  /* 0x000000ae3100720c */ /* 0x0c0fe20003f06270 */
[C---:B---3--:R-:W-:Y:S01]  /*5540*/  HMMA.16816.F32.BF16 R24, R12.reuse, R44, R24 ;  /* 0x0000002c0c18723c */ /* 0x048fe20000041818 */
[----:B------:R-:W-:Y:S01]  /*5550*/  ISETP.GE.AND P2, PT, R49, R173, PT ;  /* 0x000000ad3100720c */ /* 0x000fe20003f46270 */
[----:B------:R-:W-:Y:S01]  /*5560*/  FFMA.FTZ R80, R206, R43, R7 ;  /* 0x0000002bce507223 */ /* 0x000fe20000010007 */
[----:B------:R-:W3:Y:S01]  /*5570*/  I2F R49, R50 ;  /* 0x0000003200317306 */ /* 0x000ee20000201400 */
[C---:B------:R-:W-:Y:S02]  /*5580*/  ISETP.GE.AND P6, PT, R48.reuse, R174, PT ;  /* 0x000000ae3000720c */ /* 0x040fe40003fc6270 */
[----:B------:R-:W-:Y:S02]  /*5590*/  ISETP.GE.AND P3, PT, R48, R173, PT ;  /* 0x000000ad3000720c */ /* 0x000fe40003f66270 */
[----:B------:R-:W-:Y:S01]  /*55a0*/  IADD3 R48, R2, 0xd9, RZ ;  /* 0x000000d902307810 */ /* 0x000fe20007ffe0ff */
[----:B------:R-:W-:Y:S01]  /*55b0*/  HMMA.16816.F32.BF16 R16, R12, R46, R16 ;  /* 0x0000002e0c10723c */ /* 0x000fe20000041810 */
[----:B------:R-:W-:-:S02]  /*55c0*/  FSEL R248, R4, -INF , !P0 ;  /* 0xff80000004f87808 */ /* 0x000fc40004000000 */
[----:B------:R-:W4:Y:S01]  /*55d0*/  I2F R42, R48 ;  /* 0x00000030002a7306 */ /* 0x000f220000201400 */
[----:B------:R-:W-:Y:S02]  /*55e0*/  FSEL R82, R6, -INF , !P2 ;  /* 0xff80000006527808 */ /* 0x000fe40005000000 */
[----:B------:R-:W-:Y:S02]  /*55f0*/  FSEL R168, R5, -INF , !P6 ;  /* 0xff80000005a87808 */ /* 0x000fe40007000000 */
[----:B-1----:R-:W-:Y:S01]  /*5600*/  HMMA.16816.F32.BF16 R4, R8, R32, RZ ;  /* 0x000000200804723c */ /* 0x002fe200000418ff */
[----:B------:R-:W-:Y:S01]  /*5610*/  IADD3 R44, R2, 0xe0, RZ ;  /* 0x000000e0022c7810 */ /* 0x000fe20007ffe0ff */
[----:B---3--:R-:W-:Y:S01]  /*5620*/  FFMA.FTZ R30, R206, R49, R30 ;  /* 0x00000031ce1e7223 */ /* 0x008fe2000001001e */
[----:B------:R-:W-:Y:S01]  /*5630*/  ISETP.GE.AND P5, PT, R50, R173, PT ;  /* 0x000000ad3200720c */ /* 0x000fe20003fa6270 */
[----:B------:R-:W-:Y:S01]  /*5640*/  FFMA.FTZ R224, R206, R49, R28 ;  /* 0x00000031cee07223 */ /* 0x000fe2000001001c */
[----:B------:R-:W1:Y:S01]  /*5650*/  I2F R43, R44 ;  /* 0x0000002c002b7306 */ /* 0x000e620000201400 */
[----:B------:R-:W-:-:S02]  /*5660*/  FSEL R80, R80, -INF , !P3 ;  /* 0xff80000050507808 */ /* 0x000fc40005800000 */
[----:B------:R-:W-:Y:S01]  /*5670*/  FSEL R76, R30, -INF , !P5 ;  /* 0xff8000001e4c7808 */ /* 0x000fe20006800000 */
[----:B------:R-:W-:Y:S01]  /*5680*/  HMMA.16816.F32.BF16 R8, R8, R34, RZ ;  /* 0x000000220808723c */ /* 0x000fe200000418ff */
[----:B------:R-:W-:Y:S01]  /*5690*/  IADD3 R30, R2, 0xe8, RZ ;  /* 0x000000e8021e7810 */ /* 0x000fe20007ffe0ff */
[-C--:B----4-:R-:W-:Y:S01]  /*56a0*/  FFMA.FTZ R184, R206, R42.reuse, R29 ;  /* 0x0000002aceb87223 */ /* 0x090fe2000001001d */
[-C--:B------:R-:W-:Y:S01]  /*56b0*/  ISETP.GE.AND P3, PT, R44, R173.reuse, PT ;  /* 0x000000ad2c00720c */ /* 0x080fe20003f66270 */
[----:B------:R-:W-:Y:S01]  /*56c0*/  FFMA.FTZ R49, R206, R42, R31 ;  /* 0x0000002ace317223 */ /* 0x000fe2000001001f */
[----:B------:R-:W3:Y:S01]  /*56d0*/  I2F R29, R30 ;  /* 0x0000001e001d7306 */ /* 0x000ee20000201400 */
[C---:B------:R-:W-:Y:S02]  /*56e0*/  ISETP.GE.AND P0, PT, R48.reuse, R174, PT ;  /* 0x000000ae3000720c */ /* 0x040fe40003f06270 */
[----:B------:R-:W-:Y:S02]  /*56f0*/  ISETP.GE.AND P2, PT, R48, R173, PT ;  /* 0x000000ad3000720c */ /* 0x000fe40003f46270 */
[----:B------:R-:W-:Y:S01]  /*5700*/  IADD3 R45, R2, 0xe1, RZ ;  /* 0x000000e1022d7810 */ /* 0x000fe20007ffe0ff */
[----:B-1----:R-:W-:Y:S01]  /*5710*/  FFMA.FTZ R26, R206, R43, R26 ;  /* 0x0000002bce1a7223 */ /* 0x002fe2000001001a */
[----:B------:R-:W-:-:S02]  /*5720*/  FSEL R49, R49, -INF , !P2 ;  /* 0xff80000031317808 */ /* 0x000fc40005000000 */
[----:B------:R-:W1:Y:S01]  /*5730*/  I2F R28, R45 ;  /* 0x0000002d001c7306 */ /* 0x000e620000201400 */
[C---:B--2---:R-:W-:Y:S01]  /*5740*/  HMMA.16816.F32.BF16 R4, R12.reuse, R20, R4 ;  /* 0x000000140c04723c */ /* 0x044fe20000041804 */
[----:B------:R-:W-:Y:S01]  /*5750*/  IADD3 R31, R2, 0xe9, RZ ;  /* 0x000000e9021f7810 */ /* 0x000fe20007ffe0ff */
[----:B------:R-:W-:Y:S01]  /*5760*/  FFMA.FTZ R162, R206, R43, R24 ;  /* 0x0000002bcea27223 */ /* 0x000fe20000010018 */
[----:B------:R-:W-:Y:S02]  /*5770*/  FSEL R48, R26, -INF , !P3 ;  /* 0xff8000001a307808 */ /* 0x000fe40005800000 */
[----:B------:R-:W-:Y:S01]  /*5780*/  IADD3 R26, R2, 0xf0, RZ ;  /* 0x000000f0021a7810 */ /* 0x000fe20007ffe0ff */
[-C--:B---3--:R-:W-:Y:S01]  /*5790*/  FFMA.FTZ R108, R206, R29.reuse, R16 ;  /* 0x0000001dce6c7223 */ /* 0x088fe20000010010 */
[----:B------:R-:W-:Y:S01]  /*57a0*/  IADD3 R20, R2, 0xf1, RZ ;  /* 0x000000f102147810 */ /* 0x000fe20007ffe0ff */
[----:B------:R-:W-:Y:S01]  /*57b0*/  FFMA.FTZ R18, R206, R29, R18 ;  /* 0x0000001dce127223 */ /* 0x000fe20000010012 */
[----:B------:R-:W2:Y:S01]  /*57c0*/  I2F R21, R26 ;  /* 0x0000001a00157306 */ /* 0x000ea20000201400 */
[----:B------:R-:W-:Y:S01]  /*57d0*/  ISETP.GE.AND P2, PT, R30, R173, PT ;  /* 0x000000ad1e00720c */ /* 0x000fe20003f46270 */
[----:B------:R-:W-:Y:S01]  /*57e0*/  HMMA.16816.F32.BF16 R8, R12, R22, R8 ;  /* 0x000000160c08723c */ /* 0x000fe20000041808 */
[----:B------:R-:W-:-:S02]  /*57f0*/  ISETP.GE.AND P6, PT, R44, R174, PT ;  /* 0x000000ae2c00720c */ /* 0x000fc40003fc6270 */
[----:B------:R-:W-:Y:S01]  /*5800*/  FSEL R46, R18, -INF , !P2 ;  /* 0xff800000122e7808 */ /* 0x000fe20005000000 */
[-C--:B-1----:R-:W-:Y:S01]  /*5810*/  FFMA.FTZ R25, R206, R28.reuse, R25 ;  /* 0x0000001cce197223 */ /* 0x082fe20000010019 */
[C---:B------:R-:W-:Y:S01]  /*5820*/  IADD3 R18, R2.reuse, 0xf8, RZ ;  /* 0x000000f802127810 */ /* 0x040fe20007ffe0ff */
[----:B------:R-:W1:Y:S01]  /*5830*/  I2F R16, R20 ;  /* 0x0000001400107306 */ /* 0x000e620000201400 */
[----:B------:R-:W-:Y:S01]  /*5840*/  IADD3 R12, R2, 0xf9, RZ ;  /* 0x000000f9020c7810 */ /* 0x000fe20007ffe0ff */
[----:B------:R-:W-:Y:S01]  /*5850*/  FFMA.FTZ R27, R206, R28, R27 ;  /* 0x0000001cce1b7223 */ /* 0x000fe2000001001b */
[-C--:B------:R-:W-:Y:S02]  /*5860*/  ISETP.GE.AND P4, PT, R50, R174.reuse, PT ;  /* 0x000000ae3200720c */ /* 0x080fe40003f86270 */
[----:B------:R-:W-:Y:S02]  /*5870*/  ISETP.GE.AND P2, PT, R20, R173, PT ;  /* 0x000000ad1400720c */ /* 0x000fe40003f46270 */
[----:B------:R-:W-:Y:S01]  /*5880*/  FSEL R224, R224, -INF , !P4 ;  /* 0xff800000e0e07808 */ /* 0x000fe20006000000 */
[----:B------:R-:W3:Y:S01]  /*5890*/  I2F R24, R31 ;  /* 0x0000001f00187306 */ /* 0x000ee20000201400 */
[CC--:B--2---:R-:W-:Y:S01]  /*58a0*/  FFMA.FTZ R44, R206.reuse, R21.reuse, R6 ;  /* 0x00000015ce2c7223 */ /* 0x0c4fe20000010006 */
[----:B------:R-:W-:Y:S01]  /*58b0*/  ISETP.GE.AND P4, PT, R45, R174, PT ;  /* 0x000000ae2d00720c */ /* 0x000fe20003f86270 */
[----:B------:R-:W-:Y:S01]  /*58c0*/  FFMA.FTZ R4, R206, R21, R4 ;  /* 0x00000015ce047223 */ /* 0x000fe20000010004 */
[----:B------:R-:W-:-:S02]  /*58d0*/  FSEL R184, R184, -INF , !P0 ;  /* 0xff800000b8b87808 */ /* 0x000fc40004000000 */
[----:B------:R-:W-:Y:S02]  /*58e0*/  ISETP.GE.AND P5, PT, R45, R173, PT ;  /* 0x000000ad2d00720c */ /* 0x000fe40003fa6270 */
[----:B------:R-:W2:Y:S01]  /*58f0*/  I2F R13, R18 ;  /* 0x00000012000d7306 */ /* 0x000ea20000201400 */
[----:B-1----:R-:W-:Y:S01]  /*5900*/  FFMA.FTZ R7, R206, R16, R7 ;  /* 0x00000010ce077223 */ /* 0x002fe20000010007 */
[----:B------:R-:W-:Y:S01]  /*5910*/  ISETP.GE.AND P0, PT, R30, R174, PT ;  /* 0x000000ae1e00720c */ /* 0x000fe20003f06270 */
[C---:B------:R-:W-:Y:S01]  /*5920*/  FFMA.FTZ R5, R206.reuse, R16, R5 ;  /* 0x00000010ce057223 */ /* 0x040fe20000010005 */
[----:B------:R-:W-:Y:S02]  /*5930*/  SHF.R.S32.HI R15, RZ, 0x1f, R36 ;  /* 0x0000001fff0f7819 */ /* 0x000fe40000011424 */
[----:B------:R-:W-:Y:S02]  /*5940*/  FSEL R43, R7, -INF , !P2 ;  /* 0xff800000072b7808 */ /* 0x000fe40005000000 */
[----:B------:R-:W1:Y:S01]  /*5950*/  I2F R6, R12 ;  /* 0x0000000c00067306 */ /* 0x000e620000201400 */
[----:B------:R-:W-:Y:S01]  /*5960*/  ISETP.GT.AND P2, PT, R211, R214, PT ;  /* 0x000000d6d300720c */ /* 0x000fe20003f44270 */
[CC--:B---3--:R-:W-:Y:S01]  /*5970*/  FFMA.FTZ R17, R206.reuse, R24.reuse, R17 ;  /* 0x00000018ce117223 */ /* 0x0c8fe20000010011 */
[----:B------:R-:W-:Y:S01]  /*5980*/  FSEL R138, R25, -INF , !P4 ;  /* 0xff800000198a7808 */ /* 0x000fe20006000000 */
[----:B------:R-:W-:Y:S01]  /*5990*/  FFMA.FTZ R19, R206, R24, R19 ;  /* 0x00000018ce137223 */ /* 0x000fe20000010013 */
[----:B------:R-:W-:-:S02]  /*59a0*/  FSEL R162, R162, -INF , !P6 ;  /* 0xff800000a2a27808 */ /* 0x000fc40007000000 */
[----:B------:R-:W-:Y:S01]  /*59b0*/  ISETP.GE.AND P4, PT, R26, R174, PT ;  /* 0x000000ae1a00720c */ /* 0x000fe20003f86270 */
[CC--:B--2---:R-:W-:Y:S01]  /*59c0*/  FFMA.FTZ R8, R206.reuse, R13.reuse, R8 ;  /* 0x0000000dce087223 */ /* 0x0c4fe20000010008 */
[----:B------:R-:W-:Y:S01]  /*59d0*/  FSEL R47, R27, -INF , !P5 ;  /* 0xff8000001b2f7808 */ /* 0x000fe20006800000 */
[----:B------:R-:W-:Y:S01]  /*59e0*/  FFMA.FTZ R10, R206, R13, R10 ;  /* 0x0000000dce0a7223 */ /* 0x000fe2000001000a */
[----:B------:R-:W-:Y:S02]  /*59f0*/  FSEL R108, R108, -INF , !P0 ;  /* 0xff8000006c6c7808 */ /* 0x000fe40004000000 */
[----:B------:R-:W-:Y:S02]  /*5a00*/  LEA.HI R15, R15, R36, RZ, 0x2 ;  /* 0x000000240f0f7211 */ /* 0x000fe400078f10ff */
[C---:B------:R-:W-:Y:S01]  /*5a10*/  ISETP.GE.AND P6, PT, R31.reuse, R174, PT ;  /* 0x000000ae1f00720c */ /* 0x040fe20003fc6270 */
[CC--:B-1----:R-:W-:Y:S01]  /*5a20*/  FFMA.FTZ R9, R206.reuse, R6.reuse, R9 ;  /* 0x00000006ce097223 */ /* 0x0c2fe20000010009 */
[----:B------:R-:W-:Y:S01]  /*5a30*/  BAR.SYNC.DEFER_BLOCKING 0x0 ;  /* 0x0000000000007b1d */ /* 0x000fe20000010000 */
[-C--:B------:R-:W-:Y:S01]  /*5a40*/  ISETP.GE.AND P3, PT, R31, R173.reuse, PT ;  /* 0x000000ad1f00720c */ /* 0x080fe20003f66270 */
[----:B------:R-:W-:Y:S01]  /*5a50*/  FFMA.FTZ R11, R206, R6, R11 ;  /* 0x00000006ce0b7223 */ /* 0x000fe2000001000b */
[----:B------:R-:W-:-:S02]  /*5a60*/  ISETP.GE.AND P5, PT, R26, R173, PT ;  /* 0x000000ad1a00720c */ /* 0x000fc40003fa6270 */
[----:B------:R-:W-:Y:S02]  /*5a70*/  ISETP.GE.AND P0, PT, R20, R174, PT ;  /* 0x000000ae1400720c */ /* 0x000fe40003f06270 */
[----:B------:R-:W-:Y:S01]  /*5a80*/  FSEL R86, R4, -INF , !P4 ;  /* 0xff80000004567808 */ /* 0x000fe20006000000 */
[----:B------:R-:W-:Y:S01]  /*5a90*/  FFMA.FTZ R4, R206, R3, R58 ;  /* 0x00000003ce047223 */ /* 0x000fe2000001003a */
[----:B------:R-:W-:Y:S02]  /*5aa0*/  LOP3.LUT R15, R15, 0xfffffffc, RZ, 0xc0, !PT ;  /* 0xfffffffc0f0f7812 */ /* 0x000fe400078ec0ff */
[----:B------:R-:W-:Y:S02]  /*5ab0*/  FSEL R92, R17, -INF , !P6 ;  /* 0xff800000115c7808 */ /* 0x000fe40007000000 */
[----:B------:R-:W-:Y:S01]  /*5ac0*/  FSEL R45, R19, -INF , !P3 ;  /* 0xff800000132d7808 */ /* 0x000fe20005800000 */
[----:B------:R-:W-:Y:S01]  /*5ad0*/  IMAD.IADD R239, R36, 0x1, -R15 ;  /* 0x0000000124ef7824 */ /* 0x000fe200078e0a0f */
[----:B------:R-:W-:-:S02]  /*5ae0*/  FSEL R44, R44, -INF , !P5 ;  /* 0xff8000002c2c7808 */ /* 0x000fc40006800000 */
[----:B------:R-:W-:Y:S02]  /*5af0*/  FSEL R52, R5, -INF , !P0 ;  /* 0xff80000005347808 */ /* 0x000fe40004000000 */
[CC--:B------:R-:W-:Y:S02]  /*5b00*/  ISETP.GE.AND P6, PT, R18.reuse, R174.reuse, PT ;  /* 0x000000ae1200720c */ /* 0x0c0fe40003fc6270 */
[-C--:B------:R-:W-:Y:S02]  /*5b10*/  ISETP.GE.AND P3, PT, R18, R173.reuse, PT ;  /* 0x000000ad1200720c */ /* 0x080fe40003f66270 */
[-C--:B------:R-:W-:Y:S02]  /*5b20*/  ISETP.GE.AND P4, PT, R2, R173.reuse, PT ;  /* 0x000000ad0200720c */ /* 0x080fe40003f86270 */
[C---:B------:R-:W-:Y:S02]  /*5b30*/  ISETP.GE.AND P5, PT, R12.reuse, R174, PT ;  /* 0x000000ae0c00720c */ /* 0x040fe40003fa6270 */
[----:B------:R-:W-:-:S02]  /*5b40*/  ISETP.GE.AND P0, PT, R12, R173, PT ;  /* 0x000000ad0c00720c */ /* 0x000fc40003f06270 */
[----:B------:R-:W-:Y:S02]  /*5b50*/  IABS R2, c[0x0][0x2d0] ;  /* 0x0000b40000027a13 */ /* 0x000fe40000000000 */
[----:B------:R-:W-:Y:S02]  /*5b60*/  IADD3 R3, R202, 0x3c00, RZ ;  /* 0x00003c00ca037810 */ /* 0x000fe40007ffe0ff */
[----:B------:R-:W-:Y:S02]  /*5b70*/  FSEL R51, R8, -INF , !P6 ;  /* 0xff80000008337808 */ /* 0x000fe40007000000 */
[----:B------:R-:W-:Y:S02]  /*5b80*/  FSEL R42, R10, -INF , !P3 ;  /* 0xff8000000a2a7808 */ /* 0x000fe40005800000 */
[----:B------:R-:W-:Y:S02]  /*5b90*/  FSEL R4, R4, -INF , !P4 ;  /* 0xff80000004047808 */ /* 0x000fe40006000000 */
[----:B------:R-:W-:-:S02]  /*5ba0*/  FSEL R50, R9, -INF , !P5 ;  /* 0xff80000009327808 */ /* 0x000fc40006800000 */
[----:B------:R-:W-:Y:S01]  /*5bb0*/  FSEL R36, R11, -INF , !P0 ;  /* 0xff8000000b247808 */ /* 0x000fe20004000000 */
        /* <DEDUP_REMOVED lines=59> */
.L_x_2311:
[----:B------:R-:W-:-:S05]  /*5f70*/  IMAD.MOV.U32 R15, RZ, RZ, c[0x0][0x198] ;  /* 0x00006600ff0f7624 */ /* 0x000fca00078e00ff */
[----:B------:R-:W-:-:S04]  /*5f80*/  LEA R15, -R15, RZ, 0x8 ;  /* 0x000000ff0f0f7211 */ /* 0x000fc800078e41ff */
[----:B------:R-:W-:Y:S02]  /*5f90*/  SHF.R.S32.HI R14, RZ, 0x1f, R15 ;  /* 0x0000001fff0e7819 */ /* 0x000fe4000001140f */
.L_x_2312:
        /* <DEDUP_REMOVED lines=8> */
[-C--:B------:R-:W-:Y:S01]  /*6020*/  @!P0 LEA R13, P3, R7, R172.reuse, 0x5 ;  /* 0x000000ac070d8211 */ /* 0x080fe200078628ff */
[----:B------:R-:W-:Y:S01]  /*6030*/  @!P0 IMAD.MOV.U32 R26, RZ, RZ, c[0x0][0x198] ;  /* 0x00006600ff1a8624 */ /* 0x000fe200078e00ff */
[----:B------:R1:W-:Y:S01]  /*6040*/  @P0 STS [R215+0x1004], RZ ;  /* 0x001004ffd7000388 */ /* 0x0003e20000000800 */
[----:B------:R-:W-:Y:S01]  /*6050*/  @!P0 IMAD.MOV.U32 R134, RZ, RZ, R172 ;  /* 0x000000ffff868224 */ /* 0x000fe200078e00ac */
[----:B------:R-:W-:Y:S01]  /*6060*/  @!P0 LEA.HI.X R25, R9, c[0x0][0x16c], R6, 0x1, P4 ;  /* 0x00005b0009198a11 */ /* 0x000fe200020f0c06 */
[----:B------:R-:W-:Y:S01]  /*6070*/  @!P0 IMAD.MOV.U32 R5, RZ, RZ, c[0x0][0x198] ;  /* 0x00006600ff058624 */ /* 0x000fe200078e00ff */
[----:B------:R-:W-:Y:S01]  /*6080*/  @!P0 LEA.HI.X R12, R7, R135, R12, 0x5, P3 ;  /* 0x00000087070c8211 */ /* 0x000fe200018f2c0c */
[----:B------:R-:W-:Y:S01]  /*6090*/  @!P0 IMAD.MOV.U32 R22, RZ, RZ, c[0x0][0x198] ;  /* 0x00006600ff168624 */ /* 0x000fe200078e00ff */
[----:B------:R1:W-:Y:S01]  /*60a0*/  @P0 STS.64 [R215+0x1008], RZ ;  /* 0x001008ffd7000388 */ /* 0x0003e20000000a00 */
[----:B------:R-:W-:Y:S01]  /*60b0*/  @!P0 IMAD.WIDE.U32 R26, R26, 0x60, R134 ;  /* 0x000000601a1a8825 */ /* 0x000fe200078e0086 */
[----:B------:R-:W-:-:S02]  /*60c0*/  @!P0 LEA R11, P3, R5, R172, 0x6 ;  /* 0x000000ac050b8211 */ /* 0x000fc400078630ff */
[----:B------:R-:W-:Y:S01]  /*60d0*/  @!PT LDS RZ, [RZ] ;  /* 0x00000000fffff984 */ /* 0x000fe20000000800 */
[----:B------:R-:W-:Y:S01]  /*60e0*/  @!PT LDS RZ, [RZ] ;  /* 0x00000000fffff984 */ /* 0x000fe20000000800 */
[----:B------:R-:W-:Y:S01]  /*60f0*/  @!PT LDS RZ, [RZ] ;  /* 0x00000000fffff984 */ /* 0x000fe20000000800 */
[----:B------:R1:W-:Y:S01]  /*6100*/  @!P0 LDGSTS.E.BYPASS.LTC128B.128 [R215+0x1000], [R24.64] ;  /* 0x0100000018d78fae */ /* 0x0003e2000b901d46 */
[----:B------:R-:W-:Y:S01]  /*6110*/  @!P0 IMAD.MOV.U32 R10, RZ, RZ, c[0x0][0x19c] ;  /* 0x00006700ff0a8624 */ /* 0x000fe200078e00ff */
[----:B------:R-:W-:Y:S01]  /*6120*/  @!P0 IADD3 R16, P5, R15, R26, RZ ;  /* 0x0000001a0f108210 */ /* 0x000fe20007fbe0ff */
[----:B------:R-:W-:Y:S01]  /*6130*/  @!P0 IMAD.MOV.U32 R9, RZ, RZ, c[0x0][0x19c] ;  /* 0x00006700ff098624 */ /* 0x000fe200078e00ff */
[----:B------:R1:W-:Y:S01]  /*6140*/  @P0 STS.128 [R215+0x1800], RZ ;  /* 0x001800ffd7000388 */ /* 0x0003e20000000c00 */
[----:B------:R-:W-:Y:S01]  /*6150*/  @!P0 IMAD.WIDE.U32 R22, R22, 0xa0, R134 ;  /* 0x000000a016168825 */ /* 0x000fe200078e0086 */
[----:B------:R-:W-:Y:S02]  /*6160*/  @!P0 LEA.HI.X R10, R5, R135, R10, 0x6, P3 ;  /* 0x00000087050a8211 */ /* 0x000fe400018f340a */
[----:B------:R-:W-:Y:S01]  /*6170*/  @!P0 LEA R8, P3, R7, R172, 0x7 ;  /* 0x000000ac07088211 */ /* 0x000fe200078638ff */
[----:B------:R-:W-:Y:S01]  /*6180*/  @!P0 IMAD.MOV.U32 R6, RZ, RZ, c[0x0][0x19c] ;  /* 0x00006700ff068624 */ /* 0x000fe200078e00ff */
[----:B------:R-:W-:Y:S01]  /*6190*/  @!P0 IADD3 R17, P4, R15, R22, RZ ;  /* 0x000000160f118210 */ /* 0x000fe20007f9e0ff */
[----:B------:R-:W-:-:S02]  /*61a0*/  @!P0 IMAD.MOV.U32 R20, RZ, RZ, c[0x0][0x198] ;  /* 0x00006600ff148624 */ /* 0x000fc400078e00ff */
[----:B------:R-:W-:Y:S02]  /*61b0*/  @!P0 IMAD R9, R9, 0x60, RZ ;  /* 0x0000006009098824 */ /* 0x000fe400078e02ff */
[----:B------:R-:W-:Y:S02]  /*61c0*/  @!P0 IMAD.MOV.U32 R18, RZ, RZ, c[0x0][0x19c] ;  /* 0x00006700ff128624 */ /* 0x000fe400078e00ff */
[----:B------:R-:W-:Y:S01]  /*61d0*/  @!P0 IMAD R6, R6, 0xa0, RZ ;  /* 0x000000a006068824 */ /* 0x000fe200078e02ff */
[----:B------:R-:W-:Y:S01]  /*61e0*/  @!P0 IADD3.X R9, R14, R27, R9, P5, !PT ;  /* 0x0000001b0e098210 */ /* 0x000fe20002ffe409 */
[----:B------:R-:W-:Y:S01]  /*61f0*/  @!P0 IMAD.WIDE.U32 R20, R20, 0xc0, R134 ;  /* 0x000000c014148825 */ /* 0x000fe200078e0086 */
[----:B------:R-:W-:Y:S02]  /*6200*/  @!P0 LEA.HI.X R7, R7, R135, R18, 0x7, P3 ;  /* 0x0000008707078211 */ /* 0x000fe400018f3c12 */
[----:B------:R-:W-:Y:S01]  /*6210*/  @!P0 IADD3.X R6, R14, R23, R6, P4, !PT ;  /* 0x000000170e068210 */ /* 0x000fe200027fe406 */
[----:B------:R-:W-:Y:S01]  /*6220*/  @!P0 IMAD.MOV.U32 R5, RZ, RZ, c[0x0][0x19c] ;  /* 0x00006700ff058624 */ /* 0x000fe200078e00ff */
[----:B------:R-:W-:-:S02]  /*6230*/  @!P0 IADD3 R13, P5, R15, R13, RZ ;  /* 0x0000000d0f0d8210 */ /* 0x000fc40007fbe0ff */
[----:B------:R-:W-:Y:S01]  /*6240*/  @!P0 IADD3 R11, P4, R15, R11, RZ ;  /* 0x0000000b0f0b8210 */ /* 0x000fe20007f9e0ff */
[----:B------:R-:W-:Y:S01]  /*6250*/  @!P0 IMAD R5, R5, 0xc0, RZ ;  /* 0x000000c005058824 */ /* 0x000fe200078e02ff */
[----:B------:R-:W-:Y:S01]  /*6260*/  @!P0 IADD3 R18, P3, R15, R20, RZ ;  /* 0x000000140f128210 */ /* 0x000fe20007f7e0ff */
[C---:B------:R-:W-:Y:S01]  /*6270*/  @!P0 IMAD.X R12, R14.reuse, 0x1, R12, P5 ;  /* 0x000000010e0c8824 */ /* 0x040fe200028e060c */
[----:B------:R-:W-:Y:S01]  /*6280*/  @!P0 LEA R26, P6, R13, c[0x0][0x168], 0x1 ;  /* 0x00005a000d1a8a11 */ /* 0x000fe200078c08ff */
[C---:B------:R-:W-:Y:S01]  /*6290*/  @!P0 IMAD.X R10, R14.reuse, 0x1, R10, P4 ;  /* 0x000000010e0a8824 */ /* 0x040fe200020e060a */
[----:B------:R-:W-:Y:S02]  /*62a0*/  @!P0 IADD3.X R5, R14, R21, R5, P3, !PT ;  /* 0x000000150e058210 */ /* 0x000fe40001ffe405 */
[----:B------:R-:W-:Y:S02]  /*62b0*/  @!P0 IADD3 R8, P3, R15, R8, RZ ;  /* 0x000000080f088210 */ /* 0x000fe40007f7e0ff */
[----:B------:R-:W-:-:S02]  /*62c0*/  @!P0 LEA R22, P5, R11, c[0x0][0x168], 0x1 ;  /* 0x00005a000b168a11 */ /* 0x000fc400078a08ff */
[----:B------:R-:W-:Y:S01]  /*62d0*/  @!P0 LEA R20, P4, R16, c[0x0][0x168], 0x1 ;  /* 0x00005a0010148a11 */ /* 0x000fe200078808ff */
[----:B------:R-:W-:Y:S01]  /*62e0*/  @!P0 IMAD.X R7, R14, 0x1, R7, P3 ;  /* 0x000000010e078824 */ /* 0x000fe200018e0607 */
[----:B------:R-:W-:Y:S02]  /*62f0*/  @!P0 LEA.HI.X R27, R13, c[0x0][0x16c], R12, 0x1, P6 ;  /* 0x00005b000d1b8a11 */ /* 0x000fe400030f0c0c */
        /* <DEDUP_REMOVED lines=9> */
[----:B------:R-:W-:-:S02]  /*6390*/  @!P0 LEA R10, P3, R18, c[0x0][0x168], 0x1 ;  /* 0x00005a00120a8a11 */ /* 0x000fc400078608ff */
        /* <DEDUP_REMOVED lines=42> */
.L_x_2314:
[----:B------:R-:W-:Y:S05]  /*6640*/  BSYNC B0 ;  /* 0x0000000000007941 */ /* 0x000fea0003800000 */
.L_x_2313:
[----:B------:R-:W0:Y:S01]  /*6650*/  LDGDEPBAR ;  /* 0x00000000000079af */ /* 0x000e220000000000 */
[----:B------:R-:W-:-:S04]  /*6660*/  IADD3 R172, P0, R15, R172, RZ ;  /* 0x000000ac0fac7210 */ /* 0x000fc80007f1e0ff */
[----:B------:R-:W-:Y:S02]  /*6670*/  IADD3.X R135, R14, R135, RZ, P0, !PT ;  /* 0x000000870e877210 */ /* 0x000fe400007fe4ff */
.L_x_2310:
[----:B------:R-:W-:Y:S02]  /*6680*/  FMNMX.FTZ R5, R77, R118, !PT ;  /* 0x000000764d057209 */ /* 0x000fe40007810000 */
[----:B------:R-:W-:Y:S02]  /*6690*/  SHF.L.U32 R237, R113, 0x1, RZ ;  /* 0x0000000171ed7819 */ /* 0x000fe400000006ff */
[----:B------:R-:W-:-:S03]  /*66a0*/  FMNMX.FTZ R5, R116, R5, !PT ;  /* 0x0000000574057209 */ /* 0x000fc60007810000 */
[----:B------:R-:W-:Y:S01]  /*66b0*/  LDSM.16.MT88.4 R32, [R237+0x5400] ;  /* 0x00540000ed20783b */ /* 0x000fe20000004200 */
[----:B------:R-:W-:-:S03]  /*66c0*/  FMNMX.FTZ R5, R112, R5, !PT ;  /* 0x0000000570057209 */ /* 0x000fc60007810000 */
[----:B-1----:R-:W-:Y:S01]  /*66d0*/  LDSM.16.MT88.4 R28, [R237+0x5800] ;  /* 0x00580000ed1c783b */ /* 0x002fe20000004200 */
        /* <DEDUP_REMOVED lines=240> */
[--C-:B------:R-:W-:Y:S01]  /*75e0*/  FFMA.FTZ R121, R240, c[0x0][0x23c], -R53.reuse ;  /* 0x00008f00f0797a23 */ /* 0x100fe20000010835 */
[----:B------:R-:W-:Y:S01]  /*75f0*/  LEA R240, R0, R237, 0x1 ;  /* 0x000000ed00f07211 */ /* 0x000fe200078e08ff */
[--C-:B------:R-:W-:Y:S02]  /*7600*/  FFMA.FTZ R144, R144, c[0x0][0x23c], -R53.reuse ;  /* 0x00008f0090907a23 */ /* 0x100fe40000010835 */
[--C-:B------:R-:W-:Y:S01]  /*7610*/  FFMA.FTZ R113, R109, c[0x0][0x23c], -R53.reuse ;  /* 0x00008f006d717a23 */ /* 0x100fe20000010835 */
[----:B------:R-:W-:Y:S01]  /*7620*/  MUFU.EX2 R150, R150 ;  /* 0x0000009600967308 */ /* 0x000fe20000000800 */
[----:B------:R-:W3:Y:S01]  /*7630*/  LDSM.16.MT88.4 R12, [R240+0x5000] ;  /* 0x00500000f00c783b */ /* 0x000ee20000004200 */
[----:B------:R-:W-:-:S02]  /*7640*/  FFMA.FTZ R136, R136, c[0x0][0x23c], -R53 ;  /* 0x00008f0088887a23 */ /* 0x000fc40000010835 */
[--C-:B------:R-:W-:Y:S01]  /*7650*/  FFMA.FTZ R107, R107, c[0x0][0x23c], -R53.reuse ;  /* 0x00008f006b6b7a23 */ /* 0x100fe20000010835 */
[----:B------:R-:W4:Y:S01]  /*7660*/  LDSM.16.MT88.4 R16, [R240+0x5400] ;  /* 0x00540000f010783b */ /* 0x000f220000004200 */
[--C-:B------:R-:W-:Y:S02]  /*7670*/  FFMA.FTZ R120, R120, c[0x0][0x23c], -R53.reuse ;  /* 0x00008f0078787a23 */ /* 0x100fe40000010835 */
[----:B------:R-:W5:Y:S01]  /*7680*/  MUFU.EX2 R121, R121 ;  /* 0x0000007900797308 */ /* 0x000f620000000800 */
        /* <DEDUP_REMOVED lines=10> */
[----:B-----5:R-:W-:Y:S01]  /*7730*/  F2FP.BF16.PACK_AB R21, R121, R150 ;  /* 0x000000967915723e */ /* 0x020fe200000010ff */
[----:B------:R-:W-:Y:S02]  /*7740*/  FFMA.FTZ R154, R154, c[0x0][0x23c], -R53 ;  /* 0x00008f009a9a7a23 */ /* 0x000fe40000010835 */
[----:B------:R-:W-:Y:S02]  /*7750*/  FFMA.FTZ R97, R127, c[0x0][0x23c], -R75 ;  /* 0x00008f007f617a23 */ /* 0x000fe4000001084b */
[----:B------:R-:W-:-:S02]  /*7760*/  FFMA.FTZ R129, R164, c[0x0][0x23c], -R53 ;  /* 0x00008f00a4817a23 */ /* 0x000fc40000010835 */
[----:B------:R-:W-:Y:S01]  /*7770*/  MUFU.EX2 R136, R136 ;  /* 0x0000008800887308 */ /* 0x000fe20000000800 */
[--C-:B------:R-:W-:Y:S02]  /*7780*/  FFMA.FTZ R158, R158, c[0x0][0x23c], -R53.reuse ;  /* 0x00008f009e9e7a23 */ /* 0x100fe40000010835 */
[--C-:B------:R-:W-:Y:S02]  /*7790*/  FFMA.FTZ R127, R125, c[0x0][0x23c], -R53.reuse ;  /* 0x00008f007d7f7a23 */ /* 0x100fe40000010835 */
[----:B------:R-:W-:Y:S02]  /*77a0*/  FFMA.FTZ R164, R122, c[0x0][0x23c], -R53 ;  /* 0x00008f007aa47a23 */ /* 0x000fe40000010835 */
[----:B------:R-:W-:Y:S01]  /*77b0*/  FFMA.FTZ R122, R131, c[0x0][0x23c], -R75 ;  /* 0x00008f00837a7a23 */ /* 0x000fe2000001084b */
[----:B--2---:R-:W-:Y:S01]  /*77c0*/  F2FP.BF16.PACK_AB R23, R113, R144 ;  /* 0x000000907117723e */ /* 0x004fe200000010ff */
        /* <DEDUP_REMOVED lines=16> */
[C---:B---3--:R-:W-:Y:S01]  /*78d0*/  HMMA.16816.F32.BF16 R24, R20.reuse, R12, RZ ;  /* 0x0000000c1418723c */ /* 0x048fe200000418ff */
[--C-:B------:R-:W-:Y:S01]  /*78e0*/  FFMA.FTZ R147, R228, c[0x0][0x23c], -R53.reuse ;  /* 0x00008f00e4937a23 */ /* 0x100fe20000010835 */
[----:B------:R-:W-:Y:S01]  /*78f0*/  MUFU.EX2 R126, R126 ;  /* 0x0000007e007e7308 */ /* 0x000fe20000000800 */
[----:B------:R-:W-:Y:S02]  /*7900*/  FFMA.FTZ R226, R226, c[0x0][0x23c], -R53 ;  /* 0x00008f00e2e27a23 */ /* 0x000fe40000010835 */
[----:B------:R-:W-:Y:S02]  /*7910*/  FFMA.FTZ R0, R153, c[0x0][0x23c], -R75 ;  /* 0x00008f0099007a23 */ /* 0x000fe4000001084b */
        /* <DEDUP_REMOVED lines=20> */
[----:B------:R-:W3:Y:S01]  /*7a60*/  LDSM.16.MT88.4 R32, [R240+0x5800] ;  /* 0x00580000f020783b */ /* 0x000ee20000004200 */
[----:B------:R-:W-:Y:S01]  /*7a70*/  MUFU.EX2 R142, R142 ;  /* 0x0000008e008e7308 */ /* 0x000fe20000000800 */
[--C-:B------:R-:W-:Y:S02]  /*7a80*/  FFMA.FTZ R148, R148, c[0x0][0x23c], -R53.reuse ;  /* 0x00008f0094947a23 */ /* 0x100fe40000010835 */
[----:B------:R-:W-:Y:S02]  /*7a90*/  FFMA.FTZ R146, R146, c[0x0][0x23c], -R53 ;  /* 0x00008f0092927a23 */ /* 0x000fe40000010835 */
[----:B------:R-:W-:Y:S01]  /*7aa0*/  FADD.FTZ R132, R132, R115 ;  /* 0x0000007384847221 */ /* 0x000fe20000010000 */
[----:B----4-:R-:W-:Y:S01]  /*7ab0*/  HMMA.16816.F32.BF16 R24, R12, R16, R24 ;  /* 0x000000100c18723c */ /* 0x010fe20000041818 */
        /* <DEDUP_REMOVED lines=33> */
[----:B---3--:R-:W-:Y:S01]  /*7cd0*/  HMMA.16816.F32.BF16 R24, R12, R32, R24 ;  /* 0x000000200c18723c */ /* 0x008fe20000041818 */
[----:B------:R-:W-:-:S05]  /*7ce0*/  FFMA.FTZ R36, R36, c[0x0][0x23c], -R53 ;  /* 0x00008f0024247a23 */ /* 0x000fca0000010835 */
[----:B------:R-:W3:Y:S02]  /*7cf0*/  MUFU.EX2 R164, R164 ;  /* 0x000000a400a47308 */ /* 0x000ee40000000800 */
[----:B------:R-:W-:Y:S01]  /*7d00*/  HMMA.16816.F32.BF16 R20, R12, R34, R20 ;  /* 0x000000220c14723c */ /* 0x000fe20000041814 */
[----:B------:R-:W3:Y:S05]  /*7d10*/  LDSM.16.MT88.4 R32, [R237+0x6000] ;  /* 0x00600000ed20783b */ /* 0x000eea0000004200 */
[----:B------:R-:W-:Y:S01]  /*7d20*/  MUFU.EX2 R176, R176 ;  /* 0x000000b000b07308 */ /* 0x000fe20000000800 */
[----:B------:R-:W-:Y:S02]  /*7d30*/  F2FP.BF16.PACK_AB R12, R93, R106 ;  /* 0x0000006a5d0c723e */ /* 0x000fe400000010ff */
[----:B----4-:R-:W-:-:S02]  /*7d40*/  F2FP.BF16.PACK_AB R13, R117, R142 ;  /* 0x0000008e750d723e */ /* 0x010fc400000010ff */
        /* <DEDUP_REMOVED lines=108> */
[----:B------:R-:W-:Y:S03]  /*8410*/  MUFU.EX2 R124, R130 ;  /* 0x00000082007c7308 */ /* 0x000fe60000000800 */
[----:B------:R-:W-:Y:S01]  /*8420*/  F2FP.BF16.PACK_AB R32, R60, R61 ;  /* 0x0000003d3c20723e */ /* 0x000fe200000010ff */
[----:B------:R-:W-:Y:S01]  /*8430*/  FADD.FTZ R21, R107, R136 ;  /* 0x000000886b157221 */ /* 0x000fe20000010000 */
[----:B------:R-:W-:Y:S02]  /*8440*/  F2FP.BF16.PACK_AB R33, R156, R159 ;  /* 0x0000009f9c21723e */ /* 0x000fe400000010ff */
[----:B------:R-:W-:Y:S01]  /*8450*/  F2FP.BF16.PACK_AB R34, R58, R59 ;  /* 0x0000003b3a22723e */ /* 0x000fe200000010ff */
[----:B------:R-:W-:Y:S01]  /*8460*/  FADD.FTZ R120, R120, R21 ;  /* 0x0000001578787221 */ /* 0x000fe20000010000 */
[----:B-1----:R-:W-:Y:S01]  /*8470*/  F2FP.BF16.PACK_AB R35, R121, R148 ;  /* 0x000000947923723e */ /* 0x002fe200000010ff */
[----:B------:R-:W1:Y:S01]  /*8480*/  MUFU.EX2 R107, R113 ;  /* 0x00000071006b7308 */ /* 0x000e620000000800 */
[----:B------:R-:W2:Y:S01]  /*8490*/  LDSM.16.MT88.4 R20, [R237+0x7c00] ;  /* 0x007c0000ed14783b */ /* 0x000ea20000004200 */
        /* <DEDUP_REMOVED lines=10> */
[----:B------:R-:W5:Y:S01]  /*8540*/  LDSM.16.MT88.4 R16, [R240+0x7c00] ;  /* 0x007c0000f010783b */ /* 0x000f620000004200 */
[----:B------:R-:W-:Y:S02]  /*8550*/  FADD.FTZ R109, R109, R128 ;  /* 0x000000806d6d7221 */ /* 0x000fe40000010000 */
        /* <DEDUP_REMOVED lines=9> */
[----:B------:R-:W-:Y:S01]  /*85f0*/  F2FP.BF16.PACK_AB R12, R56, R57 ;  /* 0x00000039380c723e */ /* 0x000fe200000010ff */
[----:B------:R-:W-:Y:S01]  /*8600*/  FADD.FTZ R106, R106, R13 ;  /* 0x0000000d6a6a7221 */ /* 0x000fe20000010000 */
[----:B-1----:R-:W-:Y:S01]  /*8610*/  F2FP.BF16.PACK_AB R13, R107, R124 ;  /* 0x0000007c6b0d723e */ /* 0x002fe200000010ff */
[----:B------:R-:W-:Y:S01]  /*8620*/  FADD.FTZ R119, R154, R119 ;  /* 0x000000779a777221 */ /* 0x000fe20000010000 */
[----:B------:R-:W1:Y:S01]  /*8630*/  LDSM.16.MT88.4 R32, [R237+0x8000] ;  /* 0x00800000ed20783b */ /* 0x000e620000004200 */
[----:B------:R-:W-:Y:S01]  /*8640*/  FADD.FTZ R93, R93, R106 ;  /* 0x0000006a5d5d7221 */ /* 0x000fe20000010000 */
[----:B------:R-:W-:Y:S01]  /*8650*/  F2FP.BF16.PACK_AB R14, R54, R55 ;  /* 0x00000037360e723e */ /* 0x000fe200000010ff */
[----:B------:R-:W-:Y:S01]  /*8660*/  FADD.FTZ R158, R158, R119 ;  /* 0x000000779e9e7221 */ /* 0x000fe20000010000 */
[----:B---3--:R-:W-:Y:S01]  /*8670*/  F2FP.BF16.PACK_AB R15, R110, R101 ;  /* 0x000000656e0f723e */ /* 0x008fe200000010ff */
[----:B------:R-:W-:Y:S01]  /*8680*/  FADD.FTZ R102, R102, R93 ;  /* 0x0000005d66667221 */ /* 0x000fe20000010000 */
[----:B------:R-:W-:Y:S01]  /*8690*/  MUFU.EX2 R104, R104 ;  /* 0x0000006800687308 */ /* 0x000fe20000000800 */
[----:B------:R-:W-:-:S02]  /*86a0*/  FADD.FTZ R158, R127, R158 ;  /* 0x0000009e7f9e7221 */ /* 0x000fc40000010000 */
[----:B------:R-:W-:Y:S02]  /*86b0*/  FADD.FTZ R91, R91, R102 ;  /* 0x000000665b5b7221 */ /* 0x000fe40000010000 */
[----:B------:R-:W-:Y:S01]  /*86c0*/  FADD.FTZ R129, R129, R158 ;  /* 0x0000009e81817221 */ /* 0x000fe20000010000 */
[C---:B--2---:R-:W-:Y:S01]  /*86d0*/  HMMA.16816.F32.BF16 R8, R12.reuse, R20, R8 ;  /* 0x000000140c08723c */ /* 0x044fe20000041808 */
        /* <DEDUP_REMOVED lines=8> */
[----:B------:R-:W-:Y:S02]  /*8760*/  MUFU.EX2 R91, R98 ;  /* 0x00000062005b7308 */ /* 0x000fe40000000800 */
[----:B------:R-:W-:-:S03]  /*8770*/  FADD.FTZ R87, R87, R94 ;  /* 0x0000005e57577221 */ /* 0x000fc60000010000 */
[C---:B-----5:R-:W-:Y:S03]  /*8780*/  HMMA.16816.F32.BF16 R24, R12.reuse, R16, R24 ;  /* 0x000000100c18723c */ /* 0x060fe60000041818 */
[----:B------:R-:W4:Y:S04]  /*8790*/  MUFU.EX2 R90, R90 ;  /* 0x0000005a005a7308 */ /* 0x000f280000000800 */
[----:B------:R-:W-:Y:S01]  /*87a0*/  FADD.FTZ R16, R88, R87 ;  /* 0x0000005758107221 */ /* 0x000fe20000010000 */
[----:B------:R-:W-:Y:S03]  /*87b0*/  HMMA.16816.F32.BF16 R28, R12, R18, R28 ;  /* 0x000000120c1c723c */ /* 0x000fe6000004181c */
        /* <DEDUP_REMOVED lines=10> */
[----:B----4-:R-:W-:Y:S01]  /*8860*/  F2FP.BF16.PACK_AB R15, R90, R91 ;  /* 0x0000005b5a0f723e */ /* 0x010fe200000010ff */
[----:B------:R-:W-:Y:S01]  /*8870*/  FADD.FTZ R19, R79, R84 ;  /* 0x000000544f137221 */ /* 0x000fe20000010000 */
[----:B------:R-:W2:Y:S01]  /*8880*/  MUFU.EX2 R168, R168 ;  /* 0x000000a800a87308 */ /* 0x000ea20000000800 */
[----:B------:R-:W-:-:S02]  /*8890*/  FADD.FTZ R186, R186, R17 ;  /* 0x00000011baba7221 */ /* 0x000fc40000010000 */
[----:B------:R-:W-:Y:S02]  /*88a0*/  FADD.FTZ R78, R78, R19 ;  /* 0x000000134e4e7221 */ /* 0x000fe40000010000 */
[----:B------:R-:W-:Y:S01]  /*88b0*/  FADD.FTZ R186, R139, R186 ;  /* 0x000000ba8bba7221 */ /* 0x000fe20000010000 */
[----:B------:R-:W4:Y:S01]  /*88c0*/  LDSM.16.MT88.4 R16, [R237+0x8400] ;  /* 0x00840000ed10783b */ /* 0x000f220000004200 */
[----:B------:R-:W-:Y:S01]  /*88d0*/  FADD.FTZ R77, R77, R78 ;  /* 0x0000004e4d4d7221 */ /* 0x000fe20000010000 */
[----:B-1----:R-:W-:Y:S01]  /*88e0*/  HMMA.16816.F32.BF16 R8, R12, R32, R8 ;  /* 0x000000200c08723c */ /* 0x002fe20000041808 */
[----:B------:R-:W-:Y:S01]  /*88f0*/  FADD.FTZ R141, R141, R186 ;  /* 0x000000ba8d8d7221 */ /* 0x000fe20000010000 */
[----:B------:R-:W-:Y:S01]  /*8900*/  MUFU.EX2 R143, R143 ;  /* 0x0000008f008f7308 */ /* 0x000fe20000000800 */
[----:B------:R-:W-:Y:S02]  /*8910*/  FADD.FTZ R74, R74, R77 ;  /* 0x0000004d4a4a7221 */ /* 0x000fe40000010000 */
[----:B------:R-:W-:-:S02]  /*8920*/  FADD.FTZ R141, R216, R141 ;  /* 0x0000008dd88d7221 */ /* 0x000fc40000010000 */
[----:B------:R-:W-:Y:S01]  /*8930*/  FADD.FTZ R73, R73, R74 ;  /* 0x0000004a49497221 */ /* 0x000fe20000010000 */
[C---:B------:R-:W-:Y:S01]  /*8940*/  HMMA.16816.F32.BF16 R4, R12.reuse, R34, R4 ;  /* 0x000000220c04723c */ /* 0x040fe20000041804 */
[----:B------:R-:W-:Y:S01]  /*8950*/  FADD.FTZ R238, R238, R141 ;  /* 0x0000008deeee7221 */ /* 0x000fe20000010000 */
[----:B------:R-:W1:Y:S01]  /*8960*/  LDSM.16.MT88.4 R32, [R240+0x8400] ;  /* 0x00840000f020783b */ /* 0x000e620000004200 */
[----:B------:R-:W-:Y:S01]  /*8970*/  FADD.FTZ R72, R72, R73 ;  /* 0x0000004948487221 */ /* 0x000fe20000010000 */
[----:B------:R-:W5:Y:S01]  /*8980*/  MUFU.EX2 R184, R184 ;  /* 0x000000b800b87308 */ /* 0x000f620000000800 */
[----:B------:R-:W-:Y:S01]  /*8990*/  FADD.FTZ R238, R145, R238 ;  /* 0x000000ee91ee7221 */ /* 0x000fe20000010000 */
[----:B------:R-:W-:Y:S01]  /*89a0*/  LDSM.16.MT88.4 R216, [R240+0x8c00] ;  /* 0x008c0000f0d8783b */ /* 0x000fe20000004200 */
[----:B------:R-:W-:Y:S01]  /*89b0*/  FADD.FTZ R71, R71, R72 ;  /* 0x0000004847477221 */ /* 0x000fe20000010000 */
[C---:B---3--:R-:W-:Y:S01]  /*89c0*/  HMMA.16816.F32.BF16 R24, R12.reuse, R20, R24 ;  /* 0x000000140c18723c */ /* 0x048fe20000041818 */
[----:B------:R-:W-:Y:S01]  /*89d0*/  FADD.FTZ R147, R147, R238 ;  /* 0x000000ee93937221 */ /* 0x000fe20000010000 */
[----:B------:R-:W-:Y:S01]  /*89e0*/  LEA R238, P0, R172, c[0x0][0x168], 0x1 ;  /* 0x00005a00acee7a11 */ /* 0x000fe200078008ff */
[----:B------:R-:W-:Y:S01]  /*89f0*/  FADD.FTZ R70, R70, R71 ;  /* 0x0000004746467221 */ /* 0x000fe20000010000 */
[----:B------:R-:W-:Y:S01]  /*8a00*/  MUFU.EX2 R82, R82 ;  /* 0x0000005200527308 */ /* 0x000fe20000000800 */
[----:B------:R-:W-:Y:S01]  /*8a10*/  FADD.FTZ R226, R226, R147 ;  /* 0x00000093e2e27221 */ /* 0x000fe20000010000 */
[----:B------:R-:W-:Y:S01]  /*8a20*/  LEA.HI.X R241, R172, c[0x0][0x16c], R135, 0x1, P0 ;  /* 0x00005b00acf17a11 */ /* 0x000fe200000f0c87 */
[----:B------:R-:W-:Y:S01]  /*8a30*/  FADD.FTZ R69, R69, R70 ;  /* 0x0000004645457221 */ /* 0x000fe20000010000 */
[----:B------:R-:W-:Y:S01]  /*8a40*/  HMMA.16816.F32.BF16 R28, R12, R22, R28 ;  /* 0x000000160c1c723c */ /* 0x000fe2000004181c */
[----:B------:R-:W-:Y:S01]  /*8a50*/  FADD.FTZ R149, R149, R226 ;  /* 0x000000e295957221 */ /* 0x000fe20000010000 */
[----:B------:R-:W3:Y:S01]  /*8a60*/  LDSM.16.MT88.4 R20, [R237+0x8800] ;  /* 0x00880000ed14783b */ /* 0x000ee20000004200 */
[----:B------:R-:W-:Y:S01]  /*8a70*/  FADD.FTZ R68, R68, R69 ;  /* 0x0000004544447221 */ /* 0x000fe20000010000 */
[----:B------:R-:W4:Y:S01]  /*8a80*/  MUFU.EX2 R79, R80 ;  /* 0x00000050004f7308 */ /* 0x000f220000000800 */
[----:B------:R-:W-:Y:S01]  /*8a90*/  FADD.FTZ R220, R220, R149 ;  /* 0x00000095dcdc7221 */ /* 0x000fe20000010000 */
[----:B------:R-:W-:Y:S01]  /*8aa0*/  LDSM.16.MT88.4 R224, [R237+0x8c00] ;  /* 0x008c0000ede0783b */ /* 0x000fe20000004200 */
[----:B------:R-:W-:Y:S01]  /*8ab0*/  FADD.FTZ R67, R67, R68 ;  /* 0x0000004443437221 */ /* 0x000fe20000010000 */
[----:B--2---:R-:W-:Y:S01]  /*8ac0*/  F2FP.BF16.PACK_AB R12, R168, R125 ;  /* 0x0000007da80c723e */ /* 0x004fe200000010ff */
[----:B------:R-:W-:Y:S01]  /*8ad0*/  FADD.FTZ R153, R153, R220 ;  /* 0x000000dc99997221 */ /* 0x000fe20000010000 */
[----:B-----5:R-:W-:Y:S01]  /*8ae0*/  F2FP.BF16.PACK_AB R14, R184, R143 ;  /* 0x0000008fb80e723e */ /* 0x020fe200000010ff */
[----:B------:R-:W-:Y:S01]  /*8af0*/  FADD.FTZ R66, R66, R67 ;  /* 0x0000004342427221 */ /* 0x000fe20000010000 */
[----:B------:R-:W-:Y:S01]  /*8b00*/  MUFU.EX2 R76, R76 ;  /* 0x0000004c004c7308 */ /* 0x000fe20000000800 */
[----:B------:R-:W-:-:S02]  /*8b10*/  FADD.FTZ R153, R210, R153 ;  /* 0x00000099d2997221 */ /* 0x000fc40000010000 */
[----:B------:R-:W-:Y:S02]  /*8b20*/  FADD.FTZ R65, R65, R66 ;  /* 0x0000004241417221 */ /* 0x000fe40000010000 */
[----:B------:R-:W-:Y:S02]  /*8b30*/  FADD.FTZ R182, R182, R153 ;  /* 0x00000099b6b67221 */ /* 0x000fe40000010000 */
[----:B------:R-:W-:Y:S01]  /*8b40*/  FADD.FTZ R64, R64, R65 ;  /* 0x0000004140407221 */ /* 0x000fe20000010000 */
[----:B------:R-:W2:Y:S01]  /*8b50*/  MUFU.EX2 R49, R49 ;  /* 0x0000003100317308 */ /* 0x000ea20000000800 */
[----:B------:R-:W-:Y:S01]  /*8b60*/  FADD.FTZ R182, R155, R182 ;  /* 0x000000b69bb67221 */ /* 0x000fe20000010000 */
[----:B----4-:R-:W-:Y:S01]  /*8b70*/  F2FP.BF16.PACK_AB R13, R79, R82 ;  /* 0x000000524f0d723e */ /* 0x010fe200000010ff */
        /* <DEDUP_REMOVED lines=8> */
[----:B--2---:R-:W-:Y:S01]  /*8c00*/  F2FP.BF16.PACK_AB R15, R49, R76 ;  /* 0x0000004c310f723e */ /* 0x004fe200000010ff */
[----:B------:R-:W-:Y:S01]  /*8c10*/  FADD.FTZ R159, R156, R159 ;  /* 0x0000009f9c9f7221 */ /* 0x000fe20000010000 */
[----:B------:R-:W2:Y:S01]  /*8c20*/  MUFU.EX2 R138, R138 ;  /* 0x0000008a008a7308 */ /* 0x000ea20000000800 */
[----:B------:R-:W-:-:S02]  /*8c30*/  FADD.FTZ R59, R59, R60 ;  /* 0x0000003c3b3b7221 */ /* 0x000fc40000010000 */
[----:B------:R-:W-:Y:S02]  /*8c40*/  FADD.FTZ R148, R148, R159 ;  /* 0x0000009f94947221 */ /* 0x000fe40000010000 */
[C---:B------:R-:W-:Y:S01]  /*8c50*/  HMMA.16816.F32.BF16 R4, R12.reuse, R18, R4 ;  /* 0x000000120c04723c */ /* 0x040fe20000041804 */
[----:B------:R-:W-:Y:S02]  /*8c60*/  FADD.FTZ R58, R58, R59 ;  /* 0x0000003b3a3a7221 */ /* 0x000fe40000010000 */
        /* <DEDUP_REMOVED lines=8> */
[----:B------:R-:W5:Y:S01]  /*8cf0*/  LDSM.16.MT88.4 R16, [R240+0x8800] ;  /* 0x00880000f010783b */ /* 0x000f620000004200 */
[----:B------:R-:W-:-:S02]  /*8d00*/  FADD.FTZ R55, R55, R56 ;  /* 0x0000003837377221 */ /* 0x000fc40000010000 */
[----:B------:R-:W-:Y:S01]  /*8d10*/  FADD.FTZ R101, R101, R124 ;  /* 0x0000007c65657221 */ /* 0x000fe20000010000 */
[----:B-1----:R-:W-:Y:S01]  /*8d20*/  HMMA.16816.F32.BF16 R24, R12, R32, R24 ;  /* 0x000000200c18723c */ /* 0x002fe20000041818 */
[----:B------:R-:W-:Y:S01]  /*8d30*/  FADD.FTZ R55, R54, R55 ;  /* 0x0000003736377221 */ /* 0x000fe20000010000 */
[----:B------:R-:W-:Y:S01]  /*8d40*/  MUFU.EX2 R48, R48 ;  /* 0x0000003000307308 */ /* 0x000fe20000000800 */
[----:B------:R-:W-:-:S04]  /*8d50*/  FADD.FTZ R101, R110, R101 ;  /* 0x000000656e657221 */ /* 0x000fc80000010000 */
[----:B------:R-:W-:Y:S01]  /*8d60*/  FADD.FTZ R104, R104, R101 ;  /* 0x0000006568687221 */ /* 0x000fe20000010000 */
[----:B------:R-:W-:Y:S01]  /*8d70*/  HMMA.16816.F32.BF16 R28, R12, R34, R28 ;  /* 0x000000220c1c723c */ /* 0x000fe2000004181c */
[----:B------:R-:W-:Y:S01]  /*8d80*/  FFMA.FTZ R33, R44, c[0x0][0x23c], -R53 ;  /* 0x00008f002c217a23 */ /* 0x000fe20000010835 */
[----:B------:R-:W1:Y:S01]  /*8d90*/  MUFU.EX2 R47, R47 ;  /* 0x0000002f002f7308 */ /* 0x000e620000000800 */
[----:B------:R-:W-:Y:S02]  /*8da0*/  FADD.FTZ R104, R93, R104 ;  /* 0x000000685d687221 */ /* 0x000fe40000010000 */
[----:B------:R-:W-:Y:S02]  /*8db0*/  FFMA.FTZ R32, R51, c[0x0][0x23c], -R75 ;  /* 0x00008f0033207a23 */ /* 0x000fe4000001084b */
[----:B--2---:R-:W-:Y:S01]  /*8dc0*/  F2FP.BF16.PACK_AB R12, R138, R151 ;  /* 0x000000978a0c723e */ /* 0x004fe200000010ff */
[----:B------:R-:W-:Y:S01]  /*8dd0*/  FADD.FTZ R91, R91, R104 ;  /* 0x000000685b5b7221 */ /* 0x000fe20000010000 */
[----:B----4-:R-:W-:Y:S01]  /*8de0*/  F2FP.BF16.PACK_AB R14, R88, R95 ;  /* 0x0000005f580e723e */ /* 0x010fe200000010ff */
[----:B------:R-:W-:Y:S02]  /*8df0*/  MUFU.EX2 R46, R46 ;  /* 0x0000002e002e7308 */ /* 0x000fe40000000800 */
[----:B------:R-:W-:-:S04]  /*8e00*/  FADD.FTZ R91, R90, R91 ;  /* 0x0000005b5a5b7221 */ /* 0x000fc80000010000 */
[----:B------:R-:W-:Y:S02]  /*8e10*/  FADD.FTZ R82, R82, R91 ;  /* 0x0000005b52527221 */ /* 0x000fe40000010000 */
[----:B------:R-:W2:Y:S01]  /*8e20*/  MUFU.EX2 R45, R45 ;  /* 0x0000002d002d7308 */ /* 0x000ea20000000800 */
[----:B-1----:R-:W-:Y:S01]  /*8e30*/  F2FP.BF16.PACK_AB R13, R47, R48 ;  /* 0x000000302f0d723e */ /* 0x002fe200000010ff */
[----:B------:R-:W-:-:S04]  /*8e40*/  FADD.FTZ R79, R79, R82 ;  /* 0x000000524f4f7221 */ /* 0x000fc80000010000 */
[----:B------:R-:W-:Y:S02]  /*8e50*/  FADD.FTZ R76, R76, R79 ;  /* 0x0000004f4c4c7221 */ /* 0x000fe40000010000 */
[----:B------:R-:W-:Y:S02]  /*8e60*/  MUFU.EX2 R83, R86 ;  /* 0x0000005600537308 */ /* 0x000fe40000000800 */
[----:B------:R-:W-:-:S04]  /*8e70*/  FADD.FTZ R49, R49, R76 ;  /* 0x0000004c31317221 */ /* 0x000fc80000010000 */
[----:B------:R-:W-:Y:S01]  /*8e80*/  FADD.FTZ R48, R48, R49 ;  /* 0x0000003130307221 */ /* 0x000fe20000010000 */
[----:B--2---:R-:W-:Y:S01]  /*8e90*/  F2FP.BF16.PACK_AB R15, R45, R46 ;  /* 0x0000002e2d0f723e */ /* 0x004fe200000010ff */
[----:B------:R-:W1:Y:S02]  /*8ea0*/  MUFU.EX2 R52, R52 ;  /* 0x0000003400347308 */ /* 0x000e640000000800 */
[----:B------:R-:W-:-:S04]  /*8eb0*/  FADD.FTZ R47, R47, R48 ;  /* 0x000000302f2f7221 */ /* 0x000fc80000010000 */
[----:B------:R-:W-:Y:S01]  /*8ec0*/  FADD.FTZ R46, R46, R47 ;  /* 0x0000002f2e2e7221 */ /* 0x000fe20000010000 */
[----:B---3--:R-:W-:Y:S01]  /*8ed0*/  HMMA.16816.F32.BF16 R4, R12, R22, R4 ;  /* 0x000000160c04723c */ /* 0x008fe20000041804 */
[----:B------:R-:W-:Y:S02]  /*8ee0*/  MUFU.EX2 R33, R33 ;  /* 0x0000002100217308 */ /* 0x000fe40000000800 */
[----:B------:R-:W-:-:S04]  /*8ef0*/  FADD.FTZ R46, R45, R46 ;  /* 0x0000002e2d2e7221 */ /* 0x000fc80000010000 */
[----:B------:R-:W-:Y:S01]  /*8f00*/  FADD.FTZ R22, R0, R55 ;  /* 0x0000003700167221 */ /* 0x000fe20000010000 */
[----:B------:R-:W-:Y:S01]  /*8f10*/  HMMA.16816.F32.BF16 R8, R12, R20, R8 ;  /* 0x000000140c08723c */ /* 0x000fe20000041808 */
[----:B------:R-:W-:Y:S02]  /*8f20*/  MUFU.EX2 R32, R32 ;  /* 0x0000002000207308 */ /* 0x000fe40000000800 */
[----:B------:R-:W-:-:S04]  /*8f30*/  FADD.FTZ R22, R85, R22 ;  /* 0x0000001655167221 */ /* 0x000fc80000010000 */
[----:B------:R-:W-:Y:S01]  /*8f40*/  FADD.FTZ R97, R97, R22 ;  /* 0x0000001661617221 */ /* 0x000fe20000010000 */
[C---:B-----5:R-:W-:Y:S01]  /*8f50*/  HMMA.16816.F32.BF16 R24, R12.reuse, R16, R24 ;  /* 0x000000100c18723c */ /* 0x060fe20000041818 */
[----:B------:R-:W-:Y:S01]  /*8f60*/  FFMA.FTZ R20, R43, c[0x0][0x23c], -R53 ;  /* 0x00008f002b147a23 */ /* 0x000fe20000010835 */
[----:B------:R-:W2:Y:S01]  /*8f70*/  MUFU.EX2 R207, R207 ;  /* 0x000000cf00cf7308 */ /* 0x000ea20000000800 */
[----:B------:R-:W-:Y:S02]  /*8f80*/  FADD.FTZ R122, R122, R97 ;  /* 0x000000617a7a7221 */ /* 0x000fe40000010000 */
[----:B------:R-:W-:Y:S02]  /*8f90*/  FFMA.FTZ R21, R42, c[0x0][0x23c], -R53 ;  /* 0x00008f002a157a23 */ /* 0x000fe40000010835 */
[----:B------:R-:W-:Y:S01]  /*8fa0*/  FADD.FTZ R125, R125, R122 ;  /* 0x0000007a7d7d7221 */ /* 0x000fe20000010000 */
[----:B------:R-:W-:Y:S02]  /*8fb0*/  HMMA.16816.F32.BF16 R28, R12, R18, R28 ;  /* 0x000000120c1c723c */ /* 0x000fe4000004181c */
        /* <DEDUP_REMOVED lines=9> */
[----:B------:R-:W-:Y:S01]  /*9050*/  FADD.FTZ R138, R138, R151 ;  /* 0x000000978a8a7221 */ /* 0x000fe20000010000 */
[C---:B---3--:R-:W-:Y:S01]  /*9060*/  F2FP.BF16.PACK_AB R13, R20.reuse, R33 ;  /* 0x00000021140d723e */ /* 0x048fe200000010ff */
[----:B------:R-:W-:Y:S02]  /*9070*/  FADD.FTZ R33, R33, R46 ;  /* 0x0000002e21217221 */ /* 0x000fe40000010000 */
[----:B------:R-:W-:Y:S02]  /*9080*/  FADD.FTZ R95, R95, R138 ;  /* 0x0000008a5f5f7221 */ /* 0x000fe40000010000 */
[----:B------:R-:W-:Y:S02]  /*9090*/  FADD.FTZ R20, R20, R33 ;  /* 0x0000002114147221 */ /* 0x000fe40000010000 */
[----:B------:R-:W-:-:S04]  /*90a0*/  FADD.FTZ R88, R88, R95 ;  /* 0x0000005f58587221 */ /* 0x000fc80000010000 */
[----:B------:R-:W-:Y:S01]  /*90b0*/  FADD.FTZ R83, R83, R88 ;  /* 0x0000005853537221 */ /* 0x000fe20000010000 */
[----:B-1----:R-:W-:-:S03]  /*90c0*/  F2FP.BF16.PACK_AB R15, R0, R21 ;  /* 0x00000015000f723e */ /* 0x002fc600000010ff */
[----:B------:R-:W-:Y:S02]  /*90d0*/  FADD.FTZ R83, R52, R83 ;  /* 0x0000005334537221 */ /* 0x000fe40000010000 */
[----:B------:R-:W-:Y:S02]  /*90e0*/  FADD.FTZ R21, R21, R20 ;  /* 0x0000001415157221 */ /* 0x000fe40000010000 */
[----:B------:R-:W-:Y:S01]  /*90f0*/  FADD.FTZ R32, R32, R83 ;  /* 0x0000005320207221 */ /* 0x000fe20000010000 */
[----:B------:R-:W-:Y:S01]  /*9100*/  HMMA.16816.F32.BF16 R228, R12, R224, R8 ;  /* 0x000000e00ce4723c */ /* 0x000fe20000041808 */
[----:B------:R-:W-:Y:S02]  /*9110*/  FADD.FTZ R209, R0, R21 ;  /* 0x0000001500d17221 */ /* 0x000fe40000010000 */
[----:B------:R-:W-:-:S05]  /*9120*/  FADD.FTZ R207, R207, R32 ;  /* 0x00000020cfcf7221 */ /* 0x000fca0000010000 */
        /* <DEDUP_REMOVED lines=67> */
.L_x_2316:
[----:B------:R-:W-:-:S05]  /*9560*/  IMAD.MOV.U32 R2, RZ, RZ, c[0x0][0x1a0] ;  /* 0x00006800ff027624 */ /* 0x000fca00078e00ff */
[----:B------:R-:W-:-:S04]  /*9570*/  LEA R2, -R2, RZ, 0x8 ;  /* 0x000000ff02027211 */ /* 0x000fc800078e41ff */
[----:B------:R-:W-:Y:S02]  /*9580*/  SHF.R.S32.HI R0, RZ, 0x1f, R2 ;  /* 0x0000001fff007819 */ /* 0x000fe40000011402 */
.L_x_2317:
[----:B------:R-:W-:Y:S02]  /*9590*/  ISETP.GE.AND P0, PT, R232, c[0x0][0x220], PT ;  /* 0x00008800e8007a0c */ /* 0x000fe40003f06270 */
[----:B------:R-:W-:-:S04]  /*95a0*/  LEA R242, P5, R2, R242, 0x1 ;  /* 0x000000f202f27211 */ /* 0x000fc800078a08ff */
[----:B------:R-:W-:-:S07]  /*95b0*/  LEA.HI.X R243, R2, R243, R0, 0x1, P5 ;  /* 0x000000f302f37211 */ /* 0x000fce00028f0c00 */
[----:B------:R-:W-:Y:S01]  /*95c0*/  @!P0 IMAD.MOV.U32 R25, RZ, RZ, c[0x0][0x1a0] ;  /* 0x00006800ff198624 */ /* 0x000fe200078e00ff */
[----:B------:R-:W-:Y:S01]  /*95d0*/  @P0 STS [R215+0x5000], RZ ;  /* 0x005000ffd7000388 */ /* 0x000fe20000000800 */
[----:B------:R-:W-:Y:S02]  /*95e0*/  @!P0 IMAD.MOV.U32 R22, RZ, RZ, c[0x0][0x1a0] ;  /* 0x00006800ff168624 */ /* 0x000fe400078e00ff */
[----:B------:R-:W-:Y:S01]  /*95f0*/  @!P0 IMAD.MOV.U32 R20, RZ, RZ, c[0x0][0x1a0] ;  /* 0x00006800ff148624 */ /* 0x000fe200078e00ff */
[----:B------:R-:W-:Y:S01]  /*9600*/  @P0 STS [R215+0x5004], RZ ;  /* 0x005004ffd7000388 */ /* 0x000fe20000000800 */
[--C-:B------:R-:W-:Y:S02]  /*9610*/  @!P0 IMAD.MOV.U32 R40, RZ, RZ, R38.reuse ;  /* 0x000000ffff288224 */ /* 0x100fe400078e0026 */
[----:B------:R-:W-:Y:S01]  /*9620*/  @!P0 IMAD.MOV.U32 R4, RZ, RZ, R38 ;  /* 0x000000ffff048224 */ /* 0x000fe200078e0026 */
[----:B------:R-:W-:Y:S01]  /*9630*/  @P0 STS.64 [R215+0x5008], RZ ;  /* 0x005008ffd7000388 */ /* 0x000fe20000000a00 */
[----:B------:R-:W-:-:S02]  /*9640*/  @!P0 IMAD.MOV.U32 R5, RZ, RZ, R41 ;  /* 0x000000ffff058224 */ /* 0x000fc400078e0029 */
[----:B------:R-:W-:Y:S01]  /*9650*/  @!P0 IMAD.MOV.U32 R17, RZ, RZ, c[0x0][0x1a0] ;  /* 0x00006800ff118624 */ /* 0x000fe200078e00ff */
[----:B------:R-:W-:Y:S01]  /*9660*/  @!PT LDS RZ, [RZ] ;  /* 0x00000000fffff984 */ /* 0x000fe20000000800 */
[----:B------:R-:W-:Y:S01]  /*9670*/  @!PT LDS RZ, [RZ] ;  /* 0x00000000fffff984 */ /* 0x000fe20000000800 */
[----:B------:R-:W-:Y:S01]  /*9680*/  @!PT LDS RZ, [RZ] ;  /* 0x00000000fffff984 */ /* 0x000fe20000000800 */
[----:B------:R1:W-:Y:S01]  /*9690*/  @!P0 LDGSTS.E.BYPASS.LTC128B.128 [R215+0x5000], [R242.64] ;  /* 0x05000000f2d78fae */ /* 0x0003e2000b901d46 */
[----:B------:R-:W-:Y:S02]  /*96a0*/  @!P0 IMAD.MOV.U32 R19, RZ, RZ, c[0x0][0x1a0] ;  /* 0x00006800ff138624 */ /* 0x000fe400078e00ff */
[----:B------:R-:W-:Y:S01]  /*96b0*/  @!P0 IMAD.WIDE.U32 R24, R25, 0x60, R40 ;  /* 0x0000006019188825 */ /* 0x000fe200078e0028 */
[-C--:B------:R-:W-:Y:S01]  /*96c0*/  @!P0 LEA R7, P4, R17, R38.reuse, 0x5 ;  /* 0x0000002611078211 */ /* 0x080fe200078828ff */
[----:B------:R-:W-:Y:S01]  /*96d0*/  @P0 STS.128 [R215+0x5800], RZ ;  /* 0x005800ffd7000388 */ /* 0x000fe20000000c00 */
[----:B------:R-:W-:Y:S01]  /*96e0*/  @!P0 LEA R9, P3, R19, R38, 0x6 ;  /* 0x0000002613098211 */ /* 0x000fe200078630ff */
[--C-:B------:R-:W-:Y:S01]  /*96f0*/  @!P0 IMAD.WIDE.U32 R22, R22, 0xa0, R4.reuse ;  /* 0x000000a016168825 */ /* 0x100fe200078e0004 */
[C---:B------:R-:W-:Y:S02]  /*9700*/  @!P0 IADD3 R7, P6, R2.reuse, R7, RZ ;  /* 0x0000000702078210 */ /* 0x040fe40007fde0ff */
[----:B------:R-:W-:Y:S01]  /*9710*/  @!P0 IADD3 R9, P5, R2, R9, RZ ;  /* 0x0000000902098210 */ /* 0x000fe20007fbe0ff */
[----:B------:R-:W-:-:S04]  /*9720*/  @!P0 IMAD.WIDE.U32 R20, R20, 0xc0, R4 ;  /* 0x000000c014148825 */ /* 0x000fc800078e0004 */
[----:B------:R-:W-:Y:S02]  /*9730*/  @!P0 IMAD.MOV.U32 R4, RZ, RZ, c[0x0][0x1a4] ;  /* 0x00006900ff048624 */ /* 0x000fe400078e00ff */
[----:B------:R-:W-:Y:S02]  /*9740*/  @!P0 IMAD.MOV.U32 R40, RZ, RZ, c[0x0][0x1a4] ;  /* 0x00006900ff288624 */ /* 0x000fe400078e00ff */
[----:B------:R-:W-:Y:S01]  /*9750*/  @!P0 IMAD.MOV.U32 R15, RZ, RZ, c[0x0][0x1a4] ;  /* 0x00006900ff0f8624 */ /* 0x000fe200078e00ff */
[-C--:B------:R-:W-:Y:S01]  /*9760*/  @!P0 LEA.HI.X R17, R17, R41.reuse, R4, 0x5, P4 ;  /* 0x0000002911118211 */ /* 0x080fe200020f2c04 */
[----:B------:R-:W-:Y:S01]  /*9770*/  @!P0 IMAD.MOV.U32 R13, RZ, RZ, c[0x0][0x1a4] ;  /* 0x00006900ff0d8624 */ /* 0x000fe200078e00ff */
[----:B------:R-:W-:Y:S01]  /*9780*/  @!P0 LEA.HI.X R19, R19, R41, R40, 0x6, P3 ;  /* 0x0000002913138211 */ /* 0x000fe200018f3428 */
[----:B------:R-:W-:Y:S01]  /*9790*/  @!P0 IMAD.MOV.U32 R5, RZ, RZ, c[0x0][0x1a0] ;  /* 0x00006800ff058624 */ /* 0x000fe200078e00ff */
[C---:B------:R-:W-:Y:S01]  /*97a0*/  @!P0 IADD3 R8, P4, R2.reuse, R24, RZ ;  /* 0x0000001802088210 */ /* 0x040fe20007f9e0ff */
[----:B------:R-:W-:Y:S01]  /*97b0*/  @!P0 IMAD.MOV.U32 R26, RZ, RZ, c[0x0][0x1a0] ;  /* 0x00006800ff1a8624 */ /* 0x000fe200078e00ff */
[----:B------:R-:W-:Y:S01]  /*97c0*/  @!P0 IADD3 R10, P3, R2, R22, RZ ;  /* 0x00000016020a8210 */ /* 0x000fe20007f7e0ff */
[----:B------:R-:W-:Y:S01]  /*97d0*/  @!P0 IMAD.MOV.U32 R39, RZ, RZ, R41 ;  /* 0x000000ffff278224 */ /* 0x000fe200078e0029 */
[----:B------:R-:W-:Y:S01]  /*97e0*/  @!P0 LEA R11, P2, R5, R38, 0x7 ;  /* 0x00000026050b8211 */ /* 0x000fe200078438ff */
[----:B------:R-:W-:-:S02]  /*97f0*/  @!P0 IMAD R15, R15, 0x60, RZ ;  /* 0x000000600f0f8824 */ /* 0x000fc400078e02ff */
[----:B------:R-:W-:Y:S01]  /*9800*/  @!P0 IMAD R13, R13, 0xa0, RZ ;  /* 0x000000a00d0d8824 */ /* 0x000fe200078e02ff */
[----:B------:R-:W-:Y:S01]  /*9810*/  @!P0 LEA.HI.X R5, R5, R41, R40, 0x7, P2 ;  /* 0x0000002905058211 */ /* 0x000fe200010f3c28 */
[----:B------:R-:W-:Y:S01]  /*9820*/  @!P0 IMAD.MOV.U32 R6, RZ, RZ, c[0x0][0x1a4] ;  /* 0x00006900ff068624 */ /* 0x000fe200078e00ff */
[----:B------:R-:W-:Y:S01]  /*9830*/  @!P0 IADD3.X R15, R0, R25, R15, P4, !PT ;  /* 0x00000019000f8210 */ /* 0x000fe200027fe40f */
[----:B------:R-:W-:Y:S01]  /*9840*/  @!P0 IMAD.WIDE.U32 R26, R26, 0xe0, R38 ;  /* 0x000000e01a1a8825 */ /* 0x000fe200078e0026 */
[----:B------:R-:W-:Y:S02]  /*9850*/  @!P0 IADD3.X R13, R0, R23, R13, P3, !PT ;  /* 0x00000017000d8210 */ /* 0x000fe40001ffe40d */
[----:B------:R-:W-:Y:S01]  /*9860*/  @!P0 IADD3 R11, P4, R2, R11, RZ ;  /* 0x0000000b020b8210 */ /* 0x000fe20007f9e0ff */
[----:B------:R-:W-:Y:S01]  /*9870*/  @!P0 IMAD R23, R6, 0xc0, RZ ;  /* 0x000000c006178824 */ /* 0x000fe200078e02ff */
[----:B------:R-:W-:Y:S01]  /*9880*/  @!P0 IADD3 R6, P2, R2, R26, RZ ;  /* 0x0000001a02068210 */ /* 0x000fe20007f5e0ff */
[----:B------:R-:W-:Y:S01]  /*9890*/  @!P0 IMAD R25, R4, 0xe0, RZ ;  /* 0x000000e004198824 */ /* 0x000fe200078e02ff */
[----:B------:R-:W-:Y:S01]  /*98a0*/  @!P0 IADD3 R4, P3, R2, R20, RZ ;  /* 0x0000001402048210 */ /* 0x000fe20007f7e0ff */
[----:B------:R-:W-:-:S02]  /*98b0*/  @!P0 IMAD.X R2, R0, 0x1, R17, P6 ;  /* 0x0000000100028824 */ /* 0x000fc400030e0611 */
[C---:B------:R-:W-:Y:S01]  /*98c0*/  @!P0 IMAD.X R12, R0.reuse, 0x1, R19, P5 ;  /* 0x00000001000c8824 */ /* 0x040fe200028e0613 */
[----:B------:R-:W-:Y:S02]  /*98d0*/  @!P0 LEA R18, P5, R7, c[0x0][0x170], 0x1 ;  /* 0x00005c0007128a11 */ /* 0x000fe400078a08ff */
[C---:B------:R-:W-:Y:S02]  /*98e0*/  @!P0 IADD3.X R23, R0.reuse, R23, R21, P3, !PT ;  /* 0x0000001700178210 */ /* 0x040fe40001ffe415 */
[----:B------:R-:W-:Y:S02]  /*98f0*/  @!P0 LEA R16, P3, R9, c[0x0][0x170], 0x1 ;  /* 0x00005c0009108a11 */ /* 0x000fe400078608ff */
[C---:B------:R-:W-:Y:S01]  /*9900*/  @!P0 IADD3.X R25, R0.reuse, R27, R25, P2, !PT ;  /* 0x0000001b00198210 */ /* 0x040fe200017fe419 */
[----:B------:R-:W-:Y:S01]  /*9910*/  @!P0 IMAD.X R0, R0, 0x1, R5, P4 ;  /* 0x0000000100008824 */ /* 0x000fe200020e0605 */
[----:B------:R-:W-:Y:S02]  /*9920*/  @!P0 LEA R14, P2, R8, c[0x0][0x170], 0x1 ;  /* 0x00005c00080e8a11 */ /* 0x000fe400078408ff */
[----:B------:R-:W-:-:S02]  /*9930*/  @!P0 LEA.HI.X R19, R7, c[0x0][0x174], R2, 0x1, P5 ;  /* 0x00005d0007138a11 */ /* 0x000fc400028f0c02 */
[----:B------:R-:W-:Y:S02]  /*9940*/  @!P0 LEA.HI.X R17, R9, c[0x0][0x174], R12, 0x1, P3 ;  /* 0x00005d0009118a11 */ /* 0x000fe400018f0c0c */
[C---:B------:R-:W-:Y:S01]  /*9950*/  @!P0 LEA R26, P5, R11.reuse, c[0x0][0x170], 0x1 ;  /* 0x00005c000b1a8a11 */ /* 0x040fe200078a08ff */
        /* <DEDUP_REMOVED lines=46> */
[----:B------:R-:W3:Y:S04]  /*9c40*/  LDSM.16.M88.4 R100, [R203+0x1c00] ;  /* 0x001c0000cb64783b */ /* 0x000ee80000000200 */
[----:B------:R-:W3:Y:S04]  /*9c50*/  LDSM.16.M88.4 R92, [R203+0x2000] ;  /* 0x00200000cb5c783b */ /* 0x000ee80000000200 */
[----:B------:R-:W4:Y:S04]  /*9c60*/  LDSM.16.M88.4 R84, [R203+0x2400] ;  /* 0x00240000cb54783b */ /* 0x000f280000000200 */
[----:B------:R-:W4:Y:S04]  /*9c70*/  LDSM.16.M88.4 R76, [R203+0x2800] ;  /* 0x00280000cb4c783b */ /* 0x000f280000000200 */
[----:B------:R-:W4:Y:S04]  /*9c80*/  LDSM.16.M88.4 R68, [R203+0x2c00] ;  /* 0x002c0000cb44783b */ /* 0x000f280000000200 */
[----:B------:R-:W4:Y:S04]  /*9c90*/  LDSM.16.M88.4 R60, [R203+0x3000] ;  /* 0x00300000cb3c783b */ /* 0x000f280000000200 */
[----:B------:R-:W4:Y:S04]  /*9ca0*/  LDSM.16.M88.4 R52, [R203+0x3400] ;  /* 0x00340000cb34783b */ /* 0x000f280000000200 */
[----:B------:R-:W4:Y:S01]  /*9cb0*/  LDSM.16.M88.4 R44, [R203+0x3800] ;  /* 0x00380000cb2c783b */ /* 0x000f220000000200 */
[C---:B-1----:R-:W-:Y:S03]  /*9cc0*/  HMMA.16816.F32.BF16 R128, R4.reuse, R124, RZ ;  /* 0x0000007c0480723c */ /* 0x042fe600000418ff */
[----:B------:R-:W1:Y:S04]  /*9cd0*/  LDSM.16.M88.4 R36, [R203+0x3c00] ;  /* 0x003c0000cb24783b */ /* 0x000e680000000200 */
[----:B------:R-:W1:Y:S01]  /*9ce0*/  LDSM.16.M88.4 R28, [R203+0x4000] ;  /* 0x00400000cb1c783b */ /* 0x000e620000000200 */
[C---:B--2---:R-:W-:Y:S03]  /*9cf0*/  HMMA.16816.F32.BF16 R120, R4.reuse, R116, RZ ;  /* 0x000000740478723c */ /* 0x044fe600000418ff */
[----:B-----5:R-:W2:Y:S04]  /*9d00*/  LDSM.16.M88.4 R20, [R203+0x4400] ;  /* 0x00440000cb14783b */ /* 0x020ea80000000200 */
[----:B---3--:R-:W3:Y:S01]  /*9d10*/  LDSM.16.M88.4 R12, [R203+0x4800] ;  /* 0x00480000cb0c783b */ /* 0x008ee20000000200 */
[C---:B------:R-:W-:Y:S03]  /*9d20*/  HMMA.16816.F32.BF16 R112, R4.reuse, R108, RZ ;  /* 0x0000006c0470723c */ /* 0x040fe600000418ff */
[----:B------:R-:W5:Y:S04]  /*9d30*/  LDSM.16.M88.4 R136, [R203+0x4c00] ;  /* 0x004c0000cb88783b */ /* 0x000f680000000200 */
[----:B------:R-:W-:Y:S01]  /*9d40*/  LDSM.16.M88.4 R168, [R204] ;  /* 0x00000000cca8783b */ /* 0x000fe20000000200 */
[C---:B------:R-:W-:Y:S03]  /*9d50*/  HMMA.16816.F32.BF16 R104, R4.reuse, R100, RZ ;  /* 0x000000640468723c */ /* 0x040fe600000418ff */
[----:B------:R-:W1:Y:S04]  /*9d60*/  LDSM.16.M88.4 R144, [R197] ;  /* 0x00000000c590783b */ /* 0x000e680000000200 */
[----:B------:R-:W1:Y:S01]  /*9d70*/  LDSM.16.M88.4 R140, [R196] ;  /* 0x00000000c48c783b */ /* 0x000e620000000200 */
[C---:B------:R-:W-:Y:S03]  /*9d80*/  HMMA.16816.F32.BF16 R96, R4.reuse, R92, RZ ;  /* 0x0000005c0460723c */ /* 0x040fe600000418ff */
[----:B------:R-:W1:Y:S04]  /*9d90*/  LDSM.16.M88.4 R152, [R199] ;  /* 0x00000000c798783b */ /* 0x000e680000000200 */
[----:B------:R-:W-:Y:S01]  /*9da0*/  LDSM.16.M88.4 R148, [R198] ;  /* 0x00000000c694783b */ /* 0x000fe20000000200 */
[C---:B----4-:R-:W-:Y:S03]  /*9db0*/  HMMA.16816.F32.BF16 R88, R4.reuse, R84, RZ ;  /* 0x000000540458723c */ /* 0x050fe600000418ff */
[----:B------:R-:W-:Y:S04]  /*9dc0*/  LDSM.16.M88.4 R156, [R200] ;  /* 0x00000000c89c783b */ /* 0x000fe80000000200 */
[----:B------:R-:W-:Y:S01]  /*9dd0*/  LDSM.16.M88.4 R160, [R201] ;  /* 0x00000000c9a0783b */ /* 0x000fe20000000200 */
[C---:B------:R-:W-:Y:S03]  /*9de0*/  HMMA.16816.F32.BF16 R80, R4.reuse, R76, RZ ;  /* 0x0000004c0450723c */ /* 0x040fe600000418ff */
[----:B------:R-:W-:Y:S04]  /*9df0*/  LDSM.16.M88.4 R164, [R202] ;  /* 0x00000000caa4783b */ /* 0x000fe80000000200 */
[----:B------:R-:W0:Y:S01]  /*9e00*/  LDGDEPBAR ;  /* 0x00000000000079af */ /* 0x000e220000000000 */
[C---:B------:R-:W-:Y:S08]  /*9e10*/  HMMA.16816.F32.BF16 R72, R4.reuse, R68, RZ ;  /* 0x000000440448723c */ /* 0x040ff000000418ff */
[C---:B------:R-:W-:Y:S08]  /*9e20*/  HMMA.16816.F32.BF16 R64, R4.reuse, R60, RZ ;  /* 0x0000003c0440723c */ /* 0x040ff000000418ff */
[C---:B------:R-:W-:Y:S08]  /*9e30*/  HMMA.16816.F32.BF16 R56, R4.reuse, R52, RZ ;  /* 0x000000340438723c */ /* 0x040ff000000418ff */
[C---:B------:R-:W-:Y:S08]  /*9e40*/  HMMA.16816.F32.BF16 R48, R4.reuse, R44, RZ ;  /* 0x0000002c0430723c */ /* 0x040ff000000418ff */
[C---:B-1----:R-:W-:Y:S08]  /*9e50*/  HMMA.16816.F32.BF16 R40, R4.reuse, R36, RZ ;  /* 0x000000240428723c */ /* 0x042ff000000418ff */
        /* <DEDUP_REMOVED lines=19> */
[----:B------:R-:W-:Y:S01]  /*9f90*/  HMMA.16816.F32.BF16 R4, R4, R138, RZ ;  /* 0x0000008a0404723c */ /* 0x000fe200000418ff */
[----:B------:R-:W1:Y:S07]  /*9fa0*/  LDSM.16.M88.4 R136, [R195] ;  /* 0x00000000c388783b */ /* 0x000e6e0000000200 */
[C---:B------:R-:W-:Y:S08]  /*9fb0*/  HMMA.16816.F32.BF16 R88, R168.reuse, R144, R88 ;  /* 0x00000090a858723c */ /* 0x040ff00000041858 */
[C---:B------:R-:W-:Y:S01]  /*9fc0*/  HMMA.16816.F32.BF16 R84, R168.reuse, R146, R84 ;  /* 0x00000092a854723c */ /* 0x040fe20000041854 */
[----:B------:R-:W2:Y:S07]  /*9fd0*/  LDSM.16.M88.4 R144, [R193] ;  /* 0x00000000c190783b */ /* 0x000eae0000000200 */
[C---:B------:R-:W-:Y:S08]  /*9fe0*/  HMMA.16816.F32.BF16 R80, R168.reuse, R140, R80 ;  /* 0x0000008ca850723c */ /* 0x040ff00000041850 */
[C---:B------:R-:W-:Y:S01]  /*9ff0*/  HMMA.16816.F32.BF16 R76, R168.reuse, R142, R76 ;  /* 0x0000008ea84c723c */ /* 0x040fe2000004184c */
[----:B------:R-:W-:Y:S07]  /*a000*/  LDSM.16.M88.4 R140, [R192] ;  /* 0x00000000c08c783b */ /* 0x000fee0000000200 */
[C---:B------:R-:W-:Y:S08]  /*a010*/  HMMA.16816.F32.BF16 R104, R168.reuse, R152, R104 ;  /* 0x00000098a868723c */ /* 0x040ff00000041868 */
[C---:B-1----:R-:W-:Y:S08]  /*a020*/  HMMA.16816.F32.BF16 R72, R168.reuse, R136, R72 ;  /* 0x00000088a848723c */ /* 0x042ff00000041848 */
[C---:B------:R-:W-:Y:S01]  /*a030*/  HMMA.16816.F32.BF16 R68, R168.reuse, R138, R68 ;  /* 0x0000008aa844723c */ /* 0x040fe20000041844 */
[----:B------:R-:W1:Y:S07]  /*a040*/  LDSM.16.M88.4 R136, [R191] ;  /* 0x00000000bf88783b */ /* 0x000e6e0000000200 */
[C---:B------:R-:W-:Y:S01]  /*a050*/  HMMA.16816.F32.BF16 R100, R168.reuse, R154, R100 ;  /* 0x0000009aa864723c */ /* 0x040fe20000041864 */
[----:B------:R-:W-:Y:S07]  /*a060*/  LDSM.16.M88.4 R152, [R194] ;  /* 0x00000000c298783b */ /* 0x000fee0000000200 */
[C---:B------:R-:W-:Y:S08]  /*a070*/  HMMA.16816.F32.BF16 R96, R168.reuse, R148, R96 ;  /* 0x00000094a860723c */ /* 0x040ff00000041860 */
[C---:B------:R-:W-:Y:S01]  /*a080*/  HMMA.16816.F32.BF16 R92, R168.reuse, R150, R92 ;  /* 0x00000096a85c723c */ /* 0x040fe2000004185c */
[----:B------:R-:W-:Y:S07]  /*a090*/  LDSM.16.M88.4 R148, [R190] ;  /* 0x00000000be94783b */ /* 0x000fee0000000200 */
[C---:B--2---:R-:W-:Y:S08]  /*a0a0*/  HMMA.16816.F32.BF16 R56, R168.reuse, R144, R56 ;  /* 0x00000090a838723c */ /* 0x044ff00000041838 */
[C---:B------:R-:W-:Y:S01]  /*a0b0*/  HMMA.16816.F32.BF16 R52, R168.reuse, R146, R52 ;  /* 0x00000092a834723c */ /* 0x040fe20000041834 */
[----:B------:R-:W-:Y:S07]  /*a0c0*/  LDSM.16.M88.4 R144, [R189] ;  /* 0x00000000bd90783b */ /* 0x000fee0000000200 */
[C---:B-1----:R-:W-:Y:S08]  /*a0d0*/  HMMA.16816.F32.BF16 R40, R168.reuse, R136, R40 ;  /* 0x00000088a828723c */ /* 0x042ff00000041828 */
[C---:B------:R-:W-:Y:S01]  /*a0e0*/  HMMA.16816.F32.BF16 R36, R168.reuse, R138, R36 ;  /* 0x0000008aa824723c */ /* 0x040fe20000041824 */
[----:B------:R-:W1:Y:S07]  /*a0f0*/  LDSM.16.M88.4 R136, [R3] ;  /* 0x000000000388783b */ /* 0x000e6e0000000200 */
[C---:B------:R-:W-:Y:S08]  /*a100*/  HMMA.16816.F32.BF16 R48, R168.reuse, R140, R48 ;  /* 0x0000008ca830723c */ /* 0x040ff00000041830 */
[----:B------:R-:W-:Y:S01]  /*a110*/  HMMA.16816.F32.BF16 R44, R168, R142, R44 ;  /* 0x0000008ea82c723c */ /* 0x000fe2000004182c */
[----:B------:R-:W2:Y:S01]  /*a120*/  LDSM.16.M88.4 R140, [R188] ;  /* 0x00000000bc8c783b */ /* 0x000ea20000000200 */
[----:B------:R-:W-:-:S06]  /*a130*/  DEPBAR.LE SB0, 0x0 ;  /* 0x000080000000791a */ /* 0x000fcc0000000000 */
[C---:B------:R-:W-:Y:S07]  /*a140*/  HMMA.16816.F32.BF16 R112, R168.reuse, R156, R112 ;  /* 0x0000009ca870723c */ /* 0x040fee0000041870 */
[----:B------:R-:W-:Y:S01]  /*a150*/  IMAD.SHL.U32 R157, R211, 0x100, RZ ;  /* 0x00000100d39d7824 */ /* 0x000fe200078e00ff */
[----:B------:R-:W-:Y:S04]  /*a160*/  HMMA.16816.F32.BF16 R108, R168, R158, R108 ;  /* 0x0000009ea86c723c */ /* 0x000fe8000004186c */
[----:B------:R-:W-:-:S02]  /*a170*/  LOP3.LUT R0, R157, 0xf9, R208, 0xfe, !PT ;  /* 0x000000f99d007812 */ /* 0x000fc400078efed0 */
[C-C-:B------:R-:W-:Y:S02]  /*a180*/  LOP3.LUT R156, R157.reuse, 0x71, R208.reuse, 0xfe, !PT ;  /* 0x000000719d9c7812 */ /* 0x140fe400078efed0 */
[----:B------:R-:W-:Y:S01]  /*a190*/  I2F R132, R0 ;  /* 0x0000000000847306 */ /* 0x000fe20000201400 */
[C---:B-1----:R-:W-:Y:S01]  /*a1a0*/  HMMA.16816.F32.BF16 R4, R168.reuse, R138, R4 ;  /* 0x0000008aa804723c */ /* 0x042fe20000041804 */
[C-C-:B------:R-:W-:Y:S02]  /*a1b0*/  LOP3.LUT R158, R157.reuse, 0x78, R208.reuse, 0xfe, !PT ;  /* 0x000000789d9e7812 */ /* 0x140fe400078efed0 */
[C---:B------:R-:W-:Y:S02]  /*a1c0*/  ISETP.GE.AND P5, PT, R0.reuse, R174, PT ;  /* 0x000000ae0000720c */ /* 0x040fe40003fa6270 */
[----:B------:R-:W-:Y:S02]  /*a1d0*/  ISETP.GE.AND P4, PT, R0, R173, PT ;  /* 0x000000ad0000720c */ /* 0x000fe40003f86270 */
[----:B------:R-:W1:Y:S01]  /*a1e0*/  I2F R2, R156 ;  /* 0x0000009c00027306 */ /* 0x000e620000201400 */
[----:B------:R-:W-:Y:S01]  /*a1f0*/  HMMA.16816.F32.BF16 R64, R168, R152, R64 ;  /* 0x00000098a840723c */ /* 0x000fe20000041840 */
[----:B------:R-:W-:-:S02]  /*a200*/  LOP3.LUT R176, R157, 0x91, R208, 0xfe, !PT ;  /* 0x000000919db07812 */ /* 0x000fc400078efed0 */
[C-C-:B------:R-:W-:Y:S02]  /*a210*/  LOP3.LUT R178, R157.reuse, 0x98, R208.reuse, 0xfe, !PT ;  /* 0x000000989db27812 */ /* 0x140fe400078efed0 */
[CC--:B------:R-:W-:Y:S02]  /*a220*/  ISETP.GE.AND P3, PT, R156.reuse, R174.reuse, PT ;  /* 0x000000ae9c00720c */ /* 0x0c0fe40003f66270 */
[C-C-:B------:R-:W-:Y:S01]  /*a230*/  LOP3.LUT R153, R157.reuse, 0x79, R208.reuse, 0xfe, !PT ;  /* 0x000000799d997812 */ /* 0x140fe200078efed0 */
[----:B------:R-:W3:Y:S01]  /*a240*/  I2F R159, R158 ;  /* 0x0000009e009f7306 */ /* 0x000ee20000201400 */
[C---:B------:R-:W-:Y:S01]  /*a250*/  HMMA.16816.F32.BF16 R60, R168.reuse, R154, R60 ;  /* 0x0000009aa83c723c */ /* 0x040fe2000004183c */
[C-C-:B------:R-:W-:Y:S02]  /*a260*/  LOP3.LUT R179, R157.reuse, 0xa0, R208.reuse, 0xfe, !PT ;  /* 0x000000a09db37812 */ /* 0x140fe400078efed0 */
[----:B------:R-:W-:Y:S02]  /*a270*/  ISETP.GE.AND P2, PT, R156, R173, PT ;  /* 0x000000ad9c00720c */ /* 0x000fe40003f46270 */
[----:B------:R-:W-:Y:S01]  /*a280*/  ISETP.GE.AND P6, PT, R158, R174, PT ;  /* 0x000000ae9e00720c */ /* 0x000fe20003fc6270 */
[C---:B-1----:R-:W-:Y:S01]  /*a290*/  FFMA.FTZ R73, R206.reuse, R2, R73 ;  /* 0x00000002ce497223 */ /* 0x042fe20000010049 */
[----:B------:R-:W1:Y:S01]  /*a2a0*/  I2F R152, R153 ;  /* 0x0000009900987306 */ /* 0x000e620000201400 */
[C---:B------:R-:W-:Y:S01]  /*a2b0*/  HMMA.16816.F32.BF16 R120, R168.reuse, R160, R120 ;  /* 0x000000a0a878723c */ /* 0x040fe20000041878 */
[C-C-:B------:R-:W-:Y:S01]  /*a2c0*/  LOP3.LUT R154, R157.reuse, 0x80, R208.reuse, 0xfe, !PT ;  /* 0x000000809d9a7812 */ /* 0x140fe200078efed0 */
[CC--:B------:R-:W-:Y:S01]  /*a2d0*/  FFMA.FTZ R0, R206.reuse, R132.reuse, R5 ;  /* 0x00000084ce007223 */ /* 0x0c0fe20000010005 */
[C-C-:B------:R-:W-:Y:S01]  /*a2e0*/  LOP3.LUT R180, R157.reuse, 0xa1, R208.reuse, 0xfe, !PT ;  /* 0x000000a19db47812 */ /* 0x140fe200078efed0 */
[C---:B------:R-:W-:Y:S01]  /*a2f0*/  FFMA.FTZ R7, R206.reuse, R132, R7 ;  /* 0x00000084ce077223 */ /* 0x040fe20000010007 */
[C-C-:B------:R-:W-:Y:S01]  /*a300*/  LOP3.LUT R184, R157.reuse, 0xa9, R208.reuse, 0xfe, !PT ;  /* 0x000000a99db87812 */ /* 0x140fe200078efed0 */
[----:B------:R-:W-:Y:S01]  /*a310*/  FFMA.FTZ R75, R206, R2, R75 ;  /* 0x00000002ce4b7223 */ /* 0x000fe2000001004b */
[----:B------:R-:W-:Y:S01]  /*a320*/  LOP3.LUT R161, R157, 0x81, R208, 0xfe, !PT ;  /* 0x000000819da17812 */ /* 0x000fe200078efed0 */
[C---:B------:R-:W-:Y:S01]  /*a330*/  HMMA.16816.F32.BF16 R116, R168.reuse, R162, R116 ;  /* 0x000000a2a874723c */ /* 0x040fe20000041874 */
[----:B------:R-:W4:Y:S01]  /*a340*/  I2F R155, R154 ;  /* 0x0000009a009b7306 */ /* 0x000f220000201400 */
[----:B------:R-:W-:Y:S01]  /*a350*/  FSEL R0, R0, -INF , !P5 ;  /* 0xff80000000007808 */ /* 0x000fe20006800000 */
[----:B---3--:R-:W-:Y:S01]  /*a360*/  FFMA.FTZ R70, R206, R159, R70 ;  /* 0x0000009fce467223 */ /* 0x008fe20000010046 */
[----:B------:R-:W-:Y:S01]  /*a370*/  ISETP.GE.AND P5, PT, R158, R173, PT ;  /* 0x000000ad9e00720c */ /* 0x000fe20003fa6270 */
[C---:B------:R-:W-:Y:S01]  /*a380*/  FFMA.FTZ R68, R206.reuse, R159, R68 ;  /* 0x0000009fce447223 */ /* 0x040fe20000010044 */
[----:B------:R-:W-:Y:S01]  /*a390*/  FSEL R2, R7, -INF , !P4 ;  /* 0xff80000007027808 */ /* 0x000fe20006000000 */
[C---:B-1----:R-:W-:Y:S01]  /*a3a0*/  FFMA.FTZ R69, R206.reuse, R152, R69 ;  /* 0x00000098ce457223 */ /* 0x042fe20000010045 */
[----:B------:R-:W-:Y:S01]  /*a3b0*/  LOP3.LUT R162, R157, 0x88, R208, 0xfe, !PT ;  /* 0x000000889da27812 */ /* 0x000fe200078efed0 */
[----:B------:R-:W-:Y:S01]  /*a3c0*/  HMMA.16816.F32.BF16 R128, R168, R164, R128 ;  /* 0x000000a4a880723c */ /* 0x000fe20000041880 */
[----:B------:R-:W1:Y:S01]  /*a3d0*/  I2F R160, R161 ;  /* 0x000000a100a07306 */ /* 0x000e620000201400 */
[----:B------:R-:W-:Y:S01]  /*a3e0*/  ISETP.GE.AND P4, PT, R153, R174, PT ;  /* 0x000000ae9900720c */ /* 0x000fe20003f86270 */
[----:B------:R-:W-:Y:S01]  /*a3f0*/  FFMA.FTZ R71, R206, R152, R71 ;  /* 0x00000098ce477223 */ /* 0x000fe20000010047 */
[----:B------:R-:W-:-:S02]  /*a400*/  FSEL R68, R68, -INF , !P6 ;  /* 0xff80000044447808 */ /* 0x000fc40007000000 */
[----:B------:R-:W-:Y:S02]  /*a410*/  ISETP.GE.AND P6, PT, R154, R173, PT ;  /* 0x000000ad9a00720c */ /* 0x000fe40003fc6270 */
[C---:B------:R-:W-:Y:S01]  /*a420*/  HMMA.16816.F32.BF16 R124, R168.reuse, R166, R124 ;  /* 0x000000a6a87c723c */ /* 0x040fe2000004187c */
[C---:B------:R-:W-:Y:S01]  /*a430*/  LOP3.LUT R165, R157.reuse, 0x89, R208, 0xfe, !PT ;  /* 0x000000899da57812 */ /* 0x040fe200078efed0 */
[----:B------:R-:W3:Y:S01]  /*a440*/  I2F R163, R162 ;  /* 0x000000a200a37306 */ /* 0x000ee20000201400 */
[CC--:B----4-:R-:W-:Y:S01]  /*a450*/  FFMA.FTZ R64, R206.reuse, R155.reuse, R64 ;  /* 0x0000009bce407223 */ /* 0x0d0fe20000010040 */
[C---:B------:R-:W-:Y:S01]  /*a460*/  LOP3.LUT R181, R157.reuse, 0xb0, R208, 0xfe, !PT ;  /* 0x000000b09db57812 */ /* 0x040fe200078efed0 */
[C---:B------:R-:W-:Y:S01]  /*a470*/  FFMA.FTZ R138, R206.reuse, R155, R66 ;  /* 0x0000009bce8a7223 */ /* 0x040fe20000010042 */
[C-C-:B------:R-:W-:Y:S02]  /*a480*/  LOP3.LUT R185, R157.reuse, 0xb1, R208.reuse, 0xfe, !PT ;  /* 0x000000b19db97812 */ /* 0x140fe400078efed0 */
[----:B------:R-:W-:Y:S01]  /*a490*/  LOP3.LUT R166, R157, 0x90, R208, 0xfe, !PT ;  /* 0x000000909da67812 */ /* 0x000fe200078efed0 */
[----:B------:R-:W-:Y:S01]  /*a4a0*/  HMMA.16816.F32.BF16 R32, R168, R148, R32 ;  /* 0x00000094a820723c */ /* 0x000fe20000041820 */
[----:B------:R-:W4:Y:S01]  /*a4b0*/  I2F R164, R165 ;  /* 0x000000a500a47306 */ /* 0x000f220000201400 */
[-C--:B-1----:R-:W-:Y:S01]  /*a4c0*/  FFMA.FTZ R67, R206, R160.reuse, R67 ;  /* 0x000000a0ce437223 */ /* 0x082fe20000010043 */
[----:B------:R-:W-:Y:S01]  /*a4d0*/  FSEL R138, R138, -INF , !P6 ;  /* 0xff8000008a8a7808 */ /* 0x000fe20007000000 */
[----:B------:R-:W-:Y:S01]  /*a4e0*/  FFMA.FTZ R65, R206, R160, R65 ;  /* 0x000000a0ce417223 */ /* 0x000fe20000010041 */
[----:B------:R-:W-:-:S02]  /*a4f0*/  ISETP.GE.AND P6, PT, R165, R174, PT ;  /* 0x000000aea500720c */ /* 0x000fc40003fc6270 */
[C---:B------:R-:W-:Y:S01]  /*a500*/  LOP3.LUT R149, R157.reuse, 0x99, R208, 0xfe, !PT ;  /* 0x000000999d957812 */ /* 0x040fe200078efed0 */
[C---:B------:R-:W-:Y:S01]  /*a510*/  HMMA.16816.F32.BF16 R28, R168.reuse, R150, R28 ;  /* 0x00000096a81c723c */ /* 0x040fe2000004181c */
[----:B------:R-:W-:Y:S01]  /*a520*/  I2F R167, R166 ;  /* 0x000000a600a77306 */ /* 0x000fe20000201400 */
[CC--:B---3--:R-:W-:Y:S01]  /*a530*/  FFMA.FTZ R5, R206.reuse, R163.reuse, R60 ;  /* 0x000000a3ce057223 */ /* 0x0c8fe2000001003c */
[C---:B------:R-:W-:Y:S01]  /*a540*/  LOP3.LUT R186, R157.reuse, 0xb8, R208, 0xfe, !PT ;  /* 0x000000b89dba7812 */ /* 0x040fe200078efed0 */
[C---:B------:R-:W-:Y:S01]  /*a550*/  FFMA.FTZ R132, R206.reuse, R163, R62 ;  /* 0x000000a3ce847223 */ /* 0x040fe2000001003e */
[--C-:B------:R-:W-:Y:S02]  /*a560*/  LOP3.LUT R246, R157, 0xb9, R208.reuse, 0xfe, !PT ;  /* 0x000000b99df67812 */ /* 0x100fe400078efed0 */
[----:B------:R-:W-:Y:S01]  /*a570*/  FSEL R150, R73, -INF , !P3 ;  /* 0xff80000049967808 */ /* 0x000fe20005800000 */
[----:B------:R-:W-:Y:S01]  /*a580*/  HMMA.16816.F32.BF16 R24, R168, R144, R24 ;  /* 0x00000090a818723c */ /* 0x000fe20000041818 */
[----:B------:R-:W1:Y:S01]  /*a590*/  I2F R175, R176 ;  /* 0x000000b000af7306 */ /* 0x000e620000201400 */
[----:B------:R-:W-:Y:S01]  /*a5a0*/  ISETP.GE.AND P3, PT, R153, R173, PT ;  /* 0x000000ad9900720c */ /* 0x000fe20003f66270 */
[CC--:B----4-:R-:W-:Y:S01]  /*a5b0*/  FFMA.FTZ R7, R206.reuse, R164.reuse, R61 ;  /* 0x000000a4ce077223 */ /* 0x0d0fe2000001003d */
[C-C-:B------:R-:W-:Y:S01]  /*a5c0*/  LOP3.LUT R244, R157.reuse, 0xc0, R208.reuse, 0xfe, !PT ;  /* 0x000000c09df47812 */ /* 0x140fe200078efed0 */
[----:B------:R-:W-:Y:S01]  /*a5d0*/  FFMA.FTZ R164, R206, R164, R63 ;  /* 0x000000a4cea47223 */ /* 0x000fe2000001003f */
[----:B------:R-:W-:-:S02]  /*a5e0*/  LOP3.LUT R158, R157, 0xd0, R208, 0xfe, !PT ;  /* 0x000000d09d9e7812 */ /* 0x000fc400078efed0 */
[C---:B------:R-:W-:Y:S01]  /*a5f0*/  HMMA.16816.F32.BF16 R20, R168.reuse, R146, R20 ;  /* 0x00000092a814723c */ /* 0x040fe20000041814 */
[----:B------:R-:W3:Y:S01]  /*a600*/  I2F R177, R178 ;  /* 0x000000b200b17306 */ /* 0x000ee20000201400 */
[----:B------:R-:W-:Y:S02]  /*a610*/  FSEL R144, R75, -INF , !P2 ;  /* 0xff8000004b907808 */ /* 0x000fe40005000000 */
[----:B------:R-:W-:Y:S02]  /*a620*/  ISETP.GE.AND P2, PT, R154, R174, PT ;  /* 0x000000ae9a00720c */ /* 0x000fe40003f46270 */
[----:B------:R-:W-:Y:S02]  /*a630*/  FSEL R7, R7, -INF , !P6 ;  /* 0xff80000007077808 */ /* 0x000fe40007000000 */
[----:B--2---:R-:W-:Y:S01]  /*a640*/  HMMA.16816.F32.BF16 R12, R168, R142, R12 ;  /* 0x0000008ea80c723c */ /* 0x004fe2000004180c */
[----:B------:R-:W2:Y:S01]  /*a650*/  I2F R148, R149 ;  /* 0x0000009500947306 */ /* 0x000ea20000201400 */
[----:B------:R-:W-:-:S02]  /*a660*/  LOP3.LUT R146, R157, 0xa8, R208, 0xfe, !PT ;  /* 0x000000a89d927812 */ /* 0x000fc400078efed0 */
[----:B------:R-:W-:Y:S02]  /*a670*/  FSEL R66, R64, -INF , !P2 ;  /* 0xff80000040427808 */ /* 0x000fe40005000000 */
[-C--:B------:R-:W-:Y:S02]  /*a680*/  ISETP.GE.AND P2, PT, R162, R173.reuse, PT ;  /* 0x000000ada200720c */ /* 0x080fe40003f46270 */
[----:B------:R-:W-:Y:S01]  /*a690*/  FSEL R142, R70, -INF , !P5 ;  /* 0xff800000468e7808 */ /* 0x000fe20006800000 */
[----:B------:R-:W4:Y:S01]  /*a6a0*/  I2F R151, R179 ;  /* 0x000000b300977306 */ /* 0x000f220000201400 */
[----:B------:R-:W-:Y:S01]  /*a6b0*/  FSEL R70, R69, -INF , !P4 ;  /* 0xff80000045467808 */ /* 0x000fe20006000000 */
[C---:B------:R-:W-:Y:S01]  /*a6c0*/  HMMA.16816.F32.BF16 R16, R168.reuse, R140, R16 ;  /* 0x0000008ca810723c */ /* 0x040fe20000041810 */
[C---:B------:R-:W-:Y:S01]  /*a6d0*/  ISETP.GE.AND P4, PT, R161.reuse, R173, PT ;  /* 0x000000ada100720c */ /* 0x040fe20003f86270 */
[CC--:B-1----:R-:W-:Y:S01]  /*a6e0*/  FFMA.FTZ R69, R206.reuse, R175.reuse, R57 ;  /* 0x000000afce457223 */ /* 0x0c2fe20000010039 */
[-C--:B------:R-:W-:Y:S01]  /*a6f0*/  ISETP.GE.AND P5, PT, R161, R174.reuse, PT ;  /* 0x000000aea100720c */ /* 0x080fe20003fa6270 */
[----:B------:R-:W-:Y:S01]  /*a700*/  FFMA.FTZ R175, R206, R175, R59 ;  /* 0x000000afceaf7223 */ /* 0x000fe2000001003b */
[----:B------:R-:W-:Y:S01]  /*a710*/  FSEL R132, R132, -INF , !P2 ;  /* 0xff80000084847808 */ /* 0x000fe20005000000 */
[----:B------:R-:W1:Y:S01]  /*a720*/  I2F R145, R180 ;  /* 0x000000b400917306 */ /* 0x000e620000201400 */
[----:B------:R-:W-:Y:S01]  /*a730*/  FSEL R140, R71, -INF , !P3 ;  /* 0xff800000478c7808 */ /* 0x000fe20005800000 */
[----:B------:R-:W-:Y:S01]  /*a740*/  HMMA.16816.F32.BF16 R8, R168, R136, R8 ;  /* 0x00000088a808723c */ /* 0x000fe20000041808 */
[----:B------:R-:W-:Y:S01]  /*a750*/  ISETP.GE.AND P3, PT, R162, R174, PT ;  /* 0x000000aea200720c */ /* 0x000fe20003f66270 */
[C---:B---3--:R-:W-:Y:S01]  /*a760*/  FFMA.FTZ R71, R206.reuse, R177, R52 ;  /* 0x000000b1ce477223 */ /* 0x048fe20000010034 */
[----:B------:R-:W-:Y:S01]  /*a770*/  FSEL R252, R65, -INF , !P5 ;  /* 0xff80000041fc7808 */ /* 0x000fe20006800000 */
[CC--:B--2---:R-:W-:Y:S01]  /*a780*/  FFMA.FTZ R73, R206.reuse, R148.reuse, R53 ;  /* 0x00000094ce497223 */ /* 0x0c4fe20000010035 */
[----:B------:R-:W-:Y:S01]  /*a790*/  FSEL R5, R5, -INF , !P3 ;  /* 0xff80000005057808 */ /* 0x000fe20005800000 */
[----:B------:R-:W2:Y:S01]  /*a7a0*/  I2F R147, R146 ;  /* 0x0000009200937306 */ /* 0x000ea20000201400 */
[----:B------:R-:W-:Y:S01]  /*a7b0*/  FSEL R136, R67, -INF , !P4 ;  /* 0xff80000043887808 */ /* 0x000fe20006000000 */
[C---:B------:R-:W-:Y:S01]  /*a7c0*/  FFMA.FTZ R67, R206.reuse, R167, R56 ;  /* 0x000000a7ce437223 */ /* 0x040fe20000010038 */
[----:B------:R-:W-:Y:S01]  /*a7d0*/  ISETP.GE.AND P5, PT, R165, R173, PT ;  /* 0x000000ada500720c */ /* 0x000fe20003fa6270 */
[----:B------:R-:W-:Y:S01]  /*a7e0*/  FFMA.FTZ R167, R206, R167, R58 ;  /* 0x000000a7cea77223 */ /* 0x000fe2000001003a */
[-C--:B------:R-:W-:Y:S01]  /*a7f0*/  ISETP.GE.AND P3, PT, R166, R173.reuse, PT ;  /* 0x000000ada600720c */ /* 0x080fe20003f66270 */
[----:B------:R-:W-:Y:S01]  /*a800*/  FFMA.FTZ R55, R206, R148, R55 ;  /* 0x00000094ce377223 */ /* 0x000fe20000010037 */
[CC--:B------:R-:W-:Y:S01]  /*a810*/  ISETP.GE.AND P2, PT, R176.reuse, R174.reuse, PT ;  /* 0x000000aeb000720c */ /* 0x0c0fe20003f46270 */
[----:B------:R-:W3:Y:S01]  /*a820*/  I2F R182, R184 ;  /* 0x000000b800b67306 */ /* 0x000ee20000201400 */
[----:B------:R-:W-:Y:S01]  /*a830*/  ISETP.GE.AND P6, PT, R176, R173, PT ;  /* 0x000000adb000720c */ /* 0x000fe20003fc6270 */
[-C--:B----4-:R-:W-:Y:S01]  /*a840*/  FFMA.FTZ R75, R206, R151.reuse, R48 ;  /* 0x00000097ce4b7223 */ /* 0x090fe20000010030 */
[----:B------:R-:W-:Y:S01]  /*a850*/  FSEL R56, R164, -INF , !P5 ;  /* 0xff800000a4387808 */ /* 0x000fe20006800000 */
[C---:B------:R-:W-:Y:S01]  /*a860*/  FFMA.FTZ R50, R206.reuse, R151, R50 ;  /* 0x00000097ce327223 */ /* 0x040fe20000010032 */
[----:B------:R-:W-:Y:S01]  /*a870*/  FSEL R57, R167, -INF , !P3 ;  /* 0xff800000a7397808 */ /* 0x000fe20005800000 */
[----:B-1----:R-:W-:Y:S01]  /*a880*/  FFMA.FTZ R51, R206, R145, R51 ;  /* 0x00000091ce337223 */ /* 0x002fe20000010033 */
[-C--:B------:R-:W-:Y:S01]  /*a890*/  ISETP.GE.AND P5, PT, R178, R174.reuse, PT ;  /* 0x000000aeb200720c */ /* 0x080fe20003fa6270 */
[----:B------:R-:W1:Y:S01]  /*a8a0*/  I2F R187, R181 ;  /* 0x000000b500bb7306 */ /* 0x000e620000201400 */
[----:B------:R-:W-:Y:S01]  /*a8b0*/  ISETP.GE.AND P3, PT, R149, R174, PT ;  /* 0x000000ae9500720c */ /* 0x000fe20003f66270 */
[CC--:B--2---:R-:W-:Y:S01]  /*a8c0*/  FFMA.FTZ R143, R206.reuse, R147.reuse, R44 ;  /* 0x00000093ce8f7223 */ /* 0x0c4fe2000001002c */
[----:B------:R-:W-:Y:S01]  /*a8d0*/  LOP3.LUT R170, R157, 0xc1, R208, 0xfe, !PT ;  /* 0x000000c19daa7812 */ /* 0x000fe200078efed0 */
[C---:B------:R-:W-:Y:S01]  /*a8e0*/  FFMA.FTZ R46, R206.reuse, R147, R46 ;  /* 0x00000093ce2e7223 */ /* 0x040fe2000001002e */
[----:B------:R-:W-:Y:S01]  /*a8f0*/  FSEL R69, R69, -INF , !P2 ;  /* 0xff80000045457808 */ /* 0x000fe20005000000 */
[C---:B------:R-:W-:Y:S01]  /*a900*/  FFMA.FTZ R141, R206.reuse, R145, R49 ;  /* 0x00000091ce8d7223 */ /* 0x040fe20000010031 */
[----:B------:R-:W-:Y:S01]  /*a910*/  LOP3.LUT R168, R157, 0xc8, R208, 0xfe, !PT ;  /* 0x000000c89da87812 */ /* 0x000fe200078efed0 */
[----:B------:R-:W2:Y:S01]  /*a920*/  I2F R183, R185 ;  /* 0x000000b900b77306 */ /* 0x000ea20000201400 */
[----:B------:R-:W-:Y:S01]  /*a930*/  ISETP.GE.AND P2, PT, R149, R173, PT ;  /* 0x000000ad9500720c */ /* 0x000fe20003f46270 */
[C---:B------:R-:W-:Y:S01]  /*a940*/  FFMA.FTZ R54, R206.reuse, R177, R54 ;  /* 0x000000b1ce367223 */ /* 0x040fe20000010036 */
[----:B------:R-:W-:Y:S01]  /*a950*/  FSEL R52, R175, -INF , !P6 ;  /* 0xff800000af347808 */ /* 0x000fe20007000000 */
[C---:B---3--:R-:W-:Y:S01]  /*a960*/  FFMA.FTZ R145, R206.reuse, R182, R45 ;  /* 0x000000b6ce917223 */ /* 0x048fe2000001002d */
[----:B------:R-:W-:Y:S01]  /*a970*/  ISETP.GE.AND P6, PT, R179, R174, PT ;  /* 0x000000aeb300720c */ /* 0x000fe20003fc6270 */
[C---:B------:R-:W-:Y:S01]  /*a980*/  FFMA.FTZ R47, R206.reuse, R182, R47 ;  /* 0x000000b6ce2f7223 */ /* 0x040fe2000001002f */
[----:B------:R-:W-:Y:S01]  /*a990*/  FSEL R71, R71, -INF , !P5 ;  /* 0xff80000047477808 */ /* 0x000fe20006800000 */
[----:B------:R-:W3:Y:S01]  /*a9a0*/  I2F R139, R186 ;  /* 0x000000ba008b7306 */ /* 0x000ee20000201400 */
[----:B------:R-:W-:Y:S01]  /*a9b0*/  FSEL R73, R73, -INF , !P3 ;  /* 0xff80000049497808 */ /* 0x000fe20005800000 */
[-C--:B-1----:R-:W-:Y:S01]  /*a9c0*/  FFMA.FTZ R147, R206, R187.reuse, R40 ;  /* 0x000000bbce937223 */ /* 0x082fe20000010028 */
[----:B------:R-:W-:Y:S01]  /*a9d0*/  ISETP.GE.AND P4, PT, R166, R174, PT ;  /* 0x000000aea600720c */ /* 0x000fe20003f86270 */
[----:B------:R-:W-:Y:S01]  /*a9e0*/  FFMA.FTZ R42, R206, R187, R42 ;  /* 0x000000bbce2a7223 */ /* 0x000fe2000001002a */
[----:B------:R-:W-:-:S02]  /*a9f0*/  ISETP.GE.AND P5, PT, R179, R173, PT ;  /* 0x000000adb300720c */ /* 0x000fc40003fa6270 */
[----:B------:R-:W-:Y:S01]  /*aa00*/  ISETP.GE.AND P3, PT, R180, R173, PT ;  /* 0x000000adb400720c */ /* 0x000fe20003f66270 */
[----:B------:R-:W1:Y:S01]  /*aa10*/  I2F R245, R246 ;  /* 0x000000f600f57306 */ /* 0x000e620000201400 */
[----:B------:R-:W-:Y:S01]  /*aa20*/  FSEL R48, R55, -INF , !P2 ;  /* 0xff80000037307808 */ /* 0x000fe20005000000 */
[-C--:B--2---:R-:W-:Y:S01]  /*aa30*/  FFMA.FTZ R151, R206, R183.reuse, R41 ;  /* 0x000000b7ce977223 */ /* 0x084fe20000010029 */
[----:B------:R-:W-:Y:S01]  /*aa40*/  ISETP.GE.AND P2, PT, R146, R174, PT ;  /* 0x000000ae9200720c */ /* 0x000fe20003f46270 */
[----:B------:R-:W-:Y:S01]  /*aa50*/  FFMA.FTZ R43, R206, R183, R43 ;  /* 0x000000b7ce2b7223 */ /* 0x000fe2000001002b */
[----:B------:R-:W-:Y:S02]  /*aa60*/  FSEL R75, R75, -INF , !P6 ;  /* 0xff8000004b4b7808 */ /* 0x000fe40007000000 */
[----:B------:R-:W-:Y:S01]  /*aa70*/  ISETP.GE.AND P6, PT, R146, R173, PT ;  /* 0x000000ad9200720c */ /* 0x000fe20003fc6270 */
[----:B------:R-:W2:Y:S01]  /*aa80*/  I2F R171, R244 ;  /* 0x000000f400ab7306 */ /* 0x000ea20000201400 */
[----:B------:R-:W-:Y:S01]  /*aa90*/  LOP3.LUT R247, R157, 0xd1, R208, 0xfe, !PT ;  /* 0x000000d19df77812 */ /* 0x000fe200078efed0 */
[CC--:B---3--:R-:W-:Y:S01]  /*aaa0*/  FFMA.FTZ R38, R206.reuse, R139.reuse, R38 ;  /* 0x0000008bce267223 */ /* 0x0c8fe20000010026 */
[----:B------:R-:W-:Y:S01]  /*aab0*/  FSEL R67, R67, -INF , !P4 ;  /* 0xff80000043437808 */ /* 0x000fe20006000000 */
[----:B------:R-:W-:Y:S01]  /*aac0*/  FFMA.FTZ R149, R206, R139, R36 ;  /* 0x0000008bce957223 */ /* 0x000fe20000010024 */
[----:B------:R-:W-:-:S02]  /*aad0*/  FSEL R49, R50, -INF , !P5 ;  /* 0xff80000032317808 */ /* 0x000fc40006800000 */
[----:B------:R-:W-:Y:S01]  /*aae0*/  FSEL R44, R51, -INF , !P3 ;  /* 0xff800000332c7808 */ /* 0x000fe20005800000 */
[----:B------:R-:W-:Y:S01]  /*aaf0*/  I2F R137, R170 ;  /* 0x000000aa00897306 */ /* 0x000fe20000201400 */
[--C-:B------:R-:W-:Y:S01]  /*ab00*/  LOP3.LUT R210, R157, 0xc9, R208.reuse, 0xfe, !PT ;  /* 0x000000c99dd27812 */ /* 0x100fe200078efed0 */
[----:B-1----:R-:W-:Y:S01]  /*ab10*/  FFMA.FTZ R155, R206, R245, R37 ;  /* 0x000000f5ce9b7223 */ /* 0x002fe20000010025 */
[----:B------:R-:W-:Y:S01]  /*ab20*/  ISETP.GE.AND P4, PT, R178, R173, PT ;  /* 0x000000adb200720c */ /* 0x000fe20003f86270 */
[----:B------:R-:W-:Y:S01]  /*ab30*/  FFMA.FTZ R39, R206, R245, R39 ;  /* 0x000000f5ce277223 */ /* 0x000fe20000010027 */
[-C--:B------:R-:W-:Y:S02]  /*ab40*/  ISETP.GE.AND P5, PT, R184, R174.reuse, PT ;  /* 0x000000aeb800720c */ /* 0x080fe40003fa6270 */
[----:B------:R-:W-:Y:S01]  /*ab50*/  ISETP.GE.AND P3, PT, R181, R174, PT ;  /* 0x000000aeb500720c */ /* 0x000fe20003f66270 */
[----:B------:R-:W1:Y:S01]  /*ab60*/  I2F R169, R168 ;  /* 0x000000a800a97306 */ /* 0x000e620000201400 */
[----:B------:R-:W-:Y:S01]  /*ab70*/  LOP3.LUT R152, R157, 0xd8, R208, 0xfe, !PT ;  /* 0x000000d89d987812 */ /* 0x000fe200078efed0 */
[----:B--2---:R-:W-:Y:S01]  /*ab80*/  FFMA.FTZ R153, R206, R171, R32 ;  /* 0x000000abce997223 */ /* 0x004fe20000010020 */
[----:B------:R-:W-:-:S02]  /*ab90*/  FSEL R143, R143, -INF , !P2 ;  /* 0xff8000008f8f7808 */ /* 0x000fc40005000000 */
[----:B------:R-:W-:Y:S02]  /*aba0*/  LOP3.LUT R248, R157, 0xd9, R208, 0xfe, !PT ;  /* 0x000000d99df87812 */ /* 0x000fe400078efed0 */
[----:B------:R-:W-:Y:S01]  /*abb0*/  ISETP.GE.AND P2, PT, R181, R173, PT ;  /* 0x000000adb500720c */ /* 0x000fe20003f46270 */
[----:B------:R-:W2:Y:S01]  /*abc0*/  I2F R213, R158 ;  /* 0x0000009e00d57306 */ /* 0x000ea20000201400 */
[----:B------:R-:W-:Y:S02]  /*abd0*/  FSEL R45, R46, -INF , !P6 ;  /* 0xff8000002e2d7808 */ /* 0x000fe40007000000 */
[-C--:B------:R-:W-:Y:S02]  /*abe0*/  ISETP.GE.AND P6, PT, R185, R174.reuse, PT ;  /* 0x000000aeb900720c */ /* 0x080fe40003fc6270 */
[----:B------:R-:W-:Y:S02]  /*abf0*/  FSEL R53, R54, -INF , !P4 ;  /* 0xff80000036357808 */ /* 0x000fe40006000000 */
        /* <DEDUP_REMOVED lines=9> */
[----:B------:R-:W-:Y:S01]  /*ac90*/  LOP3.LUT R62, R157, 0xe1, R208, 0xfe, !PT ;  /* 0x000000e19d3e7812 */ /* 0x000fe200078efed0 */
[-C--:B--2---:R-:W-:Y:S01]  /*aca0*/  FFMA.FTZ R24, R206, R213.reuse, R24 ;  /* 0x000000d5ce187223 */ /* 0x084fe20000010018 */
[----:B------:R-:W-:Y:S01]  /*acb0*/  FSEL R41, R42, -INF , !P2 ;  /* 0xff8000002a297808 */ /* 0x000fe20005000000 */
[----:B------:R-:W-:Y:S01]  /*acc0*/  FFMA.FTZ R26, R206, R213, R26 ;  /* 0x000000d5ce1a7223 */ /* 0x000fe2000001001a */
[C---:B------:R-:W-:Y:S02]  /*acd0*/  ISETP.GE.AND P2, PT, R246.reuse, R174, PT ;  /* 0x000000aef600720c */ /* 0x040fe40003f46270 */
[----:B------:R-:W-:Y:S01]  /*ace0*/  FSEL R151, R151, -INF , !P6 ;  /* 0xff80000097977808 */ /* 0x000fe20007000000 */
[----:B------:R-:W2:Y:S01]  /*acf0*/  I2F R161, R152 ;  /* 0x0000009800a17306 */ /* 0x000ea20000201400 */
[----:B------:R-:W-:Y:S01]  /*ad00*/  ISETP.GE.AND P6, PT, R246, R173, PT ;  /* 0x000000adf600720c */ /* 0x000fe20003fc6270 */
[CC--:B---3--:R-:W-:Y:S01]  /*ad10*/  FFMA.FTZ R160, R206.reuse, R159.reuse, R25 ;  /* 0x0000009fcea07223 */ /* 0x0c8fe20000010019 */
[----:B------:R-:W-:Y:S01]  /*ad20*/  LOP3.LUT R63, R157, 0xe8, R208, 0xfe, !PT ;  /* 0x000000e89d3f7812 */ /* 0x000fe200078efed0 */
[----:B------:R-:W-:Y:S01]  /*ad30*/  FFMA.FTZ R27, R206, R159, R27 ;  /* 0x0000009fce1b7223 */ /* 0x000fe2000001001b */
[----:B------:R-:W-:-:S02]  /*ad40*/  FSEL R141, R141, -INF , !P4 ;  /* 0xff8000008d8d7808 */ /* 0x000fc40006000000 */
[----:B------:R-:W-:Y:S01]  /*ad50*/  FSEL R36, R43, -INF , !P5 ;  /* 0xff8000002b247808 */ /* 0x000fe20006800000 */
[----:B------:R-:W3:Y:S01]  /*ad60*/  I2F R64, R248 ;  /* 0x000000f800407306 */ /* 0x000ee20000201400 */
[----:B------:R-:W-:Y:S01]  /*ad70*/  FSEL R37, R38, -INF , !P3 ;  /* 0xff80000026257808 */ /* 0x000fe20005800000 */
[C---:B------:R-:W-:Y:S01]  /*ad80*/  FFMA.FTZ R38, R206.reuse, R171, R34 ;  /* 0x000000abce267223 */ /* 0x040fe20000010022 */
[C-C-:B------:R-:W-:Y:S01]  /*ad90*/  LOP3.LUT R162, R157.reuse, 0xe0, R208.reuse, 0xfe, !PT ;  /* 0x000000e09da27812 */ /* 0x140fe200078efed0 */
[----:B------:R-:W-:Y:S01]  /*ada0*/  FFMA.FTZ R34, R206, R137, R35 ;  /* 0x00000089ce227223 */ /* 0x000fe20000010023 */
[----:B------:R-:W-:Y:S01]  /*adb0*/  ISETP.GE.AND P4, PT, R184, R173, PT ;  /* 0x000000adb800720c */ /* 0x000fe20003f86270 */
[----:B-1----:R-:W-:Y:S01]  /*adc0*/  FFMA.FTZ R31, R206, R156, R31 ;  /* 0x0000009cce1f7223 */ /* 0x002fe2000001001f */
[----:B------:R-:W-:Y:S01]  /*add0*/  ISETP.GE.AND P5, PT, R244, R174, PT ;  /* 0x000000aef400720c */ /* 0x000fe20003fa6270 */
[----:B------:R-:W1:Y:S01]  /*ade0*/  I2F R60, R62 ;  /* 0x0000003e003c7306 */ /* 0x000e620000201400 */
[----:B------:R-:W-:Y:S01]  /*adf0*/  LOP3.LUT R163, R157, 0xe9, R208, 0xfe, !PT ;  /* 0x000000e99da37812 */ /* 0x000fe200078efed0 */
[CC--:B--2---:R-:W-:Y:S01]  /*ae00*/  FFMA.FTZ R22, R206.reuse, R161.reuse, R22 ;  /* 0x000000a1ce167223 */ /* 0x0c4fe20000010016 */
[----:B------:R-:W-:Y:S01]  /*ae10*/  FSEL R155, R155, -INF , !P2 ;  /* 0xff8000009b9b7808 */ /* 0x000fe20005000000 */
[----:B------:R-:W-:Y:S01]  /*ae20*/  FFMA.FTZ R20, R206, R161, R20 ;  /* 0x000000a1ce147223 */ /* 0x000fe20000010014 */
[----:B------:R-:W-:-:S02]  /*ae30*/  LOP3.LUT R166, R157, 0xf0, R208, 0xfe, !PT ;  /* 0x000000f09da67812 */ /* 0x000fc400078efed0 */
[----:B------:R-:W-:Y:S01]  /*ae40*/  ISETP.GE.AND P2, PT, R170, R173, PT ;  /* 0x000000adaa00720c */ /* 0x000fe20003f46270 */
[----:B------:R-:W2:Y:S01]  /*ae50*/  I2F R61, R63 ;  /* 0x0000003f003d7306 */ /* 0x000ea20000201400 */
[----:B------:R-:W-:Y:S01]  /*ae60*/  FSEL R32, R39, -INF , !P6 ;  /* 0xff80000027207808 */ /* 0x000fe20007000000 */
[----:B------:R-:W-:Y:S01]  /*ae70*/  FFMA.FTZ R39, R206, R137, R33 ;  /* 0x00000089ce277223 */ /* 0x000fe20000010021 */
[----:B------:R-:W-:Y:S01]  /*ae80*/  ISETP.GE.AND P6, PT, R168, R174, PT ;  /* 0x000000aea800720c */ /* 0x000fe20003fc6270 */
[CC--:B---3--:R-:W-:Y:S01]  /*ae90*/  FFMA.FTZ R148, R206.reuse, R64.reuse, R21 ;  /* 0x00000040ce947223 */ /* 0x0c8fe20000010015 */
[----:B------:R-:W-:Y:S01]  /*aea0*/  FSEL R40, R47, -INF , !P4 ;  /* 0xff8000002f287808 */ /* 0x000fe20006000000 */
[----:B------:R-:W-:Y:S01]  /*aeb0*/  FFMA.FTZ R23, R206, R64, R23 ;  /* 0x00000040ce177223 */ /* 0x000fe20000010017 */
[----:B------:R-:W-:Y:S01]  /*aec0*/  FSEL R153, R153, -INF , !P5 ;  /* 0xff80000099997808 */ /* 0x000fe20006800000 */
[----:B------:R-:W3:Y:S01]  /*aed0*/  I2F R65, R162 ;  /* 0x000000a200417306 */ /* 0x000ee20000201400 */
[----:B------:R-:W-:Y:S01]  /*aee0*/  ISETP.GE.AND P4, PT, R186, R174, PT ;  /* 0x000000aeba00720c */ /* 0x000fe20003f86270 */
[-C--:B-1----:R-:W-:Y:S01]  /*aef0*/  FFMA.FTZ R50, R206, R60.reuse, R17 ;  /* 0x0000003cce327223 */ /* 0x082fe20000010011 */
[----:B------:R-:W-:Y:S01]  /*af00*/  ISETP.GE.AND P5, PT, R168, R173, PT ;  /* 0x000000ada800720c */ /* 0x000fe20003fa6270 */
[----:B------:R-:W-:Y:S01]  /*af10*/  FFMA.FTZ R19, R206, R60, R19 ;  /* 0x0000003cce137223 */ /* 0x000fe20000010013 */
[----:B------:R-:W-:-:S02]  /*af20*/  LOP3.LUT R176, R157, 0xf8, R208, 0xfe, !PT ;  /* 0x000000f89db07812 */ /* 0x000fc400078efed0 */
[-C--:B------:R-:W-:Y:S01]  /*af30*/  ISETP.GE.AND P3, PT, R170, R174.reuse, PT ;  /* 0x000000aeaa00720c */ /* 0x080fe20003f66270 */
        /* <DEDUP_REMOVED lines=8> */
[----:B------:R-:W-:Y:S01]  /*afc0*/  FSEL R149, R149, -INF , !P4 ;  /* 0xff80000095957808 */ /* 0x000fe20006000000 */
[-C--:B---3--:R-:W-:Y:S01]  /*afd0*/  FFMA.FTZ R18, R206, R65.reuse, R18 ;  /* 0x00000041ce127223 */ /* 0x088fe20000010012 */
[----:B------:R-:W-:Y:S01]  /*afe0*/  FSEL R35, R30, -INF , !P5 ;  /* 0xff8000001e237808 */ /* 0x000fe20006800000 */
[C---:B------:R-:W-:Y:S01]  /*aff0*/  FFMA.FTZ R158, R206.reuse, R156, R29 ;  /* 0x0000009cce9e7223 */ /* 0x040fe2000001001d */
[----:B------:R-:W-:Y:S01]  /*b000*/  LOP3.LUT R175, R157, 0xf1, R208, 0xfe, !PT ;  /* 0x000000f19daf7812 */ /* 0x000fe200078efed0 */
[----:B------:R-:W-:Y:S01]  /*b010*/  FFMA.FTZ R16, R206, R65, R16 ;  /* 0x00000041ce107223 */ /* 0x000fe20000010010 */
[----:B------:R-:W-:Y:S01]  /*b020*/  ISETP.GE.AND P4, PT, R244, R173, PT ;  /* 0x000000adf400720c */ /* 0x000fe20003f86270 */
[----:B------:R-:W3:Y:S01]  /*b030*/  I2F R167, R176 ;  /* 0x000000b000a77306 */ /* 0x000ee20000201400 */
[----:B------:R-:W-:Y:S01]  /*b040*/  FSEL R137, R39, -INF , !P3 ;  /* 0xff80000027897808 */ /* 0x000fe20005800000 */
[----:B-1----:R-:W-:Y:S01]  /*b050*/  FFMA.FTZ R15, R206, R58, R15 ;  /* 0x0000003ace0f7223 */ /* 0x002fe2000001000f */
[----:B------:R-:W-:-:S02]  /*b060*/  ISETP.GE.AND P5, PT, R247, R174, PT ;  /* 0x000000aef700720c */ /* 0x000fc40003fa6270 */
[C---:B------:R-:W-:Y:S02]  /*b070*/  LOP3.LUT R182, R157.reuse, 0x9, R208, 0xfe, !PT ;  /* 0x000000099db67812 */ /* 0x040fe400078efed0 */
[----:B------:R-:W-:Y:S01]  /*b080*/  ISETP.GE.AND P3, PT, R210, R173, PT ;  /* 0x000000add200720c */ /* 0x000fe20003f66270 */
[----:B------:R-:W1:Y:S01]  /*b090*/  I2F R165, R175 ;  /* 0x000000af00a57306 */ /* 0x000e620000201400 */
[----:B------:R-:W-:Y:S01]  /*b0a0*/  FSEL R164, R24, -INF , !P2 ;  /* 0xff80000018a47808 */ /* 0x000fe20005000000 */
[----:B--2---:R-:W-:Y:S01]  /*b0b0*/  FFMA.FTZ R8, R206, R59, R8 ;  /* 0x0000003bce087223 */ /* 0x004fe20000010008 */
[----:B------:R-:W-:Y:S01]  /*b0c0*/  ISETP.GE.AND P2, PT, R152, R173, PT ;  /* 0x000000ad9800720c */ /* 0x000fe20003f46270 */
[----:B------:R-:W-:Y:S01]  /*b0d0*/  FFMA.FTZ R59, R206, R59, R10 ;  /* 0x0000003bce3b7223 */ /* 0x000fe2000001000a */
[----:B------:R-:W-:Y:S02]  /*b0e0*/  FSEL R39, R26, -INF , !P6 ;  /* 0xff8000001a277808 */ /* 0x000fe40007000000 */
[----:B------:R-:W-:Y:S01]  /*b0f0*/  LOP3.LUT R179, R157, R208, RZ, 0xfc, !PT ;  /* 0x000000d09db37212 */ /* 0x000fe200078efcff */
[----:B------:R-:W2:Y:S01]  /*b100*/  I2F R180, R182 ;  /* 0x000000b600b47306 */ /* 0x000ea20000201400 */
[----:B------:R-:W-:Y:S01]  /*b110*/  ISETP.GE.AND P6, PT, R248, R174, PT ;  /* 0x000000aef800720c */ /* 0x000fe20003fc6270 */
[-C--:B---3--:R-:W-:Y:S01]  /*b120*/  FFMA.FTZ R4, R206, R167.reuse, R4 ;  /* 0x000000a7ce047223 */ /* 0x088fe20000010004 */
[----:B------:R-:W-:Y:S01]  /*b130*/  FSEL R33, R38, -INF , !P4 ;  /* 0xff80000026217808 */ /* 0x000fe20006000000 */
[----:B------:R-:W-:Y:S01]  /*b140*/  FFMA.FTZ R6, R206, R167, R6 ;  /* 0x000000a7ce067223 */ /* 0x000fe20000010006 */
[----:B------:R-:W-:-:S02]  /*b150*/  FSEL R160, R160, -INF , !P5 ;  /* 0xff800000a0a07808 */ /* 0x000fc40006800000 */
[----:B------:R-:W-:Y:S01]  /*b160*/  FSEL R38, R31, -INF , !P3 ;  /* 0xff8000001f267808 */ /* 0x000fe20005800000 */
[----:B------:R-:W-:Y:S01]  /*b170*/  I2F R177, R179 ;  /* 0x000000b300b17306 */ /* 0x000fe20000201400 */
[----:B------:R-:W-:Y:S01]  /*b180*/  ISETP.GE.AND P5, PT, R248, R173, PT ;  /* 0x000000adf800720c */ /* 0x000fe20003fa6270 */
[CC--:B-1----:R-:W-:Y:S01]  /*b190*/  FFMA.FTZ R11, R206.reuse, R165.reuse, R11 ;  /* 0x000000a5ce0b7223 */ /* 0x0c2fe2000001000b */
[----:B------:R-:W-:Y:S01]  /*b1a0*/  LOP3.LUT R171, R157, 0x20, R208, 0xfe, !PT ;  /* 0x000000209dab7812 */ /* 0x000fe200078efed0 */
[----:B------:R-:W-:Y:S01]  /*b1b0*/  FFMA.FTZ R9, R206, R165, R9 ;  /* 0x000000a5ce097223 */ /* 0x000fe20000010009 */
[-C--:B------:R-:W-:Y:S02]  /*b1c0*/  ISETP.GE.AND P3, PT, R152, R174.reuse, PT ;  /* 0x000000ae9800720c */ /* 0x080fe40003f66270 */
[----:B------:R-:W-:Y:S01]  /*b1d0*/  FSEL R43, R22, -INF , !P2 ;  /* 0xff800000162b7808 */ /* 0x000fe20005000000 */
[----:B------:R-:W-:Y:S01]  /*b1e0*/  I2F R168, R171 ;  /* 0x000000ab00a87306 */ /* 0x000fe20000201400 */
[----:B------:R-:W-:Y:S01]  /*b1f0*/  ISETP.GE.AND P2, PT, R62, R174, PT ;  /* 0x000000ae3e00720c */ /* 0x000fe20003f46270 */
[----:B--2---:R-:W-:Y:S01]  /*b200*/  FFMA.FTZ R10, R206, R180, R125 ;  /* 0x000000b4ce0a7223 */ /* 0x004fe2000001007d */
[----:B------:R-:W-:-:S02]  /*b210*/  FSEL R148, R148, -INF , !P6 ;  /* 0xff80000094947808 */ /* 0x000fc40007000000 */
[--C-:B------:R-:W-:Y:S02]  /*b220*/  LOP3.LUT R183, R157, 0x11, R208.reuse, 0xfe, !PT ;  /* 0x000000119db77812 */ /* 0x100fe400078efed0 */
[----:B------:R-:W-:Y:S02]  /*b230*/  ISETP.GE.AND P6, PT, R62, R173, PT ;  /* 0x000000ad3e00720c */ /* 0x000fe40003fc6270 */
[----:B------:R-:W-:Y:S01]  /*b240*/  FSEL R46, R23, -INF , !P5 ;  /* 0xff800000172e7808 */ /* 0x000fe20006800000 */
[----:B------:R-:W1:Y:S01]  /*b250*/  I2F R184, R183 ;  /* 0x000000b700b87306 */ /* 0x000e620000201400 */
[----:B------:R-:W-:Y:S02]  /*b260*/  LOP3.LUT R251, R157, 0x8, R208, 0xfe, !PT ;  /* 0x000000089dfb7812 */ /* 0x000fe400078efed0 */
[----:B------:R-:W-:Y:S02]  /*b270*/  FSEL R152, R20, -INF , !P3 ;  /* 0xff80000014987808 */ /* 0x000fe40005800000 */
[----:B------:R-:W-:-:S02]  /*b280*/  ISETP.GE.AND P5, PT, R63, R174, PT ;  /* 0x000000ae3f00720c */ /* 0x000fc40003fa6270 */
[-C--:B------:R-:W-:Y:S01]  /*b290*/  ISETP.GE.AND P3, PT, R162, R173.reuse, PT ;  /* 0x000000ada200720c */ /* 0x080fe20003f66270 */
[----:B------:R-:W-:Y:S01]  /*b2a0*/  I2F R181, R251 ;  /* 0x000000fb00b57306 */ /* 0x000fe20000201400 */
[----:B------:R-:W-:Y:S02]  /*b2b0*/  FSEL R50, R50, -INF , !P2 ;  /* 0xff80000032327808 */ /* 0x000fe40005000000 */
[----:B------:R-:W-:Y:S02]  /*b2c0*/  ISETP.GE.AND P2, PT, R163, R173, PT ;  /* 0x000000ada300720c */ /* 0x000fe40003f46270 */
[----:B------:R-:W-:Y:S02]  /*b2d0*/  FSEL R51, R19, -INF , !P6 ;  /* 0xff80000013337808 */ /* 0x000fe40007000000 */
[----:B------:R-:W-:Y:S02]  /*b2e0*/  LOP3.LUT R169, R157, 0x28, R208, 0xfe, !PT ;  /* 0x000000289da97812 */ /* 0x000fe400078efed0 */
[----:B------:R-:W-:-:S02]  /*b2f0*/  ISETP.GE.AND P6, PT, R166, R174, PT ;  /* 0x000000aea600720c */ /* 0x000fc40003fc6270 */
[----:B------:R-:W-:Y:S01]  /*b300*/  FSEL R54, R12, -INF , !P5 ;  /* 0xff8000000c367808 */ /* 0x000fe20006800000 */
[----:B------:R-:W-:Y:S01]  /*b310*/  FFMA.FTZ R12, R206, R58, R13 ;  /* 0x0000003ace0c7223 */ /* 0x000fe2000001000d */
[--C-:B------:R-:W-:Y:S01]  /*b320*/  LOP3.LUT R245, R157, 0x19, R208.reuse, 0xfe, !PT ;  /* 0x000000199df57812 */ /* 0x100fe200078efed0 */
[----:B------:R-:W-:Y:S01]  /*b330*/  I2F R28, R169 ;  /* 0x000000a9001c7306 */ /* 0x000fe20000201400 */
[----:B------:R-:W-:Y:S02]  /*b340*/  ISETP.GE.AND P4, PT, R210, R174, PT ;  /* 0x000000aed200720c */ /* 0x000fe40003f86270 */
[----:B------:R-:W-:Y:S01]  /*b350*/  FSEL R47, R18, -INF , !P3 ;  /* 0xff800000122f7808 */ /* 0x000fe20005800000 */
[----:B-1----:R-:W-:Y:S01]  /*b360*/  FFMA.FTZ R18, R206, R184, R121 ;  /* 0x000000b8ce127223 */ /* 0x002fe20000010079 */
[----:B------:R-:W-:Y:S02]  /*b370*/  ISETP.GE.AND P3, PT, R163, R174, PT ;  /* 0x000000aea300720c */ /* 0x000fe40003f66270 */
[----:B------:R-:W-:Y:S01]  /*b380*/  FSEL R60, R15, -INF , !P2 ;  /* 0xff8000000f3c7808 */ /* 0x000fe20005000000 */
[----:B------:R-:W1:Y:S01]  /*b390*/  I2F R170, R245 ;  /* 0x000000f500aa7306 */ /* 0x000e620000201400 */
[----:B------:R-:W-:-:S02]  /*b3a0*/  LOP3.LUT R185, R157, 0x10, R208, 0xfe, !PT ;  /* 0x000000109db97812 */ /* 0x000fc400078efed0 */
[----:B------:R-:W-:Y:S02]  /*b3b0*/  ISETP.GE.AND P2, PT, R176, R174, PT ;  /* 0x000000aeb000720c */ /* 0x000fe40003f46270 */
[----:B------:R-:W-:Y:S02]  /*b3c0*/  FSEL R61, R8, -INF , !P6 ;  /* 0xff800000083d7808 */ /* 0x000fe40007000000 */
[-C--:B------:R-:W-:Y:S01]  /*b3d0*/  ISETP.GE.AND P6, PT, R176, R173.reuse, PT ;  /* 0x000000adb000720c */ /* 0x080fe20003fc6270 */
[----:B------:R-:W2:Y:S01]  /*b3e0*/  I2F R187, R185 ;  /* 0x000000b900bb7306 */ /* 0x000ea20000201400 */
[----:B------:R-:W-:Y:S02]  /*b3f0*/  LOP3.LUT R249, R157, 0x1, R208, 0xfe, !PT ;  /* 0x000000019df97812 */ /* 0x000fe400078efed0 */
[----:B------:R-:W-:Y:S02]  /*b400*/  FSEL R158, R158, -INF , !P4 ;  /* 0xff8000009e9e7808 */ /* 0x000fe40006000000 */
[----:B------:R-:W-:-:S02]  /*b410*/  ISETP.GE.AND P5, PT, R166, R173, PT ;  /* 0x000000ada600720c */ /* 0x000fc40003fa6270 */
[----:B------:R-:W-:Y:S01]  /*b420*/  ISETP.GE.AND P4, PT, R247, R173, PT ;  /* 0x000000adf700720c */ /* 0x000fe20003f86270 */
[----:B------:R-:W3:Y:S01]  /*b430*/  I2F R178, R249 ;  /* 0x000000f900b27306 */ /* 0x000ee20000201400 */
[----:B------:R-:W-:Y:S01]  /*b440*/  LOP3.LUT R31, R157, 0x30, R208, 0xfe, !PT ;  /* 0x000000309d1f7812 */ /* 0x000fe200078efed0 */
[----:B-1----:R-:W-:Y:S01]  /*b450*/  FFMA.FTZ R117, R206, R170, R117 ;  /* 0x000000aace757223 */ /* 0x002fe20000010075 */
[----:B------:R-:W-:Y:S01]  /*b460*/  FSEL R58, R12, -INF , !P3 ;  /* 0xff8000000c3a7808 */ /* 0x000fe20005800000 */
[----:B------:R-:W-:Y:S01]  /*b470*/  FFMA.FTZ R12, R206, R181, R124 ;  /* 0x000000b5ce0c7223 */ /* 0x000fe2000001007c */
[----:B------:R-:W-:Y:S02]  /*b480*/  ISETP.GE.AND P3, PT, R175, R173, PT ;  /* 0x000000adaf00720c */ /* 0x000fe40003f66270 */
[----:B------:R-:W-:Y:S01]  /*b490*/  FSEL R65, R4, -INF , !P2 ;  /* 0xff80000004417808 */ /* 0x000fe20005000000 */
[----:B------:R-:W-:Y:S01]  /*b4a0*/  I2F R213, R31 ;  /* 0x0000001f00d57306 */ /* 0x000fe20000201400 */
[----:B------:R-:W-:Y:S01]  /*b4b0*/  LOP3.LUT R244, R157, 0x21, R208, 0xfe, !PT ;  /* 0x000000219df47812 */ /* 0x000fe200078efed0 */
[----:B--2---:R-:W-:Y:S01]  /*b4c0*/  FFMA.FTZ R22, R206, R187, R120 ;  /* 0x000000bbce167223 */ /* 0x004fe20000010078 */
[----:B------:R-:W-:-:S02]  /*b4d0*/  ISETP.GE.AND P2, PT, R182, R174, PT ;  /* 0x000000aeb600720c */ /* 0x000fc40003f46270 */
[----:B------:R-:W-:Y:S01]  /*b4e0*/  FSEL R64, R6, -INF , !P6 ;  /* 0xff80000006407808 */ /* 0x000fe20007000000 */
[C---:B------:R-:W-:Y:S01]  /*b4f0*/  FFMA.FTZ R6, R206.reuse, R177, R128 ;  /* 0x000000b1ce067223 */ /* 0x040fe20000010080 */
[----:B------:R-:W-:Y:S01]  /*b500*/  FSEL R59, R59, -INF , !P5 ;  /* 0xff8000003b3b7808 */ /* 0x000fe20006800000 */
[----:B------:R-:W-:Y:S01]  /*b510*/  I2F R210, R244 ;  /* 0x000000f400d27306 */ /* 0x000fe20000201400 */
[----:B------:R-:W-:Y:S01]  /*b520*/  LOP3.LUT R139, R157, 0x18, R208, 0xfe, !PT ;  /* 0x000000189d8b7812 */ /* 0x000fe200078efed0 */
[----:B---3--:R-:W-:Y:S01]  /*b530*/  FFMA.FTZ R4, R206, R178, R129 ;  /* 0x000000b2ce047223 */ /* 0x008fe20000010081 */
[----:B------:R-:W-:Y:S02]  /*b540*/  FSEL R42, R27, -INF , !P4 ;  /* 0xff8000001b2a7808 */ /* 0x000fe40006000000 */
[-C--:B------:R-:W-:Y:S02]  /*b550*/  ISETP.GE.AND P5, PT, R179, R174.reuse, PT ;  /* 0x000000aeb300720c */ /* 0x080fe40003fa6270 */
[----:B------:R-:W-:Y:S01]  /*b560*/  ISETP.GE.AND P4, PT, R162, R174, PT ;  /* 0x000000aea200720c */ /* 0x000fe20003f86270 */
[----:B------:R-:W1:Y:S01]  /*b570*/  I2F R186, R139 ;  /* 0x0000008b00ba7306 */ /* 0x000e620000201400 */
[----:B------:R-:W-:Y:S01]  /*b580*/  FSEL R62, R11, -INF , !P3 ;  /* 0xff8000000b3e7808 */ /* 0x000fe20005800000 */
[----:B------:R-:W-:Y:S01]  /*b590*/  FFMA.FTZ R11, R206, R168, R112 ;  /* 0x000000a8ce0b7223 */ /* 0x000fe20000010070 */
[----:B------:R-:W-:-:S02]  /*b5a0*/  FSEL R10, R10, -INF , !P2 ;  /* 0xff8000000a0a7808 */ /* 0x000fc40005000000 */
[--C-:B------:R-:W-:Y:S02]  /*b5b0*/  LOP3.LUT R27, R157, 0x38, R208.reuse, 0xfe, !PT ;  /* 0x000000389d1b7812 */ /* 0x100fe400078efed0 */
[----:B------:R-:W-:Y:S02]  /*b5c0*/  ISETP.GE.AND P2, PT, R171, R174, PT ;  /* 0x000000aeab00720c */ /* 0x000fe40003f46270 */
[C-C-:B------:R-:W-:Y:S01]  /*b5d0*/  LOP3.LUT R25, R157.reuse, 0x31, R208.reuse, 0xfe, !PT ;  /* 0x000000319d197812 */ /* 0x140fe200078efed0 */
[----:B------:R-:W-:Y:S01]  /*b5e0*/  I2F R159, R27 ;  /* 0x0000001b009f7306 */ /* 0x000fe20000201400 */
[----:B------:R-:W-:Y:S02]  /*b5f0*/  FSEL R6, R6, -INF , !P5 ;  /* 0xff80000006067808 */ /* 0x000fe40006800000 */
[----:B------:R-:W-:Y:S02]  /*b600*/  LOP3.LUT R29, R157, 0x29, R208, 0xfe, !PT ;  /* 0x000000299d1d7812 */ /* 0x000fe400078efed0 */
[----:B------:R-:W-:Y:S01]  /*b610*/  FSEL R146, R16, -INF , !P4 ;  /* 0xff80000010927808 */ /* 0x000fe20006000000 */
[----:B-1----:R-:W-:Y:S01]  /*b620*/  FFMA.FTZ R128, R206, R186, R116 ;  /* 0x000000bace807223 */ /* 0x002fe20000010074 */
[----:B------:R-:W-:Y:S01]  /*b630*/  ISETP.GE.AND P5, PT, R183, R174, PT ;  /* 0x000000aeb700720c */ /* 0x000fe20003fa6270 */
[----:B------:R1:W-:Y:S01]  /*b640*/  I2F R24, R25 ;  /* 0x0000001900187306 */ /* 0x0003e20000201400 */
[----:B------:R-:W-:-:S02]  /*b650*/  ISETP.GE.AND P4, PT, R63, R173, PT ;  /* 0x000000ad3f00720c */ /* 0x000fc40003f86270 */
[-C--:B------:R-:W-:Y:S02]  /*b660*/  ISETP.GE.AND P3, PT, R251, R174.reuse, PT ;  /* 0x000000aefb00720c */ /* 0x080fe40003f66270 */
[----:B------:R-:W-:Y:S02]  /*b670*/  FSEL R11, R11, -INF , !P2 ;  /* 0xff8000000b0b7808 */ /* 0x000fe40005000000 */
[--C-:B------:R-:W-:Y:S01]  /*b680*/  LOP3.LUT R21, R157, 0x39, R208.reuse, 0xfe, !PT ;  /* 0x000000399d157812 */ /* 0x100fe200078efed0 */
[----:B------:R-:W2:Y:S01]  /*b690*/  I2F R30, R29 ;  /* 0x0000001d001e7306 */ /* 0x000ea20000201400 */
[----:B------:R-:W-:Y:S02]  /*b6a0*/  ISETP.GE.AND P2, PT, R25, R174, PT ;  /* 0x000000ae1900720c */ /* 0x000fe40003f46270 */
[----:B------:R-:W-:Y:S02]  /*b6b0*/  FSEL R18, R18, -INF , !P5 ;  /* 0xff80000012127808 */ /* 0x000fe40006800000 */
[----:B------:R-:W-:-:S02]  /*b6c0*/  LOP3.LUT R23, R157, 0x40, R208, 0xfe, !PT ;  /* 0x000000409d177812 */ /* 0x000fc400078efed0 */
[----:B------:R-:W-:Y:S01]  /*b6d0*/  FSEL R55, R14, -INF , !P4 ;  /* 0xff8000000e377808 */ /* 0x000fe20006000000 */
[----:B-1----:R-:W-:Y:S01]  /*b6e0*/  FFMA.FTZ R25, R206, R28, R108 ;  /* 0x0000001cce197223 */ /* 0x002fe2000001006c */
[-C--:B------:R-:W-:Y:S01]  /*b6f0*/  ISETP.GE.AND P5, PT, R169, R174.reuse, PT ;  /* 0x000000aea900720c */ /* 0x080fe20003fa6270 */
[----:B------:R1:W3:Y:S01]  /*b700*/  I2F R20, R21 ;  /* 0x0000001500147306 */ /* 0x0002e20000201400 */
[----:B------:R-:W-:Y:S02]  /*b710*/  LOP3.LUT R17, R157, 0x41, R208, 0xfe, !PT ;  /* 0x000000419d117812 */ /* 0x000fe400078efed0 */
[----:B------:R-:W-:Y:S02]  /*b720*/  ISETP.GE.AND P4, PT, R175, R174, PT ;  /* 0x000000aeaf00720c */ /* 0x000fe40003f86270 */
[----:B------:R-:W-:Y:S01]  /*b730*/  FSEL R12, R12, -INF , !P3 ;  /* 0xff8000000c0c7808 */ /* 0x000fe20005800000 */
[----:B--2---:R-:W-:Y:S01]  /*b740*/  FFMA.FTZ R30, R206, R30, R109 ;  /* 0x0000001ece1e7223 */ /* 0x004fe2000001006d */
[-C--:B------:R-:W-:Y:S01]  /*b750*/  ISETP.GE.AND P3, PT, R245, R174.reuse, PT ;  /* 0x000000aef500720c */ /* 0x080fe20003f66270 */
[----:B------:R-:W-:Y:S01]  /*b760*/  I2F R161, R23 ;  /* 0x0000001700a17306 */ /* 0x000fe20000201400 */
[----:B------:R-:W-:-:S02]  /*b770*/  ISETP.GE.AND P6, PT, R185, R174, PT ;  /* 0x000000aeb900720c */ /* 0x000fc40003fc6270 */
[----:B------:R-:W-:Y:S02]  /*b780*/  FSEL R25, R25, -INF , !P5 ;  /* 0xff80000019197808 */ /* 0x000fe40006800000 */
[C-C-:B------:R-:W-:Y:S02]  /*b790*/  LOP3.LUT R19, R157.reuse, 0x48, R208.reuse, 0xfe, !PT ;  /* 0x000000489d137812 */ /* 0x140fe400078efed0 */
[----:B------:R-:W-:Y:S01]  /*b7a0*/  LOP3.LUT R179, R157, 0x51, R208, 0xfe, !PT ;  /* 0x000000519db37812 */ /* 0x000fe200078efed0 */
[----:B------:R-:W2:Y:S01]  /*b7b0*/  I2F R16, R17 ;  /* 0x0000001100107306 */ /* 0x000ea20000201400 */
[----:B------:R-:W-:Y:S01]  /*b7c0*/  FSEL R63, R9, -INF , !P4 ;  /* 0xff800000093f7808 */ /* 0x000fe20006000000 */
[C---:B------:R-:W-:Y:S01]  /*b7d0*/  FFMA.FTZ R9, R206.reuse, R210, R113 ;  /* 0x000000d2ce097223 */ /* 0x040fe20000010071 */
[-C--:B------:R-:W-:Y:S01]  /*b7e0*/  ISETP.GE.AND P5, PT, R21, R174.reuse, PT ;  /* 0x000000ae1500720c */ /* 0x080fe20003fa6270 */
[C---:B-1----:R-:W-:Y:S01]  /*b7f0*/  FFMA.FTZ R21, R206.reuse, R213, R104 ;  /* 0x000000d5ce157223 */ /* 0x042fe20000010068 */
[----:B------:R-:W-:Y:S01]  /*b800*/  ISETP.GE.AND P4, PT, R249, R174, PT ;  /* 0x000000aef900720c */ /* 0x000fe20003f86270 */
[C---:B---3--:R-:W-:Y:S01]  /*b810*/  FFMA.FTZ R20, R206.reuse, R20, R101 ;  /* 0x00000014ce147223 */ /* 0x048fe20000010065 */
[--C-:B------:R-:W-:Y:S01]  /*b820*/  LOP3.LUT R165, R157, 0x58, R208.reuse, 0xfe, !PT ;  /* 0x000000589da57812 */ /* 0x100fe200078efed0 */
[----:B------:R-:W-:Y:S01]  /*b830*/  I2F R163, R19 ;  /* 0x0000001300a37306 */ /* 0x000fe20000201400 */
[----:B------:R-:W-:Y:S01]  /*b840*/  FSEL R124, R117, -INF , !P3 ;  /* 0xff800000757c7808 */ /* 0x000fe20005800000 */
[----:B------:R-:W-:Y:S01]  /*b850*/  FFMA.FTZ R104, R206, R24, R105 ;  /* 0x00000018ce687223 */ /* 0x000fe20000010069 */
[----:B------:R-:W-:-:S02]  /*b860*/  LOP3.LUT R13, R157, 0x49, R208, 0xfe, !PT ;  /* 0x000000499d0d7812 */ /* 0x000fc400078efed0 */
[----:B------:R-:W-:Y:S02]  /*b870*/  ISETP.GE.AND P3, PT, R31, R174, PT ;  /* 0x000000ae1f00720c */ /* 0x000fe40003f66270 */
[----:B------:R-:W-:Y:S01]  /*b880*/  FSEL R22, R22, -INF , !P6 ;  /* 0xff80000016167808 */ /* 0x000fe20007000000 */
[----:B------:R-:W1:Y:S01]  /*b890*/  I2F R8, R179 ;  /* 0x000000b300087306 */ /* 0x000e620000201400 */
[--C-:B------:R-:W-:Y:S01]  /*b8a0*/  LOP3.LUT R15, R157, 0x50, R208.reuse, 0xfe, !PT ;  /* 0x000000509d0f7812 */ /* 0x100fe200078efed0 */
[----:B--2---:R-:W-:Y:S01]  /*b8b0*/  FFMA.FTZ R16, R206, R16, R97 ;  /* 0x00000010ce107223 */ /* 0x004fe20000010061 */
[-C--:B------:R-:W-:Y:S02]  /*b8c0*/  ISETP.GE.AND P6, PT, R244, R174.reuse, PT ;  /* 0x000000aef400720c */ /* 0x080fe40003fc6270 */
[----:B------:R-:W-:Y:S02]  /*b8d0*/  FSEL R4, R4, -INF , !P4 ;  /* 0xff80000004047808 */ /* 0x000fe40006000000 */
[----:B------:R-:W-:Y:S01]  /*b8e0*/  ISETP.GE.AND P4, PT, R139, R174, PT ;  /* 0x000000ae8b00720c */ /* 0x000fe20003f86270 */
[----:B------:R-:W-:Y:S01]  /*b8f0*/  I2F R247, R165 ;  /* 0x000000a500f77306 */ /* 0x000fe20000201400 */
[----:B------:R-:W-:-:S02]  /*b900*/  LOP3.LUT R125, R157, 0x69, R208, 0xfe, !PT ;  /* 0x000000699d7d7812 */ /* 0x000fc400078efed0 */
[----:B------:R-:W-:Y:S02]  /*b910*/  FSEL R21, R21, -INF , !P3 ;  /* 0xff80000015157808 */ /* 0x000fe40005800000 */
[----:B------:R-:W-:Y:S02]  /*b920*/  LOP3.LUT R185, R157, 0x60, R208, 0xfe, !PT ;  /* 0x000000609db97812 */ /* 0x000fe400078efed0 */
[----:B------:R-:W-:Y:S01]  /*b930*/  ISETP.GE.AND P3, PT, R17, R174, PT ;  /* 0x000000ae1100720c */ /* 0x000fe20003f66270 */
[----:B------:R-:W2:Y:S01]  /*b940*/  I2F R14, R13 ;  /* 0x0000000d000e7306 */ /* 0x000ea20000201400 */
[----:B------:R-:W-:Y:S01]  /*b950*/  FSEL R9, R9, -INF , !P6 ;  /* 0xff80000009097808 */ /* 0x000fe20007000000 */
[C---:B------:R-:W-:Y:S01]  /*b960*/  FFMA.FTZ R17, R206.reuse, R159, R100 ;  /* 0x0000009fce117223 */ /* 0x040fe20000010064 */
[C-C-:B------:R-:W-:Y:S01]  /*b970*/  LOP3.LUT R167, R157.reuse, 0x59, R208.reuse, 0xfe, !PT ;  /* 0x000000599da77812 */ /* 0x140fe200078efed0 */
[----:B-1----:R-:W-:Y:S01]  /*b980*/  FFMA.FTZ R8, R206, R8, R89 ;  /* 0x00000008ce087223 */ /* 0x002fe20000010059 */
[----:B------:R-:W-:-:S02]  /*b990*/  LOP3.LUT R129, R157, 0x61, R208, 0xfe, !PT ;  /* 0x000000619d817812 */ /* 0x000fc400078efed0 */
[-C--:B------:R-:W-:Y:S01]  /*b9a0*/  ISETP.GE.AND P6, PT, R27, R174.reuse, PT ;  /* 0x000000ae1b00720c */ /* 0x080fe20003fc6270 */
[----:B------:R1:W-:Y:S01]  /*b9b0*/  I2F R175, R15 ;  /* 0x0000000f00af7306 */ /* 0x0003e20000201400 */
[--C-:B------:R-:W-:Y:S02]  /*b9c0*/  LOP3.LUT R171, R157, 0x70, R208.reuse, 0xfe, !PT ;  /* 0x000000709dab7812 */ /* 0x100fe400078efed0 */
[----:B------:R-:W-:Y:S02]  /*b9d0*/  FSEL R128, R128, -INF , !P4 ;  /* 0xff80000080807808 */ /* 0x000fe40006000000 */
[----:B------:R-:W-:Y:S02]  /*b9e0*/  ISETP.GE.AND P4, PT, R29, R174, PT ;  /* 0x000000ae1d00720c */ /* 0x000fe40003f86270 */
[C---:B------:R-:W-:Y:S01]  /*b9f0*/  LOP3.LUT R120, R157.reuse, R208, RZ, 0xfc, !PT ;  /* 0x000000d09d787212 */ /* 0x040fe200078efcff */
[----:B------:R-:W-:Y:S01]  /*ba00*/  I2F R162, R125 ;  /* 0x0000007d00a27306 */ /* 0x000fe20000201400 */
[----:B------:R-:W-:Y:S01]  /*ba10*/  LOP3.LUT R139, R157, 0x68, R208, 0xfe, !PT ;  /* 0x000000689d8b7812 */ /* 0x000fe200078efed0 */
[----:B--2---:R-:W-:Y:S01]  /*ba20*/  FFMA.FTZ R14, R206, R14, R93 ;  /* 0x0000000ece0e7223 */ /* 0x004fe2000001005d */
[----:B------:R-:W-:-:S02]  /*ba30*/  FSEL R17, R17, -INF , !P6 ;  /* 0xff80000011117808 */ /* 0x000fc40007000000 */
[-C--:B------:R-:W-:Y:S01]  /*ba40*/  ISETP.GE.AND P6, PT, R13, R174.reuse, PT ;  /* 0x000000ae0d00720c */ /* 0x080fe20003fc6270 */
[----:B------:R-:W-:Y:S01]  /*ba50*/  FFMA.FTZ R13, R206, R161, R96 ;  /* 0x000000a1ce0d7223 */ /* 0x000fe20000010060 */
[----:B------:R-:W-:Y:S01]  /*ba60*/  FSEL R108, R30, -INF , !P4 ;  /* 0xff8000001e6c7808 */ /* 0x000fe20006000000 */
[----:B------:R-:W2:Y:S01]  /*ba70*/  I2F R177, R185 ;  /* 0x000000b900b17306 */ /* 0x000ea20000201400 */
[----:B------:R-:W-:Y:S02]  /*ba80*/  LOP3.LUT R166, R157, 0x1, R208, 0xfe, !PT ;  /* 0x000000019da67812 */ /* 0x000fe400078efed0 */
[----:B------:R-:W-:Y:S01]  /*ba90*/  ISETP.GE.AND P4, PT, R23, R174, PT ;  /* 0x000000ae1700720c */ /* 0x000fe20003f86270 */
[----:B------:R-:W-:Y:S01]  /*baa0*/  FFMA.FTZ R23, R206, R247, R84 ;  /* 0x000000f7ce177223 */ /* 0x000fe20000010054 */
[C-C-:B------:R-:W-:Y:S02]  /*bab0*/  LOP3.LUT R168, R157.reuse, 0x11, R208.reuse, 0xfe, !PT ;  /* 0x000000119da87812 */ /* 0x140fe400078efed0 */
[----:B------:R-:W-:Y:S01]  /*bac0*/  FSEL R96, R20, -INF , !P5 ;  /* 0xff80000014607808 */ /* 0x000fe20006800000 */
[----:B------:R-:W3:Y:S01]  /*bad0*/  I2F R26, R167 ;  /* 0x000000a7001a7306 */ /* 0x000ee20000201400 */
[----:B------:R-:W-:-:S02]  /*bae0*/  LOP3.LUT R178, R157, 0x18, R208, 0xfe, !PT ;  /* 0x000000189db27812 */ /* 0x000fc400078efed0 */
[-C--:B------:R-:W-:Y:S01]  /*baf0*/  ISETP.GE.AND P5, PT, R15, R174.reuse, PT ;  /* 0x000000ae0f00720c */ /* 0x080fe20003fa6270 */
[C---:B-1----:R-:W-:Y:S01]  /*bb00*/  FFMA.FTZ R15, R206.reuse, R163, R92 ;  /* 0x000000a3ce0f7223 */ /* 0x042fe2000001005c */
[----:B------:R-:W-:Y:S02]  /*bb10*/  LOP3.LUT R170, R157, 0x8, R208, 0xfe, !PT ;  /* 0x000000089daa7812 */ /* 0x000fe400078efed0 */
[----:B------:R-:W-:Y:S01]  /*bb20*/  FSEL R13, R13, -INF , !P4 ;  /* 0xff8000000d0d7808 */ /* 0x000fe20006000000 */
[----:B------:R-:W1:Y:S01]  /*bb30*/  I2F R156, R129 ;  /* 0x00000081009c7306 */ /* 0x000e620000201400 */
[----:B------:R-:W-:Y:S01]  /*bb40*/  ISETP.GE.AND P4, PT, R179, R174, PT ;  /* 0x000000aeb300720c */ /* 0x000fe20003f86270 */
[----:B--2---:R-:W-:Y:S01]  /*bb50*/  FFMA.FTZ R27, R206, R177, R80 ;  /* 0x000000b1ce1b7223 */ /* 0x004fe20000010050 */
[----:B------:R-:W-:Y:S02]  /*bb60*/  FSEL R92, R16, -INF , !P3 ;  /* 0xff800000105c7808 */ /* 0x000fe40005800000 */
[----:B------:R-:W-:-:S02]  /*bb70*/  FSEL R104, R104, -INF , !P2 ;  /* 0xff80000068687808 */ /* 0x000fc40005000000 */
[----:B------:R-:W-:Y:S01]  /*bb80*/  LOP3.LUT R184, R157, 0x28, R208, 0xfe, !PT ;  /* 0x000000289db87812 */ /* 0x000fe200078efed0 */
[----:B------:R-:W2:Y:S01]  /*bb90*/  I2F R183, R171 ;  /* 0x000000ab00b77306 */ /* 0x000ea20000201400 */
[----:B------:R-:W-:Y:S01]  /*bba0*/  ISETP.GE.AND P3, PT, R165, R174, PT ;  /* 0x000000aea500720c */ /* 0x000fe20003f66270 */
[C---:B---3--:R-:W-:Y:S01]  /*bbb0*/  FFMA.FTZ R26, R206.reuse, R26, R85 ;  /* 0x0000001ace1a7223 */ /* 0x048fe20000010055 */
[----:B------:R-:W-:Y:S01]  /*bbc0*/  ISETP.GE.AND P2, PT, R19, R174, PT ;  /* 0x000000ae1300720c */ /* 0x000fe20003f46270 */
[C---:B------:R-:W-:Y:S01]  /*bbd0*/  FFMA.FTZ R19, R206.reuse, R175, R88 ;  /* 0x000000afce137223 */ /* 0x040fe20000010058 */
[C-C-:B------:R-:W-:Y:S02]  /*bbe0*/  LOP3.LUT R176, R157.reuse, 0x9, R208.reuse, 0xfe, !PT ;  /* 0x000000099db07812 */ /* 0x140fe400078efed0 */
[C-C-:B------:R-:W-:Y:S01]  /*bbf0*/  LOP3.LUT R112, R157.reuse, 0x10, R208.reuse, 0xfe, !PT ;  /* 0x000000109d707812 */ /* 0x140fe200078efed0 */
[----:B------:R-:W-:Y:S01]  /*bc00*/  I2F R121, R120 ;  /* 0x0000007800797306 */ /* 0x000fe20000201400 */
[----:B------:R-:W-:Y:S01]  /*bc10*/  LOP3.LUT R210, R157, 0x30, R208, 0xfe, !PT ;  /* 0x000000309dd27812 */ /* 0x000fe200078efed0 */
[----:B-1----:R-:W-:Y:S01]  /*bc20*/  FFMA.FTZ R156, R206, R156, R81 ;  /* 0x0000009cce9c7223 */ /* 0x002fe20000010051 */
[----:B------:R-:W-:Y:S01]  /*bc30*/  FSEL R84, R8, -INF , !P4 ;  /* 0xff80000008547808 */ /* 0x000fe20006000000 */
[----:B------:R-:W-:Y:S01]  /*bc40*/  FFMA.FTZ R8, R206, R162, R77 ;  /* 0x000000a2ce087223 */ /* 0x000fe2000001004d */
[----:B------:R-:W-:-:S02]  /*bc50*/  FSEL R23, R23, -INF , !P3 ;  /* 0xff80000017177808 */ /* 0x000fc40005800000 */
[----:B------:R-:W-:Y:S01]  /*bc60*/  FSEL R88, R14, -INF , !P6 ;  /* 0xff8000000e587808 */ /* 0x000fe20007000000 */
[----:B------:R-:W1:Y:S01]  /*bc70*/  I2F R181, R139 ;  /* 0x0000008b00b57306 */ /* 0x000e620000201400 */
[-C--:B------:R-:W-:Y:S01]  /*bc80*/  ISETP.GE.AND P3, PT, R125, R174.reuse, PT ;  /* 0x000000ae7d00720c */ /* 0x080fe20003f66270 */
[----:B--2---:R-:W-:Y:S01]  /*bc90*/  FFMA.FTZ R183, R206, R183, R72 ;  /* 0x000000b7ceb77223 */ /* 0x004fe20000010048 */
[----:B------:R-:W-:Y:S02]  /*bca0*/  ISETP.GE.AND P6, PT, R185, R174, PT ;  /* 0x000000aeb900720c */ /* 0x000fe40003fc6270 */
[----:B------:R-:W-:Y:S02]  /*bcb0*/  LOP3.LUT R182, R157, 0x21, R208, 0xfe, !PT ;  /* 0x000000219db67812 */ /* 0x000fe400078efed0 */
[----:B------:R-:W-:Y:S01]  /*bcc0*/  FSEL R15, R15, -INF , !P2 ;  /* 0xff8000000f0f7808 */ /* 0x000fe20005000000 */
[----:B------:R-:W2:Y:S01]  /*bcd0*/  I2F R116, R166 ;  /* 0x000000a600747306 */ /* 0x000ea20000201400 */
[----:B------:R-:W-:-:S02]  /*bce0*/  FSEL R19, R19, -INF , !P5 ;  /* 0xff80000013137808 */ /* 0x000fc40006800000 */
[--C-:B------:R-:W-:Y:S02]  /*bcf0*/  LOP3.LUT R246, R157, 0x38, R208.reuse, 0xfe, !PT ;  /* 0x000000389df67812 */ /* 0x100fe400078efed0 */
[-C--:B------:R-:W-:Y:S02]  /*bd00*/  ISETP.GE.AND P2, PT, R167, R174.reuse, PT ;  /* 0x000000aea700720c */ /* 0x080fe40003f46270 */
[----:B------:R-:W-:Y:S01]  /*bd10*/  ISETP.GE.AND P5, PT, R129, R174, PT ;  /* 0x000000ae8100720c */ /* 0x000fe20003fa6270 */
[----:B------:R-:W3:Y:S01]  /*bd20*/  I2F R28, R168 ;  /* 0x000000a8001c7306 */ /* 0x000ee20000201400 */
[----:B------:R-:W-:Y:S01]  /*bd30*/  LOP3.LUT R248, R157, 0x39, R208, 0xfe, !PT ;  /* 0x000000399df87812 */ /* 0x000fe200078efed0 */
[----:B-1----:R-:W-:Y:S01]  /*bd40*/  FFMA.FTZ R181, R206, R181, R76 ;  /* 0x000000b5ceb57223 */ /* 0x002fe2000001004c */
[----:B------:R-:W-:Y:S01]  /*bd50*/  FSEL R72, R8, -INF , !P3 ;  /* 0xff80000008487808 */ /* 0x000fe20005800000 */
[----:B------:R-:W-:Y:S01]  /*bd60*/  FFMA.FTZ R8, R206, R121, R130 ;  /* 0x00000079ce087223 */ /* 0x000fe20000010082 */
[----:B------:R-:W-:-:S02]  /*bd70*/  FSEL R27, R27, -INF , !P6 ;  /* 0xff8000001b1b7808 */ /* 0x000fc40007000000 */
[-C--:B------:R-:W-:Y:S01]  /*bd80*/  ISETP.GE.AND P6, PT, R120, R173.reuse, PT ;  /* 0x000000ad7800720c */ /* 0x080fe20003fc6270 */
[----:B------:R-:W1:Y:S01]  /*bd90*/  I2F R109, R178 ;  /* 0x000000b2006d7306 */ /* 0x000e620000201400 */
[--C-:B------:R-:W-:Y:S01]  /*bda0*/  LOP3.LUT R180, R157, 0x19, R208.reuse, 0xfe, !PT ;  /* 0x000000199db47812 */ /* 0x100fe200078efed0 */
[----:B--2---:R-:W-:Y:S01]  /*bdb0*/  FFMA.FTZ R30, R206, R116, R131 ;  /* 0x00000074ce1e7223 */ /* 0x004fe20000010083 */
[----:B------:R-:W-:Y:S02]  /*bdc0*/  FSEL R80, R26, -INF , !P2 ;  /* 0xff8000001a507808 */ /* 0x000fe40005000000 */
[----:B------:R-:W-:Y:S02]  /*bdd0*/  FSEL R76, R156, -INF , !P5 ;  /* 0xff8000009c4c7808 */ /* 0x000fe40006800000 */
[----:B------:R-:W-:Y:S01]  /*bde0*/  ISETP.GE.AND P2, PT, R171, R174, PT ;  /* 0x000000aeab00720c */ /* 0x000fe20003f46270 */
[----:B------:R-:W2:Y:S01]  /*bdf0*/  I2F R29, R170 ;  /* 0x000000aa001d7306 */ /* 0x000ea20000201400 */
[----:B------:R-:W-:Y:S01]  /*be00*/  ISETP.GE.AND P5, PT, R166, R173, PT ;  /* 0x000000ada600720c */ /* 0x000fe20003fa6270 */
[----:B---3--:R-:W-:Y:S01]  /*be10*/  FFMA.FTZ R20, R206, R28, R123 ;  /* 0x0000001cce147223 */ /* 0x008fe2000001007b */
[----:B------:R-:W-:-:S02]  /*be20*/  LOP3.LUT R166, R157, 0x50, R208, 0xfe, !PT ;  /* 0x000000509da67812 */ /* 0x000fc400078efed0 */
[----:B------:R-:W-:Y:S02]  /*be30*/  FSEL R116, R8, -INF , !P6 ;  /* 0xff80000008747808 */ /* 0x000fe40007000000 */
[----:B------:R-:W-:Y:S01]  /*be40*/  ISETP.GE.AND P6, PT, R168, R173, PT ;  /* 0x000000ada800720c */ /* 0x000fe20003fc6270 */
[----:B------:R-:W3:Y:S01]  /*be50*/  I2F R101, R184 ;  /* 0x000000b800657306 */ /* 0x000ee20000201400 */
[----:B------:R-:W-:Y:S01]  /*be60*/  FSEL R130, R183, -INF , !P2 ;  /* 0xff800000b7827808 */ /* 0x000fe20005000000 */
[----:B-1----:R-:W-:Y:S01]  /*be70*/  FFMA.FTZ R26, R206, R109, R118 ;  /* 0x0000006dce1a7223 */ /* 0x002fe20000010076 */
[----:B------:R-:W-:Y:S02]  /*be80*/  LOP3.LUT R24, R157, 0x20, R208, 0xfe, !PT ;  /* 0x000000209d187812 */ /* 0x000fe400078efed0 */
[----:B------:R-:W-:Y:S02]  /*be90*/  ISETP.GE.AND P2, PT, R112, R173, PT ;  /* 0x000000ad7000720c */ /* 0x000fe40003f46270 */
[----:B------:R-:W-:Y:S01]  /*bea0*/  ISETP.GE.AND P4, PT, R139, R174, PT ;  /* 0x000000ae8b00720c */ /* 0x000fe20003f86270 */
[----:B------:R-:W1:Y:S01]  /*beb0*/  I2F R31, R176 ;  /* 0x000000b0001f7306 */ /* 0x000e620000201400 */
[----:B--2---:R-:W-:Y:S01]  /*bec0*/  FFMA.FTZ R16, R206, R29, R126 ;  /* 0x0000001dce107223 */ /* 0x004fe2000001007e */
[----:B------:R-:W-:-:S02]  /*bed0*/  LOP3.LUT R120, R157, 0x40, R208, 0xfe, !PT ;  /* 0x000000409d787812 */ /* 0x000fc400078efed0 */
[C---:B------:R-:W-:Y:S02]  /*bee0*/  LOP3.LUT R126, R157.reuse, 0x49, R208, 0xfe, !PT ;  /* 0x000000499d7e7812 */ /* 0x040fe400078efed0 */
[----:B------:R-:W-:Y:S02]  /*bef0*/  FSEL R20, R20, -INF , !P6 ;  /* 0xff80000014147808 */ /* 0x000fe40007000000 */
[----:B------:R2:W4:Y:S01]  /*bf00*/  I2F R113, R112 ;  /* 0x0000007000717306 */ /* 0x0005220000201400 */
[----:B---3--:R-:W-:Y:S01]  /*bf10*/  FFMA.FTZ R139, R206, R101, R110 ;  /* 0x00000065ce8b7223 */ /* 0x008fe2000001006e */
[----:B------:R-:W-:Y:S02]  /*bf20*/  ISETP.GE.AND P6, PT, R184, R173, PT ;  /* 0x000000adb800720c */ /* 0x000fe40003fc6270 */
[C-C-:B------:R-:W-:Y:S02]  /*bf30*/  LOP3.LUT R110, R157.reuse, 0x59, R208.reuse, 0xfe, !PT ;  /* 0x000000599d6e7812 */ /* 0x140fe400078efed0 */
[----:B------:R-:W-:-:S02]  /*bf40*/  LOP3.LUT R186, R157, 0x29, R208, 0xfe, !PT ;  /* 0x000000299dba7812 */ /* 0x000fc400078efed0 */
[----:B------:R-:W3:Y:S01]  /*bf50*/  I2F R93, R210 ;  /* 0x000000d2005d7306 */ /* 0x000ee20000201400 */
[----:B-1----:R-:W-:Y:S01]  /*bf60*/  FFMA.FTZ R14, R206, R31, R127 ;  /* 0x0000001fce0e7223 */ /* 0x002fe2000001007f */
[--C-:B------:R-:W-:Y:S02]  /*bf70*/  LOP3.LUT R244, R157, 0x31, R208.reuse, 0xfe, !PT ;  /* 0x000000319df47812 */ /* 0x100fe400078efed0 */
[----:B------:R-:W-:Y:S02]  /*bf80*/  FSEL R139, R139, -INF , !P6 ;  /* 0xff8000008b8b7808 */ /* 0x000fe40007000000 */
[----:B------:R-:W-:Y:S02]  /*bf90*/  ISETP.GE.AND P3, PT, R176, R173, PT ;  /* 0x000000adb000720c */ /* 0x000fe40003f66270 */
[----:B------:R-:W1:Y:S01]  /*bfa0*/  I2F R100, R182 ;  /* 0x000000b600647306 */ /* 0x000e620000201400 */
[----:B--2---:R-:W-:Y:S01]  /*bfb0*/  LOP3.LUT R112, R157, 0x48, R208, 0xfe, !PT ;  /* 0x000000489d707812 */ /* 0x004fe200078efed0 */
[----:B----4-:R-:W-:Y:S01]  /*bfc0*/  FFMA.FTZ R8, R206, R113, R122 ;  /* 0x00000071ce087223 */ /* 0x010fe2000001007a */
[----:B------:R-:W-:-:S02]  /*bfd0*/  ISETP.GE.AND P6, PT, R248, R173, PT ;  /* 0x000000adf800720c */ /* 0x000fc40003fc6270 */
[----:B------:R-:W-:Y:S02]  /*bfe0*/  FSEL R77, R181, -INF , !P4 ;  /* 0xff800000b54d7808 */ /* 0x000fe40006000000 */
[----:B------:R-:W-:Y:S01]  /*bff0*/  FSEL R8, R8, -INF , !P2 ;  /* 0xff80000008087808 */ /* 0x000fe20005000000 */
[----:B------:R-:W2:Y:S01]  /*c000*/  I2F R85, R246 ;  /* 0x000000f600557306 */ /* 0x000ea20000201400 */
[----:B---3--:R-:W-:Y:S01]  /*c010*/  FFMA.FTZ R156, R206, R93, R106 ;  /* 0x0000005dce9c7223 */ /* 0x008fe2000001006a */
[C-C-:B------:R-:W-:Y:S02]  /*c020*/  LOP3.LUT R106, R157.reuse, 0x60, R208.reuse, 0xfe, !PT ;  /* 0x000000609d6a7812 */ /* 0x140fe400078efed0 */
[-C--:B------:R-:W-:Y:S02]  /*c030*/  ISETP.GE.AND P4, PT, R170, R173.reuse, PT ;  /* 0x000000adaa00720c */ /* 0x080fe40003f86270 */
[----:B------:R-:W-:Y:S02]  /*c040*/  ISETP.GE.AND P2, PT, R182, R173, PT ;  /* 0x000000adb600720c */ /* 0x000fe40003f46270 */
[----:B------:R2:W3:Y:S01]  /*c050*/  I2F R81, R248 ;  /* 0x000000f800517306 */ /* 0x0004e20000201400 */
[----:B-1----:R-:W-:Y:S01]  /*c060*/  FFMA.FTZ R115, R206, R100, R115 ;  /* 0x00000064ce737223 */ /* 0x002fe20000010073 */
[----:B------:R-:W-:-:S02]  /*c070*/  LOP3.LUT R162, R157, 0x41, R208, 0xfe, !PT ;  /* 0x000000419da27812 */ /* 0x000fc400078efed0 */
[----:B------:R-:W-:Y:S02]  /*c080*/  FSEL R14, R14, -INF , !P3 ;  /* 0xff8000000e0e7808 */ /* 0x000fe40005800000 */
[-C--:B------:R-:W-:Y:S02]  /*c090*/  ISETP.GE.AND P3, PT, R24, R173.reuse, PT ;  /* 0x000000ad1800720c */ /* 0x080fe40003f66270 */
[----:B------:R-:W-:Y:S01]  /*c0a0*/  I2F R117, R180 ;  /* 0x000000b400757306 */ /* 0x000fe20000201400 */
[----:B------:R-:W-:Y:S02]  /*c0b0*/  FSEL R30, R30, -INF , !P5 ;  /* 0xff8000001e1e7808 */ /* 0x000fe40006800000 */
[----:B------:R-:W-:Y:S02]  /*c0c0*/  FSEL R16, R16, -INF , !P4 ;  /* 0xff80000010107808 */ /* 0x000fe40006000000 */
[----:B------:R-:W-:Y:S02]  /*c0d0*/  FSEL R131, R115, -INF , !P2 ;  /* 0xff80000073837808 */ /* 0x000fe40005000000 */
[----:B------:R-:W-:Y:S01]  /*c0e0*/  ISETP.GE.AND P5, PT, R178, R173, PT ;  /* 0x000000adb200720c */ /* 0x000fe20003fa6270 */
[----:B------:R-:W1:Y:S01]  /*c0f0*/  I2F R109, R166 ;  /* 0x000000a6006d7306 */ /* 0x000e620000201400 */
[----:B--2---:R-:W-:Y:S01]  /*c100*/  FFMA.FTZ R248, R206, R85, R102 ;  /* 0x00000055cef87223 */ /* 0x004fe20000010066 */
[----:B------:R-:W-:Y:S01]  /*c110*/  ISETP.GE.AND P4, PT, R180, R173, PT ;  /* 0x000000adb400720c */ /* 0x000fe20003f86270 */
[----:B---3--:R-:W-:Y:S01]  /*c120*/  FFMA.FTZ R103, R206, R81, R103 ;  /* 0x00000051ce677223 */ /* 0x008fe20000010067 */
[----:B------:R-:W-:-:S02]  /*c130*/  ISETP.GE.AND P2, PT, R246, R173, PT ;  /* 0x000000adf600720c */ /* 0x000fc40003f46270 */
[--C-:B------:R-:W-:Y:S02]  /*c140*/  LOP3.LUT R118, R157, 0x51, R208.reuse, 0xfe, !PT ;  /* 0x000000519d767812 */ /* 0x100fe400078efed0 */
[----:B------:R2:W3:Y:S01]  /*c150*/  I2F R105, R24 ;  /* 0x0000001800697306 */ /* 0x0004e20000201400 */
[----:B------:R-:W-:Y:S02]  /*c160*/  FSEL R246, R103, -INF , !P6 ;  /* 0xff80000067f67808 */ /* 0x000fe40007000000 */
[----:B------:R-:W-:Y:S02]  /*c170*/  LOP3.LUT R100, R157, 0x58, R208, 0xfe, !PT ;  /* 0x000000589d647812 */ /* 0x000fe400078efed0 */
[----:B------:R-:W-:Y:S02]  /*c180*/  ISETP.GE.AND P6, PT, R166, R173, PT ;  /* 0x000000ada600720c */ /* 0x000fe40003fc6270 */
[----:B------:R-:W-:Y:S01]  /*c190*/  FSEL R26, R26, -INF , !P5 ;  /* 0xff8000001a1a7808 */ /* 0x000fe20006800000 */
[----:B------:R-:W4:Y:S01]  /*c1a0*/  I2F R125, R120 ;  /* 0x00000078007d7306 */ /* 0x000f220000201400 */
[----:B-1----:R-:W-:Y:S01]  /*c1b0*/  FFMA.FTZ R90, R206, R109, R90 ;  /* 0x0000006dce5a7223 */ /* 0x002fe2000001005a */
[----:B------:R-:W-:-:S02]  /*c1c0*/  ISETP.GE.AND P5, PT, R186, R173, PT ;  /* 0x000000adba00720c */ /* 0x000fc40003fa6270 */
[----:B------:R-:W-:Y:S02]  /*c1d0*/  FSEL R248, R248, -INF , !P2 ;  /* 0xff800000f8f87808 */ /* 0x000fe40005000000 */
[----:B------:R-:W-:Y:S02]  /*c1e0*/  FSEL R166, R90, -INF , !P6 ;  /* 0xff8000005aa67808 */ /* 0x000fe40007000000 */
[----:B------:R-:W-:Y:S01]  /*c1f0*/  I2F R29, R112 ;  /* 0x00000070001d7306 */ /* 0x000fe20000201400 */
[C---:B--2---:R-:W-:Y:S01]  /*c200*/  FFMA.FTZ R24, R206.reuse, R117, R119 ;  /* 0x00000075ce187223 */ /* 0x044fe20000010077 */
[----:B------:R-:W-:Y:S01]  /*c210*/  LOP3.LUT R102, R157, 0x61, R208, 0xfe, !PT ;  /* 0x000000619d667812 */ /* 0x000fe200078efed0 */
[----:B---3--:R-:W-:Y:S01]  /*c220*/  FFMA.FTZ R28, R206, R105, R114 ;  /* 0x00000069ce1c7223 */ /* 0x008fe20000010072 */
[----:B------:R-:W-:Y:S02]  /*c230*/  ISETP.GE.AND P2, PT, R126, R173, PT ;  /* 0x000000ad7e00720c */ /* 0x000fe40003f46270 */
[----:B------:R-:W-:-:S02]  /*c240*/  FSEL R24, R24, -INF , !P4 ;  /* 0xff80000018187808 */ /* 0x000fc40006000000 */
[----:B------:R-:W1:Y:S01]  /*c250*/  I2F R31, R126 ;  /* 0x0000007e001f7306 */ /* 0x000e620000201400 */
[----:B------:R-:W-:Y:S01]  /*c260*/  ISETP.GE.AND P4, PT, R210, R173, PT ;  /* 0x000000add200720c */ /* 0x000fe20003f86270 */
[----:B----4-:R-:W-:Y:S01]  /*c270*/  FFMA.FTZ R125, R206, R125, R98 ;  /* 0x0000007dce7d7223 */ /* 0x010fe20000010062 */
[C-C-:B------:R-:W-:Y:S02]  /*c280*/  LOP3.LUT R98, R157.reuse, 0x68, R208.reuse, 0xfe, !PT ;  /* 0x000000689d627812 */ /* 0x140fe400078efed0 */
[----:B------:R-:W-:Y:S02]  /*c290*/  LOP3.LUT R90, R157, 0x70, R208, 0xfe, !PT ;  /* 0x000000709d5a7812 */ /* 0x000fe400078efed0 */
[----:B------:R-:W-:Y:S01]  /*c2a0*/  FSEL R156, R156, -INF , !P4 ;  /* 0xff8000009c9c7808 */ /* 0x000fe20006000000 */
[----:B------:R-:W2:Y:S01]  /*c2b0*/  I2F R93, R110 ;  /* 0x0000006e005d7306 */ /* 0x000ea20000201400 */
[----:B------:R-:W-:Y:S02]  /*c2c0*/  ISETP.GE.AND P4, PT, R162, R173, PT ;  /* 0x000000ada200720c */ /* 0x000fe40003f86270 */
[----:B------:R-:W-:-:S02]  /*c2d0*/  FSEL R28, R28, -INF , !P3 ;  /* 0xff8000001c1c7808 */ /* 0x000fc40005800000 */
[-C--:B------:R-:W-:Y:S02]  /*c2e0*/  ISETP.GE.AND P3, PT, R244, R173.reuse, PT ;  /* 0x000000adf400720c */ /* 0x080fe40003f66270 */
[----:B------:R-:W-:Y:S01]  /*c2f0*/  ISETP.GE.AND P6, PT, R102, R173, PT ;  /* 0x000000ad6600720c */ /* 0x000fe20003fc6270 */
[----:B------:R-:W3:Y:S01]  /*c300*/  I2F R85, R106 ;  /* 0x0000006a00557306 */ /* 0x000ee20000201400 */
[----:B-1----:R-:W-:-:S07]  /*c310*/  FFMA.FTZ R95, R206, R31, R95 ;  /* 0x0000001fce5f7223 */ /* 0x002fce000001005f */
[----:B------:R1:W4:Y:S01]  /*c320*/  I2F R97, R186 ;  /* 0x000000ba00617306 */ /* 0x0003220000201400 */
[----:B--2---:R-:W-:-:S07]  /*c330*/  FFMA.FTZ R93, R206, R93, R87 ;  /* 0x0000005dce5d7223 */ /* 0x004fce0000010057 */
[----:B------:R-:W2:Y:S01]  /*c340*/  I2F R89, R244 ;  /* 0x000000f400597306 */ /* 0x000ea20000201400 */
[----:B---3--:R-:W-:-:S07]  /*c350*/  FFMA.FTZ R82, R206, R85, R82 ;  /* 0x00000055ce527223 */ /* 0x008fce0000010052 */
[----:B------:R3:W5:Y:S01]  /*c360*/  I2F R121, R162 ;  /* 0x000000a200797306 */ /* 0x0007620000201400 */
[C---:B-1----:R-:W-:Y:S01]  /*c370*/  FFMA.FTZ R186, R206.reuse, R29, R94 ;  /* 0x0000001dceba7223 */ /* 0x042fe2000001005e */
[----:B------:R-:W-:Y:S01]  /*c380*/  LOP3.LUT R94, R157, 0x69, R208, 0xfe, !PT ;  /* 0x000000699d5e7812 */ /* 0x000fe200078efed0 */
[----:B----4-:R-:W-:-:S05]  /*c390*/  FFMA.FTZ R97, R206, R97, R111 ;  /* 0x00000061ce617223 */ /* 0x010fca000001006f */
[----:B------:R-:W1:Y:S01]  /*c3a0*/  I2F R105, R118 ;  /* 0x0000007600697306 */ /* 0x000e620000201400 */
[----:B--2---:R-:W-:Y:S01]  /*c3b0*/  FFMA.FTZ R89, R206, R89, R107 ;  /* 0x00000059ce597223 */ /* 0x004fe2000001006b */
[----:B------:R-:W-:Y:S02]  /*c3c0*/  FSEL R122, R97, -INF , !P5 ;  /* 0xff800000617a7808 */ /* 0x000fe40006800000 */
[----:B------:R-:W-:Y:S02]  /*c3d0*/  ISETP.GE.AND P5, PT, R120, R173, PT ;  /* 0x000000ad7800720c */ /* 0x000fe40003fa6270 */
[----:B------:R-:W-:Y:S02]  /*c3e0*/  FSEL R250, R89, -INF , !P3 ;  /* 0xff80000059fa7808 */ /* 0x000fe40005800000 */
[----:B------:R-:W2:Y:S01]  /*c3f0*/  I2F R101, R100 ;  /* 0x0000006400657306 */ /* 0x000ea20000201400 */
[----:B---3--:R-:W-:Y:S01]  /*c400*/  FSEL R162, R95, -INF , !P2 ;  /* 0xff8000005fa27808 */ /* 0x008fe20005000000 */
[----:B-----5:R-:W-:Y:S01]  /*c410*/  FFMA.FTZ R99, R206, R121, R99 ;  /* 0x00000079ce637223 */ /* 0x020fe20000010063 */
[----:B------:R-:W-:-:S02]  /*c420*/  ISETP.GE.AND P2, PT, R106, R173, PT ;  /* 0x000000ad6a00720c */ /* 0x000fc40003f46270 */
[----:B------:R-:W-:Y:S02]  /*c430*/  ISETP.GE.AND P3, PT, R112, R173, PT ;  /* 0x000000ad7000720c */ /* 0x000fe40003f66270 */
[----:B------:R-:W-:Y:S01]  /*c440*/  FSEL R170, R82, -INF , !P2 ;  /* 0xff80000052aa7808 */ /* 0x000fe20005000000 */
[----:B------:R-:W3:Y:S01]  /*c450*/  I2F R81, R102 ;  /* 0x0000006600517306 */ /* 0x000ee20000201400 */
[----:B------:R-:W-:Y:S01]  /*c460*/  ISETP.GT.AND P2, PT, R211, R214, PT ;  /* 0x000000d6d300720c */ /* 0x000fe20003f44270 */
[----:B-1----:R-:W-:Y:S01]  /*c470*/  FFMA.FTZ R91, R206, R105, R91 ;  /* 0x00000069ce5b7223 */ /* 0x002fe2000001005b */
[----:B------:R-:W-:Y:S02]  /*c480*/  FSEL R244, R125, -INF , !P5 ;  /* 0xff8000007df47808 */ /* 0x000fe40006800000 */
[----:B------:R-:W-:Y:S02]  /*c490*/  FSEL R210, R99, -INF , !P4 ;  /* 0xff80000063d27808 */ /* 0x000fe40006000000 */
[----:B------:R-:W-:Y:S01]  /*c4a0*/  FSEL R186, R186, -INF , !P3 ;  /* 0xff800000baba7808 */ /* 0x000fe20005800000 */
[----:B------:R-:W1:Y:S01]  /*c4b0*/  I2F R29, R98 ;  /* 0x00000062001d7306 */ /* 0x000e620000201400 */
[----:B--2---:R-:W-:Y:S01]  /*c4c0*/  FFMA.FTZ R86, R206, R101, R86 ;  /* 0x00000065ce567223 */ /* 0x004fe20000010056 */
[----:B------:R-:W-:Y:S01]  /*c4d0*/  BAR.SYNC.DEFER_BLOCKING 0x0 ;  /* 0x0000000000007b1d */ /* 0x000fe20000010000 */
[----:B------:R-:W-:-:S02]  /*c4e0*/  ISETP.GE.AND P5, PT, R118, R173, PT ;  /* 0x000000ad7600720c */ /* 0x000fc40003fa6270 */
[-C--:B------:R-:W-:Y:S02]  /*c4f0*/  ISETP.GE.AND P4, PT, R100, R173.reuse, PT ;  /* 0x000000ad6400720c */ /* 0x080fe40003f86270 */
[----:B------:R-:W-:Y:S01]  /*c500*/  ISETP.GE.AND P3, PT, R110, R173, PT ;  /* 0x000000ad6e00720c */ /* 0x000fe20003f66270 */
[----:B------:R-:W2:Y:S01]  /*c510*/  I2F R31, R94 ;  /* 0x0000005e001f7306 */ /* 0x000ea20000201400 */
[----:B------:R-:W-:Y:S01]  /*c520*/  FSEL R184, R91, -INF , !P5 ;  /* 0xff8000005bb87808 */ /* 0x000fe20006800000 */
[----:B---3--:R-:W-:Y:S01]  /*c530*/  FFMA.FTZ R81, R206, R81, R83 ;  /* 0x00000051ce517223 */ /* 0x008fe20000010053 */
[----:B------:R-:W-:Y:S02]  /*c540*/  FSEL R182, R86, -INF , !P4 ;  /* 0xff80000056b67808 */ /* 0x000fe40006000000 */
[----:B------:R-:W-:Y:S02]  /*c550*/  FSEL R180, R93, -INF , !P3 ;  /* 0xff8000005db47808 */ /* 0x000fe40005800000 */
[----:B------:R-:W-:Y:S01]  /*c560*/  ISETP.GE.AND P5, PT, R98, R173, PT ;  /* 0x000000ad6200720c */ /* 0x000fe20003fa6270 */
[----:B------:R-:W3:Y:S01]  /*c570*/  I2F R87, R90 ;  /* 0x0000005a00577306 */ /* 0x000ee20000201400 */
[----:B-1----:R-:W-:Y:S01]  /*c580*/  FFMA.FTZ R29, R206, R29, R78 ;  /* 0x0000001dce1d7223 */ /* 0x002fe2000001004e */
[----:B------:R-:W-:-:S02]  /*c590*/  ISETP.GE.AND P4, PT, R94, R173, PT ;  /* 0x000000ad5e00720c */ /* 0x000fc40003f86270 */
[----:B------:R-:W-:Y:S02]  /*c5a0*/  ISETP.GE.AND P3, PT, R90, R173, PT ;  /* 0x000000ad5a00720c */ /* 0x000fe40003f66270 */
[----:B------:R-:W-:Y:S01]  /*c5b0*/  FSEL R178, R81, -INF , !P6 ;  /* 0xff80000051b27808 */ /* 0x000fe20007000000 */
[----:B--2---:R-:W-:Y:S01]  /*c5c0*/  FFMA.FTZ R31, R206, R31, R79 ;  /* 0x0000001fce1f7223 */ /* 0x004fe2000001004f */
[----:B------:R-:W-:-:S04]  /*c5d0*/  FSEL R176, R29, -INF , !P5 ;  /* 0xff8000001db07808 */ /* 0x000fc80006800000 */
[----:B------:R-:W-:Y:S01]  /*c5e0*/  FSEL R168, R31, -INF , !P4 ;  /* 0xff8000001fa87808 */ /* 0x000fe20006000000 */
[----:B---3--:R-:W-:-:S05]  /*c5f0*/  FFMA.FTZ R74, R206, R87, R74 ;  /* 0x00000057ce4a7223 */ /* 0x008fca000001004a */
[----:B------:R-:W-:Y:S01]  /*c600*/  FSEL R174, R74, -INF , !P3 ;  /* 0xff8000004aae7808 */ /* 0x000fe20005800000 */
[----:B------:R-:W-:Y:S05]  /*c610*/  @!P2 BRA `(.L_x_2318) ;  /* 0x00000a900000a947 */ /* 0x000fea0003800000 */
[----:B------:R-:W-:Y:S05]  /*c620*/  @!P1 BRA `(.L_x_2319) ;  /* 0x000003a000009947 */ /* 0x000fea0003800000 */
[----:B------:R-:W-:Y:S02]  /*c630*/  IABS R29, c[0x0][0x2d0] ;  /* 0x0000b400001d7a13 */ /* 0x000fe40000000000 */
[----:B------:R-:W-:Y:S02]  /*c640*/  IABS R82, R157 ;  /* 0x0000009d00527213 */ /* 0x000fe40000000000 */
[----:B------:R-:W1:Y:S01]  /*c650*/  I2F.RP R74, R29 ;  /* 0x0000001d004a7306 */ /* 0x000e620000209400 */
[C---:B------:R-:W-:Y:S02]  /*c660*/  IADD3 R79, R157.reuse, -0x100, RZ ;  /* 0xffffff009d4f7810 */ /* 0x040fe40007ffe0ff */
        /* <DEDUP_REMOVED lines=54> */
.L_x_2319:
[----:B------:R-:W-:-:S05]  /*c9d0*/  IMAD.MOV.U32 R79, RZ, RZ, c[0x0][0x198] ;  /* 0x00006600ff4f7624 */ /* 0x000fca00078e00ff */
[----:B------:R-:W-:-:S04]  /*c9e0*/  LEA R79, -R79, RZ, 0x8 ;  /* 0x000000ff4f4f7211 */ /* 0x000fc800078e41ff */
[----:B------:R-:W-:Y:S02]  /*c9f0*/  SHF.R.S32.HI R78, RZ, 0x1f, R79 ;  /* 0x0000001fff4e7819 */ /* 0x000fe4000001144f */
.L_x_2320:
[----:B------:R-:W-:Y:S01]  /*ca00*/  @!P0 IMAD.MOV.U32 R81, RZ, RZ, c[0x0][0x198] ;  /* 0x00006600ff518624 */ /* 0x000fe200078e00ff */
[----:B------:R1:W-:Y:S01]  /*ca10*/  @P0 STS [R215+0x1004], RZ ;  /* 0x001004ffd7000388 */ /* 0x0003e20000000800 */
[----:B------:R-:W-:Y:S01]  /*ca20*/  @!P0 IMAD.MOV.U32 R74, RZ, RZ, c[0x0][0x19c] ;  /* 0x00006700ff4a8624 */ /* 0x000fe200078e00ff */
[----:B------:R-:W-:Y:S01]  /*ca30*/  BSSY B0, `(.L_x_2321) ;  /* 0x0000064000007945 */ /* 0x000fe20003800000 */
[----:B------:R-:W-:Y:S01]  /*ca40*/  @!P0 IMAD.MOV.U32 R83, RZ, RZ, c[0x0][0x198] ;  /* 0x00006600ff538624 */ /* 0x000fe200078e00ff */
[CC--:B------:R-:W-:Y:S01]  /*ca50*/  @!P0 LEA R82, P3, R81.reuse, R172.reuse, 0x5 ;  /* 0x000000ac51528211 */ /* 0x0c0fe200078628ff */
[----:B------:R-:W-:Y:S01]  /*ca60*/  @!P0 IMAD.MOV.U32 R87, RZ, RZ, c[0x0][0x198] ;  /* 0x00006600ff578624 */ /* 0x000fe200078e00ff */
[----:B------:R1:W-:Y:S01]  /*ca70*/  @P0 STS.64 [R215+0x1008], RZ ;  /* 0x001008ffd7000388 */ /* 0x0003e20000000a00 */
[----:B------:R-:W-:Y:S01]  /*ca80*/  @!P0 IMAD.MOV.U32 R100, RZ, RZ, c[0x0][0x198] ;  /* 0x00006600ff648624 */ /* 0x000fe200078e00ff */
[-C--:B------:R-:W-:Y:S01]  /*ca90*/  @!P0 LEA.HI.X R81, R81, R135.reuse, R74, 0x5, P3 ;  /* 0x0000008751518211 */ /* 0x080fe200018f2c4a */
[----:B------:R-:W-:Y:S01]  /*caa0*/  @!P0 IMAD.MOV.U32 R98, RZ, RZ, c[0x0][0x198] ;  /* 0x00006600ff628624 */ /* 0x000fe200078e00ff */
[-C--:B------:R-:W-:Y:S01]  /*cab0*/  @!P0 LEA R86, P4, R83, R172.reuse, 0x6 ;  /* 0x000000ac53568211 */ /* 0x080fe200078830ff */
[----:B------:R-:W-:Y:S01]  /*cac0*/  @!P0 IMAD.MOV.U32 R173, RZ, RZ, R135 ;  /* 0x000000ffffad8224 */ /* 0x000fe200078e0087 */
[----:B------:R-:W-:Y:S01]  /*cad0*/  @!P0 LEA R90, P3, R87, R172, 0x7 ;  /* 0x000000ac575a8211 */ /* 0x000fe200078638ff */
[----:B------:R-:W-:Y:S01]  /*cae0*/  @!P0 IMAD.MOV.U32 R106, RZ, RZ, c[0x0][0x19c] ;  /* 0x00006700ff6a8624 */ /* 0x000fe200078e00ff */
[----:B------:R-:W-:Y:S01]  /*caf0*/  @!P0 IADD3 R82, P5, R79, R82, RZ ;  /* 0x000000524f528210 */ /* 0x000fe20007fbe0ff */
[----:B------:R-:W-:Y:S01]  /*cb00*/  @!P0 IMAD.MOV.U32 R102, RZ, RZ, c[0x0][0x19c] ;  /* 0x00006700ff668624 */ /* 0x000fe200078e00ff */
[----:B------:R1:W-:Y:S01]  /*cb10*/  @P0 STS [R215+0x1000], RZ ;  /* 0x001000ffd7000388 */ /* 0x0003e20000000800 */
[----:B------:R-:W-:Y:S01]  /*cb20*/  @!P0 IMAD.WIDE.U32 R100, R100, 0x60, R172 ;  /* 0x0000006064648825 */ /* 0x000fe200078e00ac */
[----:B------:R-:W-:-:S02]  /*cb30*/  @!P0 LEA.HI.X R83, R83, R135, R106, 0x6, P4 ;  /* 0x0000008753538211 */ /* 0x000fc400020f346a */
[----:B------:R-:W-:Y:S01]  /*cb40*/  @!P0 LEA.HI.X R87, R87, R135, R102, 0x7, P3 ;  /* 0x0000008757578211 */ /* 0x000fe200018f3c66 */
[----:B------:R-:W-:Y:S01]  /*cb50*/  @!P0 IMAD.WIDE.U32 R98, R98, 0xa0, R172 ;  /* 0x000000a062628825 */ /* 0x000fe200078e00ac */
[C---:B------:R-:W-:Y:S02]  /*cb60*/  @!P0 IADD3 R85, P4, R79.reuse, R100, RZ ;  /* 0x000000644f558210 */ /* 0x040fe40007f9e0ff */
[C---:B------:R-:W-:Y:S01]  /*cb70*/  @!P0 LEA R106, P6, R79.reuse, R238, 0x1 ;  /* 0x000000ee4f6a8211 */ /* 0x040fe200078c08ff */
[----:B------:R-:W-:Y:S01]  /*cb80*/  @!P0 IMAD.MOV.U32 R31, RZ, RZ, c[0x0][0x19c] ;  /* 0x00006700ff1f8624 */ /* 0x000fe200078e00ff */
[C---:B------:R-:W-:Y:S01]  /*cb90*/  @!P0 IADD3 R89, P3, R79.reuse, R98, RZ ;  /* 0x000000624f598210 */ /* 0x040fe20007f7e0ff */
[----:B------:R-:W-:Y:S01]  /*cba0*/  @!P0 IMAD.MOV.U32 R94, RZ, RZ, c[0x0][0x198] ;  /* 0x00006600ff5e8624 */ /* 0x000fe200078e00ff */
[----:B------:R-:W-:Y:S01]  /*cbb0*/  @!P0 LEA.HI.X R107, R79, R241, R78, 0x1, P6 ;  /* 0x000000f14f6b8211 */ /* 0x000fe200030f0c4e */
[----:B------:R-:W-:Y:S02]  /*cbc0*/  @!P0 IMAD R74, R74, 0x60, RZ ;  /* 0x000000604a4a8824 */ /* 0x000fe400078e02ff */
[----:B------:R-:W-:-:S02]  /*cbd0*/  @!P0 IMAD R31, R31, 0xa0, RZ ;  /* 0x000000a01f1f8824 */ /* 0x000fc400078e02ff */
[----:B------:R-:W-:Y:S01]  /*cbe0*/  @!P0 IMAD.WIDE.U32 R94, R94, 0xc0, R172 ;  /* 0x000000c05e5e8825 */ /* 0x000fe200078e00ac */
[C---:B------:R-:W-:Y:S01]  /*cbf0*/  @!P0 IADD3.X R74, R78.reuse, R74, R101, P4, !PT ;  /* 0x0000004a4e4a8210 */ /* 0x040fe200027fe465 */
[----:B------:R-:W-:Y:S01]  /*cc00*/  @!PT LDS RZ, [RZ] ;  /* 0x00000000fffff984 */ /* 0x000fe20000000800 */
[----:B------:R-:W-:Y:S01]  /*cc10*/  @!PT LDS RZ, [RZ] ;  /* 0x00000000fffff984 */ /* 0x000fe20000000800 */
[----:B------:R-:W-:Y:S01]  /*cc20*/  @!PT LDS RZ, [RZ] ;  /* 0x00000000fffff984 */ /* 0x000fe20000000800 */
[----:B------:R1:W-:Y:S01]  /*cc30*/  @!P0 LDGSTS.E.BYPASS.LTC128B.128 [R215+0x1000], [R106.64] ;  /* 0x010000006ad78fae */ /* 0x0003e2000b901d46 */
[C---:B------:R-:W-:Y:S01]  /*cc40*/  @!P0 IADD3.X R98, R78.reuse, R31, R99, P3, !PT ;  /* 0x0000001f4e628210 */ /* 0x040fe20001ffe463 */
[----:B------:R-:W-:Y:S01]  /*cc50*/  @!P0 IMAD.MOV.U32 R29, RZ, RZ, c[0x0][0x19c] ;  /* 0x00006700ff1d8624 */ /* 0x000fe200078e00ff */
[C---:B------:R-:W-:Y:S01]  /*cc60*/  @!P0 IADD3 R86, P4, R79.reuse, R86, RZ ;  /* 0x000000564f568210 */ /* 0x040fe20007f9e0ff */
[----:B------:R-:W-:Y:S01]  /*cc70*/  @!P0 IMAD.X R81, R78, 0x1, R81, P5 ;  /* 0x000000014e518824 */ /* 0x000fe200028e0651 */
[----:B------:R-:W-:Y:S01]  /*cc80*/  @!P0 IADD3 R31, P3, R79, R94, RZ ;  /* 0x0000005e4f1f8210 */ /* 0x000fe20007f7e0ff */
[----:B------:R-:W-:Y:S01]  /*cc90*/  @!P0 IMAD R29, R29, 0xc0, RZ ;  /* 0x000000c01d1d8824 */ /* 0x000fe200078e02ff */
[----:B------:R-:W-:Y:S01]  /*cca0*/  @!P0 LEA R100, P5, R82, c[0x0][0x168], 0x1 ;  /* 0x00005a0052648a11 */ /* 0x000fe200078a08ff */
[C---:B------:R-:W-:Y:S01]  /*ccb0*/  @!P0 IMAD.X R83, R78.reuse, 0x1, R83, P4 ;  /* 0x000000014e538824 */ /* 0x040fe200020e0653 */
[----:B------:R1:W-:Y:S02]  /*ccc0*/  @P0 STS.128 [R215+0x1800], RZ ;  /* 0x001800ffd7000388 */ /* 0x0003e40000000c00 */
[----:B------:R-:W-:-:S02]  /*ccd0*/  @!P0 IADD3.X R94, R78, R29, R95, P3, !PT ;  /* 0x0000001d4e5e8210 */ /* 0x000fc40001ffe45f */
[----:B------:R-:W-:Y:S02]  /*cce0*/  @!P0 LEA.HI.X R101, R82, c[0x0][0x16c], R81, 0x1, P5 ;  /* 0x00005b0052658a11 */ /* 0x000fe400028f0c51 */
[----:B------:R-:W-:Y:S02]  /*ccf0*/  @!P0 IADD3 R90, P3, R79, R90, RZ ;  /* 0x0000005a4f5a8210 */ /* 0x000fe40007f7e0ff */
[----:B------:R-:W-:Y:S01]  /*cd00*/  @!P0 LEA R102, P5, R86, c[0x0][0x168], 0x1 ;  /* 0x00005a0056668a11 */ /* 0x000fe200078a08ff */
[----:B------:R-:W-:Y:S01]  /*cd10*/  @!PT LDS RZ, [RZ] ;  /* 0x00000000fffff984 */ /* 0x000fe20000000800 */
[----:B------:R-:W-:Y:S01]  /*cd20*/  @!PT LDS RZ, [RZ] ;  /* 0x00000000fffff984 */ /* 0x000fe20000000800 */
[----:B------:R-:W-:Y:S01]  /*cd30*/  @!PT LDS RZ, [RZ] ;  /* 0x00000000fffff984 */ /* 0x000fe20000000800 */
[----:B------:R1:W-:Y:S01]  /*cd40*/  @!P0 LDGSTS.E.BYPASS.LTC128B.128 [R215+0x1800], [R100.64] ;  /* 0x0180000064d78fae */ /* 0x0003e2000b901d46 */
[----:B------:R-:W-:Y:S01]  /*cd50*/  @!P0 LEA R82, P4, R85, c[0x0][0x168], 0x1 ;  /* 0x00005a0055528a11 */ /* 0x000fe200078808ff */
[----:B------:R-:W-:Y:S01]  /*cd60*/  @!P0 IMAD.X R87, R78, 0x1, R87, P3 ;  /* 0x000000014e578824 */ /* 0x000fe200018e0657 */
        /* <DEDUP_REMOVED lines=11> */
[----:B------:R-:W-:Y:S02]  /*ce20*/  @!P0 LEA.HI.X R113, R90, c[0x0][0x16c], R87, 0x1, P5 ;  /* 0x00005b005a718a11 */ /* 0x000fe400028f0c57 */
        /* <DEDUP_REMOVED lines=36> */
.L_x_2322:
[----:B------:R-:W-:Y:S05]  /*d070*/  BSYNC B0 ;  /* 0x0000000000007941 */ /* 0x000fea0003800000 */
.L_x_2321:
[----:B------:R-:W0:Y:S01]  /*d080*/  LDGDEPBAR ;  /* 0x00000000000079af */ /* 0x000e220000000000 */
[----:B------:R-:W-:-:S04]  /*d090*/  LEA R238, P0, R79, R238, 0x1 ;  /* 0x000000ee4fee7211 */ /* 0x000fc800078008ff */
[----:B------:R-:W-:Y:S02]  /*d0a0*/  LEA.HI.X R241, R79, R241, R78, 0x1, P0 ;  /* 0x000000f14ff17211 */ /* 0x000fe400000f0c4e */
.L_x_2318:
        /* <DEDUP_REMOVED lines=169> */
[----:B------:R-:W-:Y:S02]  /*db40*/  MUFU.EX2 R107, R107 ;  /* 0x0000006b006b7308 */ /* 0x000fe40000000800 */
[----:B------:R-:W-:-:S04]  /*db50*/  FMNMX.FTZ R9, R140, R9, !PT ;  /* 0x000000098c097209 */ /* 0x000fc80007810000 */
[----:B------:R-:W-:Y:S02]  /*db60*/  FMNMX.FTZ R9, R138, R9, !PT ;  /* 0x000000098a097209 */ /* 0x000fe40007810000 */
        /* <DEDUP_REMOVED lines=45> */
[----:B------:R-:W-:Y:S01]  /*de40*/  FSEL R9, R100, RZ, P3 ;  /* 0x000000ff64097208 */ /* 0x000fe20001800000 */
[----:B------:R-:W-:Y:S01]  /*de50*/  MUFU.EX2 R87, R87 ;  /* 0x0000005700577308 */ /* 0x000fe20000000800 */
[----:B------:R-:W-:-:S03]  /*de60*/  FMNMX.FTZ R5, R2, R5, !PT ;  /* 0x0000000502057209 */ /* 0x000fc60007810000 */
[----:B------:R-:W-:Y:S02]  /*de70*/  FADD.FTZ R9, R134, -R9 ;  /* 0x8000000986097221 */ /* 0x000fe40000010000 */
[----:B------:R-:W1:Y:S02]  /*de80*/  SHFL.BFLY PT, R4, R5, 0x2, 0x1f ;  /* 0x0c401f0005047f89 */ /* 0x000e6400000e0000 */
[----:B------:R-:W-:Y:S01]  /*de90*/  FMUL.FTZ R129, R9, c[0x0][0x23c] ;  /* 0x00008f0009817a20 */ /* 0x000fe20000410000 */
[----:B------:R-:W-:Y:S08]  /*dea0*/  MUFU.EX2 R86, R86 ;  /* 0x0000005600567308 */ /* 0x000ff00000000800 */
[----:B------:R-:W2:Y:S08]  /*deb0*/  MUFU.EX2 R129, R129 ;  /* 0x0000008100817308 */ /* 0x000eb00000000800 */
[----:B------:R-:W-:Y:S01]  /*dec0*/  MUFU.EX2 R85, R85 ;  /* 0x0000005500557308 */ /* 0x000fe20000000800 */
[----:B-1----:R-:W-:Y:S01]  /*ded0*/  FMNMX.FTZ R4, R5, R4, !PT ;  /* 0x0000000405047209 */ /* 0x002fe20007810000 */
[----:B--2---:R-:W-:-:S06]  /*dee0*/  FMUL.FTZ R17, R229, R129 ;  /* 0x00000081e5117220 */ /* 0x004fcc0000410000 */
[----:B------:R-:W-:Y:S01]  /*def0*/  MUFU.EX2 R84, R84 ;  /* 0x0000005400547308 */ /* 0x000fe20000000800 */
[----:B------:R-:W1:Y:S01]  /*df00*/  SHFL.BFLY PT, R5, R4, 0x1, 0x1f ;  /* 0x0c201f0004057f89 */ /* 0x000e6200000e0000 */
[-C--:B------:R-:W-:Y:S02]  /*df10*/  FMUL.FTZ R224, R224, R129.reuse ;  /* 0x00000081e0e07220 */ /* 0x080fe40000410000 */
[-C--:B------:R-:W-:Y:S02]  /*df20*/  FMUL.FTZ R225, R225, R129.reuse ;  /* 0x00000081e1e17220 */ /* 0x080fe40000410000 */
[-C--:B------:R-:W-:Y:S02]  /*df30*/  FMUL.FTZ R220, R220, R129.reuse ;  /* 0x00000081dcdc7220 */ /* 0x080fe40000410000 */
[-C--:B------:R-:W-:Y:S01]  /*df40*/  FMUL.FTZ R221, R221, R129.reuse ;  /* 0x00000081dddd7220 */ /* 0x080fe20000410000 */
[----:B------:R-:W-:Y:S01]  /*df50*/  MUFU.EX2 R83, R83 ;  /* 0x0000005300537308 */ /* 0x000fe20000000800 */
[----:B------:R-:W-:-:S02]  /*df60*/  FMUL.FTZ R216, R216, R129 ;  /* 0x00000081d8d87220 */ /* 0x000fc40000410000 */
[----:B------:R-:W-:-:S05]  /*df70*/  FMUL.FTZ R217, R217, R129 ;  /* 0x00000081d9d97220 */ /* 0x000fca0000410000 */
        /* <DEDUP_REMOVED lines=10> */
[--C-:B------:R-:W-:Y:S02]  /*e020*/  FFMA.FTZ R117, R8, c[0x0][0x23c], -R67.reuse ;  /* 0x00008f0008757a23 */ /* 0x100fe40000010843 */
[----:B------:R-:W-:Y:S01]  /*e030*/  FMUL.FTZ R128, R10, c[0x0][0x23c] ;  /* 0x00008f000a807a20 */ /* 0x000fe20000410000 */
[----:B------:R-:W-:Y:S01]  /*e040*/  MUFU.EX2 R79, R79 ;  /* 0x0000004f004f7308 */ /* 0x000fe20000000800 */
[----:B------:R-:W2:Y:S01]  /*e050*/  LDSM.16.MT88.4 R8, [R240+0x5000] ;  /* 0x00500000f008783b */ /* 0x000ea20000004200 */
[--C-:B------:R-:W-:Y:S02]  /*e060*/  FFMA.FTZ R124, R116, c[0x0][0x23c], -R67.reuse ;  /* 0x00008f00747c7a23 */ /* 0x100fe40000010843 */
[--C-:B------:R-:W-:Y:S01]  /*e070*/  FFMA.FTZ R121, R30, c[0x0][0x23c], -R67.reuse ;  /* 0x00008f001e797a23 */ /* 0x100fe20000010843 */
[----:B------:R-:W-:Y:S01]  /*e080*/  F2FP.BF16.PACK_AB R30, R112, R113 ;  /* 0x00000071701e723e */ /* 0x000fe200000010ff */
[--C-:B------:R-:W-:Y:S02]  /*e090*/  FFMA.FTZ R119, R16, c[0x0][0x23c], -R67.reuse ;  /* 0x00008f0010777a23 */ /* 0x100fe40000010843 */
[--C-:B------:R-:W-:Y:S01]  /*e0a0*/  FFMA.FTZ R116, R14, c[0x0][0x23c], -R67.reuse ;  /* 0x00008f000e747a23 */ /* 0x100fe20000010843 */
[----:B------:R-:W-:Y:S01]  /*e0b0*/  MUFU.EX2 R124, R124 ;  /* 0x0000007c007c7308 */ /* 0x000fe20000000800 */
[--C-:B------:R-:W-:Y:S01]  /*e0c0*/  FFMA.FTZ R118, R20, c[0x0][0x23c], -R67.reuse ;  /* 0x00008f0014767a23 */ /* 0x100fe20000010843 */
[----:B------:R-:W-:Y:S01]  /*e0d0*/  F2FP.BF16.PACK_AB R14, R120, R123 ;  /* 0x0000007b780e723e */ /* 0x000fe200000010ff */
[----:B------:R-:W3:Y:S01]  /*e0e0*/  LDSM.16.MT88.4 R20, [R237+0x5400] ;  /* 0x00540000ed14783b */ /* 0x000ee20000004200 */
[----:B------:R-:W-:-:S02]  /*e0f0*/  FFMA.FTZ R127, R26, c[0x0][0x23c], -R67 ;  /* 0x00008f001a7f7a23 */ /* 0x000fc40000010843 */
[--C-:B------:R-:W-:Y:S02]  /*e100*/  FFMA.FTZ R130, R24, c[0x0][0x23c], -R67.reuse ;  /* 0x00008f0018827a23 */ /* 0x100fe40000010843 */
[----:B------:R-:W4:Y:S01]  /*e110*/  MUFU.EX2 R121, R121 ;  /* 0x0000007900797308 */ /* 0x000f220000000800 */
[----:B------:R-:W5:Y:S01]  /*e120*/  LDSM.16.MT88.4 R24, [R240+0x5400] ;  /* 0x00540000f018783b */ /* 0x000f620000004200 */
[----:B------:R-:W-:Y:S02]  /*e130*/  FMUL.FTZ R16, R228, R129 ;  /* 0x00000081e4107220 */ /* 0x000fe40000410000 */
[--C-:B------:R-:W-:Y:S01]  /*e140*/  FFMA.FTZ R150, R28, c[0x0][0x23c], -R67.reuse ;  /* 0x00008f001c967a23 */ /* 0x100fe20000010843 */
[----:B------:R-:W-:Y:S01]  /*e150*/  F2FP.BF16.PACK_AB R28, R114, R115 ;  /* 0x00000073721c723e */ /* 0x000fe200000010ff */
[--C-:B------:R-:W-:Y:S02]  /*e160*/  FFMA.FTZ R131, R131, c[0x0][0x23c], -R67.reuse ;  /* 0x00008f0083837a23 */ /* 0x100fe40000010843 */
[----:B------:R-:W-:Y:S01]  /*e170*/  MUFU.EX2 R119, R119 ;  /* 0x0000007700777308 */ /* 0x000fe20000000800 */
[----:B------:R-:W-:-:S02]  /*e180*/  FFMA.FTZ R135, R139, c[0x0][0x23c], -R67 ;  /* 0x00008f008b877a23 */ /* 0x000fc40000010843 */
[----:B------:R-:W-:Y:S02]  /*e190*/  FFMA.FTZ R134, R122, c[0x0][0x23c], -R67 ;  /* 0x00008f007a867a23 */ /* 0x000fe40000010843 */
[----:B------:R-:W-:Y:S02]  /*e1a0*/  FFMA.FTZ R122, R154, c[0x0][0x23c], -R99 ;  /* 0x00008f009a7a7a23 */ /* 0x000fe40000010863 */
[--C-:B------:R-:W-:Y:S01]  /*e1b0*/  FFMA.FTZ R156, R156, c[0x0][0x23c], -R67.reuse ;  /* 0x00008f009c9c7a23 */ /* 0x100fe20000010843 */
[----:B------:R-:W1:Y:S01]  /*e1c0*/  MUFU.EX2 R116, R116 ;  /* 0x0000007400747308 */ /* 0x000e620000000800 */
[----:B----4-:R-:W-:Y:S01]  /*e1d0*/  F2FP.BF16.PACK_AB R13, R121, R124 ;  /* 0x0000007c790d723e */ /* 0x010fe200000010ff */
[--C-:B------:R-:W-:Y:S02]  /*e1e0*/  FFMA.FTZ R137, R250, c[0x0][0x23c], -R67.reuse ;  /* 0x00008f00fa897a23 */ /* 0x100fe40000010843 */
[--C-:B------:R-:W-:Y:S02]  /*e1f0*/  FFMA.FTZ R139, R248, c[0x0][0x23c], -R67.reuse ;  /* 0x00008f00f88b7a23 */ /* 0x100fe40000010843 */
[----:B------:R-:W-:-:S02]  /*e200*/  FFMA.FTZ R154, R246, c[0x0][0x23c], -R67 ;  /* 0x00008f00f69a7a23 */ /* 0x000fc40000010843 */
[----:B------:R-:W4:Y:S01]  /*e210*/  MUFU.EX2 R128, R128 ;  /* 0x0000008000807308 */ /* 0x000f220000000800 */
[----:B------:R-:W-:Y:S02]  /*e220*/  FFMA.FTZ R133, R158, c[0x0][0x23c], -R99 ;  /* 0x00008f009e857a23 */ /* 0x000fe40000010863 */
        /* <DEDUP_REMOVED lines=8> */
[-C--:B----4-:R-:W-:Y:S01]  /*e2b0*/  FMUL.FTZ R18, R230, R128.reuse ;  /* 0x00000080e6127220 */ /* 0x090fe20000410000 */
        /* <DEDUP_REMOVED lines=14> */
[--C-:B------:R-:W-:Y:S01]  /*e3a0*/  FFMA.FTZ R164, R180, c[0x0][0x23c], -R67.reuse ;  /* 0x00008f00b4a47a23 */ /* 0x100fe20000010843 */
[----:B------:R-:W-:Y:S01]  /*e3b0*/  LDSM.16.MT88.4 R224, [R237+0x8c00] ;  /* 0x008c0000ede0783b */ /* 0x000fe20000004200 */
[----:B------:R-:W-:-:S02]  /*e3c0*/  FFMA.FTZ R170, R170, c[0x0][0x23c], -R67 ;  /* 0x00008f00aaaa7a23 */ /* 0x000fc40000010843 */
[--C-:B------:R-:W-:Y:S01]  /*e3d0*/  FFMA.FTZ R153, R178, c[0x0][0x23c], -R67.reuse ;  /* 0x00008f00b2997a23 */ /* 0x100fe20000010843 */
[C---:B--2---:R-:W-:Y:S01]  /*e3e0*/  HMMA.16816.F32.BF16 R220, R12.reuse, R8, R220 ;  /* 0x000000080cdc723c */ /* 0x044fe200000418dc */
        /* <DEDUP_REMOVED lines=9> */
[--C-:B------:R-:W-:Y:S01]  /*e480*/  FFMA.FTZ R142, R142, c[0x0][0x23c], -R67.reuse ;  /* 0x00008f008e8e7a23 */ /* 0x100fe20000010843 */
[----:B------:R-:W-:Y:S01]  /*e490*/  LDSM.16.MT88.4 R216, [R240+0x8c00] ;  /* 0x008c0000f0d8783b */ /* 0x000fe20000004200 */
[----:B------:R-:W-:-:S02]  /*e4a0*/  FFMA.FTZ R159, R140, c[0x0][0x23c], -R67 ;  /* 0x00008f008c9f7a23 */ /* 0x000fc40000010843 */
        /* <DEDUP_REMOVED lines=13> */
[C---:B-----5:R-:W-:Y:S01]  /*e580*/  HMMA.16816.F32.BF16 R220, R28.reuse, R24, R220 ;  /* 0x000000181cdc723c */ /* 0x060fe200000418dc */
[----:B------:R-:W-:Y:S01]  /*e590*/  FFMA.FTZ R124, R209, R128, R124 ;  /* 0x00000080d17c7223 */ /* 0x000fe2000001007c */
[----:B------:R-:W-:Y:S01]  /*e5a0*/  MUFU.EX2 R156, R156 ;  /* 0x0000009c009c7308 */ /* 0x000fe20000000800 */
[--C-:B------:R-:W-:Y:S02]  /*e5b0*/  FFMA.FTZ R49, R49, c[0x0][0x23c], -R67.reuse ;  /* 0x00008f0031317a23 */ /* 0x100fe40000010843 */
[----:B------:R-:W-:Y:S02]  /*e5c0*/  FADD.FTZ R124, R121, R124 ;  /* 0x0000007c797c7221 */ /* 0x000fe40000010000 */
[----:B------:R-:W-:Y:S01]  /*e5d0*/  FFMA.FTZ R44, R44, c[0x0][0x23c], -R67 ;  /* 0x00008f002c2c7a23 */ /* 0x000fe20000010843 */
[----:B------:R-:W-:Y:S01]  /*e5e0*/  HMMA.16816.F32.BF16 R24, R28, R26, R12 ;  /* 0x0000001a1c18723c */ /* 0x000fe2000004180c */
[----:B------:R-:W5:Y:S01]  /*e5f0*/  LDSM.16.MT88.4 R12, [R237+0x5c00] ;  /* 0x005c0000ed0c783b */ /* 0x000f620000004200 */
[----:B------:R-:W2:Y:S01]  /*e600*/  MUFU.EX2 R137, R137 ;  /* 0x0000008900897308 */ /* 0x000ea20000000800 */
[----:B------:R-:W-:-:S02]  /*e610*/  FADD.FTZ R119, R119, R124 ;  /* 0x0000007c77777221 */ /* 0x000fc40000010000 */
        /* <DEDUP_REMOVED lines=21> */
[----:B------:R-:W-:Y:S02]  /*e770*/  FFMA.FTZ R50, R33, c[0x0][0x23c], -R67 ;  /* 0x00008f0021327a23 */ /* 0x000fe40000010843 */
[----:B------:R-:W4:Y:S01]  /*e780*/  MUFU.EX2 R143, R143 ;  /* 0x0000008f008f7308 */ /* 0x000f220000000800 */
[----:B------:R-:W-:Y:S01]  /*e790*/  FADD.FTZ R150, R150, R127 ;  /* 0x0000007f96967221 */ /* 0x000fe20000010000 */
[C---:B---3--:R-:W-:Y:S01]  /*e7a0*/  HMMA.16816.F32.BF16 R220, R28.reuse, R20, R220 ;  /* 0x000000141cdc723c */ /* 0x048fe200000418dc */
[--C-:B------:R-:W-:Y:S02]  /*e7b0*/  FFMA.FTZ R33, R34, c[0x0][0x23c], -R67.reuse ;  /* 0x00008f0022217a23 */ /* 0x100fe40000010843 */
[----:B------:R-:W-:Y:S02]  /*e7c0*/  FADD.FTZ R150, R131, R150 ;  /* 0x0000009683967221 */ /* 0x000fe40000010000 */
[--C-:B------:R-:W-:Y:S01]  /*e7d0*/  FFMA.FTZ R34, R35, c[0x0][0x23c], -R67.reuse ;  /* 0x00008f0023227a23 */ /* 0x100fe20000010843 */
[----:B------:R-:W-:Y:S01]  /*e7e0*/  MUFU.EX2 R145, R145 ;  /* 0x0000009100917308 */ /* 0x000fe20000000800 */
[----:B------:R-:W-:Y:S01]  /*e7f0*/  FADD.FTZ R135, R135, R150 ;  /* 0x0000009687877221 */ /* 0x000fe20000010000 */
[----:B------:R-:W-:Y:S01]  /*e800*/  HMMA.16816.F32.BF16 R24, R28, R22, R24 ;  /* 0x000000161c18723c */ /* 0x000fe20000041818 */
[----:B------:R-:W3:Y:S01]  /*e810*/  LDSM.16.MT88.4 R20, [R237+0x6000] ;  /* 0x00600000ed14783b */ /* 0x000ee20000004200 */
[----:B------:R-:W-:-:S02]  /*e820*/  FFMA.FTZ R38, R38, c[0x0][0x23c], -R67 ;  /* 0x00008f0026267a23 */ /* 0x000fc40000010843 */
[----:B------:R-:W-:Y:S01]  /*e830*/  FADD.FTZ R135, R134, R135 ;  /* 0x0000008786877221 */ /* 0x000fe20000010000 */
[----:B------:R-:W-:Y:S01]  /*e840*/  MOV R134, R100 ;  /* 0x0000006400867202 */ /* 0x000fe20000000f00 */
[----:B------:R-:W2:Y:S01]  /*e850*/  MUFU.EX2 R162, R162 ;  /* 0x000000a200a27308 */ /* 0x000ea20000000800 */
[----:B------:R-:W-:Y:S01]  /*e860*/  F2FP.BF16.PACK_AB R28, R106, R107 ;  /* 0x0000006b6a1c723e */ /* 0x000fe200000010ff */
[----:B------:R-:W-:Y:S01]  /*e870*/  FFMA.FTZ R140, R148, c[0x0][0x23c], -R99 ;  /* 0x00008f00948c7a23 */ /* 0x000fe20000010863 */
[----:B------:R-:W-:Y:S01]  /*e880*/  F2FP.BF16.PACK_AB R29, R137, R156 ;  /* 0x0000009c891d723e */ /* 0x000fe200000010ff */
[----:B------:R-:W-:Y:S01]  /*e890*/  FADD.FTZ R156, R156, R135 ;  /* 0x000000879c9c7221 */ /* 0x000fe20000010000 */
[----:B------:R-:W-:Y:S01]  /*e8a0*/  F2FP.BF16.PACK_AB R30, R104, R105 ;  /* 0x00000069681e723e */ /* 0x000fe200000010ff */
[----:B------:R-:W-:Y:S01]  /*e8b0*/  FFMA.FTZ R39, R39, c[0x0][0x23c], -R67 ;  /* 0x00008f0027277a23 */ /* 0x000fe20000010843 */
[----:B-1----:R-:W-:Y:S01]  /*e8c0*/  F2FP.BF16.PACK_AB R31, R154, R139 ;  /* 0x0000008b9a1f723e */ /* 0x002fe200000010ff */
[----:B------:R-:W-:Y:S01]  /*e8d0*/  MUFU.EX2 R166, R166 ;  /* 0x000000a600a67308 */ /* 0x000fe20000000800 */
[----:B------:R-:W-:-:S02]  /*e8e0*/  FADD.FTZ R156, R137, R156 ;  /* 0x0000009c899c7221 */ /* 0x000fc40000010000 */
[--C-:B------:R-:W-:Y:S02]  /*e8f0*/  FFMA.FTZ R42, R42, c[0x0][0x23c], -R67.reuse ;  /* 0x00008f002a2a7a23 */ /* 0x100fe40000010843 */
[----:B------:R-:W-:Y:S01]  /*e900*/  FADD.FTZ R139, R139, R156 ;  /* 0x0000009c8b8b7221 */ /* 0x000fe20000010000 */
[C---:B-----5:R-:W-:Y:S01]  /*e910*/  HMMA.16816.F32.BF16 R16, R28.reuse, R12, R16 ;  /* 0x0000000c1c10723c */ /* 0x060fe20000041810 */
[----:B------:R-:W-:Y:S01]  /*e920*/  FFMA.FTZ R43, R43, c[0x0][0x23c], -R67 ;  /* 0x00008f002b2b7a23 */ /* 0x000fe20000010843 */
[----:B------:R-:W1:Y:S01]  /*e930*/  MUFU.EX2 R147, R147 ;  /* 0x0000009300937308 */ /* 0x000e620000000800 */
[----:B------:R-:W-:Y:S02]  /*e940*/  FADD.FTZ R139, R154, R139 ;  /* 0x0000008b9a8b7221 */ /* 0x000fe40000010000 */
[----:B------:R-:W-:Y:S02]  /*e950*/  FFMA.FTZ R46, R46, c[0x0][0x23c], -R67 ;  /* 0x00008f002e2e7a23 */ /* 0x000fe40000010843 */
[--C-:B------:R-:W-:Y:S01]  /*e960*/  FFMA.FTZ R56, R146, c[0x0][0x23c], -R99.reuse ;  /* 0x00008f0092387a23 */ /* 0x100fe20000010863 */
[----:B------:R-:W-:Y:S01]  /*e970*/  HMMA.16816.F32.BF16 R4, R28, R14, R4 ;  /* 0x0000000e1c04723c */ /* 0x000fe20000041804 */
[----:B------:R-:W5:Y:S01]  /*e980*/  LDSM.16.MT88.4 R12, [R240+0x6000] ;  /* 0x00600000f00c783b */ /* 0x000f620000004200 */
[----:B------:R-:W-:Y:S01]  /*e990*/  MUFU.EX2 R149, R149 ;  /* 0x0000009500957308 */ /* 0x000fe20000000800 */
[----:B------:R-:W-:-:S02]  /*e9a0*/  FFMA.FTZ R35, R58, c[0x0][0x23c], -R99 ;  /* 0x00008f003a237a23 */ /* 0x000fc40000010863 */
[--C-:B------:R-:W-:Y:S02]  /*e9b0*/  FFMA.FTZ R47, R47, c[0x0][0x23c], -R67.reuse ;  /* 0x00008f002f2f7a23 */ /* 0x100fe40000010843 */
[--C-:B------:R-:W-:Y:S01]  /*e9c0*/  FFMA.FTZ R60, R60, c[0x0][0x23c], -R67.reuse ;  /* 0x00008f003c3c7a23 */ /* 0x100fe20000010843 */
[C---:B--2---:R-:W-:Y:S01]  /*e9d0*/  HMMA.16816.F32.BF16 R220, R28.reuse, R8, R220 ;  /* 0x000000081cdc723c */ /* 0x044fe200000418dc */
[----:B------:R-:W-:Y:S01]  /*e9e0*/  FFMA.FTZ R209, R2, c[0x0][0x23c], -R67 ;  /* 0x00008f0002d17a23 */ /* 0x000fe20000010843 */
[----:B------:R-:W2:Y:S06]  /*e9f0*/  MUFU.EX2 R164, R164 ;  /* 0x000000a400a47308 */ /* 0x000eac0000000800 */
[----:B------:R-:W-:Y:S01]  /*ea00*/  HMMA.16816.F32.BF16 R24, R28, R10, R24 ;  /* 0x0000000a1c18723c */ /* 0x000fe20000041818 */
[----:B------:R-:W1:Y:S01]  /*ea10*/  LDSM.16.MT88.4 R8, [R237+0x6400] ;  /* 0x00640000ed08783b */ /* 0x000e620000004200 */
[----:B------:R-:W-:Y:S05]  /*ea20*/  MUFU.EX2 R170, R170 ;  /* 0x000000aa00aa7308 */ /* 0x000fea0000000800 */
[----:B------:R-:W-:-:S02]  /*ea30*/  F2FP.BF16.PACK_AB R28, R102, R103 ;  /* 0x00000067661c723e */ /* 0x000fc400000010ff */
        /* <DEDUP_REMOVED lines=32> */
[----:B------:R-:W4:Y:S01]  /*ec40*/  MUFU.EX2 R78, R78 ;  /* 0x0000004e004e7308 */ /* 0x000f220000000800 */
[----:B------:R-:W-:Y:S02]  /*ec50*/  F2FP.BF16.PACK_AB R30, R88, R89 ;  /* 0x00000059581e723e */ /* 0x000fe400000010ff */
[----:B------:R-:W-:-:S05]  /*ec60*/  F2FP.BF16.PACK_AB R31, R168, R155 ;  /* 0x0000009ba81f723e */ /* 0x000fca00000010ff */
[----:B------:R-:W-:Y:S02]  /*ec70*/  MUFU.EX2 R77, R77 ;  /* 0x0000004d004d7308 */ /* 0x000fe40000000800 */
[C---:B------:R-:W-:Y:S06]  /*ec80*/  HMMA.16816.F32.BF16 R16, R28.reuse, R12, R16 ;  /* 0x0000000c1c10723c */ /* 0x040fec0000041810 */
        /* <DEDUP_REMOVED lines=9> */
[----:B------:R-:W-:-:S02]  /*ed20*/  F2FP.BF16.PACK_AB R28, R86, R87 ;  /* 0x00000057561c723e */ /* 0x000fc400000010ff */
[----:B-----5:R-:W-:Y:S02]  /*ed30*/  F2FP.BF16.PACK_AB R29, R144, R157 ;  /* 0x0000009d901d723e */ /* 0x020fe400000010ff */
[----:B------:R-:W-:Y:S02]  /*ed40*/  F2FP.BF16.PACK_AB R30, R84, R85 ;  /* 0x00000055541e723e */ /* 0x000fe400000010ff */
[----:B-1----:R-:W-:Y:S01]  /*ed50*/  F2FP.BF16.PACK_AB R31, R159, R142 ;  /* 0x0000008e9f1f723e */ /* 0x002fe200000010ff */
[----:B------:R-:W1:Y:S06]  /*ed60*/  MUFU.EX2 R48, R48 ;  /* 0x0000003000307308 */ /* 0x000e6c0000000800 */
[C---:B---3--:R-:W-:Y:S02]  /*ed70*/  HMMA.16816.F32.BF16 R16, R28.reuse, R20, R16 ;  /* 0x000000141c10723c */ /* 0x048fe40000041810 */
[----:B------:R-:W-:Y:S06]  /*ed80*/  MUFU.EX2 R75, R75 ;  /* 0x0000004b004b7308 */ /* 0x000fec0000000800 */
[C---:B------:R-:W-:Y:S01]  /*ed90*/  HMMA.16816.F32.BF16 R4, R28.reuse, R22, R4 ;  /* 0x000000161c04723c */ /* 0x040fe20000041804 */
[----:B------:R-:W3:Y:S01]  /*eda0*/  LDSM.16.MT88.4 R20, [R240+0x7000] ;  /* 0x00700000f014783b */ /* 0x000ee20000004200 */
[----:B------:R-:W5:Y:S06]  /*edb0*/  MUFU.EX2 R74, R74 ;  /* 0x0000004a004a7308 */ /* 0x000f6c0000000800 */
        /* <DEDUP_REMOVED lines=8> */
[----:B------:R-:W-:Y:S02]  /*ee40*/  F2FP.BF16.PACK_AB R30, R80, R81 ;  /* 0x00000051501e723e */ /* 0x000fe400000010ff */
[----:B------:R-:W-:-:S05]  /*ee50*/  F2FP.BF16.PACK_AB R31, R163, R132 ;  /* 0x00000084a31f723e */ /* 0x000fca00000010ff */
[----:B------:R-:W1:Y:S02]  /*ee60*/  MUFU.EX2 R44, R44 ;  /* 0x0000002c002c7308 */ /* 0x000e640000000800 */
        /* <DEDUP_REMOVED lines=13> */
[----:B-1----:R-:W-:Y:S01]  /*ef40*/  F2FP.BF16.PACK_AB R31, R48, R53 ;  /* 0x00000035301f723e */ /* 0x002fe200000010ff */
[----:B------:R-:W-:Y:S06]  /*ef50*/  MUFU.EX2 R68, R68 ;  /* 0x0000004400447308 */ /* 0x000fec0000000800 */
[C---:B----4-:R-:W-:Y:S02]  /*ef60*/  HMMA.16816.F32.BF16 R16, R28.reuse, R12, R16 ;  /* 0x0000000c1c10723c */ /* 0x050fe40000041810 */
[----:B------:R-:W-:Y:S05]  /*ef70*/  MUFU.EX2 R41, R41 ;  /* 0x0000002900297308 */ /* 0x000fea0000000800 */
[----:B------:R-:W-:Y:S01]  /*ef80*/  FFMA.FTZ R12, R207, R129, R126 ;  /* 0x00000081cf0c7223 */ /* 0x000fe2000001007e */
[----:B------:R-:W-:Y:S01]  /*ef90*/  HMMA.16816.F32.BF16 R4, R28, R14, R4 ;  /* 0x0000000e1c04723c */ /* 0x000fe20000041804 */
[----:B------:R-:W-:Y:S01]  /*efa0*/  FFMA.FTZ R207, R0, c[0x0][0x23c], -R99 ;  /* 0x00008f0000cf7a23 */ /* 0x000fe20000010863 */
[----:B------:R-:W-:Y:S01]  /*efb0*/  MUFU.EX2 R36, R36 ;  /* 0x0000002400247308 */ /* 0x000fe20000000800 */
[----:B------:R-:W-:-:S02]  /*efc0*/  FADD.FTZ R12, R125, R12 ;  /* 0x0000000c7d0c7221 */ /* 0x000fc40000010000 */
[----:B------:R-:W-:Y:S02]  /*efd0*/  FFMA.FTZ R0, R59, c[0x0][0x23c], -R67 ;  /* 0x00008f003b007a23 */ /* 0x000fe40000010843 */
[----:B------:R-:W-:Y:S01]  /*efe0*/  FADD.FTZ R123, R123, R12 ;  /* 0x0000000c7b7b7221 */ /* 0x000fe20000010000 */
[----:B--2---:R-:W-:Y:S01]  /*eff0*/  HMMA.16816.F32.BF16 R220, R28, R8, R220 ;  /* 0x000000081cdc723c */ /* 0x004fe200000418dc */
[----:B------:R-:W1:Y:S01]  /*f000*/  LDSM.16.MT88.4 R12, [R240+0x7800] ;  /* 0x00780000f00c783b */ /* 0x000e620000004200 */
[----:B------:R-:W2:Y:S01]  /*f010*/  MUFU.EX2 R125, R40 ;  /* 0x00000028007d7308 */ /* 0x000ea20000000800 */
[----:B------:R-:W-:-:S04]  /*f020*/  FADD.FTZ R120, R120, R123 ;  /* 0x0000007b78787221 */ /* 0x000fc80000010000 */
[----:B------:R-:W-:Y:S01]  /*f030*/  FADD.FTZ R115, R115, R120 ;  /* 0x0000007873737221 */ /* 0x000fe20000010000 */
[----:B------:R-:W-:Y:S01]  /*f040*/  HMMA.16816.F32.BF16 R24, R28, R10, R24 ;  /* 0x0000000a1c18723c */ /* 0x000fe20000041818 */
[----:B------:R-:W4:Y:S01]  /*f050*/  LDSM.16.MT88.4 R28, [R237+0x7c00] ;  /* 0x007c0000ed1c783b */ /* 0x000f220000004200 */
[----:B-----5:R-:W-:Y:S01]  /*f060*/  F2FP.BF16.PACK_AB R8, R74, R75 ;  /* 0x0000004b4a08723e */ /* 0x020fe200000010ff */
[----:B------:R-:W-:Y:S01]  /*f070*/  FADD.FTZ R114, R114, R115 ;  /* 0x0000007372727221 */ /* 0x000fe20000010000 */
[----:B------:R-:W-:Y:S01]  /*f080*/  F2FP.BF16.PACK_AB R9, R44, R49 ;  /* 0x000000312c09723e */ /* 0x000fe200000010ff */
[----:B------:R-:W-:Y:S02]  /*f090*/  MUFU.EX2 R37, R37 ;  /* 0x0000002500257308 */ /* 0x000fe40000000800 */
[----:B------:R-:W-:Y:S01]  /*f0a0*/  FADD.FTZ R113, R113, R114 ;  /* 0x0000007271717221 */ /* 0x000fe20000010000 */
[----:B------:R-:W-:Y:S02]  /*f0b0*/  F2FP.BF16.PACK_AB R10, R72, R73 ;  /* 0x00000049480a723e */ /* 0x000fe400000010ff */
[----:B--2---:R-:W-:Y:S01]  /*f0c0*/  F2FP.BF16.PACK_AB R11, R125, R138 ;  /* 0x0000008a7d0b723e */ /* 0x004fe200000010ff */
[----:B------:R-:W-:-:S02]  /*f0d0*/  FADD.FTZ R112, R112, R113 ;  /* 0x0000007170707221 */ /* 0x000fc40000010000 */
[----:B------:R-:W-:Y:S01]  /*f0e0*/  FFMA.FTZ R40, R32, c[0x0][0x23c], -R67 ;  /* 0x00008f0020287a23 */ /* 0x000fe20000010843 */
[----:B------:R-:W-:Y:S01]  /*f0f0*/  MUFU.EX2 R66, R66 ;  /* 0x0000004200427308 */ /* 0x000fe20000000800 */
[----:B------:R-:W-:Y:S02]  /*f100*/  FADD.FTZ R111, R111, R112 ;  /* 0x000000706f6f7221 */ /* 0x000fe40000010000 */
[----:B---3--:R-:W-:Y:S01]  /*f110*/  HMMA.16816.F32.BF16 R16, R8, R20, R16 ;  /* 0x000000140810723c */ /* 0x008fe20000041810 */
[----:B------:R-:W-:Y:S02]  /*f120*/  FFMA.FTZ R32, R54, c[0x0][0x23c], -R99 ;  /* 0x00008f0036207a23 */ /* 0x000fe40000010863 */
[----:B------:R-:W-:Y:S02]  /*f130*/  FADD.FTZ R110, R110, R111 ;  /* 0x0000006f6e6e7221 */ /* 0x000fe40000010000 */
[----:B------:R-:W2:Y:S01]  /*f140*/  MUFU.EX2 R40, R40 ;  /* 0x0000002800287308 */ /* 0x000ea20000000800 */
[----:B------:R-:W-:-:S02]  /*f150*/  FFMA.FTZ R54, R51, c[0x0][0x23c], -R67 ;  /* 0x00008f0033367a23 */ /* 0x000fc40000010843 */
[C---:B------:R-:W-:Y:S01]  /*f160*/  HMMA.16816.F32.BF16 R4, R8.reuse, R22, R4 ;  /* 0x000000160804723c */ /* 0x040fe20000041804 */
[----:B------:R-:W-:Y:S01]  /*f170*/  FADD.FTZ R109, R109, R110 ;  /* 0x0000006e6d6d7221 */ /* 0x000fe20000010000 */
[----:B------:R-:W3:Y:S01]  /*f180*/  LDSM.16.MT88.4 R20, [R240+0x7c00] ;  /* 0x007c0000f014783b */ /* 0x000ee20000004200 */
[----:B------:R-:W-:Y:S02]  /*f190*/  FFMA.FTZ R51, R55, c[0x0][0x23c], -R67 ;  /* 0x00008f0037337a23 */ /* 0x000fe40000010843 */
[----:B------:R-:W-:Y:S01]  /*f1a0*/  FADD.FTZ R108, R108, R109 ;  /* 0x0000006d6c6c7221 */ /* 0x000fe20000010000 */
[----:B------:R-:W5:Y:S02]  /*f1b0*/  MUFU.EX2 R101, R101 ;  /* 0x0000006500657308 */ /* 0x000f640000000800 */
[----:B-1----:R-:W-:Y:S01]  /*f1c0*/  HMMA.16816.F32.BF16 R220, R8, R12, R220 ;  /* 0x0000000c08dc723c */ /* 0x002fe200000418dc */
[----:B------:R-:W-:-:S04]  /*f1d0*/  FADD.FTZ R107, R107, R108 ;  /* 0x0000006c6b6b7221 */ /* 0x000fc80000010000 */
[----:B------:R-:W-:Y:S01]  /*f1e0*/  FADD.FTZ R106, R106, R107 ;  /* 0x0000006b6a6a7221 */ /* 0x000fe20000010000 */
[----:B------:R-:W-:Y:S02]  /*f1f0*/  MUFU.EX2 R122, R122 ;  /* 0x0000007a007a7308 */ /* 0x000fe40000000800 */
[----:B------:R-:W-:Y:S01]  /*f200*/  HMMA.16816.F32.BF16 R24, R8, R14, R24 ;  /* 0x0000000e0818723c */ /* 0x000fe20000041818 */
[----:B------:R-:W-:Y:S01]  /*f210*/  FADD.FTZ R105, R105, R106 ;  /* 0x0000006a69697221 */ /* 0x000fe20000010000 */
[----:B------:R-:W1:Y:S03]  /*f220*/  LDSM.16.MT88.4 R12, [R237+0x8000] ;  /* 0x00800000ed0c783b */ /* 0x000e660000004200 */
[----:B------:R-:W-:Y:S01]  /*f230*/  FADD.FTZ R104, R104, R105 ;  /* 0x0000006968687221 */ /* 0x000fe20000010000 */
[----:B------:R-:W-:Y:S01]  /*f240*/  MUFU.EX2 R133, R133 ;  /* 0x0000008500857308 */ /* 0x000fe20000000800 */
[----:B------:R-:W-:-:S02]  /*f250*/  F2FP.BF16.PACK_AB R8, R70, R71 ;  /* 0x000000474608723e */ /* 0x000fc400000010ff */
[----:B------:R-:W-:Y:S01]  /*f260*/  F2FP.BF16.PACK_AB R9, R36, R41 ;  /* 0x000000292409723e */ /* 0x000fe200000010ff */
[----:B------:R-:W-:Y:S01]  /*f270*/  FADD.FTZ R103, R103, R104 ;  /* 0x0000006867677221 */ /* 0x000fe20000010000 */
[----:B------:R-:W-:Y:S02]  /*f280*/  F2FP.BF16.PACK_AB R10, R68, R69 ;  /* 0x00000045440a723e */ /* 0x000fe400000010ff */
[----:B--2---:R-:W-:Y:S01]  /*f290*/  F2FP.BF16.PACK_AB R11, R40, R37 ;  /* 0x00000025280b723e */ /* 0x004fe200000010ff */
[----:B------:R-:W-:Y:S01]  /*f2a0*/  FADD.FTZ R102, R102, R103 ;  /* 0x0000006766667221 */ /* 0x000fe20000010000 */
[----:B------:R-:W-:Y:S05]  /*f2b0*/  MUFU.EX2 R50, R50 ;  /* 0x0000003200327308 */ /* 0x000fea0000000800 */
[C---:B----4-:R-:W-:Y:S03]  /*f2c0*/  HMMA.16816.F32.BF16 R16, R8.reuse, R28, R16 ;  /* 0x0000001c0810723c */ /* 0x050fe60000041810 */
[----:B------:R-:W2:Y:S04]  /*f2d0*/  MUFU.EX2 R33, R33 ;  /* 0x0000002100217308 */ /* 0x000ea80000000800 */
[----:B------:R-:W-:Y:S01]  /*f2e0*/  FADD.FTZ R28, R158, R139 ;  /* 0x0000008b9e1c7221 */ /* 0x000fe20000010000 */
[----:B---3--:R-:W-:Y:S01]  /*f2f0*/  HMMA.16816.F32.BF16 R220, R8, R20, R220 ;  /* 0x0000001408dc723c */ /* 0x008fe200000418dc */
[----:B------:R-:W-:-:S02]  /*f300*/  FADD.FTZ R29, R97, R102 ;  /* 0x00000066611d7221 */ /* 0x000fc40000010000 */
[----:B------:R-:W-:Y:S01]  /*f310*/  FADD.FTZ R28, R143, R28 ;  /* 0x0000001c8f1c7221 */ /* 0x000fe20000010000 */
[----:B------:R-:W-:Y:S01]  /*f320*/  MUFU.EX2 R34, R34 ;  /* 0x0000002200227308 */ /* 0x000fe20000000800 */
        /* <DEDUP_REMOVED lines=8> */
[----:B------:R-:W-:Y:S01]  /*f3b0*/  HMMA.16816.F32.BF16 R24, R8, R22, R24 ;  /* 0x000000160818723c */ /* 0x000fe20000041818 */
[----:B------:R-:W4:Y:S01]  /*f3c0*/  LDSM.16.MT88.4 R28, [R240+0x8000] ;  /* 0x00800000f01c783b */ /* 0x000f220000004200 */
[----:B------:R-:W-:Y:S02]  /*f3d0*/  FADD.FTZ R93, R93, R94 ;  /* 0x0000005e5d5d7221 */ /* 0x000fe40000010000 */
[----:B------:R-:W-:Y:S01]  /*f3e0*/  FADD.FTZ R20, R147, R20 ;  /* 0x0000001493147221 */ /* 0x000fe20000010000 */
[----:B------:R-:W-:Y:S01]  /*f3f0*/  MUFU.EX2 R141, R141 ;  /* 0x0000008d008d7308 */ /* 0x000fe20000000800 */
[----:B------:R-:W-:Y:S01]  /*f400*/  FADD.FTZ R92, R92, R93 ;  /* 0x0000005d5c5c7221 */ /* 0x000fe20000010000 */
[----:B-----5:R-:W-:Y:S01]  /*f410*/  F2FP.BF16.PACK_AB R8, R101, R66 ;  /* 0x000000426508723e */ /* 0x020fe200000010ff */
[----:B------:R-:W-:Y:S01]  /*f420*/  FADD.FTZ R149, R149, R20 ;  /* 0x0000001495957221 */ /* 0x000fe20000010000 */
[----:B--2---:R-:W-:Y:S01]  /*f430*/  F2FP.BF16.PACK_AB R9, R33, R50 ;  /* 0x000000322109723e */ /* 0x004fe200000010ff */
[----:B------:R-:W-:Y:S01]  /*f440*/  FADD.FTZ R91, R91, R92 ;  /* 0x0000005c5b5b7221 */ /* 0x000fe20000010000 */
[----:B------:R-:W-:Y:S01]  /*f450*/  F2FP.BF16.PACK_AB R10, R133, R122 ;  /* 0x0000007a850a723e */ /* 0x000fe200000010ff */
[----:B------:R-:W-:Y:S01]  /*f460*/  FADD.FTZ R149, R164, R149 ;  /* 0x00000095a4957221 */ /* 0x000fe20000010000 */
[----:B---3--:R-:W-:Y:S01]  /*f470*/  F2FP.BF16.PACK_AB R11, R97, R34 ;  /* 0x00000022610b723e */ /* 0x008fe200000010ff */
[----:B------:R-:W-:Y:S01]  /*f480*/  FADD.FTZ R90, R90, R91 ;  /* 0x0000005b5a5a7221 */ /* 0x000fe20000010000 */
[----:B------:R-:W-:Y:S01]  /*f490*/  LDSM.16.MT88.4 R20, [R237+0x8400] ;  /* 0x00840000ed14783b */ /* 0x000fe20000004200 */
[----:B------:R-:W-:Y:S01]  /*f4a0*/  FADD.FTZ R170, R170, R149 ;  /* 0x00000095aaaa7221 */ /* 0x000fe20000010000 */
[----:B------:R-:W2:Y:S01]  /*f4b0*/  MUFU.EX2 R160, R160 ;  /* 0x000000a000a07308 */ /* 0x000ea20000000800 */
        /* <DEDUP_REMOVED lines=9> */
[----:B------:R-:W-:Y:S01]  /*f550*/  FADD.FTZ R86, R86, R87 ;  /* 0x0000005756567221 */ /* 0x000fe20000010000 */
[----:B------:R-:W1:Y:S01]  /*f560*/  LDSM.16.MT88.4 R12, [R240+0x8400] ;  /* 0x00840000f00c783b */ /* 0x000e620000004200 */
[----:B------:R-:W-:Y:S01]  /*f570*/  FADD.FTZ R157, R157, R168 ;  /* 0x000000a89d9d7221 */ /* 0x000fe20000010000 */
[----:B------:R-:W3:Y:S01]  /*f580*/  MUFU.EX2 R140, R140 ;  /* 0x0000008c008c7308 */ /* 0x000ee20000000800 */
[----:B------:R-:W-:-:S02]  /*f590*/  FADD.FTZ R85, R85, R86 ;  /* 0x0000005655557221 */ /* 0x000fc40000010000 */
[----:B------:R-:W-:Y:S02]  /*f5a0*/  FADD.FTZ R157, R144, R157 ;  /* 0x0000009d909d7221 */ /* 0x000fe40000010000 */
[----:B------:R-:W-:Y:S01]  /*f5b0*/  FADD.FTZ R84, R84, R85 ;  /* 0x0000005554547221 */ /* 0x000fe20000010000 */
[----:B----4-:R-:W-:Y:S03]  /*f5c0*/  HMMA.16816.F32.BF16 R220, R8, R28, R220 ;  /* 0x0000001c08dc723c */ /* 0x010fe600000418dc */
[----:B------:R-:W-:Y:S01]  /*f5d0*/  FADD.FTZ R83, R83, R84 ;  /* 0x0000005453537221 */ /* 0x000fe20000010000 */
[----:B------:R-:W-:Y:S03]  /*f5e0*/  MUFU.EX2 R39, R39 ;  /* 0x0000002700277308 */ /* 0x000fe60000000800 */
[----:B------:R-:W-:-:S02]  /*f5f0*/  FADD.FTZ R82, R82, R83 ;  /* 0x0000005352527221 */ /* 0x000fc40000010000 */
[----:B------:R-:W-:Y:S01]  /*f600*/  FADD.FTZ R28, R142, R157 ;  /* 0x0000009d8e1c7221 */ /* 0x000fe20000010000 */
[----:B------:R-:W-:Y:S01]  /*f610*/  HMMA.16816.F32.BF16 R24, R8, R30, R24 ;  /* 0x0000001e0818723c */ /* 0x000fe20000041818 */
[----:B------:R-:W-:Y:S01]  /*f620*/  FADD.FTZ R81, R81, R82 ;  /* 0x0000005251517221 */ /* 0x000fe20000010000 */
[----:B------:R-:W4:Y:S01]  /*f630*/  MUFU.EX2 R42, R42 ;  /* 0x0000002a002a7308 */ /* 0x000f220000000800 */
[----:B------:R-:W-:Y:S02]  /*f640*/  FADD.FTZ R28, R159, R28 ;  /* 0x0000001c9f1c7221 */ /* 0x000fe40000010000 */
[----:B------:R-:W-:Y:S02]  /*f650*/  FADD.FTZ R80, R80, R81 ;  /* 0x0000005150507221 */ /* 0x000fe40000010000 */
[----:B------:R-:W-:Y:S01]  /*f660*/  FADD.FTZ R161, R161, R28 ;  /* 0x0000001ca1a17221 */ /* 0x000fe20000010000 */
[----:B--2---:R-:W-:Y:S01]  /*f670*/  F2FP.BF16.PACK_AB R8, R160, R141 ;  /* 0x0000008da008723e */ /* 0x004fe200000010ff */
[----:B------:R-:W-:Y:S01]  /*f680*/  FADD.FTZ R79, R79, R80 ;  /* 0x000000504f4f7221 */ /* 0x000fe20000010000 */
[----:B------:R-:W-:Y:S01]  /*f690*/  MUFU.EX2 R43, R43 ;  /* 0x0000002b002b7308 */ /* 0x000fe20000000800 */
[----:B------:R-:W-:Y:S01]  /*f6a0*/  FADD.FTZ R161, R136, R161 ;  /* 0x000000a188a17221 */ /* 0x000fe20000010000 */
[----:B---3--:R-:W-:Y:S01]  /*f6b0*/  F2FP.BF16.PACK_AB R10, R140, R151 ;  /* 0x000000978c0a723e */ /* 0x008fe200000010ff */
[----:B------:R-:W-:Y:S01]  /*f6c0*/  FADD.FTZ R78, R78, R79 ;  /* 0x0000004f4e4e7221 */ /* 0x000fe20000010000 */
[----:B------:R-:W2:Y:S01]  /*f6d0*/  LDSM.16.MT88.4 R28, [R237+0x8800] ;  /* 0x00880000ed1c783b */ /* 0x000ea20000004200 */
[----:B------:R-:W-:-:S02]  /*f6e0*/  FADD.FTZ R132, R132, R161 ;  /* 0x000000a184847221 */ /* 0x000fc40000010000 */
[----:B------:R-:W-:Y:S01]  /*f6f0*/  FADD.FTZ R77, R77, R78 ;  /* 0x0000004e4d4d7221 */ /* 0x000fe20000010000 */
[----:B------:R-:W3:Y:S01]  /*f700*/  MUFU.EX2 R46, R46 ;  /* 0x0000002e002e7308 */ /* 0x000ee20000000800 */
        /* <DEDUP_REMOVED lines=10> */
[----:B---3--:R-:W-:Y:S01]  /*f7b0*/  F2FP.BF16.PACK_AB R11, R46, R43 ;  /* 0x0000002b2e0b723e */ /* 0x008fe200000010ff */
[----:B------:R-:W-:Y:S01]  /*f7c0*/  FADD.FTZ R48, R48, R53 ;  /* 0x0000003530307221 */ /* 0x000fe20000010000 */
[----:B------:R-:W3:Y:S01]  /*f7d0*/  MUFU.EX2 R45, R45 ;  /* 0x0000002d002d7308 */ /* 0x000ee20000000800 */
[----:B------:R-:W-:Y:S02]  /*f7e0*/  FADD.FTZ R72, R72, R73 ;  /* 0x0000004948487221 */ /* 0x000fe40000010000 */
[----:B------:R-:W-:-:S02]  /*f7f0*/  FADD.FTZ R49, R49, R48 ;  /* 0x0000003031317221 */ /* 0x000fc40000010000 */
[C---:B-1----:R-:W-:Y:S01]  /*f800*/  HMMA.16816.F32.BF16 R24, R8.reuse, R14, R24 ;  /* 0x0000000e0818723c */ /* 0x042fe20000041818 */
[----:B------:R-:W-:Y:S02]  /*f810*/  FADD.FTZ R71, R71, R72 ;  /* 0x0000004847477221 */ /* 0x000fe40000010000 */
[----:B------:R-:W-:Y:S01]  /*f820*/  FADD.FTZ R49, R44, R49 ;  /* 0x000000312c317221 */ /* 0x000fe20000010000 */
[----:B------:R-:W-:Y:S01]  /*f830*/  MUFU.EX2 R32, R32 ;  /* 0x0000002000207308 */ /* 0x000fe20000000800 */
[----:B------:R-:W-:Y:S02]  /*f840*/  FADD.FTZ R70, R70, R71 ;  /* 0x0000004746467221 */ /* 0x000fe40000010000 */
[----:B------:R-:W-:Y:S01]  /*f850*/  FADD.FTZ R14, R138, R49 ;  /* 0x000000318a0e7221 */ /* 0x000fe20000010000 */
[----:B------:R-:W-:Y:S01]  /*f860*/  HMMA.16816.F32.BF16 R16, R8, R20, R16 ;  /* 0x000000140810723c */ /* 0x000fe20000041810 */
[----:B------:R-:W-:Y:S02]  /*f870*/  FADD.FTZ R15, R69, R70 ;  /* 0x00000046450f7221 */ /* 0x000fe40000010000 */
[----:B------:R-:W-:Y:S01]  /*f880*/  FADD.FTZ R14, R125, R14 ;  /* 0x0000000e7d0e7221 */ /* 0x000fe20000010000 */
[----:B------:R-:W1:Y:S01]  /*f890*/  MUFU.EX2 R35, R35 ;  /* 0x0000002300237308 */ /* 0x000e620000000800 */
        /* <DEDUP_REMOVED lines=13> */
[----:B------:R-:W-:Y:S02]  /*f970*/  FFMA.FTZ R14, R64, c[0x0][0x23c], -R67 ;  /* 0x00008f00400e7a23 */ /* 0x000fe40000010843 */
[----:B------:R-:W-:Y:S01]  /*f980*/  FADD.FTZ R50, R50, R37 ;  /* 0x0000002532327221 */ /* 0x000fe20000010000 */
[----:B---3--:R-:W-:Y:S01]  /*f990*/  F2FP.BF16.PACK_AB R8, R45, R56 ;  /* 0x000000382d08723e */ /* 0x008fe200000010ff */
[----:B------:R-:W-:Y:S01]  /*f9a0*/  FFMA.FTZ R12, R65, c[0x0][0x23c], -R99 ;  /* 0x00008f00410c7a23 */ /* 0x000fe20000010863 */
[----:B-1----:R-:W-:Y:S01]  /*f9b0*/  F2FP.BF16.PACK_AB R10, R35, R32 ;  /* 0x00000020230a723e */ /* 0x002fe200000010ff */
[----:B------:R-:W-:Y:S01]  /*f9c0*/  FADD.FTZ R33, R33, R50 ;  /* 0x0000003221217221 */ /* 0x000fe20000010000 */
[----:B------:R-:W-:Y:S01]  /*f9d0*/  MUFU.EX2 R51, R51 ;  /* 0x0000003300337308 */ /* 0x000fe20000000800 */
[----:B------:R-:W-:-:S02]  /*f9e0*/  FFMA.FTZ R13, R62, c[0x0][0x23c], -R67 ;  /* 0x00008f003e0d7a23 */ /* 0x000fc40000010843 */
[----:B------:R-:W-:Y:S02]  /*f9f0*/  FADD.FTZ R34, R34, R33 ;  /* 0x0000002122227221 */ /* 0x000fe40000010000 */
[----:B------:R-:W-:Y:S01]  /*fa00*/  FADD.FTZ R2, R133, R2 ;  /* 0x0000000285027221 */ /* 0x000fe20000010000 */
[----:B------:R-:W-:Y:S01]  /*fa10*/  MOV R133, R98 ;  /* 0x0000006200857202 */ /* 0x000fe20000000f00 */
[----:B------:R-:W-:Y:S01]  /*fa20*/  FADD.FTZ R34, R97, R34 ;  /* 0x0000002261227221 */ /* 0x000fe20000010000 */
[----:B------:R-:W1:Y:S01]  /*fa30*/  MUFU.EX2 R52, R60 ;  /* 0x0000003c00347308 */ /* 0x000e620000000800 */
[----:B-----5:R-:W-:Y:S01]  /*fa40*/  F2FP.BF16.PACK_AB R9, R54, R47 ;  /* 0x0000002f3609723e */ /* 0x020fe200000010ff */
[----:B------:R-:W-:Y:S02]  /*fa50*/  FADD.FTZ R141, R141, R2 ;  /* 0x000000028d8d7221 */ /* 0x000fe40000010000 */
[----:B------:R-:W-:Y:S02]  /*fa60*/  FADD.FTZ R39, R39, R34 ;  /* 0x0000002227277221 */ /* 0x000fe40000010000 */
[----:B------:R-:W-:-:S02]  /*fa70*/  FADD.FTZ R160, R160, R141 ;  /* 0x0000008da0a07221 */ /* 0x000fc40000010000 */
[----:B------:R3:W-:Y:S01]  /*fa80*/  MUFU.EX2 R38, R61 ;  /* 0x0000003d00267308 */ /* 0x0007e20000000800 */
[----:B------:R-:W-:Y:S02]  /*fa90*/  FADD.FTZ R42, R42, R39 ;  /* 0x000000272a2a7221 */ /* 0x000fe40000010000 */
[----:B------:R-:W-:Y:S02]  /*faa0*/  FADD.FTZ R15, R151, R160 ;  /* 0x000000a0970f7221 */ /* 0x000fe40000010000 */
[----:B------:R-:W-:Y:S02]  /*fab0*/  FADD.FTZ R43, R43, R42 ;  /* 0x0000002a2b2b7221 */ /* 0x000fe40000010000 */
[----:B------:R-:W-:Y:S01]  /*fac0*/  FADD.FTZ R15, R140, R15 ;  /* 0x0000000f8c0f7221 */ /* 0x000fe20000010000 */
[----:B-1----:R-:W-:Y:S01]  /*fad0*/  F2FP.BF16.PACK_AB R11, R52, R51 ;  /* 0x00000033340b723e */ /* 0x002fe200000010ff */
[----:B------:R-:W-:Y:S01]  /*fae0*/  MUFU.EX2 R12, R12 ;  /* 0x0000000c000c7308 */ /* 0x000fe20000000800 */
[----:B------:R-:W-:-:S02]  /*faf0*/  FADD.FTZ R46, R46, R43 ;  /* 0x0000002b2e2e7221 */ /* 0x000fc40000010000 */
[----:B------:R-:W-:Y:S02]  /*fb00*/  FADD.FTZ R56, R56, R15 ;  /* 0x0000000f38387221 */ /* 0x000fe40000010000 */
[----:B------:R-:W-:Y:S01]  /*fb10*/  FADD.FTZ R47, R47, R46 ;  /* 0x0000002e2f2f7221 */ /* 0x000fe20000010000 */
[C---:B--2---:R-:W-:Y:S01]  /*fb20*/  HMMA.16816.F32.BF16 R16, R8.reuse, R28, R16 ;  /* 0x0000001c0810723c */ /* 0x044fe20000041810 */
[----:B---3--:R-:W-:Y:S01]  /*fb30*/  FFMA.FTZ R61, R63, c[0x0][0x23c], -R99 ;  /* 0x00008f003f3d7a23 */ /* 0x008fe20000010863 */
[----:B------:R-:W-:Y:S01]  /*fb40*/  MUFU.EX2 R207, R207 ;  /* 0x000000cf00cf7308 */ /* 0x000fe20000000800 */
[----:B------:R-:W-:Y:S02]  /*fb50*/  FADD.FTZ R45, R45, R56 ;  /* 0x000000382d2d7221 */ /* 0x000fe40000010000 */
[----:B------:R-:W-:Y:S02]  /*fb60*/  FADD.FTZ R54, R54, R47 ;  /* 0x0000002f36367221 */ /* 0x000fe40000010000 */
[----:B------:R-:W-:Y:S01]  /*fb70*/  FADD.FTZ R32, R32, R45 ;  /* 0x0000002d20207221 */ /* 0x000fe20000010000 */
[----:B------:R-:W-:Y:S02]  /*fb80*/  HMMA.16816.F32.BF16 R4, R8, R30, R4 ;  /* 0x0000001e0804723c */ /* 0x000fe40000041804 */
[----:B------:R-:W1:Y:S01]  /*fb90*/  MUFU.EX2 R61, R61 ;  /* 0x0000003d003d7308 */ /* 0x000e620000000800 */
[----:B------:R-:W-:-:S05]  /*fba0*/  FADD.FTZ R35, R35, R32 ;  /* 0x0000002023237221 */ /* 0x000fca0000010000 */
[C---:B----4-:R-:W-:Y:S02]  /*fbb0*/  HMMA.16816.F32.BF16 R220, R8.reuse, R20, R220 ;  /* 0x0000001408dc723c */ /* 0x050fe400000418dc */
[----:B------:R-:W-:Y:S06]  /*fbc0*/  MUFU.EX2 R0, R0 ;  /* 0x0000000000007308 */ /* 0x000fec0000000800 */
[----:B------:R-:W-:Y:S02]  /*fbd0*/  HMMA.16816.F32.BF16 R24, R8, R22, R24 ;  /* 0x000000160818723c */ /* 0x000fe40000041818 */
[----:B------:R-:W2:Y:S05]  /*fbe0*/  MUFU.EX2 R13, R13 ;  /* 0x0000000d000d7308 */ /* 0x000eaa0000000800 */
[----:B-1----:R-:W-:Y:S01]  /*fbf0*/  F2FP.BF16.PACK_AB R8, R61, R38 ;  /* 0x000000263d08723e */ /* 0x002fe200000010ff */
[----:B------:R-:W-:Y:S01]  /*fc00*/  FADD.FTZ R38, R38, R35 ;  /* 0x0000002326267221 */ /* 0x000fe20000010000 */
[----:B------:R-:W-:Y:S01]  /*fc10*/  F2FP.BF16.PACK_AB R10, R207, R12 ;  /* 0x0000000ccf0a723e */ /* 0x000fe200000010ff */
[----:B------:R-:W-:Y:S02]  /*fc20*/  MUFU.EX2 R14, R14 ;  /* 0x0000000e000e7308 */ /* 0x000fe40000000800 */
[----:B------:R-:W-:-:S04]  /*fc30*/  FADD.FTZ R61, R61, R38 ;  /* 0x000000263d3d7221 */ /* 0x000fc80000010000 */
[----:B------:R-:W-:Y:S02]  /*fc40*/  FADD.FTZ R12, R12, R61 ;  /* 0x0000003d0c0c7221 */ /* 0x000fe40000010000 */
[----:B------:R-:W1:Y:S01]  /*fc50*/  MUFU.EX2 R209, R209 ;  /* 0x000000d100d17308 */ /* 0x000e620000000800 */
[----:B--2---:R-:W-:Y:S01]  /*fc60*/  F2FP.BF16.PACK_AB R9, R13, R0 ;  /* 0x000000000d09723e */ /* 0x004fe200000010ff */
[----:B------:R-:W-:Y:S01]  /*fc70*/  FADD.FTZ R207, R207, R12 ;  /* 0x0000000ccfcf7221 */ /* 0x000fe20000010000 */
[----:B-1----:R-:W-:-:S07]  /*fc80*/  F2FP.BF16.PACK_AB R11, R209, R14 ;  /* 0x0000000ed10b723e */ /* 0x002fce00000010ff */
[C---:B------:R-:W-:Y:S08]  /*fc90*/  HMMA.16816.F32.BF16 R228, R8.reuse, R224, R16 ;  /* 0x000000e008e4723c */ /* 0x040ff00000041810 */
[C---:B------:R-:W-:Y:S07]  /*fca0*/  HMMA.16816.F32.BF16 R224, R8.reuse, R226, R4 ;  /* 0x000000e208e0723c */ /* 0x040fee0000041804 */
[----:B------:R-:W-:Y:S01]  /*fcb0*/  FADD.FTZ R5, R51, R54 ;  /* 0x0000003633057221 */ /* 0x000fe20000010000 */
[----:B------:R-:W-:Y:S03]  /*fcc0*/  HMMA.16816.F32.BF16 R220, R8, R216, R220 ;  /* 0x000000d808dc723c */ /* 0x000fe600000418dc */
[----:B------:R-:W-:-:S04]  /*fcd0*/  FADD.FTZ R5, R52, R5 ;  /* 0x0000000534057221 */ /* 0x000fc80000010000 */
[----:B------:R-:W-:Y:S01]  /*fce0*/  FADD.FTZ R0, R0, R5 ;  /* 0x0000000500007221 */ /* 0x000fe20000010000 */
[----:B------:R-:W-:Y:S03]  /*fcf0*/  HMMA.16816.F32.BF16 R216, R8, R218, R24 ;  /* 0x000000da08d8723c */ /* 0x000fe60000041818 */
[----:B------:R-:W-:-:S04]  /*fd00*/  FADD.FTZ R13, R13, R0 ;  /* 0x000000000d0d7221 */ /* 0x000fc80000010000 */
[----:B------:R-:W-:-:S04]  /*fd10*/  FADD.FTZ R14, R14, R13 ;  /* 0x0000000d0e0e7221 */ /* 0x000fc80000010000 */
[----:B------:R-:W-:-:S08]  /*fd20*/  FADD.FTZ R209, R209, R14 ;  /* 0x0000000ed1d17221 */ /* 0x000fd00000010000 */
.L_x_2315:
[----:B------:R-:W-:Y:S05]  /*fd30*/  @!P2 BRA `(.L_x_2323) ;  /* 0x000056a00000a947 */ /* 0x000fea0003800000 */
[----:B------:R-:W-:Y:S02]  /*fd40*/  MOV R210, R133 ;  /* 0x0000008500d27202 */ /* 0x000fe40000000f00 */
[----:B------:R-:W-:Y:S02]  /*fd50*/  MOV R213, R134 ;  /* 0x0000008600d57202 */ /* 0x000fe40000000f00 */
[----:B------:R-:W-:Y:S02]  /*fd60*/  MOV R244, c[0x0][0x1a0] ;  /* 0x0000680000f47a02 */ /* 0x000fe40000000f00 */
.L_x_2327:
[----:B------:R-:W-:Y:S01]  /*fd70*/  IADD3 R211, R211, -0x1, RZ ;  /* 0xffffffffd3d37810 */ /* 0x000fe20007ffe0ff */
[----:B------:R-:W-:Y:S04]  /*fd80*/  DEPBAR.LE SB0, 0x0 ;  /* 0x000080000000791a */ /* 0x000fe80000000000 */
[----:B------:R-:W-:Y:S01]  /*fd90*/  BAR.SYNC.DEFER_BLOCKING 0x0 ;  /* 0x0000000000007b1d */ /* 0x000fe20000010000 */
[----:B------:R-:W-:Y:S05]  /*fda0*/  IMAD.U32 R154, R244, -0x100, RZ ;  /* 0xffffff00f49a7824 */ /* 0x000fea00078e00ff */
[----:B------:R-:W-:Y:S01]  /*fdb0*/  SHF.R.S32.HI R155, RZ, 0x1f, R154 ;  /* 0x0000001fff9b7819 */ /* 0x000fe2000001149a */
[----:B------:R-:W-:-:S05]  /*fdc0*/  @!P1 BRA `(.L_x_2324) ;  /* 0x000003b000009947 */ /* 0x000fca0003800000 */
[----:B------:R-:W-:Y:S02]  /*fdd0*/  IABS R6, c[0x0][0x2d0] ;  /* 0x0000b40000067a13 */ /* 0x000fe40000000000 */
[----:B------:R-:W-:Y:S02]  /*fde0*/  LOP3.LUT R2, RZ, c[0x0][0x2d0], RZ, 0x33, !PT ;  /* 0x0000b400ff027a12 */ /* 0x000fe400078e33ff */
[----:B------:R-:W1:Y:S10]  /*fdf0*/  I2F.RP R13, R6 ;  /* 0x00000006000d7306 */ /* 0x000e740000209400 */
[----:B-1----:R-:W1:Y:S02]  /*fe00*/  MUFU.RCP R8, R13 ;  /* 0x0000000d00087308 */ /* 0x002e640000001000 */
[----:B-1----:R-:W-:Y:S01]  /*fe10*/  IADD3 R16, R8, 0xffffffe, RZ ;  /* 0x0ffffffe08107810 */ /* 0x002fe20007ffe0ff */
[----:B------:R-:W-:Y:S07]  /*fe20*/  IMAD.SHL.U32 R8, R211, 0x100, RZ ;  /* 0x00000100d3087824 */ /* 0x000fee00078e00ff */
[----:B------:R-:W1:Y:S01]  /*fe30*/  F2I.FTZ.U32.TRUNC.NTZ R17, R16 ;  /* 0x0000001000117305 */ /* 0x000e62000021f000 */
[----:B------:R-:W-:Y:S02]  /*fe40*/  IABS R10, R8 ;  /* 0x00000008000a7213 */ /* 0x000fe40000000000 */
[C---:B------:R-:W-:Y:S02]  /*fe50*/  IADD3 R14, R8.reuse, 0x100, RZ ;  /* 0x00000100080e7810 */ /* 0x040fe40007ffe0ff */
        /* <DEDUP_REMOVED lines=50> */
.L_x_2324:
[----:B------:R-:W-:Y:S02]  /*10180*/  ISETP.GE.AND P2, PT, R232, c[0x0][0x220], PT ;  /* 0x00008800e8007a0c */ /* 0x000fe40003f46270 */
[C---:B------:R-:W-:Y:S04]  /*10190*/  LEA R246, P4, R154.reuse, R242, 0x1 ;  /* 0x000000f29af67211 */ /* 0x040fe800078808ff */
[--C-:B------:R-:W-:Y:S07]  /*101a0*/  LEA.HI.X R247, R154, R243, R155.reuse, 0x1, P4 ;  /* 0x000000f39af77211 */ /* 0x100fee00020f0c9b */
[----:B------:R-:W-:Y:S01]  /*101b0*/  @P2 STS [R215+0x5000], RZ ;  /* 0x005000ffd7002388 */ /* 0x000fe20000000800 */
[-C--:B------:R-:W-:Y:S01]  /*101c0*/  @!P2 MOV R159, R155.reuse ;  /* 0x0000009b009fa202 */ /* 0x080fe20000000f00 */
[--C-:B------:R-:W-:Y:S01]  /*101d0*/  @!P2 IMAD.MOV.U32 R166, RZ, RZ, R154.reuse ;  /* 0x000000ffffa6a224 */ /* 0x100fe200078e009a */
[CC--:B------:R-:W-:Y:S01]  /*101e0*/  @!P2 LEA R245, P3, R244.reuse, R154.reuse, 0x5 ;  /* 0x0000009af4f5a211 */ /* 0x0c0fe200078628ff */
[----:B------:R-:W-:Y:S01]  /*101f0*/  @P2 STS [R215+0x5004], RZ ;  /* 0x005004ffd7002388 */ /* 0x000fe20000000800 */
[C---:B------:R-:W-:Y:S01]  /*10200*/  @!P2 LEA R249, P0, R244.reuse, R154, 0x6 ;  /* 0x0000009af4f9a211 */ /* 0x040fe200078030ff */
[----:B------:R-:W-:Y:S02]  /*10210*/  @!P2 IMAD.MOV.U32 R167, RZ, RZ, R155 ;  /* 0x000000ffffa7a224 */ /* 0x000fe400078e009b */
[----:B------:R-:W-:Y:S01]  /*10220*/  @P2 STS.64 [R215+0x5008], RZ ;  /* 0x005008ffd7002388 */ /* 0x000fe20000000a00 */
[----:B------:R-:W-:Y:S02]  /*10230*/  @!P2 IMAD.MOV.U32 R158, RZ, RZ, R154 ;  /* 0x000000ffff9ea224 */ /* 0x000fe400078e009a */
[C---:B------:R-:W-:Y:S01]  /*10240*/  @!P2 IMAD.WIDE.U32 R166, R244.reuse, 0x60, R166 ;  /* 0x00000060f4a6a825 */ /* 0x040fe200078e00a6 */
[----:B------:R-:W-:Y:S01]  /*10250*/  @!PT LDS RZ, [RZ] ;  /* 0x00000000fffff984 */ /* 0x000fe20000000800 */
[----:B------:R-:W-:Y:S01]  /*10260*/  @!PT LDS RZ, [RZ] ;  /* 0x00000000fffff984 */ /* 0x000fe20000000800 */
[----:B------:R-:W-:Y:S01]  /*10270*/  @!PT LDS RZ, [RZ] ;  /* 0x00000000fffff984 */ /* 0x000fe20000000800 */
[----:B------:R1:W-:Y:S03]  /*10280*/  @!P2 LDGSTS.E.BYPASS.LTC128B.128 [R215+0x5000], [R246.64] ;  /* 0x05000000f6d7afae */ /* 0x0003e6000b901d46 */
[----:B------:R-:W-:Y:S01]  /*10290*/  @!P2 IMAD.WIDE.U32 R158, R244, 0xa0, R158 ;  /* 0x000000a0f49ea825 */ /* 0x000fe200078e009e */
[----:B------:R-:W-:Y:S01]  /*102a0*/  @P2 STS.128 [R215+0x5800], RZ ;  /* 0x005800ffd7002388 */ /* 0x000fe20000000c00 */
[-C--:B------:R-:W-:Y:S02]  /*102b0*/  @!P2 LEA R186, P5, R166, R242.reuse, 0x1 ;  /* 0x000000f2a6baa211 */ /* 0x080fe400078a08ff */
[----:B------:R-:W-:Y:S01]  /*102c0*/  @!P2 IMAD.MOV.U32 R178, RZ, RZ, R154 ;  /* 0x000000ffffb2a224 */ /* 0x000fe200078e009a */
[-C--:B------:R-:W-:Y:S01]  /*102d0*/  @!P2 LEA R182, P4, R158, R242.reuse, 0x1 ;  /* 0x000000f29eb6a211 */ /* 0x080fe200078808ff */
[----:B------:R-:W-:Y:S02]  /*102e0*/  @!P2 IMAD.MOV.U32 R179, RZ, RZ, R155 ;  /* 0x000000ffffb3a224 */ /* 0x000fe400078e009b */
[----:B------:R-:W-:Y:S02]  /*102f0*/  @!P2 IMAD.MOV.U32 R0, RZ, RZ, c[0x0][0x1a4] ;  /* 0x00006900ff00a624 */ /* 0x000fe400078e00ff */
[C---:B------:R-:W-:Y:S03]  /*10300*/  @!P2 IMAD.WIDE.U32 R178, R244.reuse, 0xe0, R178 ;  /* 0x000000e0f4b2a825 */ /* 0x040fe600078e00b2 */
[----:B------:R-:W-:Y:S01]  /*10310*/  @!P2 LEA.HI.X R0, R244, R155, R0, 0x5, P3 ;  /* 0x0000009bf400a211 */ /* 0x000fe200018f2c00 */
[----:B------:R-:W-:Y:S01]  /*10320*/  @!P2 IMAD.MOV.U32 R2, RZ, RZ, c[0x0][0x1a4] ;  /* 0x00006900ff02a624 */ /* 0x000fe200078e00ff */
[CC--:B------:R-:W-:Y:S01]  /*10330*/  @!P2 LEA R174, P3, R245.reuse, R242.reuse, 0x1 ;  /* 0x000000f2f5aea211 */ /* 0x0c0fe200078608ff */
[----:B------:R-:W-:Y:S02]  /*10340*/  @!P2 IMAD.MOV.U32 R248, RZ, RZ, c[0x0][0x1a4] ;  /* 0x00006900fff8a624 */ /* 0x000fe400078e00ff */
[----:B------:R-:W-:Y:S01]  /*10350*/  @!P2 IMAD.MOV.U32 R250, RZ, RZ, c[0x0][0x1a4] ;  /* 0x00006900fffaa624 */ /* 0x000fe200078e00ff */
[----:B------:R-:W-:Y:S01]  /*10360*/  @!P2 LEA.HI.X R175, R245, R243, R0, 0x1, P3 ;  /* 0x000000f3f5afa211 */ /* 0x000fe200018f0c00 */
[----:B------:R-:W-:Y:S01]  /*10370*/  @!P2 IMAD R248, R248, 0x60, RZ ;  /* 0x00000060f8f8a824 */ /* 0x000fe200078e02ff */
[----:B------:R-:W-:Y:S01]  /*10380*/  @!P2 LEA.HI.X R2, R244, R155, R2, 0x6, P0 ;  /* 0x0000009bf402a211 */ /* 0x000fe200000f3402 */
[----:B------:R-:W-:Y:S01]  /*10390*/  @!P2 IMAD.MOV.U32 R245, RZ, RZ, c[0x0][0x1a4] ;  /* 0x00006900fff5a624 */ /* 0x000fe200078e00ff */
[C---:B------:R-:W-:Y:S01]  /*103a0*/  @!P2 LEA R170, P0, R249.reuse, R242, 0x1 ;  /* 0x000000f2f9aaa211 */ /* 0x040fe200078008ff */
[----:B------:R-:W-:Y:S01]  /*103b0*/  @!PT LDS RZ, [RZ] ;  /* 0x00000000fffff984 */ /* 0x000fe20000000800 */
[----:B------:R-:W-:Y:S01]  /*103c0*/  @!PT LDS RZ, [RZ] ;  /* 0x00000000fffff984 */ /* 0x000fe20000000800 */
[----:B------:R-:W-:Y:S01]  /*103d0*/  @!PT LDS RZ, [RZ] ;  /* 0x00000000fffff984 */ /* 0x000fe20000000800 */
[----:B------:R2:W-:Y:S01]  /*103e0*/  @!P2 LDGSTS.E.BYPASS.LTC128B.128 [R215+0x5800], [R174.64] ;  /* 0x05800000aed7afae */ /* 0x0005e2000b901d46 */
[----:B------:R-:W-:Y:S02]  /*103f0*/  @!P2 IMAD.IADD R248, R248, 0x1, R167 ;  /* 0x00000001f8f8a824 */ /* 0x000fe400078e02a7 */
[-C--:B------:R-:W-:Y:S01]  /*10400*/  @!P2 LEA.HI.X R171, R249, R243.reuse, R2, 0x1, P0 ;  /* 0x000000f3f9aba211 */ /* 0x080fe200000f0c02 */
[----:B------:R-:W-:Y:S01]  /*10410*/  @P2 STS.128 [R215+0x6000], RZ ;  /* 0x006000ffd7002388 */ /* 0x000fe20000000c00 */
[----:B------:R-:W-:Y:S01]  /*10420*/  @!P2 LEA R249, P0, R244, R154, 0x7 ;  /* 0x0000009af4f9a211 */ /* 0x000fe200078038ff */
[----:B------:R-:W-:Y:S01]  /*10430*/  @!P2 IMAD R245, R245, 0xa0, RZ ;  /* 0x000000a0f5f5a824 */ /* 0x000fe200078e02ff */
[----:B------:R-:W-:Y:S01]  /*10440*/  @!P2 LEA.HI.X R187, R166, R243, R248, 0x1, P5 ;  /* 0x000000f3a6bba211 */ /* 0x000fe200028f0cf8 */
[----:B------:R-:W-:Y:S01]  /*10450*/  @!PT LDS RZ, [RZ] ;  /* 0x00000000fffff984 */ /* 0x000fe20000000800 */
[----:B------:R-:W-:Y:S01]  /*10460*/  @!PT LDS RZ, [RZ] ;  /* 0x00000000fffff984 */ /* 0x000fe20000000800 */
[----:B------:R-:W-:Y:S01]  /*10470*/  @!PT LDS RZ, [RZ] ;  /* 0x00000000fffff984 */ /* 0x000fe20000000800 */
[----:B------:R3:W-:Y:S01]  /*10480*/  @!P2 LDGSTS.E.BYPASS.LTC128B.128 [R215+0x6000], [R170.64] ;  /* 0x06000000aad7afae */ /* 0x0007e2000b901d46 */
[C---:B------:R-:W-:Y:S01]  /*10490*/  @!P2 LEA.HI.X R250, R244.reuse, R155, R250, 0x7, P0 ;  /* 0x0000009bf4faa211 */ /* 0x040fe200000f3cfa */
[----:B------:R-:W-:Y:S01]  /*104a0*/  @!P2 IMAD.IADD R245, R245, 0x1, R159 ;  /* 0x00000001f5f5a824 */ /* 0x000fe200078e029f */
[CC--:B------:R-:W-:Y:S01]  /*104b0*/  @!P2 LEA R162, P0, R249.reuse, R242.reuse, 0x1 ;  /* 0x000000f2f9a2a211 */ /* 0x0c0fe200078008ff */
[----:B------:R-:W-:Y:S01]  /*104c0*/  @P2 STS.128 [R215+0x6800], RZ ;  /* 0x006800ffd7002388 */ /* 0x000fe20000000c00 */
[----:B------:R-:W-:Y:S01]  /*104d0*/  @!P2 IMAD.WIDE.U32 R154, R244, 0xc0, R154 ;  /* 0x000000c0f49aa825 */ /* 0x000fe200078e009a */
[----:B------:R-:W-:Y:S02]  /*104e0*/  @!P2 MOV R2, c[0x0][0x1a4] ;  /* 0x000069000002aa02 */ /* 0x000fe40000000f00 */
        /* <DEDUP_REMOVED lines=8> */
[-C--:B------:R-:W-:Y:S01]  /*10570*/  @!P2 LEA R250, P3, R154, R242.reuse, 0x1 ;  /* 0x000000f29afaa211 */ /* 0x080fe200078608ff */
[----:B------:R-:W-:Y:S01]  /*10580*/  @!P2 IMAD R2, R2, 0xc0, RZ ;  /* 0x000000c00202a824 */ /* 0x000fe200078e02ff */
[----:B------:R-:W-:Y:S01]  /*10590*/  @!P2 LEA R242, P0, R178, R242, 0x1 ;  /* 0x000000f2b2f2a211 */ /* 0x000fe200078008ff */
[----:B------:R-:W-:Y:S01]  /*105a0*/  @!PT LDS RZ, [RZ] ;  /* 0x00000000fffff984 */ /* 0x000fe20000000800 */
[----:B------:R-:W-:Y:S01]  /*105b0*/  @!PT LDS RZ, [RZ] ;  /* 0x00000000fffff984 */ /* 0x000fe20000000800 */
[----:B------:R-:W-:Y:S01]  /*105c0*/  @!PT LDS RZ, [RZ] ;  /* 0x00000000fffff984 */ /* 0x000fe20000000800 */
[----:B------:R5:W-:Y:S01]  /*105d0*/  @!P2 LDGSTS.E.BYPASS.LTC128B.128 [R215+0x7000], [R162.64] ;  /* 0x07000000a2d7afae */ /* 0x000be2000b901d46 */
[----:B------:R-:W-:Y:S02]  /*105e0*/  @!P2 IMAD R0, R0, 0xe0, RZ ;  /* 0x000000e00000a824 */ /* 0x000fe400078e02ff */
[----:B------:R-:W-:Y:S01]  /*105f0*/  @!P2 IMAD.IADD R2, R2, 0x1, R155 ;  /* 0x000000010202a824 */ /* 0x000fe200078e029b */
[----:B------:R-:W-:Y:S02]  /*10600*/  @P2 STS.128 [R215+0x7800], RZ ;  /* 0x007800ffd7002388 */ /* 0x000fe40000000c00 */
[----:B------:R-:W-:Y:S02]  /*10610*/  @!P2 IADD3 R0, R0, R179, RZ ;  /* 0x000000b30000a210 */ /* 0x000fe40007ffe0ff */
[----:B------:R-:W-:Y:S01]  /*10620*/  @!PT LDS RZ, [RZ] ;  /* 0x00000000fffff984 */ /* 0x000fe20000000800 */
[----:B------:R-:W-:Y:S01]  /*10630*/  @!PT LDS RZ, [RZ] ;  /* 0x00000000fffff984 */ /* 0x000fe20000000800 */
[----:B------:R-:W-:Y:S01]  /*10640*/  @!PT LDS RZ, [RZ] ;  /* 0x00000000fffff984 */ /* 0x000fe20000000800 */
[----:B------:R1:W-:Y:S01]  /*10650*/  @!P2 LDGSTS.E.BYPASS.LTC128B.128 [R215+0x7800], [R182.64] ;  /* 0x07800000b6d7afae */ /* 0x0003e2000b901d46 */
[-C--:B------:R-:W-:Y:S02]  /*10660*/  @!P2 LEA.HI.X R251, R154, R243.reuse, R2, 0x1, P3 ;  /* 0x000000f39afba211 */ /* 0x080fe400018f0c02 */
[----:B------:R-:W-:Y:S01]  /*10670*/  @!P2 LEA.HI.X R243, R178, R243, R0, 0x1, P0 ;  /* 0x000000f3b2f3a211 */ /* 0x000fe200000f0c00 */
[----:B------:R-:W-:Y:S01]  /*10680*/  @P2 STS.128 [R215+0x8000], RZ ;  /* 0x008000ffd7002388 */ /* 0x000fe20000000c00 */
[----:B------:R-:W-:Y:S03]  /*10690*/  ISETP.GT.AND P0, PT, R211, R214, PT ;  /* 0x000000d6d300720c */ /* 0x000fe60003f04270 */
        /* <DEDUP_REMOVED lines=11> */
[----:B------:R-:W2:Y:S04]  /*10750*/  LDSM.16.M88.4 R8, [R203+0x1000] ;  /* 0x00100000cb08783b */ /* 0x000ea80000000200 */
[----:B------:R-:W3:Y:S04]  /*10760*/  LDSM.16.M88.4 R16, [R203+0x1400] ;  /* 0x00140000cb10783b */ /* 0x000ee80000000200 */
[----:B------:R-:W3:Y:S04]  /*10770*/  LDSM.16.M88.4 R24, [R203+0x1800] ;  /* 0x00180000cb18783b */ /* 0x000ee80000000200 */
[----:B------:R-:W3:Y:S01]  /*10780*/  LDSM.16.M88.4 R32, [R203+0x1c00] ;  /* 0x001c0000cb20783b */ /* 0x000ee20000000200 */
[----:B-1----:R-:W-:Y:S03]  /*10790*/  IMAD.MOV.U32 R242, RZ, RZ, R246 ;  /* 0x000000fffff27224 */ /* 0x002fe600078e00f6 */
[----:B------:R-:W1:Y:S01]  /*107a0*/  LDSM.16.M88.4 R40, [R203+0x2000] ;  /* 0x00200000cb28783b */ /* 0x000e620000000200 */
[----:B------:R-:W-:Y:S03]  /*107b0*/  IMAD.MOV.U32 R243, RZ, RZ, R247 ;  /* 0x000000fffff37224 */ /* 0x000fe600078e00f7 */
[----:B------:R-:W1:Y:S04]  /*107c0*/  LDSM.16.M88.4 R48, [R203+0x2400] ;  /* 0x00240000cb30783b */ /* 0x000e680000000200 */
[----:B------:R-:W1:Y:S04]  /*107d0*/  LDSM.16.M88.4 R56, [R203+0x2800] ;  /* 0x00280000cb38783b */ /* 0x000e680000000200 */
[----:B------:R-:W1:Y:S04]  /*107e0*/  LDSM.16.M88.4 R64, [R203+0x2c00] ;  /* 0x002c0000cb40783b */ /* 0x000e680000000200 */
        /* <DEDUP_REMOVED lines=8> */
[C---:B---3--:R-:W-:Y:S03]  /*10870*/  HMMA.16816.F32.BF16 R12, R128.reuse, R16, RZ ;  /* 0x00000010800c723c */ /* 0x048fe600000418ff */
[----:B------:R-:W3:Y:S04]  /*10880*/  LDSM.16.M88.4 R120, [R203+0x4800] ;  /* 0x00480000cb78783b */ /* 0x000ee80000000200 */
[----:B------:R-:W1:Y:S01]  /*10890*/  LDSM.16.M88.4 R148, [R203+0x4c00] ;  /* 0x004c0000cb94783b */ /* 0x000e620000000200 */
[C---:B------:R-:W-:Y:S03]  /*108a0*/  HMMA.16816.F32.BF16 R16, R128.reuse, R18, RZ ;  /* 0x000000128010723c */ /* 0x040fe600000418ff */
[----:B------:R-:W-:Y:S04]  /*108b0*/  LDSM.16.M88.4 R132, [R204] ;  /* 0x00000000cc84783b */ /* 0x000fe80000000200 */
[----:B------:R-:W2:Y:S01]  /*108c0*/  LDSM.16.M88.4 R144, [R202] ;  /* 0x00000000ca90783b */ /* 0x000ea20000000200 */
[C---:B------:R-:W-:Y:S03]  /*108d0*/  HMMA.16816.F32.BF16 R20, R128.reuse, R24, RZ ;  /* 0x000000188014723c */ /* 0x040fe600000418ff */
[----:B------:R-:W2:Y:S04]  /*108e0*/  LDSM.16.M88.4 R140, [R201] ;  /* 0x00000000c98c783b */ /* 0x000ea80000000200 */
[----:B------:R-:W2:Y:S01]  /*108f0*/  LDSM.16.M88.4 R136, [R200] ;  /* 0x00000000c888783b */ /* 0x000ea20000000200 */
[C---:B------:R-:W-:Y:S03]  /*10900*/  HMMA.16816.F32.BF16 R24, R128.reuse, R26, RZ ;  /* 0x0000001a8018723c */ /* 0x040fe600000418ff */
[----:B----4-:R-:W4:Y:S04]  /*10910*/  LDSM.16.M88.4 R184, [R199] ;  /* 0x00000000c7b8783b */ /* 0x010f280000000200 */
[----:B------:R-:W2:Y:S01]  /*10920*/  LDSM.16.M88.4 R180, [R198] ;  /* 0x00000000c6b4783b */ /* 0x000ea20000000200 */
[C---:B------:R-:W-:Y:S03]  /*10930*/  HMMA.16816.F32.BF16 R28, R128.reuse, R32, RZ ;  /* 0x00000020801c723c */ /* 0x040fe600000418ff */
[----:B------:R-:W2:Y:S04]  /*10940*/  LDSM.16.M88.4 R176, [R197] ;  /* 0x00000000c5b0783b */ /* 0x000ea80000000200 */
[----:B------:R-:W2:Y:S01]  /*10950*/  LDSM.16.M88.4 R172, [R196] ;  /* 0x00000000c4ac783b */ /* 0x000ea20000000200 */
[C---:B------:R-:W-:Y:S03]  /*10960*/  HMMA.16816.F32.BF16 R32, R128.reuse, R34, RZ ;  /* 0x000000228020723c */ /* 0x040fe600000418ff */
[----:B------:R-:W2:Y:S04]  /*10970*/  LDSM.16.M88.4 R168, [R195] ;  /* 0x00000000c3a8783b */ /* 0x000ea80000000200 */
[----:B------:R-:W2:Y:S01]  /*10980*/  LDSM.16.M88.4 R164, [R194] ;  /* 0x00000000c2a4783b */ /* 0x000ea20000000200 */
[C---:B-1----:R-:W-:Y:S03]  /*10990*/  HMMA.16816.F32.BF16 R36, R128.reuse, R40, RZ ;  /* 0x000000288024723c */ /* 0x042fe600000418ff */
[----:B-----5:R-:W1:Y:S04]  /*109a0*/  LDSM.16.M88.4 R160, [R193] ;  /* 0x00000000c1a0783b */ /* 0x020e680000000200 */
[----:B------:R-:W5:Y:S01]  /*109b0*/  LDSM.16.M88.4 R156, [R192] ;  /* 0x00000000c09c783b */ /* 0x000f620000000200 */
[C---:B------:R-:W-:Y:S03]  /*109c0*/  HMMA.16816.F32.BF16 R40, R128.reuse, R42, RZ ;  /* 0x0000002a8028723c */ /* 0x040fe600000418ff */
[----:B------:R-:W1:Y:S05]  /*109d0*/  LDSM.16.M88.4 R152, [R191] ;  /* 0x00000000bf98783b */ /* 0x000e6a0000000200 */
        /* <DEDUP_REMOVED lines=21> */
[----:B------:R-:W-:Y:S01]  /*10b30*/  HMMA.16816.F32.BF16 R128, R128, R150, RZ ;  /* 0x000000968080723c */ /* 0x000fe200000418ff */
[----:B------:R-:W2:Y:S07]  /*10b40*/  LDSM.16.M88.4 R148, [R190] ;  /* 0x00000000be94783b */ /* 0x000eae0000000200 */
[C---:B------:R-:W-:Y:S08]  /*10b50*/  HMMA.16816.F32.BF16 R4, R132.reuse, R144, R4 ;  /* 0x000000908404723c */ /* 0x040ff00000041804 */
[C---:B------:R-:W-:Y:S01]  /*10b60*/  HMMA.16816.F32.BF16 R8, R132.reuse, R146, R8 ;  /* 0x000000928408723c */ /* 0x040fe20000041808 */
[----:B------:R-:W3:Y:S07]  /*10b70*/  LDSM.16.M88.4 R144, [R189] ;  /* 0x00000000bd90783b */ /* 0x000eee0000000200 */
[C---:B------:R-:W-:Y:S08]  /*10b80*/  HMMA.16816.F32.BF16 R12, R132.reuse, R140, R12 ;  /* 0x0000008c840c723c */ /* 0x040ff0000004180c */
[C---:B------:R-:W-:Y:S01]  /*10b90*/  HMMA.16816.F32.BF16 R16, R132.reuse, R142, R16 ;  /* 0x0000008e8410723c */ /* 0x040fe20000041810 */
[----:B------:R-:W1:Y:S07]  /*10ba0*/  LDSM.16.M88.4 R140, [R188] ;  /* 0x00000000bc8c783b */ /* 0x000e6e0000000200 */
[C---:B------:R-:W-:Y:S08]  /*10bb0*/  HMMA.16816.F32.BF16 R20, R132.reuse, R136, R20 ;  /* 0x000000888414723c */ /* 0x040ff00000041814 */
[C---:B------:R-:W-:Y:S01]  /*10bc0*/  HMMA.16816.F32.BF16 R24, R132.reuse, R138, R24 ;  /* 0x0000008a8418723c */ /* 0x040fe20000041818 */
[----:B------:R-:W1:Y:S01]  /*10bd0*/  LDSM.16.M88.4 R136, [R3] ;  /* 0x000000000388783b */ /* 0x000e620000000200 */
[----:B------:R-:W-:Y:S04]  /*10be0*/  DEPBAR.LE SB0, 0x0 ;  /* 0x000080000000791a */ /* 0x000fe80000000000 */
[----:B------:R-:W-:Y:S02]  /*10bf0*/  BAR.SYNC.DEFER_BLOCKING 0x0 ;  /* 0x0000000000007b1d */ /* 0x000fe40000010000 */
        /* <DEDUP_REMOVED lines=14> */
[C---:B-----5:R-:W-:Y:S08]  /*10ce0*/  HMMA.16816.F32.BF16 R84, R132.reuse, R156, R84 ;  /* 0x0000009c8454723c */ /* 0x060ff00000041854 */
        /* <DEDUP_REMOVED lines=24> */
[C---:B------:R-:W-:Y:S02]  /*10e70*/  IADD3 R143, R138.reuse, -0x100, RZ ;  /* 0xffffff008a8f7810 */ /* 0x040fe40007ffe0ff */
        /* <DEDUP_REMOVED lines=50> */
.L_x_2326:
[----:B------:R1:W-:Y:S01]  /*111a0*/  @P2 STS [R215+0x1004], RZ ;  /* 0x001004ffd7002388 */ /* 0x0003e20000000800 */
[----:B------:R-:W-:Y:S01]  /*111b0*/  LEA R148, P5, R138, R238, 0x1 ;  /* 0x000000ee8a947211 */ /* 0x000fe200078a08ff */
[----:B------:R-:W-:Y:S01]  /*111c0*/  @!P2 IMAD.MOV.U32 R0, RZ, RZ, c[0x0][0x19c] ;  /* 0x00006700ff00a624 */ /* 0x000fe200078e00ff */
[-C--:B------:R-:W-:Y:S01]  /*111d0*/  @!P2 LEA R133, P4, R134, R138.reuse, 0x5 ;  /* 0x0000008a8685a211 */ /* 0x080fe200078828ff */
[----:B------:R1:W-:Y:S01]  /*111e0*/  @P2 STS.64 [R215+0x1008], RZ ;  /* 0x001008ffd7002388 */ /* 0x0003e20000000a00 */
[----:B------:R-:W-:Y:S01]  /*111f0*/  @!P2 IMAD.MOV.U32 R2, RZ, RZ, c[0x0][0x19c] ;  /* 0x00006700ff02a624 */ /* 0x000fe200078e00ff */
[--C-:B------:R-:W-:Y:S01]  /*11200*/  LEA.HI.X R149, R138, R241, R139.reuse, 0x1, P5 ;  /* 0x000000f18a957211 */ /* 0x100fe200028f0c8b */
[C---:B------:R-:W-:Y:S01]  /*11210*/  @!P2 IMAD.WIDE.U32 R144, R134.reuse, 0x60, R138 ;  /* 0x000000608690a825 */ /* 0x040fe200078e008a */
[----:B------:R1:W-:Y:S01]  /*11220*/  @P2 STS [R215+0x1000], RZ ;  /* 0x001000ffd7002388 */ /* 0x0003e20000000800 */
[C---:B------:R-:W-:Y:S02]  /*11230*/  @!P2 LEA R135, P3, R134.reuse, R138, 0x6 ;  /* 0x0000008a8687a211 */ /* 0x040fe400078630ff */
[CC--:B------:R-:W-:Y:S01]  /*11240*/  @!P2 LEA.HI.X R0, R134.reuse, R139.reuse, R0, 0x5, P4 ;  /* 0x0000008b8600a211 */ /* 0x0c0fe200020f2c00 */
[----:B------:R-:W-:Y:S01]  /*11250*/  @!PT LDS RZ, [RZ] ;  /* 0x00000000fffff984 */ /* 0x000fe20000000800 */
[----:B------:R-:W-:Y:S01]  /*11260*/  @!PT LDS RZ, [RZ] ;  /* 0x00000000fffff984 */ /* 0x000fe20000000800 */
[----:B------:R-:W-:Y:S01]  /*11270*/  @!PT LDS RZ, [RZ] ;  /* 0x00000000fffff984 */ /* 0x000fe20000000800 */
[----:B------:R1:W-:Y:S01]  /*11280*/  @!P2 LDGSTS.E.BYPASS.LTC128B.128 [R215+0x1000], [R148.64] ;  /* 0x0100000094d7afae */ /* 0x0003e2000b901d46 */
[C---:B------:R-:W-:Y:S01]  /*11290*/  @!P2 LEA.HI.X R2, R134.reuse, R139, R2, 0x6, P3 ;  /* 0x0000008b8602a211 */ /* 0x040fe200018f3402 */
[----:B------:R-:W-:Y:S01]  /*112a0*/  @!P2 IMAD.MOV.U32 R132, RZ, RZ, c[0x0][0x19c] ;  /* 0x00006700ff84a624 */ /* 0x000fe200078e00ff */
[C---:B------:R-:W-:Y:S01]  /*112b0*/  @!P2 LEA R146, P3, R133.reuse, R238, 0x1 ;  /* 0x000000ee8592a211 */ /* 0x040fe200078608ff */
[----:B------:R1:W-:Y:S01]  /*112c0*/  @P2 STS.128 [R215+0x1800], RZ ;  /* 0x001800ffd7002388 */ /* 0x0003e20000000c00 */
[C---:B------:R-:W-:Y:S01]  /*112d0*/  @!P2 LEA R137, P0, R134.reuse, R138, 0x7 ;  /* 0x0000008a8689a211 */ /* 0x040fe200078038ff */
[----:B------:R-:W-:Y:S01]  /*112e0*/  @!P2 IMAD.MOV.U32 R142, RZ, RZ, R138 ;  /* 0x000000ffff8ea224 */ /* 0x000fe200078e008a */
[----:B------:R-:W-:Y:S01]  /*112f0*/  @!P2 LEA.HI.X R147, R133, R241, R0, 0x1, P3 ;  /* 0x000000f18593a211 */ /* 0x000fe200018f0c00 */
[----:B------:R-:W-:Y:S01]  /*11300*/  @!P2 IMAD.MOV.U32 R0, RZ, RZ, c[0x0][0x19c] ;  /* 0x00006700ff00a624 */ /* 0x000fe200078e00ff */
[----:B------:R-:W-:Y:S01]  /*11310*/  @!P2 LEA.HI.X R132, R134, R139, R132, 0x7, P0 ;  /* 0x0000008b8684a211 */ /* 0x000fe200000f3c84 */
[--C-:B------:R-:W-:Y:S01]  /*11320*/  @!P2 IMAD.MOV.U32 R140, RZ, RZ, R138.reuse ;  /* 0x000000ffff8ca224 */ /* 0x100fe200078e008a */
[CC--:B------:R-:W-:Y:S01]  /*11330*/  @!P2 LEA R152, P0, R135.reuse, R238.reuse, 0x1 ;  /* 0x000000ee8798a211 */ /* 0x0c0fe200078008ff */
[----:B------:R-:W-:Y:S01]  /*11340*/  @!PT LDS RZ, [RZ] ;  /* 0x00000000fffff984 */ /* 0x000fe20000000800 */
[----:B------:R-:W-:Y:S01]  /*11350*/  @!PT LDS RZ, [RZ] ;  /* 0x00000000fffff984 */ /* 0x000fe20000000800 */
[----:B------:R-:W-:Y:S01]  /*11360*/  @!PT LDS RZ, [RZ] ;  /* 0x00000000fffff984 */ /* 0x000fe20000000800 */
[----:B------:R1:W-:Y:S01]  /*11370*/  @!P2 LDGSTS.E.BYPASS.LTC128B.128 [R215+0x1800], [R146.64] ;  /* 0x0180000092d7afae */ /* 0x0003e2000b901d46 */
[-C--:B------:R-:W-:Y:S01]  /*11380*/  @!P2 LEA R156, P5, R144, R238.reuse, 0x1 ;  /* 0x000000ee909ca211 */ /* 0x080fe200078a08ff */
[----:B------:R-:W-:Y:S01]  /*11390*/  @!P2 IMAD.MOV.U32 R150, RZ, RZ, R138 ;  /* 0x000000ffff96a224 */ /* 0x000fe200078e008a */
[----:B------:R-:W-:Y:S01]  /*113a0*/  @!P2 LEA.HI.X R153, R135, R241, R2, 0x1, P0 ;  /* 0x000000f18799a211 */ /* 0x000fe200000f0c02 */
[----:B------:R1:W-:Y:S01]  /*113b0*/  @P2 STS.128 [R215+0x2000], RZ ;  /* 0x002000ffd7002388 */ /* 0x0003e20000000c00 */
[----:B------:R-:W-:Y:S01]  /*113c0*/  @!P2 IMAD R135, R0, 0x60, RZ ;  /* 0x000000600087a824 */ /* 0x000fe200078e02ff */
[-C--:B------:R-:W-:Y:S01]  /*113d0*/  @!P2 LEA R136, P0, R137, R238.reuse, 0x1 ;  /* 0x000000ee8988a211 */ /* 0x080fe200078008ff */
[----:B------:R-:W-:Y:S01]  /*113e0*/  @!P2 IMAD.MOV.U32 R141, RZ, RZ, R139 ;  /* 0x000000ffff8da224 */ /* 0x000fe200078e008b */
[----:B------:R-:W-:Y:S01]  /*113f0*/  @!PT LDS RZ, [RZ] ;  /* 0x00000000fffff984 */ /* 0x000fe20000000800 */
[----:B------:R-:W-:Y:S01]  /*11400*/  @!PT LDS RZ, [RZ] ;  /* 0x00000000fffff984 */ /* 0x000fe20000000800 */
[----:B------:R-:W-:Y:S01]  /*11410*/  @!PT LDS RZ, [RZ] ;  /* 0x00000000fffff984 */ /* 0x000fe20000000800 */
[----:B------:R1:W-:Y:S01]  /*11420*/  @!P2 LDGSTS.E.BYPASS.LTC128B.128 [R215+0x2000], [R152.64] ;  /* 0x0200000098d7afae */ /* 0x0003e2000b901d46 */
[----:B------:R-:W-:Y:S01]  /*11430*/  @!P2 IMAD.IADD R135, R135, 0x1, R145 ;  /* 0x000000018787a824 */ /* 0x000fe200078e0291 */
[-C--:B------:R-:W-:Y:S01]  /*11440*/  @!P2 MOV R143, R139.reuse ;  /* 0x0000008b008fa202 */ /* 0x080fe20000000f00 */
[----:B------:R-:W-:Y:S01]  /*11450*/  @!P2 IMAD.WIDE.U32 R140, R134, 0xc0, R140 ;  /* 0x000000c0868ca825 */ /* 0x000fe200078e008c */
[----:B------:R1:W-:Y:S01]  /*11460*/  @P2 STS.128 [R215+0x2800], RZ ;  /* 0x002800ffd7002388 */ /* 0x0003e20000000c00 */
[----:B------:R-:W-:Y:S02]  /*11470*/  @!P2 MOV R151, R139 ;  /* 0x0000008b0097a202 */ /* 0x000fe40000000f00 */
[-C--:B------:R-:W-:Y:S01]  /*11480*/  @!P2 LEA.HI.X R157, R144, R241.reuse, R135, 0x1, P5 ;  /* 0x000000f1909da211 */ /* 0x080fe200028f0c87 */
[----:B------:R-:W-:Y:S01]  /*11490*/  @!P2 IMAD.WIDE.U32 R142, R134, 0xa0, R142 ;  /* 0x000000a0868ea825 */ /* 0x000fe200078e008e */
[-C--:B------:R-:W-:Y:S02]  /*114a0*/  @!P2 LEA.HI.X R137, R137, R241.reuse, R132, 0x1, P0 ;  /* 0x000000f18989a211 */ /* 0x080fe400000f0c84 */
[-C--:B------:R-:W-:Y:S01]  /*114b0*/  @!P2 LEA R132, P3, R140, R238.reuse, 0x1 ;  /* 0x000000ee8c84a211 */ /* 0x080fe200078608ff */
[----:B------:R-:W-:Y:S01]  /*114c0*/  @!PT LDS RZ, [RZ] ;  /* 0x00000000fffff984 */ /* 0x000fe20000000800 */
[----:B------:R-:W-:Y:S01]  /*114d0*/  @!PT LDS RZ, [RZ] ;  /* 0x00000000fffff984 */ /* 0x000fe20000000800 */
[----:B------:R-:W-:Y:S01]  /*114e0*/  @!PT LDS RZ, [RZ] ;  /* 0x00000000fffff984 */ /* 0x000fe20000000800 */
[----:B------:R1:W-:Y:S01]  /*114f0*/  @!P2 LDGSTS.E.BYPASS.LTC128B.128 [R215+0x2800], [R156.64] ;  /* 0x028000009cd7afae */ /* 0x0003e2000b901d46 */
[----:B------:R-:W-:Y:S01]  /*11500*/  @!P2 IMAD.WIDE.U32 R150, R134, 0xe0, R150 ;  /* 0x000000e08696a825 */ /* 0x000fe200078e0096 */
[----:B------:R-:W-:Y:S02]  /*11510*/  @!P2 MOV R2, c[0x0][0x19c] ;  /* 0x000067000002aa02 */ /* 0x000fe40000000f00 */
        /* <DEDUP_REMOVED lines=36> */
.L_x_2325:
        /* <DEDUP_REMOVED lines=50> */
[----:B-1----:R-:W-:Y:S09]  /*11a80*/  IADD3 R146, R164, 0x49, RZ ;  /* 0x00000049a4927810 */ /* 0x002ff20007ffe0ff */
        /* <DEDUP_REMOVED lines=21> */
[CC--:B------:R-:W-:Y:S02]  /*11be0*/  FFMA.FTZ R4, R206.reuse, R139.reuse, R4 ;  /* 0x0000008bce047223 */ /* 0x0c0fe40000010004 */
[----:B------:R-:W-:Y:S01]  /*11bf0*/  FFMA.FTZ R6, R206, R139, R6 ;  /* 0x0000008bce067223 */ /* 0x000fe20000010006 */
[----:B------:R-:W-:Y:S01]  /*11c00*/  IADD3 R139, R164, 0x90, RZ ;  /* 0x00000090a48b7810 */ /* 0x000fe20007ffe0ff */
[-C--:B--2---:R-:W-:Y:S01]  /*11c10*/  FFMA.FTZ R5, R206, R136.reuse, R5 ;  /* 0x00000088ce057223 */ /* 0x084fe20000010005 */
[----:B------:R-:W-:Y:S01]  /*11c20*/  FMNMX.FTZ R166, R4, R213, !PT ;  /* 0x000000d504a67209 */ /* 0x000fe20007810000 */
[----:B------:R-:W-:Y:S01]  /*11c30*/  FFMA.FTZ R7, R206, R136, R7 ;  /* 0x00000088ce077223 */ /* 0x000fe20000010007 */
[----:B------:R-:W-:Y:S01]  /*11c40*/  FMNMX.FTZ R168, R6, R210, !PT ;  /* 0x000000d206a87209 */ /* 0x000fe20007810000 */
[CC--:B------:R-:W-:Y:S01]  /*11c50*/  FFMA.FTZ R8, R206.reuse, R141.reuse, R8 ;  /* 0x0000008dce087223 */ /* 0x0c0fe20000010008 */
[----:B------:R-:W2:Y:S01]  /*11c60*/  I2F R139, R139 ;  /* 0x0000008b008b7306 */ /* 0x000ea20000201400 */
[C---:B------:R-:W-:Y:S01]  /*11c70*/  FFMA.FTZ R10, R206.reuse, R141, R10 ;  /* 0x0000008dce0a7223 */ /* 0x040fe2000001000a */
[----:B------:R-:W-:Y:S01]  /*11c80*/  FMNMX.FTZ R169, R5, R166, !PT ;  /* 0x000000a605a97209 */ /* 0x000fe20007810000 */
[C---:B------:R-:W-:Y:S01]  /*11c90*/  FFMA.FTZ R9, R206.reuse, R138, R9 ;  /* 0x0000008ace097223 */ /* 0x040fe20000010009 */
[----:B------:R-:W-:Y:S01]  /*11ca0*/  FMNMX.FTZ R171, R7, R168, !PT ;  /* 0x000000a807ab7209 */ /* 0x000fe20007810000 */
[----:B------:R-:W-:Y:S01]  /*11cb0*/  FFMA.FTZ R11, R206, R138, R11 ;  /* 0x0000008ace0b7223 */ /* 0x000fe2000001000b */
[----:B------:R-:W-:Y:S01]  /*11cc0*/  FMNMX.FTZ R166, R8, R169, !PT ;  /* 0x000000a908a67209 */ /* 0x000fe20007810000 */
[----:B---3--:R-:W-:Y:S01]  /*11cd0*/  FFMA.FTZ R12, R206, R143, R12 ;  /* 0x0000008fce0c7223 */ /* 0x008fe2000001000c */
[----:B------:R-:W-:Y:S01]  /*11ce0*/  FMNMX.FTZ R168, R10, R171, !PT ;  /* 0x000000ab0aa87209 */ /* 0x000fe20007810000 */
[C---:B------:R-:W-:Y:S01]  /*11cf0*/  FFMA.FTZ R14, R206.reuse, R143, R14 ;  /* 0x0000008fce0e7223 */ /* 0x040fe2000001000e */
[----:B------:R-:W-:Y:S01]  /*11d00*/  FMNMX.FTZ R169, R9, R166, !PT ;  /* 0x000000a609a97209 */ /* 0x000fe20007810000 */
[C---:B----4-:R-:W-:Y:S01]  /*11d10*/  FFMA.FTZ R13, R206.reuse, R140, R13 ;  /* 0x0000008cce0d7223 */ /* 0x050fe2000001000d */
[----:B------:R-:W-:Y:S01]  /*11d20*/  FMNMX.FTZ R171, R11, R168, !PT ;  /* 0x000000a80bab7209 */ /* 0x000fe20007810000 */
[----:B------:R-:W-:Y:S01]  /*11d30*/  FFMA.FTZ R15, R206, R140, R15 ;  /* 0x0000008cce0f7223 */ /* 0x000fe2000001000f */
[----:B------:R-:W-:Y:S01]  /*11d40*/  FMNMX.FTZ R166, R12, R169, !PT ;  /* 0x000000a90ca67209 */ /* 0x000fe20007810000 */
[----:B-----5:R-:W-:Y:S01]  /*11d50*/  FFMA.FTZ R16, R206, R145, R16 ;  /* 0x00000091ce107223 */ /* 0x020fe20000010010 */
[----:B------:R-:W-:Y:S01]  /*11d60*/  FMNMX.FTZ R168, R14, R171, !PT ;  /* 0x000000ab0ea87209 */ /* 0x000fe20007810000 */
[C---:B------:R-:W-:Y:S01]  /*11d70*/  FFMA.FTZ R18, R206.reuse, R145, R18 ;  /* 0x00000091ce127223 */ /* 0x040fe20000010012 */
[----:B------:R-:W-:Y:S01]  /*11d80*/  FMNMX.FTZ R169, R13, R166, !PT ;  /* 0x000000a60da97209 */ /* 0x000fe20007810000 */
[C---:B------:R-:W-:Y:S01]  /*11d90*/  FFMA.FTZ R17, R206.reuse, R142, R17 ;  /* 0x0000008ece117223 */ /* 0x040fe20000010011 */
[----:B------:R-:W-:Y:S01]  /*11da0*/  FMNMX.FTZ R171, R15, R168, !PT ;  /* 0x000000a80fab7209 */ /* 0x000fe20007810000 */
[----:B------:R-:W-:Y:S01]  /*11db0*/  FFMA.FTZ R19, R206, R142, R19 ;  /* 0x0000008ece137223 */ /* 0x000fe20000010013 */
[----:B------:R-:W-:Y:S01]  /*11dc0*/  FMNMX.FTZ R166, R16, R169, !PT ;  /* 0x000000a910a67209 */ /* 0x000fe20007810000 */
[----:B------:R-:W-:Y:S01]  /*11dd0*/  FFMA.FTZ R20, R206, R147, R20 ;  /* 0x00000093ce147223 */ /* 0x000fe20000010014 */
        /* <DEDUP_REMOVED lines=14> */
[----:B------:R-:W-:Y:S01]  /*11ec0*/  IADD3 R144, R164, 0xd0, RZ ;  /* 0x000000d0a4907810 */ /* 0x000fe20007ffe0ff */
[----:B------:R-:W-:Y:S01]  /*11ed0*/  FFMA.FTZ R28, R206, R133, R28 ;  /* 0x00000085ce1c7223 */ /* 0x000fe2000001001c */
[----:B------:R-:W-:Y:S01]  /*11ee0*/  FMNMX.FTZ R166, R24, R169, !PT ;  /* 0x000000a918a67209 */ /* 0x000fe20007810000 */
[C---:B------:R-:W-:Y:S01]  /*11ef0*/  FFMA.FTZ R30, R206.reuse, R133, R30 ;  /* 0x00000085ce1e7223 */ /* 0x040fe2000001001e */
[----:B------:R-:W-:Y:S01]  /*11f00*/  I2F R149, R144 ;  /* 0x0000009000957306 */ /* 0x000fe20000201400 */
[C---:B------:R-:W-:Y:S01]  /*11f10*/  FFMA.FTZ R29, R206.reuse, R2, R29 ;  /* 0x00000002ce1d7223 */ /* 0x040fe2000001001d */
[----:B------:R-:W-:Y:S01]  /*11f20*/  FMNMX.FTZ R169, R25, R166, !PT ;  /* 0x000000a619a97209 */ /* 0x000fe20007810000 */
[----:B------:R-:W-:Y:S01]  /*11f30*/  FFMA.FTZ R31, R206, R2, R31 ;  /* 0x00000002ce1f7223 */ /* 0x000fe2000001001f */
[----:B------:R-:W-:Y:S01]  /*11f40*/  IADD3 R142, R164, 0xc0, RZ ;  /* 0x000000c0a48e7810 */ /* 0x000fe20007ffe0ff */
[----:B-1----:R-:W-:Y:S01]  /*11f50*/  FFMA.FTZ R32, R206, R135, R32 ;  /* 0x00000087ce207223 */ /* 0x002fe20000010020 */
[----:B------:R-:W-:Y:S01]  /*11f60*/  FMNMX.FTZ R2, R28, R169, !PT ;  /* 0x000000a91c027209 */ /* 0x000fe20007810000 */
[----:B------:R-:W-:Y:S01]  /*11f70*/  FFMA.FTZ R34, R206, R135, R34 ;  /* 0x00000087ce227223 */ /* 0x000fe20000010022 */
[----:B------:R-:W-:Y:S01]  /*11f80*/  IADD3 R140, R164, 0xc1, RZ ;  /* 0x000000c1a48c7810 */ /* 0x000fe20007ffe0ff */
[CC--:B------:R-:W-:Y:S01]  /*11f90*/  FFMA.FTZ R33, R206.reuse, R132.reuse, R33 ;  /* 0x00000084ce217223 */ /* 0x0c0fe20000010021 */
[----:B------:R1:W-:Y:S01]  /*11fa0*/  I2F R145, R142 ;  /* 0x0000008e00917306 */ /* 0x0003e20000201400 */
[C---:B------:R-:W-:Y:S01]  /*11fb0*/  FFMA.FTZ R35, R206.reuse, R132, R35 ;  /* 0x00000084ce237223 */ /* 0x040fe20000010023 */
[----:B------:R-:W-:Y:S01]  /*11fc0*/  FMNMX.FTZ R135, R29, R2, !PT ;  /* 0x000000021d877209 */ /* 0x000fe20007810000 */
[-C--:B------:R-:W-:Y:S01]  /*11fd0*/  FFMA.FTZ R36, R206, R137.reuse, R36 ;  /* 0x00000089ce247223 */ /* 0x080fe20000010024 */
[----:B------:R-:W-:Y:S01]  /*11fe0*/  IADD3 R147, R164, 0xc8, RZ ;  /* 0x000000c8a4937810 */ /* 0x000fe20007ffe0ff */
[----:B------:R-:W-:Y:S01]  /*11ff0*/  FFMA.FTZ R38, R206, R137, R38 ;  /* 0x00000089ce267223 */ /* 0x000fe20000010026 */
[----:B------:R-:W-:Y:S01]  /*12000*/  FMNMX.FTZ R132, R32, R135, !PT ;  /* 0x0000008720847209 */ /* 0x000fe20007810000 */
[-C--:B------:R-:W-:Y:S01]  /*12010*/  FFMA.FTZ R37, R206, R134.reuse, R37 ;  /* 0x00000086ce257223 */ /* 0x080fe20000010025 */
[----:B------:R-:W-:Y:S01]  /*12020*/  FMNMX.FTZ R168, R26, R171, !PT ;  /* 0x000000ab1aa87209 */ /* 0x000fe20007810000 */
[C---:B------:R-:W-:Y:S01]  /*12030*/  FFMA.FTZ R39, R206.reuse, R134, R39 ;  /* 0x00000086ce277223 */ /* 0x040fe20000010027 */
[----:B------:R-:W-:Y:S01]  /*12040*/  I2F R140, R140 ;  /* 0x0000008c008c7306 */ /* 0x000fe20000201400 */
[CC--:B------:R-:W-:Y:S01]  /*12050*/  FFMA.FTZ R40, R206.reuse, R151.reuse, R40 ;  /* 0x00000097ce287223 */ /* 0x0c0fe20000010028 */
[----:B------:R-:W-:Y:S01]  /*12060*/  FMNMX.FTZ R171, R27, R168, !PT ;  /* 0x000000a81bab7209 */ /* 0x000fe20007810000 */
[C---:B------:R-:W-:Y:S01]  /*12070*/  FFMA.FTZ R42, R206.reuse, R151, R42 ;  /* 0x00000097ce2a7223 */ /* 0x040fe2000001002a */
[----:B------:R-:W-:Y:S01]  /*12080*/  FMNMX.FTZ R137, R33, R132, !PT ;  /* 0x0000008421897209 */ /* 0x000fe20007810000 */
[-C--:B------:R-:W-:Y:S01]  /*12090*/  FFMA.FTZ R41, R206, R146.reuse, R41 ;  /* 0x00000092ce297223 */ /* 0x080fe20000010029 */
[----:B------:R-:W-:Y:S01]  /*120a0*/  FMNMX.FTZ R166, R30, R171, !PT ;  /* 0x000000ab1ea67209 */ /* 0x000fe20007810000 */
[----:B------:R-:W-:Y:S01]  /*120b0*/  FFMA.FTZ R43, R206, R146, R43 ;  /* 0x00000092ce2b7223 */ /* 0x000fe2000001002b */
[----:B------:R-:W-:Y:S01]  /*120c0*/  FMNMX.FTZ R132, R36, R137, !PT ;  /* 0x0000008924847209 */ /* 0x000fe20007810000 */
[CC--:B------:R-:W-:Y:S01]  /*120d0*/  FFMA.FTZ R44, R206.reuse, R153.reuse, R44 ;  /* 0x00000099ce2c7223 */ /* 0x0c0fe2000001002c */
[----:B------:R-:W-:Y:S01]  /*120e0*/  I2F R147, R147 ;  /* 0x0000009300937306 */ /* 0x000fe20000201400 */
[C---:B------:R-:W-:Y:S01]  /*120f0*/  FFMA.FTZ R46, R206.reuse, R153, R46 ;  /* 0x00000099ce2e7223 */ /* 0x040fe2000001002e */
[----:B------:R-:W-:Y:S01]  /*12100*/  FMNMX.FTZ R169, R31, R166, !PT ;  /* 0x000000a61fa97209 */ /* 0x000fe20007810000 */
[-C--:B------:R-:W-:Y:S01]  /*12110*/  FFMA.FTZ R45, R206, R148.reuse, R45 ;  /* 0x00000094ce2d7223 */ /* 0x080fe2000001002d */
[----:B-1----:R-:W-:Y:S01]  /*12120*/  IADD3 R142, R164, 0xc9, RZ ;  /* 0x000000c9a48e7810 */ /* 0x002fe20007ffe0ff */
[----:B------:R-:W-:Y:S01]  /*12130*/  FFMA.FTZ R47, R206, R148, R47 ;  /* 0x00000094ce2f7223 */ /* 0x000fe2000001002f */
[----:B------:R-:W-:Y:S01]  /*12140*/  FMNMX.FTZ R166, R34, R169, !PT ;  /* 0x000000a922a67209 */ /* 0x000fe20007810000 */
[CC--:B------:R-:W-:Y:S01]  /*12150*/  FFMA.FTZ R48, R206.reuse, R155.reuse, R48 ;  /* 0x0000009bce307223 */ /* 0x0c0fe20000010030 */
[----:B------:R-:W-:Y:S01]  /*12160*/  FMNMX.FTZ R137, R37, R132, !PT ;  /* 0x0000008425897209 */ /* 0x000fe20007810000 */
[C---:B------:R-:W-:Y:S01]  /*12170*/  FFMA.FTZ R50, R206.reuse, R155, R50 ;  /* 0x0000009bce327223 */ /* 0x040fe20000010032 */
[----:B------:R-:W-:Y:S01]  /*12180*/  I2F R142, R142 ;  /* 0x0000008e008e7306 */ /* 0x000fe20000201400 */
[----:B------:R-:W-:Y:S01]  /*12190*/  FMNMX.FTZ R169, R35, R166, !PT ;  /* 0x000000a623a97209 */ /* 0x000fe20007810000 */
[-C--:B------:R-:W-:Y:S01]  /*121a0*/  FFMA.FTZ R49, R206, R150.reuse, R49 ;  /* 0x00000096ce317223 */ /* 0x080fe20000010031 */
[----:B------:R-:W-:Y:S01]  /*121b0*/  IADD3 R132, R164, 0xb1, RZ ;  /* 0x000000b1a4847810 */ /* 0x000fe20007ffe0ff */
[----:B------:R-:W-:Y:S01]  /*121c0*/  FFMA.FTZ R51, R206, R150, R51 ;  /* 0x00000096ce337223 */ /* 0x000fe20000010033 */
[----:B------:R-:W-:Y:S01]  /*121d0*/  FMNMX.FTZ R134, R38, R169, !PT ;  /* 0x000000a926867209 */ /* 0x000fe20007810000 */
[-C--:B------:R-:W-:Y:S01]  /*121e0*/  FFMA.FTZ R52, R206, R157.reuse, R52 ;  /* 0x0000009dce347223 */ /* 0x080fe20000010034 */
[----:B------:R-:W-:Y:S01]  /*121f0*/  IADD3 R136, R164, 0x91, RZ ;  /* 0x00000091a4887810 */ /* 0x000fe20007ffe0ff */
[C---:B------:R-:W-:Y:S01]  /*12200*/  FFMA.FTZ R54, R206.reuse, R157, R54 ;  /* 0x0000009dce367223 */ /* 0x040fe20000010036 */
[----:B------:R-:W-:Y:S01]  /*12210*/  FMNMX.FTZ R151, R39, R134, !PT ;  /* 0x0000008627977209 */ /* 0x000fe20007810000 */
[----:B------:R-:W-:Y:S01]  /*12220*/  I2F R132, R132 ;  /* 0x0000008400847306 */ /* 0x000fe20000201400 */
[-C--:B------:R-:W-:Y:S01]  /*12230*/  FFMA.FTZ R53, R206, R152.reuse, R53 ;  /* 0x00000098ce357223 */ /* 0x080fe20000010035 */
[----:B------:R-:W-:Y:S01]  /*12240*/  FMNMX.FTZ R134, R40, R137, !PT ;  /* 0x0000008928867209 */ /* 0x000fe20007810000 */
[----:B------:R-:W-:Y:S01]  /*12250*/  FFMA.FTZ R55, R206, R152, R55 ;  /* 0x00000098ce377223 */ /* 0x000fe20000010037 */
[----:B------:R-:W-:Y:S01]  /*12260*/  FMNMX.FTZ R166, R42, R151, !PT ;  /* 0x000000972aa67209 */ /* 0x000fe20007810000 */
[CC--:B------:R-:W-:Y:S01]  /*12270*/  FFMA.FTZ R56, R206.reuse, R159.reuse, R56 ;  /* 0x0000009fce387223 */ /* 0x0c0fe20000010038 */
[----:B------:R-:W-:Y:S01]  /*12280*/  FMNMX.FTZ R151, R41, R134, !PT ;  /* 0x0000008629977209 */ /* 0x000fe20007810000 */
[C---:B------:R-:W-:Y:S01]  /*12290*/  FFMA.FTZ R58, R206.reuse, R159, R58 ;  /* 0x0000009fce3a7223 */ /* 0x040fe2000001003a */
[----:B------:R-:W-:Y:S01]  /*122a0*/  FMNMX.FTZ R153, R43, R166, !PT ;  /* 0x000000a62b997209 */ /* 0x000fe20007810000 */
[CC--:B------:R-:W-:Y:S01]  /*122b0*/  FFMA.FTZ R57, R206.reuse, R154.reuse, R57 ;  /* 0x0000009ace397223 */ /* 0x0c0fe20000010039 */
[----:B------:R-:W1:Y:S01]  /*122c0*/  I2F R136, R136 ;  /* 0x0000008800887306 */ /* 0x000e620000201400 */
        /* <DEDUP_REMOVED lines=34> */
[----:B--2---:R-:W-:Y:S01]  /*124f0*/  FFMA.FTZ R76, R206, R139, R76 ;  /* 0x0000008bce4c7223 */ /* 0x004fe2000001004c */
[----:B------:R-:W-:Y:S01]  /*12500*/  FMNMX.FTZ R150, R62, R153, !PT ;  /* 0x000000993e967209 */ /* 0x000fe20007810000 */
[C---:B------:R-:W-:Y:S01]  /*12510*/  FFMA.FTZ R78, R206.reuse, R139, R78 ;  /* 0x0000008bce4e7223 */ /* 0x040fe2000001004e */
[----:B------:R-:W-:Y:S01]  /*12520*/  FMNMX.FTZ R151, R61, R148, !PT ;  /* 0x000000943d977209 */ /* 0x000fe20007810000 */
[C---:B-1----:R-:W-:Y:S01]  /*12530*/  FFMA.FTZ R77, R206.reuse, R136, R77 ;  /* 0x00000088ce4d7223 */ /* 0x042fe2000001004d */
[----:B------:R-:W-:Y:S01]  /*12540*/  FMNMX.FTZ R153, R63, R150, !PT ;  /* 0x000000963f997209 */ /* 0x000fe20007810000 */
[----:B------:R-:W-:Y:S01]  /*12550*/  FFMA.FTZ R79, R206, R136, R79 ;  /* 0x00000088ce4f7223 */ /* 0x000fe2000001004f */
        /* <DEDUP_REMOVED lines=16> */
[C---:B------:R-:W-:Y:S02]  /*12660*/  IADD3 R141, R164.reuse, 0x98, RZ ;  /* 0x00000098a48d7810 */ /* 0x040fe40007ffe0ff */
[C---:B------:R-:W-:Y:S02]  /*12670*/  IADD3 R138, R164.reuse, 0x99, RZ ;  /* 0x00000099a48a7810 */ /* 0x040fe40007ffe0ff */
[C---:B------:R-:W-:Y:S02]  /*12680*/  IADD3 R133, R164.reuse, 0xa8, RZ ;  /* 0x000000a8a4857810 */ /* 0x040fe40007ffe0ff */
[----:B------:R-:W1:Y:S01]  /*12690*/  I2F R141, R141 ;  /* 0x0000008d008d7306 */ /* 0x000e620000201400 */
        /* <DEDUP_REMOVED lines=9> */
[----:B------:R-:W-:Y:S03]  /*12730*/  IADD3 R134, R164, 0xb9, RZ ;  /* 0x000000b9a4867810 */ /* 0x000fe60007ffe0ff */
[----:B------:R-:W3:Y:S01]  /*12740*/  I2F R143, R143 ;  /* 0x0000008f008f7306 */ /* 0x000ee20000201400 */
[CC--:B-1----:R-:W-:Y:S02]  /*12750*/  FFMA.FTZ R80, R206.reuse, R141.reuse, R80 ;  /* 0x0000008dce507223 */ /* 0x0c2fe40000010050 */
[----:B------:R-:W-:Y:S03]  /*12760*/  FFMA.FTZ R82, R206, R141, R82 ;  /* 0x0000008dce527223 */ /* 0x000fe60000010052 */
[----:B------:R-:W-:Y:S04]  /*12770*/  FMNMX.FTZ R148, R80, R151, !PT ;  /* 0x0000009750947209 */ /* 0x000fe80007810000 */
[----:B------:R-:W1:Y:S01]  /*12780*/  I2F R0, R0 ;  /* 0x0000000000007306 */ /* 0x000e620000201400 */
[----:B------:R-:W-:Y:S01]  /*12790*/  FMNMX.FTZ R150, R82, R153, !PT ;  /* 0x0000009952967209 */ /* 0x000fe20007810000 */
[CC--:B--2---:R-:W-:Y:S02]  /*127a0*/  FFMA.FTZ R81, R206.reuse, R138.reuse, R81 ;  /* 0x0000008ace517223 */ /* 0x0c4fe40000010051 */
[----:B------:R-:W-:Y:S01]  /*127b0*/  FFMA.FTZ R83, R206, R138, R83 ;  /* 0x0000008ace537223 */ /* 0x000fe20000010053 */
[----:B------:R-:W-:Y:S02]  /*127c0*/  IADD3 R138, R164, 0xe0, RZ ;  /* 0x000000e0a48a7810 */ /* 0x000fe40007ffe0ff */
[----:B------:R-:W-:Y:S03]  /*127d0*/  FMNMX.FTZ R151, R81, R148, !PT ;  /* 0x0000009451977209 */ /* 0x000fe60007810000 */
[----:B------:R-:W2:Y:S01]  /*127e0*/  I2F R133, R133 ;  /* 0x0000008500857306 */ /* 0x000ea20000201400 */
[----:B------:R-:W-:Y:S01]  /*127f0*/  FMNMX.FTZ R153, R83, R150, !PT ;  /* 0x0000009653997209 */ /* 0x000fe20007810000 */
[CC--:B---3--:R-:W-:Y:S02]  /*12800*/  FFMA.FTZ R84, R206.reuse, R143.reuse, R84 ;  /* 0x0000008fce547223 */ /* 0x0c8fe40000010054 */
[----:B------:R-:W-:Y:S06]  /*12810*/  FFMA.FTZ R86, R206, R143, R86 ;  /* 0x0000008fce567223 */ /* 0x000fec0000010056 */
[----:B------:R-:W3:Y:S01]  /*12820*/  I2F R2, R2 ;  /* 0x0000000200027306 */ /* 0x000ee20000201400 */
[----:B------:R-:W-:Y:S01]  /*12830*/  FMNMX.FTZ R148, R86, R153, !PT ;  /* 0x0000009956947209 */ /* 0x000fe20007810000 */
[CC--:B-1----:R-:W-:Y:S02]  /*12840*/  FFMA.FTZ R85, R206.reuse, R0.reuse, R85 ;  /* 0x00000000ce557223 */ /* 0x0c2fe40000010055 */
[----:B------:R-:W-:Y:S01]  /*12850*/  FFMA.FTZ R87, R206, R0, R87 ;  /* 0x00000000ce577223 */ /* 0x000fe20000010057 */
[----:B------:R-:W-:Y:S05]  /*12860*/  FMNMX.FTZ R0, R84, R151, !PT ;  /* 0x0000009754007209 */ /* 0x000fea0007810000 */
[----:B------:R-:W1:Y:S01]  /*12870*/  I2F R135, R135 ;  /* 0x0000008700877306 */ /* 0x000e620000201400 */
[----:B------:R-:W-:Y:S02]  /*12880*/  FMNMX.FTZ R153, R87, R148, !PT ;  /* 0x0000009457997209 */ /* 0x000fe40007810000 */
[----:B------:R-:W-:Y:S01]  /*12890*/  FMNMX.FTZ R151, R85, R0, !PT ;  /* 0x0000000055977209 */ /* 0x000fe20007810000 */
[-C--:B--2---:R-:W-:Y:S01]  /*128a0*/  FFMA.FTZ R88, R206, R133.reuse, R88 ;  /* 0x00000085ce587223 */ /* 0x084fe20000010058 */
[----:B------:R-:W-:Y:S01]  /*128b0*/  IADD3 R0, R164, 0xe1, RZ ;  /* 0x000000e1a4007810 */ /* 0x000fe20007ffe0ff */
[----:B------:R-:W-:Y:S04]  /*128c0*/  FFMA.FTZ R90, R206, R133, R90 ;  /* 0x00000085ce5a7223 */ /* 0x000fe8000001005a */
[----:B------:R-:W2:Y:S01]  /*128d0*/  I2F R137, R137 ;  /* 0x0000008900897306 */ /* 0x000ea20000201400 */
[----:B------:R-:W-:Y:S01]  /*128e0*/  FMNMX.FTZ R148, R90, R153, !PT ;  /* 0x000000995a947209 */ /* 0x000fe20007810000 */
[CC--:B---3--:R-:W-:Y:S02]  /*128f0*/  FFMA.FTZ R89, R206.reuse, R2.reuse, R89 ;  /* 0x00000002ce597223 */ /* 0x0c8fe40000010059 */
[----:B------:R-:W-:Y:S01]  /*12900*/  FFMA.FTZ R91, R206, R2, R91 ;  /* 0x00000002ce5b7223 */ /* 0x000fe2000001005b */
[----:B------:R-:W-:Y:S05]  /*12910*/  FMNMX.FTZ R2, R88, R151, !PT ;  /* 0x0000009758027209 */ /* 0x000fea0007810000 */
[----:B------:R-:W3:Y:S01]  /*12920*/  I2F R134, R134 ;  /* 0x0000008600867306 */ /* 0x000ee20000201400 */
[----:B------:R-:W-:Y:S02]  /*12930*/  FMNMX.FTZ R153, R91, R148, !PT ;  /* 0x000000945b997209 */ /* 0x000fe40007810000 */
[----:B------:R-:W-:Y:S01]  /*12940*/  FMNMX.FTZ R151, R89, R2, !PT ;  /* 0x0000000259977209 */ /* 0x000fe20007810000 */
[CC--:B-1----:R-:W-:Y:S02]  /*12950*/  FFMA.FTZ R92, R206.reuse, R135.reuse, R92 ;  /* 0x00000087ce5c7223 */ /* 0x0c2fe4000001005c */
[----:B------:R-:W-:Y:S01]  /*12960*/  FFMA.FTZ R94, R206, R135, R94 ;  /* 0x00000087ce5e7223 */ /* 0x000fe2000001005e */
[----:B------:R-:W-:Y:S01]  /*12970*/  IADD3 R135, R164, 0xe8, RZ ;  /* 0x000000e8a4877810 */ /* 0x000fe20007ffe0ff */
[-C--:B------:R-:W-:Y:S01]  /*12980*/  FFMA.FTZ R93, R206, R132.reuse, R93 ;  /* 0x00000084ce5d7223 */ /* 0x080fe2000001005d */
[----:B------:R-:W-:Y:S01]  /*12990*/  FMNMX.FTZ R2, R92, R151, !PT ;  /* 0x000000975c027209 */ /* 0x000fe20007810000 */
[----:B------:R-:W1:Y:S01]  /*129a0*/  I2F R139, R146 ;  /* 0x00000092008b7306 */ /* 0x000e620000201400 */
[----:B------:R-:W-:Y:S01]  /*129b0*/  FFMA.FTZ R95, R206, R132, R95 ;  /* 0x00000084ce5f7223 */ /* 0x000fe2000001005f */
[----:B------:R-:W-:Y:S01]  /*129c0*/  FMNMX.FTZ R132, R94, R153, !PT ;  /* 0x000000995e847209 */ /* 0x000fe20007810000 */
[CC--:B--2---:R-:W-:Y:S02]  /*129d0*/  FFMA.FTZ R96, R206.reuse, R137.reuse, R96 ;  /* 0x00000089ce607223 */ /* 0x0c4fe40000010060 */
[----:B------:R-:W-:Y:S01]  /*129e0*/  FFMA.FTZ R98, R206, R137, R98 ;  /* 0x00000089ce627223 */ /* 0x000fe20000010062 */
[----:B------:R-:W-:Y:S02]  /*129f0*/  FMNMX.FTZ R137, R93, R2, !PT ;  /* 0x000000025d897209 */ /* 0x000fe40007810000 */
[----:B------:R-:W-:Y:S02]  /*12a00*/  IADD3 R2, R164, 0xe9, RZ ;  /* 0x000000e9a4027810 */ /* 0x000fe40007ffe0ff */
[----:B------:R-:W2:Y:S01]  /*12a10*/  I2F R141, R144 ;  /* 0x00000090008d7306 */ /* 0x000ea20000201400 */
[----:B------:R-:W-:Y:S02]  /*12a20*/  FMNMX.FTZ R151, R95, R132, !PT ;  /* 0x000000845f977209 */ /* 0x000fe40007810000 */
[----:B------:R-:W-:Y:S01]  /*12a30*/  FMNMX.FTZ R132, R96, R137, !PT ;  /* 0x0000008960847209 */ /* 0x000fe20007810000 */
[-C--:B---3--:R-:W-:Y:S01]  /*12a40*/  FFMA.FTZ R97, R206, R134.reuse, R97 ;  /* 0x00000086ce617223 */ /* 0x088fe20000010061 */
[----:B------:R-:W-:Y:S01]  /*12a50*/  FMNMX.FTZ R148, R98, R151, !PT ;  /* 0x0000009762947209 */ /* 0x000fe20007810000 */
[----:B------:R-:W-:Y:S01]  /*12a60*/  FFMA.FTZ R99, R206, R134, R99 ;  /* 0x00000086ce637223 */ /* 0x000fe20000010063 */
[----:B------:R-:W-:Y:S01]  /*12a70*/  IADD3 R134, R164, 0xf0, RZ ;  /* 0x000000f0a4867810 */ /* 0x000fe20007ffe0ff */
[CC--:B------:R-:W-:Y:S01]  /*12a80*/  FFMA.FTZ R100, R206.reuse, R145.reuse, R100 ;  /* 0x00000091ce647223 */ /* 0x0c0fe20000010064 */
[----:B------:R-:W-:Y:S01]  /*12a90*/  FMNMX.FTZ R137, R97, R132, !PT ;  /* 0x0000008461897209 */ /* 0x000fe20007810000 */
[----:B------:R-:W3:Y:S01]  /*12aa0*/  I2F R136, R136 ;  /* 0x0000008800887306 */ /* 0x000ee20000201400 */
[C---:B------:R-:W-:Y:S01]  /*12ab0*/  FFMA.FTZ R102, R206.reuse, R145, R102 ;  /* 0x00000091ce667223 */ /* 0x040fe20000010066 */
[----:B------:R-:W-:Y:S01]  /*12ac0*/  FMNMX.FTZ R151, R99, R148, !PT ;  /* 0x0000009463977209 */ /* 0x000fe20007810000 */
[-C--:B------:R-:W-:Y:S01]  /*12ad0*/  FFMA.FTZ R101, R206, R140.reuse, R101 ;  /* 0x0000008cce657223 */ /* 0x080fe20000010065 */
[----:B------:R-:W-:Y:S01]  /*12ae0*/  FMNMX.FTZ R132, R100, R137, !PT ;  /* 0x0000008964847209 */ /* 0x000fe20007810000 */
[----:B------:R-:W-:Y:S01]  /*12af0*/  FFMA.FTZ R103, R206, R140, R103 ;  /* 0x0000008cce677223 */ /* 0x000fe20000010067 */
[----:B------:R-:W-:Y:S01]  /*12b00*/  FMNMX.FTZ R148, R102, R151, !PT ;  /* 0x0000009766947209 */ /* 0x000fe20007810000 */
[CC--:B------:R-:W-:Y:S01]  /*12b10*/  FFMA.FTZ R104, R206.reuse, R147.reuse, R104 ;  /* 0x00000093ce687223 */ /* 0x0c0fe20000010068 */
[----:B------:R-:W-:Y:S01]  /*12b20*/  FMNMX.FTZ R151, R101, R132, !PT ;  /* 0x0000008465977209 */ /* 0x000fe20007810000 */
[C---:B------:R-:W-:Y:S01]  /*12b30*/  FFMA.FTZ R106, R206.reuse, R147, R106 ;  /* 0x00000093ce6a7223 */ /* 0x040fe2000001006a */
[----:B------:R4:W-:Y:S01]  /*12b40*/  I2F R137, R134 ;  /* 0x0000008600897306 */ /* 0x0009e20000201400 */
        /* <DEDUP_REMOVED lines=9> */
[----:B------:R-:W5:Y:S01]  /*12be0*/  I2F R133, R138 ;  /* 0x0000008a00857306 */ /* 0x000f620000201400 */
[----:B-1----:R-:W-:Y:S01]  /*12bf0*/  FFMA.FTZ R109, R206, R139, R109 ;  /* 0x0000008bce6d7223 */ /* 0x002fe2000001006d */
[----:B------:R-:W-:Y:S01]  /*12c00*/  FMNMX.FTZ R148, R108, R151, !PT ;  /* 0x000000976c947209 */ /* 0x000fe20007810000 */
[----:B------:R-:W-:Y:S01]  /*12c10*/  FFMA.FTZ R111, R206, R139, R111 ;  /* 0x0000008bce6f7223 */ /* 0x000fe2000001006f */
[----:B------:R-:W-:Y:S01]  /*12c20*/  FMNMX.FTZ R150, R110, R153, !PT ;  /* 0x000000996e967209 */ /* 0x000fe20007810000 */
[CC--:B--2---:R-:W-:Y:S01]  /*12c30*/  FFMA.FTZ R112, R206.reuse, R141.reuse, R112 ;  /* 0x0000008dce707223 */ /* 0x0c4fe20000010070 */
[----:B------:R-:W-:Y:S01]  /*12c40*/  LDSM.16.MT88.4 R152, [R237+0x5000] ;  /* 0x00500000ed98783b */ /* 0x000fe20000004200 */
[C---:B------:R-:W-:Y:S01]  /*12c50*/  FFMA.FTZ R114, R206.reuse, R141, R114 ;  /* 0x0000008dce727223 */ /* 0x040fe20000010072 */
[----:B------:R-:W-:Y:S01]  /*12c60*/  FMNMX.FTZ R151, R109, R148, !PT ;  /* 0x000000946d977209 */ /* 0x000fe20007810000 */
[CC--:B---3--:R-:W-:Y:S01]  /*12c70*/  FFMA.FTZ R113, R206.reuse, R136.reuse, R113 ;  /* 0x00000088ce717223 */ /* 0x0c8fe20000010071 */
[----:B------:R-:W1:Y:S01]  /*12c80*/  I2F R0, R0 ;  /* 0x0000000000007306 */ /* 0x000e620000201400 */
[----:B------:R-:W-:Y:S01]  /*12c90*/  FFMA.FTZ R115, R206, R136, R115 ;  /* 0x00000088ce737223 */ /* 0x000fe20000010073 */
[----:B------:R-:W-:Y:S02]  /*12ca0*/  FMNMX.FTZ R148, R112, R151, !PT ;  /* 0x0000009770947209 */ /* 0x000fe40007810000 */
[----:B------:R-:W-:Y:S02]  /*12cb0*/  FMNMX.FTZ R151, R111, R150, !PT ;  /* 0x000000966f977209 */ /* 0x000fe40007810000 */
[C---:B----4-:R-:W-:Y:S02]  /*12cc0*/  IADD3 R134, R164.reuse, 0xf8, RZ ;  /* 0x000000f8a4867810 */ /* 0x050fe40007ffe0ff */
[C---:B------:R-:W-:Y:S02]  /*12cd0*/  IADD3 R136, R164.reuse, 0xf9, RZ ;  /* 0x000000f9a4887810 */ /* 0x040fe40007ffe0ff */
[----:B------:R-:W2:Y:S01]  /*12ce0*/  I2F R135, R135 ;  /* 0x0000008700877306 */ /* 0x000ea20000201400 */
[----:B------:R-:W-:Y:S01]  /*12cf0*/  IADD3 R132, R164, 0xf1, RZ ;  /* 0x000000f1a4847810 */ /* 0x000fe20007ffe0ff */
[CC--:B-----5:R-:W-:Y:S02]  /*12d00*/  FFMA.FTZ R116, R206.reuse, R133.reuse, R116 ;  /* 0x00000085ce747223 */ /* 0x0e0fe40000010074 */
[----:B------:R-:W-:Y:S01]  /*12d10*/  FFMA.FTZ R118, R206, R133, R118 ;  /* 0x00000085ce767223 */ /* 0x000fe20000010076 */
[----:B------:R-:W-:Y:S02]  /*12d20*/  FMNMX.FTZ R133, R113, R148, !PT ;  /* 0x0000009471857209 */ /* 0x000fe40007810000 */
[----:B------:R-:W-:Y:S03]  /*12d30*/  FMNMX.FTZ R148, R114, R151, !PT ;  /* 0x0000009772947209 */ /* 0x000fe60007810000 */
[----:B------:R-:W3:Y:S01]  /*12d40*/  I2F R2, R2 ;  /* 0x0000000200027306 */ /* 0x000ee20000201400 */
[----:B------:R-:W-:Y:S02]  /*12d50*/  FMNMX.FTZ R150, R116, R133, !PT ;  /* 0x0000008574967209 */ /* 0x000fe40007810000 */
[----:B------:R-:W-:Y:S01]  /*12d60*/  FMNMX.FTZ R133, R115, R148, !PT ;  /* 0x0000009473857209 */ /* 0x000fe20007810000 */
[CC--:B-1----:R-:W-:Y:S02]  /*12d70*/  FFMA.FTZ R117, R206.reuse, R0.reuse, R117 ;  /* 0x00000000ce757223 */ /* 0x0c2fe40000010075 */
[----:B------:R-:W-:Y:S01]  /*12d80*/  FFMA.FTZ R119, R206, R0, R119 ;  /* 0x00000000ce777223 */ /* 0x000fe20000010077 */
[----:B------:R-:W-:Y:S02]  /*12d90*/  FMNMX.FTZ R0, R118, R133, !PT ;  /* 0x0000008576007209 */ /* 0x000fe40007810000 */
[----:B------:R-:W-:Y:S01]  /*12da0*/  FMNMX.FTZ R151, R117, R150, !PT ;  /* 0x0000009675977209 */ /* 0x000fe20007810000 */
[----:B------:R-:W1:Y:S01]  /*12db0*/  I2F R132, R132 ;  /* 0x0000008400847306 */ /* 0x000e620000201400 */
[----:B------:R-:W-:Y:S01]  /*12dc0*/  FMNMX.FTZ R133, R119, R0, !PT ;  /* 0x0000000077857209 */ /* 0x000fe20007810000 */
[CC--:B--2---:R-:W-:Y:S02]  /*12dd0*/  FFMA.FTZ R120, R206.reuse, R135.reuse, R120 ;  /* 0x00000087ce787223 */ /* 0x0c4fe40000010078 */
[----:B------:R-:W-:Y:S03]  /*12de0*/  FFMA.FTZ R122, R206, R135, R122 ;  /* 0x00000087ce7a7223 */ /* 0x000fe6000001007a */
[----:B------:R-:W-:Y:S03]  /*12df0*/  FMNMX.FTZ R148, R120, R151, !PT ;  /* 0x0000009778947209 */ /* 0x000fe60007810000 */
[----:B------:R-:W2:Y:S01]  /*12e00*/  I2F R139, R134 ;  /* 0x00000086008b7306 */ /* 0x000ea20000201400 */
[----:B------:R-:W-:Y:S01]  /*12e10*/  FMNMX.FTZ R0, R122, R133, !PT ;  /* 0x000000857a007209 */ /* 0x000fe20007810000 */
[CC--:B---3--:R-:W-:Y:S02]  /*12e20*/  FFMA.FTZ R121, R206.reuse, R2.reuse, R121 ;  /* 0x00000002ce797223 */ /* 0x0c8fe40000010079 */
[C---:B------:R-:W-:Y:S02]  /*12e30*/  FFMA.FTZ R123, R206.reuse, R2, R123 ;  /* 0x00000002ce7b7223 */ /* 0x040fe4000001007b */
[CC--:B------:R-:W-:Y:S01]  /*12e40*/  FFMA.FTZ R124, R206.reuse, R137.reuse, R124 ;  /* 0x00000089ce7c7223 */ /* 0x0c0fe2000001007c */
[----:B------:R-:W-:Y:S03]  /*12e50*/  FMNMX.FTZ R135, R121, R148, !PT ;  /* 0x0000009479877209 */ /* 0x000fe60007810000 */
[----:B------:R-:W3:Y:S01]  /*12e60*/  I2F R134, R136 ;  /* 0x0000008800867306 */ /* 0x000ee20000201400 */
[C---:B------:R-:W-:Y:S01]  /*12e70*/  FFMA.FTZ R126, R206.reuse, R137, R126 ;  /* 0x00000089ce7e7223 */ /* 0x040fe2000001007e */
[----:B------:R-:W-:Y:S01]  /*12e80*/  FMNMX.FTZ R133, R123, R0, !PT ;  /* 0x000000007b857209 */ /* 0x000fe20007810000 */
[-C--:B-1----:R-:W-:Y:S01]  /*12e90*/  FFMA.FTZ R125, R206, R132.reuse, R125 ;  /* 0x00000084ce7d7223 */ /* 0x082fe2000001007d */
[----:B------:R-:W-:Y:S01]  /*12ea0*/  FMNMX.FTZ R2, R124, R135, !PT ;  /* 0x000000877c027209 */ /* 0x000fe20007810000 */
[----:B------:R-:W-:Y:S01]  /*12eb0*/  FFMA.FTZ R127, R206, R132, R127 ;  /* 0x00000084ce7f7223 */ /* 0x000fe2000001007f */
[----:B------:R-:W-:Y:S02]  /*12ec0*/  FMNMX.FTZ R0, R126, R133, !PT ;  /* 0x000000857e007209 */ /* 0x000fe40007810000 */
[----:B------:R-:W-:Y:S02]  /*12ed0*/  FMNMX.FTZ R135, R125, R2, !PT ;  /* 0x000000027d877209 */ /* 0x000fe40007810000 */
[----:B------:R-:W-:Y:S01]  /*12ee0*/  FMNMX.FTZ R133, R127, R0, !PT ;  /* 0x000000007f857209 */ /* 0x000fe20007810000 */
[CC--:B--2---:R-:W-:Y:S02]  /*12ef0*/  FFMA.FTZ R128, R206.reuse, R139.reuse, R128 ;  /* 0x0000008bce807223 */ /* 0x0c4fe40000010080 */
[----:B------:R-:W-:Y:S03]  /*12f00*/  FFMA.FTZ R130, R206, R139, R130 ;  /* 0x0000008bce827223 */ /* 0x000fe60000010082 */
[----:B------:R-:W-:Y:S02]  /*12f10*/  FMNMX.FTZ R2, R128, R135, !PT ;  /* 0x0000008780027209 */ /* 0x000fe40007810000 */
[----:B------:R-:W-:Y:S01]  /*12f20*/  FMNMX.FTZ R0, R130, R133, !PT ;  /* 0x0000008582007209 */ /* 0x000fe20007810000 */
[CC--:B---3--:R-:W-:Y:S02]  /*12f30*/  FFMA.FTZ R129, R206.reuse, R134.reuse, R129 ;  /* 0x00000086ce817223 */ /* 0x0c8fe40000010081 */
[----:B------:R-:W-:Y:S03]  /*12f40*/  FFMA.FTZ R131, R206, R134, R131 ;  /* 0x00000086ce837223 */ /* 0x000fe60000010083 */
        /* <DEDUP_REMOVED lines=76> */
[----:B------:R-:W-:Y:S01]  /*13410*/  ISETP.GT.AND P0, PT, R211, R214, PT ;  /* 0x000000d6d300720c */ /* 0x000fe20003f04270 */
[----:B------:R-:W-:Y:S02]  /*13420*/  FFMA.FTZ R32, R32, c[0x0][0x23c], -R132 ;  /* 0x00008f0020207a23 */ /* 0x000fe40000010884 */
        /* <DEDUP_REMOVED lines=28> */
[----:B------:R-:W-:Y:S02]  /*135f0*/  FFMA.FTZ R31, R31, c[0x0][0x23c], -R4 ;  /* 0x00008f001f1f7a23 */ /* 0x000fe40000010804 */
[--C-:B------:R-:W-:Y:S02]  /*13600*/  FFMA.FTZ R36, R36, c[0x0][0x23c], -R132.reuse ;  /* 0x00008f0024247a23 */ /* 0x100fe40000010884 */
[--C-:B------:R-:W-:Y:S02]  /*13610*/  FFMA.FTZ R37, R37, c[0x0][0x23c], -R132.reuse ;  /* 0x00008f0025257a23 */ /* 0x100fe40000010884 */
[--C-:B------:R-:W-:Y:S02]  /*13620*/  FFMA.FTZ R40, R40, c[0x0][0x23c], -R132.reuse ;  /* 0x00008f0028287a23 */ /* 0x100fe40000010884 */
[----:B------:R-:W-:Y:S01]  /*13630*/  FFMA.FTZ R41, R41, c[0x0][0x23c], -R132 ;  /* 0x00008f0029297a23 */ /* 0x000fe20000010884 */
[----:B------:R-:W2:Y:S01]  /*13640*/  MUFU.EX2 R166, R166 ;  /* 0x000000a600a67308 */ /* 0x000ea20000000800 */
[----:B------:R-:W-:Y:S02]  /*13650*/  FFMA.FTZ R43, R43, c[0x0][0x23c], -R4 ;  /* 0x00008f002b2b7a23 */ /* 0x000fe40000010804 */
[--C-:B------:R-:W-:Y:S01]  /*13660*/  FFMA.FTZ R44, R44, c[0x0][0x23c], -R132.reuse ;  /* 0x00008f002c2c7a23 */ /* 0x100fe20000010884 */
[----:B----4-:R-:W-:Y:S01]  /*13670*/  F2FP.BF16.PACK_AB R157, R167, R2 ;  /* 0x00000002a79d723e */ /* 0x010fe200000010ff */
[--C-:B------:R-:W-:Y:S02]  /*13680*/  FFMA.FTZ R45, R45, c[0x0][0x23c], -R132.reuse ;  /* 0x00008f002d2d7a23 */ /* 0x100fe40000010884 */
[--C-:B------:R-:W-:Y:S02]  /*13690*/  FFMA.FTZ R48, R48, c[0x0][0x23c], -R132.reuse ;  /* 0x00008f0030307a23 */ /* 0x100fe40000010884 */
[----:B------:R-:W-:Y:S01]  /*136a0*/  FFMA.FTZ R49, R49, c[0x0][0x23c], -R132 ;  /* 0x00008f0031317a23 */ /* 0x000fe20000010884 */
[----:B------:R-:W-:Y:S01]  /*136b0*/  MUFU.EX2 R121, R121 ;  /* 0x0000007900797308 */ /* 0x000fe20000000800 */
[--C-:B------:R-:W-:Y:S02]  /*136c0*/  FFMA.FTZ R46, R46, c[0x0][0x23c], -R4.reuse ;  /* 0x00008f002e2e7a23 */ /* 0x100fe40000010804 */
[----:B------:R-:W-:Y:S02]  /*136d0*/  FFMA.FTZ R47, R47, c[0x0][0x23c], -R4 ;  /* 0x00008f002f2f7a23 */ /* 0x000fe40000010804 */
[--C-:B------:R-:W-:Y:S02]  /*136e0*/  FFMA.FTZ R52, R52, c[0x0][0x23c], -R132.reuse ;  /* 0x00008f0034347a23 */ /* 0x100fe40000010884 */
[--C-:B------:R-:W-:Y:S02]  /*136f0*/  FFMA.FTZ R53, R53, c[0x0][0x23c], -R132.reuse ;  /* 0x00008f0035357a23 */ /* 0x100fe40000010884 */
[--C-:B------:R-:W-:Y:S01]  /*13700*/  FFMA.FTZ R56, R56, c[0x0][0x23c], -R132.reuse ;  /* 0x00008f0038387a23 */ /* 0x100fe20000010884 */
[----:B------:R-:W4:Y:S01]  /*13710*/  MUFU.EX2 R120, R120 ;  /* 0x0000007800787308 */ /* 0x000f220000000800 */
[----:B------:R-:W-:Y:S02]  /*13720*/  FFMA.FTZ R57, R57, c[0x0][0x23c], -R132 ;  /* 0x00008f0039397a23 */ /* 0x000fe40000010884 */
[--C-:B------:R-:W-:Y:S01]  /*13730*/  FFMA.FTZ R58, R58, c[0x0][0x23c], -R4.reuse ;  /* 0x00008f003a3a7a23 */ /* 0x100fe20000010804 */
[----:B--2---:R-:W-:Y:S01]  /*13740*/  F2FP.BF16.PACK_AB R159, R166, R165 ;  /* 0x000000a5a69f723e */ /* 0x004fe200000010ff */
[----:B------:R-:W-:Y:S02]  /*13750*/  FFMA.FTZ R59, R59, c[0x0][0x23c], -R4 ;  /* 0x00008f003b3b7a23 */ /* 0x000fe40000010804 */
[--C-:B------:R-:W-:Y:S02]  /*13760*/  FFMA.FTZ R60, R60, c[0x0][0x23c], -R132.reuse ;  /* 0x00008f003c3c7a23 */ /* 0x100fe40000010884 */
[--C-:B------:R-:W-:Y:S01]  /*13770*/  FFMA.FTZ R61, R61, c[0x0][0x23c], -R132.reuse ;  /* 0x00008f003d3d7a23 */ /* 0x100fe20000010884 */
[----:B------:R-:W-:Y:S01]  /*13780*/  MUFU.EX2 R24, R24 ;  /* 0x0000001800187308 */ /* 0x000fe20000000800 */
[C---:B-1----:R-:W-:Y:S05]  /*13790*/  HMMA.16816.F32.BF16 R220, R156.reuse, R8, R220 ;  /* 0x000000089cdc723c */ /* 0x042fea00000418dc */
[--C-:B------:R-:W-:Y:S02]  /*137a0*/  FFMA.FTZ R64, R64, c[0x0][0x23c], -R132.reuse ;  /* 0x00008f0040407a23 */ /* 0x100fe40000010884 */
[----:B------:R-:W-:Y:S01]  /*137b0*/  FFMA.FTZ R65, R65, c[0x0][0x23c], -R132 ;  /* 0x00008f0041417a23 */ /* 0x000fe20000010884 */
        /* <DEDUP_REMOVED lines=8> */
[--C-:B------:R-:W-:Y:S02]  /*13840*/  FFMA.FTZ R66, R66, c[0x0][0x23c], -R4.reuse ;  /* 0x00008f0042427a23 */ /* 0x100fe40000010804 */
[--C-:B------:R-:W-:Y:S02]  /*13850*/  FFMA.FTZ R67, R67, c[0x0][0x23c], -R4.reuse ;  /* 0x00008f0043437a23 */ /* 0x100fe40000010804 */
[--C-:B------:R-:W-:Y:S01]  /*13860*/  FFMA.FTZ R152, R18, c[0x0][0x23c], -R4.reuse ;  /* 0x00008f0012987a23 */ /* 0x100fe20000010804 */
[----:B------:R-:W-:Y:S03]  /*13870*/  HMMA.16816.F32.BF16 R224, R156, R154, R224 ;  /* 0x0000009a9ce0723c */ /* 0x000fe600000418e0 */
[----:B------:R-:W-:Y:S01]  /*13880*/  FFMA.FTZ R153, R19, c[0x0][0x23c], -R4 ;  /* 0x00008f0013997a23 */ /* 0x000fe20000010804 */
[----:B------:R-:W-:Y:S01]  /*13890*/  MUFU.EX2 R28, R28 ;  /* 0x0000001c001c7308 */ /* 0x000fe20000000800 */
[----:B------:R-:W1:Y:S01]  /*138a0*/  LDSM.16.MT88.4 R16, [R240+0x5400] ;  /* 0x00540000f010783b */ /* 0x000e620000004200 */
[----:B------:R-:W-:Y:S02]  /*138b0*/  FFMA.FTZ R84, R84, c[0x0][0x23c], -R132 ;  /* 0x00008f0054547a23 */ /* 0x000fe40000010884 */
        /* <DEDUP_REMOVED lines=13> */
[----:B------:R-:W-:Y:S02]  /*13990*/  FFMA.FTZ R54, R55, c[0x0][0x23c], -R4 ;  /* 0x00008f0037367a23 */ /* 0x000fe40000010804 */
[--C-:B------:R-:W-:Y:S01]  /*139a0*/  FFMA.FTZ R85, R85, c[0x0][0x23c], -R132.reuse ;  /* 0x00008f0055557a23 */ /* 0x100fe20000010884 */
        /* <DEDUP_REMOVED lines=10> */
[--C-:B------:R-:W-:Y:S02]  /*13a50*/  FFMA.FTZ R93, R93, c[0x0][0x23c], -R132.reuse ;  /* 0x00008f005d5d7a23 */ /* 0x100fe40000010884 */
[--C-:B------:R-:W-:Y:S02]  /*13a60*/  FFMA.FTZ R96, R96, c[0x0][0x23c], -R132.reuse ;  /* 0x00008f0060607a23 */ /* 0x100fe40000010884 */
[----:B------:R-:W-:Y:S01]  /*13a70*/  FFMA.FTZ R97, R97, c[0x0][0x23c], -R132 ;  /* 0x00008f0061617a23 */ /* 0x000fe20000010884 */
[----:B------:R-:W2:Y:S01]  /*13a80*/  MUFU.EX2 R156, R156 ;  /* 0x0000009c009c7308 */ /* 0x000ea20000000800 */
[C---:B---3--:R-:W-:Y:S05]  /*13a90*/  HMMA.16816.F32.BF16 R228, R20.reuse, R12, R228 ;  /* 0x0000000c14e4723c */ /* 0x048fea00000418e4 */
[----:B------:R-:W-:Y:S02]  /*13aa0*/  FFMA.FTZ R99, R99, c[0x0][0x23c], -R4 ;  /* 0x00008f0063637a23 */ /* 0x000fe40000010804 */
[--C-:B------:R-:W-:Y:S01]  /*13ab0*/  FFMA.FTZ R100, R100, c[0x0][0x23c], -R132.reuse ;  /* 0x00008f0064647a23 */ /* 0x100fe20000010884 */
[C---:B------:R-:W-:Y:S01]  /*13ac0*/  HMMA.16816.F32.BF16 R224, R20.reuse, R14, R224 ;  /* 0x0000000e14e0723c */ /* 0x040fe200000418e0 */
[----:B------:R-:W3:Y:S01]  /*13ad0*/  MUFU.EX2 R29, R29 ;  /* 0x0000001d001d7308 */ /* 0x000ee20000000800 */
[----:B------:R-:W5:Y:S02]  /*13ae0*/  LDSM.16.MT88.4 R12, [R240+0x5800] ;  /* 0x00580000f00c783b */ /* 0x000f640000004200 */
        /* <DEDUP_REMOVED lines=8> */
[----:B------:R-:W-:Y:S01]  /*13b70*/  FFMA.FTZ R117, R117, c[0x0][0x23c], -R132 ;  /* 0x00008f0075757a23 */ /* 0x000fe20000010884 */
[----:B------:R-:W1:Y:S01]  /*13b80*/  MUFU.EX2 R33, R33 ;  /* 0x0000002100217308 */ /* 0x000e620000000800 */
[----:B------:R-:W-:Y:S01]  /*13b90*/  FFMA.FTZ R0, R207, R136, R0 ;  /* 0x00000088cf007223 */ /* 0x000fe20000010000 */
[----:B------:R-:W-:Y:S01]  /*13ba0*/  F2FP.BF16.PACK_AB R20, R163, R162 ;  /* 0x000000a2a314723e */ /* 0x000fe200000010ff */
[----:B------:R-:W-:Y:S01]  /*13bb0*/  FFMA.FTZ R2, R209, R137, R2 ;  /* 0x00000089d1027223 */ /* 0x000fe20000010002 */
[----:B------:R-:W-:Y:S03]  /*13bc0*/  F2FP.BF16.PACK_AB R22, R25, R24 ;  /* 0x000000181916723e */ /* 0x000fe600000010ff */
[----:B----4-:R-:W-:Y:S01]  /*13bd0*/  F2FP.BF16.PACK_AB R21, R154, R155 ;  /* 0x0000009b9a15723e */ /* 0x010fe200000010ff */
[----:B------:R-:W-:Y:S01]  /*13be0*/  FADD.FTZ R0, R5, R0 ;  /* 0x0000000005007221 */ /* 0x000fe20000010000 */
[----:B--2---:R-:W-:Y:S01]  /*13bf0*/  F2FP.BF16.PACK_AB R23, R27, R156 ;  /* 0x0000009c1b17723e */ /* 0x004fe200000010ff */
[----:B------:R-:W-:Y:S01]  /*13c00*/  MUFU.EX2 R30, R30 ;  /* 0x0000001e001e7308 */ /* 0x000fe20000000800 */
[----:B------:R-:W-:Y:S02]  /*13c10*/  FADD.FTZ R2, R167, R2 ;  /* 0x00000002a7027221 */ /* 0x000fe40000010000 */
[----:B------:R-:W-:Y:S02]  /*13c20*/  FADD.FTZ R5, R135, R0 ;  /* 0x0000000087057221 */ /* 0x000fe40000010000 */
[----:B------:R-:W-:Y:S01]  /*13c30*/  FFMA.FTZ R0, R94, c[0x0][0x23c], -R4 ;  /* 0x00008f005e007a23 */ /* 0x000fe20000010804 */
[C---:B------:R-:W-:Y:S03]  /*13c40*/  HMMA.16816.F32.BF16 R228, R20.reuse, R8, R228 ;  /* 0x0000000814e4723c */ /* 0x040fe600000418e4 */
[----:B------:R-:W-:Y:S01]  /*13c50*/  FADD.FTZ R165, R165, R2 ;  /* 0x00000002a5a57221 */ /* 0x000fe20000010000 */
[----:B------:R-:W2:Y:S01]  /*13c60*/  MUFU.EX2 R31, R31 ;  /* 0x0000001f001f7308 */ /* 0x000ea20000000800 */
[--C-:B------:R-:W-:Y:S02]  /*13c70*/  FFMA.FTZ R2, R98, c[0x0][0x23c], -R4.reuse ;  /* 0x00008f0062027a23 */ /* 0x100fe40000010804 */
[----:B------:R-:W-:Y:S01]  /*13c80*/  FADD.FTZ R5, R148, R5 ;  /* 0x0000000594057221 */ /* 0x000fe20000010000 */
[C---:B------:R-:W-:Y:S01]  /*13c90*/  HMMA.16816.F32.BF16 R224, R20.reuse, R10, R224 ;  /* 0x0000000a14e0723c */ /* 0x040fe200000418e0 */
[----:B------:R-:W4:Y:S03]  /*13ca0*/  LDSM.16.MT88.4 R8, [R240+0x5c00] ;  /* 0x005c0000f008783b */ /* 0x000f260000004200 */
[----:B------:R-:W-:Y:S02]  /*13cb0*/  FADD.FTZ R150, R150, R5 ;  /* 0x0000000596967221 */ /* 0x000fe40000010000 */
[----:B------:R-:W-:Y:S01]  /*13cc0*/  MUFU.EX2 R157, R157 ;  /* 0x0000009d009d7308 */ /* 0x000fe20000000800 */
[----:B------:R-:W-:Y:S01]  /*13cd0*/  FFMA.FTZ R5, R95, c[0x0][0x23c], -R4 ;  /* 0x00008f005f057a23 */ /* 0x000fe20000010804 */
[C---:B-----5:R-:W-:Y:S04]  /*13ce0*/  HMMA.16816.F32.BF16 R220, R20.reuse, R12, R220 ;  /* 0x0000000c14dc723c */ /* 0x060fe800000418dc */
[----:B------:R-:W-:Y:S02]  /*13cf0*/  FADD.FTZ R151, R151, R150 ;  /* 0x0000009697977221 */ /* 0x000fe40000010000 */
[----:B------:R-:W-:Y:S02]  /*13d00*/  FADD.FTZ R166, R166, R165 ;  /* 0x000000a5a6a67221 */ /* 0x000fe40000010000 */
[----:B------:R-:W5:Y:S01]  /*13d10*/  MUFU.EX2 R34, R34 ;  /* 0x0000002200227308 */ /* 0x000f620000000800 */
[----:B------:R-:W-:Y:S01]  /*13d20*/  HMMA.16816.F32.BF16 R216, R20, R14, R216 ;  /* 0x0000000e14d8723c */ /* 0x000fe200000418d8 */
[----:B------:R-:W4:Y:S02]  /*13d30*/  LDSM.16.MT88.4 R12, [R237+0x6000] ;  /* 0x00600000ed0c783b */ /* 0x000f240000004200 */
[----:B------:R-:W-:Y:S02]  /*13d40*/  FADD.FTZ R160, R160, R151 ;  /* 0x00000097a0a07221 */ /* 0x000fe40000010000 */
[----:B------:R-:W-:Y:S02]  /*13d50*/  FADD.FTZ R121, R121, R166 ;  /* 0x000000a679797221 */ /* 0x000fe40000010000 */
[----:B---3--:R-:W-:Y:S01]  /*13d60*/  F2FP.BF16.PACK_AB R20, R29, R28 ;  /* 0x0000001c1d14723e */ /* 0x008fe200000010ff */
[----:B------:R-:W-:Y:S01]  /*13d70*/  FADD.FTZ R161, R161, R160 ;  /* 0x000000a0a1a17221 */ /* 0x000fe20000010000 */
[----:B------:R-:W-:Y:S03]  /*13d80*/  MUFU.EX2 R36, R36 ;  /* 0x0000002400247308 */ /* 0x000fe60000000800 */
[----:B-1----:R-:W-:Y:S01]  /*13d90*/  F2FP.BF16.PACK_AB R22, R33, R32 ;  /* 0x000000202116723e */ /* 0x002fe200000010ff */
[----:B------:R-:W-:Y:S01]  /*13da0*/  FADD.FTZ R162, R162, R161 ;  /* 0x000000a1a2a27221 */ /* 0x000fe20000010000 */
[----:B--2---:R-:W-:Y:S01]  /*13db0*/  F2FP.BF16.PACK_AB R21, R31, R30 ;  /* 0x0000001e1f15723e */ /* 0x004fe200000010ff */
[----:B------:R-:W-:Y:S02]  /*13dc0*/  FADD.FTZ R121, R120, R121 ;  /* 0x0000007978797221 */ /* 0x000fe40000010000 */
[----:B------:R-:W-:Y:S02]  /*13dd0*/  FADD.FTZ R163, R163, R162 ;  /* 0x000000a2a3a37221 */ /* 0x000fe40000010000 */
[----:B------:R-:W1:Y:S01]  /*13de0*/  MUFU.EX2 R37, R37 ;  /* 0x0000002500257308 */ /* 0x000e620000000800 */
[----:B------:R-:W-:Y:S02]  /*13df0*/  FADD.FTZ R152, R152, R121 ;  /* 0x0000007998987221 */ /* 0x000fe40000010000 */
[----:B------:R-:W-:Y:S01]  /*13e00*/  FADD.FTZ R24, R24, R163 ;  /* 0x000000a318187221 */ /* 0x000fe20000010000 */
[----:B-----5:R-:W-:Y:S01]  /*13e10*/  F2FP.BF16.PACK_AB R23, R34, R157 ;  /* 0x0000009d2217723e */ /* 0x020fe200000010ff */
[----:B------:R-:W-:Y:S02]  /*13e20*/  FADD.FTZ R152, R153, R152 ;  /* 0x0000009899987221 */ /* 0x000fe40000010000 */
[----:B------:R-:W-:Y:S02]  /*13e30*/  FFMA.FTZ R26, R124, c[0x0][0x23c], -R132 ;  /* 0x00008f007c1a7a23 */ /* 0x000fe40000010884 */
[----:B------:R-:W-:Y:S01]  /*13e40*/  FADD.FTZ R155, R155, R152 ;  /* 0x000000989b9b7221 */ /* 0x000fe20000010000 */
[----:B------:R-:W-:Y:S01]  /*13e50*/  MUFU.EX2 R40, R40 ;  /* 0x0000002800287308 */ /* 0x000fe20000000800 */
[C---:B------:R-:W-:Y:S03]  /*13e60*/  HMMA.16816.F32.BF16 R228, R20.reuse, R16, R228 ;  /* 0x0000001014e4723c */ /* 0x040fe600000418e4 */
[----:B------:R-:W-:Y:S02]  /*13e70*/  FADD.FTZ R155, R154, R155 ;  /* 0x0000009b9a9b7221 */ /* 0x000fe40000010000 */
[----:B------:R-:W-:Y:S02]  /*13e80*/  FFMA.FTZ R39, R125, c[0x0][0x23c], -R132 ;  /* 0x00008f007d277a23 */ /* 0x000fe40000010884 */
[----:B------:R-:W-:Y:S01]  /*13e90*/  FADD.FTZ R156, R156, R155 ;  /* 0x0000009b9c9c7221 */ /* 0x000fe20000010000 */
[C---:B------:R-:W-:Y:S01]  /*13ea0*/  HMMA.16816.F32.BF16 R224, R20.reuse, R18, R224 ;  /* 0x0000001214e0723c */ /* 0x040fe200000418e0 */
[----:B------:R-:W2:Y:S01]  /*13eb0*/  MUFU.EX2 R41, R41 ;  /* 0x0000002900297308 */ /* 0x000ea20000000800 */
[----:B------:R-:W3:Y:S02]  /*13ec0*/  LDSM.16.MT88.4 R16, [R240+0x6000] ;  /* 0x00600000f010783b */ /* 0x000ee40000004200 */
[----:B------:R-:W-:Y:S02]  /*13ed0*/  FADD.FTZ R27, R27, R156 ;  /* 0x0000009c1b1b7221 */ /* 0x000fe40000010000 */
[----:B------:R-:W-:Y:S02]  /*13ee0*/  FFMA.FTZ R55, R128, c[0x0][0x23c], -R132 ;  /* 0x00008f0080377a23 */ /* 0x000fe40000010884 */
[C---:B----4-:R-:W-:Y:S03]  /*13ef0*/  HMMA.16816.F32.BF16 R220, R20.reuse, R8, R220 ;  /* 0x0000000814dc723c */ /* 0x050fe600000418dc */
[----:B------:R-:W-:Y:S01]  /*13f00*/  MUFU.EX2 R35, R35 ;  /* 0x0000002300237308 */ /* 0x000fe20000000800 */
[----:B------:R-:W-:Y:S02]  /*13f10*/  FADD.FTZ R30, R30, R27 ;  /* 0x0000001b1e1e7221 */ /* 0x000fe40000010000 */
[----:B------:R-:W-:Y:S02]  /*13f20*/  FFMA.FTZ R27, R103, c[0x0][0x23c], -R4 ;  /* 0x00008f00671b7a23 */ /* 0x000fe40000010804 */
[----:B------:R-:W-:Y:S01]  /*13f30*/  HMMA.16816.F32.BF16 R216, R20, R10, R216 ;  /* 0x0000000a14d8723c */ /* 0x000fe200000418d8 */
[----:B------:R-:W4:Y:S03]  /*13f40*/  LDSM.16.MT88.4 R8, [R237+0x6400] ;  /* 0x00640000ed08783b */ /* 0x000f260000004200 */
[----:B------:R-:W-:Y:S01]  /*13f50*/  FADD.FTZ R30, R31, R30 ;  /* 0x0000001e1f1e7221 */ /* 0x000fe20000010000 */
[----:B------:R-:W5:Y:S01]  /*13f60*/  MUFU.EX2 R38, R38 ;  /* 0x0000002600267308 */ /* 0x000f620000000800 */
[----:B------:R-:W-:Y:S01]  /*13f70*/  FFMA.FTZ R31, R111, c[0x0][0x23c], -R4 ;  /* 0x00008f006f1f7a23 */ /* 0x000fe20000010804 */
[----:B-1----:R-:W-:Y:S01]  /*13f80*/  F2FP.BF16.PACK_AB R20, R37, R36 ;  /* 0x000000242514723e */ /* 0x002fe200000010ff */
[----:B------:R-:W-:Y:S01]  /*13f90*/  FADD.FTZ R157, R157, R30 ;  /* 0x0000001e9d9d7221 */ /* 0x000fe20000010000 */
[----:B--2---:R-:W-:Y:S03]  /*13fa0*/  F2FP.BF16.PACK_AB R22, R41, R40 ;  /* 0x000000282916723e */ /* 0x004fe600000010ff */
[----:B------:R-:W-:Y:S02]  /*13fb0*/  FADD.FTZ R34, R34, R157 ;  /* 0x0000009d22227221 */ /* 0x000fe40000010000 */
[----:B------:R-:W-:Y:S01]  /*13fc0*/  FFMA.FTZ R30, R110, c[0x0][0x23c], -R4 ;  /* 0x00008f006e1e7a23 */ /* 0x000fe20000010804 */
[----:B------:R-:W-:Y:S01]  /*13fd0*/  MUFU.EX2 R42, R42 ;  /* 0x0000002a002a7308 */ /* 0x000fe20000000800 */
[----:B------:R-:W-:Y:S02]  /*13fe0*/  FFMA.FTZ R132, R129, c[0x0][0x23c], -R132 ;  /* 0x00008f0081847a23 */ /* 0x000fe40000010884 */
[----:B------:R-:W-:Y:S07]  /*13ff0*/  FFMA.FTZ R130, R130, c[0x0][0x23c], -R4 ;  /* 0x00008f0082827a23 */ /* 0x000fee0000010804 */
        /* <DEDUP_REMOVED lines=96> */
[C---:B-----5:R-:W-:Y:S08]  /*14600*/  HMMA.16816.F32.BF16 R228, R12.reuse, R16, R228 ;  /* 0x000000100ce4723c */ /* 0x060ff000000418e4 */
[C---:B------:R-:W-:Y:S01]  /*14610*/  HMMA.16816.F32.BF16 R224, R12.reuse, R18, R224 ;  /* 0x000000120ce0723c */ /* 0x040fe200000418e0 */
[----:B------:R-:W1:Y:S01]  /*14620*/  MUFU.EX2 R89, R89 ;  /* 0x0000005900597308 */ /* 0x000e620000000800 */
[----:B------:R-:W5:Y:S06]  /*14630*/  LDSM.16.MT88.4 R16, [R240+0x7800] ;  /* 0x00780000f010783b */ /* 0x000f6c0000004200 */
[C---:B---3--:R-:W-:Y:S03]  /*14640*/  HMMA.16816.F32.BF16 R220, R12.reuse, R8, R220 ;  /* 0x000000080cdc723c */ /* 0x048fe600000418dc */
[----:B------:R-:W-:Y:S04]  /*14650*/  MUFU.EX2 R86, R86 ;  /* 0x0000005600567308 */ /* 0x000fe80000000800 */
[----:B----4-:R-:W-:Y:S01]  /*14660*/  F2FP.BF16.PACK_AB R8, R85, R84 ;  /* 0x000000545508723e */ /* 0x010fe200000010ff */
[----:B------:R-:W-:Y:S01]  /*14670*/  HMMA.16816.F32.BF16 R216, R12, R10, R216 ;  /* 0x0000000a0cd8723c */ /* 0x000fe200000418d8 */
[----:B------:R-:W3:Y:S04]  /*14680*/  LDSM.16.MT88.4 R12, [R237+0x7c00] ;  /* 0x007c0000ed0c783b */ /* 0x000ee80000004200 */
        /* <DEDUP_REMOVED lines=9> */
[C---:B--2---:R-:W-:Y:S07]  /*14720*/  HMMA.16816.F32.BF16 R228, R8.reuse, R20, R228 ;  /* 0x0000001408e4723c */ /* 0x044fee00000418e4 */
[----:B------:R-:W-:Y:S01]  /*14730*/  FADD.FTZ R21, R25, R24 ;  /* 0x0000001819157221 */ /* 0x000fe20000010000 */
[C---:B-----5:R-:W-:Y:S01]  /*14740*/  HMMA.16816.F32.BF16 R220, R8.reuse, R16, R220 ;  /* 0x0000001008dc723c */ /* 0x060fe200000418dc */
[----:B------:R-:W1:Y:S03]  /*14750*/  MUFU.EX2 R97, R97 ;  /* 0x0000006100617308 */ /* 0x000e660000000800 */
[----:B------:R-:W-:Y:S02]  /*14760*/  FADD.FTZ R28, R28, R21 ;  /* 0x000000151c1c7221 */ /* 0x000fe40000010000 */
[----:B------:R-:W-:Y:S02]  /*14770*/  FFMA.FTZ R24, R102, c[0x0][0x23c], -R4 ;  /* 0x00008f0066187a23 */ /* 0x000fe40000010804 */
[C---:B------:R-:W-:Y:S01]  /*14780*/  HMMA.16816.F32.BF16 R224, R8.reuse, R22, R224 ;  /* 0x0000001608e0723c */ /* 0x040fe200000418e0 */
[----:B------:R-:W2:Y:S02]  /*14790*/  LDSM.16.MT88.4 R20, [R240+0x7c00] ;  /* 0x007c0000f014783b */ /* 0x000ea40000004200 */
[----:B------:R-:W-:Y:S01]  /*147a0*/  MUFU.EX2 R0, R0 ;  /* 0x0000000000007308 */ /* 0x000fe20000000800 */
[----:B------:R-:W-:Y:S02]  /*147b0*/  FADD.FTZ R17, R35, R34 ;  /* 0x0000002223117221 */ /* 0x000fe40000010000 */
[--C-:B------:R-:W-:Y:S02]  /*147c0*/  FFMA.FTZ R34, R118, c[0x0][0x23c], -R4.reuse ;  /* 0x00008f0076227a23 */ /* 0x100fe40000010804 */
[----:B------:R-:W-:Y:S01]  /*147d0*/  FADD.FTZ R17, R38, R17 ;  /* 0x0000001126117221 */ /* 0x000fe20000010000 */
[----:B------:R-:W-:Y:S03]  /*147e0*/  HMMA.16816.F32.BF16 R216, R8, R18, R216 ;  /* 0x0000001208d8723c */ /* 0x000fe600000418d8 */
[----:B------:R-:W-:Y:S01]  /*147f0*/  FADD.FTZ R42, R42, R17 ;  /* 0x000000112a2a7221 */ /* 0x000fe20000010000 */
[----:B------:R-:W5:Y:S01]  /*14800*/  MUFU.EX2 R5, R5 ;  /* 0x0000000500057308 */ /* 0x000f620000000800 */
[----:B------:R-:W2:Y:S01]  /*14810*/  LDSM.16.MT88.4 R16, [R237+0x8000] ;  /* 0x00800000ed10783b */ /* 0x000ea20000004200 */
[----:B------:R-:W-:Y:S01]  /*14820*/  FFMA.FTZ R35, R119, c[0x0][0x23c], -R4 ;  /* 0x00008f0077237a23 */ /* 0x000fe20000010804 */
[----:B----4-:R-:W-:Y:S01]  /*14830*/  F2FP.BF16.PACK_AB R8, R93, R92 ;  /* 0x0000005c5d08723e */ /* 0x010fe200000010ff */
[----:B------:R-:W-:Y:S01]  /*14840*/  FADD.FTZ R29, R29, R28 ;  /* 0x0000001c1d1d7221 */ /* 0x000fe20000010000 */
[----:B-1----:R-:W-:Y:S03]  /*14850*/  F2FP.BF16.PACK_AB R10, R97, R96 ;  /* 0x00000060610a723e */ /* 0x002fe600000010ff */
[----:B------:R-:W-:Y:S02]  /*14860*/  FADD.FTZ R32, R32, R29 ;  /* 0x0000001d20207221 */ /* 0x000fe40000010000 */
[----:B------:R-:W-:Y:S01]  /*14870*/  MUFU.EX2 R2, R2 ;  /* 0x0000000200027308 */ /* 0x000fe20000000800 */
[----:B------:R-:W-:Y:S02]  /*14880*/  FFMA.FTZ R28, R106, c[0x0][0x23c], -R4 ;  /* 0x00008f006a1c7a23 */ /* 0x000fe40000010804 */
[----:B------:R-:W-:Y:S02]  /*14890*/  FADD.FTZ R33, R33, R32 ;  /* 0x0000002021217221 */ /* 0x000fe40000010000 */
[--C-:B------:R-:W-:Y:S02]  /*148a0*/  FFMA.FTZ R32, R114, c[0x0][0x23c], -R4.reuse ;  /* 0x00008f0072207a23 */ /* 0x100fe40000010804 */
[----:B------:R-:W-:Y:S02]  /*148b0*/  FADD.FTZ R36, R36, R33 ;  /* 0x0000002124247221 */ /* 0x000fe40000010000 */
[--C-:B------:R-:W-:Y:S01]  /*148c0*/  FFMA.FTZ R33, R115, c[0x0][0x23c], -R4.reuse ;  /* 0x00008f0073217a23 */ /* 0x100fe20000010804 */
[----:B------:R-:W1:Y:S01]  /*148d0*/  MUFU.EX2 R25, R99 ;  /* 0x0000006300197308 */ /* 0x000e620000000800 */
[----:B------:R-:W-:Y:S02]  /*148e0*/  FFMA.FTZ R29, R107, c[0x0][0x23c], -R4 ;  /* 0x00008f006b1d7a23 */ /* 0x000fe40000010804 */
[----:B------:R-:W-:Y:S01]  /*148f0*/  FADD.FTZ R37, R37, R36 ;  /* 0x0000002425257221 */ /* 0x000fe20000010000 */
[----:B-----5:R-:W-:Y:S01]  /*14900*/  F2FP.BF16.PACK_AB R9, R5, R0 ;  /* 0x000000000509723e */ /* 0x020fe200000010ff */
[--C-:B------:R-:W-:Y:S02]  /*14910*/  FFMA.FTZ R36, R122, c[0x0][0x23c], -R4.reuse ;  /* 0x00008f007a247a23 */ /* 0x100fe40000010804 */
[----:B------:R-:W-:Y:S02]  /*14920*/  FADD.FTZ R40, R40, R37 ;  /* 0x0000002528287221 */ /* 0x000fe40000010000 */
[----:B------:R-:W-:Y:S01]  /*14930*/  FFMA.FTZ R37, R123, c[0x0][0x23c], -R4 ;  /* 0x00008f007b257a23 */ /* 0x000fe20000010804 */
        /* <DEDUP_REMOVED lines=23> */
[C---:B--2---:R-:W-:Y:S03]  /*14ab0*/  HMMA.16816.F32.BF16 R220, R8.reuse, R20, R220 ;  /* 0x0000001408dc723c */ /* 0x044fe600000418dc */
[----:B------:R-:W-:Y:S01]  /*14ac0*/  MUFU.EX2 R24, R24 ;  /* 0x0000001800187308 */ /* 0x000fe20000000800 */
[----:B------:R-:W-:Y:S02]  /*14ad0*/  FADD.FTZ R58, R58, R51 ;  /* 0x000000333a3a7221 */ /* 0x000fe40000010000 */
[----:B------:R-:W-:Y:S02]  /*14ae0*/  FADD.FTZ R57, R57, R56 ;  /* 0x0000003839397221 */ /* 0x000fe40000010000 */
[----:B------:R-:W-:Y:S01]  /*14af0*/  HMMA.16816.F32.BF16 R216, R8, R22, R216 ;  /* 0x0000001608d8723c */ /* 0x000fe200000418d8 */
[----:B------:R-:W2:Y:S03]  /*14b00*/  LDSM.16.MT88.4 R20, [R237+0x8400] ;  /* 0x00840000ed14783b */ /* 0x000ea60000004200 */
[----:B------:R-:W-:Y:S01]  /*14b10*/  FADD.FTZ R59, R59, R58 ;  /* 0x0000003a3b3b7221 */ /* 0x000fe20000010000 */
[----:B------:R-:W5:Y:S01]  /*14b20*/  MUFU.EX2 R27, R27 ;  /* 0x0000001b001b7308 */ /* 0x000f620000000800 */
        /* <DEDUP_REMOVED lines=67> */
[--C-:B------:R-:W-:Y:S02]  /*14f60*/  FFMA.FTZ R38, R126, c[0x0][0x23c], -R4.reuse ;  /* 0x00008f007e267a23 */ /* 0x100fe40000010804 */
        /* <DEDUP_REMOVED lines=21> */
[----:B------:R-:W4:Y:S06]  /*150c0*/  LDSM.16.MT88.4 R20, [R240+0x8800] ;  /* 0x00880000f014783b */ /* 0x000f2c0000004200 */
[C---:B-----5:R-:W-:Y:S03]  /*150d0*/  HMMA.16816.F32.BF16 R220, R8.reuse, R16, R220 ;  /* 0x0000001008dc723c */ /* 0x060fe600000418dc */
[----:B------:R-:W-:Y:S04]  /*150e0*/  MUFU.EX2 R34, R34 ;  /* 0x0000002200227308 */ /* 0x000fe80000000800 */
[C---:B--2---:R-:W-:Y:S01]  /*150f0*/  F2FP.BF16.PACK_AB R16, R117.reuse, R116 ;  /* 0x000000747510723e */ /* 0x044fe200000010ff */
[----:B------:R-:W-:Y:S01]  /*15100*/  HMMA.16816.F32.BF16 R216, R8, R18, R216 ;  /* 0x0000001208d8723c */ /* 0x000fe200000418d8 */
[----:B------:R-:W2:Y:S03]  /*15110*/  LDSM.16.MT88.4 R8, [R237+0x8c00] ;  /* 0x008c0000ed08783b */ /* 0x000ea60000004200 */
        /* <DEDUP_REMOVED lines=21> */
[C---:B----4-:R-:W-:Y:S03]  /*15270*/  HMMA.16816.F32.BF16 R220, R16.reuse, R20, R220 ;  /* 0x0000001410dc723c */ /* 0x050fe600000418dc */
[----:B------:R-:W-:Y:S05]  /*15280*/  MUFU.EX2 R38, R38 ;  /* 0x0000002600267308 */ /* 0x000fea0000000800 */
[----:B------:R-:W-:Y:S05]  /*15290*/  HMMA.16816.F32.BF16 R216, R16, R22, R216 ;  /* 0x0000001610d8723c */ /* 0x000fea00000418d8 */
[----:B------:R-:W4:Y:S02]  /*152a0*/  MUFU.EX2 R41, R41 ;  /* 0x0000002900297308 */ /* 0x000f240000000800 */
[C---:B-----5:R-:W-:Y:S01]  /*152b0*/  F2FP.BF16.PACK_AB R16, R39.reuse, R26 ;  /* 0x0000001a2710723e */ /* 0x060fe200000010ff */
[----:B------:R-:W-:Y:S01]  /*152c0*/  FADD.FTZ R26, R26, R7 ;  /* 0x000000071a1a7221 */ /* 0x000fe20000010000 */
[C---:B-1----:R-:W-:Y:S03]  /*152d0*/  F2FP.BF16.PACK_AB R18, R132.reuse, R55 ;  /* 0x000000378412723e */ /* 0x042fe600000010ff */
        /* <DEDUP_REMOVED lines=11> */
[C---:B--2---:R-:W-:Y:S08]  /*15390*/  HMMA.16816.F32.BF16 R228, R16.reuse, R8, R228 ;  /* 0x0000000810e4723c */ /* 0x044ff000000418e4 */
[C---:B------:R-:W-:Y:S08]  /*153a0*/  HMMA.16816.F32.BF16 R224, R16.reuse, R10, R224 ;  /* 0x0000000a10e0723c */ /* 0x040ff000000418e0 */
[C---:B---3--:R-:W-:Y:S08]  /*153b0*/  HMMA.16816.F32.BF16 R220, R16.reuse, R12, R220 ;  /* 0x0000000c10dc723c */ /* 0x048ff000000418dc */
[----:B------:R-:W-:Y:S01]  /*153c0*/  HMMA.16816.F32.BF16 R216, R16, R14, R216 ;  /* 0x0000000e10d8723c */ /* 0x000fe200000418d8 */
[----:B------:R-:W-:-:S07]  /*153d0*/  @P0 BRA `(.L_x_2327) ;  /* 0xffffa99000000947 */ /* 0x000fce000383ffff */
.L_x_2323:
[----:B------:R-:W1:Y:S01]  /*153e0*/  SHFL.BFLY PT, R2, R207, 0x2, 0x1f ;  /* 0x0c401f00cf027f89 */ /* 0x000e6200000e0000 */
[----:B------:R-:W-:Y:S01]  /*153f0*/  IMAD.MOV.U32 R6, RZ, RZ, 0x3f800000 ;  /* 0x3f800000ff067424 */ /* 0x000fe200078e00ff */
[----:B------:R-:W-:Y:S01]  /*15400*/  BSSY B0, `(.L_x_2328) ;  /* 0x0000085000007945 */ /* 0x000fe20003800000 */
[----:B------:R-:W-:Y:S01]  /*15410*/  IMAD.MOV R29, RZ, RZ, -R233 ;  /* 0x000000ffff1d7224 */ /* 0x000fe200078e0ae9 */
[----:B------:R-:W2:Y:S01]  /*15420*/  SHFL.BFLY PT, R0, R209, 0x2, 0x1f ;  /* 0x0c401f00d1007f89 */ /* 0x000ea200000e0000 */
[----:B------:R-:W-:-:S03]  /*15430*/  IMAD R239, R239, 0x10, R236 ;  /* 0x00000010efef7824 */ /* 0x000fc600078e02ec */
        /* <DEDUP_REMOVED lines=9> */
[-C--:B------:R-:W-:Y:S01]  /*154d0*/  LEA.HI R8, R11, R2.reuse, RZ, 0x3 ;  /* 0x000000020b087211 */ /* 0x080fe200078f18ff */
[----:B------:R-:W-:Y:S01]  /*154e0*/  IMAD.MOV.U32 R5, RZ, RZ, 0x3f800000 ;  /* 0x3f800000ff057424 */ /* 0x000fe200078e00ff */
[----:B------:R-:W-:Y:S01]  /*154f0*/  LOP3.LUT R9, R7, 0xfffffffc, RZ, 0xc0, !PT ;  /* 0xfffffffc07097812 */ /* 0x000fe200078ec0ff */
[----:B---3--:R-:W-:Y:S01]  /*15500*/  FADD.FTZ R3, R0, R3 ;  /* 0x0000000300037221 */ /* 0x008fe20000010000 */
[----:B------:R-:W-:Y:S02]  /*15510*/  SHF.R.S32.HI R7, RZ, 0x2, R7 ;  /* 0x00000002ff077819 */ /* 0x000fe40000011407 */
[----:B------:R-:W-:Y:S02]  /*15520*/  LEA.HI R0, R11, R2, RZ, 0x5 ;  /* 0x000000020b007211 */ /* 0x000fe400078f28ff */
[----:B------:R-:W-:-:S02]  /*15530*/  SHF.R.S32.HI R14, RZ, 0x1f, R7 ;  /* 0x0000001fff0e7819 */ /* 0x000fc40000011407 */
[----:B------:R-:W-:Y:S02]  /*15540*/  SHF.R.S32.HI R10, RZ, 0x5, R0 ;  /* 0x00000005ff0a7819 */ /* 0x000fe40000011400 */
[-C--:B------:R-:W-:Y:S02]  /*15550*/  IADD3 R9, -R9, R2.reuse, RZ ;  /* 0x0000000209097210 */ /* 0x080fe40007ffe1ff */
[----:B------:R-:W-:Y:S02]  /*15560*/  LEA.HI R14, R14, R7, RZ, 0x3 ;  /* 0x000000070e0e7211 */ /* 0x000fe400078f18ff */
[----:B------:R-:W-:Y:S01]  /*15570*/  LEA.HI R13, R11, R2, RZ, 0x6 ;  /* 0x000000020b0d7211 */ /* 0x000fe200078f30ff */
[----:B------:R-:W-:Y:S01]  /*15580*/  IMAD R10, R10, 0x100, R9 ;  /* 0x000001000a0a7824 */ /* 0x000fe200078e0209 */
[----:B------:R-:W-:Y:S02]  /*15590*/  SHF.R.S32.HI R9, RZ, 0x3, R8 ;  /* 0x00000003ff097819 */ /* 0x000fe40000011408 */
[----:B------:R-:W-:Y:S01]  /*155a0*/  LOP3.LUT R14, R14, 0xfffffff8, RZ, 0xc0, !PT ;  /* 0xfffffff80e0e7812 */ /* 0x000fe200078ec0ff */
[----:B------:R-:W-:Y:S01]  /*155b0*/  IMAD.SHL.U32 R13, R13, 0x4, RZ ;  /* 0x000000040d0d7824 */ /* 0x000fe200078e00ff */
[----:B------:R-:W-:-:S02]  /*155c0*/  LEA.HI R12, R8, R9, RZ, 0x1 ;  /* 0x00000009080c7211 */ /* 0x000fc400078f08ff */
[----:B------:R-:W-:Y:S02]  /*155d0*/  IADD3 R14, R7, -R14, RZ ;  /* 0x8000000e070e7210 */ /* 0x000fe40007ffe0ff */
[----:B------:R-:W-:Y:S02]  /*155e0*/  LOP3.LUT R7, R8, 0xfffffff8, RZ, 0xc0, !PT ;  /* 0xfffffff808077812 */ /* 0x000fe400078ec0ff */
[----:B------:R-:W-:Y:S02]  /*155f0*/  LOP3.LUT R12, R12, 0xfffffffe, RZ, 0xc0, !PT ;  /* 0xfffffffe0c0c7812 */ /* 0x000fe400078ec0ff */
[----:B------:R-:W-:Y:S01]  /*15600*/  LEA.HI R15, R14, R14, RZ, 0x1 ;  /* 0x0000000e0e0f7211 */ /* 0x000fe200078f08ff */
[----:B------:R-:W-:Y:S01]  /*15610*/  IMAD.IADD R7, R2, 0x1, -R7 ;  /* 0x0000000102077824 */ /* 0x000fe200078e0a07 */
[----:B------:R-:W-:Y:S01]  /*15620*/  FSETP.NE.FTZ.AND P3, PT, R4, RZ, PT ;  /* 0x000000ff0400720b */ /* 0x000fe20003f75000 */
[----:B------:R-:W-:Y:S01]  /*15630*/  IMAD.IADD R17, R9, 0x1, -R12 ;  /* 0x0000000109117824 */ /* 0x000fe200078e0a0c */
[----:B------:R-:W-:-:S02]  /*15640*/  LOP3.LUT R8, R13, 0x3fffff00, RZ, 0xc0, !PT ;  /* 0x3fffff000d087812 */ /* 0x000fc400078ec0ff */
[----:B------:R-:W-:Y:S02]  /*15650*/  LEA.HI R12, R7, R7, RZ, 0x1 ;  /* 0x00000007070c7211 */ /* 0x000fe400078f08ff */
[----:B------:R-:W-:Y:S02]  /*15660*/  LEA.HI R11, R11, R2, RZ, 0x4 ;  /* 0x000000020b0b7211 */ /* 0x000fe400078f20ff */
[----:B------:R-:W-:Y:S02]  /*15670*/  LOP3.LUT R13, R15, 0x1fffffe, RZ, 0xc0, !PT ;  /* 0x01fffffe0f0d7812 */ /* 0x000fe400078ec0ff */
[----:B------:R-:W-:Y:S02]  /*15680*/  FSETP.NE.FTZ.AND P2, PT, R3, RZ, PT ;  /* 0x000000ff0300720b */ /* 0x000fe40003f55000 */
[----:B------:R-:W-:Y:S01]  /*15690*/  LEA R17, R17, R8, 0x5 ;  /* 0x0000000811117211 */ /* 0x000fe200078e28ff */
[----:B------:R-:W-:Y:S01]  /*156a0*/  IMAD.IADD R13, R14, 0x1, -R13 ;  /* 0x000000010e0d7824 */ /* 0x000fe200078e0a0d */
[----:B------:R-:W-:Y:S01]  /*156b0*/  SHF.R.S32.HI R15, RZ, 0x1, R15 ;  /* 0x00000001ff0f7819 */ /* 0x000fe2000001140f */
[----:B------:R-:W1:Y:S01]  /*156c0*/  @P3 MUFU.RCP R6, R4 ;  /* 0x0000000400063308 */ /* 0x000e620000001000 */
[----:B------:R-:W-:Y:S01]  /*156d0*/  LOP3.LUT R8, R12, 0xfffffffe, RZ, 0xc0, !PT ;  /* 0xfffffffe0c087812 */ /* 0x000fe200078ec0ff */
[----:B------:R-:W-:Y:S01]  /*156e0*/  IMAD R10, R13, 0x10, R10 ;  /* 0x000000100d0a7824 */ /* 0x000fe200078e020a */
[----:B------:R-:W-:-:S02]  /*156f0*/  SHF.R.S32.HI R11, RZ, 0x4, R11 ;  /* 0x00000004ff0b7819 */ /* 0x000fc4000001140b */
[----:B------:R-:W-:Y:S01]  /*15700*/  SHF.L.U32 R14, R15, 0x6, RZ ;  /* 0x000000060f0e7819 */ /* 0x000fe200000006ff */
[----:B------:R-:W-:Y:S01]  /*15710*/  IMAD.IADD R8, R7, 0x1, -R8 ;  /* 0x0000000107087824 */ /* 0x000fe200078e0a08 */
[----:B------:R-:W-:Y:S01]  /*15720*/  SHF.R.S32.HI R12, RZ, 0x1, R12 ;  /* 0x00000001ff0c7819 */ /* 0x000fe2000001140c */
[----:B------:R-:W-:Y:S01]  /*15730*/  IMAD.SHL.U32 R11, R11, 0x40, RZ ;  /* 0x000000400b0b7824 */ /* 0x000fe200078e00ff */
[----:B------:R-:W-:Y:S01]  /*15740*/  LOP3.LUT R14, R14, 0xc0, RZ, 0xc0, !PT ;  /* 0x000000c00e0e7812 */ /* 0x000fe200078ec0ff */
[----:B------:R-:W2:Y:S01]  /*15750*/  @P2 MUFU.RCP R5, R3 ;  /* 0x0000000300052308 */ /* 0x000ea20000001000 */
[----:B------:R-:W-:Y:S01]  /*15760*/  LEA R8, R8, R17, 0x2 ;  /* 0x0000001108087211 */ /* 0x000fe200078e10ff */
[----:B------:R-:W-:Y:S01]  /*15770*/  IMAD.SHL.U32 R12, R12, 0x8, RZ ;  /* 0x000000080c0c7824 */ /* 0x000fe200078e00ff */
[----:B------:R-:W-:Y:S02]  /*15780*/  LOP3.LUT R11, R11, 0xc0, RZ, 0xc0, !PT ;  /* 0x000000c00b0b7812 */ /* 0x000fe400078ec0ff */
[----:B------:R-:W-:Y:S01]  /*15790*/  LEA.HI R17, R14, R14, RZ, 0x1d ;  /* 0x0000000e0e117211 */ /* 0x000fe200078fe8ff */
[C---:B-1----:R-:W-:Y:S01]  /*157a0*/  FMUL.FTZ R228, R6.reuse, R228 ;  /* 0x000000e406e47220 */ /* 0x042fe20000410000 */
[----:B------:R-:W-:Y:S01]  /*157b0*/  LOP3.LUT P0, RZ, R15, 0x2, RZ, 0xc0, !PT ;  /* 0x000000020fff7812 */ /* 0x000fe2000780c0ff */
[C---:B------:R-:W-:Y:S01]  /*157c0*/  FMUL.FTZ R229, R6.reuse, R229 ;  /* 0x000000e506e57220 */ /* 0x040fe20000410000 */
[----:B------:R-:W-:Y:S01]  /*157d0*/  LOP3.LUT R12, R11, 0x18, R12, 0xf8, !PT ;  /* 0x000000180b0c7812 */ /* 0x000fe200078ef80c */
[----:B------:R-:W-:Y:S01]  /*157e0*/  FMUL.FTZ R224, R6, R224 ;  /* 0x000000e006e07220 */ /* 0x000fe20000410000 */
[----:B------:R-:W-:Y:S01]  /*157f0*/  SHF.R.U32.HI R13, RZ, 0x3, R11 ;  /* 0x00000003ff0d7819 */ /* 0x000fe2000001160b */
[----:B------:R-:W-:Y:S01]  /*15800*/  IMAD.U32 R11, R10, 0x2, R17 ;  /* 0x000000020a0b7824 */ /* 0x000fe200078e0011 */
[----:B------:R-:W-:Y:S01]  /*15810*/  LOP3.LUT R14, R15, 0x1, RZ, 0xc0, !PT ;  /* 0x000000010f0e7812 */ /* 0x000fe200078ec0ff */
[----:B------:R-:W-:Y:S01]  /*15820*/  FMUL.FTZ R225, R6, R225 ;  /* 0x000000e106e17220 */ /* 0x000fe20000410000 */
[----:B------:R-:W-:Y:S01]  /*15830*/  LOP3.LUT R13, R12, R13, RZ, 0x3c, !PT ;  /* 0x0000000d0c0d7212 */ /* 0x000fe200078e3cff */
[----:B------:R-:W-:Y:S01]  /*15840*/  IMAD.SHL.U32 R10, R11, 0x4, RZ ;  /* 0x000000040b0a7824 */ /* 0x000fe200078e00ff */
[----:B------:R-:W-:Y:S01]  /*15850*/  ISETP.NE.U32.AND P1, PT, R14, 0x1, PT ;  /* 0x000000010e00780c */ /* 0x000fe20003f25070 */
[C---:B------:R-:W-:Y:S01]  /*15860*/  FMUL.FTZ R220, R6.reuse, R220 ;  /* 0x000000dc06dc7220 */ /* 0x040fe20000410000 */
[----:B------:R-:W-:Y:S01]  /*15870*/  MOV R12, 0xffffffe0 ;  /* 0xffffffe0000c7802 */ /* 0x000fe20000000f00 */
[C---:B------:R-:W-:Y:S01]  /*15880*/  FMUL.FTZ R221, R6.reuse, R221 ;  /* 0x000000dd06dd7220 */ /* 0x040fe20000410000 */
[----:B------:R-:W-:Y:S01]  /*15890*/  STS.64 [R11.X4], R228 ;  /* 0x000000e40b007388 */ /* 0x000fe20000004a00 */
[----:B------:R-:W-:Y:S01]  /*158a0*/  FMUL.FTZ R216, R6, R216 ;  /* 0x000000d806d87220 */ /* 0x000fe20000410000 */
[----:B------:R-:W-:Y:S01]  /*158b0*/  SEL R15, R12, 0x20, !P1 ;  /* 0x000000200c0f7807 */ /* 0x000fe20004800000 */
[----:B------:R-:W-:Y:S01]  /*158c0*/  FMUL.FTZ R217, R6, R217 ;  /* 0x000000d906d97220 */ /* 0x000fe20000410000 */
[C---:B------:R-:W-:Y:S01]  /*158d0*/  IADD3 R6, R10.reuse, 0x40, RZ ;  /* 0x000000400a067810 */ /* 0x040fe20007ffe0ff */
[C---:B--2---:R-:W-:Y:S01]  /*158e0*/  FMUL.FTZ R231, R5.reuse, R231 ;  /* 0x000000e705e77220 */ /* 0x044fe20000410000 */
[C---:B------:R-:W-:Y:S01]  /*158f0*/  @P0 IADD3 R6, R10.reuse, -0x40, RZ ;  /* 0xffffffc00a060810 */ /* 0x040fe20007ffe0ff */
[C---:B------:R-:W-:Y:S01]  /*15900*/  FMUL.FTZ R230, R5.reuse, R230 ;  /* 0x000000e605e67220 */ /* 0x040fe20000410000 */
[----:B------:R-:W-:Y:S01]  /*15910*/  IADD3 R24, R10, R15, RZ ;  /* 0x0000000f0a187210 */ /* 0x000fe20007ffe0ff */
[C---:B------:R-:W-:Y:S01]  /*15920*/  FMUL.FTZ R227, R5.reuse, R227 ;  /* 0x000000e305e37220 */ /* 0x040fe20000410000 */
[----:B------:R-:W1:Y:S01]  /*15930*/  S2R R10, SR_CTAID.Z ;  /* 0x00000000000a7919 */ /* 0x000e620000002700 */
[C---:B------:R-:W-:Y:S01]  /*15940*/  FMUL.FTZ R226, R5.reuse, R226 ;  /* 0x000000e205e27220 */ /* 0x040fe20000410000 */
[----:B------:R-:W-:Y:S01]  /*15950*/  LOP3.LUT R31, R0, 0xffffffe0, RZ, 0xc0, !PT ;  /* 0xffffffe0001f7812 */ /* 0x000fe200078ec0ff */
[C---:B------:R-:W-:Y:S01]  /*15960*/  FMUL.FTZ R223, R5.reuse, R223 ;  /* 0x000000df05df7220 */ /* 0x040fe20000410000 */
[----:B------:R2:W-:Y:S01]  /*15970*/  STS.64 [R11.X4+0x400], R230 ;  /* 0x000400e60b007388 */ /* 0x0005e20000004a00 */
[C---:B------:R-:W-:Y:S01]  /*15980*/  FMUL.FTZ R222, R5.reuse, R222 ;  /* 0x000000de05de7220 */ /* 0x040fe20000410000 */
[----:B------:R-:W3:Y:S01]  /*15990*/  @P3 MUFU.LG2 R4, R4 ;  /* 0x0000000400043308 */ /* 0x000ee20000000c00 */
[C---:B------:R-:W-:Y:S01]  /*159a0*/  FMUL.FTZ R219, R5.reuse, R219 ;  /* 0x000000db05db7220 */ /* 0x040fe20000410000 */
[----:B------:R-:W-:Y:S01]  /*159b0*/  STS.64 [R24], R224 ;  /* 0x000000e018007388 */ /* 0x000fe20000000a00 */
[----:B------:R-:W-:Y:S01]  /*159c0*/  FMUL.FTZ R218, R5, R218 ;  /* 0x000000da05da7220 */ /* 0x000fe20000410000 */
[----:B------:R-:W-:Y:S01]  /*159d0*/  IADD3 R31, -R31, R2, RZ ;  /* 0x000000021f1f7210 */ /* 0x000fe20007ffe1ff */
[----:B------:R-:W-:Y:S01]  /*159e0*/  IMAD.IADD R28, R15, 0x1, R6 ;  /* 0x000000010f1c7824 */ /* 0x000fe200078e0206 */
[----:B------:R-:W-:Y:S01]  /*159f0*/  STS.64 [R24+0x400], R226 ;  /* 0x000400e218007388 */ /* 0x000fe20000000a00 */
[----:B------:R-:W-:Y:S01]  /*15a00*/  IMAD.IADD R5, R8, 0x1, R13 ;  /* 0x0000000108057824 */ /* 0x000fe200078e020d */
[----:B------:R-:W4:Y:S01]  /*15a10*/  @P2 MUFU.LG2 R3, R3 ;  /* 0x0000000300032308 */ /* 0x000f220000000c00 */
[----:B------:R-:W-:Y:S01]  /*15a20*/  LOP3.LUT P0, RZ, R31, 0x3, RZ, 0xc0, !PT ;  /* 0x000000031fff7812 */ /* 0x000fe2000780c0ff */
[----:B------:R-:W-:Y:S01]  /*15a30*/  STS.64 [R6], R220 ;  /* 0x000000dc06007388 */ /* 0x000fe20000000a00 */
[----:B------:R-:W-:Y:S01]  /*15a40*/  IMAD.MOV.U32 R0, RZ, RZ, -0x800000 ;  /* 0xff800000ff007424 */ /* 0x000fe200078e00ff */
[----:B------:R-:W-:-:S02]  /*15a50*/  MOV R2, 0xff800000 ;  /* 0xff80000000027802 */ /* 0x000fc40000000f00 */
[----:B------:R-:W-:Y:S04]  /*15a60*/  STS.64 [R6+0x400], R222 ;  /* 0x000400de06007388 */ /* 0x000fe80000000a00 */
[----:B------:R-:W5:Y:S01]  /*15a70*/  S2R R8, SR_CTAID.Y ;  /* 0x0000000000087919 */ /* 0x000f620000002600 */
[----:B-1----:R-:W-:-:S03]  /*15a80*/  IMAD R10, R29, c[0x0][0x1c0], R10 ;  /* 0x000070001d0a7a24 */ /* 0x002fc600078e020a */
[----:B------:R-:W-:Y:S04]  /*15a90*/  STS.64 [R28], R216 ;  /* 0x000000d81c007388 */ /* 0x000fe80000000a00 */
[----:B------:R1:W-:Y:S04]  /*15aa0*/  STS.64 [R28+0x400], R218 ;  /* 0x000400da1c007388 */ /* 0x0003e80000000a00 */
[----:B------:R-:W-:Y:S06]  /*15ab0*/  BAR.SYNC.DEFER_BLOCKING 0x0 ;  /* 0x0000000000007b1d */ /* 0x000fec0000010000 */
[----:B--2---:R-:W2:Y:S01]  /*15ac0*/  S2R R11, SR_CTAID.X ;  /* 0x00000000000b7919 */ /* 0x004ea20000002500 */
[----:B-----5:R-:W-:-:S04]  /*15ad0*/  IMAD R233, R8, c[0x0][0x210], R233 ;  /* 0x0000840008e97a24 */ /* 0x020fc800078e02e9 */
[----:B------:R-:W-:Y:S01]  /*15ae0*/  IMAD R10, R233, c[0x0][0x1c0], R10 ;  /* 0x00007000e90a7a24 */ /* 0x000fe200078e020a */
[----:B-1----:R-:W-:Y:S01]  /*15af0*/  SHF.L.U32 R28, R7, 0x2, RZ ;  /* 0x00000002071c7819 */ /* 0x002fe200000006ff */
[----:B------:R-:W1:Y:S04]  /*15b00*/  LDS.128 R20, [R5.X4] ;  /* 0x0000000005147984 */ /* 0x000e680000004c00 */
[----:B------:R-:W1:Y:S01]  /*15b10*/  LDS.128 R16, [R5.X4+0x800] ;  /* 0x0008000005107984 */ /* 0x000e620000004c00 */
[----:B--2---:R-:W-:-:S03]  /*15b20*/  IMAD.SHL.U32 R11, R11, 0x40, RZ ;  /* 0x000000400b0b7824 */ /* 0x004fc600078e00ff */
[----:B------:R-:W2:Y:S01]  /*15b30*/  LDS.128 R12, [R5.X4+0x1000] ;  /* 0x00100000050c7984 */ /* 0x000ea20000004c00 */
[----:B------:R-:W-:-:S03]  /*15b40*/  IMAD R10, R10, c[0x0][0x214], R11 ;  /* 0x000085000a0a7a24 */ /* 0x000fc600078e020b */
[----:B------:R3:W1:Y:S02]  /*15b50*/  LDS.128 R24, [R5.X4+0x1800] ;  /* 0x0018000005187984 */ /* 0x0006640000004c00 */
[----:B---3--:R-:W-:Y:S02]  /*15b60*/  @P3 FMUL.FTZ R5, R4, 0.69314718246459960938 ;  /* 0x3f31721804053820 */ /* 0x008fe40000410000 */
[----:B----4-:R-:W-:Y:S02]  /*15b70*/  @P2 FMUL.FTZ R4, R3, 0.69314718246459960938 ;  /* 0x3f31721803042820 */ /* 0x010fe40000410000 */
[----:B------:R-:W-:Y:S02]  /*15b80*/  @P3 FFMA.FTZ R0, R134, c[0x0][0x238], R5 ;  /* 0x00008e0086003a23 */ /* 0x000fe40000010005 */
        /* <DEDUP_REMOVED lines=12> */
.L_x_2329:
[----:B------:R-:W-:Y:S05]  /*15c50*/  BSYNC B0 ;  /* 0x0000000000007941 */ /* 0x000fea0003800000 */
.L_x_2328:
[--C-:B------:R-:W-:Y:S01]  /*15c60*/  SHF.R.S32.HI R29, RZ, 0x1f, R28.reuse ;  /* 0x0000001fff1d7819 */ /* 0x100fe2000001141c */
[----:B------:R-:W-:Y:S01]  /*15c70*/  IMAD R10, R10, c[0x0][0x22c], RZ ;  /* 0x00008b000a0a7a24 */ /* 0x000fe200078e02ff */
[----:B------:R-:W-:Y:S02]  /*15c80*/  ISETP.GE.AND P1, PT, R28, c[0x0][0x220], PT ;  /* 0x000088001c007a0c */ /* 0x000fe40003f26270 */
[C---:B------:R-:W-:Y:S01]  /*15c90*/  IADD3 R5, R9.reuse, 0x10, RZ ;  /* 0x0000001009057810 */ /* 0x040fe20007ffe0ff */
[C---:B---3--:R-:W-:Y:S01]  /*15ca0*/  IMAD.WIDE R6, R9.reuse, 0x20, R28 ;  /* 0x0000002009067825 */ /* 0x048fe200078e021c */
[----:B------:R-:W-:-:S02]  /*15cb0*/  IADD3 R3, R9, 0x20, RZ ;  /* 0x0000002009037810 */ /* 0x000fc40007ffe0ff */
[C---:B------:R-:W-:Y:S02]  /*15cc0*/  ISETP.GE.OR P4, PT, R9.reuse, R212, P1 ;  /* 0x000000d40900720c */ /* 0x040fe40000f86670 */
        /* <DEDUP_REMOVED lines=8> */
[----:B-1----:R1:W-:Y:S04]  /*15d50*/  @!P3 STG.E.128 [R2.64+0x800], R16 ;  /* 0x000800100200b986 */ /* 0x0023e8000c101d06 */
[----:B--2---:R1:W-:Y:S04]  /*15d60*/  @!P2 STG.E.128 [R2.64+0x1000], R12 ;  /* 0x0010000c0200a986 */ /* 0x0043e8000c101d06 */
[----:B------:R1:W-:Y:S04]  /*15d70*/  @!P4 STG.E.64 [R2.64], R20 ;  /* 0x000000140200c986 */ /* 0x0003e8000c101b06 */
[----:B------:R1:W-:Y:S01]  /*15d80*/  @!P4 STG.E.64 [R2.64+0x8], R22 ;  /* 0x000008160200c986 */ /* 0x0003e2000c101b06 */
[----:B------:R-:W-:Y:S05]  /*15d90*/  @P1 EXIT ;  /* 0x000000000000194d */ /* 0x000fea0003800000 */
[----:B------:R-:W-:Y:S01]  /*15da0*/  STG.E.128 [R2.64+0x1800], R24 ;  /* 0x0018001802007986 */ /* 0x000fe2000c101d06 */
[----:B------:R-:W-:Y:S05]  /*15db0*/  EXIT ;  /* 0x000000000000794d */ /* 0x000fea0003800000 */
.L_x_2330:
        /* <DEDUP_REMOVED lines=12> */
.L_x_5212:


//--------------------- .text._ZN5flash24flash_fwd_splitkv_kernelI23Flash_fwd_kernel_traitsILi32ELi64ELi256ELi4ELb0ELb0EN7cutlass10bfloat16_tE19Flash_kernel_traitsILi32ELi64ELi256ELi4ES3_EELb1ELb0ELb1ELb0ELb0ELb1ELb1ELb0EEEvNS_16Flash_fwd_paramsE --------------------------
	.section	.text._ZN5flash24flash_fwd_splitkv_kernelI23Flash_fwd_kernel_traitsILi32ELi64ELi256ELi4ELb0ELb0EN7cutlass10bfloat16_tE19Flash_kernel_traitsILi32ELi64ELi256ELi4ES3_EELb1ELb0ELb1ELb0ELb0ELb1ELb1ELb0EEEvNS_16Flash_fwd_paramsE,"ax",@progbits
	.sectioninfo	@"SHI_REGISTERS=255"
	.align	128
        .global         _ZN5flash24flash_fwd_splitkv_kernelI23Flash_fwd_kernel_traitsILi32ELi64ELi256ELi4ELb0ELb0EN7cutlass10bfloat16_tE19Flash_kernel_traitsILi32ELi64ELi256ELi4ES3_EELb1ELb0ELb1ELb0ELb0ELb1ELb1ELb0EEEvNS_16Flash_fwd_paramsE
        .type           _ZN5flash24flash_fwd_splitkv_kernelI23Flash_fwd_kernel_traitsILi32ELi64ELi256ELi4ELb0ELb0EN7cutlass10bfloat16_tE19Flash_kernel_traitsILi32ELi64ELi256ELi4ES3_EELb1ELb0ELb1ELb0ELb0ELb1ELb1ELb0EEEvNS_16Flash_fwd_paramsE,@function
        .size           _ZN5flash24flash_fwd_splitkv_kernelI23Flash_fwd_kernel_traitsILi32ELi64ELi256ELi4ELb0ELb0EN7cutlass10bfloat16_tE19Flash_kernel_traitsILi32ELi64ELi256ELi4ES3_EELb1ELb0ELb1ELb0ELb0ELb1ELb1ELb0EEEvNS_16Flash_fwd_paramsE,(.L_x_5213 - _ZN5flash24flash_fwd_splitkv_kernelI23Flash_fwd_kernel_traitsILi32ELi64ELi256ELi4ELb0ELb0EN7cutlass10bfloat16_tE19Flash_kernel_traitsILi32ELi64ELi256ELi4ES3_EELb1ELb0ELb1ELb0ELb0ELb1ELb1ELb0EEEvNS_16Flash_fwd_paramsE)
        .other          _ZN5flash24flash_fwd_splitkv_kernelI23Flash_fwd_kernel_traitsILi32ELi64ELi256ELi4ELb0ELb0EN7cutlass10bfloat16_tE19Flash_kernel_traitsILi32ELi64ELi256ELi4ES3_EELb1ELb0ELb1ELb0ELb0ELb1ELb1ELb0EEEvNS_16Flash_fwd_paramsE,@"STO_CUDA_ENTRY STV_DEFAULT"
_ZN5flash24flash_fwd_splitkv_kernelI23Flash_fwd_kernel_traitsILi32ELi64ELi256ELi4ELb0ELb0EN7cutlass10bfloat16_tE19Flash_kernel_traitsILi32ELi64ELi256ELi4ES3_EELb1ELb0ELb1ELb0ELb0ELb1ELb1ELb0EEEvNS_16Flash_fwd_paramsE:
.text._ZN5flash24flash_fwd_splitkv_kernelI23Flash_fwd_kernel_traitsILi32ELi64ELi256ELi4ELb0ELb0EN7cutlass10bfloat16_tE19Flash_kernel_traitsILi32ELi64ELi256ELi4ES3_EELb1ELb0ELb1ELb0ELb0ELb1ELb1ELb0EEEvNS_16Flash_fwd_paramsE:
[----:B------:R-:W-:Y:S02]  /*0000*/  MOV R1, c[0x0][0x28] ;  /* 0x00000a0000017a02 */ /* 0x000fe40000000f00 */
[----:B------:R-:W1:Y:S01]  /*0010*/  I2F.U32.RP R2, c[0x0][0x1c0] ;  /* 0x0000700000027b06 */ /* 0x000e620000209000 */
[----:B------:R-:W2:Y:S01]  /*0020*/  S2R R21, SR_CTAID.Z ;  /* 0x0000000000157919 */ /* 0x000ea20000002700 */
[----:B------:R-:W-:Y:S01]  /*0030*/  ISETP.NE.U32.AND P1, PT, RZ, c[0x0][0x1c0], PT ;  /* 0x00007000ff007a0c */ /* 0x000fe20003f25070 */
[----:B------:R-:W-:Y:S01]  /*0040*/  IMAD.MOV.U32 R15, RZ, RZ, -0x1 ;  /* 0xffffffffff0f7424 */ /* 0x000fe200078e00ff */
[----:B------:R-:W-:-:S04]  /*0050*/  ULDC.64 UR6, c[0x0][0x118] ;  /* 0x0000460000067ab9 */ /* 0x000fc80000000a00 */
[----:B-1----:R-:W1:Y:S02]  /*0060*/  MUFU.RCP R2, R2 ;  /* 0x0000000200027308 */ /* 0x002e640000001000 */
[----:B-1----:R-:W-:-:S06]  /*0070*/  IADD3 R2, R2, 0xffffffe, RZ ;  /* 0x0ffffffe02027810 */ /* 0x002fcc0007ffe0ff */
[----:B------:R-:W1:Y:S02]  /*0080*/  F2I.FTZ.U32.TRUNC.NTZ R3, R2 ;  /* 0x0000000200037305 */ /* 0x000e64000021f000 */
[----:B-1----:R-:W-:Y:S02]  /*0090*/  IMAD.MOV R0, RZ, RZ, -R3 ;  /* 0x000000ffff007224 */ /* 0x002fe400078e0a03 */
[----:B------:R-:W-:Y:S02]  /*00a0*/  IMAD.MOV.U32 R2, RZ, RZ, RZ ;  /* 0x000000ffff027224 */ /* 0x000fe400078e00ff */
[----:B------:R-:W-:-:S04]  /*00b0*/  IMAD R0, R0, c[0x0][0x1c0], RZ ;  /* 0x0000700000007a24 */ /* 0x000fc800078e02ff */
[----:B------:R-:W-:Y:S02]  /*00c0*/  IMAD.HI.U32 R0, R3, R0, R2 ;  /* 0x0000000003007227 */ /* 0x000fe400078e0002 */
[----:B------:R-:W1:Y:S04]  /*00d0*/  LDC.U8 R2, c[0x0][0x312] ;  /* 0x0000c480ff027b82 */ /* 0x000e680000000000 */
        /* <DEDUP_REMOVED lines=22> */
[----:B------:R-:W-:-:S04]  /*0240*/  MOV R5, RZ ;  /* 0x000000ff00057202 */ /* 0x000fc80000000f00 */
[----:B------:R3:W5:Y:S04]  /*0250*/  @!P1 LDG.E R14, [R6.64] ;  /* 0x00000006060e9981 */ /* 0x000768000c1e1900 */
[----:B------:R-:W4:Y:S04]  /*0260*/  S2R R12, SR_CTAID.X ;  /* 0x00000000000c7919 */ /* 0x000f280000002500 */
[----:B------:R-:W2:Y:S01]  /*0270*/  S2R R187, SR_TID.X ;  /* 0x0000000000bb7919 */ /* 0x000ea20000002100 */
[----:B-1----:R-:W-:-:S05]  /*0280*/  @P0 IMAD.WIDE R2, R212, R0, c[0x0][0x250] ;  /* 0x00009400d4020625 */ /* 0x002fca00078e0200 */
[----:B------:R1:W5:Y:S01]  /*0290*/  @P0 LDG.E R5, [R2.64] ;  /* 0x0000000602050981 */ /* 0x000362000c1e1900 */
[----:B------:R-:W-:-:S04]  /*02a0*/  ISETP.NE.U32.AND P0, PT, RZ, c[0x0][0x248], PT ;  /* 0x00009200ff007a0c */ /* 0x000fc80003f05070 */
[----:B------:R-:W-:Y:S01]  /*02b0*/  ISETP.NE.AND.EX P0, PT, RZ, c[0x0][0x24c], PT, P0 ;  /* 0x00009300ff007a0c */ /* 0x000fe20003f05300 */
[----:B------:R-:W-:Y:S01]  /*02c0*/  IMAD.MOV R20, RZ, RZ, -R212 ;  /* 0x000000ffff147224 */ /* 0x000fe200078e0ad4 */
[----:B-1----:R-:W1:Y:S03]  /*02d0*/  S2R R2, SR_CTAID.Y ;  /* 0x0000000000027919 */ /* 0x002e660000002600 */
        /* <DEDUP_REMOVED lines=8> */
.L_x_2331:
[----:B-1-34-:R-:W-:Y:S02]  /*0360*/  MOV R4, c[0x0][0x218] ;  /* 0x0000860000047a02 */ /* 0x01afe40000000f00 */
.L_x_2332:
        /* <DEDUP_REMOVED lines=69> */
[C---:B------:R-:W-:Y:S01]  /*07c0*/  IMAD.SHL.U32 R4, R187.reuse, 0x4, RZ ;  /* 0x00000004bb047824 */ /* 0x040fe200078e00ff */
[----:B------:R-:W-:Y:S02]  /*07d0*/  ISETP.GE.AND P1, PT, R6, R127, PT ;  /* 0x0000007f0600720c */ /* 0x000fe40003f26270 */
[----:B------:R-:W-:Y:S02]  /*07e0*/  ISETP.NE.AND P3, PT, R187, RZ, PT ;  /* 0x000000ffbb00720c */ /* 0x000fe40003f65270 */
[----:B------:R-:W-:Y:S02]  /*07f0*/  SHF.R.S32.HI R5, RZ, 0x1f, R4 ;  /* 0x0000001fff057819 */ /* 0x000fe40000011404 */
[----:B------:R-:W-:-:S02]  /*0800*/  ISETP.GE.AND P6, PT, R4, c[0x0][0x220], PT ;  /* 0x0000880004007a0c */ /* 0x000fc40003fc6270 */
[CC--:B------:R-:W-:Y:S01]  /*0810*/  ISETP.GE.OR P3, PT, R0.reuse, R127.reuse, P3 ;  /* 0x0000007f0000720c */ /* 0x0c0fe20001f66670 */
[C---:B------:R-:W-:Y:S01]  /*0820*/  IMAD.WIDE R8, R0.reuse, 0x20, R4 ;  /* 0x0000002000087825 */ /* 0x040fe200078e0204 */
[CC--:B------:R-:W-:Y:S02]  /*0830*/  ISETP.GE.OR P5, PT, R0.reuse, R127.reuse, P6 ;  /* 0x0000007f0000720c */ /* 0x0c0fe400037a6670 */
[----:B------:R-:W-:Y:S02]  /*0840*/  IADD3 R4, R0, 0x20, RZ ;  /* 0x0000002000047810 */ /* 0x000fe40007ffe0ff */
[C---:B------:R-:W-:Y:S02]  /*0850*/  IADD3 R5, P0, R3.reuse, R8, RZ ;  /* 0x0000000803057210 */ /* 0x040fe40007f1e0ff */
[----:B------:R-:W-:Y:S02]  /*0860*/  ISETP.GE.OR P4, PT, R6, R127, P6 ;  /* 0x0000007f0600720c */ /* 0x000fe40003786670 */
[----:B------:R-:W-:-:S02]  /*0870*/  LEA.HI.X.SX32 R3, R3, R9, 0x1, P0 ;  /* 0x0000000903037211 */ /* 0x000fc400000f0eff */
[----:B------:R-:W-:Y:S02]  /*0880*/  LEA R8, P0, R5, c[0x0][0x1d8], 0x2 ;  /* 0x0000760005087a11 */ /* 0x000fe400078010ff */
[----:B------:R-:W-:Y:S02]  /*0890*/  ISETP.NE.OR P1, PT, R187, RZ, P1 ;  /* 0x000000ffbb00720c */ /* 0x000fe40000f25670 */
[----:B------:R-:W-:Y:S02]  /*08a0*/  LEA.HI.X R9, R5, c[0x0][0x1dc], R3, 0x2, P0 ;  /* 0x0000770005097a11 */ /* 0x000fe400000f1403 */
[----:B------:R-:W-:Y:S02]  /*08b0*/  ISETP.GE.AND P0, PT, R4, R127, PT ;  /* 0x0000007f0400720c */ /* 0x000fe40003f06270 */
[----:B------:R-:W-:Y:S01]  /*08c0*/  IADD3 R5, R0, 0x30, RZ ;  /* 0x0000003000057810 */ /* 0x000fe20007ffe0ff */
[----:B------:R1:W-:Y:S01]  /*08d0*/  @!P5 STG.E.128 [R8.64], RZ ;  /* 0x000000ff0800d986 */ /* 0x0003e2000c101d06 */
[----:B------:R-:W-:-:S02]  /*08e0*/  ISETP.NE.OR P0, PT, R187, RZ, P0 ;  /* 0x000000ffbb00720c */ /* 0x000fc40000705670 */
[----:B------:R-:W-:Y:S01]  /*08f0*/  SHF.R.S32.HI R3, RZ, 0x1f, R2 ;  /* 0x0000001fff037819 */ /* 0x000fe20000011402 */
[----:B------:R1:W-:Y:S01]  /*0900*/  @!P4 STG.E.128 [R8.64+0x800], RZ ;  /* 0x000800ff0800c986 */ /* 0x0003e2000c101d06 */
[-C--:B------:R-:W-:Y:S02]  /*0910*/  ISETP.GE.OR P5, PT, R4, R127.reuse, P6 ;  /* 0x0000007f0400720c */ /* 0x080fe400037a6670 */
[----:B------:R-:W-:Y:S02]  /*0920*/  IADD3 R2, P2, R2, R0, RZ ;  /* 0x0000000002027210 */ /* 0x000fe40007f5e0ff */
[----:B------:R-:W-:Y:S02]  /*0930*/  ISETP.GE.OR P6, PT, R5, R127, P6 ;  /* 0x0000007f0500720c */ /* 0x000fe400037c6670 */
[----:B------:R-:W-:Y:S02]  /*0940*/  LEA.HI.X.SX32 R3, R0, R3, 0x1, P2 ;  /* 0x0000000300037211 */ /* 0x000fe400010f0eff */
[----:B------:R-:W-:Y:S01]  /*0950*/  LEA R6, P2, R2, c[0x0][0x208], 0x2 ;  /* 0x0000820002067a11 */ /* 0x000fe200078410ff */
[----:B------:R-:W-:-:S03]  /*0960*/  @!P0 IMAD.MOV.U32 R0, RZ, RZ, -0x800000 ;  /* 0xff800000ff008424 */ /* 0x000fc600078e00ff */
[----:B------:R-:W-:Y:S01]  /*0970*/  LEA.HI.X R7, R2, c[0x0][0x20c], R3, 0x2, P2 ;  /* 0x0000830002077a11 */ /* 0x000fe200010f1403 */
[----:B------:R1:W-:Y:S01]  /*0980*/  @!P5 STG.E.128 [R8.64+0x1000], RZ ;  /* 0x001000ff0800d986 */ /* 0x0003e2000c101d06 */
[----:B------:R-:W-:Y:S02]  /*0990*/  @!P1 IMAD.MOV.U32 R2, RZ, RZ, -0x800000 ;  /* 0xff800000ff029424 */ /* 0x000fe400078e00ff */
[----:B------:R-:W-:Y:S01]  /*09a0*/  @!P3 IMAD.MOV.U32 R3, RZ, RZ, -0x800000 ;  /* 0xff800000ff03b424 */ /* 0x000fe200078e00ff */
        /* <DEDUP_REMOVED lines=10> */
.L_x_2333:
[----:B------:R-:W-:Y:S01]  /*0a50*/  ISETP.NE.U32.AND P0, PT, RZ, c[0x0][0x2b8], PT ;  /* 0x0000ae00ff007a0c */ /* 0x000fe20003f05070 */
        /* <DEDUP_REMOVED lines=9> */
[----:B------:R-:W-:-:S03]  /*0af0*/  PLOP3.LUT P1, PT, PT, PT, PT, 0x8, 0x0 ;  /* 0x000000000000781c */ /* 0x000fc60003f2e170 */
[C---:B------:R-:W-:Y:S02]  /*0b00*/  @P2 IMAD R0, R212.reuse, c[0x0][0x2cc], R0 ;  /* 0x0000b300d4002a24 */ /* 0x040fe400078e0200 */
[----:B-1----:R-:W-:-:S04]  /*0b10*/  @P2 IMAD.WIDE.U32 R6, R212, c[0x0][0x2c8], RZ ;  /* 0x0000b200d4062a25 */ /* 0x002fc800078e00ff */
[----:B------:R-:W-:Y:S01]  /*0b20*/  @P2 IMAD.IADD R0, R7, 0x1, R0 ;  /* 0x0000000107002824 */ /* 0x000fe200078e0200 */
[----:B------:R-:W-:-:S04]  /*0b30*/  @P2 LEA R215, P0, R6, c[0x0][0x2c0], 0x2 ;  /* 0x0000b00006d72a11 */ /* 0x000fc800078010ff */
[----:B------:R-:W-:-:S04]  /*0b40*/  @P2 SHF.L.U64.HI R0, R6, 0x2, R0 ;  /* 0x0000000206002819 */ /* 0x000fc80000010200 */
[----:B------:R-:W-:Y:S02]  /*0b50*/  @P2 IADD3.X R214, R0, c[0x0][0x2c4], RZ, P0, !PT ;  /* 0x0000b10000d62a10 */ /* 0x000fe400007fe4ff */
[C---:B------:R-:W-:Y:S02]  /*0b60*/  @P2 ISETP.NE.U32.AND P0, PT, R215.reuse, RZ, PT ;  /* 0x000000ffd700220c */ /* 0x040fe40003f05070 */
[-C--:B------:R-:W-:Y:S02]  /*0b70*/  LOP3.LUT R215, R215, R214.reuse, RZ, 0x3c, !PT ;  /* 0x000000d6d7d77212 */ /* 0x080fe400078e3cff */
[----:B------:R-:W-:Y:S02]  /*0b80*/  @P2 ISETP.NE.AND.EX P1, PT, R214, RZ, PT, P0 ;  /* 0x000000ffd600220c */ /* 0x000fe40003f25300 */
[----:B------:R-:W-:Y:S02]  /*0b90*/  LOP3.LUT R214, R215, R214, RZ, 0x3c, !PT ;  /* 0x000000d6d7d67212 */ /* 0x000fe400078e3cff */
[----:B------:R-:W-:-:S02]  /*0ba0*/  IABS R0, c[0x0][0x2d0] ;  /* 0x0000b40000007a13 */ /* 0x000fc40000000000 */
[----:B------:R-:W-:-:S07]  /*0bb0*/  LOP3.LUT R215, R215, R214, RZ, 0x3c, !PT ;  /* 0x000000d6d7d77212 */ /* 0x000fce00078e3cff */
        /* <DEDUP_REMOVED lines=25> */
[----:B------:R-:W-:-:S06]  /*0d50*/  IMAD.WIDE R4, R2, 0x4, R214 ;  /* 0x0000000402047825 */ /* 0x000fcc00078e02d6 */
[----:B------:R1:W2:Y:S01]  /*0d60*/  LDG.E R4, [R4.64] ;  /* 0x0000000604047981 */ /* 0x0002a2000c1e1900 */
[----:B------:R-:W-:Y:S01]  /*0d70*/  IABS R0, c[0x0][0x1c8] ;  /* 0x0000720000007a13 */ /* 0x000fe20000000000 */
[----:B------:R-:W-:-:S03]  /*0d80*/  IMAD.MOV R2, RZ, RZ, -R2 ;  /* 0x000000ffff027224 */ /* 0x000fc600078e0a02 */
[----:B------:R-:W3:Y:S01]  /*0d90*/  I2F.RP R8, R0 ;  /* 0x0000000000087306 */ /* 0x000ee20000209400 */
[----:B------:R-:W-:-:S05]  /*0da0*/  IMAD R36, R2, c[0x0][0x2d0], R36 ;  /* 0x0000b40002247a24 */ /* 0x000fca00078e0224 */
[----:B------:R-:W-:Y:S02]  /*0db0*/  SHF.R.S32.HI R2, RZ, 0x1f, R36 ;  /* 0x0000001fff027819 */ /* 0x000fe40000011424 */
[----:B---3--:R-:W3:Y:S02]  /*0dc0*/  MUFU.RCP R8, R8 ;  /* 0x0000000800087308 */ /* 0x008ee40000001000 */
[----:B---3--:R-:W-:-:S06]  /*0dd0*/  IADD3 R8, R8, 0xffffffe, RZ ;  /* 0x0ffffffe08087810 */ /* 0x008fcc0007ffe0ff */
        /* <DEDUP_REMOVED lines=13> */
[----:B------:R-:W-:Y:S01]  /*0eb0*/  ISETP.GE.U32.AND P2, PT, R5, R0, PT ;  /* 0x000000000500720c */ /* 0x000fe20003f46070 */
[----:B------:R-:W-:Y:S01]  /*0ec0*/  IMAD R5, R2, c[0x0][0x198], RZ ;  /* 0x0000660002057a24 */ /* 0x000fe200078e02ff */
[----:B------:R-:W-:-:S03]  /*0ed0*/  LOP3.LUT R0, R20, c[0x0][0x1c8], RZ, 0x3c, !PT ;  /* 0x0000720014007a12 */ /* 0x000fc600078e3cff */
[----:B------:R-:W-:Y:S01]  /*0ee0*/  IMAD R5, R36, c[0x0][0x19c], R5 ;  /* 0x0000670024057a24 */ /* 0x000fe200078e0205 */
        /* <DEDUP_REMOVED lines=15> */
[----:B------:R-:W-:-:S03]  /*0fe0*/  IADD3 R14, R11, R14, RZ ;  /* 0x0000000e0b0e7210 */ /* 0x000fc60007ffe0ff */
[----:B------:R-:W-:Y:S01]  /*0ff0*/  IMAD.MOV.U32 R22, RZ, RZ, R10 ;  /* 0x000000ffff167224 */ /* 0x000fe200078e000a */
[----:B------:R-:W-:Y:S01]  /*1000*/  IADD3 R9, R9, R5, RZ ;  /* 0x0000000509097210 */ /* 0x000fe20007ffe0ff */
[----:B------:R-:W-:-:S04]  /*1010*/  IMAD R5, R0, c[0x0][0x1b0], RZ ;  /* 0x00006c0000057a24 */ /* 0x000fc800078e02ff */
[----:B------:R-:W-:-:S04]  /*1020*/  IMAD.WIDE.U32 R8, R7, c[0x0][0x1b0], R8 ;  /* 0x00006c0007087a25 */ /* 0x000fc800078e0008 */
[----:B------:R-:W-:Y:S01]  /*1030*/  IMAD R5, R7, c[0x0][0x1b4], R5 ;  /* 0x00006d0007057a24 */ /* 0x000fe200078e0205 */
[----:B------:R-:W-:-:S03]  /*1040*/  MOV R24, R8 ;  /* 0x0000000800187202 */ /* 0x000fc60000000f00 */
[----:B------:R-:W-:Y:S01]  /*1050*/  IMAD.IADD R11, R9, 0x1, R5 ;  /* 0x00000001090b7824 */ /* 0x000fe200078e0205 */
[----:B------:R-:W-:Y:S05]  /*1060*/  BRA `(.L_x_2335) ;  /* 0x0000046000007947 */ /* 0x000fea0003800000 */
.L_x_2334:
        /* <DEDUP_REMOVED lines=16> */
.L_x_2336:
        /* <DEDUP_REMOVED lines=17> */
[----:B------:R-:W-:Y:S02]  /*1280*/  IMAD R2, R7, R2, R9 ;  /* 0x0000000207027224 */ /* 0x000fe400078e0209 */
[----:B------:R-:W-:-:S03]  /*1290*/  IMAD.MOV.U32 R9, RZ, RZ, R0 ;  /* 0x000000ffff097224 */ /* 0x000fc600078e0000 */
[----:B------:R-:W-:Y:S01]  /*12a0*/  ISETP.GT.U32.AND P0, PT, R7, R2, PT ;  /* 0x000000020700720c */ /* 0x000fe20003f04070 */
[----:B------:R-:W-:-:S12]  /*12b0*/  IMAD.WIDE.U32 R8, R36, c[0x0][0x198], R8 ;  /* 0x0000660024087a25 */ /* 0x000fd800078e0008 */
[-C--:B------:R-:W-:Y:S02]  /*12c0*/  @!P0 IADD3 R2, R2, -R7.reuse, RZ ;  /* 0x8000000702028210 */ /* 0x080fe40007ffe0ff */
[----:B------:R-:W-:Y:S02]  /*12d0*/  @!P0 IADD3 R6, R6, 0x1, RZ ;  /* 0x0000000106068810 */ /* 0x000fe40007ffe0ff */
[----:B------:R-:W-:Y:S02]  /*12e0*/  ISETP.GE.U32.AND P3, PT, R2, R7, PT ;  /* 0x000000070200720c */ /* 0x000fe40003f66070 */
[----:B------:R-:W-:Y:S02]  /*12f0*/  LOP3.LUT R2, R20, c[0x0][0x1c8], RZ, 0x3c, !PT ;  /* 0x0000720014027a12 */ /* 0x000fe400078e3cff */
[----:B------:R-:W-:Y:S02]  /*1300*/  ISETP.NE.AND P0, PT, RZ, c[0x0][0x1c8], PT ;  /* 0x00007200ff007a0c */ /* 0x000fe40003f05270 */
[----:B------:R-:W-:-:S02]  /*1310*/  ISETP.GE.AND P2, PT, R2, RZ, PT ;  /* 0x000000ff0200720c */ /* 0x000fc40003f46270 */
[----:B------:R-:W-:-:S05]  /*1320*/  SHF.R.S32.HI R2, RZ, 0x1f, R36 ;  /* 0x0000001fff027819 */ /* 0x000fca0000011424 */
[----:B------:R-:W-:-:S05]  /*1330*/  @P3 IADD3 R6, R6, 0x1, RZ ;  /* 0x0000000106063810 */ /* 0x000fca0007ffe0ff */
[----:B------:R-:W-:Y:S02]  /*1340*/  IMAD.MOV.U32 R7, RZ, RZ, R6 ;  /* 0x000000ffff077224 */ /* 0x000fe400078e0006 */
[----:B------:R-:W-:-:S03]  /*1350*/  IMAD R6, R2, c[0x0][0x198], RZ ;  /* 0x0000660002067a24 */ /* 0x000fc600078e02ff */
[----:B------:R-:W-:Y:S01]  /*1360*/  @!P2 IADD3 R7, -R7, RZ, RZ ;  /* 0x000000ff0707a210 */ /* 0x000fe20007ffe1ff */
[----:B------:R-:W-:Y:S01]  /*1370*/  IMAD R6, R36, c[0x0][0x19c], R6 ;  /* 0x0000670024067a24 */ /* 0x000fe200078e0206 */
[----:B------:R-:W-:-:S03]  /*1380*/  @!P0 LOP3.LUT R7, RZ, c[0x0][0x1c8], RZ, 0x33, !PT ;  /* 0x00007200ff078a12 */ /* 0x000fc600078e33ff */
[----:B------:R-:W-:Y:S01]  /*1390*/  IMAD.IADD R9, R9, 0x1, R6 ;  /* 0x0000000109097824 */ /* 0x000fe200078e0206 */
[----:B------:R-:W-:-:S03]  /*13a0*/  SHF.R.S32.HI R0, RZ, 0x1f, R7 ;  /* 0x0000001fff007819 */ /* 0x000fc60000011407 */
        /* <DEDUP_REMOVED lines=18> */
.L_x_2335:
[----:B------:R-:W-:Y:S01]  /*14d0*/  ISETP.NE.AND P0, PT, R15, -0x1, PT ;  /* 0xffffffff0f00780c */ /* 0x000fe20003f05270 */
[----:B------:R-:W-:Y:S01]  /*14e0*/  IMAD.IADD R208, R127, 0x1, -R140 ;  /* 0x000000017fd07824 */ /* 0x000fe200078e0a8c */
[----:B------:R-:W-:Y:S01]  /*14f0*/  SHF.R.S32.HI R16, RZ, 0x1f, R187 ;  /* 0x0000001fff107819 */ /* 0x000fe200000114bb */
[----:B------:R-:W-:Y:S01]  /*1500*/  IMAD R0, R0, c[0x0][0x1b8], RZ ;  /* 0x00006e0000007a24 */ /* 0x000fe200078e02ff */
[----:B------:R-:W-:Y:S01]  /*1510*/  SHF.R.S32.HI R21, RZ, 0x1f, R20 ;  /* 0x0000001fff157819 */ /* 0x000fe20000011414 */
[----:B------:R-:W-:Y:S01]  /*1520*/  BSSY B0, `(.L_x_2337) ;  /* 0x0000062000007945 */ /* 0x000fe20003800000 */
[CC--:B-----5:R-:W-:Y:S01]  /*1530*/  LEA.HI R4, R16.reuse, R187.reuse, RZ, 0x2 ;  /* 0x000000bb10047211 */ /* 0x0e0fe200078f10ff */
[----:B------:R-:W-:Y:S01]  /*1540*/  IMAD R0, R7, c[0x0][0x1bc], R0 ;  /* 0x00006f0007007a24 */ /* 0x000fe200078e0200 */
[----:B------:R-:W-:-:S02]  /*1550*/  LEA.HI R5, R16, R187, RZ, 0x3 ;  /* 0x000000bb10057211 */ /* 0x000fc400078f18ff */
[----:B------:R-:W-:Y:S02]  /*1560*/  LOP3.LUT R211, R4, 0xfffffffc, RZ, 0xc0, !PT ;  /* 0xfffffffc04d37812 */ /* 0x000fe400078ec0ff */
[----:B------:R-:W-:Y:S01]  /*1570*/  SHF.R.S32.HI R6, RZ, 0x3, R5 ;  /* 0x00000003ff067819 */ /* 0x000fe20000011405 */
[----:B------:R-:W-:Y:S01]  /*1580*/  @P0 IMAD.WIDE.U32 R18, R15, c[0x0][0x190], RZ ;  /* 0x000064000f120a25 */ /* 0x000fe200078e00ff */
[----:B------:R-:W-:Y:S02]  /*1590*/  @!P0 SHF.R.S32.HI R8, RZ, 0x1f, R212 ;  /* 0x0000001fff088819 */ /* 0x000fe400000114d4 */
[----:B------:R-:W-:Y:S01]  /*15a0*/  LEA.HI R9, R5, R6, RZ, 0x1 ;  /* 0x0000000605097211 */ /* 0x000fe200078f08ff */
[----:B------:R-:W-:Y:S01]  /*15b0*/  IMAD.IADD R211, R187, 0x1, -R211 ;  /* 0x00000001bbd37824 */ /* 0x000fe200078e0ad3 */
[----:B------:R-:W-:Y:S01]  /*15c0*/  LOP3.LUT R5, R5, 0xfffffff8, RZ, 0xc0, !PT ;  /* 0xfffffff805057812 */ /* 0x000fe200078ec0ff */
[----:B------:R-:W-:Y:S01]  /*15d0*/  @!P0 IMAD.WIDE.U32 R26, R212, c[0x0][0x178], RZ ;  /* 0x00005e00d41a8a25 */ /* 0x000fe200078e00ff */
[----:B------:R-:W-:-:S02]  /*15e0*/  LOP3.LUT R9, R9, 0xfffffffe, RZ, 0xc0, !PT ;  /* 0xfffffffe09097812 */ /* 0x000fc400078ec0ff */
[----:B------:R-:W-:Y:S01]  /*15f0*/  SHF.L.U32 R211, R211, 0x3, RZ ;  /* 0x00000003d3d37819 */ /* 0x000fe200000006ff */
[----:B------:R-:W-:Y:S02]  /*1600*/  @!P0 IMAD R8, R8, c[0x0][0x178], RZ ;  /* 0x00005e0008088a24 */ /* 0x000fe400078e02ff */
[----:B------:R-:W-:Y:S01]  /*1610*/  @P0 IMAD.MOV.U32 R10, RZ, RZ, R18 ;  /* 0x000000ffff0a0224 */ /* 0x000fe200078e0012 */
[----:B------:R-:W-:Y:S01]  /*1620*/  IADD3 R24, P3, R211, R24, RZ ;  /* 0x00000018d3187210 */ /* 0x000fe20007f7e0ff */
[----:B------:R-:W-:Y:S01]  /*1630*/  @!P0 IMAD R8, R212, c[0x0][0x17c], R8 ;  /* 0x00005f00d4088a24 */ /* 0x000fe200078e0208 */
[----:B------:R-:W-:Y:S01]  /*1640*/  SHF.R.S32.HI R17, RZ, 0x1f, R211 ;  /* 0x0000001fff117819 */ /* 0x000fe200000114d3 */
[----:B------:R-:W-:Y:S01]  /*1650*/  @!P0 IMAD.MOV.U32 R10, RZ, RZ, R26 ;  /* 0x000000ffff0a8224 */ /* 0x000fe200078e001a */
[----:B------:R-:W-:Y:S01]  /*1660*/  SHF.R.S32.HI R18, RZ, 0x2, R4 ;  /* 0x00000002ff127819 */ /* 0x000fe20000011404 */
[----:B------:R-:W-:Y:S01]  /*1670*/  @P0 IMAD R15, R15, c[0x0][0x194], R19 ;  /* 0x000065000f0f0a24 */ /* 0x000fe200078e0213 */
[----:B------:R-:W-:Y:S01]  /*1680*/  IADD3 R22, P2, R211, R22, RZ ;  /* 0x00000016d3167210 */ /* 0x000fe20007f5e0ff */
[----:B------:R-:W-:Y:S01]  /*1690*/  @!P0 IMAD.IADD R15, R27, 0x1, R8 ;  /* 0x000000011b0f8824 */ /* 0x000fe200078e0208 */
[----:B------:R-:W-:Y:S01]  /*16a0*/  IADD3 R10, P0, R211, R10, RZ ;  /* 0x0000000ad30a7210 */ /* 0x000fe20007f1e0ff */
[----:B------:R-:W-:Y:S01]  /*16b0*/  IMAD.IADD R8, R6, 0x1, -R9 ;  /* 0x0000000106087824 */ /* 0x000fe200078e0a09 */
[----:B------:R-:W-:Y:S01]  /*16c0*/  LEA.HI R210, R4, R18, RZ, 0x1 ;  /* 0x0000001204d27211 */ /* 0x000fe200078f08ff */
[----:B------:R-:W-:Y:S01]  /*16d0*/  IMAD.SHL.U32 R6, R6, 0x40, RZ ;  /* 0x0000004006067824 */ /* 0x000fe200078e00ff */
[----:B------:R-:W-:Y:S01]  /*16e0*/  SHF.R.S32.HI R19, RZ, 0x1f, R18 ;  /* 0x0000001fff137819 */ /* 0x000fe20000011412 */
[C---:B------:R-:W-:Y:S01]  /*16f0*/  IMAD.X R25, R17.reuse, 0x1, R11, P3 ;  /* 0x0000000111197824 */ /* 0x040fe200018e060b */
[----:B------:R-:W-:Y:S01]  /*1700*/  LOP3.LUT R210, R210, 0x7fffffe, RZ, 0xc0, !PT ;  /* 0x07fffffed2d27812 */ /* 0x000fe200078ec0ff */
[----:B------:R-:W-:Y:S01]  /*1710*/  IMAD.X R11, R17, 0x1, R15, P0 ;  /* 0x00000001110b7824 */ /* 0x000fe200000e060f */
[----:B------:R-:W-:Y:S01]  /*1720*/  LEA.HI R15, R16, R187, RZ, 0x4 ;  /* 0x000000bb100f7211 */ /* 0x000fe200078f20ff */
[----:B------:R-:W-:Y:S01]  /*1730*/  IMAD.IADD R5, R187, 0x1, -R5 ;  /* 0x00000001bb057824 */ /* 0x000fe200078e0a05 */
[----:B------:R-:W-:Y:S01]  /*1740*/  LOP3.LUT R6, R6, 0xc0, RZ, 0xc0, !PT ;  /* 0x000000c006067812 */ /* 0x000fe200078ec0ff */
[----:B------:R-:W-:Y:S01]  /*1750*/  IMAD.X R23, R17, 0x1, R14, P2 ;  /* 0x0000000111177824 */ /* 0x000fe200010e060e */
[----:B------:R-:W-:Y:S01]  /*1760*/  LOP3.LUT R125, R15, 0xfffffff0, RZ, 0xc0, !PT ;  /* 0xfffffff00f7d7812 */ /* 0x000fe200078ec0ff */
[----:B------:R-:W-:Y:S01]  /*1770*/  IMAD.WIDE.U32 R24, R18, c[0x0][0x198], R24 ;  /* 0x0000660012187a25 */ /* 0x000fe200078e0018 */
[----:B------:R-:W-:-:S02]  /*1780*/  LOP3.LUT R9, R6, 0x18, R211, 0xf8, !PT ;  /* 0x0000001806097812 */ /* 0x000fc400078ef8d3 */
[----:B------:R-:W-:Y:S01]  /*1790*/  SHF.R.U32.HI R6, RZ, 0x3, R6 ;  /* 0x00000003ff067819 */ /* 0x000fe20000011606 */
[----:B------:R-:W-:Y:S01]  /*17a0*/  IMAD.IADD R125, R187, 0x1, -R125 ;  /* 0x00000001bb7d7824 */ /* 0x000fe200078e0a7d */
[----:B------:R-:W-:Y:S01]  /*17b0*/  LEA.HI R4, R5, R5, RZ, 0x1 ;  /* 0x0000000505047211 */ /* 0x000fe200078f08ff */
[----:B------:R-:W-:Y:S01]  /*17c0*/  IMAD.WIDE.U32 R22, R7, c[0x0][0x1b8], R22 ;  /* 0x00006e0007167a25 */ /* 0x000fe200078e0016 */
[----:B------:R-:W-:Y:S02]  /*17d0*/  LEA.HI R16, R16, R187, RZ, 0x5 ;  /* 0x000000bb10107211 */ /* 0x000fe400078f28ff */
[----:B------:R-:W-:Y:S01]  /*17e0*/  LOP3.LUT R6, R9, R6, RZ, 0x3c, !PT ;  /* 0x0000000609067212 */ /* 0x000fe200078e3cff */
[----:B------:R-:W-:Y:S01]  /*17f0*/  IMAD.WIDE.U32 R10, R20, c[0x0][0x1a8], R10 ;  /* 0x00006a00140a7a25 */ /* 0x000fe200078e000a */
[----:B------:R-:W-:Y:S02]  /*1800*/  LOP3.LUT R9, R4, 0xfffffffe, RZ, 0xc0, !PT ;  /* 0xfffffffe04097812 */ /* 0x000fe400078ec0ff */
[----:B------:R-:W-:Y:S01]  /*1810*/  SHF.R.S32.HI R139, RZ, 0x5, R16 ;  /* 0x00000005ff8b7819 */ /* 0x000fe20000011410 */
[----:B------:R-:W-:Y:S01]  /*1820*/  IMAD.WIDE R12, R12, 0x40, R18 ;  /* 0x000000400c0c7825 */ /* 0x000fe200078e0212 */
[----:B------:R-:W-:-:S02]  /*1830*/  IADD3 R210, R18, -R210, RZ ;  /* 0x800000d212d27210 */ /* 0x000fc40007ffe0ff */
[----:B------:R-:W-:Y:S01]  /*1840*/  LEA.HI R126, R125, R125, RZ, 0x1 ;  /* 0x0000007d7d7e7211 */ /* 0x000fe200078f08ff */
[----:B------:R-:W-:Y:S01]  /*1850*/  IMAD.IADD R5, R5, 0x1, -R9 ;  /* 0x0000000105057824 */ /* 0x000fe200078e0a09 */
[----:B------:R-:W-:Y:S01]  /*1860*/  IADD3 R36, P0, R18, R36, RZ ;  /* 0x0000002412247210 */ /* 0x000fe20007f1e0ff */
[----:B------:R-:W-:Y:S01]  /*1870*/  IMAD R210, R139, 0x8, R210 ;  /* 0x000000088bd27824 */ /* 0x000fe200078e02d2 */
[----:B------:R-:W-:Y:S01]  /*1880*/  SHF.R.S32.HI R114, RZ, 0x1, R126 ;  /* 0x00000001ff727819 */ /* 0x000fe2000001147e */
[----:B------:R-:W-:Y:S01]  /*1890*/  IMAD.MOV.U32 R130, RZ, RZ, R24 ;  /* 0x000000ffff827224 */ /* 0x000fe200078e0018 */
[----:B------:R-:W-:Y:S01]  /*18a0*/  SHF.R.S32.HI R9, RZ, 0x1f, R126 ;  /* 0x0000001fff097819 */ /* 0x000fe2000001147e */
[----:B------:R-:W-:Y:S01]  /*18b0*/  IMAD.U32 R210, R210, 0x20, R6 ;  /* 0x00000020d2d27824 */ /* 0x000fe200078e0006 */
[----:B------:R-:W-:Y:S01]  /*18c0*/  IADD3 R23, R23, R0, RZ ;  /* 0x0000000017177210 */ /* 0x000fe20007ffe0ff */
[----:B------:R-:W-:Y:S01]  /*18d0*/  IMAD R6, R19, c[0x0][0x198], RZ ;  /* 0x0000660013067a24 */ /* 0x000fe200078e02ff */
[----:B------:R-:W-:Y:S01]  /*18e0*/  LEA.HI R9, R9, R114, RZ, 0x2 ;  /* 0x0000007209097211 */ /* 0x000fe200078f10ff */
[----:B------:R-:W-:Y:S01]  /*18f0*/  IMAD.X R2, R19, 0x1, R2, P0 ;  /* 0x0000000113027824 */ /* 0x000fe200000e0602 */
[C---:B------:R-:W-:Y:S01]  /*1900*/  ISETP.GE.AND P0, PT, R18.reuse, R208, PT ;  /* 0x000000d01200720c */ /* 0x040fe20003f06270 */
[----:B------:R-:W-:Y:S01]  /*1910*/  IMAD R6, R18, c[0x0][0x19c], R6 ;  /* 0x0000670012067a24 */ /* 0x000fe200078e0206 */
[----:B------:R-:W-:Y:S01]  /*1920*/  LOP3.LUT R9, R9, 0xfffffffc, RZ, 0xc0, !PT ;  /* 0xfffffffc09097812 */ /* 0x000fe200078ec0ff */
[----:B------:R-:W-:Y:S01]  /*1930*/  IMAD R2, R2, c[0x0][0x1a0], RZ ;  /* 0x0000680002027a24 */ /* 0x000fe200078e02ff */
[----:B------:R-:W-:Y:S01]  /*1940*/  LOP3.LUT R16, R16, 0xffffffe0, RZ, 0xc0, !PT ;  /* 0xffffffe010107812 */ /* 0x000fe200078ec0ff */
[----:B------:R-:W-:Y:S01]  /*1950*/  IMAD.IADD R128, R25, 0x1, R6 ;  /* 0x0000000119807824 */ /* 0x000fe200078e0206 */
[----:B------:R-:W-:Y:S01]  /*1960*/  SHF.R.S32.HI R4, RZ, 0x1, R4 ;  /* 0x00000001ff047819 */ /* 0x000fe20000011404 */
[----:B------:R-:W-:Y:S01]  /*1970*/  IMAD.IADD R114, R114, 0x1, -R9 ;  /* 0x0000000172727824 */ /* 0x000fe200078e0a09 */
[----:B------:R-:W-:Y:S01]  /*1980*/  IADD3 R16, -R16, R187, RZ ;  /* 0x000000bb10107210 */ /* 0x000fe20007ffe1ff */
[----:B------:R-:W-:-:S02]  /*1990*/  IMAD R6, R21, c[0x0][0x1a8], RZ ;  /* 0x00006a0015067a24 */ /* 0x000fc400078e02ff */
[----:B------:R-:W-:Y:S01]  /*19a0*/  IMAD R39, R36, c[0x0][0x1a4], R2 ;  /* 0x0000690024277a24 */ /* 0x000fe200078e0202 */
[----:B------:R-:W-:Y:S01]  /*19b0*/  LOP3.LUT P2, RZ, R114, 0x2, RZ, 0xc0, !PT ;  /* 0x0000000272ff7812 */ /* 0x000fe2000784c0ff */
[----:B------:R-:W-:Y:S02]  /*19c0*/  IMAD.MOV.U32 R0, RZ, RZ, 0x10 ;  /* 0x00000010ff007424 */ /* 0x000fe400078e00ff */
[----:B------:R-:W-:-:S03]  /*19d0*/  IMAD.WIDE.U32 R36, R36, c[0x0][0x1a0], R22 ;  /* 0x0000680024247a25 */ /* 0x000fc600078e0016 */
[----:B------:R-:W-:Y:S01]  /*19e0*/  SEL R0, R0, 0xfffffff0, !P2 ;  /* 0xfffffff000007807 */ /* 0x000fe20005000000 */
[----:B------:R-:W-:Y:S02]  /*19f0*/  IMAD R6, R20, c[0x0][0x1ac], R6 ;  /* 0x00006b0014067a24 */ /* 0x000fe400078e0206 */
        /* <DEDUP_REMOVED lines=20> */
.L_x_2338:
[----:B------:R-:W-:Y:S05]  /*1b40*/  BSYNC B0 ;  /* 0x0000000000007941 */ /* 0x000fea0003800000 */
.L_x_2337:
        /* <DEDUP_REMOVED lines=20> */
.L_x_2340:
[----:B------:R-:W-:Y:S05]  /*1c90*/  BSYNC B0 ;  /* 0x0000000000007941 */ /* 0x000fea0003800000 */
.L_x_2339:
[----:B------:R-:W-:Y:S01]  /*1ca0*/  IADD3 R188, R3, -0x1, RZ ;  /* 0xffffffff03bc7810 */ /* 0x000fe20007ffe0ff */
[----:B------:R-:W-:Y:S04]  /*1cb0*/  BSSY B0, `(.L_x_2341) ;  /* 0x0000010000007945 */ /* 0x000fe80003800000 */
[----:B------:R-:W-:-:S04]  /*1cc0*/  IMAD.SHL.U32 R113, R188, 0x100, RZ ;  /* 0x00000100bc717824 */ /* 0x000fc800078e00ff */
[----:B----4-:R-:W-:-:S05]  /*1cd0*/  IMAD.IADD R6, R38, 0x1, -R113 ;  /* 0x0000000126067824 */ /* 0x010fca00078e0a71 */
        /* <DEDUP_REMOVED lines=13> */
.L_x_2342:
[----:B------:R-:W-:Y:S05]  /*1db0*/  BSYNC B0 ;  /* 0x0000000000007941 */ /* 0x000fea0003800000 */
.L_x_2341:
        /* <DEDUP_REMOVED lines=16> */
.L_x_2344:
[----:B------:R-:W-:Y:S05]  /*1ec0*/  BSYNC B0 ;  /* 0x0000000000007941 */ /* 0x000fea0003800000 */
.L_x_2343:
        /* <DEDUP_REMOVED lines=17> */
.L_x_2346:
[----:B------:R-:W-:Y:S05]  /*1fe0*/  BSYNC B0 ;  /* 0x0000000000007941 */ /* 0x000fea0003800000 */
.L_x_2345:
        /* <DEDUP_REMOVED lines=20> */
.L_x_2348:
[----:B------:R-:W-:Y:S05]  /*2130*/  BSYNC B0 ;  /* 0x0000000000007941 */ /* 0x000fea0003800000 */
.L_x_2347:
        /* <DEDUP_REMOVED lines=17> */
.L_x_2350:
[----:B------:R-:W-:Y:S05]  /*2250*/  BSYNC B0 ;  /* 0x0000000000007941 */ /* 0x000fea0003800000 */
.L_x_2349:
        /* <DEDUP_REMOVED lines=20> */
.L_x_2352:
[----:B------:R-:W-:Y:S05]  /*23a0*/  BSYNC B0 ;  /* 0x0000000000007941 */ /* 0x000fea0003800000 */
.L_x_2351:
        /* <DEDUP_REMOVED lines=20> */
.L_x_2354:
[----:B------:R-:W-:Y:S05]  /*24f0*/  BSYNC B0 ;  /* 0x0000000000007941 */ /* 0x000fea0003800000 */
.L_x_2353:
        /* <DEDUP_REMOVED lines=20> */
.L_x_2356:
[----:B------:R-:W-:Y:S05]  /*2640*/  BSYNC B0 ;  /* 0x0000000000007941 */ /* 0x000fea0003800000 */
.L_x_2355:
        /* <DEDUP_REMOVED lines=32> */
.L_x_2358:
[----:B-1----:R-:W-:Y:S05]  /*2850*/  BSYNC B0 ;  /* 0x0000000000007941 */ /* 0x002fea0003800000 */
.L_x_2357:
        /* <DEDUP_REMOVED lines=15> */
.L_x_2360:
[----:B------:R-:W-:Y:S05]  /*2950*/  BSYNC B0 ;  /* 0x0000000000007941 */ /* 0x000fea0003800000 */
.L_x_2359:
        /* <DEDUP_REMOVED lines=15> */
.L_x_2362:
[----:B------:R-:W-:Y:S05]  /*2a50*/  BSYNC B0 ;  /* 0x0000000000007941 */ /* 0x000fea0003800000 */
.L_x_2361:
        /* <DEDUP_REMOVED lines=18> */
.L_x_2364:
[----:B------:R-:W-:Y:S05]  /*2b80*/  BSYNC B0 ;  /* 0x0000000000007941 */ /* 0x000fea0003800000 */
.L_x_2363:
        /* <DEDUP_REMOVED lines=15> */
.L_x_2366:
[----:B------:R-:W-:Y:S05]  /*2c80*/  BSYNC B0 ;  /* 0x0000000000007941 */ /* 0x000fea0003800000 */
.L_x_2365:
        /* <DEDUP_REMOVED lines=18> */
.L_x_2368:
[----:B------:R-:W-:Y:S05]  /*2db0*/  BSYNC B0 ;  /* 0x0000000000007941 */ /* 0x000fea0003800000 */
.L_x_2367:
        /* <DEDUP_REMOVED lines=18> */
.L_x_2370:
[----:B------:R-:W-:Y:S05]  /*2ee0*/  BSYNC B0 ;  /* 0x0000000000007941 */ /* 0x000fea0003800000 */
.L_x_2369:
[----:B------:R-:W-:Y:S01]  /*2ef0*/  ISETP.GE.AND P0, PT, R7, R6, PT ;  /* 0x000000060700720c */ /* 0x000fe20003f06270 */
[----:B------:R-:W-:Y:S01]  /*2f00*/  BSSY B0, `(.L_x_2371) ;  /* 0x0000015000007945 */ /* 0x000fe20003800000 */
[----:B------:R-:W-:Y:S02]  /*2f10*/  SHF.R.S32.HI R213, RZ, 0x1f, R16 ;  /* 0x0000001fffd57819 */ /* 0x000fe40000011410 */
[----:B-1----:R-:W-:Y:S02]  /*2f20*/  SHF.R.S32.HI R10, RZ, 0x4, R15 ;  /* 0x00000004ff0a7819 */ /* 0x002fe4000001140f */
        /* <DEDUP_REMOVED lines=18> */
.L_x_2372:
[----:B------:R-:W-:Y:S05]  /*3050*/  BSYNC B0 ;  /* 0x0000000000007941 */ /* 0x000fea0003800000 */
.L_x_2371:
[----:B------:R-:W-:Y:S01]  /*3060*/  LOP3.LUT R126, R126, 0x7fffffe, RZ, 0xc0, !PT ;  /* 0x07fffffe7e7e7812 */ /* 0x000fe200078ec0ff */
[----:B------:R-:W-:Y:S01]  /*3070*/  IMAD.SHL.U32 R114, R114, 0x40, RZ ;  /* 0x0000004072727824 */ /* 0x000fe200078e00ff */
[----:B-1----:R-:W-:Y:S01]  /*3080*/  LEA.HI R6, R10, R10, RZ, 0x1 ;  /* 0x0000000a0a067211 */ /* 0x002fe200078f08ff */
        /* <DEDUP_REMOVED lines=13> */
[----:B------:R-:W-:Y:S01]  /*3160*/  LOP3.LUT R187, R187, 0x6, RZ, 0xc0, !PT ;  /* 0x00000006bbbb7812 */ /* 0x000fe200078ec0ff */
[----:B------:R-:W-:Y:S01]  /*3170*/  IMAD R5, R10, 0x8, R5 ;  /* 0x000000080a057824 */ /* 0x000fe200078e0205 */
[----:B------:R-:W-:Y:S01]  /*3180*/  LOP3.LUT R125, R125, 0xffffff00, RZ, 0xc0, !PT ;  /* 0xffffff007d7d7812 */ /* 0x000fe200078ec0ff */
[----:B------:R-:W0:Y:S01]  /*3190*/  LDGDEPBAR ;  /* 0x00000000000079af */ /* 0x000e220000000000 */
[----:B------:R-:W-:Y:S01]  /*31a0*/  LOP3.LUT R9, R114, 0x8, R9, 0xf8, !PT ;  /* 0x0000000872097812 */ /* 0x000fe200078ef809 */
[----:B------:R-:W-:Y:S01]  /*31b0*/  IMAD.IADD R113, R113, 0x1, R187 ;  /* 0x0000000171717824 */ /* 0x000fe200078e02bb */
[----:B------:R-:W-:Y:S01]  /*31c0*/  LOP3.LUT R8, R7, 0x8, R8, 0xf8, !PT ;  /* 0x0000000807087812 */ /* 0x000fe200078ef808 */
[----:B------:R-:W-:Y:S01]  /*31d0*/  IMAD R6, R139, 0x200, R125 ;  /* 0x000002008b067824 */ /* 0x000fe200078e027d */
[----:B------:R-:W-:Y:S01]  /*31e0*/  SHF.R.U32.HI R114, RZ, 0x3, R114 ;  /* 0x00000003ff727819 */ /* 0x000fe20000011672 */
[----:B------:R-:W-:Y:S01]  /*31f0*/  I2F R69, R113 ;  /* 0x0000007100457306 */ /* 0x000fe20000201400 */
[----:B------:R-:W-:Y:S01]  /*3200*/  SHF.R.U32.HI R7, RZ, 0x3, R7 ;  /* 0x00000003ff077819 */ /* 0x000fe20000011607 */
[C---:B------:R-:W-:Y:S01]  /*3210*/  IMAD R6, R126.reuse, 0x20, R6 ;  /* 0x000000207e067824 */ /* 0x040fe200078e0206 */
[----:B------:R-:W-:Y:S01]  /*3220*/  LOP3.LUT R114, R9, R114, RZ, 0x3c, !PT ;  /* 0x0000007209727212 */ /* 0x000fe200078e3cff */
[----:B------:R-:W-:Y:S01]  /*3230*/  IMAD R204, R126, 0x20, R125 ;  /* 0x000000207ecc7824 */ /* 0x000fe200078e027d */
[----:B------:R-:W-:Y:S01]  /*3240*/  LOP3.LUT R7, R8, R7, RZ, 0x3c, !PT ;  /* 0x0000000708077212 */ /* 0x000fe200078e3cff */
[----:B------:R-:W-:Y:S01]  /*3250*/  ULDC.64 UR6, c[0x0][0x118] ;  /* 0x0000460000067ab9 */ /* 0x000fe20000000a00 */
[C---:B------:R-:W-:Y:S01]  /*3260*/  IADD3 R112, R113.reuse, 0x1, RZ ;  /* 0x0000000171707810 */ /* 0x040fe20007ffe0ff */
[----:B------:R-:W-:Y:S01]  /*3270*/  IMAD.IADD R166, R114, 0x1, R6 ;  /* 0x0000000172a67824 */ /* 0x000fe200078e0206 */
[----:B------:R-:W-:Y:S01]  /*3280*/  IADD3 R110, R113, 0x8, RZ ;  /* 0x00000008716e7810 */ /* 0x000fe20007ffe0ff */
[----:B------:R-:W-:Y:S01]  /*3290*/  IMAD.U32 R164, R5, 0x20, R7 ;  /* 0x0000002005a47824 */ /* 0x000fe200078e0007 */
[----:B------:R-:W-:Y:S01]  /*32a0*/  I2F R111, R112 ;  /* 0x00000070006f7306 */ /* 0x000fe20000201400 */
[----:B------:R-:W-:Y:S01]  /*32b0*/  IMAD.SHL.U32 R166, R166, 0x2, RZ ;  /* 0x00000002a6a67824 */ /* 0x000fe200078e00ff */
[C---:B------:R-:W-:Y:S01]  /*32c0*/  IADD3 R108, R113.reuse, 0x9, RZ ;  /* 0x00000009716c7810 */ /* 0x040fe20007ffe0ff */
[----:B------:R-:W-:Y:S01]  /*32d0*/  IMAD.SHL.U32 R164, R164, 0x2, RZ ;  /* 0x00000002a4a47824 */ /* 0x000fe200078e00ff */
[C---:B------:R-:W-:Y:S01]  /*32e0*/  IADD3 R104, R113.reuse, 0x11, RZ ;  /* 0x0000001171687810 */ /* 0x040fe20007ffe0ff */
[----:B------:R-:W-:Y:S01]  /*32f0*/  IMAD R165, R0, 0x2, R166 ;  /* 0x0000000200a57824 */ /* 0x000fe200078e02a6 */
[----:B------:R-:W-:Y:S01]  /*3300*/  LDSM.16.M88.4 R8, [R166] ;  /* 0x00000000a608783b */ /* 0x000fe20000000200 */
[C---:B------:R-:W-:Y:S01]  /*3310*/  IADD3 R98, R113.reuse, 0x20, RZ ;  /* 0x0000002071627810 */ /* 0x040fe20007ffe0ff */
[----:B------:R-:W-:Y:S01]  /*3320*/  I2F R48, R112 ;  /* 0x0000007000307306 */ /* 0x000fe20000201400 */
[C---:B------:R-:W-:Y:S01]  /*3330*/  IADD3 R4, R164.reuse, 0x1000, RZ ;  /* 0x00001000a4047810 */ /* 0x040fe20007ffe0ff */
[----:B------:R-:W1:Y:S01]  /*3340*/  LDSM.16.M88.4 R16, [R164+0x1000] ;  /* 0x00100000a410783b */ /* 0x000e620000000200 */
[----:B------:R-:W-:Y:S01]  /*3350*/  IADD3 R163, R164, 0x1020, RZ ;  /* 0x00001020a4a37810 */ /* 0x000fe20007ffe0ff */
[----:B------:R-:W-:Y:S01]  /*3360*/  IMAD.IADD R204, R114, 0x1, R204 ;  /* 0x0000000172cc7824 */ /* 0x000fe200078e02cc */
[----:B------:R-:W-:Y:S01]  /*3370*/  @P0 IADD3 R163, R4, -0x20, RZ ;  /* 0xffffffe004a30810 */ /* 0x000fe20007ffe0ff */
[----:B------:R-:W5:Y:S01]  /*3380*/  LDSM.16.M88.4 R28, [R164+0x1400] ;  /* 0x00140000a41c783b */ /* 0x000f620000000200 */
[C---:B------:R-:W-:Y:S01]  /*3390*/  IADD3 R106, R113.reuse, 0x10, RZ ;  /* 0x00000010716a7810 */ /* 0x040fe20007ffe0ff */
[----:B------:R-:W-:Y:S01]  /*33a0*/  I2F R109, R110 ;  /* 0x0000006e006d7306 */ /* 0x000fe20000201400 */
[C---:B------:R-:W-:Y:S01]  /*33b0*/  IADD3 R102, R113.reuse, 0x18, RZ ;  /* 0x0000001871667810 */ /* 0x040fe20007ffe0ff */
[----:B------:R-:W-:Y:S01]  /*33c0*/  LDSM.16.M88.4 R32, [R163] ;  /* 0x00000000a320783b */ /* 0x000fe20000000200 */
[----:B------:R-:W-:-:S02]  /*33d0*/  IADD3 R92, R113, 0x29, RZ ;  /* 0x00000029715c7810 */ /* 0x000fc40007ffe0ff */
[C---:B------:R-:W-:Y:S01]  /*33e0*/  IADD3 R86, R113.reuse, 0x38, RZ ;  /* 0x0000003871567810 */ /* 0x040fe20007ffe0ff */
[----:B------:R-:W2:Y:S01]  /*33f0*/  LDSM.16.M88.4 R4, [R165] ;  /* 0x00000000a504783b */ /* 0x000ea20000000200 */
[C---:B------:R-:W-:Y:S01]  /*3400*/  IADD3 R96, R113.reuse, 0x21, RZ ;  /* 0x0000002171607810 */ /* 0x040fe20007ffe0ff */
[----:B------:R-:W-:Y:S01]  /*3410*/  I2F R68, R110 ;  /* 0x0000006e00447306 */ /* 0x000fe20000201400 */
[C---:B------:R-:W-:Y:S01]  /*3420*/  IADD3 R100, R113.reuse, 0x19, RZ ;  /* 0x0000001971647810 */ /* 0x040fe20007ffe0ff */
[----:B------:R-:W3:Y:S01]  /*3430*/  LDSM.16.M88.4 R40, [R163+0x400] ;  /* 0x00040000a328783b */ /* 0x000ee20000000200 */
[C---:B------:R-:W-:Y:S02]  /*3440*/  IADD3 R80, R113.reuse, 0x41, RZ ;  /* 0x0000004171507810 */ /* 0x040fe40007ffe0ff */
[C---:B------:R-:W-:Y:S01]  /*3450*/  IADD3 R90, R113.reuse, 0x30, RZ ;  /* 0x00000030715a7810 */ /* 0x040fe20007ffe0ff */
[----:B------:R-:W4:Y:S01]  /*3460*/  LDSM.16.M88.4 R20, [R164+0x1800] ;  /* 0x00180000a414783b */ /* 0x000f220000000200 */
[C---:B------:R-:W-:Y:S01]  /*3470*/  IADD3 R94, R113.reuse, 0x28, RZ ;  /* 0x00000028715e7810 */ /* 0x040fe20007ffe0ff */
[----:B------:R-:W-:Y:S01]  /*3480*/  I2F R107, R108 ;  /* 0x0000006c006b7306 */ /* 0x000fe20000201400 */
[----:B------:R-:W-:-:S02]  /*3490*/  IADD3 R78, R113, 0x48, RZ ;  /* 0x00000048714e7810 */ /* 0x000fc40007ffe0ff */
[C---:B------:R-:W-:Y:S02]  /*34a0*/  IADD3 R88, R113.reuse, 0x31, RZ ;  /* 0x0000003171587810 */ /* 0x040fe40007ffe0ff */
[C---:B------:R-:W-:Y:S02]  /*34b0*/  IADD3 R84, R113.reuse, 0x39, RZ ;  /* 0x0000003971547810 */ /* 0x040fe40007ffe0ff */
[C---:B------:R-:W-:Y:S01]  /*34c0*/  IADD3 R82, R113.reuse, 0x40, RZ ;  /* 0x0000004071527810 */ /* 0x040fe20007ffe0ff */
[----:B------:R-:W-:Y:S01]  /*34d0*/  I2F R67, R108 ;  /* 0x0000006c00437306 */ /* 0x000fe20000201400 */
[C---:B------:R-:W-:Y:S02]  /*34e0*/  IADD3 R76, R113.reuse, 0x49, RZ ;  /* 0x00000049714c7810 */ /* 0x040fe40007ffe0ff */
[C---:B------:R-:W-:Y:S02]  /*34f0*/  IADD3 R74, R113.reuse, 0x50, RZ ;  /* 0x00000050714a7810 */ /* 0x040fe40007ffe0ff */
[----:B------:R-:W-:-:S02]  /*3500*/  IADD3 R72, R113, 0x51, RZ ;  /* 0x0000005171487810 */ /* 0x000fc40007ffe0ff */
[C---:B------:R-:W-:Y:S01]  /*3510*/  IADD3 R70, R113.reuse, 0x58, RZ ;  /* 0x0000005871467810 */ /* 0x040fe20007ffe0ff */
[----:B------:R-:W-:Y:S01]  /*3520*/  I2F R65, R104 ;  /* 0x0000006800417306 */ /* 0x000fe20000201400 */
[C---:B------:R-:W-:Y:S01]  /*3530*/  IADD3 R123, R113.reuse, 0x59, RZ ;  /* 0x00000059717b7810 */ /* 0x040fe20007ffe0ff */
[C---:B-1----:R-:W-:Y:S01]  /*3540*/  HMMA.16816.F32.BF16 R12, R8.reuse, R16, RZ ;  /* 0x00000010080c723c */ /* 0x042fe200000418ff */
[C---:B------:R-:W-:Y:S02]  /*3550*/  IADD3 R121, R113.reuse, 0x60, RZ ;  /* 0x0000006071797810 */ /* 0x040fe40007ffe0ff */
[C---:B------:R-:W-:Y:S02]  /*3560*/  IADD3 R119, R113.reuse, 0x61, RZ ;  /* 0x0000006171777810 */ /* 0x040fe40007ffe0ff */
[C---:B------:R-:W-:Y:S01]  /*3570*/  IADD3 R136, R113.reuse, 0x68, RZ ;  /* 0x0000006871887810 */ /* 0x040fe20007ffe0ff */
[----:B------:R-:W-:Y:S01]  /*3580*/  I2F R103, R104 ;  /* 0x0000006800677306 */ /* 0x000fe20000201400 */
[C---:B------:R-:W-:Y:S01]  /*3590*/  IADD3 R134, R113.reuse, 0x69, RZ ;  /* 0x0000006971867810 */ /* 0x040fe20007ffe0ff */
[----:B------:R-:W-:Y:S01]  /*35a0*/  HMMA.16816.F32.BF16 R16, R8, R18, RZ ;  /* 0x000000120810723c */ /* 0x000fe200000418ff */
[----:B------:R-:W-:-:S02]  /*35b0*/  IADD3 R138, R113, 0x70, RZ ;  /* 0x00000070718a7810 */ /* 0x000fc40007ffe0ff */
[C---:B------:R-:W-:Y:S02]  /*35c0*/  IADD3 R146, R113.reuse, 0x78, RZ ;  /* 0x0000007871927810 */ /* 0x040fe40007ffe0ff */
[C---:B------:R-:W-:Y:S01]  /*35d0*/  IADD3 R252, R113.reuse, 0x79, RZ ;  /* 0x0000007971fc7810 */ /* 0x040fe20007ffe0ff */
[----:B------:R-:W-:Y:S01]  /*35e0*/  I2F R62, R98 ;  /* 0x00000062003e7306 */ /* 0x000fe20000201400 */
[----:B------:R-:W-:Y:S01]  /*35f0*/  IADD3 R143, R113, 0x71, RZ ;  /* 0x00000071718f7810 */ /* 0x000fe20007ffe0ff */
[C---:B--2--5:R-:W-:Y:S06]  /*3600*/  HMMA.16816.F32.BF16 R24, R8.reuse, R28, RZ ;  /* 0x0000001c0818723c */ /* 0x064fec00000418ff */
[----:B------:R-:W-:Y:S02]  /*3610*/  I2F R105, R106 ;  /* 0x0000006a00697306 */ /* 0x000fe40000201400 */
[----:B------:R-:W-:Y:S06]  /*3620*/  HMMA.16816.F32.BF16 R28, R8, R30, RZ ;  /* 0x0000001e081c723c */ /* 0x000fec00000418ff */
[----:B------:R-:W-:Y:S02]  /*3630*/  I2F R101, R102 ;  /* 0x0000006600657306 */ /* 0x000fe40000201400 */
[C---:B------:R-:W-:Y:S06]  /*3640*/  HMMA.16816.F32.BF16 R16, R4.reuse, R34, R16 ;  /* 0x000000220410723c */ /* 0x040fec0000041810 */
[----:B------:R-:W-:Y:S02]  /*3650*/  I2F R97, R98 ;  /* 0x0000006200617306 */ /* 0x000fe40000201400 */
[C---:B---3--:R-:W-:Y:S06]  /*3660*/  HMMA.16816.F32.BF16 R24, R4.reuse, R40, R24 ;  /* 0x000000280418723c */ /* 0x048fec0000041818 */
[----:B------:R-:W-:Y:S02]  /*3670*/  I2F R59, R92 ;  /* 0x0000005c003b7306 */ /* 0x000fe40000201400 */
[C---:B------:R-:W-:Y:S01]  /*3680*/  HMMA.16816.F32.BF16 R12, R4.reuse, R32, R12 ;  /* 0x00000020040c723c */ /* 0x040fe2000004180c */
[----:B------:R-:W1:Y:S05]  /*3690*/  LDSM.16.M88.4 R32, [R163+0x800] ;  /* 0x00080000a320783b */ /* 0x000e6a0000000200 */
[----:B------:R-:W-:Y:S02]  /*36a0*/  I2F R66, R106 ;  /* 0x0000006a00427306 */ /* 0x000fe40000201400 */
[----:B------:R-:W-:Y:S01]  /*36b0*/  FMUL.FTZ R16, R16, c[0x0][0x2ec] ;  /* 0x0000bb0010107a20 */ /* 0x000fe20000410000 */
[----:B------:R-:W-:Y:S01]  /*36c0*/  HMMA.16816.F32.BF16 R28, R4, R42, R28 ;  /* 0x0000002a041c723c */ /* 0x000fe2000004181c */
[----:B------:R-:W-:-:S02]  /*36d0*/  FMUL.FTZ R17, R17, c[0x0][0x2ec] ;  /* 0x0000bb0011117a20 */ /* 0x000fc40000410000 */
[----:B------:R-:W-:Y:S02]  /*36e0*/  FMUL.FTZ R18, R18, c[0x0][0x2ec] ;  /* 0x0000bb0012127a20 */ /* 0x000fe40000410000 */
[----:B------:R-:W-:Y:S01]  /*36f0*/  FMUL.FTZ R19, R19, c[0x0][0x2ec] ;  /* 0x0000bb0013137a20 */ /* 0x000fe20000410000 */
[----:B------:R-:W2:Y:S01]  /*3700*/  MUFU.TANH R147, R16 ;  /* 0x0000001000937308 */ /* 0x000ea20000002400 */
[----:B------:R-:W-:Y:S01]  /*3710*/  FMUL.FTZ R24, R24, c[0x0][0x2ec] ;  /* 0x0000bb0018187a20 */ /* 0x000fe20000410000 */
[C---:B----4-:R-:W-:Y:S01]  /*3720*/  HMMA.16816.F32.BF16 R44, R8.reuse, R20, RZ ;  /* 0x00000014082c723c */ /* 0x050fe200000418ff */
[----:B------:R-:W-:Y:S02]  /*3730*/  FMUL.FTZ R25, R25, c[0x0][0x2ec] ;  /* 0x0000bb0019197a20 */ /* 0x000fe40000410000 */
[----:B------:R-:W-:Y:S02]  /*3740*/  FMUL.FTZ R26, R26, c[0x0][0x2ec] ;  /* 0x0000bb001a1a7a20 */ /* 0x000fe40000410000 */
[----:B------:R-:W-:Y:S01]  /*3750*/  FMUL.FTZ R27, R27, c[0x0][0x2ec] ;  /* 0x0000bb001b1b7a20 */ /* 0x000fe20000410000 */
[----:B------:R-:W3:Y:S01]  /*3760*/  MUFU.TANH R148, R17 ;  /* 0x0000001100947308 */ /* 0x000ee20000002400 */
[----:B------:R-:W-:Y:S01]  /*3770*/  FMUL.FTZ R13, R13, c[0x0][0x2ec] ;  /* 0x0000bb000d0d7a20 */ /* 0x000fe20000410000 */
[----:B------:R-:W-:Y:S01]  /*3780*/  HMMA.16816.F32.BF16 R20, R8, R22, RZ ;  /* 0x000000160814723c */ /* 0x000fe200000418ff */
[----:B------:R-:W-:-:S02]  /*3790*/  FMUL.FTZ R15, R15, c[0x0][0x2ec] ;  /* 0x0000bb000f0f7a20 */ /* 0x000fc40000410000 */
[----:B------:R-:W-:-:S03]  /*37a0*/  FMUL.FTZ R14, R14, c[0x0][0x2ec] ;  /* 0x0000bb000e0e7a20 */ /* 0x000fc60000410000 */
[----:B------:R-:W-:Y:S01]  /*37b0*/  MUFU.TANH R149, R18 ;  /* 0x0000001200957308 */ /* 0x000fe20000002400 */
[----:B--2---:R-:W-:Y:S02]  /*37c0*/  FFMA.FTZ R109, R167, R109, R147 ;  /* 0x0000006da76d7223 */ /* 0x004fe40000010093 */
[----:B------:R-:W-:Y:S02]  /*37d0*/  FMUL.FTZ R28, R28, c[0x0][0x2ec] ;  /* 0x0000bb001c1c7a20 */ /* 0x000fe40000410000 */
[----:B------:R-:W-:Y:S02]  /*37e0*/  FMUL.FTZ R29, R29, c[0x0][0x2ec] ;  /* 0x0000bb001d1d7a20 */ /* 0x000fe40000410000 */
[----:B------:R-:W-:Y:S01]  /*37f0*/  FMUL.FTZ R30, R30, c[0x0][0x2ec] ;  /* 0x0000bb001e1e7a20 */ /* 0x000fe20000410000 */
[----:B------:R2:W-:Y:S01]  /*3800*/  MUFU.TANH R150, R19 ;  /* 0x0000001300967308 */ /* 0x0005e20000002400 */
[----:B------:R-:W-:Y:S01]  /*3810*/  FMUL.FTZ R31, R31, c[0x0][0x2ec] ;  /* 0x0000bb001f1f7a20 */ /* 0x000fe20000410000 */
[----:B-1----:R-:W-:Y:S01]  /*3820*/  HMMA.16816.F32.BF16 R44, R4, R32, R44 ;  /* 0x00000020042c723c */ /* 0x002fe2000004182c */
[----:B---3--:R-:W-:Y:S01]  /*3830*/  FFMA.FTZ R107, R167, R107, R148 ;  /* 0x0000006ba76b7223 */ /* 0x008fe20000010094 */
[----:B------:R-:W-:-:S04]  /*3840*/  IADD3 R148, R113, 0xb0, RZ ;  /* 0x000000b071947810 */ /* 0x000fc80007ffe0ff */
[----:B------:R-:W-:Y:S02]  /*3850*/  MUFU.TANH R151, R24 ;  /* 0x0000001800977308 */ /* 0x000fe40000002400 */
[----:B------:R-:W-:Y:S01]  /*3860*/  HMMA.16816.F32.BF16 R20, R4, R34, R20 ;  /* 0x000000220414723c */ /* 0x000fe20000041814 */
[----:B------:R-:W-:Y:S04]  /*3870*/  LDSM.16.M88.4 R32, [R163+0x1000] ;  /* 0x00100000a320783b */ /* 0x000fe80000000200 */
[----:B--2---:R-:W1:Y:S01]  /*3880*/  LDSM.16.M88.4 R16, [R164+0x1c00] ;  /* 0x001c0000a410783b */ /* 0x004e620000000200 */
[----:B------:R-:W2:Y:S08]  /*3890*/  MUFU.TANH R152, R25 ;  /* 0x0000001900987308 */ /* 0x000eb00000002400 */
[----:B------:R-:W-:Y:S02]  /*38a0*/  MUFU.TANH R153, R26 ;  /* 0x0000001a00997308 */ /* 0x000fe40000002400 */
[----:B------:R-:W-:-:S02]  /*38b0*/  FMUL.FTZ R44, R44, c[0x0][0x2ec] ;  /* 0x0000bb002c2c7a20 */ /* 0x000fc40000410000 */
[----:B------:R-:W-:Y:S02]  /*38c0*/  FMUL.FTZ R45, R45, c[0x0][0x2ec] ;  /* 0x0000bb002d2d7a20 */ /* 0x000fe40000410000 */
[----:B------:R-:W-:Y:S02]  /*38d0*/  FMUL.FTZ R46, R46, c[0x0][0x2ec] ;  /* 0x0000bb002e2e7a20 */ /* 0x000fe40000410000 */
[----:B------:R-:W-:Y:S01]  /*38e0*/  FMUL.FTZ R47, R47, c[0x0][0x2ec] ;  /* 0x0000bb002f2f7a20 */ /* 0x000fe20000410000 */
[----:B------:R3:W4:Y:S01]  /*38f0*/  MUFU.TANH R154, R27 ;  /* 0x0000001b009a7308 */ /* 0x0007220000002400 */
[----:B------:R-:W-:Y:S02]  /*3900*/  FMUL.FTZ R20, R20, c[0x0][0x2ec] ;  /* 0x0000bb0014147a20 */ /* 0x000fe40000410000 */
[----:B------:R-:W-:Y:S02]  /*3910*/  FMUL.FTZ R21, R21, c[0x0][0x2ec] ;  /* 0x0000bb0015157a20 */ /* 0x000fe40000410000 */
[----:B------:R-:W-:-:S02]  /*3920*/  FMUL.FTZ R22, R22, c[0x0][0x2ec] ;  /* 0x0000bb0016167a20 */ /* 0x000fc40000410000 */
[----:B------:R-:W-:Y:S01]  /*3930*/  FMUL.FTZ R23, R23, c[0x0][0x2ec] ;  /* 0x0000bb0017177a20 */ /* 0x000fe20000410000 */
[----:B------:R-:W5:Y:S01]  /*3940*/  MUFU.TANH R156, R28 ;  /* 0x0000001c009c7308 */ /* 0x000f620000002400 */
[C---:B--2---:R-:W-:Y:S01]  /*3950*/  FFMA.FTZ R152, R167.reuse, R103, R152 ;  /* 0x00000067a7987223 */ /* 0x044fe20000010098 */
[----:B---3--:R-:W2:Y:S06]  /*3960*/  LDSM.16.M88.4 R24, [R163+0xc00] ;  /* 0x000c0000a318783b */ /* 0x008eac0000000200 */
[----:B------:R-:W-:Y:S01]  /*3970*/  MUFU.TANH R155, R29 ;  /* 0x0000001d009b7308 */ /* 0x000fe20000002400 */
[----:B----4-:R-:W-:Y:S01]  /*3980*/  FFMA.FTZ R207, R167, R65, R154 ;  /* 0x00000041a7cf7223 */ /* 0x010fe2000001009a */
[----:B------:R-:W-:Y:S01]  /*3990*/  IADD3 R154, R113, 0xa1, RZ ;  /* 0x000000a1719a7810 */ /* 0x000fe20007ffe0ff */
[----:B-1----:R-:W-:Y:S01]  /*39a0*/  HMMA.16816.F32.BF16 R40, R8, R16, RZ ;  /* 0x000000100828723c */ /* 0x002fe200000418ff */
[----:B-----5:R-:W-:-:S04]  /*39b0*/  FFMA.FTZ R101, R167, R101, R156 ;  /* 0x00000065a7657223 */ /* 0x020fc8000001009c */
[----:B------:R-:W-:Y:S01]  /*39c0*/  MUFU.TANH R157, R30 ;  /* 0x0000001e009d7308 */ /* 0x000fe20000002400 */
[----:B------:R-:W-:Y:S02]  /*39d0*/  IADD3 R156, R113, 0xe0, RZ ;  /* 0x000000e0719c7810 */ /* 0x000fe40007ffe0ff */
[----:B------:R-:W-:Y:S05]  /*39e0*/  HMMA.16816.F32.BF16 R16, R8, R18, RZ ;  /* 0x000000120810723c */ /* 0x000fea00000418ff */
[----:B------:R1:W-:Y:S08]  /*39f0*/  MUFU.TANH R158, R31 ;  /* 0x0000001f009e7308 */ /* 0x0003f00000002400 */
[----:B------:R-:W3:Y:S01]  /*3a00*/  MUFU.TANH R160, R44 ;  /* 0x0000002c00a07308 */ /* 0x000ee20000002400 */
[----:B-1----:R-:W1:Y:S07]  /*3a10*/  LDSM.16.M88.4 R28, [R164+0x2000] ;  /* 0x00200000a41c783b */ /* 0x002e6e0000000200 */
[----:B------:R-:W-:Y:S03]  /*3a20*/  MUFU.TANH R159, R45 ;  /* 0x0000002d009f7308 */ /* 0x000fe60000002400 */
[----:B--2---:R-:W-:Y:S01]  /*3a30*/  HMMA.16816.F32.BF16 R16, R4, R26, R16 ;  /* 0x0000001a0410723c */ /* 0x004fe20000041810 */
[----:B---3--:R-:W-:-:S04]  /*3a40*/  FFMA.FTZ R97, R167, R97, R160 ;  /* 0x00000061a7617223 */ /* 0x008fc800000100a0 */
[----:B------:R-:W2:Y:S03]  /*3a50*/  MUFU.TANH R161, R46 ;  /* 0x0000002e00a17308 */ /* 0x000ea60000002400 */
[----:B------:R-:W-:Y:S01]  /*3a60*/  HMMA.16816.F32.BF16 R40, R4, R24, R40 ;  /* 0x000000180428723c */ /* 0x000fe20000041828 */
[----:B------:R-:W-:Y:S04]  /*3a70*/  LDSM.16.M88.4 R24, [R163+0x1400] ;  /* 0x00140000a318783b */ /* 0x000fe80000000200 */
[----:B------:R1:W-:Y:S08]  /*3a80*/  MUFU.TANH R162, R47 ;  /* 0x0000002f00a27308 */ /* 0x0003f00000002400 */
[----:B------:R-:W-:Y:S01]  /*3a90*/  MUFU.TANH R169, R20 ;  /* 0x0000001400a97308 */ /* 0x000fe20000002400 */
[----:B--2---:R-:W-:-:S02]  /*3aa0*/  FFMA.FTZ R161, R167, R62, R161 ;  /* 0x0000003ea7a17223 */ /* 0x004fc400000100a1 */
[----:B------:R-:W-:-:S05]  /*3ab0*/  FMUL.FTZ R16, R16, c[0x0][0x2ec] ;  /* 0x0000bb0010107a20 */ /* 0x000fca0000410000 */
[----:B------:R-:W-:Y:S01]  /*3ac0*/  MUFU.TANH R168, R21 ;  /* 0x0000001500a87308 */ /* 0x000fe20000002400 */
[----:B------:R-:W-:Y:S02]  /*3ad0*/  FMUL.FTZ R17, R17, c[0x0][0x2ec] ;  /* 0x0000bb0011117a20 */ /* 0x000fe40000410000 */
[----:B------:R-:W-:Y:S02]  /*3ae0*/  FMUL.FTZ R18, R18, c[0x0][0x2ec] ;  /* 0x0000bb0012127a20 */ /* 0x000fe40000410000 */
[----:B------:R-:W-:Y:S01]  /*3af0*/  FMUL.FTZ R19, R19, c[0x0][0x2ec] ;  /* 0x0000bb0013137a20 */ /* 0x000fe20000410000 */
[----:B-1----:R-:W-:Y:S02]  /*3b00*/  HMMA.16816.F32.BF16 R44, R8, R28, RZ ;  /* 0x0000001c082c723c */ /* 0x002fe400000418ff */
[----:B------:R-:W-:Y:S01]  /*3b10*/  MUFU.TANH R170, R22 ;  /* 0x0000001600aa7308 */ /* 0x000fe20000002400 */
[----:B------:R-:W-:Y:S02]  /*3b20*/  FMUL.FTZ R40, R40, c[0x0][0x2ec] ;  /* 0x0000bb0028287a20 */ /* 0x000fe40000410000 */
[----:B------:R-:W-:-:S02]  /*3b30*/  FMUL.FTZ R41, R41, c[0x0][0x2ec] ;  /* 0x0000bb0029297a20 */ /* 0x000fc40000410000 */
[----:B------:R-:W-:Y:S01]  /*3b40*/  FMUL.FTZ R42, R42, c[0x0][0x2ec] ;  /* 0x0000bb002a2a7a20 */ /* 0x000fe20000410000 */
[----:B------:R-:W-:Y:S02]  /*3b50*/  HMMA.16816.F32.BF16 R28, R8, R30, RZ ;  /* 0x0000001e081c723c */ /* 0x000fe400000418ff */
[----:B------:R1:W2:Y:S01]  /*3b60*/  MUFU.TANH R171, R23 ;  /* 0x0000001700ab7308 */ /* 0x0002a20000002400 */
[----:B------:R-:W-:-:S07]  /*3b70*/  FMUL.FTZ R43, R43, c[0x0][0x2ec] ;  /* 0x0000bb002b2b7a20 */ /* 0x000fce0000410000 */
[----:B------:R-:W-:Y:S06]  /*3b80*/  MUFU.TANH R177, R16 ;  /* 0x0000001000b17308 */ /* 0x000fec0000002400 */
[----:B------:R-:W-:Y:S01]  /*3b90*/  HMMA.16816.F32.BF16 R44, R4, R32, R44 ;  /* 0x00000020042c723c */ /* 0x000fe2000004182c */
[----:B-1----:R-:W1:Y:S01]  /*3ba0*/  LDSM.16.M88.4 R20, [R164+0x2400] ;  /* 0x00240000a414783b */ /* 0x002e620000000200 */
[----:B------:R-:W-:Y:S01]  /*3bb0*/  MUFU.TANH R176, R17 ;  /* 0x0000001100b07308 */ /* 0x000fe20000002400 */
[----:B--2---:R-:W-:-:S05]  /*3bc0*/  FFMA.FTZ R171, R167, R59, R171 ;  /* 0x0000003ba7ab7223 */ /* 0x004fca00000100ab */
[----:B------:R-:W-:Y:S01]  /*3bd0*/  HMMA.16816.F32.BF16 R28, R4, R34, R28 ;  /* 0x00000022041c723c */ /* 0x000fe2000004181c */
[----:B------:R-:W-:Y:S01]  /*3be0*/  LDSM.16.M88.4 R32, [R163+0x1800] ;  /* 0x00180000a320783b */ /* 0x000fe20000000200 */
[----:B------:R-:W-:Y:S08]  /*3bf0*/  MUFU.TANH R178, R18 ;  /* 0x0000001200b27308 */ /* 0x000ff00000002400 */
[----:B------:R2:W-:Y:S06]  /*3c00*/  MUFU.TANH R179, R19 ;  /* 0x0000001300b37308 */ /* 0x0005ec0000002400 */
[----:B------:R-:W-:-:S02]  /*3c10*/  FMUL.FTZ R44, R44, c[0x0][0x2ec] ;  /* 0x0000bb002c2c7a20 */ /* 0x000fc40000410000 */
[----:B------:R-:W-:Y:S01]  /*3c20*/  MUFU.TANH R173, R40 ;  /* 0x0000002800ad7308 */ /* 0x000fe20000002400 */
[----:B------:R-:W-:Y:S02]  /*3c30*/  FMUL.FTZ R45, R45, c[0x0][0x2ec] ;  /* 0x0000bb002d2d7a20 */ /* 0x000fe40000410000 */
[----:B------:R-:W-:Y:S02]  /*3c40*/  FMUL.FTZ R46, R46, c[0x0][0x2ec] ;  /* 0x0000bb002e2e7a20 */ /* 0x000fe40000410000 */
[----:B------:R-:W-:Y:S02]  /*3c50*/  FMUL.FTZ R47, R47, c[0x0][0x2ec] ;  /* 0x0000bb002f2f7a20 */ /* 0x000fe40000410000 */
[----:B------:R-:W-:Y:S01]  /*3c60*/  FMUL.FTZ R28, R28, c[0x0][0x2ec] ;  /* 0x0000bb001c1c7a20 */ /* 0x000fe20000410000 */
[----:B--2---:R-:W2:Y:S01]  /*3c70*/  LDSM.16.M88.4 R16, [R164+0x2800] ;  /* 0x00280000a410783b */ /* 0x004ea20000000200 */
[----:B------:R-:W-:Y:S01]  /*3c80*/  MUFU.TANH R172, R41 ;  /* 0x0000002900ac7308 */ /* 0x000fe20000002400 */
[----:B------:R-:W-:-:S02]  /*3c90*/  FMUL.FTZ R29, R29, c[0x0][0x2ec] ;  /* 0x0000bb001d1d7a20 */ /* 0x000fc40000410000 */
[----:B------:R-:W-:Y:S02]  /*3ca0*/  FMUL.FTZ R30, R30, c[0x0][0x2ec] ;  /* 0x0000bb001e1e7a20 */ /* 0x000fe40000410000 */
[----:B------:R-:W-:-:S03]  /*3cb0*/  FMUL.FTZ R31, R31, c[0x0][0x2ec] ;  /* 0x0000bb001f1f7a20 */ /* 0x000fc60000410000 */
[----:B------:R-:W-:Y:S08]  /*3cc0*/  MUFU.TANH R174, R42 ;  /* 0x0000002a00ae7308 */ /* 0x000ff00000002400 */
[----:B------:R1:W-:Y:S08]  /*3cd0*/  MUFU.TANH R175, R43 ;  /* 0x0000002b00af7308 */ /* 0x0003f00000002400 */
[----:B------:R-:W-:Y:S01]  /*3ce0*/  MUFU.TANH R181, R44 ;  /* 0x0000002c00b57308 */ /* 0x000fe20000002400 */
[C---:B-1----:R-:W-:Y:S07]  /*3cf0*/  HMMA.16816.F32.BF16 R40, R8.reuse, R20, RZ ;  /* 0x000000140828723c */ /* 0x042fee00000418ff */
[----:B------:R-:W-:Y:S01]  /*3d00*/  MUFU.TANH R180, R45 ;  /* 0x0000002d00b47308 */ /* 0x000fe20000002400 */
[----:B------:R-:W-:Y:S07]  /*3d10*/  HMMA.16816.F32.BF16 R20, R8, R22, RZ ;  /* 0x000000160814723c */ /* 0x000fee00000418ff */
[----:B------:R-:W-:Y:S08]  /*3d20*/  MUFU.TANH R182, R46 ;  /* 0x0000002e00b67308 */ /* 0x000ff00000002400 */
[----:B------:R2:W-:Y:S01]  /*3d30*/  MUFU.TANH R183, R47 ;  /* 0x0000002f00b77308 */ /* 0x0005e20000002400 */
[C---:B------:R-:W-:Y:S07]  /*3d40*/  HMMA.16816.F32.BF16 R40, R4.reuse, R24, R40 ;  /* 0x000000180428723c */ /* 0x040fee0000041828 */
[----:B------:R-:W-:Y:S01]  /*3d50*/  MUFU.TANH R186, R28 ;  /* 0x0000001c00ba7308 */ /* 0x000fe20000002400 */
[----:B------:R-:W-:Y:S07]  /*3d60*/  HMMA.16816.F32.BF16 R20, R4, R26, R20 ;  /* 0x0000001a0414723c */ /* 0x000fee0000041814 */
[----:B------:R-:W-:Y:S01]  /*3d70*/  MUFU.TANH R185, R29 ;  /* 0x0000001d00b97308 */ /* 0x000fe20000002400 */
[----:B------:R-:W-:Y:S01]  /*3d80*/  LDSM.16.M88.4 R24, [R163+0x1c00] ;  /* 0x001c0000a318783b */ /* 0x000fe20000000200 */
[C---:B--2---:R-:W-:Y:S06]  /*3d90*/  HMMA.16816.F32.BF16 R44, R8.reuse, R16, RZ ;  /* 0x00000010082c723c */ /* 0x044fec00000418ff */
[----:B------:R-:W-:Y:S02]  /*3da0*/  MUFU.TANH R190, R30 ;  /* 0x0000001e00be7308 */ /* 0x000fe40000002400 */
[----:B------:R-:W-:Y:S06]  /*3db0*/  HMMA.16816.F32.BF16 R16, R8, R18, RZ ;  /* 0x000000120810723c */ /* 0x000fec00000418ff */
        /* <DEDUP_REMOVED lines=10> */
[----:B-1----:R-:W1:Y:S01]  /*3e60*/  LDSM.16.M88.4 R28, [R164+0x2c00] ;  /* 0x002c0000a41c783b */ /* 0x002e620000000200 */
[----:B------:R-:W-:Y:S01]  /*3e70*/  MUFU.TANH R195, R41 ;  /* 0x0000002900c37308 */ /* 0x000fe20000002400 */
[C---:B------:R-:W-:Y:S07]  /*3e80*/  HMMA.16816.F32.BF16 R44, R4.reuse, R32, R44 ;  /* 0x00000020042c723c */ /* 0x040fee000004182c */
[----:B------:R-:W-:Y:S01]  /*3e90*/  MUFU.TANH R216, R42 ;  /* 0x0000002a00d87308 */ /* 0x000fe20000002400 */
[----:B------:R-:W-:Y:S01]  /*3ea0*/  HMMA.16816.F32.BF16 R16, R4, R34, R16 ;  /* 0x000000220410723c */ /* 0x000fe20000041810 */
[----:B------:R-:W-:Y:S06]  /*3eb0*/  LDSM.16.M88.4 R32, [R163+0x2000] ;  /* 0x00200000a320783b */ /* 0x000fec0000000200 */
[----:B------:R1:W-:Y:S08]  /*3ec0*/  MUFU.TANH R232, R43 ;  /* 0x0000002b00e87308 */ /* 0x0003f00000002400 */
        /* <DEDUP_REMOVED lines=9> */
[----:B-1----:R-:W-:Y:S02]  /*3f60*/  HMMA.16816.F32.BF16 R40, R8, R28, RZ ;  /* 0x0000001c0828723c */ /* 0x002fe400000418ff */
[----:B------:R-:W-:Y:S01]  /*3f70*/  MUFU.TANH R218, R22 ;  /* 0x0000001600da7308 */ /* 0x000fe20000002400 */
[----:B------:R-:W-:-:S05]  /*3f80*/  FMUL.FTZ R19, R19, c[0x0][0x2ec] ;  /* 0x0000bb0013137a20 */ /* 0x000fca0000410000 */
[----:B------:R-:W-:Y:S02]  /*3f90*/  HMMA.16816.F32.BF16 R28, R8, R30, RZ ;  /* 0x0000001e081c723c */ /* 0x000fe400000418ff */
[----:B------:R1:W-:Y:S08]  /*3fa0*/  MUFU.TANH R192, R23 ;  /* 0x0000001700c07308 */ /* 0x0003f00000002400 */
[----:B------:R-:W-:Y:S06]  /*3fb0*/  MUFU.TANH R221, R16 ;  /* 0x0000001000dd7308 */ /* 0x000fec0000002400 */
[C---:B------:R-:W-:Y:S01]  /*3fc0*/  HMMA.16816.F32.BF16 R40, R4.reuse, R24, R40 ;  /* 0x000000180428723c */ /* 0x040fe20000041828 */
[----:B-1----:R-:W1:Y:S01]  /*3fd0*/  LDSM.16.M88.4 R20, [R164+0x3000] ;  /* 0x00300000a414783b */ /* 0x002e620000000200 */
[----:B------:R-:W-:Y:S06]  /*3fe0*/  MUFU.TANH R227, R17 ;  /* 0x0000001100e37308 */ /* 0x000fec0000002400 */
        /* <DEDUP_REMOVED lines=45> */
[----:B------:R-:W3:Y:S01]  /*42c0*/  LDSM.16.M88.4 R24, [R163+0x2800] ;  /* 0x00280000a318783b */ /* 0x000ee20000000200 */
[----:B------:R-:W-:Y:S01]  /*42d0*/  MUFU.TANH R240, R21 ;  /* 0x0000001500f07308 */ /* 0x000fe20000002400 */
[----:B--2---:R-:W-:-:S07]  /*42e0*/  FFMA.FTZ R13, R167, R111, R13 ;  /* 0x0000006fa70d7223 */ /* 0x004fce000001000d */
[----:B------:R2:W-:Y:S06]  /*42f0*/  MUFU.TANH R248, R22 ;  /* 0x0000001600f87308 */ /* 0x0005ec0000002400 */
[----:B------:R-:W-:Y:S02]  /*4300*/  FMUL.FTZ R40, R40, c[0x0][0x2ec] ;  /* 0x0000bb0028287a20 */ /* 0x000fe40000410000 */
[----:B------:R-:W-:Y:S01]  /*4310*/  FMUL.FTZ R41, R41, c[0x0][0x2ec] ;  /* 0x0000bb0029297a20 */ /* 0x000fe20000410000 */
[----:B------:R-:W4:Y:S01]  /*4320*/  MUFU.TANH R15, R15 ;  /* 0x0000000f000f7308 */ /* 0x000f220000002400 */
[----:B------:R-:W-:-:S02]  /*4330*/  FMUL.FTZ R42, R42, c[0x0][0x2ec] ;  /* 0x0000bb002a2a7a20 */ /* 0x000fc40000410000 */
[----:B------:R-:W-:Y:S02]  /*4340*/  FMUL.FTZ R244, R43, c[0x0][0x2ec] ;  /* 0x0000bb002bf47a20 */ /* 0x000fe40000410000 */
[----:B------:R-:W-:Y:S01]  /*4350*/  FMUL.FTZ R16, R16, c[0x0][0x2ec] ;  /* 0x0000bb0010107a20 */ /* 0x000fe20000410000 */
[----:B--2---:R-:W2:Y:S02]  /*4360*/  LDSM.16.M88.4 R20, [R164+0x3c00] ;  /* 0x003c0000a414783b */ /* 0x004ea40000000200 */
[----:B------:R-:W-:Y:S01]  /*4370*/  MUFU.TANH R249, R40 ;  /* 0x0000002800f97308 */ /* 0x000fe20000002400 */
[----:B------:R-:W-:Y:S02]  /*4380*/  FMUL.FTZ R17, R17, c[0x0][0x2ec] ;  /* 0x0000bb0011117a20 */ /* 0x000fe40000410000 */
[----:B------:R-:W-:Y:S02]  /*4390*/  FMUL.FTZ R19, R19, c[0x0][0x2ec] ;  /* 0x0000bb0013137a20 */ /* 0x000fe40000410000 */
[----:B------:R-:W-:-:S03]  /*43a0*/  FMUL.FTZ R18, R18, c[0x0][0x2ec] ;  /* 0x0000bb0012127a20 */ /* 0x000fc60000410000 */
[----:B------:R5:W-:Y:S01]  /*43b0*/  MUFU.TANH R238, R16 ;  /* 0x0000001000ee7308 */ /* 0x000be20000002400 */
[----:B----4-:R-:W-:-:S07]  /*43c0*/  FFMA.FTZ R15, R167, R48, R15 ;  /* 0x00000030a70f7223 */ /* 0x010fce000001000f */
[----:B------:R-:W-:Y:S01]  /*43d0*/  MUFU.TANH R239, R41 ;  /* 0x0000002900ef7308 */ /* 0x000fe20000002400 */
[----:B-----5:R-:W-:-:S07]  /*43e0*/  IMAD R16, R139, 0x10, R140 ;  /* 0x000000108b107824 */ /* 0x020fce00078e028c */
[----:B------:R1:W-:Y:S01]  /*43f0*/  MUFU.TANH R247, R42 ;  /* 0x0000002a00f77308 */ /* 0x0003e20000002400 */
[----:B------:R-:W-:Y:S02]  /*4400*/  IADD3 R140, R113, 0x80, RZ ;  /* 0x00000080718c7810 */ /* 0x000fe40007ffe0ff */
[----:B------:R-:W-:-:S04]  /*4410*/  IADD3 R16, R16, 0x1, R213 ;  /* 0x0000000110107810 */ /* 0x000fc80007ffe0d5 */
[----:B------:R-:W-:Y:S01]  /*4420*/  IADD3 R16, R38, R16, -R127 ;  /* 0x0000001026107210 */ /* 0x000fe20007ffe87f */
[----:B------:R-:W4:Y:S03]  /*4430*/  MUFU.TANH R14, R14 ;  /* 0x0000000e000e7308 */ /* 0x000f260000002400 */
[----:B------:R-:W-:Y:S01]  /*4440*/  IADD3 R16, R16, c[0x0][0x2e8], RZ ;  /* 0x0000ba0010107a10 */ /* 0x000fe20007ffe0ff */
[----:B-1----:R-:W-:Y:S03]  /*4450*/  HMMA.16816.F32.BF16 R40, R8, R28, RZ ;  /* 0x0000001c0828723c */ /* 0x002fe600000418ff */
[C---:B------:R-:W-:Y:S01]  /*4460*/  IADD3 R184, R16.reuse, 0x8, RZ ;  /* 0x0000000810b87810 */ /* 0x040fe20007ffe0ff */
[----:B------:R1:W-:Y:S01]  /*4470*/  MUFU.TANH R241, R17 ;  /* 0x0000001100f17308 */ /* 0x0003e20000002400 */
[----:B------:R-:W-:-:S02]  /*4480*/  IMNMX R189, R16, R38, PT ;  /* 0x0000002610bd7217 */ /* 0x000fc40003800200 */
[----:B------:R-:W-:Y:S02]  /*4490*/  IMNMX R184, R184, R38, PT ;  /* 0x00000026b8b87217 */ /* 0x000fe40003800200 */
[C---:B------:R-:W-:Y:S01]  /*44a0*/  ISETP.GE.AND P4, PT, R112.reuse, R189, PT ;  /* 0x000000bd7000720c */ /* 0x040fe20003f86270 */
[----:B------:R-:W-:Y:S01]  /*44b0*/  HMMA.16816.F32.BF16 R28, R8, R30, RZ ;  /* 0x0000001e081c723c */ /* 0x000fe200000418ff */
[-C--:B------:R-:W-:Y:S01]  /*44c0*/  ISETP.GE.AND P0, PT, R112, R184.reuse, PT ;  /* 0x000000b87000720c */ /* 0x080fe20003f06270 */
[----:B----4-:R-:W-:Y:S01]  /*44d0*/  FFMA.FTZ R14, R167, R69, R14 ;  /* 0x00000045a70e7223 */ /* 0x010fe2000001000e */
[----:B------:R-:W-:Y:S01]  /*44e0*/  ISETP.GE.AND P6, PT, R110, R189, PT ;  /* 0x000000bd6e00720c */ /* 0x000fe20003fc6270 */
[----:B------:R-:W-:Y:S01]  /*44f0*/  MUFU.TANH R243, R44 ;  /* 0x0000002c00f37308 */ /* 0x000fe20000002400 */
[----:B------:R-:W-:Y:S01]  /*4500*/  ISETP.GE.AND P3, PT, R113, R184, PT ;  /* 0x000000b87100720c */ /* 0x000fe20003f66270 */
[----:B------:R-:W-:Y:S01]  /*4510*/  FFMA.FTZ R112, R167, R66, R153 ;  /* 0x00000042a7707223 */ /* 0x000fe20000010099 */
[----:B------:R-:W-:-:S02]  /*4520*/  FSEL R69, R13, -INF , !P4 ;  /* 0xff8000000d457808 */ /* 0x000fc40006000000 */
[----:B------:R-:W-:Y:S01]  /*4530*/  FSEL R13, R15, -INF , !P0 ;  /* 0xff8000000f0d7808 */ /* 0x000fe20004000000 */
[----:B------:R-:W-:Y:S01]  /*4540*/  FFMA.FTZ R15, R167, R68, R149 ;  /* 0x00000044a70f7223 */ /* 0x000fe20000010095 */
[----:B-1----:R-:W-:Y:S01]  /*4550*/  IADD3 R17, R113, 0x88, RZ ;  /* 0x0000008871117810 */ /* 0x002fe20007ffe0ff */
[----:B------:R-:W-:Y:S01]  /*4560*/  MUFU.TANH R236, R45 ;  /* 0x0000002d00ec7308 */ /* 0x000fe20000002400 */
[----:B------:R-:W-:Y:S01]  /*4570*/  FSEL R68, R109, -INF , !P6 ;  /* 0xff8000006d447808 */ /* 0x000fe20007000000 */
[----:B------:R-:W-:Y:S01]  /*4580*/  FFMA.FTZ R109, R167, R67, R150 ;  /* 0x00000043a76d7223 */ /* 0x000fe20000010096 */
[----:B------:R-:W-:Y:S01]  /*4590*/  FSEL R14, R14, -INF , !P3 ;  /* 0xff8000000e0e7808 */ /* 0x000fe20005800000 */
[----:B---3--:R-:W-:Y:S01]  /*45a0*/  HMMA.16816.F32.BF16 R40, R4, R24, R40 ;  /* 0x000000180428723c */ /* 0x008fe20000041828 */
[-C--:B------:R-:W-:Y:S02]  /*45b0*/  ISETP.GE.AND P2, PT, R110, R184.reuse, PT ;  /* 0x000000b86e00720c */ /* 0x080fe40003f46270 */
[C---:B------:R-:W-:Y:S01]  /*45c0*/  ISETP.GE.AND P5, PT, R108.reuse, R189, PT ;  /* 0x000000bd6c00720c */ /* 0x040fe20003fa6270 */
[----:B------:R-:W-:Y:S01]  /*45d0*/  MUFU.TANH R246, R46 ;  /* 0x0000002e00f67308 */ /* 0x000fe20000002400 */
[----:B------:R-:W-:-:S02]  /*45e0*/  ISETP.GE.AND P3, PT, R108, R184, PT ;  /* 0x000000b86c00720c */ /* 0x000fc40003f66270 */
[----:B------:R-:W-:Y:S01]  /*45f0*/  IADD3 R16, R113, 0x89, RZ ;  /* 0x0000008971107810 */ /* 0x000fe20007ffe0ff */
[----:B------:R-:W-:Y:S01]  /*4600*/  HMMA.16816.F32.BF16 R28, R4, R26, R28 ;  /* 0x0000001a041c723c */ /* 0x000fe2000004181c */
[----:B------:R-:W-:Y:S02]  /*4610*/  FSEL R15, R15, -INF , !P2 ;  /* 0xff8000000f0f7808 */ /* 0x000fe40005000000 */
[----:B------:R-:W-:Y:S01]  /*4620*/  FSEL R67, R107, -INF , !P5 ;  /* 0xff8000006b437808 */ /* 0x000fe20006800000 */
[----:B------:R2:W-:Y:S01]  /*4630*/  MUFU.TANH R235, R47 ;  /* 0x0000002f00eb7308 */ /* 0x0005e20000002400 */
[----:B------:R-:W-:Y:S02]  /*4640*/  FSEL R109, R109, -INF , !P3 ;  /* 0xff8000006d6d7808 */ /* 0x000fe40005800000 */
[----:B------:R-:W-:Y:S02]  /*4650*/  ISETP.GE.AND P2, PT, R104, R184, PT ;  /* 0x000000b86800720c */ /* 0x000fe40003f46270 */
[----:B------:R-:W-:-:S02]  /*4660*/  ISETP.GE.AND P5, PT, R102, R189, PT ;  /* 0x000000bd6600720c */ /* 0x000fc40003fa6270 */
[-C--:B------:R-:W-:Y:S01]  /*4670*/  ISETP.GE.AND P3, PT, R102, R184.reuse, PT ;  /* 0x000000b86600720c */ /* 0x080fe20003f66270 */
[----:B------:R-:W1:Y:S01]  /*4680*/  I2F R64, R102 ;  /* 0x0000006600407306 */ /* 0x000e620000201400 */
[-C--:B------:R-:W-:Y:S02]  /*4690*/  ISETP.GE.AND P6, PT, R104, R189.reuse, PT ;  /* 0x000000bd6800720c */ /* 0x080fe40003fc6270 */
[----:B------:R-:W-:Y:S01]  /*46a0*/  FSEL R207, R207, -INF , !P2 ;  /* 0xff800000cfcf7808 */ /* 0x000fe20005000000 */
[----:B------:R-:W-:Y:S01]  /*46b0*/  FMUL.FTZ R42, R42, c[0x0][0x2ec] ;  /* 0x0000bb002a2a7a20 */ /* 0x000fe20000410000 */
[-C--:B------:R-:W-:Y:S01]  /*46c0*/  ISETP.GE.AND P4, PT, R106, R189.reuse, PT ;  /* 0x000000bd6a00720c */ /* 0x080fe20003f86270 */
[----:B------:R-:W-:Y:S01]  /*46d0*/  FMUL.FTZ R40, R40, c[0x0][0x2ec] ;  /* 0x0000bb0028287a20 */ /* 0x000fe20000410000 */
[-C--:B------:R-:W-:Y:S01]  /*46e0*/  ISETP.GE.AND P0, PT, R106, R184.reuse, PT ;  /* 0x000000b86a00720c */ /* 0x080fe20003f06270 */
[----:B--2---:R-:W-:Y:S01]  /*46f0*/  HMMA.16816.F32.BF16 R44, R8, R20, RZ ;  /* 0x00000014082c723c */ /* 0x004fe200000418ff */
[----:B------:R-:W-:Y:S01]  /*4700*/  I2F R21, R17 ;  /* 0x0000001100157306 */ /* 0x000fe20000201400 */
[-C--:B------:R-:W-:Y:S01]  /*4710*/  ISETP.GE.AND P2, PT, R98, R184.reuse, PT ;  /* 0x000000b86200720c */ /* 0x080fe20003f46270 */
[----:B------:R-:W-:Y:S01]  /*4720*/  FMUL.FTZ R41, R41, c[0x0][0x2ec] ;  /* 0x0000bb0029297a20 */ /* 0x000fe20000410000 */
[----:B------:R-:W-:Y:S01]  /*4730*/  FSEL R65, R152, -INF , !P6 ;  /* 0xff80000098417808 */ /* 0x000fe20007000000 */
[----:B------:R-:W-:Y:S01]  /*4740*/  FMUL.FTZ R28, R28, c[0x0][0x2ec] ;  /* 0x0000bb001c1c7a20 */ /* 0x000fe20000410000 */
[-C--:B------:R-:W-:Y:S01]  /*4750*/  ISETP.GE.AND P6, PT, R98, R189.reuse, PT ;  /* 0x000000bd6200720c */ /* 0x080fe20003fc6270 */
[----:B------:R-:W-:Y:S01]  /*4760*/  FMUL.FTZ R29, R29, c[0x0][0x2ec] ;  /* 0x0000bb001d1d7a20 */ /* 0x000fe20000410000 */
[----:B------:R-:W-:Y:S01]  /*4770*/  FSEL R203, R161, -INF , !P2 ;  /* 0xff800000a1cb7808 */ /* 0x000fe20005000000 */
[----:B------:R2:W-:Y:S01]  /*4780*/  I2F R24, R17 ;  /* 0x0000001100187306 */ /* 0x0005e20000201400 */
[----:B------:R-:W-:Y:S01]  /*4790*/  ISETP.GE.AND P2, PT, R92, R184, PT ;  /* 0x000000b85c00720c */ /* 0x000fe20003f46270 */
[----:B-1----:R-:W-:Y:S01]  /*47a0*/  FFMA.FTZ R157, R167, R64, R157 ;  /* 0x00000040a79d7223 */ /* 0x002fe2000001009d */
[----:B------:R-:W-:Y:S01]  /*47b0*/  FSEL R64, R101, -INF , !P5 ;  /* 0xff80000065407808 */ /* 0x000fe20006800000 */
[----:B------:R-:W-:Y:S01]  /*47c0*/  FMUL.FTZ R30, R30, c[0x0][0x2ec] ;  /* 0x0000bb001e1e7a20 */ /* 0x000fe20000410000 */
[----:B------:R-:W-:Y:S01]  /*47d0*/  FSEL R62, R97, -INF , !P6 ;  /* 0xff800000613e7808 */ /* 0x000fe20007000000 */
[----:B------:R-:W-:Y:S01]  /*47e0*/  FMUL.FTZ R31, R31, c[0x0][0x2ec] ;  /* 0x0000bb001f1f7a20 */ /* 0x000fe20000410000 */
[----:B------:R-:W-:Y:S01]  /*47f0*/  ISETP.GE.AND P6, PT, R92, R189, PT ;  /* 0x000000bd5c00720c */ /* 0x000fe20003fc6270 */
[----:B------:R-:W-:Y:S01]  /*4800*/  I2F R91, R92 ;  /* 0x0000005c005b7306 */ /* 0x000fe20000201400 */
[----:B------:R-:W-:Y:S01]  /*4810*/  FSEL R201, R171, -INF , !P2 ;  /* 0xff800000abc97808 */ /* 0x000fe20005000000 */
[----:B------:R-:W-:Y:S01]  /*4820*/  FMUL.FTZ R43, R43, c[0x0][0x2ec] ;  /* 0x0000bb002b2b7a20 */ /* 0x000fe20000410000 */
[----:B------:R-:W-:-:S02]  /*4830*/  ISETP.GE.AND P2, PT, R86, R184, PT ;  /* 0x000000b85600720c */ /* 0x000fc40003f46270 */
[----:B------:R-:W-:Y:S02]  /*4840*/  FSEL R205, R157, -INF , !P3 ;  /* 0xff8000009dcd7808 */ /* 0x000fe40005800000 */
[C---:B------:R-:W-:Y:S01]  /*4850*/  ISETP.GE.AND P5, PT, R96.reuse, R189, PT ;  /* 0x000000bd6000720c */ /* 0x040fe20003fa6270 */
[----:B------:R-:W1:Y:S01]  /*4860*/  I2F R56, R86 ;  /* 0x0000005600387306 */ /* 0x000e620000201400 */
[C---:B--2---:R-:W-:Y:S01]  /*4870*/  IADD3 R17, R113.reuse, 0x98, RZ ;  /* 0x0000009871117810 */ /* 0x044fe20007ffe0ff */
[----:B------:R-:W-:Y:S01]  /*4880*/  HMMA.16816.F32.BF16 R44, R4, R32, R44 ;  /* 0x00000020042c723c */ /* 0x000fe2000004182c */
[-C--:B------:R-:W-:Y:S02]  /*4890*/  ISETP.GE.AND P3, PT, R96, R184.reuse, PT ;  /* 0x000000b86000720c */ /* 0x080fe40003f66270 */
[----:B------:R-:W-:Y:S02]  /*48a0*/  FSEL R112, R112, -INF , !P0 ;  /* 0xff80000070707808 */ /* 0x000fe40004000000 */
[----:B------:R-:W-:Y:S01]  /*48b0*/  ISETP.GE.AND P0, PT, R100, R184, PT ;  /* 0x000000b86400720c */ /* 0x000fe20003f06270 */
[----:B------:R-:W2:Y:S01]  /*48c0*/  I2F R95, R96 ;  /* 0x00000060005f7306 */ /* 0x000ea20000201400 */
[----:B------:R-:W-:-:S02]  /*48d0*/  IADD3 R33, R113, 0x81, RZ ;  /* 0x0000008171217810 */ /* 0x000fc40007ffe0ff */
[C---:B------:R-:W-:Y:S02]  /*48e0*/  IADD3 R32, R113.reuse, 0x90, RZ ;  /* 0x0000009071207810 */ /* 0x040fe40007ffe0ff */
[C---:B------:R-:W-:Y:S02]  /*48f0*/  IADD3 R150, R113.reuse, 0xa0, RZ ;  /* 0x000000a071967810 */ /* 0x040fe40007ffe0ff */
[----:B------:R-:W-:Y:S01]  /*4900*/  IADD3 R157, R113, 0xa8, RZ ;  /* 0x000000a8719d7810 */ /* 0x000fe20007ffe0ff */
[----:B------:R-:W3:Y:S01]  /*4910*/  I2F R61, R96 ;  /* 0x00000060003d7306 */ /* 0x000ee20000201400 */
[----:B-1----:R-:W-:Y:S01]  /*4920*/  FFMA.FTZ R101, R167, R56, R178 ;  /* 0x00000038a7657223 */ /* 0x002fe200000100b2 */
[C---:B------:R-:W-:Y:S02]  /*4930*/  IADD3 R149, R113.reuse, 0xa9, RZ ;  /* 0x000000a971957810 */ /* 0x040fe40007ffe0ff */
[----:B------:R-:W-:Y:S02]  /*4940*/  IADD3 R152, R113, 0xb1, RZ ;  /* 0x000000b171987810 */ /* 0x000fe40007ffe0ff */
[----:B------:R-:W-:-:S02]  /*4950*/  FSEL R101, R101, -INF , !P2 ;  /* 0xff80000065657808 */ /* 0x000fc40005000000 */
[----:B------:R1:W-:Y:S01]  /*4960*/  I2F R110, R16 ;  /* 0x00000010006e7306 */ /* 0x0003e20000201400 */
[----:B--2---:R-:W-:Y:S01]  /*4970*/  FFMA.FTZ R95, R167, R95, R159 ;  /* 0x0000005fa75f7223 */ /* 0x004fe2000001009f */
[----:B------:R-:W-:Y:S01]  /*4980*/  ISETP.GE.AND P2, PT, R80, R184, PT ;  /* 0x000000b85000720c */ /* 0x000fe20003f46270 */
[----:B------:R-:W-:Y:S01]  /*4990*/  FMUL.FTZ R44, R44, c[0x0][0x2ec] ;  /* 0x0000bb002c2c7a20 */ /* 0x000fe20000410000 */
[----:B------:R-:W-:Y:S01]  /*49a0*/  IADD3 R107, R113, 0xb8, RZ ;  /* 0x000000b8716b7810 */ /* 0x000fe20007ffe0ff */
[----:B------:R-:W-:Y:S01]  /*49b0*/  FMUL.FTZ R47, R47, c[0x0][0x2ec] ;  /* 0x0000bb002f2f7a20 */ /* 0x000fe20000410000 */
[----:B------:R-:W-:Y:S01]  /*49c0*/  IADD3 R153, R113, 0xc8, RZ ;  /* 0x000000c871997810 */ /* 0x000fe20007ffe0ff */
[----:B------:R-:W-:Y:S01]  /*49d0*/  FMUL.FTZ R45, R45, c[0x0][0x2ec] ;  /* 0x0000bb002d2d7a20 */ /* 0x000fe20000410000 */
[----:B------:R-:W-:Y:S01]  /*49e0*/  I2F R48, R17 ;  /* 0x0000001100307306 */ /* 0x000fe20000201400 */
[----:B---3--:R-:W-:Y:S01]  /*49f0*/  FFMA.FTZ R111, R167, R61, R162 ;  /* 0x0000003da76f7223 */ /* 0x008fe200000100a2 */
[----:B------:R-:W-:Y:S01]  /*4a00*/  FSEL R61, R95, -INF , !P5 ;  /* 0xff8000005f3d7808 */ /* 0x000fe20006800000 */
[----:B------:R-:W-:Y:S01]  /*4a10*/  FMUL.FTZ R46, R46, c[0x0][0x2ec] ;  /* 0x0000bb002e2e7a20 */ /* 0x000fe20000410000 */
[----:B------:R-:W-:-:S02]  /*4a20*/  ISETP.GE.AND P5, PT, R90, R189, PT ;  /* 0x000000bd5a00720c */ /* 0x000fc40003fa6270 */
[----:B------:R-:W-:Y:S02]  /*4a30*/  FSEL R111, R111, -INF , !P3 ;  /* 0xff8000006f6f7808 */ /* 0x000fe40005800000 */
[----:B------:R-:W-:Y:S01]  /*4a40*/  I2F R102, R17 ;  /* 0x0000001100667306 */ /* 0x000fe20000201400 */
[C---:B-1----:R-:W-:Y:S02]  /*4a50*/  IADD3 R16, R113.reuse, 0x91, RZ ;  /* 0x0000009171107810 */ /* 0x042fe40007ffe0ff */
[----:B------:R-:W-:Y:S02]  /*4a60*/  ISETP.GE.AND P3, PT, R90, R184, PT ;  /* 0x000000b85a00720c */ /* 0x000fe40003f66270 */
[C---:B------:R-:W-:Y:S02]  /*4a70*/  IADD3 R95, R113.reuse, 0xc1, RZ ;  /* 0x000000c1715f7810 */ /* 0x040fe40007ffe0ff */
[C---:B------:R-:W-:Y:S01]  /*4a80*/  IADD3 R159, R113.reuse, 0xe8, RZ ;  /* 0x000000e8719f7810 */ /* 0x040fe20007ffe0ff */
[----:B------:R-:W1:Y:S01]  /*4a90*/  I2F R99, R100 ;  /* 0x0000006400637306 */ /* 0x000e620000201400 */
[----:B------:R-:W-:-:S02]  /*4aa0*/  IADD3 R162, R113, 0xe9, RZ ;  /* 0x000000e971a27810 */ /* 0x000fc40007ffe0ff */
[----:B------:R-:W-:-:S05]  /*4ab0*/  IADD3 R161, R113, 0xf0, RZ ;  /* 0x000000f071a17810 */ /* 0x000fca0007ffe0ff */
[----:B------:R-:W2:Y:S08]  /*4ac0*/  I2F R63, R100 ;  /* 0x00000064003f7306 */ /* 0x000eb00000201400 */
[----:B------:R-:W3:Y:S01]  /*4ad0*/  MUFU.TANH R17, R19 ;  /* 0x0000001300117308 */ /* 0x000ee20000002400 */
[----:B-1----:R-:W-:Y:S01]  /*4ae0*/  FFMA.FTZ R99, R167, R99, R155 ;  /* 0x00000063a7637223 */ /* 0x002fe2000001009b */
[----:B------:R-:W-:-:S06]  /*4af0*/  IADD3 R155, R113, 0xe1, RZ ;  /* 0x000000e1719b7810 */ /* 0x000fcc0007ffe0ff */
[----:B------:R-:W1:Y:S01]  /*4b00*/  I2F R53, R80 ;  /* 0x0000005000357306 */ /* 0x000e620000201400 */
[----:B--2---:R-:W-:-:S05]  /*4b10*/  FFMA.FTZ R158, R167, R63, R158 ;  /* 0x0000003fa79e7223 */ /* 0x004fca000001009e */
[----:B------:R-:W-:Y:S02]  /*4b20*/  FSEL R206, R158, -INF , !P0 ;  /* 0xff8000009ece7808 */ /* 0x000fe40004000000 */
[----:B------:R-:W2:Y:S01]  /*4b30*/  I2F R89, R90 ;  /* 0x0000005a00597306 */ /* 0x000ea20000201400 */
[----:B---3--:R-:W-:Y:S01]  /*4b40*/  IMAD.MOV.U32 R171, RZ, RZ, R17 ;  /* 0x000000ffffab7224 */ /* 0x008fe200078e0011 */
[----:B------:R-:W-:-:S06]  /*4b50*/  ISETP.GE.AND P0, PT, R94, R184, PT ;  /* 0x000000b85e00720c */ /* 0x000fcc0003f06270 */
[----:B------:R-:W3:Y:S01]  /*4b60*/  I2F R58, R90 ;  /* 0x0000005a003a7306 */ /* 0x000ee20000201400 */
[----:B-1----:R-:W-:-:S07]  /*4b70*/  FFMA.FTZ R183, R167, R53, R183 ;  /* 0x00000035a7b77223 */ /* 0x002fce00000100b7 */
[----:B------:R-:W1:Y:S01]  /*4b80*/  I2F R106, R16 ;  /* 0x00000010006a7306 */ /* 0x000e620000201400 */
[----:B--2---:R-:W-:-:S07]  /*4b90*/  FFMA.FTZ R89, R167, R89, R173 ;  /* 0x00000059a7597223 */ /* 0x004fce00000100ad */
[----:B------:R2:W-:Y:S01]  /*4ba0*/  I2F R104, R16 ;  /* 0x0000001000687306 */ /* 0x0005e20000201400 */
[----:B---3--:R-:W-:Y:S01]  /*4bb0*/  FFMA.FTZ R174, R167, R58, R174 ;  /* 0x0000003aa7ae7223 */ /* 0x008fe200000100ae */
[----:B------:R-:W-:Y:S02]  /*4bc0*/  FSEL R58, R89, -INF , !P5 ;  /* 0xff800000593a7808 */ /* 0x000fe40006800000 */
[----:B------:R-:W-:Y:S02]  /*4bd0*/  ISETP.GE.AND P5, PT, R84, R189, PT ;  /* 0x000000bd5400720c */ /* 0x000fe40003fa6270 */
[----:B------:R-:W-:Y:S02]  /*4be0*/  FSEL R200, R174, -INF , !P3 ;  /* 0xff800000aec87808 */ /* 0x000fe40005800000 */
[----:B------:R-:W3:Y:S01]  /*4bf0*/  I2F R93, R94 ;  /* 0x0000005e005d7306 */ /* 0x000ee20000201400 */
[----:B------:R-:W-:Y:S01]  /*4c00*/  ISETP.GE.AND P3, PT, R84, R184, PT ;  /* 0x000000b85400720c */ /* 0x000fe20003f66270 */
[----:B-1----:R-:W-:Y:S01]  /*4c10*/  FFMA.FTZ R106, R167, R106, R239 ;  /* 0x0000006aa76a7223 */ /* 0x002fe200000100ef */
[----:B------:R-:W-:-:S05]  /*4c20*/  IADD3 R89, R113, 0xc9, RZ ;  /* 0x000000c971597810 */ /* 0x000fca0007ffe0ff */
[----:B------:R-:W1:Y:S01]  /*4c30*/  I2F R60, R94 ;  /* 0x0000005e003c7306 */ /* 0x000e620000201400 */
[----:B--2---:R-:W-:Y:S01]  /*4c40*/  FFMA.FTZ R16, R167, R105, R151 ;  /* 0x00000069a7107223 */ /* 0x004fe20000010097 */
[----:B------:R-:W-:-:S04]  /*4c50*/  IADD3 R151, R113, 0x99, RZ ;  /* 0x0000009971977810 */ /* 0x000fc80007ffe0ff */
[----:B------:R-:W-:Y:S01]  /*4c60*/  FSEL R66, R16, -INF , !P4 ;  /* 0xff80000010427808 */ /* 0x000fe20006000000 */
[C---:B------:R-:W-:Y:S01]  /*4c70*/  FFMA.FTZ R16, R167.reuse, R91, R168 ;  /* 0x0000005ba7107223 */ /* 0x040fe200000100a8 */
[----:B------:R-:W2:Y:S01]  /*4c80*/  I2F R77, R78 ;  /* 0x0000004e004d7306 */ /* 0x000ea20000201400 */
[----:B------:R-:W-:Y:S01]  /*4c90*/  ISETP.GE.AND P4, PT, R100, R189, PT ;  /* 0x000000bd6400720c */ /* 0x000fe20003f86270 */
[----:B---3--:R-:W-:Y:S02]  /*4ca0*/  FFMA.FTZ R93, R167, R93, R169 ;  /* 0x0000005da75d7223 */ /* 0x008fe400000100a9 */
[----:B------:R-:W-:Y:S02]  /*4cb0*/  FSEL R59, R16, -INF , !P6 ;  /* 0xff800000103b7808 */ /* 0x000fe40007000000 */
[----:B------:R-:W-:Y:S02]  /*4cc0*/  FSEL R63, R99, -INF , !P4 ;  /* 0xff800000633f7808 */ /* 0x000fe40006000000 */
[----:B------:R-:W3:Y:S01]  /*4cd0*/  I2F R87, R88 ;  /* 0x0000005800577306 */ /* 0x000ee20000201400 */
[----:B-1----:R-:W-:Y:S01]  /*4ce0*/  FFMA.FTZ R202, R167, R60, R170 ;  /* 0x0000003ca7ca7223 */ /* 0x002fe200000100aa */
[----:B------:R-:W-:-:S02]  /*4cf0*/  ISETP.GE.AND P4, PT, R94, R189, PT ;  /* 0x000000bd5e00720c */ /* 0x000fc40003f86270 */
[----:B------:R-:W-:Y:S02]  /*4d00*/  ISETP.GE.AND P6, PT, R86, R189, PT ;  /* 0x000000bd5600720c */ /* 0x000fe40003fc6270 */
[----:B------:R-:W-:Y:S02]  /*4d10*/  FSEL R60, R93, -INF , !P4 ;  /* 0xff8000005d3c7808 */ /* 0x000fe40006000000 */
[----:B------:R1:W4:Y:S01]  /*4d20*/  MUFU.TANH R20, R18 ;  /* 0x0000001200147308 */ /* 0x0003220000002400 */
[----:B--2---:R-:W-:Y:S01]  /*4d30*/  FFMA.FTZ R77, R167, R77, R186 ;  /* 0x0000004da74d7223 */ /* 0x004fe200000100ba */
[----:B------:R-:W-:Y:S01]  /*4d40*/  FSEL R186, R183, -INF , !P2 ;  /* 0xff800000b7ba7808 */ /* 0x000fe20005000000 */
[----:B------:R-:W-:Y:S01]  /*4d50*/  IMAD.MOV.U32 R183, RZ, RZ, R21 ;  /* 0x000000ffffb77224 */ /* 0x000fe200078e0015 */
[----:B------:R-:W-:Y:S02]  /*4d60*/  FSEL R202, R202, -INF , !P0 ;  /* 0xff800000caca7808 */ /* 0x000fe40004000000 */
[----:B------:R-:W-:-:S02]  /*4d70*/  ISETP.GE.AND P4, PT, R88, R189, PT ;  /* 0x000000bd5800720c */ /* 0x000fc40003f86270 */
[----:B------:R-:W2:Y:S01]  /*4d80*/  I2F R83, R84 ;  /* 0x0000005400537306 */ /* 0x000ea20000201400 */
[----:B---3--:R-:W-:Y:S01]  /*4d90*/  FFMA.FTZ R87, R167, R87, R172 ;  /* 0x00000057a7577223 */ /* 0x008fe200000100ac */
[-C--:B------:R-:W-:Y:S02]  /*4da0*/  ISETP.GE.AND P0, PT, R88, R184.reuse, PT ;  /* 0x000000b85800720c */ /* 0x080fe40003f06270 */
[----:B------:R-:W-:Y:S02]  /*4db0*/  ISETP.GE.AND P2, PT, R74, R184, PT ;  /* 0x000000b84a00720c */ /* 0x000fe40003f46270 */
[C---:B------:R-:W-:Y:S02]  /*4dc0*/  IADD3 R99, R113.reuse, 0xb9, RZ ;  /* 0x000000b971637810 */ /* 0x040fe40007ffe0ff */
[----:B------:R-:W3:Y:S01]  /*4dd0*/  I2F R55, R84 ;  /* 0x0000005400377306 */ /* 0x000ee20000201400 */
[----:B-1----:R-:W1:Y:S01]  /*4de0*/  LDSM.16.M88.4 R16, [R164+0x4000] ;  /* 0x00400000a410783b */ /* 0x002e620000000200 */
[----:B----4-:R-:W-:Y:S01]  /*4df0*/  IMAD.MOV.U32 R172, RZ, RZ, R20 ;  /* 0x000000ffffac7224 */ /* 0x010fe200078e0014 */
[----:B------:R-:W-:Y:S01]  /*4e00*/  IADD3 R93, R113, 0xc0, RZ ;  /* 0x000000c0715d7810 */ /* 0x000fe20007ffe0ff */
[----:B------:R-:W-:Y:S02]  /*4e10*/  HMMA.16816.F32.BF16 R20, R8, R22, RZ ;  /* 0x000000160814723c */ /* 0x000fe400000418ff */
[----:B------:R-:W-:-:S02]  /*4e20*/  FFMA.FTZ R172, R167, R102, R172 ;  /* 0x00000066a7ac7223 */ /* 0x000fc400000100ac */
[----:B------:R-:W4:Y:S01]  /*4e30*/  I2F R57, R88 ;  /* 0x0000005800397306 */ /* 0x000f220000201400 */
[----:B--2---:R-:W-:Y:S01]  /*4e40*/  FFMA.FTZ R176, R167, R83, R176 ;  /* 0x00000053a7b07223 */ /* 0x004fe200000100b0 */
[----:B------:R-:W-:-:S06]  /*4e50*/  IADD3 R83, R113, 0xd9, RZ ;  /* 0x000000d971537810 */ /* 0x000fcc0007ffe0ff */
[----:B------:R-:W2:Y:S01]  /*4e60*/  I2F R85, R86 ;  /* 0x0000005600557306 */ /* 0x000ea20000201400 */
[----:B---3--:R-:W-:Y:S01]  /*4e70*/  FFMA.FTZ R179, R167, R55, R179 ;  /* 0x00000037a7b37223 */ /* 0x008fe200000100b3 */
[----:B------:R-:W-:Y:S02]  /*4e80*/  FSEL R55, R176, -INF , !P5 ;  /* 0xff800000b0377808 */ /* 0x000fe40006800000 */
[C---:B------:R-:W-:Y:S02]  /*4e90*/  ISETP.GE.AND P5, PT, R78.reuse, R189, PT ;  /* 0x000000bd4e00720c */ /* 0x040fe40003fa6270 */
[----:B------:R-:W-:Y:S02]  /*4ea0*/  FSEL R199, R179, -INF , !P3 ;  /* 0xff800000b3c77808 */ /* 0x000fe40005800000 */
[----:B------:R-:W3:Y:S01]  /*4eb0*/  I2F R52, R78 ;  /* 0x0000004e00347306 */ /* 0x000ee20000201400 */
[----:B----4-:R-:W-:Y:S01]  /*4ec0*/  FFMA.FTZ R126, R167, R57, R175 ;  /* 0x00000039a77e7223 */ /* 0x010fe200000100af */
[----:B------:R-:W-:-:S02]  /*4ed0*/  ISETP.GE.AND P3, PT, R78, R184, PT ;  /* 0x000000b84e00720c */ /* 0x000fc40003f66270 */
[----:B------:R-:W-:Y:S01]  /*4ee0*/  FSEL R57, R87, -INF , !P4 ;  /* 0xff80000057397808 */ /* 0x000fe20006000000 */
[----:B------:R-:W-:Y:S01]  /*4ef0*/  HMMA.16816.F32.BF16 R20, R4, R34, R20 ;  /* 0x000000220414723c */ /* 0x000fe20000041814 */
[----:B------:R-:W-:Y:S02]  /*4f00*/  FSEL R126, R126, -INF , !P0 ;  /* 0xff8000007e7e7808 */ /* 0x000fe40004000000 */
[----:B------:R-:W4:Y:S01]  /*4f10*/  I2F R81, R82 ;  /* 0x0000005200517306 */ /* 0x000f220000201400 */
[----:B--2---:R-:W-:Y:S01]  /*4f20*/  FFMA.FTZ R85, R167, R85, R177 ;  /* 0x00000055a7557223 */ /* 0x004fe200000100b1 */
[C---:B------:R-:W-:Y:S02]  /*4f30*/  ISETP.GE.AND P4, PT, R82.reuse, R189, PT ;  /* 0x000000bd5200720c */ /* 0x040fe40003f86270 */
[----:B------:R-:W-:Y:S02]  /*4f40*/  ISETP.GE.AND P0, PT, R82, R184, PT ;  /* 0x000000b85200720c */ /* 0x000fe40003f06270 */
[----:B------:R-:W-:-:S02]  /*4f50*/  FSEL R56, R85, -INF , !P6 ;  /* 0xff80000055387808 */ /* 0x000fc40007000000 */
[----:B------:R-:W2:Y:S01]  /*4f60*/  I2F R54, R82 ;  /* 0x0000005200367306 */ /* 0x000ea20000201400 */
[----:B---3--:R-:W-:Y:S01]  /*4f70*/  FFMA.FTZ R169, R167, R52, R190 ;  /* 0x00000034a7a97223 */ /* 0x008fe200000100be */
[----:B------:R-:W-:Y:S01]  /*4f80*/  FSEL R52, R77, -INF , !P5 ;  /* 0xff8000004d347808 */ /* 0x000fe20006800000 */
[----:B------:R-:W-:Y:S01]  /*4f90*/  IMAD.MOV.U32 R190, RZ, RZ, R24 ;  /* 0x000000ffffbe7224 */ /* 0x000fe200078e0018 */
[----:B------:R-:W-:Y:S01]  /*4fa0*/  ISETP.GE.AND P6, PT, R80, R189, PT ;  /* 0x000000bd5000720c */ /* 0x000fe20003fc6270 */
[----:B------:R-:W3:Y:S01]  /*4fb0*/  LDSM.16.M88.4 R24, [R163+0x3000] ;  /* 0x00300000a318783b */ /* 0x000ee20000000200 */
[----:B------:R-:W-:Y:S02]  /*4fc0*/  FSEL R169, R169, -INF , !P3 ;  /* 0xff800000a9a97808 */ /* 0x000fe40005800000 */
[----:B------:R-:W5:Y:S01]  /*4fd0*/  I2F R79, R80 ;  /* 0x00000050004f7306 */ /* 0x000f620000201400 */
[----:B----4-:R-:W-:Y:S01]  /*4fe0*/  FFMA.FTZ R181, R167, R81, R181 ;  /* 0x00000051a7b57223 */ /* 0x010fe200000100b5 */
[----:B------:R-:W-:-:S02]  /*4ff0*/  ISETP.GE.AND P5, PT, R72, R189, PT ;  /* 0x000000bd4800720c */ /* 0x000fc40003fa6270 */
[----:B------:R-:W-:Y:S01]  /*5000*/  ISETP.GE.AND P3, PT, R72, R184, PT ;  /* 0x000000b84800720c */ /* 0x000fe20003f66270 */
[----:B------:R-:W-:Y:S01]  /*5010*/  FMUL.FTZ R20, R20, c[0x0][0x2ec] ;  /* 0x0000bb0014147a20 */ /* 0x000fe20000410000 */
[----:B------:R-:W-:Y:S01]  /*5020*/  IADD3 R86, R113, 0xd0, RZ ;  /* 0x000000d071567810 */ /* 0x000fe20007ffe0ff */
[----:B------:R-:W-:Y:S01]  /*5030*/  FMUL.FTZ R21, R21, c[0x0][0x2ec] ;  /* 0x0000bb0015157a20 */ /* 0x000fe20000410000 */
[----:B------:R-:W-:Y:S01]  /*5040*/  I2F R75, R76 ;  /* 0x0000004c004b7306 */ /* 0x000fe20000201400 */
[----:B--2---:R-:W-:Y:S01]  /*5050*/  FFMA.FTZ R182, R167, R54, R182 ;  /* 0x00000036a7b67223 */ /* 0x004fe200000100b6 */
[----:B------:R-:W-:Y:S02]  /*5060*/  FSEL R54, R181, -INF , !P4 ;  /* 0xff800000b5367808 */ /* 0x000fe40006000000 */
[----:B------:R-:W-:Y:S02]  /*5070*/  ISETP.GE.AND P4, PT, R76, R189, PT ;  /* 0x000000bd4c00720c */ /* 0x000fe40003f86270 */
[----:B------:R-:W-:-:S02]  /*5080*/  FSEL R198, R182, -INF , !P0 ;  /* 0xff800000b6c67808 */ /* 0x000fc40004000000 */
[----:B------:R-:W2:Y:S01]  /*5090*/  I2F R51, R76 ;  /* 0x0000004c00337306 */ /* 0x000ea20000201400 */
[----:B-----5:R-:W-:Y:S01]  /*50a0*/  FFMA.FTZ R180, R167, R79, R180 ;  /* 0x0000004fa7b47223 */ /* 0x020fe200000100b4 */
[----:B------:R-:W-:Y:S02]  /*50b0*/  ISETP.GE.AND P0, PT, R76, R184, PT ;  /* 0x000000b84c00720c */ /* 0x000fe40003f06270 */
[C---:B------:R-:W-:Y:S02]  /*50c0*/  IADD3 R87, R113.reuse, 0xd1, RZ ;  /* 0x000000d171577810 */ /* 0x040fe40007ffe0ff */
[----:B------:R-:W-:Y:S02]  /*50d0*/  FSEL R53, R180, -INF , !P6 ;  /* 0xff800000b4357808 */ /* 0x000fe40007000000 */
[----:B------:R-:W4:Y:S01]  /*50e0*/  I2F R73, R74 ;  /* 0x0000004a00497306 */ /* 0x000f220000201400 */
[----:B------:R-:W-:Y:S02]  /*50f0*/  ISETP.GE.AND P6, PT, R74, R189, PT ;  /* 0x000000bd4a00720c */ /* 0x000fe40003fc6270 */
[----:B------:R-:W-:-:S02]  /*5100*/  IADD3 R85, R113, 0xd8, RZ ;  /* 0x000000d871557810 */ /* 0x000fc40007ffe0ff */
[----:B------:R-:W-:-:S03]  /*5110*/  IADD3 R176, R113, 0x98, RZ ;  /* 0x0000009871b07810 */ /* 0x000fc60007ffe0ff */
[----:B------:R-:W-:Y:S01]  /*5120*/  I2F R71, R72 ;  /* 0x0000004800477306 */ /* 0x000fe20000201400 */
[----:B--2---:R-:W-:Y:S02]  /*5130*/  FFMA.FTZ R51, R167, R51, R191 ;  /* 0x00000033a7337223 */ /* 0x004fe400000100bf */
[----:B------:R-:W-:-:S03]  /*5140*/  IMAD.MOV.U32 R191, RZ, RZ, R32 ;  /* 0x000000ffffbf7224 */ /* 0x000fc600078e0020 */
[----:B------:R-:W-:Y:S02]  /*5150*/  FSEL R114, R51, -INF , !P0 ;  /* 0xff80000033727808 */ /* 0x000fe40004000000 */
[----:B------:R-:W2:Y:S01]  /*5160*/  I2F R50, R74 ;  /* 0x0000004a00327306 */ /* 0x000ea20000201400 */
[----:B----4-:R-:W-:Y:S01]  /*5170*/  FFMA.FTZ R73, R167, R73, R194 ;  /* 0x00000049a7497223 */ /* 0x010fe200000100c2 */
[----:B------:R-:W-:Y:S02]  /*5180*/  ISETP.GE.AND P0, PT, R70, R184, PT ;  /* 0x000000b84600720c */ /* 0x000fe40003f06270 */
[----:B------:R-:W-:-:S04]  /*5190*/  IADD3 R51, R113, 0xf1, RZ ;  /* 0x000000f171337810 */ /* 0x000fc80007ffe0ff */
[----:B------:R-:W-:Y:S08]  /*51a0*/  I2F R124, R70 ;  /* 0x00000046007c7306 */ /* 0x000ff00000201400 */
[----:B------:R-:W4:Y:S01]  /*51b0*/  I2F R117, R70 ;  /* 0x0000004600757306 */ /* 0x000f220000201400 */
[----:B--2---:R-:W-:-:S05]  /*51c0*/  FFMA.FTZ R50, R167, R50, R216 ;  /* 0x00000032a7327223 */ /* 0x004fca00000100d8 */
[----:B------:R-:W-:Y:S02]  /*51d0*/  FSEL R174, R50, -INF , !P2 ;  /* 0xff80000032ae7808 */ /* 0x000fe40005000000 */
[----:B------:R-:W2:Y:S01]  /*51e0*/  I2F R122, R123 ;  /* 0x0000007b007a7306 */ /* 0x000ea20000201400 */
[----:B------:R-:W-:-:S07]  /*51f0*/  ISETP.GE.AND P2, PT, R123, R184, PT ;  /* 0x000000b87b00720c */ /* 0x000fce0003f46270 */
[----:B------:R-:W5:Y:S01]  /*5200*/  I2F R115, R123 ;  /* 0x0000007b00737306 */ /* 0x000f620000201400 */
[----:B----4-:R-:W-:-:S05]  /*5210*/  FFMA.FTZ R117, R167, R117, R218 ;  /* 0x00000075a7757223 */ /* 0x010fca00000100da */
[----:B------:R-:W-:Y:S02]  /*5220*/  FSEL R175, R117, -INF , !P0 ;  /* 0xff80000075af7808 */ /* 0x000fe40004000000 */
[----:B------:R4:W1:Y:S01]  /*5230*/  I2F R49, R72 ;  /* 0x0000004800317306 */ /* 0x0008620000201400 */
[----:B--2---:R-:W-:Y:S01]  /*5240*/  FFMA.FTZ R76, R167, R122, R193 ;  /* 0x0000007aa74c7223 */ /* 0x004fe200000100c1 */
[----:B------:R-:W-:-:S06]  /*5250*/  ISETP.GE.AND P0, PT, R119, R184, PT ;  /* 0x000000b87700720c */ /* 0x000fcc0003f06270 */
[----:B------:R-:W2:Y:S01]  /*5260*/  I2F R120, R121 ;  /* 0x0000007900787306 */ /* 0x000ea20000201400 */
[----:B-----5:R-:W-:-:S05]  /*5270*/  FFMA.FTZ R115, R167, R115, R192 ;  /* 0x00000073a7737223 */ /* 0x020fca00000100c0 */
[----:B------:R-:W-:Y:S01]  /*5280*/  FSEL R177, R115, -INF , !P2 ;  /* 0xff80000073b17808 */ /* 0x000fe20005000000 */
[C---:B----4-:R-:W-:Y:S01]  /*5290*/  FFMA.FTZ R72, R167.reuse, R75, R185 ;  /* 0x0000004ba7487223 */ /* 0x050fe200000100b9 */
[----:B------:R4:W-:Y:S01]  /*52a0*/  MUFU.TANH R78, R28 ;  /* 0x0000001c004e7308 */ /* 0x0009e20000002400 */
[C---:B-1----:R-:W-:Y:S01]  /*52b0*/  FFMA.FTZ R49, R167.reuse, R49, R232 ;  /* 0x00000031a7317223 */ /* 0x042fe200000100e8 */
[----:B------:R-:W-:Y:S01]  /*52c0*/  ISETP.GE.AND P2, PT, R136, R184, PT ;  /* 0x000000b88800720c */ /* 0x000fe20003f46270 */
[----:B------:R-:W-:Y:S01]  /*52d0*/  IMAD.MOV.U32 R232, RZ, RZ, R171 ;  /* 0x000000ffffe87224 */ /* 0x000fe200078e00ab */
[----:B------:R-:W-:Y:S02]  /*52e0*/  FSEL R72, R72, -INF , !P4 ;  /* 0xff80000048487808 */ /* 0x000fe40006000000 */
[----:B------:R-:W-:Y:S01]  /*52f0*/  ISETP.GE.AND P4, PT, R70, R189, PT ;  /* 0x000000bd4600720c */ /* 0x000fe20003f86270 */
[----:B------:R-:W-:Y:S01]  /*5300*/  FFMA.FTZ R70, R167, R71, R195 ;  /* 0x00000047a7467223 */ /* 0x000fe200000100c3 */
[----:B------:R-:W-:Y:S01]  /*5310*/  FSEL R71, R73, -INF , !P6 ;  /* 0xff80000049477808 */ /* 0x000fe20007000000 */
[----:B------:R-:W-:Y:S01]  /*5320*/  FFMA.FTZ R73, R167, R124, R197 ;  /* 0x0000007ca7497223 */ /* 0x000fe200000100c5 */
[----:B------:R-:W-:Y:S01]  /*5330*/  ISETP.GE.AND P6, PT, R123, R189, PT ;  /* 0x000000bd7b00720c */ /* 0x000fe20003fc6270 */
[----:B------:R-:W1:Y:S01]  /*5340*/  I2F R118, R119 ;  /* 0x0000007700767306 */ /* 0x000e620000201400 */
[----:B--2---:R-:W-:Y:S01]  /*5350*/  FFMA.FTZ R120, R167, R120, R217 ;  /* 0x00000078a7787223 */ /* 0x004fe200000100d9 */
[----:B------:R-:W-:-:S02]  /*5360*/  IADD3 R171, R113, 0x89, RZ ;  /* 0x0000008971ab7810 */ /* 0x000fc40007ffe0ff */
[----:B------:R-:W-:Y:S02]  /*5370*/  FSEL R73, R73, -INF , !P4 ;  /* 0xff80000049497808 */ /* 0x000fe40006000000 */
[----:B----4-:R-:W-:Y:S02]  /*5380*/  IADD3 R28, R113, 0x89, RZ ;  /* 0x00000089711c7810 */ /* 0x010fe40007ffe0ff */
[----:B------:R-:W2:Y:S01]  /*5390*/  I2F R129, R119 ;  /* 0x0000007700817306 */ /* 0x000ea20000201400 */
[----:B------:R-:W-:Y:S02]  /*53a0*/  ISETP.GE.AND P4, PT, R119, R189, PT ;  /* 0x000000bd7700720c */ /* 0x000fe40003f86270 */
[----:B------:R-:W-:Y:S01]  /*53b0*/  IMAD.MOV.U32 R217, RZ, RZ, R28 ;  /* 0x000000ffffd97224 */ /* 0x000fe200078e001c */
[----:B------:R-:W-:Y:S02]  /*53c0*/  IADD3 R28, R113, 0x91, RZ ;  /* 0x00000091711c7810 */ /* 0x000fe40007ffe0ff */
[----:B------:R-:W-:-:S02]  /*53d0*/  FSEL R76, R76, -INF , !P6 ;  /* 0xff8000004c4c7808 */ /* 0x000fc40007000000 */
[----:B------:R4:W-:Y:S01]  /*53e0*/  MUFU.TANH R119, R44 ;  /* 0x0000002c00777308 */ /* 0x0009e20000002400 */
[-C--:B------:R-:W-:Y:S01]  /*53f0*/  ISETP.GE.AND P6, PT, R136, R189.reuse, PT ;  /* 0x000000bd8800720c */ /* 0x080fe20003fc6270 */
[----:B------:R-:W-:Y:S01]  /*5400*/  IMAD.MOV.U32 R218, RZ, RZ, R28 ;  /* 0x000000ffffda7224 */ /* 0x000fe200078e001c */
[----:B------:R-:W-:Y:S01]  /*5410*/  FSEL R70, R70, -INF , !P5 ;  /* 0xff80000046467808 */ /* 0x000fe20006800000 */
[----:B-1----:R-:W-:Y:S01]  /*5420*/  FFMA.FTZ R77, R167, R118, R220 ;  /* 0x00000076a74d7223 */ /* 0x002fe200000100dc */
[----:B------:R-:W-:Y:S02]  /*5430*/  FSEL R173, R49, -INF , !P3 ;  /* 0xff80000031ad7808 */ /* 0x000fe40005800000 */
[----:B------:R-:W-:Y:S01]  /*5440*/  ISETP.GE.AND P5, PT, R121, R189, PT ;  /* 0x000000bd7900720c */ /* 0x000fe20003fa6270 */
[----:B------:R-:W1:Y:S01]  /*5450*/  I2F R135, R136 ;  /* 0x0000008800877306 */ /* 0x000e620000201400 */
[----:B--2---:R-:W-:Y:S01]  /*5460*/  FFMA.FTZ R129, R167, R129, R237 ;  /* 0x00000081a7817223 */ /* 0x004fe200000100ed */
[----:B------:R-:W-:-:S02]  /*5470*/  ISETP.GE.AND P3, PT, R121, R184, PT ;  /* 0x000000b87900720c */ /* 0x000fc40003f66270 */
[----:B------:R-:W-:Y:S02]  /*5480*/  FSEL R77, R77, -INF , !P4 ;  /* 0xff8000004d4d7808 */ /* 0x000fe40006000000 */
[----:B------:R-:W-:Y:S01]  /*5490*/  FSEL R180, R129, -INF , !P0 ;  /* 0xff80000081b47808 */ /* 0x000fe20004000000 */
[----:B----4-:R-:W2:Y:S01]  /*54a0*/  S2R R44, SR_TID.X ;  /* 0x00000000002c7919 */ /* 0x010ea20000002100 */
[----:B------:R4:W5:Y:S01]  /*54b0*/  I2F R132, R136 ;  /* 0x0000008800847306 */ /* 0x0009620000201400 */
[C---:B------:R-:W-:Y:S02]  /*54c0*/  ISETP.GE.AND P4, PT, R138.reuse, R189, PT ;  /* 0x000000bd8a00720c */ /* 0x040fe40003f86270 */
[----:B------:R-:W-:Y:S01]  /*54d0*/  ISETP.GE.AND P0, PT, R138, R184, PT ;  /* 0x000000b88a00720c */ /* 0x000fe20003f06270 */
[----:B-1----:R-:W-:-:S04]  /*54e0*/  FFMA.FTZ R117, R167, R135, R221 ;  /* 0x00000087a7757223 */ /* 0x002fc800000100dd */
[----:B------:R-:W1:Y:S01]  /*54f0*/  I2F R125, R33 ;  /* 0x00000021007d7306 */ /* 0x000e620000201400 */
[----:B------:R-:W-:Y:S02]  /*5500*/  FSEL R117, R117, -INF , !P6 ;  /* 0xff80000075757808 */ /* 0x000fe40007000000 */
[----:B------:R-:W-:-:S05]  /*5510*/  ISETP.GE.AND P6, PT, R113, R189, PT ;  /* 0x000000bd7100720c */ /* 0x000fca0003fc6270 */
[----:B------:R-:W2:Y:S01]  /*5520*/  I2F R108, R32 ;  /* 0x00000020006c7306 */ /* 0x000ea20000201400 */
[----:B----4-:R-:W-:Y:S02]  /*5530*/  IMAD.MOV.U32 R136, RZ, RZ, R33 ;  /* 0x000000ffff887224 */ /* 0x010fe400078e0021 */
[----:B-----5:R-:W-:-:S05]  /*5540*/  FFMA.FTZ R132, R167, R132, R229 ;  /* 0x00000084a7847223 */ /* 0x020fca00000100e5 */
[----:B------:R-:W4:Y:S01]  /*5550*/  I2F R182, R33 ;  /* 0x0000002100b67306 */ /* 0x000f220000201400 */
[----:B-1----:R-:W-:Y:S01]  /*5560*/  FFMA.FTZ R125, R167, R125, R235 ;  /* 0x0000007da77d7223 */ /* 0x002fe200000100eb */
[----:B------:R-:W-:Y:S02]  /*5570*/  FSEL R185, R132, -INF , !P2 ;  /* 0xff80000084b97808 */ /* 0x000fe40005000000 */
[----:B------:R-:W-:-:S04]  /*5580*/  ISETP.GE.AND P2, PT, R143, R189, PT ;  /* 0x000000bd8f00720c */ /* 0x000fc80003f46270 */
[----:B------:R1:W5:Y:S01]  /*5590*/  I2F R179, R32 ;  /* 0x0000002000b37306 */ /* 0x0003620000201400 */
[----:B--2---:R-:W-:-:S07]  /*55a0*/  FFMA.FTZ R108, R167, R108, R247 ;  /* 0x0000006ca76c7223 */ /* 0x004fce00000100f7 */
[----:B------:R-:W-:Y:S01]  /*55b0*/  MUFU.TANH R75, R29 ;  /* 0x0000001d004b7308 */ /* 0x000fe20000002400 */
[----:B----4-:R-:W-:Y:S01]  /*55c0*/  IMAD.MOV.U32 R193, RZ, RZ, R182 ;  /* 0x000000ffffc17224 */ /* 0x010fe200078e00b6 */
[C---:B-1----:R-:W-:Y:S06]  /*55d0*/  HMMA.16816.F32.BF16 R32, R8.reuse, R16, RZ ;  /* 0x000000100820723c */ /* 0x042fec00000418ff */
[----:B------:R-:W-:Y:S01]  /*55e0*/  MUFU.TANH R181, R30 ;  /* 0x0000001e00b57308 */ /* 0x000fe20000002400 */
[----:B-----5:R-:W-:Y:S01]  /*55f0*/  IMAD.MOV.U32 R197, RZ, RZ, R179 ;  /* 0x000000ffffc57224 */ /* 0x020fe200078e00b3 */
[----:B------:R-:W-:Y:S01]  /*5600*/  IADD3 R179, R113, 0x88, RZ ;  /* 0x0000008871b37810 */ /* 0x000fe20007ffe0ff */
[----:B------:R-:W-:Y:S05]  /*5610*/  HMMA.16816.F32.BF16 R16, R8, R18, RZ ;  /* 0x000000120810723c */ /* 0x000fea00000418ff */
[----:B------:R1:W-:Y:S08]  /*5620*/  MUFU.TANH R216, R31 ;  /* 0x0000001f00d87308 */ /* 0x0003f00000002400 */
[----:B------:R-:W2:Y:S02]  /*5630*/  I2F R116, R121 ;  /* 0x0000007900747306 */ /* 0x000ea40000201400 */
[----:B---3--:R-:W-:Y:S01]  /*5640*/  HMMA.16816.F32.BF16 R32, R4, R24, R32 ;  /* 0x000000180420723c */ /* 0x008fe20000041820 */
[----:B-1----:R-:W1:Y:S05]  /*5650*/  LDSM.16.M88.4 R28, [R164+0x4400] ;  /* 0x00440000a41c783b */ /* 0x002e6a0000000200 */
[----:B------:R-:W3:Y:S01]  /*5660*/  I2F R171, R171 ;  /* 0x000000ab00ab7306 */ /* 0x000ee20000201400 */
[----:B------:R-:W-:-:S02]  /*5670*/  FMUL.FTZ R25, R22, c[0x0][0x2ec] ;  /* 0x0000bb0016197a20 */ /* 0x000fc40000410000 */
[----:B------:R-:W-:Y:S01]  /*5680*/  HMMA.16816.F32.BF16 R16, R4, R26, R16 ;  /* 0x0000001a0410723c */ /* 0x000fe20000041810 */
[----:B--2---:R-:W-:-:S04]  /*5690*/  FFMA.FTZ R182, R167, R116, R224 ;  /* 0x00000074a7b67223 */ /* 0x004fc800000100e0 */
[----:B------:R-:W-:Y:S01]  /*56a0*/  MUFU.TANH R115, R47 ;  /* 0x0000002f00737308 */ /* 0x000fe20000002400 */
[----:B------:R-:W-:Y:S01]  /*56b0*/  IMAD.MOV.U32 R224, RZ, RZ, R179 ;  /* 0x000000ffffe07224 */ /* 0x000fe200078e00b3 */
[----:B------:R-:W-:Y:S01]  /*56c0*/  FSEL R116, R120, -INF , !P5 ;  /* 0xff80000078747808 */ /* 0x000fe20006800000 */
[----:B------:R-:W-:Y:S01]  /*56d0*/  FMUL.FTZ R24, R23, c[0x0][0x2ec] ;  /* 0x0000bb0017187a20 */ /* 0x000fe20000410000 */
[----:B------:R-:W-:Y:S02]  /*56e0*/  FSEL R182, R182, -INF , !P3 ;  /* 0xff800000b6b67808 */ /* 0x000fe40005800000 */
[C---:B------:R-:W-:Y:S02]  /*56f0*/  ISETP.GE.AND P5, PT, R134.reuse, R189, PT ;  /* 0x000000bd8600720c */ /* 0x040fe40003fa6270 */
[----:B------:R2:W-:Y:S01]  /*5700*/  MUFU.TANH R47, R20 ;  /* 0x00000014002f7308 */ /* 0x0005e20000002400 */
[----:B---3--:R-:W-:Y:S01]  /*5710*/  IMAD.MOV.U32 R179, RZ, RZ, R171 ;  /* 0x000000ffffb37224 */ /* 0x008fe200078e00ab */
[----:B------:R-:W-:-:S02]  /*5720*/  ISETP.GE.AND P3, PT, R134, R184, PT ;  /* 0x000000b88600720c */ /* 0x000fc40003f66270 */
[C---:B------:R-:W-:Y:S02]  /*5730*/  IADD3 R121, R113.reuse, 0xf8, RZ ;  /* 0x000000f871797810 */ /* 0x040fe40007ffe0ff */
[----:B------:R-:W-:Y:S01]  /*5740*/  IADD3 R120, R113, 0xf9, RZ ;  /* 0x000000f971787810 */ /* 0x000fe20007ffe0ff */
[----:B------:R-:W-:Y:S01]  /*5750*/  FMUL.FTZ R32, R32, c[0x0][0x2ec] ;  /* 0x0000bb0020207a20 */ /* 0x000fe20000410000 */
[----:B------:R-:W3:Y:S01]  /*5760*/  I2F R171, R140 ;  /* 0x0000008c00ab7306 */ /* 0x000ee20000201400 */
[----:B------:R-:W-:Y:S02]  /*5770*/  FMUL.FTZ R33, R33, c[0x0][0x2ec] ;  /* 0x0000bb0021217a20 */ /* 0x000fe40000410000 */
[----:B------:R-:W-:Y:S02]  /*5780*/  FMUL.FTZ R34, R34, c[0x0][0x2ec] ;  /* 0x0000bb0022227a20 */ /* 0x000fe40000410000 */
[----:B------:R-:W-:Y:S01]  /*5790*/  FMUL.FTZ R16, R16, c[0x0][0x2ec] ;  /* 0x0000bb0010107a20 */ /* 0x000fe20000410000 */
[----:B--2---:R-:W-:-:S02]  /*57a0*/  SHF.R.S32.HI R20, RZ, 0x1f, R44 ;  /* 0x0000001fff147819 */ /* 0x004fc4000001142c */
[----:B------:R-:W2:Y:S01]  /*57b0*/  I2F R131, R134 ;  /* 0x0000008600837306 */ /* 0x000ea20000201400 */
[----:B------:R-:W-:Y:S01]  /*57c0*/  FMUL.FTZ R17, R17, c[0x0][0x2ec] ;  /* 0x0000bb0011117a20 */ /* 0x000fe20000410000 */
[----:B------:R-:W-:Y:S01]  /*57d0*/  LEA.HI R44, R20, R44, RZ, 0x5 ;  /* 0x0000002c142c7211 */ /* 0x000fe200078f28ff */
[----:B------:R-:W-:Y:S02]  /*57e0*/  FMUL.FTZ R18, R18, c[0x0][0x2ec] ;  /* 0x0000bb0012127a20 */ /* 0x000fe40000410000 */
[----:B---3--:R-:W-:-:S03]  /*57f0*/  IMAD.MOV.U32 R220, RZ, RZ, R171 ;  /* 0x000000ffffdc7224 */ /* 0x008fc600078e00ab */
[----:B------:R-:W3:Y:S01]  /*5800*/  I2F R141, R138 ;  /* 0x0000008a008d7306 */ /* 0x000ee20000201400 */
[----:B------:R-:W-:-:S07]  /*5810*/  FFMA.FTZ R132, R167, R220, R243 ;  /* 0x000000dca7847223 */ /* 0x000fce00000100f3 */
[----:B------:R4:W-:Y:S01]  /*5820*/  MUFU.TANH R124, R21 ;  /* 0x00000015007c7308 */ /* 0x0009e20000002400 */
[----:B--2---:R-:W-:Y:S02]  /*5830*/  FFMA.FTZ R171, R167, R131, R196 ;  /* 0x00000083a7ab7223 */ /* 0x004fe400000100c4 */
[----:B------:R-:W-:-:S03]  /*5840*/  FMUL.FTZ R196, R19, c[0x0][0x2ec] ;  /* 0x0000bb0013c47a20 */ /* 0x000fc60000410000 */
[----:B------:R-:W-:Y:S02]  /*5850*/  FSEL R171, R171, -INF , !P3 ;  /* 0xff800000abab7808 */ /* 0x000fe40005800000 */
[----:B------:R-:W2:Y:S01]  /*5860*/  I2F R137, R138 ;  /* 0x0000008a00897306 */ /* 0x000ea20000201400 */
[----:B---3--:R-:W-:Y:S01]  /*5870*/  FFMA.FTZ R195, R167, R141, R226 ;  /* 0x0000008da7c37223 */ /* 0x008fe200000100e2 */
[----:B------:R-:W-:-:S04]  /*5880*/  ISETP.GE.AND P3, PT, R146, R189, PT ;  /* 0x000000bd9200720c */ /* 0x000fc80003f66270 */
[----:B------:R-:W-:Y:S01]  /*5890*/  FSEL R195, R195, -INF , !P0 ;  /* 0xff800000c3c37808 */ /* 0x000fe20004000000 */
[----:B----4-:R-:W3:Y:S01]  /*58a0*/  LDSM.16.M88.4 R20, [R163+0x3400] ;  /* 0x00340000a314783b */ /* 0x010ee20000000200 */
[----:B------:R-:W4:Y:S01]  /*58b0*/  I2F R133, R134 ;  /* 0x0000008600857306 */ /* 0x000f220000201400 */
[----:B------:R-:W-:Y:S01]  /*58c0*/  ISETP.GE.AND P0, PT, R252, R189, PT ;  /* 0x000000bdfc00720c */ /* 0x000fe20003f06270 */
[----:B--2---:R-:W-:-:S06]  /*58d0*/  FFMA.FTZ R118, R167, R137, R231 ;  /* 0x00000089a7767223 */ /* 0x004fcc00000100e7 */
[----:B------:R-:W2:Y:S01]  /*58e0*/  I2F R250, R146 ;  /* 0x0000009200fa7306 */ /* 0x000ea20000201400 */
[C---:B------:R-:W-:Y:S02]  /*58f0*/  FFMA.FTZ R137, R167.reuse, R183, R245 ;  /* 0x000000b7a7897223 */ /* 0x040fe400000100f5 */
[C---:B------:R-:W-:Y:S01]  /*5900*/  FFMA.FTZ R183, R167.reuse, R190, R248 ;  /* 0x000000bea7b77223 */ /* 0x040fe200000100f8 */
[----:B------:R-:W-:Y:S01]  /*5910*/  FSEL R118, R118, -INF , !P4 ;  /* 0xff80000076767808 */ /* 0x000fe20006000000 */
[C---:B------:R-:W-:Y:S01]  /*5920*/  FFMA.FTZ R138, R167.reuse, R110, R240 ;  /* 0x0000006ea78a7223 */ /* 0x040fe200000100f0 */
[----:B------:R-:W-:Y:S02]  /*5930*/  ISETP.GE.AND P4, PT, R146, R184, PT ;  /* 0x000000b89200720c */ /* 0x000fe40003f86270 */
[----:B------:R-:W5:Y:S01]  /*5940*/  I2F R251, R252 ;  /* 0x000000fc00fb7306 */ /* 0x000f620000201400 */
[C---:B----4-:R-:W-:Y:S02]  /*5950*/  FFMA.FTZ R227, R167.reuse, R133, R227 ;  /* 0x00000085a7e37223 */ /* 0x050fe400000100e3 */
[----:B------:R-:W-:-:S05]  /*5960*/  FFMA.FTZ R134, R167, R193, R236 ;  /* 0x000000c1a7867223 */ /* 0x000fca00000100ec */
[----:B------:R-:W-:Y:S01]  /*5970*/  MUFU.TANH R131, R25 ;  /* 0x0000001900837308 */ /* 0x000fe20000002400 */
[----:B--2---:R-:W-:-:S05]  /*5980*/  FFMA.FTZ R194, R167, R250, R230 ;  /* 0x000000faa7c27223 */ /* 0x004fca00000100e6 */
[----:B------:R-:W-:Y:S02]  /*5990*/  FSEL R194, R194, -INF , !P4 ;  /* 0xff800000c2c27808 */ /* 0x000fe40006000000 */
[----:B------:R1:W-:Y:S01]  /*59a0*/  MUFU.TANH R141, R24 ;  /* 0x00000018008d7308 */ /* 0x0003e20000002400 */
[----:B-----5:R-:W-:Y:S01]  /*59b0*/  FFMA.FTZ R129, R167, R251, R225 ;  /* 0x000000fba7817223 */ /* 0x020fe200000100e1 */
[----:B------:R-:W-:-:S04]  /*59c0*/  ISETP.GE.AND P4, PT, R136, R189, PT ;  /* 0x000000bd8800720c */ /* 0x000fc80003f86270 */
[----:B------:R-:W-:Y:S02]  /*59d0*/  FSEL R129, R129, -INF , !P0 ;  /* 0xff80000081817808 */ /* 0x000fe40004000000 */
[----:B------:R-:W2:Y:S01]  /*59e0*/  I2F R144, R143 ;  /* 0x0000008f00907306 */ /* 0x000ea20000201400 */
[-C--:B------:R-:W-:Y:S01]  /*59f0*/  ISETP.GE.AND P0, PT, R136, R184.reuse, PT ;  /* 0x000000b88800720c */ /* 0x080fe20003f06270 */
[----:B------:R-:W-:Y:S01]  /*5a00*/  IMAD.MOV.U32 R136, RZ, RZ, R191 ;  /* 0x000000ffff887224 */ /* 0x000fe200078e00bf */
[----:B------:R-:W-:Y:S02]  /*5a10*/  FSEL R134, R134, -INF , !P4 ;  /* 0xff80000086867808 */ /* 0x000fe40006000000 */
[----:B------:R-:W-:Y:S02]  /*5a20*/  FSEL R190, R125, -INF , !P0 ;  /* 0xff8000007dbe7808 */ /* 0x000fe40004000000 */
[----:B------:R-:W-:Y:S01]  /*5a30*/  ISETP.GE.AND P4, PT, R217, R184, PT ;  /* 0x000000b8d900720c */ /* 0x000fe20003f86270 */
[----:B------:R-:W4:Y:S01]  /*5a40*/  I2F R145, R146 ;  /* 0x0000009200917306 */ /* 0x000f220000201400 */
[----:B-1----:R-:W-:Y:S01]  /*5a50*/  HMMA.16816.F32.BF16 R24, R8, R28, RZ ;  /* 0x0000001c0818723c */ /* 0x002fe200000418ff */
[----:B------:R-:W-:-:S06]  /*5a60*/  ISETP.GE.AND P0, PT, R136, R189, PT ;  /* 0x000000bd8800720c */ /* 0x000fcc0003f06270 */
[----:B------:R-:W1:Y:S01]  /*5a70*/  I2F R142, R143 ;  /* 0x0000008f008e7306 */ /* 0x000e620000201400 */
[C---:B--2---:R-:W-:Y:S01]  /*5a80*/  FFMA.FTZ R144, R167.reuse, R144, R228 ;  /* 0x00000090a7907223 */ /* 0x044fe200000100e4 */
[----:B------:R-:W-:Y:S06]  /*5a90*/  HMMA.16816.F32.BF16 R28, R8, R30, RZ ;  /* 0x0000001e081c723c */ /* 0x000fec00000418ff */
[----:B------:R-:W2:Y:S01]  /*5aa0*/  I2F R139, R252 ;  /* 0x000000fc008b7306 */ /* 0x000ea20000201400 */
[C---:B----4-:R-:W-:Y:S02]  /*5ab0*/  FFMA.FTZ R123, R167.reuse, R145, R234 ;  /* 0x00000091a77b7223 */ /* 0x050fe400000100ea */
[----:B------:R-:W-:-:S02]  /*5ac0*/  FFMA.FTZ R145, R167, R197, R249 ;  /* 0x000000c5a7917223 */ /* 0x000fc400000100f9 */
[----:B------:R-:W-:Y:S01]  /*5ad0*/  IMAD.MOV.U32 R197, RZ, RZ, R232 ;  /* 0x000000ffffc57224 */ /* 0x000fe200078e00e8 */
[----:B------:R-:W-:Y:S02]  /*5ae0*/  FSEL R123, R123, -INF , !P3 ;  /* 0xff8000007b7b7808 */ /* 0x000fe40005800000 */
[----:B------:R4:W-:Y:S01]  /*5af0*/  I2F R2, R113 ;  /* 0x0000007100027306 */ /* 0x0009e20000201400 */
[C---:B-1----:R-:W-:Y:S01]  /*5b00*/  FFMA.FTZ R122, R167.reuse, R142, R219 ;  /* 0x0000008ea77a7223 */ /* 0x042fe200000100db */
[----:B------:R-:W-:Y:S01]  /*5b10*/  ISETP.GE.AND P3, PT, R140, R184, PT ;  /* 0x000000b88c00720c */ /* 0x000fe20003f66270 */
[----:B------:R-:W-:Y:S01]  /*5b20*/  FFMA.FTZ R219, R167, R48, R238 ;  /* 0x00000030a7db7223 */ /* 0x000fe200000100ee */
[----:B------:R-:W-:Y:S02]  /*5b30*/  FSEL R145, R145, -INF , !P0 ;  /* 0xff80000091917808 */ /* 0x000fe40004000000 */
[----:B------:R-:W-:Y:S02]  /*5b40*/  FSEL R122, R122, -INF , !P2 ;  /* 0xff8000007a7a7808 */ /* 0x000fe40005000000 */
[----:B------:R-:W1:Y:S01]  /*5b50*/  I2F R127, R140 ;  /* 0x0000008c007f7306 */ /* 0x000e620000201400 */
[----:B--2---:R-:W-:Y:S01]  /*5b60*/  FFMA.FTZ R191, R167, R139, R233 ;  /* 0x0000008ba7bf7223 */ /* 0x004fe200000100e9 */
[----:B------:R-:W-:-:S02]  /*5b70*/  ISETP.GE.AND P2, PT, R252, R184, PT ;  /* 0x000000b8fc00720c */ /* 0x000fc40003f46270 */
[-C--:B------:R-:W-:Y:S02]  /*5b80*/  ISETP.GE.AND P0, PT, R176, R184.reuse, PT ;  /* 0x000000b8b000720c */ /* 0x080fe40003f06270 */
[----:B------:R-:W-:Y:S02]  /*5b90*/  FSEL R191, R191, -INF , !P2 ;  /* 0xff800000bfbf7808 */ /* 0x000fe40005000000 */
[----:B----4-:R-:W-:Y:S01]  /*5ba0*/  FSEL R113, R227, -INF , !P5 ;  /* 0xff800000e3717808 */ /* 0x010fe20006800000 */
[----:B------:R-:W-:Y:S01]  /*5bb0*/  MUFU.TANH R142, R32 ;  /* 0x00000020008e7308 */ /* 0x000fe20000002400 */
[----:B------:R-:W-:Y:S02]  /*5bc0*/  ISETP.GE.AND P5, PT, R143, R184, PT ;  /* 0x000000b88f00720c */ /* 0x000fe40003fa6270 */
[-C--:B------:R-:W-:Y:S02]  /*5bd0*/  ISETP.GE.AND P2, PT, R224, R189.reuse, PT ;  /* 0x000000bde000720c */ /* 0x080fe40003f46270 */
[----:B------:R-:W-:Y:S01]  /*5be0*/  FSEL R192, R144, -INF , !P5 ;  /* 0xff80000090c07808 */ /* 0x000fe20006800000 */
[----:B------:R-:W-:Y:S01]  /*5bf0*/  FMUL.FTZ R144, R35, c[0x0][0x2ec] ;  /* 0x0000bb0023907a20 */ /* 0x000fe20000410000 */
[----:B------:R-:W-:Y:S01]  /*5c00*/  ISETP.GE.AND P5, PT, R140, R189, PT ;  /* 0x000000bd8c00720c */ /* 0x000fe20003fa6270 */
[----:B------:R-:W-:Y:S01]  /*5c10*/  MUFU.TANH R139, R34 ;  /* 0x00000022008b7308 */ /* 0x000fe20000002400 */
[----:B-1----:R-:W-:Y:S01]  /*5c20*/  FFMA.FTZ R127, R167, R127, R246 ;  /* 0x0000007fa77f7223 */ /* 0x002fe200000100f6 */
[----:B------:R-:W-:-:S02]  /*5c30*/  FSEL R137, R137, -INF , !P2 ;  /* 0xff80000089897808 */ /* 0x000fc40005000000 */
[-C--:B------:R-:W-:Y:S02]  /*5c40*/  ISETP.GE.AND P2, PT, R136, R184.reuse, PT ;  /* 0x000000b88800720c */ /* 0x080fe40003f46270 */
[----:B------:R-:W-:Y:S02]  /*5c50*/  FSEL R193, R127, -INF , !P3 ;  /* 0xff8000007fc17808 */ /* 0x000fe40005800000 */
[----:B------:R3:W-:Y:S01]  /*5c60*/  MUFU.TANH R140, R33 ;  /* 0x00000021008c7308 */ /* 0x0007e20000002400 */
[----:B------:R-:W-:Y:S02]  /*5c70*/  FSEL R132, R132, -INF , !P5 ;  /* 0xff80000084847808 */ /* 0x000fe40006800000 */
[----:B------:R-:W-:Y:S02]  /*5c80*/  ISETP.GE.AND P5, PT, R224, R184, PT ;  /* 0x000000b8e000720c */ /* 0x000fe40003fa6270 */
[-C--:B------:R-:W-:Y:S02]  /*5c90*/  ISETP.GE.AND P3, PT, R217, R189.reuse, PT ;  /* 0x000000bdd900720c */ /* 0x080fe40003f66270 */
[----:B------:R-:W-:Y:S01]  /*5ca0*/  FSEL R183, R183, -INF , !P5 ;  /* 0xff800000b7b77808 */ /* 0x000fe20006800000 */
[----:B------:R-:W-:Y:S01]  /*5cb0*/  MUFU.TANH R127, R16 ;  /* 0x00000010007f7308 */ /* 0x000fe20000002400 */
[----:B------:R-:W-:-:S02]  /*5cc0*/  ISETP.GE.AND P5, PT, R218, R189, PT ;  /* 0x000000bdda00720c */ /* 0x000fc40003fa6270 */
[----:B------:R-:W-:Y:S02]  /*5cd0*/  FSEL R138, R138, -INF , !P3 ;  /* 0xff8000008a8a7808 */ /* 0x000fe40005800000 */
[----:B------:R-:W-:Y:S02]  /*5ce0*/  FSEL R146, R106, -INF , !P5 ;  /* 0xff8000006a927808 */ /* 0x000fe40006800000 */
[-C--:B------:R-:W-:Y:S01]  /*5cf0*/  ISETP.GE.AND P5, PT, R151, R184.reuse, PT ;  /* 0x000000b89700720c */ /* 0x080fe20003fa6270 */
[----:B---3--:R-:W-:Y:S01]  /*5d00*/  HMMA.16816.F32.BF16 R32, R4, R20, R24 ;  /* 0x000000140420723c */ /* 0x008fe20000041818 */
[----:B------:R-:W1:Y:S01]  /*5d10*/  LDSM.16.M88.4 R24, [R164+0x4800] ;  /* 0x00480000a418783b */ /* 0x000e620000000200 */
[----:B------:R-:W-:Y:S01]  /*5d20*/  MUFU.TANH R125, R17 ;  /* 0x00000011007d7308 */ /* 0x000fe20000002400 */
[----:B------:R-:W-:Y:S02]  /*5d30*/  ISETP.GE.AND P3, PT, R218, R184, PT ;  /* 0x000000b8da00720c */ /* 0x000fe40003f66270 */
[----:B------:R-:W-:-:S02]  /*5d40*/  FSEL R172, R172, -INF , !P0 ;  /* 0xff800000acac7808 */ /* 0x000fc40004000000 */
[----:B------:R-:W-:Y:S01]  /*5d50*/  ISETP.GE.AND P0, PT, R154, R189, PT ;  /* 0x000000bd9a00720c */ /* 0x000fe20003f06270 */
[----:B------:R-:W-:Y:S01]  /*5d60*/  HMMA.16816.F32.BF16 R20, R4, R22, R28 ;  /* 0x000000160414723c */ /* 0x000fe2000004181c */
[----:B------:R-:W-:Y:S01]  /*5d70*/  SHF.R.S32.HI R217, RZ, 0x5, R44 ;  /* 0x00000005ffd97819 */ /* 0x000fe2000001142c */
[----:B------:R2:W-:Y:S08]  /*5d80*/  MUFU.TANH R110, R18 ;  /* 0x00000012006e7308 */ /* 0x0005f00000002400 */
[----:B------:R-:W3:Y:S06]  /*5d90*/  MUFU.TANH R242, R242 ;  /* 0x000000f200f27308 */ /* 0x000eec0000002400 */
[----:B------:R-:W-:Y:S01]  /*5da0*/  FMUL.FTZ R32, R32, c[0x0][0x2ec] ;  /* 0x0000bb0020207a20 */ /* 0x000fe20000410000 */
[----:B--2---:R-:W2:Y:S01]  /*5db0*/  LDSM.16.M88.4 R16, [R163+0x3800] ;  /* 0x00380000a310783b */ /* 0x004ea20000000200 */
[----:B------:R-:W4:Y:S01]  /*5dc0*/  MUFU.TANH R178, R42 ;  /* 0x0000002a00b27308 */ /* 0x000f220000002400 */
[----:B------:R-:W-:-:S02]  /*5dd0*/  FMUL.FTZ R33, R33, c[0x0][0x2ec] ;  /* 0x0000bb0021217a20 */ /* 0x000fc40000410000 */
[----:B------:R-:W-:Y:S02]  /*5de0*/  FMUL.FTZ R34, R34, c[0x0][0x2ec] ;  /* 0x0000bb0022227a20 */ /* 0x000fe40000410000 */
[----:B------:R-:W-:Y:S02]  /*5df0*/  FMUL.FTZ R35, R35, c[0x0][0x2ec] ;  /* 0x0000bb0023237a20 */ /* 0x000fe40000410000 */
[----:B---3--:R-:W-:Y:S01]  /*5e00*/  FFMA.FTZ R179, R167, R179, R242 ;  /* 0x000000b3a7b37223 */ /* 0x008fe200000100f2 */
[----:B------:R-:W3:Y:S01]  /*5e10*/  I2F R105, R151 ;  /* 0x0000009700697306 */ /* 0x000ee20000201400 */
[----:B------:R-:W-:Y:S02]  /*5e20*/  FMUL.FTZ R20, R20, c[0x0][0x2ec] ;  /* 0x0000bb0014147a20 */ /* 0x000fe40000410000 */
[----:B------:R-:W-:Y:S01]  /*5e30*/  FMUL.FTZ R21, R21, c[0x0][0x2ec] ;  /* 0x0000bb0015157a20 */ /* 0x000fe20000410000 */
[----:B------:R-:W-:Y:S01]  /*5e40*/  FSEL R179, R179, -INF , !P4 ;  /* 0xff800000b3b37808 */ /* 0x000fe20006000000 */
[----:B------:R-:W-:Y:S01]  /*5e50*/  FMUL.FTZ R22, R22, c[0x0][0x2ec] ;  /* 0x0000bb0016167a20 */ /* 0x000fe20000410000 */
[----:B-1----:R-:W-:Y:S01]  /*5e60*/  HMMA.16816.F32.BF16 R28, R8, R24, RZ ;  /* 0x00000018081c723c */ /* 0x002fe200000418ff */
[-C--:B------:R-:W-:Y:S01]  /*5e70*/  ISETP.GE.AND P4, PT, R176, R189.reuse, PT ;  /* 0x000000bdb000720c */ /* 0x080fe20003f86270 */
[----:B------:R-:W1:Y:S01]  /*5e80*/  MUFU.TANH R244, R244 ;  /* 0x000000f400f47308 */ /* 0x000e620000002400 */
[----:B----4-:R-:W-:Y:S01]  /*5e90*/  IMAD.MOV.U32 R232, RZ, RZ, R178 ;  /* 0x000000ffffe87224 */ /* 0x010fe200078e00b2 */
[----:B------:R-:W-:Y:S01]  /*5ea0*/  FSEL R178, R108, -INF , !P2 ;  /* 0xff8000006cb27808 */ /* 0x000fe20005000000 */
[----:B------:R-:W-:Y:S01]  /*5eb0*/  FMUL.FTZ R23, R23, c[0x0][0x2ec] ;  /* 0x0000bb0017177a20 */ /* 0x000fe20000410000 */
[----:B------:R-:W-:-:S02]  /*5ec0*/  ISETP.GE.AND P2, PT, R151, R189, PT ;  /* 0x000000bd9700720c */ /* 0x000fc40003f46270 */
[----:B------:R-:W-:Y:S01]  /*5ed0*/  FSEL R219, R219, -INF , !P4 ;  /* 0xff800000dbdb7808 */ /* 0x000fe20006000000 */
[----:B------:R-:W-:Y:S01]  /*5ee0*/  HMMA.16816.F32.BF16 R24, R8, R26, RZ ;  /* 0x0000001a0818723c */ /* 0x000fe200000418ff */
[----:B---3--:R-:W-:Y:S01]  /*5ef0*/  FFMA.FTZ R105, R167, R105, R241 ;  /* 0x00000069a7697223 */ /* 0x008fe200000100f1 */
[----:B------:R-:W3:Y:S01]  /*5f00*/  I2F R103, R151 ;  /* 0x0000009700677306 */ /* 0x000ee20000201400 */
[----:B------:R-:W-:-:S03]  /*5f10*/  ISETP.GE.AND P4, PT, R150, R184, PT ;  /* 0x000000b89600720c */ /* 0x000fc60003f86270 */
[----:B------:R-:W-:Y:S02]  /*5f20*/  FSEL R220, R105, -INF , !P2 ;  /* 0xff80000069dc7808 */ /* 0x000fe40005000000 */
[----:B------:R-:W-:Y:S01]  /*5f30*/  ISETP.GE.AND P2, PT, R154, R184, PT ;  /* 0x000000b89a00720c */ /* 0x000fe20003f46270 */
[----:B-1----:R-:W-:Y:S01]  /*5f40*/  FFMA.FTZ R176, R167, R104, R244 ;  /* 0x00000068a7b07223 */ /* 0x002fe200000100f4 */
[----:B------:R1:W4:Y:S04]  /*5f50*/  I2F R100, R150 ;  /* 0x0000009600647306 */ /* 0x0003280000201400 */
[----:B------:R-:W-:Y:S02]  /*5f60*/  FSEL R176, R176, -INF , !P3 ;  /* 0xff800000b0b07808 */ /* 0x000fe40005800000 */
[----:B------:R-:W-:-:S02]  /*5f70*/  ISETP.GE.AND P3, PT, R150, R189, PT ;  /* 0x000000bd9600720c */ /* 0x000fc40003f66270 */
[----:B------:R-:W-:Y:S01]  /*5f80*/  MUFU.TANH R104, R32 ;  /* 0x0000002000687308 */ /* 0x000fe20000002400 */
[----:B---3--:R-:W-:Y:S01]  /*5f90*/  FFMA.FTZ R103, R167, R103, R197 ;  /* 0x00000067a7677223 */ /* 0x008fe200000100c5 */
[----:B------:R-:W-:-:S04]  /*5fa0*/  IADD3 R151, R163, 0x3000, RZ ;  /* 0x00003000a3977810 */ /* 0x000fc80007ffe0ff */
[----:B--2---:R-:W-:Y:S02]  /*5fb0*/  HMMA.16816.F32.BF16 R24, R4, R18, R24 ;  /* 0x000000120418723c */ /* 0x004fe40000041818 */
[----:B------:R-:W-:Y:S01]  /*5fc0*/  MUFU.TANH R48, R33 ;  /* 0x0000002100307308 */ /* 0x000fe20000002400 */
[----:B-1----:R-:W-:-:S07]  /*5fd0*/  IADD3 R150, R163, 0x3400, RZ ;  /* 0x00003400a3967810 */ /* 0x002fce0007ffe0ff */
[----:B------:R-:W-:Y:S08]  /*5fe0*/  MUFU.TANH R102, R34 ;  /* 0x0000002200667308 */ /* 0x000ff00000002400 */
[----:B------:R1:W-:Y:S08]  /*5ff0*/  MUFU.TANH R105, R35 ;  /* 0x0000002300697308 */ /* 0x0003f00000002400 */
[----:B------:R2:W-:Y:S01]  /*6000*/  I2F R147, R154 ;  /* 0x0000009a00937306 */ /* 0x0005e20000201400 */
[----:B-1----:R-:W-:Y:S07]  /*6010*/  HMMA.16816.F32.BF16 R32, R4, R16, R28 ;  /* 0x000000100420723c */ /* 0x002fee000004181c */
[----:B------:R-:W1:Y:S01]  /*6020*/  MUFU.TANH R170, R40 ;  /* 0x0000002800aa7308 */ /* 0x000e620000002400 */
[----:B------:R-:W3:Y:S01]  /*6030*/  LDSM.16.M88.4 R28, [R164+0x4c00] ;  /* 0x004c0000a41c783b */ /* 0x000ee20000000200 */
[----:B----4-:R-:W-:Y:S01]  /*6040*/  FFMA.FTZ R16, R167, R100, R232 ;  /* 0x00000064a7107223 */ /* 0x010fe200000100e8 */
[----:B--2---:R-:W-:-:S05]  /*6050*/  IADD3 R154, R163, 0x2400, RZ ;  /* 0x00002400a39a7810 */ /* 0x004fca0007ffe0ff */
[----:B------:R-:W2:Y:S08]  /*6060*/  MUFU.TANH R168, R41 ;  /* 0x0000002900a87308 */ /* 0x000eb00000002400 */
[----:B------:R-:W4:Y:S01]  /*6070*/  MUFU.TANH R81, R43 ;  /* 0x0000002b00517308 */ /* 0x000f220000002400 */
[----:B-1----:R-:W-:Y:S01]  /*6080*/  FFMA.FTZ R221, R167, R100, R170 ;  /* 0x00000064a7dd7223 */ /* 0x002fe200000100aa */
[----:B------:R-:W-:-:S02]  /*6090*/  FSEL R170, R103, -INF , !P5 ;  /* 0xff80000067aa7808 */ /* 0x000fc40006800000 */
[----:B------:R-:W-:Y:S02]  /*60a0*/  ISETP.GE.AND P5, PT, R157, R189, PT ;  /* 0x000000bd9d00720c */ /* 0x000fe40003fa6270 */
[----:B------:R-:W-:Y:S01]  /*60b0*/  FSEL R221, R221, -INF , !P3 ;  /* 0xff800000dddd7808 */ /* 0x000fe20005800000 */
[----:B------:R-:W-:Y:S01]  /*60c0*/  FMUL.FTZ R34, R34, c[0x0][0x2ec] ;  /* 0x0000bb0022227a20 */ /* 0x000fe20000410000 */
[----:B------:R-:W1:Y:S01]  /*60d0*/  I2F R96, R157 ;  /* 0x0000009d00607306 */ /* 0x000e620000201400 */
[----:B--2---:R-:W-:Y:S01]  /*60e0*/  FFMA.FTZ R168, R167, R147, R168 ;  /* 0x00000093a7a87223 */ /* 0x004fe200000100a8 */
[----:B------:R-:W-:Y:S01]  /*60f0*/  ISETP.GE.AND P3, PT, R157, R184, PT ;  /* 0x000000b89d00720c */ /* 0x000fe20003f66270 */
[----:B------:R-:W-:-:S03]  /*6100*/  FMUL.FTZ R35, R35, c[0x0][0x2ec] ;  /* 0x0000bb0023237a20 */ /* 0x000fc60000410000 */
[----:B------:R-:W-:Y:S02]  /*6110*/  FSEL R224, R168, -INF , !P0 ;  /* 0xff800000a8e07808 */ /* 0x000fe40004000000 */
[----:B------:R-:W2:Y:S01]  /*6120*/  I2F R98, R149 ;  /* 0x0000009500627306 */ /* 0x000ea20000201400 */
[----:B----4-:R-:W-:Y:S01]  /*6130*/  FFMA.FTZ R81, R167, R147, R81 ;  /* 0x00000093a7517223 */ /* 0x010fe20000010051 */
[----:B------:R-:W-:Y:S01]  /*6140*/  FSEL R147, R16, -INF , !P4 ;  /* 0xff80000010937808 */ /* 0x000fe20006000000 */
[----:B------:R-:W-:Y:S01]  /*6150*/  FMUL.FTZ R16, R32, c[0x0][0x2ec] ;  /* 0x0000bb0020107a20 */ /* 0x000fe20000410000 */
[-C--:B------:R-:W-:Y:S02]  /*6160*/  ISETP.GE.AND P4, PT, R149, R189.reuse, PT ;  /* 0x000000bd9500720c */ /* 0x080fe40003f86270 */
[----:B------:R-:W-:Y:S02]  /*6170*/  FSEL R143, R81, -INF , !P2 ;  /* 0xff800000518f7808 */ /* 0x000fe40005000000 */
[----:B------:R-:W4:Y:S01]  /*6180*/  I2F R97, R148 ;  /* 0x0000009400617306 */ /* 0x000f220000201400 */
[CC--:B-1----:R-:W-:Y:S01]  /*6190*/  FFMA.FTZ R78, R167.reuse, R96.reuse, R78 ;  /* 0x00000060a74e7223 */ /* 0x0c2fe2000001004e */
[----:B------:R-:W-:Y:S01]  /*61a0*/  ISETP.GE.AND P2, PT, R148, R189, PT ;  /* 0x000000bd9400720c */ /* 0x000fe20003f46270 */
[----:B------:R-:W-:Y:S01]  /*61b0*/  FFMA.FTZ R136, R167, R96, R181 ;  /* 0x00000060a7887223 */ /* 0x000fe200000100b5 */
[----:B------:R-:W-:-:S02]  /*61c0*/  ISETP.GE.AND P0, PT, R149, R184, PT ;  /* 0x000000b89500720c */ /* 0x000fc40003f06270 */
[----:B------:R-:W-:Y:S02]  /*61d0*/  FSEL R225, R78, -INF , !P5 ;  /* 0xff8000004ee17808 */ /* 0x000fe40006800000 */
[----:B------:R-:W1:Y:S01]  /*61e0*/  I2F R94, R152 ;  /* 0x00000098005e7306 */ /* 0x000e620000201400 */
[CC--:B--2---:R-:W-:Y:S01]  /*61f0*/  FFMA.FTZ R75, R167.reuse, R98.reuse, R75 ;  /* 0x00000062a74b7223 */ /* 0x0c4fe2000001004b */
[----:B------:R-:W-:Y:S01]  /*6200*/  FSEL R136, R136, -INF , !P3 ;  /* 0xff80000088887808 */ /* 0x000fe20005800000 */
[----:B------:R-:W-:Y:S01]  /*6210*/  FFMA.FTZ R135, R167, R98, R216 ;  /* 0x00000062a7877223 */ /* 0x000fe200000100d8 */
[----:B------:R-:W-:Y:S02]  /*6220*/  ISETP.GE.AND P3, PT, R152, R189, PT ;  /* 0x000000bd9800720c */ /* 0x000fe40003f66270 */
[----:B------:R-:W-:Y:S02]  /*6230*/  FSEL R216, R75, -INF , !P4 ;  /* 0xff8000004bd87808 */ /* 0x000fe40006000000 */
[----:B------:R-:W2:Y:S01]  /*6240*/  MUFU.TANH R45, R45 ;  /* 0x0000002d002d7308 */ /* 0x000ea20000002400 */
[----:B----4-:R-:W-:Y:S01]  /*6250*/  FFMA.FTZ R119, R167, R97, R119 ;  /* 0x00000061a7777223 */ /* 0x010fe20000010077 */
[----:B------:R-:W-:-:S02]  /*6260*/  FSEL R135, R135, -INF , !P0 ;  /* 0xff80000087877808 */ /* 0x000fc40004000000 */
[----:B------:R-:W-:Y:S02]  /*6270*/  ISETP.GE.AND P4, PT, R152, R184, PT ;  /* 0x000000b89800720c */ /* 0x000fe40003f86270 */
[----:B------:R-:W-:Y:S02]  /*6280*/  FSEL R32, R119, -INF , !P2 ;  /* 0xff80000077207808 */ /* 0x000fe40005000000 */
[----:B------:R-:W4:Y:S01]  /*6290*/  MUFU.TANH R46, R46 ;  /* 0x0000002e002e7308 */ /* 0x000f220000002400 */
[----:B-1----:R-:W-:Y:S01]  /*62a0*/  FFMA.FTZ R115, R167, R94, R115 ;  /* 0x0000005ea7737223 */ /* 0x002fe20000010073 */
[C---:B------:R-:W-:Y:S02]  /*62b0*/  ISETP.GE.AND P0, PT, R107.reuse, R189, PT ;  /* 0x000000bd6b00720c */ /* 0x040fe40003f06270 */
[----:B------:R-:W-:Y:S02]  /*62c0*/  ISETP.GE.AND P2, PT, R107, R184, PT ;  /* 0x000000b86b00720c */ /* 0x000fe40003f46270 */
[----:B------:R-:W-:-:S02]  /*62d0*/  FSEL R115, R115, -INF , !P4 ;  /* 0xff80000073737808 */ /* 0x000fc40006000000 */
[----:B------:R-:W-:Y:S01]  /*62e0*/  MUFU.TANH R100, R20 ;  /* 0x0000001400647308 */ /* 0x000fe20000002400 */
[----:B--2---:R-:W-:Y:S01]  /*62f0*/  FFMA.FTZ R45, R167, R94, R45 ;  /* 0x0000005ea72d7223 */ /* 0x004fe2000001002d */
[----:B------:R-:W-:Y:S02]  /*6300*/  ISETP.GE.AND P4, PT, R93, R189, PT ;  /* 0x000000bd5d00720c */ /* 0x000fe40003f86270 */
[----:B------:R-:W-:Y:S02]  /*6310*/  ISETP.GE.AND P5, PT, R148, R184, PT ;  /* 0x000000b89400720c */ /* 0x000fe40003fa6270 */
[----:B------:R-:W-:Y:S02]  /*6320*/  IADD3 R157, R163, 0x1800, RZ ;  /* 0x00001800a39d7810 */ /* 0x000fe40007ffe0ff */
[----:B------:R-:W-:Y:S01]  /*6330*/  MUFU.TANH R108, R21 ;  /* 0x00000015006c7308 */ /* 0x000fe20000002400 */
[----:B----4-:R-:W-:Y:S01]  /*6340*/  FFMA.FTZ R119, R167, R97, R46 ;  /* 0x00000061a7777223 */ /* 0x010fe2000001002e */
[----:B------:R-:W-:-:S02]  /*6350*/  IADD3 R152, R163, 0x2c00, RZ ;  /* 0x00002c00a3987810 */ /* 0x000fc40007ffe0ff */
[----:B------:R-:W-:Y:S02]  /*6360*/  IADD3 R149, R163, 0x3800, RZ ;  /* 0x00003800a3957810 */ /* 0x000fe40007ffe0ff */
[----:B------:R-:W-:Y:S02]  /*6370*/  FSEL R119, R119, -INF , !P5 ;  /* 0xff80000077777808 */ /* 0x000fe40006800000 */
[----:B------:R-:W-:Y:S01]  /*6380*/  MUFU.TANH R78, R22 ;  /* 0x00000016004e7308 */ /* 0x000fe20000002400 */
[----:B------:R-:W-:Y:S02]  /*6390*/  ISETP.GE.AND P5, PT, R99, R189, PT ;  /* 0x000000bd6300720c */ /* 0x000fe40003fa6270 */
[----:B------:R-:W-:-:S05]  /*63a0*/  IADD3 R148, R163, 0x3c00, RZ ;  /* 0x00003c00a3947810 */ /* 0x000fca0007ffe0ff */
[----:B------:R1:W-:Y:S08]  /*63b0*/  MUFU.TANH R75, R23 ;  /* 0x00000017004b7308 */ /* 0x0003f00000002400 */
[----:B------:R2:W-:Y:S01]  /*63c0*/  MUFU.TANH R46, R16 ;  /* 0x00000010002e7308 */ /* 0x0005e20000002400 */
[----:B-1----:R-:W1:Y:S07]  /*63d0*/  LDSM.16.M88.4 R20, [R163+0x3c00] ;  /* 0x003c0000a314783b */ /* 0x002e6e0000000200 */
[----:B------:R-:W4:Y:S01]  /*63e0*/  I2F R92, R107 ;  /* 0x0000006b005c7306 */ /* 0x000f220000201400 */
[----:B------:R-:W-:-:S04]  /*63f0*/  DEPBAR.LE SB0, 0x0 ;  /* 0x000080000000791a */ /* 0x000fc80000000000 */
[----:B--2---:R-:W-:Y:S01]  /*6400*/  FMUL.FTZ R16, R33, c[0x0][0x2ec] ;  /* 0x0000bb0021107a20 */ /* 0x004fe20000410000 */
[----:B------:R-:W-:Y:S02]  /*6410*/  FSEL R33, R45, -INF , !P3 ;  /* 0xff8000002d217808 */ /* 0x000fe40005800000 */
[----:B------:R-:W2:Y:S01]  /*6420*/  I2F R91, R93 ;  /* 0x0000005d005b7306 */ /* 0x000ea20000201400 */
[----:B------:R-:W-:Y:S01]  /*6430*/  ISETP.GE.AND P3, PT, R99, R184, PT ;  /* 0x000000b86300720c */ /* 0x000fe20003f66270 */
[----:B----4-:R-:W-:-:S06]  /*6440*/  FFMA.FTZ R106, R167, R92, R131 ;  /* 0x0000005ca76a7223 */ /* 0x010fcc0000010083 */
[----:B------:R3:W-:Y:S01]  /*6450*/  MUFU.TANH R45, R16 ;  /* 0x00000010002d7308 */ /* 0x0007e20000002400 */
[----:B------:R-:W-:Y:S02]  /*6460*/  FSEL R106, R106, -INF , !P2 ;  /* 0xff8000006a6a7808 */ /* 0x000fe40005000000 */
[----:B------:R-:W-:-:S05]  /*6470*/  ISETP.GE.AND P2, PT, R95, R189, PT ;  /* 0x000000bd5f00720c */ /* 0x000fca0003f46270 */
[----:B------:R-:W4:Y:S01]  /*6480*/  I2F R88, R95 ;  /* 0x0000005f00587306 */ /* 0x000f220000201400 */
[CC--:B--2---:R-:W-:Y:S02]  /*6490*/  FFMA.FTZ R142, R167.reuse, R91.reuse, R142 ;  /* 0x0000005ba78e7223 */ /* 0x0c4fe4000001008e */
[C---:B------:R-:W-:Y:S01]  /*64a0*/  FFMA.FTZ R98, R167.reuse, R91, R139 ;  /* 0x0000005ba7627223 */ /* 0x040fe2000001008b */
[C---:B---3--:R-:W-:Y:S04]  /*64b0*/  HMMA.16816.F32.BF16 R16, R8.reuse, R28, RZ ;  /* 0x0000001c0810723c */ /* 0x048fe800000418ff */
[----:B------:R-:W2:Y:S03]  /*64c0*/  I2F R90, R99 ;  /* 0x00000063005a7306 */ /* 0x000ea60000201400 */
[C---:B------:R-:W-:Y:S01]  /*64d0*/  FFMA.FTZ R28, R167.reuse, R92, R47 ;  /* 0x0000005ca71c7223 */ /* 0x040fe2000001002f */
[----:B------:R-:W-:Y:S04]  /*64e0*/  HMMA.16816.F32.BF16 R8, R8, R30, RZ ;  /* 0x0000001e0808723c */ /* 0x000fe800000418ff */
[----:B------:R-:W3:Y:S01]  /*64f0*/  I2F R40, R153 ;  /* 0x0000009900287306 */ /* 0x000ee20000201400 */
[----:B----4-:R-:W-:Y:S01]  /*6500*/  FFMA.FTZ R140, R167, R88, R140 ;  /* 0x00000058a78c7223 */ /* 0x010fe2000001008c */
[----:B------:R-:W-:-:S02]  /*6510*/  FSEL R28, R28, -INF , !P0 ;  /* 0xff8000001c1c7808 */ /* 0x000fc40004000000 */
[----:B------:R-:W-:-:S04]  /*6520*/  ISETP.GE.AND P0, PT, R93, R184, PT ;  /* 0x000000b85d00720c */ /* 0x000fc80003f06270 */
[----:B------:R-:W4:Y:S01]  /*6530*/  I2F R41, R89 ;  /* 0x0000005900297306 */ /* 0x000f220000201400 */
[CC--:B--2---:R-:W-:Y:S01]  /*6540*/  FFMA.FTZ R29, R167.reuse, R90.reuse, R124 ;  /* 0x0000005aa71d7223 */ /* 0x0c4fe2000001007c */
[----:B------:R-:W-:Y:S01]  /*6550*/  FSEL R98, R98, -INF , !P0 ;  /* 0xff80000062627808 */ /* 0x000fe20004000000 */
[----:B------:R-:W-:Y:S01]  /*6560*/  FFMA.FTZ R103, R167, R90, R141 ;  /* 0x0000005aa7677223 */ /* 0x000fe2000001008d */
[----:B------:R-:W-:Y:S01]  /*6570*/  ISETP.GE.AND P0, PT, R89, R189, PT ;  /* 0x000000bd5900720c */ /* 0x000fe20003f06270 */
[----:B------:R-:W-:Y:S01]  /*6580*/  FMUL.FTZ R90, R24, c[0x0][0x2ec] ;  /* 0x0000bb00185a7a20 */ /* 0x000fe20000410000 */
[----:B------:R-:W-:Y:S01]  /*6590*/  FSEL R24, R142, -INF , !P4 ;  /* 0xff8000008e187808 */ /* 0x000fe20006000000 */
[----:B-1----:R-:W-:Y:S01]  /*65a0*/  HMMA.16816.F32.BF16 R16, R4, R20, R16 ;  /* 0x000000140410723c */ /* 0x002fe20000041810 */
[----:B------:R-:W1:Y:S01]  /*65b0*/  MUFU.TANH R196, R196 ;  /* 0x000000c400c47308 */ /* 0x000e620000002400 */
[----:B---3--:R-:W-:Y:S01]  /*65c0*/  FFMA.FTZ R93, R167, R40, R110 ;  /* 0x00000028a75d7223 */ /* 0x008fe2000001006e */
[----:B------:R-:W-:Y:S01]  /*65d0*/  ISETP.GE.AND P4, PT, R153, R184, PT ;  /* 0x000000b89900720c */ /* 0x000fe20003f86270 */
[----:B------:R-:W-:Y:S01]  /*65e0*/  FFMA.FTZ R127, R167, R40, R127 ;  /* 0x00000028a77f7223 */ /* 0x000fe2000001007f */
[----:B------:R-:W-:-:S02]  /*65f0*/  FSEL R141, R140, -INF , !P2 ;  /* 0xff8000008c8d7808 */ /* 0x000fc40005000000 */
[----:B------:R-:W-:Y:S01]  /*6600*/  FMUL.FTZ R20, R25, c[0x0][0x2ec] ;  /* 0x0000bb0019147a20 */ /* 0x000fe20000410000 */
[----:B------:R-:W-:Y:S01]  /*6610*/  HMMA.16816.F32.BF16 R4, R4, R22, R8 ;  /* 0x000000160404723c */ /* 0x000fe20000041808 */
[----:B------:R-:W2:Y:S01]  /*6620*/  I2F R80, R85 ;  /* 0x0000005500507306 */ /* 0x000ea20000201400 */
[-C--:B----4-:R-:W-:Y:S01]  /*6630*/  FFMA.FTZ R125, R167, R41.reuse, R125 ;  /* 0x00000029a77d7223 */ /* 0x090fe2000001007d */
[----:B------:R-:W-:Y:S01]  /*6640*/  ISETP.GE.AND P2, PT, R89, R184, PT ;  /* 0x000000b85900720c */ /* 0x000fe20003f46270 */
[----:B------:R-:W-:Y:S01]  /*6650*/  FMUL.FTZ R21, R26, c[0x0][0x2ec] ;  /* 0x0000bb001a157a20 */ /* 0x000fe20000410000 */
[----:B------:R-:W-:Y:S01]  /*6660*/  FSEL R93, R93, -INF , !P4 ;  /* 0xff8000005d5d7808 */ /* 0x000fe20006000000 */
[----:B------:R-:W-:Y:S01]  /*6670*/  FMUL.FTZ R25, R27, c[0x0][0x2ec] ;  /* 0x0000bb001b197a20 */ /* 0x000fe20000410000 */
[----:B------:R-:W-:Y:S02]  /*6680*/  FSEL R218, R125, -INF , !P0 ;  /* 0xff8000007dda7808 */ /* 0x000fe40004000000 */
[----:B------:R-:W-:Y:S01]  /*6690*/  I2F R43, R156 ;  /* 0x0000009c002b7306 */ /* 0x000fe20000201400 */
[----:B-1----:R-:W-:Y:S01]  /*66a0*/  FFMA.FTZ R196, R167, R41, R196 ;  /* 0x00000029a7c47223 */ /* 0x002fe200000100c4 */
[----:B------:R-:W-:-:S02]  /*66b0*/  ISETP.GE.AND P4, PT, R87, R189, PT ;  /* 0x000000bd5700720c */ /* 0x000fc40003f86270 */
[----:B------:R-:W-:Y:S02]  /*66c0*/  ISETP.GE.AND P0, PT, R87, R184, PT ;  /* 0x000000b85700720c */ /* 0x000fe40003f06270 */
[----:B------:R-:W-:Y:S01]  /*66d0*/  FSEL R29, R29, -INF , !P5 ;  /* 0xff8000001d1d7808 */ /* 0x000fe20006800000 */
[----:B------:R-:W-:Y:S01]  /*66e0*/  FMUL.FTZ R9, R19, c[0x0][0x2ec] ;  /* 0x0000bb0013097a20 */ /* 0x000fe20000410000 */
[----:B------:R-:W1:Y:S01]  /*66f0*/  MUFU.TANH R144, R144 ;  /* 0x0000009000907308 */ /* 0x000e620000002400 */
[----:B--2---:R-:W-:Y:S01]  /*6700*/  FFMA.FTZ R100, R167, R80, R100 ;  /* 0x00000050a7647223 */ /* 0x004fe20000010064 */
[----:B------:R-:W-:Y:S01]  /*6710*/  ISETP.GE.AND P5, PT, R95, R184, PT ;  /* 0x000000b85f00720c */ /* 0x000fe20003fa6270 */
[----:B------:R-:W-:Y:S01]  /*6720*/  FMUL.FTZ R16, R16, c[0x0][0x2ec] ;  /* 0x0000bb0010107a20 */ /* 0x000fe20000410000 */
[----:B------:R-:W-:Y:S01]  /*6730*/  FSEL R103, R103, -INF , !P3 ;  /* 0xff80000067677808 */ /* 0x000fe20005800000 */
[----:B------:R-:W-:Y:S01]  /*6740*/  FMUL.FTZ R8, R17, c[0x0][0x2ec] ;  /* 0x0000bb0011087a20 */ /* 0x000fe20000410000 */
[----:B------:R-:W-:Y:S01]  /*6750*/  ISETP.GE.AND P3, PT, R153, R189, PT ;  /* 0x000000bd9900720c */ /* 0x000fe20003f66270 */
[----:B------:R-:W-:Y:S01]  /*6760*/  FMUL.FTZ R10, R18, c[0x0][0x2ec] ;  /* 0x0000bb00120a7a20 */ /* 0x000fe20000410000 */
[----:B------:R-:W2:Y:S01]  /*6770*/  MUFU.TANH R34, R34 ;  /* 0x0000002200227308 */ /* 0x000ea20000002400 */
[----:B------:R-:W-:Y:S01]  /*6780*/  FMUL.FTZ R6, R6, c[0x0][0x2ec] ;  /* 0x0000bb0006067a20 */ /* 0x000fe20000410000 */
[----:B------:R-:W-:Y:S01]  /*6790*/  IADD3 R153, R163, 0x2800, RZ ;  /* 0x00002800a3997810 */ /* 0x000fe20007ffe0ff */
[----:B------:R-:W-:-:S02]  /*67a0*/  FMUL.FTZ R4, R4, c[0x0][0x2ec] ;  /* 0x0000bb0004047a20 */ /* 0x000fc40000410000 */
[----:B------:R-:W-:Y:S02]  /*67b0*/  FMUL.FTZ R5, R5, c[0x0][0x2ec] ;  /* 0x0000bb0005057a20 */ /* 0x000fe40000410000 */
[----:B------:R-:W-:Y:S01]  /*67c0*/  FMUL.FTZ R7, R7, c[0x0][0x2ec] ;  /* 0x0000bb0007077a20 */ /* 0x000fe20000410000 */
[----:B------:R-:W3:Y:S01]  /*67d0*/  I2F R84, R86 ;  /* 0x0000005600547306 */ /* 0x000ee20000201400 */
[----:B-1----:R-:W-:Y:S01]  /*67e0*/  FFMA.FTZ R95, R167, R88, R144 ;  /* 0x00000058a75f7223 */ /* 0x002fe20000010090 */
[----:B------:R-:W-:Y:S01]  /*67f0*/  FSEL R144, R127, -INF , !P3 ;  /* 0xff8000007f907808 */ /* 0x000fe20005800000 */
[C---:B------:R-:W-:Y:S01]  /*6800*/  FFMA.FTZ R80, R167.reuse, R80, R78 ;  /* 0x00000050a7507223 */ /* 0x040fe2000001004e */
[C---:B------:R-:W-:Y:S01]  /*6810*/  ISETP.GE.AND P3, PT, R86.reuse, R184, PT ;  /* 0x000000b85600720c */ /* 0x040fe20003f66270 */
[-C--:B------:R-:W-:Y:S01]  /*6820*/  FFMA.FTZ R46, R167, R43.reuse, R46 ;  /* 0x0000002ba72e7223 */ /* 0x080fe2000001002e */
[----:B------:R-:W-:Y:S02]  /*6830*/  FSEL R95, R95, -INF , !P5 ;  /* 0xff8000005f5f7808 */ /* 0x000fe40006800000 */
[----:B------:R1:W4:Y:S01]  /*6840*/  I2F R42, R87 ;  /* 0x00000057002a7306 */ /* 0x0003220000201400 */
[----:B--2---:R-:W-:Y:S01]  /*6850*/  FFMA.FTZ R34, R167, R43, R34 ;  /* 0x0000002ba7227223 */ /* 0x004fe20000010022 */
[----:B------:R-:W-:-:S06]  /*6860*/  ISETP.GE.AND P5, PT, R86, R189, PT ;  /* 0x000000bd5600720c */ /* 0x000fcc0003fa6270 */
[----:B------:R-:W-:Y:S01]  /*6870*/  I2F R74, R162 ;  /* 0x000000a2004a7306 */ /* 0x000fe20000201400 */
[CC--:B---3--:R-:W-:Y:S02]  /*6880*/  FFMA.FTZ R104, R167.reuse, R84.reuse, R104 ;  /* 0x00000054a7687223 */ /* 0x0c8fe40000010068 */
[----:B------:R-:W-:-:S03]  /*6890*/  FFMA.FTZ R81, R167, R84, R102 ;  /* 0x00000054a7517223 */ /* 0x000fc60000010066 */
[----:B------:R-:W-:Y:S02]  /*68a0*/  FSEL R142, R104, -INF , !P5 ;  /* 0xff800000688e7808 */ /* 0x000fe40006800000 */
[----:B------:R-:W2:Y:S01]  /*68b0*/  MUFU.TANH R20, R20 ;  /* 0x0000001400147308 */ /* 0x000ea20000002400 */
[----:B-1----:R-:W-:Y:S01]  /*68c0*/  FSEL R87, R196, -INF , !P2 ;  /* 0xff800000c4577808 */ /* 0x002fe20005000000 */
[-C--:B----4-:R-:W-:Y:S01]  /*68d0*/  FFMA.FTZ R48, R167, R42.reuse, R48 ;  /* 0x0000002aa7307223 */ /* 0x090fe20000010030 */
[----:B------:R-:W-:Y:S01]  /*68e0*/  ISETP.GE.AND P2, PT, R85, R189, PT ;  /* 0x000000bd5500720c */ /* 0x000fe20003f46270 */
[----:B------:R-:W-:Y:S01]  /*68f0*/  FFMA.FTZ R105, R167, R42, R105 ;  /* 0x0000002aa7697223 */ /* 0x000fe20000010069 */
[-C--:B------:R-:W-:Y:S02]  /*6900*/  ISETP.GE.AND P5, PT, R85, R184.reuse, PT ;  /* 0x000000b85500720c */ /* 0x080fe40003fa6270 */
[----:B------:R-:W-:Y:S01]  /*6910*/  FSEL R196, R100, -INF , !P2 ;  /* 0xff80000064c47808 */ /* 0x000fe20005000000 */
[----:B------:R-:W-:Y:S01]  /*6920*/  I2F R49, R51 ;  /* 0x0000003300317306 */ /* 0x000fe20000201400 */
[----:B------:R-:W-:-:S02]  /*6930*/  ISETP.GE.AND P2, PT, R156, R184, PT ;  /* 0x000000b89c00720c */ /* 0x000fc40003f46270 */
[----:B------:R-:W-:Y:S02]  /*6940*/  FSEL R197, R48, -INF , !P4 ;  /* 0xff80000030c57808 */ /* 0x000fe40006000000 */
[----:B------:R-:W-:Y:S02]  /*6950*/  FSEL R47, R34, -INF , !P2 ;  /* 0xff800000222f7808 */ /* 0x000fe40005000000 */
[----:B------:R-:W-:Y:S01]  /*6960*/  ISETP.GE.AND P2, PT, R162, R189, PT ;  /* 0x000000bda200720c */ /* 0x000fe20003f46270 */
[----:B------:R-:W1:Y:S01]  /*6970*/  MUFU.TANH R9, R9 ;  /* 0x0000000900097308 */ /* 0x000e620000002400 */
[----:B--2---:R-:W-:Y:S01]  /*6980*/  FFMA.FTZ R20, R167, R74, R20 ;  /* 0x0000004aa7147223 */ /* 0x004fe20000010014 */
[----:B------:R-:W-:Y:S02]  /*6990*/  FSEL R81, R81, -INF , !P3 ;  /* 0xff80000051517808 */ /* 0x000fe40005800000 */
[----:B------:R-:W-:Y:S02]  /*69a0*/  FSEL R78, R105, -INF , !P0 ;  /* 0xff800000694e7808 */ /* 0x000fe40004000000 */
[----:B------:R-:W-:-:S02]  /*69b0*/  FSEL R88, R20, -INF , !P2 ;  /* 0xff80000014587808 */ /* 0x000fc40005000000 */
[----:B------:R-:W2:Y:S01]  /*69c0*/  I2F R82, R83 ;  /* 0x0000005300527306 */ /* 0x000ea20000201400 */
[-C--:B------:R-:W-:Y:S02]  /*69d0*/  ISETP.GE.AND P2, PT, R51, R184.reuse, PT ;  /* 0x000000b83300720c */ /* 0x080fe40003f46270 */
[CC--:B------:R-:W-:Y:S02]  /*69e0*/  ISETP.GE.AND P3, PT, R83.reuse, R189.reuse, PT ;  /* 0x000000bd5300720c */ /* 0x0c0fe40003f66270 */
[----:B------:R-:W-:Y:S02]  /*69f0*/  ISETP.GE.AND P4, PT, R83, R184, PT ;  /* 0x000000b85300720c */ /* 0x000fe40003f86270 */
[----:B------:R-:W-:Y:S01]  /*6a00*/  ISETP.GE.AND P0, PT, R156, R189, PT ;  /* 0x000000bd9c00720c */ /* 0x000fe20003f06270 */
[----:B------:R-:W3:Y:S01]  /*6a10*/  I2F R79, R155 ;  /* 0x0000009b004f7306 */ /* 0x000ee20000201400 */
[----:B-1----:R-:W-:Y:S01]  /*6a20*/  FFMA.FTZ R9, R167, R49, R9 ;  /* 0x00000031a7097223 */ /* 0x002fe20000010009 */
[----:B------:R-:W-:-:S02]  /*6a30*/  IADD3 R156, R163, 0x1c00, RZ ;  /* 0x00001c00a39c7810 */ /* 0x000fc40007ffe0ff */
[----:B------:R-:W-:Y:S02]  /*6a40*/  FSEL R168, R46, -INF , !P0 ;  /* 0xff8000002ea87808 */ /* 0x000fe40004000000 */
[----:B------:R-:W-:Y:S02]  /*6a50*/  FSEL R42, R9, -INF , !P2 ;  /* 0xff800000092a7808 */ /* 0x000fe40005000000 */
[----:B------:R-:W-:Y:S01]  /*6a60*/  I2F R158, R159 ;  /* 0x0000009f009e7306 */ /* 0x000fe20000201400 */
[CC--:B--2---:R-:W-:Y:S01]  /*6a70*/  FFMA.FTZ R108, R167.reuse, R82.reuse, R108 ;  /* 0x00000052a76c7223 */ /* 0x0c4fe2000001006c */
[----:B------:R-:W-:Y:S01]  /*6a80*/  ISETP.GT.AND P2, PT, R188, R209, PT ;  /* 0x000000d1bc00720c */ /* 0x000fe20003f44270 */
[----:B------:R-:W-:Y:S01]  /*6a90*/  FFMA.FTZ R48, R167, R82, R75 ;  /* 0x00000052a7307223 */ /* 0x000fe2000001004b */
[----:B------:R-:W-:Y:S02]  /*6aa0*/  FSEL R75, R80, -INF , !P5 ;  /* 0xff800000504b7808 */ /* 0x000fe40006800000 */
[----:B------:R-:W-:-:S02]  /*6ab0*/  ISETP.GE.AND P5, PT, R155, R189, PT ;  /* 0x000000bd9b00720c */ /* 0x000fc40003fa6270 */
[----:B------:R-:W1:Y:S01]  /*6ac0*/  MUFU.TANH R35, R35 ;  /* 0x0000002300237308 */ /* 0x000e620000002400 */
[----:B---3--:R-:W-:Y:S01]  /*6ad0*/  FFMA.FTZ R45, R167, R79, R45 ;  /* 0x0000004fa72d7223 */ /* 0x008fe2000001002d */
[----:B------:R-:W-:Y:S02]  /*6ae0*/  FSEL R181, R108, -INF , !P3 ;  /* 0xff8000006cb57808 */ /* 0x000fe40005800000 */
[----:B------:R-:W-:Y:S02]  /*6af0*/  FSEL R48, R48, -INF , !P4 ;  /* 0xff80000030307808 */ /* 0x000fe40006000000 */
[-C--:B------:R-:W-:Y:S02]  /*6b00*/  ISETP.GE.AND P3, PT, R155, R184.reuse, PT ;  /* 0x000000b89b00720c */ /* 0x080fe40003f66270 */
[----:B------:R-:W2:Y:S01]  /*6b10*/  MUFU.TANH R90, R90 ;  /* 0x0000005a005a7308 */ /* 0x000ea20000002400 */
[C---:B------:R-:W-:Y:S02]  /*6b20*/  ISETP.GE.AND P4, PT, R159.reuse, R189, PT ;  /* 0x000000bd9f00720c */ /* 0x040fe40003f86270 */
[----:B------:R-:W-:-:S02]  /*6b30*/  ISETP.GE.AND P0, PT, R159, R184, PT ;  /* 0x000000b89f00720c */ /* 0x000fc40003f06270 */
[----:B------:R-:W-:Y:S02]  /*6b40*/  FSEL R124, R45, -INF , !P5 ;  /* 0xff8000002d7c7808 */ /* 0x000fe40006800000 */
[----:B------:R-:W-:Y:S01]  /*6b50*/  ISETP.GE.AND P5, PT, R162, R184, PT ;  /* 0x000000b8a200720c */ /* 0x000fe20003fa6270 */
[----:B------:R-:W3:Y:S01]  /*6b60*/  MUFU.TANH R21, R21 ;  /* 0x0000001500157308 */ /* 0x000ee20000002400 */
[----:B-1----:R-:W-:Y:S01]  /*6b70*/  FFMA.FTZ R35, R167, R79, R35 ;  /* 0x0000004fa7237223 */ /* 0x002fe20000010023 */
[C---:B------:R-:W-:Y:S02]  /*6b80*/  IADD3 R162, R163.reuse, 0x400, RZ ;  /* 0x00000400a3a27810 */ /* 0x040fe40007ffe0ff */
[----:B------:R-:W-:Y:S02]  /*6b90*/  IADD3 R159, R163, 0x1000, RZ ;  /* 0x00001000a39f7810 */ /* 0x000fe40007ffe0ff */
[----:B------:R-:W-:Y:S02]  /*6ba0*/  FSEL R46, R35, -INF , !P3 ;  /* 0xff800000232e7808 */ /* 0x000fe40005800000 */
[----:B------:R1:W-:Y:S01]  /*6bb0*/  MUFU.TANH R41, R6 ;  /* 0x0000000600297308 */ /* 0x0003e20000002400 */
[----:B--2---:R-:W-:Y:S01]  /*6bc0*/  FFMA.FTZ R90, R167, R158, R90 ;  /* 0x0000009ea75a7223 */ /* 0x004fe2000001005a */
[----:B------:R-:W-:-:S02]  /*6bd0*/  ISETP.GE.AND P3, PT, R161, R189, PT ;  /* 0x000000bda100720c */ /* 0x000fc40003f66270 */
[----:B------:R-:W-:Y:S02]  /*6be0*/  IADD3 R155, R163, 0x2000, RZ ;  /* 0x00002000a39b7810 */ /* 0x000fe40007ffe0ff */
[----:B------:R-:W-:Y:S02]  /*6bf0*/  FSEL R102, R90, -INF , !P4 ;  /* 0xff8000005a667808 */ /* 0x000fe40006000000 */
[----:B------:R-:W2:Y:S01]  /*6c00*/  MUFU.TANH R25, R25 ;  /* 0x0000001900197308 */ /* 0x000ea20000002400 */
[----:B---3--:R-:W-:Y:S01]  /*6c10*/  FFMA.FTZ R21, R167, R158, R21 ;  /* 0x0000009ea7157223 */ /* 0x008fe20000010015 */
[----:B------:R-:W-:Y:S02]  /*6c20*/  ISETP.GE.AND P4, PT, R161, R184, PT ;  /* 0x000000b8a100720c */ /* 0x000fe40003f86270 */
[----:B------:R-:W-:Y:S02]  /*6c30*/  IADD3 R158, R163, 0x1400, RZ ;  /* 0x00001400a39e7810 */ /* 0x000fe40007ffe0ff */
[----:B------:R-:W-:Y:S01]  /*6c40*/  FSEL R45, R21, -INF , !P0 ;  /* 0xff800000152d7808 */ /* 0x000fe20004000000 */
[----:B-1----:R-:W-:Y:S01]  /*6c50*/  FMUL.FTZ R6, R12, c[0x0][0x2ec] ;  /* 0x0000bb000c067a20 */ /* 0x002fe20000410000 */
[----:B------:R1:W-:Y:S01]  /*6c60*/  I2F R160, R161 ;  /* 0x000000a100a07306 */ /* 0x0003e20000201400 */
[----:B------:R-:W-:Y:S01]  /*6c70*/  ISETP.GE.AND P0, PT, R51, R189, PT ;  /* 0x000000bd3300720c */ /* 0x000fe20003f06270 */
[----:B--2---:R-:W-:-:S06]  /*6c80*/  FFMA.FTZ R25, R167, R74, R25 ;  /* 0x0000004aa7197223 */ /* 0x004fcc0000010019 */
[----:B------:R-:W2:Y:S01]  /*6c90*/  MUFU.TANH R16, R16 ;  /* 0x0000001000107308 */ /* 0x000ea20000002400 */
[----:B------:R-:W-:Y:S02]  /*6ca0*/  FSEL R44, R25, -INF , !P5 ;  /* 0xff800000192c7808 */ /* 0x000fe40006800000 */
[----:B------:R-:W-:-:S05]  /*6cb0*/  ISETP.GE.AND P5, PT, R121, R189, PT ;  /* 0x000000bd7900720c */ /* 0x000fca0003fa6270 */
[----:B------:R-:W3:Y:S01]  /*6cc0*/  MUFU.TANH R8, R8 ;  /* 0x0000000800087308 */ /* 0x000ee20000002400 */
[----:B-1----:R-:W-:-:S07]  /*6cd0*/  IADD3 R161, R163, 0x800, RZ ;  /* 0x00000800a3a17810 */ /* 0x002fce0007ffe0ff */
[----:B------:R-:W1:Y:S01]  /*6ce0*/  MUFU.TANH R10, R10 ;  /* 0x0000000a000a7308 */ /* 0x000e620000002400 */
[----:B--2---:R-:W-:-:S05]  /*6cf0*/  FFMA.FTZ R16, R167, R160, R16 ;  /* 0x000000a0a7107223 */ /* 0x004fca0000010010 */
[----:B------:R-:W-:Y:S02]  /*6d00*/  FSEL R83, R16, -INF , !P3 ;  /* 0xff80000010537808 */ /* 0x000fe40005800000 */
[----:B------:R-:W2:Y:S01]  /*6d10*/  I2F R50, R121 ;  /* 0x0000007900327306 */ /* 0x000ea20000201400 */
[----:B---3--:R-:W-:Y:S01]  /*6d20*/  FFMA.FTZ R8, R167, R49, R8 ;  /* 0x00000031a7087223 */ /* 0x008fe20000010008 */
[----:B------:R-:W-:-:S04]  /*6d30*/  ISETP.GE.AND P3, PT, R121, R184, PT ;  /* 0x000000b87900720c */ /* 0x000fc80003f66270 */
[----:B------:R-:W-:Y:S02]  /*6d40*/  FSEL R51, R8, -INF , !P0 ;  /* 0xff80000008337808 */ /* 0x000fe40004000000 */
[----:B------:R-:W3:Y:S01]  /*6d50*/  MUFU.TANH R4, R4 ;  /* 0x0000000400047308 */ /* 0x000ee20000002400 */
[----:B-1----:R-:W-:Y:S01]  /*6d60*/  FFMA.FTZ R10, R167, R160, R10 ;  /* 0x000000a0a70a7223 */ /* 0x002fe2000001000a */
[----:B------:R-:W-:Y:S02]  /*6d70*/  ISETP.GE.AND P0, PT, R120, R184, PT ;  /* 0x000000b87800720c */ /* 0x000fe40003f06270 */
[----:B------:R-:W-:Y:S02]  /*6d80*/  IADD3 R160, R163, 0xc00, RZ ;  /* 0x00000c00a3a07810 */ /* 0x000fe40007ffe0ff */
[----:B------:R-:W-:Y:S02]  /*6d90*/  FSEL R43, R10, -INF , !P4 ;  /* 0xff8000000a2b7808 */ /* 0x000fe40006000000 */
[----:B------:R-:W-:Y:S01]  /*6da0*/  I2F R133, R120 ;  /* 0x0000007800857306 */ /* 0x000fe20000201400 */
[----:B--2---:R-:W-:Y:S01]  /*6db0*/  FFMA.FTZ R41, R167, R50, R41 ;  /* 0x00000032a7297223 */ /* 0x004fe20000010029 */
[----:B------:R-:W-:Y:S01]  /*6dc0*/  BAR.SYNC.DEFER_BLOCKING 0x0 ;  /* 0x0000000000007b1d */ /* 0x000fe20000010000 */
[----:B------:R-:W-:-:S03]  /*6dd0*/  ISETP.GE.AND P4, PT, R120, R189, PT ;  /* 0x000000bd7800720c */ /* 0x000fc60003f86270 */
[----:B------:R-:W-:Y:S02]  /*6de0*/  FSEL R41, R41, -INF , !P3 ;  /* 0xff80000029297808 */ /* 0x000fe40005800000 */
[----:B------:R-:W1:Y:S01]  /*6df0*/  MUFU.TANH R5, R5 ;  /* 0x0000000500057308 */ /* 0x000e620000002400 */
[----:B---3--:R-:W-:-:S05]  /*6e00*/  FFMA.FTZ R4, R167, R50, R4 ;  /* 0x00000032a7047223 */ /* 0x008fca0000010004 */
[----:B------:R-:W-:Y:S02]  /*6e10*/  FSEL R50, R4, -INF , !P5 ;  /* 0xff80000004327808 */ /* 0x000fe40006800000 */
[----:B------:R2:W3:Y:S08]  /*6e20*/  MUFU.TANH R40, R7 ;  /* 0x0000000700287308 */ /* 0x0004f00000002400 */
[----:B------:R-:W4:Y:S01]  /*6e30*/  MUFU.TANH R6, R6 ;  /* 0x0000000600067308 */ /* 0x000f220000002400 */
[----:B-1----:R-:W-:-:S05]  /*6e40*/  FFMA.FTZ R5, R167, R133, R5 ;  /* 0x00000085a7057223 */ /* 0x002fca0000010005 */
[----:B------:R-:W-:Y:S02]  /*6e50*/  FSEL R49, R5, -INF , !P4 ;  /* 0xff80000005317808 */ /* 0x000fe40006000000 */
[----:B--2---:R-:W-:Y:S01]  /*6e60*/  SHF.R.S32.HI R7, RZ, 0x1f, R217 ;  /* 0x0000001fff077819 */ /* 0x004fe200000114d9 */
[----:B---3--:R-:W-:-:S03]  /*6e70*/  FFMA.FTZ R40, R167, R133, R40 ;  /* 0x00000085a7287223 */ /* 0x008fc60000010028 */
[----:B------:R-:W-:Y:S02]  /*6e80*/  LEA.HI R7, R7, R217, RZ, 0x2 ;  /* 0x000000d907077211 */ /* 0x000fe400078f10ff */
[----:B------:R-:W-:Y:S02]  /*6e90*/  FSEL R40, R40, -INF , !P0 ;  /* 0xff80000028287808 */ /* 0x000fe40004000000 */
[----:B------:R-:W-:Y:S01]  /*6ea0*/  LOP3.LUT R7, R7, 0xfffffffc, RZ, 0xc0, !PT ;  /* 0xfffffffc07077812 */ /* 0x000fe200078ec0ff */
[----:B----4-:R-:W-:-:S04]  /*6eb0*/  FFMA.FTZ R6, R167, R2, R6 ;  /* 0x00000002a7067223 */ /* 0x010fc80000010006 */
[----:B------:R-:W-:Y:S01]  /*6ec0*/  IMAD.IADD R217, R217, 0x1, -R7 ;  /* 0x00000001d9d97824 */ /* 0x000fe200078e0a07 */
[----:B------:R-:W-:Y:S02]  /*6ed0*/  IABS R7, c[0x0][0x2d0] ;  /* 0x0000b40000077a13 */ /* 0x000fe40000000000 */
[----:B------:R-:W-:-:S03]  /*6ee0*/  FSEL R4, R6, -INF , !P6 ;  /* 0xff80000006047808 */ /* 0x000fc60007000000 */
[----:B------:R-:W-:Y:S01]  /*6ef0*/  IMAD.MOV.U32 R2, RZ, RZ, R7 ;  /* 0x000000ffff027224 */ /* 0x000fe200078e0007 */
[----:B------:R-:W-:Y:S05]  /*6f00*/  @!P2 BRA `(.L_x_2373) ;  /* 0x00000b200000a947 */ /* 0x000fea0003800000 */
[----:B------:R-:W-:Y:S05]  /*6f10*/  @!P1 BRA `(.L_x_2374) ;  /* 0x000003c000009947 */ /* 0x000fea0003800000 */
[----:B------:R-:W1:Y:S01]  /*6f20*/  I2F.RP R16, R2 ;  /* 0x0000000200107306 */ /* 0x000e620000209400 */
[----:B------:R-:W-:-:S05]  /*6f30*/  IADD3 R5, R3, -0x1, RZ ;  /* 0xffffffff03057810 */ /* 0x000fca0007ffe0ff */
[----:B------:R-:W-:-:S05]  /*6f40*/  IMAD.SHL.U32 R5, R5, 0x100, RZ ;  /* 0x0000010005057824 */ /* 0x000fca00078e00ff */
[----:B------:R-:W-:Y:S02]  /*6f50*/  IABS R9, R5 ;  /* 0x0000000500097213 */ /* 0x000fe40000000000 */
[C---:B------:R-:W-:Y:S02]  /*6f60*/  IADD3 R11, R5.reuse, -0x100, RZ ;  /* 0xffffff00050b7810 */ /* 0x040fe40007ffe0ff */
[----:B------:R-:W-:Y:S01]  /*6f70*/  LOP3.LUT R5, R5, c[0x0][0x2d0], RZ, 0x3c, !PT ;  /* 0x0000b40005057a12 */ /* 0x000fe200078e3cff */
[----:B-1----:R-:W1:Y:S01]  /*6f80*/  MUFU.RCP R16, R16 ;  /* 0x0000001000107308 */ /* 0x002e620000001000 */
[----:B------:R-:W-:Y:S02]  /*6f90*/  IABS R7, R11 ;  /* 0x0000000b00077213 */ /* 0x000fe40000000000 */
[----:B------:R-:W-:Y:S02]  /*6fa0*/  LOP3.LUT R11, R11, c[0x0][0x2d0], RZ, 0x3c, !PT ;  /* 0x0000b4000b0b7a12 */ /* 0x000fe400078e3cff */
[----:B------:R-:W-:-:S02]  /*6fb0*/  ISETP.GE.AND P4, PT, R5, RZ, PT ;  /* 0x000000ff0500720c */ /* 0x000fc40003f86270 */
        /* <DEDUP_REMOVED lines=46> */
[----:B------:R-:W-:-:S04]  /*72a0*/  IMAD.WIDE.U32 R8, R8, c[0x0][0x180], R10 ;  /* 0x0000600008087a25 */ /* 0x000fc800078e000a */
[----:B------:R-:W-:Y:S01]  /*72b0*/  IMAD.IADD R17, R9, 0x1, R6 ;  /* 0x0000000109117824 */ /* 0x000fe200078e0206 */
[----:B------:R-:W-:Y:S01]  /*72c0*/  MOV R18, R8 ;  /* 0x0000000800127202 */ /* 0x000fe20000000f00 */
[----:B------:R-:W-:Y:S05]  /*72d0*/  BRA `(.L_x_2375) ;  /* 0x0000003000007947 */ /* 0x000fea0003800000 */
.L_x_2374:
[----:B------:R-:W-:-:S05]  /*72e0*/  IMAD.MOV.U32 R18, RZ, RZ, c[0x0][0x198] ;  /* 0x00006600ff127624 */ /* 0x000fca00078e00ff */
[----:B------:R-:W-:-:S04]  /*72f0*/  LEA R18, -R18, RZ, 0x8 ;  /* 0x000000ff12127211 */ /* 0x000fc800078e41ff */
[----:B------:R-:W-:Y:S02]  /*7300*/  SHF.R.S32.HI R17, RZ, 0x1f, R18 ;  /* 0x0000001fff117819 */ /* 0x000fe40000011412 */
.L_x_2375:
[----:B------:R-:W-:Y:S01]  /*7310*/  ISETP.GE.AND P0, PT, R211, c[0x0][0x220], PT ;  /* 0x00008800d3007a0c */ /* 0x000fe20003f06270 */
[----:B------:R-:W-:-:S12]  /*7320*/  BSSY B0, `(.L_x_2376) ;  /* 0x000006d000007945 */ /* 0x000fd80003800000 */
[----:B------:R-:W-:Y:S01]  /*7330*/  @!P0 IMAD.MOV.U32 R30, RZ, RZ, c[0x0][0x198] ;  /* 0x00006600ff1e8624 */ /* 0x000fe200078e00ff */
[----:B------:R-:W-:Y:S01]  /*7340*/  @!P0 IADD3 R8, P3, R18, R130, RZ ;  /* 0x0000008212088210 */ /* 0x000fe20007f7e0ff */
[----:B------:R-:W-:Y:S01]  /*7350*/  @!P0 IMAD.MOV.U32 R20, RZ, RZ, c[0x0][0x198] ;  /* 0x00006600ff148624 */ /* 0x000fe200078e00ff */
[----:B------:R1:W-:Y:S01]  /*7360*/  @P0 STS [R210+0x1000], RZ ;  /* 0x001000ffd2000388 */ /* 0x0003e20000000800 */
[----:B------:R-:W-:Y:S01]  /*7370*/  @!P0 IMAD.MOV.U32 R6, RZ, RZ, R130 ;  /* 0x000000ffff068224 */ /* 0x000fe200078e0082 */
[----:B------:R-:W-:Y:S01]  /*7380*/  @!P0 LEA R26, P4, R8, c[0x0][0x168], 0x1 ;  /* 0x00005a00081a8a11 */ /* 0x000fe200078808ff */
[----:B------:R-:W-:Y:S01]  /*7390*/  @!P0 IMAD.MOV.U32 R7, RZ, RZ, R128 ;  /* 0x000000ffff078224 */ /* 0x000fe200078e0080 */
[----:B------:R1:W-:Y:S01]  /*73a0*/  @P0 STS [R210+0x1004], RZ ;  /* 0x001004ffd2000388 */ /* 0x0003e20000000800 */
[----:B------:R-:W-:Y:S02]  /*73b0*/  @!P0 IMAD.MOV.U32 R5, RZ, RZ, c[0x0][0x198] ;  /* 0x00006600ff058624 */ /* 0x000fe400078e00ff */
[--C-:B------:R-:W-:Y:S01]  /*73c0*/  @!P0 IMAD.WIDE.U32 R30, R30, 0x60, R6.reuse ;  /* 0x000000601e1e8825 */ /* 0x100fe200078e0006 */
[----:B------:R1:W-:Y:S03]  /*73d0*/  @P0 STS.64 [R210+0x1008], RZ ;  /* 0x001008ffd2000388 */ /* 0x0003e60000000a00 */
[----:B------:R-:W-:Y:S01]  /*73e0*/  @!P0 IMAD.WIDE.U32 R20, R20, 0xa0, R6 ;  /* 0x000000a014148825 */ /* 0x000fe200078e0006 */
[----:B------:R-:W-:-:S03]  /*73f0*/  @!P0 IADD3 R19, P5, R18, R30, RZ ;  /* 0x0000001e12138210 */ /* 0x000fc60007fbe0ff */
[----:B------:R-:W-:Y:S02]  /*7400*/  @!P0 IMAD.MOV.U32 R12, RZ, RZ, c[0x0][0x19c] ;  /* 0x00006700ff0c8624 */ /* 0x000fe400078e00ff */
[----:B------:R-:W-:Y:S02]  /*7410*/  @!P0 IMAD.MOV.U32 R22, RZ, RZ, c[0x0][0x198] ;  /* 0x00006600ff168624 */ /* 0x000fe400078e00ff */
[----:B------:R-:W-:Y:S02]  /*7420*/  @!P0 IMAD.MOV.U32 R10, RZ, RZ, R130 ;  /* 0x000000ffff0a8224 */ /* 0x000fe400078e0082 */
[--C-:B------:R-:W-:Y:S02]  /*7430*/  @!P0 IMAD.MOV.U32 R11, RZ, RZ, R128.reuse ;  /* 0x000000ffff0b8224 */ /* 0x100fe400078e0080 */
[----:B------:R-:W-:Y:S01]  /*7440*/  @!P0 IMAD.X R6, R17, 0x1, R128, P3 ;  /* 0x0000000111068824 */ /* 0x000fe200018e0680 */
[----:B------:R-:W-:Y:S01]  /*7450*/  @!P0 LEA R16, P3, R5, R130, 0x5 ;  /* 0x0000008205108211 */ /* 0x000fe200078628ff */
[----:B------:R-:W-:-:S02]  /*7460*/  @!P0 IMAD.MOV.U32 R7, RZ, RZ, c[0x0][0x198] ;  /* 0x00006600ff078624 */ /* 0x000fc400078e00ff */
[----:B------:R-:W-:Y:S01]  /*7470*/  @!P0 IMAD.WIDE.U32 R22, R22, 0xc0, R10 ;  /* 0x000000c016168825 */ /* 0x000fe200078e000a */
[----:B------:R-:W-:Y:S02]  /*7480*/  @!P0 LEA.HI.X R12, R5, R128, R12, 0x5, P3 ;  /* 0x00000080050c8211 */ /* 0x000fe400018f2c0c */
[C---:B------:R-:W-:Y:S01]  /*7490*/  @!P0 LEA R11, P3, R7.reuse, R130, 0x6 ;  /* 0x00000082070b8211 */ /* 0x040fe200078630ff */
[----:B------:R-:W-:Y:S01]  /*74a0*/  @!P0 IMAD.MOV.U32 R10, RZ, RZ, c[0x0][0x19c] ;  /* 0x00006700ff0a8624 */ /* 0x000fe200078e00ff */
[----:B------:R-:W-:Y:S01]  /*74b0*/  @!P0 LEA.HI.X R27, R8, c[0x0][0x16c], R6, 0x1, P4 ;  /* 0x00005b00081b8a11 */ /* 0x000fe200020f0c06 */
[----:B------:R-:W-:Y:S01]  /*74c0*/  @!P0 IMAD.MOV.U32 R9, RZ, RZ, c[0x0][0x19c] ;  /* 0x00006700ff098624 */ /* 0x000fe200078e00ff */
[----:B------:R-:W-:Y:S01]  /*74d0*/  @!P0 IADD3 R20, P4, R18, R20, RZ ;  /* 0x0000001412148210 */ /* 0x000fe20007f9e0ff */
[----:B------:R-:W-:Y:S01]  /*74e0*/  @!P0 IMAD.MOV.U32 R6, RZ, RZ, c[0x0][0x19c] ;  /* 0x00006700ff068624 */ /* 0x000fe200078e00ff */
[----:B------:R-:W-:Y:S01]  /*74f0*/  @!P0 LEA.HI.X R10, R7, R128, R10, 0x6, P3 ;  /* 0x00000080070a8211 */ /* 0x000fe200018f340a */
[----:B------:R-:W-:Y:S01]  /*7500*/  @!P0 IMAD.MOV.U32 R7, RZ, RZ, c[0x0][0x19c] ;  /* 0x00006700ff078624 */ /* 0x000fe200078e00ff */
[----:B------:R-:W-:Y:S01]  /*7510*/  @!P0 LEA R8, P3, R5, R130, 0x7 ;  /* 0x0000008205088211 */ /* 0x000fe200078638ff */
[----:B------:R-:W-:Y:S01]  /*7520*/  @!P0 IMAD R9, R9, 0x60, RZ ;  /* 0x0000006009098824 */ /* 0x000fe200078e02ff */
[----:B------:R-:W-:Y:S01]  /*7530*/  @!PT LDS RZ, [RZ] ;  /* 0x00000000fffff984 */ /* 0x000fe20000000800 */
[----:B------:R-:W-:Y:S01]  /*7540*/  @!PT LDS RZ, [RZ] ;  /* 0x00000000fffff984 */ /* 0x000fe20000000800 */
[----:B------:R-:W-:Y:S01]  /*7550*/  @!PT LDS RZ, [RZ] ;  /* 0x00000000fffff984 */ /* 0x000fe20000000800 */
[----:B------:R1:W-:Y:S01]  /*7560*/  @!P0 LDGSTS.E.BYPASS.LTC128B.128 [R210+0x1000], [R26.64] ;  /* 0x010000001ad28fae */ /* 0x0003e2000b901d46 */
[----:B------:R-:W-:Y:S01]  /*7570*/  @!P0 IMAD R6, R6, 0xa0, RZ ;  /* 0x000000a006068824 */ /* 0x000fe200078e02ff */
[----:B------:R-:W-:Y:S01]  /*7580*/  @!P0 LEA.HI.X R7, R5, R128, R7, 0x7, P3 ;  /* 0x0000008005078211 */ /* 0x000fe200018f3c07 */
[----:B------:R-:W-:Y:S01]  /*7590*/  @!P0 IMAD.MOV.U32 R5, RZ, RZ, c[0x0][0x19c] ;  /* 0x00006700ff058624 */ /* 0x000fe200078e00ff */
[C---:B------:R-:W-:Y:S01]  /*75a0*/  @!P0 IADD3.X R9, R17.reuse, R31, R9, P5, !PT ;  /* 0x0000001f11098210 */ /* 0x040fe20002ffe409 */
[----:B------:R1:W-:Y:S01]  /*75b0*/  @P0 STS.128 [R210+0x1800], RZ ;  /* 0x001800ffd2000388 */ /* 0x0003e20000000c00 */
[----:B------:R-:W-:Y:S01]  /*75c0*/  @!P0 IADD3.X R6, R17, R21, R6, P4, !PT ;  /* 0x0000001511068210 */ /* 0x000fe200027fe406 */
[----:B------:R-:W-:Y:S01]  /*75d0*/  @!P0 IMAD R5, R5, 0xc0, RZ ;  /* 0x000000c005058824 */ /* 0x000fe200078e02ff */
[----:B------:R-:W-:-:S02]  /*75e0*/  @!P0 IADD3 R16, P5, R18, R16, RZ ;  /* 0x0000001012108210 */ /* 0x000fc40007fbe0ff */
[C---:B------:R-:W-:Y:S02]  /*75f0*/  @!P0 IADD3 R11, P4, R18.reuse, R11, RZ ;  /* 0x0000000b120b8210 */ /* 0x040fe40007f9e0ff */
        /* <DEDUP_REMOVED lines=63> */
.L_x_2377:
[----:B------:R-:W-:Y:S05]  /*79f0*/  BSYNC B0 ;  /* 0x0000000000007941 */ /* 0x000fea0003800000 */
.L_x_2376:
[----:B------:R-:W0:Y:S01]  /*7a00*/  LDGDEPBAR ;  /* 0x00000000000079af */ /* 0x000e220000000000 */
[----:B------:R-:W-:-:S04]  /*7a10*/  IADD3 R130, P0, R18, R130, RZ ;  /* 0x0000008212827210 */ /* 0x000fc80007f1e0ff */
[----:B------:R-:W-:Y:S02]  /*7a20*/  IADD3.X R128, R17, R128, RZ, P0, !PT ;  /* 0x0000008011807210 */ /* 0x000fe400007fe4ff */
.L_x_2373:
        /* <DEDUP_REMOVED lines=63> */
[----:B------:R-:W3:Y:S02]  /*7e20*/  SHFL.BFLY PT, R5, R6, 0x2, 0x1f ;  /* 0x0c401f0006057f89 */ /* 0x000ee400000e0000 */
[----:B---3--:R-:W-:-:S05]  /*7e30*/  FMNMX.FTZ R5, R6, R5, !PT ;  /* 0x0000000506057209 */ /* 0x008fca0007810000 */
[----:B------:R-:W3:Y:S02]  /*7e40*/  SHFL.BFLY PT, R131, R5, 0x1, 0x1f ;  /* 0x0c201f0005837f89 */ /* 0x000ee400000e0000 */
[----:B---3--:R-:W-:-:S04]  /*7e50*/  FMNMX.FTZ R131, R5, R131, !PT ;  /* 0x0000008305837209 */ /* 0x008fc80007810000 */
        /* <DEDUP_REMOVED lines=12> */
[--C-:B-1----:R-:W-:Y:S01]  /*7f20*/  FFMA.FTZ R90, R52, c[0x0][0x23c], -R74.reuse ;  /* 0x00008f00345a7a23 */ /* 0x102fe2000001084a */
[----:B------:R-:W-:Y:S01]  /*7f30*/  SHF.L.U32 R216, R204, 0x1, RZ ;  /* 0x00000001ccd87819 */ /* 0x000fe200000006ff */
        /* <DEDUP_REMOVED lines=18> */
[----:B-1----:R-:W-:Y:S01]  /*8060*/  F2FP.BF16.PACK_AB R20, R139, R140 ;  /* 0x0000008c8b14723e */ /* 0x002fe200000010ff */
        /* <DEDUP_REMOVED lines=9> */
[----:B------:R-:W1:Y:S01]  /*8100*/  MUFU.EX2 R125, R125 ;  /* 0x0000007d007d7308 */ /* 0x000e620000000800 */
[----:B------:R-:W-:Y:S01]  /*8110*/  LDSM.16.MT88.4 R32, [R216+0x5400] ;  /* 0x00540000d820783b */ /* 0x000fe20000004200 */
        /* <DEDUP_REMOVED lines=48> */
[----:B------:R-:W-:Y:S01]  /*8420*/  FADD.FTZ R139, R140, R139 ;  /* 0x0000008b8c8b7221 */ /* 0x000fe20000010000 */
[----:B------:R-:W-:Y:S01]  /*8430*/  FMNMX.FTZ R4, R185, R4, !PT ;  /* 0x00000004b9047209 */ /* 0x000fe20007810000 */
[--C-:B------:R-:W-:Y:S01]  /*8440*/  FFMA.FTZ R62, R219, c[0x0][0x23c], -R74.reuse ;  /* 0x00008f00db3e7a23 */ /* 0x100fe2000001084a */
[----:B------:R-:W-:Y:S01]  /*8450*/  MUFU.EX2 R100, R100 ;  /* 0x0000006400647308 */ /* 0x000fe20000000800 */
[----:B------:R-:W-:Y:S01]  /*8460*/  FADD.FTZ R139, R127, R139 ;  /* 0x0000008b7f8b7221 */ /* 0x000fe20000010000 */
[----:B------:R-:W-:Y:S01]  /*8470*/  FMNMX.FTZ R4, R171, R4, !PT ;  /* 0x00000004ab047209 */ /* 0x000fe20007810000 */
[--C-:B------:R-:W-:Y:S02]  /*8480*/  FFMA.FTZ R61, R220, c[0x0][0x23c], -R74.reuse ;  /* 0x00008f00dc3d7a23 */ /* 0x100fe4000001084a */
[----:B------:R-:W-:Y:S01]  /*8490*/  FADD.FTZ R125, R125, R139 ;  /* 0x0000008b7d7d7221 */ /* 0x000fe20000010000 */
[----:B------:R-:W-:Y:S01]  /*84a0*/  FMNMX.FTZ R4, R195, R4, !PT ;  /* 0x00000004c3047209 */ /* 0x000fe20007810000 */
[--C-:B------:R-:W-:Y:S01]  /*84b0*/  FFMA.FTZ R59, R224, c[0x0][0x23c], -R74.reuse ;  /* 0x00008f00e03b7a23 */ /* 0x100fe2000001084a */
[----:B------:R-:W-:Y:S01]  /*84c0*/  MUFU.EX2 R99, R99 ;  /* 0x0000006300637308 */ /* 0x000fe20000000800 */
[----:B------:R-:W-:Y:S01]  /*84d0*/  FADD.FTZ R125, R121, R125 ;  /* 0x0000007d797d7221 */ /* 0x000fe20000010000 */
        /* <DEDUP_REMOVED lines=78> */
[----:B------:R-:W-:Y:S01]  /*89c0*/  FFMA.FTZ R138, R14, c[0x0][0x23c], -R52 ;  /* 0x00008f000e8a7a23 */ /* 0x000fe20000010834 */
[----:B------:R-:W-:Y:S01]  /*89d0*/  LEA.HI.X R219, R130, c[0x0][0x16c], R128, 0x1, P0 ;  /* 0x00005b0082db7a11 */ /* 0x000fe200000f0c80 */
[--C-:B------:R-:W-:Y:S02]  /*89e0*/  FFMA.FTZ R137, R13, c[0x0][0x23c], -R52.reuse ;  /* 0x00008f000d897a23 */ /* 0x100fe40000010834 */
[--C-:B------:R-:W-:Y:S02]  /*89f0*/  FFMA.FTZ R133, R15, c[0x0][0x23c], -R52.reuse ;  /* 0x00008f000f857a23 */ /* 0x100fe40000010834 */
[--C-:B------:R-:W-:Y:S01]  /*8a00*/  FFMA.FTZ R123, R109, c[0x0][0x23c], -R52.reuse ;  /* 0x00008f006d7b7a23 */ /* 0x100fe20000010834 */
[----:B------:R-:W3:Y:S01]  /*8a10*/  LDSM.16.MT88.4 R12, [R221+0x5000] ;  /* 0x00500000dd0c783b */ /* 0x000ee20000004200 */
[----:B------:R-:W-:Y:S01]  /*8a20*/  MUFU.EX2 R138, R138 ;  /* 0x0000008a008a7308 */ /* 0x000fe20000000800 */
[----:B------:R-:W-:-:S02]  /*8a30*/  FFMA.FTZ R122, R112, c[0x0][0x23c], -R52 ;  /* 0x00008f00707a7a23 */ /* 0x000fc40000010834 */
[--C-:B------:R-:W-:Y:S02]  /*8a40*/  FFMA.FTZ R112, R207, c[0x0][0x23c], -R52.reuse ;  /* 0x00008f00cf707a23 */ /* 0x100fe40000010834 */
[--C-:B------:R-:W-:Y:S02]  /*8a50*/  FFMA.FTZ R113, R205, c[0x0][0x23c], -R52.reuse ;  /* 0x00008f00cd717a23 */ /* 0x100fe40000010834 */
[--C-:B------:R-:W-:Y:S01]  /*8a60*/  FFMA.FTZ R109, R206, c[0x0][0x23c], -R52.reuse ;  /* 0x00008f00ce6d7a23 */ /* 0x100fe20000010834 */
[----:B------:R-:W4:Y:S01]  /*8a70*/  MUFU.EX2 R137, R137 ;  /* 0x0000008900897308 */ /* 0x000f220000000800 */
[--C-:B------:R-:W-:Y:S02]  /*8a80*/  FFMA.FTZ R117, R203, c[0x0][0x23c], -R52.reuse ;  /* 0x00008f00cb757a23 */ /* 0x100fe40000010834 */
[--C-:B------:R-:W-:Y:S02]  /*8a90*/  FFMA.FTZ R111, R111, c[0x0][0x23c], -R52.reuse ;  /* 0x00008f006f6f7a23 */ /* 0x100fe40000010834 */
[----:B------:R-:W-:-:S02]  /*8aa0*/  FFMA.FTZ R118, R202, c[0x0][0x23c], -R52 ;  /* 0x00008f00ca767a23 */ /* 0x000fc40000010834 */
[--C-:B------:R-:W-:Y:S01]  /*8ab0*/  FFMA.FTZ R116, R201, c[0x0][0x23c], -R52.reuse ;  /* 0x00008f00c9747a23 */ /* 0x100fe20000010834 */
[----:B------:R-:W-:Y:S01]  /*8ac0*/  MUFU.EX2 R133, R133 ;  /* 0x0000008500857308 */ /* 0x000fe20000000800 */
[--C-:B------:R-:W-:Y:S02]  /*8ad0*/  FFMA.FTZ R132, R200, c[0x0][0x23c], -R52.reuse ;  /* 0x00008f00c8847a23 */ /* 0x100fe40000010834 */
[--C-:B------:R-:W-:Y:S01]  /*8ae0*/  FFMA.FTZ R126, R126, c[0x0][0x23c], -R52.reuse ;  /* 0x00008f007e7e7a23 */ /* 0x100fe20000010834 */
[----:B------:R-:W-:Y:S01]  /*8af0*/  LDSM.16.MT88.4 R200, [R216+0x8c00] ;  /* 0x008c0000d8c8783b */ /* 0x000fe20000004200 */
[--C-:B------:R-:W-:Y:S02]  /*8b00*/  FFMA.FTZ R134, R101, c[0x0][0x23c], -R52.reuse ;  /* 0x00008f0065867a23 */ /* 0x100fe40000010834 */
[----:B------:R-:W-:Y:S01]  /*8b10*/  FFMA.FTZ R141, R199, c[0x0][0x23c], -R52 ;  /* 0x00008f00c78d7a23 */ /* 0x000fe20000010834 */
[----:B------:R-:W5:Y:S01]  /*8b20*/  MUFU.EX2 R123, R123 ;  /* 0x0000007b007b7308 */ /* 0x000f620000000800 */
        /* <DEDUP_REMOVED lines=9> */
[----:B-----5:R-:W-:Y:S01]  /*8bc0*/  F2FP.BF16.PACK_AB R23, R123, R133 ;  /* 0x000000857b17723e */ /* 0x020fe200000010ff */
[----:B------:R-:W4:Y:S01]  /*8bd0*/  MUFU.EX2 R112, R112 ;  /* 0x0000007000707308 */ /* 0x000f220000000800 */
[----:B------:R-:W-:-:S02]  /*8be0*/  FFMA.FTZ R175, R175, c[0x0][0x23c], -R52 ;  /* 0x00008f00afaf7a23 */ /* 0x000fc40000010834 */
[--C-:B------:R-:W-:Y:S02]  /*8bf0*/  FFMA.FTZ R177, R177, c[0x0][0x23c], -R52.reuse ;  /* 0x00008f00b1b17a23 */ /* 0x100fe40000010834 */
[--C-:B------:R-:W-:Y:S01]  /*8c00*/  FFMA.FTZ R182, R182, c[0x0][0x23c], -R52.reuse ;  /* 0x00008f00b6b67a23 */ /* 0x100fe20000010834 */
[C---:B-12---:R-:W-:Y:S01]  /*8c10*/  HMMA.16816.F32.BF16 R8, R20.reuse, R4, RZ ;  /* 0x000000041408723c */ /* 0x046fe200000418ff */
[--C-:B------:R-:W-:Y:S01]  /*8c20*/  FFMA.FTZ R180, R180, c[0x0][0x23c], -R52.reuse ;  /* 0x00008f00b4b47a23 */ /* 0x100fe20000010834 */
[----:B------:R-:W-:Y:S01]  /*8c30*/  MUFU.EX2 R113, R113 ;  /* 0x0000007100717308 */ /* 0x000fe20000000800 */
[--C-:B------:R-:W-:Y:S02]  /*8c40*/  FFMA.FTZ R185, R185, c[0x0][0x23c], -R52.reuse ;  /* 0x00008f00b9b97a23 */ /* 0x100fe40000010834 */
[----:B------:R-:W-:Y:S02]  /*8c50*/  FFMA.FTZ R186, R171, c[0x0][0x23c], -R52 ;  /* 0x00008f00abba7a23 */ /* 0x000fe40000010834 */
[----:B------:R-:W-:Y:S01]  /*8c60*/  FFMA.FTZ R171, R197, c[0x0][0x23c], -R74 ;  /* 0x00008f00c5ab7a23 */ /* 0x000fe2000001084a */
[----:B------:R-:W-:Y:S01]  /*8c70*/  HMMA.16816.F32.BF16 R4, R20, R6, RZ ;  /* 0x000000061404723c */ /* 0x000fe200000418ff */
[--C-:B------:R-:W-:Y:S01]  /*8c80*/  FFMA.FTZ R195, R195, c[0x0][0x23c], -R52.reuse ;  /* 0x00008f00c3c37a23 */ /* 0x100fe20000010834 */
[----:B------:R-:W1:Y:S01]  /*8c90*/  MUFU.EX2 R109, R109 ;  /* 0x0000006d006d7308 */ /* 0x000e620000000800 */
[----:B------:R-:W-:-:S02]  /*8ca0*/  FFMA.FTZ R192, R192, c[0x0][0x23c], -R52 ;  /* 0x00008f00c0c07a23 */ /* 0x000fc40000010834 */
[--C-:B------:R-:W-:Y:S02]  /*8cb0*/  FFMA.FTZ R194, R194, c[0x0][0x23c], -R52.reuse ;  /* 0x00008f00c2c27a23 */ /* 0x100fe40000010834 */
[----:B------:R-:W-:Y:S01]  /*8cc0*/  FFMA.FTZ R197, R191, c[0x0][0x23c], -R52 ;  /* 0x00008f00bfc57a23 */ /* 0x000fe20000010834 */
[C---:B---3--:R-:W-:Y:S01]  /*8cd0*/  HMMA.16816.F32.BF16 R24, R20.reuse, R12, RZ ;  /* 0x0000000c1418723c */ /* 0x048fe200000418ff */
[----:B------:R-:W-:Y:S01]  /*8ce0*/  FADD.FTZ R137, R138, R137 ;  /* 0x000000898a897221 */ /* 0x000fe20000010000 */
[----:B------:R-:W-:Y:S01]  /*8cf0*/  MUFU.EX2 R117, R117 ;  /* 0x0000007500757308 */ /* 0x000fe20000000800 */
[----:B------:R-:W-:Y:S02]  /*8d00*/  FFMA.FTZ R191, R196, c[0x0][0x23c], -R74 ;  /* 0x00008f00c4bf7a23 */ /* 0x000fe4000001084a */
[----:B------:R-:W-:Y:S02]  /*8d10*/  FADD.FTZ R137, R133, R137 ;  /* 0x0000008985897221 */ /* 0x000fe40000010000 */
[----:B------:R-:W-:Y:S01]  /*8d20*/  F2FP.BF16.PACK_AB R12, R120, R121 ;  /* 0x00000079780c723e */ /* 0x000fe200000010ff */
[----:B------:R-:W-:Y:S01]  /*8d30*/  HMMA.16816.F32.BF16 R20, R20, R14, RZ ;  /* 0x0000000e1414723c */ /* 0x000fe200000418ff */
[----:B----4-:R-:W-:Y:S01]  /*8d40*/  F2FP.BF16.PACK_AB R13, R112, R122 ;  /* 0x0000007a700d723e */ /* 0x010fe200000010ff */
[----:B------:R-:W2:Y:S01]  /*8d50*/  MUFU.EX2 R111, R111 ;  /* 0x0000006f006f7308 */ /* 0x000ea20000000800 */
[----:B------:R-:W-:-:S02]  /*8d60*/  FADD.FTZ R137, R123, R137 ;  /* 0x000000897b897221 */ /* 0x000fc40000010000 */
        /* <DEDUP_REMOVED lines=15> */
[----:B------:R-:W3:Y:S01]  /*8e60*/  LDSM.16.MT88.4 R32, [R221+0x5800] ;  /* 0x00580000dd20783b */ /* 0x000ee20000004200 */
[----:B------:R-:W4:Y:S01]  /*8e70*/  MUFU.EX2 R132, R132 ;  /* 0x0000008400847308 */ /* 0x000f220000000800 */
[----:B------:R-:W-:Y:S02]  /*8e80*/  FADD.FTZ R120, R108, R120 ;  /* 0x000000786c787221 */ /* 0x000fe40000010000 */
[----:B------:R-:W-:Y:S02]  /*8e90*/  FADD.FTZ R113, R109, R113 ;  /* 0x000000716d717221 */ /* 0x000fe40000010000 */
[--C-:B------:R-:W-:Y:S01]  /*8ea0*/  FFMA.FTZ R178, R178, c[0x0][0x23c], -R52.reuse ;  /* 0x00008f00b2b27a23 */ /* 0x100fe20000010834 */
[----:B------:R-:W-:Y:S01]  /*8eb0*/  HMMA.16816.F32.BF16 R24, R12, R16, R24 ;  /* 0x000000100c18723c */ /* 0x000fe20000041818 */
[--C-:B------:R-:W-:Y:S01]  /*8ec0*/  FFMA.FTZ R176, R176, c[0x0][0x23c], -R52.reuse ;  /* 0x00008f00b0b07a23 */ /* 0x100fe20000010834 */
[----:B------:R-:W5:Y:S01]  /*8ed0*/  MUFU.EX2 R126, R126 ;  /* 0x0000007e007e7308 */ /* 0x000f620000000800 */
        /* <DEDUP_REMOVED lines=24> */
[----:B------:R-:W-:Y:S01]  /*9060*/  FFMA.FTZ R135, R135, c[0x0][0x23c], -R52 ;  /* 0x00008f0087877a23 */ /* 0x000fe20000010834 */
[----:B------:R-:W-:Y:S01]  /*9070*/  HMMA.16816.F32.BF16 R4, R12, R30, R4 ;  /* 0x0000001e0c04723c */ /* 0x000fe20000041804 */
[----:B------:R-:W1:Y:S01]  /*9080*/  LDSM.16.MT88.4 R28, [R221+0x5c00] ;  /* 0x005c0000dd1c783b */ /* 0x000e620000004200 */
[----:B----4-:R-:W-:-:S02]  /*9090*/  FADD.FTZ R118, R132, R118 ;  /* 0x0000007684767221 */ /* 0x010fc40000010000 */
[----:B------:R-:W-:Y:S02]  /*90a0*/  FFMA.FTZ R106, R106, c[0x0][0x23c], -R52 ;  /* 0x00008f006a6a7a23 */ /* 0x000fe40000010834 */
[----:B------:R-:W-:Y:S01]  /*90b0*/  MUFU.EX2 R146, R146 ;  /* 0x0000009200927308 */ /* 0x000fe20000000800 */
[----:B-----5:R-:W-:Y:S01]  /*90c0*/  FADD.FTZ R118, R126, R118 ;  /* 0x000000767e767221 */ /* 0x020fe20000010000 */
[C---:B---3--:R-:W-:Y:S01]  /*90d0*/  HMMA.16816.F32.BF16 R24, R12.reuse, R32, R24 ;  /* 0x000000200c18723c */ /* 0x048fe20000041818 */
[--C-:B------:R-:W-:Y:S02]  /*90e0*/  FFMA.FTZ R103, R103, c[0x0][0x23c], -R52.reuse ;  /* 0x00008f0067677a23 */ /* 0x100fe40000010834 */
[----:B------:R-:W-:Y:S02]  /*90f0*/  FFMA.FTZ R119, R119, c[0x0][0x23c], -R52 ;  /* 0x00008f0077777a23 */ /* 0x000fe40000010834 */
[----:B------:R-:W-:Y:S01]  /*9100*/  FFMA.FTZ R114, R218, c[0x0][0x23c], -R74 ;  /* 0x00008f00da727a23 */ /* 0x000fe2000001084a */
[----:B------:R-:W3:Y:S01]  /*9110*/  MUFU.EX2 R169, R169 ;  /* 0x000000a900a97308 */ /* 0x000ee20000000800 */
        /* <DEDUP_REMOVED lines=9> */
[----:B------:R-:W-:Y:S01]  /*91b0*/  FFMA.FTZ R93, R93, c[0x0][0x23c], -R52 ;  /* 0x00008f005d5d7a23 */ /* 0x000fe20000010834 */
        /* <DEDUP_REMOVED lines=14> */
[----:B------:R-:W2:Y:S01]  /*92a0*/  LDSM.16.MT88.4 R16, [R221+0x6000] ;  /* 0x00600000dd10783b */ /* 0x000ea20000004200 */
[----:B------:R-:W2:Y:S01]  /*92b0*/  MUFU.EX2 R177, R177 ;  /* 0x000000b100b17308 */ /* 0x000ea20000000800 */
[----:B------:R-:W-:-:S02]  /*92c0*/  FFMA.FTZ R78, R78, c[0x0][0x23c], -R52 ;  /* 0x00008f004e4e7a23 */ /* 0x000fc40000010834 */
[--C-:B------:R-:W-:Y:S02]  /*92d0*/  FFMA.FTZ R75, R75, c[0x0][0x23c], -R52.reuse ;  /* 0x00008f004b4b7a23 */ /* 0x100fe40000010834 */
[--C-:B------:R-:W-:Y:S01]  /*92e0*/  FFMA.FTZ R48, R48, c[0x0][0x23c], -R52.reuse ;  /* 0x00008f0030307a23 */ /* 0x100fe20000010834 */
[C---:B-1----:R-:W-:Y:S01]  /*92f0*/  HMMA.16816.F32.BF16 R24, R12.reuse, R28, R24 ;  /* 0x0000001c0c18723c */ /* 0x042fe20000041818 */
[--C-:B------:R-:W-:Y:S01]  /*9300*/  FFMA.FTZ R47, R47, c[0x0][0x23c], -R52.reuse ;  /* 0x00008f002f2f7a23 */ /* 0x100fe20000010834 */
[----:B------:R-:W1:Y:S01]  /*9310*/  MUFU.EX2 R182, R182 ;  /* 0x000000b600b67308 */ /* 0x000e620000000800 */
[--C-:B------:R-:W-:Y:S02]  /*9320*/  FFMA.FTZ R46, R46, c[0x0][0x23c], -R52.reuse ;  /* 0x00008f002e2e7a23 */ /* 0x100fe40000010834 */
[--C-:B------:R-:W-:Y:S02]  /*9330*/  FFMA.FTZ R45, R45, c[0x0][0x23c], -R52.reuse ;  /* 0x00008f002d2d7a23 */ /* 0x100fe40000010834 */
[----:B------:R-:W-:Y:S01]  /*9340*/  FFMA.FTZ R44, R44, c[0x0][0x23c], -R52 ;  /* 0x00008f002c2c7a23 */ /* 0x000fe20000010834 */
[----:B------:R-:W-:Y:S01]  /*9350*/  HMMA.16816.F32.BF16 R20, R12, R30, R20 ;  /* 0x0000001e0c14723c */ /* 0x000fe20000041814 */
[----:B------:R-:W1:Y:S01]  /*9360*/  LDSM.16.MT88.4 R28, [R216+0x6400] ;  /* 0x00640000d81c783b */ /* 0x000e620000004200 */
[----:B------:R-:W1:Y:S05]  /*9370*/  MUFU.EX2 R180, R180 ;  /* 0x000000b400b47308 */ /* 0x000e6a0000000800 */
[C---:B------:R-:W-:Y:S01]  /*9380*/  F2FP.BF16.PACK_AB R12, R91.reuse, R92 ;  /* 0x0000005c5b0c723e */ /* 0x040fe200000010ff */
[----:B------:R-:W-:Y:S01]  /*9390*/  FADD.FTZ R91, R91, R96 ;  /* 0x000000605b5b7221 */ /* 0x000fe20000010000 */
[----:B------:R-:W-:Y:S01]  /*93a0*/  F2FP.BF16.PACK_AB R13, R144, R145 ;  /* 0x00000091900d723e */ /* 0x000fe200000010ff */
[----:B------:R-:W-:Y:S01]  /*93b0*/  MUFU.EX2 R185, R185 ;  /* 0x000000b900b97308 */ /* 0x000fe20000000800 */
[----:B------:R-:W-:Y:S01]  /*93c0*/  F2FP.BF16.PACK_AB R14, R89, R90 ;  /* 0x0000005a590e723e */ /* 0x000fe200000010ff */
[----:B------:R-:W-:Y:S01]  /*93d0*/  FADD.FTZ R145, R145, R134 ;  /* 0x0000008691917221 */ /* 0x000fe20000010000 */
[----:B---3--:R-:W-:Y:S01]  /*93e0*/  F2FP.BF16.PACK_AB R15, R169, R146 ;  /* 0x00000092a90f723e */ /* 0x008fe200000010ff */
[----:B------:R-:W-:-:S02]  /*93f0*/  FADD.FTZ R91, R90, R91 ;  /* 0x0000005b5a5b7221 */ /* 0x000fc40000010000 */
[----:B------:R-:W-:Y:S02]  /*9400*/  FADD.FTZ R145, R144, R145 ;  /* 0x0000009190917221 */ /* 0x000fe40000010000 */
[----:B------:R-:W3:Y:S01]  /*9410*/  MUFU.EX2 R186, R186 ;  /* 0x000000ba00ba7308 */ /* 0x000ee20000000800 */
[----:B------:R-:W-:Y:S01]  /*9420*/  FADD.FTZ R89, R89, R91 ;  /* 0x0000005b59597221 */ /* 0x000fe20000010000 */
[C---:B----4-:R-:W-:Y:S01]  /*9430*/  HMMA.16816.F32.BF16 R8, R12.reuse, R32, R8 ;  /* 0x000000200c08723c */ /* 0x050fe20000041808 */
[----:B------:R-:W-:Y:S02]  /*9440*/  FADD.FTZ R146, R146, R145 ;  /* 0x0000009192927221 */ /* 0x000fe40000010000 */
[----:B------:R-:W-:Y:S02]  /*9450*/  FADD.FTZ R89, R86, R89 ;  /* 0x0000005956597221 */ /* 0x000fe40000010000 */
[----:B------:R-:W-:Y:S01]  /*9460*/  FADD.FTZ R146, R169, R146 ;  /* 0x00000092a9927221 */ /* 0x000fe20000010000 */
[----:B------:R-:W-:Y:S02]  /*9470*/  MUFU.EX2 R195, R195 ;  /* 0x000000c300c37308 */ /* 0x000fe40000000800 */
[----:B------:R-:W-:Y:S01]  /*9480*/  HMMA.16816.F32.BF16 R4, R12, R34, R4 ;  /* 0x000000220c04723c */ /* 0x000fe20000041804 */
[----:B------:R-:W4:Y:S01]  /*9490*/  LDSM.16.MT88.4 R32, [R221+0x6400] ;  /* 0x00640000dd20783b */ /* 0x000f220000004200 */
[----:B-----5:R-:W-:-:S04]  /*94a0*/  FADD.FTZ R146, R174, R146 ;  /* 0x00000092ae927221 */ /* 0x020fc80000010000 */
[----:B------:R-:W5:Y:S02]  /*94b0*/  MUFU.EX2 R192, R192 ;  /* 0x000000c000c07308 */ /* 0x000f640000000800 */
[C---:B--2---:R-:W-:Y:S06]  /*94c0*/  HMMA.16816.F32.BF16 R24, R12.reuse, R16, R24 ;  /* 0x000000100c18723c */ /* 0x044fec0000041818 */
[----:B------:R-:W-:Y:S02]  /*94d0*/  MUFU.EX2 R194, R194 ;  /* 0x000000c200c27308 */ /* 0x000fe40000000800 */
[----:B------:R-:W-:Y:S01]  /*94e0*/  HMMA.16816.F32.BF16 R20, R12, R18, R20 ;  /* 0x000000120c14723c */ /* 0x000fe20000041814 */
[----:B------:R-:W2:Y:S05]  /*94f0*/  LDSM.16.MT88.4 R16, [R216+0x6800] ;  /* 0x00680000d810783b */ /* 0x000eaa0000004200 */
[----:B------:R-:W2:Y:S01]  /*9500*/  MUFU.EX2 R197, R197 ;  /* 0x000000c500c57308 */ /* 0x000ea20000000800 */
[C---:B------:R-:W-:Y:S01]  /*9510*/  F2FP.BF16.PACK_AB R12, R84.reuse, R86 ;  /* 0x00000056540c723e */ /* 0x040fe200000010ff */
[----:B------:R-:W-:Y:S01]  /*9520*/  FADD.FTZ R84, R84, R89 ;  /* 0x0000005954547221 */ /* 0x000fe20000010000 */
[C---:B------:R-:W-:Y:S01]  /*9530*/  F2FP.BF16.PACK_AB R13, R173.reuse, R174 ;  /* 0x000000aead0d723e */ /* 0x040fe200000010ff */
        /* <DEDUP_REMOVED lines=8> */
[----:B-1----:R-:W-:Y:S02]  /*95c0*/  HMMA.16816.F32.BF16 R8, R12, R28, R8 ;  /* 0x0000001c0c08723c */ /* 0x002fe40000041808 */
[----:B------:R-:W1:Y:S01]  /*95d0*/  MUFU.EX2 R190, R190 ;  /* 0x000000be00be7308 */ /* 0x000e620000000800 */
[----:B------:R-:W-:-:S04]  /*95e0*/  FADD.FTZ R177, R182, R177 ;  /* 0x000000b1b6b17221 */ /* 0x000fc80000010000 */
[C---:B------:R-:W-:Y:S01]  /*95f0*/  FADD.FTZ R177, R180.reuse, R177 ;  /* 0x000000b1b4b17221 */ /* 0x040fe20000010000 */
[C---:B------:R-:W-:Y:S01]  /*9600*/  HMMA.16816.F32.BF16 R4, R12.reuse, R30, R4 ;  /* 0x0000001e0c04723c */ /* 0x040fe20000041804 */
[----:B------:R-:W1:Y:S01]  /*9610*/  LDSM.16.MT88.4 R28, [R221+0x6800] ;  /* 0x00680000dd1c783b */ /* 0x000e620000004200 */
[----:B------:R-:W-:Y:S06]  /*9620*/  MUFU.EX2 R183, R183 ;  /* 0x000000b700b77308 */ /* 0x000fec0000000800 */
[C---:B----4-:R-:W-:Y:S02]  /*9630*/  HMMA.16816.F32.BF16 R24, R12.reuse, R32, R24 ;  /* 0x000000200c18723c */ /* 0x050fe40000041818 */
[----:B------:R-:W4:Y:S06]  /*9640*/  MUFU.EX2 R196, R196 ;  /* 0x000000c400c47308 */ /* 0x000f2c0000000800 */
[----:B------:R-:W-:Y:S01]  /*9650*/  HMMA.16816.F32.BF16 R20, R12, R34, R20 ;  /* 0x000000220c14723c */ /* 0x000fe20000041814 */
[----:B------:R-:W4:Y:S01]  /*9660*/  LDSM.16.MT88.4 R32, [R216+0x6c00] ;  /* 0x006c0000d820783b */ /* 0x000f220000004200 */
[----:B------:R-:W-:Y:S05]  /*9670*/  MUFU.EX2 R61, R61 ;  /* 0x0000003d003d7308 */ /* 0x000fea0000000800 */
[----:B------:R-:W-:Y:S01]  /*9680*/  F2FP.BF16.PACK_AB R12, R77, R79 ;  /* 0x0000004f4d0c723e */ /* 0x000fe200000010ff */
        /* <DEDUP_REMOVED lines=10> */
[----:B--2---:R-:W-:Y:S01]  /*9730*/  HMMA.16816.F32.BF16 R8, R12, R16, R8 ;  /* 0x000000100c08723c */ /* 0x004fe20000041808 */
[----:B------:R-:W-:Y:S02]  /*9740*/  FADD.FTZ R76, R73, R76 ;  /* 0x0000004c494c7221 */ /* 0x000fe40000010000 */
[----:B------:R-:W-:-:S03]  /*9750*/  FFMA.FTZ R186, R40, c[0x0][0x23c], -R52 ;  /* 0x00008f0028ba7a23 */ /* 0x000fc60000010834 */
[----:B------:R-:W-:Y:S02]  /*9760*/  MUFU.EX2 R172, R172 ;  /* 0x000000ac00ac7308 */ /* 0x000fe40000000800 */
[C---:B------:R-:W-:Y:S01]  /*9770*/  HMMA.16816.F32.BF16 R4, R12.reuse, R18, R4 ;  /* 0x000000120c04723c */ /* 0x040fe20000041804 */
[----:B------:R-:W2:Y:S05]  /*9780*/  LDSM.16.MT88.4 R16, [R221+0x6c00] ;  /* 0x006c0000dd10783b */ /* 0x000eaa0000004200 */
[----:B------:R-:W2:Y:S02]  /*9790*/  MUFU.EX2 R170, R170 ;  /* 0x000000aa00aa7308 */ /* 0x000ea40000000800 */
[C---:B-1----:R-:W-:Y:S06]  /*97a0*/  HMMA.16816.F32.BF16 R24, R12.reuse, R28, R24 ;  /* 0x0000001c0c18723c */ /* 0x042fec0000041818 */
[----:B------:R-:W-:Y:S02]  /*97b0*/  MUFU.EX2 R60, R60 ;  /* 0x0000003c003c7308 */ /* 0x000fe40000000800 */
[----:B------:R-:W-:Y:S01]  /*97c0*/  HMMA.16816.F32.BF16 R20, R12, R30, R20 ;  /* 0x0000001e0c14723c */ /* 0x000fe20000041814 */
[----:B------:R-:W1:Y:S05]  /*97d0*/  LDSM.16.MT88.4 R28, [R216+0x7000] ;  /* 0x00700000d81c783b */ /* 0x000e6a0000004200 */
[----:B------:R-:W1:Y:S01]  /*97e0*/  MUFU.EX2 R59, R59 ;  /* 0x0000003b003b7308 */ /* 0x000e620000000800 */
[----:B------:R-:W-:Y:S01]  /*97f0*/  F2FP.BF16.PACK_AB R12, R71, R72 ;  /* 0x00000048470c723e */ /* 0x000fe200000010ff */
[----:B------:R-:W-:Y:S01]  /*9800*/  FADD.FTZ R72, R72, R76 ;  /* 0x0000004c48487221 */ /* 0x000fe20000010000 */
[C---:B-----5:R-:W-:Y:S01]  /*9810*/  F2FP.BF16.PACK_AB R13, R192.reuse, R195 ;  /* 0x000000c3c00d723e */ /* 0x060fe200000010ff */
        /* <DEDUP_REMOVED lines=15> */
[----:B------:R-:W4:Y:S01]  /*9910*/  LDSM.16.MT88.4 R32, [R221+0x7000] ;  /* 0x00700000dd20783b */ /* 0x000f220000004200 */
[----:B------:R-:W-:Y:S01]  /*9920*/  MUFU.EX2 R147, R147 ;  /* 0x0000009300937308 */ /* 0x000fe20000000800 */
[----:B------:R-:W-:-:S02]  /*9930*/  FADD.FTZ R69, R67, R69 ;  /* 0x0000004543457221 */ /* 0x000fc40000010000 */
[----:B------:R-:W-:-:S03]  /*9940*/  FFMA.FTZ R185, R49, c[0x0][0x23c], -R74 ;  /* 0x00008f0031b97a23 */ /* 0x000fc6000001084a */
[C---:B--2---:R-:W-:Y:S02]  /*9950*/  HMMA.16816.F32.BF16 R24, R12.reuse, R16, R24 ;  /* 0x000000100c18723c */ /* 0x044fe40000041818 */
[----:B------:R-:W2:Y:S05]  /*9960*/  MUFU.EX2 R143, R143 ;  /* 0x0000008f008f7308 */ /* 0x000eaa0000000800 */
[----:B------:R-:W-:Y:S01]  /*9970*/  F2FP.BF16.PACK_AB R16, R67, R68 ;  /* 0x000000444310723e */ /* 0x000fe200000010ff */
[----:B------:R-:W-:Y:S01]  /*9980*/  HMMA.16816.F32.BF16 R20, R12, R18, R20 ;  /* 0x000000120c14723c */ /* 0x000fe20000041814 */
[----:B------:R-:W5:Y:S01]  /*9990*/  LDSM.16.MT88.4 R12, [R216+0x7400] ;  /* 0x00740000d80c783b */ /* 0x000f620000004200 */
[C---:B------:R-:W-:Y:S01]  /*99a0*/  F2FP.BF16.PACK_AB R17, R190.reuse, R193 ;  /* 0x000000c1be11723e */ /* 0x040fe200000010ff */
[----:B------:R-:W-:Y:S01]  /*99b0*/  MUFU.EX2 R136, R136 ;  /* 0x0000008800887308 */ /* 0x000fe20000000800 */
[----:B------:R-:W-:-:S02]  /*99c0*/  FADD.FTZ R190, R190, R194 ;  /* 0x000000c2bebe7221 */ /* 0x000fc40000010000 */
[----:B------:R-:W-:Y:S01]  /*99d0*/  LDSM.16.MT88.4 R192, [R221+0x8c00] ;  /* 0x008c0000ddc0783b */ /* 0x000fe20000004200 */
[----:B------:R-:W-:Y:S01]  /*99e0*/  F2FP.BF16.PACK_AB R18, R65, R66 ;  /* 0x000000424112723e */ /* 0x000fe200000010ff */
[----:B------:R-:W-:Y:S01]  /*99f0*/  FADD.FTZ R66, R66, R69 ;  /* 0x0000004542427221 */ /* 0x000fe20000010000 */
[C---:B------:R-:W-:Y:S01]  /*9a00*/  F2FP.BF16.PACK_AB R19, R196.reuse, R183 ;  /* 0x000000b7c413723e */ /* 0x040fe200000010ff */
[----:B------:R-:W-:Y:S01]  /*9a10*/  FADD.FTZ R190, R183, R190 ;  /* 0x000000beb7be7221 */ /* 0x000fe20000010000 */
[----:B------:R-:W2:Y:S01]  /*9a20*/  MUFU.EX2 R135, R135 ;  /* 0x0000008700877308 */ /* 0x000ea20000000800 */
[----:B------:R-:W-:Y:S02]  /*9a30*/  FADD.FTZ R66, R65, R66 ;  /* 0x0000004241427221 */ /* 0x000fe40000010000 */
[----:B------:R-:W-:Y:S02]  /*9a40*/  FADD.FTZ R190, R196, R190 ;  /* 0x000000bec4be7221 */ /* 0x000fe40000010000 */
[C---:B-1----:R-:W-:Y:S03]  /*9a50*/  HMMA.16816.F32.BF16 R8, R16.reuse, R28, R8 ;  /* 0x0000001c1008723c */ /* 0x042fe60000041808 */
[----:B------:R-:W1:Y:S05]  /*9a60*/  MUFU.EX2 R56, R56 ;  /* 0x0000003800387308 */ /* 0x000e6a0000000800 */
[C---:B------:R-:W-:Y:S01]  /*9a70*/  HMMA.16816.F32.BF16 R4, R16.reuse, R30, R4 ;  /* 0x0000001e1004723c */ /* 0x040fe20000041804 */
[----:B------:R-:W1:Y:S02]  /*9a80*/  LDSM.16.MT88.4 R28, [R221+0x7400] ;  /* 0x00740000dd1c783b */ /* 0x000e640000004200 */
[----:B------:R-:W1:Y:S05]  /*9a90*/  MUFU.EX2 R55, R55 ;  /* 0x0000003700377308 */ /* 0x000e6a0000000800 */
[C---:B----4-:R-:W-:Y:S03]  /*9aa0*/  HMMA.16816.F32.BF16 R24, R16.reuse, R32, R24 ;  /* 0x000000201018723c */ /* 0x050fe60000041818 */
[----:B------:R-:W-:Y:S04]  /*9ab0*/  MUFU.EX2 R54, R54 ;  /* 0x0000003600367308 */ /* 0x000fe80000000800 */
[----:B------:R-:W-:Y:S01]  /*9ac0*/  F2FP.BF16.PACK_AB R32, R63, R64 ;  /* 0x000000403f20723e */ /* 0x000fe200000010ff */
[----:B------:R-:W-:Y:S01]  /*9ad0*/  HMMA.16816.F32.BF16 R20, R16, R34, R20 ;  /* 0x000000221014723c */ /* 0x000fe20000041814 */
[----:B------:R-:W4:Y:S01]  /*9ae0*/  LDSM.16.MT88.4 R16, [R216+0x7800] ;  /* 0x00780000d810783b */ /* 0x000f220000004200 */
[----:B---3--:R-:W-:Y:S01]  /*9af0*/  F2FP.BF16.PACK_AB R33, R176, R178 ;  /* 0x000000b2b021723e */ /* 0x008fe200000010ff */
        /* <DEDUP_REMOVED lines=13> */
[----:B------:R-:W-:-:S04]  /*9bd0*/  FADD.FTZ R172, R170, R172 ;  /* 0x000000acaaac7221 */ /* 0x000fc80000010000 */
[C---:B------:R-:W-:Y:S01]  /*9be0*/  HMMA.16816.F32.BF16 R4, R32.reuse, R14, R4 ;  /* 0x0000000e2004723c */ /* 0x040fe20000041804 */
[----:B------:R-:W3:Y:S02]  /*9bf0*/  LDSM.16.MT88.4 R12, [R221+0x7800] ;  /* 0x00780000dd0c783b */ /* 0x000ee40000004200 */
[----:B------:R-:W-:Y:S05]  /*9c00*/  MUFU.EX2 R0, R0 ;  /* 0x0000000000007308 */ /* 0x000fea0000000800 */
[C---:B-1----:R-:W-:Y:S03]  /*9c10*/  HMMA.16816.F32.BF16 R24, R32.reuse, R28, R24 ;  /* 0x0000001c2018723c */ /* 0x042fe60000041818 */
[----:B------:R-:W-:Y:S05]  /*9c20*/  MUFU.EX2 R85, R85 ;  /* 0x0000005500557308 */ /* 0x000fea0000000800 */
[----:B------:R-:W-:Y:S03]  /*9c30*/  HMMA.16816.F32.BF16 R28, R32, R30, R20 ;  /* 0x0000001e201c723c */ /* 0x000fe60000041814 */
[----:B------:R-:W-:Y:S04]  /*9c40*/  MUFU.EX2 R101, R101 ;  /* 0x0000006500657308 */ /* 0x000fe80000000800 */
[----:B------:R-:W-:Y:S01]  /*9c50*/  FFMA.FTZ R20, R115, c[0x0][0x23c], -R52 ;  /* 0x00008f0073147a23 */ /* 0x000fe20000010834 */
[----:B------:R-:W-:Y:S01]  /*9c60*/  F2FP.BF16.PACK_AB R32, R59, R60 ;  /* 0x0000003c3b20723e */ /* 0x000fe200000010ff */
[----:B------:R-:W-:Y:S01]  /*9c70*/  FADD.FTZ R60, R60, R62 ;  /* 0x0000003e3c3c7221 */ /* 0x000fe20000010000 */
[----:B--2---:R-:W-:Y:S01]  /*9c80*/  F2FP.BF16.PACK_AB R33, R143, R147 ;  /* 0x000000938f21723e */ /* 0x004fe200000010ff */
[----:B------:R1:W-:Y:S01]  /*9c90*/  MUFU.EX2 R110, R20 ;  /* 0x00000014006e7308 */ /* 0x0003e20000000800 */
[----:B------:R-:W-:Y:S01]  /*9ca0*/  F2FP.BF16.PACK_AB R34, R57, R58 ;  /* 0x0000003a3922723e */ /* 0x000fe200000010ff */
[----:B------:R-:W-:Y:S01]  /*9cb0*/  FADD.FTZ R147, R147, R172 ;  /* 0x000000ac93937221 */ /* 0x000fe20000010000 */
[----:B------:R-:W-:Y:S01]  /*9cc0*/  F2FP.BF16.PACK_AB R35, R135, R136 ;  /* 0x000000888723723e */ /* 0x000fe200000010ff */
[----:B------:R-:W-:-:S02]  /*9cd0*/  FADD.FTZ R60, R59, R60 ;  /* 0x0000003c3b3c7221 */ /* 0x000fc40000010000 */
[----:B------:R-:W-:Y:S02]  /*9ce0*/  FADD.FTZ R147, R143, R147 ;  /* 0x000000938f937221 */ /* 0x000fe40000010000 */
[----:B------:R-:W2:Y:S01]  /*9cf0*/  MUFU.EX2 R115, R119 ;  /* 0x0000007700737308 */ /* 0x000ea20000000800 */
[----:B------:R-:W-:Y:S01]  /*9d00*/  FADD.FTZ R60, R58, R60 ;  /* 0x0000003c3a3c7221 */ /* 0x000fe20000010000 */
[C---:B----4-:R-:W-:Y:S01]  /*9d10*/  HMMA.16816.F32.BF16 R8, R32.reuse, R16, R8 ;  /* 0x000000102008723c */ /* 0x050fe20000041808 */
[----:B------:R-:W-:Y:S02]  /*9d20*/  FADD.FTZ R147, R136, R147 ;  /* 0x0000009388937221 */ /* 0x000fe40000010000 */
[----:B------:R-:W-:Y:S02]  /*9d30*/  FADD.FTZ R57, R57, R60 ;  /* 0x0000003c39397221 */ /* 0x000fe40000010000 */
[----:B------:R-:W-:Y:S01]  /*9d40*/  FADD.FTZ R135, R135, R147 ;  /* 0x0000009387877221 */ /* 0x000fe20000010000 */
[----:B-1----:R-:W1:Y:S01]  /*9d50*/  LDSM.16.MT88.4 R20, [R216+0x7c00] ;  /* 0x007c0000d814783b */ /* 0x002e620000004200 */
[----:B------:R-:W-:Y:S01]  /*9d60*/  MUFU.EX2 R114, R114 ;  /* 0x0000007200727308 */ /* 0x000fe20000000800 */
[----:B------:R-:W-:Y:S01]  /*9d70*/  HMMA.16816.F32.BF16 R4, R32, R18, R4 ;  /* 0x000000122004723c */ /* 0x000fe20000041804 */
[----:B------:R-:W-:Y:S01]  /*9d80*/  FADD.FTZ R57, R56, R57 ;  /* 0x0000003938397221 */ /* 0x000fe20000010000 */
[----:B------:R-:W4:Y:S03]  /*9d90*/  LDSM.16.MT88.4 R16, [R221+0x7c00] ;  /* 0x007c0000dd10783b */ /* 0x000f260000004200 */
[----:B------:R-:W-:-:S02]  /*9da0*/  FADD.FTZ R57, R55, R57 ;  /* 0x0000003937397221 */ /* 0x000fc40000010000 */
[----:B------:R-:W-:Y:S01]  /*9db0*/  MUFU.EX2 R97, R98 ;  /* 0x0000006200617308 */ /* 0x000fe20000000800 */
[----:B---3--:R-:W-:Y:S01]  /*9dc0*/  HMMA.16816.F32.BF16 R24, R32, R12, R24 ;  /* 0x0000000c2018723c */ /* 0x008fe20000041818 */
[----:B--2---:R-:W-:-:S04]  /*9dd0*/  FADD.FTZ R135, R115, R135 ;  /* 0x0000008773877221 */ /* 0x004fc80000010000 */
[C---:B------:R-:W-:Y:S02]  /*9de0*/  FADD.FTZ R135, R110.reuse, R135 ;  /* 0x000000876e877221 */ /* 0x040fe40000010000 */
[----:B------:R-:W-:Y:S01]  /*9df0*/  F2FP.BF16.PACK_AB R12, R55, R56 ;  /* 0x00000038370c723e */ /* 0x000fe200000010ff */
[----:B------:R-:W-:Y:S01]  /*9e00*/  HMMA.16816.F32.BF16 R28, R32, R14, R28 ;  /* 0x0000000e201c723c */ /* 0x000fe2000004181c */
[----:B------:R-:W2:Y:S01]  /*9e10*/  LDSM.16.MT88.4 R32, [R216+0x8000] ;  /* 0x00800000d820783b */ /* 0x000ea20000004200 */
[----:B------:R-:W-:Y:S01]  /*9e20*/  F2FP.BF16.PACK_AB R13, R110, R115 ;  /* 0x000000736e0d723e */ /* 0x000fe200000010ff */
[----:B------:R-:W3:Y:S04]  /*9e30*/  MUFU.EX2 R95, R95 ;  /* 0x0000005f005f7308 */ /* 0x000ee80000000800 */
[----:B------:R-:W-:Y:S01]  /*9e40*/  F2FP.BF16.PACK_AB R14, R53, R54 ;  /* 0x00000036350e723e */ /* 0x000fe200000010ff */
[----:B------:R-:W-:Y:S01]  /*9e50*/  FADD.FTZ R54, R54, R57 ;  /* 0x0000003936367221 */ /* 0x000fe20000010000 */
[----:B------:R-:W-:Y:S01]  /*9e60*/  F2FP.BF16.PACK_AB R15, R103, R106 ;  /* 0x0000006a670f723e */ /* 0x000fe200000010ff */
[----:B------:R-:W-:Y:S01]  /*9e70*/  FADD.FTZ R106, R106, R135 ;  /* 0x000000876a6a7221 */ /* 0x000fe20000010000 */
[----:B------:R-:W-:Y:S01]  /*9e80*/  MUFU.EX2 R92, R93 ;  /* 0x0000005d005c7308 */ /* 0x000fe20000000800 */
[----:B------:R-:W-:-:S02]  /*9e90*/  FADD.FTZ R54, R53, R54 ;  /* 0x0000003635367221 */ /* 0x000fc40000010000 */
[----:B------:R-:W-:-:S05]  /*9ea0*/  FADD.FTZ R106, R103, R106 ;  /* 0x0000006a676a7221 */ /* 0x000fca0000010000 */
[----:B------:R-:W5:Y:S01]  /*9eb0*/  MUFU.EX2 R87, R87 ;  /* 0x0000005700577308 */ /* 0x000f620000000800 */
[C---:B-1----:R-:W-:Y:S07]  /*9ec0*/  HMMA.16816.F32.BF16 R8, R12.reuse, R20, R8 ;  /* 0x000000140c08723c */ /* 0x042fee0000041808 */
[----:B------:R-:W1:Y:S01]  /*9ed0*/  MUFU.EX2 R142, R142 ;  /* 0x0000008e008e7308 */ /* 0x000e620000000800 */
[C---:B------:R-:W-:Y:S01]  /*9ee0*/  HMMA.16816.F32.BF16 R4, R12.reuse, R22, R4 ;  /* 0x000000160c04723c */ /* 0x040fe20000041804 */
[----:B------:R-:W1:Y:S06]  /*9ef0*/  LDSM.16.MT88.4 R20, [R221+0x8000] ;  /* 0x00800000dd14783b */ /* 0x000e6c0000004200 */
[----:B------:R-:W1:Y:S01]  /*9f00*/  MUFU.EX2 R171, R171 ;  /* 0x000000ab00ab7308 */ /* 0x000e620000000800 */
[C---:B----4-:R-:W-:Y:S07]  /*9f10*/  HMMA.16816.F32.BF16 R24, R12.reuse, R16, R24 ;  /* 0x000000100c18723c */ /* 0x050fee0000041818 */
[----:B------:R-:W-:Y:S01]  /*9f20*/  MUFU.EX2 R191, R191 ;  /* 0x000000bf00bf7308 */ /* 0x000fe20000000800 */
[----:B------:R-:W-:Y:S01]  /*9f30*/  HMMA.16816.F32.BF16 R28, R12, R18, R28 ;  /* 0x000000120c1c723c */ /* 0x000fe2000004181c */
[----:B------:R-:W4:Y:S06]  /*9f40*/  LDSM.16.MT88.4 R16, [R216+0x8400] ;  /* 0x00840000d810783b */ /* 0x000f2c0000004200 */
[----:B------:R-:W-:Y:S01]  /*9f50*/  MUFU.EX2 R179, R179 ;  /* 0x000000b300b37308 */ /* 0x000fe20000000800 */
[----:B------:R-:W-:Y:S01]  /*9f60*/  F2FP.BF16.PACK_AB R12, R85, R0 ;  /* 0x00000000550c723e */ /* 0x000fe200000010ff */
[----:B------:R-:W-:Y:S01]  /*9f70*/  FADD.FTZ R0, R0, R54 ;  /* 0x0000003600007221 */ /* 0x000fe20000010000 */
[----:B---3--:R-:W-:Y:S01]  /*9f80*/  F2FP.BF16.PACK_AB R13, R95, R97 ;  /* 0x000000615f0d723e */ /* 0x008fe200000010ff */
[----:B------:R-:W-:Y:S01]  /*9f90*/  FADD.FTZ R97, R97, R106 ;  /* 0x0000006a61617221 */ /* 0x000fe20000010000 */
[----:B------:R-:W-:Y:S01]  /*9fa0*/  F2FP.BF16.PACK_AB R14, R114, R101 ;  /* 0x00000065720e723e */ /* 0x000fe200000010ff */
[----:B------:R-:W-:Y:S01]  /*9fb0*/  FADD.FTZ R0, R85, R0 ;  /* 0x0000000055007221 */ /* 0x000fe20000010000 */
[----:B-----5:R-:W-:Y:S01]  /*9fc0*/  F2FP.BF16.PACK_AB R15, R87, R92 ;  /* 0x0000005c570f723e */ /* 0x020fe200000010ff */
[----:B------:R-:W-:Y:S01]  /*9fd0*/  MUFU.EX2 R81, R81 ;  /* 0x0000005100517308 */ /* 0x000fe20000000800 */
[----:B------:R-:W-:-:S02]  /*9fe0*/  FADD.FTZ R97, R95, R97 ;  /* 0x000000615f617221 */ /* 0x000fc40000010000 */
[----:B------:R-:W-:Y:S02]  /*9ff0*/  FADD.FTZ R101, R101, R0 ;  /* 0x0000000065657221 */ /* 0x000fe40000010000 */
[----:B------:R-:W-:Y:S01]  /*a000*/  FADD.FTZ R92, R92, R97 ;  /* 0x000000615c5c7221 */ /* 0x000fe20000010000 */
[----:B--2---:R-:W-:Y:S01]  /*a010*/  HMMA.16816.F32.BF16 R8, R12, R32, R8 ;  /* 0x000000200c08723c */ /* 0x004fe20000041808 */
[----:B------:R-:W-:Y:S01]  /*a020*/  FADD.FTZ R101, R114, R101 ;  /* 0x0000006572657221 */ /* 0x000fe20000010000 */
[----:B------:R-:W2:Y:S01]  /*a030*/  MUFU.EX2 R78, R78 ;  /* 0x0000004e004e7308 */ /* 0x000ea20000000800 */
[----:B------:R-:W-:Y:S02]  /*a040*/  FADD.FTZ R92, R87, R92 ;  /* 0x0000005c575c7221 */ /* 0x000fe40000010000 */
[----:B-1----:R-:W-:-:S03]  /*a050*/  FADD.FTZ R101, R142, R101 ;  /* 0x000000658e657221 */ /* 0x002fc60000010000 */
[C---:B------:R-:W-:Y:S01]  /*a060*/  HMMA.16816.F32.BF16 R4, R12.reuse, R34, R4 ;  /* 0x000000220c04723c */ /* 0x040fe20000041804 */
[----:B------:R-:W1:Y:S01]  /*a070*/  LDSM.16.MT88.4 R32, [R221+0x8400] ;  /* 0x00840000dd20783b */ /* 0x000e620000004200 */
[----:B------:R-:W-:Y:S06]  /*a080*/  MUFU.EX2 R75, R75 ;  /* 0x0000004b004b7308 */ /* 0x000fec0000000800 */
[C---:B------:R-:W-:Y:S02]  /*a090*/  HMMA.16816.F32.BF16 R24, R12.reuse, R20, R24 ;  /* 0x000000140c18723c */ /* 0x040fe40000041818 */
[----:B------:R-:W3:Y:S06]  /*a0a0*/  MUFU.EX2 R48, R48 ;  /* 0x0000003000307308 */ /* 0x000eec0000000800 */
[----:B------:R-:W-:Y:S01]  /*a0b0*/  HMMA.16816.F32.BF16 R28, R12, R22, R28 ;  /* 0x000000160c1c723c */ /* 0x000fe2000004181c */
[----:B------:R-:W5:Y:S01]  /*a0c0*/  LDSM.16.MT88.4 R20, [R216+0x8800] ;  /* 0x00880000d814783b */ /* 0x000f620000004200 */
[----:B------:R-:W4:Y:S05]  /*a0d0*/  MUFU.EX2 R168, R168 ;  /* 0x000000a800a87308 */ /* 0x000f2a0000000800 */
[C---:B------:R-:W-:Y:S01]  /*a0e0*/  F2FP.BF16.PACK_AB R12, R171.reuse, R142 ;  /* 0x0000008eab0c723e */ /* 0x040fe200000010ff */
[----:B------:R-:W-:Y:S01]  /*a0f0*/  FADD.FTZ R171, R171, R101 ;  /* 0x00000065abab7221 */ /* 0x000fe20000010000 */
[----:B--2---:R-:W-:Y:S01]  /*a100*/  F2FP.BF16.PACK_AB R13, R78, R81 ;  /* 0x000000514e0d723e */ /* 0x004fe200000010ff */
[----:B------:R-:W2:Y:S01]  /*a110*/  MUFU.EX2 R123, R124 ;  /* 0x0000007c007b7308 */ /* 0x000ea20000000800 */
[----:B------:R-:W-:Y:S01]  /*a120*/  F2FP.BF16.PACK_AB R14, R179, R191 ;  /* 0x000000bfb30e723e */ /* 0x000fe200000010ff */
[----:B------:R-:W-:Y:S01]  /*a130*/  FADD.FTZ R81, R81, R92 ;  /* 0x0000005c51517221 */ /* 0x000fe20000010000 */
[----:B---3--:R-:W-:Y:S01]  /*a140*/  F2FP.BF16.PACK_AB R15, R48, R75 ;  /* 0x0000004b300f723e */ /* 0x008fe200000010ff */
        /* <DEDUP_REMOVED lines=8> */
[----:B------:R-:W3:Y:S02]  /*a1d0*/  MUFU.EX2 R86, R88 ;  /* 0x0000005800567308 */ /* 0x000ee40000000800 */
[C---:B------:R-:W-:Y:S01]  /*a1e0*/  HMMA.16816.F32.BF16 R4, R12.reuse, R18, R4 ;  /* 0x000000120c04723c */ /* 0x040fe20000041804 */
[----:B------:R-:W4:Y:S05]  /*a1f0*/  LDSM.16.MT88.4 R16, [R221+0x8800] ;  /* 0x00880000dd10783b */ /* 0x000f2a0000004200 */
[----:B------:R-:W-:Y:S02]  /*a200*/  MUFU.EX2 R47, R47 ;  /* 0x0000002f002f7308 */ /* 0x000fe40000000800 */
[C---:B-1----:R-:W-:Y:S06]  /*a210*/  HMMA.16816.F32.BF16 R24, R12.reuse, R32, R24 ;  /* 0x000000200c18723c */ /* 0x042fec0000041818 */
[----:B------:R-:W1:Y:S01]  /*a220*/  MUFU.EX2 R46, R46 ;  /* 0x0000002e002e7308 */ /* 0x000e620000000800 */
[----:B------:R-:W-:Y:S01]  /*a230*/  FFMA.FTZ R33, R43, c[0x0][0x23c], -R52 ;  /* 0x00008f002b217a23 */ /* 0x000fe20000010834 */
[----:B------:R-:W-:Y:S01]  /*a240*/  HMMA.16816.F32.BF16 R28, R12, R34, R28 ;  /* 0x000000220c1c723c */ /* 0x000fe2000004181c */
[----:B------:R-:W-:-:S05]  /*a250*/  FFMA.FTZ R32, R50, c[0x0][0x23c], -R74 ;  /* 0x00008f0032207a23 */ /* 0x000fca000001084a */
[----:B------:R-:W-:Y:S01]  /*a260*/  MUFU.EX2 R45, R45 ;  /* 0x0000002d002d7308 */ /* 0x000fe20000000800 */
[C---:B--2---:R-:W-:Y:S01]  /*a270*/  F2FP.BF16.PACK_AB R12, R123.reuse, R168 ;  /* 0x000000a87b0c723e */ /* 0x044fe200000010ff */
[----:B------:R-:W-:Y:S01]  /*a280*/  FADD.FTZ R123, R123, R179 ;  /* 0x000000b37b7b7221 */ /* 0x000fe20000010000 */
[----:B---3--:R-:W-:-:S03]  /*a290*/  F2FP.BF16.PACK_AB R14, R86, R100 ;  /* 0x00000064560e723e */ /* 0x008fc600000010ff */
[----:B------:R-:W-:Y:S02]  /*a2a0*/  FADD.FTZ R123, R100, R123 ;  /* 0x0000007b647b7221 */ /* 0x000fe40000010000 */
[----:B------:R-:W2:Y:S01]  /*a2b0*/  MUFU.EX2 R44, R44 ;  /* 0x0000002c002c7308 */ /* 0x000ea20000000800 */
[----:B-1----:R-:W-:Y:S01]  /*a2c0*/  F2FP.BF16.PACK_AB R13, R46, R47 ;  /* 0x0000002f2e0d723e */ /* 0x002fe200000010ff */
[----:B------:R-:W-:Y:S02]  /*a2d0*/  FADD.FTZ R47, R47, R75 ;  /* 0x0000004b2f2f7221 */ /* 0x000fe40000010000 */
[----:B------:R-:W-:Y:S02]  /*a2e0*/  FADD.FTZ R86, R86, R123 ;  /* 0x0000007b56567221 */ /* 0x000fe40000010000 */
[----:B------:R-:W-:Y:S02]  /*a2f0*/  FADD.FTZ R47, R46, R47 ;  /* 0x0000002f2e2f7221 */ /* 0x000fe40000010000 */
[----:B------:R-:W1:Y:S01]  /*a300*/  MUFU.EX2 R83, R83 ;  /* 0x0000005300537308 */ /* 0x000e620000000800 */
[----:B--2---:R-:W-:-:S07]  /*a310*/  F2FP.BF16.PACK_AB R15, R44, R45 ;  /* 0x0000002d2c0f723e */ /* 0x004fce00000010ff */
[----:B------:R-:W2:Y:S01]  /*a320*/  MUFU.EX2 R33, R33 ;  /* 0x0000002100217308 */ /* 0x000ea20000000800 */
[----:B------:R-:W-:-:S04]  /*a330*/  FADD.FTZ R45, R45, R47 ;  /* 0x0000002f2d2d7221 */ /* 0x000fc80000010000 */
[----:B------:R-:W-:Y:S01]  /*a340*/  FADD.FTZ R45, R44, R45 ;  /* 0x0000002d2c2d7221 */ /* 0x000fe20000010000 */
[C---:B-----5:R-:W-:Y:S01]  /*a350*/  HMMA.16816.F32.BF16 R8, R12.reuse, R20, R8 ;  /* 0x000000140c08723c */ /* 0x060fe20000041808 */
[----:B-1----:R-:W-:Y:S01]  /*a360*/  FADD.FTZ R86, R83, R86 ;  /* 0x0000005653567221 */ /* 0x002fe20000010000 */
[----:B------:R-:W1:Y:S05]  /*a370*/  MUFU.EX2 R51, R51 ;  /* 0x0000003300337308 */ /* 0x000e6a0000000800 */
[--C-:B------:R-:W-:Y:S01]  /*a380*/  FFMA.FTZ R20, R42, c[0x0][0x23c], -R52.reuse ;  /* 0x00008f002a147a23 */ /* 0x100fe20000010834 */
[----:B----4-:R-:W-:Y:S01]  /*a390*/  HMMA.16816.F32.BF16 R24, R12, R16, R24 ;  /* 0x000000100c18723c */ /* 0x010fe20000041818 */
[----:B------:R-:W-:Y:S01]  /*a3a0*/  FFMA.FTZ R21, R41, c[0x0][0x23c], -R52 ;  /* 0x00008f0029157a23 */ /* 0x000fe20000010834 */
[----:B------:R-:W3:Y:S01]  /*a3b0*/  MUFU.EX2 R32, R32 ;  /* 0x0000002000207308 */ /* 0x000ee20000000800 */
[----:B--2---:R-:W-:-:S05]  /*a3c0*/  FADD.FTZ R45, R33, R45 ;  /* 0x0000002d212d7221 */ /* 0x004fca0000010000 */
[----:B------:R-:W-:Y:S02]  /*a3d0*/  HMMA.16816.F32.BF16 R4, R12, R22, R4 ;  /* 0x000000160c04723c */ /* 0x000fe40000041804 */
[----:B------:R-:W2:Y:S01]  /*a3e0*/  MUFU.EX2 R185, R185 ;  /* 0x000000b900b97308 */ /* 0x000ea20000000800 */
[----:B-1----:R-:W-:-:S05]  /*a3f0*/  FADD.FTZ R86, R51, R86 ;  /* 0x0000005633567221 */ /* 0x002fca0000010000 */
[----:B------:R-:W-:Y:S02]  /*a400*/  HMMA.16816.F32.BF16 R28, R12, R18, R28 ;  /* 0x000000120c1c723c */ /* 0x000fe4000004181c */
[----:B------:R-:W1:Y:S01]  /*a410*/  MUFU.EX2 R20, R20 ;  /* 0x0000001400147308 */ /* 0x000e620000000800 */
[----:B---3--:R-:W-:-:S04]  /*a420*/  FADD.FTZ R86, R32, R86 ;  /* 0x0000005620567221 */ /* 0x008fc80000010000 */
[----:B------:R-:W-:-:S03]  /*a430*/  F2FP.BF16.PACK_AB R12, R51, R83 ;  /* 0x00000053330c723e */ /* 0x000fc600000010ff */
[----:B------:R-:W3:Y:S01]  /*a440*/  MUFU.EX2 R21, R21 ;  /* 0x0000001500157308 */ /* 0x000ee20000000800 */
[C---:B--2---:R-:W-:Y:S01]  /*a450*/  F2FP.BF16.PACK_AB R14, R185.reuse, R32 ;  /* 0x00000020b90e723e */ /* 0x044fe200000010ff */
[----:B------:R-:W-:-:S06]  /*a460*/  FADD.FTZ R185, R185, R86 ;  /* 0x00000056b9b97221 */ /* 0x000fcc0000010000 */
[----:B------:R-:W2:Y:S01]  /*a470*/  MUFU.EX2 R186, R186 ;  /* 0x000000ba00ba7308 */ /* 0x000ea20000000800 */
[C---:B-1----:R-:W-:Y:S01]  /*a480*/  F2FP.BF16.PACK_AB R13, R20.reuse, R33 ;  /* 0x00000021140d723e */ /* 0x042fe200000010ff */
[----:B------:R-:W-:-:S04]  /*a490*/  FADD.FTZ R45, R20, R45 ;  /* 0x0000002d142d7221 */ /* 0x000fc80000010000 */
[----:B---3--:R-:W-:Y:S01]  /*a4a0*/  FADD.FTZ R45, R21, R45 ;  /* 0x0000002d152d7221 */ /* 0x008fe20000010000 */
[----:B--2---:R-:W-:-:S03]  /*a4b0*/  F2FP.BF16.PACK_AB R15, R186, R21 ;  /* 0x00000015ba0f723e */ /* 0x004fc600000010ff */
[----:B------:R-:W-:-:S04]  /*a4c0*/  FADD.FTZ R186, R186, R45 ;  /* 0x0000002dbaba7221 */ /* 0x000fc80000010000 */
[C---:B------:R-:W-:Y:S08]  /*a4d0*/  HMMA.16816.F32.BF16 R204, R12.reuse, R200, R8 ;  /* 0x000000c80ccc723c */ /* 0x040ff00000041808 */
[C---:B------:R-:W-:Y:S08]  /*a4e0*/  HMMA.16816.F32.BF16 R196, R12.reuse, R192, R24 ;  /* 0x000000c00cc4723c */ /* 0x040ff00000041818 */
[C---:B------:R-:W-:Y:S08]  /*a4f0*/  HMMA.16816.F32.BF16 R200, R12.reuse, R202, R4 ;  /* 0x000000ca0cc8723c */ /* 0x040ff00000041804 */
[----:B------:R-:W-:Y:S01]  /*a500*/  HMMA.16816.F32.BF16 R192, R12, R194, R28 ;  /* 0x000000c20cc0723c */ /* 0x000fe2000004181c */
[----:B------:R-:W-:Y:S06]  /*a510*/  @!UPT UIADD3 URZ, URZ, URZ, URZ ;  /* 0x0000003f3f3ff290 */ /* 0x000fec000fffe03f */
        /* <DEDUP_REMOVED lines=64> */
.L_x_2379:
[----:B------:R-:W-:-:S05]  /*a920*/  IMAD.MOV.U32 R3, RZ, RZ, c[0x0][0x1a0] ;  /* 0x00006800ff037624 */ /* 0x000fca00078e00ff */
[----:B------:R-:W-:-:S04]  /*a930*/  LEA R3, -R3, RZ, 0x8 ;  /* 0x000000ff03037211 */ /* 0x000fc800078e41ff */
[----:B------:R-:W-:Y:S02]  /*a940*/  SHF.R.S32.HI R2, RZ, 0x1f, R3 ;  /* 0x0000001fff027819 */ /* 0x000fe40000011403 */
.L_x_2380:
[----:B------:R-:W-:Y:S01]  /*a950*/  ISETP.GE.AND P0, PT, R211, c[0x0][0x220], PT ;  /* 0x00008800d3007a0c */ /* 0x000fe20003f06270 */
[----:B------:R-:W-:Y:S01]  /*a960*/  IMAD.SHL.U32 R190, R188, 0x100, RZ ;  /* 0x00000100bcbe7824 */ /* 0x000fe200078e00ff */
[----:B------:R-:W-:-:S04]  /*a970*/  LEA R222, P5, R3, R222, 0x1 ;  /* 0x000000de03de7211 */ /* 0x000fc800078a08ff */
[----:B------:R-:W-:Y:S02]  /*a980*/  LEA.HI.X R223, R3, R223, R2, 0x1, P5 ;  /* 0x000000df03df7211 */ /* 0x000fe400028f0c02 */
[C-C-:B------:R-:W-:Y:S02]  /*a990*/  LOP3.LUT R218, R190.reuse, 0x89, R187.reuse, 0xfe, !PT ;  /* 0x00000089beda7812 */ /* 0x140fe400078efebb */
[C---:B------:R-:W-:Y:S02]  /*a9a0*/  LOP3.LUT R233, R190.reuse, 0x98, R187, 0xfe, !PT ;  /* 0x00000098bee97812 */ /* 0x040fe400078efebb */
[----:B------:R-:W-:Y:S01]  /*a9b0*/  I2F R191, R218 ;  /* 0x000000da00bf7306 */ /* 0x000fe20000201400 */
[----:B------:R-:W-:Y:S01]  /*a9c0*/  @!P0 IMAD.MOV.U32 R10, RZ, RZ, R222 ;  /* 0x000000ffff0a8224 */ /* 0x000fe200078e00de */
[----:B------:R-:W-:Y:S01]  /*a9d0*/  @P0 STS [R210+0x5000], RZ ;  /* 0x005000ffd2000388 */ /* 0x000fe20000000800 */
[----:B------:R-:W-:Y:S01]  /*a9e0*/  @!P0 IMAD.MOV.U32 R11, RZ, RZ, R223 ;  /* 0x000000ffff0b8224 */ /* 0x000fe200078e00df */
[C---:B------:R-:W-:Y:S01]  /*a9f0*/  LOP3.LUT R234, R190.reuse, 0x99, R187, 0xfe, !PT ;  /* 0x00000099beea7812 */ /* 0x040fe200078efebb */
[----:B------:R-:W-:Y:S01]  /*aa00*/  @!P0 IMAD.MOV.U32 R18, RZ, RZ, c[0x0][0x1a0] ;  /* 0x00006800ff128624 */ /* 0x000fe200078e00ff */
[----:B------:R-:W-:Y:S01]  /*aa10*/  @P0 STS [R210+0x5004], RZ ;  /* 0x005004ffd2000388 */ /* 0x000fe20000000800 */
[----:B------:R-:W-:Y:S01]  /*aa20*/  @!P0 IMAD.MOV.U32 R16, RZ, RZ, c[0x0][0x1a0] ;  /* 0x00006800ff108624 */ /* 0x000fe200078e00ff */
[----:B------:R-:W-:Y:S01]  /*aa30*/  I2F R232, R233 ;  /* 0x000000e900e87306 */ /* 0x000fe20000201400 */
[--C-:B------:R-:W-:Y:S01]  /*aa40*/  @!P0 IMAD.MOV.U32 R4, RZ, RZ, R36.reuse ;  /* 0x000000ffff048224 */ /* 0x100fe200078e0024 */
[----:B------:R-:W-:Y:S01]  /*aa50*/  @P0 STS.64 [R210+0x5008], RZ ;  /* 0x005008ffd2000388 */ /* 0x000fe20000000a00 */
[----:B------:R-:W-:Y:S01]  /*aa60*/  @!P0 IMAD.MOV.U32 R5, RZ, RZ, R39 ;  /* 0x000000ffff058224 */ /* 0x000fe200078e0027 */
[C-C-:B------:R-:W-:Y:S01]  /*aa70*/  LOP3.LUT R235, R190.reuse, 0xa8, R187.reuse, 0xfe, !PT ;  /* 0x000000a8beeb7812 */ /* 0x140fe200078efebb */
[----:B------:R-:W-:Y:S01]  /*aa80*/  @!P0 IMAD.MOV.U32 R13, RZ, RZ, c[0x0][0x1a0] ;  /* 0x00006800ff0d8624 */ /* 0x000fe200078e00ff */
[----:B------:R-:W-:Y:S01]  /*aa90*/  @!PT LDS RZ, [RZ] ;  /* 0x00000000fffff984 */ /* 0x000fe20000000800 */
[----:B------:R-:W-:Y:S01]  /*aaa0*/  @!PT LDS RZ, [RZ] ;  /* 0x00000000fffff984 */ /* 0x000fe20000000800 */
[----:B------:R-:W-:Y:S01]  /*aab0*/  @!PT LDS RZ, [RZ] ;  /* 0x00000000fffff984 */ /* 0x000fe20000000800 */
[----:B------:R1:W-:Y:S01]  /*aac0*/  @!P0 LDGSTS.E.BYPASS.LTC128B.128 [R210+0x5000], [R10.64] ;  /* 0x050000000ad28fae */ /* 0x0003e2000b901d46 */
[----:B------:R-:W-:Y:S01]  /*aad0*/  @!P0 IMAD.MOV.U32 R12, RZ, RZ, c[0x0][0x1a0] ;  /* 0x00006800ff0c8624 */ /* 0x000fe200078e00ff */
[C-C-:B------:R-:W-:Y:S01]  /*aae0*/  LOP3.LUT R238, R190.reuse, 0xa9, R187.reuse, 0xfe, !PT ;  /* 0x000000a9beee7812 */ /* 0x140fe200078efebb */
[----:B------:R-:W-:Y:S01]  /*aaf0*/  @!P0 IMAD.MOV.U32 R20, RZ, RZ, c[0x0][0x1a0] ;  /* 0x00006800ff148624 */ /* 0x000fe200078e00ff */
[----:B------:R-:W-:Y:S01]  /*ab00*/  @P0 STS.128 [R210+0x5800], RZ ;  /* 0x005800ffd2000388 */ /* 0x000fe20000000c00 */
[----:B------:R-:W-:Y:S01]  /*ab10*/  @!P0 IMAD.MOV.U32 R38, RZ, RZ, R36 ;  /* 0x000000ffff268224 */ /* 0x000fe200078e0024 */
[----:B------:R-:W-:Y:S01]  /*ab20*/  LOP3.LUT R236, R190, 0xb0, R187, 0xfe, !PT ;  /* 0x000000b0beec7812 */ /* 0x000fe200078efebb */
[----:B------:R-:W-:Y:S01]  /*ab30*/  @!P0 IMAD.WIDE.U32 R18, R18, 0xa0, R4 ;  /* 0x000000a012128825 */ /* 0x000fe200078e0004 */
[C-C-:B------:R-:W-:Y:S01]  /*ab40*/  LOP3.LUT R240, R190.reuse, 0xb1, R187.reuse, 0xfe, !PT ;  /* 0x000000b1bef07812 */ /* 0x140fe200078efebb */
[----:B------:R-:W-:Y:S01]  /*ab50*/  I2F R237, R238 ;  /* 0x000000ee00ed7306 */ /* 0x000fe20000201400 */
[----:B------:R-:W-:Y:S01]  /*ab60*/  LOP3.LUT R242, R190, 0xb8, R187, 0xfe, !PT ;  /* 0x000000b8bef27812 */ /* 0x000fe200078efebb */
[----:B------:R-:W-:Y:S01]  /*ab70*/  @!P0 IMAD.WIDE.U32 R16, R16, 0xc0, R4 ;  /* 0x000000c010108825 */ /* 0x000fe200078e0004 */
[----:B------:R-:W-:-:S02]  /*ab80*/  @!P0 LEA R5, P3, R13, R36, 0x6 ;  /* 0x000000240d058211 */ /* 0x000fc400078630ff */
[----:B------:R-:W-:Y:S01]  /*ab90*/  @!P0 LEA R4, P4, R12, R36, 0x5 ;  /* 0x000000240c048211 */ /* 0x000fe200078828ff */
[----:B------:R-:W-:Y:S01]  /*aba0*/  @!P0 IMAD.MOV.U32 R7, RZ, RZ, c[0x0][0x1a4] ;  /* 0x00006900ff078624 */ /* 0x000fe200078e00ff */
[C---:B------:R-:W-:Y:S01]  /*abb0*/  @!P0 IADD3 R5, P5, R3.reuse, R5, RZ ;  /* 0x0000000503058210 */ /* 0x040fe20007fbe0ff */
[----:B------:R-:W-:Y:S01]  /*abc0*/  @!P0 IMAD.MOV.U32 R0, RZ, RZ, c[0x0][0x1a0] ;  /* 0x00006800ff008624 */ /* 0x000fe200078e00ff */
[----:B------:R-:W-:Y:S01]  /*abd0*/  @!P0 IADD3 R4, P6, R3, R4, RZ ;  /* 0x0000000403048210 */ /* 0x000fe20007fde0ff */
[----:B------:R-:W-:Y:S01]  /*abe0*/  @!P0 IMAD.MOV.U32 R8, RZ, RZ, c[0x0][0x1a4] ;  /* 0x00006900ff088624 */ /* 0x000fe200078e00ff */
[-C--:B------:R-:W-:Y:S01]  /*abf0*/  @!P0 LEA.HI.X R13, R13, R39.reuse, R7, 0x6, P3 ;  /* 0x000000270d0d8211 */ /* 0x080fe200018f3407 */
[----:B------:R-:W-:Y:S01]  /*ac00*/  @!P0 IMAD.WIDE.U32 R20, R20, 0x60, R38 ;  /* 0x0000006014148825 */ /* 0x000fe200078e0026 */
[----:B------:R-:W-:Y:S01]  /*ac10*/  @!P0 LEA R6, P2, R0, R36, 0x7 ;  /* 0x0000002400068211 */ /* 0x000fe200078438ff */
[----:B------:R-:W-:Y:S01]  /*ac20*/  I2F R241, R236 ;  /* 0x000000ec00f17306 */ /* 0x000fe20000201400 */
[C---:B------:R-:W-:Y:S01]  /*ac30*/  @!P0 IADD3 R15, P3, R3.reuse, R18, RZ ;  /* 0x00000012030f8210 */ /* 0x040fe20007f7e0ff */
[----:B------:R-:W-:Y:S01]  /*ac40*/  @!P0 IMAD.MOV.U32 R22, RZ, RZ, c[0x0][0x1a0] ;  /* 0x00006800ff168624 */ /* 0x000fe200078e00ff */
[----:B------:R-:W-:Y:S01]  /*ac50*/  @!P0 LEA.HI.X R12, R12, R39, R8, 0x5, P4 ;  /* 0x000000270c0c8211 */ /* 0x000fe200020f2c08 */
[----:B-1----:R-:W-:Y:S01]  /*ac60*/  @!P0 IMAD.MOV.U32 R10, RZ, RZ, c[0x0][0x1a4] ;  /* 0x00006900ff0a8624 */ /* 0x002fe200078e00ff */
[----:B------:R-:W-:Y:S01]  /*ac70*/  @!P0 IADD3 R14, P4, R3, R20, RZ ;  /* 0x00000014030e8210 */ /* 0x000fe20007f9e0ff */
[----:B------:R-:W-:Y:S01]  /*ac80*/  @!P0 IMAD.MOV.U32 R37, RZ, RZ, R39 ;  /* 0x000000ffff258224 */ /* 0x000fe200078e0027 */
[C-C-:B------:R-:W-:Y:S01]  /*ac90*/  LOP3.LUT R249, R190.reuse, 0xb9, R187.reuse, 0xfe, !PT ;  /* 0x000000b9bef97812 */ /* 0x140fe200078efebb */
[----:B------:R-:W-:Y:S01]  /*aca0*/  @!P0 IMAD.MOV.U32 R11, RZ, RZ, c[0x0][0x1a4] ;  /* 0x00006900ff0b8624 */ /* 0x000fe200078e00ff */
[----:B------:R-:W-:Y:S01]  /*acb0*/  I2F R239, R240 ;  /* 0x000000f000ef7306 */ /* 0x000fe20000201400 */
[----:B------:R-:W-:Y:S01]  /*acc0*/  @!P0 IMAD.MOV.U32 R9, RZ, RZ, c[0x0][0x1a4] ;  /* 0x00006900ff098624 */ /* 0x000fe200078e00ff */
[----:B------:R-:W-:Y:S01]  /*acd0*/  LOP3.LUT R246, R190, 0xc0, R187, 0xfe, !PT ;  /* 0x000000c0bef67812 */ /* 0x000fe200078efebb */
[----:B------:R-:W-:-:S02]  /*ace0*/  @!P0 IMAD R10, R10, 0xa0, RZ ;  /* 0x000000a00a0a8824 */ /* 0x000fc400078e02ff */
[----:B------:R-:W-:Y:S01]  /*acf0*/  @!P0 IMAD.WIDE.U32 R22, R22, 0xe0, R36 ;  /* 0x000000e016168825 */ /* 0x000fe200078e0024 */
[----:B------:R-:W-:Y:S02]  /*ad00*/  @!P0 LEA.HI.X R9, R0, R39, R9, 0x7, P2 ;  /* 0x0000002700098211 */ /* 0x000fe400010f3c09 */
[----:B------:R-:W-:Y:S01]  /*ad10*/  @!P0 IADD3.X R10, R2, R19, R10, P3, !PT ;  /* 0x00000013020a8210 */ /* 0x000fe20001ffe40a */
[----:B------:R-:W-:Y:S01]  /*ad20*/  @!P0 IMAD R11, R11, 0x60, RZ ;  /* 0x000000600b0b8824 */ /* 0x000fe200078e02ff */
[C---:B------:R-:W-:Y:S01]  /*ad30*/  @!P0 IADD3 R0, P3, R3.reuse, R16, RZ ;  /* 0x0000001003008210 */ /* 0x040fe20007f7e0ff */
[----:B------:R-:W-:Y:S01]  /*ad40*/  @!P0 IMAD R8, R8, 0xc0, RZ ;  /* 0x000000c008088824 */ /* 0x000fe200078e02ff */
[----:B------:R-:W-:Y:S01]  /*ad50*/  @!P0 IADD3 R16, P2, R3, R22, RZ ;  /* 0x0000001603108210 */ /* 0x000fe20007f5e0ff */
[----:B------:R-:W-:Y:S01]  /*ad60*/  @!P0 IMAD R7, R7, 0xe0, RZ ;  /* 0x000000e007078824 */ /* 0x000fe200078e02ff */
[C---:B------:R-:W-:Y:S01]  /*ad70*/  @!P0 IADD3.X R11, R2.reuse, R21, R11, P4, !PT ;  /* 0x00000015020b8210 */ /* 0x040fe200027fe40b */
[C---:B------:R-:W-:Y:S01]  /*ad80*/  @!P0 IMAD.X R12, R2.reuse, 0x1, R12, P6 ;  /* 0x00000001020c8824 */ /* 0x040fe200030e060c */
[----:B------:R-:W-:Y:S01]  /*ad90*/  @!P0 IADD3 R6, P4, R3, R6, RZ ;  /* 0x0000000603068210 */ /* 0x000fe20007f9e0ff */
[----:B------:R-:W-:Y:S01]  /*ada0*/  @!P0 IMAD.X R13, R2, 0x1, R13, P5 ;  /* 0x00000001020d8824 */ /* 0x000fe200028e060d */
[----:B------:R-:W-:Y:S01]  /*adb0*/  @!P0 LEA R22, P5, R4, c[0x0][0x170], 0x1 ;  /* 0x00005c0004168a11 */ /* 0x000fe200078a08ff */
[----:B------:R-:W-:Y:S01]  /*adc0*/  I2F R247, R249 ;  /* 0x000000f900f77306 */ /* 0x000fe20000201400 */
[C---:B------:R-:W-:Y:S01]  /*add0*/  @!P0 IADD3.X R8, R2.reuse, R8, R17, P3, !PT ;  /* 0x0000000802088210 */ /* 0x040fe20001ffe411 */
[----:B------:R-:W-:Y:S01]  /*ade0*/  @!P0 IMAD.X R9, R2, 0x1, R9, P4 ;  /* 0x0000000102098824 */ /* 0x000fe200020e0609 */
[----:B------:R-:W-:-:S02]  /*adf0*/  @!P0 LEA R20, P3, R5, c[0x0][0x170], 0x1 ;  /* 0x00005c0005148a11 */ /* 0x000fc400078608ff */
[----:B------:R-:W-:Y:S02]  /*ae00*/  @!P0 IADD3.X R7, R2, R23, R7, P2, !PT ;  /* 0x0000001702078210 */ /* 0x000fe400017fe407 */
[----:B------:R-:W-:Y:S01]  /*ae10*/  @!P0 LEA R18, P2, R14, c[0x0][0x170], 0x1 ;  /* 0x00005c000e128a11 */ /* 0x000fe200078408ff */
[----:B------:R-:W-:Y:S01]  /*ae20*/  I2F R245, R246 ;  /* 0x000000f600f57306 */ /* 0x000fe20000201400 */
[----:B------:R-:W-:Y:S02]  /*ae30*/  @!P0 LEA.HI.X R23, R4, c[0x0][0x174], R12, 0x1, P5 ;  /* 0x00005d0004178a11 */ /* 0x000fe400028f0c0c */
[----:B------:R-:W-:Y:S02]  /*ae40*/  @!P0 LEA.HI.X R21, R5, c[0x0][0x174], R13, 0x1, P3 ;  /* 0x00005d0005158a11 */ /* 0x000fe400018f0c0d */
[----:B------:R-:W-:Y:S01]  /*ae50*/  @!P0 LEA R24, P5, R6, c[0x0][0x170], 0x1 ;  /* 0x00005c0006188a11 */ /* 0x000fe200078a08ff */
[----:B------:R-:W-:Y:S01]  /*ae60*/  @!PT LDS RZ, [RZ] ;  /* 0x00000000fffff984 */ /* 0x000fe20000000800 */
[----:B------:R-:W-:Y:S01]  /*ae70*/  @!PT LDS RZ, [RZ] ;  /* 0x00000000fffff984 */ /* 0x000fe20000000800 */
[----:B------:R-:W-:Y:S01]  /*ae80*/  @!PT LDS RZ, [RZ] ;  /* 0x00000000fffff984 */ /* 0x000fe20000000800 */
[----:B------:R1:W-:Y:S01]  /*ae90*/  @!P0 LDGSTS.E.BYPASS.LTC128B.128 [R210+0x5800], [R22.64] ;  /* 0x0580000016d28fae */ /* 0x0003e2000b901d46 */
[----:B------:R-:W-:-:S02]  /*aea0*/  @!P0 LEA.HI.X R19, R14, c[0x0][0x174], R11, 0x1, P2 ;  /* 0x00005d000e138a11 */ /* 0x000fc400010f0c0b */
[C---:B------:R-:W-:Y:S01]  /*aeb0*/  @!P0 LEA R12, P4, R15.reuse, c[0x0][0x170], 0x1 ;  /* 0x00005c000f0c8a11 */ /* 0x040fe200078808ff */
        /* <DEDUP_REMOVED lines=15> */
[----:B------:R2:W-:Y:S01]  /*afb0*/  @!P0 LDGSTS.E.BYPASS.LTC128B.128 [R210+0x6800], [R18.64] ;  /* 0x0680000012d28fae */ /* 0x0005e2000b901d46 */
[----:B------:R-:W-:-:S03]  /*afc0*/  LOP3.LUT R0, R190, 0xf9, R187, 0xfe, !PT ;  /* 0x000000f9be007812 */ /* 0x000fc600078efebb */
[----:B------:R-:W-:Y:S01]  /*afd0*/  @P0 STS.128 [R210+0x7000], RZ ;  /* 0x007000ffd2000388 */ /* 0x000fe20000000c00 */
[C---:B------:R-:W-:Y:S02]  /*afe0*/  ISETP.GE.AND P5, PT, R0.reuse, R189, PT ;  /* 0x000000bd0000720c */ /* 0x040fe40003fa6270 */
[----:B------:R-:W-:Y:S01]  /*aff0*/  ISETP.GE.AND P4, PT, R0, R184, PT ;  /* 0x000000b80000720c */ /* 0x000fe20003f86270 */
        /* <DEDUP_REMOVED lines=19> */
[----:B------:R-:W-:Y:S04]  /*b130*/  LDSM.16.M88.4 R124, [R164+0x1000] ;  /* 0x00100000a47c783b */ /* 0x000fe80000000200 */
[----:B------:R-:W-:Y:S04]  /*b140*/  LDSM.16.M88.4 R116, [R164+0x1400] ;  /* 0x00140000a474783b */ /* 0x000fe80000000200 */
[----:B------:R-:W-:Y:S04]  /*b150*/  LDSM.16.M88.4 R108, [R164+0x1800] ;  /* 0x00180000a46c783b */ /* 0x000fe80000000200 */
[----:B------:R-:W-:Y:S04]  /*b160*/  LDSM.16.M88.4 R100, [R164+0x1c00] ;  /* 0x001c0000a464783b */ /* 0x000fe80000000200 */
[----:B-----5:R-:W5:Y:S04]  /*b170*/  LDSM.16.M88.4 R4, [R166] ;  /* 0x00000000a604783b */ /* 0x020f680000000200 */
[----:B------:R-:W2:Y:S01]  /*b180*/  LDSM.16.M88.4 R92, [R164+0x2000] ;  /* 0x00200000a45c783b */ /* 0x000ea20000000200 */
[----:B-1----:R-:W-:Y:S03]  /*b190*/  I2F R3, R0 ;  /* 0x0000000000037306 */ /* 0x002fe60000201400 */
[----:B------:R-:W1:Y:S04]  /*b1a0*/  LDSM.16.M88.4 R84, [R164+0x2400] ;  /* 0x00240000a454783b */ /* 0x000e680000000200 */
[----:B------:R-:W1:Y:S04]  /*b1b0*/  LDSM.16.M88.4 R76, [R164+0x2800] ;  /* 0x00280000a44c783b */ /* 0x000e680000000200 */
[----:B------:R-:W1:Y:S04]  /*b1c0*/  LDSM.16.M88.4 R68, [R164+0x2c00] ;  /* 0x002c0000a444783b */ /* 0x000e680000000200 */
[----:B------:R-:W1:Y:S04]  /*b1d0*/  LDSM.16.M88.4 R60, [R164+0x3000] ;  /* 0x00300000a43c783b */ /* 0x000e680000000200 */
[----:B------:R-:W1:Y:S04]  /*b1e0*/  LDSM.16.M88.4 R52, [R164+0x3400] ;  /* 0x00340000a434783b */ /* 0x000e680000000200 */
[----:B------:R-:W1:Y:S04]  /*b1f0*/  LDSM.16.M88.4 R44, [R164+0x3800] ;  /* 0x00380000a42c783b */ /* 0x000e680000000200 */
[----:B------:R-:W1:Y:S04]  /*b200*/  LDSM.16.M88.4 R36, [R164+0x3c00] ;  /* 0x003c0000a424783b */ /* 0x000e680000000200 */
[----:B------:R-:W1:Y:S04]  /*b210*/  LDSM.16.M88.4 R28, [R164+0x4000] ;  /* 0x00400000a41c783b */ /* 0x000e680000000200 */
[----:B------:R-:W3:Y:S01]  /*b220*/  LDSM.16.M88.4 R20, [R164+0x4400] ;  /* 0x00440000a414783b */ /* 0x000ee20000000200 */
[C---:B-----5:R-:W-:Y:S03]  /*b230*/  HMMA.16816.F32.BF16 R132, R4.reuse, R124, RZ ;  /* 0x0000007c0484723c */ /* 0x060fe600000418ff */
[----:B----4-:R-:W4:Y:S04]  /*b240*/  LDSM.16.M88.4 R12, [R164+0x4800] ;  /* 0x00480000a40c783b */ /* 0x010f280000000200 */
[----:B------:R-:W5:Y:S01]  /*b250*/  LDSM.16.M88.4 R136, [R164+0x4c00] ;  /* 0x004c0000a488783b */ /* 0x000f620000000200 */
[C---:B------:R-:W-:Y:S03]  /*b260*/  HMMA.16816.F32.BF16 R120, R4.reuse, R116, RZ ;  /* 0x000000740478723c */ /* 0x040fe600000418ff */
[----:B------:R-:W-:Y:S04]  /*b270*/  LDSM.16.M88.4 R228, [R165] ;  /* 0x00000000a5e4783b */ /* 0x000fe80000000200 */
[----:B------:R-:W3:Y:S01]  /*b280*/  LDSM.16.M88.4 R144, [R158] ;  /* 0x000000009e90783b */ /* 0x000ee20000000200 */
[C---:B------:R-:W-:Y:S03]  /*b290*/  HMMA.16816.F32.BF16 R112, R4.reuse, R108, RZ ;  /* 0x0000006c0470723c */ /* 0x040fe600000418ff */
[----:B------:R-:W3:Y:S04]  /*b2a0*/  LDSM.16.M88.4 R140, [R157] ;  /* 0x000000009d8c783b */ /* 0x000ee80000000200 */
[----:B------:R-:W3:Y:S01]  /*b2b0*/  LDSM.16.M88.4 R172, [R160] ;  /* 0x00000000a0ac783b */ /* 0x000ee20000000200 */
[C---:B------:R-:W-:Y:S03]  /*b2c0*/  HMMA.16816.F32.BF16 R104, R4.reuse, R100, RZ ;  /* 0x000000640468723c */ /* 0x040fe600000418ff */
[----:B------:R-:W-:Y:S04]  /*b2d0*/  LDSM.16.M88.4 R168, [R159] ;  /* 0x000000009fa8783b */ /* 0x000fe80000000200 */
[----:B------:R-:W-:Y:S01]  /*b2e0*/  LDSM.16.M88.4 R224, [R163] ;  /* 0x00000000a3e0783b */ /* 0x000fe20000000200 */
[C---:B--2---:R-:W-:Y:S03]  /*b2f0*/  HMMA.16816.F32.BF16 R96, R4.reuse, R92, RZ ;  /* 0x0000005c0460723c */ /* 0x044fe600000418ff */
[----:B------:R-:W-:Y:S04]  /*b300*/  LDSM.16.M88.4 R180, [R162] ;  /* 0x00000000a2b4783b */ /* 0x000fe80000000200 */
[----:B------:R-:W-:Y:S01]  /*b310*/  LDSM.16.M88.4 R176, [R161] ;  /* 0x00000000a1b0783b */ /* 0x000fe20000000200 */
[C---:B-1----:R-:W-:Y:S03]  /*b320*/  HMMA.16816.F32.BF16 R88, R4.reuse, R84, RZ ;  /* 0x000000540458723c */ /* 0x042fe600000418ff */
[----:B------:R-:W0:Y:S05]  /*b330*/  LDGDEPBAR ;  /* 0x00000000000079af */ /* 0x000e2a0000000000 */
        /* <DEDUP_REMOVED lines=31> */
[----:B------:R-:W-:Y:S01]  /*b530*/  HMMA.16816.F32.BF16 R76, R228, R142, R76 ;  /* 0x0000008ee44c723c */ /* 0x000fe2000004184c */
[----:B------:R-:W-:Y:S01]  /*b540*/  LDSM.16.M88.4 R140, [R153] ;  /* 0x00000000998c783b */ /* 0x000fe20000000200 */
[----:B------:R-:W-:-:S02]  /*b550*/  FMUL.FTZ R89, R89, c[0x0][0x2ec] ;  /* 0x0000bb0059597a20 */ /* 0x000fc40000410000 */
[----:B------:R-:W-:Y:S02]  /*b560*/  FMUL.FTZ R88, R88, c[0x0][0x2ec] ;  /* 0x0000bb0058587a20 */ /* 0x000fe40000410000 */
[----:B------:R-:W-:Y:S02]  /*b570*/  FMUL.FTZ R90, R90, c[0x0][0x2ec] ;  /* 0x0000bb005a5a7a20 */ /* 0x000fe40000410000 */
[C---:B------:R-:W-:Y:S01]  /*b580*/  HMMA.16816.F32.BF16 R104, R228.reuse, R172, R104 ;  /* 0x000000ace468723c */ /* 0x040fe20000041868 */
[----:B------:R-:W-:Y:S02]  /*b590*/  FMUL.FTZ R84, R84, c[0x0][0x2ec] ;  /* 0x0000bb0054547a20 */ /* 0x000fe40000410000 */
[----:B------:R-:W-:Y:S01]  /*b5a0*/  FMUL.FTZ R85, R85, c[0x0][0x2ec] ;  /* 0x0000bb0055557a20 */ /* 0x000fe20000410000 */
[----:B------:R-:W-:Y:S01]  /*b5b0*/  MUFU.TANH R90, R90 ;  /* 0x0000005a005a7308 */ /* 0x000fe20000002400 */
[----:B------:R-:W-:Y:S02]  /*b5c0*/  FMUL.FTZ R91, R91, c[0x0][0x2ec] ;  /* 0x0000bb005b5b7a20 */ /* 0x000fe40000410000 */
[----:B------:R-:W-:Y:S01]  /*b5d0*/  FMUL.FTZ R86, R86, c[0x0][0x2ec] ;  /* 0x0000bb0056567a20 */ /* 0x000fe20000410000 */
[----:B-1----:R-:W-:Y:S01]  /*b5e0*/  HMMA.16816.F32.BF16 R72, R228, R136, R72 ;  /* 0x00000088e448723c */ /* 0x002fe20000041848 */
[----:B------:R-:W-:-:S02]  /*b5f0*/  FMUL.FTZ R81, R81, c[0x0][0x2ec] ;  /* 0x0000bb0051517a20 */ /* 0x000fc40000410000 */
[----:B------:R-:W-:Y:S01]  /*b600*/  FMUL.FTZ R80, R80, c[0x0][0x2ec] ;  /* 0x0000bb0050507a20 */ /* 0x000fe20000410000 */
[----:B------:R-:W-:Y:S01]  /*b610*/  MUFU.TANH R85, R85 ;  /* 0x0000005500557308 */ /* 0x000fe20000002400 */
[----:B------:R-:W-:Y:S02]  /*b620*/  FMUL.FTZ R82, R82, c[0x0][0x2ec] ;  /* 0x0000bb0052527a20 */ /* 0x000fe40000410000 */
[----:B------:R-:W-:Y:S01]  /*b630*/  FMUL.FTZ R87, R87, c[0x0][0x2ec] ;  /* 0x0000bb0057577a20 */ /* 0x000fe20000410000 */
[----:B------:R-:W-:Y:S01]  /*b640*/  HMMA.16816.F32.BF16 R68, R228, R138, R68 ;  /* 0x0000008ae444723c */ /* 0x000fe20000041844 */
[----:B------:R-:W1:Y:S01]  /*b650*/  LDSM.16.M88.4 R136, [R152] ;  /* 0x000000009888783b */ /* 0x000e620000000200 */
[----:B------:R-:W-:Y:S02]  /*b660*/  FMUL.FTZ R77, R77, c[0x0][0x2ec] ;  /* 0x0000bb004d4d7a20 */ /* 0x000fe40000410000 */
[----:B------:R-:W-:Y:S01]  /*b670*/  FMUL.FTZ R76, R76, c[0x0][0x2ec] ;  /* 0x0000bb004c4c7a20 */ /* 0x000fe20000410000 */
[----:B------:R-:W-:Y:S01]  /*b680*/  MUFU.TANH R80, R80 ;  /* 0x0000005000507308 */ /* 0x000fe20000002400 */
[----:B------:R-:W-:-:S02]  /*b690*/  FMUL.FTZ R78, R78, c[0x0][0x2ec] ;  /* 0x0000bb004e4e7a20 */ /* 0x000fc40000410000 */
[C---:B------:R-:W-:Y:S01]  /*b6a0*/  HMMA.16816.F32.BF16 R100, R228.reuse, R174, R100 ;  /* 0x000000aee464723c */ /* 0x040fe20000041864 */
[----:B------:R-:W3:Y:S01]  /*b6b0*/  LDSM.16.M88.4 R172, [R155] ;  /* 0x000000009bac783b */ /* 0x000ee20000000200 */
[----:B------:R-:W-:Y:S02]  /*b6c0*/  FMUL.FTZ R104, R104, c[0x0][0x2ec] ;  /* 0x0000bb0068687a20 */ /* 0x000fe40000410000 */
[----:B------:R-:W-:Y:S01]  /*b6d0*/  FMUL.FTZ R105, R105, c[0x0][0x2ec] ;  /* 0x0000bb0069697a20 */ /* 0x000fe20000410000 */
[----:B------:R-:W-:Y:S01]  /*b6e0*/  MUFU.TANH R77, R77 ;  /* 0x0000004d004d7308 */ /* 0x000fe20000002400 */
[----:B------:R-:W-:Y:S02]  /*b6f0*/  FMUL.FTZ R107, R107, c[0x0][0x2ec] ;  /* 0x0000bb006b6b7a20 */ /* 0x000fe40000410000 */
[----:B--2---:R-:W-:Y:S01]  /*b700*/  HMMA.16816.F32.BF16 R56, R228, R144, R56 ;  /* 0x00000090e438723c */ /* 0x004fe20000041838 */
[----:B------:R-:W-:Y:S02]  /*b710*/  FMUL.FTZ R72, R72, c[0x0][0x2ec] ;  /* 0x0000bb0048487a20 */ /* 0x000fe40000410000 */
[----:B------:R-:W-:-:S02]  /*b720*/  FMUL.FTZ R74, R74, c[0x0][0x2ec] ;  /* 0x0000bb004a4a7a20 */ /* 0x000fc40000410000 */
[----:B------:R-:W-:Y:S01]  /*b730*/  MUFU.TANH R243, R104 ;  /* 0x0000006800f37308 */ /* 0x000fe20000002400 */
[----:B------:R-:W-:Y:S02]  /*b740*/  FMUL.FTZ R106, R106, c[0x0][0x2ec] ;  /* 0x0000bb006a6a7a20 */ /* 0x000fe40000410000 */
[C---:B------:R-:W-:Y:S01]  /*b750*/  HMMA.16816.F32.BF16 R52, R228.reuse, R146, R52 ;  /* 0x00000092e434723c */ /* 0x040fe20000041834 */
[----:B------:R-:W-:Y:S01]  /*b760*/  LDSM.16.M88.4 R144, [R150] ;  /* 0x000000009690783b */ /* 0x000fe20000000200 */
[----:B------:R-:W-:Y:S02]  /*b770*/  FMUL.FTZ R68, R68, c[0x0][0x2ec] ;  /* 0x0000bb0044447a20 */ /* 0x000fe40000410000 */
[----:B------:R-:W-:Y:S01]  /*b780*/  FMUL.FTZ R70, R70, c[0x0][0x2ec] ;  /* 0x0000bb0046467a20 */ /* 0x000fe20000410000 */
[----:B------:R-:W-:Y:S01]  /*b790*/  MUFU.TANH R244, R105 ;  /* 0x0000006900f47308 */ /* 0x000fe20000002400 */
[----:B------:R-:W-:Y:S02]  /*b7a0*/  FMUL.FTZ R79, R79, c[0x0][0x2ec] ;  /* 0x0000bb004f4f7a20 */ /* 0x000fe40000410000 */
[----:B------:R-:W-:Y:S01]  /*b7b0*/  HMMA.16816.F32.BF16 R96, R228, R168, R96 ;  /* 0x000000a8e460723c */ /* 0x000fe20000041860 */
[----:B------:R-:W-:-:S02]  /*b7c0*/  FMUL.FTZ R101, R101, c[0x0][0x2ec] ;  /* 0x0000bb0065657a20 */ /* 0x000fc40000410000 */
[----:B------:R-:W-:Y:S02]  /*b7d0*/  FMUL.FTZ R102, R102, c[0x0][0x2ec] ;  /* 0x0000bb0066667a20 */ /* 0x000fe40000410000 */
[----:B------:R-:W-:Y:S01]  /*b7e0*/  MUFU.TANH R70, R70 ;  /* 0x0000004600467308 */ /* 0x000fe20000002400 */
[----:B------:R-:W-:Y:S02]  /*b7f0*/  FMUL.FTZ R100, R100, c[0x0][0x2ec] ;  /* 0x0000bb0064647a20 */ /* 0x000fe40000410000 */
[----:B------:R-:W-:Y:S01]  /*b800*/  HMMA.16816.F32.BF16 R92, R228, R170, R92 ;  /* 0x000000aae45c723c */ /* 0x000fe2000004185c */
[----:B------:R-:W-:Y:S01]  /*b810*/  LDSM.16.M88.4 R168, [R151] ;  /* 0x0000000097a8783b */ /* 0x000fe20000000200 */
[----:B------:R-:W-:Y:S02]  /*b820*/  FMUL.FTZ R56, R56, c[0x0][0x2ec] ;  /* 0x0000bb0038387a20 */ /* 0x000fe40000410000 */
[----:B------:R-:W-:Y:S01]  /*b830*/  FMUL.FTZ R58, R58, c[0x0][0x2ec] ;  /* 0x0000bb003a3a7a20 */ /* 0x000fe20000410000 */
[----:B------:R-:W-:Y:S01]  /*b840*/  MUFU.TANH R248, R101 ;  /* 0x0000006500f87308 */ /* 0x000fe20000002400 */
[----:B------:R-:W-:-:S02]  /*b850*/  FMUL.FTZ R103, R103, c[0x0][0x2ec] ;  /* 0x0000bb0067677a20 */ /* 0x000fc40000410000 */
[C---:B-1----:R-:W-:Y:S01]  /*b860*/  HMMA.16816.F32.BF16 R40, R228.reuse, R136, R40 ;  /* 0x00000088e428723c */ /* 0x042fe20000041828 */
[----:B------:R-:W-:Y:S02]  /*b870*/  FMUL.FTZ R52, R52, c[0x0][0x2ec] ;  /* 0x0000bb0034347a20 */ /* 0x000fe40000410000 */
[----:B------:R-:W-:Y:S02]  /*b880*/  FMUL.FTZ R54, R54, c[0x0][0x2ec] ;  /* 0x0000bb0036367a20 */ /* 0x000fe40000410000 */
[----:B------:R-:W-:Y:S01]  /*b890*/  MUFU.TANH R250, R102 ;  /* 0x0000006600fa7308 */ /* 0x000fe20000002400 */
[----:B------:R-:W-:Y:S02]  /*b8a0*/  FMUL.FTZ R71, R71, c[0x0][0x2ec] ;  /* 0x0000bb0047477a20 */ /* 0x000fe40000410000 */
[----:B------:R-:W-:Y:S01]  /*b8b0*/  HMMA.16816.F32.BF16 R36, R228, R138, R36 ;  /* 0x0000008ae424723c */ /* 0x000fe20000041824 */
[----:B------:R-:W1:Y:S01]  /*b8c0*/  LDSM.16.M88.4 R136, [R148] ;  /* 0x000000009488783b */ /* 0x000e620000000200 */
[----:B------:R-:W-:-:S02]  /*b8d0*/  FMUL.FTZ R96, R96, c[0x0][0x2ec] ;  /* 0x0000bb0060607a20 */ /* 0x000fc40000410000 */
[----:B------:R-:W-:Y:S01]  /*b8e0*/  FMUL.FTZ R97, R97, c[0x0][0x2ec] ;  /* 0x0000bb0061617a20 */ /* 0x000fe20000410000 */
[----:B------:R-:W-:Y:S01]  /*b8f0*/  MUFU.TANH R100, R100 ;  /* 0x0000006400647308 */ /* 0x000fe20000002400 */
[----:B------:R-:W-:Y:S02]  /*b900*/  FMUL.FTZ R98, R98, c[0x0][0x2ec] ;  /* 0x0000bb0062627a20 */ /* 0x000fe40000410000 */
[----:B------:R-:W-:Y:S01]  /*b910*/  HMMA.16816.F32.BF16 R48, R228, R140, R48 ;  /* 0x0000008ce430723c */ /* 0x000fe20000041830 */
[----:B------:R-:W-:Y:S02]  /*b920*/  FMUL.FTZ R93, R93, c[0x0][0x2ec] ;  /* 0x0000bb005d5d7a20 */ /* 0x000fe40000410000 */
[----:B------:R-:W-:Y:S02]  /*b930*/  FMUL.FTZ R92, R92, c[0x0][0x2ec] ;  /* 0x0000bb005c5c7a20 */ /* 0x000fe40000410000 */
[----:B------:R-:W-:Y:S01]  /*b940*/  MUFU.TANH R251, R96 ;  /* 0x0000006000fb7308 */ /* 0x000fe20000002400 */
[----:B------:R-:W-:-:S02]  /*b950*/  FMUL.FTZ R95, R95, c[0x0][0x2ec] ;  /* 0x0000bb005f5f7a20 */ /* 0x000fc40000410000 */
[----:B------:R-:W-:Y:S01]  /*b960*/  HMMA.16816.F32.BF16 R44, R228, R142, R44 ;  /* 0x0000008ee42c723c */ /* 0x000fe2000004182c */
[----:B------:R-:W2:Y:S01]  /*b970*/  LDSM.16.M88.4 R140, [R149] ;  /* 0x00000000958c783b */ /* 0x000ea20000000200 */
        /* <DEDUP_REMOVED lines=8> */
[----:B---3--:R-:W-:Y:S01]  /*ba00*/  HMMA.16816.F32.BF16 R64, R228, R172, R64 ;  /* 0x000000ace440723c */ /* 0x008fe20000041840 */
[----:B------:R-:W-:Y:S01]  /*ba10*/  FMUL.FTZ R48, R48, c[0x0][0x2ec] ;  /* 0x0000bb0030307a20 */ /* 0x000fe20000410000 */
[----:B------:R-:W-:Y:S01]  /*ba20*/  LOP3.LUT R227, R190, 0x91, R187, 0xfe, !PT ;  /* 0x00000091bee37812 */ /* 0x000fe200078efebb */
[----:B------:R-:W-:-:S02]  /*ba30*/  FMUL.FTZ R50, R50, c[0x0][0x2ec] ;  /* 0x0000bb0032327a20 */ /* 0x000fc40000410000 */
[----:B------:R-:W-:Y:S02]  /*ba40*/  FMUL.FTZ R43, R43, c[0x0][0x2ec] ;  /* 0x0000bb002b2b7a20 */ /* 0x000fe40000410000 */
[----:B------:R3:W-:Y:S01]  /*ba50*/  MUFU.TANH R81, R72 ;  /* 0x0000004800517308 */ /* 0x0007e20000002400 */
[C---:B------:R-:W-:Y:S01]  /*ba60*/  HMMA.16816.F32.BF16 R60, R228.reuse, R174, R60 ;  /* 0x000000aee43c723c */ /* 0x040fe2000004183c */
[--C-:B------:R-:W-:Y:S01]  /*ba70*/  LOP3.LUT R173, R190, 0x78, R187.reuse, 0xfe, !PT ;  /* 0x00000078bead7812 */ /* 0x100fe200078efebb */
[----:B------:R-:W-:Y:S02]  /*ba80*/  FMUL.FTZ R44, R44, c[0x0][0x2ec] ;  /* 0x0000bb002c2c7a20 */ /* 0x000fe40000410000 */
[----:B------:R-:W-:Y:S02]  /*ba90*/  FMUL.FTZ R46, R46, c[0x0][0x2ec] ;  /* 0x0000bb002e2e7a20 */ /* 0x000fe40000410000 */
[----:B------:R-:W-:Y:S01]  /*baa0*/  FMUL.FTZ R94, R94, c[0x0][0x2ec] ;  /* 0x0000bb005e5e7a20 */ /* 0x000fe20000410000 */
[----:B------:R-:W-:Y:S01]  /*bab0*/  LOP3.LUT R175, R190, 0x80, R187, 0xfe, !PT ;  /* 0x00000080beaf7812 */ /* 0x000fe200078efebb */
[----:B-1----:R-:W-:Y:S01]  /*bac0*/  HMMA.16816.F32.BF16 R4, R228, R138, R4 ;  /* 0x0000008ae404723c */ /* 0x002fe20000041804 */
[----:B------:R-:W-:Y:S01]  /*bad0*/  FMUL.FTZ R126, R126, c[0x0][0x2ec] ;  /* 0x0000bb007e7e7a20 */ /* 0x000fe20000410000 */
[----:B------:R-:W-:Y:S01]  /*bae0*/  I2F R172, R173 ;  /* 0x000000ad00ac7306 */ /* 0x000fe20000201400 */
[----:B------:R-:W-:-:S02]  /*baf0*/  FMUL.FTZ R125, R125, c[0x0][0x2ec] ;  /* 0x0000bb007d7d7a20 */ /* 0x000fc40000410000 */
[----:B------:R-:W-:Y:S02]  /*bb00*/  FMUL.FTZ R127, R127, c[0x0][0x2ec] ;  /* 0x0000bb007f7f7a20 */ /* 0x000fe40000410000 */
[----:B---3--:R-:W-:Y:S01]  /*bb10*/  FMUL.FTZ R72, R73, c[0x0][0x2ec] ;  /* 0x0000bb0049487a20 */ /* 0x008fe20000410000 */
[C---:B------:R-:W-:Y:S01]  /*bb20*/  HMMA.16816.F32.BF16 R120, R228.reuse, R180, R120 ;  /* 0x000000b4e478723c */ /* 0x040fe20000041878 */
[----:B------:R-:W-:Y:S01]  /*bb30*/  FMUL.FTZ R64, R64, c[0x0][0x2ec] ;  /* 0x0000bb0040407a20 */ /* 0x000fe20000410000 */
[----:B------:R1:W-:Y:S01]  /*bb40*/  MUFU.TANH R73, R68 ;  /* 0x0000004400497308 */ /* 0x0003e20000002400 */
[----:B------:R-:W-:Y:S02]  /*bb50*/  FMUL.FTZ R66, R66, c[0x0][0x2ec] ;  /* 0x0000bb0042427a20 */ /* 0x000fe40000410000 */
[----:B------:R-:W-:Y:S02]  /*bb60*/  FMUL.FTZ R124, R124, c[0x0][0x2ec] ;  /* 0x0000bb007c7c7a20 */ /* 0x000fe40000410000 */
[----:B------:R-:W-:Y:S01]  /*bb70*/  LOP3.LUT R180, R190, 0x81, R187, 0xfe, !PT ;  /* 0x00000081beb47812 */ /* 0x000fe200078efebb */
[----:B------:R-:W-:Y:S01]  /*bb80*/  HMMA.16816.F32.BF16 R24, R228, R144, R24 ;  /* 0x00000090e418723c */ /* 0x000fe20000041818 */
[----:B------:R-:W-:Y:S01]  /*bb90*/  FMUL.FTZ R60, R60, c[0x0][0x2ec] ;  /* 0x0000bb003c3c7a20 */ /* 0x000fe20000410000 */
[----:B------:R-:W-:Y:S01]  /*bba0*/  I2F R174, R175 ;  /* 0x000000af00ae7306 */ /* 0x000fe20000201400 */
[----:B------:R-:W-:-:S02]  /*bbb0*/  FMUL.FTZ R62, R62, c[0x0][0x2ec] ;  /* 0x0000bb003e3e7a20 */ /* 0x000fc40000410000 */
[----:B------:R-:W-:Y:S02]  /*bbc0*/  FMUL.FTZ R83, R83, c[0x0][0x2ec] ;  /* 0x0000bb0053537a20 */ /* 0x000fe40000410000 */
[----:B------:R-:W-:Y:S01]  /*bbd0*/  LOP3.LUT R145, R190, 0xa1, R187, 0xfe, !PT ;  /* 0x000000a1be917812 */ /* 0x000fe200078efebb */
[C---:B------:R-:W-:Y:S01]  /*bbe0*/  HMMA.16816.F32.BF16 R20, R228.reuse, R146, R20 ;  /* 0x00000092e414723c */ /* 0x040fe20000041814 */
[----:B------:R-:W-:Y:S01]  /*bbf0*/  FMUL.FTZ R5, R5, c[0x0][0x2ec] ;  /* 0x0000bb0005057a20 */ /* 0x000fe20000410000 */
[----:B------:R-:W-:Y:S01]  /*bc00*/  MUFU.TANH R147, R125 ;  /* 0x0000007d00937308 */ /* 0x000fe20000002400 */
[----:B------:R-:W-:Y:S02]  /*bc10*/  FMUL.FTZ R7, R7, c[0x0][0x2ec] ;  /* 0x0000bb0007077a20 */ /* 0x000fe40000410000 */
[----:B-1----:R-:W-:Y:S02]  /*bc20*/  FMUL.FTZ R68, R69, c[0x0][0x2ec] ;  /* 0x0000bb0045447a20 */ /* 0x002fe40000410000 */
[----:B------:R-:W-:Y:S01]  /*bc30*/  FMUL.FTZ R4, R4, c[0x0][0x2ec] ;  /* 0x0000bb0004047a20 */ /* 0x000fe20000410000 */
[----:B------:R-:W-:Y:S01]  /*bc40*/  HMMA.16816.F32.BF16 R32, R228, R168, R32 ;  /* 0x000000a8e420723c */ /* 0x000fe20000041820 */
[----:B------:R-:W-:Y:S01]  /*bc50*/  FMUL.FTZ R120, R120, c[0x0][0x2ec] ;  /* 0x0000bb0078787a20 */ /* 0x000fe20000410000 */
[----:B------:R1:W-:Y:S01]  /*bc60*/  MUFU.TANH R69, R64 ;  /* 0x0000004000457308 */ /* 0x0003e20000002400 */
[----:B------:R-:W-:-:S02]  /*bc70*/  FMUL.FTZ R121, R121, c[0x0][0x2ec] ;  /* 0x0000bb0079797a20 */ /* 0x000fc40000410000 */
[----:B------:R-:W-:-:S03]  /*bc80*/  FMUL.FTZ R6, R6, c[0x0][0x2ec] ;  /* 0x0000bb0006067a20 */ /* 0x000fc60000410000 */
[C---:B------:R-:W-:Y:S01]  /*bc90*/  HMMA.16816.F32.BF16 R28, R228.reuse, R170, R28 ;  /* 0x000000aae41c723c */ /* 0x040fe2000004181c */
[----:B------:R-:W-:Y:S01]  /*bca0*/  FMUL.FTZ R27, R27, c[0x0][0x2ec] ;  /* 0x0000bb001b1b7a20 */ /* 0x000fe20000410000 */
[----:B------:R-:W3:Y:S01]  /*bcb0*/  MUFU.TANH R5, R5 ;  /* 0x0000000500057308 */ /* 0x000ee20000002400 */
[----:B------:R-:W-:Y:S02]  /*bcc0*/  FMUL.FTZ R24, R24, c[0x0][0x2ec] ;  /* 0x0000bb0018187a20 */ /* 0x000fe40000410000 */
[----:B------:R-:W-:Y:S02]  /*bcd0*/  FMUL.FTZ R26, R26, c[0x0][0x2ec] ;  /* 0x0000bb001a1a7a20 */ /* 0x000fe40000410000 */
[----:B------:R-:W-:Y:S01]  /*bce0*/  LOP3.LUT R171, R190, 0xa0, R187, 0xfe, !PT ;  /* 0x000000a0beab7812 */ /* 0x000fe200078efebb */
[----:B--2---:R-:W-:Y:S01]  /*bcf0*/  HMMA.16816.F32.BF16 R16, R228, R140, R16 ;  /* 0x0000008ce410723c */ /* 0x004fe20000041810 */
[----:B------:R-:W-:Y:S01]  /*bd00*/  FMUL.FTZ R22, R22, c[0x0][0x2ec] ;  /* 0x0000bb0016167a20 */ /* 0x000fe20000410000 */
[----:B------:R-:W2:Y:S01]  /*bd10*/  MUFU.TANH R7, R7 ;  /* 0x0000000700077308 */ /* 0x000ea20000002400 */
[----:B-1----:R-:W-:-:S02]  /*bd20*/  FMUL.FTZ R64, R65, c[0x0][0x2ec] ;  /* 0x0000bb0041407a20 */ /* 0x002fc40000410000 */
[----:B------:R-:W-:Y:S02]  /*bd30*/  FMUL.FTZ R23, R23, c[0x0][0x2ec] ;  /* 0x0000bb0017177a20 */ /* 0x000fe40000410000 */
[----:B------:R-:W-:Y:S01]  /*bd40*/  FMUL.FTZ R20, R20, c[0x0][0x2ec] ;  /* 0x0000bb0014147a20 */ /* 0x000fe20000410000 */
[C---:B------:R-:W-:Y:S01]  /*bd50*/  HMMA.16816.F32.BF16 R132, R228.reuse, R224, R132 ;  /* 0x000000e0e484723c */ /* 0x040fe20000041884 */
[----:B------:R-:W-:Y:S01]  /*bd60*/  FMUL.FTZ R32, R32, c[0x0][0x2ec] ;  /* 0x0000bb0020207a20 */ /* 0x000fe20000410000 */
[----:B------:R1:W-:Y:S01]  /*bd70*/  MUFU.TANH R65, R60 ;  /* 0x0000003c00417308 */ /* 0x0003e20000002400 */
[CC--:B---3--:R-:W-:Y:S02]  /*bd80*/  FFMA.FTZ R5, R167.reuse, R3.reuse, R5 ;  /* 0x00000003a7057223 */ /* 0x0c8fe40000010005 */
[----:B------:R-:W-:Y:S02]  /*bd90*/  FMUL.FTZ R34, R34, c[0x0][0x2ec] ;  /* 0x0000bb0022227a20 */ /* 0x000fe40000410000 */
[----:B------:R-:W-:Y:S01]  /*bda0*/  LOP3.LUT R225, R190, 0x90, R187, 0xfe, !PT ;  /* 0x00000090bee17812 */ /* 0x000fe200078efebb */
[----:B------:R-:W-:Y:S01]  /*bdb0*/  HMMA.16816.F32.BF16 R116, R228, R182, R116 ;  /* 0x000000b6e474723c */ /* 0x000fe20000041874 */
[----:B------:R-:W-:Y:S01]  /*bdc0*/  FMUL.FTZ R28, R28, c[0x0][0x2ec] ;  /* 0x0000bb001c1c7a20 */ /* 0x000fe20000410000 */
[----:B------:R-:W-:Y:S01]  /*bdd0*/  MUFU.TANH R168, R22 ;  /* 0x0000001600a87308 */ /* 0x000fe20000002400 */
[----:B--2---:R-:W-:-:S02]  /*bde0*/  FFMA.FTZ R0, R167, R3, R7 ;  /* 0x00000003a7007223 */ /* 0x004fc40000010007 */
[CC--:B------:R-:W-:Y:S01]  /*bdf0*/  FFMA.FTZ R7, R167.reuse, R172.reuse, R73 ;  /* 0x000000aca7077223 */ /* 0x0c0fe20000010049 */
[C-C-:B------:R-:W-:Y:S01]  /*be00*/  LOP3.LUT R73, R190.reuse, 0xd8, R187.reuse, 0xfe, !PT ;  /* 0x000000d8be497812 */ /* 0x140fe200078efebb */
[----:B------:R-:W-:Y:S01]  /*be10*/  FFMA.FTZ R172, R167, R172, R70 ;  /* 0x000000aca7ac7223 */ /* 0x000fe20000010046 */
[C---:B------:R-:W-:Y:S01]  /*be20*/  HMMA.16816.F32.BF16 R8, R228.reuse, R136, R8 ;  /* 0x00000088e408723c */ /* 0x040fe20000041808 */
[----:B------:R-:W-:Y:S01]  /*be30*/  LOP3.LUT R183, R190, 0x88, R187, 0xfe, !PT ;  /* 0x00000088beb77812 */ /* 0x000fe200078efebb */
[----:B-1----:R-:W-:Y:S01]  /*be40*/  FMUL.FTZ R60, R61, c[0x0][0x2ec] ;  /* 0x0000bb003d3c7a20 */ /* 0x002fe20000410000 */
[----:B------:R-:W-:Y:S01]  /*be50*/  MUFU.TANH R72, R72 ;  /* 0x0000004800487308 */ /* 0x000fe20000002400 */
[----:B------:R-:W-:Y:S01]  /*be60*/  FMUL.FTZ R16, R16, c[0x0][0x2ec] ;  /* 0x0000bb0010107a20 */ /* 0x000fe20000410000 */
[----:B------:R-:W-:Y:S01]  /*be70*/  FSEL R0, R0, -INF , !P4 ;  /* 0xff80000000007808 */ /* 0x000fe20006000000 */
[----:B------:R-:W-:Y:S01]  /*be80*/  FMUL.FTZ R18, R18, c[0x0][0x2ec] ;  /* 0x0000bb0012127a20 */ /* 0x000fe20000410000 */
[----:B------:R-:W-:Y:S01]  /*be90*/  ISETP.GE.AND P4, PT, R173, R189, PT ;  /* 0x000000bdad00720c */ /* 0x000fe20003f86270 */
[----:B------:R-:W-:Y:S01]  /*bea0*/  HMMA.16816.F32.BF16 R112, R228, R176, R112 ;  /* 0x000000b0e470723c */ /* 0x000fe20000041870 */
[----:B------:R-:W-:-:S02]  /*beb0*/  FMUL.FTZ R132, R132, c[0x0][0x2ec] ;  /* 0x0000bb0084847a20 */ /* 0x000fc40000410000 */
[----:B------:R1:W-:Y:S01]  /*bec0*/  MUFU.TANH R61, R56 ;  /* 0x00000038003d7308 */ /* 0x0003e20000002400 */
[----:B------:R-:W-:Y:S01]  /*bed0*/  FMUL.FTZ R133, R133, c[0x0][0x2ec] ;  /* 0x0000bb0085857a20 */ /* 0x000fe20000410000 */
[----:B------:R-:W-:Y:S01]  /*bee0*/  FSEL R7, R7, -INF , !P4 ;  /* 0xff80000007077808 */ /* 0x000fe20006000000 */
[----:B------:R-:W-:Y:S01]  /*bef0*/  FMUL.FTZ R134, R134, c[0x0][0x2ec] ;  /* 0x0000bb0086867a20 */ /* 0x000fe20000410000 */
[----:B------:R-:W-:Y:S01]  /*bf00*/  LOP3.LUT R176, R190, 0x70, R187, 0xfe, !PT ;  /* 0x00000070beb07812 */ /* 0x000fe200078efebb */
[C---:B------:R-:W-:Y:S01]  /*bf10*/  HMMA.16816.F32.BF16 R12, R228.reuse, R142, R12 ;  /* 0x0000008ee40c723c */ /* 0x040fe2000004180c */
[----:B------:R-:W-:Y:S01]  /*bf20*/  FMUL.FTZ R117, R117, c[0x0][0x2ec] ;  /* 0x0000bb0075757a20 */ /* 0x000fe20000410000 */
[-C--:B------:R-:W-:Y:S01]  /*bf30*/  ISETP.GE.AND P4, PT, R180, R184.reuse, PT ;  /* 0x000000b8b400720c */ /* 0x080fe20003f86270 */
[----:B------:R-:W-:Y:S01]  /*bf40*/  MUFU.TANH R143, R126 ;  /* 0x0000007e008f7308 */ /* 0x000fe20000002400 */
[C---:B------:R-:W-:Y:S01]  /*bf50*/  ISETP.GE.AND P3, PT, R176.reuse, R189, PT ;  /* 0x000000bdb000720c */ /* 0x040fe20003f66270 */
[----:B------:R-:W-:Y:S01]  /*bf60*/  FMUL.FTZ R31, R31, c[0x0][0x2ec] ;  /* 0x0000bb001f1f7a20 */ /* 0x000fe20000410000 */
[----:B------:R-:W-:Y:S01]  /*bf70*/  ISETP.GE.AND P2, PT, R176, R184, PT ;  /* 0x000000b8b000720c */ /* 0x000fe20003f46270 */
[----:B------:R-:W-:Y:S01]  /*bf80*/  FMUL.FTZ R30, R30, c[0x0][0x2ec] ;  /* 0x0000bb001e1e7a20 */ /* 0x000fe20000410000 */
[----:B------:R-:W-:Y:S01]  /*bf90*/  HMMA.16816.F32.BF16 R108, R228, R178, R108 ;  /* 0x000000b2e46c723c */ /* 0x000fe2000004186c */
[----:B------:R-:W-:-:S02]  /*bfa0*/  FMUL.FTZ R8, R8, c[0x0][0x2ec] ;  /* 0x0000bb0008087a20 */ /* 0x000fc40000410000 */
[----:B------:R-:W-:Y:S01]  /*bfb0*/  MUFU.TANH R126, R84 ;  /* 0x00000054007e7308 */ /* 0x000fe20000002400 */
[----:B-1----:R-:W-:Y:S02]  /*bfc0*/  FMUL.FTZ R56, R57, c[0x0][0x2ec] ;  /* 0x0000bb0039387a20 */ /* 0x002fe40000410000 */
[----:B------:R-:W-:Y:S01]  /*bfd0*/  FMUL.FTZ R10, R10, c[0x0][0x2ec] ;  /* 0x0000bb000a0a7a20 */ /* 0x000fe20000410000 */
[----:B------:R-:W-:Y:S01]  /*bfe0*/  LOP3.LUT R178, R190, 0x71, R187, 0xfe, !PT ;  /* 0x00000071beb27812 */ /* 0x000fe200078efebb */
[----:B------:R-:W-:Y:S02]  /*bff0*/  FMUL.FTZ R9, R9, c[0x0][0x2ec] ;  /* 0x0000bb0009097a20 */ /* 0x000fe40000410000 */
[----:B------:R-:W-:Y:S01]  /*c000*/  FMUL.FTZ R113, R113, c[0x0][0x2ec] ;  /* 0x0000bb0071717a20 */ /* 0x000fe20000410000 */
[----:B------:R1:W-:Y:S01]  /*c010*/  MUFU.TANH R84, R74 ;  /* 0x0000004a00547308 */ /* 0x0003e20000002400 */
[----:B------:R-:W-:Y:S01]  /*c020*/  ISETP.GE.AND P6, PT, R178, R189, PT ;  /* 0x000000bdb200720c */ /* 0x000fe20003fc6270 */
[----:B------:R-:W-:-:S02]  /*c030*/  FMUL.FTZ R11, R11, c[0x0][0x2ec] ;  /* 0x0000bb000b0b7a20 */ /* 0x000fc40000410000 */
[----:B------:R-:W-:Y:S02]  /*c040*/  FMUL.FTZ R19, R19, c[0x0][0x2ec] ;  /* 0x0000bb0013137a20 */ /* 0x000fe40000410000 */
[----:B------:R-:W-:Y:S02]  /*c050*/  FMUL.FTZ R12, R12, c[0x0][0x2ec] ;  /* 0x0000bb000c0c7a20 */ /* 0x000fe40000410000 */
[----:B------:R-:W2:Y:S01]  /*c060*/  I2F R2, R176 ;  /* 0x000000b000027306 */ /* 0x000ea20000201400 */
[----:B------:R-:W-:Y:S02]  /*c070*/  FMUL.FTZ R14, R14, c[0x0][0x2ec] ;  /* 0x0000bb000e0e7a20 */ /* 0x000fe40000410000 */
[----:B------:R-:W-:Y:S02]  /*c080*/  FMUL.FTZ R13, R13, c[0x0][0x2ec] ;  /* 0x0000bb000d0d7a20 */ /* 0x000fe40000410000 */
[----:B------:R-:W-:Y:S02]  /*c090*/  FMUL.FTZ R109, R109, c[0x0][0x2ec] ;  /* 0x0000bb006d6d7a20 */ /* 0x000fe40000410000 */
[----:B------:R-:W-:Y:S01]  /*c0a0*/  FMUL.FTZ R15, R15, c[0x0][0x2ec] ;  /* 0x0000bb000f0f7a20 */ /* 0x000fe20000410000 */
[----:B------:R-:W-:Y:S01]  /*c0b0*/  MUFU.TANH R229, R120 ;  /* 0x0000007800e57308 */ /* 0x000fe20000002400 */
[----:B-1----:R-:W-:-:S02]  /*c0c0*/  FMUL.FTZ R74, R75, c[0x0][0x2ec] ;  /* 0x0000bb004b4a7a20 */ /* 0x002fc40000410000 */
[----:B------:R-:W-:Y:S02]  /*c0d0*/  FMUL.FTZ R17, R17, c[0x0][0x2ec] ;  /* 0x0000bb0011117a20 */ /* 0x000fe40000410000 */
[----:B------:R-:W-:Y:S02]  /*c0e0*/  FMUL.FTZ R21, R21, c[0x0][0x2ec] ;  /* 0x0000bb0015157a20 */ /* 0x000fe40000410000 */
[----:B------:R-:W-:Y:S01]  /*c0f0*/  FMUL.FTZ R116, R116, c[0x0][0x2ec] ;  /* 0x0000bb0074747a20 */ /* 0x000fe20000410000 */
[----:B------:R-:W-:Y:S01]  /*c100*/  MUFU.TANH R120, R89 ;  /* 0x0000005900787308 */ /* 0x000fe20000002400 */
[----:B--2---:R-:W-:Y:S02]  /*c110*/  FFMA.FTZ R84, R167, R2, R84 ;  /* 0x00000002a7547223 */ /* 0x004fe40000010054 */
[----:B------:R-:W-:Y:S02]  /*c120*/  FMUL.FTZ R112, R112, c[0x0][0x2ec] ;  /* 0x0000bb0070707a20 */ /* 0x000fe40000410000 */
[----:B------:R-:W-:Y:S01]  /*c130*/  FMUL.FTZ R108, R108, c[0x0][0x2ec] ;  /* 0x0000bb006c6c7a20 */ /* 0x000fe20000410000 */
[----:B------:R-:W-:Y:S01]  /*c140*/  FSEL R182, R84, -INF , !P2 ;  /* 0xff80000054b67808 */ /* 0x000fe20005000000 */
[----:B------:R-:W-:Y:S01]  /*c150*/  IMAD.MOV.U32 R84, RZ, RZ, R168 ;  /* 0x000000ffff547224 */ /* 0x000fe200078e00a8 */
[----:B------:R1:W-:Y:S01]  /*c160*/  MUFU.TANH R57, R52 ;  /* 0x0000003400397308 */ /* 0x0003e20000002400 */
[----:B------:R-:W-:Y:S01]  /*c170*/  ISETP.GE.AND P2, PT, R175, R189, PT ;  /* 0x000000bdaf00720c */ /* 0x000fe20003f46270 */
[----:B------:R-:W-:-:S02]  /*c180*/  FMUL.FTZ R135, R135, c[0x0][0x2ec] ;  /* 0x0000bb0087877a20 */ /* 0x000fc40000410000 */
[----:B------:R-:W-:Y:S02]  /*c190*/  FMUL.FTZ R110, R110, c[0x0][0x2ec] ;  /* 0x0000bb006e6e7a20 */ /* 0x000fe40000410000 */
[----:B------:R-:W-:Y:S02]  /*c1a0*/  FMUL.FTZ R111, R111, c[0x0][0x2ec] ;  /* 0x0000bb006f6f7a20 */ /* 0x000fe40000410000 */
[----:B------:R2:W3:Y:S01]  /*c1b0*/  MUFU.TANH R75, R66 ;  /* 0x00000042004b7308 */ /* 0x0004e20000002400 */
[----:B-1----:R-:W-:-:S07]  /*c1c0*/  FMUL.FTZ R52, R53, c[0x0][0x2ec] ;  /* 0x0000bb0035347a20 */ /* 0x002fce0000410000 */
[----:B------:R-:W-:Y:S01]  /*c1d0*/  MUFU.TANH R89, R27 ;  /* 0x0000001b00597308 */ /* 0x000fe20000002400 */
[----:B--2---:R-:W-:-:S07]  /*c1e0*/  FMUL.FTZ R66, R67, c[0x0][0x2ec] ;  /* 0x0000bb0043427a20 */ /* 0x004fce0000410000 */
[----:B------:R1:W-:Y:S01]  /*c1f0*/  MUFU.TANH R53, R48 ;  /* 0x0000003000357308 */ /* 0x0003e20000002400 */
[----:B---3--:R-:W-:Y:S01]  /*c200*/  FFMA.FTZ R168, R167, R174, R75 ;  /* 0x000000aea7a87223 */ /* 0x008fe2000001004b */
[----:B------:R-:W-:-:S06]  /*c210*/  LOP3.LUT R75, R190, 0xd9, R187, 0xfe, !PT ;  /* 0x000000d9be4b7812 */ /* 0x000fcc00078efebb */
[----:B------:R2:W-:Y:S08]  /*c220*/  MUFU.TANH R27, R4 ;  /* 0x00000004001b7308 */ /* 0x0005f00000002400 */
[----:B------:R-:W-:Y:S01]  /*c230*/  I2F R177, R178 ;  /* 0x000000b200b17306 */ /* 0x000fe20000201400 */
[----:B-1----:R-:W-:-:S07]  /*c240*/  FMUL.FTZ R48, R49, c[0x0][0x2ec] ;  /* 0x0000bb0031307a20 */ /* 0x002fce0000410000 */
[----:B------:R-:W1:Y:S01]  /*c250*/  MUFU.TANH R74, R74 ;  /* 0x0000004a004a7308 */ /* 0x000e620000002400 */
[----:B--2---:R-:W-:-:S07]  /*c260*/  LOP3.LUT R4, R190, 0xc8, R187, 0xfe, !PT ;  /* 0x000000c8be047812 */ /* 0x004fce00078efebb */
[----:B------:R2:W-:Y:S08]  /*c270*/  MUFU.TANH R49, R44 ;  /* 0x0000002c00317308 */ /* 0x0005f00000002400 */
[----:B------:R3:W-:Y:S01]  /*c280*/  MUFU.TANH R67, R62 ;  /* 0x0000003e00437308 */ /* 0x0007e20000002400 */
[----:B-1----:R-:W-:Y:S01]  /*c290*/  FFMA.FTZ R176, R167, R177, R74 ;  /* 0x000000b1a7b07223 */ /* 0x002fe2000001004a */
[----:B------:R-:W-:Y:S01]  /*c2a0*/  LOP3.LUT R74, R190, 0xd1, R187, 0xfe, !PT ;  /* 0x000000d1be4a7812 */ /* 0x000fe200078efebb */
[----:B--2---:R-:W-:-:S05]  /*c2b0*/  FMUL.FTZ R44, R45, c[0x0][0x2ec] ;  /* 0x0000bb002d2c7a20 */ /* 0x004fca0000410000 */
[----:B------:R-:W1:Y:S01]  /*c2c0*/  I2F R181, R183 ;  /* 0x000000b700b57306 */ /* 0x000e620000201400 */
[----:B---3--:R-:W-:-:S07]  /*c2d0*/  FMUL.FTZ R62, R63, c[0x0][0x2ec] ;  /* 0x0000bb003f3e7a20 */ /* 0x008fce0000410000 */
[----:B------:R2:W3:Y:S08]  /*c2e0*/  MUFU.TANH R45, R40 ;  /* 0x00000028002d7308 */ /* 0x0004f00000002400 */
[----:B------:R4:W-:Y:S01]  /*c2f0*/  I2F R125, R4 ;  /* 0x00000004007d7306 */ /* 0x0009e20000201400 */
[----:B-1----:R-:W-:Y:S01]  /*c300*/  FFMA.FTZ R141, R167, R181, R67 ;  /* 0x000000b5a78d7223 */ /* 0x002fe20000010043 */
[----:B------:R-:W-:Y:S01]  /*c310*/  LOP3.LUT R67, R190, 0xe1, R187, 0xfe, !PT ;  /* 0x000000e1be437812 */ /* 0x000fe200078efebb */
[----:B--2---:R-:W-:-:S05]  /*c320*/  FMUL.FTZ R40, R41, c[0x0][0x2ec] ;  /* 0x0000bb0029287a20 */ /* 0x004fca0000410000 */
[----:B------:R-:W-:Y:S01]  /*c330*/  I2F R179, R180 ;  /* 0x000000b400b37306 */ /* 0x000fe20000201400 */
[----:B---3--:R-:W-:Y:S01]  /*c340*/  FFMA.FTZ R45, R167, R241, R45 ;  /* 0x000000f1a72d7223 */ /* 0x008fe2000001002d */
[----:B----4-:R-:W-:-:S06]  /*c350*/  LOP3.LUT R4, R190, 0xc9, R187, 0xfe, !PT ;  /* 0x000000c9be047812 */ /* 0x010fcc00078efebb */
[----:B------:R-:W-:Y:S08]  /*c360*/  MUFU.TANH R64, R64 ;  /* 0x0000004000407308 */ /* 0x000ff00000002400 */
[----:B------:R-:W1:Y:S08]  /*c370*/  MUFU.TANH R66, R66 ;  /* 0x0000004200427308 */ /* 0x000e700000002400 */
[----:B------:R2:W-:Y:S08]  /*c380*/  MUFU.TANH R41, R36 ;  /* 0x0000002400297308 */ /* 0x0005f00000002400 */
[----:B------:R3:W-:Y:S01]  /*c390*/  MUFU.TANH R63, R58 ;  /* 0x0000003a003f7308 */ /* 0x0007e20000002400 */
[----:B-1----:R-:W-:Y:S01]  /*c3a0*/  FFMA.FTZ R142, R167, R179, R66 ;  /* 0x000000b3a78e7223 */ /* 0x002fe20000010042 */
[----:B------:R-:W-:-:S04]  /*c3b0*/  LOP3.LUT R66, R190, 0xe0, R187, 0xfe, !PT ;  /* 0x000000e0be427812 */ /* 0x000fc800078efebb */
[----:B------:R-:W-:Y:S01]  /*c3c0*/  FSEL R142, R142, -INF , !P4 ;  /* 0xff8000008e8e7808 */ /* 0x000fe20006000000 */
[----:B--2---:R-:W-:Y:S01]  /*c3d0*/  FMUL.FTZ R36, R37, c[0x0][0x2ec] ;  /* 0x0000bb0025247a20 */ /* 0x004fe20000410000 */
[----:B------:R-:W-:Y:S01]  /*c3e0*/  I2F R224, R225 ;  /* 0x000000e100e07306 */ /* 0x000fe20000201400 */
[----:B------:R-:W-:Y:S01]  /*c3f0*/  ISETP.GE.AND P4, PT, R225, R189, PT ;  /* 0x000000bde100720c */ /* 0x000fe20003f86270 */
[----:B---3--:R-:W-:-:S06]  /*c400*/  FMUL.FTZ R58, R59, c[0x0][0x2ec] ;  /* 0x0000bb003b3a7a20 */ /* 0x008fcc0000410000 */
[----:B------:R1:W2:Y:S08]  /*c410*/  MUFU.TANH R37, R32 ;  /* 0x0000002000257308 */ /* 0x0002b00000002400 */
[----:B------:R-:W-:Y:S01]  /*c420*/  I2F R226, R227 ;  /* 0x000000e300e27306 */ /* 0x000fe20000201400 */
[----:B-1----:R-:W-:-:S07]  /*c430*/  FMUL.FTZ R32, R33, c[0x0][0x2ec] ;  /* 0x0000bb0021207a20 */ /* 0x002fce0000410000 */
[----:B------:R-:W-:Y:S01]  /*c440*/  MUFU.TANH R56, R56 ;  /* 0x0000003800387308 */ /* 0x000fe20000002400 */
[----:B--2---:R-:W-:-:S07]  /*c450*/  FFMA.FTZ R37, R167, R245, R37 ;  /* 0x000000f5a7257223 */ /* 0x004fce0000010025 */
[----:B------:R1:W-:Y:S08]  /*c460*/  MUFU.TANH R59, R54 ;  /* 0x00000036003b7308 */ /* 0x0003f00000002400 */
[----:B------:R2:W3:Y:S08]  /*c470*/  MUFU.TANH R33, R28 ;  /* 0x0000001c00217308 */ /* 0x0004f00000002400 */
[----:B------:R4:W-:Y:S01]  /*c480*/  I2F R3, R4 ;  /* 0x0000000400037306 */ /* 0x0009e20000201400 */
[----:B-1----:R-:W-:-:S07]  /*c490*/  FMUL.FTZ R54, R55, c[0x0][0x2ec] ;  /* 0x0000bb0037367a20 */ /* 0x002fce0000410000 */
[----:B------:R-:W1:Y:S01]  /*c4a0*/  MUFU.TANH R62, R62 ;  /* 0x0000003e003e7308 */ /* 0x000e620000002400 */
[----:B--2---:R-:W-:Y:S02]  /*c4b0*/  FMUL.FTZ R28, R29, c[0x0][0x2ec] ;  /* 0x0000bb001d1c7a20 */ /* 0x004fe40000410000 */
[C---:B---3--:R-:W-:Y:S02]  /*c4c0*/  FFMA.FTZ R33, R167.reuse, R125, R33 ;  /* 0x0000007da7217223 */ /* 0x048fe40000010021 */
[----:B----4-:R-:W-:-:S03]  /*c4d0*/  FFMA.FTZ R4, R167, R2, R81 ;  /* 0x00000002a7047223 */ /* 0x010fc60000010051 */
[----:B------:R2:W-:Y:S01]  /*c4e0*/  MUFU.TANH R55, R50 ;  /* 0x0000003200377308 */ /* 0x0005e20000002400 */
[--C-:B------:R-:W-:Y:S02]  /*c4f0*/  LOP3.LUT R81, R190, 0xd0, R187.reuse, 0xfe, !PT ;  /* 0x000000d0be517812 */ /* 0x100fe400078efebb */
[----:B------:R-:W-:Y:S02]  /*c500*/  FSEL R4, R4, -INF , !P3 ;  /* 0xff80000004047808 */ /* 0x000fe40005800000 */
[----:B------:R-:W-:Y:S01]  /*c510*/  ISETP.GE.AND P3, PT, R173, R184, PT ;  /* 0x000000b8ad00720c */ /* 0x000fe20003f66270 */
[----:B-1----:R-:W-:Y:S02]  /*c520*/  FFMA.FTZ R138, R167, R191, R62 ;  /* 0x000000bfa78a7223 */ /* 0x002fe4000001003e */
[----:B------:R1:W-:Y:S01]  /*c530*/  MUFU.TANH R29, R24 ;  /* 0x00000018001d7308 */ /* 0x0003e20000002400 */
[----:B------:R-:W-:-:S07]  /*c540*/  LOP3.LUT R62, R190, 0xe8, R187, 0xfe, !PT ;  /* 0x000000e8be3e7812 */ /* 0x000fce00078efebb */
[----:B------:R3:W-:Y:S01]  /*c550*/  MUFU.TANH R230, R121 ;  /* 0x0000007900e67308 */ /* 0x0007e20000002400 */
[----:B--2---:R-:W-:Y:S02]  /*c560*/  FMUL.FTZ R50, R51, c[0x0][0x2ec] ;  /* 0x0000bb0033327a20 */ /* 0x004fe40000410000 */
[----:B-1----:R-:W-:-:S05]  /*c570*/  FMUL.FTZ R24, R25, c[0x0][0x2ec] ;  /* 0x0000bb0019187a20 */ /* 0x002fca0000410000 */
[----:B------:R-:W1:Y:S01]  /*c580*/  MUFU.TANH R60, R60 ;  /* 0x0000003c003c7308 */ /* 0x000e620000002400 */
[----:B---3--:R-:W-:-:S07]  /*c590*/  FMUL.FTZ R121, R122, c[0x0][0x2ec] ;  /* 0x0000bb007a797a20 */ /* 0x008fce0000410000 */
[----:B------:R2:W-:Y:S01]  /*c5a0*/  MUFU.TANH R51, R46 ;  /* 0x0000002e00337308 */ /* 0x0005e20000002400 */
[----:B------:R-:W-:-:S07]  /*c5b0*/  FMUL.FTZ R122, R123, c[0x0][0x2ec] ;  /* 0x0000bb007b7a7a20 */ /* 0x000fce0000410000 */
[----:B------:R-:W-:Y:S01]  /*c5c0*/  MUFU.TANH R25, R16 ;  /* 0x0000001000197308 */ /* 0x000fe20000002400 */
[----:B--2---:R-:W-:-:S07]  /*c5d0*/  FMUL.FTZ R46, R47, c[0x0][0x2ec] ;  /* 0x0000bb002f2e7a20 */ /* 0x004fce0000410000 */
[----:B------:R2:W-:Y:S08]  /*c5e0*/  MUFU.TANH R16, R6 ;  /* 0x0000000600107308 */ /* 0x0005f00000002400 */
[----:B------:R-:W-:Y:S08]  /*c5f0*/  MUFU.TANH R228, R127 ;  /* 0x0000007f00e47308 */ /* 0x000ff00000002400 */
[----:B------:R3:W-:Y:S01]  /*c600*/  MUFU.TANH R123, R117 ;  /* 0x00000075007b7308 */ /* 0x0007e20000002400 */
[----:B--2---:R-:W-:Y:S01]  /*c610*/  FFMA.FTZ R6, R167, R174, R69 ;  /* 0x000000aea7067223 */ /* 0x004fe20000010045 */
[----:B------:R-:W-:-:S02]  /*c620*/  FSEL R174, R172, -INF , !P3 ;  /* 0xff800000acae7808 */ /* 0x000fc40005800000 */
[CC--:B------:R-:W-:Y:S02]  /*c630*/  ISETP.GE.AND P3, PT, R183.reuse, R189.reuse, PT ;  /* 0x000000bdb700720c */ /* 0x0c0fe40003f66270 */
[----:B------:R-:W-:Y:S02]  /*c640*/  FSEL R6, R6, -INF , !P2 ;  /* 0xff80000006067808 */ /* 0x000fe40005000000 */
[----:B------:R2:W-:Y:S01]  /*c650*/  MUFU.TANH R47, R42 ;  /* 0x0000002a002f7308 */ /* 0x0005e20000002400 */
[----:B------:R-:W-:Y:S02]  /*c660*/  ISETP.GE.AND P2, PT, R183, R184, PT ;  /* 0x000000b8b700720c */ /* 0x000fe40003f46270 */
[----:B------:R-:W-:Y:S02]  /*c670*/  LOP3.LUT R172, R190, 0x10, R187, 0xfe, !PT ;  /* 0x00000010beac7812 */ /* 0x000fe400078efebb */
[----:B------:R-:W-:Y:S02]  /*c680*/  FSEL R141, R141, -INF , !P2 ;  /* 0xff8000008d8d7808 */ /* 0x000fe40005000000 */
[----:B------:R-:W-:Y:S01]  /*c690*/  ISETP.GE.AND P2, PT, R227, R189, PT ;  /* 0x000000bde300720c */ /* 0x000fe20003f46270 */
[----:B------:R-:W-:Y:S01]  /*c6a0*/  MUFU.TANH R136, R132 ;  /* 0x0000008400887308 */ /* 0x000fe20000002400 */
[----:B---3--:R-:W-:-:S02]  /*c6b0*/  FMUL.FTZ R117, R118, c[0x0][0x2ec] ;  /* 0x0000bb0076757a20 */ /* 0x008fc40000410000 */
[----:B------:R-:W-:-:S05]  /*c6c0*/  FMUL.FTZ R118, R119, c[0x0][0x2ec] ;  /* 0x0000bb0077767a20 */ /* 0x000fca0000410000 */
[----:B------:R3:W-:Y:S01]  /*c6d0*/  MUFU.TANH R127, R8 ;  /* 0x00000008007f7308 */ /* 0x0007e20000002400 */
[----:B--2---:R-:W-:Y:S01]  /*c6e0*/  FSEL R42, R5, -INF , !P5 ;  /* 0xff800000052a7808 */ /* 0x004fe20006800000 */
[----:B------:R-:W-:Y:S01]  /*c6f0*/  FFMA.FTZ R5, R167, R177, R72 ;  /* 0x000000b1a7057223 */ /* 0x000fe20000010048 */
[----:B------:R-:W-:Y:S01]  /*c700*/  ISETP.GE.AND P5, PT, R178, R184, PT ;  /* 0x000000b8b200720c */ /* 0x000fe20003fa6270 */
[----:B------:R-:W-:-:S03]  /*c710*/  IMAD.MOV.U32 R177, RZ, RZ, R126 ;  /* 0x000000ffffb17224 */ /* 0x000fc600078e007e */
[----:B------:R-:W-:Y:S01]  /*c720*/  FSEL R176, R176, -INF , !P5 ;  /* 0xff800000b0b07808 */ /* 0x000fe20006800000 */
[----:B------:R1:W-:Y:S01]  /*c730*/  MUFU.TANH R132, R10 ;  /* 0x0000000a00847308 */ /* 0x0003e20000002400 */
[----:B------:R-:W-:Y:S02]  /*c740*/  ISETP.GE.AND P5, PT, R180, R189, PT ;  /* 0x000000bdb400720c */ /* 0x000fe40003fa6270 */
[----:B------:R-:W-:Y:S02]  /*c750*/  FSEL R5, R5, -INF , !P6 ;  /* 0xff80000005057808 */ /* 0x000fe40007000000 */
[----:B------:R-:W-:-:S03]  /*c760*/  ISETP.GE.AND P6, PT, R175, R184, PT ;  /* 0x000000b8af00720c */ /* 0x000fc60003fc6270 */
[----:B------:R-:W2:Y:S01]  /*c770*/  MUFU.TANH R119, R88 ;  /* 0x0000005800777308 */ /* 0x000ea20000002400 */
[C---:B---3--:R-:W-:Y:S01]  /*c780*/  FFMA.FTZ R8, R167.reuse, R179, R64 ;  /* 0x000000b3a7087223 */ /* 0x048fe20000010040 */
[----:B------:R-:W-:Y:S02]  /*c790*/  FSEL R168, R168, -INF , !P6 ;  /* 0xff800000a8a87808 */ /* 0x000fe40007000000 */
[----:B------:R-:W-:Y:S02]  /*c7a0*/  ISETP.GE.AND P6, PT, R218, R189, PT ;  /* 0x000000bdda00720c */ /* 0x000fe40003fc6270 */
[----:B------:R-:W-:Y:S02]  /*c7b0*/  FSEL R8, R8, -INF , !P5 ;  /* 0xff80000008087808 */ /* 0x000fe40006800000 */
[----:B------:R-:W-:Y:S01]  /*c7c0*/  MUFU.TANH R58, R58 ;  /* 0x0000003a003a7308 */ /* 0x000fe20000002400 */
[----:B------:R-:W-:Y:S01]  /*c7d0*/  ISETP.GE.AND P5, PT, R218, R184, PT ;  /* 0x000000b8da00720c */ /* 0x000fe20003fa6270 */
[----:B-1----:R-:W-:Y:S01]  /*c7e0*/  FFMA.FTZ R10, R167, R191, R60 ;  /* 0x000000bfa70a7223 */ /* 0x002fe2000001003c */
[----:B------:R-:W-:-:S02]  /*c7f0*/  LOP3.LUT R191, R190, 0xc1, R187, 0xfe, !PT ;  /* 0x000000c1bebf7812 */ /* 0x000fc400078efebb */
[----:B------:R-:W-:Y:S02]  /*c800*/  FSEL R138, R138, -INF , !P5 ;  /* 0xff8000008a8a7808 */ /* 0x000fe40006800000 */
[----:B------:R-:W-:Y:S01]  /*c810*/  ISETP.GE.AND P5, PT, R233, R189, PT ;  /* 0x000000bde900720c */ /* 0x000fe20003fa6270 */
[----:B------:R1:W-:Y:S01]  /*c820*/  MUFU.TANH R88, R38 ;  /* 0x0000002600587308 */ /* 0x0003e20000002400 */
[----:B------:R-:W-:Y:S01]  /*c830*/  FSEL R10, R10, -INF , !P6 ;  /* 0xff8000000a0a7808 */ /* 0x000fe20007000000 */
[----:B--2---:R-:W-:Y:S01]  /*c840*/  IMAD.MOV.U32 R173, RZ, RZ, R119 ;  /* 0x000000ffffad7224 */ /* 0x004fe200078e0077 */
[----:B------:R-:W-:Y:S02]  /*c850*/  ISETP.GE.AND P6, PT, R227, R184, PT ;  /* 0x000000b8e300720c */ /* 0x000fe40003fc6270 */
[C-C-:B------:R-:W-:Y:S02]  /*c860*/  LOP3.LUT R227, R190.reuse, 0xc8, R187.reuse, 0xfe, !PT ;  /* 0x000000c8bee37812 */ /* 0x140fe400078efebb */
[----:B------:R-:W-:Y:S01]  /*c870*/  LOP3.LUT R179, R190, 0x18, R187, 0xfe, !PT ;  /* 0x00000018beb37812 */ /* 0x000fe200078efebb */
[----:B------:R2:W-:Y:S08]  /*c880*/  MUFU.TANH R22, R9 ;  /* 0x0000000900167308 */ /* 0x0005f00000002400 */
[----:B------:R-:W-:Y:S01]  /*c890*/  I2F R169, R234 ;  /* 0x000000ea00a97306 */ /* 0x000fe20000201400 */
[----:B-1----:R-:W-:-:S07]  /*c8a0*/  FMUL.FTZ R38, R39, c[0x0][0x2ec] ;  /* 0x0000bb0027267a20 */ /* 0x002fce0000410000 */
[----:B------:R-:W-:Y:S01]  /*c8b0*/  MUFU.TANH R52, R52 ;  /* 0x0000003400347308 */ /* 0x000fe20000002400 */
[----:B--2---:R-:W-:Y:S01]  /*c8c0*/  FFMA.FTZ R9, R167, R181, R65 ;  /* 0x000000b5a7097223 */ /* 0x004fe20000010041 */
[----:B------:R-:W-:-:S04]  /*c8d0*/  LOP3.LUT R181, R190, 0x19, R187, 0xfe, !PT ;  /* 0x00000019beb57812 */ /* 0x000fc800078efebb */
[----:B------:R-:W-:Y:S02]  /*c8e0*/  FSEL R9, R9, -INF , !P3 ;  /* 0xff80000009097808 */ /* 0x000fe40005800000 */
[----:B------:R1:W-:Y:S01]  /*c8f0*/  MUFU.TANH R231, R113 ;  /* 0x0000007100e77308 */ /* 0x0003e20000002400 */
[----:B------:R-:W-:Y:S02]  /*c900*/  ISETP.GE.AND P3, PT, R225, R184, PT ;  /* 0x000000b8e100720c */ /* 0x000fe40003f66270 */
[----:B------:R-:W-:-:S05]  /*c910*/  LOP3.LUT R225, R190, 0x20, R187, 0xfe, !PT ;  /* 0x00000020bee17812 */ /* 0x000fca00078efebb */
[----:B------:R-:W2:Y:S08]  /*c920*/  MUFU.TANH R54, R54 ;  /* 0x0000003600367308 */ /* 0x000eb00000002400 */
[----:B------:R3:W4:Y:S01]  /*c930*/  MUFU.TANH R39, R34 ;  /* 0x0000002200277308 */ /* 0x0007220000002400 */
[----:B-1----:R-:W-:Y:S02]  /*c940*/  FMUL.FTZ R113, R114, c[0x0][0x2ec] ;  /* 0x0000bb0072717a20 */ /* 0x002fe40000410000 */
[----:B------:R-:W-:-:S05]  /*c950*/  FMUL.FTZ R114, R115, c[0x0][0x2ec] ;  /* 0x0000bb0073727a20 */ /* 0x000fca0000410000 */
[----:B------:R-:W-:Y:S01]  /*c960*/  I2F R170, R171 ;  /* 0x000000ab00aa7306 */ /* 0x000fe20000201400 */
[----:B--2---:R-:W-:Y:S01]  /*c970*/  FFMA.FTZ R126, R167, R169, R54 ;  /* 0x000000a9a77e7223 */ /* 0x004fe20000010036 */
[----:B------:R-:W-:-:S06]  /*c980*/  LOP3.LUT R54, R190, 0xf8, R187, 0xfe, !PT ;  /* 0x000000f8be367812 */ /* 0x000fcc00078efebb */
[----:B------:R-:W-:Y:S01]  /*c990*/  I2F R144, R145 ;  /* 0x0000009100907306 */ /* 0x000fe20000201400 */
[----:B---3--:R-:W-:Y:S02]  /*c9a0*/  FMUL.FTZ R34, R35, c[0x0][0x2ec] ;  /* 0x0000bb0023227a20 */ /* 0x008fe40000410000 */
[----:B----4-:R-:W-:-:S05]  /*c9b0*/  FFMA.FTZ R39, R167, R245, R39 ;  /* 0x000000f5a7277223 */ /* 0x010fca0000010027 */
[----:B------:R-:W-:Y:S08]  /*c9c0*/  MUFU.TANH R48, R48 ;  /* 0x0000003000307308 */ /* 0x000ff00000002400 */
[----:B------:R-:W-:Y:S08]  /*c9d0*/  MUFU.TANH R35, R23 ;  /* 0x0000001700237308 */ /* 0x000ff00000002400 */
[----:B------:R1:W-:Y:S08]  /*c9e0*/  MUFU.TANH R139, R133 ;  /* 0x00000085008b7308 */ /* 0x0003f00000002400 */
[----:B------:R-:W-:Y:S08]  /*c9f0*/  MUFU.TANH R115, R109 ;  /* 0x0000006d00737308 */ /* 0x000ff00000002400 */
[----:B------:R2:W-:Y:S01]  /*ca00*/  MUFU.TANH R23, R12 ;  /* 0x0000000c00177308 */ /* 0x0005e20000002400 */
[----:B-1----:R-:W-:Y:S01]  /*ca10*/  FFMA.FTZ R133, R167, R224, R63 ;  /* 0x000000e0a7857223 */ /* 0x002fe2000001003f */
[----:B------:R-:W-:-:S04]  /*ca20*/  LOP3.LUT R63, R190, 0xe9, R187, 0xfe, !PT ;  /* 0x000000e9be3f7812 */ /* 0x000fc800078efebb */
[----:B------:R-:W-:Y:S02]  /*ca30*/  FSEL R133, R133, -INF , !P3 ;  /* 0xff80000085857808 */ /* 0x000fe40005800000 */
[----:B------:R-:W1:Y:S01]  /*ca40*/  MUFU.TANH R50, R50 ;  /* 0x0000003200327308 */ /* 0x000e620000002400 */
[----:B------:R-:W-:-:S07]  /*ca50*/  ISETP.GE.AND P3, PT, R234, R189, PT ;  /* 0x000000bdea00720c */ /* 0x000fce0003f66270 */
[----:B------:R3:W4:Y:S01]  /*ca60*/  MUFU.TANH R109, R11 ;  /* 0x0000000b006d7308 */ /* 0x0007220000002400 */
[----:B--2---:R-:W-:-:S05]  /*ca70*/  FFMA.FTZ R12, R167, R226, R56 ;  /* 0x000000e2a70c7223 */ /* 0x004fca0000010038 */
[----:B------:R-:W-:Y:S02]  /*ca80*/  FSEL R12, R12, -INF , !P2 ;  /* 0xff8000000c0c7808 */ /* 0x000fe40005000000 */
[----:B------:R-:W2:Y:S01]  /*ca90*/  I2F R146, R235 ;  /* 0x000000eb00927306 */ /* 0x000ea20000201400 */
[----:B------:R-:W-:Y:S01]  /*caa0*/  ISETP.GE.AND P2, PT, R234, R184, PT ;  /* 0x000000b8ea00720c */ /* 0x000fe20003f46270 */
[----:B------:R-:W-:Y:S02]  /*cab0*/  IMAD.MOV.U32 R234, RZ, RZ, R127 ;  /* 0x000000ffffea7224 */ /* 0x000fe400078e007f */
[C---:B------:R-:W-:Y:S01]  /*cac0*/  FFMA.FTZ R127, R167.reuse, R232, R59 ;  /* 0x000000e8a77f7223 */ /* 0x040fe2000001003b */
[----:B------:R-:W-:Y:S01]  /*cad0*/  FSEL R126, R126, -INF , !P2 ;  /* 0xff8000007e7e7808 */ /* 0x000fe20005000000 */
[----:B-1----:R-:W-:Y:S01]  /*cae0*/  FFMA.FTZ R119, R167, R144, R50 ;  /* 0x00000090a7777223 */ /* 0x002fe20000010032 */
[----:B------:R-:W-:Y:S01]  /*caf0*/  ISETP.GE.AND P2, PT, R235, R189, PT ;  /* 0x000000bdeb00720c */ /* 0x000fe20003f46270 */
[----:B---3--:R-:W-:Y:S01]  /*cb00*/  FFMA.FTZ R11, R167, R224, R61 ;  /* 0x000000e0a70b7223 */ /* 0x008fe2000001003d */
[----:B------:R-:W-:Y:S01]  /*cb10*/  MUFU.TANH R140, R134 ;  /* 0x00000086008c7308 */ /* 0x000fe20000002400 */
[----:B----4-:R-:W-:Y:S01]  /*cb20*/  IMAD.MOV.U32 R178, RZ, RZ, R109 ;  /* 0x000000ffffb27224 */ /* 0x010fe200078e006d */
[----:B------:R-:W-:-:S02]  /*cb30*/  LOP3.LUT R59, R190, 0xf1, R187, 0xfe, !PT ;  /* 0x000000f1be3b7812 */ /* 0x000fc400078efebb */
[----:B------:R-:W-:Y:S02]  /*cb40*/  FSEL R11, R11, -INF , !P4 ;  /* 0xff8000000b0b7808 */ /* 0x000fe40006000000 */
[----:B------:R-:W-:Y:S01]  /*cb50*/  ISETP.GE.AND P4, PT, R233, R184, PT ;  /* 0x000000b8e900720c */ /* 0x000fe20003f86270 */
[----:B------:R-:W-:Y:S01]  /*cb60*/  IMAD.MOV.U32 R233, RZ, RZ, R132 ;  /* 0x000000ffffe97224 */ /* 0x000fe200078e0084 */
[----:B------:R-:W-:Y:S01]  /*cb70*/  MUFU.TANH R44, R44 ;  /* 0x0000002c002c7308 */ /* 0x000fe20000002400 */
[----:B------:R-:W-:Y:S01]  /*cb80*/  FFMA.FTZ R132, R167, R226, R58 ;  /* 0x000000e2a7847223 */ /* 0x000fe2000001003a */
[----:B------:R-:W-:Y:S01]  /*cb90*/  FSEL R127, R127, -INF , !P4 ;  /* 0xff8000007f7f7808 */ /* 0x000fe20006000000 */
[----:B--2---:R-:W-:Y:S01]  /*cba0*/  FFMA.FTZ R109, R167, R146, R51 ;  /* 0x00000092a76d7223 */ /* 0x004fe20000010033 */
[----:B------:R-:W-:Y:S02]  /*cbb0*/  ISETP.GE.AND P4, PT, R145, R189, PT ;  /* 0x000000bd9100720c */ /* 0x000fe40003f86270 */
[----:B------:R-:W-:-:S02]  /*cbc0*/  FSEL R132, R132, -INF , !P6 ;  /* 0xff80000084847808 */ /* 0x000fc40007000000 */
[----:B------:R1:W2:Y:S01]  /*cbd0*/  MUFU.TANH R101, R14 ;  /* 0x0000000e00657308 */ /* 0x0002a20000002400 */
[----:B------:R-:W-:Y:S02]  /*cbe0*/  ISETP.GE.AND P6, PT, R171, R189, PT ;  /* 0x000000bdab00720c */ /* 0x000fe40003fc6270 */
[----:B------:R-:W-:-:S05]  /*cbf0*/  LOP3.LUT R58, R190, 0xf0, R187, 0xfe, !PT ;  /* 0x000000f0be3a7812 */ /* 0x000fca00078efebb */
[----:B------:R-:W3:Y:S08]  /*cc00*/  MUFU.TANH R46, R46 ;  /* 0x0000002e002e7308 */ /* 0x000ef00000002400 */
[----:B------:R-:W-:Y:S01]  /*cc10*/  MUFU.TANH R134, R18 ;  /* 0x0000001200867308 */ /* 0x000fe20000002400 */
[----:B-1----:R-:W-:Y:S02]  /*cc20*/  FFMA.FTZ R14, R167, R169, R52 ;  /* 0x000000a9a70e7223 */ /* 0x002fe40000010034 */
[----:B--2---:R-:W-:-:S02]  /*cc30*/  IMAD.MOV.U32 R169, RZ, RZ, R101 ;  /* 0x000000ffffa97224 */ /* 0x004fc400078e0065 */
[----:B------:R-:W-:Y:S01]  /*cc40*/  FFMA.FTZ R101, R167, R241, R47 ;  /* 0x000000f1a7657223 */ /* 0x000fe2000001002f */
[----:B------:R-:W-:Y:S02]  /*cc50*/  FSEL R14, R14, -INF , !P3 ;  /* 0xff8000000e0e7808 */ /* 0x000fe40005800000 */
[----:B------:R1:W-:Y:S01]  /*cc60*/  MUFU.TANH R18, R13 ;  /* 0x0000000d00127308 */ /* 0x0003e20000002400 */
[-C--:B------:R-:W-:Y:S01]  /*cc70*/  ISETP.GE.AND P3, PT, R145, R184.reuse, PT ;  /* 0x000000b89100720c */ /* 0x080fe20003f66270 */
[----:B---3--:R-:W-:Y:S01]  /*cc80*/  FFMA.FTZ R46, R167, R237, R46 ;  /* 0x000000eda72e7223 */ /* 0x008fe2000001002e */
[----:B------:R-:W-:Y:S02]  /*cc90*/  LOP3.LUT R145, R190, 0x8, R187, 0xfe, !PT ;  /* 0x00000008be917812 */ /* 0x000fe400078efebb */
[----:B------:R-:W-:Y:S02]  /*cca0*/  FSEL R119, R119, -INF , !P3 ;  /* 0xff80000077777808 */ /* 0x000fe40005800000 */
[----:B------:R-:W-:Y:S01]  /*ccb0*/  ISETP.GE.AND P3, PT, R236, R189, PT ;  /* 0x000000bdec00720c */ /* 0x000fe20003f66270 */
[----:B------:R-:W2:Y:S03]  /*ccc0*/  MUFU.TANH R40, R40 ;  /* 0x0000002800287308 */ /* 0x000ea60000002400 */
[----:B------:R-:W-:Y:S01]  /*ccd0*/  FSEL R47, R45, -INF , !P3 ;  /* 0xff8000002d2f7808 */ /* 0x000fe20005800000 */
[----:B------:R-:W-:Y:S01]  /*cce0*/  IMAD.MOV.U32 R45, RZ, RZ, R233 ;  /* 0x000000ffff2d7224 */ /* 0x000fe200078e00e9 */
[----:B------:R-:W-:-:S02]  /*ccf0*/  ISETP.GE.AND P3, PT, R242, R184, PT ;  /* 0x000000b8f200720c */ /* 0x000fc40003f66270 */
[----:B------:R-:W-:Y:S01]  /*cd00*/  LOP3.LUT R233, R190, 0x28, R187, 0xfe, !PT ;  /* 0x00000028bee97812 */ /* 0x000fe200078efebb */
[C---:B-1----:R-:W-:Y:S01]  /*cd10*/  FFMA.FTZ R13, R167.reuse, R232, R57 ;  /* 0x000000e8a70d7223 */ /* 0x042fe20000010039 */
[----:B------:R-:W1:Y:S01]  /*cd20*/  I2F R137, R242 ;  /* 0x000000f200897306 */ /* 0x000e620000201400 */
[----:B------:R-:W-:Y:S02]  /*cd30*/  IMAD.MOV.U32 R232, RZ, RZ, R16 ;  /* 0x000000ffffe87224 */ /* 0x000fe400078e0010 */
[----:B------:R-:W-:Y:S01]  /*cd40*/  FFMA.FTZ R16, R167, R144, R48 ;  /* 0x00000090a7107223 */ /* 0x000fe20000010030 */
[----:B------:R-:W-:Y:S01]  /*cd50*/  FSEL R13, R13, -INF , !P5 ;  /* 0xff8000000d0d7808 */ /* 0x000fe20006800000 */
[----:B------:R-:W-:Y:S01]  /*cd60*/  IMAD.MOV.U32 R241, RZ, RZ, R232 ;  /* 0x000000fffff17224 */ /* 0x000fe200078e00e8 */
[----:B------:R-:W-:Y:S01]  /*cd70*/  ISETP.GE.AND P5, PT, R171, R184, PT ;  /* 0x000000b8ab00720c */ /* 0x000fe20003fa6270 */
[----:B--2---:R-:W-:Y:S01]  /*cd80*/  FFMA.FTZ R40, R167, R239, R40 ;  /* 0x000000efa7287223 */ /* 0x004fe20000010028 */
[----:B------:R-:W2:Y:S01]  /*cd90*/  MUFU.TANH R43, R43 ;  /* 0x0000002b002b7308 */ /* 0x000ea20000002400 */
[----:B------:R-:W-:-:S02]  /*cda0*/  FSEL R16, R16, -INF , !P4 ;  /* 0xff80000010107808 */ /* 0x000fc40006000000 */
[----:B------:R-:W-:Y:S02]  /*cdb0*/  ISETP.GE.AND P4, PT, R238, R184, PT ;  /* 0x000000b8ee00720c */ /* 0x000fe40003f86270 */
[C-C-:B------:R-:W-:Y:S02]  /*cdc0*/  LOP3.LUT R144, R190.reuse, 0x1, R187.reuse, 0xfe, !PT ;  /* 0x00000001be907812 */ /* 0x140fe400078efebb */
[----:B------:R-:W-:Y:S01]  /*cdd0*/  LOP3.LUT R171, R190, 0x9, R187, 0xfe, !PT ;  /* 0x00000009beab7812 */ /* 0x000fe200078efebb */
[----:B------:R-:W-:Y:S01]  /*cde0*/  MUFU.TANH R102, R31 ;  /* 0x0000001f00667308 */ /* 0x000fe20000002400 */
[CC--:B-1----:R-:W-:Y:S02]  /*cdf0*/  FFMA.FTZ R88, R167.reuse, R137.reuse, R88 ;  /* 0x00000089a7587223 */ /* 0x0c2fe40000010058 */
[----:B------:R-:W-:-:S05]  /*ce00*/  FFMA.FTZ R41, R167, R137, R41 ;  /* 0x00000089a7297223 */ /* 0x000fca0000010029 */
[----:B------:R-:W1:Y:S01]  /*ce10*/  MUFU.TANH R104, R26 ;  /* 0x0000001a00687308 */ /* 0x000e620000002400 */
[----:B--2---:R-:W-:Y:S01]  /*ce20*/  FFMA.FTZ R43, R167, R239, R43 ;  /* 0x000000efa72b7223 */ /* 0x004fe2000001002b */
[----:B------:R-:W-:-:S06]  /*ce30*/  LOP3.LUT R239, R190, 0x48, R187, 0xfe, !PT ;  /* 0x00000048beef7812 */ /* 0x000fcc00078efebb */
[----:B------:R-:W2:Y:S08]  /*ce40*/  MUFU.TANH R36, R36 ;  /* 0x0000002400247308 */ /* 0x000eb00000002400 */
[----:B------:R3:W-:Y:S01]  /*ce50*/  MUFU.TANH R31, R19 ;  /* 0x00000013001f7308 */ /* 0x0007e20000002400 */
[----:B-1----:R-:W-:Y:S01]  /*ce60*/  IMAD.MOV.U32 R175, RZ, RZ, R104 ;  /* 0x000000ffffaf7224 */ /* 0x002fe200078e0068 */
[----:B------:R-:W-:Y:S01]  /*ce70*/  FSEL R104, R46, -INF , !P4 ;  /* 0xff8000002e687808 */ /* 0x000fe20006000000 */
[----:B------:R-:W-:Y:S01]  /*ce80*/  IMAD.MOV.U32 R46, RZ, RZ, R234 ;  /* 0x000000ffff2e7224 */ /* 0x000fe200078e00ea */
[----:B------:R-:W-:Y:S01]  /*ce90*/  ISETP.GE.AND P4, PT, R242, R189, PT ;  /* 0x000000bdf200720c */ /* 0x000fe20003f86270 */
[----:B------:R-:W-:-:S03]  /*cea0*/  IMAD.MOV.U32 R242, RZ, RZ, R84 ;  /* 0x000000fffff27224 */ /* 0x000fc600078e0054 */
[----:B------:R-:W1:Y:S01]  /*ceb0*/  MUFU.TANH R105, R30 ;  /* 0x0000001e00697308 */ /* 0x000e620000002400 */
[----:B--2---:R-:W-:Y:S02]  /*cec0*/  FFMA.FTZ R36, R167, R247, R36 ;  /* 0x000000f7a7247223 */ /* 0x004fe40000010024 */
[----:B---3--:R-:W-:-:S05]  /*ced0*/  IMAD.MOV.U32 R19, RZ, RZ, R120 ;  /* 0x000000ffff137224 */ /* 0x008fca00078e0078 */
[----:B------:R-:W2:Y:S01]  /*cee0*/  MUFU.TANH R38, R38 ;  /* 0x0000002600267308 */ /* 0x000ea20000002400 */
[----:B------:R-:W-:Y:S01]  /*cef0*/  FFMA.FTZ R120, R167, R170, R55 ;  /* 0x000000aaa7787223 */ /* 0x000fe20000010037 */
[----:B------:R-:W-:-:S04]  /*cf00*/  LOP3.LUT R55, R190, R187, RZ, 0xfc, !PT ;  /* 0x000000bbbe377212 */ /* 0x000fc800078efcff */
[----:B------:R-:W-:Y:S01]  /*cf10*/  FSEL R120, R120, -INF , !P5 ;  /* 0xff80000078787808 */ /* 0x000fe20006800000 */
[C---:B-1----:R-:W-:Y:S01]  /*cf20*/  FFMA.FTZ R125, R167.reuse, R125, R105 ;  /* 0x0000007da77d7223 */ /* 0x042fe20000010069 */
[----:B------:R1:W-:Y:S01]  /*cf30*/  MUFU.TANH R30, R15 ;  /* 0x0000000f001e7308 */ /* 0x0003e20000002400 */
[----:B------:R-:W-:Y:S01]  /*cf40*/  ISETP.GE.AND P5, PT, R238, R189, PT ;  /* 0x000000bdee00720c */ /* 0x000fe20003fa6270 */
[----:B------:R-:W-:Y:S02]  /*cf50*/  IMAD.MOV.U32 R238, RZ, RZ, R19 ;  /* 0x000000ffffee7224 */ /* 0x000fe400078e0013 */
[----:B------:R-:W-:Y:S02]  /*cf60*/  FFMA.FTZ R19, R167, R237, R44 ;  /* 0x000000eda7137223 */ /* 0x000fe4000001002c */
[----:B------:R-:W-:Y:S02]  /*cf70*/  IMAD.MOV.U32 R237, RZ, RZ, R173 ;  /* 0x000000ffffed7224 */ /* 0x000fe400078e00ad */
[----:B------:R-:W-:Y:S01]  /*cf80*/  MUFU.TANH R32, R32 ;  /* 0x0000002000207308 */ /* 0x000fe20000002400 */
[----:B------:R-:W-:Y:S01]  /*cf90*/  FSEL R19, R19, -INF , !P5 ;  /* 0xff80000013137808 */ /* 0x000fe20006800000 */
[----:B--2---:R-:W-:Y:S01]  /*cfa0*/  FFMA.FTZ R38, R167, R247, R38 ;  /* 0x000000f7a7267223 */ /* 0x004fe20000010026 */
[----:B------:R-:W-:Y:S01]  /*cfb0*/  ISETP.GE.AND P5, PT, R240, R184, PT ;  /* 0x000000b8f000720c */ /* 0x000fe20003fa6270 */
[----:B------:R-:W-:-:S02]  /*cfc0*/  IMAD.MOV.U32 R44, RZ, RZ, R178 ;  /* 0x000000ffff2c7224 */ /* 0x000fc400078e00b2 */
[----:B-1----:R-:W-:Y:S02]  /*cfd0*/  FFMA.FTZ R15, R167, R170, R53 ;  /* 0x000000aaa70f7223 */ /* 0x002fe40000010035 */
[----:B------:R-:W-:Y:S03]  /*cfe0*/  MUFU.TANH R26, R20 ;  /* 0x00000014001a7308 */ /* 0x000fe60000002400 */
[----:B------:R-:W-:Y:S02]  /*cff0*/  FSEL R15, R15, -INF , !P6 ;  /* 0xff8000000f0f7808 */ /* 0x000fe40007000000 */
[----:B------:R-:W-:Y:S01]  /*d000*/  ISETP.GE.AND P6, PT, R235, R184, PT ;  /* 0x000000b8eb00720c */ /* 0x000fe20003fc6270 */
[----:B------:R-:W-:Y:S02]  /*d010*/  IMAD.MOV.U32 R235, RZ, RZ, R96 ;  /* 0x000000ffffeb7224 */ /* 0x000fe400078e0060 */
[----:B------:R-:W1:Y:S01]  /*d020*/  I2F R191, R191 ;  /* 0x000000bf00bf7306 */ /* 0x000e620000201400 */
[----:B------:R-:W-:-:S02]  /*d030*/  FSEL R96, R43, -INF , !P5 ;  /* 0xff8000002b607808 */ /* 0x000fc40006800000 */
[----:B------:R-:W-:Y:S02]  /*d040*/  FSEL R109, R109, -INF , !P6 ;  /* 0xff8000006d6d7808 */ /* 0x000fe40007000000 */
[-C--:B------:R-:W-:Y:S02]  /*d050*/  ISETP.GE.AND P6, PT, R240, R189.reuse, PT ;  /* 0x000000bdf000720c */ /* 0x080fe40003fc6270 */
[----:B------:R-:W-:Y:S01]  /*d060*/  ISETP.GE.AND P5, PT, R246, R189, PT ;  /* 0x000000bdf600720c */ /* 0x000fe20003fa6270 */
[----:B------:R2:W-:Y:S01]  /*d070*/  MUFU.TANH R20, R17 ;  /* 0x0000001100147308 */ /* 0x0005e20000002400 */
[----:B------:R-:W-:Y:S02]  /*d080*/  FSEL R48, R40, -INF , !P6 ;  /* 0xff80000028307808 */ /* 0x000fe40007000000 */
[----:B------:R-:W-:Y:S02]  /*d090*/  ISETP.GE.AND P6, PT, R249, R184, PT ;  /* 0x000000b8f900720c */ /* 0x000fe40003fc6270 */
[----:B------:R-:W-:-:S02]  /*d0a0*/  LOP3.LUT R240, R190, 0xc9, R187, 0xfe, !PT ;  /* 0x000000c9bef07812 */ /* 0x000fc400078efebb */
[----:B------:R-:W-:Y:S01]  /*d0b0*/  FSEL R224, R37, -INF , !P5 ;  /* 0xff80000025e07808 */ /* 0x000fe20006800000 */
[----:B------:R-:W3:Y:S01]  /*d0c0*/  MUFU.TANH R34, R34 ;  /* 0x0000002200227308 */ /* 0x000ee20000002400 */
[----:B-1----:R-:W-:Y:S01]  /*d0d0*/  FFMA.FTZ R32, R167, R191, R32 ;  /* 0x000000bfa7207223 */ /* 0x002fe20000010020 */
[----:B------:R-:W-:Y:S01]  /*d0e0*/  ISETP.GE.AND P5, PT, R227, R184, PT ;  /* 0x000000b8e300720c */ /* 0x000fe20003fa6270 */
[----:B--2---:R-:W-:-:S05]  /*d0f0*/  FFMA.FTZ R17, R167, R146, R49 ;  /* 0x00000092a7117223 */ /* 0x004fca0000010031 */
[----:B------:R-:W-:Y:S01]  /*d100*/  MUFU.TANH R28, R28 ;  /* 0x0000001c001c7308 */ /* 0x000fe20000002400 */
[----:B------:R-:W-:Y:S01]  /*d110*/  FSEL R49, R41, -INF , !P4 ;  /* 0xff80000029317808 */ /* 0x000fe20006000000 */
[----:B------:R-:W-:Y:S01]  /*d120*/  IMAD.MOV.U32 R146, RZ, RZ, R177 ;  /* 0x000000ffff927224 */ /* 0x000fe200078e00b1 */
[-C--:B------:R-:W-:Y:S01]  /*d130*/  ISETP.GE.AND P4, PT, R246, R184.reuse, PT ;  /* 0x000000b8f600720c */ /* 0x080fe20003f86270 */
[----:B------:R-:W-:Y:S01]  /*d140*/  FFMA.FTZ R41, R167, R3, R102 ;  /* 0x00000003a7297223 */ /* 0x000fe20000010066 */
[----:B------:R-:W-:Y:S02]  /*d150*/  FSEL R17, R17, -INF , !P2 ;  /* 0xff80000011117808 */ /* 0x000fe40005000000 */
[----:B------:R-:W-:Y:S01]  /*d160*/  ISETP.GE.AND P2, PT, R236, R184, PT ;  /* 0x000000b8ec00720c */ /* 0x000fe20003f46270 */
[----:B------:R-:W1:Y:S01]  /*d170*/  I2F R2, R81 ;  /* 0x0000005100027306 */ /* 0x000e620000201400 */
[----:B------:R-:W-:Y:S01]  /*d180*/  IMAD.MOV.U32 R236, RZ, RZ, R93 ;  /* 0x000000ffffec7224 */ /* 0x000fe200078e005d */
[----:B------:R-:W-:Y:S01]  /*d190*/  FSEL R93, R88, -INF , !P3 ;  /* 0xff800000585d7808 */ /* 0x000fe20005800000 */
[----:B---3--:R-:W-:Y:S01]  /*d1a0*/  FFMA.FTZ R34, R167, R191, R34 ;  /* 0x000000bfa7227223 */ /* 0x008fe20000010022 */
[----:B------:R-:W-:-:S02]  /*d1b0*/  FSEL R101, R101, -INF , !P2 ;  /* 0xff80000065657808 */ /* 0x000fc40005000000 */
[-C--:B------:R-:W-:Y:S02]  /*d1c0*/  ISETP.GE.AND P2, PT, R249, R189.reuse, PT ;  /* 0x000000bdf900720c */ /* 0x080fe40003f46270 */
[----:B------:R2:W-:Y:S01]  /*d1d0*/  MUFU.TANH R252, R97 ;  /* 0x0000006100fc7308 */ /* 0x0005e20000002400 */
[----:B------:R-:W-:Y:S02]  /*d1e0*/  FSEL R88, R39, -INF , !P4 ;  /* 0xff80000027587808 */ /* 0x000fe40006000000 */
[----:B------:R-:W-:Y:S02]  /*d1f0*/  FSEL R218, R36, -INF , !P2 ;  /* 0xff80000024da7808 */ /* 0x000fe40005000000 */
[----:B------:R-:W-:Y:S02]  /*d200*/  ISETP.GE.AND P4, PT, R240, R189, PT ;  /* 0x000000bdf000720c */ /* 0x000fe40003f86270 */
[C---:B------:R-:W-:Y:S01]  /*d210*/  LOP3.LUT R177, R190.reuse, 0x11, R187, 0xfe, !PT ;  /* 0x00000011beb17812 */ /* 0x040fe200078efebb */
[----:B------:R-:W-:Y:S01]  /*d220*/  MUFU.TANH R24, R24 ;  /* 0x0000001800187308 */ /* 0x000fe20000002400 */
[CC--:B-1----:R-:W-:Y:S01]  /*d230*/  FFMA.FTZ R137, R167.reuse, R2.reuse, R29 ;  /* 0x00000002a7897223 */ /* 0x0c2fe2000001001d */
[----:B------:R-:W-:Y:S01]  /*d240*/  LOP3.LUT R29, R190, 0x30, R187, 0xfe, !PT ;  /* 0x00000030be1d7812 */ /* 0x000fe200078efebb */
[----:B------:R-:W-:-:S05]  /*d250*/  FFMA.FTZ R40, R167, R2, R175 ;  /* 0x00000002a7287223 */ /* 0x000fca00000100af */
[----:B------:R-:W1:Y:S01]  /*d260*/  I2F R72, R74 ;  /* 0x0000004a00487306 */ /* 0x000e620000201400 */
[----:B--2---:R-:W-:-:S07]  /*d270*/  FMUL.FTZ R97, R99, c[0x0][0x2ec] ;  /* 0x0000bb0063617a20 */ /* 0x004fce0000410000 */
[----:B------:R2:W-:Y:S08]  /*d280*/  MUFU.TANH R99, R92 ;  /* 0x0000005c00637308 */ /* 0x0005f00000002400 */
[----:B------:R-:W3:Y:S01]  /*d290*/  I2F R70, R73 ;  /* 0x0000004900467306 */ /* 0x000ee20000201400 */
[----:B-1----:R-:W-:Y:S01]  /*d2a0*/  FFMA.FTZ R39, R167, R72, R89 ;  /* 0x00000048a7277223 */ /* 0x002fe20000010059 */
[----:B--2---:R-:W-:-:S06]  /*d2b0*/  LOP3.LUT R92, R190, 0xc1, R187, 0xfe, !PT ;  /* 0x000000c1be5c7812 */ /* 0x004fcc00078efebb */
[----:B------:R-:W1:Y:S01]  /*d2c0*/  I2F R69, R75 ;  /* 0x0000004b00457306 */ /* 0x000e620000201400 */
[C---:B------:R-:W-:Y:S02]  /*d2d0*/  ISETP.GE.AND P3, PT, R92.reuse, R189, PT ;  /* 0x000000bd5c00720c */ /* 0x040fe40003f66270 */
[----:B------:R-:W-:Y:S02]  /*d2e0*/  ISETP.GE.AND P2, PT, R92, R184, PT ;  /* 0x000000b85c00720c */ /* 0x000fe40003f46270 */
[----:B------:R-:W-:-:S03]  /*d2f0*/  FSEL R92, R38, -INF , !P6 ;  /* 0xff800000265c7808 */ /* 0x000fc60007000000 */
[----:B------:R-:W2:Y:S01]  /*d300*/  MUFU.TANH R21, R21 ;  /* 0x0000001500157308 */ /* 0x000ea20000002400 */
[----:B------:R-:W-:Y:S01]  /*d310*/  ISETP.GE.AND P6, PT, R227, R189, PT ;  /* 0x000000bde300720c */ /* 0x000fe20003fc6270 */
[C---:B---3--:R-:W-:Y:S01]  /*d320*/  FFMA.FTZ R38, R167.reuse, R70, R242 ;  /* 0x00000046a7267223 */ /* 0x048fe200000100f2 */
[----:B------:R-:W-:Y:S01]  /*d330*/  FSEL R191, R32, -INF , !P3 ;  /* 0xff80000020bf7808 */ /* 0x000fe20005800000 */
[----:B------:R-:W-:Y:S01]  /*d340*/  FFMA.FTZ R32, R167, R3, R28 ;  /* 0x00000003a7207223 */ /* 0x000fe2000001001c */
[----:B------:R-:W-:Y:S01]  /*d350*/  ISETP.GE.AND P3, PT, R240, R184, PT ;  /* 0x000000b8f000720c */ /* 0x000fe20003f66270 */
[----:B------:R-:W-:Y:S01]  /*d360*/  IMAD.MOV.U32 R240, RZ, RZ, R146 ;  /* 0x000000fffff07224 */ /* 0x000fe200078e0092 */
[----:B------:R-:W-:Y:S01]  /*d370*/  FSEL R84, R34, -INF , !P2 ;  /* 0xff80000022547808 */ /* 0x000fe20005000000 */
[----:B------:R-:W3:Y:S01]  /*d380*/  I2F R64, R66 ;  /* 0x0000004200407306 */ /* 0x000ee20000201400 */
[----:B------:R-:W-:Y:S01]  /*d390*/  FSEL R105, R33, -INF , !P6 ;  /* 0xff80000021697808 */ /* 0x000fe20007000000 */
[----:B------:R-:W-:Y:S01]  /*d3a0*/  FFMA.FTZ R146, R167, R72, R24 ;  /* 0x00000048a7927223 */ /* 0x000fe20000010018 */
[CC--:B------:R-:W-:Y:S01]  /*d3b0*/  ISETP.GE.AND P2, PT, R81.reuse, R189.reuse, PT ;  /* 0x000000bd5100720c */ /* 0x0c0fe20003f46270 */
[----:B------:R-:W-:Y:S01]  /*d3c0*/  IMAD.MOV.U32 R242, RZ, RZ, R45 ;  /* 0x000000fffff27224 */ /* 0x000fe200078e002d */
[----:B------:R-:W-:Y:S01]  /*d3d0*/  ISETP.GE.AND P6, PT, R81, R184, PT ;  /* 0x000000b85100720c */ /* 0x000fe20003fc6270 */
[----:B------:R-:W-:Y:S01]  /*d3e0*/  IMAD.MOV.U32 R45, RZ, RZ, R46 ;  /* 0x000000ffff2d7224 */ /* 0x000fe200078e002e */
[----:B------:R-:W-:Y:S01]  /*d3f0*/  FSEL R81, R125, -INF , !P5 ;  /* 0xff8000007d517808 */ /* 0x000fe20006800000 */
[----:B------:R-:W4:Y:S01]  /*d400*/  I2F R65, R67 ;  /* 0x0000004300417306 */ /* 0x000f220000201400 */
[----:B------:R-:W-:Y:S01]  /*d410*/  ISETP.GE.AND P5, PT, R74, R189, PT ;  /* 0x000000bd4a00720c */ /* 0x000fe20003fa6270 */
[C---:B------:R-:W-:Y:S01]  /*d420*/  FFMA.FTZ R175, R167.reuse, R70, R26 ;  /* 0x00000046a7af7223 */ /* 0x040fe2000001001a */
[----:B------:R-:W-:Y:S01]  /*d430*/  FSEL R125, R32, -INF , !P4 ;  /* 0xff800000207d7808 */ /* 0x000fe20006000000 */
[----:B------:R-:W-:Y:S01]  /*d440*/  IMAD.MOV.U32 R46, RZ, RZ, R169 ;  /* 0x000000ffff2e7224 */ /* 0x000fe200078e00a9 */
[-C--:B------:R-:W-:Y:S01]  /*d450*/  ISETP.GE.AND P4, PT, R74, R184.reuse, PT ;  /* 0x000000b84a00720c */ /* 0x080fe20003f86270 */
[-C--:B-1----:R-:W-:Y:S01]  /*d460*/  FFMA.FTZ R35, R167, R69.reuse, R35 ;  /* 0x00000045a7237223 */ /* 0x082fe20000010023 */
[----:B------:R-:W-:Y:S01]  /*d470*/  FSEL R137, R137, -INF , !P2 ;  /* 0xff80000089897808 */ /* 0x000fe20005000000 */
[----:B------:R-:W1:Y:S01]  /*d480*/  I2F R60, R62 ;  /* 0x0000003e003c7306 */ /* 0x000e620000201400 */
[----:B------:R-:W-:Y:S01]  /*d490*/  ISETP.GE.AND P2, PT, R73, R184, PT ;  /* 0x000000b84900720c */ /* 0x000fe20003f46270 */
[----:B--2---:R-:W-:Y:S01]  /*d4a0*/  FFMA.FTZ R169, R167, R69, R21 ;  /* 0x00000045a7a97223 */ /* 0x004fe20000010015 */
[----:B------:R-:W-:Y:S01]  /*d4b0*/  FSEL R41, R41, -INF , !P3 ;  /* 0xff80000029297808 */ /* 0x000fe20005800000 */
[CC--:B---3--:R-:W-:Y:S01]  /*d4c0*/  FFMA.FTZ R2, R167.reuse, R64.reuse, R25 ;  /* 0x00000040a7027223 */ /* 0x0c8fe20000010019 */
[----:B------:R-:W-:Y:S01]  /*d4d0*/  FSEL R146, R146, -INF , !P5 ;  /* 0xff80000092927808 */ /* 0x000fe20006800000 */
[----:B------:R-:W-:Y:S01]  /*d4e0*/  FFMA.FTZ R36, R167, R64, R134 ;  /* 0x00000040a7247223 */ /* 0x000fe20000010086 */
[----:B------:R-:W-:Y:S01]  /*d4f0*/  ISETP.GE.AND P3, PT, R73, R189, PT ;  /* 0x000000bd4900720c */ /* 0x000fe20003f66270 */
[----:B------:R-:W2:Y:S01]  /*d500*/  I2F R61, R63 ;  /* 0x0000003f003d7306 */ /* 0x000ea20000201400 */
[----:B------:R-:W-:Y:S01]  /*d510*/  FSEL R40, R40, -INF , !P6 ;  /* 0xff80000028287808 */ /* 0x000fe20007000000 */
[----:B----4-:R-:W-:Y:S01]  /*d520*/  FFMA.FTZ R102, R167, R65, R20 ;  /* 0x00000041a7667223 */ /* 0x010fe20000010014 */
[----:B------:R-:W-:-:S02]  /*d530*/  ISETP.GE.AND P5, PT, R75, R184, PT ;  /* 0x000000b84b00720c */ /* 0x000fc40003fa6270 */
[----:B------:R-:W-:Y:S02]  /*d540*/  FSEL R39, R39, -INF , !P4 ;  /* 0xff80000027277808 */ /* 0x000fe40006000000 */
[-C--:B------:R-:W-:Y:S01]  /*d550*/  ISETP.GE.AND P6, PT, R75, R189.reuse, PT ;  /* 0x000000bd4b00720c */ /* 0x080fe20003fc6270 */
[----:B------:R-:W3:Y:S01]  /*d560*/  I2F R56, R58 ;  /* 0x0000003a00387306 */ /* 0x000ee20000201400 */
[-C--:B------:R-:W-:Y:S01]  /*d570*/  ISETP.GE.AND P4, PT, R66, R189.reuse, PT ;  /* 0x000000bd4200720c */ /* 0x080fe20003f86270 */
[CC--:B-1----:R-:W-:Y:S01]  /*d580*/  FFMA.FTZ R34, R167.reuse, R60.reuse, R46 ;  /* 0x0000003ca7227223 */ /* 0x0c2fe2000001002e */
[----:B------:R-:W-:Y:S01]  /*d590*/  FSEL R38, R38, -INF , !P2 ;  /* 0xff80000026267808 */ /* 0x000fe20005000000 */
[----:B------:R-:W-:Y:S01]  /*d5a0*/  FFMA.FTZ R89, R167, R60, R23 ;  /* 0x0000003ca7597223 */ /* 0x000fe20000010017 */
[----:B------:R-:W-:Y:S02]  /*d5b0*/  ISETP.GE.AND P2, PT, R67, R189, PT ;  /* 0x000000bd4300720c */ /* 0x000fe40003f46270 */
[----:B------:R-:W-:Y:S01]  /*d5c0*/  FSEL R175, R175, -INF , !P3 ;  /* 0xff800000afaf7808 */ /* 0x000fe20005800000 */
[----:B------:R-:W1:Y:S01]  /*d5d0*/  I2F R57, R59 ;  /* 0x0000003b00397306 */ /* 0x000e620000201400 */
[----:B------:R-:W-:Y:S01]  /*d5e0*/  FSEL R37, R35, -INF , !P5 ;  /* 0xff80000023257808 */ /* 0x000fe20006800000 */
[C---:B------:R-:W-:Y:S01]  /*d5f0*/  FFMA.FTZ R35, R167.reuse, R65, R31 ;  /* 0x00000041a7237223 */ /* 0x040fe2000001001f */
[C-C-:B------:R-:W-:Y:S01]  /*d600*/  LOP3.LUT R227, R190.reuse, 0x21, R187.reuse, 0xfe, !PT ;  /* 0x00000021bee37812 */ /* 0x140fe200078efebb */
[CC--:B--2---:R-:W-:Y:S01]  /*d610*/  FFMA.FTZ R30, R167.reuse, R61.reuse, R30 ;  /* 0x0000003da71e7223 */ /* 0x0c4fe2000001001e */
[----:B------:R-:W-:Y:S01]  /*d620*/  LOP3.LUT R28, R190, 0x29, R187, 0xfe, !PT ;  /* 0x00000029be1c7812 */ /* 0x000fe200078efebb */
[----:B------:R-:W-:Y:S01]  /*d630*/  FFMA.FTZ R18, R167, R61, R18 ;  /* 0x0000003da7127223 */ /* 0x000fe20000010012 */
[----:B------:R-:W-:Y:S01]  /*d640*/  ISETP.GE.AND P3, PT, R66, R184, PT ;  /* 0x000000b84200720c */ /* 0x000fe20003f66270 */
[----:B------:R-:W2:Y:S01]  /*d650*/  I2F R52, R54 ;  /* 0x0000003600347306 */ /* 0x000ea20000201400 */
[----:B------:R-:W-:Y:S01]  /*d660*/  FSEL R169, R169, -INF , !P6 ;  /* 0xff800000a9a97808 */ /* 0x000fe20007000000 */
[CC--:B---3--:R-:W-:Y:S01]  /*d670*/  FFMA.FTZ R45, R167.reuse, R56.reuse, R45 ;  /* 0x00000038a72d7223 */ /* 0x0c8fe2000001002d */
[----:B------:R-:W-:Y:S01]  /*d680*/  FSEL R134, R2, -INF , !P4 ;  /* 0xff80000002867808 */ /* 0x000fe20006000000 */
[----:B------:R-:W-:Y:S01]  /*d690*/  FFMA.FTZ R32, R167, R56, R242 ;  /* 0x00000038a7207223 */ /* 0x000fe200000100f2 */
[-C--:B------:R-:W-:Y:S01]  /*d6a0*/  ISETP.GE.AND P6, PT, R67, R184.reuse, PT ;  /* 0x000000b84300720c */ /* 0x080fe20003fc6270 */
[----:B------:R-:W-:Y:S01]  /*d6b0*/  IMAD.MOV.U32 R242, RZ, RZ, R237 ;  /* 0x000000fffff27224 */ /* 0x000fe200078e00ed */
[-C--:B------:R-:W-:Y:S01]  /*d6c0*/  ISETP.GE.AND P4, PT, R62, R184.reuse, PT ;  /* 0x000000b83e00720c */ /* 0x080fe20003f86270 */
[----:B------:R-:W3:Y:S01]  /*d6d0*/  I2F R50, R144 ;  /* 0x0000009000327306 */ /* 0x000ee20000201400 */
[----:B------:R-:W-:Y:S01]  /*d6e0*/  FSEL R102, R102, -INF , !P2 ;  /* 0xff80000066667808 */ /* 0x000fe20005000000 */
[CC--:B-1----:R-:W-:Y:S01]  /*d6f0*/  FFMA.FTZ R22, R167.reuse, R57.reuse, R22 ;  /* 0x00000039a7167223 */ /* 0x0c2fe20000010016 */
[----:B------:R-:W-:Y:S01]  /*d700*/  LOP3.LUT R24, R190, 0x31, R187, 0xfe, !PT ;  /* 0x00000031be187812 */ /* 0x000fe200078efebb */
[----:B------:R-:W-:Y:S01]  /*d710*/  FFMA.FTZ R3, R167, R57, R44 ;  /* 0x00000039a7037223 */ /* 0x000fe2000001002c */
[-C--:B------:R-:W-:Y:S01]  /*d720*/  ISETP.GE.AND P5, PT, R62, R189.reuse, PT ;  /* 0x000000bd3e00720c */ /* 0x080fe20003fa6270 */
[----:B------:R-:W-:Y:S01]  /*d730*/  IMAD.MOV.U32 R237, RZ, RZ, R235 ;  /* 0x000000ffffed7224 */ /* 0x000fe200078e00eb */
[----:B------:R-:W-:Y:S01]  /*d740*/  ISETP.GE.AND P2, PT, R63, R184, PT ;  /* 0x000000b83f00720c */ /* 0x000fe20003f46270 */
[----:B------:R-:W1:Y:S01]  /*d750*/  I2F R53, R55 ;  /* 0x0000003700357306 */ /* 0x000e620000201400 */
[----:B------:R-:W-:Y:S01]  /*d760*/  FSEL R36, R36, -INF , !P3 ;  /* 0xff80000024247808 */ /* 0x000fe20005800000 */
[CC--:B--2---:R-:W-:Y:S01]  /*d770*/  FFMA.FTZ R27, R167.reuse, R52.reuse, R27 ;  /* 0x00000034a71b7223 */ /* 0x0c4fe2000001001b */
[C---:B------:R-:W-:Y:S01]  /*d780*/  LOP3.LUT R26, R190.reuse, 0x38, R187, 0xfe, !PT ;  /* 0x00000038be1a7812 */ /* 0x040fe200078efebb */
[----:B------:R-:W-:Y:S01]  /*d790*/  FFMA.FTZ R2, R167, R52, R241 ;  /* 0x00000034a7027223 */ /* 0x000fe200000100f1 */
[----:B------:R-:W-:Y:S01]  /*d7a0*/  LOP3.LUT R25, R190, 0x40, R187, 0xfe, !PT ;  /* 0x00000040be197812 */ /* 0x000fe200078efebb */
[----:B------:R-:W-:Y:S01]  /*d7b0*/  IMAD.MOV.U32 R241, RZ, RZ, R240 ;  /* 0x000000fffff17224 */ /* 0x000fe200078e00f0 */
[----:B------:R-:W-:Y:S01]  /*d7c0*/  ISETP.GE.AND P3, PT, R63, R189, PT ;  /* 0x000000bd3f00720c */ /* 0x000fe20003f66270 */
[----:B------:R-:W-:Y:S01]  /*d7d0*/  I2F R170, R171 ;  /* 0x000000ab00aa7306 */ /* 0x000fe20000201400 */
[----:B------:R-:W-:Y:S01]  /*d7e0*/  FSEL R35, R35, -INF , !P6 ;  /* 0xff80000023237808 */ /* 0x000fe20007000000 */
[----:B------:R-:W-:Y:S01]  /*d7f0*/  IMAD.MOV.U32 R240, RZ, RZ, R236 ;  /* 0x000000fffff07224 */ /* 0x000fe200078e00ec */
[----:B------:R-:W-:-:S02]  /*d800*/  FSEL R34, R34, -INF , !P4 ;  /* 0xff80000022227808 */ /* 0x000fc40006000000 */
[-C--:B------:R-:W-:Y:S02]  /*d810*/  ISETP.GE.AND P6, PT, R58, R189.reuse, PT ;  /* 0x000000bd3a00720c */ /* 0x080fe40003fc6270 */
[-C--:B------:R-:W-:Y:S01]  /*d820*/  ISETP.GE.AND P4, PT, R59, R189.reuse, PT ;  /* 0x000000bd3b00720c */ /* 0x080fe20003f86270 */
[----:B------:R-:W-:Y:S01]  /*d830*/  MUFU.TANH R124, R124 ;  /* 0x0000007c007c7308 */ /* 0x000fe20000002400 */
[----:B------:R-:W-:Y:S02]  /*d840*/  LOP3.LUT R21, R190, 0x39, R187, 0xfe, !PT ;  /* 0x00000039be157812 */ /* 0x000fe400078efebb */
[----:B------:R-:W-:Y:S02]  /*d850*/  FSEL R89, R89, -INF , !P5 ;  /* 0xff80000059597808 */ /* 0x000fe40006800000 */
[----:B------:R-:W-:Y:S02]  /*d860*/  FSEL R33, R30, -INF , !P2 ;  /* 0xff8000001e217808 */ /* 0x000fe40005000000 */
[----:B------:R-:W-:Y:S01]  /*d870*/  ISETP.GE.AND P5, PT, R58, R184, PT ;  /* 0x000000b83a00720c */ /* 0x000fe20003fa6270 */
[----:B------:R-:W2:Y:S01]  /*d880*/  I2F R51, R145 ;  /* 0x0000009100337306 */ /* 0x000ea20000201400 */
[----:B------:R-:W-:-:S02]  /*d890*/  ISETP.GE.AND P2, PT, R54, R189, PT ;  /* 0x000000bd3600720c */ /* 0x000fc40003f46270 */
[----:B------:R-:W-:Y:S02]  /*d8a0*/  LOP3.LUT R20, R190, 0x41, R187, 0xfe, !PT ;  /* 0x00000041be147812 */ /* 0x000fe400078efebb */
[----:B------:R-:W-:Y:S01]  /*d8b0*/  FSEL R46, R18, -INF , !P3 ;  /* 0xff800000122e7808 */ /* 0x000fe20005800000 */
[----:B---3--:R-:W-:Y:S01]  /*d8c0*/  FFMA.FTZ R18, R167, R50, R139 ;  /* 0x00000032a7127223 */ /* 0x008fe2000001008b */
[--C-:B------:R-:W-:Y:S01]  /*d8d0*/  LOP3.LUT R23, R190, 0x48, R187.reuse, 0xfe, !PT ;  /* 0x00000048be177812 */ /* 0x100fe200078efebb */
[----:B------:R-:W-:Y:S01]  /*d8e0*/  MUFU.TANH R116, R116 ;  /* 0x0000007400747308 */ /* 0x000fe20000002400 */
[-C--:B------:R-:W-:Y:S02]  /*d8f0*/  ISETP.GE.AND P3, PT, R59, R184.reuse, PT ;  /* 0x000000b83b00720c */ /* 0x080fe40003f66270 */
[----:B------:R-:W-:Y:S02]  /*d900*/  FSEL R45, R45, -INF , !P6 ;  /* 0xff8000002d2d7808 */ /* 0x000fe40007000000 */
[----:B------:R-:W-:Y:S01]  /*d910*/  FSEL R44, R22, -INF , !P4 ;  /* 0xff800000162c7808 */ /* 0x000fe20006000000 */
[C---:B-1----:R-:W-:Y:S01]  /*d920*/  FFMA.FTZ R22, R167.reuse, R53, R136 ;  /* 0x00000035a7167223 */ /* 0x042fe20000010088 */
[----:B------:R-:W-:Y:S01]  /*d930*/  ISETP.GE.AND P6, PT, R54, R184, PT ;  /* 0x000000b83600720c */ /* 0x000fe20003fc6270 */
[----:B------:R-:W1:Y:S01]  /*d940*/  I2F R173, R172 ;  /* 0x000000ac00ad7306 */ /* 0x000e620000201400 */
[----:B------:R-:W-:Y:S01]  /*d950*/  ISETP.GE.AND P4, PT, R144, R189, PT ;  /* 0x000000bd9000720c */ /* 0x000fe20003f86270 */
[----:B--2---:R-:W-:Y:S01]  /*d960*/  FFMA.FTZ R30, R167, R51, R124 ;  /* 0x00000033a71e7223 */ /* 0x004fe2000001007c */
[----:B------:R-:W-:-:S02]  /*d970*/  LOP3.LUT R56, R190, 0x50, R187, 0xfe, !PT ;  /* 0x00000050be387812 */ /* 0x000fc400078efebb */
[----:B------:R-:W-:Y:S02]  /*d980*/  FSEL R32, R32, -INF , !P5 ;  /* 0xff80000020207808 */ /* 0x000fe40006800000 */
[----:B------:R-:W-:Y:S01]  /*d990*/  FSEL R43, R27, -INF , !P2 ;  /* 0xff8000001b2b7808 */ /* 0x000fe20005000000 */
[----:B------:R-:W2:Y:S01]  /*d9a0*/  I2F R180, R179 ;  /* 0x000000b300b47306 */ /* 0x000ea20000201400 */
[----:B------:R-:W-:Y:S01]  /*d9b0*/  ISETP.GE.AND P5, PT, R55, R189, PT ;  /* 0x000000bd3700720c */ /* 0x000fe20003fa6270 */
[----:B------:R-:W-:Y:S01]  /*d9c0*/  FFMA.FTZ R27, R167, R170, R147 ;  /* 0x000000aaa71b7223 */ /* 0x000fe20000010093 */
[C-C-:B------:R-:W-:Y:S02]  /*d9d0*/  LOP3.LUT R63, R190.reuse, 0x51, R187.reuse, 0xfe, !PT ;  /* 0x00000051be3f7812 */ /* 0x140fe400078efebb */
[C-C-:B------:R-:W-:Y:S02]  /*d9e0*/  LOP3.LUT R60, R190.reuse, 0x49, R187.reuse, 0xfe, !PT ;  /* 0x00000049be3c7812 */ /* 0x140fe400078efebb */
[----:B------:R-:W-:Y:S01]  /*d9f0*/  LOP3.LUT R70, R190, 0x58, R187, 0xfe, !PT ;  /* 0x00000058be467812 */ /* 0x000fe200078efebb */
[----:B------:R-:W3:Y:S01]  /*da00*/  I2F R178, R177 ;  /* 0x000000b100b27306 */ /* 0x000ee20000201400 */
[----:B------:R-:W-:Y:S01]  /*da10*/  FSEL R3, R3, -INF , !P3 ;  /* 0xff80000003037808 */ /* 0x000fe20005800000 */
[----:B-1----:R-:W-:Y:S01]  /*da20*/  FFMA.FTZ R51, R167, R173, R229 ;  /* 0x000000ada7337223 */ /* 0x002fe200000100e5 */
[----:B------:R-:W-:-:S02]  /*da30*/  ISETP.GE.AND P2, PT, R171, R189, PT ;  /* 0x000000bdab00720c */ /* 0x000fc40003f46270 */
[-C--:B------:R-:W-:Y:S02]  /*da40*/  ISETP.GE.AND P3, PT, R145, R189.reuse, PT ;  /* 0x000000bd9100720c */ /* 0x080fe40003f66270 */
[----:B------:R-:W-:Y:S01]  /*da50*/  LOP3.LUT R144, R190, 0x59, R187, 0xfe, !PT ;  /* 0x00000059be907812 */ /* 0x000fe200078efebb */
[----:B------:R-:W-:Y:S01]  /*da60*/  MUFU.TANH R112, R112 ;  /* 0x0000007000707308 */ /* 0x000fe20000002400 */
[----:B------:R-:W-:Y:S01]  /*da70*/  FSEL R2, R2, -INF , !P6 ;  /* 0xff80000002027808 */ /* 0x000fe20007000000 */
[----:B--2---:R-:W-:Y:S01]  /*da80*/  FFMA.FTZ R53, R167, R180, R116 ;  /* 0x000000b4a7357223 */ /* 0x004fe20000010074 */
[----:B------:R-:W-:Y:S02]  /*da90*/  FSEL R18, R18, -INF , !P4 ;  /* 0xff80000012127808 */ /* 0x000fe40006000000 */
[-C--:B------:R-:W-:Y:S02]  /*daa0*/  ISETP.GE.AND P6, PT, R172, R189.reuse, PT ;  /* 0x000000bdac00720c */ /* 0x080fe40003fc6270 */
[-C--:B------:R-:W-:Y:S01]  /*dab0*/  ISETP.GE.AND P4, PT, R179, R189.reuse, PT ;  /* 0x000000bdb300720c */ /* 0x080fe20003f86270 */
[----:B------:R-:W1:Y:S01]  /*dac0*/  I2F R226, R225 ;  /* 0x000000e100e27306 */ /* 0x000e620000201400 */
[----:B------:R-:W-:Y:S01]  /*dad0*/  FSEL R22, R22, -INF , !P5 ;  /* 0xff80000016167808 */ /* 0x000fe20006800000 */
[----:B---3--:R-:W-:Y:S01]  /*dae0*/  FFMA.FTZ R50, R167, R178, R230 ;  /* 0x000000b2a7327223 */ /* 0x008fe200000100e6 */
[----:B------:R-:W-:-:S02]  /*daf0*/  ISETP.GE.AND P5, PT, R177, R189, PT ;  /* 0x000000bdb100720c */ /* 0x000fc40003fa6270 */
[----:B------:R-:W-:Y:S02]  /*db00*/  FSEL R27, R27, -INF , !P2 ;  /* 0xff8000001b1b7808 */ /* 0x000fe40005000000 */
[C-C-:B------:R-:W-:Y:S01]  /*db10*/  LOP3.LUT R171, R190.reuse, 0x60, R187.reuse, 0xfe, !PT ;  /* 0x00000060beab7812 */ /* 0x140fe200078efebb */
[----:B------:R-:W2:Y:S01]  /*db20*/  I2F R183, R181 ;  /* 0x000000b500b77306 */ /* 0x000ea20000201400 */
[--C-:B------:R-:W-:Y:S02]  /*db30*/  LOP3.LUT R147, R190, 0x69, R187.reuse, 0xfe, !PT ;  /* 0x00000069be937812 */ /* 0x100fe400078efebb */
[----:B------:R-:W-:Y:S02]  /*db40*/  FSEL R30, R30, -INF , !P3 ;  /* 0xff8000001e1e7808 */ /* 0x000fe40005800000 */
[-C--:B------:R-:W-:Y:S02]  /*db50*/  ISETP.GE.AND P2, PT, R225, R189.reuse, PT ;  /* 0x000000bde100720c */ /* 0x080fe40003f46270 */
[----:B------:R-:W-:Y:S01]  /*db60*/  LOP3.LUT R177, R190, 0x68, R187, 0xfe, !PT ;  /* 0x00000068beb17812 */ /* 0x000fe200078efebb */
[----:B------:R-:W3:Y:S01]  /*db70*/  I2F R232, R227 ;  /* 0x000000e300e87306 */ /* 0x000ee20000201400 */
[----:B-1----:R-:W-:Y:S01]  /*db80*/  FFMA.FTZ R55, R167, R226, R112 ;  /* 0x000000e2a7377223 */ /* 0x002fe20000010070 */
[----:B------:R-:W-:-:S02]  /*db90*/  ISETP.GE.AND P3, PT, R181, R189, PT ;  /* 0x000000bdb500720c */ /* 0x000fc40003f66270 */
[----:B------:R-:W-:Y:S02]  /*dba0*/  LOP3.LUT R179, R190, 0x79, R187, 0xfe, !PT ;  /* 0x00000079beb37812 */ /* 0x000fe400078efebb */
[----:B------:R-:W-:Y:S02]  /*dbb0*/  FSEL R51, R51, -INF , !P6 ;  /* 0xff80000033337808 */ /* 0x000fe40007000000 */
[----:B------:R-:W1:Y:S01]  /*dbc0*/  I2F R74, R28 ;  /* 0x0000001c004a7306 */ /* 0x000e620000201400 */
[----:B--2---:R-:W-:Y:S01]  /*dbd0*/  FFMA.FTZ R52, R167, R183, R123 ;  /* 0x000000b7a7347223 */ /* 0x004fe2000001007b */
[----:B------:R-:W-:Y:S02]  /*dbe0*/  FSEL R53, R53, -INF , !P4 ;  /* 0xff80000035357808 */ /* 0x000fe40006000000 */
[-C--:B------:R-:W-:Y:S02]  /*dbf0*/  ISETP.GE.AND P6, PT, R227, R189.reuse, PT ;  /* 0x000000bde300720c */ /* 0x080fe40003fc6270 */
[----:B------:R-:W-:-:S02]  /*dc00*/  ISETP.GE.AND P4, PT, R28, R189, PT ;  /* 0x000000bd1c00720c */ /* 0x000fc40003f86270 */
[----:B------:R-:W-:Y:S01]  /*dc10*/  MUFU.TANH R108, R108 ;  /* 0x0000006c006c7308 */ /* 0x000fe20000002400 */
[----:B---3--:R-:W-:Y:S01]  /*dc20*/  FFMA.FTZ R54, R167, R232, R231 ;  /* 0x000000e8a7367223 */ /* 0x008fe200000100e7 */
[----:B------:R-:W-:Y:S02]  /*dc30*/  LOP3.LUT R139, R190, 0x61, R187, 0xfe, !PT ;  /* 0x00000061be8b7812 */ /* 0x000fe400078efebb */
[----:B------:R-:W-:Y:S02]  /*dc40*/  FSEL R50, R50, -INF , !P5 ;  /* 0xff80000032327808 */ /* 0x000fe40006800000 */
[----:B------:R-:W-:Y:S02]  /*dc50*/  ISETP.GE.AND P5, PT, R233, R189, PT ;  /* 0x000000bde900720c */ /* 0x000fe40003fa6270 */
[----:B------:R-:W2:Y:S01]  /*dc60*/  I2F R234, R233 ;  /* 0x000000e900ea7306 */ /* 0x000ea20000201400 */
[----:B-1----:R-:W-:Y:S01]  /*dc70*/  FFMA.FTZ R64, R167, R74, R115 ;  /* 0x0000004aa7407223 */ /* 0x002fe20000010073 */
[----:B------:R-:W-:-:S02]  /*dc80*/  FSEL R55, R55, -INF , !P2 ;  /* 0xff80000037377808 */ /* 0x000fc40005000000 */
[--C-:B------:R-:W-:Y:S02]  /*dc90*/  LOP3.LUT R173, R190, 0x38, R187.reuse, 0xfe, !PT ;  /* 0x00000038bead7812 */ /* 0x100fe400078efebb */
[----:B------:R-:W-:Y:S02]  /*dca0*/  FSEL R52, R52, -INF , !P3 ;  /* 0xff80000034347808 */ /* 0x000fe40005800000 */
[----:B------:R-:W1:Y:S01]  /*dcb0*/  I2F R72, R24 ;  /* 0x0000001800487306 */ /* 0x000e620000201400 */
[-C--:B------:R-:W-:Y:S02]  /*dcc0*/  ISETP.GE.AND P2, PT, R24, R189.reuse, PT ;  /* 0x000000bd1800720c */ /* 0x080fe40003f46270 */
[C-C-:B------:R-:W-:Y:S02]  /*dcd0*/  LOP3.LUT R123, R190.reuse, 0x1, R187.reuse, 0xfe, !PT ;  /* 0x00000001be7b7812 */ /* 0x140fe400078efebb */
[----:B------:R-:W-:Y:S02]  /*dce0*/  ISETP.GE.AND P3, PT, R29, R189, PT ;  /* 0x000000bd1d00720c */ /* 0x000fe40003f66270 */
[----:B------:R-:W-:Y:S01]  /*dcf0*/  LOP3.LUT R225, R190, 0x9, R187, 0xfe, !PT ;  /* 0x00000009bee17812 */ /* 0x000fe200078efebb */
[----:B------:R-:W3:Y:S01]  /*dd00*/  I2F R73, R29 ;  /* 0x0000001d00497306 */ /* 0x000ee20000201400 */
[----:B--2---:R-:W-:Y:S01]  /*dd10*/  FFMA.FTZ R65, R167, R234, R108 ;  /* 0x000000eaa7417223 */ /* 0x004fe2000001006c */
[----:B------:R-:W-:-:S02]  /*dd20*/  FSEL R54, R54, -INF , !P6 ;  /* 0xff80000036367808 */ /* 0x000fc40007000000 */
[----:B------:R-:W-:Y:S02]  /*dd30*/  FSEL R64, R64, -INF , !P4 ;  /* 0xff80000040407808 */ /* 0x000fe40006000000 */
[-C--:B------:R-:W-:Y:S02]  /*dd40*/  ISETP.GE.AND P6, PT, R26, R189.reuse, PT ;  /* 0x000000bd1a00720c */ /* 0x080fe40003fc6270 */
[----:B------:R-:W2:Y:S01]  /*dd50*/  I2F R66, R26 ;  /* 0x0000001a00427306 */ /* 0x000ea20000201400 */
[----:B-1----:R-:W-:Y:S01]  /*dd60*/  FFMA.FTZ R72, R167, R72, R244 ;  /* 0x00000048a7487223 */ /* 0x002fe200000100f4 */
[----:B------:R-:W-:Y:S02]  /*dd70*/  ISETP.GE.AND P4, PT, R25, R189, PT ;  /* 0x000000bd1900720c */ /* 0x000fe40003f86270 */
[----:B------:R-:W-:Y:S02]  /*dd80*/  LOP3.LUT R181, R190, R187, RZ, 0xfc, !PT ;  /* 0x000000bbbeb57212 */ /* 0x000fe400078efcff */
[----:B------:R-:W-:-:S02]  /*dd90*/  FSEL R65, R65, -INF , !P5 ;  /* 0xff80000041417808 */ /* 0x000fc40006800000 */
[----:B------:R-:W1:Y:S01]  /*dda0*/  I2F R62, R25 ;  /* 0x00000019003e7306 */ /* 0x000e620000201400 */
[----:B---3--:R-:W-:Y:S01]  /*ddb0*/  FFMA.FTZ R73, R167, R73, R243 ;  /* 0x00000049a7497223 */ /* 0x008fe200000100f3 */
[----:B------:R-:W-:Y:S02]  /*ddc0*/  ISETP.GE.AND P5, PT, R21, R189, PT ;  /* 0x000000bd1500720c */ /* 0x000fe40003fa6270 */
[----:B------:R-:W-:Y:S02]  /*ddd0*/  FSEL R72, R72, -INF , !P2 ;  /* 0xff80000048487808 */ /* 0x000fe40005000000 */
[C-C-:B------:R-:W-:Y:S02]  /*dde0*/  LOP3.LUT R180, R190.reuse, 0x8, R187.reuse, 0xfe, !PT ;  /* 0x00000008beb47812 */ /* 0x140fe400078efebb */
[----:B------:R-:W3:Y:S01]  /*ddf0*/  I2F R67, R21 ;  /* 0x0000001500437306 */ /* 0x000ee20000201400 */
[----:B--2---:R-:W-:Y:S01]  /*de00*/  FFMA.FTZ R66, R167, R66, R100 ;  /* 0x00000042a7427223 */ /* 0x004fe20000010064 */
[----:B------:R-:W-:-:S02]  /*de10*/  LOP3.LUT R26, R190, 0x10, R187, 0xfe, !PT ;  /* 0x00000010be1a7812 */ /* 0x000fc400078efebb */
[----:B------:R-:W-:Y:S02]  /*de20*/  FSEL R73, R73, -INF , !P3 ;  /* 0xff80000049497808 */ /* 0x000fe40005800000 */
[-C--:B------:R-:W-:Y:S02]  /*de30*/  ISETP.GE.AND P2, PT, R23, R189.reuse, PT ;  /* 0x000000bd1700720c */ /* 0x080fe40003f46270 */
[----:B------:R-:W2:Y:S01]  /*de40*/  I2F R31, R20 ;  /* 0x00000014001f7306 */ /* 0x000ea20000201400 */
[----:B-1----:R-:W-:Y:S01]  /*de50*/  FFMA.FTZ R62, R167, R62, R251 ;  /* 0x0000003ea73e7223 */ /* 0x002fe200000100fb */
[----:B------:R-:W-:Y:S02]  /*de60*/  ISETP.GE.AND P3, PT, R20, R189, PT ;  /* 0x000000bd1400720c */ /* 0x000fe40003f66270 */
[----:B------:R-:W-:Y:S02]  /*de70*/  FSEL R66, R66, -INF , !P6 ;  /* 0xff80000042427808 */ /* 0x000fe40007000000 */
[----:B------:R-:W-:-:S02]  /*de80*/  FSEL R62, R62, -INF , !P4 ;  /* 0xff8000003e3e7808 */ /* 0x000fc40006000000 */
[----:B------:R-:W1:Y:S01]  /*de90*/  I2F R58, R23 ;  /* 0x00000017003a7306 */ /* 0x000e620000201400 */
[----:B---3--:R-:W-:Y:S01]  /*dea0*/  FFMA.FTZ R67, R167, R67, R248 ;  /* 0x00000043a7437223 */ /* 0x008fe200000100f8 */
[-C--:B------:R-:W-:Y:S02]  /*deb0*/  ISETP.GE.AND P6, PT, R60, R189.reuse, PT ;  /* 0x000000bd3c00720c */ /* 0x080fe40003fc6270 */
[----:B------:R-:W-:Y:S02]  /*dec0*/  ISETP.GE.AND P4, PT, R63, R189, PT ;  /* 0x000000bd3f00720c */ /* 0x000fe40003f86270 */
[C-C-:B------:R-:W-:Y:S02]  /*ded0*/  LOP3.LUT R74, R190.reuse, 0x11, R187.reuse, 0xfe, !PT ;  /* 0x00000011be4a7812 */ /* 0x140fe400078efebb */
[----:B------:R-:W3:Y:S01]  /*dee0*/  I2F R61, R56 ;  /* 0x00000038003d7306 */ /* 0x000ee20000201400 */
[----:B--2---:R-:W-:Y:S01]  /*def0*/  FFMA.FTZ R31, R167, R31, R252 ;  /* 0x0000001fa71f7223 */ /* 0x004fe200000100fc */
[----:B------:R-:W-:-:S02]  /*df00*/  LOP3.LUT R20, R190, 0x20, R187, 0xfe, !PT ;  /* 0x00000020be147812 */ /* 0x000fc400078efebb */
[C-C-:B------:R-:W-:Y:S02]  /*df10*/  LOP3.LUT R231, R190.reuse, 0x21, R187.reuse, 0xfe, !PT ;  /* 0x00000021bee77812 */ /* 0x140fe400078efebb */
[C---:B------:R-:W-:Y:S02]  /*df20*/  LOP3.LUT R236, R190.reuse, 0x31, R187, 0xfe, !PT ;  /* 0x00000031beec7812 */ /* 0x040fe400078efebb */
[----:B------:R3:W2:Y:S01]  /*df30*/  I2F R69, R63 ;  /* 0x0000003f00457306 */ /* 0x0006a20000201400 */
[----:B-1----:R-:W-:Y:S01]  /*df40*/  FFMA.FTZ R23, R167, R58, R99 ;  /* 0x0000003aa7177223 */ /* 0x002fe20000010063 */
[C-C-:B------:R-:W-:Y:S02]  /*df50*/  LOP3.LUT R232, R190.reuse, 0x28, R187.reuse, 0xfe, !PT ;  /* 0x00000028bee87812 */ /* 0x140fe400078efebb */
[C-C-:B------:R-:W-:Y:S02]  /*df60*/  LOP3.LUT R115, R190.reuse, 0x18, R187.reuse, 0xfe, !PT ;  /* 0x00000018be737812 */ /* 0x140fe400078efebb */
[----:B------:R-:W-:-:S02]  /*df70*/  LOP3.LUT R227, R190, 0x19, R187, 0xfe, !PT ;  /* 0x00000019bee37812 */ /* 0x000fc400078efebb */
[----:B------:R1:W4:Y:S01]  /*df80*/  I2F R59, R60 ;  /* 0x0000003c003b7306 */ /* 0x0003220000201400 */
[C-C-:B------:R-:W-:Y:S02]  /*df90*/  LOP3.LUT R234, R190.reuse, 0x29, R187.reuse, 0xfe, !PT ;  /* 0x00000029beea7812 */ /* 0x140fe400078efebb */
[----:B------:R-:W-:-:S05]  /*dfa0*/  LOP3.LUT R235, R190, 0x30, R187, 0xfe, !PT ;  /* 0x00000030beeb7812 */ /* 0x000fca00078efebb */
[----:B------:R-:W5:Y:S01]  /*dfb0*/  I2F R75, R70 ;  /* 0x00000046004b7306 */ /* 0x000f620000201400 */
[C---:B---3--:R-:W-:Y:S02]  /*dfc0*/  FFMA.FTZ R63, R167.reuse, R61, R242 ;  /* 0x0000003da73f7223 */ /* 0x048fe400000100f2 */
[----:B--2---:R-:W-:Y:S01]  /*dfd0*/  FFMA.FTZ R61, R167, R69, R238 ;  /* 0x00000045a73d7223 */ /* 0x004fe200000100ee */
[----:B------:R-:W-:-:S04]  /*dfe0*/  LOP3.LUT R238, R190, 0x40, R187, 0xfe, !PT ;  /* 0x00000040beee7812 */ /* 0x000fc800078efebb */
[----:B------:R-:W2:Y:S01]  /*dff0*/  I2F R145, R144 ;  /* 0x0000009000917306 */ /* 0x000ea20000201400 */
[----:B-1----:R-:W-:Y:S01]  /*e000*/  FSEL R60, R67, -INF , !P5 ;  /* 0xff800000433c7808 */ /* 0x002fe20006800000 */
[----:B----4-:R-:W-:Y:S01]  /*e010*/  FFMA.FTZ R58, R167, R59, R237 ;  /* 0x0000003ba73a7223 */ /* 0x010fe200000100ed */
[-C--:B------:R-:W-:Y:S02]  /*e020*/  ISETP.GE.AND P5, PT, R56, R189.reuse, PT ;  /* 0x000000bd3800720c */ /* 0x080fe40003fa6270 */
[----:B------:R-:W-:Y:S02]  /*e030*/  FSEL R56, R31, -INF , !P3 ;  /* 0xff8000001f387808 */ /* 0x000fe40005800000 */
[----:B------:R-:W-:Y:S01]  /*e040*/  ISETP.GE.AND P3, PT, R70, R189, PT ;  /* 0x000000bd4600720c */ /* 0x000fe20003f66270 */
[----:B------:R-:W1:Y:S01]  /*e050*/  I2F R136, R171 ;  /* 0x000000ab00887306 */ /* 0x000e620000201400 */
[----:B-----5:R-:W-:Y:S01]  /*e060*/  FFMA.FTZ R69, R167, R75, R241 ;  /* 0x0000004ba7457223 */ /* 0x020fe200000100f1 */
[----:B------:R-:W-:-:S02]  /*e070*/  FSEL R59, R23, -INF , !P2 ;  /* 0xff800000173b7808 */ /* 0x000fc40005000000 */
[----:B------:R-:W-:Y:S02]  /*e080*/  ISETP.GE.AND P2, PT, R144, R189, PT ;  /* 0x000000bd9000720c */ /* 0x000fe40003f46270 */
[----:B------:R-:W-:Y:S02]  /*e090*/  FSEL R58, R58, -INF , !P6 ;  /* 0xff8000003a3a7808 */ /* 0x000fe40007000000 */
[----:B------:R-:W3:Y:S01]  /*e0a0*/  I2F R170, R147 ;  /* 0x0000009300aa7306 */ /* 0x000ee20000201400 */
[----:B--2---:R-:W-:Y:S01]  /*e0b0*/  FFMA.FTZ R67, R167, R145, R85 ;  /* 0x00000091a7437223 */ /* 0x004fe20000010055 */
[----:B------:R-:W-:Y:S02]  /*e0c0*/  LOP3.LUT R237, R190, 0x39, R187, 0xfe, !PT ;  /* 0x00000039beed7812 */ /* 0x000fe400078efebb */
[----:B------:R-:W-:Y:S02]  /*e0d0*/  FSEL R69, R69, -INF , !P3 ;  /* 0xff80000045457808 */ /* 0x000fe40005800000 */
[----:B------:R-:W-:-:S02]  /*e0e0*/  ISETP.GE.AND P6, PT, R171, R189, PT ;  /* 0x000000bdab00720c */ /* 0x000fc40003fc6270 */
[----:B------:R-:W-:Y:S01]  /*e0f0*/  MUFU.TANH R76, R76 ;  /* 0x0000004c004c7308 */ /* 0x000fe20000002400 */
[----:B-1----:R-:W-:Y:S01]  /*e100*/  FFMA.FTZ R108, R167, R136, R80 ;  /* 0x00000088a76c7223 */ /* 0x002fe20000010050 */
[----:B------:R-:W-:Y:S02]  /*e110*/  FSEL R61, R61, -INF , !P4 ;  /* 0xff8000003d3d7808 */ /* 0x000fe40006000000 */
[-C--:B------:R-:W-:Y:S02]  /*e120*/  ISETP.GE.AND P3, PT, R147, R189.reuse, PT ;  /* 0x000000bd9300720c */ /* 0x080fe40003f66270 */
[----:B------:R-:W-:Y:S02]  /*e130*/  FSEL R67, R67, -INF , !P2 ;  /* 0xff80000043437808 */ /* 0x000fe40005000000 */
[----:B------:R-:W-:Y:S01]  /*e140*/  MUFU.TANH R68, R68 ;  /* 0x0000004400447308 */ /* 0x000fe20000002400 */
[----:B---3--:R-:W-:Y:S01]  /*e150*/  FFMA.FTZ R23, R167, R170, R77 ;  /* 0x000000aaa7177223 */ /* 0x008fe2000001004d */
[----:B------:R-:W-:-:S02]  /*e160*/  ISETP.GE.AND P4, PT, R177, R189, PT ;  /* 0x000000bdb100720c */ /* 0x000fc40003f86270 */
[-C--:B------:R-:W-:Y:S02]  /*e170*/  ISETP.GE.AND P2, PT, R179, R189.reuse, PT ;  /* 0x000000bdb300720c */ /* 0x080fe40003f46270 */
[--C-:B------:R-:W-:Y:S02]  /*e180*/  LOP3.LUT R147, R190, 0x49, R187.reuse, 0xfe, !PT ;  /* 0x00000049be937812 */ /* 0x100fe400078efebb */
[----:B------:R-:W1:Y:S01]  /*e190*/  I2F R124, R177 ;  /* 0x000000b1007c7306 */ /* 0x000e620000201400 */
[----:B------:R-:W-:Y:S02]  /*e1a0*/  FSEL R63, R63, -INF , !P5 ;  /* 0xff8000003f3f7808 */ /* 0x000fe40006800000 */
[----:B------:R-:W-:Y:S02]  /*e1b0*/  ISETP.GE.AND P5, PT, R139, R189, PT ;  /* 0x000000bd8b00720c */ /* 0x000fe40003fa6270 */
[----:B------:R-:W-:Y:S02]  /*e1c0*/  FSEL R108, R108, -INF , !P6 ;  /* 0xff8000006c6c7808 */ /* 0x000fe40007000000 */
[----:B------:R-:W-:Y:S01]  /*e1d0*/  ISETP.GE.AND P6, PT, R173, R184, PT ;  /* 0x000000b8ad00720c */ /* 0x000fe20003fc6270 */
[----:B------:R-:W2:Y:S01]  /*e1e0*/  I2F R57, R179 ;  /* 0x000000b300397306 */ /* 0x000ea20000201400 */
[----:B------:R-:W-:-:S02]  /*e1f0*/  LOP3.LUT R170, R190, 0x59, R187, 0xfe, !PT ;  /* 0x00000059beaa7812 */ /* 0x000fc400078efebb */
[----:B------:R-:W-:-:S05]  /*e200*/  LOP3.LUT R241, R190, 0x69, R187, 0xfe, !PT ;  /* 0x00000069bef17812 */ /* 0x000fca00078efebb */
[----:B------:R-:W3:Y:S01]  /*e210*/  I2F R172, R139 ;  /* 0x0000008b00ac7306 */ /* 0x000ee20000201400 */
[C---:B-1----:R-:W-:Y:S01]  /*e220*/  FFMA.FTZ R112, R167.reuse, R124, R76 ;  /* 0x0000007ca7707223 */ /* 0x042fe2000001004c */
[C-C-:B------:R-:W-:Y:S02]  /*e230*/  LOP3.LUT R177, R190.reuse, 0x41, R187.reuse, 0xfe, !PT ;  /* 0x00000041beb17812 */ /* 0x140fe400078efebb */
[--C-:B------:R-:W-:Y:S02]  /*e240*/  LOP3.LUT R124, R190, 0x58, R187.reuse, 0xfe, !PT ;  /* 0x00000058be7c7812 */ /* 0x100fe400078efebb */
[----:B------:R-:W-:Y:S02]  /*e250*/  FSEL R112, R112, -INF , !P4 ;  /* 0xff80000070707808 */ /* 0x000fe40006000000 */
[----:B------:R-:W1:Y:S01]  /*e260*/  I2F R178, R173 ;  /* 0x000000ad00b27306 */ /* 0x000e620000201400 */
[----:B--2---:R-:W-:Y:S01]  /*e270*/  FFMA.FTZ R77, R167, R57, R68 ;  /* 0x00000039a74d7223 */ /* 0x004fe20000010044 */
[----:B------:R-:W-:-:S02]  /*e280*/  LOP3.LUT R179, R190, 0x50, R187, 0xfe, !PT ;  /* 0x00000050beb37812 */ /* 0x000fc400078efebb */
[----:B------:R-:W-:Y:S02]  /*e290*/  FSEL R68, R23, -INF , !P3 ;  /* 0xff80000017447808 */ /* 0x000fe40005800000 */
[----:B------:R-:W-:Y:S02]  /*e2a0*/  ISETP.GE.AND P3, PT, R180, R184, PT ;  /* 0x000000b8b400720c */ /* 0x000fe40003f66270 */
[----:B------:R-:W-:Y:S01]  /*e2b0*/  MUFU.TANH R135, R135 ;  /* 0x0000008700877308 */ /* 0x000fe20000002400 */
[----:B---3--:R-:W-:Y:S01]  /*e2c0*/  FFMA.FTZ R70, R167, R172, R240 ;  /* 0x000000aca7467223 */ /* 0x008fe200000100f0 */
[----:B------:R-:W-:Y:S02]  /*e2d0*/  FSEL R77, R77, -INF , !P2 ;  /* 0xff8000004d4d7808 */ /* 0x000fe40005000000 */
[-C--:B------:R-:W-:Y:S02]  /*e2e0*/  ISETP.GE.AND P4, PT, R123, R184.reuse, PT ;  /* 0x000000b87b00720c */ /* 0x080fe40003f86270 */
[----:B------:R-:W-:-:S02]  /*e2f0*/  ISETP.GE.AND P2, PT, R225, R184, PT ;  /* 0x000000b8e100720c */ /* 0x000fc40003f46270 */
[----:B------:R-:W2:Y:S01]  /*e300*/  I2F R28, R123 ;  /* 0x0000007b001c7306 */ /* 0x000ea20000201400 */
[----:B-1----:R-:W-:Y:S01]  /*e310*/  FFMA.FTZ R136, R167, R178, R250 ;  /* 0x000000b2a7887223 */ /* 0x002fe200000100fa */
[----:B------:R-:W-:Y:S02]  /*e320*/  FSEL R70, R70, -INF , !P5 ;  /* 0xff80000046467808 */ /* 0x000fe40006800000 */
[-C--:B------:R-:W-:Y:S02]  /*e330*/  ISETP.GE.AND P5, PT, R181, R184.reuse, PT ;  /* 0x000000b8b500720c */ /* 0x080fe40003fa6270 */
[----:B------:R-:W-:Y:S02]  /*e340*/  FSEL R136, R136, -INF , !P6 ;  /* 0xff80000088887808 */ /* 0x000fe40007000000 */
[----:B------:R-:W1:Y:S01]  /*e350*/  I2F R24, R225 ;  /* 0x000000e100187306 */ /* 0x000e620000201400 */
[----:B------:R-:W-:Y:S02]  /*e360*/  ISETP.GE.AND P6, PT, R26, R184, PT ;  /* 0x000000b81a00720c */ /* 0x000fe40003fc6270 */
[----:B------:R-:W-:-:S02]  /*e370*/  LOP3.LUT R173, R190, 0x51, R187, 0xfe, !PT ;  /* 0x00000051bead7812 */ /* 0x000fc400078efebb */
[----:B------:R-:W-:-:S03]  /*e380*/  LOP3.LUT R240, R190, 0x68, R187, 0xfe, !PT ;  /* 0x00000068bef07812 */ /* 0x000fc600078efebb */
[----:B------:R-:W3:Y:S01]  /*e390*/  I2F R116, R181 ;  /* 0x000000b500747306 */ /* 0x000ee20000201400 */
[----:B--2---:R-:W-:-:S07]  /*e3a0*/  FFMA.FTZ R28, R167, R28, R135 ;  /* 0x0000001ca71c7223 */ /* 0x004fce0000010087 */
[----:B------:R-:W-:Y:S01]  /*e3b0*/  MUFU.TANH R121, R121 ;  /* 0x0000007900797308 */ /* 0x000fe20000002400 */
[----:B-1----:R-:W-:-:S05]  /*e3c0*/  FFMA.FTZ R23, R167, R24, R228 ;  /* 0x00000018a7177223 */ /* 0x002fca00000100e4 */
[----:B------:R-:W-:Y:S02]  /*e3d0*/  FSEL R23, R23, -INF , !P2 ;  /* 0xff80000017177808 */ /* 0x000fe40005000000 */
[----:B------:R1:W2:Y:S01]  /*e3e0*/  I2F R29, R180 ;  /* 0x000000b4001d7306 */ /* 0x0002a20000201400 */
[----:B---3--:R-:W-:Y:S01]  /*e3f0*/  FFMA.FTZ R140, R167, R116, R140 ;  /* 0x00000074a78c7223 */ /* 0x008fe2000001008c */
[----:B------:R-:W-:Y:S02]  /*e400*/  ISETP.GE.AND P2, PT, R20, R184, PT ;  /* 0x000000b81400720c */ /* 0x000fe40003f46270 */
[----:B------:R-:W-:-:S04]  /*e410*/  LOP3.LUT R181, R190, 0x61, R187, 0xfe, !PT ;  /* 0x00000061beb57812 */ /* 0x000fc800078efebb */
[----:B------:R-:W3:Y:S08]  /*e420*/  I2F R183, R26 ;  /* 0x0000001a00b77306 */ /* 0x000ef00000201400 */
[----:B------:R-:W-:Y:S01]  /*e430*/  MUFU.TANH R113, R113 ;  /* 0x0000007100717308 */ /* 0x000fe20000002400 */
[----:B-1----:R-:W-:Y:S01]  /*e440*/  LOP3.LUT R180, R190, 0x60, R187, 0xfe, !PT ;  /* 0x00000060beb47812 */ /* 0x002fe200078efebb */
[----:B--2---:R-:W-:Y:S01]  /*e450*/  FFMA.FTZ R31, R167, R29, R143 ;  /* 0x0000001da71f7223 */ /* 0x004fe2000001008f */
[----:B------:R-:W-:-:S02]  /*e460*/  FSEL R29, R28, -INF , !P4 ;  /* 0xff8000001c1d7808 */ /* 0x000fc40006000000 */
[-C--:B------:R-:W-:Y:S02]  /*e470*/  ISETP.GE.AND P4, PT, R115, R184.reuse, PT ;  /* 0x000000b87300720c */ /* 0x080fe40003f86270 */
[----:B------:R-:W-:Y:S01]  /*e480*/  FSEL R31, R31, -INF , !P3 ;  /* 0xff8000001f1f7808 */ /* 0x000fe20005800000 */
[----:B------:R-:W1:Y:S01]  /*e490*/  I2F R100, R20 ;  /* 0x0000001400647306 */ /* 0x000e620000201400 */
[----:B---3--:R-:W-:Y:S01]  /*e4a0*/  FFMA.FTZ R121, R167, R183, R121 ;  /* 0x000000b7a7797223 */ /* 0x008fe20000010079 */
[----:B------:R-:W-:Y:S02]  /*e4b0*/  FSEL R26, R140, -INF , !P5 ;  /* 0xff8000008c1a7808 */ /* 0x000fe40006800000 */
[-C--:B------:R-:W-:Y:S02]  /*e4c0*/  ISETP.GE.AND P5, PT, R74, R184.reuse, PT ;  /* 0x000000b84a00720c */ /* 0x080fe40003fa6270 */
[----:B------:R-:W-:Y:S02]  /*e4d0*/  ISETP.GE.AND P3, PT, R227, R184, PT ;  /* 0x000000b8e300720c */ /* 0x000fe40003f66270 */
[----:B------:R-:W-:Y:S08]  /*e4e0*/  MUFU.TANH R122, R122 ;  /* 0x0000007a007a7308 */ /* 0x000ff00000002400 */
[----:B------:R-:W2:Y:S01]  /*e4f0*/  I2F R21, R74 ;  /* 0x0000004a00157306 */ /* 0x000ea20000201400 */
[----:B-1----:R-:W-:-:S05]  /*e500*/  FFMA.FTZ R28, R167, R100, R113 ;  /* 0x00000064a71c7223 */ /* 0x002fca0000010071 */
[----:B------:R-:W-:Y:S02]  /*e510*/  FSEL R28, R28, -INF , !P2 ;  /* 0xff8000001c1c7808 */ /* 0x000fe40005000000 */
[----:B------:R-:W-:Y:S01]  /*e520*/  MUFU.TANH R114, R114 ;  /* 0x0000007200727308 */ /* 0x000fe20000002400 */
[----:B------:R-:W-:-:S07]  /*e530*/  ISETP.GE.AND P2, PT, R236, R184, PT ;  /* 0x000000b8ec00720c */ /* 0x000fce0003f46270 */
[----:B------:R-:W1:Y:S01]  /*e540*/  I2F R229, R231 ;  /* 0x000000e700e57306 */ /* 0x000e620000201400 */
[----:B--2---:R-:W-:Y:S01]  /*e550*/  FFMA.FTZ R20, R167, R21, R122 ;  /* 0x00000015a7147223 */ /* 0x004fe2000001007a */
[----:B------:R-:W-:Y:S02]  /*e560*/  FSEL R21, R121, -INF , !P6 ;  /* 0xff80000079157808 */ /* 0x000fe40007000000 */
[-C--:B------:R-:W-:Y:S02]  /*e570*/  ISETP.GE.AND P6, PT, R231, R184.reuse, PT ;  /* 0x000000b8e700720c */ /* 0x080fe40003fc6270 */
[----:B------:R-:W-:Y:S02]  /*e580*/  FSEL R20, R20, -INF , !P5 ;  /* 0xff80000014147808 */ /* 0x000fe40006800000 */
[----:B------:R-:W-:Y:S01]  /*e590*/  MUFU.TANH R107, R107 ;  /* 0x0000006b006b7308 */ /* 0x000fe20000002400 */
[----:B------:R-:W-:-:S07]  /*e5a0*/  ISETP.GE.AND P5, PT, R232, R184, PT ;  /* 0x000000b8e800720c */ /* 0x000fce0003fa6270 */
[----:B------:R-:W2:Y:S01]  /*e5b0*/  I2F R144, R236 ;  /* 0x000000ec00907306 */ /* 0x000ea20000201400 */
[----:B-1----:R-:W-:-:S05]  /*e5c0*/  FFMA.FTZ R114, R167, R229, R114 ;  /* 0x000000e5a7727223 */ /* 0x002fca0000010072 */
[----:B------:R-:W-:Y:S02]  /*e5d0*/  FSEL R225, R114, -INF , !P6 ;  /* 0xff80000072e17808 */ /* 0x000fe40007000000 */
[----:B------:R-:W-:Y:S01]  /*e5e0*/  MUFU.TANH R110, R110 ;  /* 0x0000006e006e7308 */ /* 0x000fe20000002400 */
[----:B------:R-:W-:-:S07]  /*e5f0*/  ISETP.GE.AND P6, PT, R237, R184, PT ;  /* 0x000000b8ed00720c */ /* 0x000fce0003fc6270 */
[----:B------:R-:W1:Y:S01]  /*e600*/  I2F R230, R232 ;  /* 0x000000e800e67306 */ /* 0x000e620000201400 */
[----:B--2---:R-:W-:-:S05]  /*e610*/  FFMA.FTZ R107, R167, R144, R107 ;  /* 0x00000090a76b7223 */ /* 0x004fca000001006b */
[----:B------:R-:W-:Y:S02]  /*e620*/  FSEL R135, R107, -INF , !P2 ;  /* 0xff8000006b877808 */ /* 0x000fe40005000000 */
[----:B------:R-:W-:Y:S01]  /*e630*/  MUFU.TANH R103, R103 ;  /* 0x0000006700677308 */ /* 0x000fe20000002400 */
[----:B------:R-:W-:-:S07]  /*e640*/  ISETP.GE.AND P2, PT, R147, R184, PT ;  /* 0x000000b89300720c */ /* 0x000fce0003f46270 */
[----:B------:R-:W2:Y:S01]  /*e650*/  I2F R171, R237 ;  /* 0x000000ed00ab7306 */ /* 0x000ea20000201400 */
[----:B-1----:R-:W-:-:S05]  /*e660*/  FFMA.FTZ R110, R167, R230, R110 ;  /* 0x000000e6a76e7223 */ /* 0x002fca000001006e */
[----:B------:R-:W-:Y:S02]  /*e670*/  FSEL R189, R110, -INF , !P5 ;  /* 0xff8000006ebd7808 */ /* 0x000fe40006800000 */
[----:B------:R-:W-:Y:S01]  /*e680*/  I2F R145, R147 ;  /* 0x0000009300917306 */ /* 0x000fe20000201400 */
[----:B------:R-:W-:-:S07]  /*e690*/  ISETP.GE.AND P5, PT, R238, R184, PT ;  /* 0x000000b8ee00720c */ /* 0x000fce0003fa6270 */
[----:B------:R-:W1:Y:S01]  /*e6a0*/  MUFU.TANH R95, R95 ;  /* 0x0000005f005f7308 */ /* 0x000e620000002400 */
[----:B--2---:R-:W-:-:S07]  /*e6b0*/  FFMA.FTZ R103, R167, R171, R103 ;  /* 0x000000aba7677223 */ /* 0x004fce0000010067 */
[----:B------:R-:W-:Y:S08]  /*e6c0*/  MUFU.TANH R117, R117 ;  /* 0x0000007500757308 */ /* 0x000ff00000002400 */
[----:B------:R-:W-:Y:S01]  /*e6d0*/  MUFU.TANH R118, R118 ;  /* 0x0000007600767308 */ /* 0x000fe20000002400 */
[----:B-1----:R-:W-:-:S05]  /*e6e0*/  FFMA.FTZ R95, R167, R145, R95 ;  /* 0x00000091a75f7223 */ /* 0x002fca000001005f */
[----:B------:R-:W-:Y:S02]  /*e6f0*/  FSEL R147, R95, -INF , !P2 ;  /* 0xff8000005f937808 */ /* 0x000fe40005000000 */
[----:B------:R-:W-:Y:S01]  /*e700*/  MUFU.TANH R98, R98 ;  /* 0x0000006200627308 */ /* 0x000fe20000002400 */
[----:B------:R-:W-:-:S07]  /*e710*/  ISETP.GE.AND P2, PT, R180, R184, PT ;  /* 0x000000b8b400720c */ /* 0x000fce0003f46270 */
[----:B------:R-:W1:Y:S08]  /*e720*/  I2F R25, R115 ;  /* 0x0000007300197306 */ /* 0x000e700000201400 */
[----:B------:R-:W2:Y:S08]  /*e730*/  I2F R226, R227 ;  /* 0x000000e300e27306 */ /* 0x000eb00000201400 */
[----:B------:R-:W3:Y:S01]  /*e740*/  I2F R139, R238 ;  /* 0x000000ee008b7306 */ /* 0x000ee20000201400 */
[----:B-1----:R-:W-:-:S05]  /*e750*/  FFMA.FTZ R25, R167, R25, R117 ;  /* 0x00000019a7197223 */ /* 0x002fca0000010075 */
[----:B------:R-:W-:Y:S02]  /*e760*/  FSEL R25, R25, -INF , !P4 ;  /* 0xff80000019197808 */ /* 0x000fe40006000000 */
[----:B------:R-:W1:Y:S01]  /*e770*/  I2F R80, R179 ;  /* 0x000000b300507306 */ /* 0x000e620000201400 */
[----:B--2---:R-:W-:Y:S01]  /*e780*/  FFMA.FTZ R24, R167, R226, R118 ;  /* 0x000000e2a7187223 */ /* 0x004fe20000010076 */
[----:B------:R-:W-:-:S04]  /*e790*/  ISETP.GE.AND P4, PT, R234, R184, PT ;  /* 0x000000b8ea00720c */ /* 0x000fc80003f86270 */
[----:B------:R-:W-:Y:S02]  /*e7a0*/  FSEL R24, R24, -INF , !P3 ;  /* 0xff80000018187808 */ /* 0x000fe40005800000 */
[----:B------:R-:W-:Y:S01]  /*e7b0*/  MUFU.TANH R97, R97 ;  /* 0x0000006100617308 */ /* 0x000fe20000002400 */
[----:B---3--:R-:W-:Y:S01]  /*e7c0*/  FFMA.FTZ R98, R167, R139, R98 ;  /* 0x0000008ba7627223 */ /* 0x008fe20000010062 */
[----:B------:R-:W-:Y:S02]  /*e7d0*/  FSEL R139, R103, -INF , !P6 ;  /* 0xff800000678b7808 */ /* 0x000fe40007000000 */
[----:B------:R-:W-:Y:S02]  /*e7e0*/  ISETP.GE.AND P6, PT, R179, R184, PT ;  /* 0x000000b8b300720c */ /* 0x000fe40003fc6270 */
[----:B------:R-:W-:Y:S02]  /*e7f0*/  FSEL R144, R98, -INF , !P5 ;  /* 0xff80000062907808 */ /* 0x000fe40006800000 */
[----:B------:R-:W2:Y:S01]  /*e800*/  I2F R75, R177 ;  /* 0x000000b1004b7306 */ /* 0x000ea20000201400 */
[----:B-1----:R-:W-:Y:S01]  /*e810*/  FFMA.FTZ R80, R167, R80, R90 ;  /* 0x00000050a7507223 */ /* 0x002fe2000001005a */
[----:B------:R-:W-:-:S02]  /*e820*/  ISETP.GE.AND P3, PT, R235, R184, PT ;  /* 0x000000b8eb00720c */ /* 0x000fc40003f66270 */
[----:B------:R-:W-:-:S04]  /*e830*/  ISETP.GE.AND P5, PT, R173, R184, PT ;  /* 0x000000b8ad00720c */ /* 0x000fc80003fa6270 */
[----:B------:R-:W-:Y:S08]  /*e840*/  I2F R178, R180 ;  /* 0x000000b400b27306 */ /* 0x000ff00000201400 */
[----:B------:R-:W1:Y:S01]  /*e850*/  MUFU.TANH R82, R82 ;  /* 0x0000005200527308 */ /* 0x000e620000002400 */
[----:B--2---:R-:W-:-:S07]  /*e860*/  FFMA.FTZ R97, R167, R75, R97 ;  /* 0x0000004ba7617223 */ /* 0x004fce0000010061 */
[----:B------:R-:W-:Y:S08]  /*e870*/  MUFU.TANH R111, R111 ;  /* 0x0000006f006f7308 */ /* 0x000ff00000002400 */
[----:B------:R-:W-:Y:S01]  /*e880*/  MUFU.TANH R106, R106 ;  /* 0x0000006a006a7308 */ /* 0x000fe20000002400 */
[----:B-1----:R-:W-:-:S07]  /*e890*/  FFMA.FTZ R82, R167, R178, R82 ;  /* 0x000000b2a7527223 */ /* 0x002fce0000010052 */
[----:B------:R-:W1:Y:S08]  /*e8a0*/  I2F R233, R234 ;  /* 0x000000ea00e97306 */ /* 0x000e700000201400 */
[----:B------:R-:W2:Y:S08]  /*e8b0*/  I2F R99, R235 ;  /* 0x000000eb00637306 */ /* 0x000eb00000201400 */
[----:B------:R-:W-:Y:S01]  /*e8c0*/  MUFU.TANH R94, R94 ;  /* 0x0000005e005e7308 */ /* 0x000fe20000002400 */
[----:B-1----:R-:W-:-:S05]  /*e8d0*/  FFMA.FTZ R111, R167, R233, R111 ;  /* 0x000000e9a76f7223 */ /* 0x002fca000001006f */
[----:B------:R-:W-:Y:S02]  /*e8e0*/  FSEL R183, R111, -INF , !P4 ;  /* 0xff8000006fb77808 */ /* 0x000fe40006000000 */
[----:B------:R-:W1:Y:S01]  /*e8f0*/  I2F R85, R239 ;  /* 0x000000ef00557306 */ /* 0x000e620000201400 */
[----:B--2---:R-:W-:Y:S01]  /*e900*/  FFMA.FTZ R99, R167, R99, R106 ;  /* 0x00000063a7637223 */ /* 0x004fe2000001006a */
[----:B------:R-:W-:-:S04]  /*e910*/  ISETP.GE.AND P4, PT, R177, R184, PT ;  /* 0x000000b8b100720c */ /* 0x000fc80003f86270 */
[----:B------:R-:W-:Y:S02]  /*e920*/  FSEL R140, R99, -INF , !P3 ;  /* 0xff800000638c7808 */ /* 0x000fe40005800000 */
[----:B------:R2:W-:Y:S01]  /*e930*/  I2F R172, R173 ;  /* 0x000000ad00ac7306 */ /* 0x0005e20000201400 */
[-C--:B------:R-:W-:Y:S02]  /*e940*/  ISETP.GE.AND P3, PT, R239, R184.reuse, PT ;  /* 0x000000b8ef00720c */ /* 0x080fe40003f66270 */
[----:B------:R-:W-:Y:S02]  /*e950*/  FSEL R143, R97, -INF , !P4 ;  /* 0xff800000618f7808 */ /* 0x000fe40006000000 */
[----:B------:R-:W-:-:S03]  /*e960*/  ISETP.GE.AND P4, PT, R124, R184, PT ;  /* 0x000000b87c00720c */ /* 0x000fc60003f86270 */
[----:B------:R-:W-:Y:S01]  /*e970*/  I2F R76, R124 ;  /* 0x0000007c004c7306 */ /* 0x000fe20000201400 */
[----:B-1----:R-:W-:-:S05]  /*e980*/  FFMA.FTZ R85, R167, R85, R94 ;  /* 0x00000055a7557223 */ /* 0x002fca000001005e */
[----:B------:R-:W-:Y:S02]  /*e990*/  FSEL R145, R85, -INF , !P3 ;  /* 0xff80000055917808 */ /* 0x000fe40005800000 */
[----:B------:R-:W-:Y:S01]  /*e9a0*/  I2F R123, R170 ;  /* 0x000000aa007b7306 */ /* 0x000fe20000201400 */
[----:B--2---:R-:W-:Y:S02]  /*e9b0*/  FSEL R173, R80, -INF , !P6 ;  /* 0xff80000050ad7808 */ /* 0x004fe40007000000 */
[-C--:B------:R-:W-:Y:S02]  /*e9c0*/  ISETP.GE.AND P6, PT, R181, R184.reuse, PT ;  /* 0x000000b8b500720c */ /* 0x080fe40003fc6270 */
[----:B------:R-:W-:Y:S02]  /*e9d0*/  ISETP.GE.AND P3, PT, R170, R184, PT ;  /* 0x000000b8aa00720c */ /* 0x000fe40003f66270 */
[----:B------:R-:W-:Y:S01]  /*e9e0*/  LOP3.LUT R80, R190, 0x79, R187, 0xfe, !PT ;  /* 0x00000079be507812 */ /* 0x000fe200078efebb */
[----:B------:R-:W1:Y:S08]  /*e9f0*/  MUFU.TANH R91, R91 ;  /* 0x0000005b005b7308 */ /* 0x000e700000002400 */
[----:B------:R-:W2:Y:S08]  /*ea00*/  MUFU.TANH R86, R86 ;  /* 0x0000005600567308 */ /* 0x000eb00000002400 */
[----:B------:R-:W3:Y:S01]  /*ea10*/  MUFU.TANH R87, R87 ;  /* 0x0000005700577308 */ /* 0x000ee20000002400 */
[----:B-1----:R-:W-:-:S05]  /*ea20*/  FFMA.FTZ R91, R167, R172, R91 ;  /* 0x000000aca75b7223 */ /* 0x002fca000001005b */
[----:B------:R-:W-:Y:S02]  /*ea30*/  FSEL R170, R91, -INF , !P5 ;  /* 0xff8000005baa7808 */ /* 0x000fe40006800000 */
[----:B------:R1:W-:Y:S01]  /*ea40*/  I2F R116, R181 ;  /* 0x000000b500747306 */ /* 0x0003e20000201400 */
[----:B--2---:R-:W-:Y:S01]  /*ea50*/  FFMA.FTZ R76, R167, R76, R86 ;  /* 0x0000004ca74c7223 */ /* 0x004fe20000010056 */
[----:B------:R-:W-:-:S04]  /*ea60*/  ISETP.GE.AND P5, PT, R240, R184, PT ;  /* 0x000000b8f000720c */ /* 0x000fc80003fa6270 */
[----:B------:R-:W-:Y:S02]  /*ea70*/  FSEL R171, R76, -INF , !P4 ;  /* 0xff8000004cab7808 */ /* 0x000fe40006000000 */
[----:B------:R-:W-:Y:S01]  /*ea80*/  I2F R74, R240 ;  /* 0x000000f0004a7306 */ /* 0x000fe20000201400 */
[----:B---3--:R-:W-:Y:S01]  /*ea90*/  FFMA.FTZ R87, R167, R123, R87 ;  /* 0x0000007ba7577223 */ /* 0x008fe20000010057 */
[----:B------:R-:W-:-:S04]  /*eaa0*/  ISETP.GE.AND P4, PT, R241, R184, PT ;  /* 0x000000b8f100720c */ /* 0x000fc80003f86270 */
[----:B------:R-:W-:Y:S02]  /*eab0*/  FSEL R172, R87, -INF , !P3 ;  /* 0xff80000057ac7808 */ /* 0x000fe40005800000 */
[----:B------:R-:W-:Y:S01]  /*eac0*/  I2F R115, R241 ;  /* 0x000000f100737306 */ /* 0x000fe20000201400 */
[----:B-1----:R-:W-:Y:S01]  /*ead0*/  FSEL R181, R82, -INF , !P2 ;  /* 0xff80000052b57808 */ /* 0x002fe20005000000 */
[----:B------:R-:W-:Y:S01]  /*eae0*/  BAR.SYNC.DEFER_BLOCKING 0x0 ;  /* 0x0000000000007b1d */ /* 0x000fe20000010000 */
[----:B------:R-:W-:Y:S02]  /*eaf0*/  ISETP.GT.AND P2, PT, R188, R209, PT ;  /* 0x000000d1bc00720c */ /* 0x000fe40003f44270 */
[----:B------:R-:W-:-:S03]  /*eb00*/  ISETP.GE.AND P3, PT, R80, R184, PT ;  /* 0x000000b85000720c */ /* 0x000fc60003f66270 */
[----:B------:R-:W1:Y:S08]  /*eb10*/  MUFU.TANH R75, R83 ;  /* 0x00000053004b7308 */ /* 0x000e700000002400 */
[----:B------:R-:W2:Y:S08]  /*eb20*/  MUFU.TANH R78, R78 ;  /* 0x0000004e004e7308 */ /* 0x000eb00000002400 */
[----:B------:R-:W3:Y:S01]  /*eb30*/  MUFU.TANH R79, R79 ;  /* 0x0000004f004f7308 */ /* 0x000ee20000002400 */
[----:B-1----:R-:W-:-:S05]  /*eb40*/  FFMA.FTZ R75, R167, R116, R75 ;  /* 0x00000074a74b7223 */ /* 0x002fca000001004b */
[----:B------:R-:W-:Y:S02]  /*eb50*/  FSEL R178, R75, -INF , !P6 ;  /* 0xff8000004bb27808 */ /* 0x000fe40007000000 */
[----:B------:R-:W1:Y:S01]  /*eb60*/  MUFU.TANH R71, R71 ;  /* 0x0000004700477308 */ /* 0x000e620000002400 */
[----:B--2---:R-:W-:-:S05]  /*eb70*/  FFMA.FTZ R74, R167, R74, R78 ;  /* 0x0000004aa74a7223 */ /* 0x004fca000001004e */
[----:B------:R-:W-:Y:S01]  /*eb80*/  FSEL R179, R74, -INF , !P5 ;  /* 0xff8000004ab37808 */ /* 0x000fe20006800000 */
[----:B---3--:R-:W-:-:S05]  /*eb90*/  FFMA.FTZ R79, R167, R115, R79 ;  /* 0x00000073a74f7223 */ /* 0x008fca000001004f */
[----:B------:R-:W-:Y:S01]  /*eba0*/  FSEL R180, R79, -INF , !P4 ;  /* 0xff8000004fb47808 */ /* 0x000fe20006000000 */
[----:B-1----:R-:W-:-:S05]  /*ebb0*/  FFMA.FTZ R71, R167, R57, R71 ;  /* 0x00000039a7477223 */ /* 0x002fca0000010047 */
[----:B------:R-:W-:Y:S01]  /*ebc0*/  FSEL R177, R71, -INF , !P3 ;  /* 0xff80000047b17808 */ /* 0x000fe20005800000 */
[----:B------:R-:W-:Y:S05]  /*ebd0*/  @!P2 BRA `(.L_x_2381) ;  /* 0x00000af00000a947 */ /* 0x000fea0003800000 */
[----:B------:R-:W-:Y:S01]  /*ebe0*/  ULDC.64 UR6, c[0x0][0x118] ;  /* 0x0000460000067ab9 */ /* 0x000fe20000000a00 */
[----:B------:R-:W-:Y:S05]  /*ebf0*/  @!P1 BRA `(.L_x_2382) ;  /* 0x000003b000009947 */ /* 0x000fea0003800000 */
[----:B------:R-:W-:Y:S02]  /*ec00*/  IABS R57, c[0x0][0x2d0] ;  /* 0x0000b40000397a13 */ /* 0x000fe40000000000 */
[----:B------:R-:W-:Y:S02]  /*ec10*/  IABS R76, R190 ;  /* 0x000000be004c7213 */ /* 0x000fe40000000000 */
[----:B------:R-:W1:Y:S01]  /*ec20*/  I2F.RP R74, R57 ;  /* 0x00000039004a7306 */ /* 0x000e620000209400 */
[C---:B------:R-:W-:Y:S02]  /*ec30*/  IADD3 R78, R190.reuse, -0x100, RZ ;  /* 0xffffff00be4e7810 */ /* 0x040fe40007ffe0ff */
[----:B------:R-:W-:-:S05]  /*ec40*/  LOP3.LUT R190, R190, c[0x0][0x2d0], RZ, 0x3c, !PT ;  /* 0x0000b400bebe7a12 */ /* 0x000fca00078e3cff */
        /* <DEDUP_REMOVED lines=28> */
[----:B------:R-:W-:Y:S02]  /*ee10*/  MOV R57, R79 ;  /* 0x0000004f00397202 */ /* 0x000fe40000000f00 */
[----:B------:R-:W-:-:S03]  /*ee20*/  @P6 IADD3 R71, R71, 0x1, RZ ;  /* 0x0000000147476810 */ /* 0x000fc60007ffe0ff */
[----:B------:R-:W-:-:S05]  /*ee30*/  @!P5 IMAD.MOV R57, RZ, RZ, -R57 ;  /* 0x000000ffff39d224 */ /* 0x000fca00078e0a39 */
[----:B------:R-:W-:Y:S01]  /*ee40*/  SEL R57, R74, R57, !P4 ;  /* 0x000000394a397207 */ /* 0x000fe20006000000 */
[----:B------:R-:W-:-:S04]  /*ee50*/  @!P3 IMAD.MOV R71, RZ, RZ, -R71 ;  /* 0x000000ffff47b224 */ /* 0x000fc800078e0a47 */
[----:B------:R-:W-:Y:S01]  /*ee60*/  IMAD.WIDE R82, R57, 0x4, R214 ;  /* 0x0000000439527825 */ /* 0x000fe200078e02d6 */
[----:B------:R-:W-:-:S04]  /*ee70*/  SEL R74, R74, R71, !P4 ;  /* 0x000000474a4a7207 */ /* 0x000fc80006000000 */
[----:B------:R-:W2:Y:S01]  /*ee80*/  LDG.E R71, [R82.64] ;  /* 0x0000000652477981 */ /* 0x000ea2000c1e1900 */
        /* <DEDUP_REMOVED lines=18> */
.L_x_2382:
[----:B------:R-:W-:-:S05]  /*efb0*/  IMAD.MOV.U32 R76, RZ, RZ, c[0x0][0x198] ;  /* 0x00006600ff4c7624 */ /* 0x000fca00078e00ff */
[----:B------:R-:W-:-:S04]  /*efc0*/  LEA R76, -R76, RZ, 0x8 ;  /* 0x000000ff4c4c7211 */ /* 0x000fc800078e41ff */
[----:B------:R-:W-:Y:S02]  /*efd0*/  SHF.R.S32.HI R75, RZ, 0x1f, R76 ;  /* 0x0000001fff4b7819 */ /* 0x000fe4000001144c */
.L_x_2383:
[----:B------:R-:W-:Y:S01]  /*efe0*/  @!P0 IMAD.MOV.U32 R98, RZ, RZ, c[0x0][0x198] ;  /* 0x00006600ff628624 */ /* 0x000fe200078e00ff */
[C---:B------:R-:W-:Y:S01]  /*eff0*/  @!P0 LEA R106, P6, R76.reuse, R220, 0x1 ;  /* 0x000000dc4c6a8211 */ /* 0x040fe200078c08ff */
[----:B------:R-:W-:Y:S01]  /*f000*/  @!P0 IMAD.MOV.U32 R94, RZ, RZ, c[0x0][0x198] ;  /* 0x00006600ff5e8624 */ /* 0x000fe200078e00ff */
[----:B------:R1:W-:Y:S01]  /*f010*/  @P0 STS [R210+0x1004], RZ ;  /* 0x001004ffd2000388 */ /* 0x0003e20000000800 */
[----:B------:R-:W-:Y:S01]  /*f020*/  @!P0 IMAD.MOV.U32 R78, RZ, RZ, R130 ;  /* 0x000000ffff4e8224 */ /* 0x000fe200078e0082 */
[----:B------:R-:W-:Y:S01]  /*f030*/  @!P0 LEA.HI.X R107, R76, R219, R75, 0x1, P6 ;  /* 0x000000db4c6b8211 */ /* 0x000fe200030f0c4b */
[----:B------:R-:W-:Y:S01]  /*f040*/  @!P0 IMAD.MOV.U32 R79, RZ, RZ, R128 ;  /* 0x000000ffff4f8224 */ /* 0x000fe200078e0080 */
[----:B------:R1:W-:Y:S01]  /*f050*/  @P0 STS.64 [R210+0x1008], RZ ;  /* 0x001008ffd2000388 */ /* 0x0003e20000000a00 */
[----:B------:R-:W-:Y:S01]  /*f060*/  @!P0 IMAD.MOV.U32 R57, RZ, RZ, c[0x0][0x198] ;  /* 0x00006600ff398624 */ /* 0x000fe200078e00ff */
[----:B------:R-:W-:Y:S01]  /*f070*/  BSSY B0, `(.L_x_2384) ;  /* 0x0000062000007945 */ /* 0x000fe20003800000 */
[----:B------:R-:W-:Y:S01]  /*f080*/  @!P0 IMAD.MOV.U32 R90, RZ, RZ, c[0x0][0x198] ;  /* 0x00006600ff5a8624 */ /* 0x000fe200078e00ff */
[----:B------:R1:W-:Y:S01]  /*f090*/  @P0 STS [R210+0x1000], RZ ;  /* 0x001000ffd2000388 */ /* 0x0003e20000000800 */
[----:B------:R-:W-:-:S02]  /*f0a0*/  @!P0 IMAD.MOV.U32 R82, RZ, RZ, R130 ;  /* 0x000000ffff528224 */ /* 0x000fc400078e0082 */
[----:B------:R-:W-:Y:S01]  /*f0b0*/  @!P0 IMAD.MOV.U32 R83, RZ, RZ, R128 ;  /* 0x000000ffff538224 */ /* 0x000fe200078e0080 */
[----:B------:R-:W-:Y:S01]  /*f0c0*/  @!PT LDS RZ, [RZ] ;  /* 0x00000000fffff984 */ /* 0x000fe20000000800 */
[----:B------:R-:W-:Y:S01]  /*f0d0*/  @!PT LDS RZ, [RZ] ;  /* 0x00000000fffff984 */ /* 0x000fe20000000800 */
[----:B------:R-:W-:Y:S01]  /*f0e0*/  @!PT LDS RZ, [RZ] ;  /* 0x00000000fffff984 */ /* 0x000fe20000000800 */
[----:B------:R1:W-:Y:S01]  /*f0f0*/  @!P0 LDGSTS.E.BYPASS.LTC128B.128 [R210+0x1000], [R106.64] ;  /* 0x010000006ad28fae */ /* 0x0003e2000b901d46 */
[----:B------:R-:W-:Y:S02]  /*f100*/  @!P0 IMAD.MOV.U32 R71, RZ, RZ, c[0x0][0x198] ;  /* 0x00006600ff478624 */ /* 0x000fe400078e00ff */
[--C-:B------:R-:W-:Y:S01]  /*f110*/  @!P0 IMAD.WIDE.U32 R98, R98, 0x60, R78.reuse ;  /* 0x0000006062628825 */ /* 0x100fe200078e004e */
[----:B------:R1:W-:Y:S03]  /*f120*/  @P0 STS.128 [R210+0x1800], RZ ;  /* 0x001800ffd2000388 */ /* 0x0003e60000000c00 */
[----:B------:R-:W-:Y:S01]  /*f130*/  @!P0 IMAD.WIDE.U32 R94, R94, 0xa0, R78 ;  /* 0x000000a05e5e8825 */ /* 0x000fe200078e004e */
[----:B------:R-:W-:-:S03]  /*f140*/  @!P0 LEA R79, P3, R57, R130, 0x5 ;  /* 0x00000082394f8211 */ /* 0x000fc600078628ff */
[----:B------:R-:W-:Y:S01]  /*f150*/  @!P0 IMAD.MOV.U32 R78, RZ, RZ, c[0x0][0x19c] ;  /* 0x00006700ff4e8624 */ /* 0x000fe200078e00ff */
[----:B------:R-:W-:Y:S01]  /*f160*/  @!P0 IADD3 R79, P5, R76, R79, RZ ;  /* 0x0000004f4c4f8210 */ /* 0x000fe20007fbe0ff */
[----:B------:R-:W-:Y:S01]  /*f170*/  @!P0 IMAD.WIDE.U32 R90, R90, 0xc0, R82 ;  /* 0x000000c05a5a8825 */ /* 0x000fe200078e0052 */
[----:B------:R-:W-:Y:S02]  /*f180*/  @!P0 LEA R82, P4, R71, R130, 0x6 ;  /* 0x0000008247528211 */ /* 0x000fe400078830ff */
[C---:B------:R-:W-:Y:S01]  /*f190*/  @!P0 LEA.HI.X R78, R57.reuse, R128, R78, 0x5, P3 ;  /* 0x00000080394e8211 */ /* 0x040fe200018f2c4e */
[----:B------:R-:W-:Y:S01]  /*f1a0*/  @!P0 IMAD.MOV.U32 R80, RZ, RZ, c[0x0][0x19c] ;  /* 0x00006700ff508624 */ /* 0x000fe200078e00ff */
[----:B------:R-:W-:Y:S01]  /*f1b0*/  @!P0 LEA R86, P3, R57, R130, 0x7 ;  /* 0x0000008239568211 */ /* 0x000fe200078638ff */
[----:B------:R-:W-:Y:S02]  /*f1c0*/  @!P0 IMAD.MOV.U32 R85, RZ, RZ, c[0x0][0x19c] ;  /* 0x00006700ff558624 */ /* 0x000fe400078e00ff */
[----:B------:R-:W-:Y:S01]  /*f1d0*/  @!P0 IMAD.MOV.U32 R74, RZ, RZ, c[0x0][0x19c] ;  /* 0x00006700ff4a8624 */ /* 0x000fe200078e00ff */
[-C--:B------:R-:W-:Y:S01]  /*f1e0*/  @!P0 LEA.HI.X R80, R71, R128.reuse, R80, 0x6, P4 ;  /* 0x0000008047508211 */ /* 0x080fe200020f3450 */
[----:B------:R-:W-:Y:S01]  /*f1f0*/  @!P0 IMAD.MOV.U32 R71, RZ, RZ, c[0x0][0x19c] ;  /* 0x00006700ff478624 */ /* 0x000fe200078e00ff */
[----:B------:R-:W-:Y:S01]  /*f200*/  @!P0 LEA.HI.X R85, R57, R128, R85, 0x7, P3 ;  /* 0x0000008039558211 */ /* 0x000fe200018f3c55 */
[----:B------:R-:W-:Y:S01]  /*f210*/  @!P0 IMAD R74, R74, 0x60, RZ ;  /* 0x000000604a4a8824 */ /* 0x000fe200078e02ff */
[C---:B------:R-:W-:Y:S01]  /*f220*/  @!P0 IADD3 R87, P3, R76.reuse, R94, RZ ;  /* 0x0000005e4c578210 */ /* 0x040fe20007f7e0ff */
[----:B------:R-:W-:Y:S01]  /*f230*/  @!P0 IMAD R71, R71, 0xa0, RZ ;  /* 0x000000a047478824 */ /* 0x000fe200078e02ff */
[----:B------:R-:W-:Y:S01]  /*f240*/  @!P0 IADD3 R83, P4, R76, R98, RZ ;  /* 0x000000624c538210 */ /* 0x000fe20007f9e0ff */
[----:B------:R-:W-:Y:S01]  /*f250*/  @!P0 IMAD.X R78, R75, 0x1, R78, P5 ;  /* 0x000000014b4e8824 */ /* 0x000fe200028e064e */
[----:B------:R-:W-:Y:S01]  /*f260*/  @!P0 LEA R94, P5, R79, c[0x0][0x168], 0x1 ;  /* 0x00005a004f5e8a11 */ /* 0x000fe200078a08ff */
[----:B------:R-:W-:Y:S01]  /*f270*/  @!P0 IMAD.MOV.U32 R57, RZ, RZ, c[0x0][0x19c] ;  /* 0x00006700ff398624 */ /* 0x000fe200078e00ff */
[----:B------:R-:W-:-:S02]  /*f280*/  @!P0 IADD3.X R71, R75, R71, R95, P3, !PT ;  /* 0x000000474b478210 */ /* 0x000fc40001ffe45f */
[----:B------:R-:W-:Y:S01]  /*f290*/  @!P0 IADD3.X R74, R75, R74, R99, P4, !PT ;  /* 0x0000004a4b4a8210 */ /* 0x000fe200027fe463 */
[----:B------:R-:W-:Y:S01]  /*f2a0*/  @!P0 IMAD R57, R57, 0xc0, RZ ;  /* 0x000000c039398824 */ /* 0x000fe200078e02ff */
        /* <DEDUP_REMOVED lines=62> */
.L_x_2385:
[----:B------:R-:W-:Y:S05]  /*f690*/  BSYNC B0 ;  /* 0x0000000000007941 */ /* 0x000fea0003800000 */
.L_x_2384:
[----:B------:R-:W0:Y:S01]  /*f6a0*/  LDGDEPBAR ;  /* 0x00000000000079af */ /* 0x000e220000000000 */
[----:B------:R-:W-:-:S04]  /*f6b0*/  LEA R220, P0, R76, R220, 0x1 ;  /* 0x000000dc4cdc7211 */ /* 0x000fc800078008ff */
[----:B------:R-:W-:Y:S02]  /*f6c0*/  LEA.HI.X R219, R76, R219, R75, 0x1, P0 ;  /* 0x000000db4cdb7211 */ /* 0x000fe400000f0c4b */
.L_x_2381:
        /* <DEDUP_REMOVED lines=66> */
[----:B--2---:R-:W2:Y:S02]  /*faf0*/  SHFL.BFLY PT, R78, R57, 0x1, 0x1f ;  /* 0x0c201f00394e7f89 */ /* 0x004ea400000e0000 */
[----:B--2---:R-:W-:-:S04]  /*fb00*/  FMNMX.FTZ R78, R57, R78, !PT ;  /* 0x0000004e394e7209 */ /* 0x004fc80007810000 */
        /* <DEDUP_REMOVED lines=46> */
[----:B------:R-:W-:Y:S01]  /*fdf0*/  FMUL.FTZ R8, R8, c[0x0][0x23c] ;  /* 0x00008f0008087a20 */ /* 0x000fe20000410000 */
        /* <DEDUP_REMOVED lines=34> */
[----:B------:R-:W1:Y:S01]  /*10020*/  MUFU.EX2 R103, R103 ;  /* 0x0000006700677308 */ /* 0x000e620000000800 */
[----:B------:R-:W-:Y:S01]  /*10030*/  FFMA.FTZ R53, R19, c[0x0][0x23c], -R76 ;  /* 0x00008f0013357a23 */ /* 0x000fe2000001084c */
[----:B------:R-:W-:Y:S01]  /*10040*/  FMNMX.FTZ R18, R171, R18, !PT ;  /* 0x00000012ab127209 */ /* 0x000fe20007810000 */
[----:B------:R-:W-:-:S02]  /*10050*/  FMUL.FTZ R16, R204, R123 ;  /* 0x0000007bcc107220 */ /* 0x000fc40000410000 */
[-C--:B------:R-:W-:Y:S01]  /*10060*/  FMUL.FTZ R17, R205, R123.reuse ;  /* 0x0000007bcd117220 */ /* 0x080fe20000410000 */
[----:B------:R-:W-:Y:S01]  /*10070*/  FMNMX.FTZ R18, R172, R18, !PT ;  /* 0x00000012ac127209 */ /* 0x000fe20007810000 */
[----:B------:R-:W-:Y:S01]  /*10080*/  FMUL.FTZ R200, R200, R123 ;  /* 0x0000007bc8c87220 */ /* 0x000fe20000410000 */
[----:B--2---:R-:W-:Y:S01]  /*10090*/  F2FP.BF16.PACK_AB R14, R113, R115 ;  /* 0x00000073710e723e */ /* 0x004fe200000010ff */
[-C--:B------:R-:W-:Y:S01]  /*100a0*/  FMUL.FTZ R201, R201, R123.reuse ;  /* 0x0000007bc9c97220 */ /* 0x080fe20000410000 */
[----:B------:R-:W-:Y:S01]  /*100b0*/  FMNMX.FTZ R18, R181, R18, !PT ;  /* 0x00000012b5127209 */ /* 0x000fe20007810000 */
[--C-:B------:R-:W-:Y:S01]  /*100c0*/  FFMA.FTZ R107, R51, c[0x0][0x23c], -R76.reuse ;  /* 0x00008f00336b7a23 */ /* 0x100fe2000001084c */
[----:B------:R-:W-:Y:S01]  /*100d0*/  MUFU.EX2 R99, R99 ;  /* 0x0000006300637308 */ /* 0x000fe20000000800 */
[----:B------:R-:W-:Y:S01]  /*100e0*/  FFMA.FTZ R106, R50, c[0x0][0x23c], -R76 ;  /* 0x00008f00326a7a23 */ /* 0x000fe2000001084c */
[----:B------:R-:W-:Y:S01]  /*100f0*/  FMNMX.FTZ R18, R178, R18, !PT ;  /* 0x00000012b2127209 */ /* 0x000fe20007810000 */
[----:B------:R-:W-:Y:S01]  /*10100*/  FMUL.FTZ R196, R196, R123 ;  /* 0x0000007bc4c47220 */ /* 0x000fe20000410000 */
[----:B-1----:R-:W-:Y:S01]  /*10110*/  F2FP.BF16.PACK_AB R30, R100, R103 ;  /* 0x00000067641e723e */ /* 0x002fe200000010ff */
[-C--:B------:R-:W-:Y:S01]  /*10120*/  FMUL.FTZ R197, R197, R123.reuse ;  /* 0x0000007bc5c57220 */ /* 0x080fe20000410000 */
[----:B------:R-:W-:Y:S01]  /*10130*/  FMNMX.FTZ R18, R179, R18, !PT ;  /* 0x00000012b3127209 */ /* 0x000fe20007810000 */
[-C--:B------:R-:W-:Y:S01]  /*10140*/  FMUL.FTZ R192, R192, R123.reuse ;  /* 0x0000007bc0c07220 */ /* 0x080fe20000410000 */
[----:B------:R-:W1:Y:S01]  /*10150*/  MUFU.EX2 R107, R107 ;  /* 0x0000006b006b7308 */ /* 0x000e620000000800 */
[-C--:B------:R-:W-:Y:S01]  /*10160*/  FMUL.FTZ R193, R193, R123.reuse ;  /* 0x0000007bc1c17220 */ /* 0x080fe20000410000 */
[----:B------:R-:W-:Y:S01]  /*10170*/  FMNMX.FTZ R18, R180, R18, !PT ;  /* 0x00000012b4127209 */ /* 0x000fe20007810000 */
[----:B------:R-:W-:-:S02]  /*10180*/  FFMA.FTZ R118, R185, R123, R118 ;  /* 0x0000007bb9767223 */ /* 0x000fc40000010076 */
[----:B------:R-:W-:Y:S01]  /*10190*/  FFMA.FTZ R50, R49, c[0x0][0x23c], -R76 ;  /* 0x00008f0031327a23 */ /* 0x000fe2000001084c */
[----:B------:R-:W-:Y:S01]  /*101a0*/  FMNMX.FTZ R18, R182, R18, !PT ;  /* 0x00000012b6127209 */ /* 0x000fe20007810000 */
[----:B------:R-:W-:Y:S01]  /*101b0*/  FADD.FTZ R117, R117, R118 ;  /* 0x0000007675757221 */ /* 0x000fe20000010000 */
[----:B------:R-:W2:Y:S01]  /*101c0*/  MUFU.EX2 R106, R106 ;  /* 0x0000006a006a7308 */ /* 0x000ea20000000800 */
[--C-:B------:R-:W-:Y:S01]  /*101d0*/  FFMA.FTZ R51, R48, c[0x0][0x23c], -R76.reuse ;  /* 0x00008f0030337a23 */ /* 0x100fe2000001084c */
[----:B------:R-:W-:Y:S01]  /*101e0*/  FMNMX.FTZ R18, R176, R18, !PT ;  /* 0x00000012b0127209 */ /* 0x000fe20007810000 */
[----:B------:R-:W-:Y:S02]  /*101f0*/  FADD.FTZ R117, R115, R117 ;  /* 0x0000007573757221 */ /* 0x000fe40000010000 */
[--C-:B------:R-:W-:Y:S01]  /*10200*/  FFMA.FTZ R49, R218, c[0x0][0x23c], -R76.reuse ;  /* 0x00008f00da317a23 */ /* 0x100fe2000001084c */
[----:B------:R-:W-:Y:S01]  /*10210*/  FMNMX.FTZ R18, R174, R18, !PT ;  /* 0x00000012ae127209 */ /* 0x000fe20007810000 */
[----:B------:R-:W-:Y:S01]  /*10220*/  FADD.FTZ R113, R113, R117 ;  /* 0x0000007571717221 */ /* 0x000fe20000010000 */
[----:B------:R-:W-:Y:S01]  /*10230*/  MUFU.EX2 R98, R98 ;  /* 0x0000006200627308 */ /* 0x000fe20000000800 */
[----:B------:R-:W-:Y:S01]  /*10240*/  FFMA.FTZ R48, R224, c[0x0][0x23c], -R76 ;  /* 0x00008f00e0307a23 */ /* 0x000fe2000001084c */
[----:B------:R-:W-:Y:S01]  /*10250*/  FMNMX.FTZ R18, R177, R18, !PT ;  /* 0x00000012b1127209 */ /* 0x000fe20007810000 */
[----:B-1----:R-:W-:-:S02]  /*10260*/  FADD.FTZ R113, R107, R113 ;  /* 0x000000716b717221 */ /* 0x002fc40000010000 */
        /* <DEDUP_REMOVED lines=20> */
[----:B------:R-:W-:-:S03]  /*103b0*/  FFMA.FTZ R185, R42, c[0x0][0x23c], -R76 ;  /* 0x00008f002ab97a23 */ /* 0x000fc6000001084c */
        /* <DEDUP_REMOVED lines=59> */
[----:B------:R-:W-:Y:S02]  /*10770*/  FMUL.FTZ R9, R9, c[0x0][0x23c] ;  /* 0x00008f0009097a20 */ /* 0x000fe40000410000 */
[--C-:B------:R-:W-:Y:S02]  /*10780*/  FFMA.FTZ R114, R29, c[0x0][0x23c], -R47.reuse ;  /* 0x00008f001d727a23 */ /* 0x100fe4000001082f */
[--C-:B------:R-:W-:Y:S01]  /*10790*/  FFMA.FTZ R112, R31, c[0x0][0x23c], -R47.reuse ;  /* 0x00008f001f707a23 */ /* 0x100fe2000001082f */
[----:B------:R3:W4:Y:S01]  /*107a0*/  MUFU.EX2 R122, R9 ;  /* 0x00000009007a7308 */ /* 0x0007220000000800 */
[----:B------:R-:W-:-:S02]  /*107b0*/  FFMA.FTZ R108, R23, c[0x0][0x23c], -R47 ;  /* 0x00008f00176c7a23 */ /* 0x000fc4000001082f */
[--C-:B------:R-:W-:Y:S02]  /*107c0*/  FFMA.FTZ R110, R21, c[0x0][0x23c], -R47.reuse ;  /* 0x00008f00156e7a23 */ /* 0x100fe4000001082f */
[--C-:B------:R-:W-:Y:S02]  /*107d0*/  FFMA.FTZ R111, R20, c[0x0][0x23c], -R47.reuse ;  /* 0x00008f00146f7a23 */ /* 0x100fe4000001082f */
[----:B------:R-:W-:Y:S01]  /*107e0*/  LDSM.16.MT88.4 R20, [R216+0x5400] ;  /* 0x00540000d814783b */ /* 0x000fe20000004200 */
[----:B------:R-:W-:Y:S01]  /*107f0*/  MUFU.EX2 R116, R116 ;  /* 0x0000007400747308 */ /* 0x000fe20000000800 */
[--C-:B------:R-:W-:Y:S02]  /*10800*/  FFMA.FTZ R121, R25, c[0x0][0x23c], -R47.reuse ;  /* 0x00008f0019797a23 */ /* 0x100fe4000001082f */
[--C-:B------:R-:W-:Y:S02]  /*10810*/  FFMA.FTZ R124, R24, c[0x0][0x23c], -R47.reuse ;  /* 0x00008f00187c7a23 */ /* 0x100fe4000001082f */
[----:B------:R-:W-:Y:S01]  /*10820*/  LDSM.16.MT88.4 R24, [R221+0x5400] ;  /* 0x00540000dd18783b */ /* 0x000fe20000004200 */
[----:B------:R-:W-:Y:S01]  /*10830*/  FFMA.FTZ R130, R28, c[0x0][0x23c], -R47 ;  /* 0x00008f001c827a23 */ /* 0x000fe2000001082f */
[----:B--2---:R-:W-:Y:S01]  /*10840*/  F2FP.BF16.PACK_AB R28, R106, R107 ;  /* 0x0000006b6a1c723e */ /* 0x004fe200000010ff */
[----:B------:R-:W2:Y:S01]  /*10850*/  MUFU.EX2 R114, R114 ;  /* 0x0000007200727308 */ /* 0x000ea20000000800 */
[----:B---3--:R-:W3:Y:S01]  /*10860*/  LDSM.16.MT88.4 R8, [R221+0x5000] ;  /* 0x00500000dd08783b */ /* 0x008ee20000004200 */
[----:B----4-:R-:W-:-:S02]  /*10870*/  FMUL.FTZ R18, R206, R122 ;  /* 0x0000007ace127220 */ /* 0x010fc40000410000 */
[-C--:B------:R-:W-:Y:S02]  /*10880*/  FMUL.FTZ R19, R207, R122.reuse ;  /* 0x0000007acf137220 */ /* 0x080fe40000410000 */
[-C--:B------:R-:W-:Y:S02]  /*10890*/  FMUL.FTZ R202, R202, R122.reuse ;  /* 0x0000007acaca7220 */ /* 0x080fe40000410000 */
[----:B------:R-:W-:Y:S01]  /*108a0*/  MUFU.EX2 R112, R112 ;  /* 0x0000007000707308 */ /* 0x000fe20000000800 */
[-C--:B------:R-:W-:Y:S02]  /*108b0*/  FMUL.FTZ R203, R203, R122.reuse ;  /* 0x0000007acbcb7220 */ /* 0x080fe40000410000 */
[-C--:B------:R-:W-:Y:S02]  /*108c0*/  FMUL.FTZ R198, R198, R122.reuse ;  /* 0x0000007ac6c67220 */ /* 0x080fe40000410000 */
[-C--:B------:R-:W-:Y:S02]  /*108d0*/  FMUL.FTZ R199, R199, R122.reuse ;  /* 0x0000007ac7c77220 */ /* 0x080fe40000410000 */
[----:B------:R-:W-:Y:S01]  /*108e0*/  FMUL.FTZ R194, R194, R122 ;  /* 0x0000007ac2c27220 */ /* 0x000fe20000410000 */
[----:B------:R-:W4:Y:S01]  /*108f0*/  MUFU.EX2 R108, R108 ;  /* 0x0000006c006c7308 */ /* 0x000f220000000800 */
[----:B--2---:R-:W-:Y:S01]  /*10900*/  F2FP.BF16.PACK_AB R13, R114, R116 ;  /* 0x00000074720d723e */ /* 0x004fe200000010ff */
[----:B------:R-:W-:-:S02]  /*10910*/  FMUL.FTZ R195, R195, R122 ;  /* 0x0000007ac3c37220 */ /* 0x000fc40000410000 */
        /* <DEDUP_REMOVED lines=12> */
[C---:B-1----:R-:W-:Y:S01]  /*109e0*/  HMMA.16816.F32.BF16 R16, R12.reuse, R4, R16 ;  /* 0x000000040c10723c */ /* 0x042fe20000041810 */
[--C-:B------:R-:W-:Y:S01]  /*109f0*/  FFMA.FTZ R145, R145, c[0x0][0x23c], -R47.reuse ;  /* 0x00008f0091917a23 */ /* 0x100fe2000001082f */
[----:B------:R-:W-:Y:S01]  /*10a00*/  MUFU.EX2 R121, R121 ;  /* 0x0000007900797308 */ /* 0x000fe20000000800 */
[--C-:B------:R-:W-:Y:S02]  /*10a10*/  FFMA.FTZ R147, R147, c[0x0][0x23c], -R47.reuse ;  /* 0x00008f0093937a23 */ /* 0x100fe4000001082f */
[--C-:B------:R-:W-:Y:S02]  /*10a20*/  FFMA.FTZ R173, R173, c[0x0][0x23c], -R47.reuse ;  /* 0x00008f00adad7a23 */ /* 0x100fe4000001082f */
[--C-:B------:R-:W-:Y:S01]  /*10a30*/  FFMA.FTZ R170, R170, c[0x0][0x23c], -R47.reuse ;  /* 0x00008f00aaaa7a23 */ /* 0x100fe2000001082f */
[----:B------:R-:W-:Y:S01]  /*10a40*/  HMMA.16816.F32.BF16 R4, R12, R6, R200 ;  /* 0x000000060c04723c */ /* 0x000fe200000418c8 */
[--C-:B------:R-:W-:Y:S01]  /*10a50*/  FFMA.FTZ R171, R171, c[0x0][0x23c], -R47.reuse ;  /* 0x00008f00abab7a23 */ /* 0x100fe2000001082f */
[----:B------:R-:W1:Y:S01]  /*10a60*/  MUFU.EX2 R124, R124 ;  /* 0x0000007c007c7308 */ /* 0x000e620000000800 */
[----:B--2---:R-:W-:Y:S01]  /*10a70*/  F2FP.BF16.PACK_AB R29, R111, R110 ;  /* 0x0000006e6f1d723e */ /* 0x004fe200000010ff */
[--C-:B------:R-:W-:Y:S01]  /*10a80*/  FFMA.FTZ R172, R172, c[0x0][0x23c], -R47.reuse ;  /* 0x00008f00acac7a23 */ /* 0x100fe2000001082f */
[----:B------:R-:W-:Y:S01]  /*10a90*/  LDSM.16.MT88.4 R200, [R216+0x8c00] ;  /* 0x008c0000d8c8783b */ /* 0x000fe20000004200 */
[----:B------:R-:W-:-:S02]  /*10aa0*/  FFMA.FTZ R181, R181, c[0x0][0x23c], -R47 ;  /* 0x00008f00b5b57a23 */ /* 0x000fc4000001082f */
[C---:B---3--:R-:W-:Y:S01]  /*10ab0*/  HMMA.16816.F32.BF16 R196, R12.reuse, R8, R196 ;  /* 0x000000080cc4723c */ /* 0x048fe200000418c4 */
        /* <DEDUP_REMOVED lines=13> */
[C---:B------:R-:W-:Y:S01]  /*10b90*/  HMMA.16816.F32.BF16 R16, R28.reuse, R20, R16 ;  /* 0x000000141c10723c */ /* 0x040fe20000041810 */
[----:B------:R-:W-:Y:S01]  /*10ba0*/  FFMA.FTZ R116, R186, R122, R116 ;  /* 0x0000007aba747223 */ /* 0x000fe20000010074 */
[----:B------:R-:W-:Y:S01]  /*10bb0*/  MUFU.EX2 R131, R131 ;  /* 0x0000008300837308 */ /* 0x000fe20000000800 */
[--C-:B------:R-:W-:Y:S02]  /*10bc0*/  FFMA.FTZ R168, R168, c[0x0][0x23c], -R47.reuse ;  /* 0x00008f00a8a87a23 */ /* 0x100fe4000001082f */
[----:B------:R-:W-:Y:S02]  /*10bd0*/  FADD.FTZ R116, R114, R116 ;  /* 0x0000007472747221 */ /* 0x000fe40000010000 */
[--C-:B------:R-:W-:Y:S01]  /*10be0*/  FFMA.FTZ R142, R142, c[0x0][0x23c], -R47.reuse ;  /* 0x00008f008e8e7a23 */ /* 0x100fe2000001082f */
[----:B------:R-:W-:Y:S01]  /*10bf0*/  HMMA.16816.F32.BF16 R4, R28, R22, R4 ;  /* 0x000000161c04723c */ /* 0x000fe20000041804 */
[----:B------:R-:W3:Y:S01]  /*10c00*/  LDSM.16.MT88.4 R20, [R221+0x5800] ;  /* 0x00580000dd14783b */ /* 0x000ee20000004200 */
[----:B------:R-:W4:Y:S01]  /*10c10*/  MUFU.EX2 R129, R129 ;  /* 0x0000008100817308 */ /* 0x000f220000000800 */
[----:B------:R-:W-:-:S02]  /*10c20*/  FFMA.FTZ R141, R141, c[0x0][0x23c], -R47 ;  /* 0x00008f008d8d7a23 */ /* 0x000fc4000001082f */
[----:B------:R-:W-:Y:S02]  /*10c30*/  FFMA.FTZ R138, R138, c[0x0][0x23c], -R47 ;  /* 0x00008f008a8a7a23 */ /* 0x000fe4000001082f */
        /* <DEDUP_REMOVED lines=8> */
[----:B------:R-:W5:Y:S01]  /*10cc0*/  LDSM.16.MT88.4 R12, [R216+0x5c00] ;  /* 0x005c0000d80c783b */ /* 0x000f620000004200 */
[----:B------:R-:W2:Y:S01]  /*10cd0*/  MUFU.EX2 R135, R135 ;  /* 0x0000008700877308 */ /* 0x000ea20000000800 */
[----:B------:R-:W-:-:S02]  /*10ce0*/  FADD.FTZ R110, R111, R110 ;  /* 0x0000006e6f6e7221 */ /* 0x000fc40000010000 */
[----:B------:R-:W-:Y:S02]  /*10cf0*/  FADD.FTZ R106, R100, R106 ;  /* 0x0000006a646a7221 */ /* 0x000fe40000010000 */
[----:B------:R-:W-:Y:S01]  /*10d00*/  F2FP.BF16.PACK_AB R28, R98, R99 ;  /* 0x00000063621c723e */ /* 0x000fe200000010ff */
[----:B------:R-:W-:Y:S01]  /*10d10*/  FADD.FTZ R121, R121, R110 ;  /* 0x0000006e79797221 */ /* 0x000fe20000010000 */
        /* <DEDUP_REMOVED lines=8> */
[--C-:B------:R-:W-:Y:S01]  /*10da0*/  FFMA.FTZ R133, R133, c[0x0][0x23c], -R47.reuse ;  /* 0x00008f0085857a23 */ /* 0x100fe2000001082f */
[C---:B--2---:R-:W-:Y:S01]  /*10db0*/  HMMA.16816.F32.BF16 R16, R28.reuse, R8, R16 ;  /* 0x000000081c10723c */ /* 0x044fe20000041810 */
[--C-:B------:R-:W-:Y:S02]  /*10dc0*/  FFMA.FTZ R132, R132, c[0x0][0x23c], -R47.reuse ;  /* 0x00008f0084847a23 */ /* 0x100fe4000001082f */
[--C-:B------:R-:W-:Y:S02]  /*10dd0*/  FFMA.FTZ R127, R127, c[0x0][0x23c], -R47.reuse ;  /* 0x00008f007f7f7a23 */ /* 0x100fe4000001082f */
[----:B------:R-:W-:Y:S01]  /*10de0*/  FFMA.FTZ R126, R126, c[0x0][0x23c], -R47 ;  /* 0x00008f007e7e7a23 */ /* 0x000fe2000001082f */
[----:B------:R-:W2:Y:S01]  /*10df0*/  MUFU.EX2 R144, R144 ;  /* 0x0000009000907308 */ /* 0x000ea20000000800 */
[----:B------:R-:W-:Y:S01]  /*10e00*/  FADD.FTZ R99, R98, R99 ;  /* 0x0000006362637221 */ /* 0x000fe20000010000 */
[----:B------:R-:W-:Y:S01]  /*10e10*/  HMMA.16816.F32.BF16 R4, R28, R10, R4 ;  /* 0x0000000a1c04723c */ /* 0x000fe20000041804 */
[----:B------:R-:W4:Y:S01]  /*10e20*/  LDSM.16.MT88.4 R8, [R221+0x5c00] ;  /* 0x005c0000dd08783b */ /* 0x000f220000004200 */
[----:B------:R-:W-:-:S02]  /*10e30*/  FADD.FTZ R130, R128, R130 ;  /* 0x0000008280827221 */ /* 0x000fc40000010000 */
[----:B------:R-:W-:Y:S02]  /*10e40*/  FADD.FTZ R97, R97, R99 ;  /* 0x0000006361617221 */ /* 0x000fe40000010000 */
[----:B------:R-:W1:Y:S01]  /*10e50*/  MUFU.EX2 R143, R143 ;  /* 0x0000008f008f7308 */ /* 0x000e620000000800 */
[----:B------:R-:W-:Y:S01]  /*10e60*/  FADD.FTZ R131, R131, R130 ;  /* 0x0000008283837221 */ /* 0x000fe20000010000 */
[C---:B---3--:R-:W-:Y:S01]  /*10e70*/  HMMA.16816.F32.BF16 R196, R28.reuse, R20, R196 ;  /* 0x000000141cc4723c */ /* 0x048fe200000418c4 */
[----:B------:R-:W-:Y:S02]  /*10e80*/  FADD.FTZ R97, R95, R97 ;  /* 0x000000615f617221 */ /* 0x000fe40000010000 */
[----:B------:R-:W-:Y:S01]  /*10e90*/  FADD.FTZ R131, R129, R131 ;  /* 0x0000008381837221 */ /* 0x000fe20000010000 */
[----:B------:R-:W-:Y:S01]  /*10ea0*/  MOV R129, R77 ;  /* 0x0000004d00817202 */ /* 0x000fe20000000f00 */
        /* <DEDUP_REMOVED lines=15> */
[----:B------:R-:W1:Y:S01]  /*10fa0*/  MUFU.EX2 R173, R173 ;  /* 0x000000ad00ad7308 */ /* 0x000e620000000800 */
[----:B------:R-:W-:Y:S01]  /*10fb0*/  FADD.FTZ R140, R135, R140 ;  /* 0x0000008c878c7221 */ /* 0x000fe20000010000 */
[----:B------:R-:W-:Y:S01]  /*10fc0*/  MOV R131, R78 ;  /* 0x0000004e00837202 */ /* 0x000fe20000000f00 */
[----:B------:R-:W-:-:S02]  /*10fd0*/  FADD.FTZ R94, R90, R94 ;  /* 0x0000005e5a5e7221 */ /* 0x000fc40000010000 */
[----:B------:R-:W-:Y:S01]  /*10fe0*/  FADD.FTZ R136, R136, R140 ;  /* 0x0000008c88887221 */ /* 0x000fe20000010000 */
[C---:B-----5:R-:W-:Y:S01]  /*10ff0*/  HMMA.16816.F32.BF16 R16, R28.reuse, R12, R16 ;  /* 0x0000000c1c10723c */ /* 0x060fe20000041810 */
[----:B------:R-:W-:Y:S01]  /*11000*/  FADD.FTZ R87, R87, R94 ;  /* 0x0000005e57577221 */ /* 0x000fe20000010000 */
[----:B------:R-:W5:Y:S01]  /*11010*/  MUFU.EX2 R170, R170 ;  /* 0x000000aa00aa7308 */ /* 0x000f620000000800 */
[----:B------:R-:W-:Y:S02]  /*11020*/  FADD.FTZ R136, R139, R136 ;  /* 0x000000888b887221 */ /* 0x000fe40000010000 */
[----:B------:R-:W-:Y:S02]  /*11030*/  FADD.FTZ R87, R86, R87 ;  /* 0x0000005756577221 */ /* 0x000fe40000010000 */
[----:B--2---:R-:W-:Y:S01]  /*11040*/  FADD.FTZ R136, R144, R136 ;  /* 0x0000008890887221 */ /* 0x004fe20000010000 */
[----:B------:R-:W-:Y:S01]  /*11050*/  HMMA.16816.F32.BF16 R4, R28, R14, R4 ;  /* 0x0000000e1c04723c */ /* 0x000fe20000041804 */
[----:B------:R-:W2:Y:S01]  /*11060*/  LDSM.16.MT88.4 R12, [R221+0x6000] ;  /* 0x00600000dd0c783b */ /* 0x000ea20000004200 */
[----:B------:R-:W-:Y:S01]  /*11070*/  MUFU.EX2 R171, R171 ;  /* 0x000000ab00ab7308 */ /* 0x000fe20000000800 */
[----:B------:R-:W-:-:S02]  /*11080*/  FFMA.FTZ R101, R101, c[0x0][0x23c], -R47 ;  /* 0x00008f0065657a23 */ /* 0x000fc4000001082f */
[--C-:B------:R-:W-:Y:S02]  /*11090*/  FFMA.FTZ R96, R96, c[0x0][0x23c], -R47.reuse ;  /* 0x00008f0060607a23 */ /* 0x100fe4000001082f */
[--C-:B------:R-:W-:Y:S01]  /*110a0*/  FFMA.FTZ R93, R93, c[0x0][0x23c], -R47.reuse ;  /* 0x00008f005d5d7a23 */ /* 0x100fe2000001082f */
[C---:B----4-:R-:W-:Y:S01]  /*110b0*/  HMMA.16816.F32.BF16 R196, R28.reuse, R8, R196 ;  /* 0x000000081cc4723c */ /* 0x050fe200000418c4 */
[--C-:B------:R-:W-:Y:S01]  /*110c0*/  FFMA.FTZ R92, R92, c[0x0][0x23c], -R47.reuse ;  /* 0x00008f005c5c7a23 */ /* 0x100fe2000001082f */
[----:B------:R-:W4:Y:S01]  /*110d0*/  MUFU.EX2 R172, R172 ;  /* 0x000000ac00ac7308 */ /* 0x000f220000000800 */
[--C-:B------:R-:W-:Y:S02]  /*110e0*/  FFMA.FTZ R88, R88, c[0x0][0x23c], -R47.reuse ;  /* 0x00008f0058587a23 */ /* 0x100fe4000001082f */
[--C-:B------:R-:W-:Y:S02]  /*110f0*/  FFMA.FTZ R84, R84, c[0x0][0x23c], -R47.reuse ;  /* 0x00008f0054547a23 */ /* 0x100fe4000001082f */
[--C-:B------:R-:W-:Y:S01]  /*11100*/  FFMA.FTZ R81, R81, c[0x0][0x23c], -R47.reuse ;  /* 0x00008f0051517a23 */ /* 0x100fe2000001082f */
[----:B------:R-:W-:Y:S01]  /*11110*/  HMMA.16816.F32.BF16 R24, R28, R10, R24 ;  /* 0x0000000a1c18723c */ /* 0x000fe20000041818 */
[----:B------:R-:W4:Y:S01]  /*11120*/  LDSM.16.MT88.4 R8, [R216+0x6400] ;  /* 0x00640000d808783b */ /* 0x000f220000004200 */
[----:B------:R-:W-:Y:S01]  /*11130*/  MUFU.EX2 R181, R181 ;  /* 0x000000b500b57308 */ /* 0x000fe20000000800 */
[----:B------:R-:W-:-:S02]  /*11140*/  FFMA.FTZ R41, R41, c[0x0][0x23c], -R47 ;  /* 0x00008f0029297a23 */ /* 0x000fc4000001082f */
[----:B------:R-:W-:Y:S02]  /*11150*/  FFMA.FTZ R40, R40, c[0x0][0x23c], -R47 ;  /* 0x00008f0028287a23 */ /* 0x000fe4000001082f */
[C---:B------:R-:W-:Y:S01]  /*11160*/  F2FP.BF16.PACK_AB R28, R85.reuse, R86 ;  /* 0x00000056551c723e */ /* 0x040fe200000010ff */
[----:B------:R-:W-:Y:S01]  /*11170*/  FADD.FTZ R85, R85, R87 ;  /* 0x0000005755557221 */ /* 0x000fe20000010000 */
[C---:B------:R-:W-:Y:S01]  /*11180*/  F2FP.BF16.PACK_AB R29, R143.reuse, R144 ;  /* 0x000000908f1d723e */ /* 0x040fe200000010ff */
[----:B------:R-:W2:Y:S01]  /*11190*/  MUFU.EX2 R178, R178 ;  /* 0x000000b200b27308 */ /* 0x000ea20000000800 */
        /* <DEDUP_REMOVED lines=8> */
[----:B------:R-:W-:Y:S02]  /*11220*/  FADD.FTZ R147, R147, R143 ;  /* 0x0000008f93937221 */ /* 0x000fe40000010000 */
[----:B------:R-:W-:Y:S02]  /*11230*/  FADD.FTZ R82, R80, R82 ;  /* 0x0000005250527221 */ /* 0x000fe40000010000 */
[----:B-1----:R-:W-:Y:S01]  /*11240*/  FADD.FTZ R147, R173, R147 ;  /* 0x00000093ad937221 */ /* 0x002fe20000010000 */
[----:B------:R-:W1:Y:S01]  /*11250*/  MUFU.EX2 R180, R180 ;  /* 0x000000b400b47308 */ /* 0x000e620000000800 */
[----:B------:R-:W-:Y:S01]  /*11260*/  FADD.FTZ R82, R75, R82 ;  /* 0x000000524b527221 */ /* 0x000fe20000010000 */
[----:B------:R-:W-:Y:S01]  /*11270*/  HMMA.16816.F32.BF16 R4, R28, R22, R4 ;  /* 0x000000161c04723c */ /* 0x000fe20000041804 */
[----:B------:R-:W3:Y:S01]  /*11280*/  LDSM.16.MT88.4 R20, [R221+0x6400] ;  /* 0x00640000dd14783b */ /* 0x000ee20000004200 */
[----:B------:R-:W-:-:S02]  /*11290*/  FFMA.FTZ R39, R39, c[0x0][0x23c], -R47 ;  /* 0x00008f0027277a23 */ /* 0x000fc4000001082f */
        /* <DEDUP_REMOVED lines=10> */
[----:B------:R-:W1:Y:S01]  /*11340*/  LDSM.16.MT88.4 R12, [R216+0x6800] ;  /* 0x00680000d80c783b */ /* 0x000e620000004200 */
[----:B------:R-:W-:-:S02]  /*11350*/  FFMA.FTZ R2, R2, c[0x0][0x23c], -R47 ;  /* 0x00008f0002027a23 */ /* 0x000fc4000001082f */
[----:B------:R-:W-:Y:S02]  /*11360*/  FFMA.FTZ R186, R0, c[0x0][0x23c], -R47 ;  /* 0x00008f0000ba7a23 */ /* 0x000fe4000001082f */
[----:B------:R-:W-:Y:S01]  /*11370*/  MUFU.EX2 R174, R174 ;  /* 0x000000ae00ae7308 */ /* 0x000fe20000000800 */
[----:B------:R-:W-:Y:S02]  /*11380*/  F2FP.BF16.PACK_AB R28, R75, R80 ;  /* 0x000000504b1c723e */ /* 0x000fe400000010ff */
[C---:B-----5:R-:W-:Y:S01]  /*11390*/  F2FP.BF16.PACK_AB R29, R170.reuse, R173 ;  /* 0x000000adaa1d723e */ /* 0x060fe200000010ff */
[----:B------:R-:W-:Y:S01]  /*113a0*/  FADD.FTZ R170, R170, R147 ;  /* 0x00000093aaaa7221 */ /* 0x000fe20000010000 */
[----:B------:R-:W-:Y:S01]  /*113b0*/  F2FP.BF16.PACK_AB R30, R73, R74 ;  /* 0x0000004a491e723e */ /* 0x000fe200000010ff */
[----:B------:R-:W-:Y:S01]  /*113c0*/  FADD.FTZ R74, R74, R82 ;  /* 0x000000524a4a7221 */ /* 0x000fe20000010000 */
[----:B----4-:R-:W-:Y:S01]  /*113d0*/  F2FP.BF16.PACK_AB R31, R172, R171 ;  /* 0x000000abac1f723e */ /* 0x010fe200000010ff */
[----:B------:R-:W4:Y:S01]  /*113e0*/  MUFU.EX2 R177, R177 ;  /* 0x000000b100b17308 */ /* 0x000f220000000800 */
[----:B------:R-:W-:-:S02]  /*113f0*/  FADD.FTZ R170, R171, R170 ;  /* 0x000000aaabaa7221 */ /* 0x000fc40000010000 */
[----:B------:R-:W-:Y:S02]  /*11400*/  FADD.FTZ R74, R73, R74 ;  /* 0x0000004a494a7221 */ /* 0x000fe40000010000 */
[----:B------:R-:W-:Y:S01]  /*11410*/  FADD.FTZ R170, R172, R170 ;  /* 0x000000aaacaa7221 */ /* 0x000fe20000010000 */
[C---:B------:R-:W-:Y:S02]  /*11420*/  HMMA.16816.F32.BF16 R16, R28.reuse, R8, R16 ;  /* 0x000000081c10723c */ /* 0x040fe40000041810 */
[----:B------:R-:W5:Y:S06]  /*11430*/  MUFU.EX2 R168, R168 ;  /* 0x000000a800a87308 */ /* 0x000f6c0000000800 */
[C---:B------:R-:W-:Y:S01]  /*11440*/  HMMA.16816.F32.BF16 R4, R28.reuse, R10, R4 ;  /* 0x0000000a1c04723c */ /* 0x040fe20000041804 */
[----:B------:R-:W2:Y:S01]  /*11450*/  LDSM.16.MT88.4 R8, [R221+0x6800] ;  /* 0x00680000dd08783b */ /* 0x000ea20000004200 */
[----:B------:R-:W1:Y:S06]  /*11460*/  MUFU.EX2 R142, R142 ;  /* 0x0000008e008e7308 */ /* 0x000e6c0000000800 */
[C---:B---3--:R-:W-:Y:S02]  /*11470*/  HMMA.16816.F32.BF16 R196, R28.reuse, R20, R196 ;  /* 0x000000141cc4723c */ /* 0x048fe400000418c4 */
[----:B------:R-:W-:Y:S06]  /*11480*/  MUFU.EX2 R141, R141 ;  /* 0x0000008d008d7308 */ /* 0x000fec0000000800 */
[----:B------:R-:W-:Y:S01]  /*11490*/  HMMA.16816.F32.BF16 R24, R28, R22, R24 ;  /* 0x000000161c18723c */ /* 0x000fe20000041818 */
[----:B------:R-:W3:Y:S01]  /*114a0*/  LDSM.16.MT88.4 R20, [R216+0x6c00] ;  /* 0x006c0000d814783b */ /* 0x000ee20000004200 */
[----:B------:R-:W2:Y:S05]  /*114b0*/  MUFU.EX2 R138, R138 ;  /* 0x0000008a008a7308 */ /* 0x000eaa0000000800 */
[----:B------:R-:W-:Y:S01]  /*114c0*/  F2FP.BF16.PACK_AB R28, R71, R72 ;  /* 0x00000048471c723e */ /* 0x000fe200000010ff */
[----:B------:R-:W-:Y:S01]  /*114d0*/  FADD.FTZ R72, R72, R74 ;  /* 0x0000004a48487221 */ /* 0x000fe20000010000 */
[----:B------:R-:W-:Y:S01]  /*114e0*/  F2FP.BF16.PACK_AB R29, R178, R181 ;  /* 0x000000b5b21d723e */ /* 0x000fe200000010ff */
[----:B------:R-:W-:Y:S01]  /*114f0*/  MUFU.EX2 R57, R57 ;  /* 0x0000003900397308 */ /* 0x000fe20000000800 */
        /* <DEDUP_REMOVED lines=12> */
[----:B------:R-:W-:Y:S01]  /*115c0*/  FADD.FTZ R69, R68, R69 ;  /* 0x0000004544457221 */ /* 0x000fe20000010000 */
[C---:B------:R-:W-:Y:S01]  /*115d0*/  HMMA.16816.F32.BF16 R4, R28.reuse, R14, R4 ;  /* 0x0000000e1c04723c */ /* 0x040fe20000041804 */
[----:B------:R-:W1:Y:S05]  /*115e0*/  LDSM.16.MT88.4 R12, [R221+0x6c00] ;  /* 0x006c0000dd0c783b */ /* 0x000e6a0000004200 */
[----:B------:R-:W-:Y:S02]  /*115f0*/  MUFU.EX2 R127, R127 ;  /* 0x0000007f007f7308 */ /* 0x000fe40000000800 */
[C---:B--2---:R-:W-:Y:S06]  /*11600*/  HMMA.16816.F32.BF16 R196, R28.reuse, R8, R196 ;  /* 0x000000081cc4723c */ /* 0x044fec00000418c4 */
[----:B------:R-:W2:Y:S02]  /*11610*/  MUFU.EX2 R126, R126 ;  /* 0x0000007e007e7308 */ /* 0x000ea40000000800 */
[----:B------:R-:W-:Y:S01]  /*11620*/  HMMA.16816.F32.BF16 R24, R28, R10, R24 ;  /* 0x0000000a1c18723c */ /* 0x000fe20000041818 */
[----:B------:R-:W2:Y:S05]  /*11630*/  LDSM.16.MT88.4 R8, [R216+0x7000] ;  /* 0x00700000d808783b */ /* 0x000eaa0000004200 */
[----:B------:R-:W1:Y:S01]  /*11640*/  MUFU.EX2 R56, R56 ;  /* 0x0000003800387308 */ /* 0x000e620000000800 */
[C---:B------:R-:W-:Y:S01]  /*11650*/  F2FP.BF16.PACK_AB R28, R67.reuse, R68 ;  /* 0x00000044431c723e */ /* 0x040fe200000010ff */
[----:B------:R-:W-:Y:S01]  /*11660*/  FADD.FTZ R67, R67, R69 ;  /* 0x0000004543437221 */ /* 0x000fe20000010000 */
[----:B------:R-:W-:Y:S01]  /*11670*/  F2FP.BF16.PACK_AB R29, R176, R182 ;  /* 0x000000b6b01d723e */ /* 0x000fe200000010ff */
        /* <DEDUP_REMOVED lines=13> */
[----:B-----5:R-:W-:Y:S01]  /*11750*/  FADD.FTZ R177, R168, R177 ;  /* 0x000000b1a8b17221 */ /* 0x020fe20000010000 */
[----:B------:R-:W-:Y:S01]  /*11760*/  HMMA.16816.F32.BF16 R4, R28, R22, R4 ;  /* 0x000000161c04723c */ /* 0x000fe20000041804 */
[----:B------:R-:W3:Y:S01]  /*11770*/  LDSM.16.MT88.4 R20, [R221+0x7000] ;  /* 0x00700000dd14783b */ /* 0x000ee20000004200 */
[----:B------:R-:W-:Y:S01]  /*11780*/  MUFU.EX2 R53, R53 ;  /* 0x0000003500357308 */ /* 0x000fe20000000800 */
[----:B------:R-:W-:-:S05]  /*11790*/  FADD.FTZ R177, R142, R177 ;  /* 0x000000b18eb17221 */ /* 0x000fca0000010000 */
[C---:B-1----:R-:W-:Y:S02]  /*117a0*/  HMMA.16816.F32.BF16 R196, R28.reuse, R12, R196 ;  /* 0x0000000c1cc4723c */ /* 0x042fe400000418c4 */
[----:B------:R-:W-:Y:S06]  /*117b0*/  MUFU.EX2 R120, R120 ;  /* 0x0000007800787308 */ /* 0x000fec0000000800 */
[----:B------:R-:W-:Y:S01]  /*117c0*/  HMMA.16816.F32.BF16 R24, R28, R14, R24 ;  /* 0x0000000e1c18723c */ /* 0x000fe20000041818 */
[----:B------:R-:W1:Y:S01]  /*117d0*/  LDSM.16.MT88.4 R12, [R216+0x7400] ;  /* 0x00740000d80c783b */ /* 0x000e620000004200 */
[----:B------:R-:W5:Y:S05]  /*117e0*/  MUFU.EX2 R119, R119 ;  /* 0x0000007700777308 */ /* 0x000f6a0000000800 */
[----:B------:R-:W-:-:S02]  /*117f0*/  F2FP.BF16.PACK_AB R28, R63, R64 ;  /* 0x000000403f1c723e */ /* 0x000fc400000010ff */
[----:B------:R-:W-:Y:S01]  /*11800*/  F2FP.BF16.PACK_AB R29, R142, R168 ;  /* 0x000000a88e1d723e */ /* 0x000fe200000010ff */
[----:B------:R-:W-:Y:S01]  /*11810*/  MUFU.EX2 R109, R109 ;  /* 0x0000006d006d7308 */ /* 0x000fe20000000800 */
[----:B------:R-:W-:Y:S01]  /*11820*/  F2FP.BF16.PACK_AB R30, R61, R62 ;  /* 0x0000003e3d1e723e */ /* 0x000fe200000010ff */
[----:B------:R-:W-:Y:S01]  /*11830*/  FADD.FTZ R62, R62, R65 ;  /* 0x000000413e3e7221 */ /* 0x000fe20000010000 */
[C---:B------:R-:W-:Y:S01]  /*11840*/  F2FP.BF16.PACK_AB R31, R138.reuse, R141 ;  /* 0x0000008d8a1f723e */ /* 0x040fe200000010ff */
[----:B------:R-:W-:Y:S02]  /*11850*/  FADD.FTZ R141, R141, R177 ;  /* 0x000000b18d8d7221 */ /* 0x000fe40000010000 */
[----:B------:R-:W-:Y:S02]  /*11860*/  FADD.FTZ R62, R61, R62 ;  /* 0x0000003e3d3e7221 */ /* 0x000fe40000010000 */
[----:B------:R-:W1:Y:S01]  /*11870*/  MUFU.EX2 R104, R104 ;  /* 0x0000006800687308 */ /* 0x000e620000000800 */
[----:B------:R-:W-:Y:S01]  /*11880*/  FADD.FTZ R141, R138, R141 ;  /* 0x0000008d8a8d7221 */ /* 0x000fe20000010000 */
[----:B--2---:R-:W-:Y:S01]  /*11890*/  HMMA.16816.F32.BF16 R16, R28, R8, R16 ;  /* 0x000000081c10723c */ /* 0x004fe20000041810 */
[----:B------:R-:W-:-:S05]  /*118a0*/  FADD.FTZ R62, R60, R62 ;  /* 0x0000003e3c3e7221 */ /* 0x000fca0000010000 */
        /* <DEDUP_REMOVED lines=9> */
[C---:B------:R-:W-:Y:S01]  /*11940*/  F2FP.BF16.PACK_AB R28, R59.reuse, R60 ;  /* 0x0000003c3b1c723e */ /* 0x040fe200000010ff */
[----:B------:R-:W-:Y:S01]  /*11950*/  FADD.FTZ R59, R59, R62 ;  /* 0x0000003e3b3b7221 */ /* 0x000fe20000010000 */
[----:B------:R-:W-:Y:S01]  /*11960*/  F2FP.BF16.PACK_AB R29, R132, R133 ;  /* 0x00000085841d723e */ /* 0x000fe200000010ff */
        /* <DEDUP_REMOVED lines=8> */
[----:B-1----:R-:W-:Y:S01]  /*119f0*/  HMMA.16816.F32.BF16 R16, R28, R12, R16 ;  /* 0x0000000c1c10723c */ /* 0x002fe20000041810 */
[----:B------:R-:W-:Y:S01]  /*11a00*/  FADD.FTZ R57, R56, R57 ;  /* 0x0000003938397221 */ /* 0x000fe20000010000 */
[----:B------:R-:W1:Y:S01]  /*11a10*/  MUFU.EX2 R96, R96 ;  /* 0x0000006000607308 */ /* 0x000e620000000800 */
[----:B------:R-:W-:-:S05]  /*11a20*/  FADD.FTZ R127, R126, R127 ;  /* 0x0000007f7e7f7221 */ /* 0x000fca0000010000 */
[C---:B------:R-:W-:Y:S01]  /*11a30*/  HMMA.16816.F32.BF16 R4, R28.reuse, R14, R4 ;  /* 0x0000000e1c04723c */ /* 0x040fe20000041804 */
[----:B------:R-:W1:Y:S01]  /*11a40*/  LDSM.16.MT88.4 R12, [R221+0x7800] ;  /* 0x00780000dd0c783b */ /* 0x000e620000004200 */
[----:B------:R-:W-:Y:S06]  /*11a50*/  MUFU.EX2 R93, R93 ;  /* 0x0000005d005d7308 */ /* 0x000fec0000000800 */
[C---:B--2---:R-:W-:Y:S02]  /*11a60*/  HMMA.16816.F32.BF16 R196, R28.reuse, R8, R196 ;  /* 0x000000081cc4723c */ /* 0x044fe400000418c4 */
[----:B------:R-:W2:Y:S05]  /*11a70*/  MUFU.EX2 R92, R92 ;  /* 0x0000005c005c7308 */ /* 0x000eaa0000000800 */
[----:B----4-:R-:W-:Y:S01]  /*11a80*/  F2FP.BF16.PACK_AB R8, R55, R56 ;  /* 0x000000383708723e */ /* 0x010fe200000010ff */
[----:B------:R-:W-:Y:S01]  /*11a90*/  HMMA.16816.F32.BF16 R24, R28, R10, R24 ;  /* 0x0000000a1c18723c */ /* 0x000fe20000041818 */
[----:B-----5:R-:W-:Y:S01]  /*11aa0*/  F2FP.BF16.PACK_AB R9, R119, R120 ;  /* 0x000000787709723e */ /* 0x020fe200000010ff */
[----:B------:R-:W4:Y:S01]  /*11ab0*/  LDSM.16.MT88.4 R28, [R216+0x7c00] ;  /* 0x007c0000d81c783b */ /* 0x000f220000004200 */
[----:B------:R-:W5:Y:S01]  /*11ac0*/  MUFU.EX2 R48, R48 ;  /* 0x0000003000307308 */ /* 0x000f620000000800 */
[----:B------:R-:W-:-:S02]  /*11ad0*/  FADD.FTZ R120, R120, R127 ;  /* 0x0000007f78787221 */ /* 0x000fc40000010000 */
[----:B------:R-:W-:Y:S01]  /*11ae0*/  FADD.FTZ R55, R55, R57 ;  /* 0x0000003937377221 */ /* 0x000fe20000010000 */
[----:B------:R-:W-:Y:S01]  /*11af0*/  F2FP.BF16.PACK_AB R10, R53, R54 ;  /* 0x00000036350a723e */ /* 0x000fe200000010ff */
[----:B------:R-:W-:Y:S01]  /*11b00*/  FADD.FTZ R120, R119, R120 ;  /* 0x0000007877787221 */ /* 0x000fe20000010000 */
[----:B------:R-:W-:Y:S01]  /*11b10*/  F2FP.BF16.PACK_AB R11, R104, R109 ;  /* 0x0000006d680b723e */ /* 0x000fe200000010ff */
[----:B------:R-:W-:Y:S01]  /*11b20*/  FADD.FTZ R55, R54, R55 ;  /* 0x0000003736377221 */ /* 0x000fe20000010000 */
[----:B------:R-:W2:Y:S01]  /*11b30*/  MUFU.EX2 R79, R79 ;  /* 0x0000004f004f7308 */ /* 0x000ea20000000800 */
[----:B------:R-:W-:Y:S02]  /*11b40*/  FADD.FTZ R120, R109, R120 ;  /* 0x000000786d787221 */ /* 0x000fe40000010000 */
[----:B------:R-:W-:Y:S02]  /*11b50*/  FADD.FTZ R55, R53, R55 ;  /* 0x0000003735377221 */ /* 0x000fe40000010000 */
[----:B---3--:R-:W-:Y:S01]  /*11b60*/  HMMA.16816.F32.BF16 R16, R8, R20, R16 ;  /* 0x000000140810723c */ /* 0x008fe20000041810 */
[----:B------:R-:W-:-:S02]  /*11b70*/  FADD.FTZ R104, R104, R120 ;  /* 0x0000007868687221 */ /* 0x000fc40000010000 */
[----:B------:R-:W-:Y:S02]  /*11b80*/  MUFU.EX2 R105, R105 ;  /* 0x0000006900697308 */ /* 0x000fe40000000800 */
[----:B------:R-:W-:-:S03]  /*11b90*/  FADD.FTZ R104, R101, R104 ;  /* 0x0000006865687221 */ /* 0x000fc60000010000 */
[C---:B------:R-:W-:Y:S01]  /*11ba0*/  HMMA.16816.F32.BF16 R4, R8.reuse, R22, R4 ;  /* 0x000000160804723c */ /* 0x040fe20000041804 */
[----:B------:R-:W3:Y:S01]  /*11bb0*/  LDSM.16.MT88.4 R20, [R221+0x7c00] ;  /* 0x007c0000dd14783b */ /* 0x000ee20000004200 */
[----:B-1----:R-:W-:Y:S01]  /*11bc0*/  FADD.FTZ R104, R96, R104 ;  /* 0x0000006860687221 */ /* 0x002fe20000010000 */
[----:B------:R-:W-:Y:S05]  /*11bd0*/  MUFU.EX2 R125, R125 ;  /* 0x0000007d007d7308 */ /* 0x000fea0000000800 */
[C---:B------:R-:W-:Y:S03]  /*11be0*/  HMMA.16816.F32.BF16 R196, R8.reuse, R12, R196 ;  /* 0x0000000c08c4723c */ /* 0x040fe600000418c4 */
[----:B------:R-:W-:Y:S05]  /*11bf0*/  MUFU.EX2 R88, R88 ;  /* 0x0000005800587308 */ /* 0x000fea0000000800 */
[----:B------:R-:W-:Y:S01]  /*11c00*/  HMMA.16816.F32.BF16 R24, R8, R14, R24 ;  /* 0x0000000e0818723c */ /* 0x000fe20000041818 */
[----:B------:R-:W1:Y:S02]  /*11c10*/  LDSM.16.MT88.4 R12, [R216+0x8000] ;  /* 0x00800000d80c783b */ /* 0x000e640000004200 */
[----:B------:R-:W1:Y:S04]  /*11c20*/  MUFU.EX2 R84, R84 ;  /* 0x0000005400547308 */ /* 0x000e680000000800 */
[----:B------:R-:W-:Y:S01]  /*11c30*/  F2FP.BF16.PACK_AB R8, R51, R52 ;  /* 0x000000343308723e */ /* 0x000fe200000010ff */
[----:B------:R-:W-:Y:S01]  /*11c40*/  FADD.FTZ R52, R52, R55 ;  /* 0x0000003734347221 */ /* 0x000fe20000010000 */
[----:B------:R-:W-:-:S02]  /*11c50*/  F2FP.BF16.PACK_AB R9, R96, R101 ;  /* 0x000000656009723e */ /* 0x000fc400000010ff */
[----:B------:R-:W-:Y:S01]  /*11c60*/  F2FP.BF16.PACK_AB R10, R49, R50 ;  /* 0x00000032310a723e */ /* 0x000fe200000010ff */
[----:B------:R-:W-:Y:S01]  /*11c70*/  MUFU.EX2 R81, R81 ;  /* 0x0000005100517308 */ /* 0x000fe20000000800 */
[----:B--2---:R-:W-:Y:S01]  /*11c80*/  F2FP.BF16.PACK_AB R11, R92, R93 ;  /* 0x0000005d5c0b723e */ /* 0x004fe200000010ff */
[----:B------:R-:W-:Y:S02]  /*11c90*/  FADD.FTZ R52, R51, R52 ;  /* 0x0000003433347221 */ /* 0x000fe40000010000 */
[----:B------:R-:W-:Y:S02]  /*11ca0*/  FADD.FTZ R93, R93, R104 ;  /* 0x000000685d5d7221 */ /* 0x000fe40000010000 */
[----:B------:R-:W-:Y:S02]  /*11cb0*/  FADD.FTZ R52, R50, R52 ;  /* 0x0000003432347221 */ /* 0x000fe40000010000 */
[----:B----4-:R-:W-:Y:S01]  /*11cc0*/  HMMA.16816.F32.BF16 R16, R8, R28, R16 ;  /* 0x0000001c0810723c */ /* 0x010fe20000041810 */
[----:B------:R2:W4:Y:S01]  /*11cd0*/  MUFU.EX2 R83, R41 ;  /* 0x0000002900537308 */ /* 0x0005220000000800 */
[----:B------:R-:W-:-:S02]  /*11ce0*/  FADD.FTZ R49, R49, R52 ;  /* 0x0000003431317221 */ /* 0x000fc40000010000 */
[----:B------:R-:W-:Y:S02]  /*11cf0*/  FADD.FTZ R93, R92, R93 ;  /* 0x0000005d5c5d7221 */ /* 0x000fe40000010000 */
[----:B-----5:R-:W-:Y:S02]  /*11d00*/  FADD.FTZ R49, R48, R49 ;  /* 0x0000003130317221 */ /* 0x020fe40000010000 */
[C---:B------:R-:W-:Y:S01]  /*11d10*/  HMMA.16816.F32.BF16 R4, R8.reuse, R30, R4 ;  /* 0x0000001e0804723c */ /* 0x040fe20000041804 */
[----:B------:R-:W5:Y:S01]  /*11d20*/  LDSM.16.MT88.4 R28, [R221+0x8000] ;  /* 0x00800000dd1c783b */ /* 0x000f620000004200 */
        /* <DEDUP_REMOVED lines=24> */
[----:B------:R-:W3:Y:S02]  /*11eb0*/  MUFU.EX2 R39, R39 ;  /* 0x0000002700277308 */ /* 0x000ee40000000800 */
[C---:B------:R-:W-:Y:S01]  /*11ec0*/  HMMA.16816.F32.BF16 R4, R8.reuse, R14, R4 ;  /* 0x0000000e0804723c */ /* 0x040fe20000041804 */
[----:B------:R-:W4:Y:S05]  /*11ed0*/  LDSM.16.MT88.4 R12, [R221+0x8400] ;  /* 0x00840000dd0c783b */ /* 0x000f2a0000004200 */
[----:B------:R-:W-:Y:S01]  /*11ee0*/  MUFU.EX2 R38, R38 ;  /* 0x0000002600267308 */ /* 0x000fe20000000800 */
[----:B-1----:R-:W-:Y:S01]  /*11ef0*/  FADD.FTZ R81, R40, R81 ;  /* 0x0000005128517221 */ /* 0x002fe20000010000 */
[C---:B-----5:R-:W-:Y:S06]  /*11f00*/  HMMA.16816.F32.BF16 R196, R8.reuse, R28, R196 ;  /* 0x0000001c08c4723c */ /* 0x060fec00000418c4 */
[----:B------:R-:W1:Y:S02]  /*11f10*/  MUFU.EX2 R46, R46 ;  /* 0x0000002e002e7308 */ /* 0x000e640000000800 */
[----:B------:R-:W-:Y:S01]  /*11f20*/  HMMA.16816.F32.BF16 R24, R8, R30, R24 ;  /* 0x0000001e0818723c */ /* 0x000fe20000041818 */
[----:B------:R-:W5:Y:S05]  /*11f30*/  LDSM.16.MT88.4 R28, [R216+0x8800] ;  /* 0x00880000d81c783b */ /* 0x000f6a0000004200 */
[----:B------:R-:W2:Y:S01]  /*11f40*/  MUFU.EX2 R134, R134 ;  /* 0x0000008600867308 */ /* 0x000ea20000000800 */
[C---:B------:R-:W-:Y:S01]  /*11f50*/  F2FP.BF16.PACK_AB R8, R146.reuse, R137 ;  /* 0x000000899208723e */ /* 0x040fe200000010ff */
[----:B------:R-:W-:Y:S01]  /*11f60*/  FADD.FTZ R146, R146, R125 ;  /* 0x0000007d92927221 */ /* 0x000fe20000010000 */
[C---:B---3--:R-:W-:Y:S01]  /*11f70*/  F2FP.BF16.PACK_AB R9, R39.reuse, R40 ;  /* 0x000000282709723e */ /* 0x048fe200000010ff */
[----:B------:R-:W-:Y:S01]  /*11f80*/  FADD.FTZ R39, R39, R81 ;  /* 0x0000005127277221 */ /* 0x000fe20000010000 */
[----:B------:R-:W-:Y:S01]  /*11f90*/  F2FP.BF16.PACK_AB R10, R169, R175 ;  /* 0x000000afa90a723e */ /* 0x000fe200000010ff */
[----:B------:R-:W-:Y:S01]  /*11fa0*/  FADD.FTZ R146, R175, R146 ;  /* 0x00000092af927221 */ /* 0x000fe20000010000 */
[----:B-1----:R-:W-:Y:S01]  /*11fb0*/  F2FP.BF16.PACK_AB R11, R46, R38 ;  /* 0x000000262e0b723e */ /* 0x002fe200000010ff */
[----:B------:R-:W1:Y:S01]  /*11fc0*/  MUFU.EX2 R102, R102 ;  /* 0x0000006600667308 */ /* 0x000e620000000800 */
        /* <DEDUP_REMOVED lines=8> */
[----:B------:R-:W3:Y:S06]  /*12050*/  MUFU.EX2 R41, R41 ;  /* 0x0000002900297308 */ /* 0x000eec0000000800 */
[C---:B----4-:R-:W-:Y:S02]  /*12060*/  HMMA.16816.F32.BF16 R196, R8.reuse, R12, R196 ;  /* 0x0000000c08c4723c */ /* 0x050fe400000418c4 */
[----:B------:R-:W4:Y:S05]  /*12070*/  MUFU.EX2 R36, R36 ;  /* 0x0000002400247308 */ /* 0x000f2a0000000800 */
[----:B------:R-:W-:Y:S01]  /*12080*/  FFMA.FTZ R12, R43, c[0x0][0x23c], -R76 ;  /* 0x00008f002b0c7a23 */ /* 0x000fe2000001084c */
[----:B------:R-:W-:Y:S01]  /*12090*/  HMMA.16816.F32.BF16 R24, R8, R14, R24 ;  /* 0x0000000e0818723c */ /* 0x000fe20000041818 */
[----:B------:R-:W-:Y:S01]  /*120a0*/  FFMA.FTZ R13, R32, c[0x0][0x23c], -R47 ;  /* 0x00008f00200d7a23 */ /* 0x000fe2000001082f */
[----:B------:R-:W5:Y:S05]  /*120b0*/  MUFU.EX2 R35, R35 ;  /* 0x0000002300237308 */ /* 0x000f6a0000000800 */
        /* <DEDUP_REMOVED lines=8> */
[C---:B-----5:R-:W-:Y:S01]  /*12140*/  F2FP.BF16.PACK_AB R9, R35.reuse, R36 ;  /* 0x000000242309723e */ /* 0x060fe200000010ff */
[----:B------:R-:W-:-:S06]  /*12150*/  FADD.FTZ R35, R35, R46 ;  /* 0x0000002e23237221 */ /* 0x000fcc0000010000 */
[----:B------:R-:W4:Y:S01]  /*12160*/  MUFU.EX2 R45, R45 ;  /* 0x0000002d002d7308 */ /* 0x000f220000000800 */
[----:B-1----:R-:W-:Y:S01]  /*12170*/  FADD.FTZ R35, R34, R35 ;  /* 0x0000002322237221 */ /* 0x002fe20000010000 */
[----:B---3--:R-:W-:-:S06]  /*12180*/  F2FP.BF16.PACK_AB R11, R33, R34 ;  /* 0x00000022210b723e */ /* 0x008fcc00000010ff */
[----:B------:R-:W1:Y:S01]  /*12190*/  MUFU.EX2 R37, R37 ;  /* 0x0000002500257308 */ /* 0x000e620000000800 */
[----:B------:R-:W-:Y:S01]  /*121a0*/  FADD.FTZ R33, R33, R35 ;  /* 0x0000002321217221 */ /* 0x000fe20000010000 */
[----:B------:R-:W-:Y:S01]  /*121b0*/  HMMA.16816.F32.BF16 R16, R8, R28, R16 ;  /* 0x0000001c0810723c */ /* 0x000fe20000041810 */
[----:B----4-:R-:W-:-:S05]  /*121c0*/  FADD.FTZ R41, R45, R41 ;  /* 0x000000292d297221 */ /* 0x010fca0000010000 */
[----:B------:R-:W3:Y:S02]  /*121d0*/  MUFU.EX2 R12, R12 ;  /* 0x0000000c000c7308 */ /* 0x000ee40000000800 */
[C---:B--2---:R-:W-:Y:S06]  /*121e0*/  HMMA.16816.F32.BF16 R196, R8.reuse, R20, R196 ;  /* 0x0000001408c4723c */ /* 0x044fec00000418c4 */
[----:B------:R-:W2:Y:S01]  /*121f0*/  MUFU.EX2 R185, R185 ;  /* 0x000000b900b97308 */ /* 0x000ea20000000800 */
[C---:B-1----:R-:W-:Y:S01]  /*12200*/  FADD.FTZ R41, R37.reuse, R41 ;  /* 0x0000002925297221 */ /* 0x042fe20000010000 */
[C---:B------:R-:W-:Y:S06]  /*12210*/  HMMA.16816.F32.BF16 R4, R8.reuse, R30, R4 ;  /* 0x0000001e0804723c */ /* 0x040fec0000041804 */
[----:B------:R-:W1:Y:S01]  /*12220*/  MUFU.EX2 R13, R13 ;  /* 0x0000000d000d7308 */ /* 0x000e620000000800 */
[----:B---3--:R-:W-:Y:S01]  /*12230*/  FADD.FTZ R41, R12, R41 ;  /* 0x000000290c297221 */ /* 0x008fe20000010000 */
[----:B------:R-:W-:Y:S06]  /*12240*/  HMMA.16816.F32.BF16 R24, R8, R22, R24 ;  /* 0x000000160818723c */ /* 0x000fec0000041818 */
[----:B------:R-:W3:Y:S01]  /*12250*/  MUFU.EX2 R3, R3 ;  /* 0x0000000300037308 */ /* 0x000ee20000000800 */
[----:B------:R-:W-:-:S02]  /*12260*/  F2FP.BF16.PACK_AB R8, R37, R45 ;  /* 0x0000002d2508723e */ /* 0x000fc400000010ff */
[----:B--2---:R-:W-:-:S05]  /*12270*/  F2FP.BF16.PACK_AB R10, R185, R12 ;  /* 0x0000000cb90a723e */ /* 0x004fca00000010ff */
        /* <DEDUP_REMOVED lines=12> */
[----:B------:R-:W-:Y:S11]  /*12340*/  HMMA.16816.F32.BF16 R192, R8, R194, R24 ;  /* 0x000000c208c0723c */ /* 0x000ff60000041818 */
[----:B------:R-:W-:Y:S07]  /*12350*/  @!UPT UIADD3 URZ, URZ, URZ, URZ ;  /* 0x0000003f3f3ff290 */ /* 0x000fee000fffe03f */
.L_x_2378:
[----:B------:R-:W-:Y:S01]  /*12360*/  ULDC.64 UR4, c[0x0][0x118] ;  /* 0x0000460000047ab9 */ /* 0x000fe20000000a00 */
[----:B------:R-:W-:Y:S05]  /*12370*/  @!P2 BRA `(.L_x_2386) ;  /* 0x000066b00000a947 */ /* 0x000fea0003800000 */
[----:B------:R-:W-:Y:S02]  /*12380*/  MOV R189, R129 ;  /* 0x0000008100bd7202 */ /* 0x000fe40000000f00 */
[----:B------:R-:W-:-:S02]  /*12390*/  MOV R190, R131 ;  /* 0x0000008300be7202 */ /* 0x000fc40000000f00 */
[----:B------:R-:W-:Y:S02]  /*123a0*/  MOV R218, c[0x0][0x1a0] ;  /* 0x0000680000da7a02 */ /* 0x000fe40000000f00 */
.L_x_2390:
        /* <DEDUP_REMOVED lines=50> */
[----:B------:R-:W-:Y:S01]  /*126d0*/  IMAD.MOV.U32 R2, RZ, RZ, c[0x0][0x2d0] ;  /* 0x0000b400ff027624 */ /* 0x000fe200078e00ff */
[----:B------:R-:W2:Y:S03]  /*126e0*/  LDG.E R3, [R6.64] ;  /* 0x0000000406037981 */ /* 0x000ea6000c1e1900 */
[----:B------:R-:W-:Y:S01]  /*126f0*/  IMAD R0, R0, R2, -0x100 ;  /* 0xffffff0000007424 */ /* 0x000fe200078e0202 */
[----:B------:R-:W2:Y:S03]  /*12700*/  LDG.E R4, [R4.64] ;  /* 0x0000000404047981 */ /* 0x000ea6000c1e1900 */
        /* <DEDUP_REMOVED lines=11> */
.L_x_2387:
[----:B------:R-:W-:Y:S02]  /*127c0*/  ISETP.GE.AND P2, PT, R211, c[0x0][0x220], PT ;  /* 0x00008800d3007a0c */ /* 0x000fe40003f46270 */
[C---:B------:R-:W-:Y:S04]  /*127d0*/  LEA R168, P4, R8.reuse, R222, 0x1 ;  /* 0x000000de08a87211 */ /* 0x040fe800078808ff */
[----:B------:R-:W-:Y:S07]  /*127e0*/  LEA.HI.X R169, R8, R223, R9, 0x1, P4 ;  /* 0x000000df08a97211 */ /* 0x000fee00020f0c09 */
[----:B------:R-:W-:Y:S01]  /*127f0*/  @P2 STS.64 [R210+0x5008], RZ ;  /* 0x005008ffd2002388 */ /* 0x000fe20000000a00 */
[-C--:B------:R-:W-:Y:S02]  /*12800*/  @!P2 MOV R14, R8.reuse ;  /* 0x00000008000ea202 */ /* 0x080fe40000000f00 */
[CC--:B------:R-:W-:Y:S02]  /*12810*/  @!P2 LEA R2, P3, R218.reuse, R8.reuse, 0x5 ;  /* 0x00000008da02a211 */ /* 0x0c0fe400078628ff */
[-C--:B------:R-:W-:Y:S01]  /*12820*/  @!P2 MOV R15, R9.reuse ;  /* 0x00000009000fa202 */ /* 0x080fe20000000f00 */
[----:B------:R-:W-:Y:S01]  /*12830*/  @P2 STS [R210+0x5000], RZ ;  /* 0x005000ffd2002388 */ /* 0x000fe20000000800 */
[CC--:B------:R-:W-:Y:S02]  /*12840*/  @!P2 LEA R4, P0, R218.reuse, R8.reuse, 0x6 ;  /* 0x00000008da04a211 */ /* 0x0c0fe400078030ff */
[-C--:B------:R-:W-:Y:S01]  /*12850*/  @!P2 MOV R10, R8.reuse ;  /* 0x00000008000aa202 */ /* 0x080fe20000000f00 */
[----:B------:R-:W-:Y:S01]  /*12860*/  @P2 STS [R210+0x5004], RZ ;  /* 0x005004ffd2002388 */ /* 0x000fe20000000800 */
[----:B------:R-:W-:Y:S01]  /*12870*/  @!P2 IMAD.WIDE.U32 R14, R218, 0x60, R14 ;  /* 0x00000060da0ea825 */ /* 0x000fe200078e000e */
[-C--:B------:R-:W-:Y:S02]  /*12880*/  @!P2 MOV R11, R9.reuse ;  /* 0x00000009000ba202 */ /* 0x080fe40000000f00 */
[----:B------:R-:W-:Y:S01]  /*12890*/  @!PT LDS RZ, [RZ] ;  /* 0x00000000fffff984 */ /* 0x000fe20000000800 */
[----:B------:R-:W-:Y:S01]  /*128a0*/  @!PT LDS RZ, [RZ] ;  /* 0x00000000fffff984 */ /* 0x000fe20000000800 */
[----:B------:R-:W-:Y:S01]  /*128b0*/  @!PT LDS RZ, [RZ] ;  /* 0x00000000fffff984 */ /* 0x000fe20000000800 */
[----:B------:R1:W-:Y:S01]  /*128c0*/  @!P2 LDGSTS.E.BYPASS.LTC128B.128 [R210+0x5000], [R168.64] ;  /* 0x05000000a8d2afae */ /* 0x0003e2000b901d44 */
[----:B------:R-:W-:Y:S02]  /*128d0*/  @!P2 MOV R20, R8 ;  /* 0x000000080014a202 */ /* 0x000fe40000000f00 */
[-C--:B------:R-:W-:Y:S01]  /*128e0*/  @!P2 LEA R24, P5, R14, R222.reuse, 0x1 ;  /* 0x000000de0e18a211 */ /* 0x080fe200078a08ff */
[----:B------:R-:W-:Y:S01]  /*128f0*/  @!P2 IMAD.WIDE.U32 R10, R218, 0xa0, R10 ;  /* 0x000000a0da0aa825 */ /* 0x000fe200078e000a */
[-C--:B------:R-:W-:Y:S02]  /*12900*/  @!P2 MOV R21, R9.reuse ;  /* 0x000000090015a202 */ /* 0x080fe40000000f00 */
[----:B------:R-:W-:Y:S01]  /*12910*/  @!P2 MOV R0, c[0x0][0x1a4] ;  /* 0x000069000000aa02 */ /* 0x000fe20000000f00 */
[----:B------:R-:W-:Y:S01]  /*12920*/  @P2 STS.128 [R210+0x5800], RZ ;  /* 0x005800ffd2002388 */ /* 0x000fe20000000c00 */
[-C--:B------:R-:W-:Y:S01]  /*12930*/  @!P2 LEA R22, P4, R10, R222.reuse, 0x1 ;  /* 0x000000de0a16a211 */ /* 0x080fe200078808ff */
[C---:B------:R-:W-:Y:S01]  /*12940*/  @!P2 IMAD.WIDE.U32 R20, R218.reuse, 0xe0, R20 ;  /* 0x000000e0da14a825 */ /* 0x040fe200078e0014 */
[----:B------:R-:W-:Y:S02]  /*12950*/  @!P2 LEA.HI.X R0, R218, R9, R0, 0x5, P3 ;  /* 0x00000009da00a211 */ /* 0x000fe400018f2c00 */
[CC--:B------:R-:W-:Y:S02]  /*12960*/  @!P2 LEA R18, P3, R2.reuse, R222.reuse, 0x1 ;  /* 0x000000de0212a211 */ /* 0x0c0fe400078608ff */
[----:B------:R-:W-:Y:S02]  /*12970*/  @!P2 MOV R3, c[0x0][0x1a4] ;  /* 0x000069000003aa02 */ /* 0x000fe40000000f00 */
[----:B------:R-:W-:Y:S02]  /*12980*/  @!P2 LEA.HI.X R19, R2, R223, R0, 0x1, P3 ;  /* 0x000000df0213a211 */ /* 0x000fe400018f0c00 */
[----:B------:R-:W-:Y:S02]  /*12990*/  @!P2 LEA.HI.X R3, R218, R9, R3, 0x6, P0 ;  /* 0x00000009da03a211 */ /* 0x000fe400000f3403 */
[C---:B------:R-:W-:Y:S01]  /*129a0*/  @!P2 LEA R16, P0, R4.reuse, R222, 0x1 ;  /* 0x000000de0410a211 */ /* 0x040fe200078008ff */
[----:B------:R-:W-:Y:S01]  /*129b0*/  @!PT LDS RZ, [RZ] ;  /* 0x00000000fffff984 */ /* 0x000fe20000000800 */
[----:B------:R-:W-:Y:S01]  /*129c0*/  @!PT LDS RZ, [RZ] ;  /* 0x00000000fffff984 */ /* 0x000fe20000000800 */
[----:B------:R-:W-:Y:S01]  /*129d0*/  @!PT LDS RZ, [RZ] ;  /* 0x00000000fffff984 */ /* 0x000fe20000000800 */
[----:B------:R2:W-:Y:S01]  /*129e0*/  @!P2 LDGSTS.E.BYPASS.LTC128B.128 [R210+0x5800], [R18.64] ;  /* 0x0580000012d2afae */ /* 0x0005e2000b901d44 */
[----:B------:R-:W-:Y:S02]  /*129f0*/  @!P2 MOV R2, c[0x0][0x1a4] ;  /* 0x000069000002aa02 */ /* 0x000fe40000000f00 */
[----:B------:R-:W-:Y:S02]  /*12a00*/  @!P2 LEA.HI.X R17, R4, R223, R3, 0x1, P0 ;  /* 0x000000df0411a211 */ /* 0x000fe400000f0c03 */
[----:B------:R-:W-:Y:S01]  /*12a10*/  @!P2 LEA R6, P0, R218, R8, 0x7 ;  /* 0x00000008da06a211 */ /* 0x000fe200078038ff */
[----:B------:R-:W-:Y:S01]  /*12a20*/  @!P2 IMAD R2, R2, 0xc0, RZ ;  /* 0x000000c00202a824 */ /* 0x000fe200078e02ff */
[----:B------:R-:W-:Y:S01]  /*12a30*/  @!P2 MOV R4, c[0x0][0x1a4] ;  /* 0x000069000004aa02 */ /* 0x000fe20000000f00 */
[----:B------:R-:W-:Y:S01]  /*12a40*/  @P2 STS.128 [R210+0x6000], RZ ;  /* 0x006000ffd2002388 */ /* 0x000fe20000000c00 */
[----:B------:R-:W-:Y:S02]  /*12a50*/  @!P2 MOV R5, c[0x0][0x1a4] ;  /* 0x000069000005aa02 */ /* 0x000fe40000000f00 */
[----:B------:R-:W-:Y:S01]  /*12a60*/  @!P2 MOV R3, c[0x0][0x1a4] ;  /* 0x000069000003aa02 */ /* 0x000fe20000000f00 */
[----:B------:R-:W-:Y:S01]  /*12a70*/  @!P2 IMAD R4, R4, 0x60, RZ ;  /* 0x000000600404a824 */ /* 0x000fe200078e02ff */
[C---:B------:R-:W-:Y:S01]  /*12a80*/  @!P2 LEA.HI.X R5, R218.reuse, R9, R5, 0x7, P0 ;  /* 0x00000009da05a211 */ /* 0x040fe200000f3c05 */
[----:B------:R-:W-:Y:S01]  /*12a90*/  @!P2 IMAD.WIDE.U32 R8, R218, 0xc0, R8 ;  /* 0x000000c0da08a825 */ /* 0x000fe200078e0008 */
[-C--:B------:R-:W-:Y:S01]  /*12aa0*/  @!P2 LEA R12, P0, R6, R222.reuse, 0x1 ;  /* 0x000000de060ca211 */ /* 0x080fe200078008ff */
[----:B------:R-:W-:Y:S01]  /*12ab0*/  @!PT LDS RZ, [RZ] ;  /* 0x00000000fffff984 */ /* 0x000fe20000000800 */
[----:B------:R-:W-:Y:S01]  /*12ac0*/  @!PT LDS RZ, [RZ] ;  /* 0x00000000fffff984 */ /* 0x000fe20000000800 */
[----:B------:R-:W-:Y:S01]  /*12ad0*/  @!PT LDS RZ, [RZ] ;  /* 0x00000000fffff984 */ /* 0x000fe20000000800 */
[----:B------:R2:W-:Y:S01]  /*12ae0*/  @!P2 LDGSTS.E.BYPASS.LTC128B.128 [R210+0x6000], [R16.64] ;  /* 0x0600000010d2afae */ /* 0x0005e2000b901d44 */
[----:B------:R-:W-:Y:S01]  /*12af0*/  @!P2 IADD3 R4, R4, R15, RZ ;  /* 0x0000000f0404a210 */ /* 0x000fe20007ffe0ff */
[----:B------:R-:W-:Y:S01]  /*12b00*/  @!P2 IMAD R3, R3, 0xa0, RZ ;  /* 0x000000a00303a824 */ /* 0x000fe200078e02ff */
[----:B------:R-:W-:Y:S02]  /*12b10*/  @!P2 LEA.HI.X R13, R6, R223, R5, 0x1, P0 ;  /* 0x000000df060da211 */ /* 0x000fe400000f0c05 */
[----:B------:R-:W-:Y:S02]  /*12b20*/  @!P2 IADD3 R2, R2, R9, RZ ;  /* 0x000000090202a210 */ /* 0x000fe40007ffe0ff */
[----:B------:R-:W-:Y:S01]  /*12b30*/  @!P2 LEA.HI.X R25, R14, R223, R4, 0x1, P5 ;  /* 0x000000df0e19a211 */ /* 0x000fe200028f0c04 */
[----:B------:R-:W-:Y:S01]  /*12b40*/  @P2 STS.128 [R210+0x6800], RZ ;  /* 0x006800ffd2002388 */ /* 0x000fe20000000c00 */
[----:B------:R-:W-:Y:S02]  /*12b50*/  @!P2 IADD3 R3, R3, R11, RZ ;  /* 0x0000000b0303a210 */ /* 0x000fe40007ffe0ff */
[-C--:B------:R-:W-:Y:S02]  /*12b60*/  @!P2 LEA R6, P3, R8, R222.reuse, 0x1 ;  /* 0x000000de0806a211 */ /* 0x080fe400078608ff */
[-C--:B------:R-:W-:Y:S02]  /*12b70*/  @!P2 LEA.HI.X R23, R10, R223.reuse, R3, 0x1, P4 ;  /* 0x000000df0a17a211 */ /* 0x080fe400020f0c03 */
[----:B------:R-:W-:Y:S01]  /*12b80*/  @!P2 LEA.HI.X R7, R8, R223, R2, 0x1, P3 ;  /* 0x000000df0807a211 */ /* 0x000fe200018f0c02 */
[----:B------:R-:W-:Y:S01]  /*12b90*/  @!PT LDS RZ, [RZ] ;  /* 0x00000000fffff984 */ /* 0x000fe20000000800 */
[----:B------:R-:W-:Y:S01]  /*12ba0*/  @!PT LDS RZ, [RZ] ;  /* 0x00000000fffff984 */ /* 0x000fe20000000800 */
[----:B------:R-:W-:Y:S01]  /*12bb0*/  @!PT LDS RZ, [RZ] ;  /* 0x00000000fffff984 */ /* 0x000fe20000000800 */
[----:B------:R3:W-:Y:S01]  /*12bc0*/  @!P2 LDGSTS.E.BYPASS.LTC128B.128 [R210+0x6800], [R24.64] ;  /* 0x0680000018d2afae */ /* 0x0007e2000b901d44 */
[----:B------:R-:W-:Y:S02]  /*12bd0*/  @!P2 LEA R26, P0, R20, R222, 0x1 ;  /* 0x000000de141aa211 */ /* 0x000fe400078008ff */
[----:B------:R-:W-:Y:S02]  /*12be0*/  @!P2 MOV R0, c[0x0][0x1a4] ;  /* 0x000069000000aa02 */ /* 0x000fe40000000f00 */
[----:B------:R-:W-:Y:S03]  /*12bf0*/  MOV R222, R168 ;  /* 0x000000a800de7202 */ /* 0x000fe60000000f00 */
[----:B------:R-:W-:Y:S01]  /*12c00*/  @P2 STS.128 [R210+0x7000], RZ ;  /* 0x007000ffd2002388 */ /* 0x000fe20000000c00 */
[----:B------:R-:W-:Y:S05]  /*12c10*/  @!P2 IMAD R0, R0, 0xe0, RZ ;  /* 0x000000e00000a824 */ /* 0x000fea00078e02ff */
[----:B------:R-:W-:Y:S02]  /*12c20*/  @!P2 IADD3 R0, R0, R21, RZ ;  /* 0x000000150000a210 */ /* 0x000fe40007ffe0ff */
[----:B------:R-:W-:Y:S01]  /*12c30*/  @!PT LDS RZ, [RZ] ;  /* 0x00000000fffff984 */ /* 0x000fe20000000800 */
[----:B------:R-:W-:Y:S01]  /*12c40*/  @!PT LDS RZ, [RZ] ;  /* 0x00000000fffff984 */ /* 0x000fe20000000800 */
[----:B------:R-:W-:Y:S01]  /*12c50*/  @!PT LDS RZ, [RZ] ;  /* 0x00000000fffff984 */ /* 0x000fe20000000800 */
[----:B------:R4:W-:Y:S02]  /*12c60*/  @!P2 LDGSTS.E.BYPASS.LTC128B.128 [R210+0x7000], [R12.64] ;  /* 0x070000000cd2afae */ /* 0x0009e4000b901d44 */
[----:B------:R-:W-:Y:S02]  /*12c70*/  @!P2 LEA.HI.X R27, R20, R223, R0, 0x1, P0 ;  /* 0x000000df141ba211 */ /* 0x000fe400000f0c00 */
[----:B------:R-:W-:Y:S02]  /*12c80*/  ISETP.GT.AND P0, PT, R188, R209, PT ;  /* 0x000000d1bc00720c */ /* 0x000fe40003f04270 */
[----:B------:R-:W-:Y:S02]  /*12c90*/  MOV R223, R169 ;  /* 0x000000a900df7202 */ /* 0x000fe40000000f00 */
        /* <DEDUP_REMOVED lines=19> */
[----:B----4-:R-:W-:Y:S08]  /*12dd0*/  LDSM.16.M88.4 R12, [R163] ;  /* 0x00000000a30c783b */ /* 0x010ff00000000200 */
[----:B--2---:R-:W-:Y:S08]  /*12de0*/  LDSM.16.M88.4 R16, [R164+0x1400] ;  /* 0x00140000a410783b */ /* 0x004ff00000000200 */
[----:B-----5:R-:W-:Y:S08]  /*12df0*/  LDSM.16.M88.4 R20, [R162] ;  /* 0x00000000a214783b */ /* 0x020ff00000000200 */
[----:B---3--:R-:W-:Y:S08]  /*12e00*/  LDSM.16.M88.4 R24, [R164+0x1800] ;  /* 0x00180000a418783b */ /* 0x008ff00000000200 */
        /* <DEDUP_REMOVED lines=14> */
[----:B------:R-:W2:Y:S08]  /*12ef0*/  LDSM.16.M88.4 R104, [R164+0x3c00] ;  /* 0x003c0000a468783b */ /* 0x000eb00000000200 */
[----:B------:R-:W-:Y:S08]  /*12f00*/  LDSM.16.M88.4 R96, [R153] ;  /* 0x000000009960783b */ /* 0x000ff00000000200 */
[----:B------:R-:W3:Y:S08]  /*12f10*/  LDSM.16.M88.4 R100, [R152] ;  /* 0x000000009864783b */ /* 0x000ef00000000200 */
[----:B------:R-:W4:Y:S08]  /*12f20*/  LDSM.16.M88.4 R116, [R164+0x4000] ;  /* 0x00400000a474783b */ /* 0x000f300000000200 */
[----:B------:R-:W-:Y:S08]  /*12f30*/  LDSM.16.M88.4 R112, [R164+0x4400] ;  /* 0x00440000a470783b */ /* 0x000ff00000000200 */
[----:B------:R-:W-:Y:S08]  /*12f40*/  LDSM.16.M88.4 R120, [R164+0x4800] ;  /* 0x00480000a478783b */ /* 0x000ff00000000200 */
[----:B------:R-:W-:Y:S08]  /*12f50*/  LDSM.16.M88.4 R140, [R164+0x4c00] ;  /* 0x004c0000a48c783b */ /* 0x000ff00000000200 */
[----:B------:R-:W-:Y:S08]  /*12f60*/  LDSM.16.M88.4 R144, [R149] ;  /* 0x000000009590783b */ /* 0x000ff00000000200 */
[----:B------:R-:W-:Y:S01]  /*12f70*/  LDSM.16.M88.4 R136, [R148] ;  /* 0x000000009488783b */ /* 0x000fe20000000200 */
[C---:B--2---:R-:W-:Y:S08]  /*12f80*/  HMMA.16816.F32.BF16 R92, R132.reuse, R104, RZ ;  /* 0x00000068845c723c */ /* 0x044ff000000418ff */
[C---:B------:R-:W-:Y:S08]  /*12f90*/  HMMA.16816.F32.BF16 R104, R132.reuse, R106, RZ ;  /* 0x0000006a8468723c */ /* 0x040ff000000418ff */
[----:B-1----:R-:W-:Y:S08]  /*12fa0*/  HMMA.16816.F32.BF16 R4, R132, R8, RZ ;  /* 0x000000088404723c */ /* 0x002ff000000418ff */
        /* <DEDUP_REMOVED lines=330> */
[----:B------:R-:W2:Y:S01]  /*14450*/  I2F.RP R130, R129 ;  /* 0x0000008100827306 */ /* 0x000ea20000209400 */
[C---:B------:R-:W-:Y:S02]  /*14460*/  IADD3 R138, R133.reuse, -0x100, RZ ;  /* 0xffffff00858a7810 */ /* 0x040fe40007ffe0ff */
        /* <DEDUP_REMOVED lines=43> */
[----:B------:R3:W2:Y:S03]  /*14720*/  LDG.E R134, [R134.64] ;  /* 0x0000000486867981 */ /* 0x0006a6000c1e1900 */
[----:B------:R-:W-:Y:S01]  /*14730*/  IMAD.WIDE.U32 R130, R129, c[0x0][0x198], RZ ;  /* 0x0000660081827a25 */ /* 0x000fe200078e00ff */
[----:B---3--:R-:W-:Y:S05]  /*14740*/  SHF.R.S32.HI R135, RZ, 0x1f, R129 ;  /* 0x0000001fff877819 */ /* 0x008fea0000011481 */
        /* <DEDUP_REMOVED lines=9> */
.L_x_2389:
[----:B------:R2:W-:Y:S01]  /*147e0*/  @P2 STS [R210+0x1004], RZ ;  /* 0x001004ffd2002388 */ /* 0x0005e20000000800 */
[----:B------:R-:W-:Y:S01]  /*147f0*/  LEA R168, P5, R130, R220, 0x1 ;  /* 0x000000dc82a87211 */ /* 0x000fe200078a08ff */
[----:B------:R-:W-:Y:S01]  /*14800*/  @!P2 IMAD.MOV.U32 R133, RZ, RZ, c[0x0][0x19c] ;  /* 0x00006700ff85a624 */ /* 0x000fe200078e00ff */
[-C--:B------:R-:W-:Y:S01]  /*14810*/  @!P2 LEA R134, P4, R132, R130.reuse, 0x5 ;  /* 0x000000828486a211 */ /* 0x080fe200078828ff */
[----:B------:R2:W-:Y:S01]  /*14820*/  @P2 STS.64 [R210+0x1008], RZ ;  /* 0x001008ffd2002388 */ /* 0x0005e20000000a00 */
[----:B------:R-:W-:Y:S01]  /*14830*/  @!P2 IMAD.MOV.U32 R135, RZ, RZ, c[0x0][0x19c] ;  /* 0x00006700ff87a624 */ /* 0x000fe200078e00ff */
[--C-:B------:R-:W-:Y:S01]  /*14840*/  LEA.HI.X R169, R130, R219, R129.reuse, 0x1, P5 ;  /* 0x000000db82a97211 */ /* 0x100fe200028f0c81 */
        /* <DEDUP_REMOVED lines=10> */
[----:B------:R-:W-:Y:S01]  /*148f0*/  @!P2 IMAD.WIDE.U32 R144, R132, 0x60, R130 ;  /* 0x000000608490a825 */ /* 0x000fe200078e0082 */
[----:B------:R-:W-:Y:S01]  /*14900*/  @!P2 LEA R146, P3, R134, R220, 0x1 ;  /* 0x000000dc8692a211 */ /* 0x000fe200078608ff */
[----:B------:R2:W-:Y:S01]  /*14910*/  @P2 STS.128 [R210+0x1800], RZ ;  /* 0x001800ffd2002388 */ /* 0x0005e20000000c00 */
[----:B------:R-:W-:Y:S01]  /*14920*/  @!P2 LEA R138, P0, R132, R130, 0x7 ;  /* 0x00000082848aa211 */ /* 0x000fe200078038ff */
[----:B------:R-:W-:Y:S01]  /*14930*/  @!P2 IMAD.MOV.U32 R141, RZ, RZ, R129 ;  /* 0x000000ffff8da224 */ /* 0x000fe200078e0081 */
[----:B------:R-:W-:Y:S01]  /*14940*/  @!P2 LEA.HI.X R147, R134, R219, R133, 0x1, P3 ;  /* 0x000000db8693a211 */ /* 0x000fe200018f0c85 */
[--C-:B------:R-:W-:Y:S01]  /*14950*/  @!P2 IMAD.MOV.U32 R142, RZ, RZ, R130.reuse ;  /* 0x000000ffff8ea224 */ /* 0x100fe200078e0082 */
[-C--:B------:R-:W-:Y:S01]  /*14960*/  @!P2 LEA.HI.X R137, R132, R129.reuse, R137, 0x7, P0 ;  /* 0x000000818489a211 */ /* 0x080fe200000f3c89 */
[----:B------:R-:W-:Y:S01]  /*14970*/  @!P2 IMAD.MOV.U32 R140, RZ, RZ, R130 ;  /* 0x000000ffff8ca224 */ /* 0x000fe200078e0082 */
[-C--:B------:R-:W-:Y:S01]  /*14980*/  @!P2 MOV R143, R129.reuse ;  /* 0x00000081008fa202 */ /* 0x080fe20000000f00 */
[----:B------:R-:W-:Y:S01]  /*14990*/  @!PT LDS RZ, [RZ] ;  /* 0x00000000fffff984 */ /* 0x000fe20000000800 */
[----:B------:R-:W-:Y:S01]  /*149a0*/  @!PT LDS RZ, [RZ] ;  /* 0x00000000fffff984 */ /* 0x000fe20000000800 */
[----:B------:R-:W-:Y:S01]  /*149b0*/  @!PT LDS RZ, [RZ] ;  /* 0x00000000fffff984 */ /* 0x000fe20000000800 */
[----:B------:R2:W-:Y:S01]  /*149c0*/  @!P2 LDGSTS.E.BYPASS.LTC128B.128 [R210+0x1800], [R146.64] ;  /* 0x0180000092d2afae */ /* 0x0005e2000b901d44 */
[----:B------:R-:W-:Y:S01]  /*149d0*/  @!P2 MOV R171, R129 ;  /* 0x0000008100aba202 */ /* 0x000fe20000000f00 */
[----:B------:R-:W-:Y:S01]  /*149e0*/  @!P2 IMAD.MOV.U32 R129, RZ, RZ, c[0x0][0x19c] ;  /* 0x00006700ff81a624 */ /* 0x000fe200078e00ff */
[-C--:B------:R-:W-:Y:S01]  /*149f0*/  @!P2 LEA R172, P0, R136, R220.reuse, 0x1 ;  /* 0x000000dc88aca211 */ /* 0x080fe200078008ff */
[----:B------:R2:W-:Y:S01]  /*14a00*/  @P2 STS.128 [R210+0x2000], RZ ;  /* 0x002000ffd2002388 */ /* 0x0005e20000000c00 */
[-C--:B------:R-:W-:Y:S01]  /*14a10*/  @!P2 LEA R174, P5, R144, R220.reuse, 0x1 ;  /* 0x000000dc90aea211 */ /* 0x080fe200078a08ff */
[----:B------:R-:W-:Y:S01]  /*14a20*/  @!P2 IMAD R129, R129, 0x60, RZ ;  /* 0x000000608181a824 */ /* 0x000fe200078e02ff */
[-C--:B------:R-:W-:Y:S01]  /*14a30*/  @!P2 LEA.HI.X R173, R136, R219.reuse, R135, 0x1, P0 ;  /* 0x000000db88ada211 */ /* 0x080fe200000f0c87 */
[----:B------:R-:W-:Y:S01]  /*14a40*/  @!P2 IMAD.WIDE.U32 R142, R132, 0xa0, R142 ;  /* 0x000000a0848ea825 */ /* 0x000fe200078e008e */
[CC--:B------:R-:W-:Y:S03]  /*14a50*/  @!P2 LEA R134, P0, R138.reuse, R220.reuse, 0x1 ;  /* 0x000000dc8a86a211 */ /* 0x0c0fe600078008ff */
[----:B------:R-:W-:Y:S01]  /*14a60*/  @!PT LDS RZ, [RZ] ;  /* 0x00000000fffff984 */ /* 0x000fe20000000800 */
[----:B------:R-:W-:Y:S01]  /*14a70*/  @!PT LDS RZ, [RZ] ;  /* 0x00000000fffff984 */ /* 0x000fe20000000800 */
[----:B------:R-:W-:Y:S01]  /*14a80*/  @!PT LDS RZ, [RZ] ;  /* 0x00000000fffff984 */ /* 0x000fe20000000800 */
[----:B------:R2:W-:Y:S01]  /*14a90*/  @!P2 LDGSTS.E.BYPASS.LTC128B.128 [R210+0x2000], [R172.64] ;  /* 0x02000000acd2afae */ /* 0x0005e2000b901d44 */
[----:B------:R-:W-:Y:S01]  /*14aa0*/  @!P2 IMAD.IADD R129, R129, 0x1, R145 ;  /* 0x000000018181a824 */ /* 0x000fe200078e0291 */
[-C--:B------:R-:W-:Y:S01]  /*14ab0*/  @!P2 LEA.HI.X R135, R138, R219.reuse, R137, 0x1, P0 ;  /* 0x000000db8a87a211 */ /* 0x080fe200000f0c89 */
[----:B------:R-:W-:Y:S01]  /*14ac0*/  @!P2 IMAD.MOV.U32 R170, RZ, RZ, R130 ;  /* 0x000000ffffaaa224 */ /* 0x000fe200078e0082 */
[----:B------:R2:W-:Y:S01]  /*14ad0*/  @P2 STS.128 [R210+0x2800], RZ ;  /* 0x002800ffd2002388 */ /* 0x0005e20000000c00 */
[----:B------:R-:W-:Y:S01]  /*14ae0*/  @!P2 IMAD.WIDE.U32 R140, R132, 0xc0, R140 ;  /* 0x000000c0848ca825 */ /* 0x000fe200078e008c */
[-C--:B------:R-:W-:Y:S02]  /*14af0*/  @!P2 LEA.HI.X R175, R144, R219.reuse, R129, 0x1, P5 ;  /* 0x000000db90afa211 */ /* 0x080fe400028f0c81 */
[-C--:B------:R-:W-:Y:S01]  /*14b00*/  @!P2 LEA R138, P4, R142, R220.reuse, 0x1 ;  /* 0x000000dc8e8aa211 */ /* 0x080fe200078808ff */
[----:B------:R-:W-:Y:S01]  /*14b10*/  @!P2 IMAD.WIDE.U32 R170, R132, 0xe0, R170 ;  /* 0x000000e084aaa825 */ /* 0x000fe200078e00aa */
[-C--:B------:R-:W-:Y:S01]  /*14b20*/  @!P2 LEA R136, P3, R140, R220.reuse, 0x1 ;  /* 0x000000dc8c88a211 */ /* 0x080fe200078608ff */
[----:B------:R-:W-:Y:S01]  /*14b30*/  @!PT LDS RZ, [RZ] ;  /* 0x00000000fffff984 */ /* 0x000fe20000000800 */
[----:B------:R-:W-:Y:S01]  /*14b40*/  @!PT LDS RZ, [RZ] ;  /* 0x00000000fffff984 */ /* 0x000fe20000000800 */
[----:B------:R-:W-:Y:S01]  /*14b50*/  @!PT LDS RZ, [RZ] ;  /* 0x00000000fffff984 */ /* 0x000fe20000000800 */
[----:B------:R2:W-:Y:S01]  /*14b60*/  @!P2 LDGSTS.E.BYPASS.LTC128B.128 [R210+0x2800], [R174.64] ;  /* 0x02800000aed2afae */ /* 0x0005e2000b901d44 */
[----:B------:R-:W-:Y:S01]  /*14b70*/  @!P2 MOV R130, c[0x0][0x19c] ;  /* 0x000067000082aa02 */ /* 0x000fe20000000f00 */
[----:B------:R-:W-:Y:S01]  /*14b80*/  @!P2 IMAD.MOV.U32 R132, RZ, RZ, c[0x0][0x19c] ;  /* 0x00006700ff84a624 */ /* 0x000fe200078e00ff */
[----:B------:R-:W-:Y:S01]  /*14b90*/  @!P2 LEA R176, P0, R170, R220, 0x1 ;  /* 0x000000dcaab0a211 */ /* 0x000fe200078008ff */
[----:B------:R2:W-:Y:S01]  /*14ba0*/  @P2 STS.128 [R210+0x3000], RZ ;  /* 0x003000ffd2002388 */ /* 0x0005e20000000c00 */
[----:B------:R-:W-:Y:S02]  /*14bb0*/  @!P2 IMAD.MOV.U32 R131, RZ, RZ, c[0x0][0x19c] ;  /* 0x00006700ff83a624 */ /* 0x000fe400078e00ff */
[----:B------:R-:W-:Y:S01]  /*14bc0*/  @!P2 IMAD R132, R132, 0xa0, RZ ;  /* 0x000000a08484a824 */ /* 0x000fe200078e02ff */
[----:B------:R-:W-:Y:S01]  /*14bd0*/  @!PT LDS RZ, [RZ] ;  /* 0x00000000fffff984 */ /* 0x000fe20000000800 */
[----:B------:R-:W-:Y:S01]  /*14be0*/  @!PT LDS RZ, [RZ] ;  /* 0x00000000fffff984 */ /* 0x000fe20000000800 */
[----:B------:R-:W-:Y:S01]  /*14bf0*/  @!PT LDS RZ, [RZ] ;  /* 0x00000000fffff984 */ /* 0x000fe20000000800 */
[----:B------:R2:W-:Y:S01]  /*14c00*/  @!P2 LDGSTS.E.BYPASS.LTC128B.128 [R210+0x3000], [R134.64] ;  /* 0x0300000086d2afae */ /* 0x0005e2000b901d44 */
[----:B------:R-:W-:Y:S02]  /*14c10*/  @!P2 IMAD R131, R131, 0xc0, RZ ;  /* 0x000000c08383a824 */ /* 0x000fe400078e02ff */
[----:B------:R-:W-:Y:S01]  /*14c20*/  @!P2 IMAD.IADD R132, R132, 0x1, R143 ;  /* 0x000000018484a824 */ /* 0x000fe200078e028f */
[----:B------:R2:W-:Y:S01]  /*14c30*/  @P2 STS.128 [R210+0x3800], RZ ;  /* 0x003800ffd2002388 */ /* 0x0005e20000000c00 */
        /* <DEDUP_REMOVED lines=23> */
.L_x_2388:
[----:B--234-:R-:W-:Y:S04]  /*14db0*/  LEA R191, R188, R187, 0x8 ;  /* 0x000000bbbcbf7211 */ /* 0x01cfe800078e40ff */
        /* <DEDUP_REMOVED lines=71> */
[CC--:B--2---:R-:W-:Y:S02]  /*15230*/  FFMA.FTZ R0, R167.reuse, R129.reuse, R0 ;  /* 0x00000081a7007223 */ /* 0x0c4fe40000010000 */
[----:B-1----:R-:W-:Y:S01]  /*15240*/  FFMA.FTZ R2, R167, R129, R2 ;  /* 0x00000081a7027223 */ /* 0x002fe20000010002 */
[----:B------:R-:W-:Y:S01]  /*15250*/  IADD3 R129, R191, 0x90, RZ ;  /* 0x00000090bf817810 */ /* 0x000fe20007ffe0ff */
[CC--:B---3--:R-:W-:Y:S02]  /*15260*/  FFMA.FTZ R3, R167.reuse, R130.reuse, R3 ;  /* 0x00000082a7037223 */ /* 0x0c8fe40000010003 */
[C---:B------:R-:W-:Y:S01]  /*15270*/  FFMA.FTZ R4, R167.reuse, R130, R4 ;  /* 0x00000082a7047223 */ /* 0x040fe20000010004 */
[----:B------:R-:W-:Y:S01]  /*15280*/  FMNMX.FTZ R130, R0, R190, !PT ;  /* 0x000000be00827209 */ /* 0x000fe20007810000 */
[CC--:B----4-:R-:W-:Y:S01]  /*15290*/  FFMA.FTZ R5, R167.reuse, R131.reuse, R5 ;  /* 0x00000083a7057223 */ /* 0x0d0fe20000010005 */
[----:B------:R-:W1:Y:S01]  /*152a0*/  I2F R129, R129 ;  /* 0x0000008100817306 */ /* 0x000e620000201400 */
[----:B------:R-:W-:Y:S01]  /*152b0*/  FFMA.FTZ R6, R167, R131, R6 ;  /* 0x00000083a7067223 */ /* 0x000fe20000010006 */
[----:B------:R-:W-:Y:S01]  /*152c0*/  FMNMX.FTZ R224, R3, R130, !PT ;  /* 0x0000008203e07209 */ /* 0x000fe20007810000 */
[CC--:B-----5:R-:W-:Y:S01]  /*152d0*/  FFMA.FTZ R7, R167.reuse, R132.reuse, R7 ;  /* 0x00000084a7077223 */ /* 0x0e0fe20000010007 */
[----:B------:R-:W-:Y:S01]  /*152e0*/  FMNMX.FTZ R131, R2, R189, !PT ;  /* 0x000000bd02837209 */ /* 0x000fe20007810000 */
[----:B------:R-:W-:Y:S01]  /*152f0*/  FFMA.FTZ R8, R167, R132, R8 ;  /* 0x00000084a7087223 */ /* 0x000fe20000010008 */
[----:B------:R-:W-:Y:S01]  /*15300*/  FMNMX.FTZ R224, R5, R224, !PT ;  /* 0x000000e005e07209 */ /* 0x000fe20007810000 */
[C---:B------:R-:W-:Y:S01]  /*15310*/  FFMA.FTZ R9, R167.reuse, R133, R9 ;  /* 0x00000085a7097223 */ /* 0x040fe20000010009 */
[----:B------:R-:W-:Y:S01]  /*15320*/  FMNMX.FTZ R131, R4, R131, !PT ;  /* 0x0000008304837209 */ /* 0x000fe20007810000 */
[----:B------:R-:W-:Y:S01]  /*15330*/  FFMA.FTZ R10, R167, R133, R10 ;  /* 0x00000085a70a7223 */ /* 0x000fe2000001000a */
[----:B------:R-:W-:Y:S01]  /*15340*/  FMNMX.FTZ R224, R7, R224, !PT ;  /* 0x000000e007e07209 */ /* 0x000fe20007810000 */
[CC--:B------:R-:W-:Y:S01]  /*15350*/  FFMA.FTZ R11, R167.reuse, R134.reuse, R11 ;  /* 0x00000086a70b7223 */ /* 0x0c0fe2000001000b */
[----:B------:R-:W-:Y:S01]  /*15360*/  FMNMX.FTZ R132, R6, R131, !PT ;  /* 0x0000008306847209 */ /* 0x000fe20007810000 */
[----:B------:R-:W-:Y:S01]  /*15370*/  FFMA.FTZ R12, R167, R134, R12 ;  /* 0x00000086a70c7223 */ /* 0x000fe2000001000c */
[----:B------:R-:W-:Y:S01]  /*15380*/  FMNMX.FTZ R224, R9, R224, !PT ;  /* 0x000000e009e07209 */ /* 0x000fe20007810000 */
[CC--:B------:R-:W-:Y:S01]  /*15390*/  FFMA.FTZ R13, R167.reuse, R135.reuse, R13 ;  /* 0x00000087a70d7223 */ /* 0x0c0fe2000001000d */
[----:B------:R-:W-:Y:S01]  /*153a0*/  FMNMX.FTZ R132, R8, R132, !PT ;  /* 0x0000008408847209 */ /* 0x000fe20007810000 */
[----:B------:R-:W-:Y:S01]  /*153b0*/  FFMA.FTZ R14, R167, R135, R14 ;  /* 0x00000087a70e7223 */ /* 0x000fe2000001000e */
[----:B------:R-:W-:Y:S01]  /*153c0*/  FMNMX.FTZ R224, R11, R224, !PT ;  /* 0x000000e00be07209 */ /* 0x000fe20007810000 */
[C---:B------:R-:W-:Y:S01]  /*153d0*/  FFMA.FTZ R15, R167.reuse, R136, R15 ;  /* 0x00000088a70f7223 */ /* 0x040fe2000001000f */
        /* <DEDUP_REMOVED lines=34> */
[----:B------:R-:W-:Y:S01]  /*15600*/  IADD3 R136, R191, 0xa9, RZ ;  /* 0x000000a9bf887810 */ /* 0x000fe20007ffe0ff */
[-C--:B------:R-:W-:Y:S01]  /*15610*/  FFMA.FTZ R33, R167, R145.reuse, R33 ;  /* 0x00000091a7217223 */ /* 0x080fe20000010021 */
[----:B------:R-:W-:Y:S01]  /*15620*/  FMNMX.FTZ R224, R29, R224, !PT ;  /* 0x000000e01de07209 */ /* 0x000fe20007810000 */
[C---:B------:R-:W-:Y:S01]  /*15630*/  FFMA.FTZ R34, R167.reuse, R145, R34 ;  /* 0x00000091a7227223 */ /* 0x040fe20000010022 */
[----:B------:R-:W-:Y:S01]  /*15640*/  FMNMX.FTZ R137, R28, R137, !PT ;  /* 0x000000891c897209 */ /* 0x000fe20007810000 */
[CC--:B------:R-:W-:Y:S01]  /*15650*/  FFMA.FTZ R35, R167.reuse, R146.reuse, R35 ;  /* 0x00000092a7237223 */ /* 0x0c0fe20000010023 */
[----:B------:R-:W-:Y:S01]  /*15660*/  I2F R136, R136 ;  /* 0x0000008800887306 */ /* 0x000fe20000201400 */
[C---:B------:R-:W-:Y:S01]  /*15670*/  FFMA.FTZ R36, R167.reuse, R146, R36 ;  /* 0x00000092a7247223 */ /* 0x040fe20000010024 */
[----:B------:R-:W-:Y:S01]  /*15680*/  FMNMX.FTZ R138, R30, R137, !PT ;  /* 0x000000891e8a7209 */ /* 0x000fe20007810000 */
[-C--:B------:R-:W-:Y:S01]  /*15690*/  FFMA.FTZ R37, R167, R147.reuse, R37 ;  /* 0x00000093a7257223 */ /* 0x080fe20000010025 */
[----:B------:R-:W-:Y:S01]  /*156a0*/  IADD3 R137, R191, 0xb0, RZ ;  /* 0x000000b0bf897810 */ /* 0x000fe20007ffe0ff */
[C---:B------:R-:W-:Y:S01]  /*156b0*/  FFMA.FTZ R38, R167.reuse, R147, R38 ;  /* 0x00000093a7267223 */ /* 0x040fe20000010026 */
[----:B------:R-:W-:Y:S01]  /*156c0*/  FMNMX.FTZ R138, R32, R138, !PT ;  /* 0x0000008a208a7209 */ /* 0x000fe20007810000 */
[----:B------:R-:W-:Y:S01]  /*156d0*/  FFMA.FTZ R39, R167, R168, R39 ;  /* 0x000000a8a7277223 */ /* 0x000fe20000010027 */
[----:B------:R-:W-:Y:S01]  /*156e0*/  FMNMX.FTZ R224, R31, R224, !PT ;  /* 0x000000e01fe07209 */ /* 0x000fe20007810000 */
[C---:B------:R-:W-:Y:S01]  /*156f0*/  FFMA.FTZ R40, R167.reuse, R168, R40 ;  /* 0x000000a8a7287223 */ /* 0x040fe20000010028 */
[----:B------:R-:W-:Y:S01]  /*15700*/  I2F R137, R137 ;  /* 0x0000008900897306 */ /* 0x000fe20000201400 */
[----:B------:R-:W-:Y:S01]  /*15710*/  FMNMX.FTZ R139, R34, R138, !PT ;  /* 0x0000008a228b7209 */ /* 0x000fe20007810000 */
[-C--:B------:R-:W-:Y:S01]  /*15720*/  FFMA.FTZ R41, R167, R169.reuse, R41 ;  /* 0x000000a9a7297223 */ /* 0x080fe20000010029 */
[----:B------:R-:W-:Y:S01]  /*15730*/  IADD3 R138, R191, 0xb1, RZ ;  /* 0x000000b1bf8a7810 */ /* 0x000fe20007ffe0ff */
[C---:B------:R-:W-:Y:S01]  /*15740*/  FFMA.FTZ R42, R167.reuse, R169, R42 ;  /* 0x000000a9a72a7223 */ /* 0x040fe2000001002a */
[----:B------:R-:W-:Y:S01]  /*15750*/  FMNMX.FTZ R139, R36, R139, !PT ;  /* 0x0000008b248b7209 */ /* 0x000fe20007810000 */
[----:B------:R-:W-:Y:S01]  /*15760*/  FFMA.FTZ R43, R167, R170, R43 ;  /* 0x000000aaa72b7223 */ /* 0x000fe2000001002b */
[----:B------:R-:W-:Y:S01]  /*15770*/  FMNMX.FTZ R224, R33, R224, !PT ;  /* 0x000000e021e07209 */ /* 0x000fe20007810000 */
[----:B------:R-:W-:Y:S01]  /*15780*/  FFMA.FTZ R44, R167, R170, R44 ;  /* 0x000000aaa72c7223 */ /* 0x000fe2000001002c */
[----:B------:R-:W-:Y:S01]  /*15790*/  FMNMX.FTZ R140, R38, R139, !PT ;  /* 0x0000008b268c7209 */ /* 0x000fe20007810000 */
[----:B------:R-:W-:Y:S01]  /*157a0*/  I2F R138, R138 ;  /* 0x0000008a008a7306 */ /* 0x000fe20000201400 */
[----:B------:R-:W-:Y:S01]  /*157b0*/  IADD3 R139, R191, 0xb8, RZ ;  /* 0x000000b8bf8b7810 */ /* 0x000fe20007ffe0ff */
        /* <DEDUP_REMOVED lines=8> */
[----:B------:R-:W-:Y:S01]  /*15840*/  I2F R139, R139 ;  /* 0x0000008b008b7306 */ /* 0x000fe20000201400 */
[-C--:B------:R-:W-:Y:S01]  /*15850*/  FFMA.FTZ R49, R167, R173.reuse, R49 ;  /* 0x000000ada7317223 */ /* 0x080fe20000010031 */
[----:B------:R-:W-:Y:S01]  /*15860*/  FMNMX.FTZ R224, R37, R224, !PT ;  /* 0x000000e025e07209 */ /* 0x000fe20007810000 */
[C---:B------:R-:W-:Y:S01]  /*15870*/  FFMA.FTZ R50, R167.reuse, R173, R50 ;  /* 0x000000ada7327223 */ /* 0x040fe20000010032 */
[----:B------:R-:W-:Y:S01]  /*15880*/  FMNMX.FTZ R141, R44, R141, !PT ;  /* 0x0000008d2c8d7209 */ /* 0x000fe20007810000 */
[----:B------:R-:W-:Y:S01]  /*15890*/  FFMA.FTZ R51, R167, R174, R51 ;  /* 0x000000aea7337223 */ /* 0x000fe20000010033 */
[----:B------:R-:W-:Y:S01]  /*158a0*/  FMNMX.FTZ R224, R39, R224, !PT ;  /* 0x000000e027e07209 */ /* 0x000fe20007810000 */
[C---:B------:R-:W-:Y:S01]  /*158b0*/  FFMA.FTZ R52, R167.reuse, R174, R52 ;  /* 0x000000aea7347223 */ /* 0x040fe20000010034 */
[----:B------:R-:W-:Y:S01]  /*158c0*/  FMNMX.FTZ R142, R46, R141, !PT ;  /* 0x0000008d2e8e7209 */ /* 0x000fe20007810000 */
[-C--:B------:R-:W-:Y:S01]  /*158d0*/  FFMA.FTZ R53, R167, R175.reuse, R53 ;  /* 0x000000afa7357223 */ /* 0x080fe20000010035 */
[----:B------:R-:W-:Y:S01]  /*158e0*/  I2F R140, R140 ;  /* 0x0000008c008c7306 */ /* 0x000fe20000201400 */
[----:B------:R-:W-:Y:S01]  /*158f0*/  IADD3 R141, R191, 0xc0, RZ ;  /* 0x000000c0bf8d7810 */ /* 0x000fe20007ffe0ff */
[----:B------:R-:W-:Y:S01]  /*15900*/  FFMA.FTZ R54, R167, R175, R54 ;  /* 0x000000afa7367223 */ /* 0x000fe20000010036 */
[----:B------:R-:W-:Y:S01]  /*15910*/  FMNMX.FTZ R224, R41, R224, !PT ;  /* 0x000000e029e07209 */ /* 0x000fe20007810000 */
[C---:B------:R-:W-:Y:S01]  /*15920*/  FFMA.FTZ R55, R167.reuse, R176, R55 ;  /* 0x000000b0a7377223 */ /* 0x040fe20000010037 */
[----:B------:R-:W-:Y:S01]  /*15930*/  FMNMX.FTZ R142, R48, R142, !PT ;  /* 0x0000008e308e7209 */ /* 0x000fe20007810000 */
[----:B------:R-:W-:Y:S01]  /*15940*/  FFMA.FTZ R56, R167, R176, R56 ;  /* 0x000000b0a7387223 */ /* 0x000fe20000010038 */
[----:B------:R-:W-:Y:S01]  /*15950*/  FMNMX.FTZ R224, R43, R224, !PT ;  /* 0x000000e02be07209 */ /* 0x000fe20007810000 */
[-C--:B------:R-:W-:Y:S01]  /*15960*/  FFMA.FTZ R57, R167, R177.reuse, R57 ;  /* 0x000000b1a7397223 */ /* 0x080fe20000010039 */
[----:B------:R-:W-:Y:S01]  /*15970*/  FMNMX.FTZ R143, R50, R142, !PT ;  /* 0x0000008e328f7209 */ /* 0x000fe20007810000 */
[----:B------:R-:W-:Y:S01]  /*15980*/  I2F R141, R141 ;  /* 0x0000008d008d7306 */ /* 0x000fe20000201400 */
[----:B------:R-:W-:Y:S01]  /*15990*/  IADD3 R142, R191, 0xc1, RZ ;  /* 0x000000c1bf8e7810 */ /* 0x000fe20007ffe0ff */
[C---:B------:R-:W-:Y:S01]  /*159a0*/  FFMA.FTZ R58, R167.reuse, R177, R58 ;  /* 0x000000b1a73a7223 */ /* 0x040fe2000001003a */
[----:B------:R-:W-:Y:S01]  /*159b0*/  FMNMX.FTZ R143, R52, R143, !PT ;  /* 0x0000008f348f7209 */ /* 0x000fe20007810000 */
[----:B------:R-:W-:Y:S01]  /*159c0*/  FFMA.FTZ R59, R167, R178, R59 ;  /* 0x000000b2a73b7223 */ /* 0x000fe2000001003b */
[----:B------:R-:W-:Y:S01]  /*159d0*/  FMNMX.FTZ R224, R45, R224, !PT ;  /* 0x000000e02de07209 */ /* 0x000fe20007810000 */
[C---:B------:R-:W-:Y:S01]  /*159e0*/  FFMA.FTZ R60, R167.reuse, R178, R60 ;  /* 0x000000b2a73c7223 */ /* 0x040fe2000001003c */
[----:B------:R-:W-:Y:S01]  /*159f0*/  FMNMX.FTZ R144, R54, R143, !PT ;  /* 0x0000008f36907209 */ /* 0x000fe20007810000 */
[-C--:B------:R-:W-:Y:S01]  /*15a00*/  FFMA.FTZ R61, R167, R179.reuse, R61 ;  /* 0x000000b3a73d7223 */ /* 0x080fe2000001003d */
[----:B------:R-:W-:Y:S01]  /*15a10*/  IADD3 R143, R191, 0xc8, RZ ;  /* 0x000000c8bf8f7810 */ /* 0x000fe20007ffe0ff */
[----:B------:R-:W-:Y:S01]  /*15a20*/  I2F R142, R142 ;  /* 0x0000008e008e7306 */ /* 0x000fe20000201400 */
        /* <DEDUP_REMOVED lines=9> */
[----:B------:R-:W-:Y:S01]  /*15ac0*/  I2F R143, R143 ;  /* 0x0000008f008f7306 */ /* 0x000fe20000201400 */
[C---:B------:R-:W-:Y:S01]  /*15ad0*/  FFMA.FTZ R66, R167.reuse, R181, R66 ;  /* 0x000000b5a7427223 */ /* 0x040fe20000010042 */
[----:B------:R-:W-:Y:S01]  /*15ae0*/  FMNMX.FTZ R145, R60, R145, !PT ;  /* 0x000000913c917209 */ /* 0x000fe20007810000 */
[----:B------:R-:W-:Y:S01]  /*15af0*/  FFMA.FTZ R67, R167, R182, R67 ;  /* 0x000000b6a7437223 */ /* 0x000fe20000010043 */
[----:B------:R-:W-:Y:S01]  /*15b00*/  FMNMX.FTZ R224, R51, R224, !PT ;  /* 0x000000e033e07209 */ /* 0x000fe20007810000 */
[C---:B------:R-:W-:Y:S01]  /*15b10*/  FFMA.FTZ R68, R167.reuse, R182, R68 ;  /* 0x000000b6a7447223 */ /* 0x040fe20000010044 */
[----:B------:R-:W-:Y:S01]  /*15b20*/  FMNMX.FTZ R146, R62, R145, !PT ;  /* 0x000000913e927209 */ /* 0x000fe20007810000 */
[-C--:B------:R-:W-:Y:S01]  /*15b30*/  FFMA.FTZ R69, R167, R183.reuse, R69 ;  /* 0x000000b7a7457223 */ /* 0x080fe20000010045 */
[----:B------:R-:W-:Y:S01]  /*15b40*/  FMNMX.FTZ R224, R53, R224, !PT ;  /* 0x000000e035e07209 */ /* 0x000fe20007810000 */
[C---:B------:R-:W-:Y:S01]  /*15b50*/  FFMA.FTZ R70, R167.reuse, R183, R70 ;  /* 0x000000b7a7467223 */ /* 0x040fe20000010046 */
[----:B------:R-:W-:Y:S01]  /*15b60*/  I2F R144, R144 ;  /* 0x0000009000907306 */ /* 0x000fe20000201400 */
[----:B------:R-:W-:Y:S01]  /*15b70*/  FFMA.FTZ R71, R167, R184, R71 ;  /* 0x000000b8a7477223 */ /* 0x000fe20000010047 */
[----:B------:R-:W-:Y:S01]  /*15b80*/  FMNMX.FTZ R224, R55, R224, !PT ;  /* 0x000000e037e07209 */ /* 0x000fe20007810000 */
[----:B------:R-:W-:Y:S01]  /*15b90*/  FFMA.FTZ R72, R167, R184, R72 ;  /* 0x000000b8a7487223 */ /* 0x000fe20000010048 */
[----:B------:R-:W-:Y:S01]  /*15ba0*/  IADD3 R135, R191, 0xa8, RZ ;  /* 0x000000a8bf877810 */ /* 0x000fe20007ffe0ff */
[-C--:B-1----:R-:W-:Y:S01]  /*15bb0*/  FFMA.FTZ R73, R167, R129.reuse, R73 ;  /* 0x00000081a7497223 */ /* 0x082fe20000010049 */
[----:B------:R-:W-:Y:S01]  /*15bc0*/  FMNMX.FTZ R224, R57, R224, !PT ;  /* 0x000000e039e07209 */ /* 0x000fe20007810000 */
[----:B------:R-:W-:Y:S01]  /*15bd0*/  FFMA.FTZ R74, R167, R129, R74 ;  /* 0x00000081a74a7223 */ /* 0x000fe2000001004a */
[----:B------:R-:W-:Y:S02]  /*15be0*/  FMNMX.FTZ R146, R64, R146, !PT ;  /* 0x0000009240927209 */ /* 0x000fe40007810000 */
[----:B------:R-:W-:Y:S01]  /*15bf0*/  I2F R135, R135 ;  /* 0x0000008700877306 */ /* 0x000fe20000201400 */
[----:B------:R-:W-:Y:S02]  /*15c00*/  FMNMX.FTZ R224, R59, R224, !PT ;  /* 0x000000e03be07209 */ /* 0x000fe40007810000 */
[----:B------:R-:W-:Y:S02]  /*15c10*/  FMNMX.FTZ R147, R66, R146, !PT ;  /* 0x0000009242937209 */ /* 0x000fe40007810000 */
[----:B------:R-:W-:Y:S02]  /*15c20*/  IADD3 R146, R191, 0xd1, RZ ;  /* 0x000000d1bf927810 */ /* 0x000fe40007ffe0ff */
[----:B------:R-:W-:Y:S02]  /*15c30*/  FMNMX.FTZ R147, R68, R147, !PT ;  /* 0x0000009344937209 */ /* 0x000fe40007810000 */
[----:B------:R-:W-:Y:S01]  /*15c40*/  FMNMX.FTZ R224, R61, R224, !PT ;  /* 0x000000e03de07209 */ /* 0x000fe20007810000 */
[----:B------:R-:W-:Y:S01]  /*15c50*/  I2F R129, R146 ;  /* 0x0000009200817306 */ /* 0x000fe20000201400 */
[----:B------:R-:W-:Y:S02]  /*15c60*/  FMNMX.FTZ R147, R70, R147, !PT ;  /* 0x0000009346937209 */ /* 0x000fe40007810000 */
[----:B------:R-:W-:Y:S02]  /*15c70*/  FMNMX.FTZ R224, R63, R224, !PT ;  /* 0x000000e03fe07209 */ /* 0x000fe40007810000 */
[----:B------:R-:W-:Y:S02]  /*15c80*/  FMNMX.FTZ R147, R72, R147, !PT ;  /* 0x0000009348937209 */ /* 0x000fe40007810000 */
[----:B------:R-:W-:Y:S02]  /*15c90*/  FMNMX.FTZ R224, R65, R224, !PT ;  /* 0x000000e041e07209 */ /* 0x000fe40007810000 */
[----:B------:R-:W-:Y:S02]  /*15ca0*/  FMNMX.FTZ R147, R74, R147, !PT ;  /* 0x000000934a937209 */ /* 0x000fe40007810000 */
[----:B------:R-:W-:Y:S02]  /*15cb0*/  FMNMX.FTZ R224, R67, R224, !PT ;  /* 0x000000e043e07209 */ /* 0x000fe40007810000 */
[----:B------:R-:W-:Y:S02]  /*15cc0*/  IADD3 R145, R191, 0xd0, RZ ;  /* 0x000000d0bf917810 */ /* 0x000fe40007ffe0ff */
[----:B------:R-:W-:Y:S02]  /*15cd0*/  FMNMX.FTZ R224, R69, R224, !PT ;  /* 0x000000e045e07209 */ /* 0x000fe40007810000 */
[----:B------:R-:W-:Y:S02]  /*15ce0*/  IADD3 R130, R191, 0x91, RZ ;  /* 0x00000091bf827810 */ /* 0x000fe40007ffe0ff */
[----:B------:R-:W-:Y:S01]  /*15cf0*/  I2F R145, R145 ;  /* 0x0000009100917306 */ /* 0x000fe20000201400 */
[----:B------:R-:W-:Y:S02]  /*15d00*/  FMNMX.FTZ R224, R71, R224, !PT ;  /* 0x000000e047e07209 */ /* 0x000fe40007810000 */
[----:B------:R-:W-:Y:S02]  /*15d10*/  IADD3 R131, R191, 0x98, RZ ;  /* 0x00000098bf837810 */ /* 0x000fe40007ffe0ff */
[----:B------:R-:W-:Y:S02]  /*15d20*/  FMNMX.FTZ R224, R73, R224, !PT ;  /* 0x000000e049e07209 */ /* 0x000fe40007810000 */
[C---:B------:R-:W-:Y:S02]  /*15d30*/  IADD3 R132, R191.reuse, 0x99, RZ ;  /* 0x00000099bf847810 */ /* 0x040fe40007ffe0ff */
[C---:B------:R-:W-:Y:S01]  /*15d40*/  IADD3 R133, R191.reuse, 0xa0, RZ ;  /* 0x000000a0bf857810 */ /* 0x040fe20007ffe0ff */
[----:B------:R-:W1:Y:S01]  /*15d50*/  I2F R130, R130 ;  /* 0x0000008200827306 */ /* 0x000e620000201400 */
[----:B------:R-:W-:Y:S09]  /*15d60*/  IADD3 R134, R191, 0xa1, RZ ;  /* 0x000000a1bf867810 */ /* 0x000ff20007ffe0ff */
[----:B------:R-:W2:Y:S10]  /*15d70*/  I2F R131, R131 ;  /* 0x0000008300837306 */ /* 0x000eb40000201400 */
[----:B------:R-:W3:Y:S01]  /*15d80*/  I2F R132, R132 ;  /* 0x0000008400847306 */ /* 0x000ee20000201400 */
[CC--:B-1----:R-:W-:Y:S02]  /*15d90*/  FFMA.FTZ R75, R167.reuse, R130.reuse, R75 ;  /* 0x00000082a74b7223 */ /* 0x0c2fe4000001004b */
[----:B------:R-:W-:Y:S01]  /*15da0*/  FFMA.FTZ R76, R167, R130, R76 ;  /* 0x00000082a74c7223 */ /* 0x000fe2000001004c */
[----:B------:R-:W-:Y:S02]  /*15db0*/  IADD3 R130, R191, 0xd8, RZ ;  /* 0x000000d8bf827810 */ /* 0x000fe40007ffe0ff */
        /* <DEDUP_REMOVED lines=10> */
[----:B------:R-:W-:Y:S01]  /*15e60*/  FFMA.FTZ R80, R167, R132, R80 ;  /* 0x00000084a7507223 */ /* 0x000fe20000010050 */
[----:B------:R-:W-:Y:S02]  /*15e70*/  IADD3 R132, R191, 0xe0, RZ ;  /* 0x000000e0bf847810 */ /* 0x000fe40007ffe0ff */
[----:B------:R-:W-:Y:S03]  /*15e80*/  FMNMX.FTZ R224, R79, R224, !PT ;  /* 0x000000e04fe07209 */ /* 0x000fe60007810000 */
[----:B------:R-:W3:Y:S01]  /*15e90*/  I2F R130, R130 ;  /* 0x0000008200827306 */ /* 0x000ee20000201400 */
[----:B------:R-:W-:Y:S01]  /*15ea0*/  FMNMX.FTZ R147, R80, R147, !PT ;  /* 0x0000009350937209 */ /* 0x000fe20007810000 */
[CC--:B-1----:R-:W-:Y:S02]  /*15eb0*/  FFMA.FTZ R81, R167.reuse, R133.reuse, R81 ;  /* 0x00000085a7517223 */ /* 0x0c2fe40000010051 */
[----:B------:R-:W-:Y:S01]  /*15ec0*/  FFMA.FTZ R82, R167, R133, R82 ;  /* 0x00000085a7527223 */ /* 0x000fe20000010052 */
[----:B------:R-:W-:Y:S02]  /*15ed0*/  IADD3 R133, R191, 0xe1, RZ ;  /* 0x000000e1bf857810 */ /* 0x000fe40007ffe0ff */
[----:B------:R-:W-:Y:S03]  /*15ee0*/  FMNMX.FTZ R224, R81, R224, !PT ;  /* 0x000000e051e07209 */ /* 0x000fe60007810000 */
[----:B------:R-:W1:Y:S01]  /*15ef0*/  I2F R131, R131 ;  /* 0x0000008300837306 */ /* 0x000e620000201400 */
[----:B------:R-:W-:Y:S01]  /*15f00*/  FMNMX.FTZ R147, R82, R147, !PT ;  /* 0x0000009352937209 */ /* 0x000fe20007810000 */
[CC--:B--2---:R-:W-:Y:S02]  /*15f10*/  FFMA.FTZ R83, R167.reuse, R134.reuse, R83 ;  /* 0x00000086a7537223 */ /* 0x0c4fe40000010053 */
[----:B------:R-:W-:Y:S01]  /*15f20*/  FFMA.FTZ R84, R167, R134, R84 ;  /* 0x00000086a7547223 */ /* 0x000fe20000010054 */
[----:B------:R-:W-:Y:S01]  /*15f30*/  IADD3 R134, R191, 0xe8, RZ ;  /* 0x000000e8bf867810 */ /* 0x000fe20007ffe0ff */
[-C--:B------:R-:W-:Y:S01]  /*15f40*/  FFMA.FTZ R85, R167, R135.reuse, R85 ;  /* 0x00000087a7557223 */ /* 0x080fe20000010055 */
[----:B------:R-:W-:Y:S03]  /*15f50*/  FMNMX.FTZ R224, R83, R224, !PT ;  /* 0x000000e053e07209 */ /* 0x000fe60007810000 */
[----:B------:R-:W2:Y:S01]  /*15f60*/  I2F R132, R132 ;  /* 0x0000008400847306 */ /* 0x000ea20000201400 */
[----:B------:R-:W-:Y:S01]  /*15f70*/  FFMA.FTZ R86, R167, R135, R86 ;  /* 0x00000087a7567223 */ /* 0x000fe20000010056 */
[----:B------:R-:W-:Y:S01]  /*15f80*/  IADD3 R135, R191, 0xe9, RZ ;  /* 0x000000e9bf877810 */ /* 0x000fe20007ffe0ff */
[----:B------:R-:W-:Y:S01]  /*15f90*/  FFMA.FTZ R87, R167, R136, R87 ;  /* 0x00000088a7577223 */ /* 0x000fe20000010057 */
[----:B------:R-:W-:Y:S01]  /*15fa0*/  FMNMX.FTZ R224, R85, R224, !PT ;  /* 0x000000e055e07209 */ /* 0x000fe20007810000 */
[----:B------:R-:W-:Y:S01]  /*15fb0*/  FFMA.FTZ R88, R167, R136, R88 ;  /* 0x00000088a7587223 */ /* 0x000fe20000010058 */
[----:B------:R-:W-:Y:S01]  /*15fc0*/  IADD3 R136, R191, 0xf0, RZ ;  /* 0x000000f0bf887810 */ /* 0x000fe20007ffe0ff */
[-C--:B------:R-:W-:Y:S01]  /*15fd0*/  FFMA.FTZ R89, R167, R137.reuse, R89 ;  /* 0x00000089a7597223 */ /* 0x080fe20000010059 */
[----:B------:R-:W-:Y:S01]  /*15fe0*/  FMNMX.FTZ R224, R87, R224, !PT ;  /* 0x000000e057e07209 */ /* 0x000fe20007810000 */
[C---:B------:R-:W-:Y:S01]  /*15ff0*/  FFMA.FTZ R90, R167.reuse, R137, R90 ;  /* 0x00000089a75a7223 */ /* 0x040fe2000001005a */
[----:B------:R-:W4:Y:S01]  /*16000*/  I2F R133, R133 ;  /* 0x0000008500857306 */ /* 0x000f220000201400 */
[-C--:B------:R-:W-:Y:S01]  /*16010*/  FFMA.FTZ R91, R167, R138.reuse, R91 ;  /* 0x0000008aa75b7223 */ /* 0x080fe2000001005b */
[----:B------:R-:W-:Y:S01]  /*16020*/  IADD3 R137, R191, 0xf1, RZ ;  /* 0x000000f1bf897810 */ /* 0x000fe20007ffe0ff */
[C---:B------:R-:W-:Y:S01]  /*16030*/  FFMA.FTZ R92, R167.reuse, R138, R92 ;  /* 0x0000008aa75c7223 */ /* 0x040fe2000001005c */
[----:B------:R-:W-:Y:S01]  /*16040*/  FMNMX.FTZ R147, R84, R147, !PT ;  /* 0x0000009354937209 */ /* 0x000fe20007810000 */
[-C--:B------:R-:W-:Y:S01]  /*16050*/  FFMA.FTZ R93, R167, R139.reuse, R93 ;  /* 0x0000008ba75d7223 */ /* 0x080fe2000001005d */
[----:B------:R-:W-:Y:S01]  /*16060*/  FMNMX.FTZ R224, R89, R224, !PT ;  /* 0x000000e059e07209 */ /* 0x000fe20007810000 */
[C---:B------:R-:W-:Y:S01]  /*16070*/  FFMA.FTZ R94, R167.reuse, R139, R94 ;  /* 0x0000008ba75e7223 */ /* 0x040fe2000001005e */
[----:B------:R-:W-:Y:S01]  /*16080*/  FMNMX.FTZ R147, R86, R147, !PT ;  /* 0x0000009356937209 */ /* 0x000fe20007810000 */
[CC--:B------:R-:W-:Y:S01]  /*16090*/  FFMA.FTZ R95, R167.reuse, R140.reuse, R95 ;  /* 0x0000008ca75f7223 */ /* 0x0c0fe2000001005f */
[----:B------:R-:W5:Y:S01]  /*160a0*/  I2F R134, R134 ;  /* 0x0000008600867306 */ /* 0x000f620000201400 */
[C---:B------:R-:W-:Y:S01]  /*160b0*/  FFMA.FTZ R96, R167.reuse, R140, R96 ;  /* 0x0000008ca7607223 */ /* 0x040fe20000010060 */
[----:B------:R-:W-:Y:S01]  /*160c0*/  FMNMX.FTZ R147, R88, R147, !PT ;  /* 0x0000009358937209 */ /* 0x000fe20007810000 */
[-C--:B------:R-:W-:Y:S01]  /*160d0*/  FFMA.FTZ R97, R167, R141.reuse, R97 ;  /* 0x0000008da7617223 */ /* 0x080fe20000010061 */
[----:B------:R-:W-:Y:S01]  /*160e0*/  FMNMX.FTZ R224, R91, R224, !PT ;  /* 0x000000e05be07209 */ /* 0x000fe20007810000 */
[C---:B------:R-:W-:Y:S01]  /*160f0*/  FFMA.FTZ R98, R167.reuse, R141, R98 ;  /* 0x0000008da7627223 */ /* 0x040fe20000010062 */
[----:B------:R-:W-:Y:S01]  /*16100*/  FMNMX.FTZ R147, R90, R147, !PT ;  /* 0x000000935a937209 */ /* 0x000fe20007810000 */
[----:B------:R-:W-:Y:S01]  /*16110*/  FFMA.FTZ R99, R167, R142, R99 ;  /* 0x0000008ea7637223 */ /* 0x000fe20000010063 */
[----:B------:R-:W-:Y:S01]  /*16120*/  FMNMX.FTZ R224, R93, R224, !PT ;  /* 0x000000e05de07209 */ /* 0x000fe20007810000 */
[C---:B------:R-:W-:Y:S01]  /*16130*/  FFMA.FTZ R100, R167.reuse, R142, R100 ;  /* 0x0000008ea7647223 */ /* 0x040fe20000010064 */
[----:B------:R-:W2:Y:S01]  /*16140*/  I2F R135, R135 ;  /* 0x0000008700877306 */ /* 0x000ea20000201400 */
        /* <DEDUP_REMOVED lines=8> */
[CC--:B------:R-:W-:Y:S01]  /*161d0*/  FFMA.FTZ R105, R167.reuse, R145.reuse, R105 ;  /* 0x00000091a7697223 */ /* 0x0c0fe20000010069 */
[----:B------:R-:W5:Y:S01]  /*161e0*/  I2F R136, R136 ;  /* 0x0000008800887306 */ /* 0x000f620000201400 */
[----:B------:R-:W-:Y:S01]  /*161f0*/  FFMA.FTZ R106, R167, R145, R106 ;  /* 0x00000091a76a7223 */ /* 0x000fe2000001006a */
[----:B------:R-:W-:Y:S01]  /*16200*/  FMNMX.FTZ R224, R99, R224, !PT ;  /* 0x000000e063e07209 */ /* 0x000fe20007810000 */
[C---:B------:R-:W-:Y:S01]  /*16210*/  FFMA.FTZ R107, R167.reuse, R129, R107 ;  /* 0x00000081a76b7223 */ /* 0x040fe2000001006b */
[----:B------:R-:W-:Y:S01]  /*16220*/  FMNMX.FTZ R147, R96, R147, !PT ;  /* 0x0000009360937209 */ /* 0x000fe20007810000 */
[----:B------:R-:W-:Y:S01]  /*16230*/  FFMA.FTZ R108, R167, R129, R108 ;  /* 0x00000081a76c7223 */ /* 0x000fe2000001006c */
[----:B------:R-:W-:Y:S01]  /*16240*/  IADD3 R129, R191, 0xf8, RZ ;  /* 0x000000f8bf817810 */ /* 0x000fe20007ffe0ff */
[----:B---3--:R-:W-:Y:S01]  /*16250*/  FFMA.FTZ R109, R167, R130, R109 ;  /* 0x00000082a76d7223 */ /* 0x008fe2000001006d */
[----:B------:R-:W-:Y:S01]  /*16260*/  FMNMX.FTZ R224, R101, R224, !PT ;  /* 0x000000e065e07209 */ /* 0x000fe20007810000 */
[C---:B------:R-:W-:Y:S01]  /*16270*/  FFMA.FTZ R110, R167.reuse, R130, R110 ;  /* 0x00000082a76e7223 */ /* 0x040fe2000001006e */
[----:B------:R-:W3:Y:S01]  /*16280*/  I2F R137, R137 ;  /* 0x0000008900897306 */ /* 0x000ee20000201400 */
[-C--:B-1----:R-:W-:Y:S01]  /*16290*/  FFMA.FTZ R111, R167, R131.reuse, R111 ;  /* 0x00000083a76f7223 */ /* 0x082fe2000001006f */
[----:B------:R-:W-:Y:S01]  /*162a0*/  FMNMX.FTZ R224, R103, R224, !PT ;  /* 0x000000e067e07209 */ /* 0x000fe20007810000 */
[----:B------:R-:W-:Y:S01]  /*162b0*/  FFMA.FTZ R112, R167, R131, R112 ;  /* 0x00000083a7707223 */ /* 0x000fe20000010070 */
[----:B------:R-:W-:Y:S01]  /*162c0*/  IADD3 R130, R191, 0xf9, RZ ;  /* 0x000000f9bf827810 */ /* 0x000fe20007ffe0ff */
[----:B--2---:R-:W-:Y:S01]  /*162d0*/  FFMA.FTZ R113, R167, R132, R113 ;  /* 0x00000084a7717223 */ /* 0x004fe20000010071 */
[----:B------:R-:W-:Y:S01]  /*162e0*/  FMNMX.FTZ R224, R105, R224, !PT ;  /* 0x000000e069e07209 */ /* 0x000fe20007810000 */
[C---:B------:R-:W-:Y:S01]  /*162f0*/  FFMA.FTZ R114, R167.reuse, R132, R114 ;  /* 0x00000084a7727223 */ /* 0x040fe20000010072 */
[----:B------:R-:W-:Y:S01]  /*16300*/  FMNMX.FTZ R147, R98, R147, !PT ;  /* 0x0000009362937209 */ /* 0x000fe20007810000 */
[-C--:B----4-:R-:W-:Y:S01]  /*16310*/  FFMA.FTZ R115, R167, R133.reuse, R115 ;  /* 0x00000085a7737223 */ /* 0x090fe20000010073 */
[----:B------:R-:W1:Y:S01]  /*16320*/  I2F R129, R129 ;  /* 0x0000008100817306 */ /* 0x000e620000201400 */
[----:B------:R-:W-:Y:S01]  /*16330*/  FMNMX.FTZ R224, R107, R224, !PT ;  /* 0x000000e06be07209 */ /* 0x000fe20007810000 */
[C---:B------:R-:W-:Y:S01]  /*16340*/  FFMA.FTZ R116, R167.reuse, R133, R116 ;  /* 0x00000085a7747223 */ /* 0x040fe20000010074 */
[----:B------:R-:W-:Y:S01]  /*16350*/  FMNMX.FTZ R147, R100, R147, !PT ;  /* 0x0000009364937209 */ /* 0x000fe20007810000 */
[----:B-----5:R-:W-:Y:S01]  /*16360*/  FFMA.FTZ R117, R167, R134, R117 ;  /* 0x00000086a7757223 */ /* 0x020fe20000010075 */
[----:B------:R-:W-:Y:S01]  /*16370*/  FMNMX.FTZ R224, R109, R224, !PT ;  /* 0x000000e06de07209 */ /* 0x000fe20007810000 */
[C---:B------:R-:W-:Y:S01]  /*16380*/  FFMA.FTZ R118, R167.reuse, R134, R118 ;  /* 0x00000086a7767223 */ /* 0x040fe20000010076 */
[----:B------:R-:W-:Y:S01]  /*16390*/  FMNMX.FTZ R147, R102, R147, !PT ;  /* 0x0000009366937209 */ /* 0x000fe20007810000 */
[-C--:B------:R-:W-:Y:S01]  /*163a0*/  FFMA.FTZ R119, R167, R135.reuse, R119 ;  /* 0x00000087a7777223 */ /* 0x080fe20000010077 */
[----:B------:R-:W-:Y:S01]  /*163b0*/  FMNMX.FTZ R224, R111, R224, !PT ;  /* 0x000000e06fe07209 */ /* 0x000fe20007810000 */
[----:B------:R-:W2:Y:S01]  /*163c0*/  I2F R130, R130 ;  /* 0x0000008200827306 */ /* 0x000ea20000201400 */
[C---:B------:R-:W-:Y:S01]  /*163d0*/  FFMA.FTZ R120, R167.reuse, R135, R120 ;  /* 0x00000087a7787223 */ /* 0x040fe20000010078 */
[----:B------:R-:W-:Y:S01]  /*163e0*/  FMNMX.FTZ R147, R104, R147, !PT ;  /* 0x0000009368937209 */ /* 0x000fe20007810000 */
[----:B------:R-:W-:Y:S01]  /*163f0*/  FFMA.FTZ R121, R167, R136, R121 ;  /* 0x00000088a7797223 */ /* 0x000fe20000010079 */
[----:B------:R-:W-:Y:S01]  /*16400*/  FMNMX.FTZ R224, R113, R224, !PT ;  /* 0x000000e071e07209 */ /* 0x000fe20007810000 */
[C---:B------:R-:W-:Y:S01]  /*16410*/  FFMA.FTZ R122, R167.reuse, R136, R122 ;  /* 0x00000088a77a7223 */ /* 0x040fe2000001007a */
[----:B------:R-:W-:Y:S01]  /*16420*/  FMNMX.FTZ R147, R106, R147, !PT ;  /* 0x000000936a937209 */ /* 0x000fe20007810000 */
[-C--:B---3--:R-:W-:Y:S01]  /*16430*/  FFMA.FTZ R123, R167, R137.reuse, R123 ;  /* 0x00000089a77b7223 */ /* 0x088fe2000001007b */
[----:B------:R-:W-:Y:S01]  /*16440*/  FMNMX.FTZ R224, R115, R224, !PT ;  /* 0x000000e073e07209 */ /* 0x000fe20007810000 */
[----:B------:R-:W-:Y:S01]  /*16450*/  FFMA.FTZ R124, R167, R137, R124 ;  /* 0x00000089a77c7223 */ /* 0x000fe2000001007c */
[----:B------:R-:W-:Y:S01]  /*16460*/  FMNMX.FTZ R147, R108, R147, !PT ;  /* 0x000000936c937209 */ /* 0x000fe20007810000 */
[----:B------:R-:W-:Y:S01]  /*16470*/  LDSM.16.MT88.4 R136, [R221+0x5000] ;  /* 0x00500000dd88783b */ /* 0x000fe20000004200 */
[----:B------:R-:W-:Y:S01]  /*16480*/  FMNMX.FTZ R224, R117, R224, !PT ;  /* 0x000000e075e07209 */ /* 0x000fe20007810000 */
[C---:B-1----:R-:W-:Y:S01]  /*16490*/  FFMA.FTZ R125, R167.reuse, R129, R125 ;  /* 0x00000081a77d7223 */ /* 0x042fe2000001007d */
[----:B------:R-:W-:Y:S01]  /*164a0*/  FMNMX.FTZ R147, R110, R147, !PT ;  /* 0x000000936e937209 */ /* 0x000fe20007810000 */
[----:B------:R-:W-:Y:S01]  /*164b0*/  FFMA.FTZ R126, R167, R129, R126 ;  /* 0x00000081a77e7223 */ /* 0x000fe2000001007e */
[----:B------:R-:W-:Y:S02]  /*164c0*/  FMNMX.FTZ R224, R119, R224, !PT ;  /* 0x000000e077e07209 */ /* 0x000fe40007810000 */
[----:B------:R-:W-:Y:S02]  /*164d0*/  FMNMX.FTZ R147, R112, R147, !PT ;  /* 0x0000009370937209 */ /* 0x000fe40007810000 */
[----:B------:R-:W-:Y:S02]  /*164e0*/  FMNMX.FTZ R224, R121, R224, !PT ;  /* 0x000000e079e07209 */ /* 0x000fe40007810000 */
[----:B------:R-:W-:Y:S01]  /*164f0*/  FMNMX.FTZ R147, R114, R147, !PT ;  /* 0x0000009372937209 */ /* 0x000fe20007810000 */
[----:B--2---:R-:W-:Y:S01]  /*16500*/  FFMA.FTZ R127, R167, R130, R127 ;  /* 0x00000082a77f7223 */ /* 0x004fe2000001007f */
[----:B------:R-:W-:Y:S01]  /*16510*/  FMNMX.FTZ R224, R123, R224, !PT ;  /* 0x000000e07be07209 */ /* 0x000fe20007810000 */
[----:B------:R-:W-:Y:S01]  /*16520*/  FFMA.FTZ R128, R167, R130, R128 ;  /* 0x00000082a7807223 */ /* 0x000fe20000010080 */
[----:B------:R-:W-:Y:S02]  /*16530*/  FMNMX.FTZ R147, R116, R147, !PT ;  /* 0x0000009374937209 */ /* 0x000fe40007810000 */
[----:B------:R-:W-:Y:S02]  /*16540*/  FMNMX.FTZ R131, R125, R224, !PT ;  /* 0x000000e07d837209 */ /* 0x000fe40007810000 */
[----:B------:R-:W-:Y:S02]  /*16550*/  FMNMX.FTZ R147, R118, R147, !PT ;  /* 0x0000009376937209 */ /* 0x000fe40007810000 */
        /* <DEDUP_REMOVED lines=21> */
[----:B------:R-:W-:Y:S06]  /*166b0*/  FMUL.FTZ R133, R133, c[0x0][0x23c] ;  /* 0x00008f0085857a20 */ /* 0x000fec0000410000 */
[----:B------:R-:W2:Y:S01]  /*166c0*/  MUFU.EX2 R133, R133 ;  /* 0x0000008500857308 */ /* 0x000ea20000000800 */
[C---:B-1----:R-:W-:Y:S02]  /*166d0*/  FMUL.FTZ R196, R132.reuse, R196 ;  /* 0x000000c484c47220 */ /* 0x042fe40000410000 */
[C---:B------:R-:W-:Y:S02]  /*166e0*/  FMUL.FTZ R197, R132.reuse, R197 ;  /* 0x000000c584c57220 */ /* 0x040fe40000410000 */
[C---:B------:R-:W-:Y:S02]  /*166f0*/  FMUL.FTZ R204, R132.reuse, R204 ;  /* 0x000000cc84cc7220 */ /* 0x040fe40000410000 */
[C---:B------:R-:W-:Y:S02]  /*16700*/  FMUL.FTZ R205, R132.reuse, R205 ;  /* 0x000000cd84cd7220 */ /* 0x040fe40000410000 */
[C---:B------:R-:W-:Y:S02]  /*16710*/  FMUL.FTZ R200, R132.reuse, R200 ;  /* 0x000000c884c87220 */ /* 0x040fe40000410000 */
[C---:B------:R-:W-:Y:S02]  /*16720*/  FMUL.FTZ R201, R132.reuse, R201 ;  /* 0x000000c984c97220 */ /* 0x040fe40000410000 */
[C---:B--2---:R-:W-:Y:S02]  /*16730*/  FMUL.FTZ R198, R133.reuse, R198 ;  /* 0x000000c685c67220 */ /* 0x044fe40000410000 */
[C---:B------:R-:W-:Y:S02]  /*16740*/  FMUL.FTZ R199, R133.reuse, R199 ;  /* 0x000000c785c77220 */ /* 0x040fe40000410000 */
[C---:B------:R-:W-:Y:S02]  /*16750*/  FMUL.FTZ R206, R133.reuse, R206 ;  /* 0x000000ce85ce7220 */ /* 0x040fe40000410000 */
[C---:B------:R-:W-:Y:S02]  /*16760*/  FMUL.FTZ R207, R133.reuse, R207 ;  /* 0x000000cf85cf7220 */ /* 0x040fe40000410000 */
[C---:B------:R-:W-:Y:S02]  /*16770*/  FMUL.FTZ R202, R133.reuse, R202 ;  /* 0x000000ca85ca7220 */ /* 0x040fe40000410000 */
[C---:B------:R-:W-:Y:S02]  /*16780*/  FMUL.FTZ R203, R133.reuse, R203 ;  /* 0x000000cb85cb7220 */ /* 0x040fe40000410000 */
[C---:B------:R-:W-:Y:S02]  /*16790*/  FMUL.FTZ R192, R132.reuse, R192 ;  /* 0x000000c084c07220 */ /* 0x040fe40000410000 */
[----:B------:R-:W-:Y:S02]  /*167a0*/  FMUL.FTZ R193, R132, R193 ;  /* 0x000000c184c17220 */ /* 0x000fe40000410000 */
[C---:B------:R-:W-:Y:S02]  /*167b0*/  FMUL.FTZ R194, R133.reuse, R194 ;  /* 0x000000c285c27220 */ /* 0x040fe40000410000 */
[----:B------:R-:W-:Y:S02]  /*167c0*/  FMUL.FTZ R195, R133, R195 ;  /* 0x000000c385c37220 */ /* 0x000fe40000410000 */
[----:B------:R-:W-:Y:S05]  /*167d0*/  FMUL.FTZ R130, R131, c[0x0][0x23c] ;  /* 0x00008f0083827a20 */ /* 0x000fea0000410000 */
[----:B------:R-:W-:Y:S02]  /*167e0*/  FSEL R130, R130, RZ, P0 ;  /* 0x000000ff82827208 */ /* 0x000fe40000000000 */
[----:B------:R-:W-:Y:S03]  /*167f0*/  FSETP.NEU.FTZ.AND P0, PT, R129, -INF , PT ;  /* 0xff8000008100780b */ /* 0x000fe60003f1d000 */
[--C-:B------:R-:W-:Y:S02]  /*16800*/  FFMA.FTZ R135, R5, c[0x0][0x23c], -R130.reuse ;  /* 0x00008f0005877a23 */ /* 0x100fe40000010882 */
[--C-:B------:R-:W-:Y:S02]  /*16810*/  FFMA.FTZ R140, R7, c[0x0][0x23c], -R130.reuse ;  /* 0x00008f00078c7a23 */ /* 0x100fe40000010882 */
[--C-:B------:R-:W-:Y:S02]  /*16820*/  FFMA.FTZ R143, R13, c[0x0][0x23c], -R130.reuse ;  /* 0x00008f000d8f7a23 */ /* 0x100fe40000010882 */
[----:B------:R-:W-:Y:S01]  /*16830*/  MUFU.EX2 R135, R135 ;  /* 0x0000008700877308 */ /* 0x000fe20000000800 */
[--C-:B------:R-:W-:Y:S02]  /*16840*/  FFMA.FTZ R144, R15, c[0x0][0x23c], -R130.reuse ;  /* 0x00008f000f907a23 */ /* 0x100fe40000010882 */
[--C-:B------:R-:W-:Y:S02]  /*16850*/  FFMA.FTZ R141, R9, c[0x0][0x23c], -R130.reuse ;  /* 0x00008f00098d7a23 */ /* 0x100fe40000010882 */
[--C-:B------:R-:W-:Y:S02]  /*16860*/  FFMA.FTZ R142, R11, c[0x0][0x23c], -R130.reuse ;  /* 0x00008f000b8e7a23 */ /* 0x100fe40000010882 */
[--C-:B------:R-:W-:Y:S02]  /*16870*/  FFMA.FTZ R134, R3, c[0x0][0x23c], -R130.reuse ;  /* 0x00008f0003867a23 */ /* 0x100fe40000010882 */
[----:B------:R-:W-:Y:S01]  /*16880*/  FMUL.FTZ R3, R129, c[0x0][0x23c] ;  /* 0x00008f0081037a20 */ /* 0x000fe20000410000 */
[----:B------:R-:W1:Y:S01]  /*16890*/  MUFU.EX2 R140, R140 ;  /* 0x0000008c008c7308 */ /* 0x000e620000000800 */
[--C-:B------:R-:W-:Y:S02]  /*168a0*/  FFMA.FTZ R0, R0, c[0x0][0x23c], -R130.reuse ;  /* 0x00008f0000007a23 */ /* 0x100fe40000010882 */
[--C-:B------:R-:W-:Y:S01]  /*168b0*/  FFMA.FTZ R145, R17, c[0x0][0x23c], -R130.reuse ;  /* 0x00008f0011917a23 */ /* 0x100fe20000010882 */
[----:B------:R-:W-:Y:S01]  /*168c0*/  FSEL R3, R3, RZ, P0 ;  /* 0x000000ff03037208 */ /* 0x000fe20000000000 */
[--C-:B------:R-:W-:Y:S01]  /*168d0*/  FFMA.FTZ R146, R19, c[0x0][0x23c], -R130.reuse ;  /* 0x00008f0013927a23 */ /* 0x100fe20000010882 */
[----:B------:R-:W-:Y:S01]  /*168e0*/  ISETP.GT.AND P0, PT, R188, R209, PT ;  /* 0x000000d1bc00720c */ /* 0x000fe20003f04270 */
[--C-:B------:R-:W-:Y:S02]  /*168f0*/  FFMA.FTZ R65, R65, c[0x0][0x23c], -R130.reuse ;  /* 0x00008f0041417a23 */ /* 0x100fe40000010882 */
[--C-:B------:R-:W-:Y:S01]  /*16900*/  FFMA.FTZ R170, R4, c[0x0][0x23c], -R3.reuse ;  /* 0x00008f0004aa7a23 */ /* 0x100fe20000010803 */
[----:B------:R-:W-:Y:S01]  /*16910*/  MUFU.EX2 R0, R0 ;  /* 0x0000000000007308 */ /* 0x000fe20000000800 */
[--C-:B------:R-:W-:Y:S02]  /*16920*/  FFMA.FTZ R168, R6, c[0x0][0x23c], -R3.reuse ;  /* 0x00008f0006a87a23 */ /* 0x100fe40000010803 */
[----:B------:R-:W2:Y:S01]  /*16930*/  LDSM.16.MT88.4 R4, [R216+0x5000] ;  /* 0x00500000d804783b */ /* 0x000ea20000004200 */
[--C-:B------:R-:W-:Y:S02]  /*16940*/  FFMA.FTZ R147, R12, c[0x0][0x23c], -R3.reuse ;  /* 0x00008f000c937a23 */ /* 0x100fe40000010803 */
[--C-:B------:R-:W-:Y:S02]  /*16950*/  FFMA.FTZ R172, R14, c[0x0][0x23c], -R3.reuse ;  /* 0x00008f000eac7a23 */ /* 0x100fe40000010803 */
[--C-:B------:R-:W-:Y:S02]  /*16960*/  FFMA.FTZ R169, R8, c[0x0][0x23c], -R3.reuse ;  /* 0x00008f0008a97a23 */ /* 0x100fe40000010803 */
[----:B------:R-:W3:Y:S01]  /*16970*/  MUFU.EX2 R134, R134 ;  /* 0x0000008600867308 */ /* 0x000ee20000000800 */
[----:B------:R-:W4:Y:S01]  /*16980*/  LDSM.16.MT88.4 R12, [R216+0x5400] ;  /* 0x00540000d80c783b */ /* 0x000f220000004200 */
[--C-:B------:R-:W-:Y:S01]  /*16990*/  FFMA.FTZ R171, R10, c[0x0][0x23c], -R3.reuse ;  /* 0x00008f000aab7a23 */ /* 0x100fe20000010803 */
[----:B-1----:R-:W-:Y:S01]  /*169a0*/  F2FP.BF16.PACK_AB R10, R140, R135 ;  /* 0x000000878c0a723e */ /* 0x002fe200000010ff */
        /* <DEDUP_REMOVED lines=43> */
[C---:B------:R-:W-:Y:S05]  /*16c60*/  HMMA.16816.F32.BF16 R196, R8.reuse, R136, R196 ;  /* 0x0000008808c4723c */ /* 0x040fea00000418c4 */
[--C-:B------:R-:W-:Y:S02]  /*16c70*/  FFMA.FTZ R24, R24, c[0x0][0x23c], -R3.reuse ;  /* 0x00008f0018187a23 */ /* 0x100fe40000010803 */
[--C-:B------:R-:W-:Y:S01]  /*16c80*/  FFMA.FTZ R136, R20, c[0x0][0x23c], -R3.reuse ;  /* 0x00008f0014887a23 */ /* 0x100fe20000010803 */
[C---:B--2---:R-:W-:Y:S01]  /*16c90*/  HMMA.16816.F32.BF16 R204, R8.reuse, R4, R204 ;  /* 0x0000000408cc723c */ /* 0x044fe200000418cc */
[----:B------:R-:W-:Y:S03]  /*16ca0*/  MUFU.EX2 R144, R144 ;  /* 0x0000009000907308 */ /* 0x000fe60000000800 */
[--C-:B------:R-:W-:Y:S01]  /*16cb0*/  FFMA.FTZ R25, R25, c[0x0][0x23c], -R130.reuse ;  /* 0x00008f0019197a23 */ /* 0x100fe20000010882 */
[----:B-1----:R-:W-:Y:S01]  /*16cc0*/  F2FP.BF16.PACK_AB R16, R142, R141 ;  /* 0x0000008d8e10723e */ /* 0x002fe200000010ff */
[--C-:B------:R-:W-:Y:S02]  /*16cd0*/  FFMA.FTZ R27, R27, c[0x0][0x23c], -R130.reuse ;  /* 0x00008f001b1b7a23 */ /* 0x100fe40000010882 */
[C---:B------:R-:W-:Y:S01]  /*16ce0*/  HMMA.16816.F32.BF16 R200, R8.reuse, R6, R200 ;  /* 0x0000000608c8723c */ /* 0x040fe200000418c8 */
[----:B------:R-:W1:Y:S02]  /*16cf0*/  LDSM.16.MT88.4 R4, [R221+0x5400] ;  /* 0x00540000dd04783b */ /* 0x000e640000004200 */
[----:B------:R-:W-:Y:S01]  /*16d00*/  MUFU.EX2 R171, R171 ;  /* 0x000000ab00ab7308 */ /* 0x000fe20000000800 */
[--C-:B------:R-:W-:Y:S02]  /*16d10*/  FFMA.FTZ R29, R29, c[0x0][0x23c], -R130.reuse ;  /* 0x00008f001d1d7a23 */ /* 0x100fe40000010882 */
[--C-:B------:R-:W-:Y:S02]  /*16d20*/  FFMA.FTZ R31, R31, c[0x0][0x23c], -R130.reuse ;  /* 0x00008f001f1f7a23 */ /* 0x100fe40000010882 */
[----:B------:R-:W-:Y:S01]  /*16d30*/  HMMA.16816.F32.BF16 R192, R8, R138, R192 ;  /* 0x0000008a08c0723c */ /* 0x000fe200000418c0 */
[----:B------:R-:W2:Y:S03]  /*16d40*/  LDSM.16.MT88.4 R8, [R216+0x5800] ;  /* 0x00580000d808783b */ /* 0x000ea60000004200 */
[--C-:B------:R-:W-:Y:S01]  /*16d50*/  FFMA.FTZ R26, R26, c[0x0][0x23c], -R3.reuse ;  /* 0x00008f001a1a7a23 */ /* 0x100fe20000010803 */
[----:B------:R-:W3:Y:S01]  /*16d60*/  MUFU.EX2 R147, R147 ;  /* 0x0000009300937308 */ /* 0x000ee20000000800 */
[--C-:B------:R-:W-:Y:S02]  /*16d70*/  FFMA.FTZ R28, R28, c[0x0][0x23c], -R3.reuse ;  /* 0x00008f001c1c7a23 */ /* 0x100fe40000010803 */
[--C-:B------:R-:W-:Y:S04]  /*16d80*/  FFMA.FTZ R138, R30, c[0x0][0x23c], -R3.reuse ;  /* 0x00008f001e8a7a23 */ /* 0x100fe80000010803 */
        /* <DEDUP_REMOVED lines=11> */
[----:B---3--:R-:W-:Y:S01]  /*16e40*/  F2FP.BF16.PACK_AB R17, R147, R171 ;  /* 0x000000ab9311723e */ /* 0x008fe200000010ff */
        /* <DEDUP_REMOVED lines=28> */
[----:B------:R-:W3:Y:S01]  /*17010*/  MUFU.EX2 R23, R23 ;  /* 0x0000001700177308 */ /* 0x000ee20000000800 */
[----:B------:R-:W4:Y:S02]  /*17020*/  LDSM.16.MT88.4 R12, [R221+0x5800] ;  /* 0x00580000dd0c783b */ /* 0x000f240000004200 */
[--C-:B------:R-:W-:Y:S02]  /*17030*/  FFMA.FTZ R89, R89, c[0x0][0x23c], -R130.reuse ;  /* 0x00008f0059597a23 */ /* 0x100fe40000010882 */
[--C-:B------:R-:W-:Y:S02]  /*17040*/  FFMA.FTZ R91, R91, c[0x0][0x23c], -R130.reuse ;  /* 0x00008f005b5b7a23 */ /* 0x100fe40000010882 */
[C---:B-1----:R-:W-:Y:S03]  /*17050*/  HMMA.16816.F32.BF16 R196, R16.reuse, R4, R196 ;  /* 0x0000000410c4723c */ /* 0x042fe600000418c4 */
[----:B------:R-:W1:Y:S01]  /*17060*/  MUFU.EX2 R136, R136 ;  /* 0x0000008800887308 */ /* 0x000e620000000800 */
[--C-:B------:R-:W-:Y:S02]  /*17070*/  FFMA.FTZ R93, R93, c[0x0][0x23c], -R130.reuse ;  /* 0x00008f005d5d7a23 */ /* 0x100fe40000010882 */
[--C-:B------:R-:W-:Y:S02]  /*17080*/  FFMA.FTZ R95, R95, c[0x0][0x23c], -R130.reuse ;  /* 0x00008f005f5f7a23 */ /* 0x100fe40000010882 */
[----:B------:R-:W-:Y:S01]  /*17090*/  HMMA.16816.F32.BF16 R192, R16, R6, R192 ;  /* 0x0000000610c0723c */ /* 0x000fe200000418c0 */
[----:B------:R-:W2:Y:S03]  /*170a0*/  LDSM.16.MT88.4 R4, [R216+0x5c00] ;  /* 0x005c0000d804783b */ /* 0x000ea60000004200 */
[--C-:B------:R-:W-:Y:S01]  /*170b0*/  FFMA.FTZ R97, R97, c[0x0][0x23c], -R130.reuse ;  /* 0x00008f0061617a23 */ /* 0x100fe20000010882 */
[----:B------:R-:W-:Y:S01]  /*170c0*/  MUFU.EX2 R22, R22 ;  /* 0x0000001600167308 */ /* 0x000fe20000000800 */
[--C-:B------:R-:W-:Y:S01]  /*170d0*/  FFMA.FTZ R99, R99, c[0x0][0x23c], -R130.reuse ;  /* 0x00008f0063637a23 */ /* 0x100fe20000010882 */
[----:B-----5:R-:W-:Y:S01]  /*170e0*/  F2FP.BF16.PACK_AB R16, R146, R145 ;  /* 0x000000919210723e */ /* 0x020fe200000010ff */
[--C-:B------:R-:W-:Y:S01]  /*170f0*/  FFMA.FTZ R101, R101, c[0x0][0x23c], -R130.reuse ;  /* 0x00008f0065657a23 */ /* 0x100fe20000010882 */
[----:B---3--:R-:W-:Y:S03]  /*17100*/  F2FP.BF16.PACK_AB R18, R23, R21 ;  /* 0x000000151712723e */ /* 0x008fe600000010ff */
[--C-:B------:R-:W-:Y:S02]  /*17110*/  FFMA.FTZ R103, R103, c[0x0][0x23c], -R130.reuse ;  /* 0x00008f0067677a23 */ /* 0x100fe40000010882 */
[--C-:B------:R-:W-:Y:S01]  /*17120*/  FFMA.FTZ R113, R113, c[0x0][0x23c], -R130.reuse ;  /* 0x00008f0071717a23 */ /* 0x100fe20000010882 */
[----:B------:R-:W3:Y:S01]  /*17130*/  MUFU.EX2 R24, R24 ;  /* 0x0000001800187308 */ /* 0x000ee20000000800 */
[--C-:B------:R-:W-:Y:S02]  /*17140*/  FFMA.FTZ R115, R115, c[0x0][0x23c], -R130.reuse ;  /* 0x00008f0073737a23 */ /* 0x100fe40000010882 */
[--C-:B------:R-:W-:Y:S01]  /*17150*/  FFMA.FTZ R117, R117, c[0x0][0x23c], -R130.reuse ;  /* 0x00008f0075757a23 */ /* 0x100fe20000010882 */
[----:B-1----:R-:W-:Y:S01]  /*17160*/  F2FP.BF16.PACK_AB R17, R136, R137 ;  /* 0x000000898811723e */ /* 0x002fe200000010ff */
[--C-:B------:R-:W-:Y:S02]  /*17170*/  FFMA.FTZ R119, R119, c[0x0][0x23c], -R130.reuse ;  /* 0x00008f0077777a23 */ /* 0x100fe40000010882 */
[----:B------:R-:W-:Y:S02]  /*17180*/  FFMA.FTZ R20, R121, c[0x0][0x23c], -R130 ;  /* 0x00008f0079147a23 */ /* 0x000fe40000010882 */
[--C-:B------:R-:W-:Y:S01]  /*17190*/  FFMA.FTZ R121, R46, c[0x0][0x23c], -R3.reuse ;  /* 0x00008f002e797a23 */ /* 0x100fe20000010803 */
[----:B------:R-:W-:Y:S01]  /*171a0*/  MUFU.EX2 R25, R25 ;  /* 0x0000001900197308 */ /* 0x000fe20000000800 */
[--C-:B------:R-:W-:Y:S02]  /*171b0*/  FFMA.FTZ R46, R48, c[0x0][0x23c], -R3.reuse ;  /* 0x00008f00302e7a23 */ /* 0x100fe40000010803 */
[--C-:B------:R-:W-:Y:S02]  /*171c0*/  FFMA.FTZ R48, R50, c[0x0][0x23c], -R3.reuse ;  /* 0x00008f0032307a23 */ /* 0x100fe40000010803 */
[--C-:B------:R-:W-:Y:S02]  /*171d0*/  FFMA.FTZ R50, R52, c[0x0][0x23c], -R3.reuse ;  /* 0x00008f0034327a23 */ /* 0x100fe40000010803 */
[----:B------:R-:W-:Y:S02]  /*171e0*/  FFMA.FTZ R0, R185, R132, R0 ;  /* 0x00000084b9007223 */ /* 0x000fe40000010000 */
[----:B------:R-:W-:Y:S01]  /*171f0*/  FFMA.FTZ R2, R186, R133, R2 ;  /* 0x00000085ba027223 */ /* 0x000fe20000010002 */
        /* <DEDUP_REMOVED lines=8> */
[C---:B--2---:R-:W-:Y:S03]  /*17280*/  HMMA.16816.F32.BF16 R204, R16.reuse, R8, R204 ;  /* 0x0000000810cc723c */ /* 0x044fe600000418cc */
[--C-:B------:R-:W-:Y:S02]  /*17290*/  FFMA.FTZ R0, R90, c[0x0][0x23c], -R3.reuse ;  /* 0x00008f005a007a23 */ /* 0x100fe40000010803 */
[--C-:B------:R-:W-:Y:S02]  /*172a0*/  FFMA.FTZ R90, R94, c[0x0][0x23c], -R3.reuse ;  /* 0x00008f005e5a7a23 */ /* 0x100fe40000010803 */
[----:B------:R-:W-:Y:S01]  /*172b0*/  FADD.FTZ R169, R169, R2 ;  /* 0x00000002a9a97221 */ /* 0x000fe20000010000 */
[C---:B------:R-:W-:Y:S01]  /*172c0*/  HMMA.16816.F32.BF16 R200, R16.reuse, R10, R200 ;  /* 0x0000000a10c8723c */ /* 0x040fe200000418c8 */
[----:B------:R-:W2:Y:S01]  /*172d0*/  MUFU.EX2 R31, R31 ;  /* 0x0000001f001f7308 */ /* 0x000ea20000000800 */
[----:B------:R-:W3:Y:S02]  /*172e0*/  LDSM.16.MT88.4 R8, [R221+0x5c00] ;  /* 0x005c0000dd08783b */ /* 0x000ee40000004200 */
[----:B------:R-:W-:Y:S02]  /*172f0*/  FFMA.FTZ R2, R92, c[0x0][0x23c], -R3 ;  /* 0x00008f005c027a23 */ /* 0x000fe40000010803 */
[----:B------:R-:W-:Y:S02]  /*17300*/  FADD.FTZ R140, R141, R140 ;  /* 0x0000008c8d8c7221 */ /* 0x000fe40000010000 */
[C---:B----4-:R-:W-:Y:S03]  /*17310*/  HMMA.16816.F32.BF16 R196, R16.reuse, R12, R196 ;  /* 0x0000000c10c4723c */ /* 0x050fe600000418c4 */
[----:B------:R-:W-:Y:S01]  /*17320*/  MUFU.EX2 R26, R26 ;  /* 0x0000001a001a7308 */ /* 0x000fe20000000800 */
[----:B------:R-:W-:Y:S02]  /*17330*/  FADD.FTZ R142, R142, R140 ;  /* 0x0000008c8e8e7221 */ /* 0x000fe40000010000 */
[----:B------:R-:W-:Y:S02]  /*17340*/  FADD.FTZ R169, R171, R169 ;  /* 0x000000a9aba97221 */ /* 0x000fe40000010000 */
[----:B------:R-:W-:Y:S01]  /*17350*/  HMMA.16816.F32.BF16 R192, R16, R14, R192 ;  /* 0x0000000e10c0723c */ /* 0x000fe200000418c0 */
[----:B------:R-:W4:Y:S03]  /*17360*/  LDSM.16.MT88.4 R12, [R216+0x6000] ;  /* 0x00600000d80c783b */ /* 0x000f260000004200 */
[----:B------:R-:W-:Y:S01]  /*17370*/  FADD.FTZ R142, R143, R142 ;  /* 0x0000008e8f8e7221 */ /* 0x000fe20000010000 */
[----:B------:R-:W5:Y:S01]  /*17380*/  MUFU.EX2 R28, R28 ;  /* 0x0000001c001c7308 */ /* 0x000f620000000800 */
[----:B------:R-:W-:Y:S01]  /*17390*/  FADD.FTZ R169, R147, R169 ;  /* 0x000000a993a97221 */ /* 0x000fe20000010000 */
[----:B-1----:R-:W-:Y:S01]  /*173a0*/  F2FP.BF16.PACK_AB R16, R27, R25 ;  /* 0x000000191b10723e */ /* 0x002fe200000010ff */
[----:B------:R-:W-:Y:S01]  /*173b0*/  FADD.FTZ R144, R144, R142 ;  /* 0x0000008e90907221 */ /* 0x000fe20000010000 */
[----:B--2---:R-:W-:Y:S03]  /*173c0*/  F2FP.BF16.PACK_AB R18, R31, R29 ;  /* 0x0000001d1f12723e */ /* 0x004fe600000010ff */
[----:B------:R-:W-:Y:S02]  /*173d0*/  FADD.FTZ R144, R145, R144 ;  /* 0x0000009091907221 */ /* 0x000fe40000010000 */
[----:B------:R-:W-:Y:S01]  /*173e0*/  FADD.FTZ R172, R172, R169 ;  /* 0x000000a9acac7221 */ /* 0x000fe20000010000 */
[----:B------:R-:W-:Y:S01]  /*173f0*/  MUFU.EX2 R138, R138 ;  /* 0x0000008a008a7308 */ /* 0x000fe20000000800 */
[----:B------:R-:W-:Y:S02]  /*17400*/  FADD.FTZ R146, R146, R144 ;  /* 0x0000009092927221 */ /* 0x000fe40000010000 */
[----:B------:R-:W-:Y:S02]  /*17410*/  FADD.FTZ R172, R173, R172 ;  /* 0x000000acadac7221 */ /* 0x000fe40000010000 */
[----:B------:R-:W-:Y:S02]  /*17420*/  FADD.FTZ R146, R21, R146 ;  /* 0x0000009215927221 */ /* 0x000fe40000010000 */
[----:B------:R-:W-:Y:S02]  /*17430*/  FFMA.FTZ R21, R96, c[0x0][0x23c], -R3 ;  /* 0x00008f0060157a23 */ /* 0x000fe40000010803 */
[----:B------:R-:W-:Y:S01]  /*17440*/  FADD.FTZ R23, R23, R146 ;  /* 0x0000009217177221 */ /* 0x000fe20000010000 */
[----:B------:R-:W1:Y:S01]  /*17450*/  MUFU.EX2 R30, R30 ;  /* 0x0000001e001e7308 */ /* 0x000e620000000800 */
[----:B------:R-:W-:Y:S02]  /*17460*/  FADD.FTZ R137, R137, R172 ;  /* 0x000000ac89897221 */ /* 0x000fe40000010000 */
[----:B------:R-:W-:Y:S01]  /*17470*/  FADD.FTZ R23, R25, R23 ;  /* 0x0000001719177221 */ /* 0x000fe20000010000 */
[----:B-----5:R-:W-:Y:S01]  /*17480*/  F2FP.BF16.PACK_AB R17, R28, R26 ;  /* 0x0000001a1c11723e */ /* 0x020fe200000010ff */
[----:B------:R-:W-:Y:S02]  /*17490*/  FFMA.FTZ R25, R104, c[0x0][0x23c], -R3 ;  /* 0x00008f0068197a23 */ /* 0x000fe40000010803 */
[----:B------:R-:W-:Y:S02]  /*174a0*/  FADD.FTZ R27, R27, R23 ;  /* 0x000000171b1b7221 */ /* 0x000fe40000010000 */
[----:B------:R-:W-:Y:S01]  /*174b0*/  FFMA.FTZ R23, R100, c[0x0][0x23c], -R3 ;  /* 0x00008f0064177a23 */ /* 0x000fe20000010803 */
[----:B------:R-:W2:Y:S01]  /*174c0*/  MUFU.EX2 R33, R33 ;  /* 0x0000002100217308 */ /* 0x000ea20000000800 */
[----:B------:R-:W-:Y:S02]  /*174d0*/  FADD.FTZ R27, R29, R27 ;  /* 0x0000001b1d1b7221 */ /* 0x000fe40000010000 */
[----:B------:R-:W-:Y:S02]  /*174e0*/  FFMA.FTZ R29, R112, c[0x0][0x23c], -R3 ;  /* 0x00008f00701d7a23 */ /* 0x000fe40000010803 */
[----:B------:R-:W-:Y:S02]  /*174f0*/  FADD.FTZ R31, R31, R27 ;  /* 0x0000001b1f1f7221 */ /* 0x000fe40000010000 */
[----:B------:R-:W-:Y:S02]  /*17500*/  FFMA.FTZ R27, R108, c[0x0][0x23c], -R3 ;  /* 0x00008f006c1b7a23 */ /* 0x000fe40000010803 */
[----:B------:R-:W-:Y:S01]  /*17510*/  FADD.FTZ R137, R136, R137 ;  /* 0x0000008988897221 */ /* 0x000fe20000010000 */
[----:B------:R-:W5:Y:S01]  /*17520*/  MUFU.EX2 R35, R35 ;  /* 0x0000002300237308 */ /* 0x000f620000000800 */
[--C-:B------:R-:W-:Y:S02]  /*17530*/  FFMA.FTZ R34, R123, c[0x0][0x23c], -R130.reuse ;  /* 0x00008f007b227a23 */ /* 0x100fe40000010882 */
[----:B------:R-:W-:Y:S01]  /*17540*/  FADD.FTZ R22, R22, R137 ;  /* 0x0000008916167221 */ /* 0x000fe20000010000 */
[----:B-1----:R-:W-:Y:S01]  /*17550*/  F2FP.BF16.PACK_AB R19, R30, R138 ;  /* 0x0000008a1e13723e */ /* 0x002fe200000010ff */
[----:B------:R-:W-:Y:S02]  /*17560*/  FFMA.FTZ R52, R125, c[0x0][0x23c], -R130 ;  /* 0x00008f007d347a23 */ /* 0x000fe40000010882 */
[----:B------:R-:W-:Y:S02]  /*17570*/  FADD.FTZ R22, R24, R22 ;  /* 0x0000001618167221 */ /* 0x000fe40000010000 */
[--C-:B------:R-:W-:Y:S01]  /*17580*/  FFMA.FTZ R24, R102, c[0x0][0x23c], -R3.reuse ;  /* 0x00008f0066187a23 */ /* 0x100fe20000010803 */
[----:B------:R-:W-:Y:S01]  /*17590*/  MUFU.EX2 R37, R37 ;  /* 0x0000002500257308 */ /* 0x000fe20000000800 */
[C---:B------:R-:W-:Y:S03]  /*175a0*/  HMMA.16816.F32.BF16 R204, R16.reuse, R4, R204 ;  /* 0x0000000410cc723c */ /* 0x040fe600000418cc */
[----:B------:R-:W-:Y:S02]  /*175b0*/  FADD.FTZ R26, R26, R22 ;  /* 0x000000161a1a7221 */ /* 0x000fe40000010000 */
[--C-:B------:R-:W-:Y:S02]  /*175c0*/  FFMA.FTZ R22, R98, c[0x0][0x23c], -R3.reuse ;  /* 0x00008f0062167a23 */ /* 0x100fe40000010803 */
[----:B------:R-:W-:Y:S01]  /*175d0*/  FADD.FTZ R26, R28, R26 ;  /* 0x0000001a1c1a7221 */ /* 0x000fe20000010000 */
[C---:B------:R-:W-:Y:S01]  /*175e0*/  HMMA.16816.F32.BF16 R200, R16.reuse, R6, R200 ;  /* 0x0000000610c8723c */ /* 0x040fe200000418c8 */
[----:B------:R-:W1:Y:S01]  /*175f0*/  MUFU.EX2 R39, R39 ;  /* 0x0000002700277308 */ /* 0x000e620000000800 */
[----:B------:R-:W4:Y:S02]  /*17600*/  LDSM.16.MT88.4 R4, [R221+0x6000] ;  /* 0x00600000dd04783b */ /* 0x000f240000004200 */
[--C-:B------:R-:W-:Y:S02]  /*17610*/  FFMA.FTZ R28, R110, c[0x0][0x23c], -R3.reuse ;  /* 0x00008f006e1c7a23 */ /* 0x100fe40000010803 */
[----:B------:R-:W-:Y:S02]  /*17620*/  FADD.FTZ R138, R138, R26 ;  /* 0x0000001a8a8a7221 */ /* 0x000fe40000010000 */
[C---:B---3--:R-:W-:Y:S03]  /*17630*/  HMMA.16816.F32.BF16 R196, R16.reuse, R8, R196 ;  /* 0x0000000810c4723c */ /* 0x048fe600000418c4 */
[----:B------:R-:W3:Y:S01]  /*17640*/  MUFU.EX2 R32, R32 ;  /* 0x0000002000207308 */ /* 0x000ee20000000800 */
[--C-:B------:R-:W-:Y:S02]  /*17650*/  FFMA.FTZ R26, R106, c[0x0][0x23c], -R3.reuse ;  /* 0x00008f006a1a7a23 */ /* 0x100fe40000010803 */
[----:B------:R-:W-:Y:S02]  /*17660*/  FADD.FTZ R138, R30, R138 ;  /* 0x0000008a1e8a7221 */ /* 0x000fe40000010000 */
[----:B------:R-:W-:Y:S01]  /*17670*/  HMMA.16816.F32.BF16 R192, R16, R10, R192 ;  /* 0x0000000a10c0723c */ /* 0x000fe200000418c0 */
[----:B------:R-:W4:Y:S03]  /*17680*/  LDSM.16.MT88.4 R8, [R216+0x6400] ;  /* 0x00640000d808783b */ /* 0x000f260000004200 */
[----:B------:R-:W-:Y:S01]  /*17690*/  FFMA.FTZ R30, R114, c[0x0][0x23c], -R3 ;  /* 0x00008f00721e7a23 */ /* 0x000fe20000010803 */
[----:B------:R-:W3:Y:S01]  /*176a0*/  MUFU.EX2 R36, R36 ;  /* 0x0000002400247308 */ /* 0x000ee20000000800 */
[----:B--2---:R-:W-:Y:S01]  /*176b0*/  FADD.FTZ R31, R33, R31 ;  /* 0x0000001f211f7221 */ /* 0x004fe20000010000 */
[----:B-----5:R-:W-:Y:S01]  /*176c0*/  F2FP.BF16.PACK_AB R16, R35, R33 ;  /* 0x000000212310723e */ /* 0x020fe200000010ff */
[----:B------:R-:W-:Y:S01]  /*176d0*/  FFMA.FTZ R33, R120, c[0x0][0x23c], -R3 ;  /* 0x00008f0078217a23 */ /* 0x000fe20000010803 */
[----:B-1----:R-:W-:Y:S03]  /*176e0*/  F2FP.BF16.PACK_AB R18, R39, R37 ;  /* 0x000000252712723e */ /* 0x002fe600000010ff */
[----:B------:R-:W-:Y:S02]  /*176f0*/  FADD.FTZ R35, R35, R31 ;  /* 0x0000001f23237221 */ /* 0x000fe40000010000 */
[----:B------:R-:W-:Y:S01]  /*17700*/  FFMA.FTZ R31, R116, c[0x0][0x23c], -R3 ;  /* 0x00008f00741f7a23 */ /* 0x000fe20000010803 */
[----:B------:R-:W1:Y:S01]  /*17710*/  MUFU.EX2 R38, R38 ;  /* 0x0000002600267308 */ /* 0x000e620000000800 */
[----:B------:R-:W-:Y:S02]  /*17720*/  FADD.FTZ R35, R37, R35 ;  /* 0x0000002325237221 */ /* 0x000fe40000010000 */
[----:B------:R-:W-:Y:S02]  /*17730*/  FFMA.FTZ R130, R127, c[0x0][0x23c], -R130 ;  /* 0x00008f007f827a23 */ /* 0x000fe40000010882 */
[----:B---3--:R-:W-:Y:S02]  /*17740*/  FADD.FTZ R138, R32, R138 ;  /* 0x0000008a208a7221 */ /* 0x008fe40000010000 */
[----:B------:R-:W-:Y:S02]  /*17750*/  FADD.FTZ R35, R39, R35 ;  /* 0x0000002327237221 */ /* 0x000fe40000010000 */
[--C-:B------:R-:W-:Y:S01]  /*17760*/  FFMA.FTZ R126, R126, c[0x0][0x23c], -R3.reuse ;  /* 0x00008f007e7e7a23 */ /* 0x100fe20000010803 */
[----:B------:R-:W2:Y:S01]  /*17770*/  MUFU.EX2 R40, R40 ;  /* 0x0000002800287308 */ /* 0x000ea20000000800 */
[----:B------:R-:W-:Y:S01]  /*17780*/  F2FP.BF16.PACK_AB R17, R36, R32 ;  /* 0x000000202411723e */ /* 0x000fe200000010ff */
[--C-:B------:R-:W-:Y:S02]  /*17790*/  FFMA.FTZ R32, R118, c[0x0][0x23c], -R3.reuse ;  /* 0x00008f0076207a23 */ /* 0x100fe40000010803 */
[----:B------:R-:W-:Y:S06]  /*177a0*/  FADD.FTZ R36, R36, R138 ;  /* 0x0000008a24247221 */ /* 0x000fec0000010000 */
[----:B------:R-:W-:Y:S01]  /*177b0*/  MUFU.EX2 R41, R41 ;  /* 0x0000002900297308 */ /* 0x000fe20000000800 */
[----:B-1----:R-:W-:Y:S09]  /*177c0*/  FADD.FTZ R36, R38, R36 ;  /* 0x0000002426247221 */ /* 0x002ff20000010000 */
[----:B------:R-:W1:Y:S01]  /*177d0*/  MUFU.EX2 R43, R43 ;  /* 0x0000002b002b7308 */ /* 0x000e620000000800 */
[C---:B--2---:R-:W-:Y:S01]  /*177e0*/  F2FP.BF16.PACK_AB R19, R40.reuse, R38 ;  /* 0x000000262813723e */ /* 0x044fe200000010ff */
[----:B------:R-:W-:Y:S02]  /*177f0*/  FADD.FTZ R40, R40, R36 ;  /* 0x0000002428287221 */ /* 0x000fe40000010000 */
[----:B------:R-:W-:Y:S06]  /*17800*/  FFMA.FTZ R36, R124, c[0x0][0x23c], -R3 ;  /* 0x00008f007c247a23 */ /* 0x000fec0000010803 */
[----:B------:R-:W-:Y:S01]  /*17810*/  MUFU.EX2 R45, R45 ;  /* 0x0000002d002d7308 */ /* 0x000fe20000000800 */
[C---:B----4-:R-:W-:Y:S08]  /*17820*/  HMMA.16816.F32.BF16 R204, R16.reuse, R12, R204 ;  /* 0x0000000c10cc723c */ /* 0x050ff000000418cc */
[C---:B------:R-:W-:Y:S01]  /*17830*/  HMMA.16816.F32.BF16 R200, R16.reuse, R14, R200 ;  /* 0x0000000e10c8723c */ /* 0x040fe200000418c8 */
[----:B------:R-:W2:Y:S01]  /*17840*/  MUFU.EX2 R47, R47 ;  /* 0x0000002f002f7308 */ /* 0x000ea20000000800 */
[----:B------:R-:W3:Y:S06]  /*17850*/  LDSM.16.MT88.4 R12, [R221+0x6400] ;  /* 0x00640000dd0c783b */ /* 0x000eec0000004200 */
[C---:B------:R-:W-:Y:S03]  /*17860*/  HMMA.16816.F32.BF16 R196, R16.reuse, R4, R196 ;  /* 0x0000000410c4723c */ /* 0x040fe600000418c4 */
[----:B------:R-:W4:Y:S05]  /*17870*/  MUFU.EX2 R42, R42 ;  /* 0x0000002a002a7308 */ /* 0x000f2a0000000800 */
[----:B------:R-:W-:Y:S01]  /*17880*/  HMMA.16816.F32.BF16 R192, R16, R6, R192 ;  /* 0x0000000610c0723c */ /* 0x000fe200000418c0 */
[----:B------:R-:W5:Y:S04]  /*17890*/  LDSM.16.MT88.4 R4, [R216+0x6800] ;  /* 0x00680000d804783b */ /* 0x000f680000004200 */
[----:B------:R-:W3:Y:S02]  /*178a0*/  MUFU.EX2 R44, R44 ;  /* 0x0000002c002c7308 */ /* 0x000ee40000000800 */
[----:B-1----:R-:W-:Y:S01]  /*178b0*/  F2FP.BF16.PACK_AB R16, R43, R41 ;  /* 0x000000292b10723e */ /* 0x002fe200000010ff */
[----:B------:R-:W-:Y:S01]  /*178c0*/  FADD.FTZ R41, R41, R35 ;  /* 0x0000002329297221 */ /* 0x000fe20000010000 */
[----:B--2---:R-:W-:Y:S03]  /*178d0*/  F2FP.BF16.PACK_AB R18, R47, R45 ;  /* 0x0000002d2f12723e */ /* 0x004fe600000010ff */
[----:B------:R-:W-:Y:S02]  /*178e0*/  FADD.FTZ R41, R43, R41 ;  /* 0x000000292b297221 */ /* 0x000fe40000010000 */
[----:B------:R-:W-:Y:S01]  /*178f0*/  FFMA.FTZ R35, R122, c[0x0][0x23c], -R3 ;  /* 0x00008f007a237a23 */ /* 0x000fe20000010803 */
[----:B------:R-:W-:Y:S01]  /*17900*/  MUFU.EX2 R121, R121 ;  /* 0x0000007900797308 */ /* 0x000fe20000000800 */
[----:B------:R-:W-:Y:S02]  /*17910*/  FADD.FTZ R45, R45, R41 ;  /* 0x000000292d2d7221 */ /* 0x000fe40000010000 */
[----:B------:R-:W-:Y:S02]  /*17920*/  FFMA.FTZ R3, R128, c[0x0][0x23c], -R3 ;  /* 0x00008f0080037a23 */ /* 0x000fe40000010803 */
[----:B----4-:R-:W-:Y:S02]  /*17930*/  FADD.FTZ R40, R42, R40 ;  /* 0x000000282a287221 */ /* 0x010fe40000010000 */
[----:B------:R-:W-:Y:S03]  /*17940*/  FADD.FTZ R45, R47, R45 ;  /* 0x0000002d2f2d7221 */ /* 0x000fe60000010000 */
        /* <DEDUP_REMOVED lines=26> */
[----:B---3--:R-:W-:Y:S01]  /*17af0*/  F2FP.BF16.PACK_AB R17, R50, R48 ;  /* 0x000000303211723e */ /* 0x008fe200000010ff */
[----:B------:R-:W-:Y:S04]  /*17b00*/  FADD.FTZ R48, R48, R121 ;  /* 0x0000007930307221 */ /* 0x000fe80000010000 */
[----:B------:R-:W-:Y:S04]  /*17b10*/  FADD.FTZ R48, R50, R48 ;  /* 0x0000003032307221 */ /* 0x000fe80000010000 */
[----:B------:R-:W2:Y:S10]  /*17b20*/  MUFU.EX2 R57, R57 ;  /* 0x0000003900397308 */ /* 0x000eb40000000800 */
[----:B------:R-:W3:Y:S01]  /*17b30*/  MUFU.EX2 R59, R59 ;  /* 0x0000003b003b7308 */ /* 0x000ee20000000800 */
[----:B-1----:R-:W-:Y:S01]  /*17b40*/  F2FP.BF16.PACK_AB R19, R56, R54 ;  /* 0x000000363813723e */ /* 0x002fe200000010ff */
        /* <DEDUP_REMOVED lines=15> */
[----:B-1----:R-:W-:Y:S03]  /*17c40*/  F2FP.BF16.PACK_AB R18, R63, R61 ;  /* 0x0000003d3f12723e */ /* 0x002fe600000010ff */
        /* <DEDUP_REMOVED lines=25> */
[----:B---3--:R-:W-:Y:S03]  /*17de0*/  F2FP.BF16.PACK_AB R18, R71, R69 ;  /* 0x000000454712723e */ /* 0x008fe600000010ff */
        /* <DEDUP_REMOVED lines=19> */
[----:B-1----:R-:W-:Y:S01]  /*17f20*/  F2FP.BF16.PACK_AB R12, R75, R73 ;  /* 0x000000494b0c723e */ /* 0x002fe200000010ff */
[----:B------:R-:W-:Y:S01]  /*17f30*/  HMMA.16816.F32.BF16 R192, R16, R14, R192 ;  /* 0x0000000e10c0723c */ /* 0x000fe200000418c0 */
[----:B------:R-:W1:Y:S03]  /*17f40*/  LDSM.16.MT88.4 R16, [R216+0x7800] ;  /* 0x00780000d810783b */ /* 0x000e660000004200 */
[----:B------:R-:W-:Y:S01]  /*17f50*/  FADD.FTZ R73, R73, R67 ;  /* 0x0000004349497221 */ /* 0x000fe20000010000 */
[----:B------:R-:W3:Y:S03]  /*17f60*/  MUFU.EX2 R76, R76 ;  /* 0x0000004c004c7308 */ /* 0x000ee60000000800 */
[----:B------:R-:W-:Y:S01]  /*17f70*/  FADD.FTZ R73, R75, R73 ;  /* 0x000000494b497221 */ /* 0x000fe20000010000 */
[----:B--2---:R-:W-:Y:S03]  /*17f80*/  F2FP.BF16.PACK_AB R14, R79, R77 ;  /* 0x0000004d4f0e723e */ /* 0x004fe600000010ff */
        /* <DEDUP_REMOVED lines=19> */
[----:B--2---:R-:W-:Y:S01]  /*180c0*/  F2FP.BF16.PACK_AB R8, R83, R81 ;  /* 0x000000515308723e */ /* 0x004fe200000010ff */
[----:B------:R-:W-:Y:S01]  /*180d0*/  HMMA.16816.F32.BF16 R192, R12, R10, R192 ;  /* 0x0000000a0cc0723c */ /* 0x000fe200000418c0 */
[----:B------:R-:W2:Y:S03]  /*180e0*/  LDSM.16.MT88.4 R12, [R216+0x7c00] ;  /* 0x007c0000d80c783b */ /* 0x000ea60000004200 */
[----:B------:R-:W-:Y:S01]  /*180f0*/  FADD.FTZ R81, R81, R77 ;  /* 0x0000004d51517221 */ /* 0x000fe20000010000 */
[----:B------:R-:W1:Y:S03]  /*18100*/  MUFU.EX2 R84, R84 ;  /* 0x0000005400547308 */ /* 0x000e660000000800 */
[----:B------:R-:W-:Y:S01]  /*18110*/  FADD.FTZ R81, R83, R81 ;  /* 0x0000005153517221 */ /* 0x000fe20000010000 */
[----:B---3--:R-:W-:Y:S03]  /*18120*/  F2FP.BF16.PACK_AB R10, R87, R85 ;  /* 0x00000055570a723e */ /* 0x008fe600000010ff */
        /* <DEDUP_REMOVED lines=9> */
[----:B---3--:R-:W-:Y:S01]  /*181c0*/  F2FP.BF16.PACK_AB R11, R88, R86 ;  /* 0x00000056580b723e */ /* 0x008fe200000010ff */
[----:B------:R-:W-:Y:S04]  /*181d0*/  FADD.FTZ R86, R86, R80 ;  /* 0x0000005056567221 */ /* 0x000fe80000010000 */
[----:B------:R-:W-:Y:S04]  /*181e0*/  FADD.FTZ R37, R88, R86 ;  /* 0x0000005658257221 */ /* 0x000fe80000010000 */
[----:B------:R-:W3:Y:S01]  /*181f0*/  MUFU.EX2 R93, R93 ;  /* 0x0000005d005d7308 */ /* 0x000ee20000000800 */
[C---:B------:R-:W-:Y:S05]  /*18200*/  HMMA.16816.F32.BF16 R204, R8.reuse, R16, R204 ;  /* 0x0000001008cc723c */ /* 0x040fea00000418cc */
[----:B-1----:R-:W-:Y:S03]  /*18210*/  FADD.FTZ R87, R89, R87 ;  /* 0x0000005759577221 */ /* 0x002fe60000010000 */
[C---:B------:R-:W-:Y:S01]  /*18220*/  HMMA.16816.F32.BF16 R200, R8.reuse, R18, R200 ;  /* 0x0000001208c8723c */ /* 0x040fe200000418c8 */
[----:B------:R-:W1:Y:S01]  /*18230*/  MUFU.EX2 R95, R95 ;  /* 0x0000005f005f7308 */ /* 0x000e620000000800 */
[----:B------:R-:W2:Y:S06]  /*18240*/  LDSM.16.MT88.4 R16, [R221+0x7c00] ;  /* 0x007c0000dd10783b */ /* 0x000eac0000004200 */
[C---:B----4-:R-:W-:Y:S03]  /*18250*/  HMMA.16816.F32.BF16 R196, R8.reuse, R4, R196 ;  /* 0x0000000408c4723c */ /* 0x050fe600000418c4 */
[----:B------:R-:W4:Y:S04]  /*18260*/  MUFU.EX2 R0, R0 ;  /* 0x0000000000007308 */ /* 0x000f280000000800 */
[C---:B-----5:R-:W-:Y:S01]  /*18270*/  F2FP.BF16.PACK_AB R4, R91.reuse, R89 ;  /* 0x000000595b04723e */ /* 0x060fe200000010ff */
[----:B------:R-:W-:Y:S01]  /*18280*/  HMMA.16816.F32.BF16 R192, R8, R6, R192 ;  /* 0x0000000608c0723c */ /* 0x000fe200000418c0 */
[----:B------:R-:W5:Y:S03]  /*18290*/  LDSM.16.MT88.4 R8, [R216+0x8000] ;  /* 0x00800000d808783b */ /* 0x000f660000004200 */
[----:B------:R-:W-:Y:S01]  /*182a0*/  FADD.FTZ R91, R91, R87 ;  /* 0x000000575b5b7221 */ /* 0x000fe20000010000 */
[----:B------:R-:W2:Y:S03]  /*182b0*/  MUFU.EX2 R2, R2 ;  /* 0x0000000200027308 */ /* 0x000ea60000000800 */
[----:B---3--:R-:W-:Y:S01]  /*182c0*/  FADD.FTZ R91, R93, R91 ;  /* 0x0000005b5d5b7221 */ /* 0x008fe20000010000 */
[C---:B-1----:R-:W-:Y:S03]  /*182d0*/  F2FP.BF16.PACK_AB R6, R95.reuse, R93 ;  /* 0x0000005d5f06723e */ /* 0x042fe600000010ff */
[----:B------:R-:W-:Y:S03]  /*182e0*/  FADD.FTZ R95, R95, R91 ;  /* 0x0000005b5f5f7221 */ /* 0x000fe60000010000 */
[----:B------:R-:W-:Y:S01]  /*182f0*/  MUFU.EX2 R90, R90 ;  /* 0x0000005a005a7308 */ /* 0x000fe20000000800 */
[----:B----4-:R-:W-:Y:S09]  /*18300*/  FADD.FTZ R37, R0, R37 ;  /* 0x0000002500257221 */ /* 0x010ff20000010000 */
[----:B------:R-:W1:Y:S01]  /*18310*/  MUFU.EX2 R21, R21 ;  /* 0x0000001500157308 */ /* 0x000e620000000800 */
[C---:B--2---:R-:W-:Y:S01]  /*18320*/  F2FP.BF16.PACK_AB R5, R2.reuse, R0 ;  /* 0x000000000205723e */ /* 0x044fe200000010ff */
[----:B------:R-:W-:Y:S08]  /*18330*/  FADD.FTZ R37, R2, R37 ;  /* 0x0000002502257221 */ /* 0x000ff00000010000 */
[----:B------:R-:W2:Y:S10]  /*18340*/  MUFU.EX2 R97, R97 ;  /* 0x0000006100617308 */ /* 0x000eb40000000800 */
[----:B------:R-:W3:Y:S01]  /*18350*/  MUFU.EX2 R99, R99 ;  /* 0x0000006300637308 */ /* 0x000ee20000000800 */
[C---:B-1----:R-:W-:Y:S01]  /*18360*/  F2FP.BF16.PACK_AB R7, R21.reuse, R90 ;  /* 0x0000005a1507723e */ /* 0x042fe200000010ff */
[----:B------:R-:W-:Y:S04]  /*18370*/  FADD.FTZ R90, R90, R37 ;  /* 0x000000255a5a7221 */ /* 0x000fe80000010000 */
[----:B------:R-:W-:Y:S04]  /*18380*/  FADD.FTZ R90, R21, R90 ;  /* 0x0000005a155a7221 */ /* 0x000fe80000010000 */
[----:B------:R-:W-:Y:S01]  /*18390*/  MUFU.EX2 R101, R101 ;  /* 0x0000006500657308 */ /* 0x000fe20000000800 */
[C---:B------:R-:W-:Y:S05]  /*183a0*/  HMMA.16816.F32.BF16 R204, R4.reuse, R12, R204 ;  /* 0x0000000c04cc723c */ /* 0x040fea00000418cc */
[----:B--2---:R-:W-:Y:S03]  /*183b0*/  FADD.FTZ R95, R97, R95 ;  /* 0x0000005f615f7221 */ /* 0x004fe60000010000 */
[C---:B------:R-:W-:Y:S01]  /*183c0*/  HMMA.16816.F32.BF16 R200, R4.reuse, R14, R200 ;  /* 0x0000000e04c8723c */ /* 0x040fe200000418c8 */
[----:B------:R-:W1:Y:S01]  /*183d0*/  MUFU.EX2 R103, R103 ;  /* 0x0000006700677308 */ /* 0x000e620000000800 */
[----:B------:R-:W2:Y:S06]  /*183e0*/  LDSM.16.MT88.4 R12, [R221+0x8000] ;  /* 0x00800000dd0c783b */ /* 0x000eac0000004200 */
[C---:B------:R-:W-:Y:S03]  /*183f0*/  HMMA.16816.F32.BF16 R196, R4.reuse, R16, R196 ;  /* 0x0000001004c4723c */ /* 0x040fe600000418c4 */
[----:B------:R-:W-:Y:S05]  /*18400*/  MUFU.EX2 R22, R22 ;  /* 0x0000001600167308 */ /* 0x000fea0000000800 */
[----:B------:R-:W-:Y:S01]  /*18410*/  HMMA.16816.F32.BF16 R192, R4, R18, R192 ;  /* 0x0000001204c0723c */ /* 0x000fe200000418c0 */
[----:B------:R-:W4:Y:S04]  /*18420*/  LDSM.16.MT88.4 R16, [R216+0x8400] ;  /* 0x00840000d810783b */ /* 0x000f280000004200 */
[----:B------:R-:W2:Y:S02]  /*18430*/  MUFU.EX2 R23, R23 ;  /* 0x0000001700177308 */ /* 0x000ea40000000800 */
[C---:B---3--:R-:W-:Y:S01]  /*18440*/  F2FP.BF16.PACK_AB R4, R99.reuse, R97 ;  /* 0x000000616304723e */ /* 0x048fe200000010ff */
[----:B------:R-:W-:Y:S01]  /*18450*/  FADD.FTZ R99, R99, R95 ;  /* 0x0000005f63637221 */ /* 0x000fe20000010000 */
[----:B-1----:R-:W-:Y:S03]  /*18460*/  F2FP.BF16.PACK_AB R6, R103, R101 ;  /* 0x000000656706723e */ /* 0x002fe600000010ff */
[----:B------:R-:W-:Y:S03]  /*18470*/  FADD.FTZ R99, R101, R99 ;  /* 0x0000006365637221 */ /* 0x000fe60000010000 */
[----:B------:R-:W-:Y:S01]  /*18480*/  MUFU.EX2 R24, R24 ;  /* 0x0000001800187308 */ /* 0x000fe20000000800 */
[----:B------:R-:W-:Y:S09]  /*18490*/  FADD.FTZ R103, R103, R99 ;  /* 0x0000006367677221 */ /* 0x000ff20000010000 */
[----:B------:R-:W1:Y:S01]  /*184a0*/  MUFU.EX2 R25, R25 ;  /* 0x0000001900197308 */ /* 0x000e620000000800 */
[C---:B--2---:R-:W-:Y:S01]  /*184b0*/  F2FP.BF16.PACK_AB R5, R23.reuse, R22 ;  /* 0x000000161705723e */ /* 0x044fe200000010ff */
        /* <DEDUP_REMOVED lines=33> */
[----:B------:R-:W3:Y:S01]  /*186d0*/  MUFU.EX2 R117, R117 ;  /* 0x0000007500757308 */ /* 0x000ee20000000800 */
[C---:B------:R-:W-:Y:S03]  /*186e0*/  HMMA.16816.F32.BF16 R204, R4.reuse, R16, R204 ;  /* 0x0000001004cc723c */ /* 0x040fe600000418cc */
[----:B----4-:R-:W-:Y:S05]  /*186f0*/  FADD.FTZ R111, R113, R111 ;  /* 0x0000006f716f7221 */ /* 0x010fea0000010000 */
[C---:B------:R-:W-:Y:S01]  /*18700*/  HMMA.16816.F32.BF16 R200, R4.reuse, R18, R200 ;  /* 0x0000001204c8723c */ /* 0x040fe200000418c8 */
[----:B------:R-:W4:Y:S01]  /*18710*/  MUFU.EX2 R119, R119 ;  /* 0x0000007700777308 */ /* 0x000f220000000800 */
[----:B------:R-:W5:Y:S06]  /*18720*/  LDSM.16.MT88.4 R16, [R221+0x8800] ;  /* 0x00880000dd10783b */ /* 0x000f6c0000004200 */
[C---:B--2---:R-:W-:Y:S03]  /*18730*/  HMMA.16816.F32.BF16 R196, R4.reuse, R8, R196 ;  /* 0x0000000804c4723c */ /* 0x044fe600000418c4 */
[----:B------:R-:W2:Y:S04]  /*18740*/  MUFU.EX2 R30, R30 ;  /* 0x0000001e001e7308 */ /* 0x000ea80000000800 */
[C---:B-1----:R-:W-:Y:S01]  /*18750*/  F2FP.BF16.PACK_AB R8, R115.reuse, R113 ;  /* 0x000000717308723e */ /* 0x042fe200000010ff */
[----:B------:R-:W-:Y:S01]  /*18760*/  HMMA.16816.F32.BF16 R192, R4, R10, R192 ;  /* 0x0000000a04c0723c */ /* 0x000fe200000418c0 */
[----:B------:R-:W1:Y:S03]  /*18770*/  LDSM.16.MT88.4 R4, [R216+0x8c00] ;  /* 0x008c0000d804783b */ /* 0x000e660000004200 */
[----:B------:R-:W-:Y:S01]  /*18780*/  FADD.FTZ R115, R115, R111 ;  /* 0x0000006f73737221 */ /* 0x000fe20000010000 */
[----:B------:R-:W5:Y:S03]  /*18790*/  MUFU.EX2 R31, R31 ;  /* 0x0000001f001f7308 */ /* 0x000f660000000800 */
[----:B---3--:R-:W-:Y:S01]  /*187a0*/  FADD.FTZ R115, R117, R115 ;  /* 0x0000007375737221 */ /* 0x008fe20000010000 */
[C---:B----4-:R-:W-:Y:S03]  /*187b0*/  F2FP.BF16.PACK_AB R10, R119.reuse, R117 ;  /* 0x00000075770a723e */ /* 0x050fe600000010ff */
[----:B------:R-:W-:Y:S03]  /*187c0*/  FADD.FTZ R119, R119, R115 ;  /* 0x0000007377777221 */ /* 0x000fe60000010000 */
[----:B------:R-:W3:Y:S01]  /*187d0*/  MUFU.EX2 R32, R32 ;  /* 0x0000002000207308 */ /* 0x000ee20000000800 */
[----:B--2---:R-:W-:Y:S09]  /*187e0*/  FADD.FTZ R29, R30, R29 ;  /* 0x0000001d1e1d7221 */ /* 0x004ff20000010000 */
[----:B------:R-:W2:Y:S01]  /*187f0*/  MUFU.EX2 R33, R33 ;  /* 0x0000002100217308 */ /* 0x000ea20000000800 */
[C---:B-----5:R-:W-:Y:S01]  /*18800*/  F2FP.BF16.PACK_AB R9, R31.reuse, R30 ;  /* 0x0000001e1f09723e */ /* 0x060fe200000010ff */
[----:B------:R-:W-:Y:S08]  /*18810*/  FADD.FTZ R31, R31, R29 ;  /* 0x0000001d1f1f7221 */ /* 0x000ff00000010000 */
[----:B------:R-:W4:Y:S01]  /*18820*/  MUFU.EX2 R20, R20 ;  /* 0x0000001400147308 */ /* 0x000f220000000800 */
[----:B---3--:R-:W-:Y:S09]  /*18830*/  FADD.FTZ R31, R32, R31 ;  /* 0x0000001f201f7221 */ /* 0x008ff20000010000 */
[----:B------:R-:W3:Y:S01]  /*18840*/  MUFU.EX2 R34, R34 ;  /* 0x0000002200227308 */ /* 0x000ee20000000800 */
[C---:B--2---:R-:W-:Y:S01]  /*18850*/  F2FP.BF16.PACK_AB R11, R33.reuse, R32 ;  /* 0x00000020210b723e */ /* 0x044fe200000010ff */
[----:B------:R-:W-:Y:S08]  /*18860*/  FADD.FTZ R33, R33, R31 ;  /* 0x0000001f21217221 */ /* 0x000ff00000010000 */
[----:B------:R-:W2:Y:S01]  /*18870*/  MUFU.EX2 R52, R52 ;  /* 0x0000003400347308 */ /* 0x000ea20000000800 */
[C---:B------:R-:W-:Y:S05]  /*18880*/  HMMA.16816.F32.BF16 R204, R8.reuse, R12, R204 ;  /* 0x0000000c08cc723c */ /* 0x040fea00000418cc */
[----:B----4-:R-:W-:Y:S03]  /*18890*/  FADD.FTZ R119, R20, R119 ;  /* 0x0000007714777221 */ /* 0x010fe60000010000 */
[C---:B------:R-:W-:Y:S01]  /*188a0*/  HMMA.16816.F32.BF16 R200, R8.reuse, R14, R200 ;  /* 0x0000000e08c8723c */ /* 0x040fe200000418c8 */
[----:B------:R-:W4:Y:S01]  /*188b0*/  MUFU.EX2 R130, R130 ;  /* 0x0000008200827308 */ /* 0x000f220000000800 */
[----:B------:R-:W5:Y:S02]  /*188c0*/  LDSM.16.MT88.4 R12, [R221+0x8c00] ;  /* 0x008c0000dd0c783b */ /* 0x000f640000004200 */
[----:B---3--:R-:W-:Y:S04]  /*188d0*/  FADD.FTZ R119, R34, R119 ;  /* 0x0000007722777221 */ /* 0x008fe80000010000 */
[C---:B------:R-:W-:Y:S03]  /*188e0*/  HMMA.16816.F32.BF16 R196, R8.reuse, R16, R196 ;  /* 0x0000001008c4723c */ /* 0x040fe600000418c4 */
[----:B------:R-:W3:Y:S01]  /*188f0*/  MUFU.EX2 R35, R35 ;  /* 0x0000002300237308 */ /* 0x000ee20000000800 */
[----:B--2---:R-:W-:Y:S04]  /*18900*/  FADD.FTZ R119, R52, R119 ;  /* 0x0000007734777221 */ /* 0x004fe80000010000 */
[----:B------:R-:W-:Y:S05]  /*18910*/  HMMA.16816.F32.BF16 R192, R8, R18, R192 ;  /* 0x0000001208c0723c */ /* 0x000fea00000418c0 */
[----:B------:R-:W2:Y:S02]  /*18920*/  MUFU.EX2 R36, R36 ;  /* 0x0000002400247308 */ /* 0x000ea40000000800 */
[----:B------:R-:W-:Y:S02]  /*18930*/  F2FP.BF16.PACK_AB R8, R34, R20 ;  /* 0x000000142208723e */ /* 0x000fe400000010ff */
[C---:B----4-:R-:W-:Y:S03]  /*18940*/  F2FP.BF16.PACK_AB R10, R130.reuse, R52 ;  /* 0x00000034820a723e */ /* 0x050fe600000010ff */
[----:B------:R-:W-:Y:S03]  /*18950*/  FADD.FTZ R185, R130, R119 ;  /* 0x0000007782b97221 */ /* 0x000fe60000010000 */
[----:B------:R-:W4:Y:S01]  /*18960*/  MUFU.EX2 R0, R126 ;  /* 0x0000007e00007308 */ /* 0x000f220000000800 */
[----:B---3--:R-:W-:Y:S09]  /*18970*/  FADD.FTZ R33, R35, R33 ;  /* 0x0000002123217221 */ /* 0x008ff20000010000 */
[----:B------:R-:W3:Y:S01]  /*18980*/  MUFU.EX2 R3, R3 ;  /* 0x0000000300037308 */ /* 0x000ee20000000800 */
[C---:B--2---:R-:W-:Y:S01]  /*18990*/  F2FP.BF16.PACK_AB R9, R36.reuse, R35 ;  /* 0x000000232409723e */ /* 0x044fe200000010ff */
[----:B------:R-:W-:Y:S04]  /*189a0*/  FADD.FTZ R33, R36, R33 ;  /* 0x0000002124217221 */ /* 0x000fe80000010000 */
[----:B----4-:R-:W-:Y:S01]  /*189b0*/  FADD.FTZ R33, R0, R33 ;  /* 0x0000002100217221 */ /* 0x010fe20000010000 */
[C---:B---3--:R-:W-:Y:S03]  /*189c0*/  F2FP.BF16.PACK_AB R11, R3.reuse, R0 ;  /* 0x00000000030b723e */ /* 0x048fe600000010ff */
[----:B------:R-:W-:Y:S04]  /*189d0*/  FADD.FTZ R186, R3, R33 ;  /* 0x0000002103ba7221 */ /* 0x000fe80000010000 */
[C---:B-1----:R-:W-:Y:S08]  /*189e0*/  HMMA.16816.F32.BF16 R204, R8.reuse, R4, R204 ;  /* 0x0000000408cc723c */ /* 0x042ff000000418cc */
[C---:B------:R-:W-:Y:S08]  /*189f0*/  HMMA.16816.F32.BF16 R200, R8.reuse, R6, R200 ;  /* 0x0000000608c8723c */ /* 0x040ff000000418c8 */
[C---:B-----5:R-:W-:Y:S08]  /*18a00*/  HMMA.16816.F32.BF16 R196, R8.reuse, R12, R196 ;  /* 0x0000000c08c4723c */ /* 0x060ff000000418c4 */
[----:B------:R-:W-:Y:S01]  /*18a10*/  HMMA.16816.F32.BF16 R192, R8, R14, R192 ;  /* 0x0000000e08c0723c */ /* 0x000fe200000418c0 */
[----:B------:R-:W-:-:S07]  /*18a20*/  @P0 BRA `(.L_x_2390) ;  /* 0xffff998000000947 */ /* 0x000fce000383ffff */
.L_x_2386:
[----:B------:R-:W1:Y:S01]  /*18a30*/  SHFL.BFLY PT, R2, R185, 0x2, 0x1f ;  /* 0x0c401f00b9027f89 */ /* 0x000e6200000e0000 */
[----:B------:R-:W-:Y:S01]  /*18a40*/  IMAD.MOV.U32 R6, RZ, RZ, 0x3f800000 ;  /* 0x3f800000ff067424 */ /* 0x000fe200078e00ff */
[----:B------:R-:W-:Y:S01]  /*18a50*/  BSSY B0, `(.L_x_2391) ;  /* 0x0000085000007945 */ /* 0x000fe20003800000 */
[----:B------:R-:W-:Y:S01]  /*18a60*/  IMAD.MOV.U32 R5, RZ, RZ, 0x3f800000 ;  /* 0x3f800000ff057424 */ /* 0x000fe200078e00ff */
        /* <DEDUP_REMOVED lines=9> */
[CC--:B------:R-:W-:Y:S01]  /*18b00*/  LEA.HI R7, R10.reuse, R2.reuse, RZ, 0x2 ;  /* 0x000000020a077211 */ /* 0x0c0fe200078f10ff */
[----:B--2---:R-:W-:Y:S01]  /*18b10*/  FADD.FTZ R4, R185, R4 ;  /* 0x00000004b9047221 */ /* 0x004fe20000010000 */
[----:B------:R-:W-:Y:S02]  /*18b20*/  LEA.HI R0, R10, R2, RZ, 0x5 ;  /* 0x000000020a007211 */ /* 0x000fe400078f28ff */
[----:B------:R-:W-:Y:S01]  /*18b30*/  LOP3.LUT R8, R7, 0xfffffffc, RZ, 0xc0, !PT ;  /* 0xfffffffc07087812 */ /* 0x000fe200078ec0ff */
[----:B---3--:R-:W-:Y:S01]  /*18b40*/  FADD.FTZ R3, R186, R3 ;  /* 0x00000003ba037221 */ /* 0x008fe20000010000 */
[----:B------:R-:W-:Y:S02]  /*18b50*/  SHF.R.S32.HI R7, RZ, 0x2, R7 ;  /* 0x00000002ff077819 */ /* 0x000fe40000011407 */
[----:B------:R-:W-:Y:S02]  /*18b60*/  SHF.R.S32.HI R11, RZ, 0x5, R0 ;  /* 0x00000005ff0b7819 */ /* 0x000fe40000011400 */
[----:B------:R-:W-:-:S02]  /*18b70*/  SHF.R.S32.HI R14, RZ, 0x1f, R7 ;  /* 0x0000001fff0e7819 */ /* 0x000fc40000011407 */
[-C--:B------:R-:W-:Y:S02]  /*18b80*/  IADD3 R8, -R8, R2.reuse, RZ ;  /* 0x0000000208087210 */ /* 0x080fe40007ffe1ff */
[-C--:B------:R-:W-:Y:S02]  /*18b90*/  LEA.HI R9, R10, R2.reuse, RZ, 0x3 ;  /* 0x000000020a097211 */ /* 0x080fe400078f18ff */
[----:B------:R-:W-:Y:S01]  /*18ba0*/  LEA.HI R14, R14, R7, RZ, 0x3 ;  /* 0x000000070e0e7211 */ /* 0x000fe200078f18ff */
[----:B------:R-:W-:Y:S01]  /*18bb0*/  IMAD R11, R11, 0x100, R8 ;  /* 0x000001000b0b7824 */ /* 0x000fe200078e0208 */
[----:B------:R-:W-:Y:S02]  /*18bc0*/  SHF.R.S32.HI R8, RZ, 0x3, R9 ;  /* 0x00000003ff087819 */ /* 0x000fe40000011409 */
[----:B------:R-:W-:Y:S02]  /*18bd0*/  LOP3.LUT R14, R14, 0xfffffff8, RZ, 0xc0, !PT ;  /* 0xfffffff80e0e7812 */ /* 0x000fe400078ec0ff */
[----:B------:R-:W-:-:S02]  /*18be0*/  LEA.HI R13, R10, R2, RZ, 0x6 ;  /* 0x000000020a0d7211 */ /* 0x000fc400078f30ff */
[----:B------:R-:W-:Y:S02]  /*18bf0*/  LEA.HI R12, R9, R8, RZ, 0x1 ;  /* 0x00000008090c7211 */ /* 0x000fe400078f08ff */
[----:B------:R-:W-:Y:S01]  /*18c00*/  IADD3 R14, R7, -R14, RZ ;  /* 0x8000000e070e7210 */ /* 0x000fe20007ffe0ff */
[----:B------:R-:W-:Y:S01]  /*18c10*/  IMAD.SHL.U32 R13, R13, 0x4, RZ ;  /* 0x000000040d0d7824 */ /* 0x000fe200078e00ff */
        /* <DEDUP_REMOVED lines=8> */
[----:B------:R-:W-:Y:S02]  /*18ca0*/  LOP3.LUT R13, R15, 0x1fffffe, RZ, 0xc0, !PT ;  /* 0x01fffffe0f0d7812 */ /* 0x000fe400078ec0ff */
[----:B------:R-:W-:Y:S02]  /*18cb0*/  FSETP.NE.FTZ.AND P2, PT, R3, RZ, PT ;  /* 0x000000ff0300720b */ /* 0x000fe40003f55000 */
[----:B------:R-:W-:Y:S01]  /*18cc0*/  LEA.HI R12, R7, R7, RZ, 0x1 ;  /* 0x00000007070c7211 */ /* 0x000fe200078f08ff */
[----:B------:R-:W-:Y:S01]  /*18cd0*/  IMAD.IADD R13, R14, 0x1, -R13 ;  /* 0x000000010e0d7824 */ /* 0x000fe200078e0a0d */
[----:B------:R-:W-:Y:S01]  /*18ce0*/  SHF.R.S32.HI R15, RZ, 0x1, R15 ;  /* 0x00000001ff0f7819 */ /* 0x000fe2000001140f */
[----:B------:R-:W1:Y:S01]  /*18cf0*/  @P3 MUFU.RCP R6, R4 ;  /* 0x0000000400063308 */ /* 0x000e620000001000 */
[----:B------:R-:W-:Y:S01]  /*18d00*/  SHF.R.S32.HI R10, RZ, 0x4, R10 ;  /* 0x00000004ff0a7819 */ /* 0x000fe2000001140a */
[----:B------:R-:W-:Y:S01]  /*18d10*/  IMAD R11, R13, 0x10, R11 ;  /* 0x000000100d0b7824 */ /* 0x000fe200078e020b */
[----:B------:R-:W-:-:S02]  /*18d20*/  LEA R16, R16, R9, 0x5 ;  /* 0x0000000910107211 */ /* 0x000fc400078e28ff */
[----:B------:R-:W-:Y:S01]  /*18d30*/  LOP3.LUT R9, R12, 0xfffffffe, RZ, 0xc0, !PT ;  /* 0xfffffffe0c097812 */ /* 0x000fe200078ec0ff */
[----:B------:R-:W-:Y:S01]  /*18d40*/  IMAD.SHL.U32 R10, R10, 0x40, RZ ;  /* 0x000000400a0a7824 */ /* 0x000fe200078e00ff */
[----:B------:R-:W-:Y:S01]  /*18d50*/  SHF.L.U32 R14, R15, 0x6, RZ ;  /* 0x000000060f0e7819 */ /* 0x000fe200000006ff */
[----:B------:R-:W2:Y:S01]  /*18d60*/  @P2 MUFU.RCP R5, R3 ;  /* 0x0000000300052308 */ /* 0x000ea20000001000 */
[----:B------:R-:W-:Y:S01]  /*18d70*/  SHF.R.S32.HI R12, RZ, 0x1, R12 ;  /* 0x00000001ff0c7819 */ /* 0x000fe2000001140c */
[----:B------:R-:W-:Y:S01]  /*18d80*/  IMAD.IADD R9, R7, 0x1, -R9 ;  /* 0x0000000107097824 */ /* 0x000fe200078e0a09 */
[----:B------:R-:W-:Y:S02]  /*18d90*/  LOP3.LUT R14, R14, 0xc0, RZ, 0xc0, !PT ;  /* 0x000000c00e0e7812 */ /* 0x000fe400078ec0ff */
[----:B------:R-:W-:Y:S01]  /*18da0*/  LOP3.LUT R10, R10, 0xc0, RZ, 0xc0, !PT ;  /* 0x000000c00a0a7812 */ /* 0x000fe200078ec0ff */
[----:B------:R-:W-:Y:S01]  /*18db0*/  IMAD.SHL.U32 R12, R12, 0x8, RZ ;  /* 0x000000080c0c7824 */ /* 0x000fe200078e00ff */
[----:B------:R-:W-:Y:S01]  /*18dc0*/  LEA.HI R14, R14, R14, RZ, 0x1d ;  /* 0x0000000e0e0e7211 */ /* 0x000fe200078fe8ff */
[C---:B-1----:R-:W-:Y:S01]  /*18dd0*/  FMUL.FTZ R204, R6.reuse, R204 ;  /* 0x000000cc06cc7220 */ /* 0x042fe20000410000 */
[----:B------:R-:W-:Y:S01]  /*18de0*/  LOP3.LUT P0, RZ, R15, 0x2, RZ, 0xc0, !PT ;  /* 0x000000020fff7812 */ /* 0x000fe2000780c0ff */
[----:B------:R-:W-:Y:S01]  /*18df0*/  FMUL.FTZ R205, R6, R205 ;  /* 0x000000cd06cd7220 */ /* 0x000fe20000410000 */
[----:B------:R-:W-:Y:S01]  /*18e00*/  LOP3.LUT R12, R10, 0x18, R12, 0xf8, !PT ;  /* 0x000000180a0c7812 */ /* 0x000fe200078ef80c */
[----:B------:R-:W-:Y:S01]  /*18e10*/  IMAD.U32 R11, R11, 0x2, R14 ;  /* 0x000000020b0b7824 */ /* 0x000fe200078e000e */
[----:B------:R-:W-:Y:S01]  /*18e20*/  SHF.R.U32.HI R13, RZ, 0x3, R10 ;  /* 0x00000003ff0d7819 */ /* 0x000fe2000001160a */
[C---:B------:R-:W-:Y:S01]  /*18e30*/  FMUL.FTZ R200, R6.reuse, R200 ;  /* 0x000000c806c87220 */ /* 0x040fe20000410000 */
[----:B------:R-:W-:Y:S01]  /*18e40*/  LOP3.LUT R10, R15, 0x1, RZ, 0xc0, !PT ;  /* 0x000000010f0a7812 */ /* 0x000fe200078ec0ff */
[----:B------:R-:W-:Y:S01]  /*18e50*/  FMUL.FTZ R201, R6, R201 ;  /* 0x000000c906c97220 */ /* 0x000fe20000410000 */
[----:B------:R-:W-:Y:S01]  /*18e60*/  LOP3.LUT R12, R12, R13, RZ, 0x3c, !PT ;  /* 0x0000000d0c0c7212 */ /* 0x000fe200078e3cff */
[----:B------:R-:W-:Y:S01]  /*18e70*/  FMUL.FTZ R196, R6, R196 ;  /* 0x000000c406c47220 */ /* 0x000fe20000410000 */
[----:B------:R-:W-:Y:S01]  /*18e80*/  ISETP.NE.U32.AND P1, PT, R10, 0x1, PT ;  /* 0x000000010a00780c */ /* 0x000fe20003f25070 */
[----:B------:R-:W-:Y:S01]  /*18e90*/  IMAD.SHL.U32 R10, R11, 0x4, RZ ;  /* 0x000000040b0a7824 */ /* 0x000fe200078e00ff */
[----:B------:R-:W-:Y:S01]  /*18ea0*/  MOV R13, 0xffffffe0 ;  /* 0xffffffe0000d7802 */ /* 0x000fe20000000f00 */
[C---:B------:R-:W-:Y:S01]  /*18eb0*/  FMUL.FTZ R197, R6.reuse, R197 ;  /* 0x000000c506c57220 */ /* 0x040fe20000410000 */
[----:B------:R-:W-:Y:S01]  /*18ec0*/  STS.64 [R11.X4], R204 ;  /* 0x000000cc0b007388 */ /* 0x000fe20000004a00 */
[C---:B------:R-:W-:Y:S01]  /*18ed0*/  FMUL.FTZ R192, R6.reuse, R192 ;  /* 0x000000c006c07220 */ /* 0x040fe20000410000 */
[----:B------:R-:W-:Y:S01]  /*18ee0*/  SEL R13, R13, 0x20, !P1 ;  /* 0x000000200d0d7807 */ /* 0x000fe20004800000 */
[----:B------:R-:W-:Y:S01]  /*18ef0*/  FMUL.FTZ R193, R6, R193 ;  /* 0x000000c106c17220 */ /* 0x000fe20000410000 */
[C---:B------:R-:W-:Y:S01]  /*18f00*/  IADD3 R6, R10.reuse, 0x40, RZ ;  /* 0x000000400a067810 */ /* 0x040fe20007ffe0ff */
[C---:B--2---:R-:W-:Y:S01]  /*18f10*/  FMUL.FTZ R207, R5.reuse, R207 ;  /* 0x000000cf05cf7220 */ /* 0x044fe20000410000 */
[C---:B------:R-:W-:Y:S01]  /*18f20*/  @P0 IADD3 R6, R10.reuse, -0x40, RZ ;  /* 0xffffffc00a060810 */ /* 0x040fe20007ffe0ff */
[C---:B------:R-:W-:Y:S01]  /*18f30*/  FMUL.FTZ R206, R5.reuse, R206 ;  /* 0x000000ce05ce7220 */ /* 0x040fe20000410000 */
[----:B------:R-:W-:Y:S01]  /*18f40*/  IADD3 R10, R10, R13, RZ ;  /* 0x0000000d0a0a7210 */ /* 0x000fe20007ffe0ff */
[----:B------:R-:W-:Y:S01]  /*18f50*/  FMUL.FTZ R203, R5, R203 ;  /* 0x000000cb05cb7220 */ /* 0x000fe20000410000 */
[----:B------:R-:W-:Y:S01]  /*18f60*/  LEA R9, R9, R16, 0x2 ;  /* 0x0000001009097211 */ /* 0x000fe200078e10ff */
[C---:B------:R-:W-:Y:S01]  /*18f70*/  FMUL.FTZ R202, R5.reuse, R202 ;  /* 0x000000ca05ca7220 */ /* 0x040fe20000410000 */
[----:B------:R-:W-:Y:S01]  /*18f80*/  STS.64 [R11.X4+0x400], R206 ;  /* 0x000400ce0b007388 */ /* 0x000fe20000004a00 */
[C---:B------:R-:W-:Y:S01]  /*18f90*/  FMUL.FTZ R199, R5.reuse, R199 ;  /* 0x000000c705c77220 */ /* 0x040fe20000410000 */
[----:B------:R-:W-:Y:S01]  /*18fa0*/  LOP3.LUT R0, R0, 0xffffffe0, RZ, 0xc0, !PT ;  /* 0xffffffe000007812 */ /* 0x000fe200078ec0ff */
[C---:B------:R-:W-:Y:S01]  /*18fb0*/  FMUL.FTZ R198, R5.reuse, R198 ;  /* 0x000000c605c67220 */ /* 0x040fe20000410000 */
[----:B------:R-:W-:Y:S01]  /*18fc0*/  STS.64 [R10], R200 ;  /* 0x000000c80a007388 */ /* 0x000fe20000000a00 */
[C---:B------:R-:W-:Y:S01]  /*18fd0*/  FMUL.FTZ R195, R5.reuse, R195 ;  /* 0x000000c305c37220 */ /* 0x040fe20000410000 */
[----:B------:R-:W1:Y:S01]  /*18fe0*/  @P2 MUFU.LG2 R3, R3 ;  /* 0x0000000300032308 */ /* 0x000e620000000c00 */
[----:B------:R-:W-:Y:S01]  /*18ff0*/  FMUL.FTZ R194, R5, R194 ;  /* 0x000000c205c27220 */ /* 0x000fe20000410000 */
[----:B------:R2:W-:Y:S01]  /*19000*/  STS.64 [R10+0x400], R202 ;  /* 0x000400ca0a007388 */ /* 0x0005e20000000a00 */
[----:B------:R-:W-:Y:S01]  /*19010*/  IMAD.IADD R13, R13, 0x1, R6 ;  /* 0x000000010d0d7824 */ /* 0x000fe200078e0206 */
[----:B------:R-:W-:Y:S01]  /*19020*/  IADD3 R0, -R0, R2, RZ ;  /* 0x0000000200007210 */ /* 0x000fe20007ffe1ff */
[----:B------:R-:W-:Y:S01]  /*19030*/  IMAD.IADD R5, R9, 0x1, R12 ;  /* 0x0000000109057824 */ /* 0x000fe200078e020c */
[----:B------:R-:W-:Y:S01]  /*19040*/  STS.64 [R6], R196 ;  /* 0x000000c406007388 */ /* 0x000fe20000000a00 */
[----:B------:R-:W-:-:S02]  /*19050*/  MOV R2, 0xff800000 ;  /* 0xff80000000027802 */ /* 0x000fc40000000f00 */
[----:B------:R-:W-:Y:S01]  /*19060*/  LOP3.LUT P0, RZ, R0, 0x3, RZ, 0xc0, !PT ;  /* 0x0000000300ff7812 */ /* 0x000fe2000780c0ff */
[----:B------:R3:W-:Y:S01]  /*19070*/  STS.64 [R6+0x400], R198 ;  /* 0x000400c606007388 */ /* 0x0007e20000000a00 */
[----:B------:R-:W-:-:S03]  /*19080*/  IMAD.MOV.U32 R0, RZ, RZ, -0x800000 ;  /* 0xff800000ff007424 */ /* 0x000fc600078e00ff */
[----:B------:R-:W-:Y:S01]  /*19090*/  STS.64 [R13], R192 ;  /* 0x000000c00d007388 */ /* 0x000fe20000000a00 */
[----:B-1----:R-:W-:-:S03]  /*190a0*/  @P2 FMUL.FTZ R3, R3, 0.69314718246459960938 ;  /* 0x3f31721803032820 */ /* 0x002fc60000410000 */
[----:B------:R-:W-:Y:S01]  /*190b0*/  STS.64 [R13+0x400], R194 ;  /* 0x000400c20d007388 */ /* 0x000fe20000000a00 */
[----:B------:R-:W-:-:S03]  /*190c0*/  @P2 FFMA.FTZ R2, R129, c[0x0][0x238], R3 ;  /* 0x00008e0081022a23 */ /* 0x000fc60000010003 */
[----:B------:R-:W-:Y:S06]  /*190d0*/  BAR.SYNC.DEFER_BLOCKING 0x0 ;  /* 0x0000000000007b1d */ /* 0x000fec0000010000 */
[----:B------:R-:W1:Y:S01]  /*190e0*/  S2R R9, SR_CTAID.Z ;  /* 0x0000000000097919 */ /* 0x000e620000002700 */
[----:B--2---:R2:W4:Y:S03]  /*190f0*/  @P3 MUFU.LG2 R10, R4 ;  /* 0x00000004000a3308 */ /* 0x0045260000000c00 */
[----:B---3--:R-:W3:Y:S01]  /*19100*/  S2R R6, SR_CTAID.Y ;  /* 0x0000000000067919 */ /* 0x008ee20000002600 */
[----:B--2---:R-:W-:-:S03]  /*19110*/  IMAD.MOV R4, RZ, RZ, -R212 ;  /* 0x000000ffff047224 */ /* 0x004fc600078e0ad4 */
[----:B------:R-:W2:Y:S01]  /*19120*/  LDS.128 R20, [R5.X4] ;  /* 0x0000000005147984 */ /* 0x000ea20000004c00 */
[----:B----4-:R-:W-:-:S03]  /*19130*/  @P3 FMUL.FTZ R10, R10, 0.69314718246459960938 ;  /* 0x3f3172180a0a3820 */ /* 0x010fc60000410000 */
[----:B------:R-:W4:Y:S01]  /*19140*/  LDS.128 R16, [R5.X4+0x800] ;  /* 0x0008000005107984 */ /* 0x000f220000004c00 */
[----:B------:R-:W-:Y:S01]  /*19150*/  @P3 FFMA.FTZ R0, R131, c[0x0][0x238], R10 ;  /* 0x00008e0083003a23 */ /* 0x000fe2000001000a */
[----:B------:R-:W-:Y:S01]  /*19160*/  SHF.L.U32 R10, R7, 0x2, RZ ;  /* 0x00000002070a7819 */ /* 0x000fe200000006ff */
[----:B-1----:R-:W-:Y:S01]  /*19170*/  IMAD R4, R4, c[0x0][0x1c0], R9 ;  /* 0x0000700004047a24 */ /* 0x002fe200078e0209 */
[----:B------:R-:W1:Y:S04]  /*19180*/  LDS.128 R12, [R5.X4+0x1000] ;  /* 0x00100000050c7984 */ /* 0x000e680000004c00 */
[----:B------:R5:W1:Y:S01]  /*19190*/  LDS.128 R24, [R5.X4+0x1800] ;  /* 0x0018000005187984 */ /* 0x000a620000004c00 */
[----:B---3--:R-:W-:-:S04]  /*191a0*/  IMAD R6, R6, c[0x0][0x210], R212 ;  /* 0x0000840006067a24 */ /* 0x008fc800078e02d4 */
[----:B------:R-:W-:Y:S01]  /*191b0*/  IMAD R4, R6, c[0x0][0x1c0], R4 ;  /* 0x0000700006047a24 */ /* 0x000fe200078e0204 */
[----:B-----5:R-:W3:Y:S02]  /*191c0*/  S2R R5, SR_CTAID.X ;  /* 0x0000000000057919 */ /* 0x020ee40000002500 */
[----:B---3--:R-:W-:-:S04]  /*191d0*/  IMAD.SHL.U32 R5, R5, 0x40, RZ ;  /* 0x0000004005057824 */ /* 0x008fc800078e00ff */
[----:B------:R-:W-:Y:S01]  /*191e0*/  IMAD R4, R4, c[0x0][0x214], R5 ;  /* 0x0000850004047a24 */ /* 0x000fe200078e0205 */
[----:B------:R-:W-:Y:S05]  /*191f0*/  @P0 BRA `(.L_x_2392) ;  /* 0x000000a000000947 */ /* 0x000fea0003800000 */
[C---:B-12-4-:R-:W-:Y:S02]  /*19200*/  IADD3 R6, R217.reuse, 0x8, RZ ;  /* 0x00000008d9067810 */ /* 0x056fe40007ffe0ff */
[----:B------:R-:W-:Y:S02]  /*19210*/  SHF.R.S32.HI R5, RZ, 0x1f, R217 ;  /* 0x0000001fff057819 */ /* 0x000fe400000114d9 */
[----:B------:R-:W-:Y:S02]  /*19220*/  IADD3 R3, P0, R4, R217, RZ ;  /* 0x000000d904037210 */ /* 0x000fe40007f1e0ff */
[-C--:B------:R-:W-:Y:S02]  /*19230*/  ISETP.GE.AND P2, PT, R217, R208.reuse, PT ;  /* 0x000000d0d900720c */ /* 0x080fe40003f46270 */
[----:B------:R-:W-:Y:S02]  /*19240*/  ISETP.GE.AND P1, PT, R6, R208, PT ;  /* 0x000000d00600720c */ /* 0x000fe40003f26270 */
[----:B------:R-:W-:-:S02]  /*19250*/  LEA.HI.X.SX32 R5, R4, R5, 0x1, P0 ;  /* 0x0000000504057211 */ /* 0x000fc400000f0eff */
[----:B------:R-:W-:-:S04]  /*19260*/  LEA R6, P0, R3, c[0x0][0x208], 0x2 ;  /* 0x0000820003067a11 */ /* 0x000fc800078010ff */
[----:B------:R-:W-:-:S05]  /*19270*/  LEA.HI.X R7, R3, c[0x0][0x20c], R5, 0x2, P0 ;  /* 0x0000830003077a11 */ /* 0x000fca00000f1405 */
[----:B------:R1:W-:Y:S04]  /*19280*/  @!P2 STG.E [R6.64], R0 ;  /* 0x000000000600a986 */ /* 0x0003e8000c101904 */
[----:B------:R1:W-:Y:S02]  /*19290*/  @!P1 STG.E [R6.64+0x20], R2 ;  /* 0x0000200206009986 */ /* 0x0003e4000c101904 */
.L_x_2392:
[----:B-12-4-:R-:W-:Y:S05]  /*192a0*/  BSYNC B0 ;  /* 0x0000000000007941 */ /* 0x016fea0003800000 */
.L_x_2391:
[--C-:B------:R-:W-:Y:S01]  /*192b0*/  SHF.R.S32.HI R11, RZ, 0x1f, R10.reuse ;  /* 0x0000001fff0b7819 */ /* 0x100fe2000001140a */
[----:B------:R-:W-:Y:S01]  /*192c0*/  IMAD R4, R4, c[0x0][0x22c], RZ ;  /* 0x00008b0004047a24 */ /* 0x000fe200078e02ff */
[----:B------:R-:W-:Y:S02]  /*192d0*/  ISETP.GE.AND P1, PT, R10, c[0x0][0x220], PT ;  /* 0x000088000a007a0c */ /* 0x000fe40003f26270 */
[C---:B------:R-:W-:Y:S01]  /*192e0*/  IADD3 R2, R8.reuse, 0x10, RZ ;  /* 0x0000001008027810 */ /* 0x040fe20007ffe0ff */
[C---:B------:R-:W-:Y:S01]  /*192f0*/  IMAD.WIDE R6, R8.reuse, 0x20, R10 ;  /* 0x0000002008067825 */ /* 0x040fe200078e020a */
        /* <DEDUP_REMOVED lines=17> */
.L_x_2393:
        /* <DEDUP_REMOVED lines=15> */
.L_x_5213:


//--------------------- .text._ZN5flash24flash_fwd_splitkv_kernelI23Flash_fwd_kernel_traitsILi32ELi64ELi256ELi4ELb0ELb0EN7cutlass10bfloat16_tE19Flash_kernel_traitsILi32ELi64ELi256ELi4ES3_EELb1ELb0ELb0ELb0ELb1ELb0ELb1ELb1EEEvNS_16Flash_fwd_paramsE --------------------------
	.section	.text._ZN5flash24flash_fwd_splitkv_kernelI23Flash_fwd_kernel_traitsILi32ELi64ELi256ELi4ELb0ELb0EN7cutlass10bfloat16_tE19Flash_kernel_traitsILi32ELi64ELi256ELi4ES3_EELb1ELb0ELb0ELb0ELb1ELb0ELb1ELb1EEEvNS_16Flash_fwd_paramsE,"ax",@progbits
	.sectioninfo	@"SHI_REGISTERS=255"
	.align	128
        .global         _ZN5flash24flash_fwd_splitkv_kernelI23Flash_fwd_kernel_traitsILi32ELi64ELi256ELi4ELb0ELb0EN7cutlass10bfloat16_tE19Flash_kernel_traitsILi32ELi64ELi256ELi4ES3_EELb1ELb0ELb0ELb0ELb1ELb0ELb1ELb1EEEvNS_16Flash_fwd_paramsE
        .type           _ZN5flash24flash_fwd_splitkv_kernelI23Flash_fwd_kernel_traitsILi32ELi64ELi256ELi4ELb0ELb0EN7cutlass10bfloat16_tE19Flash_kernel_traitsILi32ELi64ELi256ELi4ES3_EELb1ELb0ELb0ELb0ELb1ELb0ELb1ELb1EEEvNS_16Flash_fwd_paramsE,@function
        .size           _ZN5flash24flash_fwd_splitkv_kernelI23Flash_fwd_kernel_traitsILi32ELi64ELi256ELi4ELb0ELb0EN7cutlass10bfloat16_tE19Flash_kernel_traitsILi32ELi64ELi256ELi4ES3_EELb1ELb0ELb0ELb0ELb1ELb0ELb1ELb1EEEvNS_16Flash_fwd_paramsE,(.L_x_5214 - _ZN5flash24flash_fwd_splitkv_kernelI23Flash_fwd_kernel_traitsILi32ELi64ELi256ELi4ELb0ELb0EN7cutlass10bfloat16_tE19Flash_kernel_traitsILi32ELi64ELi256ELi4ES3_EELb1ELb0ELb0ELb0ELb1ELb0ELb1ELb1EEEvNS_16Flash_fwd_paramsE)
        .other          _ZN5flash24flash_fwd_splitkv_kernelI23Flash_fwd_kernel_traitsILi32ELi64ELi256ELi4ELb0ELb0EN7cutlass10bfloat16_tE19Flash_kernel_traitsILi32ELi64ELi256ELi4ES3_EELb1ELb0ELb0ELb0ELb1ELb0ELb1ELb1EEEvNS_16Flash_fwd_paramsE,@"STO_CUDA_ENTRY STV_DEFAULT"
_ZN5flash24flash_fwd_splitkv_kernelI23Flash_fwd_kernel_traitsILi32ELi64ELi256ELi4ELb0ELb0EN7cutlass10bfloat16_tE19Flash_kernel_traitsILi32ELi64ELi256ELi4ES3_EELb1ELb0ELb0ELb0ELb1ELb0ELb1ELb1EEEvNS_16Flash_fwd_paramsE:
.text._ZN5flash24flash_fwd_splitkv_kernelI23Flash_fwd_kernel_traitsILi32ELi64ELi256ELi4ELb0ELb0EN7cutlass10bfloat16_tE19Flash_kernel_traitsILi32ELi64ELi256ELi4ES3_EELb1ELb0ELb0ELb0ELb1ELb0ELb1ELb1EEEvNS_16Flash_fwd_paramsE:
[----:B------:R-:W-:Y:S02]  /*0000*/  MOV R1, c[0x0][0x28] ;  /* 0x00000a0000017a02 */ /* 0x000fe40000000f00 */
[----:B------:R-:W1:Y:S01]  /*0010*/  I2F.U32.RP R2, c[0x0][0x1c0] ;  /* 0x0000700000027b06 */ /* 0x000e620000209000 */
[----:B------:R-:W2:Y:S01]  /*0020*/  S2R R3, SR_CTAID.Z ;  /* 0x0000000000037919 */ /* 0x000ea20000002700 */
[----:B------:R-:W-:Y:S01]  /*0030*/  IMAD.MOV.U32 R4, RZ, RZ, RZ ;  /* 0x000000ffff047224 */ /* 0x000fe200078e00ff */
[----:B------:R-:W-:Y:S01]  /*0040*/  ISETP.NE.U32.AND P2, PT, RZ, c[0x0][0x1c0], PT ;  /* 0x00007000ff007a0c */ /* 0x000fe20003f45070 */
[----:B------:R-:W-:Y:S01]  /*0050*/  IMAD.MOV.U32 R17, RZ, RZ, -0x1 ;  /* 0xffffffffff117424 */ /* 0x000fe200078e00ff */
[----:B------:R-:W-:Y:S01]  /*0060*/  ULDC.64 UR6, c[0x0][0x118] ;  /* 0x0000460000067ab9 */ /* 0x000fe20000000a00 */
[----:B------:R-:W-:Y:S02]  /*0070*/  ISETP.EQ.U32.AND P3, PT, RZ, c[0x0][0x248], PT ;  /* 0x00009200ff007a0c */ /* 0x000fe40003f62070 */
[----:B-1----:R-:W1:Y:S02]  /*0080*/  MUFU.RCP R5, R2 ;  /* 0x0000000200057308 */ /* 0x002e640000001000 */
[----:B-1----:R-:W-:Y:S01]  /*0090*/  IADD3 R5, R5, 0xffffffe, RZ ;  /* 0x0ffffffe05057810 */ /* 0x002fe20007ffe0ff */
[----:B------:R-:W-:Y:S01]  /*00a0*/  IMAD.MOV.U32 R6, RZ, RZ, RZ ;  /* 0x000000ffff067224 */ /* 0x000fe200078e00ff */
[----:B------:R-:W1:Y:S04]  /*00b0*/  LDC.U8 R2, c[0x0][0x312] ;  /* 0x0000c480ff027b82 */ /* 0x000e680000000000 */
[----:B------:R-:W3:Y:S02]  /*00c0*/  F2I.FTZ.U32.TRUNC.NTZ R5, R5 ;  /* 0x0000000500057305 */ /* 0x000ee4000021f000 */
[----:B---3--:R-:W-:-:S04]  /*00d0*/  IMAD.MOV R0, RZ, RZ, -R5 ;  /* 0x000000ffff007224 */ /* 0x008fc800078e0a05 */
        /* <DEDUP_REMOVED lines=14> */
[----:B------:R-:W-:Y:S02]  /*01c0*/  ISETP.NE.U32.AND P2, PT, RZ, c[0x0][0x250], PT ;  /* 0x00009400ff007a0c */ /* 0x000fe40003f45070 */
[----:B-1----:R-:W-:Y:S01]  /*01d0*/  ISETP.NE.AND P1, PT, R2, RZ, PT ;  /* 0x000000ff0200720c */ /* 0x002fe20003f25270 */
[CC--:B------:R-:W-:Y:S01]  /*01e0*/  IMAD.WIDE R8, R235.reuse, R0.reuse, c[0x0][0x240] ;  /* 0x00009000eb087625 */ /* 0x0c0fe200078e0200 */
[----:B------:R-:W-:Y:S02]  /*01f0*/  ISETP.NE.AND.EX P4, PT, RZ, c[0x0][0x254], PT, P2 ;  /* 0x00009500ff007a0c */ /* 0x000fe40003f85320 */
[----:B------:R-:W-:Y:S01]  /*0200*/  ISETP.EQ.OR.EX P2, PT, RZ, c[0x0][0x24c], !P1, P3 ;  /* 0x00009300ff007a0c */ /* 0x000fe20004f42730 */
[CC--:B------:R-:W-:Y:S01]  /*0210*/  IMAD.WIDE R142, R235.reuse, R0.reuse, c[0x0][0x250] ;  /* 0x00009400eb8e7625 */ /* 0x0c0fe200078e0200 */
[----:B------:R-:W2:Y:S04]  /*0220*/  @P0 LDG.E R17, [R8.64] ;  /* 0x0000000608110981 */ /* 0x000ea8000c1e1900 */
[----:B------:R-:W2:Y:S01]  /*0230*/  @P0 LDG.E R234, [R8.64+0x4] ;  /* 0x0000040608ea0981 */ /* 0x000ea2000c1e1900 */
[----:B------:R-:W-:Y:S01]  /*0240*/  MOV R13, 0xffffffff ;  /* 0xffffffff000d7802 */ /* 0x000fe20000000f00 */
[----:B------:R-:W-:-:S03]  /*0250*/  IMAD.WIDE R4, R235, R0, c[0x0][0x248] ;  /* 0x00009200eb047625 */ /* 0x000fc600078e0200 */
[----:B------:R1:W5:Y:S04]  /*0260*/  @P4 LDG.E R6, [R142.64] ;  /* 0x000000068e064981 */ /* 0x000368000c1e1900 */
[----:B------:R1:W5:Y:S01]  /*0270*/  @!P2 LDG.E R13, [R4.64] ;  /* 0x00000006040da981 */ /* 0x000362000c1e1900 */
[----:B------:R-:W-:Y:S01]  /*0280*/  ISETP.NE.U32.AND P2, PT, RZ, c[0x0][0x248], PT ;  /* 0x00009200ff007a0c */ /* 0x000fe20003f45070 */
[----:B------:R-:W-:Y:S02]  /*0290*/  IMAD.MOV R140, RZ, RZ, -R235 ;  /* 0x000000ffff8c7224 */ /* 0x000fe400078e0aeb */
[----:B------:R-:W3:Y:S01]  /*02a0*/  S2R R23, SR_CTAID.X ;  /* 0x0000000000177919 */ /* 0x000ee20000002500 */
[----:B------:R-:W-:Y:S01]  /*02b0*/  ISETP.NE.AND.EX P2, PT, RZ, c[0x0][0x24c], PT, P2 ;  /* 0x00009300ff007a0c */ /* 0x000fe20003f45320 */
[----:B------:R-:W-:-:S02]  /*02c0*/  IMAD R140, R140, c[0x0][0x1c0], R3 ;  /* 0x000070008c8c7a24 */ /* 0x000fc400078e0203 */
[----:B------:R-:W4:Y:S04]  /*02d0*/  S2R R2, SR_CTAID.Y ;  /* 0x0000000000027919 */ /* 0x000f280000002600 */
[----:B------:R-:W1:Y:S01]  /*02e0*/  S2R R57, SR_TID.X ;  /* 0x0000000000397919 */ /* 0x000e620000002100 */
[----:B--2---:R-:W-:Y:S01]  /*02f0*/  @P0 IADD3 R234, R234, -R17, RZ ;  /* 0x80000011eaea0210 */ /* 0x004fe20007ffe0ff */
[----:B------:R-:W-:-:S04]  /*0300*/  @!P0 IMAD.MOV.U32 R234, RZ, RZ, c[0x0][0x214] ;  /* 0x00008500ffea8624 */ /* 0x000fc800078e00ff */
[----:B------:R-:W-:Y:S05]  /*0310*/  @!P2 BRA `(.L_x_2394) ;  /* 0x000000400000a947 */ /* 0x000fea0003800000 */
[----:B-1-34-:R-:W2:Y:S02]  /*0320*/  @P1 LDG.E R8, [R4.64+0x4] ;  /* 0x0000040604081981 */ /* 0x01aea4000c1e1900 */
[----:B--2--5:R-:W-:-:S06]  /*0330*/  @P1 IADD3 R71, R8, -R13, RZ ;  /* 0x8000000d08471210 */ /* 0x024fcc0007ffe0ff */
[----:B------:R1:W5:Y:S01]  /*0340*/  @!P1 LDG.E R71, [R4.64] ;  /* 0x0000000604479981 */ /* 0x000362000c1e1900 */
[----:B------:R-:W-:Y:S05]  /*0350*/  BRA `(.L_x_2395) ;  /* 0x0000001000007947 */ /* 0x000fea0003800000 */
.L_x_2394:
[----:B-1-34-:R-:W-:Y:S02]  /*0360*/  MOV R71, c[0x0][0x218] ;  /* 0x0000860000477a02 */ /* 0x01afe40000000f00 */
.L_x_2395:
[----:B------:R-:W-:-:S04]  /*0370*/  ISETP.NE.U32.AND P0, PT, RZ, c[0x0][0x258], PT ;  /* 0x00009600ff007a0c */ /* 0x000fc80003f05070 */
[----:B------:R-:W-:-:S13]  /*0380*/  ISETP.NE.AND.EX P1, PT, RZ, c[0x0][0x25c], PT, P0 ;  /* 0x00009700ff007a0c */ /* 0x000fda0003f25300 */
[----:B------:R-:W-:-:S05]  /*0390*/  @P1 IMAD.WIDE R8, R235, R0, c[0x0][0x258] ;  /* 0x00009600eb081625 */ /* 0x000fca00078e0200 */
[----:B------:R-:W2:Y:S01]  /*03a0*/  @P1 LDG.E R61, [R8.64] ;  /* 0x00000006083d1981 */ /* 0x000ea2000c1e1900 */
[----:B------:R-:W-:Y:S01]  /*03b0*/  @!P1 ISETP.NE.U32.AND P0, PT, RZ, c[0x0][0x268], PT ;  /* 0x00009a00ff009a0c */ /* 0x000fe20003f05070 */
[----:B------:R-:W-:Y:S02]  /*03c0*/  IMAD.SHL.U32 R59, R23, 0x40, RZ ;  /* 0x00000040173b7824 */ /* 0x000fe400078e00ff */
[--C-:B-----5:R-:W-:Y:S01]  /*03d0*/  IMAD.IADD R71, R71, 0x1, -R6.reuse ;  /* 0x0000000147477824 */ /* 0x120fe200078e0a06 */
[----:B------:R-:W-:Y:S02]  /*03e0*/  @!P1 ISETP.NE.AND.EX P2, PT, RZ, c[0x0][0x26c], PT, P0 ;  /* 0x00009b00ff009a0c */ /* 0x000fe40003f45300 */
[----:B------:R-:W-:Y:S02]  /*03f0*/  ISETP.GT.AND P0, PT, R234, R59, PT ;  /* 0x0000003bea00720c */ /* 0x000fe40003f04270 */
[----:B-1----:R-:W-:Y:S01]  /*0400*/  @!P1 SEL R4, RZ, c[0x0][0x21c], !P2 ;  /* 0x00008700ff049a07 */ /* 0x002fe20005000000 */
        /* <DEDUP_REMOVED lines=57> */
[----:B------:R-:W-:Y:S02]  /*07a0*/  IMAD.IADD R4, R57, 0x1, -R4 ;  /* 0x0000000139047824 */ /* 0x000fe400078e0a04 */
[----:B------:R-:W-:Y:S01]  /*07b0*/  IMAD R3, R5, c[0x0][0x22c], RZ ;  /* 0x00008b0005037a24 */ /* 0x000fe200078e02ff */
[----:B------:R-:W-:Y:S01]  /*07c0*/  ISETP.GE.AND P3, PT, R2, R59, PT ;  /* 0x0000003b0200720c */ /* 0x000fe20003f66270 */
[----:B------:R-:W-:Y:S01]  /*07d0*/  IMAD.SHL.U32 R6, R4, 0x4, RZ ;  /* 0x0000000404067824 */ /* 0x000fe200078e00ff */
[----:B------:R-:W-:-:S04]  /*07e0*/  IADD3 R4, R2, 0x10, RZ ;  /* 0x0000001002047810 */ /* 0x000fc80007ffe0ff */
[--C-:B------:R-:W-:Y:S02]  /*07f0*/  SHF.R.S32.HI R7, RZ, 0x1f, R6.reuse ;  /* 0x0000001fff077819 */ /* 0x100fe40000011406 */
[CC--:B------:R-:W-:Y:S02]  /*0800*/  ISETP.GE.AND P5, PT, R4.reuse, R59.reuse, PT ;  /* 0x0000003b0400720c */ /* 0x0c0fe40003fa6270 */
[----:B------:R-:W-:Y:S01]  /*0810*/  ISETP.GE.OR P4, PT, R4, R59, P2 ;  /* 0x0000003b0400720c */ /* 0x000fe20001786670 */
[----:B------:R-:W-:-:S05]  /*0820*/  IMAD.WIDE R6, R2, 0x20, R6 ;  /* 0x0000002002067825 */ /* 0x000fca00078e0206 */
[C---:B------:R-:W-:Y:S02]  /*0830*/  IADD3 R0, P0, R3.reuse, R6, RZ ;  /* 0x0000000603007210 */ /* 0x040fe40007f1e0ff */
[----:B------:R-:W-:Y:S02]  /*0840*/  IADD3 R6, R2, 0x20, RZ ;  /* 0x0000002002067810 */ /* 0x000fe40007ffe0ff */
[----:B------:R-:W-:Y:S02]  /*0850*/  LEA.HI.X.SX32 R3, R3, R7, 0x1, P0 ;  /* 0x0000000703037211 */ /* 0x000fe400000f0eff */
[----:B------:R-:W-:Y:S02]  /*0860*/  LEA R8, P0, R0, c[0x0][0x1d8], 0x2 ;  /* 0x0000760000087a11 */ /* 0x000fe400078010ff */
[----:B------:R-:W-:Y:S02]  /*0870*/  ISETP.GE.OR P1, PT, R6, R59, P2 ;  /* 0x0000003b0600720c */ /* 0x000fe40001726670 */
[----:B------:R-:W-:-:S02]  /*0880*/  LEA.HI.X R9, R0, c[0x0][0x1dc], R3, 0x2, P0 ;  /* 0x0000770000097a11 */ /* 0x000fc400000f1403 */
[----:B------:R-:W-:Y:S02]  /*0890*/  SHF.R.S32.HI R3, RZ, 0x1f, R5 ;  /* 0x0000001fff037819 */ /* 0x000fe40000011405 */
[----:B------:R-:W-:Y:S01]  /*08a0*/  IADD3 R5, P0, R5, R2, RZ ;  /* 0x0000000205057210 */ /* 0x000fe20007f1e0ff */
[----:B------:R1:W-:Y:S01]  /*08b0*/  @!P5 STG.E.128 [R8.64+0x800], RZ ;  /* 0x000800ff0800d986 */ /* 0x0003e2000c101d06 */
[CC--:B------:R-:W-:Y:S02]  /*08c0*/  ISETP.GE.OR P2, PT, R2.reuse, R59.reuse, P2 ;  /* 0x0000003b0200720c */ /* 0x0c0fe40001746670 */
[----:B------:R-:W-:Y:S01]  /*08d0*/  IADD3 R0, R2, 0x30, RZ ;  /* 0x0000003002007810 */ /* 0x000fe20007ffe0ff */
[----:B------:R1:W-:Y:S01]  /*08e0*/  @!P3 STG.E.128 [R8.64], RZ ;  /* 0x000000ff0800b986 */ /* 0x0003e2000c101d06 */
[----:B------:R-:W-:Y:S02]  /*08f0*/  ISETP.GE.AND P6, PT, R6, R59, PT ;  /* 0x0000003b0600720c */ /* 0x000fe40003fc6270 */
[----:B------:R-:W-:Y:S01]  /*0900*/  LEA.HI.X.SX32 R2, R2, R3, 0x1, P0 ;  /* 0x0000000302027211 */ /* 0x000fe200000f0eff */
[----:B------:R-:W-:Y:S01]  /*0910*/  @!P4 IMAD.MOV.U32 R3, RZ, RZ, -0x800000 ;  /* 0xff800000ff03c424 */ /* 0x000fe200078e00ff */
[----:B------:R-:W-:-:S02]  /*0920*/  LEA R6, P0, R5, c[0x0][0x208], 0x2 ;  /* 0x0000820005067a11 */ /* 0x000fc400078010ff */
[----:B------:R-:W-:Y:S02]  /*0930*/  LOP3.LUT P5, RZ, R57, 0x7, RZ, 0xc0, !PT ;  /* 0x0000000739ff7812 */ /* 0x000fe400078ac0ff */
[CC--:B------:R-:W-:Y:S01]  /*0940*/  ISETP.GE.AND P3, PT, R0.reuse, R59.reuse, PT ;  /* 0x0000003b0000720c */ /* 0x0c0fe20003f66270 */
[----:B------:R-:W-:Y:S01]  /*0950*/  @!P2 IMAD.MOV.U32 R4, RZ, RZ, -0x800000 ;  /* 0xff800000ff04a424 */ /* 0x000fe200078e00ff */
[----:B------:R-:W-:Y:S01]  /*0960*/  LEA.HI.X R7, R5, c[0x0][0x20c], R2, 0x2, P0 ;  /* 0x0000830005077a11 */ /* 0x000fe200000f1402 */
[----:B------:R-:W-:Y:S01]  /*0970*/  @!P1 IMAD.MOV.U32 R2, RZ, RZ, -0x800000 ;  /* 0xff800000ff029424 */ /* 0x000fe200078e00ff */
[----:B------:R-:W-:Y:S01]  /*0980*/  ISETP.GE.OR P0, PT, R0, R59, P5 ;  /* 0x0000003b0000720c */ /* 0x000fe20002f06670 */
[----:B------:R1:W-:Y:S08]  /*0990*/  @!P6 STG.E.128 [R8.64+0x1000], RZ ;  /* 0x001000ff0800e986 */ /* 0x0003f0000c101d06 */
        /* <DEDUP_REMOVED lines=8> */
.L_x_2396:
[----:B------:R-:W-:Y:S01]  /*0a20*/  ISETP.NE.U32.AND P0, PT, RZ, c[0x0][0x2b8], PT ;  /* 0x0000ae00ff007a0c */ /* 0x000fe20003f05070 */
[----:B------:R-:W-:-:S03]  /*0a30*/  IMAD.MOV.U32 R3, RZ, RZ, R235 ;  /* 0x000000ffff037224 */ /* 0x000fc600078e00eb */
[----:B------:R-:W-:-:S13]  /*0a40*/  ISETP.NE.AND.EX P0, PT, RZ, c[0x0][0x2bc], PT, P0 ;  /* 0x0000af00ff007a0c */ /* 0x000fda0003f05300 */
[----:B------:R-:W-:-:S05]  /*0a50*/  @P0 IMAD.WIDE R8, R235, R0, c[0x0][0x2b8] ;  /* 0x0000ae00eb080625 */ /* 0x000fca00078e0200 */
[----:B------:R1:W5:Y:S01]  /*0a60*/  @P0 LDG.E R3, [R8.64] ;  /* 0x0000000608030981 */ /* 0x000362000c1e1900 */
[----:B------:R-:W-:Y:S01]  /*0a70*/  ISETP.NE.U32.AND P0, PT, RZ, c[0x0][0x2c0], PT ;  /* 0x0000b000ff007a0c */ /* 0x000fe20003f05070 */
[----:B------:R-:W-:Y:S01]  /*0a80*/  CS2R R238, SRZ ;  /* 0x0000000000ee7805 */ /* 0x000fe2000001ff00 */
[----:B------:R-:W-:Y:S02]  /*0a90*/  SHF.R.S32.HI R16, RZ, 0x1f, R235 ;  /* 0x0000001fff107819 */ /* 0x000fe400000114eb */
[----:B------:R-:W-:Y:S02]  /*0aa0*/  ISETP.NE.AND.EX P1, PT, RZ, c[0x0][0x2c4], PT, P0 ;  /* 0x0000b100ff007a0c */ /* 0x000fe40003f25300 */
[----:B------:R-:W-:Y:S02]  /*0ab0*/  PLOP3.LUT P2, PT, PT, PT, PT, 0x8, 0x0 ;  /* 0x000000000000781c */ /* 0x000fe40003f4e170 */
[----:B------:R-:W-:-:S09]  /*0ac0*/  LOP3.LUT R236, R236, 0xfffffffb, RZ, 0xc0, !PT ;  /* 0xfffffffbecec7812 */ /* 0x000fd200078ec0ff */
        /* <DEDUP_REMOVED lines=17> */
[----:B-1---5:R-:W-:Y:S02]  /*0be0*/  IMAD.MOV R3, RZ, RZ, -R5 ;  /* 0x000000ffff037224 */ /* 0x022fe400078e0a05 */
        /* <DEDUP_REMOVED lines=18> */
[----:B------:R-:W2:Y:S01]  /*0d10*/  LDG.E R0, [R12.64] ;  /* 0x000000060c007981 */ /* 0x000ea2000c1e1900 */
[----:B------:R-:W-:Y:S01]  /*0d20*/  IABS R3, c[0x0][0x1c8] ;  /* 0x0000720000037a13 */ /* 0x000fe20000000000 */
[----:B------:R-:W-:Y:S02]  /*0d30*/  IMAD.MOV.U32 R6, RZ, RZ, RZ ;  /* 0x000000ffff067224 */ /* 0x000fe400078e00ff */
[----:B------:R-:W-:Y:S01]  /*0d40*/  IMAD.MOV R5, RZ, RZ, -R5 ;  /* 0x000000ffff057224 */ /* 0x000fe200078e0a05 */
[----:B------:R-:W1:Y:S08]  /*0d50*/  I2F.RP R9, R3 ;  /* 0x0000000300097306 */ /* 0x000e700000209400 */
[----:B-1----:R-:W1:Y:S02]  /*0d60*/  MUFU.RCP R8, R9 ;  /* 0x0000000900087308 */ /* 0x002e640000001000 */
[----:B-1----:R-:W-:-:S06]  /*0d70*/  IADD3 R8, R8, 0xffffffe, RZ ;  /* 0x0ffffffe08087810 */ /* 0x002fcc0007ffe0ff */
[----:B------:R-:W1:Y:S02]  /*0d80*/  F2I.FTZ.U32.TRUNC.NTZ R7, R8 ;  /* 0x0000000800077305 */ /* 0x000e64000021f000 */
[----:B-1----:R-:W-:-:S05]  /*0d90*/  IADD3 R2, RZ, -R7, RZ ;  /* 0x80000007ff027210 */ /* 0x002fca0007ffe0ff */
[----:B------:R-:W-:Y:S01]  /*0da0*/  IMAD R4, R2, R3, RZ ;  /* 0x0000000302047224 */ /* 0x000fe200078e02ff */
[----:B------:R-:W-:-:S03]  /*0db0*/  IABS R2, R140 ;  /* 0x0000008c00027213 */ /* 0x000fc60000000000 */
[----:B------:R-:W-:Y:S01]  /*0dc0*/  IMAD.HI.U32 R7, R7, R4, R6 ;  /* 0x0000000407077227 */ /* 0x000fe200078e0006 */
[----:B------:R-:W-:-:S05]  /*0dd0*/  MOV R6, R2 ;  /* 0x0000000200067202 */ /* 0x000fca0000000f00 */
[----:B------:R-:W-:-:S04]  /*0de0*/  IMAD.HI.U32 R2, R7, R6, RZ ;  /* 0x0000000607027227 */ /* 0x000fc800078e00ff */
[----:B------:R-:W-:Y:S02]  /*0df0*/  IMAD.MOV R4, RZ, RZ, -R2 ;  /* 0x000000ffff047224 */ /* 0x000fe400078e0a02 */
[----:B------:R-:W-:Y:S02]  /*0e00*/  IMAD R7, R5, c[0x0][0x2d0], R10 ;  /* 0x0000b40005077a24 */ /* 0x000fe400078e020a */
[----:B------:R-:W-:-:S03]  /*0e10*/  IMAD R4, R3, R4, R6 ;  /* 0x0000000403047224 */ /* 0x000fc600078e0206 */
[----:B------:R-:W-:Y:S02]  /*0e20*/  SHF.R.S32.HI R5, RZ, 0x1f, R7 ;  /* 0x0000001fff057819 */ /* 0x000fe40000011407 */
[----:B------:R-:W-:-:S13]  /*0e30*/  ISETP.GT.U32.AND P0, PT, R3, R4, PT ;  /* 0x000000040300720c */ /* 0x000fda0003f04070 */
[-C--:B------:R-:W-:Y:S02]  /*0e40*/  @!P0 IADD3 R4, R4, -R3.reuse, RZ ;  /* 0x8000000304048210 */ /* 0x080fe40007ffe0ff */
[----:B------:R-:W-:Y:S02]  /*0e50*/  @!P0 IADD3 R2, R2, 0x1, RZ ;  /* 0x0000000102028810 */ /* 0x000fe40007ffe0ff */
[----:B------:R-:W-:Y:S01]  /*0e60*/  ISETP.GE.U32.AND P1, PT, R4, R3, PT ;  /* 0x000000030400720c */ /* 0x000fe20003f26070 */
[----:B------:R-:W-:Y:S01]  /*0e70*/  IMAD R4, R5, c[0x0][0x198], RZ ;  /* 0x0000660005047a24 */ /* 0x000fe200078e02ff */
[----:B------:R-:W-:-:S04]  /*0e80*/  LOP3.LUT R3, R140, c[0x0][0x1c8], RZ, 0x3c, !PT ;  /* 0x000072008c037a12 */ /* 0x000fc800078e3cff */
[----:B------:R-:W-:-:S07]  /*0e90*/  ISETP.GE.AND P0, PT, R3, RZ, PT ;  /* 0x000000ff0300720c */ /* 0x000fce0003f06270 */
[----:B------:R-:W-:Y:S02]  /*0ea0*/  @P1 IADD3 R2, R2, 0x1, RZ ;  /* 0x0000000102021810 */ /* 0x000fe40007ffe0ff */
[----:B------:R-:W-:-:S04]  /*0eb0*/  ISETP.NE.AND P1, PT, RZ, c[0x0][0x1c8], PT ;  /* 0x00007200ff007a0c */ /* 0x000fc80003f25270 */
[----:B------:R-:W-:-:S09]  /*0ec0*/  @!P0 IADD3 R2, -R2, RZ, RZ ;  /* 0x000000ff02028210 */ /* 0x000fd20007ffe1ff */
        /* <DEDUP_REMOVED lines=8> */
[----:B------:R-:W-:Y:S02]  /*0f50*/  IMAD.IADD R9, R9, 0x1, R3 ;  /* 0x0000000109097824 */ /* 0x000fe400078e0203 */
[----:B------:R-:W-:-:S02]  /*0f60*/  IMAD R3, R7, c[0x0][0x19c], R4 ;  /* 0x0000670007037a24 */ /* 0x000fc400078e0204 */
[----:B------:R-:W-:-:S04]  /*0f70*/  IMAD.WIDE.U32 R8, R7, c[0x0][0x198], R8 ;  /* 0x0000660007087a25 */ /* 0x000fc800078e0008 */
[----:B------:R-:W-:Y:S01]  /*0f80*/  IMAD.WIDE.U32 R14, R0, c[0x0][0x188], RZ ;  /* 0x00006200000e7a25 */ /* 0x000fe200078e00ff */
[----:B------:R-:W-:-:S03]  /*0f90*/  IADD3 R9, R9, R3, RZ ;  /* 0x0000000309097210 */ /* 0x000fc60007ffe0ff */
[----:B------:R-:W-:Y:S01]  /*0fa0*/  IMAD R3, R119, c[0x0][0x1b0], RZ ;  /* 0x00006c0077037a24 */ /* 0x000fe200078e02ff */
[----:B------:R-:W-:Y:S01]  /*0fb0*/  IADD3 R13, R15, R13, RZ ;  /* 0x0000000d0f0d7210 */ /* 0x000fe20007ffe0ff */
[----:B------:R-:W-:-:S04]  /*0fc0*/  IMAD.WIDE.U32 R8, R2, c[0x0][0x1b0], R8 ;  /* 0x00006c0002087a25 */ /* 0x000fc800078e0008 */
[----:B------:R-:W-:Y:S01]  /*0fd0*/  IMAD R3, R2, c[0x0][0x1b4], R3 ;  /* 0x00006d0002037a24 */ /* 0x000fe200078e0203 */
[----:B------:R-:W-:Y:S01]  /*0fe0*/  MOV R0, R8 ;  /* 0x0000000800007202 */ /* 0x000fe20000000f00 */
[----:B------:R-:W-:Y:S02]  /*0ff0*/  IMAD.MOV.U32 R4, RZ, RZ, R14 ;  /* 0x000000ffff047224 */ /* 0x000fe400078e000e */
[----:B------:R-:W-:Y:S01]  /*1000*/  IMAD.IADD R11, R9, 0x1, R3 ;  /* 0x00000001090b7824 */ /* 0x000fe200078e0203 */
[----:B------:R-:W-:Y:S05]  /*1010*/  BRA `(.L_x_2398) ;  /* 0x0000044000007947 */ /* 0x000fea0003800000 */
.L_x_2397:
        /* <DEDUP_REMOVED lines=16> */
.L_x_2399:
[----:B------:R-:W-:Y:S02]  /*1120*/  IABS R4, c[0x0][0x1c8] ;  /* 0x0000720000047a13 */ /* 0x000fe40000000000 */
[----:B------:R-:W-:Y:S02]  /*1130*/  @P0 IADD3 R13, R6, R13, RZ ;  /* 0x0000000d060d0210 */ /* 0x000fe40007ffe0ff */
[----:B------:R-:W1:Y:S03]  /*1140*/  I2F.RP R5, R4 ;  /* 0x0000000400057306 */ /* 0x000e660000209400 */
[----:B------:R-:W-:-:S04]  /*1150*/  @P0 IMAD.WIDE.U32 R14, R13, c[0x0][0x1a0], RZ ;  /* 0x000068000d0e0a25 */ /* 0x000fc800078e00ff */
[----:B------:R-:W-:Y:S01]  /*1160*/  @P0 IMAD R13, R13, c[0x0][0x1a4], R15 ;  /* 0x000069000d0d0a24 */ /* 0x000fe200078e020f */
        /* <DEDUP_REMOVED lines=8> */
[----:B------:R-:W-:-:S05]  /*11f0*/  LEA R10, R56, 0xffffff00, 0x8 ;  /* 0xffffff00380a7811 */ /* 0x000fca00078e40ff */
[----:B------:R-:W-:-:S04]  /*1200*/  IMAD.HI.U32 R2, R11, R0, RZ ;  /* 0x000000000b027227 */ /* 0x000fc800078e00ff */
[----:B------:R-:W-:Y:S02]  /*1210*/  IMAD.MOV R5, RZ, RZ, -R2 ;  /* 0x000000ffff057224 */ /* 0x000fe400078e0a02 */
[----:B------:R-:W-:-:S04]  /*1220*/  IMAD.WIDE.U32 R8, R10, c[0x0][0x198], R8 ;  /* 0x000066000a087a25 */ /* 0x000fc800078e0008 */
        /* <DEDUP_REMOVED lines=8> */
[----:B------:R-:W-:Y:S02]  /*12b0*/  SHF.R.S32.HI R5, RZ, 0x1f, R10 ;  /* 0x0000001fff057819 */ /* 0x000fe4000001140a */
[----:B------:R-:W-:-:S03]  /*12c0*/  @P0 MOV R4, R14 ;  /* 0x0000000e00040202 */ /* 0x000fc60000000f00 */
[----:B------:R-:W-:-:S04]  /*12d0*/  IMAD R7, R5, c[0x0][0x198], RZ ;  /* 0x0000660005077a24 */ /* 0x000fc800078e02ff */
[----:B------:R-:W-:Y:S01]  /*12e0*/  @P3 IADD3 R2, R2, 0x1, RZ ;  /* 0x0000000102023810 */ /* 0x000fe20007ffe0ff */
[----:B------:R-:W-:Y:S02]  /*12f0*/  IMAD R0, R10, c[0x0][0x19c], R7 ;  /* 0x000067000a007a24 */ /* 0x000fe400078e0207 */
[----:B------:R-:W-:Y:S02]  /*1300*/  IMAD.MOV.U32 R7, RZ, RZ, R10 ;  /* 0x000000ffff077224 */ /* 0x000fe400078e000a */
[----:B------:R-:W-:Y:S01]  /*1310*/  @!P2 IMAD.MOV R2, RZ, RZ, -R2 ;  /* 0x000000ffff02a224 */ /* 0x000fe200078e0a02 */
[----:B------:R-:W-:Y:S01]  /*1320*/  @!P1 LOP3.LUT R2, RZ, c[0x0][0x1c8], RZ, 0x33, !PT ;  /* 0x00007200ff029a12 */ /* 0x000fe200078e33ff */
[----:B------:R-:W-:-:S03]  /*1330*/  IMAD.IADD R9, R9, 0x1, R0 ;  /* 0x0000000109097824 */ /* 0x000fc600078e0200 */
        /* <DEDUP_REMOVED lines=18> */
.L_x_2398:
[----:B-----5:R1:W5:Y:S01]  /*1460*/  @P4 LDG.E R3, [R142.64] ;  /* 0x000000068e034981 */ /* 0x020362000c1e1900 */
        /* <DEDUP_REMOVED lines=11> */
[----:B------:R-:W-:-:S02]  /*1520*/  SHF.R.S32.HI R138, RZ, 0x2, R19 ;  /* 0x00000002ff8a7819 */ /* 0x000fc40000011413 */
[----:B------:R-:W-:Y:S01]  /*1530*/  LEA.HI R66, R12, R15, RZ, 0x1 ;  /* 0x0000000f0c427211 */ /* 0x000fe200078f08ff */
[----:B------:R-:W-:Y:S01]  /*1540*/  @!P0 IMAD R6, R16, c[0x0][0x178], RZ ;  /* 0x00005e0010068a24 */ /* 0x000fe200078e02ff */
[-C--:B------:R-:W-:Y:S01]  /*1550*/  LEA.HI R137, R8, R57.reuse, RZ, 0x5 ;  /* 0x0000003908897211 */ /* 0x080fe200078f28ff */
[----:B------:R-:W-:Y:S01]  /*1560*/  @P0 IMAD.WIDE.U32 R20, R17, c[0x0][0x190], RZ ;  /* 0x0000640011140a25 */ /* 0x000fe200078e00ff */
[----:B------:R-:W-:Y:S02]  /*1570*/  LOP3.LUT R66, R66, 0xfffffffe, RZ, 0xc0, !PT ;  /* 0xfffffffe42427812 */ /* 0x000fe400078ec0ff */
[----:B------:R-:W-:Y:S01]  /*1580*/  LOP3.LUT R12, R12, 0xfffffff8, RZ, 0xc0, !PT ;  /* 0xfffffff80c0c7812 */ /* 0x000fe200078ec0ff */
[----:B------:R-:W-:Y:S01]  /*1590*/  @!P0 IMAD.WIDE.U32 R24, R235, c[0x0][0x178], RZ ;  /* 0x00005e00eb188a25 */ /* 0x000fe200078e00ff */
[----:B------:R-:W-:Y:S02]  /*15a0*/  IADD3 R66, R15, -R66, RZ ;  /* 0x800000420f427210 */ /* 0x000fe40007ffe0ff */
[----:B------:R-:W-:Y:S01]  /*15b0*/  LEA.HI R8, R8, R57, RZ, 0x4 ;  /* 0x0000003908087211 */ /* 0x000fe200078f20ff */
[----:B------:R-:W-:Y:S01]  /*15c0*/  @!P0 IMAD R6, R235, c[0x0][0x17c], R6 ;  /* 0x00005f00eb068a24 */ /* 0x000fe200078e0206 */
[----:B------:R-:W-:Y:S01]  /*15d0*/  SHF.R.S32.HI R137, RZ, 0x5, R137 ;  /* 0x00000005ff897819 */ /* 0x000fe20000011489 */
[----:B------:R-:W-:Y:S01]  /*15e0*/  @P0 IMAD R17, R17, c[0x0][0x194], R21 ;  /* 0x0000650011110a24 */ /* 0x000fe200078e0215 */
[----:B------:R-:W-:Y:S01]  /*15f0*/  LOP3.LUT R8, R8, 0xfffffff0, RZ, 0xc0, !PT ;  /* 0xfffffff008087812 */ /* 0x000fe200078ec0ff */
[----:B------:R-:W-:Y:S01]  /*1600*/  @!P0 IMAD.IADD R17, R25, 0x1, R6 ;  /* 0x0000000119118824 */ /* 0x000fe200078e0206 */
[----:B------:R-:W-:Y:S01]  /*1610*/  LOP3.LUT R6, R19, 0xfffffffc, RZ, 0xc0, !PT ;  /* 0xfffffffc13067812 */ /* 0x000fe200078ec0ff */
[----:B------:R-:W-:Y:S01]  /*1620*/  IMAD.SHL.U32 R15, R15, 0x40, RZ ;  /* 0x000000400f0f7824 */ /* 0x000fe200078e00ff */
[----:B------:R-:W-:Y:S01]  /*1630*/  LEA.HI R19, R19, R138, RZ, 0x1 ;  /* 0x0000008a13137211 */ /* 0x000fe200078f08ff */
[----:B------:R-:W-:Y:S01]  /*1640*/  @!P0 IMAD.MOV.U32 R20, RZ, RZ, R24 ;  /* 0x000000ffff148224 */ /* 0x000fe200078e0018 */
[----:B------:R-:W-:Y:S01]  /*1650*/  SHF.R.S32.HI R139, RZ, 0x1f, R138 ;  /* 0x0000001fff8b7819 */ /* 0x000fe2000001148a */
[----:B------:R-:W-:Y:S01]  /*1660*/  IMAD.IADD R9, R57, 0x1, -R6 ;  /* 0x0000000139097824 */ /* 0x000fe200078e0a06 */
[----:B------:R-:W-:Y:S01]  /*1670*/  LOP3.LUT R19, R19, 0x7fffffe, RZ, 0xc0, !PT ;  /* 0x07fffffe13137812 */ /* 0x000fe200078ec0ff */
[----:B------:R-:W-:Y:S01]  /*1680*/  IMAD.IADD R69, R57, 0x1, -R8 ;  /* 0x0000000139457824 */ /* 0x000fe200078e0a08 */
[----:B------:R-:W-:Y:S01]  /*1690*/  LOP3.LUT R15, R15, 0xc0, RZ, 0xc0, !PT ;  /* 0x000000c00f0f7812 */ /* 0x000fe200078ec0ff */
[----:B------:R-:W-:Y:S01]  /*16a0*/  IMAD.SHL.U32 R14, R9, 0x8, RZ ;  /* 0x00000008090e7824 */ /* 0x000fe200078e00ff */
[----:B------:R-:W-:Y:S01]  /*16b0*/  SHF.R.S32.HI R75, RZ, 0x1, R77 ;  /* 0x00000001ff4b7819 */ /* 0x000fe2000001144d */
[----:B------:R-:W-:Y:S01]  /*16c0*/  IMAD.IADD R6, R138, 0x1, -R19 ;  /* 0x000000018a067824 */ /* 0x000fe200078e0a13 */
[----:B------:R-:W-:Y:S01]  /*16d0*/  LEA.HI R68, R69, R69, RZ, 0x1 ;  /* 0x0000004545447211 */ /* 0x000fe200078f08ff */
[----:B------:R-:W-:Y:S01]  /*16e0*/  IMAD.IADD R19, R57, 0x1, -R12 ;  /* 0x0000000139137824 */ /* 0x000fe200078e0a0c */
[----:B------:R-:W-:Y:S01]  /*16f0*/  LOP3.LUT R21, R15, 0x18, R14, 0xf8, !PT ;  /* 0x000000180f157812 */ /* 0x000fe200078ef80e */
[----:B------:R-:W-:Y:S01]  /*1700*/  IMAD.WIDE R22, R23, 0x40, R138 ;  /* 0x0000004017167825 */ /* 0x000fe200078e028a */
[----:B------:R-:W-:-:S02]  /*1710*/  SHF.R.U32.HI R12, RZ, 0x3, R15 ;  /* 0x00000003ff0c7819 */ /* 0x000fc4000001160f */
[----:B------:R-:W-:Y:S01]  /*1720*/  LEA R137, R137, R6, 0x3 ;  /* 0x0000000689897211 */ /* 0x000fe200078e18ff */
[----:B------:R-:W-:Y:S01]  /*1730*/  IMAD R6, R23, c[0x0][0x190], RZ ;  /* 0x0000640017067a24 */ /* 0x000fe200078e02ff */
[----:B------:R-:W-:Y:S01]  /*1740*/  IADD3 R20, P0, R14, R20, RZ ;  /* 0x000000140e147210 */ /* 0x000fe20007f1e0ff */
[----:B------:R-:W-:Y:S01]  /*1750*/  IMAD.SHL.U32 R9, R9, 0x4, RZ ;  /* 0x0000000409097824 */ /* 0x000fe200078e00ff */
[----:B------:R-:W-:Y:S01]  /*1760*/  SHF.R.S32.HI R15, RZ, 0x1f, R14 ;  /* 0x0000001fff0f7819 */ /* 0x000fe2000001140e */
[----:B------:R-:W-:Y:S01]  /*1770*/  IMAD R6, R22, c[0x0][0x194], R6 ;  /* 0x0000650016067a24 */ /* 0x000fe200078e0206 */
[----:B------:R-:W-:Y:S01]  /*1780*/  LOP3.LUT R12, R21, R12, RZ, 0x3c, !PT ;  /* 0x0000000c150c7212 */ /* 0x000fe200078e3cff */
[----:B------:R-:W-:Y:S01]  /*1790*/  IMAD R76, R138, R75, R9 ;  /* 0x0000004b8a4c7224 */ /* 0x000fe200078e0209 */
[----:B------:R-:W-:Y:S01]  /*17a0*/  SHF.R.S32.HI R8, RZ, 0x1, R68 ;  /* 0x00000001ff087819 */ /* 0x000fe20000011444 */
[----:B------:R-:W-:Y:S01]  /*17b0*/  IMAD.X R21, R15, 0x1, R17, P0 ;  /* 0x000000010f157824 */ /* 0x000fe200000e0611 */
[----:B------:R-:W-:Y:S01]  /*17c0*/  LEA.HI R58, R19, R19, RZ, 0x1 ;  /* 0x00000013133a7211 */ /* 0x000fe200078f08ff */
[----:B------:R-:W-:Y:S01]  /*17d0*/  IMAD.U32 R137, R137, 0x20, R12 ;  /* 0x0000002089897824 */ /* 0x000fe200078e000c */
[----:B------:R-:W-:Y:S01]  /*17e0*/  IADD3 R12, P0, R14, R4, RZ ;  /* 0x000000040e0c7210 */ /* 0x000fe20007f1e0ff */
[----:B------:R-:W-:Y:S01]  /*17f0*/  IMAD R17, R119, c[0x0][0x1b8], RZ ;  /* 0x00006e0077117a24 */ /* 0x000fe200078e02ff */
[----:B------:R-:W-:Y:S01]  /*1800*/  IADD3 R4, P1, R138, R7, RZ ;  /* 0x000000078a047210 */ /* 0x000fe20007f3e0ff */
[----:B------:R-:W-:Y:S01]  /*1810*/  IMAD.WIDE.U32 R20, R22, c[0x0][0x190], R20 ;  /* 0x0000640016147a25 */ /* 0x000fe200078e0014 */
[----:B------:R-:W-:-:S02]  /*1820*/  SHF.R.S32.HI R7, RZ, 0x1f, R68 ;  /* 0x0000001fff077819 */ /* 0x000fc40000011444 */
[----:B------:R-:W-:Y:S01]  /*1830*/  LOP3.LUT R64, R58, 0xfffffffe, RZ, 0xc0, !PT ;  /* 0xfffffffe3a407812 */ /* 0x000fe200078ec0ff */
[----:B------:R-:W-:Y:S01]  /*1840*/  IMAD.X R13, R15, 0x1, R13, P0 ;  /* 0x000000010f0d7824 */ /* 0x000fe200000e060d */
[----:B------:R-:W-:Y:S01]  /*1850*/  LEA.HI R7, R7, R8, RZ, 0x2 ;  /* 0x0000000807077211 */ /* 0x000fe200078f10ff */
[----:B------:R-:W-:Y:S01]  /*1860*/  IMAD R17, R2, c[0x0][0x1bc], R17 ;  /* 0x00006f0002117a24 */ /* 0x000fe200078e0211 */
[----:B------:R-:W-:Y:S01]  /*1870*/  IADD3 R18, P0, R14, R0, RZ ;  /* 0x000000000e127210 */ /* 0x000fe20007f1e0ff */
[----:B------:R-:W-:Y:S01]  /*1880*/  IMAD.WIDE.U32 R22, R2, c[0x0][0x1b8], R12 ;  /* 0x00006e0002167a25 */ /* 0x000fe200078e000c */
[----:B------:R-:W-:Y:S02]  /*1890*/  LOP3.LUT R7, R7, 0xfffffffc, RZ, 0xc0, !PT ;  /* 0xfffffffc07077812 */ /* 0x000fe400078ec0ff */
[----:B------:R-:W-:Y:S01]  /*18a0*/  SHF.R.S32.HI R0, RZ, 0x1f, R140 ;  /* 0x0000001fff007819 */ /* 0x000fe2000001148c */
[----:B------:R-:W-:Y:S01]  /*18b0*/  IMAD.IADD R64, R19, 0x1, -R64 ;  /* 0x0000000113407824 */ /* 0x000fe200078e0a40 */
[C---:B------:R-:W-:Y:S01]  /*18c0*/  IADD3.X R5, R139.reuse, R5, RZ, P1, !PT ;  /* 0x000000058b057210 */ /* 0x040fe20000ffe4ff */
[----:B------:R-:W-:Y:S01]  /*18d0*/  IMAD.IADD R67, R8, 0x1, -R7 ;  /* 0x0000000108437824 */ /* 0x000fe200078e0a07 */
[----:B------:R-:W-:Y:S01]  /*18e0*/  SHF.R.S32.HI R58, RZ, 0x1, R58 ;  /* 0x00000001ff3a7819 */ /* 0x000fe2000001143a */
[----:B------:R-:W-:Y:S01]  /*18f0*/  IMAD R7, R0, c[0x0][0x1a8], RZ ;  /* 0x00006a0000077a24 */ /* 0x000fe200078e02ff */
[----:B------:R-:W-:Y:S01]  /*1900*/  SHF.R.S32.HI R0, RZ, 0x1f, R71 ;  /* 0x0000001fff007819 */ /* 0x000fe20000011447 */
[----:B------:R-:W-:Y:S01]  /*1910*/  IMAD R13, R139, c[0x0][0x198], RZ ;  /* 0x000066008b0d7a24 */ /* 0x000fe200078e02ff */
[----:B------:R-:W-:Y:S01]  /*1920*/  LOP3.LUT P3, RZ, R67, 0x2, RZ, 0xc0, !PT ;  /* 0x0000000243ff7812 */ /* 0x000fe2000786c0ff */
[----:B------:R-:W-:Y:S01]  /*1930*/  IMAD.X R19, R15, 0x1, R11, P0 ;  /* 0x000000010f137824 */ /* 0x000fe200000e060b */
[----:B------:R-:W-:Y:S01]  /*1940*/  LEA.HI R0, R0, R71, RZ, 0x8 ;  /* 0x0000004700007211 */ /* 0x000fe200078f40ff */
[----:B------:R-:W-:Y:S01]  /*1950*/  IMAD R5, R5, c[0x0][0x1a0], RZ ;  /* 0x0000680005057a24 */ /* 0x000fe200078e02ff */
[----:B------:R-:W-:Y:S01]  /*1960*/  SHF.R.S32.HI R73, RZ, 0x1f, R76 ;  /* 0x0000001fff497819 */ /* 0x000fe2000001144c */
[----:B------:R-:W-:Y:S01]  /*1970*/  IMAD.IADD R23, R23, 0x1, R17 ;  /* 0x0000000117177824 */ /* 0x000fe200078e0211 */
[----:B------:R-:W-:Y:S01]  /*1980*/  SHF.R.S32.HI R92, RZ, 0x8, R0 ;  /* 0x00000008ff5c7819 */ /* 0x000fe20000011400 */
[C---:B------:R-:W-:Y:S01]  /*1990*/  IMAD R13, R138.reuse, c[0x0][0x19c], R13 ;  /* 0x000067008a0d7a24 */ /* 0x040fe200078e020d */
[----:B------:R-:W-:Y:S01]  /*19a0*/  SEL R49, R49, 0xfffffff0, !P3 ;  /* 0xfffffff031317807 */ /* 0x000fe20005800000 */
[----:B------:R-:W-:Y:S01]  /*19b0*/  IMAD.WIDE.U32 R18, R138, c[0x0][0x198], R18 ;  /* 0x000066008a127a25 */ /* 0x000fe200078e0012 */
[----:B------:R-:W-:-:S03]  /*19c0*/  IMNMX R92, R229, R92, !PT ;  /* 0x0000005ce55c7217 */ /* 0x000fc60007800200 */
[----:B------:R-:W-:Y:S01]  /*19d0*/  IMAD R5, R4, c[0x0][0x1a4], R5 ;  /* 0x0000690004057a24 */ /* 0x000fe200078e0205 */
[----:B------:R-:W-:Y:S01]  /*19e0*/  ISETP.GT.AND P2, PT, R56, R92, PT ;  /* 0x0000005c3800720c */ /* 0x000fe20003f44270 */
[----:B------:R-:W-:Y:S01]  /*19f0*/  IMAD.WIDE.U32 R22, R4, c[0x0][0x1a0], R22 ;  /* 0x0000680004167a25 */ /* 0x000fe200078e0016 */
[----:B------:R-:W-:-:S03]  /*1a00*/  LEA R94, P1, R18, c[0x0][0x168], 0x1 ;  /* 0x00005a00125e7a11 */ /* 0x000fc600078208ff */
[----:B------:R-:W-:Y:S01]  /*1a10*/  IMAD.IADD R13, R19, 0x1, R13 ;  /* 0x00000001130d7824 */ /* 0x000fe200078e020d */
[----:B------:R-:W-:Y:S01]  /*1a20*/  IADD3 R97, R23, R5, RZ ;  /* 0x0000000517617210 */ /* 0x000fe20007ffe0ff */
[----:B------:R-:W-:Y:S01]  /*1a30*/  IMAD.IADD R21, R21, 0x1, R6 ;  /* 0x0000000115157824 */ /* 0x000fe200078e0206 */
[----:B------:R-:W-:Y:S01]  /*1a40*/  LEA R96, P0, R22, c[0x0][0x170], 0x1 ;  /* 0x00005c0016607a11 */ /* 0x000fe200078008ff */
[----:B------:R-:W-:Y:S01]  /*1a50*/  IMAD R5, R140, c[0x0][0x1ac], R7 ;  /* 0x00006b008c057a24 */ /* 0x000fe200078e0207 */
[----:B------:R-:W-:Y:S01]  /*1a60*/  SHF.L.U64.HI R95, R18, 0x1, R13 ;  /* 0x00000001125f7819 */ /* 0x000fe2000001020d */
[----:B------:R-:W-:Y:S01]  /*1a70*/  IMAD.WIDE.U32 R140, R140, c[0x0][0x1a8], R20 ;  /* 0x00006a008c8c7a25 */ /* 0x000fe200078e0014 */
[----:B------:R-:W-:Y:S02]  /*1a80*/  SHF.L.U64.HI R97, R22, 0x1, R97 ;  /* 0x0000000116617819 */ /* 0x000fe40000010261 */
[----:B------:R-:W-:Y:S01]  /*1a90*/  IADD3.X R95, R95, c[0x0][0x16c], RZ, P1, !PT ;  /* 0x00005b005f5f7a10 */ /* 0x000fe20000ffe4ff */
[----:B------:R-:W-:Y:S01]  /*1aa0*/  IMAD.MOV.U32 R153, RZ, RZ, c[0x0][0x198] ;  /* 0x00006600ff997624 */ /* 0x000fe200078e00ff */
[----:B------:R-:W-:Y:S01]  /*1ab0*/  IADD3.X R97, R97, c[0x0][0x174], RZ, P0, !PT ;  /* 0x00005d0061617a10 */ /* 0x000fe200007fe4ff */
[----:B------:R-:W-:Y:S01]  /*1ac0*/  IMAD.MOV.U32 R128, RZ, RZ, 0x5 ;  /* 0x00000005ff807424 */ /* 0x000fe200078e00ff */
[----:B------:R-:W-:Y:S01]  /*1ad0*/  IADD3 R70, R141, R5, RZ ;  /* 0x000000058d467210 */ /* 0x000fe20007ffe0ff */
[----:B------:R-:W-:Y:S01]  /*1ae0*/  IMAD.MOV.U32 R7, RZ, RZ, c[0x0][0x1a0] ;  /* 0x00006800ff077624 */ /* 0x000fe200078e00ff */
[----:B------:R-:W-:Y:S01]  /*1af0*/  SHF.L.U32 R63, R153, 0x5, RZ ;  /* 0x00000005993f7819 */ /* 0x000fe200000006ff */
[----:B------:R-:W-:Y:S01]  /*1b00*/  IMAD.IADD R74, R9, 0x1, R76 ;  /* 0x00000001094a7824 */ /* 0x000fe200078e024c */
[-C--:B------:R-:W-:Y:S01]  /*1b10*/  SHF.L.U64.HI R60, R153, R128.reuse, c[0x0][0x19c] ;  /* 0x00006700993c7619 */ /* 0x080fe20000010280 */
[C---:B------:R-:W-:Y:S01]  /*1b20*/  IMAD.SHL.U32 R65, R7.reuse, 0x20, RZ ;  /* 0x0000002007417824 */ /* 0x040fe200078e00ff */
[----:B------:R-:W-:Y:S01]  /*1b30*/  SHF.L.U64.HI R62, R7, R128, c[0x0][0x1a4] ;  /* 0x00006900073e7619 */ /* 0x000fe20000010280 */
[----:B------:R-:W-:Y:S01]  /*1b40*/  IMAD.MOV.U32 R230, RZ, RZ, R94 ;  /* 0x000000ffffe67224 */ /* 0x000fe200078e005e */
[----:B------:R-:W-:Y:S01]  /*1b50*/  SHF.R.S32.HI R72, RZ, 0x1f, R74 ;  /* 0x0000001fff487819 */ /* 0x000fe2000001144a */
[----:B------:R-:W-:-:S02]  /*1b60*/  IMAD.MOV.U32 R231, RZ, RZ, R95 ;  /* 0x000000ffffe77224 */ /* 0x000fc400078e005f */
[----:B------:R-:W-:Y:S02]  /*1b70*/  IMAD.MOV.U32 R232, RZ, RZ, R96 ;  /* 0x000000ffffe87224 */ /* 0x000fe400078e0060 */
[----:B------:R-:W-:Y:S02]  /*1b80*/  IMAD.MOV.U32 R233, RZ, RZ, R97 ;  /* 0x000000ffffe97224 */ /* 0x000fe400078e0061 */
[----:B------:R-:W-:Y:S01]  /*1b90*/  @!P4 IMAD.MOV.U32 R3, RZ, RZ, RZ ;  /* 0x000000ffff03c224 */ /* 0x000fe200078e00ff */
[----:B------:R-:W-:Y:S05]  /*1ba0*/  @!P2 BRA `(.L_x_2400) ;  /* 0x000068600000a947 */ /* 0x000fea0003800000 */
[--C-:B-1---5:R-:W-:Y:S01]  /*1bb0*/  IMAD.IADD R0, R3, 0x1, R10.reuse ;  /* 0x0000000103007824 */ /* 0x122fe200078e020a */
[----:B------:R-:W-:Y:S01]  /*1bc0*/  SHF.R.S32.HI R3, RZ, 0x1f, R10 ;  /* 0x0000001fff037819 */ /* 0x000fe2000001140a */
[----:B------:R-:W-:Y:S01]  /*1bd0*/  IMAD R8, R16, c[0x0][0x280], RZ ;  /* 0x0000a00010087a24 */ /* 0x000fe200078e02ff */
[--C-:B------:R-:W-:Y:S01]  /*1be0*/  IADD3 R10, P1, P0, R10, R138, -R71.reuse ;  /* 0x0000008a0a0a7210 */ /* 0x100fe2000783e847 */
[----:B------:R-:W-:Y:S01]  /*1bf0*/  IMAD R16, R16, c[0x0][0x278], RZ ;  /* 0x00009e0010107a24 */ /* 0x000fe200078e02ff */
[----:B------:R-:W-:Y:S01]  /*1c00*/  SHF.R.S32.HI R4, RZ, 0x1f, R71 ;  /* 0x0000001fff047819 */ /* 0x000fe20000011447 */
[C---:B------:R-:W-:Y:S01]  /*1c10*/  IMAD R8, R235.reuse, c[0x0][0x284], R8 ;  /* 0x0000a100eb087a24 */ /* 0x040fe200078e0208 */
[----:B------:R-:W-:Y:S01]  /*1c20*/  UMOV UR12, 0x40 ;  /* 0x00000040000c7882 */ /* 0x000fe20000000000 */
[----:B------:R-:W-:Y:S01]  /*1c30*/  IMAD.WIDE.U32 R18, R235, c[0x0][0x280], R14 ;  /* 0x0000a000eb127a25 */ /* 0x000fe200078e000e */
[----:B------:R-:W-:Y:S01]  /*1c40*/  IADD3.X R3, R3, R139, ~R4, P1, P0 ;  /* 0x0000008b03037210 */ /* 0x000fe20000fe0c04 */
[----:B------:R-:W-:Y:S01]  /*1c50*/  ULDC.64 UR4, c[0x0][0x1a0] ;  /* 0x0000680000047ab9 */ /* 0x000fe20000000a00 */
[----:B------:R-:W-:Y:S01]  /*1c60*/  MOV R144, c[0x0][0x290] ;  /* 0x0000a40000907a02 */ /* 0x000fe20000000f00 */
[----:B------:R-:W-:Y:S01]  /*1c70*/  IMAD.WIDE.U32 R12, R235, c[0x0][0x278], R14 ;  /* 0x00009e00eb0c7a25 */ /* 0x000fe200078e000e */
[----:B------:R-:W-:Y:S01]  /*1c80*/  UIMAD UR17, UR12, UR5, URZ ;  /* 0x000000050c1172a4 */ /* 0x000fe2000f8e023f */
[----:B------:R-:W-:Y:S01]  /*1c90*/  SHF.L.U32 R91, R75, 0x5, RZ ;  /* 0x000000054b5b7819 */ /* 0x000fe200000006ff */
[----:B------:R-:W-:Y:S01]  /*1ca0*/  UMOV UR13, 0x80 ;  /* 0x00000080000d7882 */ /* 0x000fe20000000000 */
[----:B------:R-:W-:Y:S01]  /*1cb0*/  IMAD R16, R235, c[0x0][0x27c], R16 ;  /* 0x00009f00eb107a24 */ /* 0x000fe200078e0210 */
[----:B------:R-:W-:Y:S01]  /*1cc0*/  UMOV UR11, 0xc0 ;  /* 0x000000c0000b7882 */ /* 0x000fe20000000000 */
[----:B------:R-:W-:Y:S01]  /*1cd0*/  IMAD.IADD R9, R19, 0x1, R8 ;  /* 0x0000000113097824 */ /* 0x000fe200078e0208 */
[----:B------:R-:W-:Y:S01]  /*1ce0*/  UMOV UR10, 0x140 ;  /* 0x00000140000a7882 */ /* 0x000fe20000000000 */
[----:B------:R-:W-:Y:S01]  /*1cf0*/  IMAD.IADD R17, R13, 0x1, R16 ;  /* 0x000000010d117824 */ /* 0x000fe200078e0210 */
[----:B------:R-:W-:Y:S01]  /*1d00*/  MOV R16, R12 ;  /* 0x0000000c00107202 */ /* 0x000fe20000000f00 */
[----:B------:R-:W-:Y:S01]  /*1d10*/  IMAD.MOV.U32 R8, RZ, RZ, R18 ;  /* 0x000000ffff087224 */ /* 0x000fe200078e0012 */
[----:B------:R-:W-:Y:S01]  /*1d20*/  UMOV UR9, 0x180 ;  /* 0x0000018000097882 */ /* 0x000fe20000000000 */
[C---:B------:R-:W-:Y:S01]  /*1d30*/  IMAD R5, R3.reuse, c[0x0][0x290], RZ ;  /* 0x0000a40003057a24 */ /* 0x040fe200078e02ff */
[----:B------:R-:W-:Y:S01]  /*1d40*/  UMOV UR8, 0x1c0 ;  /* 0x000001c000087882 */ /* 0x000fe20000000000 */
[----:B------:R-:W-:Y:S01]  /*1d50*/  IMAD R3, R3, c[0x0][0x288], RZ ;  /* 0x0000a20003037a24 */ /* 0x000fe200078e02ff */
[----:B------:R-:W-:Y:S01]  /*1d60*/  UIMAD UR18, UR13, UR5, URZ ;  /* 0x000000050d1272a4 */ /* 0x000fe2000f8e023f */
[----:B------:R-:W-:Y:S01]  /*1d70*/  IMAD.WIDE.U32 R18, R10, c[0x0][0x290], R8 ;  /* 0x0000a4000a127a25 */ /* 0x000fe200078e0008 */
[----:B------:R-:W-:Y:S01]  /*1d80*/  UIMAD UR16, UR11, UR5, URZ ;  /* 0x000000050b1072a4 */ /* 0x000fe2000f8e023f */
[----:B------:R-:W-:Y:S01]  /*1d90*/  SHF.L.U32 R112, R144, 0x7, RZ ;  /* 0x0000000790707819 */ /* 0x000fe200000006ff */
        /* <DEDUP_REMOVED lines=11> */
[----:B------:R-:W-:Y:S01]  /*1e50*/  IMAD.IADD R9, R11, 0x1, R8 ;  /* 0x000000010b097824 */ /* 0x000fe200078e0208 */
[----:B------:R-:W-:Y:S01]  /*1e60*/  MOV R8, R10 ;  /* 0x0000000a00087202 */ /* 0x000fe20000000f00 */
[C---:B------:R-:W-:Y:S01]  /*1e70*/  IMAD R3, R119.reuse, c[0x0][0x2a0], RZ ;  /* 0x0000a80077037a24 */ /* 0x040fe200078e02ff */
[----:B------:R-:W-:Y:S01]  /*1e80*/  UIMAD.WIDE.U32 UR28, UR9, UR4, URZ ;  /* 0x00000004091c72a5 */ /* 0x000fe2000f8e003f */
[----:B------:R-:W-:Y:S01]  /*1e90*/  IMAD.MOV.U32 R4, RZ, RZ, R18 ;  /* 0x000000ffff047224 */ /* 0x000fe200078e0012 */
        /* <DEDUP_REMOVED lines=11> */
[----:B------:R-:W-:Y:S01]  /*1f50*/  IMAD.WIDE.U32 R2, R2, c[0x0][0x298], R8 ;  /* 0x0000a60002027a25 */ /* 0x000fe200078e0008 */
[----:B------:R-:W-:Y:S01]  /*1f60*/  LEA R120, P1, R4, c[0x0][0x270], 0x1 ;  /* 0x00009c0004787a11 */ /* 0x000fe200078208ff */
        /* <DEDUP_REMOVED lines=8> */
[C---:B------:R-:W-:Y:S01]  /*1ff0*/  IMAD.WIDE.U32 R12, R7.reuse, 0x40, RZ ;  /* 0x00000040070c7825 */ /* 0x040fe200078e00ff */
[----:B------:R-:W-:Y:S01]  /*2000*/  LEA.HI.X R118, R4, c[0x0][0x274], R118, 0x1, P1 ;  /* 0x00009d0004767a11 */ /* 0x000fe200008f0c76 */
[----:B------:R-:W-:Y:S01]  /*2010*/  ULDC UR23, c[0x0][0x28c] ;  /* 0x0000a30000177ab9 */ /* 0x000fe20000000800 */
[----:B------:R-:W-:Y:S01]  /*2020*/  SHF.R.S32.HI R51, RZ, 0x1f, R3 ;  /* 0x0000001fff337819 */ /* 0x000fe20000011403 */
[----:B------:R-:W-:Y:S01]  /*2030*/  IMAD.MOV.U32 R98, RZ, RZ, 0x6 ;  /* 0x00000006ff627424 */ /* 0x000fe200078e00ff */
[-C--:B------:R-:W-:Y:S01]  /*2040*/  IADD3 R126, P0, R74, R3.reuse, RZ ;  /* 0x000000034a7e7210 */ /* 0x080fe20007f1e0ff */
[----:B------:R-:W-:Y:S01]  /*2050*/  IMAD.MOV.U32 R101, RZ, RZ, 0x7 ;  /* 0x00000007ff657424 */ /* 0x000fe200078e00ff */
[----:B------:R-:W-:Y:S01]  /*2060*/  IADD3 R50, P1, R76, R3, RZ ;  /* 0x000000034c327210 */ /* 0x000fe20007f3e0ff */
[----:B------:R-:W-:Y:S01]  /*2070*/  IMAD.WIDE.U32 R6, R7, 0x80, RZ ;  /* 0x0000008007067825 */ /* 0x000fe200078e00ff */
[----:B------:R-:W-:Y:S01]  /*2080*/  IADD3 R108, R13, UR17, RZ ;  /* 0x000000110d6c7c10 */ /* 0x000fe2000fffe0ff */
[----:B------:R-:W-:Y:S01]  /*2090*/  ULDC UR17, c[0x0][0x19c] ;  /* 0x0000670000117ab9 */ /* 0x000fe20000000800 */
[----:B------:R-:W-:Y:S01]  /*20a0*/  SHF.L.U64.HI R106, R144, R98, c[0x0][0x294] ;  /* 0x0000a500906a7619 */ /* 0x000fe20000010262 */
[--C-:B------:R-:W-:Y:S01]  /*20b0*/  IMAD.X R127, R72, 0x1, R51.reuse, P0 ;  /* 0x00000001487f7824 */ /* 0x100fe200000e0633 */
[----:B------:R-:W-:Y:S01]  /*20c0*/  UIMAD UR13, UR13, UR17, URZ ;  /* 0x000000110d0d72a4 */ /* 0x000fe2000f8e023f */
[----:B------:R-:W-:Y:S01]  /*20d0*/  IMAD.X R51, R73, 0x1, R51, P1 ;  /* 0x0000000149337824 */ /* 0x000fe200008e0633 */
[----:B------:R-:W-:Y:S01]  /*20e0*/  UIMAD UR12, UR12, UR17, URZ ;  /* 0x000000110c0c72a4 */ /* 0x000fe2000f8e023f */
[----:B------:R-:W-:Y:S01]  /*20f0*/  IMAD.MOV.U32 R129, RZ, RZ, c[0x0][0x288] ;  /* 0x0000a200ff817624 */ /* 0x000fe200078e00ff */
[C---:B------:R-:W-:Y:S01]  /*2100*/  SHF.L.U64.HI R127, R126.reuse, 0x1, R127 ;  /* 0x000000017e7f7819 */ /* 0x040fe2000001027f */
[----:B------:R-:W-:Y:S01]  /*2110*/  IMAD.SHL.U32 R126, R126, 0x2, RZ ;  /* 0x000000027e7e7824 */ /* 0x000fe200078e00ff */
[C---:B------:R-:W-:Y:S01]  /*2120*/  SHF.L.U64.HI R51, R50.reuse, 0x1, R51 ;  /* 0x0000000132337819 */ /* 0x040fe20000010233 */
[----:B------:R-:W-:Y:S01]  /*2130*/  IMAD.WIDE.U32 R154, R153, 0x80, RZ ;  /* 0x00000080999a7825 */ /* 0x000fe200078e00ff */
[----:B------:R-:W-:Y:S01]  /*2140*/  SHF.L.U32 R50, R50, 0x1, RZ ;  /* 0x0000000132327819 */ /* 0x000fe200000006ff */
[----:B------:R-:W-:Y:S01]  /*2150*/  ULDC UR22, c[0x0][0x28c] ;  /* 0x0000a30000167ab9 */ /* 0x000fe20000000800 */
[CC--:B------:R-:W-:Y:S01]  /*2160*/  SHF.L.U64.HI R111, R144.reuse, R101.reuse, c[0x0][0x294] ;  /* 0x0000a500906f7619 */ /* 0x0c0fe20000010265 */
[C---:B------:R-:W-:Y:S01]  /*2170*/  IMAD.SHL.U32 R107, R144.reuse, 0x40, RZ ;  /* 0x00000040906b7824 */ /* 0x040fe200078e00ff */
[C---:B------:R-:W-:Y:S01]  /*2180*/  SHF.L.U64.HI R0, R144.reuse, R128, c[0x0][0x294] ;  /* 0x0000a50090007619 */ /* 0x040fe20000010280 */
[----:B------:R-:W-:Y:S01]  /*2190*/  IMAD.SHL.U32 R105, R144, 0x20, RZ ;  /* 0x0000002090697824 */ /* 0x000fe200078e00ff */
[----:B------:R-:W-:Y:S01]  /*21a0*/  IADD3 R124, P3, R126, c[0x0][0x2b0], RZ ;  /* 0x0000ac007e7c7a10 */ /* 0x000fe20007f7e0ff */
[----:B------:R-:W-:Y:S01]  /*21b0*/  IMAD.WIDE.U32 R150, R144, 0xc0, RZ ;  /* 0x000000c090967825 */ /* 0x000fe200078e00ff */
[----:B------:R-:W-:Y:S01]  /*21c0*/  IADD3 R10, P1, R50, c[0x0][0x2b0], RZ ;  /* 0x0000ac00320a7a10 */ /* 0x000fe20007f3e0ff */
[----:B------:R-:W-:Y:S01]  /*21d0*/  ULDC UR21, c[0x0][0x28c] ;  /* 0x0000a30000157ab9 */ /* 0x000fe20000000800 */
[----:B------:R-:W-:Y:S01]  /*21e0*/  IADD3 R114, R7, UR18, RZ ;  /* 0x0000001207727c10 */ /* 0x000fe2000fffe0ff */
[----:B------:R-:W-:Y:S01]  /*21f0*/  IMAD.WIDE.U32 R148, R144, 0x140, RZ ;  /* 0x0000014090947825 */ /* 0x000fe200078e00ff */
[----:B------:R-:W-:Y:S01]  /*2200*/  IADD3 R126, P2, R126, c[0x0][0x2a8], RZ ;  /* 0x0000aa007e7e7a10 */ /* 0x000fe20007f5e0ff */
[----:B------:R-:W-:Y:S01]  /*2210*/  ULDC UR20, c[0x0][0x28c] ;  /* 0x0000a30000147ab9 */ /* 0x000fe20000000800 */
[----:B------:R-:W-:Y:S01]  /*2220*/  IADD3 R50, P0, R50, c[0x0][0x2a8], RZ ;  /* 0x0000aa0032327a10 */ /* 0x000fe20007f1e0ff */
[----:B------:R-:W-:Y:S01]  /*2230*/  IMAD.WIDE.U32 R146, R144, 0x180, RZ ;  /* 0x0000018090927825 */ /* 0x000fe200078e00ff */
[C---:B------:R-:W-:Y:S01]  /*2240*/  SHF.L.U64.HI R98, R129.reuse, R98, c[0x0][0x28c] ;  /* 0x0000a30081627619 */ /* 0x040fe20000010262 */
[----:B------:R-:W-:Y:S01]  /*2250*/  ULDC UR19, c[0x0][0x28c] ;  /* 0x0000a30000137ab9 */ /* 0x000fe20000000800 */
[----:B------:R-:W-:Y:S01]  /*2260*/  SHF.L.U64.HI R101, R129, R101, c[0x0][0x28c] ;  /* 0x0000a30081657619 */ /* 0x000fe20000010265 */
[----:B------:R-:W-:Y:S01]  /*2270*/  IMAD.WIDE.U32 R152, R153, 0x40, RZ ;  /* 0x0000004099987825 */ /* 0x000fe200078e00ff */
[C---:B------:R-:W-:Y:S01]  /*2280*/  SHF.L.U64.HI R128, R129.reuse, R128, c[0x0][0x28c] ;  /* 0x0000a30081807619 */ /* 0x040fe20000010280 */
[----:B------:R-:W-:Y:S01]  /*2290*/  ULDC UR18, c[0x0][0x28c] ;  /* 0x0000a30000127ab9 */ /* 0x000fe20000000800 */
[----:B------:R-:W-:Y:S01]  /*22a0*/  SHF.L.U32 R99, R129, 0x6, RZ ;  /* 0x0000000681637819 */ /* 0x000fe200000006ff */
[----:B------:R-:W-:Y:S01]  /*22b0*/  IMAD.SHL.U32 R89, R75, 0x40, RZ ;  /* 0x000000404b597824 */ /* 0x000fe200078e00ff */
[----:B------:R-:W-:Y:S01]  /*22c0*/  SHF.L.U64.HI R106, R107, 0x1, R106 ;  /* 0x000000016b6a7819 */ /* 0x000fe2000001026a */
[C---:B------:R-:W-:Y:S01]  /*22d0*/  IMAD R87, R75.reuse, 0x60, RZ ;  /* 0x000000604b577824 */ /* 0x040fe200078e02ff */
[----:B------:R-:W-:Y:S01]  /*22e0*/  SHF.L.U64.HI R111, R112, 0x1, R111 ;  /* 0x00000001706f7819 */ /* 0x000fe2000001026f */
[----:B------:R-:W-:Y:S01]  /*22f0*/  IMAD.SHL.U32 R85, R75, 0x80, RZ ;  /* 0x000000804b557824 */ /* 0x000fe200078e00ff */
[----:B------:R-:W-:Y:S01]  /*2300*/  SHF.L.U64.HI R103, R105, 0x1, R0 ;  /* 0x0000000169677819 */ /* 0x000fe20000010200 */
[----:B------:R-:W-:Y:S01]  /*2310*/  IMAD R83, R75, 0xa0, RZ ;  /* 0x000000a04b537824 */ /* 0x000fe200078e02ff */
[----:B------:R-:W-:Y:S01]  /*2320*/  IADD3.X R121, R127, c[0x0][0x2b4], RZ, P3, !PT ;  /* 0x0000ad007f797a10 */ /* 0x000fe20001ffe4ff */
[----:B------:R-:W-:Y:S01]  /*2330*/  IMAD R81, R75, 0xc0, RZ ;  /* 0x000000c04b517824 */ /* 0x000fe200078e02ff */
[----:B------:R-:W-:Y:S01]  /*2340*/  IADD3.X R9, R51, c[0x0][0x2b4], RZ, P1, !PT ;  /* 0x0000ad0033097a10 */ /* 0x000fe20000ffe4ff */
[----:B------:R-:W-:Y:S01]  /*2350*/  IMAD R79, R75, 0xe0, RZ ;  /* 0x000000e04b4f7824 */ /* 0x000fe200078e02ff */
[----:B------:R-:W-:Y:S01]  /*2360*/  SHF.L.U64.HI R108, R12, 0x1, R108 ;  /* 0x000000010c6c7819 */ /* 0x000fe2000001026c */
[----:B------:R-:W-:Y:S01]  /*2370*/  IMAD.WIDE.U32 R144, R144, 0x1c0, RZ ;  /* 0x000001c090907825 */ /* 0x000fe200078e00ff */
[----:B------:R-:W-:Y:S01]  /*2380*/  SHF.L.U64.HI R114, R6, 0x1, R114 ;  /* 0x0000000106727819 */ /* 0x000fe20000010272 */
[----:B------:R-:W-:Y:S01]  /*2390*/  ULDC UR4, c[0x0][0x230] ;  /* 0x00008c0000047ab9 */ /* 0x000fe20000000800 */
[C---:B------:R-:W-:Y:S01]  /*23a0*/  IADD3 R132, R138.reuse, 0xa0, RZ ;  /* 0x000000a08a847810 */ /* 0x040fe20007ffe0ff */
[----:B------:R-:W-:Y:S01]  /*23b0*/  IMAD.MOV.U32 R93, RZ, RZ, c[0x0][0x290] ;  /* 0x0000a400ff5d7624 */ /* 0x000fe200078e00ff */
[C---:B------:R-:W-:Y:S01]  /*23c0*/  IADD3 R131, R138.reuse, 0xc0, RZ ;  /* 0x000000c08a837810 */ /* 0x040fe20007ffe0ff */
[C---:B------:R-:W-:Y:S01]  /*23d0*/  IMAD.SHL.U32 R102, R129.reuse, 0x80, RZ ;  /* 0x0000008081667824 */ /* 0x040fe200078e00ff */
[----:B------:R-:W-:Y:S01]  /*23e0*/  IADD3 R130, R138, 0xe0, RZ ;  /* 0x000000e08a827810 */ /* 0x000fe20007ffe0ff */
[----:B------:R-:W-:Y:S01]  /*23f0*/  IMAD.SHL.U32 R109, R12, 0x2, RZ ;  /* 0x000000020c6d7824 */ /* 0x000fe200078e00ff */
        /* <DEDUP_REMOVED lines=13> */
[----:B------:R-:W-:Y:S01]  /*24d0*/  UIMAD UR25, UR25, 0xc0, URZ ;  /* 0x000000c0191978a4 */ /* 0x000fe2000f8e023f */
[----:B------:R-:W-:Y:S01]  /*24e0*/  SHF.L.U32 R105, R105, 0x1, RZ ;  /* 0x0000000169697819 */ /* 0x000fe200000006ff */
        /* <DEDUP_REMOVED lines=14> */
[----:B------:R-:W-:Y:S01]  /*25d0*/  UIADD3 UR16, UR33, UR16, URZ ;  /* 0x0000001021107290 */ /* 0x000fe2000fffe03f */
[----:B------:R-:W-:Y:S01]  /*25e0*/  IADD3.X R51, R51, c[0x0][0x2ac], RZ, P0, !PT ;  /* 0x0000ab0033337a10 */ /* 0x000fe200007fe4ff */
[----:B------:R-:W-:-:S02]  /*25f0*/  UIADD3 UR15, UR31, UR15, URZ ;  /* 0x0000000f1f0f7290 */ /* 0x000fc4000fffe03f */
[----:B------:R-:W-:Y:S02]  /*2600*/  UIADD3 UR14, UR29, UR14, URZ ;  /* 0x0000000e1d0e7290 */ /* 0x000fe4000fffe03f */
[----:B------:R-:W-:Y:S02]  /*2610*/  UIADD3 UR26, UR35, UR26, URZ ;  /* 0x0000001a231a7290 */ /* 0x000fe4000fffe03f */
[----:B------:R-:W-:Y:S02]  /*2620*/  ULDC.U8 UR8, c[0x0][0x313] ;  /* 0x0000c4c000087ab9 */ /* 0x000fe40000000000 */
.L_x_2454:
[----:B------:R-:W-:Y:S02]  /*2630*/  IMAD.SHL.U32 R13, R11, 0x100, RZ ;  /* 0x000001000b0d7824 */ /* 0x000fe400078e00ff */
[----:B------:R-:W-:Y:S02]  /*2640*/  IMAD.MOV.U32 R16, RZ, RZ, R120 ;  /* 0x000000ffff107224 */ /* 0x000fe400078e0078 */
[----:B------:R-:W-:Y:S01]  /*2650*/  IMAD.MOV.U32 R17, RZ, RZ, R118 ;  /* 0x000000ffff117224 */ /* 0x000fe200078e0076 */
[----:B------:R-:W-:Y:S05]  /*2660*/  IADD3 R12, R13, -0x100, RZ ;  /* 0xffffff000d0c7810 */ /* 0x000fea0007ffe0ff */
[--C-:B------:R-:W-:Y:S02]  /*2670*/  IMAD.IADD R7, R61, 0x1, -R12.reuse ;  /* 0x000000013d077824 */ /* 0x100fe400078e0a0c */
[----:B------:R-:W-:Y:S03]  /*2680*/  IMAD.IADD R5, R71, 0x1, -R12 ;  /* 0x0000000147057824 */ /* 0x000fe600078e0a0c */
[CC--:B------:R-:W-:Y:S02]  /*2690*/  ISETP.GE.AND P0, PT, R136.reuse, R7.reuse, PT ;  /* 0x000000078800720c */ /* 0x0c0fe40003f06270 */
[----:B------:R-:W-:Y:S02]  /*26a0*/  ISETP.GE.AND P2, PT, R133, R7, PT ;  /* 0x000000078500720c */ /* 0x000fe40003f46270 */
[----:B------:R-:W-:Y:S02]  /*26b0*/  ISETP.GE.AND P3, PT, R136, R5, !P0 ;  /* 0x000000058800720c */ /* 0x000fe40004766270 */
[----:B------:R-:W-:Y:S02]  /*26c0*/  ISETP.GE.AND P0, PT, R135, R7, PT ;  /* 0x000000078700720c */ /* 0x000fe40003f06270 */
[-C--:B------:R-:W-:Y:S02]  /*26d0*/  ISETP.GE.AND P2, PT, R133, R5.reuse, !P2 ;  /* 0x000000058500720c */ /* 0x080fe40005746270 */
[----:B------:R-:W-:Y:S02]  /*26e0*/  ISETP.GE.AND P5, PT, R135, R5, !P0 ;  /* 0x000000058700720c */ /* 0x000fe400047a6270 */
        /* <DEDUP_REMOVED lines=13> */
[----:B------:R-:W-:Y:S01]  /*27c0*/  ISETP.GE.AND P1, PT, R132, R7, PT ;  /* 0x000000078400720c */ /* 0x000fe20003f26270 */
        /* <DEDUP_REMOVED lines=105> */
.L_x_2404:
[----:B------:R-:W-:Y:S05]  /*2e60*/  BSYNC B0 ;  /* 0x0000000000007941 */ /* 0x000fea0003800000 */
.L_x_2403:
        /* <DEDUP_REMOVED lines=57> */
.L_x_2406:
[----:B------:R-:W-:Y:S05]  /*3200*/  BSYNC B0 ;  /* 0x0000000000007941 */ /* 0x000fea0003800000 */
.L_x_2405:
        /* <DEDUP_REMOVED lines=59> */
.L_x_2408:
[----:B------:R-:W-:Y:S05]  /*35c0*/  BSYNC B0 ;  /* 0x0000000000007941 */ /* 0x000fea0003800000 */
.L_x_2407:
        /* <DEDUP_REMOVED lines=61> */
.L_x_2410:
[----:B------:R-:W-:Y:S05]  /*39a0*/  BSYNC B0 ;  /* 0x0000000000007941 */ /* 0x000fea0003800000 */
.L_x_2409:
        /* <DEDUP_REMOVED lines=57> */
.L_x_2412:
[----:B------:R-:W-:Y:S05]  /*3d40*/  BSYNC B0 ;  /* 0x0000000000007941 */ /* 0x000fea0003800000 */
.L_x_2411:
        /* <DEDUP_REMOVED lines=61> */
.L_x_2414:
[----:B------:R-:W-:Y:S05]  /*4120*/  BSYNC B0 ;  /* 0x0000000000007941 */ /* 0x000fea0003800000 */
.L_x_2413:
        /* <DEDUP_REMOVED lines=61> */
.L_x_2416:
[----:B------:R-:W-:Y:S05]  /*4500*/  BSYNC B0 ;  /* 0x0000000000007941 */ /* 0x000fea0003800000 */
.L_x_2415:
        /* <DEDUP_REMOVED lines=63> */
.L_x_2418:
[----:B------:R-:W-:Y:S05]  /*4900*/  BSYNC B0 ;  /* 0x0000000000007941 */ /* 0x000fea0003800000 */
.L_x_2417:
        /* <DEDUP_REMOVED lines=9> */
.L_x_2402:
        /* <DEDUP_REMOVED lines=87> */
.L_x_2423:
[----:B------:R-:W-:Y:S05]  /*4f10*/  BSYNC B0 ;  /* 0x0000000000007941 */ /* 0x000fea0003800000 */
.L_x_2422:
[----:B-----5:R2:W-:Y:S02]  /*4f20*/  STG.E.128 [R94.64], R44 ;  /* 0x0000002c5e007986 */ /* 0x0205e4000c101d06 */
.L_x_2421:
[----:B------:R-:W-:Y:S05]  /*4f30*/  BSYNC B1 ;  /* 0x0000000000017941 */ /* 0x000fea0003800000 */
.L_x_2420:
        /* <DEDUP_REMOVED lines=88> */
.L_x_2427:
[----:B------:R-:W-:Y:S05]  /*54c0*/  BSYNC B0 ;  /* 0x0000000000007941 */ /* 0x000fea0003800000 */
.L_x_2426:
[C---:B------:R-:W-:Y:S04]  /*54d0*/  LEA R2, P0, R63.reuse, R94, 0x1 ;  /* 0x0000005e3f027211 */ /* 0x040fe800078008ff */
[----:B------:R-:W-:Y:S05]  /*54e0*/  LEA.HI.X R3, R63, R95, R60, 0x1, P0 ;  /* 0x0000005f3f037211 */ /* 0x000fea00000f0c3c */
[----:B-----5:R3:W-:Y:S04]  /*54f0*/  STG.E.128 [R2.64], R44 ;  /* 0x0000002c02007986 */ /* 0x0207e8000c101d06 */
.L_x_2425:
[----:B------:R-:W-:Y:S05]  /*5500*/  BSYNC B1 ;  /* 0x0000000000017941 */ /* 0x000fea0003800000 */
.L_x_2424:
[----:B------:R-:W-:Y:S01]  /*5510*/  ISETP.NE.AND P0, PT, R158, RZ, PT ;  /* 0x000000ff9e00720c */ /* 0x000fe20003f05270 */
[----:B------:R-:W-:Y:S01]  /*5520*/  @!UPT UIADD3 URZ, URZ, URZ, URZ ;  /* 0x0000003f3f3ff290 */ /* 0x000fe2000fffe03f */
[----:B------:R-:W-:Y:S11]  /*5530*/  BSSY B1, `(.L_x_2428) ;  /* 0x000005c000017945 */ /* 0x000ff60003800000 */
        /* <DEDUP_REMOVED lines=11> */
[C---:B------:R-:W-:Y:S01]  /*55f0*/  LOP3.LUT R39, R45.reuse, 0xffff0000, RZ, 0xc0, !PT ;  /* 0xffff00002d277812 */ /* 0x040fe200078ec0ff */
[----:B------:R-:W-:Y:S01]  /*5600*/  IMAD.U32 R36, R45, 0x10000, RZ ;  /* 0x000100002d247824 */ /* 0x000fe200078e00ff */
[C---:B------:R-:W-:Y:S01]  /*5610*/  SHF.L.U32 R40, R46.reuse, 0x10, RZ ;  /* 0x000000102e287819 */ /* 0x040fe200000006ff */
[C---:B------:R-:W-:Y:S01]  /*5620*/  IMAD.U32 R44, R47.reuse, 0x10000, RZ ;  /* 0x000100002f2c7824 */ /* 0x040fe200078e00ff */
[----:B------:R-:W-:Y:S02]  /*5630*/  LOP3.LUT R43, R46, 0xffff0000, RZ, 0xc0, !PT ;  /* 0xffff00002e2b7812 */ /* 0x000fe400078ec0ff */
        /* <DEDUP_REMOVED lines=11> */
[----:B-1----:R-:W-:Y:S04]  /*56f0*/  IADD3 R123, P1, R89, R48, RZ ;  /* 0x00000030597b7210 */ /* 0x002fe80007f3e0ff */
        /* <DEDUP_REMOVED lines=59> */
.L_x_2431:
[----:B------:R-:W-:Y:S05]  /*5ab0*/  BSYNC B0 ;  /* 0x0000000000007941 */ /* 0x000fea0003800000 */
.L_x_2430:
[C---:B------:R-:W-:Y:S04]  /*5ac0*/  LEA R2, P0, R152.reuse, R94, 0x1 ;  /* 0x0000005e98027211 */ /* 0x040fe800078008ff */
[----:B------:R-:W-:Y:S05]  /*5ad0*/  LEA.HI.X R3, R152, R95, R100, 0x1, P0 ;  /* 0x0000005f98037211 */ /* 0x000fea00000f0c64 */
[----:B-----5:R3:W-:Y:S04]  /*5ae0*/  STG.E.128 [R2.64], R44 ;  /* 0x0000002c02007986 */ /* 0x0207e8000c101d06 */
.L_x_2429:
[----:B------:R-:W-:Y:S05]  /*5af0*/  BSYNC B1 ;  /* 0x0000000000017941 */ /* 0x000fea0003800000 */
.L_x_2428:
        /* <DEDUP_REMOVED lines=28> */
[C---:B------:R-:W-:Y:S04]  /*5cc0*/  LEA R160, P1, R123.reuse, R124, 0x1 ;  /* 0x0000007c7ba07211 */ /* 0x040fe800078208ff */
        /* <DEDUP_REMOVED lines=61> */
.L_x_2435:
[----:B------:R-:W-:Y:S05]  /*60a0*/  BSYNC B0 ;  /* 0x0000000000007941 */ /* 0x000fea0003800000 */
.L_x_2434:
[----:B------:R-:W-:Y:S05]  /*60b0*/  MOV R3, 0xc0 ;  /* 0x000000c000037802 */ /* 0x000fea0000000f00 */
[C---:B------:R-:W-:Y:S04]  /*60c0*/  IMAD.WIDE.U32 R4, R3.reuse, c[0x0][0x198], R94 ;  /* 0x0000660003047a25 */ /* 0x040fe800078e005e */
[----:B------:R-:W-:Y:S05]  /*60d0*/  IMAD R0, R3, c[0x0][0x19c], RZ ;  /* 0x0000670003007a24 */ /* 0x000fea00078e02ff */
[----:B------:R-:W-:Y:S05]  /*60e0*/  IADD3 R5, R5, R0, RZ ;  /* 0x0000000005057210 */ /* 0x000fea0007ffe0ff */
[----:B-----5:R2:W-:Y:S02]  /*60f0*/  STG.E.128 [R4.64], R44 ;  /* 0x0000002c04007986 */ /* 0x0205e4000c101d06 */
.L_x_2433:
[----:B------:R-:W-:Y:S05]  /*6100*/  BSYNC B1 ;  /* 0x0000000000017941 */ /* 0x000fea0003800000 */
.L_x_2432:
        /* <DEDUP_REMOVED lines=24> */
[C---:B------:R-:W-:Y:S02]  /*6290*/  LEA R160, P1, R123.reuse, R124, 0x1 ;  /* 0x0000007c7ba07211 */ /* 0x040fe400078208ff */
        /* <DEDUP_REMOVED lines=63> */
.L_x_2439:
[----:B------:R-:W-:Y:S05]  /*6690*/  BSYNC B0 ;  /* 0x0000000000007941 */ /* 0x000fea0003800000 */
.L_x_2438:
[C---:B------:R-:W-:Y:S04]  /*66a0*/  LEA R2, P0, R154.reuse, R94, 0x1 ;  /* 0x0000005e9a027211 */ /* 0x040fe800078008ff */
[----:B------:R-:W-:Y:S05]  /*66b0*/  LEA.HI.X R3, R154, R95, R104, 0x1, P0 ;  /* 0x0000005f9a037211 */ /* 0x000fea00000f0c68 */
[----:B-----5:R2:W-:Y:S04]  /*66c0*/  STG.E.128 [R2.64], R44 ;  /* 0x0000002c02007986 */ /* 0x0205e8000c101d06 */
.L_x_2437:
[----:B------:R-:W-:Y:S05]  /*66d0*/  BSYNC B1 ;  /* 0x0000000000017941 */ /* 0x000fea0003800000 */
.L_x_2436:
        /* <DEDUP_REMOVED lines=90> */
.L_x_2443:
[----:B------:R-:W-:Y:S05]  /*6c80*/  BSYNC B0 ;  /* 0x0000000000007941 */ /* 0x000fea0003800000 */
.L_x_2442:
[----:B------:R-:W-:Y:S05]  /*6c90*/  MOV R3, 0x140 ;  /* 0x0000014000037802 */ /* 0x000fea0000000f00 */
[C---:B------:R-:W-:Y:S04]  /*6ca0*/  IMAD.WIDE.U32 R4, R3.reuse, c[0x0][0x198], R94 ;  /* 0x0000660003047a25 */ /* 0x040fe800078e005e */
[----:B------:R-:W-:Y:S05]  /*6cb0*/  IMAD R0, R3, c[0x0][0x19c], RZ ;  /* 0x0000670003007a24 */ /* 0x000fea00078e02ff */
[----:B------:R-:W-:Y:S05]  /*6cc0*/  IADD3 R5, R5, R0, RZ ;  /* 0x0000000005057210 */ /* 0x000fea0007ffe0ff */
[----:B-----5:R2:W-:Y:S02]  /*6cd0*/  STG.E.128 [R4.64], R44 ;  /* 0x0000002c04007986 */ /* 0x0205e4000c101d06 */
.L_x_2441:
[----:B------:R-:W-:Y:S05]  /*6ce0*/  BSYNC B1 ;  /* 0x0000000000017941 */ /* 0x000fea0003800000 */
.L_x_2440:
        /* <DEDUP_REMOVED lines=90> */
.L_x_2447:
[----:B------:R-:W-:Y:S05]  /*7290*/  BSYNC B0 ;  /* 0x0000000000007941 */ /* 0x000fea0003800000 */
.L_x_2446:
[----:B------:R-:W-:Y:S05]  /*72a0*/  MOV R3, 0x180 ;  /* 0x0000018000037802 */ /* 0x000fea0000000f00 */
[C---:B------:R-:W-:Y:S04]  /*72b0*/  IMAD.WIDE.U32 R4, R3.reuse, c[0x0][0x198], R94 ;  /* 0x0000660003047a25 */ /* 0x040fe800078e005e */
[----:B------:R-:W-:Y:S05]  /*72c0*/  IMAD R0, R3, c[0x0][0x19c], RZ ;  /* 0x0000670003007a24 */ /* 0x000fea00078e02ff */
[----:B------:R-:W-:Y:S05]  /*72d0*/  IADD3 R5, R5, R0, RZ ;  /* 0x0000000005057210 */ /* 0x000fea0007ffe0ff */
[----:B-----5:R2:W-:Y:S02]  /*72e0*/  STG.E.128 [R4.64], R44 ;  /* 0x0000002c04007986 */ /* 0x0205e4000c101d06 */
.L_x_2445:
[----:B------:R-:W-:Y:S05]  /*72f0*/  BSYNC B1 ;  /* 0x0000000000017941 */ /* 0x000fea0003800000 */
.L_x_2444:
        /* <DEDUP_REMOVED lines=91> */
.L_x_2451:
[----:B------:R-:W-:Y:S05]  /*78b0*/  BSYNC B0 ;  /* 0x0000000000007941 */ /* 0x000fea0003800000 */
.L_x_2450:
[----:B------:R-:W-:Y:S05]  /*78c0*/  MOV R3, 0x1c0 ;  /* 0x000001c000037802 */ /* 0x000fea0000000f00 */
[C---:B------:R-:W-:Y:S04]  /*78d0*/  IMAD.WIDE.U32 R4, R3.reuse, c[0x0][0x198], R94 ;  /* 0x0000660003047a25 */ /* 0x040fe800078e005e */
[----:B------:R-:W-:Y:S05]  /*78e0*/  IMAD R0, R3, c[0x0][0x19c], RZ ;  /* 0x0000670003007a24 */ /* 0x000fea00078e02ff */
[----:B------:R-:W-:Y:S05]  /*78f0*/  IADD3 R5, R5, R0, RZ ;  /* 0x0000000005057210 */ /* 0x000fea0007ffe0ff */
[----:B-----5:R2:W-:Y:S02]  /*7900*/  STG.E.128 [R4.64], R44 ;  /* 0x0000002c04007986 */ /* 0x0205e4000c101d06 */
.L_x_2449:
[----:B------:R-:W-:Y:S05]  /*7910*/  BSYNC B1 ;  /* 0x0000000000017941 */ /* 0x000fea0003800000 */
.L_x_2448:
        /* <DEDUP_REMOVED lines=9> */
.L_x_2401:
        /* <DEDUP_REMOVED lines=72> */
.L_x_2419:
        /* <DEDUP_REMOVED lines=82> */
.L_x_2452:
        /* <DEDUP_REMOVED lines=8> */
.L_x_2453:
[----:B------:R-:W-:Y:S04]  /*83d0*/  IADD3 R11, R11, -0x1, RZ ;  /* 0xffffffff0b0b7810 */ /* 0x000fe80007ffe0ff */
[----:B------:R-:W-:Y:S11]  /*83e0*/  ISETP.GT.AND P0, PT, R11, R92, PT ;  /* 0x0000005c0b00720c */ /* 0x000ff60003f04270 */
[----:B------:R-:W-:Y:S02]  /*83f0*/  @!UPT UIADD3 URZ, URZ, URZ, URZ ;  /* 0x0000003f3f3ff290 */ /* 0x000fe4000fffe03f */
[----:B------:R-:W-:-:S05]  /*8400*/  @P0 BRA `(.L_x_2454) ;  /* 0xffffa22000000947 */ /* 0x000fca000383ffff */
.L_x_2400:
        /* <DEDUP_REMOVED lines=16> */
[--C-:B------:R-:W-:Y:S01]  /*8510*/  IMAD.IADD R13, R234, 0x1, -R59.reuse ;  /* 0x00000001ea0d7824 */ /* 0x100fe200078e0a3b */
[----:B------:R-:W-:Y:S02]  /*8520*/  ISETP.NE.AND P4, PT, RZ, UR4, PT ;  /* 0x00000004ff007c0c */ /* 0x000fe4000bf85270 */
[----:B--2---:R-:W-:-:S05]  /*8530*/  IADD3 R0, R0, R71, R59 ;  /* 0x0000004700007210 */ /* 0x004fca0007ffe03b */
[----:B------:R-:W-:Y:S01]  /*8540*/  IMAD R9, R75, R0, RZ ;  /* 0x000000004b097224 */ /* 0x000fe200078e02ff */
[----:B------:R-:W-:Y:S02]  /*8550*/  IADD3.X R0, R70, UR5, RZ, P0, !PT ;  /* 0x0000000546007c10 */ /* 0x000fe400087fe4ff */
[C---:B------:R-:W-:Y:S02]  /*8560*/  LEA R26, P0, R5.reuse, c[0x0][0x160], 0x1 ;  /* 0x00005800051a7a11 */ /* 0x040fe400078008ff */
[-C--:B------:R-:W-:Y:S02]  /*8570*/  IADD3 R7, P2, R76, R9.reuse, RZ ;  /* 0x000000094c077210 */ /* 0x080fe40007f5e0ff */
[----:B------:R-:W-:Y:S02]  /*8580*/  SHF.R.S32.HI R25, RZ, 0x1f, R9 ;  /* 0x0000001fff197819 */ /* 0x000fe40000011409 */
[----:B-----5:R-:W-:Y:S02]  /*8590*/  IADD3 R3, P1, R74, R9, RZ ;  /* 0x000000094a037210 */ /* 0x020fe40007f3e0ff */
[----:B------:R-:W-:Y:S01]  /*85a0*/  LEA.HI.X R27, R5, c[0x0][0x164], R0, 0x1, P0 ;  /* 0x00005900051b7a11 */ /* 0x000fe200000f0c00 */
[--C-:B------:R-:W-:Y:S01]  /*85b0*/  IMAD.X R73, R73, 0x1, R25.reuse, P2 ;  /* 0x0000000149497824 */ /* 0x100fe200010e0619 */
[----:B------:R-:W-:Y:S01]  /*85c0*/  LEA.HI.X R9, R140, c[0x0][0x164], R70, 0x1, P3 ;  /* 0x000059008c097a11 */ /* 0x000fe200018f0c46 */
[----:B------:R-:W-:-:S02]  /*85d0*/  IMAD.X R25, R72, 0x1, R25, P1 ;  /* 0x0000000148197824 */ /* 0x000fc400008e0619 */
[----:B------:R-:W-:Y:S01]  /*85e0*/  IMAD.SHL.U32 R0, R75, 0x20, RZ ;  /* 0x000000204b007824 */ /* 0x000fe200078e00ff */
        /* <DEDUP_REMOVED lines=22> */
[----:B------:R-:W-:-:S02]  /*8750*/  SHF.L.U32 R16, R11, 0x10, RZ ;  /* 0x000000100b107819 */ /* 0x000fc400000006ff */
[----:B------:R-:W-:Y:S02]  /*8760*/  LOP3.LUT R8, R11, 0xffff0000, RZ, 0xc0, !PT ;  /* 0xffff00000b087812 */ /* 0x000fe400078ec0ff */
[----:B------:R-:W-:Y:S02]  /*8770*/  LOP3.LUT R10, R10, 0xffff0000, RZ, 0xc0, !PT ;  /* 0xffff00000a0a7812 */ /* 0x000fe400078ec0ff */
[----:B--2---:R-:W-:Y:S02]  /*8780*/  LOP3.LUT R11, R2, 0xffff0000, RZ, 0xc0, !PT ;  /* 0xffff0000020b7812 */ /* 0x004fe400078ec0ff */
[C---:B------:R-:W-:Y:S01]  /*8790*/  LOP3.LUT R21, R3.reuse, 0xffff0000, RZ, 0xc0, !PT ;  /* 0xffff000003157812 */ /* 0x040fe200078ec0ff */
[----:B------:R-:W-:Y:S01]  /*87a0*/  IMAD.U32 R3, R3, 0x10000, RZ ;  /* 0x0001000003037824 */ /* 0x000fe200078e00ff */
        /* <DEDUP_REMOVED lines=10> */
[----:B------:R-:W-:Y:S02]  /*8850*/  IMAD.U32 R6, R5, 0x10000, RZ ;  /* 0x0001000005067824 */ /* 0x000fe400078e00ff */
[-C--:B------:R-:W-:Y:S02]  /*8860*/  FMUL.FTZ R5, R18, R2.reuse ;  /* 0x0000000212057220 */ /* 0x080fe40000410000 */
[----:B------:R-:W-:Y:S02]  /*8870*/  FMUL.FTZ R21, R9, R2 ;  /* 0x0000000209157220 */ /* 0x000fe40000410000 */
[----:B------:R-:W-:-:S02]  /*8880*/  FMUL.FTZ R2, R10, R3 ;  /* 0x000000030a027220 */ /* 0x000fc40000410000 */
[----:B------:R-:W-:Y:S02]  /*8890*/  FMUL.FTZ R3, R17, R3 ;  /* 0x0000000311037220 */ /* 0x000fe40000410000 */
[----:B------:R-:W-:Y:S02]  /*88a0*/  FFMA.FTZ R11, R16, R23, -R11 ;  /* 0x00000017100b7223 */ /* 0x000fe4000001080b */
[-C--:B------:R-:W-:Y:S02]  /*88b0*/  FFMA.FTZ R5, R9, R4.reuse, -R5 ;  /* 0x0000000409057223 */ /* 0x080fe40000010805 */
[----:B------:R-:W-:Y:S01]  /*88c0*/  FFMA.FTZ R19, R12, R25, -R19 ;  /* 0x000000190c137223 */ /* 0x000fe20000010813 */
[----:B------:R-:W-:Y:S01]  /*88d0*/  F2FP.BF16.PACK_AB R11, R8, R11 ;  /* 0x0000000b080b723e */ /* 0x000fe200000010ff */
[----:B------:R-:W-:Y:S02]  /*88e0*/  FFMA.FTZ R4, R18, R4, R21 ;  /* 0x0000000412047223 */ /* 0x000fe40000010015 */
[-C--:B------:R-:W-:Y:S01]  /*88f0*/  FFMA.FTZ R2, R17, R6.reuse, -R2 ;  /* 0x0000000611027223 */ /* 0x080fe20000010802 */
[----:B------:R-:W-:Y:S01]  /*8900*/  F2FP.BF16.PACK_AB R9, R20, R19 ;  /* 0x000000131409723e */ /* 0x000fe200000010ff */
[----:B------:R-:W-:Y:S01]  /*8910*/  FFMA.FTZ R3, R10, R6, R3 ;  /* 0x000000060a037223 */ /* 0x000fe20000010003 */
[----:B------:R-:W-:-:S04]  /*8920*/  F2FP.BF16.PACK_AB R8, R4, R5 ;  /* 0x000000050408723e */ /* 0x000fc800000010ff */
[----:B------:R-:W-:Y:S02]  /*8930*/  F2FP.BF16.PACK_AB R10, R3, R2 ;  /* 0x00000002030a723e */ /* 0x000fe400000010ff */
.L_x_2461:
[----:B------:R-:W-:Y:S05]  /*8940*/  BSYNC B0 ;  /* 0x0000000000007941 */ /* 0x000fea0003800000 */
.L_x_2460:
[----:B-----5:R1:W-:Y:S04]  /*8950*/  STS.64 [R237], R8 ;  /* 0x00000008ed007388 */ /* 0x0203e80000000a00 */
[----:B------:R1:W-:Y:S02]  /*8960*/  STS.64 [R237+0x8], R10 ;  /* 0x0000080aed007388 */ /* 0x0003e40000000a00 */
.L_x_2459:
[----:B------:R-:W-:Y:S05]  /*8970*/  BSYNC B1 ;  /* 0x0000000000017941 */ /* 0x000fea0003800000 */
.L_x_2458:
        /* <DEDUP_REMOVED lines=55> */
.L_x_2464:
[----:B------:R-:W-:Y:S05]  /*8cf0*/  BSYNC B0 ;  /* 0x0000000000007941 */ /* 0x000fea0003800000 */
.L_x_2463:
[----:B-----5:R2:W-:Y:S01]  /*8d00*/  STS.128 [R237+0x800], R8 ;  /* 0x00080008ed007388 */ /* 0x0205e20000000c00 */
[----:B------:R-:W-:Y:S05]  /*8d10*/  BRA `(.L_x_2462) ;  /* 0x00000cb000007947 */ /* 0x000fea0003800000 */
.L_x_2457:
        /* <DEDUP_REMOVED lines=90> */
.L_x_2468:
[----:B------:R-:W-:Y:S05]  /*92c0*/  BSYNC B0 ;  /* 0x0000000000007941 */ /* 0x000fea0003800000 */
.L_x_2467:
[----:B-----5:R2:W-:Y:S04]  /*92d0*/  STS.64 [R237], R20 ;  /* 0x00000014ed007388 */ /* 0x0205e80000000a00 */
[----:B------:R2:W-:Y:S02]  /*92e0*/  STS.64 [R237+0x8], R22 ;  /* 0x00000816ed007388 */ /* 0x0005e40000000a00 */
.L_x_2466:
[----:B------:R-:W-:Y:S05]  /*92f0*/  BSYNC B1 ;  /* 0x0000000000017941 */ /* 0x000fea0003800000 */
.L_x_2465:
        /* <DEDUP_REMOVED lines=91> */
.L_x_2470:
[----:B------:R-:W-:Y:S05]  /*98b0*/  BSYNC B0 ;  /* 0x0000000000007941 */ /* 0x000fea0003800000 */
.L_x_2469:
[----:B-----5:R3:W-:Y:S01]  /*98c0*/  STS.128 [R237+0x800], R4 ;  /* 0x00080004ed007388 */ /* 0x0207e20000000c00 */
[----:B------:R-:W-:Y:S05]  /*98d0*/  BRA `(.L_x_2462) ;  /* 0x000000f000007947 */ /* 0x000fea0003800000 */
.L_x_2456:
[----:B-----5:R-:W-:Y:S01]  /*98e0*/  IMAD.IADD R3, R234, 0x1, -R59 ;  /* 0x00000001ea037824 */ /* 0x020fe200078e0a3b */
[----:B------:R-:W-:-:S04]  /*98f0*/  IADD3 R20, R138, 0x20, RZ ;  /* 0x000000208a147810 */ /* 0x000fc80007ffe0ff */
[-C--:B------:R-:W-:Y:S02]  /*9900*/  ISETP.GE.AND P0, PT, R20, R3.reuse, PT ;  /* 0x000000031400720c */ /* 0x080fe40003f06270 */
[----:B------:R-:W-:-:S11]  /*9910*/  ISETP.GE.AND P1, PT, R138, R3, PT ;  /* 0x000000038a00720c */ /* 0x000fd60003f26270 */
[C---:B------:R-:W-:Y:S02]  /*9920*/  @!P0 IADD3 R3, P2, R140.reuse, UR4, RZ ;  /* 0x000000048c038c10 */ /* 0x040fe4000ff5e0ff */
[----:B------:R-:W-:Y:S02]  /*9930*/  @!P1 LEA R4, P3, R140, c[0x0][0x160], 0x1 ;  /* 0x000058008c049a11 */ /* 0x000fe400078608ff */
        /* <DEDUP_REMOVED lines=9> */
.L_x_2462:
[----:B------:R-:W-:Y:S05]  /*99d0*/  BSYNC B2 ;  /* 0x0000000000027941 */ /* 0x000fea0003800000 */
.L_x_2455:
[----:B------:R-:W-:Y:S01]  /*99e0*/  IADD3 R240, R56, -0x1, RZ ;  /* 0xffffffff38f07810 */ /* 0x000fe20007ffe0ff */
[----:B------:R-:W-:Y:S01]  /*99f0*/  IMAD.SHL.U32 R66, R66, 0x8, RZ ;  /* 0x0000000842427824 */ /* 0x000fe200078e00ff */
[C---:B---3--:R-:W-:Y:S01]  /*9a00*/  IADD3 R6, R138.reuse, 0x40, RZ ;  /* 0x000000408a067810 */ /* 0x048fe20007ffe0ff */
[----:B------:R-:W-:Y:S01]  /*9a10*/  IMAD.SHL.U32 R67, R67, 0x40, RZ ;  /* 0x0000004043437824 */ /* 0x000fe200078e00ff */
[----:B-1----:R-:W-:Y:S01]  /*9a20*/  IADD3 R5, R138, 0x60, RZ ;  /* 0x000000608a057810 */ /* 0x002fe20007ffe0ff */
[----:B------:R-:W-:Y:S01]  /*9a30*/  IMAD.SHL.U32 R0, R240, 0x100, RZ ;  /* 0x00000100f0007824 */ /* 0x000fe200078e00ff */
[----:B--2---:R-:W-:-:S02]  /*9a40*/  IADD3 R8, R138, 0x80, RZ ;  /* 0x000000808a087810 */ /* 0x004fc40007ffe0ff */
        /* <DEDUP_REMOVED lines=11> */
[----:B------:R-:W-:Y:S01]  /*9b00*/  @!PT LDS RZ, [RZ] ;  /* 0x00000000fffff984 */ /* 0x000fe20000000800 */
[----:B------:R-:W-:Y:S01]  /*9b10*/  @!PT LDS RZ, [RZ] ;  /* 0x00000000fffff984 */ /* 0x000fe20000000800 */
[----:B------:R-:W-:Y:S01]  /*9b20*/  @!PT LDS RZ, [RZ] ;  /* 0x00000000fffff984 */ /* 0x000fe20000000800 */
[----:B------:R1:W-:Y:S01]  /*9b30*/  @!P0 LDGSTS.E.BYPASS.LTC128B.128 [R237+0x1000], [R230.64] ;  /* 0x01000000e6ed8fae */ /* 0x0003e2000b901d46 */
[----:B------:R-:W-:Y:S02]  /*9b40*/  SHF.R.S32.HI R50, RZ, 0x1f, R57 ;  /* 0x0000001fff327819 */ /* 0x000fe40000011439 */
[----:B------:R-:W-:Y:S01]  /*9b50*/  @!P4 LEA R12, P0, R63, R230, 0x1 ;  /* 0x000000e63f0cc211 */ /* 0x000fe200078008ff */
[----:B------:R-:W-:Y:S01]  /*9b60*/  @!P5 IMAD.MOV.U32 R9, RZ, RZ, c[0x0][0x198] ;  /* 0x00006600ff09d624 */ /* 0x000fe200078e00ff */
[----:B------:R-:W-:Y:S01]  /*9b70*/  LOP3.LUT R67, R67, 0xc0, RZ, 0xc0, !PT ;  /* 0x000000c043437812 */ /* 0x000fe200078ec0ff */
[----:B------:R-:W-:Y:S01]  /*9b80*/  @!P5 IMAD.MOV.U32 R10, RZ, RZ, c[0x0][0x19c] ;  /* 0x00006700ff0ad624 */ /* 0x000fe200078e00ff */
[----:B------:R-:W-:Y:S01]  /*9b90*/  @!P4 LEA.HI.X R13, R63, R231, R60, 0x1, P0 ;  /* 0x000000e73f0dc211 */ /* 0x000fe200000f0c3c */
[----:B------:R-:W-:Y:S01]  /*9ba0*/  @!P3 IMAD.MOV.U32 R24, RZ, RZ, c[0x0][0x198] ;  /* 0x00006600ff18b624 */ /* 0x000fe200078e00ff */
[----:B------:R-:W-:Y:S01]  /*9bb0*/  ISETP.GE.AND P0, PT, R2, R7, PT ;  /* 0x000000070200720c */ /* 0x000fe20003f06270 */
[----:B------:R-:W-:-:S02]  /*9bc0*/  @!P3 IMAD.MOV.U32 R14, RZ, RZ, c[0x0][0x19c] ;  /* 0x00006700ff0eb624 */ /* 0x000fc400078e00ff */
[----:B------:R2:W-:Y:S01]  /*9bd0*/  @!P4 LDGSTS.E.BYPASS.LTC128B.128 [R237+0x1800], [R12.64] ;  /* 0x018000000cedcfae */ /* 0x0005e2000b901d46 */
[C---:B------:R-:W-:Y:S01]  /*9be0*/  @!P5 LEA R26, P4, R9.reuse, R230, 0x7 ;  /* 0x000000e6091ad211 */ /* 0x040fe200078838ff */
[----:B------:R-:W-:Y:S02]  /*9bf0*/  @!P2 IMAD.MOV.U32 R22, RZ, RZ, c[0x0][0x198] ;  /* 0x00006600ff16a624 */ /* 0x000fe400078e00ff */
[----:B------:R-:W-:Y:S01]  /*9c00*/  @!P2 IMAD.MOV.U32 R11, RZ, RZ, c[0x0][0x19c] ;  /* 0x00006700ff0ba624 */ /* 0x000fe200078e00ff */
[----:B------:R-:W-:Y:S01]  /*9c10*/  @!P5 LEA.HI.X R27, R9, R231, R10, 0x7, P4 ;  /* 0x000000e7091bd211 */ /* 0x000fe200020f3c0a */
[----:B------:R-:W-:Y:S01]  /*9c20*/  @!P1 IMAD.MOV.U32 R18, RZ, RZ, c[0x0][0x198] ;  /* 0x00006600ff129624 */ /* 0x000fe200078e00ff */
[----:B------:R-:W-:Y:S01]  /*9c30*/  ISETP.GE.AND P4, PT, R8, R7, PT ;  /* 0x000000070800720c */ /* 0x000fe20003f86270 */
[----:B------:R-:W-:Y:S02]  /*9c40*/  @!P1 IMAD.MOV.U32 R10, RZ, RZ, c[0x0][0x19c] ;  /* 0x00006700ff0a9624 */ /* 0x000fe400078e00ff */
[----:B------:R-:W-:Y:S01]  /*9c50*/  @!P3 IMAD.WIDE.U32 R24, R24, 0xc0, R230 ;  /* 0x000000c01818b825 */ /* 0x000fe200078e00e6 */
[----:B------:R3:W-:Y:S03]  /*9c60*/  @!P5 LDGSTS.E.BYPASS.LTC128B.128 [R237+0x2000], [R26.64] ;  /* 0x020000001aeddfae */ /* 0x0007e6000b901d46 */
[----:B------:R-:W-:-:S02]  /*9c70*/  @!P0 IMAD.MOV.U32 R16, RZ, RZ, c[0x0][0x198] ;  /* 0x00006600ff108624 */ /* 0x000fc400078e00ff */
[----:B------:R-:W-:Y:S02]  /*9c80*/  @!P0 IMAD.MOV.U32 R9, RZ, RZ, c[0x0][0x19c] ;  /* 0x00006700ff098624 */ /* 0x000fe400078e00ff */
[----:B------:R-:W-:Y:S02]  /*9c90*/  @!P3 IMAD R14, R14, 0xc0, RZ ;  /* 0x000000c00e0eb824 */ /* 0x000fe400078e02ff */
[----:B------:R-:W-:-:S04]  /*9ca0*/  @!P2 IMAD.WIDE.U32 R22, R22, 0x140, R230 ;  /* 0x000001401616a825 */ /* 0x000fc800078e00e6 */
[----:B------:R-:W-:Y:S02]  /*9cb0*/  @!P2 IMAD R11, R11, 0x140, RZ ;  /* 0x000001400b0ba824 */ /* 0x000fe400078e02ff */
[----:B------:R-:W-:-:S04]  /*9cc0*/  @!P1 IMAD.WIDE.U32 R18, R18, 0x180, R230 ;  /* 0x0000018012129825 */ /* 0x000fc800078e00e6 */
[----:B--2---:R-:W-:Y:S02]  /*9cd0*/  @!P4 IMAD.MOV.U32 R13, RZ, RZ, c[0x0][0x198] ;  /* 0x00006600ff0dc624 */ /* 0x004fe400078e00ff */
[----:B------:R-:W-:Y:S02]  /*9ce0*/  @!P4 IMAD.MOV.U32 R12, RZ, RZ, c[0x0][0x19c] ;  /* 0x00006700ff0cc624 */ /* 0x000fe400078e00ff */
[----:B------:R-:W-:Y:S02]  /*9cf0*/  @!P1 IMAD R10, R10, 0x180, RZ ;  /* 0x000001800a0a9824 */ /* 0x000fe400078e02ff */
[----:B------:R-:W-:Y:S01]  /*9d00*/  @!P0 IMAD.WIDE.U32 R16, R16, 0x1c0, R230 ;  /* 0x000001c010108825 */ /* 0x000fe200078e00e6 */
[----:B---3--:R-:W-:-:S03]  /*9d10*/  @!P4 LEA R26, P5, R13, R230, 0x8 ;  /* 0x000000e60d1ac211 */ /* 0x008fc600078a40ff */
[----:B------:R-:W-:Y:S02]  /*9d20*/  @!P0 IMAD R9, R9, 0x1c0, RZ ;  /* 0x000001c009098824 */ /* 0x000fe400078e02ff */
[----:B------:R-:W-:Y:S01]  /*9d30*/  @!P3 IMAD.IADD R25, R25, 0x1, R14 ;  /* 0x000000011919b824 */ /* 0x000fe200078e020e */
[----:B------:R-:W-:Y:S01]  /*9d40*/  @!P4 LEA.HI.X R27, R13, R231, R12, 0x8, P5 ;  /* 0x000000e70d1bc211 */ /* 0x000fe200028f440c */
[----:B------:R-:W-:Y:S01]  /*9d50*/  @!P2 IMAD.IADD R23, R23, 0x1, R11 ;  /* 0x000000011717a824 */ /* 0x000fe200078e020b */
[-C--:B------:R-:W-:Y:S01]  /*9d60*/  ISETP.GE.AND P5, PT, R6, R7.reuse, PT ;  /* 0x000000070600720c */ /* 0x080fe20003fa6270 */
[----:B------:R-:W-:Y:S01]  /*9d70*/  @!P1 IMAD.IADD R19, R19, 0x1, R10 ;  /* 0x0000000113139824 */ /* 0x000fe200078e020a */
[----:B------:R2:W-:Y:S01]  /*9d80*/  @!P3 LDGSTS.E.BYPASS.LTC128B.128 [R237+0x2800], [R24.64] ;  /* 0x0280000018edbfae */ /* 0x0005e2000b901d46 */
[----:B------:R-:W-:Y:S01]  /*9d90*/  @!P0 IMAD.IADD R17, R17, 0x1, R9 ;  /* 0x0000000111118824 */ /* 0x000fe200078e0209 */
[----:B------:R-:W-:Y:S01]  /*9da0*/  SHF.R.S32.HI R10, RZ, 0x1f, R69 ;  /* 0x0000001fff0a7819 */ /* 0x000fe20000011445 */
[----:B------:R-:W-:Y:S01]  /*9db0*/  IMAD.IADD R48, R69, 0x1, -R48 ;  /* 0x0000000145307824 */ /* 0x000fe200078e0a30 */
[----:B------:R2:W-:Y:S01]  /*9dc0*/  @!P4 LDGSTS.E.BYPASS.LTC128B.128 [R237+0x3000], [R26.64] ;  /* 0x030000001aedcfae */ /* 0x0005e2000b901d46 */
[----:B------:R-:W-:-:S02]  /*9dd0*/  ISETP.GE.AND P4, PT, R20, R7, PT ;  /* 0x000000071400720c */ /* 0x000fc40003f86270 */
[----:B------:R-:W-:Y:S01]  /*9de0*/  LEA.HI R69, R10, R69, RZ, 0x3 ;  /* 0x000000450a457211 */ /* 0x000fe200078f18ff */
[----:B------:R3:W-:Y:S01]  /*9df0*/  @!P2 LDGSTS.E.BYPASS.LTC128B.128 [R237+0x3800], [R22.64] ;  /* 0x0380000016edafae */ /* 0x0007e2000b901d46 */
[-C--:B------:R-:W-:Y:S02]  /*9e00*/  ISETP.GE.AND P2, PT, R4, R7.reuse, PT ;  /* 0x000000070400720c */ /* 0x080fe40003f46270 */
[----:B------:R-:W-:Y:S01]  /*9e10*/  @!P5 IMAD.MOV.U32 R4, RZ, RZ, c[0x0][0x1a4] ;  /* 0x00006900ff04d624 */ /* 0x000fe200078e00ff */
[----:B------:R4:W-:Y:S01]  /*9e20*/  @!P1 LDGSTS.E.BYPASS.LTC128B.128 [R237+0x4000], [R18.64] ;  /* 0x0400000012ed9fae */ /* 0x0009e2000b901d46 */
[-C--:B------:R-:W-:Y:S01]  /*9e30*/  ISETP.GE.AND P3, PT, R5, R7.reuse, PT ;  /* 0x000000070500720c */ /* 0x080fe20003f66270 */
[----:B------:R-:W-:Y:S02]  /*9e40*/  IMAD.SHL.U32 R5, R58, 0x40, RZ ;  /* 0x000000403a057824 */ /* 0x000fe400078e00ff */
[----:B------:R5:W-:Y:S01]  /*9e50*/  @!P0 LDGSTS.E.BYPASS.LTC128B.128 [R237+0x4800], [R16.64] ;  /* 0x0480000010ed8fae */ /* 0x000be2000b901d46 */
[----:B------:R-:W-:Y:S01]  /*9e60*/  ISETP.GE.AND P0, PT, R138, R7, PT ;  /* 0x000000078a00720c */ /* 0x000fe20003f06270 */
[----:B------:R-:W-:Y:S01]  /*9e70*/  IMAD.SHL.U32 R51, R69, 0x20, RZ ;  /* 0x0000002045337824 */ /* 0x000fe200078e00ff */
[----:B------:R-:W-:Y:S01]  /*9e80*/  @!P4 LEA R10, P1, R65, R232, 0x1 ;  /* 0x000000e8410ac211 */ /* 0x000fe200078208ff */
[----:B------:R-:W0:Y:S01]  /*9e90*/  LDGDEPBAR ;  /* 0x00000000000079af */ /* 0x000e220000000000 */
[----:B------:R-:W-:Y:S01]  /*9ea0*/  LOP3.LUT R5, R5, 0xc0, RZ, 0xc0, !PT ;  /* 0x000000c005057812 */ /* 0x000fe200078ec0ff */
[----:B------:R-:W-:Y:S01]  /*9eb0*/  @!P2 IMAD.MOV.U32 R14, RZ, RZ, c[0x0][0x1a0] ;  /* 0x00006800ff0ea624 */ /* 0x000fe200078e00ff */
[----:B------:R-:W-:-:S02]  /*9ec0*/  @!P4 LEA.HI.X R11, R65, R233, R62, 0x1, P1 ;  /* 0x000000e9410bc211 */ /* 0x000fc400008f0c3e */
[----:B------:R-:W-:Y:S01]  /*9ed0*/  ISETP.GE.AND P1, PT, R3, R7, PT ;  /* 0x000000070300720c */ /* 0x000fe20003f26270 */
[----:B------:R-:W-:Y:S01]  /*9ee0*/  @!P5 IMAD.MOV.U32 R3, RZ, RZ, c[0x0][0x1a0] ;  /* 0x00006800ff03d624 */ /* 0x000fe200078e00ff */
[----:B------:R-:W-:Y:S01]  /*9ef0*/  LOP3.LUT R66, R5, 0x8, R66, 0xf8, !PT ;  /* 0x0000000805427812 */ /* 0x000fe200078ef842 */
[----:B------:R-:W-:Y:S01]  /*9f00*/  @!P2 IMAD.WIDE.U32 R14, R14, 0x140, R232 ;  /* 0x000001400e0ea825 */ /* 0x000fe200078e00e8 */
[----:B------:R-:W-:Y:S02]  /*9f10*/  SHF.R.U32.HI R5, RZ, 0x3, R5 ;  /* 0x00000003ff057819 */ /* 0x000fe40000011605 */
[----:B------:R-:W-:Y:S02]  /*9f20*/  LOP3.LUT R51, R51, 0xffffff00, RZ, 0xc0, !PT ;  /* 0xffffff0033337812 */ /* 0x000fe400078ec0ff */
[----:B------:R-:W-:-:S05]  /*9f30*/  LOP3.LUT R226, R66, R5, RZ, 0x3c, !PT ;  /* 0x0000000542e27212 */ /* 0x000fca00078e3cff */
[----:B------:R-:W-:-:S04]  /*9f40*/  @!P1 IMAD.MOV.U32 R12, RZ, RZ, c[0x0][0x1a0] ;  /* 0x00006800ff0c9624 */ /* 0x000fc800078e00ff */
[----:B------:R-:W-:Y:S01]  /*9f50*/  @!P1 IMAD.WIDE.U32 R12, R12, 0x180, R232 ;  /* 0x000001800c0c9825 */ /* 0x000fe200078e00e8 */
[----:B------:R-:W-:-:S04]  /*9f60*/  DEPBAR.LE SB0, 0x0 ;  /* 0x000080000000791a */ /* 0x000fc80000000000 */
[----:B------:R-:W-:Y:S01]  /*9f70*/  BAR.SYNC.DEFER_BLOCKING 0x0 ;  /* 0x0000000000007b1d */ /* 0x000fe20000010000 */
[----:B-----5:R-:W-:-:S04]  /*9f80*/  @!P3 IMAD.MOV.U32 R16, RZ, RZ, c[0x0][0x1a0] ;  /* 0x00006800ff10b624 */ /* 0x020fc800078e00ff */
        /* <DEDUP_REMOVED lines=8> */
[----:B------:R-:W-:Y:S01]  /*a010*/  ISETP.GE.AND P0, PT, R2, R7, PT ;  /* 0x000000070200720c */ /* 0x000fe20003f06270 */
[----:B------:R-:W-:-:S02]  /*a020*/  @!P1 IMAD.MOV.U32 R2, RZ, RZ, c[0x0][0x1a4] ;  /* 0x00006900ff029624 */ /* 0x000fc400078e00ff */
[----:B------:R-:W-:Y:S02]  /*a030*/  @P4 STS.128 [R237+0x5800], RZ ;  /* 0x005800ffed004388 */ /* 0x000fe40000000c00 */
[----:B------:R-:W-:Y:S02]  /*a040*/  @!P1 IMAD R2, R2, 0x180, RZ ;  /* 0x0000018002029824 */ /* 0x000fe400078e02ff */
[----:B------:R-:W-:Y:S01]  /*a050*/  @!PT LDS RZ, [RZ] ;  /* 0x00000000fffff984 */ /* 0x000fe20000000800 */
[----:B------:R-:W-:Y:S01]  /*a060*/  @!PT LDS RZ, [RZ] ;  /* 0x00000000fffff984 */ /* 0x000fe20000000800 */
[----:B------:R-:W-:Y:S01]  /*a070*/  @!PT LDS RZ, [RZ] ;  /* 0x00000000fffff984 */ /* 0x000fe20000000800 */
[----:B------:R5:W-:Y:S01]  /*a080*/  @!P4 LDGSTS.E.BYPASS.LTC128B.128 [R237+0x5800], [R10.64] ;  /* 0x058000000aedcfae */ /* 0x000be2000b901d46 */
[----:B----4-:R-:W-:Y:S01]  /*a090*/  @!P5 LEA R18, P4, R3, R232, 0x7 ;  /* 0x000000e80312d211 */ /* 0x010fe200078838ff */
[----:B------:R-:W-:Y:S02]  /*a0a0*/  @!P1 IMAD.IADD R13, R13, 0x1, R2 ;  /* 0x000000010d0d9824 */ /* 0x000fe400078e0202 */
[----:B------:R-:W-:Y:S01]  /*a0b0*/  @P5 STS.128 [R237+0x6000], RZ ;  /* 0x006000ffed005388 */ /* 0x000fe20000000c00 */
[----:B------:R-:W-:Y:S01]  /*a0c0*/  @!P5 LEA.HI.X R19, R3, R233, R4, 0x7, P4 ;  /* 0x000000e90313d211 */ /* 0x000fe200020f3c04 */
[----:B------:R-:W-:Y:S01]  /*a0d0*/  @!P2 IMAD.MOV.U32 R3, RZ, RZ, c[0x0][0x1a4] ;  /* 0x00006900ff03a624 */ /* 0x000fe200078e00ff */
[----:B------:R-:W-:Y:S01]  /*a0e0*/  ISETP.GE.AND P4, PT, R8, R7, PT ;  /* 0x000000070800720c */ /* 0x000fe20003f86270 */
[----:B------:R-:W-:-:S02]  /*a0f0*/  @!P3 IMAD.MOV.U32 R7, RZ, RZ, c[0x0][0x1a4] ;  /* 0x00006900ff07b624 */ /* 0x000fc400078e00ff */
[----:B------:R-:W-:Y:S01]  /*a100*/  @!PT LDS RZ, [RZ] ;  /* 0x00000000fffff984 */ /* 0x000fe20000000800 */
[----:B------:R-:W-:Y:S01]  /*a110*/  @!PT LDS RZ, [RZ] ;  /* 0x00000000fffff984 */ /* 0x000fe20000000800 */
[----:B------:R-:W-:Y:S01]  /*a120*/  @!PT LDS RZ, [RZ] ;  /* 0x00000000fffff984 */ /* 0x000fe20000000800 */
[----:B------:R4:W-:Y:S01]  /*a130*/  @!P5 LDGSTS.E.BYPASS.LTC128B.128 [R237+0x6000], [R18.64] ;  /* 0x0600000012eddfae */ /* 0x0009e2000b901d46 */
[----:B------:R-:W-:Y:S02]  /*a140*/  @!P2 IMAD R3, R3, 0x140, RZ ;  /* 0x000001400303a824 */ /* 0x000fe400078e02ff */
[----:B------:R-:W-:Y:S01]  /*a150*/  @!P0 IMAD.MOV.U32 R8, RZ, RZ, c[0x0][0x1a0] ;  /* 0x00006800ff088624 */ /* 0x000fe200078e00ff */
[----:B------:R-:W-:Y:S01]  /*a160*/  @P3 STS.128 [R237+0x6800], RZ ;  /* 0x006800ffed003388 */ /* 0x000fe20000000c00 */
[----:B------:R-:W-:Y:S02]  /*a170*/  @!P0 IMAD.MOV.U32 R2, RZ, RZ, c[0x0][0x1a4] ;  /* 0x00006900ff028624 */ /* 0x000fe400078e00ff */
[----:B------:R-:W-:Y:S02]  /*a180*/  @!P3 IMAD R7, R7, 0xc0, RZ ;  /* 0x000000c00707b824 */ /* 0x000fe400078e02ff */
[----:B------:R-:W-:Y:S02]  /*a190*/  @!P2 IMAD.IADD R15, R15, 0x1, R3 ;  /* 0x000000010f0fa824 */ /* 0x000fe400078e0203 */
[----:B------:R-:W-:-:S02]  /*a1a0*/  @!P4 IMAD.MOV.U32 R5, RZ, RZ, c[0x0][0x1a0] ;  /* 0x00006800ff05c624 */ /* 0x000fc400078e00ff */
[----:B------:R-:W-:Y:S02]  /*a1b0*/  @!P4 IMAD.MOV.U32 R6, RZ, RZ, c[0x0][0x1a4] ;  /* 0x00006900ff06c624 */ /* 0x000fe400078e00ff */
[----:B------:R-:W-:Y:S01]  /*a1c0*/  @!P0 IMAD.WIDE.U32 R8, R8, 0x1c0, R232 ;  /* 0x000001c008088825 */ /* 0x000fe200078e00e8 */
[----:B------:R-:W-:Y:S02]  /*a1d0*/  @!P4 LEA R4, P5, R5, R232, 0x8 ;  /* 0x000000e80504c211 */ /* 0x000fe400078a40ff */
[-C--:B-----5:R-:W-:Y:S01]  /*a1e0*/  LEA.HI R10, R50, R57.reuse, RZ, 0x4 ;  /* 0x00000039320a7211 */ /* 0x0a0fe200078f20ff */
[----:B------:R-:W-:Y:S01]  /*a1f0*/  @!P0 IMAD R3, R2, 0x1c0, RZ ;  /* 0x000001c002038824 */ /* 0x000fe200078e02ff */
[----:B------:R-:W-:Y:S01]  /*a200*/  LEA.HI R50, R50, R57, RZ, 0x5 ;  /* 0x0000003932327211 */ /* 0x000fe200078f28ff */
[----:B------:R-:W-:Y:S01]  /*a210*/  @!P3 IMAD.IADD R17, R17, 0x1, R7 ;  /* 0x000000011111b824 */ /* 0x000fe200078e0207 */
[----:B------:R-:W-:Y:S02]  /*a220*/  SHF.R.S32.HI R10, RZ, 0x4, R10 ;  /* 0x00000004ff0a7819 */ /* 0x000fe4000001140a */
[----:B------:R-:W-:-:S02]  /*a230*/  @!P4 LEA.HI.X R5, R5, R233, R6, 0x8, P5 ;  /* 0x000000e90505c211 */ /* 0x000fc400028f4406 */
[----:B------:R-:W-:Y:S01]  /*a240*/  LEA.HI R11, R10, R10, RZ, 0x1 ;  /* 0x0000000a0a0b7211 */ /* 0x000fe200078f08ff */
[----:B----4-:R-:W-:Y:S01]  /*a250*/  @!P0 IMAD.IADD R19, R9, 0x1, R3 ;  /* 0x0000000109138824 */ /* 0x010fe200078e0203 */
[----:B------:R-:W-:Y:S01]  /*a260*/  SHF.R.S32.HI R2, RZ, 0x5, R50 ;  /* 0x00000005ff027819 */ /* 0x000fe20000011432 */
[----:B------:R-:W-:Y:S01]  /*a270*/  @!PT LDS RZ, [RZ] ;  /* 0x00000000fffff984 */ /* 0x000fe20000000800 */
[----:B------:R-:W-:Y:S01]  /*a280*/  @!PT LDS RZ, [RZ] ;  /* 0x00000000fffff984 */ /* 0x000fe20000000800 */
[----:B------:R-:W-:Y:S01]  /*a290*/  @!PT LDS RZ, [RZ] ;  /* 0x00000000fffff984 */ /* 0x000fe20000000800 */
[----:B------:R4:W-:Y:S01]  /*a2a0*/  @!P3 LDGSTS.E.BYPASS.LTC128B.128 [R237+0x6800], [R16.64] ;  /* 0x0680000010edbfae */ /* 0x0009e2000b901d46 */
[----:B------:R-:W-:Y:S01]  /*a2b0*/  LOP3.LUT R11, R11, 0xfffffffe, RZ, 0xc0, !PT ;  /* 0xfffffffe0b0b7812 */ /* 0x000fe200078ec0ff */
[----:B------:R-:W-:Y:S01]  /*a2c0*/  @!P0 IMAD.MOV.U32 R18, RZ, RZ, R8 ;  /* 0x000000ffff128224 */ /* 0x000fe200078e0008 */
[----:B------:R-:W-:Y:S01]  /*a2d0*/  LOP3.LUT R50, R50, 0xffffffe0, RZ, 0xc0, !PT ;  /* 0xffffffe032327812 */ /* 0x000fe200078ec0ff */
[----:B------:R-:W-:Y:S02]  /*a2e0*/  @P4 STS.128 [R237+0x7000], RZ ;  /* 0x007000ffed004388 */ /* 0x000fe40000000c00 */
[----:B------:R-:W-:Y:S02]  /*a2f0*/  IMAD.IADD R11, R10, 0x1, -R11 ;  /* 0x000000010a0b7824 */ /* 0x000fe400078e0a0b */
[----:B------:R-:W-:Y:S01]  /*a300*/  @!PT LDS RZ, [RZ] ;  /* 0x00000000fffff984 */ /* 0x000fe20000000800 */
[----:B------:R-:W-:Y:S01]  /*a310*/  @!PT LDS RZ, [RZ] ;  /* 0x00000000fffff984 */ /* 0x000fe20000000800 */
[----:B------:R-:W-:Y:S01]  /*a320*/  @!PT LDS RZ, [RZ] ;  /* 0x00000000fffff984 */ /* 0x000fe20000000800 */
[----:B------:R5:W-:Y:S01]  /*a330*/  @!P4 LDGSTS.E.BYPASS.LTC128B.128 [R237+0x7000], [R4.64] ;  /* 0x0700000004edcfae */ /* 0x000be2000b901d46 */
[----:B------:R-:W-:-:S02]  /*a340*/  IMAD.IADD R50, R57, 0x1, -R50 ;  /* 0x0000000139327824 */ /* 0x000fc400078e0a32 */
[C---:B------:R-:W-:Y:S01]  /*a350*/  IMAD.SHL.U32 R6, R11.reuse, 0x8, RZ ;  /* 0x000000080b067824 */ /* 0x040fe200078e00ff */
[----:B------:R-:W-:Y:S01]  /*a360*/  @P2 STS.128 [R237+0x7800], RZ ;  /* 0x007800ffed002388 */ /* 0x000fe20000000c00 */
[----:B------:R-:W-:Y:S01]  /*a370*/  IMAD R7, R11, 0x8, R64 ;  /* 0x000000080b077824 */ /* 0x000fe200078e0240 */
[----:B------:R-:W-:Y:S01]  /*a380*/  SHF.R.S32.HI R63, RZ, 0x1f, R50 ;  /* 0x0000001fff3f7819 */ /* 0x000fe20000011432 */
[----:B------:R-:W-:Y:S01]  /*a390*/  IMAD.SHL.U32 R57, R57, 0x2, RZ ;  /* 0x0000000239397824 */ /* 0x000fe200078e00ff */
[----:B------:R-:W-:Y:S01]  /*a3a0*/  LOP3.LUT R3, R67, 0x8, R6, 0xf8, !PT ;  /* 0x0000000843037812 */ /* 0x000fe200078ef806 */
[----:B------:R-:W-:Y:S01]  /*a3b0*/  IMAD.U32 R226, R7, 0x20, R226 ;  /* 0x0000002007e27824 */ /* 0x000fe200078e00e2 */
[----:B------:R-:W-:Y:S01]  /*a3c0*/  SHF.R.U32.HI R6, RZ, 0x3, R67 ;  /* 0x00000003ff067819 */ /* 0x000fe20000011643 */
[----:B------:R-:W-:Y:S01]  /*a3d0*/  IMAD R7, R2, 0x200, R51 ;  /* 0x0000020002077824 */ /* 0x000fe200078e0233 */
[----:B------:R-:W-:Y:S01]  /*a3e0*/  @!PT LDS RZ, [RZ] ;  /* 0x00000000fffff984 */ /* 0x000fe20000000800 */
[----:B------:R-:W-:Y:S01]  /*a3f0*/  @!PT LDS RZ, [RZ] ;  /* 0x00000000fffff984 */ /* 0x000fe20000000800 */
[----:B------:R-:W-:Y:S01]  /*a400*/  @!PT LDS RZ, [RZ] ;  /* 0x00000000fffff984 */ /* 0x000fe20000000800 */
[----:B------:R1:W-:Y:S01]  /*a410*/  @!P2 LDGSTS.E.BYPASS.LTC128B.128 [R237+0x7800], [R14.64] ;  /* 0x078000000eedafae */ /* 0x0003e2000b901d46 */
[----:B------:R-:W-:Y:S01]  /*a420*/  IMAD.SHL.U32 R226, R226, 0x2, RZ ;  /* 0x00000002e2e27824 */ /* 0x000fe200078e00ff */
[----:B------:R-:W-:Y:S01]  /*a430*/  LOP3.LUT R3, R3, R6, RZ, 0x3c, !PT ;  /* 0x0000000603037212 */ /* 0x000fe200078e3cff */
[----:B------:R-:W-:Y:S01]  /*a440*/  IMAD R228, R48, 0x20, R7 ;  /* 0x0000002030e47824 */ /* 0x000fe200078e0207 */
[----:B------:R-:W-:Y:S01]  /*a450*/  @P1 STS.128 [R237+0x8000], RZ ;  /* 0x008000ffed001388 */ /* 0x000fe20000000c00 */
[----:B------:R-:W-:Y:S01]  /*a460*/  LEA.HI R63, R63, R50, RZ, 0x2 ;  /* 0x000000323f3f7211 */ /* 0x000fe200078f10ff */
[----:B------:R-:W-:Y:S01]  /*a470*/  IMAD R2, R2, 0x10, R59 ;  /* 0x0000001002027824 */ /* 0x000fe200078e023b */
[C---:B------:R-:W-:Y:S01]  /*a480*/  IADD3 R8, R226.reuse, 0x1000, RZ ;  /* 0x00001000e2087810 */ /* 0x040fe20007ffe0ff */
[----:B------:R-:W-:Y:S01]  /*a490*/  IMAD.IADD R228, R3, 0x1, R228 ;  /* 0x0000000103e47824 */ /* 0x000fe200078e02e4 */
[----:B------:R-:W-:Y:S01]  /*a4a0*/  @!PT LDS RZ, [RZ] ;  /* 0x00000000fffff984 */ /* 0x000fe20000000800 */
[----:B------:R-:W-:Y:S01]  /*a4b0*/  @!PT LDS RZ, [RZ] ;  /* 0x00000000fffff984 */ /* 0x000fe20000000800 */
[----:B------:R-:W-:Y:S01]  /*a4c0*/  @!PT LDS RZ, [RZ] ;  /* 0x00000000fffff984 */ /* 0x000fe20000000800 */
[----:B------:R1:W-:Y:S01]  /*a4d0*/  @!P1 LDGSTS.E.BYPASS.LTC128B.128 [R237+0x8000], [R12.64] ;  /* 0x080000000ced9fae */ /* 0x0003e2000b901d46 */
[----:B------:R-:W-:Y:S01]  /*a4e0*/  IADD3 R225, R226, 0x1020, RZ ;  /* 0x00001020e2e17810 */ /* 0x000fe20007ffe0ff */
[----:B------:R-:W-:Y:S01]  /*a4f0*/  IMAD R48, R48, 0x20, R51 ;  /* 0x0000002030307824 */ /* 0x000fe200078e0233 */
[----:B------:R-:W-:Y:S01]  /*a500*/  SHF.R.S32.HI R59, RZ, 0x2, R63 ;  /* 0x00000002ff3b7819 */ /* 0x000fe2000001143f */
[----:B------:R-:W-:Y:S01]  /*a510*/  IMAD.SHL.U32 R228, R228, 0x2, RZ ;  /* 0x00000002e4e47824 */ /* 0x000fe200078e00ff */
[----:B------:R-:W-:Y:S01]  /*a520*/  @P0 STS.128 [R237+0x8800], RZ ;  /* 0x008800ffed000388 */ /* 0x000fe20000000c00 */
[----:B------:R-:W-:Y:S01]  /*a530*/  LOP3.LUT R57, R57, 0x6, RZ, 0xc0, !PT ;  /* 0x0000000639397812 */ /* 0x000fe200078ec0ff */
[----:B------:R-:W-:Y:S01]  /*a540*/  IMAD.IADD R3, R3, 0x1, R48 ;  /* 0x0000000103037824 */ /* 0x000fe200078e0230 */
[----:B------:R-:W-:Y:S01]  /*a550*/  IADD3 R2, R2, 0x1, R59 ;  /* 0x0000000102027810 */ /* 0x000fe20007ffe03b */
[----:B------:R-:W-:Y:S01]  /*a560*/  @!PT LDS RZ, [RZ] ;  /* 0x00000000fffff984 */ /* 0x000fe20000000800 */
[----:B------:R-:W-:Y:S01]  /*a570*/  @!PT LDS RZ, [RZ] ;  /* 0x00000000fffff984 */ /* 0x000fe20000000800 */
[----:B------:R-:W-:Y:S01]  /*a580*/  @!PT LDS RZ, [RZ] ;  /* 0x00000000fffff984 */ /* 0x000fe20000000800 */
[----:B------:R4:W-:Y:S01]  /*a590*/  @!P0 LDGSTS.E.BYPASS.LTC128B.128 [R237+0x8800], [R18.64] ;  /* 0x0880000012ed8fae */ /* 0x0009e2000b901d46 */
[----:B------:R-:W-:Y:S01]  /*a5a0*/  LOP3.LUT P0, RZ, R58, 0x2, RZ, 0xc0, !PT ;  /* 0x000000023aff7812 */ /* 0x000fe2000780c0ff */
[----:B------:R-:W-:Y:S01]  /*a5b0*/  IMAD R227, R49, 0x2, R228 ;  /* 0x0000000231e37824 */ /* 0x000fe200078e02e4 */
[----:B------:R-:W-:Y:S01]  /*a5c0*/  IADD3 R2, R61, R2, -R234 ;  /* 0x000000023d027210 */ /* 0x000fe20007ffe8ea */
[----:B------:R-:W-:Y:S04]  /*a5d0*/  LDSM.16.M88.4 R140, [R228] ;  /* 0x00000000e48c783b */ /* 0x000fe80000000200 */
[----:B-----5:R-:W5:Y:S04]  /*a5e0*/  LDSM.16.M88.4 R4, [R226+0x1000] ;  /* 0x00100000e204783b */ /* 0x020f680000000200 */
[----:B------:R-:W2:Y:S02]  /*a5f0*/  LDSM.16.M88.4 R124, [R226+0x1400] ;  /* 0x00140000e27c783b */ /* 0x000ea40000000200 */
[----:B------:R-:W-:-:S02]  /*a600*/  @P0 IADD3 R225, R8, -0x20, RZ ;  /* 0xffffffe008e10810 */ /* 0x000fc40007ffe0ff */
[----:B------:R-:W-:Y:S02]  /*a610*/  LDSM.16.M88.4 R136, [R227] ;  /* 0x00000000e388783b */ /* 0x000fe40000000200 */
[C---:B------:R-:W-:Y:S02]  /*a620*/  IADD3 R222, R225.reuse, 0x400, RZ ;  /* 0x00000400e1de7810 */ /* 0x040fe40007ffe0ff */
[----:B-1----:R-:W1:Y:S01]  /*a630*/  LDSM.16.M88.4 R12, [R225] ;  /* 0x00000000e10c783b */ /* 0x002e620000000200 */
[C---:B------:R-:W-:Y:S02]  /*a640*/  IADD3 R221, R225.reuse, 0x800, RZ ;  /* 0x00000800e1dd7810 */ /* 0x040fe40007ffe0ff */
[C---:B------:R-:W-:Y:S01]  /*a650*/  IADD3 R220, R225.reuse, 0xc00, RZ ;  /* 0x00000c00e1dc7810 */ /* 0x040fe20007ffe0ff */
[----:B------:R-:W1:Y:S01]  /*a660*/  LDSM.16.M88.4 R148, [R226+0x4c00] ;  /* 0x004c0000e294783b */ /* 0x000e620000000200 */
[C---:B------:R-:W-:Y:S02]  /*a670*/  IADD3 R219, R225.reuse, 0x1000, RZ ;  /* 0x00001000e1db7810 */ /* 0x040fe40007ffe0ff */
[C---:B------:R-:W-:Y:S01]  /*a680*/  IADD3 R218, R225.reuse, 0x1400, RZ ;  /* 0x00001400e1da7810 */ /* 0x040fe20007ffe0ff */
[----:B------:R-:W1:Y:S01]  /*a690*/  LDSM.16.M88.4 R132, [R225+0x400] ;  /* 0x00040000e184783b */ /* 0x000e620000000200 */
[----:B------:R-:W-:-:S02]  /*a6a0*/  IADD3 R217, R225, 0x1800, RZ ;  /* 0x00001800e1d97810 */ /* 0x000fc40007ffe0ff */
[C---:B------:R-:W-:Y:S01]  /*a6b0*/  IADD3 R216, R225.reuse, 0x1c00, RZ ;  /* 0x00001c00e1d87810 */ /* 0x040fe20007ffe0ff */
[----:B------:R-:W1:Y:S01]  /*a6c0*/  LDSM.16.M88.4 R116, [R226+0x1800] ;  /* 0x00180000e274783b */ /* 0x000e620000000200 */
        /* <DEDUP_REMOVED lines=8> */
[----:B------:R-:W3:Y:S01]  /*a750*/  LDSM.16.M88.4 R100, [R226+0x2000] ;  /* 0x00200000e264783b */ /* 0x000ee20000000200 */
[C---:B------:R-:W-:Y:S02]  /*a760*/  IADD3 R209, R225.reuse, 0x3800, RZ ;  /* 0x00003800e1d17810 */ /* 0x040fe40007ffe0ff */
[----:B------:R-:W-:Y:S01]  /*a770*/  IADD3 R208, R225, 0x3c00, RZ ;  /* 0x00003c00e1d07810 */ /* 0x000fe20007ffe0ff */
[C---:B-----5:R-:W-:Y:S01]  /*a780*/  HMMA.16816.F32.BF16 R8, R140.reuse, R4, RZ ;  /* 0x000000048c08723c */ /* 0x060fe200000418ff */
[----:B------:R-:W-:Y:S04]  /*a790*/  LDSM.16.M88.4 R92, [R226+0x2400] ;  /* 0x00240000e25c783b */ /* 0x000fe80000000200 */
[----:B------:R-:W-:Y:S03]  /*a7a0*/  LDSM.16.M88.4 R84, [R226+0x2800] ;  /* 0x00280000e254783b */ /* 0x000fe60000000200 */
[C---:B------:R-:W-:Y:S01]  /*a7b0*/  HMMA.16816.F32.BF16 R4, R140.reuse, R6, RZ ;  /* 0x000000068c04723c */ /* 0x040fe200000418ff */
[----:B------:R-:W-:Y:S04]  /*a7c0*/  LDSM.16.M88.4 R76, [R226+0x2c00] ;  /* 0x002c0000e24c783b */ /* 0x000fe80000000200 */
[----:B------:R-:W-:Y:S03]  /*a7d0*/  LDSM.16.M88.4 R68, [R226+0x3000] ;  /* 0x00300000e244783b */ /* 0x000fe60000000200 */
[----:B--2---:R-:W-:Y:S01]  /*a7e0*/  HMMA.16816.F32.BF16 R128, R140, R124, RZ ;  /* 0x0000007c8c80723c */ /* 0x004fe200000418ff */
[----:B------:R-:W-:Y:S04]  /*a7f0*/  LDSM.16.M88.4 R52, [R226+0x3400] ;  /* 0x00340000e234783b */ /* 0x000fe80000000200 */
[----:B------:R-:W-:Y:S03]  /*a800*/  LDSM.16.M88.4 R40, [R226+0x3800] ;  /* 0x00380000e228783b */ /* 0x000fe60000000200 */
[C---:B-1----:R-:W-:Y:S01]  /*a810*/  HMMA.16816.F32.BF16 R8, R136.reuse, R12, R8 ;  /* 0x0000000c8808723c */ /* 0x042fe20000041808 */
[----:B------:R-:W-:Y:S04]  /*a820*/  LDSM.16.M88.4 R32, [R226+0x3c00] ;  /* 0x003c0000e220783b */ /* 0x000fe80000000200 */
[----:B------:R-:W-:Y:S03]  /*a830*/  LDSM.16.M88.4 R24, [R226+0x4000] ;  /* 0x00400000e218783b */ /* 0x000fe60000000200 */
[----:B------:R-:W-:Y:S01]  /*a840*/  HMMA.16816.F32.BF16 R4, R136, R14, R4 ;  /* 0x0000000e8804723c */ /* 0x000fe20000041804 */
[----:B----4-:R-:W-:Y:S04]  /*a850*/  LDSM.16.M88.4 R16, [R226+0x4400] ;  /* 0x00440000e210783b */ /* 0x010fe80000000200 */
[----:B------:R-:W-:Y:S03]  /*a860*/  LDSM.16.M88.4 R144, [R226+0x4800] ;  /* 0x00480000e290783b */ /* 0x000fe60000000200 */
[C---:B------:R-:W-:Y:S01]  /*a870*/  HMMA.16816.F32.BF16 R156, R140.reuse, R148, RZ ;  /* 0x000000948c9c723c */ /* 0x040fe200000418ff */
[----:B------:R-:W0:Y:S06]  /*a880*/  LDGDEPBAR ;  /* 0x00000000000079af */ /* 0x000e2c0000000000 */
[----:B------:R-:W-:Y:S01]  /*a890*/  IADD3 R148, R2, c[0x0][0x2e8], RZ ;  /* 0x0000ba0002947a10 */ /* 0x000fe20007ffe0ff */
[----:B------:R-:W-:Y:S01]  /*a8a0*/  HMMA.16816.F32.BF16 R124, R140, R126, RZ ;  /* 0x0000007e8c7c723c */ /* 0x000fe200000418ff */
[----:B------:R-:W-:-:S02]  /*a8b0*/  IMAD.IADD R2, R0, 0x1, R57 ;  /* 0x0000000100027824 */ /* 0x000fc400078e0239 */
[C---:B------:R-:W-:Y:S02]  /*a8c0*/  IADD3 R50, R148.reuse, 0x8, RZ ;  /* 0x0000000894327810 */ /* 0x040fe40007ffe0ff */
[-C--:B------:R-:W-:Y:S02]  /*a8d0*/  IMNMX R148, R148, R61.reuse, PT ;  /* 0x0000003d94947217 */ /* 0x080fe40003800200 */
[----:B------:R-:W-:Y:S01]  /*a8e0*/  IADD3 R51, R2, 0x1, RZ ;  /* 0x0000000102337810 */ /* 0x000fe20007ffe0ff */
[----:B------:R-:W-:Y:S01]  /*a8f0*/  HMMA.16816.F32.BF16 R128, R136, R132, R128 ;  /* 0x000000848880723c */ /* 0x000fe20000041880 */
[----:B------:R-:W-:Y:S02]  /*a900*/  IMNMX R149, R50, R61, PT ;  /* 0x0000003d32957217 */ /* 0x000fe40003800200 */
[----:B------:R-:W1:Y:S01]  /*a910*/  LDSM.16.M88.4 R60, [R225+0xc00] ;  /* 0x000c0000e13c783b */ /* 0x000e620000000200 */
[----:B------:R-:W-:Y:S02]  /*a920*/  IADD3 R50, R2, 0x8, RZ ;  /* 0x0000000802327810 */ /* 0x000fe40007ffe0ff */
[----:B------:R-:W-:-:S02]  /*a930*/  ISETP.GE.AND P0, PT, R51, R149, PT ;  /* 0x000000953300720c */ /* 0x000fc40003f06270 */
[-C--:B------:R-:W-:Y:S01]  /*a940*/  ISETP.GE.AND P2, PT, R51, R148.reuse, PT ;  /* 0x000000943300720c */ /* 0x080fe20003f46270 */
[C---:B------:R-:W-:Y:S01]  /*a950*/  HMMA.16816.F32.BF16 R120, R140.reuse, R116, RZ ;  /* 0x000000748c78723c */ /* 0x040fe200000418ff */
[----:B------:R-:W-:Y:S02]  /*a960*/  P2R R48, PR, RZ, 0x1 ;  /* 0x00000001ff307803 */ /* 0x000fe40000000000 */
        /* <DEDUP_REMOVED lines=8> */
[----:B---3--:R-:W-:Y:S01]  /*a9f0*/  HMMA.16816.F32.BF16 R112, R140, R108, RZ ;  /* 0x0000006c8c70723c */ /* 0x008fe200000418ff */
[----:B------:R-:W-:Y:S02]  /*aa00*/  ISETP.GE.AND P5, PT, R51, R149, PT ;  /* 0x000000953300720c */ /* 0x000fe40003fa6270 */
[----:B------:R-:W-:Y:S02]  /*aa10*/  ISETP.GE.AND P4, PT, R50, R148, PT ;  /* 0x000000943200720c */ /* 0x000fe40003f86270 */
[----:B------:R-:W-:-:S02]  /*aa20*/  IADD3 R4, R2, 0x18, RZ ;  /* 0x0000001802047810 */ /* 0x000fc40007ffe0ff */
[----:B------:R-:W-:Y:S01]  /*aa30*/  ISETP.GE.AND P6, PT, R51, R148, PT ;  /* 0x000000943300720c */ /* 0x000fe20003fc6270 */
[----:B------:R-:W-:Y:S01]  /*aa40*/  HMMA.16816.F32.BF16 R124, R136, R134, R124 ;  /* 0x00000086887c723c */ /* 0x000fe2000004187c */
[----:B------:R-:W-:Y:S02]  /*aa50*/  FSEL R58, R9, -INF , !P2 ;  /* 0xff800000093a7808 */ /* 0x000fe40005000000 */
[----:B------:R-:W-:Y:S02]  /*aa60*/  FSEL R205, R7, -INF , !P5 ;  /* 0xff80000007cd7808 */ /* 0x000fe40006800000 */
[----:B------:R-:W-:Y:S02]  /*aa70*/  FSEL R9, R6, -INF , !P3 ;  /* 0xff80000006097808 */ /* 0x000fe40005800000 */
[----:B------:R-:W-:Y:S01]  /*aa80*/  FSEL R134, R128, -INF , !P4 ;  /* 0xff80000080867808 */ /* 0x000fe20006000000 */
[----:B------:R-:W-:Y:S01]  /*aa90*/  HMMA.16816.F32.BF16 R108, R140, R110, RZ ;  /* 0x0000006e8c6c723c */ /* 0x000fe200000418ff */
[----:B------:R-:W-:-:S02]  /*aaa0*/  FSEL R132, R5, -INF , !P6 ;  /* 0xff80000005847808 */ /* 0x000fc40007000000 */
[C---:B------:R-:W-:Y:S02]  /*aab0*/  ISETP.GE.AND P5, PT, R4.reuse, R148, PT ;  /* 0x000000940400720c */ /* 0x040fe40003fa6270 */
[-C--:B------:R-:W-:Y:S02]  /*aac0*/  ISETP.GE.AND P4, PT, R4, R149.reuse, PT ;  /* 0x000000950400720c */ /* 0x080fe40003f86270 */
[----:B------:R-:W2:Y:S01]  /*aad0*/  LDSM.16.M88.4 R4, [R225+0x1000] ;  /* 0x00100000e104783b */ /* 0x000ea20000000200 */
[----:B------:R-:W-:Y:S01]  /*aae0*/  HMMA.16816.F32.BF16 R120, R136, R152, R120 ;  /* 0x000000988878723c */ /* 0x000fe20000041878 */
[----:B------:R-:W-:Y:S02]  /*aaf0*/  ISETP.GE.AND P0, PT, R50, R149, PT ;  /* 0x000000953200720c */ /* 0x000fe40003f06270 */
[C---:B------:R-:W-:Y:S02]  /*ab00*/  IADD3 R51, R2.reuse, 0x11, RZ ;  /* 0x0000001102337810 */ /* 0x040fe40007ffe0ff */
[----:B------:R-:W-:-:S02]  /*ab10*/  IADD3 R50, R2, 0x19, RZ ;  /* 0x0000001902327810 */ /* 0x000fc40007ffe0ff */
[----:B------:R-:W-:Y:S01]  /*ab20*/  FSEL R241, R130, -INF , !P0 ;  /* 0xff80000082f17808 */ /* 0x000fe20004000000 */
[----:B------:R-:W-:Y:S01]  /*ab30*/  HMMA.16816.F32.BF16 R104, R140, R100, RZ ;  /* 0x000000648c68723c */ /* 0x000fe200000418ff */
        /* <DEDUP_REMOVED lines=8> */
[C---:B------:R-:W-:Y:S01]  /*abc0*/  ISETP.GE.AND P1, PT, R50.reuse, R148, PT ;  /* 0x000000943200720c */ /* 0x040fe20003f26270 */
[----:B-1----:R-:W-:Y:S01]  /*abd0*/  HMMA.16816.F32.BF16 R112, R136, R60, R112 ;  /* 0x0000003c8870723c */ /* 0x002fe20000041870 */
[----:B------:R-:W-:Y:S02]  /*abe0*/  ISETP.GE.AND P2, PT, R50, R149, PT ;  /* 0x000000953200720c */ /* 0x000fe40003f46270 */
[----:B------:R-:W-:Y:S02]  /*abf0*/  IADD3 R51, R2, 0x21, RZ ;  /* 0x0000002102337810 */ /* 0x000fe40007ffe0ff */
[----:B------:R-:W-:-:S02]  /*ac00*/  FSEL R160, R124, -INF , !P5 ;  /* 0xff8000007ca07808 */ /* 0x000fc40006800000 */
[----:B------:R-:W-:Y:S01]  /*ac10*/  FSEL R207, R126, -INF , !P4 ;  /* 0xff8000007ecf7808 */ /* 0x000fe20006000000 */
[----:B------:R-:W-:Y:S01]  /*ac20*/  HMMA.16816.F32.BF16 R108, R136, R62, R108 ;  /* 0x0000003e886c723c */ /* 0x000fe2000004186c */
[----:B------:R-:W-:Y:S01]  /*ac30*/  FSEL R162, R125, -INF , !P3 ;  /* 0xff8000007da27808 */ /* 0x000fe20005800000 */
[----:B------:R-:W-:Y:S01]  /*ac40*/  LDSM.16.M88.4 R60, [R225+0x1800] ;  /* 0x00180000e13c783b */ /* 0x000fe20000000200 */
[----:B------:R-:W-:Y:S02]  /*ac50*/  IADD3 R50, R2, 0x28, RZ ;  /* 0x0000002802327810 */ /* 0x000fe40007ffe0ff */
[----:B------:R-:W-:Y:S02]  /*ac60*/  FSEL R243, R127, -INF , !P0 ;  /* 0xff8000007ff37808 */ /* 0x000fe40004000000 */
[----:B------:R-:W1:Y:S01]  /*ac70*/  LDSM.16.M88.4 R124, [R225+0x1400] ;  /* 0x00140000e17c783b */ /* 0x000e620000000200 */
[----:B------:R-:W-:Y:S01]  /*ac80*/  HMMA.16816.F32.BF16 R100, R140, R102, RZ ;  /* 0x000000668c64723c */ /* 0x000fe200000418ff */
[----:B------:R-:W-:-:S02]  /*ac90*/  ISETP.GE.AND P5, PT, R51, R148, PT ;  /* 0x000000943300720c */ /* 0x000fc40003fa6270 */
[-C--:B------:R-:W-:Y:S02]  /*aca0*/  ISETP.GE.AND P4, PT, R51, R149.reuse, PT ;  /* 0x000000953300720c */ /* 0x080fe40003f86270 */
[C---:B------:R-:W-:Y:S02]  /*acb0*/  ISETP.GE.AND P3, PT, R50.reuse, R148, PT ;  /* 0x000000943200720c */ /* 0x040fe40003f66270 */
[----:B------:R-:W-:Y:S01]  /*acc0*/  ISETP.GE.AND P0, PT, R50, R149, PT ;  /* 0x000000953200720c */ /* 0x000fe20003f06270 */
[----:B--2---:R-:W-:Y:S01]  /*acd0*/  HMMA.16816.F32.BF16 R104, R136, R4, R104 ;  /* 0x000000048868723c */ /* 0x004fe20000041868 */
[C---:B------:R-:W-:Y:S02]  /*ace0*/  IADD3 R51, R2.reuse, 0x29, RZ ;  /* 0x0000002902337810 */ /* 0x040fe40007ffe0ff */
[----:B------:R-:W-:Y:S02]  /*acf0*/  IADD3 R50, R2, 0x30, RZ ;  /* 0x0000003002327810 */ /* 0x000fe40007ffe0ff */
[----:B------:R-:W-:-:S02]  /*ad00*/  FSEL R201, R122, -INF , !P2 ;  /* 0xff8000007ac97808 */ /* 0x000fc40005000000 */
        /* <DEDUP_REMOVED lines=26> */
[----:B-1----:R-:W-:Y:S01]  /*aeb0*/  HMMA.16816.F32.BF16 R96, R136, R124, R96 ;  /* 0x0000007c8860723c */ /* 0x002fe20000041860 */
[----:B------:R-:W-:Y:S02]  /*aec0*/  FSEL R118, R117, -INF , !P1 ;  /* 0xff80000075767808 */ /* 0x000fe40004800000 */
[----:B------:R-:W-:Y:S02]  /*aed0*/  FSEL R195, R119, -INF , !P2 ;  /* 0xff80000077c37808 */ /* 0x000fe40005000000 */
[----:B------:R-:W-:-:S02]  /*aee0*/  ISETP.GE.AND P3, PT, R4, R148, PT ;  /* 0x000000940400720c */ /* 0x000fc40003f66270 */
[-C--:B------:R-:W-:Y:S01]  /*aef0*/  ISETP.GE.AND P0, PT, R4, R149.reuse, PT ;  /* 0x000000950400720c */ /* 0x080fe20003f06270 */
[----:B------:R-:W-:Y:S01]  /*af00*/  HMMA.16816.F32.BF16 R80, R140, R76, RZ ;  /* 0x0000004c8c50723c */ /* 0x000fe200000418ff */
[C---:B------:R-:W-:Y:S02]  /*af10*/  ISETP.GE.AND P1, PT, R50.reuse, R148, PT ;  /* 0x000000943200720c */ /* 0x040fe40003f26270 */
[----:B------:R-:W-:Y:S02]  /*af20*/  ISETP.GE.AND P2, PT, R50, R149, PT ;  /* 0x000000953200720c */ /* 0x000fe40003f46270 */
[C---:B------:R-:W-:Y:S02]  /*af30*/  IADD3 R5, R2.reuse, 0x41, RZ ;  /* 0x0000004102057810 */ /* 0x040fe40007ffe0ff */
[----:B------:R-:W-:Y:S01]  /*af40*/  IADD3 R4, R2, 0x48, RZ ;  /* 0x0000004802047810 */ /* 0x000fe20007ffe0ff */
[----:B------:R-:W-:Y:S01]  /*af50*/  HMMA.16816.F32.BF16 R92, R136, R126, R92 ;  /* 0x0000007e885c723c */ /* 0x000fe2000004185c */
        /* <DEDUP_REMOVED lines=8> */
[-C--:B------:R-:W-:Y:S01]  /*afe0*/  ISETP.GE.AND P4, PT, R4, R149.reuse, PT ;  /* 0x000000950400720c */ /* 0x080fe20003f86270 */
[----:B------:R-:W-:Y:S01]  /*aff0*/  HMMA.16816.F32.BF16 R84, R136, R62, R84 ;  /* 0x0000003e8854723c */ /* 0x000fe20000041854 */
[----:B------:R-:W1:Y:S01]  /*b000*/  LDSM.16.M88.4 R4, [R225+0x1c00] ;  /* 0x001c0000e104783b */ /* 0x000e620000000200 */
[----:B------:R-:W-:Y:S02]  /*b010*/  IADD3 R50, R2, 0x49, RZ ;  /* 0x0000004902327810 */ /* 0x000fe40007ffe0ff */
[----:B------:R-:W-:Y:S01]  /*b020*/  FSEL R178, R104, -INF , !P3 ;  /* 0xff80000068b27808 */ /* 0x000fe20005800000 */
[----:B------:R-:W-:Y:S01]  /*b030*/  LDSM.16.M88.4 R60, [R225+0x2400] ;  /* 0x00240000e13c783b */ /* 0x000fe20000000200 */
[----:B------:R-:W-:Y:S02]  /*b040*/  FSEL R185, R106, -INF , !P0 ;  /* 0xff8000006ab97808 */ /* 0x000fe40004000000 */
[C---:B------:R-:W-:Y:S01]  /*b050*/  ISETP.GE.AND P3, PT, R50.reuse, R148, PT ;  /* 0x000000943200720c */ /* 0x040fe20003f66270 */
[----:B------:R-:W-:Y:S01]  /*b060*/  HMMA.16816.F32.BF16 R76, R140, R78, RZ ;  /* 0x0000004e8c4c723c */ /* 0x000fe200000418ff */
[----:B------:R-:W-:-:S02]  /*b070*/  ISETP.GE.AND P0, PT, R50, R149, PT ;  /* 0x000000953200720c */ /* 0x000fc40003f06270 */
[----:B------:R-:W-:Y:S02]  /*b080*/  IADD3 R50, R2, 0x50, RZ ;  /* 0x0000005002327810 */ /* 0x000fe40007ffe0ff */
[----:B------:R-:W-:Y:S02]  /*b090*/  FSEL R180, R105, -INF , !P1 ;  /* 0xff80000069b47808 */ /* 0x000fe40004800000 */
[----:B------:R-:W-:Y:S01]  /*b0a0*/  FSEL R183, R107, -INF , !P2 ;  /* 0xff8000006bb77808 */ /* 0x000fe20005000000 */
[----:B------:R-:W-:Y:S01]  /*b0b0*/  HMMA.16816.F32.BF16 R72, R140, R68, RZ ;  /* 0x000000448c48723c */ /* 0x000fe200000418ff */
[C---:B------:R-:W-:Y:S02]  /*b0c0*/  ISETP.GE.AND P1, PT, R50.reuse, R148, PT ;  /* 0x000000943200720c */ /* 0x040fe40003f26270 */
[----:B------:R-:W-:Y:S02]  /*b0d0*/  ISETP.GE.AND P2, PT, R50, R149, PT ;  /* 0x000000953200720c */ /* 0x000fe40003f46270 */
[----:B------:R-:W-:-:S02]  /*b0e0*/  IADD3 R51, R2, 0x51, RZ ;  /* 0x0000005102337810 */ /* 0x000fc40007ffe0ff */
[----:B------:R-:W-:Y:S01]  /*b0f0*/  FSEL R126, R100, -INF , !P5 ;  /* 0xff800000647e7808 */ /* 0x000fe20006800000 */
[C---:B------:R-:W-:Y:S01]  /*b100*/  HMMA.16816.F32.BF16 R68, R140.reuse, R70, RZ ;  /* 0x000000468c44723c */ /* 0x040fe200000418ff */
[----:B------:R-:W-:Y:S02]  /*b110*/  FSEL R181, R102, -INF , !P4 ;  /* 0xff80000066b57808 */ /* 0x000fe40006000000 */
[----:B------:R-:W-:Y:S02]  /*b120*/  FSEL R182, R101, -INF , !P3 ;  /* 0xff80000065b67808 */ /* 0x000fe40005800000 */
[----:B------:R-:W-:Y:S02]  /*b130*/  IADD3 R50, R2, 0x58, RZ ;  /* 0x0000005802327810 */ /* 0x000fe40007ffe0ff */
[----:B------:R-:W-:Y:S01]  /*b140*/  FSEL R179, R103, -INF , !P0 ;  /* 0xff80000067b37808 */ /* 0x000fe20004000000 */
[----:B------:R-:W-:Y:S01]  /*b150*/  HMMA.16816.F32.BF16 R64, R140, R52, RZ ;  /* 0x000000348c40723c */ /* 0x000fe200000418ff */
[----:B------:R-:W2:Y:S01]  /*b160*/  LDSM.16.M88.4 R100, [R225+0x2000] ;  /* 0x00200000e164783b */ /* 0x000ea20000000200 */
[----:B------:R-:W-:-:S02]  /*b170*/  ISETP.GE.AND P5, PT, R51, R148, PT ;  /* 0x000000943300720c */ /* 0x000fc40003fa6270 */
[-C--:B------:R-:W-:Y:S02]  /*b180*/  ISETP.GE.AND P4, PT, R51, R149.reuse, PT ;  /* 0x000000953300720c */ /* 0x080fe40003f86270 */
[C---:B------:R-:W-:Y:S02]  /*b190*/  ISETP.GE.AND P3, PT, R50.reuse, R148, PT ;  /* 0x000000943200720c */ /* 0x040fe40003f66270 */
[----:B------:R-:W-:Y:S01]  /*b1a0*/  ISETP.GE.AND P0, PT, R50, R149, PT ;  /* 0x000000953200720c */ /* 0x000fe20003f06270 */
[----:B-1----:R-:W-:Y:S01]  /*b1b0*/  HMMA.16816.F32.BF16 R80, R136, R4, R80 ;  /* 0x000000048850723c */ /* 0x002fe20000041850 */
        /* <DEDUP_REMOVED lines=19> */
[C---:B--2---:R-:W-:Y:S01]  /*b2f0*/  HMMA.16816.F32.BF16 R72, R136.reuse, R100, R72 ;  /* 0x000000648848723c */ /* 0x044fe20000041848 */
[CC--:B------:R-:W-:Y:S02]  /*b300*/  ISETP.GE.AND P3, PT, R51.reuse, R148.reuse, PT ;  /* 0x000000943300720c */ /* 0x0c0fe40003f66270 */
[-C--:B------:R-:W-:Y:S02]  /*b310*/  ISETP.GE.AND P0, PT, R51, R149.reuse, PT ;  /* 0x000000953300720c */ /* 0x080fe40003f06270 */
[C---:B------:R-:W-:Y:S02]  /*b320*/  ISETP.GE.AND P5, PT, R4.reuse, R148, PT ;  /* 0x000000940400720c */ /* 0x040fe40003fa6270 */
[----:B------:R-:W-:Y:S01]  /*b330*/  ISETP.GE.AND P4, PT, R4, R149, PT ;  /* 0x000000950400720c */ /* 0x000fe20003f86270 */
[----:B------:R-:W-:Y:S01]  /*b340*/  HMMA.16816.F32.BF16 R68, R136, R102, R68 ;  /* 0x000000668844723c */ /* 0x000fe20000041844 */
[----:B------:R-:W-:-:S02]  /*b350*/  IADD3 R4, R2, 0x70, RZ ;  /* 0x0000007002047810 */ /* 0x000fc40007ffe0ff */
[----:B------:R-:W-:Y:S02]  /*b360*/  IADD3 R50, R2, 0x68, RZ ;  /* 0x0000006802327810 */ /* 0x000fe40007ffe0ff */
[----:B------:R-:W-:Y:S02]  /*b370*/  FSEL R196, R89, -INF , !P3 ;  /* 0xff80000059c47808 */ /* 0x000fe40005800000 */
[----:B------:R-:W-:Y:S01]  /*b380*/  FSEL R167, R91, -INF , !P0 ;  /* 0xff8000005ba77808 */ /* 0x000fe20004000000 */
[----:B------:R-:W-:Y:S01]  /*b390*/  HMMA.16816.F32.BF16 R36, R140, R32, RZ ;  /* 0x000000208c24723c */ /* 0x000fe200000418ff */
[----:B------:R-:W-:Y:S02]  /*b3a0*/  FSEL R190, R93, -INF , !P1 ;  /* 0xff8000005dbe7808 */ /* 0x000fe40004800000 */
[----:B------:R-:W-:Y:S02]  /*b3b0*/  FSEL R175, R95, -INF , !P2 ;  /* 0xff8000005faf7808 */ /* 0x000fe40005000000 */
[----:B------:R-:W-:-:S02]  /*b3c0*/  ISETP.GE.AND P3, PT, R4, R148, PT ;  /* 0x000000940400720c */ /* 0x000fc40003f66270 */
[-C--:B------:R-:W-:Y:S01]  /*b3d0*/  ISETP.GE.AND P0, PT, R4, R149.reuse, PT ;  /* 0x000000950400720c */ /* 0x080fe20003f06270 */
[C---:B------:R-:W-:Y:S01]  /*b3e0*/  HMMA.16816.F32.BF16 R28, R140.reuse, R24, RZ ;  /* 0x000000188c1c723c */ /* 0x040fe200000418ff */
[C---:B------:R-:W-:Y:S02]  /*b3f0*/  ISETP.GE.AND P1, PT, R50.reuse, R148, PT ;  /* 0x000000943200720c */ /* 0x040fe40003f26270 */
[----:B------:R-:W-:Y:S02]  /*b400*/  ISETP.GE.AND P2, PT, R50, R149, PT ;  /* 0x000000953200720c */ /* 0x000fe40003f46270 */
[C---:B------:R-:W-:Y:S02]  /*b410*/  IADD3 R5, R2.reuse, 0x71, RZ ;  /* 0x0000007102057810 */ /* 0x040fe40007ffe0ff */
[----:B------:R-:W-:Y:S01]  /*b420*/  IADD3 R4, R2, 0x78, RZ ;  /* 0x0000007802047810 */ /* 0x000fe20007ffe0ff */
[----:B------:R-:W-:Y:S01]  /*b430*/  HMMA.16816.F32.BF16 R20, R140, R16, RZ ;  /* 0x000000108c14723c */ /* 0x000fe200000418ff */
[----:B------:R-:W-:-:S02]  /*b440*/  FSEL R198, R84, -INF , !P1 ;  /* 0xff80000054c67808 */ /* 0x000fc40004800000 */
[----:B------:R-:W-:Y:S02]  /*b450*/  FSEL R165, R86, -INF , !P2 ;  /* 0xff80000056a57808 */ /* 0x000fe40005000000 */
[----:B------:R-:W-:Y:S02]  /*b460*/  FSEL R200, R85, -INF , !P5 ;  /* 0xff80000055c87808 */ /* 0x000fe40006800000 */
[----:B------:R-:W-:Y:S01]  /*b470*/  FSEL R163, R87, -INF , !P4 ;  /* 0xff80000057a37808 */ /* 0x000fe20006000000 */
[----:B------:R-:W-:Y:S01]  /*b480*/  HMMA.16816.F32.BF16 R12, R140, R144, RZ ;  /* 0x000000908c0c723c */ /* 0x000fe200000418ff */
[CC--:B------:R-:W-:Y:S02]  /*b490*/  ISETP.GE.AND P1, PT, R5.reuse, R148.reuse, PT ;  /* 0x000000940500720c */ /* 0x0c0fe40003f26270 */
[----:B------:R-:W-:Y:S02]  /*b4a0*/  ISETP.GE.AND P2, PT, R5, R149, PT ;  /* 0x000000950500720c */ /* 0x000fe40003f46270 */
[----:B------:R-:W-:-:S02]  /*b4b0*/  ISETP.GE.AND P5, PT, R4, R148, PT ;  /* 0x000000940400720c */ /* 0x000fc40003fa6270 */
[----:B------:R-:W-:Y:S01]  /*b4c0*/  ISETP.GE.AND P4, PT, R4, R149, PT ;  /* 0x000000950400720c */ /* 0x000fe20003f86270 */
[----:B------:R-:W-:Y:S01]  /*b4d0*/  HMMA.16816.F32.BF16 R52, R136, R62, R52 ;  /* 0x0000003e8834723c */ /* 0x000fe20000041834 */
[----:B------:R-:W1:Y:S01]  /*b4e0*/  LDSM.16.M88.4 R4, [R225+0x2800] ;  /* 0x00280000e104783b */ /* 0x000e620000000200 */
[----:B------:R-:W-:Y:S02]  /*b4f0*/  FSEL R202, R80, -INF , !P3 ;  /* 0xff80000050ca7808 */ /* 0x000fe40005800000 */
[----:B------:R-:W-:Y:S02]  /*b500*/  FSEL R161, R82, -INF , !P0 ;  /* 0xff80000052a17808 */ /* 0x000fe40004000000 */
[----:B------:R-:W-:Y:S02]  /*b510*/  FSEL R204, R81, -INF , !P1 ;  /* 0xff80000051cc7808 */ /* 0x000fe40004800000 */
[----:B------:R-:W-:Y:S01]  /*b520*/  FSEL R153, R83, -INF , !P2 ;  /* 0xff80000053997808 */ /* 0x000fe20005000000 */
[----:B------:R-:W-:Y:S01]  /*b530*/  HMMA.16816.F32.BF16 R40, R140, R42, RZ ;  /* 0x0000002a8c28723c */ /* 0x000fe200000418ff */
[----:B------:R-:W-:-:S02]  /*b540*/  IADD3 R50, R2, 0x79, RZ ;  /* 0x0000007902327810 */ /* 0x000fc40007ffe0ff */
[----:B------:R-:W-:Y:S02]  /*b550*/  IADD3 R51, R2, 0x81, RZ ;  /* 0x0000008102337810 */ /* 0x000fe40007ffe0ff */
[CC--:B------:R-:W-:Y:S02]  /*b560*/  ISETP.GE.AND P3, PT, R50.reuse, R148.reuse, PT ;  /* 0x000000943200720c */ /* 0x0c0fe40003f66270 */
[----:B------:R-:W-:Y:S01]  /*b570*/  ISETP.GE.AND P0, PT, R50, R149, PT ;  /* 0x000000953200720c */ /* 0x000fe20003f06270 */
[----:B------:R-:W-:Y:S01]  /*b580*/  HMMA.16816.F32.BF16 R80, R136, R60, R64 ;  /* 0x0000003c8850723c */ /* 0x000fe20000041840 */
[----:B------:R-:W-:Y:S01]  /*b590*/  IADD3 R50, R2, 0x80, RZ ;  /* 0x0000008002327810 */ /* 0x000fe20007ffe0ff */
[----:B------:R-:W2:Y:S01]  /*b5a0*/  LDSM.16.M88.4 R64, [R225+0x2c00] ;  /* 0x002c0000e140783b */ /* 0x000ea20000000200 */
[----:B------:R-:W-:Y:S02]  /*b5b0*/  FSEL R76, R76, -INF , !P5 ;  /* 0xff8000004c4c7808 */ /* 0x000fe40006800000 */
[----:B------:R-:W-:-:S02]  /*b5c0*/  ISETP.GE.AND P1, PT, R50, R148, PT ;  /* 0x000000943200720c */ /* 0x000fc40003f26270 */
[----:B------:R-:W-:Y:S01]  /*b5d0*/  ISETP.GE.AND P2, PT, R50, R149, PT ;  /* 0x000000953200720c */ /* 0x000fe20003f46270 */
[C---:B------:R-:W-:Y:S01]  /*b5e0*/  HMMA.16816.F32.BF16 R32, R140.reuse, R34, RZ ;  /* 0x000000228c20723c */ /* 0x040fe200000418ff */
[----:B------:R-:W-:Y:S02]  /*b5f0*/  IADD3 R50, R2, 0x88, RZ ;  /* 0x0000008802327810 */ /* 0x000fe40007ffe0ff */
[----:B------:R-:W-:Y:S02]  /*b600*/  FSEL R206, R77, -INF , !P3 ;  /* 0xff8000004dce7808 */ /* 0x000fe40005800000 */
[----:B------:R-:W-:Y:S02]  /*b610*/  FSEL R155, R79, -INF , !P0 ;  /* 0xff8000004f9b7808 */ /* 0x000fe40004000000 */
[-C--:B------:R-:W-:Y:S01]  /*b620*/  ISETP.GE.AND P5, PT, R51, R148.reuse, PT ;  /* 0x000000943300720c */ /* 0x080fe20003fa6270 */
[----:B------:R-:W-:Y:S01]  /*b630*/  HMMA.16816.F32.BF16 R24, R140, R26, RZ ;  /* 0x0000001a8c18723c */ /* 0x000fe200000418ff */
[----:B------:R-:W-:-:S02]  /*b640*/  ISETP.GE.AND P3, PT, R50, R148, PT ;  /* 0x000000943200720c */ /* 0x000fc40003f66270 */
[----:B------:R-:W-:Y:S02]  /*b650*/  ISETP.GE.AND P0, PT, R50, R149, PT ;  /* 0x000000953200720c */ /* 0x000fe40003f06270 */
[----:B------:R-:W-:Y:S02]  /*b660*/  IADD3 R50, R2, 0x90, RZ ;  /* 0x0000009002327810 */ /* 0x000fe40007ffe0ff */
[----:B------:R-:W-:Y:S01]  /*b670*/  FSEL R72, R72, -INF , !P1 ;  /* 0xff80000048487808 */ /* 0x000fe20004800000 */
[----:B------:R-:W-:Y:S01]  /*b680*/  HMMA.16816.F32.BF16 R16, R140, R18, RZ ;  /* 0x000000128c10723c */ /* 0x000fe200000418ff */
[----:B------:R-:W-:Y:S02]  /*b690*/  FSEL R135, R74, -INF , !P2 ;  /* 0xff8000004a877808 */ /* 0x000fe40005000000 */
[----:B------:R-:W-:Y:S02]  /*b6a0*/  FSEL R60, R73, -INF , !P5 ;  /* 0xff800000493c7808 */ /* 0x000fe40006800000 */
[----:B------:R-:W-:-:S02]  /*b6b0*/  ISETP.GE.AND P5, PT, R50, R148, PT ;  /* 0x000000943200720c */ /* 0x000fc40003fa6270 */
[----:B------:R-:W-:Y:S01]  /*b6c0*/  FSEL R131, R70, -INF , !P0 ;  /* 0xff80000046837808 */ /* 0x000fe20004000000 */
[----:B------:R-:W-:Y:S01]  /*b6d0*/  HMMA.16816.F32.BF16 R144, R140, R146, RZ ;  /* 0x000000928c90723c */ /* 0x000fe200000418ff */
[----:B------:R-:W-:Y:S02]  /*b6e0*/  FSEL R68, R68, -INF , !P3 ;  /* 0xff80000044447808 */ /* 0x000fe40005800000 */
[----:B------:R-:W-:-:S05]  /*b6f0*/  FSEL R70, R80, -INF , !P5 ;  /* 0xff80000050467808 */ /* 0x000fca0006800000 */
[----:B------:R-:W-:Y:S07]  /*b700*/  HMMA.16816.F32.BF16 R140, R140, R150, RZ ;  /* 0x000000968c8c723c */ /* 0x000fee00000418ff */
[----:B------:R-:W-:Y:S01]  /*b710*/  FSEL R151, R78, -INF , !P4 ;  /* 0xff8000004e977808 */ /* 0x000fe20006000000 */
[----:B-1----:R-:W-:Y:S01]  /*b720*/  HMMA.16816.F32.BF16 R108, R136, R4, R44 ;  /* 0x00000004886c723c */ /* 0x002fe2000004182c */
[----:B------:R-:W-:Y:S01]  /*b730*/  ISETP.GE.AND P4, PT, R51, R149, PT ;  /* 0x000000953300720c */ /* 0x000fe20003f86270 */
[----:B------:R-:W1:Y:S01]  /*b740*/  LDSM.16.M88.4 R44, [R225+0x3000] ;  /* 0x00300000e12c783b */ /* 0x000e620000000200 */
[----:B------:R-:W-:-:S02]  /*b750*/  IADD3 R51, R2, 0x89, RZ ;  /* 0x0000008902337810 */ /* 0x000fc40007ffe0ff */
[----:B------:R-:W-:Y:S02]  /*b760*/  FSEL R133, R75, -INF , !P4 ;  /* 0xff8000004b857808 */ /* 0x000fe40006000000 */
[C---:B------:R-:W-:Y:S01]  /*b770*/  ISETP.GE.AND P1, PT, R51.reuse, R148, PT ;  /* 0x000000943300720c */ /* 0x040fe20003f26270 */
[C---:B------:R-:W-:Y:S01]  /*b780*/  HMMA.16816.F32.BF16 R40, R136.reuse, R6, R40 ;  /* 0x000000068828723c */ /* 0x040fe20000041828 */
[-C--:B------:R-:W-:Y:S02]  /*b790*/  ISETP.GE.AND P2, PT, R51, R149.reuse, PT ;  /* 0x000000953300720c */ /* 0x080fe40003f46270 */
[----:B------:R-:W-:Y:S02]  /*b7a0*/  ISETP.GE.AND P4, PT, R50, R149, PT ;  /* 0x000000953200720c */ /* 0x000fe40003f86270 */
[C---:B------:R-:W-:Y:S02]  /*b7b0*/  IADD3 R51, R2.reuse, 0x91, RZ ;  /* 0x0000009102337810 */ /* 0x040fe40007ffe0ff */
[----:B------:R-:W-:Y:S01]  /*b7c0*/  IADD3 R4, R2, 0x99, RZ ;  /* 0x0000009902047810 */ /* 0x000fe20007ffe0ff */
        /* <DEDUP_REMOVED lines=24> */
[CC--:B------:R-:W-:Y:S01]  /*b950*/  ISETP.GE.AND P1, PT, R5.reuse, R148.reuse, PT ;  /* 0x000000940500720c */ /* 0x0c0fe20003f26270 */
[----:B------:R-:W-:Y:S01]  /*b960*/  HMMA.16816.F32.BF16 R52, R136, R44, R28 ;  /* 0x0000002c8834723c */ /* 0x000fe2000004181c */
[-C--:B------:R-:W-:Y:S01]  /*b970*/  ISETP.GE.AND P2, PT, R5, R149.reuse, PT ;  /* 0x000000950500720c */ /* 0x080fe20003f46270 */
[----:B------:R-:W1:Y:S01]  /*b980*/  LDSM.16.M88.4 R28, [R225+0x3800] ;  /* 0x00380000e11c783b */ /* 0x000e620000000200 */
        /* <DEDUP_REMOVED lines=11> */
[----:B------:R-:W-:Y:S02]  /*ba40*/  ISETP.GE.AND P1, PT, R50, R148, PT ;  /* 0x000000943200720c */ /* 0x000fe40003f26270 */
[----:B------:R-:W-:Y:S02]  /*ba50*/  FSEL R246, R40, -INF , !P5 ;  /* 0xff80000028f67808 */ /* 0x000fe40006800000 */
[----:B------:R-:W-:Y:S02]  /*ba60*/  ISETP.GE.AND P2, PT, R50, R149, PT ;  /* 0x000000953200720c */ /* 0x000fe40003f46270 */
[----:B------:R-:W-:Y:S02]  /*ba70*/  FSEL R248, R41, -INF , !P3 ;  /* 0xff80000029f87808 */ /* 0x000fe40005800000 */
        /* <DEDUP_REMOVED lines=9> */
[CC--:B------:R-:W-:Y:S02]  /*bb10*/  ISETP.GE.AND P1, PT, R41.reuse, R148.reuse, PT ;  /* 0x000000942900720c */ /* 0x0c0fe40003f26270 */
[----:B------:R-:W-:Y:S01]  /*bb20*/  ISETP.GE.AND P2, PT, R41, R149, PT ;  /* 0x000000952900720c */ /* 0x000fe20003f46270 */
[----:B--2---:R-:W-:Y:S01]  /*bb30*/  HMMA.16816.F32.BF16 R16, R136, R6, R16 ;  /* 0x000000068810723c */ /* 0x004fe20000041810 */
[C---:B------:R-:W-:Y:S02]  /*bb40*/  IADD3 R51, R2.reuse, 0xb1, RZ ;  /* 0x000000b102337810 */ /* 0x040fe40007ffe0ff */
[----:B------:R-:W-:Y:S02]  /*bb50*/  IADD3 R36, R2, 0xc0, RZ ;  /* 0x000000c002247810 */ /* 0x000fe40007ffe0ff */
[----:B------:R-:W-:-:S02]  /*bb60*/  ISETP.GE.AND P5, PT, R51, R148, PT ;  /* 0x000000943300720c */ /* 0x000fc40003fa6270 */
        /* <DEDUP_REMOVED lines=77> */
[----:B------:R-:W-:Y:S02]  /*c040*/  ISETP.GT.AND P5, PT, R240, R229, PT ;  /* 0x000000e5f000720c */ /* 0x000fe40003fa4270 */
        /* <DEDUP_REMOVED lines=84> */
.L_x_2472:
[----:B------:R-:W-:-:S05]  /*c590*/  IMAD.MOV.U32 R6, RZ, RZ, c[0x0][0x198] ;  /* 0x00006600ff067624 */ /* 0x000fca00078e00ff */
[----:B------:R-:W-:-:S04]  /*c5a0*/  LEA R6, -R6, RZ, 0x8 ;  /* 0x000000ff06067211 */ /* 0x000fc800078e41ff */
[----:B------:R-:W-:Y:S02]  /*c5b0*/  SHF.R.S32.HI R0, RZ, 0x1f, R6 ;  /* 0x0000001fff007819 */ /* 0x000fe40000011406 */
.L_x_2473:
[----:B------:R-:W-:Y:S01]  /*c5c0*/  ULDC.64 UR4, c[0x0][0x198] ;  /* 0x0000660000047ab9 */ /* 0x000fe20000000a00 */
[C---:B------:R-:W-:Y:S01]  /*c5d0*/  LEA R230, P0, R6.reuse, R230, 0x1 ;  /* 0x000000e606e67211 */ /* 0x040fe200078008ff */
[----:B------:R-:W-:Y:S02]  /*c5e0*/  USHF.L.U32 UR9, UR4, 0x6, URZ ;  /* 0x0000000604097899 */ /* 0x000fe4000800063f */
        /* <DEDUP_REMOVED lines=29> */
.L_x_2471:
        /* <DEDUP_REMOVED lines=277> */
[----:B------:R-:W-:Y:S02]  /*d910*/  FFMA.FTZ R163, R154, c[0x0][0x23c], -R85 ;  /* 0x00008f009aa37a23 */ /* 0x000fe40000010855 */
        /* <DEDUP_REMOVED lines=74> */
[----:B------:R-:W-:Y:S01]  /*ddc0*/  FFMA.FTZ R243, R54, c[0x0][0x23c], -R85 ;  /* 0x00008f0036f37a23 */ /* 0x000fe20000010855 */
[----:B------:R-:W3:Y:S01]  /*ddd0*/  MUFU.EX2 R181, R181 ;  /* 0x000000b500b57308 */ /* 0x000ee20000000800 */
[----:B------:R-:W-:Y:S01]  /*dde0*/  FFMA.FTZ R244, R51, c[0x0][0x23c], -R58 ;  /* 0x00008f0033f47a23 */ /* 0x000fe2000001083a */
        /* <DEDUP_REMOVED lines=290> */
[----:B------:R-:W-:Y:S01]  /*f010*/  FADD.FTZ R37, R37, R36 ;  /* 0x0000002425257221 */ /* 0x000fe20000010000 */
[----:B------:R-:W3:Y:S01]  /*f020*/  LDSM.16.MT88.4 R4, [R223+0x8c00] ;  /* 0x008c0000df04783b */ /* 0x000ee20000004200 */
[----:B------:R-:W-:Y:S01]  /*f030*/  MUFU.EX2 R32, R32 ;  /* 0x0000002000207308 */ /* 0x000fe20000000800 */
[----:B-1----:R-:W-:Y:S01]  /*f040*/  F2FP.BF16.PACK_AB R132, R44, R39 ;  /* 0x000000272c84723e */ /* 0x002fe200000010ff */
[----:B------:R-:W-:-:S03]  /*f050*/  FADD.FTZ R38, R38, R37 ;  /* 0x0000002526267221 */ /* 0x000fc60000010000 */
[----:B------:R-:W-:Y:S01]  /*f060*/  HMMA.16816.F32.BF16 R28, R12, R18, R28 ;  /* 0x000000120c1c723c */ /* 0x000fe2000004181c */
[----:B------:R-:W-:Y:S01]  /*f070*/  FADD.FTZ R41, R41, R38 ;  /* 0x0000002629297221 */ /* 0x000fe20000010000 */
[----:B--2---:R-:W-:Y:S01]  /*f080*/  F2FP.BF16.PACK_AB R133, R34, R33 ;  /* 0x000000212285723e */ /* 0x004fe200000010ff */
[----:B------:R-:W1:Y:S02]  /*f090*/  MUFU.EX2 R243, R243 ;  /* 0x000000f300f37308 */ /* 0x000e640000000800 */
[----:B------:R-:W-:Y:S02]  /*f0a0*/  FADD.FTZ R40, R40, R41 ;  /* 0x0000002928287221 */ /* 0x000fe40000010000 */
        /* <DEDUP_REMOVED lines=10> */
[----:B-1----:R-:W-:Y:S01]  /*f150*/  F2FP.BF16.PACK_AB R134, R243, R32 ;  /* 0x00000020f386723e */ /* 0x002fe200000010ff */
[----:B------:R-:W-:Y:S02]  /*f160*/  FADD.FTZ R119, R119, R150 ;  /* 0x0000009677777221 */ /* 0x000fe40000010000 */
[----:B------:R-:W-:-:S02]  /*f170*/  FADD.FTZ R46, R45, R46 ;  /* 0x0000002e2d2e7221 */ /* 0x000fc40000010000 */
[----:B------:R-:W-:Y:S02]  /*f180*/  FADD.FTZ R114, R114, R119 ;  /* 0x0000007772727221 */ /* 0x000fe40000010000 */
[----:B------:R-:W-:Y:S02]  /*f190*/  FADD.FTZ R33, R33, R46 ;  /* 0x0000002e21217221 */ /* 0x000fe40000010000 */
[----:B------:R-:W-:Y:S02]  /*f1a0*/  FADD.FTZ R49, R49, R114 ;  /* 0x0000007231317221 */ /* 0x000fe40000010000 */
[----:B------:R-:W-:Y:S02]  /*f1b0*/  FADD.FTZ R34, R34, R33 ;  /* 0x0000002122227221 */ /* 0x000fe40000010000 */
[----:B------:R-:W-:Y:S01]  /*f1c0*/  FADD.FTZ R88, R88, R49 ;  /* 0x0000003158587221 */ /* 0x000fe20000010000 */
[----:B--2---:R-:W-:Y:S01]  /*f1d0*/  F2FP.BF16.PACK_AB R135, R244, R35 ;  /* 0x00000023f487723e */ /* 0x004fe200000010ff */
[----:B------:R-:W-:-:S02]  /*f1e0*/  FADD.FTZ R35, R35, R34 ;  /* 0x0000002223237221 */ /* 0x000fc40000010000 */
[----:B------:R-:W-:Y:S02]  /*f1f0*/  FADD.FTZ R39, R39, R88 ;  /* 0x0000005827277221 */ /* 0x000fe40000010000 */
[----:B------:R-:W-:Y:S02]  /*f200*/  FADD.FTZ R244, R244, R35 ;  /* 0x00000023f4f47221 */ /* 0x000fe40000010000 */
[----:B------:R-:W-:Y:S01]  /*f210*/  FADD.FTZ R39, R44, R39 ;  /* 0x000000272c277221 */ /* 0x000fe20000010000 */
[----:B------:R-:W-:Y:S03]  /*f220*/  HMMA.16816.F32.BF16 R144, R132, R140, R8 ;  /* 0x0000008c8490723c */ /* 0x000fe60000041808 */
[----:B------:R-:W-:-:S04]  /*f230*/  FADD.FTZ R32, R32, R39 ;  /* 0x0000002720207221 */ /* 0x000fc80000010000 */
[----:B------:R-:W-:Y:S01]  /*f240*/  FADD.FTZ R243, R243, R32 ;  /* 0x00000020f3f37221 */ /* 0x000fe20000010000 */
[C---:B------:R-:W-:Y:S08]  /*f250*/  HMMA.16816.F32.BF16 R140, R132.reuse, R142, R20 ;  /* 0x0000008e848c723c */ /* 0x040ff00000041814 */
[C---:B---3--:R-:W-:Y:S08]  /*f260*/  HMMA.16816.F32.BF16 R136, R132.reuse, R4, R24 ;  /* 0x000000048488723c */ /* 0x048ff00000041818 */
        /* <DEDUP_REMOVED lines=66> */
.L_x_2475:
[----:B------:R-:W-:-:S05]  /*f690*/  IMAD.MOV.U32 R8, RZ, RZ, c[0x0][0x1a0] ;  /* 0x00006800ff087624 */ /* 0x000fca00078e00ff */
[----:B------:R-:W-:-:S04]  /*f6a0*/  LEA R8, -R8, RZ, 0x8 ;  /* 0x000000ff08087211 */ /* 0x000fc800078e41ff */
[----:B------:R-:W-:Y:S02]  /*f6b0*/  SHF.R.S32.HI R4, RZ, 0x1f, R8 ;  /* 0x0000001fff047819 */ /* 0x000fe40000011408 */
.L_x_2476:
[----:B------:R-:W-:Y:S01]  /*f6c0*/  ULDC.64 UR4, c[0x0][0x1a0] ;  /* 0x0000680000047ab9 */ /* 0x000fe20000000a00 */
[C---:B------:R-:W-:Y:S01]  /*f6d0*/  LEA R232, P0, R8.reuse, R232, 0x1 ;  /* 0x000000e808e87211 */ /* 0x040fe200078008ff */
[----:B------:R-:W-:Y:S01]  /*f6e0*/  USHF.L.U32 UR9, UR4, 0x6, URZ ;  /* 0x0000000604097899 */ /* 0x000fe2000800063f */
[----:B------:R-:W1:Y:S01]  /*f6f0*/  S2R R3, SR_TID.X ;  /* 0x0000000000037919 */ /* 0x000e620000002100 */
[----:B------:R-:W-:Y:S01]  /*f700*/  UMOV UR8, 0x6 ;  /* 0x0000000600087882 */ /* 0x000fe20000000000 */
[----:B------:R-:W-:Y:S01]  /*f710*/  LEA.HI.X R233, R8, R233, R4, 0x1, P0 ;  /* 0x000000e908e97211 */ /* 0x000fe200000f0c04 */
[----:B------:R-:W-:Y:S01]  /*f720*/  USHF.L.U64.HI UR5, UR4, UR8, UR5 ;  /* 0x0000000804057299 */ /* 0x000fe20008010205 */
[----:B------:R-:W-:Y:S01]  /*f730*/  IMAD.SHL.U32 R92, R240, 0x100, RZ ;  /* 0x00000100f05c7824 */ /* 0x000fe200078e00ff */
[----:B------:R-:W-:Y:S02]  /*f740*/  IADD3 R6, P0, R232, UR9, RZ ;  /* 0x00000009e8067c10 */ /* 0x000fe4000ff1e0ff */
[----:B------:R-:W-:Y:S01]  /*f750*/  @!PT LDS RZ, [RZ] ;  /* 0x00000000fffff984 */ /* 0x000fe20000000800 */
[----:B------:R-:W-:Y:S01]  /*f760*/  @!PT LDS RZ, [RZ] ;  /* 0x00000000fffff984 */ /* 0x000fe20000000800 */
[----:B------:R-:W-:Y:S01]  /*f770*/  @!PT LDS RZ, [RZ] ;  /* 0x00000000fffff984 */ /* 0x000fe20000000800 */
[----:B------:R2:W-:Y:S01]  /*f780*/  LDGSTS.E.BYPASS.LTC128B.128 [R237+0x5000], [R232.64] ;  /* 0x05000000e8ed7fae */ /* 0x0005e2000b901d46 */
[----:B------:R-:W-:-:S02]  /*f790*/  ISETP.GT.AND P5, PT, R240, R229, PT ;  /* 0x000000e5f000720c */ /* 0x000fc40003fa4270 */
[----:B------:R-:W-:Y:S02]  /*f7a0*/  IADD3.X R7, R233, UR5, RZ, P0, !PT ;  /* 0x00000005e9077c10 */ /* 0x000fe400087fe4ff */
        /* <DEDUP_REMOVED lines=14> */
[----:B------:R-:W-:Y:S02]  /*f890*/  IADD3 R14, P0, R8, UR9, RZ ;  /* 0x00000009080e7c10 */ /* 0x000fe4000ff1e0ff */
[----:B------:R-:W-:Y:S01]  /*f8a0*/  LOP3.LUT R3, R92, 0x1, R93, 0xfe, !PT ;  /* 0x000000015c037812 */ /* 0x000fe200078efe5d */
[----:B------:R4:W-:Y:S01]  /*f8b0*/  LDGSTS.E.BYPASS.LTC128B.128 [R237+0x7800], [R8.64] ;  /* 0x0780000008ed7fae */ /* 0x0009e2000b901d46 */
[----:B------:R-:W-:Y:S02]  /*f8c0*/  IADD3.X R15, R9, UR5, RZ, P0, !PT ;  /* 0x00000005090f7c10 */ /* 0x000fe400087fe4ff */
[----:B------:R-:W-:Y:S02]  /*f8d0*/  IADD3 R16, P0, R14, UR9, RZ ;  /* 0x000000090e107c10 */ /* 0x000fe4000ff1e0ff */
[----:B------:R-:W-:Y:S01]  /*f8e0*/  ISETP.GE.AND P3, PT, R3, R148, PT ;  /* 0x000000940300720c */ /* 0x000fe20003f66270 */
[----:B------:R1:W-:Y:S01]  /*f8f0*/  LDGSTS.E.BYPASS.LTC128B.128 [R237+0x8000], [R14.64] ;  /* 0x080000000eed7fae */ /* 0x0003e2000b901d46 */
[----:B------:R-:W-:-:S02]  /*f900*/  IADD3.X R17, R15, UR5, RZ, P0, !PT ;  /* 0x000000050f117c10 */ /* 0x000fc400087fe4ff */
[----:B------:R-:W-:Y:S02]  /*f910*/  ISETP.GE.AND P2, PT, R3, R149, PT ;  /* 0x000000950300720c */ /* 0x000fe40003f46270 */
[----:B------:R-:W-:Y:S01]  /*f920*/  LOP3.LUT R3, R92, 0x8, R93, 0xfe, !PT ;  /* 0x000000085c037812 */ /* 0x000fe200078efe5d */
[----:B------:R5:W-:Y:S03]  /*f930*/  LDGSTS.E.BYPASS.LTC128B.128 [R237+0x8800], [R16.64] ;  /* 0x0880000010ed7fae */ /* 0x000be6000b901d46 */
[----:B------:R-:W-:Y:S01]  /*f940*/  ISETP.GE.AND P4, PT, R3, R148, PT ;  /* 0x000000940300720c */ /* 0x000fe20003f86270 */
[----:B------:R-:W-:Y:S04]  /*f950*/  LDSM.16.M88.4 R84, [R228] ;  /* 0x00000000e454783b */ /* 0x000fe80000000200 */
[----:B------:R-:W2:Y:S04]  /*f960*/  LDSM.16.M88.4 R52, [R226+0x1000] ;  /* 0x00100000e234783b */ /* 0x000ea80000000200 */
[----:B------:R-:W4:Y:S04]  /*f970*/  LDSM.16.M88.4 R28, [R226+0x1c00] ;  /* 0x001c0000e21c783b */ /* 0x000f280000000200 */
[----:B------:R-:W-:Y:S04]  /*f980*/  LDSM.16.M88.4 R76, [R227] ;  /* 0x00000000e34c783b */ /* 0x000fe80000000200 */
[----:B---3--:R-:W3:Y:S04]  /*f990*/  LDSM.16.M88.4 R4, [R225] ;  /* 0x00000000e104783b */ /* 0x008ee80000000200 */
[----:B------:R-:W3:Y:S04]  /*f9a0*/  LDSM.16.M88.4 R44, [R226+0x1400] ;  /* 0x00140000e22c783b */ /* 0x000ee80000000200 */
[----:B------:R-:W3:Y:S04]  /*f9b0*/  LDSM.16.M88.4 R36, [R226+0x1800] ;  /* 0x00180000e224783b */ /* 0x000ee80000000200 */
[----:B------:R-:W3:Y:S04]  /*f9c0*/  LDSM.16.M88.4 R20, [R226+0x2000] ;  /* 0x00200000e214783b */ /* 0x000ee80000000200 */
[----:B-----5:R-:W5:Y:S04]  /*f9d0*/  LDSM.16.M88.4 R16, [R220] ;  /* 0x00000000dc10783b */ /* 0x020f680000000200 */
[----:B------:R-:W5:Y:S04]  /*f9e0*/  LDSM.16.M88.4 R64, [R222] ;  /* 0x00000000de40783b */ /* 0x000f680000000200 */
[----:B-1----:R-:W1:Y:S01]  /*f9f0*/  LDSM.16.M88.4 R12, [R226+0x2400] ;  /* 0x00240000e20c783b */ /* 0x002e620000000200 */
[C---:B--2---:R-:W-:Y:S03]  /*fa00*/  HMMA.16816.F32.BF16 R56, R84.reuse, R52, RZ ;  /* 0x000000345438723c */ /* 0x044fe600000418ff */
[----:B------:R-:W2:Y:S04]  /*fa10*/  LDSM.16.M88.4 R60, [R221] ;  /* 0x00000000dd3c783b */ /* 0x000ea80000000200 */
[----:B----4-:R-:W4:Y:S01]  /*fa20*/  LDSM.16.M88.4 R8, [R219] ;  /* 0x00000000db08783b */ /* 0x010f220000000200 */
[C---:B------:R-:W-:Y:S03]  /*fa30*/  HMMA.16816.F32.BF16 R52, R84.reuse, R54, RZ ;  /* 0x000000365434723c */ /* 0x040fe600000418ff */
[----:B------:R-:W-:Y:S04]  /*fa40*/  LDSM.16.M88.4 R68, [R218] ;  /* 0x00000000da44783b */ /* 0x000fe80000000200 */
[----:B------:R-:W-:Y:S01]  /*fa50*/  LDSM.16.M88.4 R80, [R226+0x3000] ;  /* 0x00300000e250783b */ /* 0x000fe20000000200 */
[----:B------:R-:W-:Y:S03]  /*fa60*/  HMMA.16816.F32.BF16 R32, R84, R28, RZ ;  /* 0x0000001c5420723c */ /* 0x000fe600000418ff */
[----:B------:R-:W-:Y:S04]  /*fa70*/  LDSM.16.M88.4 R72, [R216] ;  /* 0x00000000d848783b */ /* 0x000fe80000000200 */
[----:B------:R-:W-:Y:S01]  /*fa80*/  LDSM.16.M88.4 R88, [R226+0x3400] ;  /* 0x00340000e258783b */ /* 0x000fe20000000200 */
[C---:B---3--:R-:W-:Y:S03]  /*fa90*/  HMMA.16816.F32.BF16 R56, R76.reuse, R4, R56 ;  /* 0x000000044c38723c */ /* 0x048fe60000041838 */
[----:B------:R-:W0:Y:S05]  /*faa0*/  LDGDEPBAR ;  /* 0x00000000000079af */ /* 0x000e2a0000000000 */
[----:B------:R-:W-:Y:S01]  /*fab0*/  HMMA.16816.F32.BF16 R52, R76, R6, R52 ;  /* 0x000000064c34723c */ /* 0x000fe20000041834 */
[----:B------:R-:W3:Y:S07]  /*fac0*/  LDSM.16.M88.4 R4, [R226+0x2800] ;  /* 0x00280000e204783b */ /* 0x000eee0000000200 */
[C---:B------:R-:W-:Y:S08]  /*fad0*/  HMMA.16816.F32.BF16 R48, R84.reuse, R44, RZ ;  /* 0x0000002c5430723c */ /* 0x040ff000000418ff */
[----:B------:R-:W-:Y:S01]  /*fae0*/  HMMA.16816.F32.BF16 R28, R84, R30, RZ ;  /* 0x0000001e541c723c */ /* 0x000fe200000418ff */
[----:B------:R-:W-:-:S02]  /*faf0*/  FSEL R96, R57, -INF , !P3 ;  /* 0xff80000039607808 */ /* 0x000fc40005800000 */
[----:B------:R-:W-:-:S05]  /*fb00*/  FSEL R193, R59, -INF , !P2 ;  /* 0xff8000003bc17808 */ /* 0x000fca0005000000 */
[----:B------:R-:W-:Y:S01]  /*fb10*/  HMMA.16816.F32.BF16 R44, R84, R46, RZ ;  /* 0x0000002e542c723c */ /* 0x000fe200000418ff */
[----:B------:R-:W-:Y:S02]  /*fb20*/  FSEL R98, R52, -INF , !P4 ;  /* 0xff80000034627808 */ /* 0x000fe40006000000 */
[----:B------:R-:W-:-:S05]  /*fb30*/  LOP3.LUT R52, R92, 0x11, R93, 0xfe, !PT ;  /* 0x000000115c347812 */ /* 0x000fca00078efe5d */
[C---:B------:R-:W-:Y:S08]  /*fb40*/  HMMA.16816.F32.BF16 R40, R84.reuse, R36, RZ ;  /* 0x000000245428723c */ /* 0x040ff000000418ff */
[C---:B------:R-:W-:Y:S08]  /*fb50*/  HMMA.16816.F32.BF16 R36, R84.reuse, R38, RZ ;  /* 0x000000265424723c */ /* 0x040ff000000418ff */
[C---:B------:R-:W-:Y:S08]  /*fb60*/  HMMA.16816.F32.BF16 R24, R84.reuse, R20, RZ ;  /* 0x000000145418723c */ /* 0x040ff000000418ff */
[----:B------:R-:W-:Y:S08]  /*fb70*/  HMMA.16816.F32.BF16 R20, R84, R22, RZ ;  /* 0x000000165414723c */ /* 0x000ff000000418ff */
[C---:B-----5:R-:W-:Y:S08]  /*fb80*/  HMMA.16816.F32.BF16 R32, R76.reuse, R16, R32 ;  /* 0x000000104c20723c */ /* 0x060ff00000041820 */
[C---:B------:R-:W-:Y:S08]  /*fb90*/  HMMA.16816.F32.BF16 R28, R76.reuse, R18, R28 ;  /* 0x000000124c1c723c */ /* 0x040ff0000004181c */
[C---:B------:R-:W-:Y:S08]  /*fba0*/  HMMA.16816.F32.BF16 R48, R76.reuse, R64, R48 ;  /* 0x000000404c30723c */ /* 0x040ff00000041830 */
[----:B------:R-:W-:Y:S01]  /*fbb0*/  HMMA.16816.F32.BF16 R44, R76, R66, R44 ;  /* 0x000000424c2c723c */ /* 0x000fe2000004182c */
[----:B------:R-:W5:Y:S07]  /*fbc0*/  LDSM.16.M88.4 R64, [R217] ;  /* 0x00000000d940783b */ /* 0x000f6e0000000200 */
[----:B-1----:R-:W-:Y:S08]  /*fbd0*/  HMMA.16816.F32.BF16 R16, R84, R12, RZ ;  /* 0x0000000c5410723c */ /* 0x002ff000000418ff */
[C---:B--2---:R-:W-:Y:S08]  /*fbe0*/  HMMA.16816.F32.BF16 R40, R76.reuse, R60, R40 ;  /* 0x0000003c4c28723c */ /* 0x044ff00000041828 */
[----:B------:R-:W-:Y:S01]  /*fbf0*/  HMMA.16816.F32.BF16 R36, R76, R62, R36 ;  /* 0x0000003e4c24723c */ /* 0x000fe20000041824 */
[----:B------:R-:W1:Y:S07]  /*fc00*/  LDSM.16.M88.4 R60, [R226+0x2c00] ;  /* 0x002c0000e23c783b */ /* 0x000e6e0000000200 */
[----:B------:R-:W-:Y:S08]  /*fc10*/  HMMA.16816.F32.BF16 R12, R84, R14, RZ ;  /* 0x0000000e540c723c */ /* 0x000ff000000418ff */
[C---:B----4-:R-:W-:Y:S08]  /*fc20*/  HMMA.16816.F32.BF16 R24, R76.reuse, R8, R24 ;  /* 0x000000084c18723c */ /* 0x050ff00000041818 */
[----:B------:R-:W-:Y:S08]  /*fc30*/  HMMA.16816.F32.BF16 R20, R76, R10, R20 ;  /* 0x0000000a4c14723c */ /* 0x000ff00000041814 */
[C---:B---3--:R-:W-:Y:S08]  /*fc40*/  HMMA.16816.F32.BF16 R8, R84.reuse, R4, RZ ;  /* 0x000000045408723c */ /* 0x048ff000000418ff */
[----:B------:R-:W-:Y:S08]  /*fc50*/  HMMA.16816.F32.BF16 R4, R84, R6, RZ ;  /* 0x000000065404723c */ /* 0x000ff000000418ff */
[C---:B------:R-:W-:Y:S07]  /*fc60*/  HMMA.16816.F32.BF16 R16, R76.reuse, R68, R16 ;  /* 0x000000444c10723c */ /* 0x040fee0000041810 */
[C---:B------:R-:W-:Y:S01]  /*fc70*/  LOP3.LUT R69, R92.reuse, 0xf9, R93, 0xfe, !PT ;  /* 0x000000f95c457812 */ /* 0x040fe200078efe5d */
[----:B------:R-:W-:Y:S01]  /*fc80*/  HMMA.16816.F32.BF16 R12, R76, R70, R12 ;  /* 0x000000464c0c723c */ /* 0x000fe2000004180c */
[----:B------:R-:W-:-:S02]  /*fc90*/  LOP3.LUT R68, R92, R93, RZ, 0xfc, !PT ;  /* 0x0000005d5c447212 */ /* 0x000fc400078efcff */
[CC--:B------:R-:W-:Y:S02]  /*fca0*/  ISETP.GE.AND P0, PT, R69.reuse, R148.reuse, PT ;  /* 0x000000944500720c */ /* 0x0c0fe40003f06270 */
[-C--:B------:R-:W-:Y:S02]  /*fcb0*/  ISETP.GE.AND P6, PT, R69, R149.reuse, PT ;  /* 0x000000954500720c */ /* 0x080fe40003fc6270 */
[----:B------:R-:W-:Y:S01]  /*fcc0*/  P2R R95, PR, RZ, 0x1 ;  /* 0x00000001ff5f7803 */ /* 0x000fe20000000000 */
[----:B-----5:R-:W-:Y:S01]  /*fcd0*/  HMMA.16816.F32.BF16 R8, R76, R64, R8 ;  /* 0x000000404c08723c */ /* 0x020fe20000041808 */
[C---:B------:R-:W-:Y:S02]  /*fce0*/  ISETP.GE.AND P1, PT, R68.reuse, R148, PT ;  /* 0x000000944400720c */ /* 0x040fe40003f26270 */
[----:B------:R-:W-:Y:S02]  /*fcf0*/  ISETP.GE.AND P0, PT, R68, R149, PT ;  /* 0x000000954400720c */ /* 0x000fe40003f06270 */
[----:B------:R-:W2:Y:S01]  /*fd00*/  LDSM.16.M88.4 R68, [R215] ;  /* 0x00000000d744783b */ /* 0x000ea20000000200 */
[----:B------:R-:W-:-:S02]  /*fd10*/  FSEL R94, R56, -INF , !P1 ;  /* 0xff800000385e7808 */ /* 0x000fc40004800000 */
[----:B------:R-:W-:Y:S01]  /*fd20*/  HMMA.16816.F32.BF16 R4, R76, R66, R4 ;  /* 0x000000424c04723c */ /* 0x000fe20000041804 */
[----:B------:R-:W-:Y:S02]  /*fd30*/  FSEL R177, R58, -INF , !P0 ;  /* 0xff8000003ab17808 */ /* 0x000fe40004000000 */
[-C--:B------:R-:W-:Y:S02]  /*fd40*/  ISETP.GE.AND P1, PT, R3, R149.reuse, PT ;  /* 0x000000950300720c */ /* 0x080fe40003f26270 */
[----:B------:R-:W-:Y:S02]  /*fd50*/  LOP3.LUT R3, R92, 0x9, R93, 0xfe, !PT ;  /* 0x000000095c037812 */ /* 0x000fe400078efe5d */
[----:B------:R-:W-:Y:S01]  /*fd60*/  FSEL R195, R54, -INF , !P1 ;  /* 0xff80000036c37808 */ /* 0x000fe20004800000 */
[----:B-1----:R-:W-:Y:S01]  /*fd70*/  HMMA.16816.F32.BF16 R64, R84, R60, RZ ;  /* 0x0000003c5440723c */ /* 0x002fe200000418ff */
[C---:B------:R-:W-:Y:S02]  /*fd80*/  ISETP.GE.AND P0, PT, R3.reuse, R149, PT ;  /* 0x000000950300720c */ /* 0x040fe40003f06270 */
[----:B------:R-:W-:-:S02]  /*fd90*/  ISETP.GE.AND P2, PT, R3, R148, PT ;  /* 0x000000940300720c */ /* 0x000fc40003f46270 */
[--C-:B------:R-:W-:Y:S02]  /*fda0*/  LOP3.LUT R3, R92, 0x18, R93.reuse, 0xfe, !PT ;  /* 0x000000185c037812 */ /* 0x100fe400078efe5d */
[----:B------:R-:W-:Y:S01]  /*fdb0*/  FSEL R197, R55, -INF , !P0 ;  /* 0xff80000037c57808 */ /* 0x000fe20004000000 */
[C---:B------:R-:W-:Y:S01]  /*fdc0*/  HMMA.16816.F32.BF16 R60, R84.reuse, R62, RZ ;  /* 0x0000003e543c723c */ /* 0x040fe200000418ff */
[CC--:B------:R-:W-:Y:S02]  /*fdd0*/  ISETP.GE.AND P1, PT, R52.reuse, R148.reuse, PT ;  /* 0x000000943400720c */ /* 0x0c0fe40003f26270 */
[----:B------:R-:W-:Y:S02]  /*fde0*/  ISETP.GE.AND P0, PT, R52, R149, PT ;  /* 0x000000953400720c */ /* 0x000fe40003f06270 */
[----:B------:R-:W-:Y:S02]  /*fdf0*/  FSEL R100, R49, -INF , !P1 ;  /* 0xff80000031647808 */ /* 0x000fe40004800000 */
[----:B------:R-:W-:Y:S01]  /*fe00*/  FSEL R191, R51, -INF , !P0 ;  /* 0xff80000033bf7808 */ /* 0x000fe20004000000 */
[----:B------:R-:W-:Y:S07]  /*fe10*/  HMMA.16816.F32.BF16 R56, R84, R80, RZ ;  /* 0x000000505438723c */ /* 0x000fee00000418ff */
[----:B------:R-:W-:Y:S01]  /*fe20*/  LOP3.LUT R80, R92, 0x10, R93, 0xfe, !PT ;  /* 0x000000105c507812 */ /* 0x000fe200078efe5d */
[----:B------:R-:W-:Y:S03]  /*fe30*/  HMMA.16816.F32.BF16 R64, R76, R72, R64 ;  /* 0x000000484c40723c */ /* 0x000fe60000041840 */
[----:B------:R-:W-:-:S02]  /*fe40*/  ISETP.GE.AND P3, PT, R80, R148, PT ;  /* 0x000000945000720c */ /* 0x000fc40003f66270 */
[-C--:B------:R-:W-:Y:S02]  /*fe50*/  ISETP.GE.AND P4, PT, R80, R149.reuse, PT ;  /* 0x000000955000720c */ /* 0x080fe40003f86270 */
[----:B------:R-:W-:Y:S01]  /*fe60*/  FSEL R72, R53, -INF , !P2 ;  /* 0xff80000035487808 */ /* 0x000fe20005000000 */
[----:B------:R-:W-:Y:S01]  /*fe70*/  HMMA.16816.F32.BF16 R80, R84, R82, RZ ;  /* 0x000000525450723c */ /* 0x000fe200000418ff */
[----:B------:R-:W-:Y:S02]  /*fe80*/  FSEL R104, R48, -INF , !P3 ;  /* 0xff80000030687808 */ /* 0x000fe40005800000 */
[C---:B------:R-:W-:Y:S02]  /*fe90*/  ISETP.GE.AND P3, PT, R3.reuse, R148, PT ;  /* 0x000000940300720c */ /* 0x040fe40003f66270 */
[----:B------:R-:W-:Y:S02]  /*fea0*/  ISETP.GE.AND P2, PT, R3, R149, PT ;  /* 0x000000950300720c */ /* 0x000fe40003f46270 */
[C-C-:B------:R-:W-:Y:S01]  /*feb0*/  LOP3.LUT R48, R92.reuse, 0x19, R93.reuse, 0xfe, !PT ;  /* 0x000000195c307812 */ /* 0x140fe200078efe5d */
[----:B------:R-:W-:Y:S01]  /*fec0*/  HMMA.16816.F32.BF16 R60, R76, R74, R60 ;  /* 0x0000004a4c3c723c */ /* 0x000fe2000004183c */
[----:B------:R-:W-:-:S02]  /*fed0*/  LOP3.LUT R3, R92, 0x20, R93, 0xfe, !PT ;  /* 0x000000205c037812 */ /* 0x000fc400078efe5d */
[----:B------:R-:W-:Y:S02]  /*fee0*/  FSEL R199, R50, -INF , !P4 ;  /* 0xff80000032c77808 */ /* 0x000fe40006000000 */
[CC--:B------:R-:W-:Y:S02]  /*fef0*/  ISETP.GE.AND P1, PT, R48.reuse, R148.reuse, PT ;  /* 0x000000943000720c */ /* 0x0c0fe40003f26270 */
[-C--:B------:R-:W-:Y:S01]  /*ff00*/  ISETP.GE.AND P0, PT, R48, R149.reuse, PT ;  /* 0x000000953000720c */ /* 0x080fe20003f06270 */
[----:B--2---:R-:W-:Y:S01]  /*ff10*/  HMMA.16816.F32.BF16 R56, R76, R68, R56 ;  /* 0x000000444c38723c */ /* 0x004fe20000041838 */
[----:B------:R-:W-:Y:S02]  /*ff20*/  FSEL R74, R44, -INF , !P3 ;  /* 0xff8000002c4a7808 */ /* 0x000fe40005800000 */
[C---:B------:R-:W-:Y:S02]  /*ff30*/  ISETP.GE.AND P3, PT, R3.reuse, R148, PT ;  /* 0x000000940300720c */ /* 0x040fe40003f66270 */
[----:B------:R-:W-:-:S02]  /*ff40*/  ISETP.GE.AND P4, PT, R3, R149, PT ;  /* 0x000000950300720c */ /* 0x000fc40003f86270 */
[C-C-:B------:R-:W-:Y:S01]  /*ff50*/  LOP3.LUT R44, R92.reuse, 0x21, R93.reuse, 0xfe, !PT ;  /* 0x000000215c2c7812 */ /* 0x140fe200078efe5d */
[----:B------:R-:W-:Y:S01]  /*ff60*/  HMMA.16816.F32.BF16 R80, R76, R70, R80 ;  /* 0x000000464c50723c */ /* 0x000fe20000041850 */
[----:B------:R-:W-:Y:S02]  /*ff70*/  LOP3.LUT R3, R92, 0x28, R93, 0xfe, !PT ;  /* 0x000000285c037812 */ /* 0x000fe400078efe5d */
[----:B------:R-:W-:Y:S02]  /*ff80*/  FSEL R68, R45, -INF , !P1 ;  /* 0xff8000002d447808 */ /* 0x000fe40004800000 */
[----:B------:R-:W-:Y:S02]  /*ff90*/  FSEL R187, R47, -INF , !P0 ;  /* 0xff8000002fbb7808 */ /* 0x000fe40004000000 */
[----:B------:R-:W-:Y:S02]  /*ffa0*/  FSEL R189, R46, -INF , !P2 ;  /* 0xff8000002ebd7808 */ /* 0x000fe40005000000 */
[----:B------:R-:W-:-:S02]  /*ffb0*/  ISETP.GE.AND P1, PT, R44, R148, PT ;  /* 0x000000942c00720c */ /* 0x000fc40003f26270 */
[-C--:B------:R-:W-:Y:S02]  /*ffc0*/  ISETP.GE.AND P0, PT, R44, R149.reuse, PT ;  /* 0x000000952c00720c */ /* 0x080fe40003f06270 */
[----:B------:R-:W-:Y:S01]  /*ffd0*/  FSEL R106, R40, -INF , !P3 ;  /* 0xff800000286a7808 */ /* 0x000fe20005800000 */
[----:B------:R-:W1:Y:S01]  /*ffe0*/  LDSM.16.M88.4 R44, [R214] ;  /* 0x00000000d62c783b */ /* 0x000e620000000200 */
[C---:B------:R-:W-:Y:S02]  /*fff0*/  ISETP.GE.AND P3, PT, R3.reuse, R148, PT ;  /* 0x000000940300720c */ /* 0x040fe40003f66270 */
[----:B------:R-:W-:Y:S02]  /*10000*/  ISETP.GE.AND P2, PT, R3, R149, PT ;  /* 0x000000950300720c */ /* 0x000fe40003f46270 */
[C-C-:B------:R-:W-:Y:S02]  /*10010*/  LOP3.LUT R40, R92.reuse, 0x29, R93.reuse, 0xfe, !PT ;  /* 0x000000295c287812 */ /* 0x140fe400078efe5d */
[----:B------:R-:W-:-:S02]  /*10020*/  LOP3.LUT R3, R92, 0x30, R93, 0xfe, !PT ;  /* 0x000000305c037812 */ /* 0x000fc400078efe5d */
[----:B------:R-:W-:Y:S02]  /*10030*/  FSEL R108, R41, -INF , !P1 ;  /* 0xff800000296c7808 */ /* 0x000fe40004800000 */
[----:B------:R-:W-:Y:S02]  /*10040*/  FSEL R175, R43, -INF , !P0 ;  /* 0xff8000002baf7808 */ /* 0x000fe40004000000 */
[----:B------:R-:W-:Y:S02]  /*10050*/  FSEL R185, R42, -INF , !P4 ;  /* 0xff8000002ab97808 */ /* 0x000fe40006000000 */
[CC--:B------:R-:W-:Y:S02]  /*10060*/  ISETP.GE.AND P1, PT, R40.reuse, R148.reuse, PT ;  /* 0x000000942800720c */ /* 0x0c0fe40003f26270 */
[----:B------:R-:W-:Y:S02]  /*10070*/  ISETP.GE.AND P0, PT, R40, R149, PT ;  /* 0x000000952800720c */ /* 0x000fe40003f06270 */
[----:B------:R-:W-:Y:S01]  /*10080*/  FSEL R112, R36, -INF , !P3 ;  /* 0xff80000024707808 */ /* 0x000fe20005800000 */
[----:B------:R-:W-:Y:S01]  /*10090*/  HMMA.16816.F32.BF16 R40, R84, R88, RZ ;  /* 0x000000585428723c */ /* 0x000fe200000418ff */
[----:B------:R-:W-:-:S02]  /*100a0*/  ISETP.GE.AND P3, PT, R3, R148, PT ;  /* 0x000000940300720c */ /* 0x000fc40003f66270 */
[----:B------:R-:W-:Y:S02]  /*100b0*/  ISETP.GE.AND P4, PT, R3, R149, PT ;  /* 0x000000950300720c */ /* 0x000fe40003f86270 */
[C-C-:B------:R-:W-:Y:S02]  /*100c0*/  LOP3.LUT R48, R92.reuse, 0x31, R93.reuse, 0xfe, !PT ;  /* 0x000000315c307812 */ /* 0x140fe400078efe5d */
[----:B------:R-:W-:Y:S01]  /*100d0*/  LOP3.LUT R3, R92, 0x38, R93, 0xfe, !PT ;  /* 0x000000385c037812 */ /* 0x000fe200078efe5d */
[----:B------:R-:W-:Y:S01]  /*100e0*/  HMMA.16816.F32.BF16 R88, R84, R90, RZ ;  /* 0x0000005a5458723c */ /* 0x000fe200000418ff */
[----:B------:R-:W-:Y:S02]  /*100f0*/  FSEL R122, R37, -INF , !P1 ;  /* 0xff800000257a7808 */ /* 0x000fe40004800000 */
[----:B------:R-:W-:Y:S02]  /*10100*/  FSEL R169, R39, -INF , !P0 ;  /* 0xff80000027a97808 */ /* 0x000fe40004000000 */
[----:B------:R-:W-:-:S02]  /*10110*/  FSEL R173, R38, -INF , !P2 ;  /* 0xff80000026ad7808 */ /* 0x000fc40005000000 */
[CC--:B------:R-:W-:Y:S01]  /*10120*/  ISETP.GE.AND P1, PT, R48.reuse, R148.reuse, PT ;  /* 0x000000943000720c */ /* 0x0c0fe20003f26270 */
[----:B------:R-:W2:Y:S01]  /*10130*/  LDSM.16.M88.4 R36, [R226+0x3800] ;  /* 0x00380000e224783b */ /* 0x000ea20000000200 */
[-C--:B------:R-:W-:Y:S02]  /*10140*/  ISETP.GE.AND P0, PT, R48, R149.reuse, PT ;  /* 0x000000953000720c */ /* 0x080fe40003f06270 */
[----:B------:R-:W-:Y:S02]  /*10150*/  FSEL R150, R32, -INF , !P3 ;  /* 0xff80000020967808 */ /* 0x000fe40005800000 */
[C---:B------:R-:W-:Y:S02]  /*10160*/  ISETP.GE.AND P3, PT, R3.reuse, R148, PT ;  /* 0x000000940300720c */ /* 0x040fe40003f66270 */
[----:B------:R-:W-:Y:S01]  /*10170*/  ISETP.GE.AND P2, PT, R3, R149, PT ;  /* 0x000000950300720c */ /* 0x000fe20003f46270 */
[----:B-1----:R-:W-:Y:S01]  /*10180*/  HMMA.16816.F32.BF16 R40, R76, R44, R40 ;  /* 0x0000002c4c28723c */ /* 0x002fe20000041828 */
[----:B------:R-:W-:-:S02]  /*10190*/  LOP3.LUT R32, R92, 0x39, R93, 0xfe, !PT ;  /* 0x000000395c207812 */ /* 0x000fc400078efe5d */
[----:B------:R-:W-:Y:S02]  /*101a0*/  LOP3.LUT R3, R92, 0x40, R93, 0xfe, !PT ;  /* 0x000000405c037812 */ /* 0x000fe400078efe5d */
[----:B------:R-:W-:Y:S02]  /*101b0*/  FSEL R126, R33, -INF , !P1 ;  /* 0xff800000217e7808 */ /* 0x000fe40004800000 */
[----:B------:R-:W-:Y:S01]  /*101c0*/  FSEL R163, R35, -INF , !P0 ;  /* 0xff80000023a37808 */ /* 0x000fe20004000000 */
[----:B------:R-:W-:Y:S01]  /*101d0*/  HMMA.16816.F32.BF16 R88, R76, R46, R88 ;  /* 0x0000002e4c58723c */ /* 0x000fe20000041858 */
[C---:B------:R-:W-:Y:S01]  /*101e0*/  ISETP.GE.AND P1, PT, R32.reuse, R148, PT ;  /* 0x000000942000720c */ /* 0x040fe20003f26270 */
[----:B------:R-:W-:Y:S01]  /*101f0*/  LDSM.16.M88.4 R44, [R226+0x4800] ;  /* 0x00480000e22c783b */ /* 0x000fe20000000200 */
[----:B------:R-:W-:Y:S02]  /*10200*/  ISETP.GE.AND P0, PT, R32, R149, PT ;  /* 0x000000952000720c */ /* 0x000fe40003f06270 */
[----:B------:R-:W-:-:S02]  /*10210*/  FSEL R70, R28, -INF , !P3 ;  /* 0xff8000001c467808 */ /* 0x000fc40005800000 */
[----:B------:R-:W-:Y:S02]  /*10220*/  ISETP.GE.AND P3, PT, R3, R148, PT ;  /* 0x000000940300720c */ /* 0x000fe40003f66270 */
[----:B------:R-:W-:Y:S02]  /*10230*/  LOP3.LUT R28, R92, 0x41, R93, 0xfe, !PT ;  /* 0x000000415c1c7812 */ /* 0x000fe400078efe5d */
[----:B------:R-:W-:Y:S02]  /*10240*/  FSEL R179, R34, -INF , !P4 ;  /* 0xff80000022b37808 */ /* 0x000fe40006000000 */
[----:B------:R-:W-:Y:S02]  /*10250*/  FSEL R160, R29, -INF , !P1 ;  /* 0xff8000001da07808 */ /* 0x000fe40004800000 */
[----:B------:R-:W-:Y:S02]  /*10260*/  FSEL R165, R31, -INF , !P0 ;  /* 0xff8000001fa57808 */ /* 0x000fe40004000000 */
[----:B------:R-:W-:-:S02]  /*10270*/  ISETP.GE.AND P4, PT, R3, R149, PT ;  /* 0x000000950300720c */ /* 0x000fc40003f86270 */
[C---:B------:R-:W-:Y:S02]  /*10280*/  ISETP.GE.AND P1, PT, R28.reuse, R148, PT ;  /* 0x000000941c00720c */ /* 0x040fe40003f26270 */
[----:B------:R-:W-:Y:S02]  /*10290*/  ISETP.GE.AND P0, PT, R28, R149, PT ;  /* 0x000000951c00720c */ /* 0x000fe40003f06270 */
[----:B------:R-:W-:Y:S02]  /*102a0*/  FSEL R168, R24, -INF , !P3 ;  /* 0xff80000018a87808 */ /* 0x000fe40005800000 */
[C-C-:B------:R-:W-:Y:S02]  /*102b0*/  LOP3.LUT R3, R92.reuse, 0x48, R93.reuse, 0xfe, !PT ;  /* 0x000000485c037812 */ /* 0x140fe400078efe5d */
[----:B------:R-:W-:Y:S02]  /*102c0*/  LOP3.LUT R24, R92, 0x49, R93, 0xfe, !PT ;  /* 0x000000495c187812 */ /* 0x000fe400078efe5d */
[----:B------:R-:W-:-:S02]  /*102d0*/  FSEL R159, R30, -INF , !P2 ;  /* 0xff8000001e9f7808 */ /* 0x000fc40005000000 */
[----:B------:R-:W-:Y:S01]  /*102e0*/  FSEL R166, R25, -INF , !P1 ;  /* 0xff80000019a67808 */ /* 0x000fe20004800000 */
[----:B------:R-:W1:Y:S01]  /*102f0*/  LDSM.16.M88.4 R28, [R213] ;  /* 0x00000000d51c783b */ /* 0x000e620000000200 */
[----:B------:R-:W-:Y:S02]  /*10300*/  FSEL R157, R27, -INF , !P0 ;  /* 0xff8000001b9d7808 */ /* 0x000fe40004000000 */
[CC--:B------:R-:W-:Y:S02]  /*10310*/  ISETP.GE.AND P3, PT, R3.reuse, R148.reuse, PT ;  /* 0x000000940300720c */ /* 0x0c0fe40003f66270 */
[-C--:B------:R-:W-:Y:S02]  /*10320*/  ISETP.GE.AND P2, PT, R3, R149.reuse, PT ;  /* 0x000000950300720c */ /* 0x080fe40003f46270 */
[C---:B------:R-:W-:Y:S02]  /*10330*/  ISETP.GE.AND P1, PT, R24.reuse, R148, PT ;  /* 0x000000941800720c */ /* 0x040fe40003f26270 */
[----:B------:R-:W-:-:S02]  /*10340*/  ISETP.GE.AND P0, PT, R24, R149, PT ;  /* 0x000000951800720c */ /* 0x000fc40003f06270 */
[----:B------:R-:W-:Y:S02]  /*10350*/  FSEL R170, R20, -INF , !P3 ;  /* 0xff80000014aa7808 */ /* 0x000fe40005800000 */
[----:B------:R-:W-:Y:S02]  /*10360*/  FSEL R155, R22, -INF , !P2 ;  /* 0xff800000169b7808 */ /* 0x000fe40005000000 */
[----:B------:R-:W-:Y:S02]  /*10370*/  FSEL R172, R21, -INF , !P1 ;  /* 0xff80000015ac7808 */ /* 0x000fe40004800000 */
[----:B------:R-:W-:Y:S02]  /*10380*/  FSEL R151, R23, -INF , !P0 ;  /* 0xff80000017977808 */ /* 0x000fe40004000000 */
[----:B------:R-:W3:Y:S01]  /*10390*/  LDSM.16.M88.4 R20, [R226+0x3c00] ;  /* 0x003c0000e214783b */ /* 0x000ee20000000200 */
[----:B------:R-:W-:Y:S02]  /*103a0*/  LOP3.LUT R3, R92, 0x50, R93, 0xfe, !PT ;  /* 0x000000505c037812 */ /* 0x000fe400078efe5d */
[----:B------:R-:W-:-:S02]  /*103b0*/  FSEL R167, R26, -INF , !P4 ;  /* 0xff8000001aa77808 */ /* 0x000fc40006000000 */
[CC--:B------:R-:W-:Y:S01]  /*103c0*/  ISETP.GE.AND P3, PT, R3.reuse, R148.reuse, PT ;  /* 0x000000940300720c */ /* 0x0c0fe20003f66270 */
[C---:B--2---:R-:W-:Y:S01]  /*103d0*/  HMMA.16816.F32.BF16 R24, R84.reuse, R36, RZ ;  /* 0x000000245418723c */ /* 0x044fe200000418ff */
[----:B------:R-:W-:Y:S02]  /*103e0*/  ISETP.GE.AND P4, PT, R3, R149, PT ;  /* 0x000000950300720c */ /* 0x000fe40003f86270 */
[C-C-:B------:R-:W-:Y:S02]  /*103f0*/  LOP3.LUT R32, R92.reuse, 0x51, R93.reuse, 0xfe, !PT ;  /* 0x000000515c207812 */ /* 0x140fe400078efe5d */
[----:B------:R-:W-:Y:S02]  /*10400*/  LOP3.LUT R3, R92, 0x58, R93, 0xfe, !PT ;  /* 0x000000585c037812 */ /* 0x000fe400078efe5d */
[----:B------:R-:W-:Y:S01]  /*10410*/  FSEL R176, R16, -INF , !P3 ;  /* 0xff80000010b07808 */ /* 0x000fe20005800000 */
[----:B------:R-:W-:Y:S01]  /*10420*/  HMMA.16816.F32.BF16 R36, R84, R38, RZ ;  /* 0x000000265424723c */ /* 0x000fe200000418ff */
[----:B------:R-:W-:-:S02]  /*10430*/  ISETP.GE.AND P1, PT, R32, R148, PT ;  /* 0x000000942000720c */ /* 0x000fc40003f26270 */
[----:B------:R-:W-:Y:S02]  /*10440*/  ISETP.GE.AND P0, PT, R32, R149, PT ;  /* 0x000000952000720c */ /* 0x000fe40003f06270 */
[----:B------:R-:W-:Y:S01]  /*10450*/  LOP3.LUT R16, R92, 0x59, R93, 0xfe, !PT ;  /* 0x000000595c107812 */ /* 0x000fe200078efe5d */
[----:B------:R-:W-:Y:S01]  /*10460*/  LDSM.16.M88.4 R32, [R226+0x4400] ;  /* 0x00440000e220783b */ /* 0x000fe20000000200 */
[----:B------:R-:W-:Y:S02]  /*10470*/  ISETP.GE.AND P3, PT, R3, R148, PT ;  /* 0x000000940300720c */ /* 0x000fe40003f66270 */
[----:B------:R-:W-:Y:S02]  /*10480*/  FSEL R174, R17, -INF , !P1 ;  /* 0xff80000011ae7808 */ /* 0x000fe40004800000 */
[----:B------:R-:W-:Y:S02]  /*10490*/  FSEL R125, R19, -INF , !P0 ;  /* 0xff800000137d7808 */ /* 0x000fe40004000000 */
[----:B------:R-:W-:-:S02]  /*104a0*/  FSEL R153, R18, -INF , !P4 ;  /* 0xff80000012997808 */ /* 0x000fc40006000000 */
[C---:B------:R-:W-:Y:S01]  /*104b0*/  ISETP.GE.AND P1, PT, R16.reuse, R148, PT ;  /* 0x000000941000720c */ /* 0x040fe20003f26270 */
[C---:B-1----:R-:W-:Y:S01]  /*104c0*/  HMMA.16816.F32.BF16 R24, R76.reuse, R28, R24 ;  /* 0x0000001c4c18723c */ /* 0x042fe20000041818 */
[-C--:B------:R-:W-:Y:S02]  /*104d0*/  ISETP.GE.AND P0, PT, R16, R149.reuse, PT ;  /* 0x000000951000720c */ /* 0x080fe40003f06270 */
[----:B------:R-:W-:Y:S01]  /*104e0*/  FSEL R178, R12, -INF , !P3 ;  /* 0xff8000000cb27808 */ /* 0x000fe20005800000 */
[----:B------:R-:W1:Y:S01]  /*104f0*/  LDSM.16.M88.4 R16, [R226+0x4000] ;  /* 0x00400000e210783b */ /* 0x000e620000000200 */
[----:B------:R-:W-:Y:S02]  /*10500*/  LOP3.LUT R12, R92, 0x61, R93, 0xfe, !PT ;  /* 0x000000615c0c7812 */ /* 0x000fe400078efe5d */
[----:B------:R-:W-:Y:S01]  /*10510*/  ISETP.GE.AND P2, PT, R3, R149, PT ;  /* 0x000000950300720c */ /* 0x000fe20003f46270 */
[----:B------:R-:W-:Y:S01]  /*10520*/  HMMA.16816.F32.BF16 R36, R76, R30, R36 ;  /* 0x0000001e4c24723c */ /* 0x000fe20000041824 */
[----:B------:R-:W-:-:S02]  /*10530*/  FSEL R180, R13, -INF , !P1 ;  /* 0xff8000000db47808 */ /* 0x000fc40004800000 */
[----:B------:R-:W-:Y:S02]  /*10540*/  FSEL R127, R15, -INF , !P0 ;  /* 0xff8000000f7f7808 */ /* 0x000fe40004000000 */
[----:B------:R-:W-:Y:S02]  /*10550*/  LOP3.LUT R3, R92, 0x60, R93, 0xfe, !PT ;  /* 0x000000605c037812 */ /* 0x000fe400078efe5d */
[----:B------:R-:W-:Y:S02]  /*10560*/  FSEL R123, R14, -INF , !P2 ;  /* 0xff8000000e7b7808 */ /* 0x000fe40005000000 */
[CC--:B------:R-:W-:Y:S02]  /*10570*/  ISETP.GE.AND P1, PT, R12.reuse, R148.reuse, PT ;  /* 0x000000940c00720c */ /* 0x0c0fe40003f26270 */
[----:B------:R-:W-:Y:S02]  /*10580*/  ISETP.GE.AND P0, PT, R12, R149, PT ;  /* 0x000000950c00720c */ /* 0x000fe40003f06270 */
[----:B------:R-:W2:Y:S01]  /*10590*/  LDSM.16.M88.4 R12, [R212] ;  /* 0x00000000d40c783b */ /* 0x000ea20000000200 */
        /* <DEDUP_REMOVED lines=11> */
[----:B------:R-:W-:Y:S02]  /*10650*/  FSEL R129, R10, -INF , !P4 ;  /* 0xff8000000a817808 */ /* 0x000fe40006000000 */
[----:B---3--:R-:W-:Y:S01]  /*10660*/  HMMA.16816.F32.BF16 R8, R84, R20, RZ ;  /* 0x000000145408723c */ /* 0x008fe200000418ff */
[----:B------:R-:W-:-:S02]  /*10670*/  FSEL R188, R4, -INF , !P3 ;  /* 0xff80000004bc7808 */ /* 0x000fc40005800000 */
[----:B------:R-:W-:Y:S02]  /*10680*/  FSEL R117, R6, -INF , !P2 ;  /* 0xff80000006757808 */ /* 0x000fe40005000000 */
[----:B------:R-:W-:Y:S02]  /*10690*/  FSEL R190, R5, -INF , !P1 ;  /* 0xff80000005be7808 */ /* 0x000fe40004800000 */
[----:B------:R-:W-:Y:S01]  /*106a0*/  FSEL R113, R7, -INF , !P0 ;  /* 0xff80000007717808 */ /* 0x000fe20004000000 */
[----:B------:R-:W-:Y:S01]  /*106b0*/  HMMA.16816.F32.BF16 R20, R84, R22, RZ ;  /* 0x000000165414723c */ /* 0x000fe200000418ff */
[----:B------:R-:W3:Y:S01]  /*106c0*/  LDSM.16.M88.4 R4, [R211] ;  /* 0x00000000d304783b */ /* 0x000ee20000000200 */
[C-C-:B------:R-:W-:Y:S02]  /*106d0*/  LOP3.LUT R28, R92.reuse, 0x70, R93.reuse, 0xfe, !PT ;  /* 0x000000705c1c7812 */ /* 0x140fe400078efe5d */
[----:B------:R-:W-:Y:S02]  /*106e0*/  LOP3.LUT R3, R92, 0x71, R93, 0xfe, !PT ;  /* 0x000000715c037812 */ /* 0x000fe400078efe5d */
[----:B------:R-:W-:-:S02]  /*106f0*/  ISETP.GE.AND P3, PT, R28, R148, PT ;  /* 0x000000941c00720c */ /* 0x000fc40003f66270 */
[CC--:B------:R-:W-:Y:S02]  /*10700*/  ISETP.GE.AND P1, PT, R3.reuse, R148.reuse, PT ;  /* 0x000000940300720c */ /* 0x0c0fe40003f26270 */
[-C--:B------:R-:W-:Y:S02]  /*10710*/  ISETP.GE.AND P0, PT, R3, R149.reuse, PT ;  /* 0x000000950300720c */ /* 0x080fe40003f06270 */
[----:B------:R-:W-:Y:S02]  /*10720*/  LOP3.LUT R3, R92, 0x78, R93, 0xfe, !PT ;  /* 0x000000785c037812 */ /* 0x000fe400078efe5d */
[----:B------:R-:W-:Y:S02]  /*10730*/  ISETP.GE.AND P4, PT, R28, R149, PT ;  /* 0x000000951c00720c */ /* 0x000fe40003f86270 */
[----:B------:R-:W-:Y:S01]  /*10740*/  FSEL R194, R64, -INF , !P3 ;  /* 0xff80000040c27808 */ /* 0x000fe20005800000 */
[----:B-1----:R-:W-:Y:S01]  /*10750*/  HMMA.16816.F32.BF16 R28, R84, R16, RZ ;  /* 0x00000010541c723c */ /* 0x002fe200000418ff */
[----:B------:R-:W-:-:S02]  /*10760*/  ISETP.GE.AND P3, PT, R3, R148, PT ;  /* 0x000000940300720c */ /* 0x000fc40003f66270 */
[----:B------:R-:W-:Y:S02]  /*10770*/  ISETP.GE.AND P2, PT, R3, R149, PT ;  /* 0x000000950300720c */ /* 0x000fe40003f46270 */
[C-C-:B------:R-:W-:Y:S02]  /*10780*/  LOP3.LUT R3, R92.reuse, 0x79, R93.reuse, 0xfe, !PT ;  /* 0x000000795c037812 */ /* 0x140fe400078efe5d */
[----:B------:R-:W-:Y:S01]  /*10790*/  LOP3.LUT R16, R92, 0x80, R93, 0xfe, !PT ;  /* 0x000000805c107812 */ /* 0x000fe200078efe5d */
[----:B--2---:R-:W-:Y:S01]  /*107a0*/  HMMA.16816.F32.BF16 R8, R76, R12, R8 ;  /* 0x0000000c4c08723c */ /* 0x004fe20000041808 */
[----:B------:R-:W-:Y:S02]  /*107b0*/  FSEL R192, R65, -INF , !P1 ;  /* 0xff80000041c07808 */ /* 0x000fe40004800000 */
[----:B------:R-:W-:Y:S02]  /*107c0*/  FSEL R105, R67, -INF , !P0 ;  /* 0xff80000043697808 */ /* 0x000fe40004000000 */
[----:B------:R-:W-:-:S02]  /*107d0*/  ISETP.GE.AND P1, PT, R3, R148, PT ;  /* 0x000000940300720c */ /* 0x000fc40003f26270 */
[----:B------:R-:W-:Y:S01]  /*107e0*/  ISETP.GE.AND P0, PT, R3, R149, PT ;  /* 0x000000950300720c */ /* 0x000fe20003f06270 */
[C---:B------:R-:W-:Y:S01]  /*107f0*/  HMMA.16816.F32.BF16 R20, R76.reuse, R14, R20 ;  /* 0x0000000e4c14723c */ /* 0x040fe20000041814 */
[----:B------:R-:W-:Y:S02]  /*10800*/  FSEL R196, R60, -INF , !P3 ;  /* 0xff8000003cc47808 */ /* 0x000fe40005800000 */
[----:B------:R-:W-:Y:S02]  /*10810*/  ISETP.GE.AND P3, PT, R16, R148, PT ;  /* 0x000000941000720c */ /* 0x000fe40003f66270 */
[C-C-:B------:R-:W-:Y:S02]  /*10820*/  LOP3.LUT R12, R92.reuse, 0x81, R93.reuse, 0xfe, !PT ;  /* 0x000000815c0c7812 */ /* 0x140fe400078efe5d */
[----:B------:R-:W-:Y:S01]  /*10830*/  LOP3.LUT R3, R92, 0x88, R93, 0xfe, !PT ;  /* 0x000000885c037812 */ /* 0x000fe200078efe5d */
[----:B---3--:R-:W-:Y:S01]  /*10840*/  HMMA.16816.F32.BF16 R28, R76, R4, R28 ;  /* 0x000000044c1c723c */ /* 0x008fe2000004181c */
[----:B------:R-:W-:-:S02]  /*10850*/  FSEL R198, R61, -INF , !P1 ;  /* 0xff8000003dc67808 */ /* 0x000fc40004800000 */
[----:B------:R-:W-:Y:S02]  /*10860*/  FSEL R109, R63, -INF , !P0 ;  /* 0xff8000003f6d7808 */ /* 0x000fe40004000000 */
[----:B------:R-:W-:Y:S02]  /*10870*/  FSEL R115, R66, -INF , !P4 ;  /* 0xff80000042737808 */ /* 0x000fe40006000000 */
[C---:B------:R-:W-:Y:S02]  /*10880*/  ISETP.GE.AND P1, PT, R12.reuse, R148, PT ;  /* 0x000000940c00720c */ /* 0x040fe40003f26270 */
[-C--:B------:R-:W-:Y:S02]  /*10890*/  ISETP.GE.AND P0, PT, R12, R149.reuse, PT ;  /* 0x000000950c00720c */ /* 0x080fe40003f06270 */
[----:B------:R-:W-:Y:S02]  /*108a0*/  FSEL R202, R56, -INF , !P3 ;  /* 0xff80000038ca7808 */ /* 0x000fe40005800000 */
[----:B------:R-:W-:-:S02]  /*108b0*/  ISETP.GE.AND P4, PT, R16, R149, PT ;  /* 0x000000951000720c */ /* 0x000fc40003f86270 */
[C---:B------:R-:W-:Y:S01]  /*108c0*/  ISETP.GE.AND P3, PT, R3.reuse, R148, PT ;  /* 0x000000940300720c */ /* 0x040fe20003f66270 */
[----:B------:R-:W-:Y:S01]  /*108d0*/  HMMA.16816.F32.BF16 R16, R84, R18, RZ ;  /* 0x000000125410723c */ /* 0x000fe200000418ff */
[C-C-:B------:R-:W-:Y:S02]  /*108e0*/  LOP3.LUT R13, R92.reuse, 0x89, R93.reuse, 0xfe, !PT ;  /* 0x000000895c0d7812 */ /* 0x140fe400078efe5d */
[----:B------:R-:W-:Y:S02]  /*108f0*/  LOP3.LUT R12, R92, 0x90, R93, 0xfe, !PT ;  /* 0x000000905c0c7812 */ /* 0x000fe400078efe5d */
[----:B------:R-:W-:Y:S02]  /*10900*/  FSEL R103, R62, -INF , !P2 ;  /* 0xff8000003e677808 */ /* 0x000fe40005000000 */
[----:B------:R-:W-:Y:S02]  /*10910*/  ISETP.GE.AND P2, PT, R3, R149, PT ;  /* 0x000000950300720c */ /* 0x000fe40003f46270 */
[----:B------:R-:W-:-:S02]  /*10920*/  FSEL R200, R57, -INF , !P1 ;  /* 0xff80000039c87808 */ /* 0x000fc40004800000 */
[----:B------:R-:W-:Y:S02]  /*10930*/  FSEL R111, R58, -INF , !P4 ;  /* 0xff8000003a6f7808 */ /* 0x000fe40006000000 */
[----:B------:R-:W-:Y:S02]  /*10940*/  FSEL R3, R59, -INF , !P0 ;  /* 0xff8000003b037808 */ /* 0x000fe40004000000 */
[----:B------:R-:W-:Y:S02]  /*10950*/  FSEL R80, R80, -INF , !P3 ;  /* 0xff80000050507808 */ /* 0x000fe40005800000 */
[CC--:B------:R-:W-:Y:S02]  /*10960*/  ISETP.GE.AND P1, PT, R13.reuse, R148.reuse, PT ;  /* 0x000000940d00720c */ /* 0x0c0fe40003f26270 */
[----:B------:R-:W-:Y:S02]  /*10970*/  ISETP.GE.AND P0, PT, R13, R149, PT ;  /* 0x000000950d00720c */ /* 0x000fe40003f06270 */
        /* <DEDUP_REMOVED lines=9> */
[----:B------:R-:W-:Y:S02]  /*10a10*/  FSEL R206, R40, -INF , !P3 ;  /* 0xff80000028ce7808 */ /* 0x000fe40005800000 */
[----:B------:R-:W-:Y:S02]  /*10a20*/  FSEL R242, R41, -INF , !P1 ;  /* 0xff80000029f27808 */ /* 0x000fe40004800000 */
[----:B------:R-:W-:Y:S02]  /*10a30*/  FSEL R50, R42, -INF , !P4 ;  /* 0xff8000002a327808 */ /* 0x000fe40006000000 */
[----:B------:R-:W-:Y:S02]  /*10a40*/  FSEL R51, R43, -INF , !P0 ;  /* 0xff8000002b337808 */ /* 0x000fe40004000000 */
[----:B------:R-:W-:Y:S01]  /*10a50*/  LOP3.LUT R4, R92, 0x98, R93, 0xfe, !PT ;  /* 0x000000985c047812 */ /* 0x000fe200078efe5d */
[----:B------:R-:W-:Y:S01]  /*10a60*/  HMMA.16816.F32.BF16 R40, R84, R32, RZ ;  /* 0x000000205428723c */ /* 0x000fe200000418ff */
[----:B------:R-:W-:-:S02]  /*10a70*/  FSEL R48, R82, -INF , !P2 ;  /* 0xff80000052307808 */ /* 0x000fc40005000000 */
[CC--:B------:R-:W-:Y:S02]  /*10a80*/  ISETP.GE.AND P3, PT, R4.reuse, R148.reuse, PT ;  /* 0x000000940400720c */ /* 0x0c0fe40003f66270 */
[----:B------:R-:W-:Y:S02]  /*10a90*/  ISETP.GE.AND P2, PT, R4, R149, PT ;  /* 0x000000950400720c */ /* 0x000fe40003f46270 */
[C-C-:B------:R-:W-:Y:S01]  /*10aa0*/  LOP3.LUT R4, R92.reuse, 0xa0, R93.reuse, 0xfe, !PT ;  /* 0x000000a05c047812 */ /* 0x140fe200078efe5d */
[----:B------:R-:W-:Y:S01]  /*10ab0*/  HMMA.16816.F32.BF16 R32, R84, R34, RZ ;  /* 0x000000225420723c */ /* 0x000fe200000418ff */
[----:B------:R-:W-:Y:S02]  /*10ac0*/  LOP3.LUT R5, R92, 0x99, R93, 0xfe, !PT ;  /* 0x000000995c057812 */ /* 0x000fe400078efe5d */
[----:B------:R-:W-:Y:S02]  /*10ad0*/  FSEL R246, R88, -INF , !P3 ;  /* 0xff80000058f67808 */ /* 0x000fe40005800000 */
[----:B------:R-:W-:-:S02]  /*10ae0*/  ISETP.GE.AND P3, PT, R4, R148, PT ;  /* 0x000000940400720c */ /* 0x000fc40003f66270 */
[-C--:B------:R-:W-:Y:S02]  /*10af0*/  ISETP.GE.AND P4, PT, R4, R149.reuse, PT ;  /* 0x000000950400720c */ /* 0x080fe40003f86270 */
[C---:B------:R-:W-:Y:S02]  /*10b00*/  ISETP.GE.AND P1, PT, R5.reuse, R148, PT ;  /* 0x000000940500720c */ /* 0x040fe40003f26270 */
[----:B------:R-:W-:Y:S02]  /*10b10*/  ISETP.GE.AND P0, PT, R5, R149, PT ;  /* 0x000000950500720c */ /* 0x000fe40003f06270 */
[C-C-:B------:R-:W-:Y:S02]  /*10b20*/  LOP3.LUT R4, R92.reuse, 0xa8, R93.reuse, 0xfe, !PT ;  /* 0x000000a85c047812 */ /* 0x140fe400078efe5d */
[----:B------:R-:W-:Y:S01]  /*10b30*/  LOP3.LUT R5, R92, 0xa1, R93, 0xfe, !PT ;  /* 0x000000a15c057812 */ /* 0x000fe200078efe5d */
[----:B-1----:R-:W-:Y:S01]  /*10b40*/  HMMA.16816.F32.BF16 R40, R76, R12, R40 ;  /* 0x0000000c4c28723c */ /* 0x002fe20000041828 */
        /* <DEDUP_REMOVED lines=8> */
[-C--:B------:R-:W-:Y:S02]  /*10bd0*/  ISETP.GE.AND P0, PT, R5, R149.reuse, PT ;  /* 0x000000950500720c */ /* 0x080fe40003f06270 */
[----:B------:R-:W-:Y:S02]  /*10be0*/  LOP3.LUT R4, R92, 0xa9, R93, 0xfe, !PT ;  /* 0x000000a95c047812 */ /* 0x000fe400078efe5d */
[----:B------:R-:W-:Y:S02]  /*10bf0*/  FSEL R250, R25, -INF , !P1 ;  /* 0xff80000019fa7808 */ /* 0x000fe40004800000 */
[----:B------:R-:W-:Y:S02]  /*10c00*/  FSEL R55, R27, -INF , !P0 ;  /* 0xff8000001b377808 */ /* 0x000fe40004000000 */
[C---:B------:R-:W-:Y:S02]  /*10c10*/  ISETP.GE.AND P1, PT, R4.reuse, R148, PT ;  /* 0x000000940400720c */ /* 0x040fe40003f26270 */
[----:B------:R-:W-:-:S02]  /*10c20*/  ISETP.GE.AND P0, PT, R4, R149, PT ;  /* 0x000000950400720c */ /* 0x000fc40003f06270 */
[--C-:B------:R-:W-:Y:S01]  /*10c30*/  LOP3.LUT R24, R92, 0xb0, R93.reuse, 0xfe, !PT ;  /* 0x000000b05c187812 */ /* 0x100fe200078efe5d */
[----:B------:R-:W1:Y:S01]  /*10c40*/  LDSM.16.M88.4 R4, [R226+0x4c00] ;  /* 0x004c0000e204783b */ /* 0x000e620000000200 */
[----:B------:R-:W-:Y:S02]  /*10c50*/  FSEL R67, R36, -INF , !P3 ;  /* 0xff80000024437808 */ /* 0x000fe40005800000 */
        /* <DEDUP_REMOVED lines=11> */
[----:B------:R-:W2:Y:S01]  /*10d10*/  LDSM.16.M88.4 R12, [R209] ;  /* 0x00000000d10c783b */ /* 0x000ea20000000200 */
        /* <DEDUP_REMOVED lines=9> */
[-C--:B------:R-:W-:Y:S02]  /*10db0*/  ISETP.GE.AND P4, PT, R24, R149.reuse, PT ;  /* 0x000000951800720c */ /* 0x080fe40003f86270 */
[C---:B------:R-:W-:Y:S01]  /*10dc0*/  ISETP.GE.AND P1, PT, R8.reuse, R148, PT ;  /* 0x000000940800720c */ /* 0x040fe20003f26270 */
[----:B------:R-:W3:Y:S01]  /*10dd0*/  LDSM.16.M88.4 R24, [R208] ;  /* 0x00000000d018783b */ /* 0x000ee20000000200 */
[----:B------:R-:W-:Y:S01]  /*10de0*/  ISETP.GE.AND P0, PT, R8, R149, PT ;  /* 0x000000950800720c */ /* 0x000fe20003f06270 */
[----:B------:R-:W-:-:S04]  /*10df0*/  DEPBAR.LE SB0, 0x0 ;  /* 0x000080000000791a */ /* 0x000fc80000000000 */
[C---:B------:R-:W-:Y:S01]  /*10e00*/  HMMA.16816.F32.BF16 R8, R84.reuse, R44, RZ ;  /* 0x0000002c5408723c */ /* 0x040fe200000418ff */
[----:B------:R-:W-:Y:S02]  /*10e10*/  FSEL R203, R21, -INF , !P1 ;  /* 0xff80000015cb7808 */ /* 0x000fe40004800000 */
[C-C-:B------:R-:W-:Y:S02]  /*10e20*/  LOP3.LUT R20, R92.reuse, 0xc1, R93.reuse, 0xfe, !PT ;  /* 0x000000c15c147812 */ /* 0x140fe400078efe5d */
[----:B------:R-:W-:Y:S02]  /*10e30*/  LOP3.LUT R21, R92, 0xc8, R93, 0xfe, !PT ;  /* 0x000000c85c157812 */ /* 0x000fe400078efe5d */
[----:B------:R-:W-:Y:S01]  /*10e40*/  FSEL R56, R22, -INF , !P2 ;  /* 0xff80000016387808 */ /* 0x000fe20005000000 */
[----:B------:R-:W-:Y:S01]  /*10e50*/  HMMA.16816.F32.BF16 R44, R84, R46, RZ ;  /* 0x0000002e542c723c */ /* 0x000fe200000418ff */
[----:B------:R-:W-:Y:S02]  /*10e60*/  FSEL R57, R23, -INF , !P0 ;  /* 0xff80000017397808 */ /* 0x000fe40004000000 */
[----:B------:R-:W-:Y:S01]  /*10e70*/  FSEL R205, R28, -INF , !P3 ;  /* 0xff8000001ccd7808 */ /* 0x000fe20005800000 */
[----:B------:R-:W-:Y:S01]  /*10e80*/  BAR.SYNC.DEFER_BLOCKING 0x0 ;  /* 0x0000000000007b1d */ /* 0x000fe20000010000 */
[----:B------:R-:W-:-:S02]  /*10e90*/  ISETP.GE.AND P1, PT, R20, R148, PT ;  /* 0x000000941400720c */ /* 0x000fc40003f26270 */
[-C--:B------:R-:W-:Y:S02]  /*10ea0*/  ISETP.GE.AND P0, PT, R20, R149.reuse, PT ;  /* 0x000000951400720c */ /* 0x080fe40003f06270 */
[C---:B------:R-:W-:Y:S02]  /*10eb0*/  ISETP.GE.AND P3, PT, R21.reuse, R148, PT ;  /* 0x000000941500720c */ /* 0x040fe40003f66270 */
[----:B------:R-:W-:Y:S02]  /*10ec0*/  ISETP.GE.AND P2, PT, R21, R149, PT ;  /* 0x000000951500720c */ /* 0x000fe40003f46270 */
[----:B-1----:R-:W-:Y:S01]  /*10ed0*/  HMMA.16816.F32.BF16 R20, R84, R4, RZ ;  /* 0x000000045414723c */ /* 0x002fe200000418ff */
[----:B------:R-:W-:Y:S02]  /*10ee0*/  FSEL R28, R29, -INF , !P1 ;  /* 0xff8000001d1c7808 */ /* 0x000fe40004800000 */
[----:B------:R-:W-:Y:S02]  /*10ef0*/  FSEL R59, R31, -INF , !P0 ;  /* 0xff8000001f3b7808 */ /* 0x000fe40004000000 */
[----:B------:R-:W-:-:S02]  /*10f00*/  LOP3.LUT R29, R92, 0xd0, R93, 0xfe, !PT ;  /* 0x000000d05c1d7812 */ /* 0x000fc400078efe5d */
[--C-:B------:R-:W-:Y:S01]  /*10f10*/  LOP3.LUT R4, R92, 0xc9, R93.reuse, 0xfe, !PT ;  /* 0x000000c95c047812 */ /* 0x100fe200078efe5d */
[----:B--2---:R-:W-:Y:S01]  /*10f20*/  HMMA.16816.F32.BF16 R8, R76, R12, R8 ;  /* 0x0000000c4c08723c */ /* 0x004fe20000041808 */
[----:B------:R-:W-:Y:S02]  /*10f30*/  FSEL R60, R18, -INF , !P2 ;  /* 0xff800000123c7808 */ /* 0x000fe40005000000 */
[C---:B------:R-:W-:Y:S02]  /*10f40*/  ISETP.GE.AND P1, PT, R4.reuse, R148, PT ;  /* 0x000000940400720c */ /* 0x040fe40003f26270 */
[----:B------:R-:W-:Y:S02]  /*10f50*/  ISETP.GE.AND P0, PT, R4, R149, PT ;  /* 0x000000950400720c */ /* 0x000fe40003f06270 */
[----:B------:R-:W-:Y:S01]  /*10f60*/  LOP3.LUT R18, R92, 0xd1, R93, 0xfe, !PT ;  /* 0x000000d15c127812 */ /* 0x000fe200078efe5d */
[----:B------:R-:W-:Y:S01]  /*10f70*/  HMMA.16816.F32.BF16 R4, R84, R6, RZ ;  /* 0x000000065404723c */ /* 0x000fe200000418ff */
[----:B------:R-:W-:-:S02]  /*10f80*/  FSEL R182, R16, -INF , !P3 ;  /* 0xff80000010b67808 */ /* 0x000fc40005800000 */
[-C--:B------:R-:W-:Y:S02]  /*10f90*/  ISETP.GE.AND P3, PT, R29, R148.reuse, PT ;  /* 0x000000941d00720c */ /* 0x080fe40003f66270 */
[----:B------:R-:W-:Y:S02]  /*10fa0*/  FSEL R158, R17, -INF , !P1 ;  /* 0xff800000119e7808 */ /* 0x000fe40004800000 */
[----:B------:R-:W-:Y:S01]  /*10fb0*/  FSEL R61, R19, -INF , !P0 ;  /* 0xff800000133d7808 */ /* 0x000fe20004000000 */
[----:B------:R-:W-:Y:S01]  /*10fc0*/  HMMA.16816.F32.BF16 R44, R76, R14, R44 ;  /* 0x0000000e4c2c723c */ /* 0x000fe2000004182c */
[----:B------:R-:W-:Y:S02]  /*10fd0*/  LOP3.LUT R16, R92, 0xd8, R93, 0xfe, !PT ;  /* 0x000000d85c107812 */ /* 0x000fe400078efe5d */
[C---:B------:R-:W-:Y:S02]  /*10fe0*/  ISETP.GE.AND P1, PT, R18.reuse, R148, PT ;  /* 0x000000941200720c */ /* 0x040fe40003f26270 */
[----:B------:R-:W-:-:S02]  /*10ff0*/  ISETP.GE.AND P0, PT, R18, R149, PT ;  /* 0x000000951200720c */ /* 0x000fc40003f06270 */
[----:B------:R-:W-:Y:S01]  /*11000*/  LOP3.LUT R13, R92, 0xd9, R93, 0xfe, !PT ;  /* 0x000000d95c0d7812 */ /* 0x000fe200078efe5d */
[C---:B---3--:R-:W-:Y:S01]  /*11010*/  HMMA.16816.F32.BF16 R20, R76.reuse, R24, R20 ;  /* 0x000000184c14723c */ /* 0x048fe20000041814 */
[----:B------:R-:W-:Y:S02]  /*11020*/  FSEL R58, R30, -INF , !P4 ;  /* 0xff8000001e3a7808 */ /* 0x000fe40006000000 */
[----:B------:R-:W-:Y:S02]  /*11030*/  FSEL R164, R40, -INF , !P3 ;  /* 0xff80000028a47808 */ /* 0x000fe40005800000 */
[----:B------:R-:W-:Y:S02]  /*11040*/  ISETP.GE.AND P4, PT, R29, R149, PT ;  /* 0x000000951d00720c */ /* 0x000fe40003f86270 */
[----:B------:R-:W-:Y:S01]  /*11050*/  ISETP.GE.AND P3, PT, R16, R148, PT ;  /* 0x000000941000720c */ /* 0x000fe20003f66270 */
[----:B------:R-:W-:Y:S01]  /*11060*/  HMMA.16816.F32.BF16 R4, R76, R26, R4 ;  /* 0x0000001a4c04723c */ /* 0x000fe20000041804 */
[----:B------:R-:W-:-:S02]  /*11070*/  FSEL R162, R41, -INF , !P1 ;  /* 0xff80000029a27808 */ /* 0x000fc40004800000 */
[----:B------:R-:W-:Y:S02]  /*11080*/  FSEL R43, R43, -INF , !P0 ;  /* 0xff8000002b2b7808 */ /* 0x000fe40004000000 */
[C-C-:B------:R-:W-:Y:S02]  /*11090*/  LOP3.LUT R12, R92.reuse, 0xe0, R93.reuse, 0xfe, !PT ;  /* 0x000000e05c0c7812 */ /* 0x140fe400078efe5d */
[C---:B------:R-:W-:Y:S02]  /*110a0*/  ISETP.GE.AND P1, PT, R13.reuse, R148, PT ;  /* 0x000000940d00720c */ /* 0x040fe40003f26270 */
[----:B------:R-:W-:Y:S02]  /*110b0*/  ISETP.GE.AND P0, PT, R13, R149, PT ;  /* 0x000000950d00720c */ /* 0x000fe40003f06270 */
[----:B------:R-:W-:Y:S02]  /*110c0*/  LOP3.LUT R13, R92, 0xe1, R93, 0xfe, !PT ;  /* 0x000000e15c0d7812 */ /* 0x000fe400078efe5d */
[----:B------:R-:W-:-:S02]  /*110d0*/  FSEL R42, R42, -INF , !P4 ;  /* 0xff8000002a2a7808 */ /* 0x000fc40006000000 */
[----:B------:R-:W-:Y:S02]  /*110e0*/  FSEL R156, R32, -INF , !P3 ;  /* 0xff800000209c7808 */ /* 0x000fe40005800000 */
[CC--:B------:R-:W-:Y:S02]  /*110f0*/  ISETP.GE.AND P3, PT, R12.reuse, R148.reuse, PT ;  /* 0x000000940c00720c */ /* 0x0c0fe40003f66270 */
[----:B------:R-:W-:Y:S02]  /*11100*/  ISETP.GE.AND P4, PT, R12, R149, PT ;  /* 0x000000950c00720c */ /* 0x000fe40003f86270 */
[----:B------:R-:W-:Y:S02]  /*11110*/  FSEL R154, R33, -INF , !P1 ;  /* 0xff800000219a7808 */ /* 0x000fe40004800000 */
[----:B------:R-:W-:Y:S02]  /*11120*/  LOP3.LUT R12, R92, 0xe8, R93, 0xfe, !PT ;  /* 0x000000e85c0c7812 */ /* 0x000fe400078efe5d */
[----:B------:R-:W-:-:S02]  /*11130*/  ISETP.GE.AND P1, PT, R13, R148, PT ;  /* 0x000000940d00720c */ /* 0x000fc40003f26270 */
[----:B------:R-:W-:Y:S02]  /*11140*/  FSEL R35, R35, -INF , !P0 ;  /* 0xff80000023237808 */ /* 0x000fe40004000000 */
[----:B------:R-:W-:Y:S02]  /*11150*/  FSEL R152, R8, -INF , !P3 ;  /* 0xff80000008987808 */ /* 0x000fe40005800000 */
[----:B------:R-:W-:Y:S02]  /*11160*/  ISETP.GE.AND P0, PT, R13, R149, PT ;  /* 0x000000950d00720c */ /* 0x000fe40003f06270 */
[----:B------:R-:W-:Y:S02]  /*11170*/  ISETP.GE.AND P3, PT, R12, R148, PT ;  /* 0x000000940c00720c */ /* 0x000fe40003f66270 */
[----:B------:R-:W-:Y:S02]  /*11180*/  FSEL R116, R9, -INF , !P1 ;  /* 0xff80000009747808 */ /* 0x000fe40004800000 */
[----:B------:R-:W-:-:S02]  /*11190*/  LOP3.LUT R9, R92, 0xe9, R93, 0xfe, !PT ;  /* 0x000000e95c097812 */ /* 0x000fc400078efe5d */
[----:B------:R-:W-:Y:S02]  /*111a0*/  LOP3.LUT R8, R92, 0xf0, R93, 0xfe, !PT ;  /* 0x000000f05c087812 */ /* 0x000fe400078efe5d */
[-C--:B------:R-:W-:Y:S02]  /*111b0*/  ISETP.GE.AND P2, PT, R16, R149.reuse, PT ;  /* 0x000000951000720c */ /* 0x080fe40003f46270 */
[----:B------:R-:W-:Y:S02]  /*111c0*/  FSEL R33, R10, -INF , !P4 ;  /* 0xff8000000a217808 */ /* 0x000fe40006000000 */
[----:B------:R-:W-:Y:S02]  /*111d0*/  FSEL R32, R11, -INF , !P0 ;  /* 0xff8000000b207808 */ /* 0x000fe40004000000 */
[----:B------:R-:W-:Y:S02]  /*111e0*/  FSEL R110, R44, -INF , !P3 ;  /* 0xff8000002c6e7808 */ /* 0x000fe40005800000 */
[----:B------:R-:W-:-:S02]  /*111f0*/  ISETP.GE.AND P0, PT, R9, R149, PT ;  /* 0x000000950900720c */ /* 0x000fc40003f06270 */
[C---:B------:R-:W-:Y:S02]  /*11200*/  ISETP.GE.AND P3, PT, R8.reuse, R148, PT ;  /* 0x000000940800720c */ /* 0x040fe40003f66270 */
[-C--:B------:R-:W-:Y:S02]  /*11210*/  ISETP.GE.AND P4, PT, R8, R149.reuse, PT ;  /* 0x000000950800720c */ /* 0x080fe40003f86270 */
[----:B------:R-:W-:Y:S02]  /*11220*/  LOP3.LUT R8, R92, 0xf1, R93, 0xfe, !PT ;  /* 0x000000f15c087812 */ /* 0x000fe400078efe5d */
[----:B------:R-:W-:Y:S02]  /*11230*/  FSEL R34, R34, -INF , !P2 ;  /* 0xff80000022227808 */ /* 0x000fe40005000000 */
[----:B------:R-:W-:Y:S02]  /*11240*/  ISETP.GE.AND P2, PT, R12, R149, PT ;  /* 0x000000950c00720c */ /* 0x000fe40003f46270 */
        /* <DEDUP_REMOVED lines=8> */
[-C--:B------:R-:W-:Y:S02]  /*112d0*/  ISETP.GE.AND P1, PT, R8, R149.reuse, PT ;  /* 0x000000950800720c */ /* 0x080fe40003f26270 */
[----:B------:R-:W-:Y:S02]  /*112e0*/  ISETP.NE.AND P3, PT, R95, RZ, PT ;  /* 0x000000ff5f00720c */ /* 0x000fe40003f65270 */
[C---:B------:R-:W-:Y:S02]  /*112f0*/  ISETP.GE.AND P2, PT, R93.reuse, R148, PT ;  /* 0x000000945d00720c */ /* 0x040fe40003f46270 */
[----:B------:R-:W-:Y:S02]  /*11300*/  ISETP.GE.AND P0, PT, R93, R149, PT ;  /* 0x000000955d00720c */ /* 0x000fe40003f06270 */
[----:B------:R-:W-:-:S02]  /*11310*/  FSEL R64, R22, -INF , !P4 ;  /* 0xff80000016407808 */ /* 0x000fc40006000000 */
[----:B------:R-:W-:Y:S02]  /*11320*/  FSEL R63, R23, -INF , !P1 ;  /* 0xff800000173f7808 */ /* 0x000fe40004800000 */
        /* <DEDUP_REMOVED lines=65> */
.L_x_2478:
[----:B------:R-:W-:-:S05]  /*11740*/  IMAD.MOV.U32 R6, RZ, RZ, c[0x0][0x198] ;  /* 0x00006600ff067624 */ /* 0x000fca00078e00ff */
[----:B------:R-:W-:-:S04]  /*11750*/  LEA R6, -R6, RZ, 0x8 ;  /* 0x000000ff06067211 */ /* 0x000fc800078e41ff */
[----:B------:R-:W-:Y:S02]  /*11760*/  SHF.R.S32.HI R4, RZ, 0x1f, R6 ;  /* 0x0000001fff047819 */ /* 0x000fe40000011406 */
.L_x_2479:
        /* <DEDUP_REMOVED lines=32> */
.L_x_2477:
        /* <DEDUP_REMOVED lines=258> */
[----:B------:R-:W-:Y:S02]  /*12990*/  FFMA.FTZ R151, R164, c[0x0][0x23c], -R101 ;  /* 0x00008f00a4977a23 */ /* 0x000fe40000010865 */
        /* <DEDUP_REMOVED lines=101> */
[----:B------:R-:W2:Y:S01]  /*12ff0*/  MUFU.EX2 R158, R158 ;  /* 0x0000009e009e7308 */ /* 0x000ea20000000800 */
[----:B------:R-:W-:Y:S01]  /*13000*/  FADD.FTZ R140, R140, R145 ;  /* 0x000000918c8c7221 */ /* 0x000fe20000010000 */
[----:B------:R-:W-:Y:S01]  /*13010*/  HMMA.16816.F32.BF16 R4, R28, R10, R4 ;  /* 0x0000000a1c04723c */ /* 0x000fe20000041804 */
[----:B------:R-:W4:Y:S01]  /*13020*/  LDSM.16.MT88.4 R8, [R223+0x5c00] ;  /* 0x005c0000df08783b */ /* 0x000f220000004200 */
[----:B------:R-:W-:-:S02]  /*13030*/  FADD.FTZ R161, R161, R120 ;  /* 0x00000078a1a17221 */ /* 0x000fc40000010000 */
[----:B------:R-:W-:Y:S02]  /*13040*/  FADD.FTZ R141, R141, R140 ;  /* 0x0000008c8d8d7221 */ /* 0x000fe40000010000 */
[----:B------:R-:W1:Y:S01]  /*13050*/  MUFU.EX2 R160, R160 ;  /* 0x000000a000a07308 */ /* 0x000e620000000800 */
        /* <DEDUP_REMOVED lines=35> */
[C---:B----4-:R-:W-:Y:S01]  /*13290*/  HMMA.16816.F32.BF16 R136, R28.reuse, R8, R136 ;  /* 0x000000081c88723c */ /* 0x050fe20000041888 */
[--C-:B------:R-:W-:Y:S01]  /*132a0*/  FFMA.FTZ R59, R60, c[0x0][0x23c], -R68.reuse ;  /* 0x00008f003c3b7a23 */ /* 0x100fe20000010844 */
[----:B------:R-:W4:Y:S01]  /*132b0*/  MUFU.EX2 R119, R119 ;  /* 0x0000007700777308 */ /* 0x000f220000000800 */
        /* <DEDUP_REMOVED lines=10> */
[----:B--2---:R-:W-:Y:S01]  /*13360*/  F2FP.BF16.PACK_AB R29, R157, R158 ;  /* 0x0000009e9d1d723e */ /* 0x004fe200000010ff */
[----:B------:R-:W2:Y:S01]  /*13370*/  MUFU.EX2 R170, R170 ;  /* 0x000000aa00aa7308 */ /* 0x000ea20000000800 */
[----:B------:R-:W-:Y:S01]  /*13380*/  F2FP.BF16.PACK_AB R30, R97, R98 ;  /* 0x00000062611e723e */ /* 0x000fe200000010ff */
[----:B------:R-:W-:Y:S01]  /*13390*/  FFMA.FTZ R61, R35, c[0x0][0x23c], -R68 ;  /* 0x00008f00233d7a23 */ /* 0x000fe20000010844 */
[----:B------:R-:W-:Y:S01]  /*133a0*/  F2FP.BF16.PACK_AB R31, R160, R155 ;  /* 0x0000009ba01f723e */ /* 0x000fe200000010ff */
        /* <DEDUP_REMOVED lines=11> */
[----:B------:R-:W2:Y:S01]  /*13460*/  LDSM.16.MT88.4 R20, [R223+0x6400] ;  /* 0x00640000df14783b */ /* 0x000ea20000004200 */
[----:B------:R-:W-:-:S02]  /*13470*/  FFMA.FTZ R46, R65, c[0x0][0x23c], -R101 ;  /* 0x00008f00412e7a23 */ /* 0x000fc40000010865 */
[----:B------:R-:W-:Y:S02]  /*13480*/  FFMA.FTZ R64, R64, c[0x0][0x23c], -R68 ;  /* 0x00008f0040407a23 */ /* 0x000fe40000010844 */
[----:B------:R-:W-:Y:S02]  /*13490*/  MUFU.EX2 R103, R103 ;  /* 0x0000006700677308 */ /* 0x000fe40000000800 */
[C---:B-----5:R-:W-:Y:S06]  /*134a0*/  HMMA.16816.F32.BF16 R136, R28.reuse, R12, R136 ;  /* 0x0000000c1c88723c */ /* 0x060fec0000041888 */
[----:B------:R-:W5:Y:S02]  /*134b0*/  MUFU.EX2 R172, R172 ;  /* 0x000000ac00ac7308 */ /* 0x000f640000000800 */
        /* <DEDUP_REMOVED lines=34> */
[----:B------:R-:W-:-:S02]  /*136e0*/  F2FP.BF16.PACK_AB R28, R87, R88 ;  /* 0x00000058571c723e */ /* 0x000fc400000010ff */
[----:B------:R-:W-:Y:S02]  /*136f0*/  F2FP.BF16.PACK_AB R29, R105, R156 ;  /* 0x0000009c691d723e */ /* 0x000fe400000010ff */
[----:B------:R-:W-:Y:S02]  /*13700*/  F2FP.BF16.PACK_AB R30, R85, R86 ;  /* 0x00000056551e723e */ /* 0x000fe400000010ff */
[----:B-----5:R-:W-:Y:S01]  /*13710*/  F2FP.BF16.PACK_AB R31, R172, R103 ;  /* 0x00000067ac1f723e */ /* 0x020fe200000010ff */
[----:B------:R-:W5:Y:S06]  /*13720*/  MUFU.EX2 R52, R52 ;  /* 0x0000003400347308 */ /* 0x000f6c0000000800 */
[C---:B--2---:R-:W-:Y:S02]  /*13730*/  HMMA.16816.F32.BF16 R16, R28.reuse, R20, R16 ;  /* 0x000000141c10723c */ /* 0x044fe40000041810 */
        /* <DEDUP_REMOVED lines=9> */
[----:B------:R-:W-:-:S02]  /*137d0*/  F2FP.BF16.PACK_AB R28, R83, R84 ;  /* 0x00000054531c723e */ /* 0x000fc400000010ff */
[----:B------:R-:W-:Y:S01]  /*137e0*/  F2FP.BF16.PACK_AB R29, R3, R174 ;  /* 0x000000ae031d723e */ /* 0x000fe200000010ff */
[----:B------:R-:W-:Y:S01]  /*137f0*/  MUFU.EX2 R53, R53 ;  /* 0x0000003500357308 */ /* 0x000fe20000000800 */
[----:B------:R-:W-:Y:S02]  /*13800*/  F2FP.BF16.PACK_AB R30, R81, R82 ;  /* 0x00000052511e723e */ /* 0x000fe400000010ff */
[----:B------:R-:W-:-:S05]  /*13810*/  F2FP.BF16.PACK_AB R31, R176, R109 ;  /* 0x0000006db01f723e */ /* 0x000fca00000010ff */
        /* <DEDUP_REMOVED lines=11> */
[----:B----4-:R-:W-:-:S02]  /*138d0*/  F2FP.BF16.PACK_AB R28, R79, R80 ;  /* 0x000000504f1c723e */ /* 0x010fc400000010ff */
[----:B------:R-:W-:Y:S02]  /*138e0*/  F2FP.BF16.PACK_AB R29, R49, R50 ;  /* 0x00000032311d723e */ /* 0x000fe400000010ff */
[----:B------:R-:W-:Y:S02]  /*138f0*/  F2FP.BF16.PACK_AB R30, R77, R78 ;  /* 0x0000004e4d1e723e */ /* 0x000fe400000010ff */
[----:B-----5:R-:W-:Y:S01]  /*13900*/  F2FP.BF16.PACK_AB R31, R52, R51 ;  /* 0x00000033341f723e */ /* 0x020fe200000010ff */
[----:B------:R-:W-:Y:S06]  /*13910*/  MUFU.EX2 R70, R70 ;  /* 0x0000004600467308 */ /* 0x000fec0000000800 */
[C---:B---3--:R-:W-:Y:S02]  /*13920*/  HMMA.16816.F32.BF16 R16, R28.reuse, R12, R16 ;  /* 0x0000000c1c10723c */ /* 0x048fe40000041810 */
[----:B------:R-:W-:Y:S06]  /*13930*/  MUFU.EX2 R69, R69 ;  /* 0x0000004500457308 */ /* 0x000fec0000000800 */
[C---:B------:R-:W-:Y:S01]  /*13940*/  HMMA.16816.F32.BF16 R4, R28.reuse, R14, R4 ;  /* 0x0000000e1c04723c */ /* 0x040fe20000041804 */
[----:B------:R-:W3:Y:S01]  /*13950*/  LDSM.16.MT88.4 R12, [R223+0x7800] ;  /* 0x00780000df0c783b */ /* 0x000ee20000004200 */
[----:B------:R-:W-:Y:S06]  /*13960*/  MUFU.EX2 R111, R111 ;  /* 0x0000006f006f7308 */ /* 0x000fec0000000800 */
[C---:B-1----:R-:W-:Y:S02]  /*13970*/  HMMA.16816.F32.BF16 R136, R28.reuse, R8, R136 ;  /* 0x000000081c88723c */ /* 0x042fe40000041888 */
[----:B------:R-:W1:Y:S05]  /*13980*/  MUFU.EX2 R36, R36 ;  /* 0x0000002400247308 */ /* 0x000e6a0000000800 */
[----:B------:R-:W-:Y:S01]  /*13990*/  F2FP.BF16.PACK_AB R8, R75, R76 ;  /* 0x0000004c4b08723e */ /* 0x000fe200000010ff */
[----:B------:R-:W-:Y:S01]  /*139a0*/  HMMA.16816.F32.BF16 R24, R28, R10, R24 ;  /* 0x0000000a1c18723c */ /* 0x000fe20000041818 */
[----:B------:R-:W4:Y:S01]  /*139b0*/  LDSM.16.MT88.4 R28, [R224+0x7c00] ;  /* 0x007c0000e01c783b */ /* 0x000f220000004200 */
[----:B------:R-:W-:Y:S01]  /*139c0*/  F2FP.BF16.PACK_AB R9, R54, R53 ;  /* 0x000000353609723e */ /* 0x000fe200000010ff */
[----:B------:R-:W-:Y:S04]  /*139d0*/  MUFU.EX2 R37, R37 ;  /* 0x0000002500257308 */ /* 0x000fe80000000800 */
[----:B------:R-:W-:-:S02]  /*139e0*/  F2FP.BF16.PACK_AB R10, R73, R74 ;  /* 0x0000004a490a723e */ /* 0x000fc400000010ff */
[----:B------:R-:W-:Y:S02]  /*139f0*/  F2FP.BF16.PACK_AB R11, R55, R38 ;  /* 0x00000026370b723e */ /* 0x000fe400000010ff */
[----:B------:R-:W5:Y:S05]  /*13a00*/  MUFU.EX2 R56, R56 ;  /* 0x0000003800387308 */ /* 0x000f6a0000000800 */
[C---:B--2---:R-:W-:Y:S03]  /*13a10*/  HMMA.16816.F32.BF16 R16, R8.reuse, R20, R16 ;  /* 0x000000140810723c */ /* 0x044fe60000041810 */
[----:B------:R-:W-:Y:S05]  /*13a20*/  MUFU.EX2 R67, R67 ;  /* 0x0000004300437308 */ /* 0x000fea0000000800 */
[C---:B------:R-:W-:Y:S01]  /*13a30*/  HMMA.16816.F32.BF16 R4, R8.reuse, R22, R4 ;  /* 0x000000160804723c */ /* 0x040fe20000041804 */
[----:B------:R-:W2:Y:S02]  /*13a40*/  LDSM.16.MT88.4 R20, [R223+0x7c00] ;  /* 0x007c0000df14783b */ /* 0x000ea40000004200 */
[----:B------:R-:W1:Y:S05]  /*13a50*/  MUFU.EX2 R0, R0 ;  /* 0x0000000000007308 */ /* 0x000e6a0000000800 */
[C---:B---3--:R-:W-:Y:S03]  /*13a60*/  HMMA.16816.F32.BF16 R136, R8.reuse, R12, R136 ;  /* 0x0000000c0888723c */ /* 0x048fe60000041888 */
        /* <DEDUP_REMOVED lines=11> */
[----:B-----5:R-:W-:Y:S01]  /*13b20*/  F2FP.BF16.PACK_AB R11, R56, R37 ;  /* 0x00000025380b723e */ /* 0x020fe200000010ff */
[----:B------:R-:W-:Y:S02]  /*13b30*/  MUFU.EX2 R58, R58 ;  /* 0x0000003a003a7308 */ /* 0x000fe40000000800 */
[----:B------:R-:W-:-:S04]  /*13b40*/  FADD.FTZ R98, R98, R99 ;  /* 0x0000006362627221 */ /* 0x000fc80000010000 */
[C---:B----4-:R-:W-:Y:S01]  /*13b50*/  HMMA.16816.F32.BF16 R16, R8.reuse, R28, R16 ;  /* 0x0000001c0810723c */ /* 0x050fe20000041810 */
[----:B------:R-:W-:Y:S01]  /*13b60*/  FADD.FTZ R97, R97, R98 ;  /* 0x0000006261617221 */ /* 0x000fe20000010000 */
[----:B------:R-:W3:Y:S03]  /*13b70*/  MUFU.EX2 R57, R57 ;  /* 0x0000003900397308 */ /* 0x000ee60000000800 */
[----:B------:R-:W-:Y:S02]  /*13b80*/  FADD.FTZ R96, R96, R97 ;  /* 0x0000006160607221 */ /* 0x000fe40000010000 */
[----:B------:R-:W-:Y:S01]  /*13b90*/  FADD.FTZ R28, R158, R159 ;  /* 0x0000009f9e1c7221 */ /* 0x000fe20000010000 */
[----:B--2---:R-:W-:Y:S01]  /*13ba0*/  HMMA.16816.F32.BF16 R136, R8, R20, R136 ;  /* 0x000000140888723c */ /* 0x004fe20000041888 */
[----:B------:R-:W-:Y:S01]  /*13bb0*/  FADD.FTZ R95, R95, R96 ;  /* 0x000000605f5f7221 */ /* 0x000fe20000010000 */
[----:B------:R-:W-:Y:S01]  /*13bc0*/  MUFU.EX2 R59, R59 ;  /* 0x0000003b003b7308 */ /* 0x000fe20000000800 */
        /* <DEDUP_REMOVED lines=17> */
[----:B---3--:R-:W-:Y:S01]  /*13ce0*/  F2FP.BF16.PACK_AB R9, R57, R58 ;  /* 0x0000003a3909723e */ /* 0x008fe200000010ff */
[----:B------:R-:W-:Y:S01]  /*13cf0*/  FADD.FTZ R89, R89, R90 ;  /* 0x0000005a59597221 */ /* 0x000fe20000010000 */
[----:B------:R-:W-:Y:S01]  /*13d00*/  F2FP.BF16.PACK_AB R10, R143, R132 ;  /* 0x000000848f0a723e */ /* 0x000fe200000010ff */
[----:B------:R-:W-:Y:S01]  /*13d10*/  FADD.FTZ R123, R166, R123 ;  /* 0x0000007ba67b7221 */ /* 0x000fe20000010000 */
[----:B--2---:R-:W-:Y:S01]  /*13d20*/  F2FP.BF16.PACK_AB R11, R60, R59 ;  /* 0x0000003b3c0b723e */ /* 0x004fe200000010ff */
        /* <DEDUP_REMOVED lines=141> */
.L_x_2474:
[----:B------:R-:W-:Y:S05]  /*14600*/  @!P5 BRA `(.L_x_2480) ;  /* 0x00003f900000d947 */ /* 0x000fea0003800000 */
[----:B------:R-:W-:Y:S01]  /*14610*/  ULDC UR9, c[0x0][0x1a0] ;  /* 0x0000680000097ab9 */ /* 0x000fe20000000800 */
[----:B------:R-:W-:Y:S01]  /*14620*/  IMAD.MOV.U32 R3, RZ, RZ, R0 ;  /* 0x000000ffff037224 */ /* 0x000fe200078e0000 */
[----:B------:R-:W-:Y:S01]  /*14630*/  ULEA UR6, -UR9, URZ, 0x8 ;  /* 0x0000003f09067291 */ /* 0x000fe2000f8e413f */
[----:B------:R-:W-:Y:S01]  /*14640*/  IMAD.MOV.U32 R149, RZ, RZ, R2 ;  /* 0x000000ffff957224 */ /* 0x000fe200078e0002 */
[----:B------:R-:W-:Y:S02]  /*14650*/  UMOV UR4, 0x6 ;  /* 0x0000000600047882 */ /* 0x000fe40000000000 */
[----:B------:R-:W-:Y:S02]  /*14660*/  ULDC UR10, c[0x0][0x1a4] ;  /* 0x00006900000a7ab9 */ /* 0x000fe40000000800 */
[----:B------:R-:W-:Y:S01]  /*14670*/  USHF.L.U64.HI UR10, UR9, UR4, UR10 ;  /* 0x00000004090a7299 */ /* 0x000fe2000801020a */
[----:B------:R-:W-:Y:S01]  /*14680*/  MOV R242, UR6 ;  /* 0x0000000600f27c02 */ /* 0x000fe20008000f00 */
[----:B------:R-:W-:-:S02]  /*14690*/  USHF.R.S32.HI UR4, URZ, 0x1f, UR6 ;  /* 0x0000001f3f047899 */ /* 0x000fc40008011406 */
[----:B------:R-:W-:Y:S02]  /*146a0*/  USHF.L.U32 UR9, UR9, 0x6, URZ ;  /* 0x0000000609097899 */ /* 0x000fe4000800063f */
[----:B------:R-:W-:Y:S02]  /*146b0*/  ULDC.64 UR12, c[0x0][0x118] ;  /* 0x00004600000c7ab9 */ /* 0x000fe40000000a00 */
[----:B------:R-:W-:Y:S01]  /*146c0*/  MOV R241, UR4 ;  /* 0x0000000400f17c02 */ /* 0x000fe20008000f00 */
[----:B------:R-:W-:Y:S02]  /*146d0*/  UMOV UR5, 0x6 ;  /* 0x0000000600057882 */ /* 0x000fe40000000000 */
[----:B------:R-:W-:Y:S02]  /*146e0*/  ULDC UR4, c[0x0][0x19c] ;  /* 0x0000670000047ab9 */ /* 0x000fe40000000800 */
.L_x_2484:
[----:B------:R-:W-:Y:S04]  /*146f0*/  DEPBAR.LE SB0, 0x0 ;  /* 0x000080000000791a */ /* 0x000fe80000000000 */
[----:B------:R-:W-:Y:S01]  /*14700*/  BAR.SYNC.DEFER_BLOCKING 0x0 ;  /* 0x0000000000007b1d */ /* 0x000fe20000010000 */
[----:B------:R-:W-:Y:S01]  /*14710*/  LOP3.LUT P6, RZ, R236, 0x4, RZ, 0xc0, !PT ;  /* 0x00000004ecff7812 */ /* 0x000fe200078cc0ff */
[----:B------:R-:W-:Y:S01]  /*14720*/  IMAD.MOV.U32 R8, RZ, RZ, R242 ;  /* 0x000000ffff087224 */ /* 0x000fe200078e00f2 */
[----:B------:R-:W-:Y:S01]  /*14730*/  IADD3 R240, R240, -0x1, RZ ;  /* 0xfffffffff0f07810 */ /* 0x000fe20007ffe0ff */
[----:B------:R-:W-:Y:S10]  /*14740*/  IMAD.MOV.U32 R2, RZ, RZ, R241 ;  /* 0x000000ffff027224 */ /* 0x000ff400078e00f1 */
        /* <DEDUP_REMOVED lines=60> */
.L_x_2481:
        /* <DEDUP_REMOVED lines=29> */
[----:B------:R-:W1:Y:S05]  /*14ce0*/  LDSM.16.M88.4 R156, [R226+0x1000] ;  /* 0x00100000e29c783b */ /* 0x000e6a0000000200 */
[----:B------:R-:W2:Y:S05]  /*14cf0*/  LDSM.16.M88.4 R160, [R226+0x1400] ;  /* 0x00140000e2a0783b */ /* 0x000eaa0000000200 */
[----:B------:R-:W2:Y:S05]  /*14d00*/  LDSM.16.M88.4 R164, [R226+0x1800] ;  /* 0x00180000e2a4783b */ /* 0x000eaa0000000200 */
[----:B------:R-:W0:Y:S05]  /*14d10*/  LDGDEPBAR ;  /* 0x00000000000079af */ /* 0x000e2a0000000000 */
[----:B------:R-:W3:Y:S05]  /*14d20*/  LDSM.16.M88.4 R168, [R226+0x1c00] ;  /* 0x001c0000e2a8783b */ /* 0x000eea0000000200 */
[----:B------:R-:W4:Y:S05]  /*14d30*/  LDSM.16.M88.4 R172, [R226+0x2000] ;  /* 0x00200000e2ac783b */ /* 0x000f2a0000000200 */
[----:B------:R-:W3:Y:S05]  /*14d40*/  LDSM.16.M88.4 R176, [R226+0x2400] ;  /* 0x00240000e2b0783b */ /* 0x000eea0000000200 */
        /* <DEDUP_REMOVED lines=27> */
[----:B------:R-:W-:Y:S07]  /*14f00*/  LDSM.16.M88.4 R204, [R209] ;  /* 0x00000000d1cc783b */ /* 0x000fee0000000200 */
[C---:B-----5:R-:W-:Y:S01]  /*14f10*/  HMMA.16816.F32.BF16 R48, R152.reuse, R178, RZ ;  /* 0x000000b29830723c */ /* 0x060fe200000418ff */
        /* <DEDUP_REMOVED lines=130> */
.L_x_2483:
        /* <DEDUP_REMOVED lines=30> */
.L_x_2482:
        /* <DEDUP_REMOVED lines=712> */
.L_x_2480:
[----:B------:R-:W1:Y:S01]  /*185a0*/  SHFL.BFLY PT, R8, R243, 0x2, 0x1f ;  /* 0x0c401f00f3087f89 */ /* 0x000e6200000e0000 */
[----:B------:R-:W-:Y:S01]  /*185b0*/  IMAD.MOV.U32 R11, RZ, RZ, 0x3f800000 ;  /* 0x3f800000ff0b7424 */ /* 0x000fe200078e00ff */
[----:B------:R-:W-:Y:S01]  /*185c0*/  ULDC.64 UR4, c[0x0][0x118] ;  /* 0x0000460000047ab9 */ /* 0x000fe20000000a00 */
[----:B------:R-:W-:Y:S01]  /*185d0*/  IMAD.MOV.U32 R6, RZ, RZ, 0x3f800000 ;  /* 0x3f800000ff067424 */ /* 0x000fe200078e00ff */
[----:B------:R-:W2:Y:S01]  /*185e0*/  SHFL.BFLY PT, R7, R244, 0x2, 0x1f ;  /* 0x0c401f00f4077f89 */ /* 0x000ea200000e0000 */
[----:B------:R-:W-:Y:S01]  /*185f0*/  IMAD.MOV R33, RZ, RZ, -R235 ;  /* 0x000000ffff217224 */ /* 0x000fe200078e0aeb */
[----:B------:R-:W-:Y:S02]  /*18600*/  BSSY B0, `(.L_x_2485) ;  /* 0x000008e000007945 */ /* 0x000fe40003800000 */
[----:B------:R-:W3:Y:S04]  /*18610*/  S2R R3, SR_TID.X ;  /* 0x0000000000037919 */ /* 0x000ee80000002100 */
[----:B------:R-:W-:Y:S06]  /*18620*/  BAR.SYNC.DEFER_BLOCKING 0x0 ;  /* 0x0000000000007b1d */ /* 0x000fec0000010000 */
        /* <DEDUP_REMOVED lines=9> */
[----:B------:R-:W-:Y:S01]  /*186c0*/  LOP3.LUT R18, R9, 0xfffffffc, RZ, 0xc0, !PT ;  /* 0xfffffffc09127812 */ /* 0x000fe200078ec0ff */
[----:B------:R-:W-:Y:S01]  /*186d0*/  IMAD.SHL.U32 R15, R15, 0x4, RZ ;  /* 0x000000040f0f7824 */ /* 0x000fe200078e00ff */
[----:B------:R-:W-:Y:S01]  /*186e0*/  SHF.R.S32.HI R16, RZ, 0x1f, R13 ;  /* 0x0000001fff107819 */ /* 0x000fe2000001140d */
[----:B----4-:R-:W-:-:S02]  /*186f0*/  IMAD R235, R30, c[0x0][0x210], R235 ;  /* 0x000084001eeb7a24 */ /* 0x010fc400078e02eb */
[----:B------:R-:W-:Y:S01]  /*18700*/  IMAD.IADD R18, R3, 0x1, -R18 ;  /* 0x0000000103127824 */ /* 0x000fe200078e0a12 */
[----:B------:R-:W-:Y:S02]  /*18710*/  LOP3.LUT R15, R15, 0x3fffff00, RZ, 0xc0, !PT ;  /* 0x3fffff000f0f7812 */ /* 0x000fe400078ec0ff */
[----:B------:R-:W-:Y:S01]  /*18720*/  LEA.HI R16, R16, R13, RZ, 0x3 ;  /* 0x0000000d10107211 */ /* 0x000fe200078f18ff */
[----:B-1----:R-:W-:Y:S01]  /*18730*/  FADD.FTZ R5, R8, R5 ;  /* 0x0000000508057221 */ /* 0x002fe20000010000 */
[----:B------:R-:W-:Y:S02]  /*18740*/  LEA.HI R8, R10, R3, RZ, 0x3 ;  /* 0x000000030a087211 */ /* 0x000fe400078f18ff */
[----:B------:R-:W-:Y:S01]  /*18750*/  LOP3.LUT R16, R16, 0xfffffff8, RZ, 0xc0, !PT ;  /* 0xfffffff810107812 */ /* 0x000fe200078ec0ff */
[----:B--2---:R-:W-:Y:S01]  /*18760*/  FADD.FTZ R4, R7, R4 ;  /* 0x0000000407047221 */ /* 0x004fe20000010000 */
[----:B------:R-:W-:Y:S02]  /*18770*/  SHF.R.S32.HI R7, RZ, 0x3, R8 ;  /* 0x00000003ff077819 */ /* 0x000fe40000011408 */
[C---:B------:R-:W-:Y:S01]  /*18780*/  LOP3.LUT R12, R8.reuse, 0xfffffff8, RZ, 0xc0, !PT ;  /* 0xfffffff8080c7812 */ /* 0x040fe200078ec0ff */
[----:B------:R-:W-:Y:S01]  /*18790*/  IMAD.IADD R16, R13, 0x1, -R16 ;  /* 0x000000010d107824 */ /* 0x000fe200078e0a10 */
[----:B------:R-:W-:-:S02]  /*187a0*/  LEA.HI R14, R8, R7, RZ, 0x1 ;  /* 0x00000007080e7211 */ /* 0x000fc400078f08ff */
[-C--:B------:R-:W-:Y:S01]  /*187b0*/  LEA.HI R13, R10, R3.reuse, RZ, 0x4 ;  /* 0x000000030a0d7211 */ /* 0x080fe200078f20ff */
[----:B------:R-:W-:Y:S01]  /*187c0*/  IMAD.IADD R8, R3, 0x1, -R12 ;  /* 0x0000000103087824 */ /* 0x000fe200078e0a0c */
[----:B------:R-:W-:Y:S02]  /*187d0*/  LOP3.LUT R14, R14, 0xfffffffe, RZ, 0xc0, !PT ;  /* 0xfffffffe0e0e7812 */ /* 0x000fe400078ec0ff */
[----:B------:R-:W-:Y:S02]  /*187e0*/  LEA.HI R10, R10, R3, RZ, 0x5 ;  /* 0x000000030a0a7211 */ /* 0x000fe400078f28ff */
[----:B------:R-:W-:Y:S01]  /*187f0*/  LEA.HI R12, R8, R8, RZ, 0x1 ;  /* 0x00000008080c7211 */ /* 0x000fe200078f08ff */
[----:B------:R-:W-:Y:S01]  /*18800*/  IMAD.IADD R14, R7, 0x1, -R14 ;  /* 0x00000001070e7824 */ /* 0x000fe200078e0a0e */
[----:B------:R-:W-:Y:S02]  /*18810*/  SHF.R.S32.HI R13, RZ, 0x4, R13 ;  /* 0x00000004ff0d7819 */ /* 0x000fe4000001140d */
[----:B------:R-:W-:-:S02]  /*18820*/  FSETP.NE.FTZ.AND P1, PT, R5, RZ, PT ;  /* 0x000000ff0500720b */ /* 0x000fc40003f35000 */
[----:B------:R-:W-:Y:S02]  /*18830*/  LEA R14, R14, R15, 0x5 ;  /* 0x0000000f0e0e7211 */ /* 0x000fe400078e28ff */
[----:B------:R-:W-:Y:S02]  /*18840*/  LOP3.LUT R15, R12, 0xfffffffe, RZ, 0xc0, !PT ;  /* 0xfffffffe0c0f7812 */ /* 0x000fe400078ec0ff */
[----:B------:R-:W-:Y:S02]  /*18850*/  FSETP.NE.FTZ.AND P0, PT, R4, RZ, PT ;  /* 0x000000ff0400720b */ /* 0x000fe40003f15000 */
[----:B------:R-:W-:Y:S01]  /*18860*/  SHF.R.S32.HI R9, RZ, 0x5, R10 ;  /* 0x00000005ff097819 */ /* 0x000fe2000001140a */
[----:B------:R-:W-:Y:S01]  /*18870*/  IMAD.IADD R15, R8, 0x1, -R15 ;  /* 0x00000001080f7824 */ /* 0x000fe200078e0a0f */
[----:B------:R-:W-:Y:S02]  /*18880*/  SHF.R.S32.HI R12, RZ, 0x1, R12 ;  /* 0x00000001ff0c7819 */ /* 0x000fe4000001140c */
[----:B------:R-:W-:Y:S01]  /*18890*/  SHF.L.U32 R13, R13, 0x6, RZ ;  /* 0x000000060d0d7819 */ /* 0x000fe200000006ff */
[----:B------:R-:W-:Y:S01]  /*188a0*/  IMAD R28, R15, 0x4, R14 ;  /* 0x000000040f1c7824 */ /* 0x000fe200078e020e */
[----:B------:R-:W-:Y:S01]  /*188b0*/  LEA.HI R15, R16, R16, RZ, 0x1 ;  /* 0x00000010100f7211 */ /* 0x000fe200078f08ff */
[----:B------:R-:W-:Y:S01]  /*188c0*/  IMAD.SHL.U32 R12, R12, 0x8, RZ ;  /* 0x000000080c0c7824 */ /* 0x000fe200078e00ff */
[----:B------:R-:W-:Y:S01]  /*188d0*/  LOP3.LUT R13, R13, 0xc0, RZ, 0xc0, !PT ;  /* 0x000000c00d0d7812 */ /* 0x000fe200078ec0ff */
[----:B------:R-:W-:Y:S01]  /*188e0*/  IMAD R18, R9, 0x100, R18 ;  /* 0x0000010009127824 */ /* 0x000fe200078e0212 */
[----:B------:R-:W-:Y:S01]  /*188f0*/  SHF.R.S32.HI R14, RZ, 0x1, R15 ;  /* 0x00000001ff0e7819 */ /* 0x000fe2000001140f */
[----:B------:R-:W1:Y:S01]  /*18900*/  @P1 MUFU.RCP R11, R5 ;  /* 0x00000005000b1308 */ /* 0x000e620000001000 */
[----:B------:R-:W-:-:S02]  /*18910*/  LOP3.LUT R15, R15, 0x1fffffe, RZ, 0xc0, !PT ;  /* 0x01fffffe0f0f7812 */ /* 0x000fc400078ec0ff */
[----:B------:R-:W-:Y:S01]  /*18920*/  LOP3.LUT R12, R13, 0x18, R12, 0xf8, !PT ;  /* 0x000000180d0c7812 */ /* 0x000fe200078ef80c */
[----:B------:R-:W-:Y:S01]  /*18930*/  IMAD.SHL.U32 R17, R14, 0x40, RZ ;  /* 0x000000400e117824 */ /* 0x000fe200078e00ff */
[----:B------:R-:W-:Y:S01]  /*18940*/  SHF.R.U32.HI R13, RZ, 0x3, R13 ;  /* 0x00000003ff0d7819 */ /* 0x000fe2000001160d */
[----:B------:R-:W-:Y:S01]  /*18950*/  IMAD.IADD R15, R16, 0x1, -R15 ;  /* 0x00000001100f7824 */ /* 0x000fe200078e0a0f */
[----:B------:R-:W-:Y:S01]  /*18960*/  LOP3.LUT P2, RZ, R14, 0x2, RZ, 0xc0, !PT ;  /* 0x000000020eff7812 */ /* 0x000fe2000784c0ff */
[----:B------:R-:W2:Y:S01]  /*18970*/  @P0 MUFU.RCP R6, R4 ;  /* 0x0000000400060308 */ /* 0x000ea20000001000 */
[----:B------:R-:W-:Y:S02]  /*18980*/  LOP3.LUT R17, R17, 0xc0, RZ, 0xc0, !PT ;  /* 0x000000c011117812 */ /* 0x000fe400078ec0ff */
[----:B------:R-:W-:Y:S02]  /*18990*/  LEA R15, R15, R18, 0x4 ;  /* 0x000000120f0f7211 */ /* 0x000fe400078e20ff */
[----:B------:R-:W-:-:S02]  /*189a0*/  LEA.HI R18, R17, R17, RZ, 0x1d ;  /* 0x0000001111127211 */ /* 0x000fc400078fe8ff */
[----:B------:R-:W-:Y:S01]  /*189b0*/  LOP3.LUT R13, R12, R13, RZ, 0x3c, !PT ;  /* 0x0000000d0c0d7212 */ /* 0x000fe200078e3cff */
[----:B-1----:R-:W-:Y:S01]  /*189c0*/  FMUL.FTZ R144, R11, R144 ;  /* 0x000000900b907220 */ /* 0x002fe20000410000 */
[----:B------:R-:W-:Y:S01]  /*189d0*/  LOP3.LUT R16, R14, 0x1, RZ, 0xc0, !PT ;  /* 0x000000010e107812 */ /* 0x000fe200078ec0ff */
[----:B------:R-:W-:Y:S01]  /*189e0*/  IMAD.U32 R12, R15, 0x2, R18 ;  /* 0x000000020f0c7824 */ /* 0x000fe200078e0012 */
[----:B------:R-:W-:Y:S01]  /*189f0*/  IADD3 R28, R28, R13, RZ ;  /* 0x0000000d1c1c7210 */ /* 0x000fe20007ffe0ff */
[----:B------:R-:W-:Y:S01]  /*18a00*/  IMAD.MOV.U32 R14, RZ, RZ, -0x20 ;  /* 0xffffffe0ff0e7424 */ /* 0x000fe200078e00ff */
[----:B------:R-:W-:Y:S01]  /*18a10*/  ISETP.NE.U32.AND P3, PT, R16, 0x1, PT ;  /* 0x000000011000780c */ /* 0x000fe20003f65070 */
[----:B------:R-:W-:Y:S01]  /*18a20*/  IMAD.SHL.U32 R15, R12, 0x4, RZ ;  /* 0x000000040c0f7824 */ /* 0x000fe200078e00ff */
[----:B------:R-:W-:Y:S01]  /*18a30*/  LOP3.LUT R10, R10, 0xffffffe0, RZ, 0xc0, !PT ;  /* 0xffffffe00a0a7812 */ /* 0x000fe200078ec0ff */
[----:B------:R-:W-:Y:S01]  /*18a40*/  FMUL.FTZ R145, R11, R145 ;  /* 0x000000910b917220 */ /* 0x000fe20000410000 */
[----:B------:R-:W-:Y:S01]  /*18a50*/  SEL R14, R14, 0x20, !P3 ;  /* 0x000000200e0e7807 */ /* 0x000fe20005800000 */
[C---:B--2---:R-:W-:Y:S01]  /*18a60*/  FMUL.FTZ R147, R6.reuse, R147 ;  /* 0x0000009306937220 */ /* 0x044fe20000410000 */
[C---:B------:R-:W-:Y:S01]  /*18a70*/  IADD3 R29, R15.reuse, 0x40, RZ ;  /* 0x000000400f1d7810 */ /* 0x040fe20007ffe0ff */
[C---:B------:R-:W-:Y:S01]  /*18a80*/  FMUL.FTZ R146, R6.reuse, R146 ;  /* 0x0000009206927220 */ /* 0x040fe20000410000 */
[----:B------:R-:W-:Y:S01]  /*18a90*/  @P2 IADD3 R29, R15, -0x40, RZ ;  /* 0xffffffc00f1d2810 */ /* 0x000fe20007ffe0ff */
[C---:B------:R-:W-:Y:S01]  /*18aa0*/  FMUL.FTZ R140, R11.reuse, R140 ;  /* 0x0000008c0b8c7220 */ /* 0x040fe20000410000 */
[----:B------:R-:W-:Y:S01]  /*18ab0*/  STS.64 [R12.X4], R144 ;  /* 0x000000900c007388 */ /* 0x000fe20000004a00 */
[----:B------:R-:W-:Y:S01]  /*18ac0*/  FMUL.FTZ R141, R11, R141 ;  /* 0x0000008d0b8d7220 */ /* 0x000fe20000410000 */
[----:B------:R-:W1:Y:S01]  /*18ad0*/  @P1 MUFU.LG2 R5, R5 ;  /* 0x0000000500051308 */ /* 0x000e620000000c00 */
[C---:B------:R-:W-:Y:S01]  /*18ae0*/  FMUL.FTZ R143, R6.reuse, R143 ;  /* 0x0000008f068f7220 */ /* 0x040fe20000410000 */
[----:B------:R-:W-:Y:S01]  /*18af0*/  STS.64 [R12.X4+0x400], R146 ;  /* 0x000400920c007388 */ /* 0x000fe20000004a00 */
[----:B------:R-:W-:-:S02]  /*18b00*/  FMUL.FTZ R142, R6, R142 ;  /* 0x0000008e068e7220 */ /* 0x000fc40000410000 */
[----:B------:R-:W-:Y:S02]  /*18b10*/  IMAD.IADD R31, R15, 0x1, R14 ;  /* 0x000000010f1f7824 */ /* 0x000fe400078e020e */
[C---:B------:R-:W-:Y:S01]  /*18b20*/  FMUL.FTZ R136, R11.reuse, R136 ;  /* 0x000000880b887220 */ /* 0x040fe20000410000 */
[----:B------:R-:W2:Y:S01]  /*18b30*/  @P0 MUFU.LG2 R4, R4 ;  /* 0x0000000400040308 */ /* 0x000ea20000000c00 */
[C---:B------:R-:W-:Y:S01]  /*18b40*/  FMUL.FTZ R137, R11.reuse, R137 ;  /* 0x000000890b897220 */ /* 0x040fe20000410000 */
[----:B------:R-:W-:Y:S01]  /*18b50*/  STS.64 [R31], R140 ;  /* 0x0000008c1f007388 */ /* 0x000fe20000000a00 */
[C---:B------:R-:W-:Y:S02]  /*18b60*/  FMUL.FTZ R139, R6.reuse, R139 ;  /* 0x0000008b068b7220 */ /* 0x040fe40000410000 */
[----:B------:R-:W-:Y:S01]  /*18b70*/  FMUL.FTZ R138, R6, R138 ;  /* 0x0000008a068a7220 */ /* 0x000fe20000410000 */
[----:B------:R3:W-:Y:S01]  /*18b80*/  STS.64 [R31+0x400], R142 ;  /* 0x0004008e1f007388 */ /* 0x0007e20000000a00 */
[----:B------:R-:W-:-:S02]  /*18b90*/  FMUL.FTZ R132, R11, R132 ;  /* 0x000000840b847220 */ /* 0x000fc40000410000 */
[----:B------:R-:W-:Y:S01]  /*18ba0*/  FMUL.FTZ R133, R11, R133 ;  /* 0x000000850b857220 */ /* 0x000fe20000410000 */
[----:B------:R-:W-:Y:S01]  /*18bb0*/  STS.64 [R29], R136 ;  /* 0x000000881d007388 */ /* 0x000fe20000000a00 */
[C---:B------:R-:W-:Y:S02]  /*18bc0*/  FMUL.FTZ R135, R6.reuse, R135 ;  /* 0x0000008706877220 */ /* 0x040fe40000410000 */
[----:B------:R-:W-:Y:S01]  /*18bd0*/  FMUL.FTZ R134, R6, R134 ;  /* 0x0000008606867220 */ /* 0x000fe20000410000 */
[----:B------:R2:W-:Y:S01]  /*18be0*/  STS.64 [R29+0x400], R138 ;  /* 0x0004008a1d007388 */ /* 0x0005e20000000a00 */
[----:B------:R-:W-:Y:S02]  /*18bf0*/  IMAD.IADD R34, R14, 0x1, R29 ;  /* 0x000000010e227824 */ /* 0x000fe400078e021d */
[----:B------:R-:W-:Y:S01]  /*18c00*/  IMAD.IADD R10, R3, 0x1, -R10 ;  /* 0x00000001030a7824 */ /* 0x000fe200078e0a0a */
[----:B------:R-:W4:Y:S01]  /*18c10*/  S2R R11, SR_TID.X ;  /* 0x00000000000b7919 */ /* 0x000f220000002100 */
[----:B-1----:R-:W-:-:S03]  /*18c20*/  @P1 FMUL.FTZ R5, R5, 0.69314718246459960938 ;  /* 0x3f31721805051820 */ /* 0x002fc60000410000 */
[----:B------:R-:W-:Y:S01]  /*18c30*/  STS.64 [R34], R132 ;  /* 0x0000008422007388 */ /* 0x000fe20000000a00 */
[----:B------:R-:W-:Y:S01]  /*18c40*/  LOP3.LUT P2, RZ, R10, 0x3, RZ, 0xc0, !PT ;  /* 0x000000030aff7812 */ /* 0x000fe2000784c0ff */
[----:B------:R-:W-:Y:S02]  /*18c50*/  IMAD.MOV.U32 R10, RZ, RZ, -0x800000 ;  /* 0xff800000ff0a7424 */ /* 0x000fe400078e00ff */
[----:B------:R1:W-:Y:S01]  /*18c60*/  STS.64 [R34+0x400], R134 ;  /* 0x0004008622007388 */ /* 0x0003e20000000a00 */
[----:B------:R-:W-:-:S03]  /*18c70*/  @P1 FFMA.FTZ R10, R2, c[0x0][0x238], R5 ;  /* 0x00008e00020a1a23 */ /* 0x000fc60000010005 */
[----:B------:R-:W-:Y:S06]  /*18c80*/  BAR.SYNC.DEFER_BLOCKING 0x0 ;  /* 0x0000000000007b1d */ /* 0x000fec0000010000 */
[----:B------:R-:W5:Y:S04]  /*18c90*/  S2R R6, SR_CTAID.Z ;  /* 0x0000000000067919 */ /* 0x000f680000002700 */
[----:B---3--:R-:W3:Y:S01]  /*18ca0*/  S2R R31, SR_CTAID.X ;  /* 0x00000000001f7919 */ /* 0x008ee20000002500 */
[----:B--2---:R-:W-:Y:S01]  /*18cb0*/  @P0 FMUL.FTZ R29, R4, 0.69314718246459960938 ;  /* 0x3f317218041d0820 */ /* 0x004fe20000410000 */
[----:B----4-:R-:W-:-:S04]  /*18cc0*/  SHF.R.S32.HI R32, RZ, 0x1f, R11 ;  /* 0x0000001fff207819 */ /* 0x010fc8000001140b */
[----:B------:R-:W-:-:S04]  /*18cd0*/  LEA.HI R32, R32, R11, RZ, 0x5 ;  /* 0x0000000b20207211 */ /* 0x000fc800078f28ff */
[----:B------:R-:W-:Y:S02]  /*18ce0*/  LOP3.LUT R32, R32, 0xffffffe0, RZ, 0xc0, !PT ;  /* 0xffffffe020207812 */ /* 0x000fe400078ec0ff */
[----:B-1----:R-:W-:Y:S01]  /*18cf0*/  SHF.R.S32.HI R34, RZ, 0x1f, R9 ;  /* 0x0000001fff227819 */ /* 0x002fe20000011409 */
[----:B------:R1:W2:Y:S01]  /*18d00*/  LDS.128 R24, [R28.X4] ;  /* 0x000000001c187984 */ /* 0x0002a20000004c00 */
[----:B------:R-:W-:Y:S01]  /*18d10*/  IADD3 R32, R11, -R32, RZ ;  /* 0x800000200b207210 */ /* 0x000fe20007ffe0ff */
[----:B------:R-:W-:Y:S01]  /*18d20*/  IMAD.MOV.U32 R11, RZ, RZ, -0x800000 ;  /* 0xff800000ff0b7424 */ /* 0x000fe200078e00ff */
[----:B------:R-:W-:Y:S01]  /*18d30*/  LEA.HI R34, R34, R9, RZ, 0x2 ;  /* 0x0000000922227211 */ /* 0x000fe200078f10ff */
[----:B------:R1:W4:Y:S01]  /*18d40*/  LDS.128 R20, [R28.X4+0x800] ;  /* 0x000800001c147984 */ /* 0x0003220000004c00 */
[----:B------:R-:W-:Y:S01]  /*18d50*/  SHF.R.S32.HI R3, RZ, 0x1f, R32 ;  /* 0x0000001fff037819 */ /* 0x000fe20000011420 */
[----:B-----5:R-:W-:Y:S01]  /*18d60*/  IMAD R6, R33, c[0x0][0x1c0], R6 ;  /* 0x0000700021067a24 */ /* 0x020fe200078e0206 */
[----:B------:R-:W-:Y:S01]  /*18d70*/  LOP3.LUT R34, R34, 0xffffffc, RZ, 0xc0, !PT ;  /* 0x0ffffffc22227812 */ /* 0x000fe200078ec0ff */
[----:B------:R1:W1:Y:S01]  /*18d80*/  LDS.128 R16, [R28.X4+0x1000] ;  /* 0x001000001c107984 */ /* 0x0002620000004c00 */
[----:B------:R-:W-:Y:S01]  /*18d90*/  LEA.HI R3, R3, R32, RZ, 0x2 ;  /* 0x0000002003037211 */ /* 0x000fe200078f10ff */
[----:B------:R-:W-:-:S02]  /*18da0*/  IMAD R6, R235, c[0x0][0x1c0], R6 ;  /* 0x00007000eb067a24 */ /* 0x000fc400078e0206 */
[----:B------:R1:W1:Y:S01]  /*18db0*/  LDS.128 R12, [R28.X4+0x1800] ;  /* 0x001800001c0c7984 */ /* 0x0002620000004c00 */
[----:B------:R-:W-:Y:S01]  /*18dc0*/  IMAD.IADD R34, R9, 0x1, -R34 ;  /* 0x0000000109227824 */ /* 0x000fe200078e0a22 */
[----:B---3--:R-:W-:Y:S01]  /*18dd0*/  SHF.L.U32 R9, R31, 0x6, RZ ;  /* 0x000000061f097819 */ /* 0x008fe200000006ff */
[----:B------:R-:W-:Y:S01]  /*18de0*/  @P0 FFMA.FTZ R11, R0, c[0x0][0x238], R29 ;  /* 0x00008e00000b0a23 */ /* 0x000fe2000001001d */
[----:B------:R-:W-:-:S03]  /*18df0*/  SHF.R.S32.HI R3, RZ, 0x2, R3 ;  /* 0x00000002ff037819 */ /* 0x000fc60000011403 */
[----:B------:R-:W-:Y:S02]  /*18e00*/  IMAD R6, R6, c[0x0][0x214], R9 ;  /* 0x0000850006067a24 */ /* 0x000fe400078e0209 */
[----:B------:R-:W-:Y:S01]  /*18e10*/  IMAD R9, R34, 0x10, R3 ;  /* 0x0000001022097824 */ /* 0x000fe200078e0203 */
[----:B------:R-:W-:Y:S05]  /*18e20*/  @P2 BRA `(.L_x_2486) ;  /* 0x000000b000002947 */ /* 0x000fea0003800000 */
[----:B------:R-:W-:Y:S01]  /*18e30*/  IMAD R0, R31, -0x40, R234 ;  /* 0xffffffc01f007824 */ /* 0x000fe200078e02ea */
[C---:B------:R-:W-:Y:S02]  /*18e40*/  IADD3 R5, R9.reuse, 0x8, RZ ;  /* 0x0000000809057810 */ /* 0x040fe40007ffe0ff */
[----:B------:R-:W-:Y:S02]  /*18e50*/  SHF.R.S32.HI R3, RZ, 0x1f, R9 ;  /* 0x0000001fff037819 */ /* 0x000fe40000011409 */
[----:B------:R-:W-:Y:S02]  /*18e60*/  IADD3 R2, P0, R6, R9, RZ ;  /* 0x0000000906027210 */ /* 0x000fe40007f1e0ff */
[----:B------:R-:W-:-:S02]  /*18e70*/  ISETP.GE.AND P2, PT, R9, R0, PT ;  /* 0x000000000900720c */ /* 0x000fc40003f46270 */
[----:B------:R-:W-:Y:S02]  /*18e80*/  ISETP.GE.AND P1, PT, R5, R0, PT ;  /* 0x000000000500720c */ /* 0x000fe40003f26270 */
[----:B------:R-:W-:Y:S02]  /*18e90*/  LEA.HI.X.SX32 R3, R6, R3, 0x1, P0 ;  /* 0x0000000306037211 */ /* 0x000fe400000f0eff */
[----:B------:R-:W-:-:S04]  /*18ea0*/  LEA R4, P0, R2, c[0x0][0x208], 0x2 ;  /* 0x0000820002047a11 */ /* 0x000fc800078010ff */
[----:B------:R-:W-:-:S05]  /*18eb0*/  LEA.HI.X R5, R2, c[0x0][0x20c], R3, 0x2, P0 ;  /* 0x0000830002057a11 */ /* 0x000fca00000f1403 */
[----:B------:R3:W-:Y:S04]  /*18ec0*/  @!P2 STG.E [R4.64], R10 ;  /* 0x0000000a0400a986 */ /* 0x0007e8000c101904 */
[----:B------:R3:W-:Y:S02]  /*18ed0*/  @!P1 STG.E [R4.64+0x20], R11 ;  /* 0x0000200b04009986 */ /* 0x0007e4000c101904 */
.L_x_2486:
[----:B------:R-:W-:Y:S05]  /*18ee0*/  BSYNC B0 ;  /* 0x0000000000007941 */ /* 0x000fea0003800000 */
.L_x_2485:
[----:B---3--:R-:W-:Y:S01]  /*18ef0*/  IMAD.SHL.U32 R4, R8, 0x4, RZ ;  /* 0x0000000408047824 */ /* 0x008fe200078e00ff */
[C---:B------:R-:W-:Y:S01]  /*18f00*/  IADD3 R2, R7.reuse, 0x10, RZ ;  /* 0x0000001007027810 */ /* 0x040fe20007ffe0ff */
[----:B------:R-:W-:Y:S01]  /*18f10*/  IMAD R6, R6, c[0x0][0x22c], RZ ;  /* 0x00008b0006067a24 */ /* 0x000fe200078e02ff */
[----:B------:R-:W-:Y:S01]  /*18f20*/  IADD3 R0, R7, 0x20, RZ ;  /* 0x0000002007007810 */ /* 0x000fe20007ffe0ff */
[----:B------:R-:W-:Y:S01]  /*18f30*/  IMAD R31, R31, -0x40, R234 ;  /* 0xffffffc01f1f7824 */ /* 0x000fe200078e02ea */
[----:B------:R-:W-:-:S04]  /*18f40*/  SHF.R.S32.HI R5, RZ, 0x1f, R4 ;  /* 0x0000001fff057819 */ /* 0x000fc80000011404 */
[-C--:B------:R-:W-:Y:S01]  /*18f50*/  ISETP.GE.AND P3, PT, R2, R31.reuse, PT ;  /* 0x0000001f0200720c */ /* 0x080fe20003f66270 */
[C---:B------:R-:W-:Y:S01]  /*18f60*/  IMAD.WIDE R4, R7.reuse, 0x20, R4 ;  /* 0x0000002007047825 */ /* 0x040fe200078e0204 */
[----:B------:R-:W-:Y:S02]  /*18f70*/  ISETP.GE.AND P2, PT, R0, R31, PT ;  /* 0x0000001f0000720c */ /* 0x000fe40003f46270 */
[----:B------:R-:W-:Y:S02]  /*18f80*/  IADD3 R0, R7, 0x30, RZ ;  /* 0x0000003007007810 */ /* 0x000fe40007ffe0ff */
[----:B------:R-:W-:-:S04]  /*18f90*/  IADD3 R3, P0, R6, R4, RZ ;  /* 0x0000000406037210 */ /* 0x000fc80007f1e0ff */
[----:B------:R-:W-:Y:S02]  /*18fa0*/  LEA.HI.X.SX32 R6, R6, R5, 0x1, P0 ;  /* 0x0000000506067211 */ /* 0x000fe400000f0eff */
[----:B------:R-:W-:Y:S02]  /*18fb0*/  ISETP.GE.AND P0, PT, R7, R31, PT ;  /* 0x0000001f0700720c */ /* 0x000fe40003f06270 */
[----:B------:R-:W-:-:S04]  /*18fc0*/  LEA R2, P1, R3, c[0x0][0x1d8], 0x2 ;  /* 0x0000760003027a11 */ /* 0x000fc800078210ff */
[----:B------:R-:W-:-:S05]  /*18fd0*/  LEA.HI.X R3, R3, c[0x0][0x1dc], R6, 0x2, P1 ;  /* 0x0000770003037a11 */ /* 0x000fca00008f1406 */
[----:B----4-:R3:W-:Y:S04]  /*18fe0*/  @!P3 STG.E.128 [R2.64+0x800], R20 ;  /* 0x000800140200b986 */ /* 0x0107e8000c101d04 */
[----:B--2---:R3:W-:Y:S04]  /*18ff0*/  @!P0 STG.E.64 [R2.64], R24 ;  /* 0x0000001802008986 */ /* 0x0047e8000c101b04 */
[----:B------:R3:W-:Y:S01]  /*19000*/  @!P0 STG.E.64 [R2.64+0x8], R26 ;  /* 0x0000081a02008986 */ /* 0x0007e2000c101b04 */
[----:B------:R-:W-:-:S03]  /*19010*/  ISETP.GE.AND P0, PT, R0, R31, PT ;  /* 0x0000001f0000720c */ /* 0x000fc60003f06270 */
[----:B-1----:R3:W-:Y:S10]  /*19020*/  @!P2 STG.E.128 [R2.64+0x1000], R16 ;  /* 0x001000100200a986 */ /* 0x0027f4000c101d04 */
[----:B------:R-:W-:Y:S05]  /*19030*/  @P0 EXIT ;  /* 0x000000000000094d */ /* 0x000fea0003800000 */
[----:B------:R-:W-:Y:S01]  /*19040*/  STG.E.128 [R2.64+0x1800], R12 ;  /* 0x0018000c02007986 */ /* 0x000fe2000c101d04 */
[----:B------:R-:W-:Y:S05]  /*19050*/  EXIT ;  /* 0x000000000000794d */ /* 0x000fea0003800000 */
.L_x_2487:
        /* <DEDUP_REMOVED lines=10> */
.L_x_5214:


//--------------------- .text._ZN5flash24flash_fwd_splitkv_kernelI23Flash_fwd_kernel_traitsILi32ELi64ELi256ELi4ELb0ELb0EN7cutlass10bfloat16_tE19Flash_kernel_traitsILi32ELi64ELi256ELi4ES3_EELb1ELb0ELb0ELb0ELb1ELb1ELb1ELb1EEEvNS_16Flash_fwd_paramsE --------------------------
	.section	.text._ZN5flash24flash_fwd_splitkv_kernelI23Flash_fwd_kernel_traitsILi32ELi64ELi256ELi4ELb0ELb0EN7cutlass10bfloat16_tE19Flash_kernel_traitsILi32ELi64ELi256ELi4ES3_EELb1ELb0ELb0ELb0ELb1ELb1ELb1ELb1EEEvNS_16Flash_fwd_paramsE,"ax",@progbits
	.sectioninfo	@"SHI_REGISTERS=255"
	.align	128
        .global         _ZN5flash24flash_fwd_splitkv_kernelI23Flash_fwd_kernel_traitsILi32ELi64ELi256ELi4ELb0ELb0EN7cutlass10bfloat16_tE19Flash_kernel_traitsILi32ELi64ELi256ELi4ES3_EELb1ELb0ELb0ELb0ELb1ELb1ELb1ELb1EEEvNS_16Flash_fwd_paramsE
        .type           _ZN5flash24flash_fwd_splitkv_kernelI23Flash_fwd_kernel_traitsILi32ELi64ELi256ELi4ELb0ELb0EN7cutlass10bfloat16_tE19Flash_kernel_traitsILi32ELi64ELi256ELi4ES3_EELb1ELb0ELb0ELb0ELb1ELb1ELb1ELb1EEEvNS_16Flash_fwd_paramsE,@function
        .size           _ZN5flash24flash_fwd_splitkv_kernelI23Flash_fwd_kernel_traitsILi32ELi64ELi256ELi4ELb0ELb0EN7cutlass10bfloat16_tE19Flash_kernel_traitsILi32ELi64ELi256ELi4ES3_EELb1ELb0ELb0ELb0ELb1ELb1ELb1ELb1EEEvNS_16Flash_fwd_paramsE,(.L_x_5215 - _ZN5flash24flash_fwd_splitkv_kernelI23Flash_fwd_kernel_traitsILi32ELi64ELi256ELi4ELb0ELb0EN7cutlass10bfloat16_tE19Flash_kernel_traitsILi32ELi64ELi256ELi4ES3_EELb1ELb0ELb0ELb0ELb1ELb1ELb1ELb1EEEvNS_16Flash_fwd_paramsE)
        .other          _ZN5flash24flash_fwd_splitkv_kernelI23Flash_fwd_kernel_traitsILi32ELi64ELi256ELi4ELb0ELb0EN7cutlass10bfloat16_tE19Flash_kernel_traitsILi32ELi64ELi256ELi4ES3_EELb1ELb0ELb0ELb0ELb1ELb1ELb1ELb1EEEvNS_16Flash_fwd_paramsE,@"STO_CUDA_ENTRY STV_DEFAULT"
_ZN5flash24flash_fwd_splitkv_kernelI23Flash_fwd_kernel_traitsILi32ELi64ELi256ELi4ELb0ELb0EN7cutlass10bfloat16_tE19Flash_kernel_traitsILi32ELi64ELi256ELi4ES3_EELb1ELb0ELb0ELb0ELb1ELb1ELb1ELb1EEEvNS_16Flash_fwd_paramsE:
.text._ZN5flash24flash_fwd_splitkv_kernelI23Flash_fwd_kernel_traitsILi32ELi64ELi256ELi4ELb0ELb0EN7cutlass10bfloat16_tE19Flash_kernel_traitsILi32ELi64ELi256ELi4ES3_EELb1ELb0ELb0ELb0ELb1ELb1ELb1ELb1EEEvNS_16Flash_fwd_paramsE:
        /* <DEDUP_REMOVED lines=56> */
.L_x_2488:
[----:B----4-:R-:W-:Y:S02]  /*0380*/  MOV R0, c[0x0][0x218] ;  /* 0x0000860000007a02 */ /* 0x010fe40000000f00 */
.L_x_2489:
        /* <DEDUP_REMOVED lines=70> */
[-C--:B------:R-:W-:Y:S01]  /*07f0*/  ISETP.GE.AND P3, PT, R0, R8.reuse, PT ;  /* 0x000000080000720c */ /* 0x080fe20003f66270 */
[----:B------:R-:W-:Y:S01]  /*0800*/  IMAD.SHL.U32 R2, R2, 0x4, RZ ;  /* 0x0000000402027824 */ /* 0x000fe200078e00ff */
[CC--:B------:R-:W-:Y:S02]  /*0810*/  ISETP.GE.AND P5, PT, R5.reuse, R8.reuse, PT ;  /* 0x000000080500720c */ /* 0x0c0fe40003fa6270 */
[----:B------:R-:W-:Y:S02]  /*0820*/  IADD3 R7, R0, 0x20, RZ ;  /* 0x0000002000077810 */ /* 0x000fe40007ffe0ff */
[----:B------:R-:W-:Y:S02]  /*0830*/  SHF.R.S32.HI R3, RZ, 0x1f, R2 ;  /* 0x0000001fff037819 */ /* 0x000fe40000011402 */
[----:B------:R-:W-:-:S02]  /*0840*/  ISETP.GE.OR P4, PT, R5, R8, P2 ;  /* 0x000000080500720c */ /* 0x000fc40001786670 */
[CC--:B------:R-:W-:Y:S01]  /*0850*/  ISETP.GE.OR P1, PT, R7.reuse, R8.reuse, P2 ;  /* 0x000000080700720c */ /* 0x0c0fe20001726670 */
[C---:B------:R-:W-:Y:S01]  /*0860*/  IMAD.WIDE R2, R0.reuse, 0x20, R2 ;  /* 0x0000002000027825 */ /* 0x040fe200078e0202 */
[C---:B------:R-:W-:Y:S02]  /*0870*/  ISETP.GE.OR P2, PT, R0.reuse, R8, P2 ;  /* 0x000000080000720c */ /* 0x040fe40001746670 */
[----:B------:R-:W-:Y:S02]  /*0880*/  IADD3 R9, R0, 0x30, RZ ;  /* 0x0000003000097810 */ /* 0x000fe40007ffe0ff */
[C---:B------:R-:W-:Y:S02]  /*0890*/  IADD3 R2, P0, R4.reuse, R2, RZ ;  /* 0x0000000204027210 */ /* 0x040fe40007f1e0ff */
[----:B------:R-:W-:Y:S02]  /*08a0*/  ISETP.GE.AND P6, PT, R7, R8, PT ;  /* 0x000000080700720c */ /* 0x000fe40003fc6270 */
[----:B------:R-:W-:-:S02]  /*08b0*/  LEA.HI.X.SX32 R3, R4, R3, 0x1, P0 ;  /* 0x0000000304037211 */ /* 0x000fc400000f0eff */
[----:B------:R-:W-:-:S03]  /*08c0*/  LEA R4, P0, R2, c[0x0][0x1d8], 0x2 ;  /* 0x0000760002047a11 */ /* 0x000fc600078010ff */
[----:B------:R-:W-:Y:S01]  /*08d0*/  @!P2 IMAD.MOV.U32 R7, RZ, RZ, -0x800000 ;  /* 0xff800000ff07a424 */ /* 0x000fe200078e00ff */
[----:B------:R-:W-:Y:S02]  /*08e0*/  LEA.HI.X R5, R2, c[0x0][0x1dc], R3, 0x2, P0 ;  /* 0x0000770002057a11 */ /* 0x000fe400000f1403 */
[----:B------:R-:W-:Y:S02]  /*08f0*/  SHF.R.S32.HI R2, RZ, 0x1f, R6 ;  /* 0x0000001fff027819 */ /* 0x000fe40000011406 */
[----:B------:R-:W-:Y:S01]  /*0900*/  IADD3 R3, P0, R6, R0, RZ ;  /* 0x0000000006037210 */ /* 0x000fe20007f1e0ff */
[----:B------:R1:W-:Y:S01]  /*0910*/  @!P5 STG.E.128 [R4.64+0x800], RZ ;  /* 0x000800ff0400d986 */ /* 0x0003e2000c101d06 */
[----:B------:R-:W-:Y:S01]  /*0920*/  LOP3.LUT P5, RZ, R148, 0x7, RZ, 0xc0, !PT ;  /* 0x0000000794ff7812 */ /* 0x000fe200078ac0ff */
[----:B------:R-:W-:Y:S01]  /*0930*/  @!P4 IMAD.MOV.U32 R6, RZ, RZ, -0x800000 ;  /* 0xff800000ff06c424 */ /* 0x000fe200078e00ff */
[----:B------:R-:W-:Y:S01]  /*0940*/  LEA.HI.X.SX32 R0, R0, R2, 0x1, P0 ;  /* 0x0000000200007211 */ /* 0x000fe200000f0eff */
[----:B------:R1:W-:Y:S01]  /*0950*/  @!P3 STG.E.128 [R4.64], RZ ;  /* 0x000000ff0400b986 */ /* 0x0003e2000c101d06 */
[----:B------:R-:W-:-:S02]  /*0960*/  LEA R2, P0, R3, c[0x0][0x208], 0x2 ;  /* 0x0000820003027a11 */ /* 0x000fc400078010ff */
[-C--:B------:R-:W-:Y:S01]  /*0970*/  ISETP.GE.AND P3, PT, R9, R8.reuse, PT ;  /* 0x000000080900720c */ /* 0x080fe20003f66270 */
[----:B------:R1:W-:Y:S01]  /*0980*/  @!P6 STG.E.128 [R4.64+0x1000], RZ ;  /* 0x001000ff0400e986 */ /* 0x0003e2000c101d06 */
[----:B------:R-:W-:Y:S01]  /*0990*/  LEA.HI.X R3, R3, c[0x0][0x20c], R0, 0x2, P0 ;  /* 0x0000830003037a11 */ /* 0x000fe200000f1400 */
[----:B------:R-:W-:Y:S01]  /*09a0*/  @!P1 IMAD.MOV.U32 R0, RZ, RZ, -0x800000 ;  /* 0xff800000ff009424 */ /* 0x000fe200078e00ff */
[----:B------:R-:W-:-:S09]  /*09b0*/  ISETP.GE.OR P0, PT, R9, R8, P5 ;  /* 0x000000080900720c */ /* 0x000fd20002f06670 */
        /* <DEDUP_REMOVED lines=8> */
.L_x_2490:
        /* <DEDUP_REMOVED lines=103> */
.L_x_2491:
        /* <DEDUP_REMOVED lines=17> */
.L_x_2493:
        /* <DEDUP_REMOVED lines=56> */
.L_x_2492:
[----:B------:R1:W5:Y:S01]  /*1540*/  @P4 LDG.E R26, [R126.64] ;  /* 0x000000067e1a4981 */ /* 0x000362000c1e1900 */
[----:B------:R-:W-:Y:S01]  /*1550*/  ISETP.NE.AND P0, PT, R10, -0x1, PT ;  /* 0xffffffff0a00780c */ /* 0x000fe20003f05270 */
[----:B------:R-:W-:Y:S01]  /*1560*/  IMAD.MOV.U32 R7, RZ, RZ, 0x2 ;  /* 0x00000002ff077424 */ /* 0x000fe200078e00ff */
[----:B------:R-:W-:Y:S01]  /*1570*/  SHF.R.S32.HI R17, RZ, 0x1f, R148 ;  /* 0x0000001fff117819 */ /* 0x000fe20000011494 */
[----:B------:R-:W-:Y:S01]  /*1580*/  IMAD.MOV.U32 R4, RZ, RZ, c[0x0][0x230] ;  /* 0x00008c00ff047624 */ /* 0x000fe200078e00ff */
[----:B------:R-:W-:Y:S01]  /*1590*/  MOV R42, 0x10 ;  /* 0x00000010002a7802 */ /* 0x000fe20000000f00 */
[----:B------:R-:W-:Y:S01]  /*15a0*/  IMAD.MOV.U32 R114, RZ, RZ, RZ ;  /* 0x000000ffff727224 */ /* 0x000fe200078e00ff */
[CC--:B------:R-:W-:Y:S01]  /*15b0*/  LEA.HI R5, R17.reuse, R148.reuse, RZ, 0x3 ;  /* 0x0000009411057211 */ /* 0x0c0fe200078f18ff */
[----:B------:R-:W-:Y:S01]  /*15c0*/  IMAD.MOV.U32 R115, RZ, RZ, c[0x0][0x230] ;  /* 0x00008c00ff737624 */ /* 0x000fe200078e00ff */
[----:B------:R-:W-:Y:S01]  /*15d0*/  LEA.HI R16, R17, R148, RZ, 0x2 ;  /* 0x0000009411107211 */ /* 0x000fe200078f10ff */
[----:B------:R-:W-:-:S02]  /*15e0*/  IMAD.MOV.U32 R110, RZ, RZ, c[0x0][0x198] ;  /* 0x00006600ff6e7624 */ /* 0x000fc400078e00ff */
[----:B------:R-:W-:Y:S01]  /*15f0*/  IMAD.HI.U32 R114, R7, R4, R114 ;  /* 0x0000000407727227 */ /* 0x000fe200078e0072 */
[----:B------:R-:W-:Y:S02]  /*1600*/  SHF.R.S32.HI R78, RZ, 0x2, R16 ;  /* 0x00000002ff4e7819 */ /* 0x000fe40000011410 */
[----:B------:R-:W-:Y:S01]  /*1610*/  LOP3.LUT R4, R16, 0xfffffffc, RZ, 0xc0, !PT ;  /* 0xfffffffc10047812 */ /* 0x000fe200078ec0ff */
[C---:B------:R-:W-:Y:S01]  /*1620*/  @P0 IMAD.WIDE.U32 R2, R10.reuse, c[0x0][0x190], RZ ;  /* 0x000064000a020a25 */ /* 0x040fe200078e00ff */
[----:B------:R-:W-:Y:S02]  /*1630*/  LEA.HI R7, R17, R148, RZ, 0x5 ;  /* 0x0000009411077211 */ /* 0x000fe400078f28ff */
[----:B------:R-:W-:Y:S01]  /*1640*/  SHF.R.S32.HI R79, RZ, 0x1f, R78 ;  /* 0x0000001fff4f7819 */ /* 0x000fe2000001144e */
[----:B------:R-:W-:Y:S01]  /*1650*/  @!P0 IMAD R0, R27, c[0x0][0x178], RZ ;  /* 0x00005e001b008a24 */ /* 0x000fe200078e02ff */
[----:B------:R-:W-:Y:S01]  /*1660*/  SHF.R.S32.HI R7, RZ, 0x5, R7 ;  /* 0x00000005ff077819 */ /* 0x000fe20000011407 */
[----:B------:R-:W-:Y:S01]  /*1670*/  @P0 IMAD R10, R10, c[0x0][0x194], R3 ;  /* 0x000065000a0a0a24 */ /* 0x000fe200078e0203 */
[----:B------:R-:W-:Y:S01]  /*1680*/  IADD3 R12, P1, R78, R12, RZ ;  /* 0x0000000c4e0c7210 */ /* 0x000fe20007f3e0ff */
[----:B------:R-:W-:Y:S01]  /*1690*/  @P0 IMAD.MOV.U32 R6, RZ, RZ, R2 ;  /* 0x000000ffff060224 */ /* 0x000fe200078e0002 */
[----:B------:R-:W-:Y:S01]  /*16a0*/  SHF.R.S32.HI R107, RZ, 0x1, R114 ;  /* 0x00000001ff6b7819 */ /* 0x000fe20000011472 */
[----:B------:R-:W-:Y:S01]  /*16b0*/  @!P0 IMAD.WIDE.U32 R2, R246, c[0x0][0x178], RZ ;  /* 0x00005e00f6028a25 */ /* 0x000fe200078e00ff */
[----:B------:R-:W-:-:S03]  /*16c0*/  SHF.L.U32 R121, R110, 0x5, RZ ;  /* 0x000000056e797819 */ /* 0x000fc600000006ff */
[----:B------:R-:W-:Y:S02]  /*16d0*/  @!P0 IMAD R0, R246, c[0x0][0x17c], R0 ;  /* 0x00005f00f6008a24 */ /* 0x000fe400078e0200 */
[----:B------:R-:W-:Y:S01]  /*16e0*/  @!P0 IMAD.MOV.U32 R6, RZ, RZ, R2 ;  /* 0x000000ffff068224 */ /* 0x000fe200078e0002 */
[----:B------:R-:W-:Y:S01]  /*16f0*/  LEA.HI R2, R16, R78, RZ, 0x1 ;  /* 0x0000004e10027211 */ /* 0x000fe200078f08ff */
[----:B------:R-:W-:Y:S01]  /*1700*/  IMAD.IADD R22, R148, 0x1, -R4 ;  /* 0x0000000194167824 */ /* 0x000fe200078e0a04 */
[----:B------:R-:W-:Y:S01]  /*1710*/  @!P0 IADD3 R10, R3, R0, RZ ;  /* 0x00000000030a8210 */ /* 0x000fe20007ffe0ff */
[----:B-----5:R-:W-:Y:S01]  /*1720*/  IMAD.WIDE R8, R18, 0x40, R78 ;  /* 0x0000004012087825 */ /* 0x020fe200078e024e */
[----:B------:R-:W-:Y:S02]  /*1730*/  SHF.R.S32.HI R3, RZ, 0x3, R5 ;  /* 0x00000003ff037819 */ /* 0x000fe40000011405 */
[----:B------:R-:W-:Y:S01]  /*1740*/  LOP3.LUT R2, R2, 0x7fffffe, RZ, 0xc0, !PT ;  /* 0x07fffffe02027812 */ /* 0x000fe200078ec0ff */
[----:B------:R-:W-:Y:S01]  /*1750*/  IMAD.SHL.U32 R16, R22, 0x8, RZ ;  /* 0x0000000816107824 */ /* 0x000fe200078e00ff */
[C---:B------:R-:W-:Y:S01]  /*1760*/  LEA.HI R0, R5.reuse, R3, RZ, 0x1 ;  /* 0x0000000305007211 */ /* 0x040fe200078f08ff */
[----:B------:R-:W-:Y:S01]  /*1770*/  IMAD.MOV.U32 R120, RZ, RZ, 0x5 ;  /* 0x00000005ff787424 */ /* 0x000fe200078e00ff */
[----:B------:R-:W-:Y:S01]  /*1780*/  LOP3.LUT R5, R5, 0xfffffff8, RZ, 0xc0, !PT ;  /* 0xfffffff805057812 */ /* 0x000fe200078ec0ff */
[----:B------:R-:W-:Y:S01]  /*1790*/  IMAD.IADD R2, R78, 0x1, -R2 ;  /* 0x000000014e027824 */ /* 0x000fe200078e0a02 */
[----:B------:R-:W-:-:S02]  /*17a0*/  LOP3.LUT R0, R0, 0xfffffffe, RZ, 0xc0, !PT ;  /* 0xfffffffe00007812 */ /* 0x000fc400078ec0ff */
[----:B------:R-:W-:Y:S01]  /*17b0*/  IADD3 R5, -R5, R148, RZ ;  /* 0x0000009405057210 */ /* 0x000fe20007ffe1ff */
[----:B------:R-:W-:Y:S01]  /*17c0*/  IMAD R7, R7, 0x8, R2 ;  /* 0x0000000807077824 */ /* 0x000fe200078e0202 */
[----:B------:R-:W-:Y:S01]  /*17d0*/  IADD3 R2, P0, R16, R6, RZ ;  /* 0x0000000610027210 */ /* 0x000fe20007f1e0ff */
[----:B------:R-:W-:Y:S01]  /*17e0*/  IMAD.IADD R142, R3, 0x1, -R0 ;  /* 0x00000001038e7824 */ /* 0x000fe200078e0a00 */
[----:B------:R-:W-:Y:S01]  /*17f0*/  LEA.HI R20, R5, R5, RZ, 0x1 ;  /* 0x0000000505147211 */ /* 0x000fe200078f08ff */
[----:B------:R-:W-:Y:S01]  /*1800*/  IMAD.SHL.U32 R0, R3, 0x40, RZ ;  /* 0x0000004003007824 */ /* 0x000fe200078e00ff */
[----:B------:R-:W-:Y:S02]  /*1810*/  LEA.HI R3, R17, R148, RZ, 0x4 ;  /* 0x0000009411037211 */ /* 0x000fe400078f20ff */
[----:B------:R-:W-:Y:S02]  /*1820*/  SHF.R.S32.HI R17, RZ, 0x1f, R16 ;  /* 0x0000001fff117819 */ /* 0x000fe40000011410 */
[----:B------:R-:W-:-:S02]  /*1830*/  LOP3.LUT R0, R0, 0xc0, RZ, 0xc0, !PT ;  /* 0x000000c000007812 */ /* 0x000fc400078ec0ff */
[----:B------:R-:W-:Y:S02]  /*1840*/  LOP3.LUT R6, R20, 0xfffffffe, RZ, 0xc0, !PT ;  /* 0xfffffffe14067812 */ /* 0x000fe400078ec0ff */
[----:B------:R-:W-:Y:S02]  /*1850*/  LOP3.LUT R4, R0, 0x18, R16, 0xf8, !PT ;  /* 0x0000001800047812 */ /* 0x000fe400078ef810 */
[----:B------:R-:W-:Y:S01]  /*1860*/  SHF.R.U32.HI R0, RZ, 0x3, R0 ;  /* 0x00000003ff007819 */ /* 0x000fe20000011600 */
[----:B------:R-:W-:Y:S01]  /*1870*/  IMAD.IADD R143, R5, 0x1, -R6 ;  /* 0x00000001058f7824 */ /* 0x000fe200078e0a06 */
[----:B------:R-:W-:Y:S01]  /*1880*/  SHF.L.U64.HI R123, R110, R120, c[0x0][0x19c] ;  /* 0x000067006e7b7619 */ /* 0x000fe20000010278 */
[----:B------:R-:W-:Y:S01]  /*1890*/  IMAD R5, R9, c[0x0][0x190], RZ ;  /* 0x0000640009057a24 */ /* 0x000fe200078e02ff */
[----:B------:R-:W-:Y:S02]  /*18a0*/  LOP3.LUT R4, R4, R0, RZ, 0x3c, !PT ;  /* 0x0000000004047212 */ /* 0x000fe400078e3cff */
[----:B------:R-:W-:Y:S01]  /*18b0*/  LOP3.LUT R0, R3, 0xfffffff0, RZ, 0xc0, !PT ;  /* 0xfffffff003007812 */ /* 0x000fe200078ec0ff */
[----:B------:R-:W-:Y:S01]  /*18c0*/  IMAD.X R3, R17, 0x1, R10, P0 ;  /* 0x0000000111037824 */ /* 0x000fe200000e060a */
[----:B------:R-:W-:Y:S01]  /*18d0*/  SHF.R.S32.HI R135, RZ, 0x1, R20 ;  /* 0x00000001ff877819 */ /* 0x000fe20000011414 */
[----:B------:R-:W-:Y:S01]  /*18e0*/  IMAD.U32 R183, R7, 0x20, R4 ;  /* 0x0000002007b77824 */ /* 0x000fe200078e0004 */
[----:B------:R-:W-:Y:S01]  /*18f0*/  IADD3 R125, -R0, R148, RZ ;  /* 0x00000094007d7210 */ /* 0x000fe20007ffe1ff */
[----:B------:R-:W-:Y:S01]  /*1900*/  IMAD.WIDE.U32 R6, R8, c[0x0][0x190], R2 ;  /* 0x0000640008067a25 */ /* 0x000fe200078e0002 */
[----:B------:R-:W-:-:S02]  /*1910*/  IADD3 R2, P0, R16, R11, RZ ;  /* 0x0000000b10027210 */ /* 0x000fc40007f1e0ff */
[----:B------:R-:W-:Y:S01]  /*1920*/  LEA.HI R129, R125, R125, RZ, 0x1 ;  /* 0x0000007d7d817211 */ /* 0x000fe200078f08ff */
[----:B------:R-:W-:Y:S02]  /*1930*/  IMAD R18, R8, c[0x0][0x194], R5 ;  /* 0x0000650008127a24 */ /* 0x000fe400078e0205 */
[----:B------:R-:W-:Y:S01]  /*1940*/  IMAD.X R3, R17, 0x1, R14, P0 ;  /* 0x0000000111037824 */ /* 0x000fe200000e060e */
[--C-:B------:R-:W-:Y:S01]  /*1950*/  SHF.R.S32.HI R8, RZ, 0x1, R129.reuse ;  /* 0x00000001ff087819 */ /* 0x100fe20000011481 */
[----:B------:R-:W-:Y:S01]  /*1960*/  IMAD R0, R21, c[0x0][0x1b8], RZ ;  /* 0x00006e0015007a24 */ /* 0x000fe200078e02ff */
[----:B------:R-:W-:Y:S01]  /*1970*/  SHF.R.S32.HI R5, RZ, 0x1f, R129 ;  /* 0x0000001fff057819 */ /* 0x000fe20000011481 */
[----:B------:R-:W-:Y:S01]  /*1980*/  IMAD.X R11, R79, 0x1, R19, P1 ;  /* 0x000000014f0b7824 */ /* 0x000fe200008e0613 */
[----:B------:R-:W-:Y:S01]  /*1990*/  IADD3 R4, P0, R16, R24, RZ ;  /* 0x0000001810047210 */ /* 0x000fe20007f1e0ff */
[----:B------:R-:W-:Y:S01]  /*19a0*/  IMAD R10, R15, c[0x0][0x1bc], R0 ;  /* 0x00006f000f0a7a24 */ /* 0x000fe200078e0200 */
[----:B------:R-:W-:Y:S01]  /*19b0*/  LEA.HI R9, R5, R8, RZ, 0x2 ;  /* 0x0000000805097211 */ /* 0x000fe200078f10ff */
[----:B------:R-:W-:-:S02]  /*19c0*/  IMAD R0, R79, c[0x0][0x198], RZ ;  /* 0x000066004f007a24 */ /* 0x000fc400078e02ff */
[----:B------:R-:W-:Y:S02]  /*19d0*/  IMAD.X R5, R17, 0x1, R25, P0 ;  /* 0x0000000111057824 */ /* 0x000fe400000e0619 */
[----:B------:R-:W-:-:S04]  /*19e0*/  IMAD.WIDE.U32 R2, R15, c[0x0][0x1b8], R2 ;  /* 0x00006e000f027a25 */ /* 0x000fc800078e0002 */
[----:B------:R-:W-:Y:S01]  /*19f0*/  IMAD R14, R11, c[0x0][0x1a0], RZ ;  /* 0x000068000b0e7a24 */ /* 0x000fe200078e02ff */
[----:B------:R-:W-:Y:S01]  /*1a00*/  LOP3.LUT R11, R9, 0xfffffffc, RZ, 0xc0, !PT ;  /* 0xfffffffc090b7812 */ /* 0x000fe200078ec0ff */
[C---:B------:R-:W-:Y:S01]  /*1a10*/  IMAD R9, R78.reuse, c[0x0][0x19c], R0 ;  /* 0x000067004e097a24 */ /* 0x040fe200078e0200 */
[----:B------:R-:W-:Y:S01]  /*1a20*/  SHF.R.S32.HI R0, RZ, 0x1f, R23 ;  /* 0x0000001fff007819 */ /* 0x000fe20000011417 */
[----:B------:R-:W-:Y:S01]  /*1a30*/  IMAD.WIDE.U32 R4, R78, c[0x0][0x198], R4 ;  /* 0x000066004e047a25 */ /* 0x000fe200078e0004 */
[----:B------:R-:W-:-:S03]  /*1a40*/  IADD3 R134, R8, -R11, RZ ;  /* 0x8000000b08867210 */ /* 0x000fc60007ffe0ff */
[----:B------:R-:W-:Y:S01]  /*1a50*/  IMAD.IADD R3, R3, 0x1, R10 ;  /* 0x0000000103037824 */ /* 0x000fe200078e020a */
[----:B------:R-:W-:Y:S01]  /*1a60*/  LOP3.LUT P3, RZ, R134, 0x2, RZ, 0xc0, !PT ;  /* 0x0000000286ff7812 */ /* 0x000fe2000786c0ff */
[----:B------:R-:W-:Y:S02]  /*1a70*/  IMAD.IADD R9, R5, 0x1, R9 ;  /* 0x0000000105097824 */ /* 0x000fe400078e0209 */
[----:B------:R-:W-:Y:S01]  /*1a80*/  IMAD R8, R12, c[0x0][0x1a4], R14 ;  /* 0x000069000c087a24 */ /* 0x000fe200078e020e */
[C---:B------:R-:W-:Y:S01]  /*1a90*/  LEA R14, P1, R4.reuse, c[0x0][0x168], 0x1 ;  /* 0x00005a00040e7a11 */ /* 0x040fe200078208ff */
[----:B------:R-:W-:Y:S01]  /*1aa0*/  IMAD.IADD R5, R7, 0x1, R18 ;  /* 0x0000000107057824 */ /* 0x000fe200078e0212 */
[----:B------:R-:W-:Y:S01]  /*1ab0*/  SHF.L.U64.HI R9, R4, 0x1, R9 ;  /* 0x0000000104097819 */ /* 0x000fe20000010209 */
[----:B------:R-:W-:Y:S01]  /*1ac0*/  IMAD.WIDE.U32 R2, R12, c[0x0][0x1a0], R2 ;  /* 0x000068000c027a25 */ /* 0x000fe200078e0002 */
[----:B------:R-:W-:Y:S02]  /*1ad0*/  SEL R42, R42, 0xfffffff0, !P3 ;  /* 0xfffffff02a2a7807 */ /* 0x000fe40005800000 */
[----:B------:R-:W-:Y:S01]  /*1ae0*/  IADD3.X R10, R9, c[0x0][0x16c], RZ, P1, !PT ;  /* 0x00005b00090a7a10 */ /* 0x000fe20000ffe4ff */
[----:B------:R-:W-:Y:S01]  /*1af0*/  IMAD R7, R0, c[0x0][0x1a8], RZ ;  /* 0x00006a0000077a24 */ /* 0x000fe200078e02ff */
[----:B------:R-:W-:Y:S01]  /*1b00*/  SHF.R.S32.HI R0, RZ, 0x1f, R96 ;  /* 0x0000001fff007819 */ /* 0x000fe20000011460 */
[----:B------:R-:W-:Y:S01]  /*1b10*/  IMAD.IADD R3, R3, 0x1, R8 ;  /* 0x0000000103037824 */ /* 0x000fe200078e0208 */
[----:B------:R-:W-:Y:S01]  /*1b20*/  LEA R12, P0, R2, c[0x0][0x170], 0x1 ;  /* 0x00005c00020c7a11 */ /* 0x000fe200078008ff */
[----:B------:R-:W-:Y:S01]  /*1b30*/  IMAD.MOV.U32 R4, RZ, RZ, R6 ;  /* 0x000000ffff047224 */ /* 0x000fe200078e0006 */
[----:B------:R-:W-:Y:S01]  /*1b40*/  LEA.HI R0, R0, R96, RZ, 0x8 ;  /* 0x0000006000007211 */ /* 0x000fe200078f40ff */
[C---:B------:R-:W-:Y:S01]  /*1b50*/  IMAD R7, R23.reuse, c[0x0][0x1ac], R7 ;  /* 0x00006b0017077a24 */ /* 0x040fe200078e0207 */
[----:B------:R-:W-:Y:S01]  /*1b60*/  SHF.L.U64.HI R3, R2, 0x1, R3 ;  /* 0x0000000102037819 */ /* 0x000fe20000010203 */
[----:B------:R-:W-:Y:S01]  /*1b70*/  IMAD.WIDE.U32 R108, R23, c[0x0][0x1a8], R4 ;  /* 0x00006a00176c7a25 */ /* 0x000fe200078e0004 */
[----:B------:R-:W-:-:S02]  /*1b80*/  SHF.R.S32.HI R2, RZ, 0x8, R0 ;  /* 0x00000008ff027819 */ /* 0x000fc40000011400 */
[----:B------:R-:W-:Y:S01]  /*1b90*/  IADD3.X R11, R3, c[0x0][0x174], RZ, P0, !PT ;  /* 0x00005d00030b7a10 */ /* 0x000fe200007fe4ff */
[----:B------:R-:W-:Y:S01]  /*1ba0*/  IMAD.SHL.U32 R0, R22, 0x4, RZ ;  /* 0x0000000416007824 */ /* 0x000fe200078e00ff */
[----:B------:R-:W-:Y:S01]  /*1bb0*/  IMNMX R95, R245, R2, !PT ;  /* 0x00000002f55f7217 */ /* 0x000fe20007800200 */
[----:B------:R-:W-:Y:S01]  /*1bc0*/  IMAD.MOV.U32 R22, RZ, RZ, c[0x0][0x1a0] ;  /* 0x00006800ff167624 */ /* 0x000fe200078e00ff */
[----:B------:R-:W-:Y:S01]  /*1bd0*/  IADD3 R124, R109, R7, RZ ;  /* 0x000000076d7c7210 */ /* 0x000fe20007ffe0ff */
[----:B------:R-:W-:Y:S01]  /*1be0*/  IMAD R122, R78, R107, R0 ;  /* 0x0000006b4e7a7224 */ /* 0x000fe200078e0200 */
[----:B------:R-:W-:Y:S01]  /*1bf0*/  ISETP.GT.AND P2, PT, R198, R95, PT ;  /* 0x0000005fc600720c */ /* 0x000fe20003f44270 */
[C---:B------:R-:W-:Y:S01]  /*1c00*/  IMAD.SHL.U32 R138, R22.reuse, 0x20, RZ ;  /* 0x00000020168a7824 */ /* 0x040fe200078e00ff */
[----:B------:R-:W-:Y:S01]  /*1c10*/  SHF.L.U64.HI R137, R22, R120, c[0x0][0x1a4] ;  /* 0x0000690016897619 */ /* 0x000fe20000010278 */
[--C-:B------:R-:W-:Y:S01]  /*1c20*/  IMAD.IADD R128, R0, 0x1, R122.reuse ;  /* 0x0000000100807824 */ /* 0x100fe200078e027a */
[----:B------:R-:W-:Y:S01]  /*1c30*/  SHF.R.S32.HI R130, RZ, 0x1f, R122 ;  /* 0x0000001fff827819 */ /* 0x000fe2000001147a */
[----:B------:R-:W-:-:S02]  /*1c40*/  IMAD.MOV.U32 R240, RZ, RZ, R14 ;  /* 0x000000fffff07224 */ /* 0x000fc400078e000e */
[----:B------:R-:W-:Y:S01]  /*1c50*/  IMAD.MOV.U32 R239, RZ, RZ, R10 ;  /* 0x000000ffffef7224 */ /* 0x000fe200078e000a */
[----:B------:R-:W-:Y:S01]  /*1c60*/  SHF.R.S32.HI R131, RZ, 0x1f, R128 ;  /* 0x0000001fff837819 */ /* 0x000fe20000011480 */
[----:B------:R-:W-:Y:S02]  /*1c70*/  IMAD.MOV.U32 R242, RZ, RZ, R12 ;  /* 0x000000fffff27224 */ /* 0x000fe400078e000c */
[----:B------:R-:W-:Y:S02]  /*1c80*/  IMAD.MOV.U32 R241, RZ, RZ, R11 ;  /* 0x000000fffff17224 */ /* 0x000fe400078e000b */
        /* <DEDUP_REMOVED lines=8> */
[C---:B------:R-:W-:Y:S01]  /*1d10*/  IMAD R0, R246.reuse, c[0x0][0x284], R0 ;  /* 0x0000a100f6007a24 */ /* 0x040fe200078e0200 */
[----:B------:R-:W-:Y:S01]  /*1d20*/  ULDC.64 UR4, c[0x0][0x1a0] ;  /* 0x0000680000047ab9 */ /* 0x000fe20000000a00 */
[----:B------:R-:W-:Y:S01]  /*1d30*/  IMAD R7, R27, c[0x0][0x278], RZ ;  /* 0x00009e001b077a24 */ /* 0x000fe200078e02ff */
[----:B------:R-:W-:Y:S01]  /*1d40*/  UIMAD UR17, UR12, UR5, URZ ;  /* 0x000000050c1172a4 */ /* 0x000fe2000f8e023f */
[----:B------:R-:W-:Y:S01]  /*1d50*/  IMAD.IADD R5, R5, 0x1, R0 ;  /* 0x0000000105057824 */ /* 0x000fe200078e0200 */
[----:B------:R-:W-:Y:S01]  /*1d60*/  IADD3.X R0, R9, R79, ~R8, P1, P0 ;  /* 0x0000004f09007210 */ /* 0x000fe20000fe0c08 */
[C---:B------:R-:W-:Y:S01]  /*1d70*/  IMAD.WIDE.U32 R2, R246.reuse, c[0x0][0x278], R16 ;  /* 0x00009e00f6027a25 */ /* 0x040fe200078e0010 */
[----:B------:R-:W-:Y:S01]  /*1d80*/  UMOV UR13, 0x80 ;  /* 0x00000080000d7882 */ /* 0x000fe20000000000 */
[----:B------:R-:W-:Y:S01]  /*1d90*/  SHF.L.U32 R76, R107, 0x5, RZ ;  /* 0x000000056b4c7819 */ /* 0x000fe200000006ff */
[----:B------:R-:W-:Y:S01]  /*1da0*/  UIMAD UR18, UR13, UR5, URZ ;  /* 0x000000050d1272a4 */ /* 0x000fe2000f8e023f */
[----:B------:R-:W-:Y:S01]  /*1db0*/  IMAD R7, R246, c[0x0][0x27c], R7 ;  /* 0x00009f00f6077a24 */ /* 0x000fe200078e0207 */
[----:B------:R-:W-:Y:S01]  /*1dc0*/  UMOV UR11, 0xc0 ;  /* 0x000000c0000b7882 */ /* 0x000fe20000000000 */
[----:B------:R-:W-:Y:S01]  /*1dd0*/  IMAD.WIDE.U32 R18, R22, 0x40, RZ ;  /* 0x0000004016127825 */ /* 0x000fe200078e00ff */
[----:B------:R-:W-:Y:S01]  /*1de0*/  UMOV UR10, 0x140 ;  /* 0x00000140000a7882 */ /* 0x000fe20000000000 */
[----:B------:R-:W-:Y:S01]  /*1df0*/  MOV R59, R10 ;  /* 0x0000000a003b7202 */ /* 0x000fe20000000f00 */
        /* <DEDUP_REMOVED lines=9> */
[C---:B------:R-:W-:Y:S01]  /*1e90*/  IMAD R7, R6.reuse, c[0x0][0x28c], R0 ;  /* 0x0000a30006077a24 */ /* 0x040fe200078e0200 */
[----:B------:R-:W-:Y:S01]  /*1ea0*/  IADD3 R0, R19, UR17, RZ ;  /* 0x0000001113007c10 */ /* 0x000fe2000fffe0ff */
[----:B------:R-:W-:Y:S01]  /*1eb0*/  IMAD.WIDE.U32 R4, R6, c[0x0][0x290], R4 ;  /* 0x0000a40006047a25 */ /* 0x000fe200078e0004 */
[----:B------:R-:W-:Y:S01]  /*1ec0*/  UIMAD UR26, UR8, UR5, URZ ;  /* 0x00000005081a72a4 */ /* 0x000fe2000f8e023f */
[----:B------:R-:W-:Y:S01]  /*1ed0*/  SHF.L.U32 R133, R18, 0x1, RZ ;  /* 0x0000000112857819 */ /* 0x000fe200000006ff */
[----:B------:R-:W-:Y:S01]  /*1ee0*/  UIMAD.WIDE.U32 UR32, UR11, UR4, URZ ;  /* 0x000000040b2072a5 */ /* 0x000fe2000f8e003f */
[----:B------:R-:W-:Y:S01]  /*1ef0*/  IMAD.WIDE.U32 R2, R6, c[0x0][0x288], R2 ;  /* 0x0000a20006027a25 */ /* 0x000fe200078e0002 */
[----:B------:R-:W-:Y:S01]  /*1f00*/  SHF.L.U64.HI R106, R18, 0x1, R0 ;  /* 0x00000001126a7819 */ /* 0x000fe20000010200 */
[----:B------:R-:W-:Y:S01]  /*1f10*/  ULDC UR5, c[0x0][0x294] ;  /* 0x0000a50000057ab9 */ /* 0x000fe20000000800 */
[----:B------:R-:W-:Y:S01]  /*1f20*/  IADD3 R94, R78, 0x20, RZ ;  /* 0x000000204e5e7810 */ /* 0x000fe20007ffe0ff */
[----:B------:R-:W-:Y:S01]  /*1f30*/  IMAD.IADD R5, R5, 0x1, R8 ;  /* 0x0000000105057824 */ /* 0x000fe200078e0208 */
[----:B------:R-:W-:Y:S01]  /*1f40*/  UIMAD.WIDE.U32 UR30, UR10, UR4, URZ ;  /* 0x000000040a1e72a5 */ /* 0x000fe2000f8e003f */
[----:B------:R-:W-:Y:S01]  /*1f50*/  IMAD R0, R21, c[0x0][0x298], RZ ;  /* 0x0000a60015007a24 */ /* 0x000fe200078e02ff */
[----:B------:R-:W-:Y:S01]  /*1f60*/  UIMAD.WIDE.U32 UR28, UR9, UR4, URZ ;  /* 0x00000004091c72a5 */ /* 0x000fe2000f8e003f */
[----:B------:R-:W-:Y:S01]  /*1f70*/  IMAD.WIDE.U32 R8, R22, 0x80, RZ ;  /* 0x0000008016087825 */ /* 0x000fe200078e00ff */
[----:B------:R-:W-:Y:S01]  /*1f80*/  ULDC UR17, c[0x0][0x19c] ;  /* 0x0000670000117ab9 */ /* 0x000fe20000000800 */
[C---:B------:R-:W-:Y:S01]  /*1f90*/  IADD3 R93, R78.reuse, 0x40, RZ ;  /* 0x000000404e5d7810 */ /* 0x040fe20007ffe0ff */
[----:B------:R-:W-:Y:S01]  /*1fa0*/  UIMAD UR11, UR11, UR5, URZ ;  /* 0x000000050b0b72a4 */ /* 0x000fe2000f8e023f */
[----:B------:R-:W-:Y:S01]  /*1fb0*/  IMAD.IADD R3, R3, 0x1, R7 ;  /* 0x0000000103037824 */ /* 0x000fe200078e0207 */
[----:B------:R-:W-:Y:S01]  /*1fc0*/  UIMAD UR10, UR10, UR5, URZ ;  /* 0x000000050a0a72a4 */ /* 0x000fe2000f8e023f */
        /* <DEDUP_REMOVED lines=17> */
[----:B------:R-:W-:Y:S01]  /*20e0*/  UIMAD.WIDE.U32 UR34, UR8, UR4, URZ ;  /* 0x00000004082272a5 */ /* 0x000fe2000f8e003f */
[----:B------:R-:W-:Y:S01]  /*20f0*/  IMAD.IADD R26, R26, 0x1, R13 ;  /* 0x000000011a1a7824 */ /* 0x000fe200078e020d */
[----:B------:R-:W-:Y:S01]  /*2100*/  LEA.HI.X R60, R2, c[0x0][0x26c], R60, 0x1, P0 ;  /* 0x00009b00023c7a11 */ /* 0x000fe200000f0c3c */
[----:B------:R-:W-:Y:S01]  /*2110*/  IMAD.MOV.U32 R118, RZ, RZ, 0x6 ;  /* 0x00000006ff767424 */ /* 0x000fe200078e00ff */
[----:B------:R-:W-:Y:S01]  /*2120*/  LEA.HI.X R68, R4, c[0x0][0x274], R0, 0x1, P1 ;  /* 0x00009d0004447a11 */ /* 0x000fe200008f0c00 */
[----:B------:R-:W-:Y:S01]  /*2130*/  IMAD.MOV.U32 R119, RZ, RZ, 0x7 ;  /* 0x00000007ff777424 */ /* 0x000fe200078e00ff */
[----:B------:R-:W-:Y:S01]  /*2140*/  MOV R2, c[0x0][0x290] ;  /* 0x0000a40000027a02 */ /* 0x000fe20000000f00 */
[----:B------:R-:W-:Y:S01]  /*2150*/  IMAD R0, R107, R26, RZ ;  /* 0x0000001a6b007224 */ /* 0x000fe200078e02ff */
[----:B------:R-:W-:Y:S01]  /*2160*/  IADD3 R90, R78, 0xa0, RZ ;  /* 0x000000a04e5a7810 */ /* 0x000fe20007ffe0ff */
        /* <DEDUP_REMOVED lines=8> */
[----:B------:R-:W-:Y:S01]  /*21f0*/  ULDC UR25, c[0x0][0x28c] ;  /* 0x0000a30000197ab9 */ /* 0x000fe20000000800 */
[----:B------:R-:W-:Y:S01]  /*2200*/  SHF.R.S32.HI R3, RZ, 0x1f, R0 ;  /* 0x0000001fff037819 */ /* 0x000fe20000011400 */
[----:B------:R-:W-:Y:S01]  /*2210*/  IMAD.WIDE.U32 R150, R2, 0x140, RZ ;  /* 0x0000014002967825 */ /* 0x000fe200078e00ff */
[----:B------:R-:W-:Y:S01]  /*2220*/  SHF.L.U64.HI R104, R7, 0x1, R4 ;  /* 0x0000000107687819 */ /* 0x000fe20000010204 */
[----:B------:R-:W-:Y:S01]  /*2230*/  ULDC UR24, c[0x0][0x28c] ;  /* 0x0000a30000187ab9 */ /* 0x000fe20000000800 */
[----:B------:R-:W-:Y:S01]  /*2240*/  IADD3 R89, R78, 0xc0, RZ ;  /* 0x000000c04e597810 */ /* 0x000fe20007ffe0ff */
[----:B------:R-:W-:Y:S01]  /*2250*/  IMAD.WIDE.U32 R146, R2, 0x180, RZ ;  /* 0x0000018002927825 */ /* 0x000fe200078e00ff */
[----:B------:R-:W-:Y:S01]  /*2260*/  IADD3 R88, R78, 0xe0, RZ ;  /* 0x000000e04e587810 */ /* 0x000fe20007ffe0ff */
[----:B------:R-:W-:Y:S01]  /*2270*/  ULDC UR23, c[0x0][0x28c] ;  /* 0x0000a30000177ab9 */ /* 0x000fe20000000800 */
[----:B------:R-:W-:Y:S01]  /*2280*/  SHF.R.S32.HI R85, RZ, 0x1f, R76 ;  /* 0x0000001fff557819 */ /* 0x000fe2000001144c */
[----:B------:R-:W-:Y:S01]  /*2290*/  IMAD.WIDE.U32 R144, R2, 0x1c0, RZ ;  /* 0x000001c002907825 */ /* 0x000fe200078e00ff */
[-C--:B------:R-:W-:Y:S01]  /*22a0*/  IADD3 R2, P1, R122, R0.reuse, RZ ;  /* 0x000000007a027210 */ /* 0x080fe20007f3e0ff */
[----:B------:R-:W-:Y:S01]  /*22b0*/  ULDC UR22, c[0x0][0x28c] ;  /* 0x0000a30000167ab9 */ /* 0x000fe20000000800 */
[----:B------:R-:W-:Y:S01]  /*22c0*/  IADD3 R0, P0, R128, R0, RZ ;  /* 0x0000000080007210 */ /* 0x000fe20007f1e0ff */
[----:B------:R-:W-:Y:S01]  /*22d0*/  IMAD.MOV.U32 R117, RZ, RZ, c[0x0][0x288] ;  /* 0x0000a200ff757624 */ /* 0x000fe200078e00ff */
[----:B------:R-:W-:Y:S01]  /*22e0*/  SHF.L.U64.HI R103, R8, 0x1, R5 ;  /* 0x0000000108677819 */ /* 0x000fe20000010205 */
[----:B------:R-:W-:Y:S01]  /*22f0*/  IMAD.WIDE.U32 R112, R110, 0x80, RZ ;  /* 0x000000806e707825 */ /* 0x000fe200078e00ff */
[----:B------:R-:W-:Y:S01]  /*2300*/  SHF.L.U64.HI R102, R9, 0x1, R6 ;  /* 0x0000000109667819 */ /* 0x000fe20000010206 */
        /* <DEDUP_REMOVED lines=35> */
[----:B------:R-:W-:Y:S01]  /*2540*/  SHF.L.U32 R139, R9, 0x1, RZ ;  /* 0x00000001098b7819 */ /* 0x000fe200000006ff */
        /* <DEDUP_REMOVED lines=13> */
[C---:B------:R-:W-:Y:S01]  /*2620*/  IADD3.X R64, R4.reuse, c[0x0][0x2b4], RZ, P3, !PT ;  /* 0x0000ad0004407a10 */ /* 0x040fe20001ffe4ff */
[----:B------:R-:W-:Y:S01]  /*2630*/  UIMAD UR25, UR25, 0xc0, URZ ;  /* 0x000000c0191978a4 */ /* 0x000fe2000f8e023f */
        /* <DEDUP_REMOVED lines=10> */
[----:B------:R-:W-:Y:S02]  /*26e0*/  UIADD3 UR16, UR33, UR16, URZ ;  /* 0x0000001021107290 */ /* 0x000fe4000fffe03f */
[----:B------:R-:W-:-:S02]  /*26f0*/  UIADD3 UR15, UR31, UR15, URZ ;  /* 0x0000000f1f0f7290 */ /* 0x000fc4000fffe03f */
[----:B------:R-:W-:Y:S02]  /*2700*/  UIADD3 UR14, UR29, UR14, URZ ;  /* 0x0000000e1d0e7290 */ /* 0x000fe4000fffe03f */
[----:B------:R-:W-:Y:S02]  /*2710*/  UIADD3 UR26, UR35, UR26, URZ ;  /* 0x0000001a231a7290 */ /* 0x000fe4000fffe03f */
[----:B------:R-:W-:Y:S02]  /*2720*/  ULDC.U8 UR8, c[0x0][0x313] ;  /* 0x0000c4c000087ab9 */ /* 0x000fe40000000000 */
.L_x_2548:
[----:B------:R-:W-:Y:S01]  /*2730*/  LOP3.LUT R184, R184, 0xfffffffd, RZ, 0xc0, !PT ;  /* 0xfffffffdb8b87812 */ /* 0x000fe200078ec0ff */
        /* <DEDUP_REMOVED lines=15> */
[----:B------:R-:W-:Y:S02]  /*2830*/  @P3 LEA R10, P1, R138, R63, 0x1 ;  /* 0x0000003f8a0a3211 */ /* 0x000fe400078208ff */
[----:B------:R-:W-:Y:S01]  /*2840*/  P2R R25, PR, RZ, 0x10 ;  /* 0x00000010ff197803 */ /* 0x000fe20000000000 */
[----:B------:R-:W-:Y:S01]  /*2850*/  @P3 IMAD.X R13, R68, 0x1, R102, P0 ;  /* 0x00000001440d3824 */ /* 0x000fe200000e0666 */
[----:B------:R-:W-:Y:S02]  /*2860*/  @P5 IADD3 R8, P0, R69, R141, RZ ;  /* 0x0000008d45085210 */ /* 0x000fe40007f1e0ff */
[----:B------:R-:W-:Y:S02]  /*2870*/  @P3 LEA.HI.X R11, R138, R62, R137, 0x1, P1 ;  /* 0x0000003e8a0b3211 */ /* 0x000fe400008f0c89 */
[-C--:B------:R-:W-:Y:S01]  /*2880*/  @P5 IADD3 R6, P1, R133, R63.reuse, RZ ;  /* 0x0000003f85065210 */ /* 0x080fe20007f3e0ff */
        /* <DEDUP_REMOVED lines=120> */
.L_x_2498:
[----:B------:R-:W-:Y:S05]  /*3010*/  BSYNC B0 ;  /* 0x0000000000007941 */ /* 0x000fea0003800000 */
.L_x_2497:
        /* <DEDUP_REMOVED lines=57> */
.L_x_2500:
[----:B------:R-:W-:Y:S05]  /*33b0*/  BSYNC B0 ;  /* 0x0000000000007941 */ /* 0x000fea0003800000 */
.L_x_2499:
        /* <DEDUP_REMOVED lines=59> */
.L_x_2502:
[----:B------:R-:W-:Y:S05]  /*3770*/  BSYNC B0 ;  /* 0x0000000000007941 */ /* 0x000fea0003800000 */
.L_x_2501:
        /* <DEDUP_REMOVED lines=65> */
.L_x_2504:
[----:B------:R-:W-:Y:S05]  /*3b90*/  BSYNC B0 ;  /* 0x0000000000007941 */ /* 0x000fea0003800000 */
.L_x_2503:
        /* <DEDUP_REMOVED lines=57> */
.L_x_2506:
[----:B------:R-:W-:Y:S05]  /*3f30*/  BSYNC B0 ;  /* 0x0000000000007941 */ /* 0x000fea0003800000 */
.L_x_2505:
        /* <DEDUP_REMOVED lines=65> */
.L_x_2508:
[----:B------:R-:W-:Y:S05]  /*4350*/  BSYNC B0 ;  /* 0x0000000000007941 */ /* 0x000fea0003800000 */
.L_x_2507:
        /* <DEDUP_REMOVED lines=65> */
.L_x_2510:
[----:B------:R-:W-:Y:S05]  /*4770*/  BSYNC B0 ;  /* 0x0000000000007941 */ /* 0x000fea0003800000 */
.L_x_2509:
        /* <DEDUP_REMOVED lines=67> */
.L_x_2512:
[----:B------:R-:W-:Y:S05]  /*4bb0*/  BSYNC B0 ;  /* 0x0000000000007941 */ /* 0x000fea0003800000 */
.L_x_2511:
        /* <DEDUP_REMOVED lines=12> */
.L_x_2496:
        /* <DEDUP_REMOVED lines=91> */
.L_x_2517:
[----:B------:R-:W-:Y:S05]  /*5230*/  BSYNC B0 ;  /* 0x0000000000007941 */ /* 0x000fea0003800000 */
.L_x_2516:
[----:B--2---:R-:W-:Y:S02]  /*5240*/  MOV R2, R58 ;  /* 0x0000003a00027202 */ /* 0x004fe40000000f00 */
[----:B------:R-:W-:Y:S05]  /*5250*/  MOV R3, R59 ;  /* 0x0000003b00037202 */ /* 0x000fea0000000f00 */
[----:B-----5:R2:W-:Y:S02]  /*5260*/  STG.E.128 [R2.64], R32 ;  /* 0x0000002002007986 */ /* 0x0205e4000c101d06 */
.L_x_2515:
[----:B------:R-:W-:Y:S05]  /*5270*/  BSYNC B1 ;  /* 0x0000000000017941 */ /* 0x000fea0003800000 */
.L_x_2514:
        /* <DEDUP_REMOVED lines=88> */
.L_x_2521:
[----:B------:R-:W-:Y:S05]  /*5800*/  BSYNC B0 ;  /* 0x0000000000007941 */ /* 0x000fea0003800000 */
.L_x_2520:
[C---:B--2---:R-:W-:Y:S04]  /*5810*/  LEA R2, P0, R121.reuse, R58, 0x1 ;  /* 0x0000003a79027211 */ /* 0x044fe800078008ff */
[----:B------:R-:W-:Y:S05]  /*5820*/  LEA.HI.X R3, R121, R59, R123, 0x1, P0 ;  /* 0x0000003b79037211 */ /* 0x000fea00000f0c7b */
[----:B-----5:R2:W-:Y:S04]  /*5830*/  STG.E.128 [R2.64], R32 ;  /* 0x0000002002007986 */ /* 0x0205e8000c101d06 */
.L_x_2519:
[----:B------:R-:W-:Y:S05]  /*5840*/  BSYNC B1 ;  /* 0x0000000000017941 */ /* 0x000fea0003800000 */
.L_x_2518:
        /* <DEDUP_REMOVED lines=91> */
.L_x_2525:
[----:B------:R-:W-:Y:S05]  /*5e00*/  BSYNC B0 ;  /* 0x0000000000007941 */ /* 0x000fea0003800000 */
.L_x_2524:
[C---:B--2---:R-:W-:Y:S04]  /*5e10*/  LEA R2, P0, R110.reuse, R58, 0x1 ;  /* 0x0000003a6e027211 */ /* 0x044fe800078008ff */
[----:B------:R-:W-:Y:S05]  /*5e20*/  LEA.HI.X R3, R110, R59, R86, 0x1, P0 ;  /* 0x0000003b6e037211 */ /* 0x000fea00000f0c56 */
[----:B-----5:R2:W-:Y:S04]  /*5e30*/  STG.E.128 [R2.64], R8 ;  /* 0x0000000802007986 */ /* 0x0205e8000c101d06 */
.L_x_2523:
[----:B------:R-:W-:Y:S05]  /*5e40*/  BSYNC B1 ;  /* 0x0000000000017941 */ /* 0x000fea0003800000 */
.L_x_2522:
        /* <DEDUP_REMOVED lines=92> */
.L_x_2529:
[----:B------:R-:W-:Y:S05]  /*6410*/  BSYNC B0 ;  /* 0x0000000000007941 */ /* 0x000fea0003800000 */
.L_x_2528:
[----:B------:R-:W-:Y:S02]  /*6420*/  MOV R0, 0xc0 ;  /* 0x000000c000007802 */ /* 0x000fe40000000f00 */
[----:B--2---:R-:W-:Y:S02]  /*6430*/  MOV R2, R58 ;  /* 0x0000003a00027202 */ /* 0x004fe40000000f00 */
[----:B------:R-:W-:Y:S05]  /*6440*/  MOV R3, R59 ;  /* 0x0000003b00037202 */ /* 0x000fea0000000f00 */
[C---:B------:R-:W-:Y:S04]  /*6450*/  IMAD.WIDE.U32 R2, R0.reuse, c[0x0][0x198], R2 ;  /* 0x0000660000027a25 */ /* 0x040fe800078e0002 */
[----:B------:R-:W-:Y:S05]  /*6460*/  IMAD R0, R0, c[0x0][0x19c], RZ ;  /* 0x0000670000007a24 */ /* 0x000fea00078e02ff */
[----:B------:R-:W-:Y:S05]  /*6470*/  IADD3 R3, R3, R0, RZ ;  /* 0x0000000003037210 */ /* 0x000fea0007ffe0ff */
[----:B-----5:R2:W-:Y:S02]  /*6480*/  STG.E.128 [R2.64], R8 ;  /* 0x0000000802007986 */ /* 0x0205e4000c101d06 */
.L_x_2527:
[----:B------:R-:W-:Y:S05]  /*6490*/  BSYNC B1 ;  /* 0x0000000000017941 */ /* 0x000fea0003800000 */
.L_x_2526:
        /* <DEDUP_REMOVED lines=89> */
.L_x_2533:
[----:B------:R-:W-:Y:S05]  /*6a30*/  BSYNC B0 ;  /* 0x0000000000007941 */ /* 0x000fea0003800000 */
.L_x_2532:
[C---:B--2---:R-:W-:Y:S04]  /*6a40*/  LEA R2, P0, R112.reuse, R58, 0x1 ;  /* 0x0000003a70027211 */ /* 0x044fe800078008ff */
[----:B------:R-:W-:Y:S05]  /*6a50*/  LEA.HI.X R3, R112, R59, R87, 0x1, P0 ;  /* 0x0000003b70037211 */ /* 0x000fea00000f0c57 */
[----:B-----5:R2:W-:Y:S04]  /*6a60*/  STG.E.128 [R2.64], R8 ;  /* 0x0000000802007986 */ /* 0x0205e8000c101d06 */
.L_x_2531:
[----:B------:R-:W-:Y:S05]  /*6a70*/  BSYNC B1 ;  /* 0x0000000000017941 */ /* 0x000fea0003800000 */
.L_x_2530:
        /* <DEDUP_REMOVED lines=92> */
.L_x_2537:
[----:B------:R-:W-:Y:S05]  /*7040*/  BSYNC B0 ;  /* 0x0000000000007941 */ /* 0x000fea0003800000 */
.L_x_2536:
[----:B------:R-:W-:Y:S02]  /*7050*/  MOV R0, 0x140 ;  /* 0x0000014000007802 */ /* 0x000fe40000000f00 */
[----:B--2---:R-:W-:Y:S02]  /*7060*/  MOV R2, R58 ;  /* 0x0000003a00027202 */ /* 0x004fe40000000f00 */
[----:B------:R-:W-:Y:S05]  /*7070*/  MOV R3, R59 ;  /* 0x0000003b00037202 */ /* 0x000fea0000000f00 */
[C---:B------:R-:W-:Y:S04]  /*7080*/  IMAD.WIDE.U32 R2, R0.reuse, c[0x0][0x198], R2 ;  /* 0x0000660000027a25 */ /* 0x040fe800078e0002 */
[----:B------:R-:W-:Y:S05]  /*7090*/  IMAD R0, R0, c[0x0][0x19c], RZ ;  /* 0x0000670000007a24 */ /* 0x000fea00078e02ff */
[----:B------:R-:W-:Y:S05]  /*70a0*/  IADD3 R3, R3, R0, RZ ;  /* 0x0000000003037210 */ /* 0x000fea0007ffe0ff */
[----:B-----5:R2:W-:Y:S02]  /*70b0*/  STG.E.128 [R2.64], R8 ;  /* 0x0000000802007986 */ /* 0x0205e4000c101d06 */
.L_x_2535:
[----:B------:R-:W-:Y:S05]  /*70c0*/  BSYNC B1 ;  /* 0x0000000000017941 */ /* 0x000fea0003800000 */
.L_x_2534:
        /* <DEDUP_REMOVED lines=92> */
.L_x_2541:
[----:B------:R-:W-:Y:S05]  /*7690*/  BSYNC B0 ;  /* 0x0000000000007941 */ /* 0x000fea0003800000 */
.L_x_2540:
[----:B------:R-:W-:Y:S02]  /*76a0*/  MOV R0, 0x180 ;  /* 0x0000018000007802 */ /* 0x000fe40000000f00 */
[----:B--2---:R-:W-:Y:S02]  /*76b0*/  MOV R2, R58 ;  /* 0x0000003a00027202 */ /* 0x004fe40000000f00 */
[----:B------:R-:W-:Y:S05]  /*76c0*/  MOV R3, R59 ;  /* 0x0000003b00037202 */ /* 0x000fea0000000f00 */
[C---:B------:R-:W-:Y:S04]  /*76d0*/  IMAD.WIDE.U32 R2, R0.reuse, c[0x0][0x198], R2 ;  /* 0x0000660000027a25 */ /* 0x040fe800078e0002 */
[----:B------:R-:W-:Y:S05]  /*76e0*/  IMAD R0, R0, c[0x0][0x19c], RZ ;  /* 0x0000670000007a24 */ /* 0x000fea00078e02ff */
[----:B------:R-:W-:Y:S05]  /*76f0*/  IADD3 R3, R3, R0, RZ ;  /* 0x0000000003037210 */ /* 0x000fea0007ffe0ff */
[----:B-----5:R2:W-:Y:S02]  /*7700*/  STG.E.128 [R2.64], R8 ;  /* 0x0000000802007986 */ /* 0x0205e4000c101d06 */
.L_x_2539:
[----:B------:R-:W-:Y:S05]  /*7710*/  BSYNC B1 ;  /* 0x0000000000017941 */ /* 0x000fea0003800000 */
.L_x_2538:
        /* <DEDUP_REMOVED lines=93> */
.L_x_2545:
[----:B------:R-:W-:Y:S05]  /*7cf0*/  BSYNC B0 ;  /* 0x0000000000007941 */ /* 0x000fea0003800000 */
.L_x_2544:
[----:B------:R-:W-:Y:S02]  /*7d00*/  MOV R0, 0x1c0 ;  /* 0x000001c000007802 */ /* 0x000fe40000000f00 */
[----:B--2---:R-:W-:Y:S02]  /*7d10*/  MOV R2, R58 ;  /* 0x0000003a00027202 */ /* 0x004fe40000000f00 */
[----:B------:R-:W-:Y:S05]  /*7d20*/  MOV R3, R59 ;  /* 0x0000003b00037202 */ /* 0x000fea0000000f00 */
[C---:B------:R-:W-:Y:S04]  /*7d30*/  IMAD.WIDE.U32 R2, R0.reuse, c[0x0][0x198], R2 ;  /* 0x0000660000027a25 */ /* 0x040fe800078e0002 */
[----:B------:R-:W-:Y:S05]  /*7d40*/  IMAD R0, R0, c[0x0][0x19c], RZ ;  /* 0x0000670000007a24 */ /* 0x000fea00078e02ff */
[----:B------:R-:W-:Y:S05]  /*7d50*/  IADD3 R3, R3, R0, RZ ;  /* 0x0000000003037210 */ /* 0x000fea0007ffe0ff */
[----:B-----5:R2:W-:Y:S02]  /*7d60*/  STG.E.128 [R2.64], R8 ;  /* 0x0000000802007986 */ /* 0x0205e4000c101d06 */
.L_x_2543:
[----:B------:R-:W-:Y:S05]  /*7d70*/  BSYNC B1 ;  /* 0x0000000000017941 */ /* 0x000fea0003800000 */
.L_x_2542:
        /* <DEDUP_REMOVED lines=12> */
.L_x_2495:
        /* <DEDUP_REMOVED lines=87> */
.L_x_2513:
        /* <DEDUP_REMOVED lines=84> */
.L_x_2546:
        /* <DEDUP_REMOVED lines=12> */
.L_x_2547:
[----:B------:R-:W-:Y:S04]  /*89b0*/  IADD3 R23, R23, -0x1, RZ ;  /* 0xffffffff17177810 */ /* 0x000fe80007ffe0ff */
[----:B------:R-:W-:Y:S11]  /*89c0*/  ISETP.GT.AND P0, PT, R23, R95, PT ;  /* 0x0000005f1700720c */ /* 0x000ff60003f04270 */
[----:B------:R-:W-:Y:S02]  /*89d0*/  @!UPT UIADD3 URZ, URZ, URZ, URZ ;  /* 0x0000003f3f3ff290 */ /* 0x000fe4000fffe03f */
[----:B------:R-:W-:-:S05]  /*89e0*/  @P0 BRA `(.L_x_2548) ;  /* 0xffff9d4000000947 */ /* 0x000fca000383ffff */
.L_x_2494:
        /* <DEDUP_REMOVED lines=84> */
.L_x_2555:
[----:B------:R-:W-:Y:S05]  /*8f30*/  BSYNC B0 ;  /* 0x0000000000007941 */ /* 0x000fea0003800000 */
.L_x_2554:
[----:B-----5:R3:W-:Y:S04]  /*8f40*/  STS.64 [R183], R4 ;  /* 0x00000004b7007388 */ /* 0x0207e80000000a00 */
[----:B------:R3:W-:Y:S02]  /*8f50*/  STS.64 [R183+0x8], R6 ;  /* 0x00000806b7007388 */ /* 0x0007e40000000a00 */
.L_x_2553:
[----:B------:R-:W-:Y:S05]  /*8f60*/  BSYNC B1 ;  /* 0x0000000000017941 */ /* 0x000fea0003800000 */
.L_x_2552:
        /* <DEDUP_REMOVED lines=54> */
.L_x_2558:
[----:B------:R-:W-:Y:S05]  /*92d0*/  BSYNC B0 ;  /* 0x0000000000007941 */ /* 0x000fea0003800000 */
.L_x_2557:
[----:B-----5:R4:W-:Y:S01]  /*92e0*/  STS.128 [R183+0x800], R4 ;  /* 0x00080004b7007388 */ /* 0x0209e20000000c00 */
[----:B------:R-:W-:Y:S05]  /*92f0*/  BRA `(.L_x_2556) ;  /* 0x00000cb000007947 */ /* 0x000fea0003800000 */
.L_x_2551:
        /* <DEDUP_REMOVED lines=90> */
.L_x_2562:
[----:B------:R-:W-:Y:S05]  /*98a0*/  BSYNC B0 ;  /* 0x0000000000007941 */ /* 0x000fea0003800000 */
.L_x_2561:
[----:B-----5:R3:W-:Y:S04]  /*98b0*/  STS.64 [R183], R4 ;  /* 0x00000004b7007388 */ /* 0x0207e80000000a00 */
[----:B------:R3:W-:Y:S02]  /*98c0*/  STS.64 [R183+0x8], R6 ;  /* 0x00000806b7007388 */ /* 0x0007e40000000a00 */
.L_x_2560:
[----:B------:R-:W-:Y:S05]  /*98d0*/  BSYNC B1 ;  /* 0x0000000000017941 */ /* 0x000fea0003800000 */
.L_x_2559:
        /* <DEDUP_REMOVED lines=91> */
.L_x_2564:
[----:B------:R-:W-:Y:S05]  /*9e90*/  BSYNC B0 ;  /* 0x0000000000007941 */ /* 0x000fea0003800000 */
.L_x_2563:
[----:B-----5:R4:W-:Y:S01]  /*9ea0*/  STS.128 [R183+0x800], R4 ;  /* 0x00080004b7007388 */ /* 0x0209e20000000c00 */
[----:B------:R-:W-:Y:S05]  /*9eb0*/  BRA `(.L_x_2556) ;  /* 0x000000f000007947 */ /* 0x000fea0003800000 */
.L_x_2550:
        /* <DEDUP_REMOVED lines=15> */
.L_x_2556:
[----:B------:R-:W-:Y:S05]  /*9fb0*/  BSYNC B2 ;  /* 0x0000000000027941 */ /* 0x000fea0003800000 */
.L_x_2549:
        /* <DEDUP_REMOVED lines=73> */
[----:B------:R-:W-:Y:S01]  /*a450*/  IMAD.IADD R43, R125, 0x1, -R0 ;  /* 0x000000017d2b7824 */ /* 0x000fe200078e0a00 */
[----:B------:R-:W-:Y:S01]  /*a460*/  SHF.R.S32.HI R20, RZ, 0x1f, R148 ;  /* 0x0000001fff147819 */ /* 0x000fe20000011494 */
[----:B------:R-:W-:Y:S01]  /*a470*/  @!P5 IMAD.MOV.U32 R0, RZ, RZ, c[0x0][0x1a0] ;  /* 0x00006800ff00d624 */ /* 0x000fe200078e00ff */
[----:B------:R1:W-:Y:S01]  /*a480*/  @!P0 LDGSTS.E.BYPASS.LTC128B.128 [R183+0x4800], [R2.64] ;  /* 0x0480000002b78fae */ /* 0x0003e2000b901d46 */
[----:B------:R-:W-:-:S02]  /*a490*/  ISETP.GE.AND P0, PT, R78, R14, PT ;  /* 0x0000000e4e00720c */ /* 0x000fc40003f06270 */
[CC--:B------:R-:W-:Y:S01]  /*a4a0*/  LEA.HI R57, R20.reuse, R148.reuse, RZ, 0x5 ;  /* 0x0000009414397211 */ /* 0x0c0fe200078f28ff */
[----:B------:R-:W0:Y:S03]  /*a4b0*/  LDGDEPBAR ;  /* 0x00000000000079af */ /* 0x000e260000000000 */
[----:B------:R-:W-:Y:S01]  /*a4c0*/  SHF.R.S32.HI R56, RZ, 0x5, R57 ;  /* 0x00000005ff387819 */ /* 0x000fe20000011439 */
[----:B--2---:R-:W-:Y:S01]  /*a4d0*/  @!P2 IMAD.MOV.U32 R8, RZ, RZ, c[0x0][0x1a0] ;  /* 0x00006800ff08a624 */ /* 0x004fe200078e00ff */
[----:B---3--:R-:W-:Y:S01]  /*a4e0*/  LEA.HI R10, R20, R148, RZ, 0x4 ;  /* 0x00000094140a7211 */ /* 0x008fe200078f20ff */
[----:B------:R-:W-:-:S03]  /*a4f0*/  @!P3 IMAD.MOV.U32 R11, RZ, RZ, c[0x0][0x1a4] ;  /* 0x00006900ff0bb624 */ /* 0x000fc600078e00ff */
[----:B------:R-:W-:Y:S01]  /*a500*/  SHF.R.S32.HI R10, RZ, 0x4, R10 ;  /* 0x00000004ff0a7819 */ /* 0x000fe2000001140a */
[----:B------:R-:W-:Y:S02]  /*a510*/  @!P3 IMAD R11, R11, 0xc0, RZ ;  /* 0x000000c00b0bb824 */ /* 0x000fe400078e02ff */
[----:B-----5:R-:W-:Y:S01]  /*a520*/  @!P0 IMAD.MOV.U32 R4, RZ, RZ, R242 ;  /* 0x000000ffff048224 */ /* 0x020fe200078e00f2 */
[----:B------:R-:W-:Y:S01]  /*a530*/  LEA.HI R15, R10, R10, RZ, 0x1 ;  /* 0x0000000a0a0f7211 */ /* 0x000fe200078f08ff */
[----:B------:R-:W-:Y:S01]  /*a540*/  @!P0 IMAD.MOV.U32 R5, RZ, RZ, R241 ;  /* 0x000000ffff058224 */ /* 0x000fe200078e00f1 */
[----:B-1----:R-:W-:Y:S01]  /*a550*/  SHF.R.S32.HI R2, RZ, 0x1f, R125 ;  /* 0x0000001fff027819 */ /* 0x002fe2000001147d */
[----:B------:R-:W-:-:S04]  /*a560*/  DEPBAR.LE SB0, 0x0 ;  /* 0x000080000000791a */ /* 0x000fc80000000000 */
[----:B------:R-:W-:Y:S01]  /*a570*/  BAR.SYNC.DEFER_BLOCKING 0x0 ;  /* 0x0000000000007b1d */ /* 0x000fe20000010000 */
[----:B------:R-:W-:Y:S02]  /*a580*/  LEA.HI R23, R2, R125, RZ, 0x3 ;  /* 0x0000007d02177211 */ /* 0x000fe400078f18ff */
[C---:B------:R-:W-:Y:S02]  /*a590*/  @!P4 LEA R2, P1, R138.reuse, R242, 0x1 ;  /* 0x000000f28a02c211 */ /* 0x040fe400078208ff */
[----:B------:R-:W-:Y:S02]  /*a5a0*/  LOP3.LUT R15, R15, 0xfffffffe, RZ, 0xc0, !PT ;  /* 0xfffffffe0f0f7812 */ /* 0x000fe400078ec0ff */
[----:B------:R-:W-:Y:S02]  /*a5b0*/  @!P4 LEA.HI.X R3, R138, R241, R137, 0x1, P1 ;  /* 0x000000f18a03c211 */ /* 0x000fe400008f0c89 */
[----:B------:R-:W-:-:S13]  /*a5c0*/  ISETP.GE.AND P1, PT, R19, R14, PT ;  /* 0x0000000e1300720c */ /* 0x000fda0003f26270 */
[----:B----4-:R-:W-:Y:S01]  /*a5d0*/  @!P1 IMAD.MOV.U32 R6, RZ, RZ, c[0x0][0x1a0] ;  /* 0x00006800ff069624 */ /* 0x010fe200078e00ff */
        /* <DEDUP_REMOVED lines=15> */
[----:B-1----:R-:W-:Y:S02]  /*a6d0*/  IMAD.SHL.U32 R4, R135, 0x40, RZ ;  /* 0x0000004087047824 */ /* 0x002fe400078e00ff */
[----:B--2---:R-:W-:-:S03]  /*a6e0*/  IMAD.SHL.U32 R3, R142, 0x8, RZ ;  /* 0x000000088e037824 */ /* 0x004fc600078e00ff */
[----:B------:R-:W-:Y:S01]  /*a6f0*/  LOP3.LUT R2, R4, 0xc0, RZ, 0xc0, !PT ;  /* 0x000000c004027812 */ /* 0x000fe200078ec0ff */
[----:B------:R-:W-:-:S03]  /*a700*/  @!P5 IMAD.MOV.U32 R4, RZ, RZ, c[0x0][0x1a4] ;  /* 0x00006900ff04d624 */ /* 0x000fc600078e00ff */
[----:B------:R-:W-:Y:S02]  /*a710*/  LOP3.LUT R3, R2, 0x8, R3, 0xf8, !PT ;  /* 0x0000000802037812 */ /* 0x000fe400078ef803 */
[----:B------:R-:W-:Y:S02]  /*a720*/  SHF.R.U32.HI R2, RZ, 0x3, R2 ;  /* 0x00000003ff027819 */ /* 0x000fe40000011602 */
[----:B------:R-:W-:Y:S01]  /*a730*/  @!P5 LEA.HI.X R13, R0, R241, R4, 0x7, P4 ;  /* 0x000000f1000dd211 */ /* 0x000fe200020f3c04 */
[----:B------:R-:W-:Y:S01]  /*a740*/  @!P3 IMAD.MOV.U32 R0, RZ, RZ, c[0x0][0x1a0] ;  /* 0x00006800ff00b624 */ /* 0x000fe200078e00ff */
[----:B------:R-:W-:Y:S01]  /*a750*/  LOP3.LUT R19, R3, R2, RZ, 0x3c, !PT ;  /* 0x0000000203137212 */ /* 0x000fe200078e3cff */
[----:B------:R-:W-:Y:S01]  /*a760*/  @!P3 IMAD.MOV.U32 R2, RZ, RZ, R242 ;  /* 0x000000ffff02b224 */ /* 0x000fe200078e00f2 */
[----:B------:R-:W-:Y:S01]  /*a770*/  ISETP.GE.AND P4, PT, R22, R14, PT ;  /* 0x0000000e1600720c */ /* 0x000fe20003f86270 */
[----:B------:R-:W-:Y:S01]  /*a780*/  @!P3 IMAD.MOV.U32 R3, RZ, RZ, R241 ;  /* 0x000000ffff03b224 */ /* 0x000fe200078e00f1 */
[----:B------:R-:W-:Y:S01]  /*a790*/  @!PT LDS RZ, [RZ] ;  /* 0x00000000fffff984 */ /* 0x000fe20000000800 */
[----:B------:R-:W-:Y:S01]  /*a7a0*/  @!PT LDS RZ, [RZ] ;  /* 0x00000000fffff984 */ /* 0x000fe20000000800 */
[----:B------:R-:W-:Y:S01]  /*a7b0*/  @!PT LDS RZ, [RZ] ;  /* 0x00000000fffff984 */ /* 0x000fe20000000800 */
[----:B------:R1:W-:Y:S01]  /*a7c0*/  @!P5 LDGSTS.E.BYPASS.LTC128B.128 [R183+0x6000], [R12.64] ;  /* 0x060000000cb7dfae */ /* 0x0003e2000b901d46 */
[----:B------:R-:W-:-:S02]  /*a7d0*/  @!P2 IMAD.MOV.U32 R14, RZ, RZ, c[0x0][0x1a4] ;  /* 0x00006900ff0ea624 */ /* 0x000fc400078e00ff */
[----:B------:R-:W-:Y:S01]  /*a7e0*/  @!P3 IMAD.WIDE.U32 R4, R0, 0xc0, R2 ;  /* 0x000000c00004b825 */ /* 0x000fe200078e0002 */
[----:B------:R-:W-:Y:S03]  /*a7f0*/  @P3 STS.128 [R183+0x6800], RZ ;  /* 0x006800ffb7003388 */ /* 0x000fe60000000c00 */
[----:B------:R-:W-:Y:S02]  /*a800*/  @!P2 IMAD.MOV.U32 R2, RZ, RZ, R242 ;  /* 0x000000ffff02a224 */ /* 0x000fe400078e00f2 */
[----:B------:R-:W-:Y:S02]  /*a810*/  @!P2 IMAD.MOV.U32 R3, RZ, RZ, R241 ;  /* 0x000000ffff03a224 */ /* 0x000fe400078e00f1 */
[----:B------:R-:W-:Y:S02]  /*a820*/  @!P0 IMAD.MOV.U32 R0, RZ, RZ, c[0x0][0x1a0] ;  /* 0x00006800ff008624 */ /* 0x000fe400078e00ff */
[----:B------:R-:W-:-:S04]  /*a830*/  @!P2 IMAD.WIDE.U32 R8, R8, 0x140, R2 ;  /* 0x000001400808a825 */ /* 0x000fc800078e0002 */
[----:B------:R-:W-:Y:S02]  /*a840*/  @!P1 IMAD.MOV.U32 R2, RZ, RZ, R242 ;  /* 0x000000ffff029224 */ /* 0x000fe400078e00f2 */
[----:B------:R-:W-:Y:S02]  /*a850*/  @!P1 IMAD.MOV.U32 R3, RZ, RZ, R241 ;  /* 0x000000ffff039224 */ /* 0x000fe400078e00f1 */
[----:B------:R-:W-:Y:S02]  /*a860*/  @!P4 IMAD.MOV.U32 R16, RZ, RZ, c[0x0][0x1a4] ;  /* 0x00006900ff10c624 */ /* 0x000fe400078e00ff */
[----:B------:R-:W-:-:S04]  /*a870*/  @!P1 IMAD.WIDE.U32 R6, R6, 0x180, R2 ;  /* 0x0000018006069825 */ /* 0x000fc800078e0002 */
[----:B------:R-:W-:Y:S02]  /*a880*/  @!P0 IMAD.MOV.U32 R2, RZ, RZ, R242 ;  /* 0x000000ffff028224 */ /* 0x000fe400078e00f2 */
[----:B------:R-:W-:Y:S02]  /*a890*/  @!P0 IMAD.MOV.U32 R3, RZ, RZ, R241 ;  /* 0x000000ffff038224 */ /* 0x000fe400078e00f1 */
[----:B-1----:R-:W-:Y:S02]  /*a8a0*/  @!P1 IMAD.MOV.U32 R13, RZ, RZ, c[0x0][0x1a4] ;  /* 0x00006900ff0d9624 */ /* 0x002fe400078e00ff */
[----:B------:R-:W-:-:S04]  /*a8b0*/  @!P0 IMAD.WIDE.U32 R2, R0, 0x1c0, R2 ;  /* 0x000001c000028825 */ /* 0x000fc800078e0002 */
[----:B------:R-:W-:Y:S02]  /*a8c0*/  @!P4 IMAD.MOV.U32 R0, RZ, RZ, c[0x0][0x1a0] ;  /* 0x00006800ff00c624 */ /* 0x000fe400078e00ff */
[----:B------:R-:W-:Y:S02]  /*a8d0*/  @!P1 IMAD R18, R13, 0x180, RZ ;  /* 0x000001800d129824 */ /* 0x000fe400078e02ff */
[----:B------:R-:W-:Y:S01]  /*a8e0*/  @!P2 IMAD R17, R14, 0x140, RZ ;  /* 0x000001400e11a824 */ /* 0x000fe200078e02ff */
[----:B------:R-:W-:Y:S01]  /*a8f0*/  @!P4 LEA R12, P5, R0, R242, 0x8 ;  /* 0x000000f2000cc211 */ /* 0x000fe200078a40ff */
[----:B------:R-:W-:Y:S02]  /*a900*/  @!P3 IMAD.IADD R5, R5, 0x1, R11 ;  /* 0x000000010505b824 */ /* 0x000fe400078e020b */
[----:B------:R-:W-:Y:S01]  /*a910*/  IMAD.IADD R14, R10, 0x1, -R15 ;  /* 0x000000010a0e7824 */ /* 0x000fe200078e0a0f */
[----:B------:R-:W-:Y:S01]  /*a920*/  @!P4 LEA.HI.X R13, R0, R241, R16, 0x8, P5 ;  /* 0x000000f1000dc211 */ /* 0x000fe200028f4410 */
[----:B------:R-:W-:Y:S01]  /*a930*/  @!P1 IMAD.IADD R11, R7, 0x1, R18 ;  /* 0x00000001070b9824 */ /* 0x000fe200078e0212 */
[----:B------:R-:W-:Y:S01]  /*a940*/  @!PT LDS RZ, [RZ] ;  /* 0x00000000fffff984 */ /* 0x000fe20000000800 */
[----:B------:R-:W-:Y:S01]  /*a950*/  @!PT LDS RZ, [RZ] ;  /* 0x00000000fffff984 */ /* 0x000fe20000000800 */
[----:B------:R-:W-:Y:S01]  /*a960*/  @!PT LDS RZ, [RZ] ;  /* 0x00000000fffff984 */ /* 0x000fe20000000800 */
[----:B------:R1:W-:Y:S01]  /*a970*/  @!P3 LDGSTS.E.BYPASS.LTC128B.128 [R183+0x6800], [R4.64] ;  /* 0x0680000004b7bfae */ /* 0x0003e2000b901d46 */
[----:B------:R-:W-:-:S02]  /*a980*/  IMAD.SHL.U32 R0, R134, 0x40, RZ ;  /* 0x0000004086007824 */ /* 0x000fc400078e00ff */
[----:B------:R-:W-:Y:S01]  /*a990*/  @!P0 IMAD.MOV.U32 R7, RZ, RZ, c[0x0][0x1a4] ;  /* 0x00006900ff078624 */ /* 0x000fe200078e00ff */
[----:B------:R-:W-:Y:S01]  /*a9a0*/  @P4 STS.128 [R183+0x7000], RZ ;  /* 0x007000ffb7004388 */ /* 0x000fe20000000c00 */
[----:B------:R-:W-:Y:S01]  /*a9b0*/  IMAD.SHL.U32 R15, R23, 0x20, RZ ;  /* 0x00000020170f7824 */ /* 0x000fe200078e00ff */
[----:B------:R-:W-:Y:S01]  /*a9c0*/  LOP3.LUT R0, R0, 0xc0, RZ, 0xc0, !PT ;  /* 0x000000c000007812 */ /* 0x000fe200078ec0ff */
[----:B------:R-:W-:Y:S01]  /*a9d0*/  @!P1 IMAD.MOV.U32 R10, RZ, RZ, R6 ;  /* 0x000000ffff0a9224 */ /* 0x000fe200078e0006 */
[----:B------:R-:W-:Y:S01]  /*a9e0*/  @!PT LDS RZ, [RZ] ;  /* 0x00000000fffff984 */ /* 0x000fe20000000800 */
[----:B------:R-:W-:Y:S01]  /*a9f0*/  @!PT LDS RZ, [RZ] ;  /* 0x00000000fffff984 */ /* 0x000fe20000000800 */
[----:B------:R-:W-:Y:S01]  /*aa00*/  @!PT LDS RZ, [RZ] ;  /* 0x00000000fffff984 */ /* 0x000fe20000000800 */
[----:B------:R2:W-:Y:S01]  /*aa10*/  @!P4 LDGSTS.E.BYPASS.LTC128B.128 [R183+0x7000], [R12.64] ;  /* 0x070000000cb7cfae */ /* 0x0005e2000b901d46 */
[C---:B------:R-:W-:Y:S01]  /*aa20*/  IMAD R16, R14.reuse, 0x8, R143 ;  /* 0x000000080e107824 */ /* 0x040fe200078e028f */
[----:B------:R-:W-:Y:S01]  /*aa30*/  LOP3.LUT R41, R15, 0xffffff00, RZ, 0xc0, !PT ;  /* 0xffffff000f297812 */ /* 0x000fe200078ec0ff */
[----:B------:R-:W-:Y:S01]  /*aa40*/  @!P0 IMAD R6, R7, 0x1c0, RZ ;  /* 0x000001c007068824 */ /* 0x000fe200078e02ff */
[----:B------:R-:W-:Y:S01]  /*aa50*/  @P2 STS.128 [R183+0x7800], RZ ;  /* 0x007800ffb7002388 */ /* 0x000fe20000000c00 */
[----:B------:R-:W-:-:S02]  /*aa60*/  IMAD.SHL.U32 R14, R14, 0x8, RZ ;  /* 0x000000080e0e7824 */ /* 0x000fc400078e00ff */
[----:B------:R-:W-:Y:S01]  /*aa70*/  @!P0 IMAD.IADD R7, R3, 0x1, R6 ;  /* 0x0000000103078824 */ /* 0x000fe200078e0206 */
[----:B------:R-:W-:Y:S01]  /*aa80*/  SHF.R.U32.HI R3, RZ, 0x3, R0 ;  /* 0x00000003ff037819 */ /* 0x000fe20000011600 */
[----:B------:R-:W-:Y:S01]  /*aa90*/  @!P0 IMAD.MOV.U32 R6, RZ, RZ, R2 ;  /* 0x000000ffff068224 */ /* 0x000fe200078e0002 */
[----:B------:R-:W-:Y:S01]  /*aaa0*/  LOP3.LUT R14, R0, 0x8, R14, 0xf8, !PT ;  /* 0x00000008000e7812 */ /* 0x000fe200078ef80e */
[----:B------:R-:W-:Y:S02]  /*aab0*/  IMAD R2, R56, 0x200, R41 ;  /* 0x0000020038027824 */ /* 0x000fe400078e0229 */
[----:B------:R-:W-:Y:S01]  /*aac0*/  @!P2 IMAD.IADD R9, R9, 0x1, R17 ;  /* 0x000000010909a824 */ /* 0x000fe200078e0211 */
[----:B------:R-:W-:Y:S01]  /*aad0*/  LOP3.LUT R40, R14, R3, RZ, 0x3c, !PT ;  /* 0x000000030e287212 */ /* 0x000fe200078e3cff */
[----:B------:R-:W-:Y:S02]  /*aae0*/  IMAD R2, R43, 0x20, R2 ;  /* 0x000000202b027824 */ /* 0x000fe400078e0202 */
[----:B------:R-:W-:Y:S01]  /*aaf0*/  IMAD.U32 R0, R16, 0x20, R19 ;  /* 0x0000002010007824 */ /* 0x000fe200078e0013 */
[----:B------:R-:W-:Y:S01]  /*ab00*/  @!PT LDS RZ, [RZ] ;  /* 0x00000000fffff984 */ /* 0x000fe20000000800 */
[----:B------:R-:W-:Y:S01]  /*ab10*/  @!PT LDS RZ, [RZ] ;  /* 0x00000000fffff984 */ /* 0x000fe20000000800 */
[----:B------:R-:W-:Y:S01]  /*ab20*/  @!PT LDS RZ, [RZ] ;  /* 0x00000000fffff984 */ /* 0x000fe20000000800 */
[----:B------:R3:W-:Y:S01]  /*ab30*/  @!P2 LDGSTS.E.BYPASS.LTC128B.128 [R183+0x7800], [R8.64] ;  /* 0x0780000008b7afae */ /* 0x0007e2000b901d46 */
[----:B------:R-:W-:-:S02]  /*ab40*/  IMAD.IADD R2, R40, 0x1, R2 ;  /* 0x0000000128027824 */ /* 0x000fc400078e0202 */
[----:B------:R-:W-:Y:S01]  /*ab50*/  IMAD.SHL.U32 R134, R0, 0x2, RZ ;  /* 0x0000000200867824 */ /* 0x000fe200078e00ff */
[----:B------:R-:W-:Y:S01]  /*ab60*/  @P1 STS.128 [R183+0x8000], RZ ;  /* 0x008000ffb7001388 */ /* 0x000fe20000000c00 */
[----:B------:R-:W-:-:S03]  /*ab70*/  IMAD.SHL.U32 R166, R2, 0x2, RZ ;  /* 0x0000000202a67824 */ /* 0x000fc600078e00ff */
[----:B------:R-:W-:Y:S01]  /*ab80*/  @!PT LDS RZ, [RZ] ;  /* 0x00000000fffff984 */ /* 0x000fe20000000800 */
[----:B------:R-:W-:Y:S01]  /*ab90*/  @!PT LDS RZ, [RZ] ;  /* 0x00000000fffff984 */ /* 0x000fe20000000800 */
[----:B------:R-:W-:Y:S01]  /*aba0*/  @!PT LDS RZ, [RZ] ;  /* 0x00000000fffff984 */ /* 0x000fe20000000800 */
[----:B------:R3:W-:Y:S01]  /*abb0*/  @!P1 LDGSTS.E.BYPASS.LTC128B.128 [R183+0x8000], [R10.64] ;  /* 0x080000000ab79fae */ /* 0x0007e2000b901d46 */
[----:B------:R-:W-:Y:S01]  /*abc0*/  IADD3 R0, R134, 0x1000, RZ ;  /* 0x0000100086007810 */ /* 0x000fe20007ffe0ff */
[----:B------:R-:W-:Y:S01]  /*abd0*/  IMAD R167, R42, 0x2, R166 ;  /* 0x000000022aa77824 */ /* 0x000fe200078e02a6 */
[----:B------:R-:W-:Y:S01]  /*abe0*/  IADD3 R165, R134, 0x1020, RZ ;  /* 0x0000102086a57810 */ /* 0x000fe20007ffe0ff */
[----:B------:R-:W-:Y:S04]  /*abf0*/  @P0 STS.128 [R183+0x8800], RZ ;  /* 0x008800ffb7000388 */ /* 0x000fe80000000c00 */
[----:B------:R-:W-:Y:S01]  /*ac00*/  @!PT LDS RZ, [RZ] ;  /* 0x00000000fffff984 */ /* 0x000fe20000000800 */
[----:B------:R-:W-:Y:S01]  /*ac10*/  @!PT LDS RZ, [RZ] ;  /* 0x00000000fffff984 */ /* 0x000fe20000000800 */
[----:B------:R-:W-:Y:S01]  /*ac20*/  @!PT LDS RZ, [RZ] ;  /* 0x00000000fffff984 */ /* 0x000fe20000000800 */
[----:B------:R1:W-:Y:S01]  /*ac30*/  @!P0 LDGSTS.E.BYPASS.LTC128B.128 [R183+0x8800], [R6.64] ;  /* 0x0880000006b78fae */ /* 0x0003e2000b901d46 */
[----:B------:R-:W-:-:S03]  /*ac40*/  LOP3.LUT P0, RZ, R135, 0x2, RZ, 0xc0, !PT ;  /* 0x0000000287ff7812 */ /* 0x000fc6000780c0ff */
[----:B--2---:R-:W-:Y:S04]  /*ac50*/  LDSM.16.M88.4 R12, [R166] ;  /* 0x00000000a60c783b */ /* 0x004fe80000000200 */
[----:B------:R-:W1:Y:S04]  /*ac60*/  LDSM.16.M88.4 R16, [R134+0x1000] ;  /* 0x001000008610783b */ /* 0x000e680000000200 */
[----:B------:R-:W-:Y:S02]  /*ac70*/  LDSM.16.M88.4 R28, [R134+0x1400] ;  /* 0x00140000861c783b */ /* 0x000fe40000000200 */
[----:B------:R-:W-:-:S02]  /*ac80*/  @P0 IADD3 R165, R0, -0x20, RZ ;  /* 0xffffffe000a50810 */ /* 0x000fc40007ffe0ff */
[----:B------:R-:W-:Y:S02]  /*ac90*/  LDSM.16.M88.4 R44, [R134+0x1800] ;  /* 0x00180000862c783b */ /* 0x000fe40000000200 */
[C---:B------:R-:W-:Y:S02]  /*aca0*/  IADD3 R182, R165.reuse, 0x400, RZ ;  /* 0x00000400a5b67810 */ /* 0x040fe40007ffe0ff */
[----:B---3--:R-:W-:Y:S01]  /*acb0*/  LDSM.16.M88.4 R8, [R167] ;  /* 0x00000000a708783b */ /* 0x008fe20000000200 */
[C---:B------:R-:W-:Y:S02]  /*acc0*/  IADD3 R181, R165.reuse, 0x800, RZ ;  /* 0x00000800a5b57810 */ /* 0x040fe40007ffe0ff */
[C---:B------:R-:W-:Y:S01]  /*acd0*/  IADD3 R180, R165.reuse, 0xc00, RZ ;  /* 0x00000c00a5b47810 */ /* 0x040fe20007ffe0ff */
[----:B------:R-:W2:Y:S01]  /*ace0*/  LDSM.16.M88.4 R20, [R165] ;  /* 0x00000000a514783b */ /* 0x000ea20000000200 */
        /* <DEDUP_REMOVED lines=8> */
[----:B------:R-:W5:Y:S01]  /*ad70*/  LDSM.16.M88.4 R48, [R134+0x1c00] ;  /* 0x001c00008630783b */ /* 0x000f620000000200 */
        /* <DEDUP_REMOVED lines=15> */
[----:B------:R1:W2:Y:S05]  /*ae70*/  MUFU.TANH R111, R0 ;  /* 0x00000000006f7308 */ /* 0x0002aa0000002400 */
[----:B---3--:R-:W-:Y:S08]  /*ae80*/  HMMA.16816.F32.BF16 R24, R8, R36, R4 ;  /* 0x000000240818723c */ /* 0x008ff00000041804 */
[----:B------:R-:W-:Y:S01]  /*ae90*/  HMMA.16816.F32.BF16 R4, R12, R30, RZ ;  /* 0x0000001e0c04723c */ /* 0x000fe200000418ff */
[----:B-1----:R-:W-:-:S04]  /*aea0*/  FMUL.FTZ R0, R53, c[0x0][0x2ec] ;  /* 0x0000bb0035007a20 */ /* 0x002fc80000410000 */
[----:B------:R1:W-:Y:S03]  /*aeb0*/  MUFU.TANH R100, R0 ;  /* 0x0000000000647308 */ /* 0x0003e60000002400 */
[----:B----4-:R-:W-:Y:S08]  /*aec0*/  HMMA.16816.F32.BF16 R28, R8, R32, R20 ;  /* 0x00000020081c723c */ /* 0x010ff00000041814 */
[----:B-----5:R-:W-:Y:S01]  /*aed0*/  HMMA.16816.F32.BF16 R20, R12, R48, RZ ;  /* 0x000000300c14723c */ /* 0x020fe200000418ff */
        /* <DEDUP_REMOVED lines=44> */
[----:B------:R1:W2:Y:S04]  /*b1a0*/  MUFU.TANH R121, R0 ;  /* 0x0000000000797308 */ /* 0x0002a80000002400 */
        /* <DEDUP_REMOVED lines=12> */
[----:B------:R-:W-:Y:S01]  /*b270*/  LDSM.16.M88.4 R44, [R165+0x1800] ;  /* 0x00180000a52c783b */ /* 0x000fe20000000200 */
[----:B--2---:R-:W-:-:S04]  /*b280*/  FMUL.FTZ R0, R24, c[0x0][0x2ec] ;  /* 0x0000bb0018007a20 */ /* 0x004fc80000410000 */
[----:B------:R2:W-:Y:S02]  /*b290*/  MUFU.TANH R93, R0 ;  /* 0x00000000005d7308 */ /* 0x0005e40000002400 */
[----:B--2---:R-:W-:Y:S01]  /*b2a0*/  FMUL.FTZ R0, R25, c[0x0][0x2ec] ;  /* 0x0000bb0019007a20 */ /* 0x004fe20000410000 */
[----:B-1----:R-:W-:Y:S05]  /*b2b0*/  HMMA.16816.F32.BF16 R20, R8, R36, R20 ;  /* 0x000000240814723c */ /* 0x002fea0000041814 */
[----:B------:R1:W2:Y:S02]  /*b2c0*/  MUFU.TANH R89, R0 ;  /* 0x0000000000597308 */ /* 0x0002a40000002400 */
[----:B-1----:R-:W-:-:S06]  /*b2d0*/  FMUL.FTZ R0, R26, c[0x0][0x2ec] ;  /* 0x0000bb001a007a20 */ /* 0x002fcc0000410000 */
[----:B------:R1:W-:Y:S02]  /*b2e0*/  MUFU.TANH R124, R0 ;  /* 0x00000000007c7308 */ /* 0x0003e40000002400 */
[----:B-1----:R-:W-:-:S06]  /*b2f0*/  FMUL.FTZ R0, R27, c[0x0][0x2ec] ;  /* 0x0000bb001b007a20 */ /* 0x002fcc0000410000 */
        /* <DEDUP_REMOVED lines=14> */
[----:B--2---:R-:W-:Y:S01]  /*b3e0*/  FMUL.FTZ R0, R29, c[0x0][0x2ec] ;  /* 0x0000bb001d007a20 */ /* 0x004fe20000410000 */
[----:B-1----:R-:W-:Y:S05]  /*b3f0*/  HMMA.16816.F32.BF16 R24, R12, R32, RZ ;  /* 0x000000200c18723c */ /* 0x002fea00000418ff */
[----:B------:R1:W-:Y:S02]  /*b400*/  MUFU.TANH R85, R0 ;  /* 0x0000000000557308 */ /* 0x0003e40000002400 */
[----:B-1----:R-:W-:-:S06]  /*b410*/  FMUL.FTZ R0, R30, c[0x0][0x2ec] ;  /* 0x0000bb001e007a20 */ /* 0x002fcc0000410000 */
[----:B------:R1:W2:Y:S11]  /*b420*/  MUFU.TANH R128, R0 ;  /* 0x0000000000807308 */ /* 0x0002b60000002400 */
[----:B------:R-:W-:Y:S01]  /*b430*/  HMMA.16816.F32.BF16 R24, R8, R44, R24 ;  /* 0x0000002c0818723c */ /* 0x000fe20000041818 */
[----:B-1----:R-:W-:-:S02]  /*b440*/  FMUL.FTZ R0, R31, c[0x0][0x2ec] ;  /* 0x0000bb001f007a20 */ /* 0x002fc40000410000 */
[----:B------:R-:W-:Y:S02]  /*b450*/  LDSM.16.M88.4 R28, [R165+0x1c00] ;  /* 0x001c0000a51c783b */ /* 0x000fe40000000200 */
        /* <DEDUP_REMOVED lines=12> */
[----:B------:R-:W1:Y:S01]  /*b520*/  LDSM.16.M88.4 R32, [R134+0x3000] ;  /* 0x003000008620783b */ /* 0x000e620000000200 */
[----:B--2---:R-:W-:-:S04]  /*b530*/  FMUL.FTZ R0, R20, c[0x0][0x2ec] ;  /* 0x0000bb0014007a20 */ /* 0x004fc80000410000 */
[----:B------:R2:W1:Y:S11]  /*b540*/  MUFU.TANH R82, R0 ;  /* 0x0000000000527308 */ /* 0x0004760000002400 */
[----:B------:R-:W-:Y:S07]  /*b550*/  @!UPT UIADD3 URZ, URZ, URZ, URZ ;  /* 0x0000003f3f3ff290 */ /* 0x000fee000fffe03f */
[----:B------:R-:W-:Y:S01]  /*b560*/  HMMA.16816.F32.BF16 R16, R8, R46, R16 ;  /* 0x0000002e0810723c */ /* 0x000fe20000041810 */
[----:B------:R-:W-:Y:S01]  /*b570*/  LDSM.16.M88.4 R44, [R165+0x2400] ;  /* 0x00240000a52c783b */ /* 0x000fe20000000200 */
[----:B--2---:R-:W-:-:S04]  /*b580*/  FMUL.FTZ R0, R21, c[0x0][0x2ec] ;  /* 0x0000bb0015007a20 */ /* 0x004fc80000410000 */
[----:B------:R2:W-:Y:S02]  /*b590*/  MUFU.TANH R84, R0 ;  /* 0x0000000000547308 */ /* 0x0005e40000002400 */
[----:B--2---:R-:W-:-:S06]  /*b5a0*/  FMUL.FTZ R0, R22, c[0x0][0x2ec] ;  /* 0x0000bb0016007a20 */ /* 0x004fcc0000410000 */
[----:B------:R2:W1:Y:S02]  /*b5b0*/  MUFU.TANH R133, R0 ;  /* 0x0000000000857308 */ /* 0x0004640000002400 */
[----:B--2---:R-:W-:Y:S02]  /*b5c0*/  FMUL.FTZ R0, R23, c[0x0][0x2ec] ;  /* 0x0000bb0017007a20 */ /* 0x004fe40000410000 */
[----:B-1----:R-:W-:Y:S04]  /*b5d0*/  HMMA.16816.F32.BF16 R20, R12, R38, RZ ;  /* 0x000000260c14723c */ /* 0x002fe800000418ff */
[----:B------:R1:W-:Y:S02]  /*b5e0*/  MUFU.TANH R138, R0 ;  /* 0x00000000008a7308 */ /* 0x0003e40000002400 */
[----:B-1----:R-:W-:-:S06]  /*b5f0*/  FMUL.FTZ R0, R4, c[0x0][0x2ec] ;  /* 0x0000bb0004007a20 */ /* 0x002fcc0000410000 */
        /* <DEDUP_REMOVED lines=10> */
[----:B------:R2:W1:Y:S11]  /*b6a0*/  MUFU.TANH R77, R0 ;  /* 0x00000000004d7308 */ /* 0x0004760000002400 */
[----:B------:R-:W-:Y:S01]  /*b6b0*/  @!UPT UIADD3 URZ, URZ, URZ, URZ ;  /* 0x0000003f3f3ff290 */ /* 0x000fe2000fffe03f */
[----:B------:R-:W-:Y:S01]  /*b6c0*/  HMMA.16816.F32.BF16 R4, R8, R28, R4 ;  /* 0x0000001c0804723c */ /* 0x000fe20000041804 */
[----:B--2---:R-:W-:-:S04]  /*b6d0*/  FMUL.FTZ R0, R25, c[0x0][0x2ec] ;  /* 0x0000bb0019007a20 */ /* 0x004fc80000410000 */
        /* <DEDUP_REMOVED lines=8> */
[----:B-1----:R-:W-:-:S04]  /*b760*/  FMUL.FTZ R0, R16, c[0x0][0x2ec] ;  /* 0x0000bb0010007a20 */ /* 0x002fc80000410000 */
[----:B------:R1:W1:Y:S11]  /*b770*/  MUFU.TANH R76, R0 ;  /* 0x00000000004c7308 */ /* 0x0002760000002400 */
[----:B------:R-:W-:Y:S08]  /*b780*/  @!UPT UIADD3 URZ, URZ, URZ, URZ ;  /* 0x0000003f3f3ff290 */ /* 0x000ff0000fffe03f */
[----:B------:R-:W-:Y:S01]  /*b790*/  HMMA.16816.F32.BF16 R20, R8, R38, R20 ;  /* 0x000000260814723c */ /* 0x000fe20000041814 */
[----:B-1----:R-:W-:-:S04]  /*b7a0*/  FMUL.FTZ R0, R17, c[0x0][0x2ec] ;  /* 0x0000bb0011007a20 */ /* 0x002fc80000410000 */
[----:B------:R1:W-:Y:S02]  /*b7b0*/  MUFU.TANH R72, R0 ;  /* 0x0000000000487308 */ /* 0x0003e40000002400 */
[----:B-1----:R-:W-:-:S06]  /*b7c0*/  FMUL.FTZ R0, R18, c[0x0][0x2ec] ;  /* 0x0000bb0012007a20 */ /* 0x002fcc0000410000 */
[----:B------:R1:W1:Y:S02]  /*b7d0*/  MUFU.TANH R140, R0 ;  /* 0x00000000008c7308 */ /* 0x0002640000002400 */
[----:B-1----:R-:W-:Y:S02]  /*b7e0*/  FMUL.FTZ R0, R19, c[0x0][0x2ec] ;  /* 0x0000bb0013007a20 */ /* 0x002fe40000410000 */
[----:B------:R-:W-:Y:S04]  /*b7f0*/  HMMA.16816.F32.BF16 R16, R12, R32, RZ ;  /* 0x000000200c10723c */ /* 0x000fe800000418ff */
        /* <DEDUP_REMOVED lines=11> */
[----:B--2---:R-:W-:Y:S01]  /*b8b0*/  HMMA.16816.F32.BF16 R16, R12, R28, RZ ;  /* 0x0000001c0c10723c */ /* 0x004fe200000418ff */
[----:B---3--:R-:W-:-:S04]  /*b8c0*/  FMUL.FTZ R0, R24, c[0x0][0x2ec] ;  /* 0x0000bb0018007a20 */ /* 0x008fc80000410000 */
[----:B------:R2:W-:Y:S11]  /*b8d0*/  MUFU.TANH R75, R0 ;  /* 0x00000000004b7308 */ /* 0x0005f60000002400 */
[----:B------:R-:W-:-:S04]  /*b8e0*/  FMUL.FTZ R2, R7, c[0x0][0x2ec] ;  /* 0x0000bb0007027a20 */ /* 0x000fc80000410000 */
[----:B------:R3:W-:Y:S04]  /*b8f0*/  MUFU.TANH R149, R2 ;  /* 0x0000000200957308 */ /* 0x0007e80000002400 */
[----:B------:R-:W-:Y:S01]  /*b900*/  HMMA.16816.F32.BF16 R32, R8, R44, R16 ;  /* 0x0000002c0820723c */ /* 0x000fe20000041810 */
[----:B--2---:R-:W-:-:S07]  /*b910*/  FMUL.FTZ R0, R25, c[0x0][0x2ec] ;  /* 0x0000bb0019007a20 */ /* 0x004fce0000410000 */
[----:B------:R-:W-:Y:S01]  /*b920*/  HMMA.16816.F32.BF16 R16, R12, R30, RZ ;  /* 0x0000001e0c10723c */ /* 0x000fe200000418ff */
[----:B------:R2:W1:Y:S01]  /*b930*/  MUFU.TANH R71, R0 ;  /* 0x0000000000477308 */ /* 0x0004620000002400 */
[----:B---3--:R-:W-:-:S07]  /*b940*/  FMUL.FTZ R2, R20, c[0x0][0x2ec] ;  /* 0x0000bb0014027a20 */ /* 0x008fce0000410000 */
[----:B------:R3:W-:Y:S07]  /*b950*/  MUFU.TANH R69, R2 ;  /* 0x0000000200457308 */ /* 0x0007ee0000002400 */
[----:B------:R-:W-:Y:S02]  /*b960*/  FMUL.FTZ R28, R34, c[0x0][0x2ec] ;  /* 0x0000bb00221c7a20 */ /* 0x000fe40000410000 */
[----:B--2---:R-:W-:Y:S02]  /*b970*/  FMUL.FTZ R0, R26, c[0x0][0x2ec] ;  /* 0x0000bb001a007a20 */ /* 0x004fe40000410000 */
[----:B------:R2:W-:Y:S01]  /*b980*/  MUFU.TANH R65, R28 ;  /* 0x0000001c00417308 */ /* 0x0005e20000002400 */
[----:B------:R-:W-:-:S02]  /*b990*/  FMUL.FTZ R7, R32, c[0x0][0x2ec] ;  /* 0x0000bb0020077a20 */ /* 0x000fc40000410000 */
[----:B---3--:R-:W-:-:S05]  /*b9a0*/  IMAD R2, R56, 0x10, R154 ;  /* 0x0000001038027824 */ /* 0x008fca00078e029a */
[----:B------:R3:W-:Y:S01]  /*b9b0*/  MUFU.TANH R146, R0 ;  /* 0x0000000000927308 */ /* 0x0007e20000002400 */
[----:B--2---:R-:W-:-:S07]  /*b9c0*/  FMUL.FTZ R28, R35, c[0x0][0x2ec] ;  /* 0x0000bb00231c7a20 */ /* 0x004fce0000410000 */
[----:B------:R-:W-:Y:S01]  /*b9d0*/  MUFU.TANH R66, R7 ;  /* 0x0000000700427308 */ /* 0x000fe20000002400 */
[----:B---3--:R-:W-:-:S07]  /*b9e0*/  FMUL.FTZ R0, R27, c[0x0][0x2ec] ;  /* 0x0000bb001b007a20 */ /* 0x008fce0000410000 */
[----:B------:R-:W-:Y:S01]  /*b9f0*/  MUFU.TANH R131, R28 ;  /* 0x0000001c00837308 */ /* 0x000fe20000002400 */
[----:B------:R-:W2:Y:S07]  /*ba00*/  LDSM.16.M88.4 R24, [R165+0x2800] ;  /* 0x00280000a518783b */ /* 0x000eae0000000200 */
[----:B------:R3:W1:Y:S02]  /*ba10*/  MUFU.TANH R144, R0 ;  /* 0x0000000000907308 */ /* 0x0006640000002400 */
[----:B---3--:R-:W-:-:S02]  /*ba20*/  FMUL.FTZ R0, R4, c[0x0][0x2ec] ;  /* 0x0000bb0004007a20 */ /* 0x008fc40000410000 */
[----:B------:R-:W-:-:S04]  /*ba30*/  IMAD.SHL.U32 R4, R148, 0x2, RZ ;  /* 0x0000000294047824 */ /* 0x000fc800078e00ff */
[----:B------:R3:W1:Y:S01]  /*ba40*/  MUFU.TANH R70, R0 ;  /* 0x0000000000467308 */ /* 0x0006620000002400 */
[----:B------:R-:W-:Y:S01]  /*ba50*/  LOP3.LUT R4, R4, 0x6, RZ, 0xc0, !PT ;  /* 0x0000000604047812 */ /* 0x000fe200078ec0ff */
[----:B---3--:R-:W-:Y:S02]  /*ba60*/  FMUL.FTZ R0, R5, c[0x0][0x2ec] ;  /* 0x0000bb0005007a20 */ /* 0x008fe40000410000 */
[----:B------:R-:W-:-:S04]  /*ba70*/  FMUL.FTZ R5, R23, c[0x0][0x2ec] ;  /* 0x0000bb0017057a20 */ /* 0x000fc80000410000 */
[----:B------:R3:W-:Y:S08]  /*ba80*/  MUFU.TANH R68, R0 ;  /* 0x0000000000447308 */ /* 0x0007f00000002400 */
[----:B------:R-:W-:Y:S01]  /*ba90*/  MUFU.TANH R151, R5 ;  /* 0x0000000500977308 */ /* 0x000fe20000002400 */
[----:B---3--:R-:W-:-:S07]  /*baa0*/  FMUL.FTZ R0, R6, c[0x0][0x2ec] ;  /* 0x0000bb0006007a20 */ /* 0x008fce0000410000 */
[----:B------:R3:W1:Y:S02]  /*bab0*/  MUFU.TANH R147, R0 ;  /* 0x0000000000937308 */ /* 0x0006640000002400 */
[----:B---3--:R-:W-:-:S05]  /*bac0*/  LOP3.LUT R0, R57, 0xffffffe0, RZ, 0xc0, !PT ;  /* 0xffffffe039007812 */ /* 0x008fca00078ec0ff */
[----:B------:R-:W-:-:S05]  /*bad0*/  IMAD.IADD R0, R148, 0x1, -R0 ;  /* 0x0000000194007824 */ /* 0x000fca00078e0a00 */
[----:B------:R-:W-:-:S04]  /*bae0*/  SHF.R.S32.HI R3, RZ, 0x1f, R0 ;  /* 0x0000001fff037819 */ /* 0x000fc80000011400 */
[----:B------:R-:W-:Y:S01]  /*baf0*/  LEA.HI R0, R3, R0, RZ, 0x2 ;  /* 0x0000000003007211 */ /* 0x000fe200078f10ff */
[----:B------:R-:W-:-:S03]  /*bb00*/  FMUL.FTZ R3, R21, c[0x0][0x2ec] ;  /* 0x0000bb0015037a20 */ /* 0x000fc60000410000 */
[----:B------:R-:W-:Y:S01]  /*bb10*/  SHF.R.S32.HI R0, RZ, 0x2, R0 ;  /* 0x00000002ff007819 */ /* 0x000fe20000011400 */
[----:B------:R3:W-:Y:S03]  /*bb20*/  MUFU.TANH R67, R3 ;  /* 0x0000000300437308 */ /* 0x0007e60000002400 */
[----:B------:R-:W-:-:S04]  /*bb30*/  IADD3 R0, R2, 0x1, R0 ;  /* 0x0000000102007810 */ /* 0x000fc80007ffe000 */
[----:B------:R-:W-:Y:S01]  /*bb40*/  IADD3 R2, R97, R0, -R155 ;  /* 0x0000000061027210 */ /* 0x000fe20007ffe89b */
[----:B------:R-:W-:-:S04]  /*bb50*/  IMAD R0, R43, 0x20, R41 ;  /* 0x000000202b007824 */ /* 0x000fc800078e0229 */
[----:B------:R-:W-:Y:S02]  /*bb60*/  IMAD.IADD R0, R40, 0x1, R0 ;  /* 0x0000000128007824 */ /* 0x000fe400078e0200 */
[----:B---3--:R-:W-:Y:S02]  /*bb70*/  FMUL.FTZ R3, R22, c[0x0][0x2ec] ;  /* 0x0000bb0016037a20 */ /* 0x008fe40000410000 */
[----:B------:R-:W-:Y:S01]  /*bb80*/  HMMA.16816.F32.BF16 R20, R8, R46, R16 ;  /* 0x0000002e0814723c */ /* 0x000fe20000041810 */
[----:B------:R-:W-:Y:S01]  /*bb90*/  LDSM.16.M88.4 R44, [R165+0x2c00] ;  /* 0x002c0000a52c783b */ /* 0x000fe20000000200 */
[----:B------:R3:W2:Y:S06]  /*bba0*/  MUFU.TANH R48, R3 ;  /* 0x0000000300307308 */ /* 0x0006ac0000002400 */
[----:B-1----:R-:W-:Y:S01]  /*bbb0*/  HMMA.16816.F32.BF16 R16, R12, R36, RZ ;  /* 0x000000240c10723c */ /* 0x002fe200000418ff */
[----:B---3--:R-:W-:Y:S01]  /*bbc0*/  IADD3 R3, R2, c[0x0][0x2e8], RZ ;  /* 0x0000ba0002037a10 */ /* 0x008fe20007ffe0ff */
[----:B------:R-:W-:-:S03]  /*bbd0*/  IMAD.IADD R2, R164, 0x1, R4 ;  /* 0x00000001a4027824 */ /* 0x000fc600078e0204 */
[C---:B------:R-:W-:Y:S02]  /*bbe0*/  IADD3 R4, R3.reuse, 0x8, RZ ;  /* 0x0000000803047810 */ /* 0x040fe40007ffe0ff */
[----:B------:R-:W-:-:S09]  /*bbf0*/  IMNMX R5, R3, R97, PT ;  /* 0x0000006103057217 */ /* 0x000fd20003800200 */
[----:B------:R-:W-:Y:S01]  /*bc00*/  FMUL.FTZ R21, R21, c[0x0][0x2ec] ;  /* 0x0000bb0015157a20 */ /* 0x000fe20000410000 */
[----:B------:R-:W-:Y:S02]  /*bc10*/  IMNMX R4, R4, R97, PT ;  /* 0x0000006104047217 */ /* 0x000fe40003800200 */
[C---:B------:R-:W-:Y:S01]  /*bc20*/  IADD3 R3, R2.reuse, 0x8, RZ ;  /* 0x0000000802037810 */ /* 0x040fe20007ffe0ff */
[----:B------:R-:W-:Y:S01]  /*bc30*/  MUFU.TANH R63, R21 ;  /* 0x00000015003f7308 */ /* 0x000fe20000002400 */
[----:B------:R-:W-:Y:S02]  /*bc40*/  IADD3 R6, R2, 0x1, RZ ;  /* 0x0000000102067810 */ /* 0x000fe40007ffe0ff */
[CC--:B------:R-:W-:Y:S01]  /*bc50*/  ISETP.GE.AND P3, PT, R3.reuse, R5.reuse, PT ;  /* 0x000000050300720c */ /* 0x0c0fe20003f66270 */
[----:B--2---:R-:W-:Y:S01]  /*bc60*/  HMMA.16816.F32.BF16 R28, R8, R24, R16 ;  /* 0x00000018081c723c */ /* 0x004fe20000041810 */
[-C--:B------:R-:W-:Y:S01]  /*bc70*/  ISETP.GE.AND P5, PT, R3, R4.reuse, PT ;  /* 0x000000040300720c */ /* 0x080fe20003fa6270 */
[----:B------:R-:W-:Y:S01]  /*bc80*/  FMUL.FTZ R3, R33, c[0x0][0x2ec] ;  /* 0x0000bb0021037a20 */ /* 0x000fe20000410000 */
[CC--:B------:R-:W-:Y:S01]  /*bc90*/  ISETP.GE.AND P2, PT, R6.reuse, R5.reuse, PT ;  /* 0x000000050600720c */ /* 0x0c0fe20003f46270 */
[----:B------:R-:W1:Y:S01]  /*bca0*/  LDSM.16.M88.4 R32, [R134+0x3c00] ;  /* 0x003c00008620783b */ /* 0x000e620000000200 */
[-C--:B------:R-:W-:Y:S01]  /*bcb0*/  ISETP.GE.AND P0, PT, R6, R4.reuse, PT ;  /* 0x000000040600720c */ /* 0x080fe20003f06270 */
[----:B------:R2:W-:Y:S01]  /*bcc0*/  MUFU.TANH R135, R3 ;  /* 0x0000000300877308 */ /* 0x0005e20000002400 */
[C---:B------:R-:W-:Y:S01]  /*bcd0*/  IADD3 R6, R2.reuse, 0x9, RZ ;  /* 0x0000000902067810 */ /* 0x040fe20007ffe0ff */
[----:B------:R-:W-:Y:S01]  /*bce0*/  HMMA.16816.F32.BF16 R16, R12, R38, RZ ;  /* 0x000000260c10723c */ /* 0x000fe200000418ff */
[----:B------:R-:W-:Y:S01]  /*bcf0*/  ISETP.GE.AND P1, PT, R2, R4, PT ;  /* 0x000000040200720c */ /* 0x000fe20003f26270 */
[----:B------:R-:W3:Y:S01]  /*bd00*/  LDSM.16.M88.4 R36, [R134+0x4000] ;  /* 0x004000008624783b */ /* 0x000ee20000000200 */
[----:B------:R-:W-:-:S02]  /*bd10*/  ISETP.GE.AND P4, PT, R6, R5, PT ;  /* 0x000000050600720c */ /* 0x000fc40003f86270 */
[----:B------:R-:W-:Y:S02]  /*bd20*/  FSEL R111, R111, -INF , !P1 ;  /* 0xff8000006f6f7808 */ /* 0x000fe40004800000 */
[----:B------:R-:W-:Y:S02]  /*bd30*/  P2R R7, PR, RZ, 0x10 ;  /* 0x00000010ff077803 */ /* 0x000fe40000000000 */
[----:B------:R-:W-:Y:S02]  /*bd40*/  ISETP.GE.AND P4, PT, R6, R4, PT ;  /* 0x000000040600720c */ /* 0x000fe40003f86270 */
[----:B------:R-:W-:Y:S02]  /*bd50*/  IADD3 R6, R2, 0x11, RZ ;  /* 0x0000001102067810 */ /* 0x000fe40007ffe0ff */
[----:B----4-:R-:W-:Y:S02]  /*bd60*/  FSEL R102, R102, -INF , !P3 ;  /* 0xff80000066667808 */ /* 0x010fe40005800000 */
[----:B--2---:R-:W-:-:S02]  /*bd70*/  IADD3 R3, R2, 0x10, RZ ;  /* 0x0000001002037810 */ /* 0x004fc40007ffe0ff */
[----:B------:R-:W-:Y:S02]  /*bd80*/  ISETP.NE.AND P3, PT, R7, RZ, PT ;  /* 0x000000ff0700720c */ /* 0x000fe40003f65270 */
[C---:B------:R-:W-:Y:S02]  /*bd90*/  ISETP.GE.AND P6, PT, R3.reuse, R5, PT ;  /* 0x000000050300720c */ /* 0x040fe40003fc6270 */
[----:B------:R-:W-:Y:S02]  /*bda0*/  ISETP.GE.AND P1, PT, R3, R4, PT ;  /* 0x000000040300720c */ /* 0x000fe40003f26270 */
[----:B------:R-:W-:Y:S01]  /*bdb0*/  IADD3 R3, R2, 0x18, RZ ;  /* 0x0000001802037810 */ /* 0x000fe20007ffe0ff */
[----:B------:R-:W-:Y:S01]  /*bdc0*/  HMMA.16816.F32.BF16 R24, R8, R26, R16 ;  /* 0x0000001a0818723c */ /* 0x000fe20000041810 */
[----:B------:R-:W-:Y:S02]  /*bdd0*/  FSEL R100, R100, -INF , !P2 ;  /* 0xff80000064647808 */ /* 0x000fe40005000000 */
[----:B------:R-:W-:-:S02]  /*bde0*/  FSEL R112, R112, -INF , !P0 ;  /* 0xff80000070707808 */ /* 0x000fc40004000000 */
[CC--:B------:R-:W-:Y:S02]  /*bdf0*/  ISETP.GE.AND P2, PT, R6.reuse, R5.reuse, PT ;  /* 0x000000050600720c */ /* 0x0c0fe40003f46270 */
[-C--:B------:R-:W-:Y:S01]  /*be00*/  ISETP.GE.AND P0, PT, R6, R4.reuse, PT ;  /* 0x000000040600720c */ /* 0x080fe20003f06270 */
[----:B------:R-:W-:Y:S01]  /*be10*/  FMUL.FTZ R6, R20, c[0x0][0x2ec] ;  /* 0x0000bb0014067a20 */ /* 0x000fe20000410000 */
[----:B-----5:R-:W-:Y:S02]  /*be20*/  FSEL R101, R101, -INF , !P3 ;  /* 0xff80000065657808 */ /* 0x020fe40005800000 */
[----:B------:R-:W-:Y:S01]  /*be30*/  FSEL R120, R120, -INF , !P4 ;  /* 0xff80000078787808 */ /* 0x000fe20006000000 */
[----:B-1----:R-:W-:Y:S01]  /*be40*/  HMMA.16816.F32.BF16 R16, R12, R32, RZ ;  /* 0x000000200c10723c */ /* 0x002fe200000418ff */
[C---:B------:R-:W-:Y:S01]  /*be50*/  ISETP.GE.AND P3, PT, R3.reuse, R5, PT ;  /* 0x000000050300720c */ /* 0x040fe20003f66270 */
[----:B------:R1:W2:Y:S01]  /*be60*/  MUFU.TANH R64, R6 ;  /* 0x0000000600407308 */ /* 0x0002a20000002400 */
[----:B------:R-:W-:-:S02]  /*be70*/  ISETP.GE.AND P4, PT, R3, R4, PT ;  /* 0x000000040300720c */ /* 0x000fc40003f86270 */
[----:B------:R-:W-:Y:S02]  /*be80*/  IADD3 R3, R2, 0x20, RZ ;  /* 0x0000002002037810 */ /* 0x000fe40007ffe0ff */
[----:B------:R-:W-:Y:S02]  /*be90*/  FSEL R118, R118, -INF , !P5 ;  /* 0xff80000076767808 */ /* 0x000fe40006800000 */
[----:B------:R-:W-:Y:S02]  /*bea0*/  FSEL R113, R113, -INF , !P0 ;  /* 0xff80000071717808 */ /* 0x000fe40004000000 */
[C---:B------:R-:W-:Y:S02]  /*beb0*/  ISETP.GE.AND P5, PT, R3.reuse, R5, PT ;  /* 0x000000050300720c */ /* 0x040fe40003fa6270 */
[----:B------:R-:W-:Y:S02]  /*bec0*/  ISETP.GE.AND P0, PT, R3, R4, PT ;  /* 0x000000040300720c */ /* 0x000fe40003f06270 */
[----:B------:R-:W-:-:S02]  /*bed0*/  IADD3 R3, R2, 0x21, RZ ;  /* 0x0000002102037810 */ /* 0x000fc40007ffe0ff */
[----:B------:R-:W-:Y:S02]  /*bee0*/  P2R R7, PR, RZ, 0x8 ;  /* 0x00000008ff077803 */ /* 0x000fe40000000000 */
[----:B-1----:R-:W-:Y:S02]  /*bef0*/  IADD3 R6, R2, 0x19, RZ ;  /* 0x0000001902067810 */ /* 0x002fe40007ffe0ff */
[----:B------:R-:W-:Y:S02]  /*bf00*/  FSEL R99, R99, -INF , !P6 ;  /* 0xff80000063637808 */ /* 0x000fe40007000000 */
[C---:B------:R-:W-:Y:S02]  /*bf10*/  ISETP.GE.AND P6, PT, R6.reuse, R5, PT ;  /* 0x000000050600720c */ /* 0x040fe40003fc6270 */
[----:B------:R-:W-:Y:S01]  /*bf20*/  ISETP.GE.AND P3, PT, R6, R4, PT ;  /* 0x000000040600720c */ /* 0x000fe20003f66270 */
[----:B------:R-:W-:Y:S01]  /*bf30*/  FMUL.FTZ R6, R22, c[0x0][0x2ec] ;  /* 0x0000bb0016067a20 */ /* 0x000fe20000410000 */
[----:B------:R-:W-:-:S02]  /*bf40*/  FSEL R98, R98, -INF , !P2 ;  /* 0xff80000062627808 */ /* 0x000fc40005000000 */
[----:B------:R-:W-:Y:S01]  /*bf50*/  ISETP.GE.AND P2, PT, R3, R5, PT ;  /* 0x000000050300720c */ /* 0x000fe20003f46270 */
[----:B------:R1:W4:Y:S01]  /*bf60*/  MUFU.TANH R61, R6 ;  /* 0x00000006003d7308 */ /* 0x0003220000002400 */
[----:B------:R-:W-:Y:S02]  /*bf70*/  FSEL R114, R114, -INF , !P1 ;  /* 0xff80000072727808 */ /* 0x000fe40004800000 */
[----:B------:R-:W-:Y:S01]  /*bf80*/  ISETP.NE.AND P1, PT, R7, RZ, PT ;  /* 0x000000ff0700720c */ /* 0x000fe20003f25270 */
[----:B------:R-:W-:Y:S01]  /*bf90*/  FMUL.FTZ R7, R23, c[0x0][0x2ec] ;  /* 0x0000bb0017077a20 */ /* 0x000fe20000410000 */
[----:B------:R-:W-:Y:S01]  /*bfa0*/  FSEL R97, R53, -INF , !P6 ;  /* 0xff80000035617808 */ /* 0x000fe20007000000 */
[----:B------:R-:W-:Y:S01]  /*bfb0*/  HMMA.16816.F32.BF16 R20, R8, R44, R16 ;  /* 0x0000002c0814723c */ /* 0x000fe20000041810 */
[----:B------:R-:W-:Y:S01]  /*bfc0*/  FSEL R96, R96, -INF , !P1 ;  /* 0xff80000060607808 */ /* 0x000fe20004800000 */
[----:B------:R5:W-:Y:S01]  /*bfd0*/  MUFU.TANH R43, R7 ;  /* 0x00000007002b7308 */ /* 0x000be20000002400 */
[----:B------:R-:W-:-:S02]  /*bfe0*/  ISETP.GE.AND P1, PT, R3, R4, PT ;  /* 0x000000040300720c */ /* 0x000fc40003f26270 */
[----:B------:R-:W-:Y:S02]  /*bff0*/  IADD3 R3, R2, 0x28, RZ ;  /* 0x0000002802037810 */ /* 0x000fe40007ffe0ff */
[----:B------:R-:W-:Y:S01]  /*c000*/  FSEL R116, R116, -INF , !P4 ;  /* 0xff80000074747808 */ /* 0x000fe20006000000 */
[----:B------:R-:W-:Y:S01]  /*c010*/  HMMA.16816.F32.BF16 R16, R12, R34, RZ ;  /* 0x000000220c10723c */ /* 0x000fe200000418ff */
[C---:B------:R-:W-:Y:S01]  /*c020*/  ISETP.GE.AND P4, PT, R3.reuse, R5, PT ;  /* 0x000000050300720c */ /* 0x040fe20003f86270 */
[----:B------:R-:W2:Y:S01]  /*c030*/  LDSM.16.M88.4 R32, [R165+0x3000] ;  /* 0x00300000a520783b */ /* 0x000ea20000000200 */
        /* <DEDUP_REMOVED lines=9> */
[----:B------:R-:W-:Y:S02]  /*c0d0*/  FSEL R119, R119, -INF , !P0 ;  /* 0xff80000077777808 */ /* 0x000fe40004000000 */
[----:B------:R-:W-:Y:S02]  /*c0e0*/  FSEL R121, R121, -INF , !P1 ;  /* 0xff80000079797808 */ /* 0x000fe40004800000 */
[C---:B------:R-:W-:Y:S01]  /*c0f0*/  ISETP.GE.AND P3, PT, R3.reuse, R5, PT ;  /* 0x000000050300720c */ /* 0x040fe20003f66270 */
[----:B------:R3:W-:Y:S01]  /*c100*/  MUFU.TANH R115, R7 ;  /* 0x0000000700737308 */ /* 0x0007e20000002400 */
[----:B------:R-:W-:Y:S02]  /*c110*/  ISETP.GE.AND P0, PT, R3, R4, PT ;  /* 0x000000040300720c */ /* 0x000fe40003f06270 */
[----:B------:R-:W-:Y:S02]  /*c120*/  FSEL R91, R91, -INF , !P3 ;  /* 0xff8000005b5b7808 */ /* 0x000fe40005800000 */
[----:B------:R-:W-:-:S02]  /*c130*/  FSEL R123, R123, -INF , !P0 ;  /* 0xff8000007b7b7808 */ /* 0x000fc40004000000 */
[C---:B------:R-:W-:Y:S02]  /*c140*/  IADD3 R3, R2.reuse, 0x31, RZ ;  /* 0x0000003102037810 */ /* 0x040fe40007ffe0ff */
[----:B-1----:R-:W-:Y:S02]  /*c150*/  IADD3 R6, R2, 0x30, RZ ;  /* 0x0000003002067810 */ /* 0x002fe40007ffe0ff */
[----:B------:R-:W-:Y:S02]  /*c160*/  FSEL R92, R92, -INF , !P4 ;  /* 0xff8000005c5c7808 */ /* 0x000fe40006000000 */
[C---:B------:R-:W-:Y:S02]  /*c170*/  ISETP.GE.AND P5, PT, R6.reuse, R5, PT ;  /* 0x000000050600720c */ /* 0x040fe40003fa6270 */
[----:B------:R-:W-:Y:S01]  /*c180*/  ISETP.GE.AND P1, PT, R6, R4, PT ;  /* 0x000000040600720c */ /* 0x000fe20003f26270 */
[----:B---3--:R-:W-:Y:S01]  /*c190*/  FMUL.FTZ R7, R30, c[0x0][0x2ec] ;  /* 0x0000bb001e077a20 */ /* 0x008fe20000410000 */
[----:B------:R-:W-:-:S02]  /*c1a0*/  IADD3 R6, R2, 0x38, RZ ;  /* 0x0000003802067810 */ /* 0x000fc40007ffe0ff */
[----:B------:R-:W-:Y:S01]  /*c1b0*/  FSEL R122, R122, -INF , !P2 ;  /* 0xff8000007a7a7808 */ /* 0x000fe20005000000 */
[----:B------:R1:W3:Y:S01]  /*c1c0*/  MUFU.TANH R60, R7 ;  /* 0x00000007003c7308 */ /* 0x0002e20000002400 */
[CC--:B------:R-:W-:Y:S02]  /*c1d0*/  ISETP.GE.AND P3, PT, R6.reuse, R5.reuse, PT ;  /* 0x000000050600720c */ /* 0x0c0fe40003f66270 */
[-C--:B------:R-:W-:Y:S01]  /*c1e0*/  ISETP.GE.AND P0, PT, R6, R4.reuse, PT ;  /* 0x000000040600720c */ /* 0x080fe20003f06270 */
[----:B------:R-:W-:Y:S01]  /*c1f0*/  FMUL.FTZ R6, R24, c[0x0][0x2ec] ;  /* 0x0000bb0018067a20 */ /* 0x000fe20000410000 */
        /* <DEDUP_REMOVED lines=8> */
[----:B------:R-:W-:Y:S01]  /*c280*/  FSEL R124, R124, -INF , !P1 ;  /* 0xff8000007c7c7808 */ /* 0x000fe20004800000 */
[----:B------:R-:W1:Y:S01]  /*c290*/  LDSM.16.M88.4 R28, [R134+0x4400] ;  /* 0x00440000861c783b */ /* 0x000e620000000200 */
[C---:B------:R-:W-:Y:S01]  /*c2a0*/  ISETP.GE.AND P5, PT, R3.reuse, R5, PT ;  /* 0x000000050300720c */ /* 0x040fe20003fa6270 */
[----:B------:R3:W1:Y:S01]  /*c2b0*/  MUFU.TANH R41, R7 ;  /* 0x0000000700297308 */ /* 0x0006620000002400 */
        /* <DEDUP_REMOVED lines=8> */
[----:B------:R-:W-:Y:S01]  /*c340*/  ISETP.GE.AND P3, PT, R3, R5, PT ;  /* 0x000000050300720c */ /* 0x000fe20003f66270 */
[----:B------:R2:W1:Y:S01]  /*c350*/  MUFU.TANH R40, R6 ;  /* 0x0000000600287308 */ /* 0x0004620000002400 */
[----:B---3--:R-:W-:Y:S01]  /*c360*/  FMUL.FTZ R7, R25, c[0x0][0x2ec] ;  /* 0x0000bb0019077a20 */ /* 0x008fe20000410000 */
[----:B------:R-:W-:Y:S02]  /*c370*/  ISETP.GE.AND P0, PT, R3, R4, PT ;  /* 0x000000040300720c */ /* 0x000fe40003f06270 */
[----:B------:R-:W-:Y:S02]  /*c380*/  IADD3 R3, R2, 0x48, RZ ;  /* 0x0000004802037810 */ /* 0x000fe40007ffe0ff */
[----:B------:R-:W-:Y:S02]  /*c390*/  FSEL R86, R86, -INF , !P5 ;  /* 0xff80000056567808 */ /* 0x000fe40006800000 */
[----:B------:R3:W-:Y:S01]  /*c3a0*/  MUFU.TANH R58, R7 ;  /* 0x00000007003a7308 */ /* 0x0007e20000002400 */
[----:B------:R-:W-:-:S02]  /*c3b0*/  FSEL R127, R127, -INF , !P1 ;  /* 0xff8000007f7f7808 */ /* 0x000fc40004800000 */
[CC--:B------:R-:W-:Y:S02]  /*c3c0*/  ISETP.GE.AND P5, PT, R3.reuse, R5.reuse, PT ;  /* 0x000000050300720c */ /* 0x0c0fe40003fa6270 */
[-C--:B------:R-:W-:Y:S02]  /*c3d0*/  ISETP.GE.AND P1, PT, R3, R4.reuse, PT ;  /* 0x000000040300720c */ /* 0x080fe40003f26270 */
[----:B------:R-:W-:Y:S01]  /*c3e0*/  IADD3 R3, R2, 0x49, RZ ;  /* 0x0000004902037810 */ /* 0x000fe20007ffe0ff */
[----:B--2---:R-:W-:Y:S01]  /*c3f0*/  FMUL.FTZ R6, R27, c[0x0][0x2ec] ;  /* 0x0000bb001b067a20 */ /* 0x004fe20000410000 */
[----:B------:R-:W-:Y:S01]  /*c400*/  FSEL R87, R87, -INF , !P4 ;  /* 0xff80000057577808 */ /* 0x000fe20006000000 */
[----:B------:R-:W-:Y:S01]  /*c410*/  HMMA.16816.F32.BF16 R24, R8, R46, R16 ;  /* 0x0000002e0818723c */ /* 0x000fe20000041810 */
[----:B------:R-:W-:Y:S01]  /*c420*/  FSEL R128, R128, -INF , !P2 ;  /* 0xff80000080807808 */ /* 0x000fe20005000000 */
[----:B------:R2:W-:Y:S01]  /*c430*/  MUFU.TANH R109, R6 ;  /* 0x00000006006d7308 */ /* 0x0005e20000002400 */
[C---:B------:R-:W-:Y:S01]  /*c440*/  ISETP.GE.AND P4, PT, R3.reuse, R5, PT ;  /* 0x000000050300720c */ /* 0x040fe20003f86270 */
[----:B------:R-:W1:Y:S01]  /*c450*/  LDSM.16.M88.4 R44, [R165+0x3400] ;  /* 0x00340000a52c783b */ /* 0x000e620000000200 */
[----:B------:R-:W-:Y:S01]  /*c460*/  ISETP.GE.AND P2, PT, R3, R4, PT ;  /* 0x000000040300720c */ /* 0x000fe20003f46270 */
[----:B---3--:R-:W-:Y:S01]  /*c470*/  FMUL.FTZ R7, R21, c[0x0][0x2ec] ;  /* 0x0000bb0015077a20 */ /* 0x008fe20000410000 */
[----:B------:R-:W-:Y:S01]  /*c480*/  IADD3 R3, R2, 0x50, RZ ;  /* 0x0000005002037810 */ /* 0x000fe20007ffe0ff */
[----:B------:R-:W-:Y:S01]  /*c490*/  HMMA.16816.F32.BF16 R16, R12, R36, RZ ;  /* 0x000000240c10723c */ /* 0x000fe200000418ff */
[----:B------:R-:W-:Y:S01]  /*c4a0*/  FSEL R85, R85, -INF , !P3 ;  /* 0xff80000055557808 */ /* 0x000fe20005800000 */
[----:B------:R3:W-:Y:S01]  /*c4b0*/  MUFU.TANH R108, R7 ;  /* 0x00000007006c7308 */ /* 0x0007e20000002400 */
[----:B------:R-:W-:-:S02]  /*c4c0*/  FSEL R130, R130, -INF , !P0 ;  /* 0xff80000082827808 */ /* 0x000fc40004000000 */
        /* <DEDUP_REMOVED lines=9> */
[----:B---3--:R-:W-:Y:S01]  /*c560*/  FMUL.FTZ R7, R22, c[0x0][0x2ec] ;  /* 0x0000bb0016077a20 */ /* 0x008fe20000410000 */
[----:B------:R-:W-:Y:S02]  /*c570*/  FSEL R83, R83, -INF , !P4 ;  /* 0xff80000053537808 */ /* 0x000fe40006000000 */
[----:B------:R-:W-:Y:S01]  /*c580*/  FSEL R132, R132, -INF , !P2 ;  /* 0xff80000084847808 */ /* 0x000fe20005000000 */
[----:B------:R3:W1:Y:S01]  /*c590*/  MUFU.TANH R55, R7 ;  /* 0x0000000700377308 */ /* 0x0006620000002400 */
[C---:B------:R-:W-:Y:S02]  /*c5a0*/  ISETP.GE.AND P4, PT, R3.reuse, R5, PT ;  /* 0x000000050300720c */ /* 0x040fe40003f86270 */
[----:B------:R-:W-:Y:S02]  /*c5b0*/  ISETP.GE.AND P2, PT, R3, R4, PT ;  /* 0x000000040300720c */ /* 0x000fe40003f46270 */
[----:B------:R-:W-:-:S02]  /*c5c0*/  FSEL R80, R80, -INF , !P4 ;  /* 0xff80000050507808 */ /* 0x000fc40006000000 */
[----:B------:R-:W-:Y:S02]  /*c5d0*/  FSEL R136, R136, -INF , !P2 ;  /* 0xff80000088887808 */ /* 0x000fe40005000000 */
[C---:B--2---:R-:W-:Y:S02]  /*c5e0*/  IADD3 R6, R2.reuse, 0x51, RZ ;  /* 0x0000005102067810 */ /* 0x044fe40007ffe0ff */
[----:B------:R-:W-:Y:S02]  /*c5f0*/  IADD3 R3, R2, 0x60, RZ ;  /* 0x0000006002037810 */ /* 0x000fe40007ffe0ff */
[CC--:B------:R-:W-:Y:S02]  /*c600*/  ISETP.GE.AND P5, PT, R6.reuse, R5.reuse, PT ;  /* 0x000000050600720c */ /* 0x0c0fe40003fa6270 */
[----:B------:R-:W-:Y:S01]  /*c610*/  ISETP.GE.AND P1, PT, R6, R4, PT ;  /* 0x000000040600720c */ /* 0x000fe20003f26270 */
[----:B---3--:R-:W-:Y:S01]  /*c620*/  FMUL.FTZ R7, R23, c[0x0][0x2ec] ;  /* 0x0000bb0017077a20 */ /* 0x008fe20000410000 */
[----:B------:R-:W-:Y:S01]  /*c630*/  IADD3 R6, R2, 0x59, RZ ;  /* 0x0000005902067810 */ /* 0x000fe20007ffe0ff */
[----:B------:R-:W-:Y:S01]  /*c640*/  HMMA.16816.F32.BF16 R20, R8, R32, R16 ;  /* 0x000000200814723c */ /* 0x000fe20000041810 */
[----:B------:R-:W-:Y:S01]  /*c650*/  FSEL R84, R84, -INF , !P5 ;  /* 0xff80000054547808 */ /* 0x000fe20006800000 */
[----:B------:R2:W-:Y:S01]  /*c660*/  MUFU.TANH R107, R7 ;  /* 0x00000007006b7308 */ /* 0x0005e20000002400 */
[----:B------:R-:W-:-:S02]  /*c670*/  ISETP.GE.AND P3, PT, R6, R5, PT ;  /* 0x000000050600720c */ /* 0x000fc40003f66270 */
[-C--:B------:R-:W-:Y:S01]  /*c680*/  ISETP.GE.AND P0, PT, R6, R4.reuse, PT ;  /* 0x000000040600720c */ /* 0x080fe20003f06270 */
[----:B------:R-:W-:Y:S01]  /*c690*/  FMUL.FTZ R6, R24, c[0x0][0x2ec] ;  /* 0x0000bb0018067a20 */ /* 0x000fe20000410000 */
[----:B------:R-:W-:Y:S01]  /*c6a0*/  FSEL R138, R138, -INF , !P1 ;  /* 0xff8000008a8a7808 */ /* 0x000fe20004800000 */
[----:B------:R-:W-:Y:S01]  /*c6b0*/  HMMA.16816.F32.BF16 R16, R12, R38, RZ ;  /* 0x000000260c10723c */ /* 0x000fe200000418ff */
[C---:B------:R-:W-:Y:S01]  /*c6c0*/  ISETP.GE.AND P5, PT, R3.reuse, R5, PT ;  /* 0x000000050300720c */ /* 0x040fe20003fa6270 */
[----:B------:R3:W-:Y:S01]  /*c6d0*/  MUFU.TANH R105, R6 ;  /* 0x0000000600697308 */ /* 0x0007e20000002400 */
[----:B------:R-:W-:Y:S01]  /*c6e0*/  ISETP.GE.AND P1, PT, R3, R4, PT ;  /* 0x000000040300720c */ /* 0x000fe20003f26270 */
[----:B------:R-:W1:Y:S01]  /*c6f0*/  LDSM.16.M88.4 R36, [R134+0x4800] ;  /* 0x004800008624783b */ /* 0x000e620000000200 */
[----:B------:R-:W-:Y:S02]  /*c700*/  IADD3 R3, R2, 0x68, RZ ;  /* 0x0000006802037810 */ /* 0x000fe40007ffe0ff */
[----:B------:R-:W-:-:S02]  /*c710*/  FSEL R79, R79, -INF , !P3 ;  /* 0xff8000004f4f7808 */ /* 0x000fc40005800000 */
[----:B------:R-:W-:Y:S01]  /*c720*/  FSEL R137, R137, -INF , !P0 ;  /* 0xff80000089897808 */ /* 0x000fe20004000000 */
[----:B--2---:R-:W-:Y:S01]  /*c730*/  FMUL.FTZ R7, R25, c[0x0][0x2ec] ;  /* 0x0000bb0019077a20 */ /* 0x004fe20000410000 */
[C---:B------:R-:W-:Y:S02]  /*c740*/  ISETP.GE.AND P3, PT, R3.reuse, R5, PT ;  /* 0x000000050300720c */ /* 0x040fe40003f66270 */
[----:B------:R-:W-:Y:S01]  /*c750*/  ISETP.GE.AND P0, PT, R3, R4, PT ;  /* 0x000000040300720c */ /* 0x000fe20003f06270 */
[----:B------:R2:W1:Y:S01]  /*c760*/  MUFU.TANH R106, R7 ;  /* 0x00000007006a7308 */ /* 0x0004620000002400 */
[C---:B------:R-:W-:Y:S02]  /*c770*/  IADD3 R3, R2.reuse, 0x69, RZ ;  /* 0x0000006902037810 */ /* 0x040fe40007ffe0ff */
[----:B------:R-:W-:Y:S02]  /*c780*/  FSEL R77, R77, -INF , !P5 ;  /* 0xff8000004d4d7808 */ /* 0x000fe40006800000 */
[----:B---3--:R-:W-:-:S02]  /*c790*/  IADD3 R6, R2, 0x61, RZ ;  /* 0x0000006102067810 */ /* 0x008fc40007ffe0ff */
[----:B------:R-:W-:Y:S02]  /*c7a0*/  FSEL R139, R139, -INF , !P1 ;  /* 0xff8000008b8b7808 */ /* 0x000fe40004800000 */
[CC--:B------:R-:W-:Y:S02]  /*c7b0*/  ISETP.GE.AND P4, PT, R6.reuse, R5.reuse, PT ;  /* 0x000000050600720c */ /* 0x0c0fe40003f86270 */
[-C--:B------:R-:W-:Y:S01]  /*c7c0*/  ISETP.GE.AND P2, PT, R6, R4.reuse, PT ;  /* 0x000000040600720c */ /* 0x080fe20003f46270 */
[----:B------:R-:W-:Y:S01]  /*c7d0*/  FMUL.FTZ R6, R26, c[0x0][0x2ec] ;  /* 0x0000bb001a067a20 */ /* 0x000fe20000410000 */
[C---:B------:R-:W-:Y:S02]  /*c7e0*/  ISETP.GE.AND P5, PT, R3.reuse, R5, PT ;  /* 0x000000050300720c */ /* 0x040fe40003fa6270 */
[----:B------:R-:W-:Y:S01]  /*c7f0*/  ISETP.GE.AND P1, PT, R3, R4, PT ;  /* 0x000000040300720c */ /* 0x000fe20003f26270 */
[----:B------:R3:W1:Y:S01]  /*c800*/  MUFU.TANH R103, R6 ;  /* 0x0000000600677308 */ /* 0x0006620000002400 */
[----:B--2---:R-:W-:Y:S01]  /*c810*/  FMUL.FTZ R7, R21, c[0x0][0x2ec] ;  /* 0x0000bb0015077a20 */ /* 0x004fe20000410000 */
[----:B------:R-:W-:-:S02]  /*c820*/  IADD3 R3, R2, 0x70, RZ ;  /* 0x0000007002037810 */ /* 0x000fc40007ffe0ff */
[----:B------:R-:W-:Y:S02]  /*c830*/  FSEL R78, R78, -INF , !P4 ;  /* 0xff8000004e4e7808 */ /* 0x000fe40006000000 */
[----:B------:R-:W-:Y:S02]  /*c840*/  FSEL R142, R142, -INF , !P2 ;  /* 0xff8000008e8e7808 */ /* 0x000fe40005000000 */
[----:B------:R2:W-:Y:S01]  /*c850*/  MUFU.TANH R95, R7 ;  /* 0x00000007005f7308 */ /* 0x0005e20000002400 */
[CC--:B------:R-:W-:Y:S02]  /*c860*/  ISETP.GE.AND P4, PT, R3.reuse, R5.reuse, PT ;  /* 0x000000050300720c */ /* 0x0c0fe40003f86270 */
[-C--:B------:R-:W-:Y:S02]  /*c870*/  ISETP.GE.AND P2, PT, R3, R4.reuse, PT ;  /* 0x000000040300720c */ /* 0x080fe40003f46270 */
[----:B------:R-:W-:Y:S02]  /*c880*/  IADD3 R3, R2, 0x71, RZ ;  /* 0x0000007102037810 */ /* 0x000fe40007ffe0ff */
[----:B------:R-:W-:Y:S01]  /*c890*/  FSEL R76, R76, -INF , !P3 ;  /* 0xff8000004c4c7808 */ /* 0x000fe20005800000 */
[----:B---3--:R-:W-:Y:S01]  /*c8a0*/  FMUL.FTZ R6, R27, c[0x0][0x2ec] ;  /* 0x0000bb001b067a20 */ /* 0x008fe20000410000 */
[----:B------:R-:W-:Y:S01]  /*c8b0*/  FSEL R140, R140, -INF , !P0 ;  /* 0xff8000008c8c7808 */ /* 0x000fe20004000000 */
[----:B------:R-:W-:Y:S01]  /*c8c0*/  HMMA.16816.F32.BF16 R24, R8, R34, R16 ;  /* 0x000000220818723c */ /* 0x000fe20000041810 */
[----:B------:R-:W-:Y:S01]  /*c8d0*/  FSEL R72, R72, -INF , !P5 ;  /* 0xff80000048487808 */ /* 0x000fe20006800000 */
[----:B------:R3:W3:Y:S01]  /*c8e0*/  MUFU.TANH R104, R6 ;  /* 0x0000000600687308 */ /* 0x0006e20000002400 */
[----:B------:R-:W-:Y:S01]  /*c8f0*/  FSEL R141, R141, -INF , !P1 ;  /* 0xff8000008d8d7808 */ /* 0x000fe20004800000 */
[----:B------:R-:W4:Y:S01]  /*c900*/  LDSM.16.M88.4 R32, [R165+0x3800] ;  /* 0x00380000a520783b */ /* 0x000f220000000200 */
[C---:B------:R-:W-:Y:S01]  /*c910*/  ISETP.GE.AND P3, PT, R3.reuse, R5, PT ;  /* 0x000000050300720c */ /* 0x040fe20003f66270 */
[----:B--2---:R-:W-:Y:S01]  /*c920*/  FMUL.FTZ R7, R22, c[0x0][0x2ec] ;  /* 0x0000bb0016077a20 */ /* 0x004fe20000410000 */
[----:B------:R-:W-:Y:S01]  /*c930*/  ISETP.GE.AND P0, PT, R3, R4, PT ;  /* 0x000000040300720c */ /* 0x000fe20003f06270 */
[----:B-1----:R-:W-:Y:S01]  /*c940*/  HMMA.16816.F32.BF16 R16, R12, R28, RZ ;  /* 0x0000001c0c10723c */ /* 0x002fe200000418ff */
[----:B------:R-:W-:Y:S01]  /*c950*/  FSEL R73, R73, -INF , !P3 ;  /* 0xff80000049497808 */ /* 0x000fe20005800000 */
[----:B------:R1:W-:Y:S01]  /*c960*/  MUFU.TANH R54, R7 ;  /* 0x0000000700367308 */ /* 0x0003e20000002400 */
[----:B------:R-:W-:-:S02]  /*c970*/  FSEL R145, R145, -INF , !P0 ;  /* 0xff80000091917808 */ /* 0x000fc40004000000 */
[----:B------:R-:W-:Y:S02]  /*c980*/  IADD3 R3, R2, 0x79, RZ ;  /* 0x0000007902037810 */ /* 0x000fe40007ffe0ff */
[----:B------:R-:W-:Y:S02]  /*c990*/  FSEL R74, R74, -INF , !P4 ;  /* 0xff8000004a4a7808 */ /* 0x000fe40006000000 */
[----:B------:R-:W-:Y:S01]  /*c9a0*/  FSEL R143, R143, -INF , !P2 ;  /* 0xff8000008f8f7808 */ /* 0x000fe20005000000 */
[----:B---3--:R-:W-:Y:S01]  /*c9b0*/  FMUL.FTZ R6, R20, c[0x0][0x2ec] ;  /* 0x0000bb0014067a20 */ /* 0x008fe20000410000 */
[C---:B------:R-:W-:Y:S02]  /*c9c0*/  ISETP.GE.AND P4, PT, R3.reuse, R5, PT ;  /* 0x000000050300720c */ /* 0x040fe40003f86270 */
[----:B------:R-:W-:Y:S01]  /*c9d0*/  ISETP.GE.AND P2, PT, R3, R4, PT ;  /* 0x000000040300720c */ /* 0x000fe20003f46270 */
[----:B------:R2:W-:Y:S01]  /*c9e0*/  MUFU.TANH R62, R6 ;  /* 0x00000006003e7308 */ /* 0x0005e20000002400 */
[----:B------:R-:W-:-:S02]  /*c9f0*/  FSEL R71, R71, -INF , !P4 ;  /* 0xff80000047477808 */ /* 0x000fc40006000000 */
[----:B------:R-:W-:Y:S01]  /*ca00*/  FSEL R144, R144, -INF , !P2 ;  /* 0xff80000090907808 */ /* 0x000fe20005000000 */
[----:B-1----:R-:W-:Y:S01]  /*ca10*/  FMUL.FTZ R7, R23, c[0x0][0x2ec] ;  /* 0x0000bb0017077a20 */ /* 0x002fe20000410000 */
[----:B------:R-:W-:Y:S02]  /*ca20*/  IADD3 R3, R2, 0x81, RZ ;  /* 0x0000008102037810 */ /* 0x000fe40007ffe0ff */
[----:B------:R-:W-:Y:S01]  /*ca30*/  FSEL R90, R90, -INF , !P6 ;  /* 0xff8000005a5a7808 */ /* 0x000fe20007000000 */
[----:B------:R1:W3:Y:S02]  /*ca40*/  MUFU.TANH R57, R7 ;  /* 0x0000000700397308 */ /* 0x0002e40000002400 */
[----:B------:R-:W-:Y:S01]  /*ca50*/  HMMA.16816.F32.BF16 R20, R8, R44, R16 ;  /* 0x0000002c0814723c */ /* 0x000fe20000041810 */
[----:B--2---:R-:W-:-:S07]  /*ca60*/  IADD3 R6, R2, 0x78, RZ ;  /* 0x0000007802067810 */ /* 0x004fce0007ffe0ff */
[----:B------:R-:W-:Y:S01]  /*ca70*/  HMMA.16816.F32.BF16 R16, R12, R30, RZ ;  /* 0x0000001e0c10723c */ /* 0x000fe200000418ff */
[----:B------:R-:W2:Y:S01]  /*ca80*/  LDSM.16.M88.4 R28, [R134+0x4c00] ;  /* 0x004c0000861c783b */ /* 0x000ea20000000200 */
[CC--:B------:R-:W-:Y:S02]  /*ca90*/  ISETP.GE.AND P5, PT, R6.reuse, R5.reuse, PT ;  /* 0x000000050600720c */ /* 0x0c0fe40003fa6270 */
[-C--:B------:R-:W-:Y:S02]  /*caa0*/  ISETP.GE.AND P1, PT, R6, R4.reuse, PT ;  /* 0x000000040600720c */ /* 0x080fe40003f26270 */
[----:B------:R-:W-:Y:S01]  /*cab0*/  IADD3 R6, R2, 0x80, RZ ;  /* 0x0000008002067810 */ /* 0x000fe20007ffe0ff */
[----:B-1----:R-:W-:Y:S01]  /*cac0*/  FMUL.FTZ R7, R25, c[0x0][0x2ec] ;  /* 0x0000bb0019077a20 */ /* 0x002fe20000410000 */
[----:B------:R-:W-:Y:S02]  /*cad0*/  FSEL R75, R75, -INF , !P5 ;  /* 0xff8000004b4b7808 */ /* 0x000fe40006800000 */
[C---:B------:R-:W-:Y:S01]  /*cae0*/  ISETP.GE.AND P3, PT, R6.reuse, R5, PT ;  /* 0x000000050600720c */ /* 0x040fe20003f66270 */
[----:B------:R1:W1:Y:S01]  /*caf0*/  MUFU.TANH R51, R7 ;  /* 0x0000000700337308 */ /* 0x0002620000002400 */
[----:B------:R-:W-:Y:S01]  /*cb00*/  ISETP.GE.AND P0, PT, R6, R4, PT ;  /* 0x000000040600720c */ /* 0x000fe20003f06270 */
[----:B------:R-:W-:Y:S01]  /*cb10*/  FMUL.FTZ R6, R24, c[0x0][0x2ec] ;  /* 0x0000bb0018067a20 */ /* 0x000fe20000410000 */
[----:B------:R-:W-:-:S02]  /*cb20*/  FSEL R146, R146, -INF , !P1 ;  /* 0xff80000092927808 */ /* 0x000fc40004800000 */
[CC--:B------:R-:W-:Y:S02]  /*cb30*/  ISETP.GE.AND P5, PT, R3.reuse, R5.reuse, PT ;  /* 0x000000050300720c */ /* 0x0c0fe40003fa6270 */
[-C--:B------:R-:W-:Y:S01]  /*cb40*/  ISETP.GE.AND P1, PT, R3, R4.reuse, PT ;  /* 0x000000040300720c */ /* 0x080fe20003f26270 */
[----:B------:R3:W-:Y:S01]  /*cb50*/  MUFU.TANH R53, R6 ;  /* 0x0000000600357308 */ /* 0x0007e20000002400 */
[----:B------:R-:W-:Y:S02]  /*cb60*/  IADD3 R3, R2, 0x89, RZ ;  /* 0x0000008902037810 */ /* 0x000fe40007ffe0ff */
[----:B------:R-:W-:Y:S02]  /*cb70*/  FSEL R70, R70, -INF , !P3 ;  /* 0xff80000046467808 */ /* 0x000fe40005800000 */
[----:B------:R-:W-:Y:S02]  /*cb80*/  FSEL R147, R147, -INF , !P0 ;  /* 0xff80000093937808 */ /* 0x000fe40004000000 */
[----:B------:R-:W-:Y:S01]  /*cb90*/  ISETP.GE.AND P3, PT, R3, R5, PT ;  /* 0x000000050300720c */ /* 0x000fe20003f66270 */
[----:B-1----:R-:W-:Y:S01]  /*cba0*/  FMUL.FTZ R7, R21, c[0x0][0x2ec] ;  /* 0x0000bb0015077a20 */ /* 0x002fe20000410000 */
[----:B------:R-:W-:-:S02]  /*cbb0*/  ISETP.GE.AND P0, PT, R3, R4, PT ;  /* 0x000000040300720c */ /* 0x000fc40003f06270 */
[----:B------:R-:W-:Y:S02]  /*cbc0*/  IADD3 R3, R2, 0x90, RZ ;  /* 0x0000009002037810 */ /* 0x000fe40007ffe0ff */
[----:B------:R-:W-:Y:S02]  /*cbd0*/  FSEL R68, R68, -INF , !P5 ;  /* 0xff80000044447808 */ /* 0x000fe40006800000 */
[----:B------:R-:W-:Y:S02]  /*cbe0*/  FSEL R149, R149, -INF , !P1 ;  /* 0xff80000095957808 */ /* 0x000fe40004800000 */
[----:B---3--:R-:W-:Y:S02]  /*cbf0*/  IADD3 R6, R2, 0x88, RZ ;  /* 0x0000008802067810 */ /* 0x008fe40007ffe0ff */
[-C--:B------:R-:W-:Y:S02]  /*cc00*/  ISETP.GE.AND P5, PT, R3, R5.reuse, PT ;  /* 0x000000050300720c */ /* 0x080fe40003fa6270 */
[----:B------:R-:W-:-:S02]  /*cc10*/  ISETP.GE.AND P4, PT, R6, R5, PT ;  /* 0x000000050600720c */ /* 0x000fc40003f86270 */
[-C--:B------:R-:W-:Y:S01]  /*cc20*/  ISETP.GE.AND P2, PT, R6, R4.reuse, PT ;  /* 0x000000040600720c */ /* 0x080fe20003f46270 */
[----:B------:R-:W-:Y:S01]  /*cc30*/  FMUL.FTZ R6, R26, c[0x0][0x2ec] ;  /* 0x0000bb001a067a20 */ /* 0x000fe20000410000 */
[----:B------:R-:W-:Y:S02]  /*cc40*/  ISETP.GE.AND P1, PT, R3, R4, PT ;  /* 0x000000040300720c */ /* 0x000fe40003f26270 */
[----:B------:R-:W-:Y:S01]  /*cc50*/  IADD3 R3, R2, 0x91, RZ ;  /* 0x0000009102037810 */ /* 0x000fe20007ffe0ff */
[----:B------:R1:W3:Y:S01]  /*cc60*/  MUFU.TANH R50, R6 ;  /* 0x0000000600327308 */ /* 0x0002e20000002400 */
[----:B------:R-:W-:Y:S02]  /*cc70*/  FSEL R69, R69, -INF , !P4 ;  /* 0xff80000045457808 */ /* 0x000fe40006000000 */
[----:B------:R-:W-:Y:S02]  /*cc80*/  FSEL R150, R48, -INF , !P2 ;  /* 0xff80000030967808 */ /* 0x000fe40005000000 */
[----:B------:R-:W-:-:S02]  /*cc90*/  ISETP.GE.AND P4, PT, R3, R5, PT ;  /* 0x000000050300720c */ /* 0x000fc40003f86270 */
[----:B------:R-:W-:Y:S02]  /*cca0*/  ISETP.GE.AND P2, PT, R3, R4, PT ;  /* 0x000000040300720c */ /* 0x000fe40003f46270 */
[----:B------:R-:W-:Y:S02]  /*ccb0*/  IADD3 R3, R2, 0x98, RZ ;  /* 0x0000009802037810 */ /* 0x000fe40007ffe0ff */
[----:B------:R-:W-:Y:S02]  /*ccc0*/  FSEL R67, R67, -INF , !P3 ;  /* 0xff80000043437808 */ /* 0x000fe40005800000 */
[----:B------:R-:W-:Y:S02]  /*ccd0*/  FSEL R151, R151, -INF , !P0 ;  /* 0xff80000097977808 */ /* 0x000fe40004000000 */
[----:B------:R-:W-:Y:S01]  /*cce0*/  FSEL R66, R66, -INF , !P5 ;  /* 0xff80000042427808 */ /* 0x000fe20006800000 */
[----:B-1----:R-:W-:Y:S01]  /*ccf0*/  FMUL.FTZ R6, R27, c[0x0][0x2ec] ;  /* 0x0000bb001b067a20 */ /* 0x002fe20000410000 */
[----:B------:R-:W-:Y:S01]  /*cd00*/  FSEL R148, R65, -INF , !P1 ;  /* 0xff80000041947808 */ /* 0x000fe20004800000 */
[----:B------:R-:W-:Y:S01]  /*cd10*/  HMMA.16816.F32.BF16 R24, R8, R46, R16 ;  /* 0x0000002e0818723c */ /* 0x000fe20000041810 */
[----:B------:R1:W-:Y:S01]  /*cd20*/  MUFU.TANH R47, R7 ;  /* 0x00000007002f7308 */ /* 0x0003e20000002400 */
[----:B------:R-:W-:-:S02]  /*cd30*/  ISETP.GE.AND P3, PT, R3, R5, PT ;  /* 0x000000050300720c */ /* 0x000fc40003f66270 */
[----:B------:R-:W-:Y:S02]  /*cd40*/  ISETP.GE.AND P0, PT, R3, R4, PT ;  /* 0x000000040300720c */ /* 0x000fe40003f06270 */
[----:B------:R-:W-:Y:S02]  /*cd50*/  FSEL R64, R64, -INF , !P3 ;  /* 0xff80000040407808 */ /* 0x000fe40005800000 */
[----:B------:R-:W-:Y:S01]  /*cd60*/  HMMA.16816.F32.BF16 R16, R12, R36, RZ ;  /* 0x000000240c10723c */ /* 0x000fe200000418ff */
[----:B------:R2:W-:Y:S01]  /*cd70*/  MUFU.TANH R49, R6 ;  /* 0x0000000600317308 */ /* 0x0005e20000002400 */
[----:B----4-:R-:W-:Y:S02]  /*cd80*/  FSEL R152, R61, -INF , !P0 ;  /* 0xff8000003d987808 */ /* 0x010fe40004000000 */
[----:B------:R-:W-:Y:S02]  /*cd90*/  IADD3 R3, R2, 0xa0, RZ ;  /* 0x000000a002037810 */ /* 0x000fe40007ffe0ff */
[----:B------:R-:W-:-:S02]  /*cda0*/  FSEL R65, R135, -INF , !P4 ;  /* 0xff80000087417808 */ /* 0x000fc40006000000 */
[----:B------:R-:W-:Y:S01]  /*cdb0*/  ISETP.GE.AND P4, PT, R3, R5, PT ;  /* 0x000000050300720c */ /* 0x000fe20003f86270 */
[----:B-1----:R-:W-:Y:S01]  /*cdc0*/  FMUL.FTZ R7, R22, c[0x0][0x2ec] ;  /* 0x0000bb0016077a20 */ /* 0x002fe20000410000 */
[----:B------:R-:W-:Y:S02]  /*cdd0*/  FSEL R131, R131, -INF , !P2 ;  /* 0xff80000083837808 */ /* 0x000fe40005000000 */
[----:B------:R-:W-:Y:S01]  /*cde0*/  ISETP.GE.AND P2, PT, R3, R4, PT ;  /* 0x000000040300720c */ /* 0x000fe20003f46270 */
[----:B------:R1:W-:Y:S01]  /*cdf0*/  MUFU.TANH R46, R7 ;  /* 0x00000007002e7308 */ /* 0x0003e20000002400 */
[----:B-----5:R-:W-:Y:S02]  /*ce00*/  FSEL R61, R110, -INF , !P4 ;  /* 0xff8000006e3d7808 */ /* 0x020fe40006000000 */
[----:B------:R-:W-:Y:S01]  /*ce10*/  FSEL R110, R60, -INF , !P2 ;  /* 0xff8000003c6e7808 */ /* 0x000fe20005000000 */
[----:B--2---:R-:W-:Y:S01]  /*ce20*/  FMUL.FTZ R6, R20, c[0x0][0x2ec] ;  /* 0x0000bb0014067a20 */ /* 0x004fe20000410000 */
[----:B------:R-:W-:-:S03]  /*ce30*/  IADD3 R3, R2, 0xa8, RZ ;  /* 0x000000a802037810 */ /* 0x000fc60007ffe0ff */
[----:B------:R2:W4:Y:S01]  /*ce40*/  MUFU.TANH R48, R6 ;  /* 0x0000000600307308 */ /* 0x0005220000002400 */
[----:B-1----:R-:W-:Y:S02]  /*ce50*/  FMUL.FTZ R7, R23, c[0x0][0x2ec] ;  /* 0x0000bb0017077a20 */ /* 0x002fe40000410000 */
[----:B------:R-:W-:Y:S05]  /*ce60*/  HMMA.16816.F32.BF16 R20, R8, R32, R16 ;  /* 0x000000200814723c */ /* 0x000fea0000041810 */
[----:B------:R1:W-:Y:S01]  /*ce70*/  MUFU.TANH R45, R7 ;  /* 0x00000007002d7308 */ /* 0x0003e20000002400 */
[----:B--2---:R-:W-:Y:S02]  /*ce80*/  IADD3 R6, R2, 0x99, RZ ;  /* 0x0000009902067810 */ /* 0x004fe40007ffe0ff */
[----:B------:R-:W-:Y:S01]  /*ce90*/  HMMA.16816.F32.BF16 R16, R12, R38, RZ ;  /* 0x000000260c10723c */ /* 0x000fe200000418ff */
[----:B------:R-:W2:Y:S01]  /*cea0*/  LDSM.16.M88.4 R36, [R165+0x3c00] ;  /* 0x003c0000a524783b */ /* 0x000ea20000000200 */
[----:B------:R-:W-:Y:S01]  /*ceb0*/  ISETP.GE.AND P5, PT, R6, R5, PT ;  /* 0x000000050600720c */ /* 0x000fe20003fa6270 */
[----:B------:R-:W-:-:S04]  /*cec0*/  DEPBAR.LE SB0, 0x0 ;  /* 0x000080000000791a */ /* 0x000fc80000000000 */
[----:B------:R-:W-:Y:S01]  /*ced0*/  BAR.SYNC.DEFER_BLOCKING 0x0 ;  /* 0x0000000000007b1d */ /* 0x000fe20000010000 */
[-C--:B------:R-:W-:Y:S02]  /*cee0*/  ISETP.GE.AND P1, PT, R6, R4.reuse, PT ;  /* 0x000000040600720c */ /* 0x080fe40003f26270 */
[----:B------:R-:W-:Y:S01]  /*cef0*/  IADD3 R6, R2, 0xa1, RZ ;  /* 0x000000a102067810 */ /* 0x000fe20007ffe0ff */
        /* <DEDUP_REMOVED lines=9> */
[----:B------:R5:W2:Y:S01]  /*cf90*/  MUFU.TANH R44, R6 ;  /* 0x00000006002c7308 */ /* 0x000aa20000002400 */
[----:B------:R-:W-:Y:S02]  /*cfa0*/  ISETP.GE.AND P1, PT, R3, R4, PT ;  /* 0x000000040300720c */ /* 0x000fe40003f26270 */
[----:B------:R-:W-:Y:S02]  /*cfb0*/  FSEL R115, R41, -INF , !P0 ;  /* 0xff80000029737808 */ /* 0x000fe40004000000 */
[----:B------:R-:W-:Y:S02]  /*cfc0*/  IADD3 R3, R2, 0xb0, RZ ;  /* 0x000000b002037810 */ /* 0x000fe40007ffe0ff */
[----:B------:R-:W-:Y:S01]  /*cfd0*/  FSEL R59, R59, -INF , !P5 ;  /* 0xff8000003b3b7808 */ /* 0x000fe20006800000 */
[----:B-1----:R-:W-:Y:S01]  /*cfe0*/  FMUL.FTZ R7, R27, c[0x0][0x2ec] ;  /* 0x0000bb001b077a20 */ /* 0x002fe20000410000 */
        /* <DEDUP_REMOVED lines=40> */
[----:B------:R2:W5:Y:S01]  /*d270*/  MUFU.TANH R28, R7 ;  /* 0x00000007001c7308 */ /* 0x0005620000002400 */
        /* <DEDUP_REMOVED lines=19> */
[----:B------:R2:W2:Y:S01]  /*d3b0*/  MUFU.TANH R23, R6 ;  /* 0x0000000600177308 */ /* 0x0004a20000002400 */
[CC--:B------:R-:W-:Y:S02]  /*d3c0*/  ISETP.GE.AND P5, PT, R3.reuse, R5.reuse, PT ;  /* 0x000000050300720c */ /* 0x0c0fe40003fa6270 */
[----:B------:R-:W-:Y:S02]  /*d3d0*/  ISETP.GE.AND P2, PT, R3, R4, PT ;  /* 0x000000040300720c */ /* 0x000fe40003f46270 */
[----:B------:R-:W-:Y:S02]  /*d3e0*/  IADD3 R3, R2, 0xd1, RZ ;  /* 0x000000d102037810 */ /* 0x000fe40007ffe0ff */
[----:B------:R-:W-:Y:S01]  /*d3f0*/  FSEL R54, R95, -INF , !P4 ;  /* 0xff8000005f367808 */ /* 0x000fe20006000000 */
[----:B-1----:R-:W-:Y:S01]  /*d400*/  FMUL.FTZ R7, R27, c[0x0][0x2ec] ;  /* 0x0000bb001b077a20 */ /* 0x002fe20000410000 */
[----:B---3--:R-:W-:Y:S01]  /*d410*/  FSEL R157, R50, -INF , !P0 ;  /* 0xff800000329d7808 */ /* 0x008fe20004000000 */
        /* <DEDUP_REMOVED lines=11> */
[----:B------:R2:W3:Y:S01]  /*d4d0*/  MUFU.TANH R22, R6 ;  /* 0x0000000600167308 */ /* 0x0004e20000002400 */
        /* <DEDUP_REMOVED lines=11> */
[----:B-----5:R-:W-:Y:S02]  /*d590*/  FSEL R186, R28, -INF , !P0 ;  /* 0xff8000001cba7808 */ /* 0x020fe40004000000 */
[----:B------:R-:W-:Y:S01]  /*d5a0*/  FSEL R162, R41, -INF , !P1 ;  /* 0xff80000029a27808 */ /* 0x000fe20004800000 */
[----:B------:R2:W4:Y:S01]  /*d5b0*/  MUFU.TANH R20, R6 ;  /* 0x0000000600147308 */ /* 0x0005220000002400 */
        /* <DEDUP_REMOVED lines=18> */
[----:B------:R2:W5:Y:S01]  /*d6e0*/  MUFU.TANH R13, R6 ;  /* 0x00000006000d7308 */ /* 0x0005620000002400 */
[C---:B------:R-:W-:Y:S02]  /*d6f0*/  ISETP.GE.AND P4, PT, R3.reuse, R5, PT ;  /* 0x000000050300720c */ /* 0x040fe40003f86270 */
[----:B------:R-:W-:Y:S02]  /*d700*/  ISETP.GE.AND P1, PT, R3, R4, PT ;  /* 0x000000040300720c */ /* 0x000fe40003f26270 */
[----:B------:R-:W-:-:S02]  /*d710*/  IADD3 R3, R2, 0xf1, RZ ;  /* 0x000000f102037810 */ /* 0x000fc40007ffe0ff */
[----:B------:R-:W-:Y:S01]  /*d720*/  FSEL R23, R23, -INF , !P5 ;  /* 0xff80000017177808 */ /* 0x000fe20006800000 */
[----:B-1----:R-:W-:Y:S01]  /*d730*/  FMUL.FTZ R7, R8, c[0x0][0x2ec] ;  /* 0x0000bb0008077a20 */ /* 0x002fe20000410000 */
[C---:B------:R-:W-:Y:S02]  /*d740*/  ISETP.GE.AND P6, PT, R3.reuse, R5, PT ;  /* 0x000000050300720c */ /* 0x040fe40003fc6270 */
[----:B------:R-:W-:Y:S01]  /*d750*/  ISETP.GE.AND P5, PT, R3, R4, PT ;  /* 0x000000040300720c */ /* 0x000fe20003fa6270 */
[----:B------:R-:W1:Y:S01]  /*d760*/  MUFU.TANH R8, R7 ;  /* 0x0000000700087308 */ /* 0x000e620000002400 */
[----:B---3--:R-:W-:Y:S02]  /*d770*/  FSEL R104, R22, -INF , !P4 ;  /* 0xff80000016687808 */ /* 0x008fe40006000000 */
        /* <DEDUP_REMOVED lines=8> */
[----:B----4-:R-:W-:Y:S02]  /*d800*/  FSEL R188, R20, -INF , !P3 ;  /* 0xff80000014bc7808 */ /* 0x010fe40005800000 */
[----:B------:R-:W-:Y:S02]  /*d810*/  ISETP.GE.AND P3, PT, R3, R5, PT ;  /* 0x000000050300720c */ /* 0x000fe40003f66270 */
[----:B------:R-:W-:Y:S02]  /*d820*/  @P0 LOP3.LUT R184, R184, 0x1, RZ, 0xfc, !PT ;  /* 0x00000001b8b80812 */ /* 0x000fe400078efcff */
[-C--:B------:R-:W-:Y:S01]  /*d830*/  ISETP.GE.AND P0, PT, R6, R4.reuse, PT ;  /* 0x000000040600720c */ /* 0x080fe20003f06270 */
[----:B------:R-:W-:Y:S01]  /*d840*/  FMUL.FTZ R6, R9, c[0x0][0x2ec] ;  /* 0x0000bb0009067a20 */ /* 0x000fe20000410000 */
[----:B------:R-:W-:Y:S02]  /*d850*/  LOP3.LUT P2, RZ, R184, 0x1, RZ, 0xc0, !PT ;  /* 0x00000001b8ff7812 */ /* 0x000fe4000784c0ff */
[----:B-----5:R-:W-:Y:S01]  /*d860*/  FSEL R194, R13, -INF , !P0 ;  /* 0xff8000000dc27808 */ /* 0x020fe20004000000 */
[----:B------:R2:W3:Y:S01]  /*d870*/  MUFU.TANH R7, R6 ;  /* 0x0000000600077308 */ /* 0x0004e20000002400 */
[----:B------:R-:W-:Y:S01]  /*d880*/  ISETP.GE.AND P0, PT, R2, R4, PT ;  /* 0x000000040200720c */ /* 0x000fe20003f06270 */
[----:B------:R-:W-:Y:S01]  /*d890*/  FMUL.FTZ R2, R52, c[0x0][0x2ec] ;  /* 0x0000bb0034027a20 */ /* 0x000fe20000410000 */
[----:B------:R-:W-:-:S02]  /*d8a0*/  FSEL R105, R16, -INF , !P2 ;  /* 0xff80000010697808 */ /* 0x000fc40005000000 */
[----:B------:R-:W-:Y:S02]  /*d8b0*/  ISETP.GE.AND P2, PT, R3, R4, PT ;  /* 0x000000040300720c */ /* 0x000fe40003f46270 */
[----:B------:R-:W-:Y:S01]  /*d8c0*/  FSEL R160, R14, -INF , !P6 ;  /* 0xff8000000ea07808 */ /* 0x000fe20007000000 */
[----:B------:R-:W4:Y:S01]  /*d8d0*/  MUFU.TANH R2, R2 ;  /* 0x0000000200027308 */ /* 0x000f220000002400 */
[----:B------:R-:W-:Y:S02]  /*d8e0*/  ISETP.GT.AND P6, PT, R236, R245, PT ;  /* 0x000000f5ec00720c */ /* 0x000fe40003fc4270 */
        /* <DEDUP_REMOVED lines=69> */
.L_x_2566:
[----:B------:R-:W-:-:S05]  /*dd40*/  IMAD.MOV.U32 R2, RZ, RZ, c[0x0][0x198] ;  /* 0x00006600ff027624 */ /* 0x000fca00078e00ff */
[----:B------:R-:W-:-:S04]  /*dd50*/  LEA R2, -R2, RZ, 0x8 ;  /* 0x000000ff02027211 */ /* 0x000fc800078e41ff */
[----:B------:R-:W-:Y:S02]  /*dd60*/  SHF.R.S32.HI R3, RZ, 0x1f, R2 ;  /* 0x0000001fff037819 */ /* 0x000fe40000011402 */
.L_x_2567:
        /* <DEDUP_REMOVED lines=34> */
.L_x_2565:
        /* <DEDUP_REMOVED lines=160> */
[----:B------:R4:W5:Y:S01]  /*e990*/  MUFU.EX2 R9, R7 ;  /* 0x0000000700097308 */ /* 0x0009620000000800 */
        /* <DEDUP_REMOVED lines=91> */
[----:B-1----:R-:W-:-:S06]  /*ef50*/  FFMA.FTZ R0, R118, c[0x0][0x23c], -R2 ;  /* 0x00008f0076007a23 */ /* 0x002fcc0000010802 */
[----:B------:R1:W4:Y:S02]  /*ef60*/  MUFU.EX2 R55, R0 ;  /* 0x0000000000377308 */ /* 0x0003240000000800 */
[----:B-1----:R-:W-:Y:S01]  /*ef70*/  FFMA.FTZ R0, R120, c[0x0][0x23c], -R2 ;  /* 0x00008f0078007a23 */ /* 0x002fe20000010802 */
[----:B-----5:R-:W-:Y:S02]  /*ef80*/  MOV R120, R9 ;  /* 0x0000000900787202 */ /* 0x020fe40000000f00 */
[----:B---3--:R-:W-:-:S03]  /*ef90*/  F2FP.BF16.PACK_AB R9, R21, R52 ;  /* 0x000000341509723e */ /* 0x008fc600000010ff */
[----:B------:R1:W3:Y:S01]  /*efa0*/  MUFU.EX2 R58, R0 ;  /* 0x00000000003a7308 */ /* 0x0002e20000000800 */
[----:B------:R-:W-:-:S04]  /*efb0*/  FADD.FTZ R21, R52, R21 ;  /* 0x0000001534157221 */ /* 0x000fc80000010000 */
[----:B----4-:R-:W-:Y:S02]  /*efc0*/  FADD.FTZ R21, R55, R21 ;  /* 0x0000001537157221 */ /* 0x010fe40000010000 */
[----:B-1----:R-:W-:Y:S01]  /*efd0*/  FFMA.FTZ R0, R114, c[0x0][0x23c], -R2 ;  /* 0x00008f0072007a23 */ /* 0x002fe20000010802 */
[----:B---3--:R-:W-:-:S03]  /*efe0*/  F2FP.BF16.PACK_AB R11, R58, R55 ;  /* 0x000000373a0b723e */ /* 0x008fc600000010ff */
[----:B------:R1:W-:Y:S04]  /*eff0*/  MUFU.EX2 R59, R0 ;  /* 0x00000000003b7308 */ /* 0x0003e80000000800 */
        /* <DEDUP_REMOVED lines=16> */
[C---:B--2---:R-:W-:Y:S08]  /*f100*/  HMMA.16816.F32.BF16 R28, R8.reuse, R32, R28 ;  /* 0x00000020081c723c */ /* 0x044ff0000004181c */
        /* <DEDUP_REMOVED lines=161> */
[C---:B---3--:R-:W-:Y:S08]  /*fb20*/  HMMA.16816.F32.BF16 R32, R8.reuse, R36, R28 ;  /* 0x000000240820723c */ /* 0x048ff0000004181c */
        /* <DEDUP_REMOVED lines=310> */
.L_x_2569:
[----:B------:R-:W-:-:S05]  /*10e90*/  IMAD.MOV.U32 R0, RZ, RZ, c[0x0][0x1a0] ;  /* 0x00006800ff007624 */ /* 0x000fca00078e00ff */
[----:B------:R-:W-:-:S04]  /*10ea0*/  LEA R0, -R0, RZ, 0x8 ;  /* 0x000000ff00007211 */ /* 0x000fc800078e41ff */
[----:B------:R-:W-:Y:S02]  /*10eb0*/  SHF.R.S32.HI R2, RZ, 0x1f, R0 ;  /* 0x0000001fff027819 */ /* 0x000fe40000011400 */
.L_x_2570:
[----:B------:R-:W-:Y:S01]  /*10ec0*/  ULDC.64 UR4, c[0x0][0x1a0] ;  /* 0x0000680000047ab9 */ /* 0x000fe20000000a00 */
[----:B------:R-:W-:Y:S01]  /*10ed0*/  LEA R242, P0, R0, R242, 0x1 ;  /* 0x000000f200f27211 */ /* 0x000fe200078008ff */
[----:B------:R-:W-:Y:S01]  /*10ee0*/  USHF.L.U32 UR9, UR4, 0x6, URZ ;  /* 0x0000000604097899 */ /* 0x000fe2000800063f */
[----:B------:R-:W-:Y:S01]  /*10ef0*/  LOP3.LUT R184, R184, 0xfffffffd, RZ, 0xc0, !PT ;  /* 0xfffffffdb8b87812 */ /* 0x000fe200078ec0ff */
[----:B------:R-:W-:Y:S01]  /*10f00*/  UMOV UR8, 0x6 ;  /* 0x0000000600087882 */ /* 0x000fe20000000000 */
[----:B------:R-:W-:Y:S01]  /*10f10*/  LEA.HI.X R241, R0, R241, R2, 0x1, P0 ;  /* 0x000000f100f17211 */ /* 0x000fe200000f0c02 */
[----:B------:R-:W-:Y:S01]  /*10f20*/  USHF.L.U64.HI UR5, UR4, UR8, UR5 ;  /* 0x0000000804057299 */ /* 0x000fe20008010205 */
[----:B------:R-:W-:Y:S01]  /*10f30*/  IMAD.MOV.U32 R16, RZ, RZ, R242 ;  /* 0x000000ffff107224 */ /* 0x000fe200078e00f2 */
[----:B------:R-:W-:Y:S02]  /*10f40*/  IADD3 R6, P0, R242, UR9, RZ ;  /* 0x00000009f2067c10 */ /* 0x000fe4000ff1e0ff */
[----:B------:R-:W-:Y:S01]  /*10f50*/  IMAD.MOV.U32 R17, RZ, RZ, R241 ;  /* 0x000000ffff117224 */ /* 0x000fe200078e00f1 */
[----:B------:R-:W-:-:S02]  /*10f60*/  ISETP.GT.AND P6, PT, R236, R245, PT ;  /* 0x000000f5ec00720c */ /* 0x000fc40003fc4270 */
        /* <DEDUP_REMOVED lines=24> */
[----:B------:R-:W-:Y:S04]  /*110f0*/  LDSM.16.M88.4 R24, [R134+0x1000] ;  /* 0x001000008618783b */ /* 0x000fe80000000200 */
[----:B-----5:R-:W-:Y:S04]  /*11100*/  LDSM.16.M88.4 R8, [R167] ;  /* 0x00000000a708783b */ /* 0x020fe80000000200 */
[----:B------:R-:W-:Y:S04]  /*11110*/  LDSM.16.M88.4 R32, [R165] ;  /* 0x00000000a520783b */ /* 0x000fe80000000200 */
[----:B------:R-:W-:Y:S04]  /*11120*/  LDSM.16.M88.4 R40, [R134+0x1400] ;  /* 0x001400008628783b */ /* 0x000fe80000000200 */
[----:B------:R-:W-:Y:S04]  /*11130*/  LDSM.16.M88.4 R48, [R182] ;  /* 0x00000000b630783b */ /* 0x000fe80000000200 */
[----:B------:R-:W-:Y:S04]  /*11140*/  LDSM.16.M88.4 R56, [R134+0x1800] ;  /* 0x001800008638783b */ /* 0x000fe80000000200 */
[----:B----4-:R-:W1:Y:S04]  /*11150*/  LDSM.16.M88.4 R12, [R166] ;  /* 0x00000000a60c783b */ /* 0x010e680000000200 */
[----:B------:R-:W3:Y:S04]  /*11160*/  LDSM.16.M88.4 R44, [R181] ;  /* 0x00000000b52c783b */ /* 0x000ee80000000200 */
[----:B------:R-:W4:Y:S04]  /*11170*/  LDSM.16.M88.4 R52, [R134+0x1c00] ;  /* 0x001c00008634783b */ /* 0x000f280000000200 */
[----:B--2---:R-:W2:Y:S04]  /*11180*/  S2R R7, SR_TID.X ;  /* 0x0000000000077919 */ /* 0x004ea80000002100 */
[----:B------:R-:W0:Y:S01]  /*11190*/  LDGDEPBAR ;  /* 0x00000000000079af */ /* 0x000e220000000000 */
[----:B--2---:R-:W-:Y:S01]  /*111a0*/  IMAD.SHL.U32 R7, R7, 0x2, RZ ;  /* 0x0000000207077824 */ /* 0x004fe200078e00ff */
        /* <DEDUP_REMOVED lines=23> */
[----:B---3--:R-:W-:Y:S04]  /*11320*/  HMMA.16816.F32.BF16 R32, R8, R44, R24 ;  /* 0x0000002c0820723c */ /* 0x008fe80000041818 */
[----:B------:R3:W-:Y:S04]  /*11330*/  MUFU.TANH R104, R19 ;  /* 0x0000001300687308 */ /* 0x0007e80000002400 */
[C---:B------:R-:W-:Y:S01]  /*11340*/  HMMA.16816.F32.BF16 R24, R12.reuse, R58, RZ ;  /* 0x0000003a0c18723c */ /* 0x040fe200000418ff */
[----:B------:R-:W-:Y:S03]  /*11350*/  LDSM.16.M88.4 R56, [R134+0x2000] ;  /* 0x002000008638783b */ /* 0x000fe60000000200 */
[----:B------:R-:W-:Y:S04]  /*11360*/  MUFU.TANH R86, R28 ;  /* 0x0000001c00567308 */ /* 0x000fe80000002400 */
[----:B---3--:R-:W-:Y:S01]  /*11370*/  HMMA.16816.F32.BF16 R16, R12, R42, RZ ;  /* 0x0000002a0c10723c */ /* 0x008fe200000418ff */
[----:B------:R-:W3:Y:S03]  /*11380*/  LDSM.16.M88.4 R40, [R180] ;  /* 0x00000000b428783b */ /* 0x000ee60000000200 */
[----:B------:R-:W-:Y:S04]  /*11390*/  MUFU.TANH R83, R29 ;  /* 0x0000001d00537308 */ /* 0x000fe80000002400 */
[----:B------:R-:W-:-:S02]  /*113a0*/  FMUL.FTZ R32, R32, c[0x0][0x2ec] ;  /* 0x0000bb0020207a20 */ /* 0x000fc40000410000 */
[----:B------:R-:W-:Y:S02]  /*113b0*/  FMUL.FTZ R33, R33, c[0x0][0x2ec] ;  /* 0x0000bb0021217a20 */ /* 0x000fe40000410000 */
[----:B------:R-:W-:Y:S01]  /*113c0*/  FMUL.FTZ R34, R34, c[0x0][0x2ec] ;  /* 0x0000bb0022227a20 */ /* 0x000fe20000410000 */
[----:B------:R-:W5:Y:S01]  /*113d0*/  MUFU.TANH R101, R30 ;  /* 0x0000001e00657308 */ /* 0x000f620000002400 */
[----:B------:R-:W-:-:S07]  /*113e0*/  FMUL.FTZ R35, R35, c[0x0][0x2ec] ;  /* 0x0000bb0023237a20 */ /* 0x000fce0000410000 */
[----:B------:R4:W1:Y:S03]  /*113f0*/  MUFU.TANH R102, R31 ;  /* 0x0000001f00667308 */ /* 0x0008660000002400 */
[----:B------:R-:W-:Y:S01]  /*11400*/  HMMA.16816.F32.BF16 R16, R8, R50, R16 ;  /* 0x000000320810723c */ /* 0x000fe20000041810 */
[----:B------:R-:W-:Y:S04]  /*11410*/  LDSM.16.M88.4 R48, [R134+0x2400] ;  /* 0x002400008630783b */ /* 0x000fe80000000200 */
[----:B------:R-:W1:Y:S03]  /*11420*/  MUFU.TANH R82, R36 ;  /* 0x0000002400527308 */ /* 0x000e660000002400 */
[----:B----4-:R-:W-:Y:S05]  /*11430*/  HMMA.16816.F32.BF16 R28, R12, R52, RZ ;  /* 0x000000340c1c723c */ /* 0x010fea00000418ff */
[----:B------:R-:W4:Y:S08]  /*11440*/  MUFU.TANH R85, R37 ;  /* 0x0000002500557308 */ /* 0x000f300000002400 */
[----:B------:R-:W-:Y:S03]  /*11450*/  MUFU.TANH R103, R38 ;  /* 0x0000002600677308 */ /* 0x000fe60000002400 */
        /* <DEDUP_REMOVED lines=21> */
[----:B------:R-:W-:Y:S08]  /*115b0*/  MUFU.TANH R111, R34 ;  /* 0x00000022006f7308 */ /* 0x000ff00000002400 */
        /* <DEDUP_REMOVED lines=19> */
[----:B------:R-:W-:Y:S06]  /*116f0*/  MUFU.TANH R115, R38 ;  /* 0x0000002600737308 */ /* 0x000fec0000002400 */
        /* <DEDUP_REMOVED lines=86> */
[--C-:B------:R-:W-:Y:S01]  /*11c60*/  LOP3.LUT R2, R0, 0x1, R7.reuse, 0xfe, !PT ;  /* 0x0000000100027812 */ /* 0x100fe200078efe07 */
[----:B-1----:R-:W-:Y:S03]  /*11c70*/  HMMA.16816.F32.BF16 R28, R12, R48, RZ ;  /* 0x000000300c1c723c */ /* 0x002fe600000418ff */
[C---:B------:R-:W-:Y:S01]  /*11c80*/  ISETP.GE.AND P2, PT, R2.reuse, R5, PT ;  /* 0x000000050200720c */ /* 0x040fe20003f46270 */
[----:B------:R1:W4:Y:S01]  /*11c90*/  MUFU.TANH R156, R19 ;  /* 0x00000013009c7308 */ /* 0x0003220000002400 */
[----:B------:R-:W-:Y:S02]  /*11ca0*/  ISETP.GE.AND P3, PT, R2, R4, PT ;  /* 0x000000040200720c */ /* 0x000fe40003f66270 */
[----:B------:R-:W-:-:S02]  /*11cb0*/  LOP3.LUT R2, R0, 0x9, R7, 0xfe, !PT ;  /* 0x0000000900027812 */ /* 0x000fc400078efe07 */
[----:B------:R-:W-:Y:S02]  /*11cc0*/  @P1 LOP3.LUT R184, R184, 0x2, RZ, 0xfc, !PT ;  /* 0x00000002b8b81812 */ /* 0x000fe400078efcff */
[----:B------:R-:W-:Y:S02]  /*11cd0*/  ISETP.GE.AND P1, PT, R6, R5, PT ;  /* 0x000000050600720c */ /* 0x000fe40003f26270 */
[----:B------:R-:W-:Y:S02]  /*11ce0*/  LOP3.LUT R184, R184, 0xfffffffe, RZ, 0xc0, !PT ;  /* 0xfffffffeb8b87812 */ /* 0x000fe400078ec0ff */
[----:B------:R-:W-:Y:S01]  /*11cf0*/  FSEL R84, R84, -INF , !P1 ;  /* 0xff80000054547808 */ /* 0x000fe20004800000 */
[----:B------:R-:W-:Y:S01]  /*11d00*/  FMUL.FTZ R32, R32, c[0x0][0x2ec] ;  /* 0x0000bb0020207a20 */ /* 0x000fe20000410000 */
[----:B------:R-:W-:Y:S01]  /*11d10*/  @P0 LOP3.LUT R184, R184, 0x1, RZ, 0xfc, !PT ;  /* 0x00000001b8b80812 */ /* 0x000fe200078efcff */
[----:B------:R-:W-:Y:S01]  /*11d20*/  FMUL.FTZ R33, R33, c[0x0][0x2ec] ;  /* 0x0000bb0021217a20 */ /* 0x000fe20000410000 */
[----:B------:R-:W-:Y:S01]  /*11d30*/  ISETP.GE.AND P0, PT, R6, R4, PT ;  /* 0x000000040600720c */ /* 0x000fe20003f06270 */
[----:B-1----:R-:W-:Y:S01]  /*11d40*/  HMMA.16816.F32.BF16 R16, R8, R42, R24 ;  /* 0x0000002a0810723c */ /* 0x002fe20000041818 */
[----:B------:R-:W1:Y:S01]  /*11d50*/  LDSM.16.M88.4 R40, [R134+0x3800] ;  /* 0x003800008628783b */ /* 0x000e620000000200 */
[----:B------:R-:W-:Y:S01]  /*11d60*/  FMUL.FTZ R34, R34, c[0x0][0x2ec] ;  /* 0x0000bb0022227a20 */ /* 0x000fe20000410000 */
[----:B------:R-:W-:Y:S01]  /*11d70*/  MUFU.TANH R57, R33 ;  /* 0x0000002100397308 */ /* 0x000fe20000002400 */
[----:B------:R-:W-:Y:S01]  /*11d80*/  FMUL.FTZ R35, R35, c[0x0][0x2ec] ;  /* 0x0000bb0023237a20 */ /* 0x000fe20000410000 */
[----:B------:R-:W-:-:S02]  /*11d90*/  LOP3.LUT R6, R0, 0x8, R7, 0xfe, !PT ;  /* 0x0000000800067812 */ /* 0x000fc400078efe07 */
[----:B------:R-:W-:Y:S01]  /*11da0*/  FSEL R100, R100, -INF , !P0 ;  /* 0xff80000064647808 */ /* 0x000fe20004000000 */
[----:B------:R-:W-:Y:S01]  /*11db0*/  HMMA.16816.F32.BF16 R24, R12, R54, RZ ;  /* 0x000000360c18723c */ /* 0x000fe200000418ff */
[----:B------:R-:W-:Y:S02]  /*11dc0*/  FSEL R87, R87, -INF , !P2 ;  /* 0xff80000057577808 */ /* 0x000fe40005000000 */
[----:B------:R-:W-:Y:S01]  /*11dd0*/  MUFU.TANH R55, R32 ;  /* 0x0000002000377308 */ /* 0x000fe20000002400 */
[-C--:B------:R-:W-:Y:S02]  /*11de0*/  ISETP.GE.AND P0, PT, R6, R4.reuse, PT ;  /* 0x000000040600720c */ /* 0x080fe40003f06270 */
[C---:B------:R-:W-:Y:S02]  /*11df0*/  ISETP.GE.AND P1, PT, R2.reuse, R5, PT ;  /* 0x000000050200720c */ /* 0x040fe40003f26270 */
[----:B---3--:R-:W-:Y:S01]  /*11e00*/  HMMA.16816.F32.BF16 R28, R8, R36, R28 ;  /* 0x00000024081c723c */ /* 0x008fe2000004181c */
[----:B------:R-:W-:-:S02]  /*11e10*/  ISETP.GE.AND P2, PT, R2, R4, PT ;  /* 0x000000040200720c */ /* 0x000fc40003f46270 */
[----:B------:R-:W-:Y:S01]  /*11e20*/  MUFU.TANH R160, R34 ;  /* 0x0000002200a07308 */ /* 0x000fe20000002400 */
[----:B------:R-:W-:Y:S02]  /*11e30*/  LOP3.LUT R2, R0, 0x11, R7, 0xfe, !PT ;  /* 0x0000001100027812 */ /* 0x000fe400078efe07 */
[----:B-----5:R-:W-:Y:S02]  /*11e40*/  FSEL R101, R101, -INF , !P0 ;  /* 0xff80000065657808 */ /* 0x020fe40004000000 */
        /* <DEDUP_REMOVED lines=8> */
[----:B------:R-:W-:Y:S02]  /*11ed0*/  ISETP.GE.AND P2, PT, R2, R4, PT ;  /* 0x000000040200720c */ /* 0x000fe40003f46270 */
[----:B------:R-:W3:Y:S01]  /*11ee0*/  MUFU.TANH R56, R16 ;  /* 0x0000001000387308 */ /* 0x000ee20000002400 */
[C-C-:B------:R-:W-:Y:S02]  /*11ef0*/  LOP3.LUT R6, R0.reuse, 0x10, R7.reuse, 0xfe, !PT ;  /* 0x0000001000067812 */ /* 0x140fe400078efe07 */
        /* <DEDUP_REMOVED lines=10> */
[----:B------:R-:W5:Y:S01]  /*11fa0*/  MUFU.TANH R159, R18 ;  /* 0x00000012009f7308 */ /* 0x000f620000002400 */
[C---:B------:R-:W-:Y:S02]  /*11fb0*/  ISETP.GE.AND P4, PT, R2.reuse, R5, PT ;  /* 0x000000050200720c */ /* 0x040fe40003f86270 */
[----:B------:R-:W-:Y:S02]  /*11fc0*/  ISETP.GE.AND P1, PT, R2, R4, PT ;  /* 0x000000040200720c */ /* 0x000fe40003f26270 */
[----:B------:R-:W-:Y:S02]  /*11fd0*/  LOP3.LUT R2, R0, 0x19, R7, 0xfe, !PT ;  /* 0x0000001900027812 */ /* 0x000fe400078efe07 */
[----:B------:R-:W-:Y:S01]  /*11fe0*/  FSEL R82, R82, -INF , !P3 ;  /* 0xff80000052527808 */ /* 0x000fe20005800000 */
[----:B------:R1:W1:Y:S01]  /*11ff0*/  MUFU.TANH R161, R19 ;  /* 0x0000001300a17308 */ /* 0x0002620000002400 */
[----:B------:R-:W-:-:S02]  /*12000*/  FSEL R85, R85, -INF , !P0 ;  /* 0xff80000055557808 */ /* 0x000fc40004000000 */
[-C--:B------:R-:W-:Y:S02]  /*12010*/  ISETP.GE.AND P5, PT, R6, R4.reuse, PT ;  /* 0x000000040600720c */ /* 0x080fe40003fa6270 */
[C---:B------:R-:W-:Y:S02]  /*12020*/  ISETP.GE.AND P3, PT, R2.reuse, R5, PT ;  /* 0x000000050200720c */ /* 0x040fe40003f66270 */
[----:B------:R-:W-:Y:S01]  /*12030*/  ISETP.GE.AND P0, PT, R2, R4, PT ;  /* 0x000000040200720c */ /* 0x000fe20003f06270 */
[----:B------:R-:W-:Y:S01]  /*12040*/  MUFU.TANH R189, R30 ;  /* 0x0000001e00bd7308 */ /* 0x000fe20000002400 */
[C-C-:B------:R-:W-:Y:S02]  /*12050*/  LOP3.LUT R2, R0.reuse, 0x20, R7.reuse, 0xfe, !PT ;  /* 0x0000002000027812 */ /* 0x140fe400078efe07 */
[----:B------:R-:W-:Y:S02]  /*12060*/  LOP3.LUT R6, R0, 0x21, R7, 0xfe, !PT ;  /* 0x0000002100067812 */ /* 0x000fe400078efe07 */
[----:B------:R-:W-:-:S02]  /*12070*/  FSEL R107, R107, -INF , !P2 ;  /* 0xff8000006b6b7808 */ /* 0x000fc40005000000 */
[----:B------:R-:W-:Y:S01]  /*12080*/  FSEL R80, R80, -INF , !P4 ;  /* 0xff80000050507808 */ /* 0x000fe20006000000 */
[----:B-1----:R-:W-:Y:S01]  /*12090*/  HMMA.16816.F32.BF16 R16, R8, R46, R24 ;  /* 0x0000002e0810723c */ /* 0x002fe20000041818 */
[----:B------:R-:W1:Y:S01]  /*120a0*/  LDSM.16.M88.4 R44, [R173] ;  /* 0x00000000ad2c783b */ /* 0x000e620000000200 */
[----:B------:R-:W-:Y:S01]  /*120b0*/  MUFU.TANH R22, R31 ;  /* 0x0000001f00167308 */ /* 0x000fe20000002400 */
[----:B------:R-:W-:Y:S02]  /*120c0*/  FSEL R108, R108, -INF , !P1 ;  /* 0xff8000006c6c7808 */ /* 0x000fe40004800000 */
[----:B------:R-:W-:Y:S02]  /*120d0*/  FSEL R109, R109, -INF , !P0 ;  /* 0xff8000006d6d7808 */ /* 0x000fe40004000000 */
[CC--:B------:R-:W-:Y:S01]  /*120e0*/  ISETP.GE.AND P2, PT, R2.reuse, R5.reuse, PT ;  /* 0x000000050200720c */ /* 0x0c0fe20003f46270 */
[----:B------:R-:W-:Y:S01]  /*120f0*/  HMMA.16816.F32.BF16 R24, R12, R50, RZ ;  /* 0x000000320c18723c */ /* 0x000fe200000418ff */
[----:B------:R-:W-:Y:S01]  /*12100*/  ISETP.GE.AND P4, PT, R2, R4, PT ;  /* 0x000000040200720c */ /* 0x000fe20003f86270 */
[----:B------:R-:W-:Y:S01]  /*12110*/  MUFU.TANH R51, R28 ;  /* 0x0000001c00337308 */ /* 0x000fe20000002400 */
[----:B------:R-:W-:-:S02]  /*12120*/  ISETP.GE.AND P1, PT, R6, R5, PT ;  /* 0x000000050600720c */ /* 0x000fc40003f26270 */
[-C--:B------:R-:W-:Y:S02]  /*12130*/  ISETP.GE.AND P0, PT, R6, R4.reuse, PT ;  /* 0x000000040600720c */ /* 0x080fe40003f06270 */
[C-C-:B------:R-:W-:Y:S02]  /*12140*/  LOP3.LUT R2, R0.reuse, 0x28, R7.reuse, 0xfe, !PT ;  /* 0x0000002800027812 */ /* 0x140fe400078efe07 */
[----:B------:R-:W-:Y:S01]  /*12150*/  LOP3.LUT R6, R0, 0x29, R7, 0xfe, !PT ;  /* 0x0000002900067812 */ /* 0x000fe200078efe07 */
[----:B------:R-:W-:Y:S01]  /*12160*/  MUFU.TANH R50, R29 ;  /* 0x0000001d00327308 */ /* 0x000fe20000002400 */
[----:B------:R-:W-:Y:S02]  /*12170*/  FSEL R77, R77, -INF , !P3 ;  /* 0xff8000004d4d7808 */ /* 0x000fe40005800000 */
[----:B------:R-:W-:Y:S02]  /*12180*/  FSEL R78, R78, -INF , !P2 ;  /* 0xff8000004e4e7808 */ /* 0x000fe40005000000 */
[----:B------:R-:W-:Y:S01]  /*12190*/  FSEL R81, R81, -INF , !P1 ;  /* 0xff80000051517808 */ /* 0x000fe20004800000 */
[----:B------:R-:W-:Y:S01]  /*121a0*/  FMUL.FTZ R16, R16, c[0x0][0x2ec] ;  /* 0x0000bb0010107a20 */ /* 0x000fe20000410000 */
[----:B------:R-:W-:Y:S01]  /*121b0*/  FSEL R114, R114, -INF , !P0 ;  /* 0xff80000072727808 */ /* 0x000fe20004000000 */
[----:B------:R-:W-:Y:S01]  /*121c0*/  FMUL.FTZ R17, R17, c[0x0][0x2ec] ;  /* 0x0000bb0011117a20 */ /* 0x000fe20000410000 */
[-C--:B------:R-:W-:Y:S01]  /*121d0*/  ISETP.GE.AND P3, PT, R2, R5.reuse, PT ;  /* 0x000000050200720c */ /* 0x080fe20003f66270 */
[----:B------:R-:W-:Y:S01]  /*121e0*/  FMUL.FTZ R18, R18, c[0x0][0x2ec] ;  /* 0x0000bb0012127a20 */ /* 0x000fe20000410000 */
[----:B------:R-:W1:Y:S01]  /*121f0*/  MUFU.TANH R52, R16 ;  /* 0x0000001000347308 */ /* 0x000e620000002400 */
[----:B------:R-:W-:Y:S01]  /*12200*/  FMUL.FTZ R19, R19, c[0x0][0x2ec] ;  /* 0x0000bb0013137a20 */ /* 0x000fe20000410000 */
[----:B------:R-:W-:Y:S01]  /*12210*/  ISETP.GE.AND P1, PT, R2, R4, PT ;  /* 0x000000040200720c */ /* 0x000fe20003f26270 */
[----:B------:R-:W-:Y:S01]  /*12220*/  HMMA.16816.F32.BF16 R32, R8, R38, R24 ;  /* 0x000000260820723c */ /* 0x000fe20000041818 */
[----:B------:R-:W1:Y:S01]  /*12230*/  LDSM.16.M88.4 R36, [R134+0x3c00] ;  /* 0x003c00008624783b */ /* 0x000e620000000200 */
[----:B------:R-:W-:-:S02]  /*12240*/  ISETP.GE.AND P2, PT, R6, R5, PT ;  /* 0x000000050600720c */ /* 0x000fc40003f46270 */
[----:B------:R-:W-:Y:S01]  /*12250*/  ISETP.GE.AND P0, PT, R6, R4, PT ;  /* 0x000000040600720c */ /* 0x000fe20003f06270 */
[----:B------:R-:W-:Y:S01]  /*12260*/  MUFU.TANH R53, R17 ;  /* 0x0000001100357308 */ /* 0x000fe20000002400 */
[C-C-:B------:R-:W-:Y:S02]  /*12270*/  LOP3.LUT R2, R0.reuse, 0x30, R7.reuse, 0xfe, !PT ;  /* 0x0000003000027812 */ /* 0x140fe400078efe07 */
[----:B------:R-:W-:Y:S02]  /*12280*/  LOP3.LUT R6, R0, 0x31, R7, 0xfe, !PT ;  /* 0x0000003100067812 */ /* 0x000fe400078efe07 */
[----:B------:R-:W-:Y:S02]  /*12290*/  FSEL R111, R111, -INF , !P4 ;  /* 0xff8000006f6f7808 */ /* 0x000fe40006000000 */
[----:B------:R-:W-:Y:S01]  /*122a0*/  FSEL R79, R79, -INF , !P3 ;  /* 0xff8000004f4f7808 */ /* 0x000fe20005800000 */
[----:B------:R-:W1:Y:S01]  /*122b0*/  MUFU.TANH R163, R18 ;  /* 0x0000001200a37308 */ /* 0x000e620000002400 */
[----:B------:R-:W-:-:S02]  /*122c0*/  FSEL R116, R116, -INF , !P1 ;  /* 0xff80000074747808 */ /* 0x000fc40004800000 */
[CC--:B------:R-:W-:Y:S02]  /*122d0*/  ISETP.GE.AND P3, PT, R2.reuse, R5.reuse, PT ;  /* 0x000000050200720c */ /* 0x0c0fe40003f66270 */
[----:B------:R-:W-:Y:S02]  /*122e0*/  ISETP.GE.AND P4, PT, R2, R4, PT ;  /* 0x000000040200720c */ /* 0x000fe40003f86270 */
[----:B------:R-:W-:Y:S01]  /*122f0*/  ISETP.GE.AND P1, PT, R6, R5, PT ;  /* 0x000000050600720c */ /* 0x000fe20003f26270 */
[----:B------:R2:W1:Y:S01]  /*12300*/  MUFU.TANH R187, R19 ;  /* 0x0000001300bb7308 */ /* 0x0004620000002400 */
[----:B------:R-:W-:Y:S02]  /*12310*/  LOP3.LUT R2, R0, 0x38, R7, 0xfe, !PT ;  /* 0x0000003800027812 */ /* 0x000fe400078efe07 */
        /* <DEDUP_REMOVED lines=8> */
[-C--:B------:R-:W-:Y:S02]  /*123a0*/  ISETP.GE.AND P0, PT, R6, R4.reuse, PT ;  /* 0x000000040600720c */ /* 0x080fe40003f06270 */
[CC--:B------:R-:W-:Y:S01]  /*123b0*/  ISETP.GE.AND P3, PT, R2.reuse, R5.reuse, PT ;  /* 0x000000050200720c */ /* 0x0c0fe20003f66270 */
[----:B--2---:R-:W-:Y:S01]  /*123c0*/  HMMA.16816.F32.BF16 R16, R12, R40, RZ ;  /* 0x000000280c10723c */ /* 0x004fe200000418ff */
[----:B------:R-:W-:Y:S01]  /*123d0*/  MUFU.TANH R48, R33 ;  /* 0x0000002100307308 */ /* 0x000fe20000002400 */
[----:B------:R-:W-:Y:S02]  /*123e0*/  ISETP.GE.AND P1, PT, R2, R4, PT ;  /* 0x000000040200720c */ /* 0x000fe40003f26270 */
[----:B------:R-:W-:Y:S02]  /*123f0*/  LOP3.LUT R2, R0, 0x39, R7, 0xfe, !PT ;  /* 0x0000003900027812 */ /* 0x000fe400078efe07 */
[----:B------:R-:W-:Y:S02]  /*12400*/  FSEL R75, R75, -INF , !P2 ;  /* 0xff8000004b4b7808 */ /* 0x000fe40005000000 */
[----:B------:R-:W-:Y:S01]  /*12410*/  FSEL R120, R120, -INF , !P0 ;  /* 0xff80000078787808 */ /* 0x000fe20004000000 */
[----:B------:R-:W2:Y:S01]  /*12420*/  MUFU.TANH R190, R34 ;  /* 0x0000002200be7308 */ /* 0x000ea20000002400 */
        /* <DEDUP_REMOVED lines=8> */
[----:B-1----:R-:W-:Y:S01]  /*124b0*/  HMMA.16816.F32.BF16 R24, R8, R44, R16 ;  /* 0x0000002c0818723c */ /* 0x002fe20000041810 */
[----:B------:R-:W-:Y:S02]  /*124c0*/  LOP3.LUT R2, R0, 0x41, R7, 0xfe, !PT ;  /* 0x0000004100027812 */ /* 0x000fe400078efe07 */
[----:B------:R-:W-:Y:S02]  /*124d0*/  FSEL R122, R122, -INF , !P1 ;  /* 0xff8000007a7a7808 */ /* 0x000fe40004800000 */
[----:B------:R-:W-:Y:S02]  /*124e0*/  FSEL R119, R119, -INF , !P0 ;  /* 0xff80000077777808 */ /* 0x000fe40004000000 */
[C---:B------:R-:W-:Y:S01]  /*124f0*/  ISETP.GE.AND P1, PT, R2.reuse, R5, PT ;  /* 0x000000050200720c */ /* 0x040fe20003f26270 */
[----:B------:R-:W-:Y:S01]  /*12500*/  HMMA.16816.F32.BF16 R16, R12, R42, RZ ;  /* 0x0000002a0c10723c */ /* 0x000fe200000418ff */
[----:B------:R-:W1:Y:S01]  /*12510*/  LDSM.16.M88.4 R40, [R172] ;  /* 0x00000000ac28783b */ /* 0x000e620000000200 */
[----:B------:R-:W-:-:S02]  /*12520*/  ISETP.GE.AND P0, PT, R2, R4, PT ;  /* 0x000000040200720c */ /* 0x000fc40003f06270 */
[C-C-:B------:R-:W-:Y:S01]  /*12530*/  LOP3.LUT R6, R0.reuse, 0x48, R7.reuse, 0xfe, !PT ;  /* 0x0000004800067812 */ /* 0x140fe200078efe07 */
[----:B--2---:R-:W-:Y:S01]  /*12540*/  LDSM.16.M88.4 R32, [R171] ;  /* 0x00000000ab20783b */ /* 0x004fe20000000200 */
        /* <DEDUP_REMOVED lines=10> */
[----:B------:R-:W-:Y:S01]  /*125f0*/  MUFU.TANH R188, R24 ;  /* 0x0000001800bc7308 */ /* 0x000fe20000002400 */
[----:B------:R-:W-:Y:S01]  /*12600*/  FMUL.FTZ R27, R27, c[0x0][0x2ec] ;  /* 0x0000bb001b1b7a20 */ /* 0x000fe20000410000 */
[C---:B------:R-:W-:Y:S01]  /*12610*/  ISETP.GE.AND P2, PT, R2.reuse, R5, PT ;  /* 0x000000050200720c */ /* 0x040fe20003f46270 */
[----:B------:R-:W-:Y:S01]  /*12620*/  HMMA.16816.F32.BF16 R28, R8, R46, R16 ;  /* 0x0000002e081c723c */ /* 0x000fe20000041810 */
[----:B------:R-:W2:Y:S01]  /*12630*/  LDSM.16.M88.4 R44, [R134+0x4000] ;  /* 0x00400000862c783b */ /* 0x000ea20000000200 */
[----:B------:R-:W-:-:S02]  /*12640*/  ISETP.GE.AND P0, PT, R2, R4, PT ;  /* 0x000000040200720c */ /* 0x000fc40003f06270 */
[C-C-:B------:R-:W-:Y:S01]  /*12650*/  LOP3.LUT R6, R0.reuse, 0x50, R7.reuse, 0xfe, !PT ;  /* 0x0000005000067812 */ /* 0x140fe200078efe07 */
[----:B------:R-:W1:Y:S01]  /*12660*/  MUFU.TANH R21, R25 ;  /* 0x0000001900157308 */ /* 0x000e620000002400 */
[----:B------:R-:W-:Y:S02]  /*12670*/  LOP3.LUT R2, R0, 0x51, R7, 0xfe, !PT ;  /* 0x0000005100027812 */ /* 0x000fe400078efe07 */
[----:B------:R-:W-:Y:S01]  /*12680*/  HMMA.16816.F32.BF16 R16, R12, R36, RZ ;  /* 0x000000240c10723c */ /* 0x000fe200000418ff */
[----:B------:R-:W-:Y:S02]  /*12690*/  FSEL R121, R121, -INF , !P4 ;  /* 0xff80000079797808 */ /* 0x000fe40006000000 */
[----:B------:R-:W-:Y:S02]  /*126a0*/  FSEL R69, R69, -INF , !P3 ;  /* 0xff80000045457808 */ /* 0x000fe40005800000 */
[----:B------:R-:W-:Y:S01]  /*126b0*/  MUFU.TANH R157, R26 ;  /* 0x0000001a009d7308 */ /* 0x000fe20000002400 */
        /* <DEDUP_REMOVED lines=36> */
[----:B------:R-:W3:Y:S01]  /*12900*/  MUFU.TANH R118, R24 ;  /* 0x0000001800767308 */ /* 0x000ee20000002400 */
[----:B------:R-:W-:Y:S01]  /*12910*/  FMUL.FTZ R27, R27, c[0x0][0x2ec] ;  /* 0x0000bb001b1b7a20 */ /* 0x000fe20000410000 */
[----:B------:R-:W-:Y:S01]  /*12920*/  LOP3.LUT R2, R0, 0x61, R7, 0xfe, !PT ;  /* 0x0000006100027812 */ /* 0x000fe200078efe07 */
[----:B-1----:R-:W-:Y:S01]  /*12930*/  HMMA.16816.F32.BF16 R28, R8, R42, R16 ;  /* 0x0000002a081c723c */ /* 0x002fe20000041810 */
[----:B------:R-:W1:Y:S01]  /*12940*/  LDSM.16.M88.4 R40, [R134+0x4400] ;  /* 0x004400008628783b */ /* 0x000e620000000200 */
[----:B------:R-:W-:-:S03]  /*12950*/  FSEL R131, R131, -INF , !P1 ;  /* 0xff80000083837808 */ /* 0x000fc60004800000 */
[----:B------:R-:W1:Y:S01]  /*12960*/  MUFU.TANH R112, R25 ;  /* 0x0000001900707308 */ /* 0x000e620000002400 */
[----:B------:R-:W-:Y:S02]  /*12970*/  FSEL R132, R132, -INF , !P0 ;  /* 0xff80000084847808 */ /* 0x000fe40004000000 */
[C---:B------:R-:W-:Y:S01]  /*12980*/  ISETP.GE.AND P1, PT, R2.reuse, R5, PT ;  /* 0x000000050200720c */ /* 0x040fe20003f26270 */
[----:B--2---:R-:W-:Y:S01]  /*12990*/  HMMA.16816.F32.BF16 R16, R12, R44, RZ ;  /* 0x0000002c0c10723c */ /* 0x004fe200000418ff */
[----:B------:R-:W-:Y:S02]  /*129a0*/  ISETP.GE.AND P0, PT, R2, R4, PT ;  /* 0x000000040200720c */ /* 0x000fe40003f06270 */
[C-C-:B------:R-:W-:Y:S01]  /*129b0*/  LOP3.LUT R2, R0.reuse, 0x68, R7.reuse, 0xfe, !PT ;  /* 0x0000006800027812 */ /* 0x140fe200078efe07 */
[----:B------:R-:W-:Y:S01]  /*129c0*/  MUFU.TANH R123, R26 ;  /* 0x0000001a007b7308 */ /* 0x000fe20000002400 */
[----:B------:R-:W-:Y:S02]  /*129d0*/  LOP3.LUT R6, R0, 0x69, R7, 0xfe, !PT ;  /* 0x0000006900067812 */ /* 0x000fe400078efe07 */
[----:B------:R-:W-:-:S02]  /*129e0*/  FSEL R65, R65, -INF , !P2 ;  /* 0xff80000041417808 */ /* 0x000fc40005000000 */
[----:B------:R-:W-:Y:S02]  /*129f0*/  FSEL R61, R61, -INF , !P3 ;  /* 0xff8000003d3d7808 */ /* 0x000fe40005800000 */
[----:B------:R-:W-:Y:S01]  /*12a00*/  FSEL R63, R63, -INF , !P1 ;  /* 0xff8000003f3f7808 */ /* 0x000fe20004800000 */
[----:B------:R2:W1:Y:S01]  /*12a10*/  MUFU.TANH R117, R27 ;  /* 0x0000001b00757308 */ /* 0x0004620000002400 */
[----:B------:R-:W-:Y:S02]  /*12a20*/  FSEL R152, R152, -INF , !P0 ;  /* 0xff80000098987808 */ /* 0x000fe40004000000 */
[-C--:B------:R-:W-:Y:S01]  /*12a30*/  ISETP.GE.AND P3, PT, R2, R5.reuse, PT ;  /* 0x000000050200720c */ /* 0x080fe20003f66270 */
[----:B------:R-:W-:Y:S01]  /*12a40*/  FMUL.FTZ R28, R28, c[0x0][0x2ec] ;  /* 0x0000bb001c1c7a20 */ /* 0x000fe20000410000 */
[-C--:B------:R-:W-:Y:S01]  /*12a50*/  ISETP.GE.AND P1, PT, R2, R4.reuse, PT ;  /* 0x000000040200720c */ /* 0x080fe20003f26270 */
[----:B------:R-:W-:Y:S01]  /*12a60*/  FMUL.FTZ R29, R29, c[0x0][0x2ec] ;  /* 0x0000bb001d1d7a20 */ /* 0x000fe20000410000 */
[----:B------:R-:W-:Y:S01]  /*12a70*/  ISETP.GE.AND P2, PT, R6, R5, PT ;  /* 0x000000050600720c */ /* 0x000fe20003f46270 */
[----:B------:R-:W-:Y:S01]  /*12a80*/  FMUL.FTZ R30, R30, c[0x0][0x2ec] ;  /* 0x0000bb001e1e7a20 */ /* 0x000fe20000410000 */
[----:B------:R-:W1:Y:S01]  /*12a90*/  MUFU.TANH R106, R28 ;  /* 0x0000001c006a7308 */ /* 0x000e620000002400 */
[----:B------:R-:W-:Y:S01]  /*12aa0*/  FMUL.FTZ R31, R31, c[0x0][0x2ec] ;  /* 0x0000bb001f1f7a20 */ /* 0x000fe20000410000 */
[----:B------:R-:W-:-:S02]  /*12ab0*/  ISETP.GE.AND P0, PT, R6, R4, PT ;  /* 0x000000040600720c */ /* 0x000fc40003f06270 */
[C-C-:B------:R-:W-:Y:S02]  /*12ac0*/  LOP3.LUT R2, R0.reuse, 0x70, R7.reuse, 0xfe, !PT ;  /* 0x0000007000027812 */ /* 0x140fe400078efe07 */
[----:B------:R-:W-:Y:S01]  /*12ad0*/  LOP3.LUT R6, R0, 0x71, R7, 0xfe, !PT ;  /* 0x0000007100067812 */ /* 0x000fe200078efe07 */
[----:B--2---:R-:W-:Y:S01]  /*12ae0*/  HMMA.16816.F32.BF16 R24, R8, R32, R16 ;  /* 0x000000200818723c */ /* 0x004fe20000041810 */
[----:B------:R-:W-:Y:S01]  /*12af0*/  MUFU.TANH R110, R29 ;  /* 0x0000001d006e7308 */ /* 0x000fe20000002400 */
[----:B------:R-:W-:Y:S02]  /*12b00*/  FSEL R130, R130, -INF , !P4 ;  /* 0xff80000082827808 */ /* 0x000fe40006000000 */
[----:B------:R-:W-:Y:S02]  /*12b10*/  FSEL R59, R59, -INF , !P3 ;  /* 0xff8000003b3b7808 */ /* 0x000fe40005800000 */
[----:B------:R-:W-:Y:S02]  /*12b20*/  FSEL R154, R154, -INF , !P1 ;  /* 0xff8000009a9a7808 */ /* 0x000fe40004800000 */
[----:B------:R-:W-:Y:S01]  /*12b30*/  HMMA.16816.F32.BF16 R16, R12, R46, RZ ;  /* 0x0000002e0c10723c */ /* 0x000fe200000418ff */
[----:B------:R-:W2:Y:S01]  /*12b40*/  LDSM.16.M88.4 R44, [R170] ;  /* 0x00000000aa2c783b */ /* 0x000ea20000000200 */
[----:B------:R-:W1:Y:S01]  /*12b50*/  MUFU.TANH R98, R30 ;  /* 0x0000001e00627308 */ /* 0x000e620000002400 */
[----:B------:R-:W-:-:S02]  /*12b60*/  ISETP.GE.AND P3, PT, R2, R5, PT ;  /* 0x000000050200720c */ /* 0x000fc40003f66270 */
[-C--:B------:R-:W-:Y:S02]  /*12b70*/  ISETP.GE.AND P4, PT, R2, R4.reuse, PT ;  /* 0x000000040200720c */ /* 0x080fe40003f86270 */
[-C--:B------:R-:W-:Y:S02]  /*12b80*/  ISETP.GE.AND P1, PT, R6, R5.reuse, PT ;  /* 0x000000050600720c */ /* 0x080fe40003f26270 */
[----:B------:R-:W-:Y:S01]  /*12b90*/  LOP3.LUT R2, R0, 0x78, R7, 0xfe, !PT ;  /* 0x0000007800027812 */ /* 0x000fe200078efe07 */
[----:B------:R1:W1:Y:S01]  /*12ba0*/  MUFU.TANH R105, R31 ;  /* 0x0000001f00697308 */ /* 0x0002620000002400 */
[----:B----4-:R-:W-:Y:S02]  /*12bb0*/  FSEL R156, R156, -INF , !P0 ;  /* 0xff8000009c9c7808 */ /* 0x010fe40004000000 */
[----:B------:R-:W-:Y:S02]  /*12bc0*/  FSEL R60, R60, -INF , !P3 ;  /* 0xff8000003c3c7808 */ /* 0x000fe40005800000 */
[----:B------:R-:W-:Y:S01]  /*12bd0*/  FSEL R62, R62, -INF , !P1 ;  /* 0xff8000003e3e7808 */ /* 0x000fe20004800000 */
[----:B------:R-:W-:Y:S01]  /*12be0*/  FMUL.FTZ R24, R24, c[0x0][0x2ec] ;  /* 0x0000bb0018187a20 */ /* 0x000fe20000410000 */
[-C--:B------:R-:W-:Y:S01]  /*12bf0*/  ISETP.GE.AND P0, PT, R6, R4.reuse, PT ;  /* 0x000000040600720c */ /* 0x080fe20003f06270 */
[----:B------:R-:W-:Y:S01]  /*12c00*/  FMUL.FTZ R25, R25, c[0x0][0x2ec] ;  /* 0x0000bb0019197a20 */ /* 0x000fe20000410000 */
[----:B------:R-:W-:Y:S01]  /*12c10*/  ISETP.GE.AND P3, PT, R2, R5, PT ;  /* 0x000000050200720c */ /* 0x000fe20003f66270 */
[----:B------:R-:W-:Y:S01]  /*12c20*/  FMUL.FTZ R26, R26, c[0x0][0x2ec] ;  /* 0x0000bb001a1a7a20 */ /* 0x000fe20000410000 */
[----:B------:R-:W4:Y:S01]  /*12c30*/  MUFU.TANH R23, R24 ;  /* 0x0000001800177308 */ /* 0x000f220000002400 */
[----:B------:R-:W-:Y:S01]  /*12c40*/  FMUL.FTZ R27, R27, c[0x0][0x2ec] ;  /* 0x0000bb001b1b7a20 */ /* 0x000fe20000410000 */
[----:B------:R-:W-:-:S02]  /*12c50*/  ISETP.GE.AND P1, PT, R2, R4, PT ;  /* 0x000000040200720c */ /* 0x000fc40003f26270 */
[C-C-:B------:R-:W-:Y:S01]  /*12c60*/  LOP3.LUT R6, R0.reuse, 0x79, R7.reuse, 0xfe, !PT ;  /* 0x0000007900067812 */ /* 0x140fe200078efe07 */
[----:B-1----:R-:W-:Y:S01]  /*12c70*/  HMMA.16816.F32.BF16 R28, R8, R34, R16 ;  /* 0x00000022081c723c */ /* 0x002fe20000041810 */
[----:B------:R-:W-:Y:S02]  /*12c80*/  LOP3.LUT R2, R0, 0x80, R7, 0xfe, !PT ;  /* 0x0000008000027812 */ /* 0x000fe400078efe07 */
[----:B------:R-:W1:Y:S01]  /*12c90*/  MUFU.TANH R96, R25 ;  /* 0x0000001900607308 */ /* 0x000e620000002400 */
[----:B------:R-:W-:Y:S02]  /*12ca0*/  FSEL R155, R155, -INF , !P4 ;  /* 0xff8000009b9b7808 */ /* 0x000fe40006000000 */
[----:B------:R-:W-:Y:S02]  /*12cb0*/  FSEL R158, R158, -INF , !P0 ;  /* 0xff8000009e9e7808 */ /* 0x000fe40004000000 */
[----:B------:R-:W-:Y:S01]  /*12cc0*/  HMMA.16816.F32.BF16 R16, R12, R40, RZ ;  /* 0x000000280c10723c */ /* 0x000fe200000418ff */
[----:B---3--:R-:W-:-:S02]  /*12cd0*/  FSEL R56, R56, -INF , !P3 ;  /* 0xff80000038387808 */ /* 0x008fc40005800000 */
[----:B------:R-:W-:Y:S01]  /*12ce0*/  MUFU.TANH R99, R26 ;  /* 0x0000001a00637308 */ /* 0x000fe20000002400 */
[-C--:B------:R-:W-:Y:S02]  /*12cf0*/  ISETP.GE.AND P0, PT, R6, R4.reuse, PT ;  /* 0x000000040600720c */ /* 0x080fe40003f06270 */
[C---:B------:R-:W-:Y:S02]  /*12d00*/  ISETP.GE.AND P3, PT, R2.reuse, R5, PT ;  /* 0x000000050200720c */ /* 0x040fe40003f66270 */
[----:B------:R-:W-:Y:S02]  /*12d10*/  ISETP.GE.AND P4, PT, R2, R4, PT ;  /* 0x000000040200720c */ /* 0x000fe40003f86270 */
[----:B------:R-:W-:Y:S01]  /*12d20*/  LOP3.LUT R2, R0, 0x81, R7, 0xfe, !PT ;  /* 0x0000008100027812 */ /* 0x000fe200078efe07 */
[----:B------:R2:W3:Y:S01]  /*12d30*/  MUFU.TANH R97, R27 ;  /* 0x0000001b00617308 */ /* 0x0004e20000002400 */
[----:B-----5:R-:W-:Y:S02]  /*12d40*/  FSEL R159, R159, -INF , !P1 ;  /* 0xff8000009f9f7808 */ /* 0x020fe40004800000 */
[----:B------:R-:W-:-:S02]  /*12d50*/  FSEL R161, R161, -INF , !P0 ;  /* 0xff800000a1a17808 */ /* 0x000fc40004000000 */
[-C--:B------:R-:W-:Y:S01]  /*12d60*/  ISETP.GE.AND P1, PT, R2, R5.reuse, PT ;  /* 0x000000050200720c */ /* 0x080fe20003f26270 */
[----:B------:R-:W-:Y:S01]  /*12d70*/  FMUL.FTZ R28, R28, c[0x0][0x2ec] ;  /* 0x0000bb001c1c7a20 */ /* 0x000fe20000410000 */
[----:B------:R-:W-:Y:S01]  /*12d80*/  ISETP.GE.AND P0, PT, R2, R4, PT ;  /* 0x000000040200720c */ /* 0x000fe20003f06270 */
[----:B------:R-:W-:Y:S01]  /*12d90*/  FMUL.FTZ R29, R29, c[0x0][0x2ec] ;  /* 0x0000bb001d1d7a20 */ /* 0x000fe20000410000 */
[----:B------:R-:W-:Y:S01]  /*12da0*/  LOP3.LUT R2, R0, 0x88, R7, 0xfe, !PT ;  /* 0x0000008800027812 */ /* 0x000fe200078efe07 */
[----:B------:R-:W-:Y:S01]  /*12db0*/  FMUL.FTZ R30, R30, c[0x0][0x2ec] ;  /* 0x0000bb001e1e7a20 */ /* 0x000fe20000410000 */
[----:B------:R-:W-:Y:S01]  /*12dc0*/  FSEL R58, R58, -INF , !P2 ;  /* 0xff8000003a3a7808 */ /* 0x000fe20005000000 */
[----:B------:R-:W-:Y:S01]  /*12dd0*/  FMUL.FTZ R31, R31, c[0x0][0x2ec] ;  /* 0x0000bb001f1f7a20 */ /* 0x000fe20000410000 */
[----:B------:R-:W-:Y:S01]  /*12de0*/  FSEL R55, R55, -INF , !P3 ;  /* 0xff80000037377808 */ /* 0x000fe20005800000 */
[----:B------:R-:W5:Y:S01]  /*12df0*/  MUFU.TANH R94, R28 ;  /* 0x0000001c005e7308 */ /* 0x000f620000002400 */
[----:B------:R-:W-:Y:S01]  /*12e00*/  FSEL R57, R57, -INF , !P1 ;  /* 0xff80000039397808 */ /* 0x000fe20004800000 */
[----:B--2---:R-:W-:Y:S01]  /*12e10*/  HMMA.16816.F32.BF16 R24, R8, R44, R16 ;  /* 0x0000002c0818723c */ /* 0x004fe20000041810 */
[----:B------:R-:W-:-:S02]  /*12e20*/  ISETP.GE.AND P2, PT, R6, R5, PT ;  /* 0x000000050600720c */ /* 0x000fc40003f46270 */
[CC--:B------:R-:W-:Y:S02]  /*12e30*/  ISETP.GE.AND P3, PT, R2.reuse, R5.reuse, PT ;  /* 0x000000050200720c */ /* 0x0c0fe40003f66270 */
[----:B------:R-:W-:Y:S01]  /*12e40*/  ISETP.GE.AND P1, PT, R2, R4, PT ;  /* 0x000000040200720c */ /* 0x000fe20003f26270 */
[----:B------:R-:W-:Y:S01]  /*12e50*/  MUFU.TANH R95, R29 ;  /* 0x0000001d005f7308 */ /* 0x000fe20000002400 */
[----:B------:R-:W-:Y:S01]  /*12e60*/  LOP3.LUT R2, R0, 0x89, R7, 0xfe, !PT ;  /* 0x0000008900027812 */ /* 0x000fe200078efe07 */
[----:B------:R-:W-:Y:S01]  /*12e70*/  HMMA.16816.F32.BF16 R16, R12, R42, RZ ;  /* 0x0000002a0c10723c */ /* 0x000fe200000418ff */
[----:B------:R-:W2:Y:S01]  /*12e80*/  LDSM.16.M88.4 R40, [R169] ;  /* 0x00000000a928783b */ /* 0x000ea20000000200 */
[----:B------:R-:W-:Y:S02]  /*12e90*/  FSEL R54, R54, -INF , !P2 ;  /* 0xff80000036367808 */ /* 0x000fe40005000000 */
[----:B------:R-:W-:Y:S02]  /*12ea0*/  FSEL R185, R185, -INF , !P0 ;  /* 0xff800000b9b97808 */ /* 0x000fe40004000000 */
[----:B------:R-:W1:Y:S01]  /*12eb0*/  MUFU.TANH R89, R30 ;  /* 0x0000001e00597308 */ /* 0x000e620000002400 */
[----:B------:R-:W-:-:S02]  /*12ec0*/  ISETP.GE.AND P2, PT, R2, R5, PT ;  /* 0x000000050200720c */ /* 0x000fc40003f46270 */
[----:B------:R-:W-:Y:S02]  /*12ed0*/  ISETP.GE.AND P0, PT, R2, R4, PT ;  /* 0x000000040200720c */ /* 0x000fe40003f06270 */
[C-C-:B------:R-:W-:Y:S02]  /*12ee0*/  LOP3.LUT R6, R0.reuse, 0x90, R7.reuse, 0xfe, !PT ;  /* 0x0000009000067812 */ /* 0x140fe400078efe07 */
[----:B------:R-:W-:Y:S01]  /*12ef0*/  LOP3.LUT R2, R0, 0x91, R7, 0xfe, !PT ;  /* 0x0000009100027812 */ /* 0x000fe200078efe07 */
[----:B------:R2:W1:Y:S01]  /*12f00*/  MUFU.TANH R93, R31 ;  /* 0x0000001f005d7308 */ /* 0x0004620000002400 */
[----:B------:R-:W-:Y:S01]  /*12f10*/  FSEL R160, R160, -INF , !P4 ;  /* 0xff800000a0a07808 */ /* 0x000fe20006000000 */
[----:B------:R-:W-:Y:S01]  /*12f20*/  FMUL.FTZ R24, R24, c[0x0][0x2ec] ;  /* 0x0000bb0018187a20 */ /* 0x000fe20000410000 */
[----:B------:R-:W-:Y:S01]  /*12f30*/  FSEL R52, R52, -INF , !P3 ;  /* 0xff80000034347808 */ /* 0x000fe20005800000 */
[----:B------:R-:W-:Y:S01]  /*12f40*/  FMUL.FTZ R25, R25, c[0x0][0x2ec] ;  /* 0x0000bb0019197a20 */ /* 0x000fe20000410000 */
[----:B------:R-:W-:Y:S01]  /*12f50*/  FSEL R163, R163, -INF , !P1 ;  /* 0xff800000a3a37808 */ /* 0x000fe20004800000 */
[----:B------:R-:W-:Y:S01]  /*12f60*/  FMUL.FTZ R26, R26, c[0x0][0x2ec] ;  /* 0x0000bb001a1a7a20 */ /* 0x000fe20000410000 */
[----:B------:R-:W-:Y:S01]  /*12f70*/  FSEL R187, R187, -INF , !P0 ;  /* 0xff800000bbbb7808 */ /* 0x000fe20004000000 */
[----:B------:R-:W-:Y:S01]  /*12f80*/  FMUL.FTZ R27, R27, c[0x0][0x2ec] ;  /* 0x0000bb001b1b7a20 */ /* 0x000fe20000410000 */
[----:B------:R-:W-:Y:S01]  /*12f90*/  MUFU.TANH R92, R24 ;  /* 0x00000018005c7308 */ /* 0x000fe20000002400 */
[----:B------:R-:W-:Y:S01]  /*12fa0*/  HMMA.16816.F32.BF16 R32, R8, R46, R16 ;  /* 0x0000002e0820723c */ /* 0x000fe20000041810 */
[----:B------:R-:W-:-:S02]  /*12fb0*/  ISETP.GE.AND P3, PT, R6, R5, PT ;  /* 0x000000050600720c */ /* 0x000fc40003f66270 */
[-C--:B------:R-:W-:Y:S02]  /*12fc0*/  ISETP.GE.AND P4, PT, R6, R4.reuse, PT ;  /* 0x000000040600720c */ /* 0x080fe40003f86270 */
[C---:B------:R-:W-:Y:S02]  /*12fd0*/  ISETP.GE.AND P1, PT, R2.reuse, R5, PT ;  /* 0x000000050200720c */ /* 0x040fe40003f26270 */
[----:B------:R-:W1:Y:S01]  /*12fe0*/  MUFU.TANH R90, R25 ;  /* 0x00000019005a7308 */ /* 0x000e620000002400 */
[----:B------:R-:W-:Y:S01]  /*12ff0*/  HMMA.16816.F32.BF16 R16, R12, R36, RZ ;  /* 0x000000240c10723c */ /* 0x000fe200000418ff */
[----:B------:R-:W-:Y:S02]  /*13000*/  ISETP.GE.AND P0, PT, R2, R4, PT ;  /* 0x000000040200720c */ /* 0x000fe40003f06270 */
[C-C-:B------:R-:W-:Y:S02]  /*13010*/  LOP3.LUT R6, R0.reuse, 0x98, R7.reuse, 0xfe, !PT ;  /* 0x0000009800067812 */ /* 0x140fe400078efe07 */
[----:B------:R-:W-:-:S02]  /*13020*/  LOP3.LUT R2, R0, 0x99, R7, 0xfe, !PT ;  /* 0x0000009900027812 */ /* 0x000fc400078efe07 */
[----:B------:R-:W-:Y:S01]  /*13030*/  MUFU.TANH R91, R26 ;  /* 0x0000001a005b7308 */ /* 0x000fe20000002400 */
[----:B------:R-:W-:Y:S02]  /*13040*/  FSEL R53, R53, -INF , !P2 ;  /* 0xff80000035357808 */ /* 0x000fe40005000000 */
[----:B------:R-:W-:Y:S02]  /*13050*/  FSEL R50, R50, -INF , !P1 ;  /* 0xff80000032327808 */ /* 0x000fe40004800000 */
[----:B------:R-:W-:Y:S02]  /*13060*/  FSEL R194, R22, -INF , !P0 ;  /* 0xff80000016c27808 */ /* 0x000fe40004000000 */
[-C--:B------:R-:W-:Y:S01]  /*13070*/  ISETP.GE.AND P1, PT, R6, R4.reuse, PT ;  /* 0x000000040600720c */ /* 0x080fe20003f26270 */
[----:B------:R1:W1:Y:S01]  /*13080*/  MUFU.TANH R88, R27 ;  /* 0x0000001b00587308 */ /* 0x0002620000002400 */
        /* <DEDUP_REMOVED lines=8> */
[----:B--2---:R-:W-:Y:S01]  /*13110*/  HMMA.16816.F32.BF16 R28, R8, R40, R16 ;  /* 0x00000028081c723c */ /* 0x004fe20000041810 */
[----:B------:R-:W-:Y:S01]  /*13120*/  ISETP.GE.AND P1, PT, R2, R5, PT ;  /* 0x000000050200720c */ /* 0x000fe20003f26270 */
[----:B------:R-:W-:Y:S01]  /*13130*/  MUFU.TANH R45, R32 ;  /* 0x00000020002d7308 */ /* 0x000fe20000002400 */
[----:B------:R-:W-:-:S02]  /*13140*/  FSEL R51, R51, -INF , !P3 ;  /* 0xff80000033337808 */ /* 0x000fc40005800000 */
[----:B------:R-:W-:Y:S01]  /*13150*/  FSEL R47, R21, -INF , !P1 ;  /* 0xff800000152f7808 */ /* 0x000fe20004800000 */
[----:B-1----:R-:W1:Y:S02]  /*13160*/  LDSM.16.M88.4 R24, [R134+0x4c00] ;  /* 0x004c00008618783b */ /* 0x002e640000000200 */
[----:B------:R-:W-:Y:S01]  /*13170*/  HMMA.16816.F32.BF16 R16, R12, R38, RZ ;  /* 0x000000260c10723c */ /* 0x000fe200000418ff */
[----:B------:R-:W-:Y:S01]  /*13180*/  ISETP.GE.AND P3, PT, R6, R5, PT ;  /* 0x000000050600720c */ /* 0x000fe20003f66270 */
[----:B------:R-:W-:Y:S01]  /*13190*/  MUFU.TANH R44, R33 ;  /* 0x00000021002c7308 */ /* 0x000fe20000002400 */
[----:B------:R-:W2:Y:S01]  /*131a0*/  LDSM.16.M88.4 R36, [R168] ;  /* 0x00000000a824783b */ /* 0x000ea20000000200 */
[----:B------:R-:W-:Y:S01]  /*131b0*/  LOP3.LUT R6, R0, 0xa0, R7, 0xfe, !PT ;  /* 0x000000a000067812 */ /* 0x000fe200078efe07 */
[----:B------:R-:W-:-:S04]  /*131c0*/  DEPBAR.LE SB0, 0x0 ;  /* 0x000080000000791a */ /* 0x000fc80000000000 */
[----:B------:R-:W-:Y:S01]  /*131d0*/  FSEL R189, R189, -INF , !P4 ;  /* 0xff800000bdbd7808 */ /* 0x000fe20006000000 */
[----:B------:R-:W1:Y:S01]  /*131e0*/  MUFU.TANH R22, R34 ;  /* 0x0000002200167308 */ /* 0x000e620000002400 */
[----:B------:R-:W-:Y:S02]  /*131f0*/  FSEL R49, R49, -INF , !P3 ;  /* 0xff80000031317808 */ /* 0x000fe40005800000 */
[----:B------:R-:W-:Y:S02]  /*13200*/  FSEL R191, R191, -INF , !P0 ;  /* 0xff800000bfbf7808 */ /* 0x000fe40004000000 */
[C---:B------:R-:W-:Y:S01]  /*13210*/  ISETP.GE.AND P3, PT, R6.reuse, R5, PT ;  /* 0x000000050600720c */ /* 0x040fe20003f66270 */
[----:B------:R-:W-:Y:S01]  /*13220*/  FMUL.FTZ R31, R31, c[0x0][0x2ec] ;  /* 0x0000bb001f1f7a20 */ /* 0x000fe20000410000 */
[-C--:B------:R-:W-:Y:S01]  /*13230*/  ISETP.GE.AND P4, PT, R6, R4.reuse, PT ;  /* 0x000000040600720c */ /* 0x080fe20003f86270 */
[----:B------:R3:W1:Y:S01]  /*13240*/  MUFU.TANH R21, R35 ;  /* 0x0000002300157308 */ /* 0x0006620000002400 */
[----:B------:R-:W-:Y:S01]  /*13250*/  ISETP.GE.AND P0, PT, R2, R4, PT ;  /* 0x000000040200720c */ /* 0x000fe20003f06270 */
[----:B------:R-:W-:Y:S01]  /*13260*/  FMUL.FTZ R28, R28, c[0x0][0x2ec] ;  /* 0x0000bb001c1c7a20 */ /* 0x000fe20000410000 */
[C-C-:B------:R-:W-:Y:S01]  /*13270*/  LOP3.LUT R6, R0.reuse, 0xa8, R7.reuse, 0xfe, !PT ;  /* 0x000000a800067812 */ /* 0x140fe200078efe07 */
[----:B------:R-:W-:Y:S01]  /*13280*/  FMUL.FTZ R29, R29, c[0x0][0x2ec] ;  /* 0x0000bb001d1d7a20 */ /* 0x000fe20000410000 */
[----:B------:R-:W-:Y:S01]  /*13290*/  LOP3.LUT R2, R0, 0xa9, R7, 0xfe, !PT ;  /* 0x000000a900027812 */ /* 0x000fe200078efe07 */
[----:B------:R-:W-:Y:S01]  /*132a0*/  FMUL.FTZ R30, R30, c[0x0][0x2ec] ;  /* 0x0000bb001e1e7a20 */ /* 0x000fe20000410000 */
[----:B------:R-:W-:Y:S01]  /*132b0*/  FSEL R48, R48, -INF , !P2 ;  /* 0xff80000030307808 */ /* 0x000fe20005000000 */
[----:B------:R-:W1:Y:S01]  /*132c0*/  MUFU.TANH R31, R31 ;  /* 0x0000001f001f7308 */ /* 0x000e620000002400 */
[----:B------:R-:W-:-:S02]  /*132d0*/  FSEL R46, R188, -INF , !P3 ;  /* 0xff800000bc2e7808 */ /* 0x000fc40005800000 */
[----:B------:R-:W-:Y:S02]  /*132e0*/  FSEL R162, R162, -INF , !P0 ;  /* 0xff800000a2a27808 */ /* 0x000fe40004000000 */
[CC--:B------:R-:W-:Y:S02]  /*132f0*/  ISETP.GE.AND P3, PT, R6.reuse, R5.reuse, PT ;  /* 0x000000050600720c */ /* 0x0c0fe40003f66270 */
[-C--:B------:R-:W-:Y:S01]  /*13300*/  ISETP.GE.AND P1, PT, R6, R4.reuse, PT ;  /* 0x000000040600720c */ /* 0x080fe20003f26270 */
[----:B---3--:R-:W-:Y:S01]  /*13310*/  HMMA.16816.F32.BF16 R32, R8, R42, R16 ;  /* 0x0000002a0820723c */ /* 0x008fe20000041810 */
[C---:B------:R-:W-:Y:S01]  /*13320*/  ISETP.GE.AND P2, PT, R2.reuse, R5, PT ;  /* 0x000000050200720c */ /* 0x040fe20003f46270 */
[----:B------:R-:W3:Y:S01]  /*13330*/  MUFU.TANH R28, R28 ;  /* 0x0000001c001c7308 */ /* 0x000ee20000002400 */
[----:B------:R-:W-:Y:S02]  /*13340*/  ISETP.GE.AND P0, PT, R2, R4, PT ;  /* 0x000000040200720c */ /* 0x000fe40003f06270 */
[----:B------:R-:W-:-:S02]  /*13350*/  LOP3.LUT R2, R0, 0xb0, R7, 0xfe, !PT ;  /* 0x000000b000027812 */ /* 0x000fc400078efe07 */
[----:B------:R-:W-:Y:S01]  /*13360*/  LOP3.LUT R6, R0, 0xb1, R7, 0xfe, !PT ;  /* 0x000000b100067812 */ /* 0x000fe200078efe07 */
[C---:B-1----:R-:W-:Y:S01]  /*13370*/  HMMA.16816.F32.BF16 R16, R12.reuse, R24, RZ ;  /* 0x000000180c10723c */ /* 0x042fe200000418ff */
[----:B------:R-:W-:Y:S01]  /*13380*/  FSEL R157, R157, -INF , !P4 ;  /* 0xff8000009d9d7808 */ /* 0x000fe20006000000 */
[----:B------:R-:W1:Y:S01]  /*13390*/  MUFU.TANH R29, R29 ;  /* 0x0000001d001d7308 */ /* 0x000e620000002400 */
[----:B------:R-:W-:Y:S02]  /*133a0*/  FSEL R43, R153, -INF , !P3 ;  /* 0xff800000992b7808 */ /* 0x000fe40005800000 */
[----:B------:R-:W-:Y:S02]  /*133b0*/  FSEL R124, R124, -INF , !P1 ;  /* 0xff8000007c7c7808 */ /* 0x000fe40004800000 */
[----:B------:R-:W-:Y:S01]  /*133c0*/  FSEL R133, R133, -INF , !P0 ;  /* 0xff80000085857808 */ /* 0x000fe20004000000 */
[----:B------:R-:W-:Y:S01]  /*133d0*/  HMMA.16816.F32.BF16 R12, R12, R26, RZ ;  /* 0x0000001a0c0c723c */ /* 0x000fe200000418ff */
[C---:B------:R-:W-:Y:S01]  /*133e0*/  ISETP.GE.AND P3, PT, R2.reuse, R5, PT ;  /* 0x000000050200720c */ /* 0x040fe20003f66270 */
[----:B------:R-:W1:Y:S01]  /*133f0*/  MUFU.TANH R30, R30 ;  /* 0x0000001e001e7308 */ /* 0x000e620000002400 */
[----:B------:R-:W-:-:S02]  /*13400*/  ISETP.GE.AND P4, PT, R2, R4, PT ;  /* 0x000000040200720c */ /* 0x000fc40003f86270 */
[C---:B------:R-:W-:Y:S02]  /*13410*/  ISETP.GE.AND P1, PT, R6.reuse, R5, PT ;  /* 0x000000050600720c */ /* 0x040fe40003f26270 */
[----:B------:R-:W-:Y:S01]  /*13420*/  ISETP.GE.AND P0, PT, R6, R4, PT ;  /* 0x000000040600720c */ /* 0x000fe20003f06270 */
[----:B------:R-:W-:Y:S01]  /*13430*/  FMUL.FTZ R32, R32, c[0x0][0x2ec] ;  /* 0x0000bb0020207a20 */ /* 0x000fe20000410000 */
[C-C-:B------:R-:W-:Y:S01]  /*13440*/  LOP3.LUT R2, R0.reuse, 0xb8, R7.reuse, 0xfe, !PT ;  /* 0x000000b800027812 */ /* 0x140fe200078efe07 */
[----:B------:R-:W-:Y:S01]  /*13450*/  FMUL.FTZ R33, R33, c[0x0][0x2ec] ;  /* 0x0000bb0021217a20 */ /* 0x000fe20000410000 */
[----:B------:R-:W-:Y:S01]  /*13460*/  LOP3.LUT R6, R0, 0xb9, R7, 0xfe, !PT ;  /* 0x000000b900067812 */ /* 0x000fe200078efe07 */
[----:B------:R-:W-:Y:S01]  /*13470*/  FMUL.FTZ R34, R34, c[0x0][0x2ec] ;  /* 0x0000bb0022227a20 */ /* 0x000fe20000410000 */
[----:B------:R-:W-:Y:S01]  /*13480*/  FSEL R42, R186, -INF , !P2 ;  /* 0xff800000ba2a7808 */ /* 0x000fe20005000000 */
[----:B------:R-:W-:Y:S01]  /*13490*/  FMUL.FTZ R35, R35, c[0x0][0x2ec] ;  /* 0x0000bb0023237a20 */ /* 0x000fe20000410000 */
[----:B------:R-:W-:Y:S01]  /*134a0*/  FSEL R41, R118, -INF , !P3 ;  /* 0xff80000076297808 */ /* 0x000fe20005800000 */
[----:B--2---:R-:W-:Y:S01]  /*134b0*/  HMMA.16816.F32.BF16 R16, R8, R36, R16 ;  /* 0x000000240810723c */ /* 0x004fe20000041810 */
[----:B------:R-:W-:Y:S01]  /*134c0*/  FSEL R40, R112, -INF , !P1 ;  /* 0xff80000070287808 */ /* 0x000fe20004800000 */
[----:B------:R-:W2:Y:S01]  /*134d0*/  MUFU.TANH R32, R32 ;  /* 0x0000002000207308 */ /* 0x000ea20000002400 */
[----:B------:R-:W-:-:S02]  /*134e0*/  FSEL R117, R117, -INF , !P0 ;  /* 0xff80000075757808 */ /* 0x000fc40004000000 */
[CC--:B------:R-:W-:Y:S02]  /*134f0*/  ISETP.GE.AND P3, PT, R2.reuse, R5.reuse, PT ;  /* 0x000000050200720c */ /* 0x0c0fe40003f66270 */
[-C--:B------:R-:W-:Y:S01]  /*13500*/  ISETP.GE.AND P1, PT, R2, R4.reuse, PT ;  /* 0x000000040200720c */ /* 0x080fe20003f26270 */
[----:B------:R-:W-:Y:S01]  /*13510*/  HMMA.16816.F32.BF16 R12, R8, R38, R12 ;  /* 0x00000026080c723c */ /* 0x000fe2000004180c */
[C---:B------:R-:W-:Y:S01]  /*13520*/  ISETP.GE.AND P2, PT, R6.reuse, R5, PT ;  /* 0x000000050600720c */ /* 0x040fe20003f46270 */
[----:B------:R-:W-:Y:S01]  /*13530*/  MUFU.TANH R33, R33 ;  /* 0x0000002100217308 */ /* 0x000fe20000002400 */
[----:B------:R-:W-:Y:S02]  /*13540*/  ISETP.GE.AND P0, PT, R6, R4, PT ;  /* 0x000000040600720c */ /* 0x000fe40003f06270 */
[C-C-:B------:R-:W-:Y:S02]  /*13550*/  LOP3.LUT R2, R0.reuse, 0xc0, R7.reuse, 0xfe, !PT ;  /* 0x000000c000027812 */ /* 0x140fe400078efe07 */
[----:B------:R-:W-:-:S02]  /*13560*/  LOP3.LUT R6, R0, 0xc1, R7, 0xfe, !PT ;  /* 0x000000c100067812 */ /* 0x000fc400078efe07 */
[----:B------:R-:W-:Y:S01]  /*13570*/  FSEL R123, R123, -INF , !P4 ;  /* 0xff8000007b7b7808 */ /* 0x000fe20006000000 */
[----:B------:R-:W1:Y:S01]  /*13580*/  MUFU.TANH R34, R34 ;  /* 0x0000002200227308 */ /* 0x000e620000002400 */
[----:B------:R-:W-:Y:S02]  /*13590*/  FSEL R25, R106, -INF , !P3 ;  /* 0xff8000006a197808 */ /* 0x000fe40005800000 */
        /* <DEDUP_REMOVED lines=8> */
[----:B------:R-:W-:Y:S01]  /*13620*/  FMUL.FTZ R19, R19, c[0x0][0x2ec] ;  /* 0x0000bb0013137a20 */ /* 0x000fe20000410000 */
        /* <DEDUP_REMOVED lines=8> */
[----:B----4-:R-:W-:-:S02]  /*136b0*/  FSEL R23, R23, -INF , !P3 ;  /* 0xff80000017177808 */ /* 0x010fc40005800000 */
[----:B------:R-:W-:Y:S02]  /*136c0*/  FSEL R26, R96, -INF , !P1 ;  /* 0xff800000601a7808 */ /* 0x000fe40004800000 */
[----:B------:R-:W-:Y:S02]  /*136d0*/  FSEL R110, R97, -INF , !P0 ;  /* 0xff800000616e7808 */ /* 0x000fe40004000000 */
[CC--:B------:R-:W-:Y:S01]  /*136e0*/  ISETP.GE.AND P3, PT, R2.reuse, R5.reuse, PT ;  /* 0x000000050200720c */ /* 0x0c0fe20003f66270 */
[----:B------:R-:W4:Y:S01]  /*136f0*/  MUFU.TANH R16, R16 ;  /* 0x0000001000107308 */ /* 0x000f220000002400 */
[-C--:B------:R-:W-:Y:S02]  /*13700*/  ISETP.GE.AND P1, PT, R2, R4.reuse, PT ;  /* 0x000000040200720c */ /* 0x080fe40003f26270 */
[C---:B------:R-:W-:Y:S02]  /*13710*/  ISETP.GE.AND P2, PT, R6.reuse, R5, PT ;  /* 0x000000050600720c */ /* 0x040fe40003f46270 */
[----:B------:R-:W-:-:S02]  /*13720*/  ISETP.GE.AND P0, PT, R6, R4, PT ;  /* 0x000000040600720c */ /* 0x000fc40003f06270 */
[C-C-:B------:R-:W-:Y:S01]  /*13730*/  LOP3.LUT R2, R0.reuse, 0xd0, R7.reuse, 0xfe, !PT ;  /* 0x000000d000027812 */ /* 0x140fe200078efe07 */
[----:B------:R-:W1:Y:S01]  /*13740*/  MUFU.TANH R17, R17 ;  /* 0x0000001100117308 */ /* 0x000e620000002400 */
[----:B------:R-:W-:Y:S02]  /*13750*/  LOP3.LUT R6, R0, 0xd1, R7, 0xfe, !PT ;  /* 0x000000d100067812 */ /* 0x000fe400078efe07 */
[----:B------:R-:W-:Y:S02]  /*13760*/  FSEL R99, R99, -INF , !P4 ;  /* 0xff80000063637808 */ /* 0x000fe40006000000 */
[----:B-----5:R-:W-:Y:S02]  /*13770*/  FSEL R36, R94, -INF , !P3 ;  /* 0xff8000005e247808 */ /* 0x020fe40005800000 */
[----:B------:R-:W-:Y:S01]  /*13780*/  FSEL R112, R89, -INF , !P1 ;  /* 0xff80000059707808 */ /* 0x000fe20004800000 */
[----:B------:R-:W5:Y:S01]  /*13790*/  MUFU.TANH R12, R12 ;  /* 0x0000000c000c7308 */ /* 0x000f620000002400 */
[----:B------:R-:W-:-:S02]  /*137a0*/  FSEL R118, R93, -INF , !P0 ;  /* 0xff8000005d767808 */ /* 0x000fc40004000000 */
[CC--:B------:R-:W-:Y:S02]  /*137b0*/  ISETP.GE.AND P3, PT, R2.reuse, R5.reuse, PT ;  /* 0x000000050200720c */ /* 0x0c0fe40003f66270 */
[-C--:B------:R-:W-:Y:S02]  /*137c0*/  ISETP.GE.AND P4, PT, R2, R4.reuse, PT ;  /* 0x000000040200720c */ /* 0x080fe40003f86270 */
[C---:B------:R-:W-:Y:S01]  /*137d0*/  ISETP.GE.AND P1, PT, R6.reuse, R5, PT ;  /* 0x000000050600720c */ /* 0x040fe20003f26270 */
[----:B------:R-:W1:Y:S01]  /*137e0*/  MUFU.TANH R13, R13 ;  /* 0x0000000d000d7308 */ /* 0x000e620000002400 */
[----:B------:R-:W-:Y:S02]  /*137f0*/  ISETP.GE.AND P0, PT, R6, R4, PT ;  /* 0x000000040600720c */ /* 0x000fe40003f06270 */
[C-C-:B------:R-:W-:Y:S02]  /*13800*/  LOP3.LUT R2, R0.reuse, 0xd8, R7.reuse, 0xfe, !PT ;  /* 0x000000d800027812 */ /* 0x140fe400078efe07 */
[----:B------:R-:W-:-:S02]  /*13810*/  LOP3.LUT R6, R0, 0xd9, R7, 0xfe, !PT ;  /* 0x000000d900067812 */ /* 0x000fc400078efe07 */
[----:B------:R-:W-:Y:S01]  /*13820*/  FSEL R89, R95, -INF , !P2 ;  /* 0xff8000005f597808 */ /* 0x000fe20005000000 */
[----:B------:R-:W1:Y:S01]  /*13830*/  MUFU.TANH R18, R18 ;  /* 0x0000001200127308 */ /* 0x000e620000002400 */
[----:B------:R-:W-:Y:S02]  /*13840*/  FSEL R90, R90, -INF , !P1 ;  /* 0xff8000005a5a7808 */ /* 0x000fe40004800000 */
[----:B------:R-:W-:Y:S02]  /*13850*/  FSEL R186, R88, -INF , !P0 ;  /* 0xff80000058ba7808 */ /* 0x000fe40004000000 */
[-C--:B------:R-:W-:Y:S02]  /*13860*/  ISETP.GE.AND P1, PT, R2, R4.reuse, PT ;  /* 0x000000040200720c */ /* 0x080fe40003f26270 */
[C---:B------:R-:W-:Y:S01]  /*13870*/  ISETP.GE.AND P2, PT, R6.reuse, R5, PT ;  /* 0x000000050600720c */ /* 0x040fe20003f46270 */
[----:B------:R-:W1:Y:S01]  /*13880*/  MUFU.TANH R19, R19 ;  /* 0x0000001300137308 */ /* 0x000e620000002400 */
[----:B------:R-:W-:Y:S01]  /*13890*/  BAR.SYNC.DEFER_BLOCKING 0x0 ;  /* 0x0000000000007b1d */ /* 0x000fe20000010000 */
[----:B------:R-:W-:-:S02]  /*138a0*/  ISETP.GE.AND P0, PT, R6, R4, PT ;  /* 0x000000040600720c */ /* 0x000fc40003f06270 */
[--C-:B------:R-:W-:Y:S02]  /*138b0*/  LOP3.LUT R6, R0, 0xe1, R7.reuse, 0xfe, !PT ;  /* 0x000000e100067812 */ /* 0x100fe400078efe07 */
[----:B------:R-:W-:Y:S02]  /*138c0*/  FSEL R92, R92, -INF , !P3 ;  /* 0xff8000005c5c7808 */ /* 0x000fe40005800000 */
[----:B------:R-:W-:Y:S01]  /*138d0*/  ISETP.GE.AND P3, PT, R2, R5, PT ;  /* 0x000000050200720c */ /* 0x000fe20003f66270 */
[----:B------:R-:W1:Y:S01]  /*138e0*/  MUFU.TANH R8, R8 ;  /* 0x0000000800087308 */ /* 0x000e620000002400 */
[----:B------:R-:W-:Y:S02]  /*138f0*/  FSEL R195, R22, -INF , !P1 ;  /* 0xff80000016c37808 */ /* 0x000fe40004800000 */
[----:B------:R-:W-:Y:S02]  /*13900*/  FSEL R196, R21, -INF , !P0 ;  /* 0xff80000015c47808 */ /* 0x000fe40004000000 */
[----:B------:R-:W-:-:S02]  /*13910*/  LOP3.LUT R2, R0, 0xe0, R7, 0xfe, !PT ;  /* 0x000000e000027812 */ /* 0x000fc400078efe07 */
[CC--:B------:R-:W-:Y:S02]  /*13920*/  ISETP.GE.AND P1, PT, R6.reuse, R5.reuse, PT ;  /* 0x000000050600720c */ /* 0x0c0fe40003f26270 */
[----:B------:R-:W-:Y:S02]  /*13930*/  ISETP.GE.AND P0, PT, R6, R4, PT ;  /* 0x000000040600720c */ /* 0x000fe40003f06270 */
[----:B------:R-:W-:Y:S02]  /*13940*/  LOP3.LUT R6, R0, 0xe9, R7, 0xfe, !PT ;  /* 0x000000e900067812 */ /* 0x000fe400078efe07 */
[----:B------:R-:W-:Y:S02]  /*13950*/  FSEL R153, R91, -INF , !P4 ;  /* 0xff8000005b997808 */ /* 0x000fe40006000000 */
[----:B------:R-:W-:Y:S02]  /*13960*/  FSEL R91, R45, -INF , !P3 ;  /* 0xff8000002d5b7808 */ /* 0x000fe40005800000 */
[----:B------:R-:W-:-:S02]  /*13970*/  ISETP.GE.AND P3, PT, R2, R5, PT ;  /* 0x000000050200720c */ /* 0x000fc40003f66270 */
[-C--:B------:R-:W-:Y:S02]  /*13980*/  ISETP.GE.AND P4, PT, R2, R4.reuse, PT ;  /* 0x000000040200720c */ /* 0x080fe40003f86270 */
[----:B------:R-:W-:Y:S02]  /*13990*/  FSEL R93, R44, -INF , !P2 ;  /* 0xff8000002c5d7808 */ /* 0x000fe40005000000 */
[----:B------:R-:W-:Y:S02]  /*139a0*/  FSEL R198, R31, -INF , !P0 ;  /* 0xff8000001fc67808 */ /* 0x000fe40004000000 */
[----:B------:R-:W-:Y:S02]  /*139b0*/  LOP3.LUT R2, R0, 0xe8, R7, 0xfe, !PT ;  /* 0x000000e800027812 */ /* 0x000fe400078efe07 */
[C---:B------:R-:W-:Y:S02]  /*139c0*/  ISETP.GE.AND P2, PT, R6.reuse, R5, PT ;  /* 0x000000050600720c */ /* 0x040fe40003f46270 */
[----:B------:R-:W-:Y:S01]  /*139d0*/  ISETP.GE.AND P0, PT, R6, R4, PT ;  /* 0x000000040600720c */ /* 0x000fe20003f06270 */
[----:B------:R-:W-:Y:S01]  /*139e0*/  FMUL.FTZ R6, R15, c[0x0][0x2ec] ;  /* 0x0000bb000f067a20 */ /* 0x000fe20000410000 */
[----:B---3--:R-:W-:-:S02]  /*139f0*/  FSEL R94, R28, -INF , !P3 ;  /* 0xff8000001c5e7808 */ /* 0x008fc40005800000 */
[----:B-1----:R-:W-:Y:S02]  /*13a00*/  FSEL R95, R29, -INF , !P1 ;  /* 0xff8000001d5f7808 */ /* 0x002fe40004800000 */
[C---:B------:R-:W-:Y:S01]  /*13a10*/  ISETP.GE.AND P3, PT, R2.reuse, R5, PT ;  /* 0x000000050200720c */ /* 0x040fe20003f66270 */
[----:B------:R-:W1:Y:S01]  /*13a20*/  MUFU.TANH R6, R6 ;  /* 0x0000000600067308 */ /* 0x000e620000002400 */
[----:B------:R-:W-:Y:S02]  /*13a30*/  ISETP.GE.AND P1, PT, R2, R4, PT ;  /* 0x000000040200720c */ /* 0x000fe40003f26270 */
[----:B------:R-:W-:Y:S02]  /*13a40*/  LOP3.LUT R2, R0, 0xf0, R7, 0xfe, !PT ;  /* 0x000000f000027812 */ /* 0x000fe400078efe07 */
[----:B------:R-:W-:Y:S02]  /*13a50*/  FSEL R103, R103, -INF , !P5 ;  /* 0xff80000067677808 */ /* 0x000fe40006800000 */
[----:B------:R-:W-:-:S02]  /*13a60*/  FSEL R197, R30, -INF , !P4 ;  /* 0xff8000001ec57808 */ /* 0x000fc40006000000 */
[CC--:B------:R-:W-:Y:S02]  /*13a70*/  ISETP.GE.AND P4, PT, R2.reuse, R5.reuse, PT ;  /* 0x000000050200720c */ /* 0x0c0fe40003f86270 */
[----:B------:R-:W-:Y:S02]  /*13a80*/  ISETP.GE.AND P5, PT, R2, R4, PT ;  /* 0x000000040200720c */ /* 0x000fe40003fa6270 */
[--C-:B------:R-:W-:Y:S02]  /*13a90*/  LOP3.LUT R2, R0, 0xf1, R7.reuse, 0xfe, !PT ;  /* 0x000000f100027812 */ /* 0x100fe400078efe07 */
[----:B--2---:R-:W-:Y:S02]  /*13aa0*/  FSEL R96, R32, -INF , !P3 ;  /* 0xff80000020607808 */ /* 0x004fe40005800000 */
[----:B------:R-:W-:Y:S02]  /*13ab0*/  ISETP.GE.AND P3, PT, R2, R5, PT ;  /* 0x000000050200720c */ /* 0x000fe40003f66270 */
[----:B------:R-:W-:-:S02]  /*13ac0*/  LOP3.LUT R7, R0, 0xf8, R7, 0xfe, !PT ;  /* 0x000000f800077812 */ /* 0x000fc400078efe07 */
[----:B------:R-:W-:Y:S02]  /*13ad0*/  FSEL R199, R34, -INF , !P1 ;  /* 0xff80000022c77808 */ /* 0x000fe40004800000 */
[----:B------:R-:W-:Y:S02]  /*13ae0*/  FSEL R97, R33, -INF , !P2 ;  /* 0xff80000021617808 */ /* 0x000fe40005000000 */
[----:B------:R-:W-:Y:S02]  /*13af0*/  FSEL R200, R35, -INF , !P0 ;  /* 0xff80000023c87808 */ /* 0x000fe40004000000 */
[----:B----4-:R-:W-:Y:S02]  /*13b00*/  FSEL R106, R16, -INF , !P4 ;  /* 0xff800000106a7808 */ /* 0x010fe40006000000 */
[----:B------:R-:W-:Y:S02]  /*13b10*/  FSEL R188, R17, -INF , !P3 ;  /* 0xff80000011bc7808 */ /* 0x000fe40005800000 */
[----:B------:R-:W-:-:S02]  /*13b20*/  ISETP.GE.AND P2, PT, R7, R5, PT ;  /* 0x000000050700720c */ /* 0x000fc40003f46270 */
[----:B------:R-:W-:Y:S02]  /*13b30*/  LOP3.LUT P4, RZ, R184, 0x1, RZ, 0xc0, !PT ;  /* 0x00000001b8ff7812 */ /* 0x000fe4000788c0ff */
[-C--:B------:R-:W-:Y:S02]  /*13b40*/  ISETP.GE.AND P1, PT, R2, R4.reuse, PT ;  /* 0x000000040200720c */ /* 0x080fe40003f26270 */
[----:B------:R-:W-:Y:S02]  /*13b50*/  LOP3.LUT P3, RZ, R184, 0x2, RZ, 0xc0, !PT ;  /* 0x00000002b8ff7812 */ /* 0x000fe4000786c0ff */
[----:B------:R-:W-:Y:S02]  /*13b60*/  ISETP.GE.AND P0, PT, R7, R4, PT ;  /* 0x000000040700720c */ /* 0x000fe40003f06270 */
[----:B-----5:R-:W-:Y:S02]  /*13b70*/  FSEL R201, R12, -INF , !P2 ;  /* 0xff8000000cc97808 */ /* 0x020fe40005000000 */
[----:B------:R-:W-:-:S02]  /*13b80*/  FSEL R202, R13, -INF , !P3 ;  /* 0xff8000000dca7808 */ /* 0x000fc40005800000 */
[----:B------:R-:W-:Y:S02]  /*13b90*/  FSEL R203, R18, -INF , !P5 ;  /* 0xff80000012cb7808 */ /* 0x000fe40006800000 */
[----:B------:R-:W-:Y:S02]  /*13ba0*/  FSEL R204, R19, -INF , !P1 ;  /* 0xff80000013cc7808 */ /* 0x000fe40004800000 */
        /* <DEDUP_REMOVED lines=58> */
[----:B------:R-:W-:-:S03]  /*13f50*/  SHF.R.S32.HI R7, RZ, 0x1f, R6 ;  /* 0x0000001fff077819 */ /* 0x000fc60000011406 */
[----:B------:R-:W-:Y:S02]  /*13f60*/  IMAD.MOV.U32 R0, RZ, RZ, R4 ;  /* 0x000000ffff007224 */ /* 0x000fe400078e0004 */
[----:B------:R-:W-:-:S04]  /*13f70*/  IMAD R2, R7, c[0x0][0x180], RZ ;  /* 0x0000600007027a24 */ /* 0x000fc800078e02ff */
[----:B------:R-:W-:-:S05]  /*13f80*/  IMAD R2, R6, c[0x0][0x184], R2 ;  /* 0x0000610006027a24 */ /* 0x000fca00078e0202 */
[----:B------:R-:W-:Y:S01]  /*13f90*/  IADD3 R2, R5, R2, RZ ;  /* 0x0000000205027210 */ /* 0x000fe20007ffe0ff */
[----:B------:R-:W-:Y:S05]  /*13fa0*/  BRA `(.L_x_2573) ;  /* 0x0000003000007947 */ /* 0x000fea0003800000 */
.L_x_2572:
[----:B------:R-:W-:-:S05]  /*13fb0*/  IMAD.MOV.U32 R0, RZ, RZ, c[0x0][0x198] ;  /* 0x00006600ff007624 */ /* 0x000fca00078e00ff */
[----:B------:R-:W-:-:S04]  /*13fc0*/  LEA R0, -R0, RZ, 0x8 ;  /* 0x000000ff00007211 */ /* 0x000fc800078e41ff */
[----:B------:R-:W-:Y:S02]  /*13fd0*/  SHF.R.S32.HI R2, RZ, 0x1f, R0 ;  /* 0x0000001fff027819 */ /* 0x000fe40000011400 */
.L_x_2573:
        /* <DEDUP_REMOVED lines=34> */
.L_x_2571:
        /* <DEDUP_REMOVED lines=260> */
[----:B--2---:R-:W-:-:S04]  /*15240*/  FFMA.FTZ R4, R42, c[0x0][0x23c], -R2 ;  /* 0x00008f002a047a23 */ /* 0x004fc80000010802 */
[----:B------:R1:W-:Y:S02]  /*15250*/  MUFU.EX2 R31, R4 ;  /* 0x00000004001f7308 */ /* 0x0003e40000000800 */
[----:B-1----:R-:W-:-:S06]  /*15260*/  FFMA.FTZ R4, R41, c[0x0][0x23c], -R2 ;  /* 0x00008f0029047a23 */ /* 0x002fcc0000010802 */
[----:B------:R1:W-:Y:S02]  /*15270*/  MUFU.EX2 R84, R4 ;  /* 0x0000000400547308 */ /* 0x0003e40000000800 */
[--C-:B-1----:R-:W-:Y:S02]  /*15280*/  FFMA.FTZ R4, R40, c[0x0][0x23c], -R2.reuse ;  /* 0x00008f0028047a23 */ /* 0x102fe40000010802 */
[----:B------:R-:W-:Y:S04]  /*15290*/  LDSM.16.MT88.4 R40, [R135+0x7800] ;  /* 0x007800008728783b */ /* 0x000fe80000004200 */
[----:B------:R1:W-:Y:S02]  /*152a0*/  MUFU.EX2 R86, R4 ;  /* 0x0000000400567308 */ /* 0x0003e40000000800 */
[----:B-1----:R-:W-:-:S02]  /*152b0*/  FFMA.FTZ R4, R24, c[0x0][0x23c], -R2 ;  /* 0x00008f0018047a23 */ /* 0x002fc40000010802 */
[----:B------:R-:W1:Y:S04]  /*152c0*/  LDSM.16.MT88.4 R24, [R135+0x5400] ;  /* 0x005400008718783b */ /* 0x000e680000004200 */
[----:B------:R2:W-:Y:S02]  /*152d0*/  MUFU.EX2 R32, R4 ;  /* 0x0000000400207308 */ /* 0x0005e40000000800 */
[----:B--2---:R-:W-:-:S06]  /*152e0*/  FFMA.FTZ R4, R23, c[0x0][0x23c], -R2 ;  /* 0x00008f0017047a23 */ /* 0x004fcc0000010802 */
[----:B------:R2:W4:Y:S02]  /*152f0*/  MUFU.EX2 R21, R4 ;  /* 0x0000000400157308 */ /* 0x0005240000000800 */
[----:B--2---:R-:W-:-:S06]  /*15300*/  FFMA.FTZ R4, R100, c[0x0][0x23c], -R0 ;  /* 0x00008f0064047a23 */ /* 0x004fcc0000010800 */
[----:B------:R2:W-:Y:S08]  /*15310*/  MUFU.EX2 R100, R3 ;  /* 0x0000000300647308 */ /* 0x0005f00000000800 */
[----:B------:R5:W-:Y:S01]  /*15320*/  MUFU.EX2 R46, R4 ;  /* 0x00000004002e7308 */ /* 0x000be20000000800 */
[----:B--2---:R-:W-:Y:S01]  /*15330*/  FFMA.FTZ R3, R107, c[0x0][0x23c], -R0 ;  /* 0x00008f006b037a23 */ /* 0x004fe20000010800 */
[----:B---3--:R-:W-:-:S06]  /*15340*/  MOV R107, R16 ;  /* 0x00000010006b7202 */ /* 0x008fcc0000000f00 */
        /* <DEDUP_REMOVED lines=9> */
[--C-:B--2---:R-:W-:Y:S01]  /*153e0*/  FFMA.FTZ R3, R109, c[0x0][0x23c], -R0.reuse ;  /* 0x00008f006d037a23 */ /* 0x104fe20000010800 */
[----:B------:R-:W-:Y:S02]  /*153f0*/  MOV R109, R32 ;  /* 0x00000020006d7202 */ /* 0x000fe40000000f00 */
[----:B------:R-:W2:Y:S04]  /*15400*/  LDSM.16.MT88.4 R32, [R164+0x5400] ;  /* 0x00540000a420783b */ /* 0x000ea80000004200 */
[----:B------:R4:W-:Y:S01]  /*15410*/  MUFU.EX2 R52, R3 ;  /* 0x0000000300347308 */ /* 0x0009e20000000800 */
[----:B---3--:R-:W-:-:S07]  /*15420*/  FFMA.FTZ R4, R102, c[0x0][0x23c], -R0 ;  /* 0x00008f0066047a23 */ /* 0x008fce0000010800 */
[----:B------:R3:W5:Y:S01]  /*15430*/  MUFU.EX2 R101, R4 ;  /* 0x0000000400657308 */ /* 0x0007620000000800 */
[----:B----4-:R-:W-:Y:S01]  /*15440*/  FFMA.FTZ R3, R111, c[0x0][0x23c], -R0 ;  /* 0x00008f006f037a23 */ /* 0x010fe20000010800 */
[----:B------:R-:W-:-:S06]  /*15450*/  MOV R111, R83 ;  /* 0x00000053006f7202 */ /* 0x000fcc0000000f00 */
[----:B------:R4:W-:Y:S01]  /*15460*/  MUFU.EX2 R51, R3 ;  /* 0x0000000300337308 */ /* 0x0009e20000000800 */
[----:B---3--:R-:W-:Y:S02]  /*15470*/  F2FP.BF16.PACK_AB R4, R208, R207 ;  /* 0x000000cfd004723e */ /* 0x008fe400000010ff */
[----:B-----5:R-:W-:-:S07]  /*15480*/  F2FP.BF16.PACK_AB R7, R101, R70 ;  /* 0x000000466507723e */ /* 0x020fce00000010ff */
[----:B------:R-:W-:Y:S01]  /*15490*/  HMMA.16816.F32.BF16 R16, R4, R8, R136 ;  /* 0x000000080410723c */ /* 0x000fe20000041888 */
[----:B----4-:R-:W-:Y:S01]  /*154a0*/  FFMA.FTZ R3, R114, c[0x0][0x23c], -R0 ;  /* 0x00008f0072037a23 */ /* 0x010fe20000010800 */
[----:B------:R-:W-:-:S06]  /*154b0*/  MOV R114, R29 ;  /* 0x0000001d00727202 */ /* 0x000fcc0000000f00 */
[C---:B------:R-:W-:Y:S01]  /*154c0*/  HMMA.16816.F32.BF16 R20, R4.reuse, R10, R140 ;  /* 0x0000000a0414723c */ /* 0x040fe2000004188c */
[----:B------:R-:W-:Y:S07]  /*154d0*/  LDSM.16.MT88.4 R140, [R135+0x8800] ;  /* 0x00880000878c783b */ /* 0x000fee0000004200 */
[C---:B------:R-:W-:Y:S07]  /*154e0*/  HMMA.16816.F32.BF16 R8, R4.reuse, R14, R148 ;  /* 0x0000000e0408723c */ /* 0x040fee0000041894 */
[----:B------:R-:W-:Y:S01]  /*154f0*/  MOV R151, R86 ;  /* 0x0000005600977202 */ /* 0x000fe20000000f00 */
[----:B------:R-:W-:Y:S01]  /*15500*/  HMMA.16816.F32.BF16 R144, R4, R12, R144 ;  /* 0x0000000c0490723c */ /* 0x000fe20000041890 */
[----:B------:R3:W4:Y:S01]  /*15510*/  MUFU.EX2 R86, R3 ;  /* 0x0000000300567308 */ /* 0x0007220000000800 */
[----:B------:R-:W-:Y:S01]  /*15520*/  MOV R149, R31 ;  /* 0x0000001f00957202 */ /* 0x000fe20000000f00 */
[----:B------:R-:W5:Y:S01]  /*15530*/  LDSM.16.MT88.4 R12, [R135+0x5800] ;  /* 0x00580000870c783b */ /* 0x000f620000004200 */
[----:B------:R-:W-:-:S02]  /*15540*/  MOV R148, R30 ;  /* 0x0000001e00947202 */ /* 0x000fc40000000f00 */
[----:B------:R-:W-:Y:S02]  /*15550*/  MOV R150, R84 ;  /* 0x0000005400967202 */ /* 0x000fe40000000f00 */
[----:B------:R-:W-:Y:S02]  /*15560*/  F2FP.BF16.PACK_AB R4, R211, R212 ;  /* 0x000000d4d304723e */ /* 0x000fe400000010ff */
[----:B------:R-:W-:Y:S02]  /*15570*/  F2FP.BF16.PACK_AB R5, R87, R100 ;  /* 0x000000645705723e */ /* 0x000fe400000010ff */
[----:B------:R-:W-:Y:S02]  /*15580*/  F2FP.BF16.PACK_AB R6, R215, R213 ;  /* 0x000000d5d706723e */ /* 0x000fe400000010ff */
[----:B------:R-:W-:Y:S01]  /*15590*/  F2FP.BF16.PACK_AB R7, R52, R53 ;  /* 0x000000353407723e */ /* 0x000fe200000010ff */
[----:B---3--:R-:W-:Y:S01]  /*155a0*/  FFMA.FTZ R3, R116, c[0x0][0x23c], -R0 ;  /* 0x00008f0074037a23 */ /* 0x008fe20000010800 */
[----:B------:R-:W-:-:S02]  /*155b0*/  MOV R116, R28 ;  /* 0x0000001c00747202 */ /* 0x000fc40000000f00 */
[----:B------:R-:W3:Y:S01]  /*155c0*/  LDSM.16.MT88.4 R28, [R164+0x5800] ;  /* 0x00580000a41c783b */ /* 0x000ee20000004200 */
[----:B------:R2:W-:Y:S02]  /*155d0*/  MUFU.EX2 R60, R3 ;  /* 0x00000003003c7308 */ /* 0x0005e40000000800 */
[C---:B-1----:R-:W-:Y:S08]  /*155e0*/  HMMA.16816.F32.BF16 R16, R4.reuse, R24, R16 ;  /* 0x000000180410723c */ /* 0x042ff00000041810 */
[----:B------:R-:W-:Y:S01]  /*155f0*/  HMMA.16816.F32.BF16 R20, R4, R26, R20 ;  /* 0x0000001a0414723c */ /* 0x000fe20000041814 */
[----:B--2---:R-:W-:-:S07]  /*15600*/  FFMA.FTZ R3, R113, c[0x0][0x23c], -R0 ;  /* 0x00008f0071037a23 */ /* 0x004fce0000010800 */
[C---:B------:R-:W-:Y:S01]  /*15610*/  HMMA.16816.F32.BF16 R8, R4.reuse, R34, R8 ;  /* 0x000000220408723c */ /* 0x040fe20000041808 */
[----:B------:R-:W-:Y:S01]  /*15620*/  MOV R113, R39 ;  /* 0x0000002700717202 */ /* 0x000fe20000000f00 */
[----:B------:R1:W2:Y:S06]  /*15630*/  MUFU.EX2 R85, R3 ;  /* 0x0000000300557308 */ /* 0x0002ac0000000800 */
[----:B------:R-:W-:Y:S01]  /*15640*/  HMMA.16816.F32.BF16 R24, R4, R32, R144 ;  /* 0x000000200418723c */ /* 0x000fe20000041890 */
[----:B------:R-:W3:Y:S06]  /*15650*/  LDSM.16.MT88.4 R32, [R135+0x5c00] ;  /* 0x005c00008720783b */ /* 0x000eec0000004200 */
[----:B------:R-:W-:-:S02]  /*15660*/  MOV R147, R38 ;  /* 0x0000002600937202 */ /* 0x000fc40000000f00 */
[----:B------:R-:W-:Y:S01]  /*15670*/  MOV R146, R37 ;  /* 0x0000002500927202 */ /* 0x000fe20000000f00 */
[----:B-1----:R-:W-:Y:S01]  /*15680*/  FFMA.FTZ R3, R36, c[0x0][0x23c], -R2 ;  /* 0x00008f0024037a23 */ /* 0x002fe20000010802 */
[----:B------:R-:W-:Y:S01]  /*15690*/  F2FP.BF16.PACK_AB R4, R217, R214 ;  /* 0x000000d6d904723e */ /* 0x000fe200000010ff */
[----:B------:R-:W1:Y:S01]  /*156a0*/  LDSM.16.MT88.4 R36, [R164+0x5c00] ;  /* 0x005c0000a424783b */ /* 0x000e620000004200 */
[----:B----4-:R-:W-:Y:S01]  /*156b0*/  F2FP.BF16.PACK_AB R5, R86, R51 ;  /* 0x000000335605723e */ /* 0x010fe200000010ff */
[----:B------:R4:W-:Y:S01]  /*156c0*/  MUFU.EX2 R104, R3 ;  /* 0x0000000300687308 */ /* 0x0009e20000000800 */
[----:B------:R-:W-:Y:S02]  /*156d0*/  F2FP.BF16.PACK_AB R6, R218, R216 ;  /* 0x000000d8da06723e */ /* 0x000fe400000010ff */
[----:B--2---:R-:W-:-:S07]  /*156e0*/  F2FP.BF16.PACK_AB R7, R85, R60 ;  /* 0x0000003c5507723e */ /* 0x004fce00000010ff */
[----:B-----5:R-:W-:Y:S01]  /*156f0*/  HMMA.16816.F32.BF16 R16, R4, R12, R16 ;  /* 0x0000000c0410723c */ /* 0x020fe20000041810 */
[----:B----4-:R-:W-:-:S07]  /*15700*/  FFMA.FTZ R3, R115, c[0x0][0x23c], -R0 ;  /* 0x00008f0073037a23 */ /* 0x010fce0000010800 */
[C---:B------:R-:W-:Y:S01]  /*15710*/  HMMA.16816.F32.BF16 R20, R4.reuse, R14, R20 ;  /* 0x0000000e0414723c */ /* 0x040fe20000041814 */
[----:B------:R-:W2:Y:S01]  /*15720*/  LDSM.16.MT88.4 R12, [R135+0x6000] ;  /* 0x00600000870c783b */ /* 0x000ea20000004200 */
[----:B------:R4:W-:Y:S06]  /*15730*/  MUFU.EX2 R49, R3 ;  /* 0x0000000300317308 */ /* 0x0009ec0000000800 */
[C---:B---3--:R-:W-:Y:S08]  /*15740*/  HMMA.16816.F32.BF16 R8, R4.reuse, R30, R8 ;  /* 0x0000001e0408723c */ /* 0x048ff00000041808 */
[----:B------:R-:W-:Y:S01]  /*15750*/  HMMA.16816.F32.BF16 R24, R4, R28, R24 ;  /* 0x0000001c0418723c */ /* 0x000fe20000041818 */
[----:B------:R-:W3:Y:S01]  /*15760*/  LDSM.16.MT88.4 R28, [R164+0x6000] ;  /* 0x00600000a41c783b */ /* 0x000ee20000004200 */
[----:B----4-:R-:W-:-:S04]  /*15770*/  FFMA.FTZ R3, R120, c[0x0][0x23c], -R0 ;  /* 0x00008f0078037a23 */ /* 0x010fc80000010800 */
[----:B------:R4:W5:Y:S01]  /*15780*/  MUFU.EX2 R84, R3 ;  /* 0x0000000300547308 */ /* 0x0009620000000800 */
[----:B------:R-:W-:Y:S02]  /*15790*/  F2FP.BF16.PACK_AB R4, R220, R219 ;  /* 0x000000dbdc04723e */ /* 0x000fe400000010ff */
[----:B------:R-:W-:Y:S01]  /*157a0*/  F2FP.BF16.PACK_AB R6, R221, R222 ;  /* 0x000000dedd06723e */ /* 0x000fe200000010ff */
[----:B----4-:R-:W-:Y:S01]  /*157b0*/  FFMA.FTZ R3, R122, c[0x0][0x23c], -R0 ;  /* 0x00008f007a037a23 */ /* 0x010fe20000010800 */
[----:B-----5:R-:W-:-:S03]  /*157c0*/  F2FP.BF16.PACK_AB R5, R84, R49 ;  /* 0x000000315405723e */ /* 0x020fc600000010ff */
[----:B------:R4:W-:Y:S02]  /*157d0*/  MUFU.EX2 R83, R3 ;  /* 0x0000000300537308 */ /* 0x0009e40000000800 */
[----:B----4-:R-:W-:-:S06]  /*157e0*/  FFMA.FTZ R3, R119, c[0x0][0x23c], -R0 ;  /* 0x00008f0077037a23 */ /* 0x010fcc0000010800 */
[----:B------:R4:W5:Y:S02]  /*157f0*/  MUFU.EX2 R82, R3 ;  /* 0x0000000300527308 */ /* 0x0009640000000800 */
[----:B----4-:R-:W-:Y:S01]  /*15800*/  FFMA.FTZ R3, R89, c[0x0][0x23c], -R2 ;  /* 0x00008f0059037a23 */ /* 0x010fe20000010802 */
[----:B-----5:R-:W-:-:S05]  /*15810*/  F2FP.BF16.PACK_AB R7, R82, R83 ;  /* 0x000000535207723e */ /* 0x020fca00000010ff */
[----:B------:R4:W-:Y:S02]  /*15820*/  MUFU.EX2 R103, R3 ;  /* 0x0000000300677308 */ /* 0x0009e40000000800 */
[C---:B------:R-:W-:Y:S08]  /*15830*/  HMMA.16816.F32.BF16 R16, R4.reuse, R32, R16 ;  /* 0x000000200410723c */ /* 0x040ff00000041810 */
[----:B------:R-:W-:Y:S01]  /*15840*/  HMMA.16816.F32.BF16 R20, R4, R34, R20 ;  /* 0x000000220414723c */ /* 0x000fe20000041814 */
[----:B------:R-:W5:Y:S01]  /*15850*/  LDSM.16.MT88.4 R32, [R135+0x6400] ;  /* 0x006400008720783b */ /* 0x000f620000004200 */
[----:B----4-:R-:W-:-:S04]  /*15860*/  FFMA.FTZ R3, R121, c[0x0][0x23c], -R0 ;  /* 0x00008f0079037a23 */ /* 0x010fc80000010800 */
[----:B------:R4:W-:Y:S02]  /*15870*/  MUFU.EX2 R80, R3 ;  /* 0x0000000300507308 */ /* 0x0009e40000000800 */
[C---:B-1----:R-:W-:Y:S08]  /*15880*/  HMMA.16816.F32.BF16 R8, R4.reuse, R38, R8 ;  /* 0x000000260408723c */ /* 0x042ff00000041808 */
[----:B------:R-:W-:Y:S01]  /*15890*/  HMMA.16816.F32.BF16 R24, R4, R36, R24 ;  /* 0x000000240418723c */ /* 0x000fe20000041818 */
[----:B------:R-:W1:Y:S01]  /*158a0*/  LDSM.16.MT88.4 R36, [R164+0x6400] ;  /* 0x00640000a424783b */ /* 0x000e620000004200 */
[----:B----4-:R-:W-:-:S05]  /*158b0*/  FFMA.FTZ R3, R125, c[0x0][0x23c], -R0 ;  /* 0x00008f007d037a23 */ /* 0x010fca0000010800 */
[----:B------:R-:W-:Y:S02]  /*158c0*/  F2FP.BF16.PACK_AB R4, R224, R223 ;  /* 0x000000dfe004723e */ /* 0x000fe400000010ff */
[----:B------:R-:W-:Y:S01]  /*158d0*/  F2FP.BF16.PACK_AB R6, R225, R226 ;  /* 0x000000e2e106723e */ /* 0x000fe200000010ff */
[----:B------:R4:W2:Y:S02]  /*158e0*/  MUFU.EX2 R81, R3 ;  /* 0x0000000300517308 */ /* 0x0008a40000000800 */
[----:B----4-:R-:W-:Y:S01]  /*158f0*/  FFMA.FTZ R3, R127, c[0x0][0x23c], -R0 ;  /* 0x00008f007f037a23 */ /* 0x010fe20000010800 */
[----:B--2---:R-:W-:-:S05]  /*15900*/  F2FP.BF16.PACK_AB R5, R81, R80 ;  /* 0x000000505105723e */ /* 0x004fca00000010ff */
        /* <DEDUP_REMOVED lines=11> */
[C---:B---3--:R-:W-:Y:S08]  /*159c0*/  HMMA.16816.F32.BF16 R8, R4.reuse, R30, R8 ;  /* 0x0000001e0408723c */ /* 0x048ff00000041808 */
[----:B------:R-:W-:Y:S01]  /*159d0*/  HMMA.16816.F32.BF16 R24, R4, R28, R24 ;  /* 0x0000001c0418723c */ /* 0x000fe20000041818 */
[----:B------:R-:W3:Y:S01]  /*159e0*/  LDSM.16.MT88.4 R28, [R164+0x6800] ;  /* 0x00680000a41c783b */ /* 0x000ee20000004200 */
        /* <DEDUP_REMOVED lines=54> */
[----:B------:R-:W-:Y:S01]  /*15d50*/  LDSM.16.MT88.4 R32, [R135+0x7400] ;  /* 0x007400008720783b */ /* 0x000fe20000004200 */
[----:B-1----:R-:W-:-:S04]  /*15d60*/  FFMA.FTZ R3, R160, c[0x0][0x23c], -R0 ;  /* 0x00008f00a0037a23 */ /* 0x002fc80000010800 */
[----:B------:R1:W-:Y:S02]  /*15d70*/  MUFU.EX2 R64, R3 ;  /* 0x0000000300407308 */ /* 0x0003e40000000800 */
[C---:B-----5:R-:W-:Y:S08]  /*15d80*/  HMMA.16816.F32.BF16 R8, R4.reuse, R38, R8 ;  /* 0x000000260408723c */ /* 0x060ff00000041808 */
        /* <DEDUP_REMOVED lines=16> */
[----:B-1----:R-:W-:-:S04]  /*15e90*/  FFMA.FTZ R3, R189, c[0x0][0x23c], -R0 ;  /* 0x00008f00bd037a23 */ /* 0x002fc80000010800 */
[----:B------:R1:W-:Y:S03]  /*15ea0*/  MUFU.EX2 R57, R3 ;  /* 0x0000000300397308 */ /* 0x0003e60000000800 */
[C---:B---3--:R-:W-:Y:S07]  /*15eb0*/  HMMA.16816.F32.BF16 R12, R4.reuse, R30, R8 ;  /* 0x0000001e040c723c */ /* 0x048fee0000041808 */
        /* <DEDUP_REMOVED lines=266> */
.L_x_2568:
        /* <DEDUP_REMOVED lines=15> */
.L_x_2578:
        /* <DEDUP_REMOVED lines=66> */
.L_x_2575:
        /* <DEDUP_REMOVED lines=454> */
.L_x_2577:
        /* <DEDUP_REMOVED lines=32> */
.L_x_2576:
        /* <DEDUP_REMOVED lines=712> */
.L_x_2574:
        /* <DEDUP_REMOVED lines=59> */
[----:B------:R-:W4:Y:S01]  /*1c300*/  S2R R11, SR_TID.X ;  /* 0x00000000000b7919 */ /* 0x000f220000002100 */
        /* <DEDUP_REMOVED lines=12> */
[----:B------:R-:W-:Y:S01]  /*1c3d0*/  LOP3.LUT R8, R10, R8, RZ, 0x3c, !PT ;  /* 0x000000080a087212 */ /* 0x000fe200078e3cff */
[----:B------:R-:W-:Y:S01]  /*1c3e0*/  FMUL.FTZ R145, R2, R145 ;  /* 0x0000009102917220 */ /* 0x000fe20000410000 */
[----:B------:R-:W-:Y:S01]  /*1c3f0*/  ISETP.NE.U32.AND P3, PT, R6, 0x1, PT ;  /* 0x000000010600780c */ /* 0x000fe20003f65070 */
[----:B------:R-:W-:Y:S01]  /*1c400*/  IMAD.MOV.U32 R6, RZ, RZ, -0x20 ;  /* 0xffffffe0ff067424 */ /* 0x000fe200078e00ff */
[----:B------:R-:W-:Y:S01]  /*1c410*/  STS.64 [R7.X4], R136 ;  /* 0x0000008807007388 */ /* 0x000fe20000004a00 */
[----:B------:R-:W-:Y:S01]  /*1c420*/  IMAD.SHL.U32 R4, R7, 0x4, RZ ;  /* 0x0000000407047824 */ /* 0x000fe200078e00ff */
[----:B------:R-:W-:Y:S01]  /*1c430*/  IADD3 R0, R16, R8, RZ ;  /* 0x0000000810007210 */ /* 0x000fe20007ffe0ff */
[----:B------:R-:W-:Y:S01]  /*1c440*/  FMUL.FTZ R148, R2, R148 ;  /* 0x0000009402947220 */ /* 0x000fe20000410000 */
[----:B------:R-:W-:Y:S01]  /*1c450*/  SEL R6, R6, 0x20, !P3 ;  /* 0x0000002006067807 */ /* 0x000fe20005800000 */
[----:B------:R-:W-:Y:S01]  /*1c460*/  FMUL.FTZ R149, R2, R149 ;  /* 0x0000009502957220 */ /* 0x000fe20000410000 */
[C---:B------:R-:W-:Y:S01]  /*1c470*/  IADD3 R2, R4.reuse, 0x40, RZ ;  /* 0x0000004004027810 */ /* 0x040fe20007ffe0ff */
[C---:B---3--:R-:W-:Y:S01]  /*1c480*/  FMUL.FTZ R139, R5.reuse, R139 ;  /* 0x0000008b058b7220 */ /* 0x048fe20000410000 */
[----:B------:R-:W-:Y:S01]  /*1c490*/  @P2 IADD3 R2, R4, -0x40, RZ ;  /* 0xffffffc004022810 */ /* 0x000fe20007ffe0ff */
[C---:B------:R-:W-:Y:S01]  /*1c4a0*/  FMUL.FTZ R138, R5.reuse, R138 ;  /* 0x0000008a058a7220 */ /* 0x040fe20000410000 */
[----:B------:R-:W2:Y:S01]  /*1c4b0*/  S2R R8, SR_CTAID.Z ;  /* 0x0000000000087919 */ /* 0x000ea20000002700 */
[C---:B------:R-:W-:Y:S01]  /*1c4c0*/  FMUL.FTZ R143, R5.reuse, R143 ;  /* 0x0000008f058f7220 */ /* 0x040fe20000410000 */
[----:B------:R-:W3:Y:S01]  /*1c4d0*/  @P1 MUFU.LG2 R10, R14 ;  /* 0x0000000e000a1308 */ /* 0x000ee20000000c00 */
[C---:B------:R-:W-:Y:S01]  /*1c4e0*/  FMUL.FTZ R142, R5.reuse, R142 ;  /* 0x0000008e058e7220 */ /* 0x040fe20000410000 */
[----:B------:R-:W-:Y:S01]  /*1c4f0*/  STS.64 [R7.X4+0x400], R138 ;  /* 0x0004008a07007388 */ /* 0x000fe20000004a00 */
[----:B------:R-:W-:-:S02]  /*1c500*/  FMUL.FTZ R147, R5, R147 ;  /* 0x0000009305937220 */ /* 0x000fc40000410000 */
[C---:B------:R-:W-:Y:S02]  /*1c510*/  FMUL.FTZ R146, R5.reuse, R146 ;  /* 0x0000009205927220 */ /* 0x040fe40000410000 */
[C---:B------:R-:W-:Y:S01]  /*1c520*/  FMUL.FTZ R151, R5.reuse, R151 ;  /* 0x0000009705977220 */ /* 0x040fe20000410000 */
[----:B------:R-:W1:Y:S01]  /*1c530*/  @P0 MUFU.LG2 R9, R15 ;  /* 0x0000000f00090308 */ /* 0x000e620000000c00 */
[----:B------:R-:W-:Y:S02]  /*1c540*/  FMUL.FTZ R150, R5, R150 ;  /* 0x0000009605967220 */ /* 0x000fe40000410000 */
[----:B------:R-:W-:Y:S02]  /*1c550*/  IMAD.IADD R5, R4, 0x1, R6 ;  /* 0x0000000104057824 */ /* 0x000fe400078e0206 */
[----:B------:R-:W-:-:S03]  /*1c560*/  IMAD.IADD R4, R6, 0x1, R2 ;  /* 0x0000000106047824 */ /* 0x000fc600078e0202 */
[----:B------:R-:W-:Y:S04]  /*1c570*/  STS.64 [R5], R140 ;  /* 0x0000008c05007388 */ /* 0x000fe80000000a00 */
[----:B------:R1:W-:Y:S04]  /*1c580*/  STS.64 [R5+0x400], R142 ;  /* 0x0004008e05007388 */ /* 0x0003e80000000a00 */
[----:B------:R-:W-:Y:S04]  /*1c590*/  STS.64 [R2], R144 ;  /* 0x0000009002007388 */ /* 0x000fe80000000a00 */
[----:B------:R4:W-:Y:S04]  /*1c5a0*/  STS.64 [R2+0x400], R146 ;  /* 0x0004009202007388 */ /* 0x0009e80000000a00 */
[----:B------:R-:W-:Y:S04]  /*1c5b0*/  STS.64 [R4], R148 ;  /* 0x0000009404007388 */ /* 0x000fe80000000a00 */
[----:B------:R2:W-:Y:S04]  /*1c5c0*/  STS.64 [R4+0x400], R150 ;  /* 0x0004009604007388 */ /* 0x0005e80000000a00 */
[----:B------:R-:W-:Y:S06]  /*1c5d0*/  BAR.SYNC.DEFER_BLOCKING 0x0 ;  /* 0x0000000000007b1d */ /* 0x000fec0000010000 */
[----:B-1----:R-:W1:Y:S01]  /*1c5e0*/  S2R R5, SR_CTAID.Y ;  /* 0x0000000000057919 */ /* 0x002e620000002600 */
[----:B----4-:R-:W-:-:S04]  /*1c5f0*/  SHF.R.S32.HI R2, RZ, 0x1f, R11 ;  /* 0x0000001fff027819 */ /* 0x010fc8000001140b */
[----:B------:R-:W-:Y:S02]  /*1c600*/  LEA.HI R2, R2, R11, RZ, 0x5 ;  /* 0x0000000b02027211 */ /* 0x000fe400078f28ff */
[----:B--2---:R-:W-:Y:S01]  /*1c610*/  SHF.R.S32.HI R4, RZ, 0x1f, R13 ;  /* 0x0000001fff047819 */ /* 0x004fe2000001140d */
[----:B------:R-:W2:Y:S03]  /*1c620*/  LDS.128 R32, [R0.X4] ;  /* 0x0000000000207984 */ /* 0x000ea60000004c00 */
[----:B------:R-:W-:Y:S01]  /*1c630*/  LEA.HI R4, R4, R13, RZ, 0x2 ;  /* 0x0000000d04047211 */ /* 0x000fe200078f10ff */
[----:B------:R-:W4:Y:S03]  /*1c640*/  LDS.128 R28, [R0.X4+0x800] ;  /* 0x00080000001c7984 */ /* 0x000f260000004c00 */
[----:B------:R-:W-:Y:S01]  /*1c650*/  LOP3.LUT R4, R4, 0xffffffc, RZ, 0xc0, !PT ;  /* 0x0ffffffc04047812 */ /* 0x000fe200078ec0ff */
[----:B------:R-:W2:Y:S01]  /*1c660*/  LDS.128 R24, [R0.X4+0x1000] ;  /* 0x0010000000187984 */ /* 0x000ea20000004c00 */
[----:B-1----:R-:W-:-:S03]  /*1c670*/  IMAD R5, R5, c[0x0][0x210], R246 ;  /* 0x0000840005057a24 */ /* 0x002fc600078e02f6 */
[----:B------:R1:W2:Y:S02]  /*1c680*/  LDS.128 R16, [R0.X4+0x1800] ;  /* 0x0018000000107984 */ /* 0x0002a40000004c00 */
[----:B-1----:R-:W-:-:S04]  /*1c690*/  IMAD.MOV R0, RZ, RZ, -R246 ;  /* 0x000000ffff007224 */ /* 0x002fc800078e0af6 */
[----:B------:R-:W-:Y:S01]  /*1c6a0*/  IMAD R6, R0, c[0x0][0x1c0], R8 ;  /* 0x0000700000067a24 */ /* 0x000fe200078e0208 */
[----:B------:R-:W-:Y:S01]  /*1c6b0*/  LOP3.LUT R0, R2, 0xffffffe0, RZ, 0xc0, !PT ;  /* 0xffffffe002007812 */ /* 0x000fe200078ec0ff */
[----:B------:R-:W-:Y:S01]  /*1c6c0*/  IMAD.MOV.U32 R8, RZ, RZ, -0x800000 ;  /* 0xff800000ff087424 */ /* 0x000fe200078e00ff */
[----:B------:R-:W-:Y:S01]  /*1c6d0*/  LOP3.LUT R2, R22, 0xffffffe0, RZ, 0xc0, !PT ;  /* 0xffffffe016027812 */ /* 0x000fe200078ec0ff */
[----:B------:R-:W-:Y:S01]  /*1c6e0*/  IMAD R6, R5, c[0x0][0x1c0], R6 ;  /* 0x0000700005067a24 */ /* 0x000fe200078e0206 */
[----:B------:R-:W-:Y:S01]  /*1c6f0*/  IADD3 R0, R11, -R0, RZ ;  /* 0x800000000b007210 */ /* 0x000fe20007ffe0ff */
[----:B---3--:R-:W-:Y:S01]  /*1c700*/  @P1 FMUL.FTZ R5, R10, 0.69314718246459960938 ;  /* 0x3f3172180a051820 */ /* 0x008fe20000410000 */
[----:B------:R-:W-:Y:S01]  /*1c710*/  SHF.L.U32 R11, R36, 0x6, RZ ;  /* 0x00000006240b7819 */ /* 0x000fe200000006ff */
[----:B------:R-:W-:Y:S01]  /*1c720*/  IMAD.IADD R2, R23, 0x1, -R2 ;  /* 0x0000000117027824 */ /* 0x000fe200078e0a02 */
[----:B------:R-:W-:-:S03]  /*1c730*/  SHF.R.S32.HI R7, RZ, 0x1f, R0 ;  /* 0x0000001fff077819 */ /* 0x000fc60000011400 */
[----:B------:R-:W-:Y:S01]  /*1c740*/  IMAD R6, R6, c[0x0][0x214], R11 ;  /* 0x0000850006067a24 */ /* 0x000fe200078e020b */
[----:B------:R-:W-:Y:S01]  /*1c750*/  LOP3.LUT P2, RZ, R2, 0x3, RZ, 0xc0, !PT ;  /* 0x0000000302ff7812 */ /* 0x000fe2000784c0ff */
[----:B------:R-:W-:Y:S01]  /*1c760*/  IMAD.IADD R2, R13, 0x1, -R4 ;  /* 0x000000010d027824 */ /* 0x000fe200078e0a04 */
[----:B------:R-:W-:Y:S01]  /*1c770*/  LEA.HI R0, R7, R0, RZ, 0x2 ;  /* 0x0000000007007211 */ /* 0x000fe200078f10ff */
[----:B------:R-:W-:Y:S02]  /*1c780*/  @P0 FMUL.FTZ R4, R9, 0.69314718246459960938 ;  /* 0x3f31721809040820 */ /* 0x000fe40000410000 */
[----:B------:R-:W-:Y:S01]  /*1c790*/  IMAD.MOV.U32 R7, RZ, RZ, -0x800000 ;  /* 0xff800000ff077424 */ /* 0x000fe200078e00ff */
[----:B------:R-:W-:Y:S01]  /*1c7a0*/  SHF.R.S32.HI R0, RZ, 0x2, R0 ;  /* 0x00000002ff007819 */ /* 0x000fe20000011400 */
[----:B------:R-:W-:Y:S02]  /*1c7b0*/  @P1 FFMA.FTZ R7, R20, c[0x0][0x238], R5 ;  /* 0x00008e0014071a23 */ /* 0x000fe40000010005 */
[----:B------:R-:W-:-:S02]  /*1c7c0*/  @P0 FFMA.FTZ R8, R3, c[0x0][0x238], R4 ;  /* 0x00008e0003080a23 */ /* 0x000fc40000010004 */
[----:B------:R-:W-:Y:S02]  /*1c7d0*/  IMAD R0, R2, 0x10, R0 ;  /* 0x0000001002007824 */ /* 0x000fe400078e0200 */
[----:B------:R-:W-:Y:S05]  /*1c7e0*/  @P2 BRA `(.L_x_2580) ;  /* 0x000000b000002947 */ /* 0x000fea0003800000 */
[----:B--2-45:R-:W-:Y:S01]  /*1c7f0*/  IMAD R2, R36, -0x40, R37 ;  /* 0xffffffc024027824 */ /* 0x034fe200078e0225 */
[----:B------:R-:W-:Y:S02]  /*1c800*/  IADD3 R4, R0, 0x8, RZ ;  /* 0x0000000800047810 */ /* 0x000fe40007ffe0ff */
[----:B------:R-:W-:Y:S02]  /*1c810*/  SHF.R.S32.HI R3, RZ, 0x1f, R0 ;  /* 0x0000001fff037819 */ /* 0x000fe40000011400 */
[----:B------:R-:W-:Y:S02]  /*1c820*/  IADD3 R5, P0, R6, R0, RZ ;  /* 0x0000000006057210 */ /* 0x000fe40007f1e0ff */
[-C--:B------:R-:W-:Y:S02]  /*1c830*/  ISETP.GE.AND P2, PT, R0, R2.reuse, PT ;  /* 0x000000020000720c */ /* 0x080fe40003f46270 */
[----:B------:R-:W-:-:S02]  /*1c840*/  ISETP.GE.AND P1, PT, R4, R2, PT ;  /* 0x000000020400720c */ /* 0x000fc40003f26270 */
[----:B------:R-:W-:Y:S02]  /*1c850*/  LEA.HI.X.SX32 R0, R6, R3, 0x1, P0 ;  /* 0x0000000306007211 */ /* 0x000fe400000f0eff */
[----:B------:R-:W-:-:S04]  /*1c860*/  LEA R2, P0, R5, c[0x0][0x208], 0x2 ;  /* 0x0000820005027a11 */ /* 0x000fc800078010ff */
[----:B------:R-:W-:-:S05]  /*1c870*/  LEA.HI.X R3, R5, c[0x0][0x20c], R0, 0x2, P0 ;  /* 0x0000830005037a11 */ /* 0x000fca00000f1400 */
[----:B------:R1:W-:Y:S04]  /*1c880*/  @!P2 STG.E [R2.64], R7 ;  /* 0x000000070200a986 */ /* 0x0003e8000c101904 */
[----:B------:R1:W-:Y:S02]  /*1c890*/  @!P1 STG.E [R2.64+0x20], R8 ;  /* 0x0000200802009986 */ /* 0x0003e4000c101904 */
.L_x_2580:
[----:B--2-4-:R-:W-:Y:S05]  /*1c8a0*/  BSYNC B0 ;  /* 0x0000000000007941 */ /* 0x014fea0003800000 */
.L_x_2579:
[----:B-1----:R-:W-:Y:S01]  /*1c8b0*/  IMAD.SHL.U32 R2, R21, 0x4, RZ ;  /* 0x0000000415027824 */ /* 0x002fe200078e00ff */
[----:B------:R-:W-:Y:S01]  /*1c8c0*/  IADD3 R7, R12, 0x10, RZ ;  /* 0x000000100c077810 */ /* 0x000fe20007ffe0ff */
[----:B------:R-:W-:Y:S01]  /*1c8d0*/  IMAD R0, R6, c[0x0][0x22c], RZ ;  /* 0x00008b0006007a24 */ /* 0x000fe200078e02ff */
[----:B------:R-:W-:Y:S01]  /*1c8e0*/  IADD3 R6, R12, 0x20, RZ ;  /* 0x000000200c067810 */ /* 0x000fe20007ffe0ff */
[----:B-----5:R-:W-:Y:S01]  /*1c8f0*/  IMAD R5, R36, -0x40, R37 ;  /* 0xffffffc024057824 */ /* 0x020fe200078e0225 */
[----:B------:R-:W-:-:S04]  /*1c900*/  SHF.R.S32.HI R3, RZ, 0x1f, R2 ;  /* 0x0000001fff037819 */ /* 0x000fc80000011402 */
[-C--:B------:R-:W-:Y:S01]  /*1c910*/  ISETP.GE.AND P3, PT, R7, R5.reuse, PT ;  /* 0x000000050700720c */ /* 0x080fe20003f66270 */
[----:B------:R-:W-:Y:S01]  /*1c920*/  IMAD.WIDE R2, R12, 0x20, R2 ;  /* 0x000000200c027825 */ /* 0x000fe200078e0202 */
[----:B------:R-:W-:-:S04]  /*1c930*/  ISETP.GE.AND P2, PT, R6, R5, PT ;  /* 0x000000050600720c */ /* 0x000fc80003f46270 */
[----:B------:R-:W-:-:S04]  /*1c940*/  IADD3 R4, P0, R0, R2, RZ ;  /* 0x0000000200047210 */ /* 0x000fc80007f1e0ff */
[----:B------:R-:W-:Y:S02]  /*1c950*/  LEA.HI.X.SX32 R3, R0, R3, 0x1, P0 ;  /* 0x0000000300037211 */ /* 0x000fe400000f0eff */
[----:B------:R-:W-:Y:S02]  /*1c960*/  ISETP.GE.AND P0, PT, R12, R5, PT ;  /* 0x000000050c00720c */ /* 0x000fe40003f06270 */
[----:B------:R-:W-:Y:S02]  /*1c970*/  LEA R2, P1, R4, c[0x0][0x1d8], 0x2 ;  /* 0x0000760004027a11 */ /* 0x000fe400078210ff */
[----:B------:R-:W-:Y:S02]  /*1c980*/  IADD3 R0, R12, 0x30, RZ ;  /* 0x000000300c007810 */ /* 0x000fe40007ffe0ff */
[----:B------:R-:W-:-:S05]  /*1c990*/  LEA.HI.X R3, R4, c[0x0][0x1dc], R3, 0x2, P1 ;  /* 0x0000770004037a11 */ /* 0x000fca00008f1403 */
[----:B------:R1:W-:Y:S04]  /*1c9a0*/  @!P3 STG.E.128 [R2.64+0x800], R28 ;  /* 0x0008001c0200b986 */ /* 0x0003e8000c101d04 */
[----:B------:R1:W-:Y:S04]  /*1c9b0*/  @!P0 STG.E.64 [R2.64], R32 ;  /* 0x0000002002008986 */ /* 0x0003e8000c101b04 */
[----:B------:R1:W-:Y:S01]  /*1c9c0*/  @!P0 STG.E.64 [R2.64+0x8], R34 ;  /* 0x0000082202008986 */ /* 0x0003e2000c101b04 */
[----:B------:R-:W-:-:S03]  /*1c9d0*/  ISETP.GE.AND P0, PT, R0, R5, PT ;  /* 0x000000050000720c */ /* 0x000fc60003f06270 */
[----:B------:R1:W-:Y:S10]  /*1c9e0*/  @!P2 STG.E.128 [R2.64+0x1000], R24 ;  /* 0x001000180200a986 */ /* 0x0003f4000c101d04 */
[----:B------:R-:W-:Y:S05]  /*1c9f0*/  @P0 EXIT ;  /* 0x000000000000094d */ /* 0x000fea0003800000 */
[----:B------:R-:W-:Y:S01]  /*1ca00*/  STG.E.128 [R2.64+0x1800], R16 ;  /* 0x0018001002007986 */ /* 0x000fe2000c101d04 */
[----:B------:R-:W-:Y:S05]  /*1ca10*/  EXIT ;  /* 0x000000000000794d */ /* 0x000fea0003800000 */
.L_x_2581:
        /* <DEDUP_REMOVED lines=14> */
.L_x_5215:


//--------------------- .text._ZN5flash24flash_fwd_splitkv_kernelI23Flash_fwd_kernel_traitsILi32ELi64ELi256ELi4ELb0ELb0EN7cutlass10bfloat16_tE19Flash_kernel_traitsILi32ELi64ELi256ELi4ES3_EELb1ELb0ELb1ELb0ELb0ELb0ELb1ELb1EEEvNS_16Flash_fwd_paramsE --------------------------
	.section	.text._ZN5flash24flash_fwd_splitkv_kernelI23Flash_fwd_kernel_traitsILi32ELi64ELi256ELi4ELb0ELb0EN7cutlass10bfloat16_tE19Flash_kernel_traitsILi32ELi64ELi256ELi4ES3_EELb1ELb0ELb1ELb0ELb0ELb0ELb1ELb1EEEvNS_16Flash_fwd_paramsE,"ax",@progbits
	.sectioninfo	@"SHI_REGISTERS=255"
	.align	128
        .global         _ZN5flash24flash_fwd_splitkv_kernelI23Flash_fwd_kernel_traitsILi32ELi64ELi256ELi4ELb0ELb0EN7cutlass10bfloat16_tE19Flash_kernel_traitsILi32ELi64ELi256ELi4ES3_EELb1ELb0ELb1ELb0ELb0ELb0ELb1ELb1EEEvNS_16Flash_fwd_paramsE
        .type           _ZN5flash24flash_fwd_splitkv_kernelI23Flash_fwd_kernel_traitsILi32ELi64ELi256ELi4ELb0ELb0EN7cutlass10bfloat16_tE19Flash_kernel_traitsILi32ELi64ELi256ELi4ES3_EELb1ELb0ELb1ELb0ELb0ELb0ELb1ELb1EEEvNS_16Flash_fwd_paramsE,@function
        .size           _ZN5flash24flash_fwd_splitkv_kernelI23Flash_fwd_kernel_traitsILi32ELi64ELi256ELi4ELb0ELb0EN7cutlass10bfloat16_tE19Flash_kernel_traitsILi32ELi64ELi256ELi4ES3_EELb1ELb0ELb1ELb0ELb0ELb0ELb1ELb1EEEvNS_16Flash_fwd_paramsE,(.L_x_5216 - _ZN5flash24flash_fwd_splitkv_kernelI23Flash_fwd_kernel_traitsILi32ELi64ELi256ELi4ELb0ELb0EN7cutlass10bfloat16_tE19Flash_kernel_traitsILi32ELi64ELi256ELi4ES3_EELb1ELb0ELb1ELb0ELb0ELb0ELb1ELb1EEEvNS_16Flash_fwd_paramsE)
        .other          _ZN5flash24flash_fwd_splitkv_kernelI23Flash_fwd_kernel_traitsILi32ELi64ELi256ELi4ELb0ELb0EN7cutlass10bfloat16_tE19Flash_kernel_traitsILi32ELi64ELi256ELi4ES3_EELb1ELb0ELb1ELb0ELb0ELb0ELb1ELb1EEEvNS_16Flash_fwd_paramsE,@"STO_CUDA_ENTRY STV_DEFAULT"
_ZN5flash24flash_fwd_splitkv_kernelI23Flash_fwd_kernel_traitsILi32ELi64ELi256ELi4ELb0ELb0EN7cutlass10bfloat16_tE19Flash_kernel_traitsILi32ELi64ELi256ELi4ES3_EELb1ELb0ELb1ELb0ELb0ELb0ELb1ELb1EEEvNS_16Flash_fwd_paramsE:
.text._ZN5flash24flash_fwd_splitkv_kernelI23Flash_fwd_kernel_traitsILi32ELi64ELi256ELi4ELb0ELb0EN7cutlass10bfloat16_tE19Flash_kernel_traitsILi32ELi64ELi256ELi4ES3_EELb1ELb0ELb1ELb0ELb0ELb0ELb1ELb1EEEvNS_16Flash_fwd_paramsE:
[----:B------:R-:W-:Y:S02]  /*0000*/  MOV R1, c[0x0][0x28] ;  /* 0x00000a0000017a02 */ /* 0x000fe40000000f00 */
[----:B------:R-:W1:Y:S01]  /*0010*/  I2F.U32.RP R2, c[0x0][0x1c0] ;  /* 0x0000700000027b06 */ /* 0x000e620000209000 */
[----:B------:R-:W2:Y:S01]  /*0020*/  S2UR UR5, SR_CTAID.Z ;  /* 0x00000000000579c3 */ /* 0x000ea20000002700 */
[----:B------:R-:W-:Y:S01]  /*0030*/  ULDC UR16, c[0x0][0x1c0] ;  /* 0x0000700000107ab9 */ /* 0x000fe20000000800 */
[----:B------:R-:W-:Y:S01]  /*0040*/  ISETP.NE.U32.AND P4, PT, RZ, c[0x0][0x250], PT ;  /* 0x00009400ff007a0c */ /* 0x000fe20003f85070 */
[----:B------:R-:W-:Y:S02]  /*0050*/  UMOV UR6, URZ ;  /* 0x0000003f00067c82 */ /* 0x000fe40008000000 */
[----:B------:R-:W-:Y:S02]  /*0060*/  UISETP.NE.U32.AND UP1, UPT, URZ, UR16, UPT ;  /* 0x000000103f00728c */ /* 0x000fe4000bf25070 */
[----:B------:R-:W-:Y:S02]  /*0070*/  UMOV UR14, 0x4 ;  /* 0x00000004000e7882 */ /* 0x000fe40000000000 */
[----:B------:R-:W-:-:S02]  /*0080*/  ULDC.64 UR8, c[0x0][0x240] ;  /* 0x0000900000087ab9 */ /* 0x000fc40000000a00 */
[----:B------:R-:W-:Y:S01]  /*0090*/  ULDC.64 UR10, c[0x0][0x248] ;  /* 0x00009200000a7ab9 */ /* 0x000fe20000000a00 */
[----:B-1----:R-:W1:Y:S02]  /*00a0*/  MUFU.RCP R0, R2 ;  /* 0x0000000200007308 */ /* 0x002e640000001000 */
[----:B-1----:R-:W-:-:S06]  /*00b0*/  IADD3 R0, R0, 0xffffffe, RZ ;  /* 0x0ffffffe00007810 */ /* 0x002fcc0007ffe0ff */
[----:B------:R-:W1:Y:S02]  /*00c0*/  F2I.FTZ.U32.TRUNC.NTZ R0, R0 ;  /* 0x0000000000007305 */ /* 0x000e64000021f000 */
[----:B-1----:R-:W1:Y:S02]  /*00d0*/  R2UR UR7, R0 ;  /* 0x00000000000773c2 */ /* 0x002e6400000e0000 */
[----:B-1----:R-:W-:-:S04]  /*00e0*/  UIADD3 UR4, URZ, -UR7, URZ ;  /* 0x800000073f047290 */ /* 0x002fc8000fffe03f */
[----:B------:R-:W-:-:S04]  /*00f0*/  UIMAD UR4, UR4, UR16, URZ ;  /* 0x00000010040472a4 */ /* 0x000fc8000f8e023f */
[----:B------:R-:W-:-:S04]  /*0100*/  UIMAD.WIDE.U32 UR6, UR7, UR4, UR6 ;  /* 0x00000004070672a5 */ /* 0x000fc8000f8e0006 */
[----:B--2---:R-:W-:-:S03]  /*0110*/  UIMAD.WIDE.U32 UR12, UR7, UR5, URZ ;  /* 0x00000005070c72a5 */ /* 0x004fc6000f8e003f */
[----:B------:R-:W-:Y:S02]  /*0120*/  ULDC.64 UR6, c[0x0][0x240] ;  /* 0x0000900000067ab9 */ /* 0x000fe40000000a00 */
[----:B------:R-:W-:Y:S02]  /*0130*/  UIADD3 UR4, -UR13, URZ, URZ ;  /* 0x0000003f0d047290 */ /* 0x000fe4000fffe13f */
[----:B------:R-:W-:Y:S02]  /*0140*/  UISETP.NE.U32.AND UP0, UPT, URZ, UR6, UPT ;  /* 0x000000063f00728c */ /* 0x000fe4000bf05070 */
[----:B------:R-:W-:Y:S02]  /*0150*/  UIMAD UR4, UR4, UR16, UR5 ;  /* 0x00000010040472a4 */ /* 0x000fe4000f8e0205 */
[----:B------:R-:W-:Y:S02]  /*0160*/  UISETP.NE.AND.EX UP0, UPT, URZ, UR7, UPT, UP0 ;  /* 0x000000073f00728c */ /* 0x000fe4000bf05300 */
[----:B------:R-:W-:-:S02]  /*0170*/  UISETP.GE.U32.AND UP3, UPT, UR4, UR16, UPT ;  /* 0x000000100400728c */ /* 0x000fc4000bf66070 */
[----:B------:R-:W-:Y:S02]  /*0180*/  ULDC.64 UR6, c[0x0][0x248] ;  /* 0x0000920000067ab9 */ /* 0x000fe40000000a00 */
[----:B------:R-:W-:-:S07]  /*0190*/  PLOP3.LUT P0, PT, PT, PT, UP0, 0x80, 0x0 ;  /* 0x000000000000781c */ /* 0x000fce0003f0f008 */
[----:B------:R-:W-:Y:S02]  /*01a0*/  @UP3 UIADD3 UR4, UR4, -UR16, URZ ;  /* 0x8000001004043290 */ /* 0x000fe4000fffe03f */
[----:B------:R-:W-:Y:S02]  /*01b0*/  @UP3 UIADD3 UR13, UR13, 0x1, URZ ;  /* 0x000000010d0d3890 */ /* 0x000fe4000fffe03f */
[----:B------:R-:W-:-:S03]  /*01c0*/  UISETP.GE.U32.AND UP2, UPT, UR4, UR16, UPT ;  /* 0x000000100400728c */ /* 0x000fc6000bf46070 */
[----:B------:R-:W-:-:S08]  /*01d0*/  ULDC.U8 UR4, c[0x0][0x312] ;  /* 0x0000c48000047ab9 */ /* 0x000fd00000000000 */
[----:B------:R-:W-:Y:S02]  /*01e0*/  @UP2 UIADD3 UR13, UR13, 0x1, URZ ;  /* 0x000000010d0d2890 */ /* 0x000fe4000fffe03f */
[----:B------:R-:W-:Y:S02]  /*01f0*/  @!UP1 ULOP3.LUT UR13, URZ, UR16, URZ, 0x33, !UPT ;  /* 0x000000103f0d9292 */ /* 0x000fe4000f8e333f */
[----:B------:R-:W-:Y:S02]  /*0200*/  UISETP.NE.AND UP2, UPT, UR4, URZ, UPT ;  /* 0x0000003f0400728c */ /* 0x000fe4000bf45270 */
[----:B------:R-:W-:Y:S02]  /*0210*/  UIMAD.WIDE UR8, UR13, UR14, UR8 ;  /* 0x0000000e0d0872a5 */ /* 0x000fe4000f8e0208 */
[----:B------:R-:W-:-:S04]  /*0220*/  UISETP.EQ.U32.AND UP1, UPT, URZ, UR6, UPT ;  /* 0x000000063f00728c */ /* 0x000fc8000bf22070 */
[----:B------:R-:W-:Y:S01]  /*0230*/  IMAD.U32 R8, RZ, RZ, UR8 ;  /* 0x00000008ff087e24 */ /* 0x000fe2000f8e00ff */
[----:B------:R-:W-:Y:S01]  /*0240*/  UISETP.EQ.OR.EX UP1, UPT, URZ, UR7, !UP2, UP1 ;  /* 0x000000073f00728c */ /* 0x000fe2000d722710 */
[----:B------:R-:W-:Y:S02]  /*0250*/  IMAD.U32 R9, RZ, RZ, UR9 ;  /* 0x00000009ff097e24 */ /* 0x000fe4000f8e00ff */
[----:B------:R-:W-:-:S03]  /*0260*/  ULDC.64 UR6, c[0x0][0x118] ;  /* 0x0000460000067ab9 */ /* 0x000fc60000000a00 */
[----:B------:R-:W2:Y:S04]  /*0270*/  @P0 LDG.E R4, [R8.64] ;  /* 0x0000000608040981 */ /* 0x000ea8000c1e1900 */
[----:B------:R-:W3:Y:S01]  /*0280*/  @P0 LDG.E R0, [R8.64+0x4] ;  /* 0x0000040608000981 */ /* 0x000ee2000c1e1900 */
[----:B------:R-:W-:Y:S01]  /*0290*/  ULDC.64 UR8, c[0x0][0x250] ;  /* 0x0000940000087ab9 */ /* 0x000fe20000000a00 */
[----:B------:R-:W-:Y:S01]  /*02a0*/  PLOP3.LUT P1, PT, PT, PT, UP1, 0x80, 0x0 ;  /* 0x000000000000781c */ /* 0x000fe20003f2f018 */
[----:B------:R-:W-:Y:S01]  /*02b0*/  UIMAD.WIDE UR10, UR13, UR14, UR10 ;  /* 0x0000000e0d0a72a5 */ /* 0x000fe2000f8e020a */
[----:B------:R-:W-:Y:S01]  /*02c0*/  ISETP.NE.AND.EX P4, PT, RZ, c[0x0][0x254], PT, P4 ;  /* 0x00009500ff007a0c */ /* 0x000fe20003f85340 */
        /* <DEDUP_REMOVED lines=12> */
[----:B------:R-:W-:-:S03]  /*0390*/  UIADD3 UR4, -UR13, URZ, URZ ;  /* 0x0000003f0d047290 */ /* 0x000fc6000fffe13f */
[----:B------:R-:W1:Y:S01]  /*03a0*/  S2UR UR19, SR_CTAID.Y ;  /* 0x00000000001379c3 */ /* 0x000e620000002600 */
[----:B------:R-:W-:-:S07]  /*03b0*/  UIMAD UR16, UR4, UR16, UR5 ;  /* 0x00000010041072a4 */ /* 0x000fce000f8e0205 */
        /* <DEDUP_REMOVED lines=16> */
.L_x_2582:
[----:B------:R-:W-:Y:S02]  /*04c0*/  ULDC UR18, c[0x0][0x218] ;  /* 0x0000860000127ab9 */ /* 0x000fe40000000800 */
.L_x_2583:
        /* <DEDUP_REMOVED lines=22> */
[----:B------:R-:W-:Y:S01]  /*0630*/  IABS R0, c[0x0][0x10] ;  /* 0x0000040000007a13 */ /* 0x000fe20000000000 */
[----:B------:R-:W-:Y:S02]  /*0640*/  ULDC UR4, c[0x0][0x218] ;  /* 0x0000860000047ab9 */ /* 0x000fe40000000800 */
[----:B------:R-:W-:Y:S01]  /*0650*/  UIADD3 UR4, UR4, 0xff, URZ ;  /* 0x000000ff04047890 */ /* 0x000fe2000fffe03f */
[----:B------:R1:W2:Y:S01]  /*0660*/  R2UR UR9, R0 ;  /* 0x00000000000973c2 */ /* 0x0002a200000e0000 */
[----:B------:R-:W-:Y:S02]  /*0670*/  ULDC UR5, c[0x0][0x10] ;  /* 0x0000040000057ab9 */ /* 0x000fe40000000800 */
[----:B------:R-:W-:Y:S02]  /*0680*/  USHF.R.S32.HI UR20, URZ, 0x1f, UR4 ;  /* 0x0000001f3f147899 */ /* 0x000fe40008011404 */
[----:B------:R-:W-:Y:S02]  /*0690*/  UMOV UR24, URZ ;  /* 0x0000003f00187c82 */ /* 0x000fe40008000000 */
[----:B------:R-:W-:-:S04]  /*06a0*/  ULEA.HI UR20, UR20, UR4, URZ, 0x8 ;  /* 0x0000000414147291 */ /* 0x000fc8000f8f403f */
[----:B------:R-:W-:-:S04]  /*06b0*/  ULEA.HI.SX32 UR20, UR20, UR5, 0x18 ;  /* 0x0000000514147291 */ /* 0x000fc8000f8fc23f */
[----:B------:R-:W-:-:S06]  /*06c0*/  UIADD3 UR20, UR20, -0x1, URZ ;  /* 0xffffffff14147890 */ /* 0x000fcc000fffe03f */
[----:B-1----:R-:W-:Y:S01]  /*06d0*/  IMAD.U32 R0, RZ, RZ, UR20 ;  /* 0x00000014ff007e24 */ /* 0x002fe2000f8e00ff */
[----:B--2---:R-:W1:Y:S01]  /*06e0*/  I2F.RP R3, UR9 ;  /* 0x0000000900037d06 */ /* 0x004e620008209400 */
[----:B------:R-:W-:-:S03]  /*06f0*/  ULOP3.LUT UR20, UR20, UR5, URZ, 0x3c, !UPT ;  /* 0x0000000514147292 */ /* 0x000fc6000f8e3c3f */
[----:B------:R-:W-:-:S04]  /*0700*/  IABS R0, R0 ;  /* 0x0000000000007213 */ /* 0x000fc80000000000 */
[----:B------:R-:W2:Y:S01]  /*0710*/  R2UR UR8, R0 ;  /* 0x00000000000873c2 */ /* 0x000ea200000e0000 */
[----:B-1----:R-:W1:Y:S02]  /*0720*/  MUFU.RCP R2, R3 ;  /* 0x0000000300027308 */ /* 0x002e640000001000 */
[----:B-1----:R-:W-:-:S06]  /*0730*/  IADD3 R2, R2, 0xffffffe, RZ ;  /* 0x0ffffffe02027810 */ /* 0x002fcc0007ffe0ff */
[----:B------:R-:W1:Y:S02]  /*0740*/  F2I.FTZ.U32.TRUNC.NTZ R2, R2 ;  /* 0x0000000200027305 */ /* 0x000e64000021f000 */
[----:B-1----:R-:W1:Y:S02]  /*0750*/  R2UR UR25, R2 ;  /* 0x00000000021973c2 */ /* 0x002e6400000e0000 */
[----:B-1----:R-:W-:-:S04]  /*0760*/  UIADD3 UR4, URZ, -UR25, URZ ;  /* 0x800000193f047290 */ /* 0x002fc8000fffe03f */
[----:B------:R-:W-:-:S04]  /*0770*/  UIMAD UR4, UR4, UR9, URZ ;  /* 0x00000009040472a4 */ /* 0x000fc8000f8e023f */
[----:B------:R-:W-:-:S07]  /*0780*/  UIMAD.WIDE.U32 UR24, UR25, UR4, UR24 ;  /* 0x00000004191872a5 */ /* 0x000fce000f8e0018 */
[----:B------:R-:W-:Y:S02]  /*0790*/  UMOV UR21, UR25 ;  /* 0x0000001900157c82 */ /* 0x000fe40008000000 */
[----:B--2---:R-:W-:-:S07]  /*07a0*/  UIMAD.WIDE.U32 UR24, UR21, UR8, URZ ;  /* 0x00000008151872a5 */ /* 0x004fce000f8e003f */
[----:B------:R-:W-:Y:S02]  /*07b0*/  UMOV UR21, UR25 ;  /* 0x0000001900157c82 */ /* 0x000fe40008000000 */
[----:B------:R-:W-:-:S04]  /*07c0*/  UIADD3 UR4, -UR21, URZ, URZ ;  /* 0x0000003f15047290 */ /* 0x000fc8000fffe13f */
[----:B------:R-:W-:Y:S02]  /*07d0*/  UIMAD UR4, UR9, UR4, UR8 ;  /* 0x00000004090472a4 */ /* 0x000fe4000f8e0208 */
[----:B------:R-:W-:Y:S02]  /*07e0*/  UIADD3 UR8, UR11, 0xff, URZ ;  /* 0x000000ff0b087890 */ /* 0x000fe4000fffe03f */
[----:B------:R-:W-:-:S11]  /*07f0*/  UISETP.GT.U32.AND UP0, UPT, UR9, UR4, UPT ;  /* 0x000000040900728c */ /* 0x000fd6000bf04070 */
[----:B------:R-:W-:Y:S02]  /*0800*/  @!UP0 UIADD3 UR4, UR4, -UR9, URZ ;  /* 0x8000000904048290 */ /* 0x000fe4000fffe03f */
[----:B------:R-:W-:Y:S02]  /*0810*/  @!UP0 UIADD3 UR21, UR21, 0x1, URZ ;  /* 0x0000000115158890 */ /* 0x000fe4000fffe03f */
[----:B------:R-:W-:Y:S02]  /*0820*/  UISETP.GE.U32.AND UP1, UPT, UR4, UR9, UPT ;  /* 0x000000090400728c */ /* 0x000fe4000bf26070 */
[----:B------:R-:W-:Y:S02]  /*0830*/  UISETP.GE.AND UP0, UPT, UR20, URZ, UPT ;  /* 0x0000003f1400728c */ /* 0x000fe4000bf06270 */
[----:B------:R-:W-:Y:S02]  /*0840*/  UIADD3 UR4, -UR12, 0x13f, UR10 ;  /* 0x0000013f0c047890 */ /* 0x000fe4000fffe10a */
[----:B------:R-:W-:-:S02]  /*0850*/  USHF.R.S32.HI UR20, URZ, 0x1f, UR8 ;  /* 0x0000001f3f147899 */ /* 0x000fc40008011408 */
[----:B------:R-:W-:Y:S02]  /*0860*/  ULDC UR9, c[0x0][0x2e8] ;  /* 0x0000ba0000097ab9 */ /* 0x000fe40000000800 */
[----:B------:R-:W-:Y:S02]  /*0870*/  UIADD3 UR4, UR4, UR9, UR11 ;  /* 0x0000000904047290 */ /* 0x000fe4000fffe00b */
[----:B------:R-:W-:Y:S02]  /*0880*/  @UP1 UIADD3 UR21, UR21, 0x1, URZ ;  /* 0x0000000115151890 */ /* 0x000fe4000fffe03f */
[----:B------:R-:W-:Y:S02]  /*0890*/  UISETP.NE.AND UP1, UPT, URZ, UR5, UPT ;  /* 0x000000053f00728c */ /* 0x000fe4000bf25270 */
[----:B------:R-:W-:Y:S02]  /*08a0*/  @!UP0 UIADD3 UR21, -UR21, URZ, URZ ;  /* 0x0000003f15158290 */ /* 0x000fe4000fffe13f */
[----:B------:R-:W-:-:S04]  /*08b0*/  ULEA.HI UR8, UR20, UR8, URZ, 0x8 ;  /* 0x0000000814087291 */ /* 0x000fc8000f8f403f */
[----:B------:R-:W-:-:S03]  /*08c0*/  USHF.R.S32.HI UR8, URZ, 0x8, UR8 ;  /* 0x000000083f087899 */ /* 0x000fc60008011408 */
[----:B------:R-:W-:Y:S02]  /*08d0*/  @!UP1 ULOP3.LUT UR21, URZ, UR5, URZ, 0x33, !UPT ;  /* 0x000000053f159292 */ /* 0x000fe4000f8e333f */
[----:B------:R-:W-:Y:S02]  /*08e0*/  USHF.R.S32.HI UR5, URZ, 0x1f, UR4 ;  /* 0x0000001f3f057899 */ /* 0x000fe40008011404 */
[----:B------:R-:W-:Y:S02]  /*08f0*/  UIMAD UR9, UR21, UR19, URZ ;  /* 0x00000013150972a4 */ /* 0x000fe4000f8e023f */
[----:B------:R-:W-:Y:S02]  /*0900*/  ULEA.HI UR4, UR5, UR4, URZ, 0x8 ;  /* 0x0000000405047291 */ /* 0x000fe4000f8f403f */
[----:B------:R-:W-:Y:S02]  /*0910*/  UIADD3 UR21, UR21, UR9, URZ ;  /* 0x0000000915157290 */ /* 0x000fe4000fffe03f */
[----:B------:R-:W-:-:S02]  /*0920*/  USHF.R.S32.HI UR4, URZ, 0x8, UR4 ;  /* 0x000000083f047899 */ /* 0x000fc40008011404 */
[----:B------:R-:W-:-:S04]  /*0930*/  UISETP.LT.AND UP0, UPT, UR8, UR21, UPT ;  /* 0x000000150800728c */ /* 0x000fc8000bf01270 */
[----:B------:R-:W-:-:S04]  /*0940*/  USEL UR8, UR8, UR21, UP0 ;  /* 0x0000001508087287 */ /* 0x000fc80008000000 */
[----:B------:R-:W-:-:S04]  /*0950*/  UISETP.LT.AND UP0, UPT, UR8, UR4, UPT ;  /* 0x000000040800728c */ /* 0x000fc8000bf01270 */
[----:B------:R-:W-:-:S04]  /*0960*/  USEL UR8, UR8, UR4, UP0 ;  /* 0x0000000408087287 */ /* 0x000fc80008000000 */
[----:B------:R-:W-:-:S06]  /*0970*/  UISETP.GE.AND UP0, UPT, UR9, UR8, UPT ;  /* 0x000000080900728c */ /* 0x000fcc000bf06270 */
[----:B------:R-:W-:-:S13]  /*0980*/  PLOP3.LUT P0, PT, PT, PT, UP0, 0x80, 0x0 ;  /* 0x000000000000781c */ /* 0x000fda0003f0f008 */
[----:B------:R-:W-:Y:S05]  /*0990*/  @!P0 BRA `(.L_x_2584) ;  /* 0x000003a000008947 */ /* 0x000fea0003800000 */
[----:B------:R-:W-:Y:S01]  /*09a0*/  SHF.R.S32.HI R5, RZ, 0x1f, R64 ;  /* 0x0000001fff057819 */ /* 0x000fe20000011440 */
[----:B------:R-:W-:Y:S02]  /*09b0*/  ULDC.64 UR4, c[0x0][0x210] ;  /* 0x0000840000047ab9 */ /* 0x000fe40000000a00 */
[----:B------:R-:W-:Y:S01]  /*09c0*/  UIMAD UR19, UR19, UR4, UR13 ;  /* 0x00000004131372a4 */ /* 0x000fe2000f8e020d */
[----:B------:R-:W-:Y:S02]  /*09d0*/  LEA.HI R5, R5, R64, RZ, 0x3 ;  /* 0x0000004005057211 */ /* 0x000fe400078f18ff */
[----:B------:R-:W-:Y:S02]  /*09e0*/  ULDC UR4, c[0x0][0x1c0] ;  /* 0x0000700000047ab9 */ /* 0x000fe40000000800 */
[----:B------:R-:W-:Y:S01]  /*09f0*/  LOP3.LUT R3, R5, 0xfffffff8, RZ, 0xc0, !PT ;  /* 0xfffffff805037812 */ /* 0x000fe200078ec0ff */
[----:B------:R-:W-:Y:S01]  /*0a00*/  UIMAD UR4, UR19, UR4, UR16 ;  /* 0x00000004130472a4 */ /* 0x000fe2000f8e0210 */
[----:B------:R-:W-:-:S03]  /*0a10*/  SHF.R.S32.HI R5, RZ, 0x3, R5 ;  /* 0x00000003ff057819 */ /* 0x000fc60000011405 */
[----:B------:R-:W-:Y:S01]  /*0a20*/  IMAD.IADD R64, R64, 0x1, -R3 ;  /* 0x0000000140407824 */ /* 0x000fe200078e0a03 */
[----:B------:R-:W-:Y:S01]  /*0a30*/  UIMAD UR14, UR4, UR5, UR10 ;  /* 0x00000005040e72a4 */ /* 0x000fe2000f8e020a */
[C---:B------:R-:W-:Y:S01]  /*0a40*/  IADD3 R2, R5.reuse, 0x10, RZ ;  /* 0x0000001005027810 */ /* 0x040fe20007ffe0ff */
[----:B------:R-:W-:Y:S01]  /*0a50*/  UIADD3 UR4, -UR10, UR12, URZ ;  /* 0x0000000c0a047290 */ /* 0x000fe2000fffe13f */
[----:B------:R-:W-:Y:S01]  /*0a60*/  IMAD.SHL.U32 R8, R64, 0x4, RZ ;  /* 0x0000000440087824 */ /* 0x000fe200078e00ff */
[----:B------:R-:W-:Y:S01]  /*0a70*/  ULDC UR5, c[0x0][0x22c] ;  /* 0x00008b0000057ab9 */ /* 0x000fe20000000800 */
[----:B------:R-:W-:Y:S01]  /*0a80*/  IADD3 R4, R5, 0x30, RZ ;  /* 0x0000003005047810 */ /* 0x000fe20007ffe0ff */
[----:B------:R-:W-:Y:S02]  /*0a90*/  UIMAD UR5, UR14, UR5, URZ ;  /* 0x000000050e0572a4 */ /* 0x000fe4000f8e023f */
[----:B------:R-:W-:Y:S02]  /*0aa0*/  SHF.R.S32.HI R9, RZ, 0x1f, R8 ;  /* 0x0000001fff097819 */ /* 0x000fe40000011408 */
[----:B------:R-:W-:-:S02]  /*0ab0*/  ISETP.GE.AND P3, PT, R8, c[0x0][0x220], PT ;  /* 0x0000880008007a0c */ /* 0x000fc40003f66270 */
[----:B------:R-:W-:Y:S02]  /*0ac0*/  IMAD.U32 R0, RZ, RZ, UR5 ;  /* 0x00000005ff007e24 */ /* 0x000fe4000f8e00ff */
[C---:B------:R-:W-:Y:S01]  /*0ad0*/  IMAD.WIDE R6, R5.reuse, 0x20, R8 ;  /* 0x0000002005067825 */ /* 0x040fe200078e0208 */
[----:B------:R-:W-:Y:S02]  /*0ae0*/  ISETP.GE.OR P5, PT, R5, UR4, P3 ;  /* 0x0000000405007c0c */ /* 0x000fe40009fa6670 */
[----:B------:R-:W-:Y:S02]  /*0af0*/  ISETP.GE.OR P2, PT, R2, UR4, P3 ;  /* 0x0000000402007c0c */ /* 0x000fe40009f46670 */
[----:B------:R-:W-:Y:S01]  /*0b00*/  IADD3 R3, P0, R6, UR5, RZ ;  /* 0x0000000506037c10 */ /* 0x000fe2000ff1e0ff */
[----:B------:R-:W-:-:S03]  /*0b10*/  USHF.R.S32.HI UR5, URZ, 0x1f, UR14 ;  /* 0x0000001f3f057899 */ /* 0x000fc6000801140e */
[----:B------:R-:W-:Y:S02]  /*0b20*/  LEA.HI.X.SX32 R0, R0, R7, 0x1, P0 ;  /* 0x0000000700007211 */ /* 0x000fe400000f0eff */
[C---:B------:R-:W-:Y:S02]  /*0b30*/  LEA R8, P1, R3.reuse, c[0x0][0x1d8], 0x2 ;  /* 0x0000760003087a11 */ /* 0x040fe400078210ff */
[----:B------:R-:W-:Y:S02]  /*0b40*/  ISETP.GE.AND P0, PT, R2, UR4, PT ;  /* 0x0000000402007c0c */ /* 0x000fe4000bf06270 */
[----:B------:R-:W-:Y:S02]  /*0b50*/  LEA.HI.X R9, R3, c[0x0][0x1dc], R0, 0x2, P1 ;  /* 0x0000770003097a11 */ /* 0x000fe400008f1400 */
[C---:B------:R-:W-:Y:S02]  /*0b60*/  IADD3 R0, R5.reuse, 0x20, RZ ;  /* 0x0000002005007810 */ /* 0x040fe40007ffe0ff */
[----:B------:R-:W-:Y:S01]  /*0b70*/  IADD3 R3, P6, R5, UR14, RZ ;  /* 0x0000000e05037c10 */ /* 0x000fe2000ffde0ff */
[----:B------:R1:W-:Y:S01]  /*0b80*/  @!P5 STG.E.128 [R8.64], RZ ;  /* 0x000000ff0800d986 */ /* 0x0003e2000c101d06 */
[----:B------:R-:W-:-:S02]  /*0b90*/  ISETP.GE.AND P4, PT, R0, UR4, PT ;  /* 0x0000000400007c0c */ /* 0x000fc4000bf86270 */
[C---:B------:R-:W-:Y:S02]  /*0ba0*/  ISETP.NE.OR P1, PT, R64.reuse, RZ, P0 ;  /* 0x000000ff4000720c */ /* 0x040fe40000725670 */
[----:B------:R-:W-:Y:S02]  /*0bb0*/  P2R R2, PR, RZ, 0x4 ;  /* 0x00000004ff027803 */ /* 0x000fe40000000000 */
[----:B------:R-:W-:Y:S02]  /*0bc0*/  ISETP.NE.OR P0, PT, R64, RZ, P4 ;  /* 0x000000ff4000720c */ /* 0x000fe40002705670 */
[----:B------:R-:W-:Y:S02]  /*0bd0*/  ISETP.GE.OR P5, PT, R0, UR4, P3 ;  /* 0x0000000400007c0c */ /* 0x000fe40009fa6670 */
[----:B------:R-:W-:Y:S02]  /*0be0*/  LEA.HI.X.SX32 R0, R5, UR5, 0x1, P6 ;  /* 0x0000000505007c11 */ /* 0x000fe4000b0f0eff */
[----:B------:R-:W-:-:S02]  /*0bf0*/  ISETP.GE.OR P4, PT, R4, UR4, P3 ;  /* 0x0000000404007c0c */ /* 0x000fc40009f86670 */
[----:B------:R-:W-:Y:S01]  /*0c00*/  ISETP.NE.AND P6, PT, R2, RZ, PT ;  /* 0x000000ff0200720c */ /* 0x000fe20003fc5270 */
[----:B------:R-:W-:Y:S01]  /*0c10*/  @!P1 IMAD.MOV.U32 R2, RZ, RZ, -0x800000 ;  /* 0xff800000ff029424 */ /* 0x000fe200078e00ff */
[C---:B------:R-:W-:Y:S02]  /*0c20*/  LEA R6, P3, R3.reuse, c[0x0][0x208], 0x2 ;  /* 0x0000820003067a11 */ /* 0x040fe400078610ff */
[----:B------:R-:W-:Y:S02]  /*0c30*/  ISETP.NE.AND P2, PT, R64, RZ, PT ;  /* 0x000000ff4000720c */ /* 0x000fe40003f45270 */
[----:B------:R-:W-:Y:S01]  /*0c40*/  LEA.HI.X R7, R3, c[0x0][0x20c], R0, 0x2, P3 ;  /* 0x0000830003077a11 */ /* 0x000fe200018f1400 */
[----:B------:R-:W-:Y:S01]  /*0c50*/  @!P0 IMAD.MOV.U32 R0, RZ, RZ, -0x800000 ;  /* 0xff800000ff008424 */ /* 0x000fe200078e00ff */
[----:B------:R-:W-:Y:S01]  /*0c60*/  ISETP.GE.OR P2, PT, R5, UR4, P2 ;  /* 0x0000000405007c0c */ /* 0x000fe20009746670 */
[----:B------:R1:W-:Y:S04]  /*0c70*/  @!P5 STG.E.128 [R8.64+0x1000], RZ ;  /* 0x001000ff0800d986 */ /* 0x0003e8000c101d06 */
[----:B------:R1:W-:Y:S04]  /*0c80*/  @!P6 STG.E.128 [R8.64+0x800], RZ ;  /* 0x000800ff0800e986 */ /* 0x0003e8000c101d06 */
[----:B------:R1:W-:Y:S04]  /*0c90*/  @!P4 STG.E.128 [R8.64+0x1800], RZ ;  /* 0x001800ff0800c986 */ /* 0x0003e8000c101d06 */
[----:B------:R1:W-:Y:S01]  /*0ca0*/  @!P0 STG.E [R6.64+0x80], R0 ;  /* 0x0000800006008986 */ /* 0x0003e2000c101906 */
[----:B------:R-:W-:Y:S01]  /*0cb0*/  ISETP.GE.AND P0, PT, R4, UR4, PT ;  /* 0x0000000404007c0c */ /* 0x000fe2000bf06270 */
[----:B------:R-:W-:-:S02]  /*0cc0*/  @!P2 IMAD.MOV.U32 R3, RZ, RZ, -0x800000 ;  /* 0xff800000ff03a424 */ /* 0x000fc400078e00ff */
[----:B------:R1:W-:Y:S01]  /*0cd0*/  @!P1 STG.E [R6.64+0x40], R2 ;  /* 0x0000400206009986 */ /* 0x0003e2000c101906 */
[----:B------:R-:W-:-:S03]  /*0ce0*/  ISETP.NE.OR P0, PT, R64, RZ, P0 ;  /* 0x000000ff4000720c */ /* 0x000fc60000705670 */
[----:B------:R1:W-:Y:S10]  /*0cf0*/  @!P2 STG.E [R6.64], R3 ;  /* 0x000000030600a986 */ /* 0x0003f4000c101906 */
[----:B------:R-:W-:Y:S05]  /*0d00*/  @P0 EXIT ;  /* 0x000000000000094d */ /* 0x000fea0003800000 */
[----:B-1----:R-:W-:-:S05]  /*0d10*/  MOV R3, 0xff800000 ;  /* 0xff80000000037802 */ /* 0x002fca0000000f00 */
[----:B------:R-:W-:Y:S01]  /*0d20*/  STG.E [R6.64+0xc0], R3 ;  /* 0x0000c00306007986 */ /* 0x000fe2000c101906 */
[----:B------:R-:W-:Y:S05]  /*0d30*/  EXIT ;  /* 0x000000000000794d */ /* 0x000fea0003800000 */
.L_x_2584:
[----:B------:R-:W-:Y:S02]  /*0d40*/  ULDC.64 UR4, c[0x0][0x2b8] ;  /* 0x0000ae0000047ab9 */ /* 0x000fe40000000a00 */
[----:B------:R-:W-:Y:S02]  /*0d50*/  UISETP.NE.U32.AND UP0, UPT, URZ, UR4, UPT ;  /* 0x000000043f00728c */ /* 0x000fe4000bf05070 */
[----:B------:R-:W-:Y:S02]  /*0d60*/  ULDC.64 UR20, c[0x0][0x2c0] ;  /* 0x0000b00000147ab9 */ /* 0x000fe40000000a00 */
[----:B------:R-:W-:-:S03]  /*0d70*/  UISETP.NE.AND.EX UP0, UPT, URZ, UR5, UPT, UP0 ;  /* 0x000000053f00728c */ /* 0x000fc6000bf05300 */
[----:B------:R-:W-:-:S03]  /*0d80*/  ULDC.64 UR4, c[0x0][0x2b8] ;  /* 0x0000ae0000047ab9 */ /* 0x000fc60000000a00 */
[----:B------:R-:W-:-:S05]  /*0d90*/  PLOP3.LUT P0, PT, PT, PT, UP0, 0x80, 0x0 ;  /* 0x000000000000781c */ /* 0x000fca0003f0f008 */
[----:B------:R-:W-:-:S06]  /*0da0*/  @UP0 UIMAD.WIDE UR4, UR13, UR14, UR4 ;  /* 0x0000000e0d0402a5 */ /* 0x000fcc000f8e0204 */
[----:B------:R-:W-:Y:S02]  /*0db0*/  IMAD.U32 R2, RZ, RZ, UR4 ;  /* 0x00000004ff027e24 */ /* 0x000fe4000f8e00ff */
[----:B------:R-:W-:Y:S01]  /*0dc0*/  IMAD.U32 R3, RZ, RZ, UR5 ;  /* 0x00000005ff037e24 */ /* 0x000fe2000f8e00ff */
[----:B------:R-:W-:Y:S02]  /*0dd0*/  UISETP.NE.U32.AND UP1, UPT, URZ, UR20, UPT ;  /* 0x000000143f00728c */ /* 0x000fe4000bf25070 */
[----:B------:R-:W-:Y:S02]  /*0de0*/  USHF.R.S32.HI UR14, URZ, 0x1f, UR13 ;  /* 0x0000001f3f0e7899 */ /* 0x000fe4000801140d */
[----:B------:R-:W2:Y:S01]  /*0df0*/  @P0 LDG.E R0, [R2.64] ;  /* 0x0000000602000981 */ /* 0x000ea2000c1e1900 */
[----:B------:R-:W-:Y:S02]  /*0e00*/  UISETP.NE.AND.EX UP1, UPT, URZ, UR21, UPT, UP1 ;  /* 0x000000153f00728c */ /* 0x000fe4000bf25310 */
[----:B------:R-:W-:-:S02]  /*0e10*/  ULDC.64 UR4, c[0x0][0x2c8] ;  /* 0x0000b20000047ab9 */ /* 0x000fc40000000a00 */
[----:B------:R-:W-:-:S07]  /*0e20*/  UPLOP3.LUT UP2, UPT, UPT, UPT, UPT, 0x40, 0x0 ;  /* 0x000000000000789c */ /* 0x000fce0003f4e870 */
[----:B------:R-:W-:Y:S02]  /*0e30*/  @UP1 UIMAD UR19, UR14, UR4, URZ ;  /* 0x000000040e1312a4 */ /* 0x000fe4000f8e023f */
[----:B------:R-:W-:Y:S02]  /*0e40*/  @UP1 UIMAD.WIDE.U32 UR24, UR13, UR4, URZ ;  /* 0x000000040d1812a5 */ /* 0x000fe4000f8e003f */
[----:B------:R-:W-:Y:S02]  /*0e50*/  @UP1 UIMAD UR5, UR13, UR5, UR19 ;  /* 0x000000050d0512a4 */ /* 0x000fe4000f8e0213 */
[----:B------:R-:W-:Y:S02]  /*0e60*/  UMOV UR4, URZ ;  /* 0x0000003f00047c82 */ /* 0x000fe40008000000 */
[----:B------:R-:W-:Y:S02]  /*0e70*/  @UP1 UIADD3 UR5, UR25, UR5, URZ ;  /* 0x0000000519051290 */ /* 0x000fe4000fffe03f */
[----:B------:R-:W-:-:S02]  /*0e80*/  @UP1 ULEA UR4, UP0, UR24, UR20, 0x2 ;  /* 0x0000001418041291 */ /* 0x000fc4000f80103f */
[----:B------:R-:W-:Y:S02]  /*0e90*/  @UP1 USHF.L.U64.HI UR24, UR24, 0x2, UR5 ;  /* 0x0000000218181899 */ /* 0x000fe40008010205 */
[----:B------:R-:W-:Y:S02]  /*0ea0*/  UMOV UR19, UR13 ;  /* 0x0000000d00137c82 */ /* 0x000fe40008000000 */
        /* <DEDUP_REMOVED lines=39> */
[----:B------:R-:W-:Y:S01]  /*1120*/  IMAD.U32 R0, RZ, RZ, UR16 ;  /* 0x00000010ff007e24 */ /* 0x000fe2000f8e00ff */
[----:B------:R-:W-:Y:S02]  /*1130*/  ULOP3.LUT UR20, UR16, UR20, URZ, 0x3c, !UPT ;  /* 0x0000001410147292 */ /* 0x000fe4000f8e3c3f */
[----:B------:R-:W1:Y:S02]  /*1140*/  I2F.RP R10, R4 ;  /* 0x00000004000a7306 */ /* 0x000e640000209400 */
[----:B------:R-:W-:-:S05]  /*1150*/  IABS R0, R0 ;  /* 0x0000000000007213 */ /* 0x000fca0000000000 */
[----:B------:R-:W-:Y:S01]  /*1160*/  IMAD.MOV.U32 R6, RZ, RZ, R0 ;  /* 0x000000ffff067224 */ /* 0x000fe200078e0000 */
        /* <DEDUP_REMOVED lines=11> */
[-C--:B------:R-:W-:Y:S02]  /*1220*/  @!P0 IADD3 R3, R3, -R4.reuse, RZ ;  /* 0x8000000403038210 */ /* 0x080fe40007ffe0ff */
[----:B------:R-:W-:Y:S02]  /*1230*/  @!P0 IADD3 R0, R0, 0x1, RZ ;  /* 0x0000000100008810 */ /* 0x000fe40007ffe0ff */
[----:B------:R-:W-:Y:S01]  /*1240*/  ISETP.GE.U32.AND P1, PT, R3, R4, PT ;  /* 0x000000040300720c */ /* 0x000fe20003f26070 */
[----:B------:R-:W-:Y:S01]  /*1250*/  IMAD.MOV R4, RZ, RZ, -R7 ;  /* 0x000000ffff047224 */ /* 0x000fe200078e0a07 */
[----:B------:R-:W-:-:S03]  /*1260*/  ISETP.LE.AND P0, PT, RZ, UR20, PT ;  /* 0x00000014ff007c0c */ /* 0x000fc6000bf03270 */
[----:B------:R-:W-:-:S05]  /*1270*/  IMAD R11, R4, c[0x0][0x2d0], R5 ;  /* 0x0000b400040b7a24 */ /* 0x000fca00078e0205 */
[----:B------:R-:W-:-:S03]  /*1280*/  SHF.R.S32.HI R9, RZ, 0x1f, R11 ;  /* 0x0000001fff097819 */ /* 0x000fc6000001140b */
[----:B------:R-:W-:Y:S02]  /*1290*/  @P1 IADD3 R0, R0, 0x1, RZ ;  /* 0x0000000100001810 */ /* 0x000fe40007ffe0ff */
[----:B------:R-:W-:Y:S02]  /*12a0*/  ISETP.NE.AND P1, PT, RZ, c[0x0][0x1c8], PT ;  /* 0x00007200ff007a0c */ /* 0x000fe40003f25270 */
[----:B------:R-:W-:-:S11]  /*12b0*/  @!P0 IADD3 R0, -R0, RZ, RZ ;  /* 0x000000ff00008210 */ /* 0x000fd60007ffe1ff */
        /* <DEDUP_REMOVED lines=20> */
[----:B------:R-:W-:Y:S02]  /*1400*/  IADD3 R7, R7, R2, RZ ;  /* 0x0000000207077210 */ /* 0x000fe40007ffe0ff */
[----:B------:R-:W-:-:S03]  /*1410*/  UIADD3 UR20, UR23, UR5, URZ ;  /* 0x0000000517147290 */ /* 0x000fc6000fffe03f */
[----:B------:R-:W-:-:S04]  /*1420*/  IMAD.WIDE.U32 R6, R0, c[0x0][0x1b0], R6 ;  /* 0x00006c0000067a25 */ /* 0x000fc800078e0006 */
[----:B------:R-:W-:Y:S01]  /*1430*/  IMAD.IADD R7, R7, 0x1, R3 ;  /* 0x0000000107077824 */ /* 0x000fe200078e0203 */
[----:B------:R-:W-:Y:S01]  /*1440*/  MOV R2, R6 ;  /* 0x0000000600027202 */ /* 0x000fe20000000f00 */
[----:B------:R-:W-:Y:S05]  /*1450*/  BRA `(.L_x_2586) ;  /* 0x000004f000007947 */ /* 0x000fea0003800000 */
.L_x_2585:
        /* <DEDUP_REMOVED lines=19> */
.L_x_2587:
[----:B------:R-:W-:Y:S01]  /*1590*/  IABS R3, c[0x0][0x1c8] ;  /* 0x0000720000037a13 */ /* 0x000fe20000000000 */
[----:B------:R-:W-:Y:S01]  /*15a0*/  IMAD.U32 R0, RZ, RZ, UR16 ;  /* 0x00000010ff007e24 */ /* 0x000fe2000f8e00ff */
[----:B------:R-:W-:Y:S01]  /*15b0*/  MOV R4, RZ ;  /* 0x000000ff00047202 */ /* 0x000fe20000000f00 */
[----:B------:R-:W-:Y:S01]  /*15c0*/  ULDC UR5, c[0x0][0x1c8] ;  /* 0x0000720000057ab9 */ /* 0x000fe20000000800 */
[----:B------:R-:W1:Y:S01]  /*15d0*/  I2F.RP R7, R3 ;  /* 0x0000000300077306 */ /* 0x000e620000209400 */
[----:B------:R-:W-:Y:S01]  /*15e0*/  ULOP3.LUT UR5, UR16, UR5, URZ, 0x3c, !UPT ;  /* 0x0000000510057292 */ /* 0x000fe2000f8e3c3f */
[----:B------:R-:W-:Y:S01]  /*15f0*/  IABS R0, R0 ;  /* 0x0000000000007213 */ /* 0x000fe20000000000 */
[----:B------:R-:W-:-:S04]  /*1600*/  ULEA UR4, UR8, 0xffffff00, 0x8 ;  /* 0xffffff0008047891 */ /* 0x000fc8000f8e403f */
[----:B------:R-:W-:Y:S01]  /*1610*/  ISETP.LE.AND P3, PT, RZ, UR5, PT ;  /* 0x00000005ff007c0c */ /* 0x000fe2000bf63270 */
[----:B-1----:R-:W1:Y:S02]  /*1620*/  MUFU.RCP R6, R7 ;  /* 0x0000000700067308 */ /* 0x002e640000001000 */
[----:B-1----:R-:W-:Y:S02]  /*1630*/  IADD3 R6, R6, 0xffffffe, RZ ;  /* 0x0ffffffe06067810 */ /* 0x002fe40007ffe0ff */
[----:B------:R-:W-:Y:S01]  /*1640*/  MOV R7, UR20 ;  /* 0x0000001400077c02 */ /* 0x000fe20008000f00 */
[----:B------:R-:W-:-:S03]  /*1650*/  @UP0 UIADD3 UR20, UR17, UR22, URZ ;  /* 0x0000001611140290 */ /* 0x000fc6000fffe03f */
[----:B------:R-:W1:Y:S02]  /*1660*/  F2I.FTZ.U32.TRUNC.NTZ R5, R6 ;  /* 0x0000000600057305 */ /* 0x000e64000021f000 */
[----:B-1----:R-:W-:Y:S02]  /*1670*/  IMAD.MOV R2, RZ, RZ, -R5 ;  /* 0x000000ffff027224 */ /* 0x002fe400078e0a05 */
[----:B------:R-:W-:Y:S02]  /*1680*/  IMAD.U32 R6, RZ, RZ, UR24 ;  /* 0x00000018ff067e24 */ /* 0x000fe4000f8e00ff */
        /* <DEDUP_REMOVED lines=20> */
[----:B------:R-:W-:Y:S01]  /*17d0*/  IADD3 R3, R7, R2, RZ ;  /* 0x0000000207037210 */ /* 0x000fe20007ffe0ff */
[----:B------:R-:W-:Y:S02]  /*17e0*/  IMAD.MOV.U32 R2, RZ, RZ, R6 ;  /* 0x000000ffff027224 */ /* 0x000fe400078e0006 */
[----:B------:R-:W-:-:S05]  /*17f0*/  @P2 IADD3 R0, R0, 0x1, RZ ;  /* 0x0000000100002810 */ /* 0x000fca0007ffe0ff */
[----:B------:R-:W-:Y:S01]  /*1800*/  @!P3 IMAD.MOV R0, RZ, RZ, -R0 ;  /* 0x000000ffff00b224 */ /* 0x000fe200078e0a00 */
[----:B------:R-:W-:-:S04]  /*1810*/  @!P1 LOP3.LUT R0, RZ, c[0x0][0x1c8], RZ, 0x33, !PT ;  /* 0x00007200ff009a12 */ /* 0x000fc800078e33ff */
[----:B------:R-:W-:Y:S01]  /*1820*/  SHF.R.S32.HI R109, RZ, 0x1f, R0 ;  /* 0x0000001fff6d7819 */ /* 0x000fe20000011400 */
[----:B------:R-:W-:-:S04]  /*1830*/  IMAD.WIDE.U32 R2, R0, c[0x0][0x1b0], R2 ;  /* 0x00006c0000027a25 */ /* 0x000fc800078e0002 */
[----:B------:R-:W-:-:S04]  /*1840*/  IMAD R7, R109, c[0x0][0x1b0], RZ ;  /* 0x00006c006d077a24 */ /* 0x000fc800078e02ff */
        /* <DEDUP_REMOVED lines=16> */
.L_x_2586:
[----:B------:R1:W5:Y:S01]  /*1950*/  @P4 LDG.E R112, [R140.64] ;  /* 0x000000068c704981 */ /* 0x000362000c1e1900 */
[----:B------:R-:W-:Y:S01]  /*1960*/  SHF.R.S32.HI R3, RZ, 0x1f, R64 ;  /* 0x0000001fff037819 */ /* 0x000fe20000011440 */
[----:B------:R-:W-:Y:S01]  /*1970*/  UISETP.NE.AND UP0, UPT, UR15, -0x1, UPT ;  /* 0xffffffff0f00788c */ /* 0x000fe2000bf05270 */
[----:B------:R-:W-:Y:S01]  /*1980*/  IMAD.MOV.U32 R13, RZ, RZ, 0x2 ;  /* 0x00000002ff0d7424 */ /* 0x000fe200078e00ff */
[----:B------:R-:W-:Y:S01]  /*1990*/  ULDC.64 UR4, c[0x0][0x190] ;  /* 0x0000640000047ab9 */ /* 0x000fe20000000a00 */
[CC--:B------:R-:W-:Y:S01]  /*19a0*/  LEA.HI R19, R3.reuse, R64.reuse, RZ, 0x2 ;  /* 0x0000004003137211 */ /* 0x0c0fe200078f10ff */
[----:B------:R-:W-:Y:S01]  /*19b0*/  IMAD.MOV.U32 R130, RZ, RZ, c[0x0][0x230] ;  /* 0x00008c00ff827624 */ /* 0x000fe200078e00ff */
[----:B------:R-:W-:Y:S01]  /*19c0*/  LEA.HI R57, R3, R64, RZ, 0x3 ;  /* 0x0000004003397211 */ /* 0x000fe200078f18ff */
[----:B------:R-:W-:Y:S01]  /*19d0*/  IMAD.MOV.U32 R14, RZ, RZ, RZ ;  /* 0x000000ffff0e7224 */ /* 0x000fe200078e00ff */
[----:B------:R-:W-:Y:S01]  /*19e0*/  SHF.R.S32.HI R156, RZ, 0x2, R19 ;  /* 0x00000002ff9c7819 */ /* 0x000fe20000011413 */
[----:B------:R-:W-:Y:S01]  /*19f0*/  IMAD.MOV.U32 R15, RZ, RZ, c[0x0][0x230] ;  /* 0x00008c00ff0f7624 */ /* 0x000fe200078e00ff */
[----:B------:R-:W-:Y:S01]  /*1a00*/  SHF.R.S32.HI R61, RZ, 0x3, R57 ;  /* 0x00000003ff3d7819 */ /* 0x000fe20000011439 */
[----:B------:R-:W2:Y:S01]  /*1a10*/  S2R R17, SR_CTAID.X ;  /* 0x0000000000117919 */ /* 0x000ea20000002500 */
[----:B------:R-:W-:Y:S01]  /*1a20*/  @UP0 UIMAD.WIDE.U32 UR24, UR15, UR4, URZ ;  /* 0x000000040f1802a5 */ /* 0x000fe2000f8e003f */
[----:B------:R-:W-:Y:S01]  /*1a30*/  IMAD.HI.U32 R130, R13, R130, R14 ;  /* 0x000000820d827227 */ /* 0x000fe200078e000e */
[----:B------:R-:W-:-:S02]  /*1a40*/  LEA.HI R13, R19, R156, RZ, 0x1 ;  /* 0x0000009c130d7211 */ /* 0x000fc400078f08ff */
[----:B------:R-:W-:Y:S01]  /*1a50*/  LOP3.LUT R19, R19, 0xfffffffc, RZ, 0xc0, !PT ;  /* 0xfffffffc13137812 */ /* 0x000fe200078ec0ff */
[----:B------:R-:W-:Y:S01]  /*1a60*/  @UP0 UIMAD UR17, UR15, UR5, UR25 ;  /* 0x000000050f1102a4 */ /* 0x000fe2000f8e0219 */
[-C--:B------:R-:W-:Y:S01]  /*1a70*/  LEA.HI R131, R3, R64.reuse, RZ, 0x5 ;  /* 0x0000004003837211 */ /* 0x080fe200078f28ff */
[----:B------:R-:W-:Y:S01]  /*1a80*/  IMAD.SHL.U32 R15, R61, 0x40, RZ ;  /* 0x000000403d0f7824 */ /* 0x000fe200078e00ff */
[----:B------:R-:W-:Y:S01]  /*1a90*/  ULDC.64 UR4, c[0x0][0x178] ;  /* 0x00005e0000047ab9 */ /* 0x000fe20000000a00 */
[----:B------:R-:W-:Y:S01]  /*1aa0*/  LOP3.LUT R13, R13, 0x7fffffe, RZ, 0xc0, !PT ;  /* 0x07fffffe0d0d7812 */ /* 0x000fe200078ec0ff */
[----:B------:R-:W-:Y:S01]  /*1ab0*/  IMAD.IADD R128, R64, 0x1, -R19 ;  /* 0x0000000140807824 */ /* 0x000fe200078e0a13 */
[----:B------:R-:W-:Y:S01]  /*1ac0*/  @!UP0 UIMAD UR15, UR14, UR4, URZ ;  /* 0x000000040e0f82a4 */ /* 0x000fe2000f8e023f */
[----:B------:R-:W-:Y:S01]  /*1ad0*/  SHF.R.S32.HI R131, RZ, 0x5, R131 ;  /* 0x00000005ff837819 */ /* 0x000fe20000011483 */
[----:B------:R-:W-:Y:S01]  /*1ae0*/  @!UP0 UIMAD.WIDE.U32 UR26, UR13, UR4, URZ ;  /* 0x000000040d1a82a5 */ /* 0x000fe2000f8e003f */
[----:B------:R-:W-:Y:S01]  /*1af0*/  IMAD.IADD R4, R156, 0x1, -R13 ;  /* 0x000000019c047824 */ /* 0x000fe200078e0a0d */
[----:B------:R-:W-:Y:S01]  /*1b00*/  @!UP0 UIMAD UR5, UR13, UR5, UR15 ;  /* 0x000000050d0582a4 */ /* 0x000fe2000f8e020f */
[----:B------:R-:W-:Y:S01]  /*1b10*/  IMAD.SHL.U32 R188, R128, 0x8, RZ ;  /* 0x0000000880bc7824 */ /* 0x000fe200078e00ff */
[----:B------:R-:W-:Y:S01]  /*1b20*/  LOP3.LUT R15, R15, 0xc0, RZ, 0xc0, !PT ;  /* 0x000000c00f0f7812 */ /* 0x000fe200078ec0ff */
[----:B------:R-:W-:Y:S01]  /*1b30*/  IMAD R131, R131, 0x8, R4 ;  /* 0x0000000883837824 */ /* 0x000fe200078e0204 */
[----:B------:R-:W-:Y:S01]  /*1b40*/  LEA.HI R3, R3, R64, RZ, 0x4 ;  /* 0x0000004003037211 */ /* 0x000fe200078f20ff */
[----:B------:R-:W-:Y:S01]  /*1b50*/  @!UP0 UIADD3 UR17, UR27, UR5, URZ ;  /* 0x000000051b118290 */ /* 0x000fe2000fffe03f */
[----:B------:R-:W-:Y:S01]  /*1b60*/  LOP3.LUT R57, R57, 0xfffffff8, RZ, 0xc0, !PT ;  /* 0xfffffff839397812 */ /* 0x000fe200078ec0ff */
[----:B------:R-:W-:Y:S01]  /*1b70*/  @!UP0 UMOV UR24, UR26 ;  /* 0x0000001a00188c82 */ /* 0x000fe20008000000 */
[--C-:B------:R-:W-:Y:S01]  /*1b80*/  LOP3.LUT R13, R15, 0x18, R188.reuse, 0xf8, !PT ;  /* 0x000000180f0d7812 */ /* 0x100fe200078ef8bc */
[----:B------:R-:W-:Y:S01]  /*1b90*/  USHF.R.S32.HI UR15, URZ, 0x1f, UR16 ;  /* 0x0000001f3f0f7899 */ /* 0x000fe20008011410 */
[----:B------:R-:W-:Y:S01]  /*1ba0*/  SHF.R.U32.HI R4, RZ, 0x3, R15 ;  /* 0x00000003ff047819 */ /* 0x000fe2000001160f */
[----:B------:R-:W-:Y:S01]  /*1bb0*/  IMAD.IADD R57, R64, 0x1, -R57 ;  /* 0x0000000140397824 */ /* 0x000fe200078e0a39 */
[----:B------:R-:W-:Y:S01]  /*1bc0*/  LOP3.LUT R3, R3, 0xfffffff0, RZ, 0xc0, !PT ;  /* 0xfffffff003037812 */ /* 0x000fe200078ec0ff */
[----:B------:R-:W-:Y:S01]  /*1bd0*/  ULDC.64 UR4, c[0x0][0x1a8] ;  /* 0x00006a0000047ab9 */ /* 0x000fe20000000a00 */
[----:B------:R-:W-:Y:S01]  /*1be0*/  SHF.R.S32.HI R189, RZ, 0x1f, R188 ;  /* 0x0000001fffbd7819 */ /* 0x000fe200000114bc */
[----:B------:R-:W-:Y:S01]  /*1bf0*/  UIMAD UR4, UR15, UR4, URZ ;  /* 0x000000040f0472a4 */ /* 0x000fe2000f8e023f */
[----:B------:R-:W-:Y:S01]  /*1c00*/  IADD3 R12, P0, R188, UR24, RZ ;  /* 0x00000018bc0c7c10 */ /* 0x000fe2000ff1e0ff */
[----:B------:R-:W-:Y:S01]  /*1c10*/  IMAD.IADD R60, R64, 0x1, -R3 ;  /* 0x00000001403c7824 */ /* 0x000fe200078e0a03 */
[----:B------:R-:W-:Y:S01]  /*1c20*/  LOP3.LUT R4, R13, R4, RZ, 0x3c, !PT ;  /* 0x000000040d047212 */ /* 0x000fe200078e3cff */
[----:B------:R-:W-:Y:S01]  /*1c30*/  IMAD R3, R109, c[0x0][0x1b8], RZ ;  /* 0x00006e006d037a24 */ /* 0x000fe200078e02ff */
[----:B------:R-:W-:Y:S01]  /*1c40*/  IADD3.X R13, R189, UR17, RZ, P0, !PT ;  /* 0x00000011bd0d7c10 */ /* 0x000fe200087fe4ff */
[----:B------:R-:W-:Y:S01]  /*1c50*/  USHF.R.S32.HI UR17, URZ, 0x1f, UR18 ;  /* 0x0000001f3f117899 */ /* 0x000fe20008011412 */
[----:B------:R-:W-:Y:S01]  /*1c60*/  LEA.HI R56, R57, R57, RZ, 0x1 ;  /* 0x0000003939387211 */ /* 0x000fe200078f08ff */
[----:B------:R-:W-:Y:S01]  /*1c70*/  IMAD.U32 R131, R131, 0x20, R4 ;  /* 0x0000002083837824 */ /* 0x000fe200078e0004 */
[----:B------:R-:W-:Y:S01]  /*1c80*/  LEA.HI R59, R60, R60, RZ, 0x1 ;  /* 0x0000003c3c3b7211 */ /* 0x000fe200078f08ff */
[----:B------:R-:W-:Y:S01]  /*1c90*/  ULEA.HI UR17, UR17, UR18, URZ, 0x8 ;  /* 0x0000001211117291 */ /* 0x000fe2000f8f403f */
[----:B------:R-:W-:Y:S01]  /*1ca0*/  LOP3.LUT R6, R56, 0xfffffffe, RZ, 0xc0, !PT ;  /* 0xfffffffe38067812 */ /* 0x000fe200078ec0ff */
[----:B------:R-:W-:Y:S01]  /*1cb0*/  IMAD R3, R0, c[0x0][0x1bc], R3 ;  /* 0x00006f0000037a24 */ /* 0x000fe200078e0203 */
[--C-:B------:R-:W-:Y:S01]  /*1cc0*/  SHF.R.S32.HI R58, RZ, 0x1, R59.reuse ;  /* 0x00000001ff3a7819 */ /* 0x100fe2000001143b */
[----:B------:R-:W-:Y:S01]  /*1cd0*/  USHF.R.S32.HI UR17, URZ, 0x8, UR17 ;  /* 0x000000083f117899 */ /* 0x000fe20008011411 */
[----:B------:R-:W-:Y:S01]  /*1ce0*/  SHF.R.S32.HI R15, RZ, 0x1f, R59 ;  /* 0x0000001fff0f7819 */ /* 0x000fe2000001143b */
[----:B------:R-:W-:Y:S01]  /*1cf0*/  UIMAD UR5, UR16, UR5, UR4 ;  /* 0x00000005100572a4 */ /* 0x000fe2000f8e0204 */
[----:B------:R-:W-:Y:S01]  /*1d00*/  IADD3 R14, P0, R188, UR22, RZ ;  /* 0x00000016bc0e7c10 */ /* 0x000fe2000ff1e0ff */
[----:B------:R-:W-:Y:S01]  /*1d10*/  UISETP.LT.AND UP0, UPT, UR9, UR17, UPT ;  /* 0x000000110900728c */ /* 0x000fe2000bf01270 */
[----:B------:R-:W-:Y:S01]  /*1d20*/  IADD3 R57, R57, -R6, RZ ;  /* 0x8000000639397210 */ /* 0x000fe20007ffe0ff */
[----:B------:R-:W-:Y:S01]  /*1d30*/  IMAD.MOV.U32 R153, RZ, RZ, c[0x0][0x198] ;  /* 0x00006600ff997624 */ /* 0x000fe200078e00ff */
[--C-:B------:R-:W-:Y:S01]  /*1d40*/  SHF.R.S32.HI R157, RZ, 0x1f, R156.reuse ;  /* 0x0000001fff9d7819 */ /* 0x100fe2000001149c */
[----:B------:R-:W-:Y:S01]  /*1d50*/  USEL UR17, UR9, UR17, !UP0 ;  /* 0x0000001109117287 */ /* 0x000fe2000c000000 */
[----:B------:R-:W-:Y:S01]  /*1d60*/  LEA.HI R6, R15, R58, RZ, 0x2 ;  /* 0x0000003a0f067211 */ /* 0x000fe200078f10ff */
[----:B------:R-:W-:Y:S01]  /*1d70*/  IMAD.MOV.U32 R116, RZ, RZ, 0x5 ;  /* 0x00000005ff747424 */ /* 0x000fe200078e00ff */
[----:B------:R-:W-:Y:S01]  /*1d80*/  IADD3.X R15, R189, UR20, RZ, P0, !PT ;  /* 0x00000014bd0f7c10 */ /* 0x000fe200087fe4ff */
[----:B--2---:R-:W-:Y:S01]  /*1d90*/  IMAD.WIDE R16, R17, 0x40, R156 ;  /* 0x0000004011107825 */ /* 0x004fe200078e029c */
[----:B------:R-:W-:Y:S01]  /*1da0*/  IADD3 R136, P0, R156, R11, RZ ;  /* 0x0000000b9c887210 */ /* 0x000fe20007f1e0ff */
[----:B------:R-:W-:Y:S01]  /*1db0*/  UISETP.GT.AND UP0, UPT, UR8, UR17, UPT ;  /* 0x000000110800728c */ /* 0x000fe2000bf04270 */
[----:B------:R-:W-:Y:S01]  /*1dc0*/  LOP3.LUT R11, R6, 0xfffffffc, RZ, 0xc0, !PT ;  /* 0xfffffffc060b7812 */ /* 0x000fe200078ec0ff */
[----:B------:R-:W-:Y:S01]  /*1dd0*/  IMAD R4, R17, c[0x0][0x190], RZ ;  /* 0x0000640011047a24 */ /* 0x000fe200078e02ff */
[----:B------:R-:W-:Y:S01]  /*1de0*/  SHF.R.S32.HI R127, RZ, 0x1, R130 ;  /* 0x00000001ff7f7819 */ /* 0x000fe20000011482 */
[----:B------:R-:W-:Y:S01]  /*1df0*/  IMAD.X R9, R157, 0x1, R9, P0 ;  /* 0x000000019d097824 */ /* 0x000fe200000e0609 */
[----:B------:R-:W-:Y:S01]  /*1e00*/  IADD3 R134, P0, R188, R2, RZ ;  /* 0x00000002bc867210 */ /* 0x000fe20007f1e0ff */
[----:B------:R-:W-:Y:S01]  /*1e10*/  IMAD R4, R16, c[0x0][0x194], R4 ;  /* 0x0000650010047a24 */ /* 0x000fe200078e0204 */
[----:B------:R-:W-:Y:S01]  /*1e20*/  SHF.L.U32 R128, R128, 0x2, RZ ;  /* 0x0000000280807819 */ /* 0x000fe200000006ff */
[----:B------:R-:W-:Y:S01]  /*1e30*/  IMAD.WIDE.U32 R12, R16, c[0x0][0x190], R12 ;  /* 0x00006400100c7a25 */ /* 0x000fe200078e000c */
[----:B------:R-:W-:-:S02]  /*1e40*/  MOV R142, UR16 ;  /* 0x00000010008e7c02 */ /* 0x000fc40008000f00 */
[----:B------:R-:W-:Y:S01]  /*1e50*/  SHF.L.U64.HI R114, R153, R116, c[0x0][0x19c] ;  /* 0x0000670099727619 */ /* 0x000fe20000010274 */
[----:B------:R-:W-:Y:S01]  /*1e60*/  IMAD.X R135, R189, 0x1, R7, P0 ;  /* 0x00000001bd877824 */ /* 0x000fe200000e0607 */
[----:B------:R-:W-:Y:S01]  /*1e70*/  PLOP3.LUT P0, PT, PT, PT, UP0, 0x80, 0x0 ;  /* 0x000000000000781c */ /* 0x000fe20003f0f008 */
[----:B------:R-:W-:Y:S01]  /*1e80*/  IMAD.IADD R13, R13, 0x1, R4 ;  /* 0x000000010d0d7824 */ /* 0x000fe200078e0204 */
[----:B------:R-:W-:Y:S01]  /*1e90*/  SHF.R.S32.HI R56, RZ, 0x1, R56 ;  /* 0x00000001ff387819 */ /* 0x000fe20000011438 */
[----:B------:R-:W-:-:S04]  /*1ea0*/  IMAD.WIDE.U32 R14, R0, c[0x0][0x1b8], R14 ;  /* 0x00006e00000e7a25 */ /* 0x000fc800078e000e */
[----:B------:R-:W-:Y:S02]  /*1eb0*/  IMAD.IADD R58, R58, 0x1, -R11 ;  /* 0x000000013a3a7824 */ /* 0x000fe400078e0a0b */
[----:B------:R-:W-:Y:S02]  /*1ec0*/  IMAD R9, R9, c[0x0][0x1a0], RZ ;  /* 0x0000680009097a24 */ /* 0x000fe400078e02ff */
[----:B------:R-:W-:Y:S01]  /*1ed0*/  IMAD R129, R156, R127, R128 ;  /* 0x0000007f9c817224 */ /* 0x000fe200078e0280 */
[----:B------:R-:W-:Y:S01]  /*1ee0*/  LOP3.LUT P1, RZ, R58, 0x2, RZ, 0xc0, !PT ;  /* 0x000000023aff7812 */ /* 0x000fe2000782c0ff */
[----:B------:R-:W-:Y:S02]  /*1ef0*/  IMAD.IADD R15, R15, 0x1, R3 ;  /* 0x000000010f0f7824 */ /* 0x000fe400078e0203 */
[----:B------:R-:W-:Y:S01]  /*1f00*/  IMAD.WIDE.U32 R142, R142, c[0x0][0x1a8], R12 ;  /* 0x00006a008e8e7a25 */ /* 0x000fe200078e000c */
[----:B------:R-:W-:-:S03]  /*1f10*/  SHF.R.S32.HI R119, RZ, 0x1f, R129 ;  /* 0x0000001fff777819 */ /* 0x000fc60000011481 */
[----:B------:R-:W-:Y:S01]  /*1f20*/  IMAD R79, R157, c[0x0][0x198], RZ ;  /* 0x000066009d4f7a24 */ /* 0x000fe200078e02ff */
[----:B------:R-:W-:Y:S01]  /*1f30*/  IADD3 R80, R143, UR5, RZ ;  /* 0x000000058f507c10 */ /* 0x000fe2000fffe0ff */
[----:B------:R-:W-:Y:S02]  /*1f40*/  IMAD R139, R136, c[0x0][0x1a4], R9 ;  /* 0x00006900888b7a24 */ /* 0x000fe400078e0209 */
[----:B------:R-:W-:Y:S02]  /*1f50*/  IMAD.MOV.U32 R10, RZ, RZ, 0x10 ;  /* 0x00000010ff0a7424 */ /* 0x000fe400078e00ff */
[----:B------:R-:W-:Y:S02]  /*1f60*/  IMAD.MOV.U32 R3, RZ, RZ, c[0x0][0x1a0] ;  /* 0x00006800ff037624 */ /* 0x000fe400078e00ff */
[----:B------:R-:W-:Y:S01]  /*1f70*/  IMAD.IADD R128, R128, 0x1, R129 ;  /* 0x0000000180807824 */ /* 0x000fe200078e0281 */
[----:B------:R-:W-:Y:S01]  /*1f80*/  SEL R10, R10, 0xfffffff0, !P1 ;  /* 0xfffffff00a0a7807 */ /* 0x000fe20004800000 */
[----:B------:R-:W-:Y:S01]  /*1f90*/  IMAD.WIDE.U32 R136, R136, c[0x0][0x1a0], R14 ;  /* 0x0000680088887a25 */ /* 0x000fe200078e000e */
[----:B------:R-:W-:-:S02]  /*1fa0*/  SHF.L.U64.HI R62, R3, R116, c[0x0][0x1a4] ;  /* 0x00006900033e7619 */ /* 0x000fc40000010274 */
        /* <DEDUP_REMOVED lines=12> */
[----:B------:R-:W-:Y:S01]  /*2070*/  ULDC.64 UR20, c[0x0][0x280] ;  /* 0x0000a00000147ab9 */ /* 0x000fe20000000a00 */
[----:B------:R-:W-:Y:S01]  /*2080*/  IMAD.WIDE.U32 R14, R7, c[0x0][0x278], R188 ;  /* 0x00009e00070e7a25 */ /* 0x000fe200078e00bc */
[----:B------:R-:W-:Y:S01]  /*2090*/  USHF.R.S32.HI UR25, URZ, 0x1f, UR18 ;  /* 0x0000001f3f197899 */ /* 0x000fe20008011412 */
[----:B------:R-:W-:Y:S01]  /*20a0*/  SHF.R.S32.HI R7, RZ, 0x1f, R5 ;  /* 0x0000001fff077819 */ /* 0x000fe20000011405 */
[----:B------:R-:W-:Y:S01]  /*20b0*/  UIMAD UR4, UR14, UR4, URZ ;  /* 0x000000040e0472a4 */ /* 0x000fe2000f8e023f */
[----:B------:R-:W-:Y:S01]  /*20c0*/  IADD3 R5, P1, P0, R5, -UR18, R156 ;  /* 0x8000001205057c10 */ /* 0x000fe2000f83e09c */
[----:B------:R-:W-:Y:S01]  /*20d0*/  UIMAD UR20, UR14, UR20, URZ ;  /* 0x000000140e1472a4 */ /* 0x000fe2000f8e023f */
[----:B------:R-:W-:Y:S01]  /*20e0*/  IMAD.U32 R9, RZ, RZ, UR13 ;  /* 0x0000000dff097e24 */ /* 0x000fe2000f8e00ff */
[----:B------:R-:W-:Y:S01]  /*20f0*/  UIMAD UR23, UR13, UR5, UR4 ;  /* 0x000000050d1772a4 */ /* 0x000fe2000f8e0204 */
[----:B------:R-:W-:Y:S01]  /*2100*/  IADD3.X R2, R7, ~UR25, R157, P1, P0 ;  /* 0x8000001907027c10 */ /* 0x000fe20008fe049d */
[----:B------:R-:W-:Y:S01]  /*2110*/  UIMAD UR26, UR13, UR21, UR20 ;  /* 0x000000150d1a72a4 */ /* 0x000fe2000f8e0214 */
[----:B------:R-:W-:Y:S01]  /*2120*/  IMAD.WIDE.U32 R8, R9, c[0x0][0x280], R188 ;  /* 0x0000a00009087a25 */ /* 0x000fe200078e00bc */
[----:B------:R-:W-:Y:S01]  /*2130*/  UMOV UR34, 0x80 ;  /* 0x0000008000227882 */ /* 0x000fe20000000000 */
[----:B------:R-:W-:Y:S01]  /*2140*/  IADD3 R126, R156, 0x20, RZ ;  /* 0x000000209c7e7810 */ /* 0x000fe20007ffe0ff */
[----:B------:R-:W-:Y:S01]  /*2150*/  ULDC.64 UR4, c[0x0][0x1a0] ;  /* 0x0000680000047ab9 */ /* 0x000fe20000000a00 */
[----:B------:R-:W-:Y:S01]  /*2160*/  IADD3 R15, R15, UR23, RZ ;  /* 0x000000170f0f7c10 */ /* 0x000fe2000fffe0ff */
[C---:B------:R-:W-:Y:S01]  /*2170*/  IMAD R4, R2.reuse, c[0x0][0x290], RZ ;  /* 0x0000a40002047a24 */ /* 0x040fe200078e02ff */
[----:B------:R-:W-:Y:S01]  /*2180*/  IADD3 R9, R9, UR26, RZ ;  /* 0x0000001a09097c10 */ /* 0x000fe2000fffe0ff */
[----:B------:R-:W-:Y:S01]  /*2190*/  IMAD R2, R2, c[0x0][0x288], RZ ;  /* 0x0000a20002027a24 */ /* 0x000fe200078e02ff */
[----:B------:R-:W-:Y:S01]  /*21a0*/  UMOV UR33, 0x40 ;  /* 0x0000004000217882 */ /* 0x000fe20000000000 */
[C---:B------:R-:W-:Y:S01]  /*21b0*/  IMAD.WIDE.U32 R6, R5.reuse, c[0x0][0x288], R14 ;  /* 0x0000a20005067a25 */ /* 0x040fe200078e000e */
[----:B------:R-:W-:Y:S01]  /*21c0*/  UIMAD UR24, UR34, UR5, URZ ;  /* 0x00000005221872a4 */ /* 0x000fe2000f8e023f */
[C---:B------:R-:W-:Y:S01]  /*21d0*/  IADD3 R125, R156.reuse, 0x40, RZ ;  /* 0x000000409c7d7810 */ /* 0x040fe20007ffe0ff */
[----:B------:R-:W-:Y:S01]  /*21e0*/  UIMAD UR5, UR33, UR5, URZ ;  /* 0x00000005210572a4 */ /* 0x000fe2000f8e023f */
[C---:B------:R-:W-:Y:S01]  /*21f0*/  IMAD R2, R5.reuse, c[0x0][0x28c], R2 ;  /* 0x0000a30005027a24 */ /* 0x040fe200078e0202 */
[----:B------:R-:W-:Y:S01]  /*2200*/  ULDC UR32, c[0x0][0x19c] ;  /* 0x0000670000207ab9 */ /* 0x000fe20000000800 */
[C---:B------:R-:W-:Y:S01]  /*2210*/  IMAD R4, R5.reuse, c[0x0][0x294], R4 ;  /* 0x0000a50005047a24 */ /* 0x040fe200078e0204 */
[----:B------:R-:W-:Y:S01]  /*2220*/  UMOV UR22, 0xc0 ;  /* 0x000000c000167882 */ /* 0x000fe20000000000 */
[----:B------:R-:W-:Y:S01]  /*2230*/  IMAD.WIDE.U32 R8, R5, c[0x0][0x290], R8 ;  /* 0x0000a40005087a25 */ /* 0x000fe200078e0008 */
[----:B------:R-:W-:Y:S01]  /*2240*/  ULDC UR23, c[0x0][0x294] ;  /* 0x0000a50000177ab9 */ /* 0x000fe20000000800 */
[C---:B------:R-:W-:Y:S01]  /*2250*/  IADD3 R124, R156.reuse, 0x60, RZ ;  /* 0x000000609c7c7810 */ /* 0x040fe20007ffe0ff */
[----:B------:R-:W-:Y:S01]  /*2260*/  UMOV UR21, 0x140 ;  /* 0x0000014000157882 */ /* 0x000fe20000000000 */
[----:B------:R-:W-:Y:S01]  /*2270*/  IMAD R107, R109, c[0x0][0x2a0], RZ ;  /* 0x0000a8006d6b7a24 */ /* 0x000fe200078e02ff */
[----:B------:R-:W-:Y:S01]  /*2280*/  UIMAD UR34, UR34, UR32, URZ ;  /* 0x00000020222272a4 */ /* 0x000fe2000f8e023f */
[----:B------:R-:W-:Y:S01]  /*2290*/  IMAD.IADD R7, R7, 0x1, R2 ;  /* 0x0000000107077824 */ /* 0x000fe200078e0202 */
[----:B------:R-:W-:Y:S01]  /*22a0*/  UIMAD UR33, UR33, UR32, URZ ;  /* 0x00000020212172a4 */ /* 0x000fe2000f8e023f */
[----:B------:R-:W-:Y:S01]  /*22b0*/  IMAD R109, R109, c[0x0][0x298], RZ ;  /* 0x0000a6006d6d7a24 */ /* 0x000fe200078e02ff */
[----:B------:R-:W-:Y:S01]  /*22c0*/  UMOV UR20, 0x180 ;  /* 0x0000018000147882 */ /* 0x000fe20000000000 */
[----:B------:R-:W-:Y:S01]  /*22d0*/  IMAD.IADD R5, R9, 0x1, R4 ;  /* 0x0000000109057824 */ /* 0x000fe200078e0204 */
[----:B------:R-:W-:Y:S01]  /*22e0*/  UIMAD.WIDE.U32 UR42, UR22, UR4, URZ ;  /* 0x00000004162a72a5 */ /* 0x000fe2000f8e003f */
[----:B------:R-:W-:Y:S01]  /*22f0*/  IMAD.MOV.U32 R4, RZ, RZ, R8 ;  /* 0x000000ffff047224 */ /* 0x000fe200078e0008 */
[----:B------:R-:W-:Y:S01]  /*2300*/  UIMAD UR32, UR22, UR23, URZ ;  /* 0x00000017162072a4 */ /* 0x000fe2000f8e023f */
[C---:B------:R-:W-:Y:S01]  /*2310*/  IMAD.WIDE.U32 R12, R3.reuse, 0x40, RZ ;  /* 0x00000040030c7825 */ /* 0x040fe200078e00ff */
[----:B------:R-:W-:Y:S01]  /*2320*/  UMOV UR19, 0x1c0 ;  /* 0x000001c000137882 */ /* 0x000fe20000000000 */
[C---:B------:R-:W-:Y:S01]  /*2330*/  IADD3 R123, R156.reuse, 0x80, RZ ;  /* 0x000000809c7b7810 */ /* 0x040fe20007ffe0ff */
[----:B------:R-:W-:Y:S01]  /*2340*/  UIMAD.WIDE.U32 UR40, UR21, UR4, URZ ;  /* 0x00000004152872a5 */ /* 0x000fe2000f8e003f */
[----:B------:R-:W-:Y:S01]  /*2350*/  IMAD.WIDE.U32 R8, R3, 0x80, RZ ;  /* 0x0000008003087825 */ /* 0x000fe200078e00ff */
[----:B------:R-:W-:Y:S01]  /*2360*/  IADD3 R92, R13, UR5, RZ ;  /* 0x000000050d5c7c10 */ /* 0x000fe2000fffe0ff */
[----:B------:R-:W-:Y:S01]  /*2370*/  ULDC UR5, c[0x0][0x1a4] ;  /* 0x0000690000057ab9 */ /* 0x000fe20000000800 */
[----:B------:R-:W-:Y:S01]  /*2380*/  IADD3 R122, R156, 0xa0, RZ ;  /* 0x000000a09c7a7810 */ /* 0x000fe20007ffe0ff */
[C---:B------:R-:W-:Y:S01]  /*2390*/  IMAD R109, R0.reuse, c[0x0][0x29c], R109 ;  /* 0x0000a700006d7a24 */ /* 0x040fe200078e026d */
[----:B------:R-:W-:Y:S01]  /*23a0*/  UIMAD UR35, UR22, UR5, URZ ;  /* 0x00000005162372a4 */ /* 0x000fe2000f8e023f */
[----:B------:R-:W-:Y:S01]  /*23b0*/  IMAD.WIDE.U32 R2, R0, c[0x0][0x298], R6 ;  /* 0x0000a60000027a25 */ /* 0x000fe200078e0006 */
[----:B------:R-:W-:Y:S01]  /*23c0*/  UIMAD UR22, UR21, UR23, URZ ;  /* 0x00000017151672a4 */ /* 0x000fe2000f8e023f */
[----:B------:R-:W-:Y:S01]  /*23d0*/  SHF.L.U64.HI R92, R12, 0x1, R92 ;  /* 0x000000010c5c7819 */ /* 0x000fe2000001025c */
[----:B------:R-:W-:Y:S01]  /*23e0*/  UIMAD UR38, UR21, UR5, URZ ;  /* 0x00000005152672a4 */ /* 0x000fe2000f8e023f */
[----:B------:R-:W-:Y:S01]  /*23f0*/  IMAD R107, R0, c[0x0][0x2a4], R107 ;  /* 0x0000a900006b7a24 */ /* 0x000fe200078e026b */
[----:B------:R-:W-:Y:S01]  /*2400*/  LEA R108, P0, R2, c[0x0][0x268], 0x1 ;  /* 0x00009a00026c7a11 */ /* 0x000fe200078008ff */
[----:B------:R-:W-:Y:S01]  /*2410*/  IMAD.WIDE.U32 R4, R0, c[0x0][0x2a0], R4 ;  /* 0x0000a80000047a25 */ /* 0x000fe200078e0004 */
[----:B------:R-:W-:Y:S01]  /*2420*/  UIMAD UR21, UR20, UR23, URZ ;  /* 0x00000017141572a4 */ /* 0x000fe2000f8e023f */
[----:B------:R-:W-:Y:S01]  /*2430*/  IADD3 R97, R9, UR24, RZ ;  /* 0x0000001809617c10 */ /* 0x000fe2000fffe0ff */
[----:B------:R-:W-:Y:S01]  /*2440*/  UIMAD UR23, UR19, UR23, URZ ;  /* 0x00000017131772a4 */ /* 0x000fe2000f8e023f */
[----:B------:R-:W-:Y:S01]  /*2450*/  IMAD.IADD R109, R3, 0x1, R109 ;  /* 0x00000001036d7824 */ /* 0x000fe200078e026d */
[----:B------:R-:W-:Y:S01]  /*2460*/  LEA R106, P1, R4, c[0x0][0x270], 0x1 ;  /* 0x00009c00046a7a11 */ /* 0x000fe200078208ff */
[----:B------:R-:W-:Y:S01]  /*2470*/  IMAD.IADD R107, R5, 0x1, R107 ;  /* 0x00000001056b7824 */ /* 0x000fe200078e026b */
[----:B------:R-:W-:Y:S01]  /*2480*/  UIMAD.WIDE.U32 UR36, UR20, UR4, URZ ;  /* 0x00000004142472a5 */ /* 0x000fe2000f8e003f */
        /* <DEDUP_REMOVED lines=8> */
[----:B------:R-:W-:Y:S01]  /*2510*/  IMAD.SHL.U32 R93, R12, 0x2, RZ ;  /* 0x000000020c5d7824 */ /* 0x000fe200078e00ff */
        /* <DEDUP_REMOVED lines=9> */
[C---:B------:R-:W-:Y:S01]  /*25b0*/  IMAD.SHL.U32 R96, R144.reuse, 0x80, RZ ;  /* 0x0000008090607824 */ /* 0x040fe200078e00ff */
[-C--:B------:R-:W-:Y:S01]  /*25c0*/  IADD3 R48, P1, R129, R112.reuse, RZ ;  /* 0x0000007081307210 */ /* 0x080fe20007f3e0ff */
[----:B------:R-:W-:Y:S01]  /*25d0*/  IMAD.SHL.U32 R89, R144, 0x20, RZ ;  /* 0x0000002090597824 */ /* 0x000fe200078e00ff */
[----:B------:R-:W-:Y:S01]  /*25e0*/  IADD3 R112, P0, R128, R112, RZ ;  /* 0x0000007080707210 */ /* 0x000fe20007f1e0ff */
[C---:B------:R-:W-:Y:S01]  /*25f0*/  IMAD.WIDE.U32 R150, R144.reuse, 0xc0, RZ ;  /* 0x000000c090967825 */ /* 0x040fe200078e00ff */
[C---:B------:R-:W-:Y:S01]  /*2600*/  SHF.L.U64.HI R90, R144.reuse, R82, c[0x0][0x294] ;  /* 0x0000a500905a7619 */ /* 0x040fe20000010252 */
[----:B------:R-:W-:Y:S01]  /*2610*/  UIMAD.WIDE.U32 UR44, UR19, UR4, URZ ;  /* 0x00000004132c72a5 */ /* 0x000fe2000f8e003f */
[-C--:B------:R-:W-:Y:S01]  /*2620*/  SHF.L.U64.HI R95, R144, R85.reuse, c[0x0][0x294] ;  /* 0x0000a500905f7619 */ /* 0x080fe20000010255 */
[--C-:B------:R-:W-:Y:S01]  /*2630*/  IMAD.X R113, R118, 0x1, R49.reuse, P0 ;  /* 0x0000000176717824 */ /* 0x100fe200000e0631 */
[C---:B------:R-:W-:Y:S01]  /*2640*/  SHF.L.U64.HI R88, R144.reuse, R116, c[0x0][0x294] ;  /* 0x0000a50090587619 */ /* 0x040fe20000010274 */
[----:B------:R-:W-:Y:S01]  /*2650*/  IMAD.X R49, R119, 0x1, R49, P1 ;  /* 0x0000000177317824 */ /* 0x000fe200008e0631 */
[----:B------:R-:W-:Y:S01]  /*2660*/  UIMAD UR5, UR19, UR5, URZ ;  /* 0x00000005130572a4 */ /* 0x000fe2000f8e023f */
[----:B------:R-:W-:Y:S01]  /*2670*/  IMAD.WIDE.U32 R148, R144, 0x140, RZ ;  /* 0x0000014090947825 */ /* 0x000fe200078e00ff */
[----:B------:R-:W-:Y:S01]  /*2680*/  SHF.L.U64.HI R113, R112, 0x1, R113 ;  /* 0x0000000170717819 */ /* 0x000fe20000010271 */
[----:B------:R-:W-:Y:S01]  /*2690*/  ULDC UR31, c[0x0][0x28c] ;  /* 0x0000a300001f7ab9 */ /* 0x000fe20000000800 */
[----:B------:R-:W-:Y:S01]  /*26a0*/  SHF.L.U64.HI R49, R48, 0x1, R49 ;  /* 0x0000000130317819 */ /* 0x000fe20000010231 */
[----:B------:R-:W-:Y:S01]  /*26b0*/  IMAD.SHL.U32 R112, R112, 0x2, RZ ;  /* 0x0000000270707824 */ /* 0x000fe200078e00ff */
[C---:B------:R-:W-:Y:S01]  /*26c0*/  SHF.L.U64.HI R82, R117.reuse, R82, c[0x0][0x28c] ;  /* 0x0000a30075527619 */ /* 0x040fe20000010252 */
        /* <DEDUP_REMOVED lines=25> */
[C---:B------:R-:W-:Y:S01]  /*2860*/  IADD3 R121, R156.reuse, 0xc0, RZ ;  /* 0x000000c09c797810 */ /* 0x040fe20007ffe0ff */
[----:B------:R-:W-:Y:S01]  /*2870*/  ULDC UR28, c[0x0][0x28c] ;  /* 0x0000a300001c7ab9 */ /* 0x000fe20000000800 */
[----:B------:R-:W-:Y:S01]  /*2880*/  IADD3 R120, R156, 0xe0, RZ ;  /* 0x000000e09c787810 */ /* 0x000fe20007ffe0ff */
        /* <DEDUP_REMOVED lines=43> */
.L_x_2642:
[----:B------:R-:W-:Y:S01]  /*2b40*/  ISETP.NE.AND P5, PT, R132, RZ, PT ;  /* 0x000000ff8400720c */ /* 0x000fe20003fa5270 */
[----:B------:R-:W-:Y:S02]  /*2b50*/  IMAD.SHL.U32 R14, R11, 0x100, RZ ;  /* 0x000001000b0e7824 */ /* 0x000fe400078e00ff */
[----:B------:R-:W-:Y:S02]  /*2b60*/  IMAD.MOV.U32 R16, RZ, RZ, R106 ;  /* 0x000000ffff107224 */ /* 0x000fe400078e006a */
[----:B------:R-:W-:Y:S01]  /*2b70*/  IMAD.MOV.U32 R17, RZ, RZ, R107 ;  /* 0x000000ffff117224 */ /* 0x000fe200078e006b */
[----:B------:R-:W-:Y:S04]  /*2b80*/  IADD3 R13, R14, -0x100, RZ ;  /* 0xffffff000e0d7810 */ /* 0x000fe80007ffe0ff */
[C---:B------:R-:W-:Y:S02]  /*2b90*/  IADD3 R7, -R13.reuse, UR11, RZ ;  /* 0x0000000b0d077c10 */ /* 0x040fe4000fffe1ff */
[----:B------:R-:W-:Y:S02]  /*2ba0*/  IADD3 R5, -R13, UR18, RZ ;  /* 0x000000120d057c10 */ /* 0x000fe4000fffe1ff */
        /* <DEDUP_REMOVED lines=17> */
[C---:B------:R-:W-:Y:S02]  /*2cc0*/  ISETP.GE.OR P0, PT, R122.reuse, R7, P5 ;  /* 0x000000077a00720c */ /* 0x040fe40002f06670 */
[----:B------:R-:W-:Y:S01]  /*2cd0*/  P2R R0, PR, RZ, 0x10 ;  /* 0x00000010ff007803 */ /* 0x000fe20000000000 */
[C---:B------:R-:W-:Y:S01]  /*2ce0*/  @!P3 IMAD.X R55, R107.reuse, 0x1, R88, P1 ;  /* 0x000000016b37b824 */ /* 0x040fe200008e0658 */
[----:B------:R-:W-:Y:S02]  /*2cf0*/  ISETP.LT.OR P5, PT, R122, R5, P0 ;  /* 0x000000057a00720c */ /* 0x000fe400007a1670 */
[C---:B------:R-:W-:Y:S03]  /*2d00*/  @!P6 IADD3 R32, P1, R106.reuse, R91, RZ ;  /* 0x0000005b6a20e210 */ /* 0x040fe60007f3e0ff */
[C---:B------:R-:W-:Y:S02]  /*2d10*/  @!P2 IADD3 R24, P0, R106.reuse, R96, RZ ;  /* 0x000000606a18a210 */ /* 0x040fe40007f1e0ff */
[C---:B------:R-:W-:Y:S01]  /*2d20*/  @!P6 IMAD.X R33, R107.reuse, 0x1, R90, P1 ;  /* 0x000000016b21e824 */ /* 0x040fe200008e065a */
[----:B------:R-:W-:Y:S02]  /*2d30*/  @!P4 IADD3 R28, P1, R106, R150, RZ ;  /* 0x000000966a1cc210 */ /* 0x000fe40007f3e0ff */
[C---:B------:R-:W-:Y:S01]  /*2d40*/  @!P2 IMAD.X R25, R107.reuse, 0x1, R95, P0 ;  /* 0x000000016b19a824 */ /* 0x040fe200000e065f */
[C---:B--2---:R-:W-:Y:S02]  /*2d50*/  @!P2 IADD3 R44, P0, R104.reuse, R98, RZ ;  /* 0x00000062682ca210 */ /* 0x044fe40007f1e0ff */
        /* <DEDUP_REMOVED lines=64> */
[C---:B-1----:R-:W-:Y:S01]  /*3160*/  @!P0 IMAD.U32 R8, R18.reuse, 0x10000, RZ ;  /* 0x0001000012088824 */ /* 0x042fe200078e00ff */
[----:B------:R-:W-:Y:S02]  /*3170*/  @!P0 LOP3.LUT R22, R18, 0xffff0000, RZ, 0xc0, !PT ;  /* 0xffff000012168812 */ /* 0x000fe400078ec0ff */
[C---:B---3--:R-:W-:Y:S02]  /*3180*/  @!P0 SHF.L.U32 R23, R28.reuse, 0x10, RZ ;  /* 0x000000101c178819 */ /* 0x048fe400000006ff */
[----:B------:R-:W-:Y:S02]  /*3190*/  @!P0 LOP3.LUT R25, R28, 0xffff0000, RZ, 0xc0, !PT ;  /* 0xffff00001c198812 */ /* 0x000fe400078ec0ff */
[----:B------:R-:W-:Y:S01]  /*31a0*/  @!P0 SHF.L.U32 R27, R29, 0x10, RZ ;  /* 0x000000101d1b8819 */ /* 0x000fe200000006ff */
[C---:B----4-:R-:W-:Y:S01]  /*31b0*/  @!P0 IMAD.U32 R5, R6.reuse, 0x10000, RZ ;  /* 0x0001000006058824 */ /* 0x050fe200078e00ff */
[----:B------:R-:W-:Y:S02]  /*31c0*/  @!P0 LOP3.LUT R15, R6, 0xffff0000, RZ, 0xc0, !PT ;  /* 0xffff0000060f8812 */ /* 0x000fe400078ec0ff */
[----:B------:R-:W-:Y:S01]  /*31d0*/  @!P0 SHF.L.U32 R6, R19, 0x10, RZ ;  /* 0x0000001013068819 */ /* 0x000fe200000006ff */
[-C--:B------:R-:W-:Y:S01]  /*31e0*/  @!P0 FMUL.FTZ R31, R21, R5.reuse ;  /* 0x00000005151f8220 */ /* 0x080fe20000410000 */
[----:B------:R-:W-:Y:S01]  /*31f0*/  @!P0 LOP3.LUT R29, R29, 0xffff0000, RZ, 0xc0, !PT ;  /* 0xffff00001d1d8812 */ /* 0x000fe200078ec0ff */
[C---:B------:R-:W-:Y:S02]  /*3200*/  @!P0 FMUL.FTZ R0, R20.reuse, R5 ;  /* 0x0000000514008220 */ /* 0x040fe40000410000 */
[-C--:B------:R-:W-:Y:S01]  /*3210*/  @!P0 FFMA.FTZ R31, R20, R23.reuse, -R31 ;  /* 0x00000017141f8223 */ /* 0x080fe2000001081f */
[----:B------:R-:W-:Y:S01]  /*3220*/  @!P0 SHF.L.U32 R20, R17, 0x10, RZ ;  /* 0x0000001011148819 */ /* 0x000fe200000006ff */
[C---:B------:R-:W-:Y:S01]  /*3230*/  @!P0 IMAD.U32 R5, R7.reuse, 0x10000, RZ ;  /* 0x0001000007058824 */ /* 0x040fe200078e00ff */
[----:B------:R-:W-:Y:S01]  /*3240*/  @!P0 LOP3.LUT R7, R7, 0xffff0000, RZ, 0xc0, !PT ;  /* 0xffff000007078812 */ /* 0x000fe200078ec0ff */
[----:B------:R-:W-:Y:S01]  /*3250*/  @!P0 FFMA.FTZ R0, R21, R23, R0 ;  /* 0x0000001715008223 */ /* 0x000fe20000010000 */
[----:B------:R-:W-:Y:S01]  /*3260*/  @!P0 LOP3.LUT R21, R17, 0xffff0000, RZ, 0xc0, !PT ;  /* 0xffff000011158812 */ /* 0x000fe200078ec0ff */
[----:B------:R-:W-:Y:S01]  /*3270*/  @!P0 FMUL.FTZ R2, R20, R15 ;  /* 0x0000000f14028220 */ /* 0x000fe20000410000 */
[----:B------:R-:W-:Y:S01]  /*3280*/  @!P0 LOP3.LUT R23, R19, 0xffff0000, RZ, 0xc0, !PT ;  /* 0xffff000013178812 */ /* 0x000fe200078ec0ff */
[----:B------:R-:W-:Y:S01]  /*3290*/  @!P0 FMUL.FTZ R3, R8, R5 ;  /* 0x0000000508038220 */ /* 0x000fe20000410000 */
[----:B------:R-:W-:Y:S01]  /*32a0*/  @!P0 F2FP.BF16.PACK_AB R31, R0, R31 ;  /* 0x0000001f001f823e */ /* 0x000fe200000010ff */
[----:B------:R-:W-:Y:S02]  /*32b0*/  @!P0 FMUL.FTZ R33, R21, R15 ;  /* 0x0000000f15218220 */ /* 0x000fe40000410000 */
[----:B------:R-:W-:Y:S01]  /*32c0*/  @!P0 FMUL.FTZ R24, R22, R5 ;  /* 0x0000000516188220 */ /* 0x000fe20000410000 */
[----:B------:R-:W-:Y:S01]  /*32d0*/  @!P0 MOV R16, R31 ;  /* 0x0000001f00108202 */ /* 0x000fe20000000f00 */
[-C--:B------:R-:W-:Y:S02]  /*32e0*/  @!P0 FMUL.FTZ R26, R23, R7.reuse ;  /* 0x00000007171a8220 */ /* 0x080fe40000410000 */
[----:B------:R-:W-:Y:S02]  /*32f0*/  @!P0 FMUL.FTZ R4, R6, R7 ;  /* 0x0000000706048220 */ /* 0x000fe40000410000 */
[----:B------:R-:W-:Y:S02]  /*3300*/  @!P0 FFMA.FTZ R2, R21, R25, R2 ;  /* 0x0000001915028223 */ /* 0x000fe40000010002 */
[----:B------:R-:W-:Y:S02]  /*3310*/  @!P0 FFMA.FTZ R3, R22, R27, R3 ;  /* 0x0000001b16038223 */ /* 0x000fe40000010003 */
        /* <DEDUP_REMOVED lines=11> */
.L_x_2592:
[----:B------:R-:W-:Y:S05]  /*33d0*/  BSYNC B0 ;  /* 0x0000000000007941 */ /* 0x000fea0003800000 */
.L_x_2591:
        /* <DEDUP_REMOVED lines=57> */
.L_x_2594:
[----:B------:R-:W-:Y:S05]  /*3770*/  BSYNC B0 ;  /* 0x0000000000007941 */ /* 0x000fea0003800000 */
.L_x_2593:
        /* <DEDUP_REMOVED lines=59> */
.L_x_2596:
[----:B------:R-:W-:Y:S05]  /*3b30*/  BSYNC B0 ;  /* 0x0000000000007941 */ /* 0x000fea0003800000 */
.L_x_2595:
[----:B------:R-:W-:Y:S01]  /*3b40*/  BSSY B0, `(.L_x_2597) ;  /* 0x000003c000007945 */ /* 0x000fe20003800000 */
[----:B------:R-:W-:-:S05]  /*3b50*/  @P4 BRA `(.L_x_2598) ;  /* 0x000003a000004947 */ /* 0x000fca0003800000 */
[----:B------:R-:W-:Y:S02]  /*3b60*/  ISETP.GE.AND P0, PT, R188, UR4, PT ;  /* 0x00000004bc007c0c */ /* 0x000fe4000bf06270 */
[----:B---3--:R-:W-:Y:S02]  /*3b70*/  MOV R33, c[0x0][0x288] ;  /* 0x0000a20000217a02 */ /* 0x008fe40000000f00 */
[----:B------:R-:W-:Y:S03]  /*3b80*/  MOV R37, 0xc0 ;  /* 0x000000c000257802 */ /* 0x000fe60000000f00 */
[----:B------:R-:W-:Y:S04]  /*3b90*/  IMAD.WIDE.U32 R32, R33, 0xc0, R108 ;  /* 0x000000c021207825 */ /* 0x000fe800078e006c */
[----:B------:R-:W-:Y:S01]  /*3ba0*/  IMAD.WIDE.U32 R40, R37, c[0x0][0x198], R102 ;  /* 0x0000660025287a25 */ /* 0x000fe200078e0066 */
[----:B------:R-:W-:Y:S02]  /*3bb0*/  IADD3 R33, R33, UR31, RZ ;  /* 0x0000001f21217c10 */ /* 0x000fe4000fffe0ff */
[C---:B------:R-:W-:Y:S01]  /*3bc0*/  @!P0 SHF.L.U64.HI R26, R74.reuse, 0x1, R73 ;  /* 0x000000014a1a8819 */ /* 0x040fe20000010249 */
[----:B-1----:R-:W-:Y:S02]  /*3bd0*/  @!P0 IMAD.SHL.U32 R35, R74, 0x2, RZ ;  /* 0x000000024a238824 */ /* 0x002fe400078e00ff */
[----:B------:R-:W-:Y:S01]  /*3be0*/  IMAD R37, R37, c[0x0][0x19c], RZ ;  /* 0x0000670025257a24 */ /* 0x000fe200078e02ff */
[----:B------:R-:W2:Y:S02]  /*3bf0*/  LDG.E.128 R16, [R32.64] ;  /* 0x0000000620107981 */ /* 0x000ea4000c1e1d00 */
[----:B------:R-:W-:Y:S01]  /*3c00*/  @!P0 IADD3 R30, P1, R35, R48, RZ ;  /* 0x00000030231e8210 */ /* 0x000fe20007f3e0ff */
[----:B------:R-:W-:Y:S03]  /*3c10*/  IMAD.IADD R41, R41, 0x1, R37 ;  /* 0x0000000129297824 */ /* 0x000fe600078e0225 */
        /* <DEDUP_REMOVED lines=46> */
.L_x_2598:
[----:B------:R-:W-:Y:S05]  /*3f00*/  BSYNC B0 ;  /* 0x0000000000007941 */ /* 0x000fea0003800000 */
.L_x_2597:
        /* <DEDUP_REMOVED lines=57> */
.L_x_2600:
[----:B------:R-:W-:Y:S05]  /*42a0*/  BSYNC B0 ;  /* 0x0000000000007941 */ /* 0x000fea0003800000 */
.L_x_2599:
        /* <DEDUP_REMOVED lines=60> */
.L_x_2602:
[----:B------:R-:W-:Y:S05]  /*4670*/  BSYNC B0 ;  /* 0x0000000000007941 */ /* 0x000fea0003800000 */
.L_x_2601:
        /* <DEDUP_REMOVED lines=60> */
.L_x_2604:
[----:B------:R-:W-:Y:S05]  /*4a40*/  BSYNC B0 ;  /* 0x0000000000007941 */ /* 0x000fea0003800000 */
.L_x_2603:
        /* <DEDUP_REMOVED lines=62> */
.L_x_2606:
[----:B------:R-:W-:Y:S05]  /*4e30*/  BSYNC B0 ;  /* 0x0000000000007941 */ /* 0x000fea0003800000 */
.L_x_2605:
        /* <DEDUP_REMOVED lines=9> */
.L_x_2590:
        /* <DEDUP_REMOVED lines=86> */
.L_x_2611:
[----:B------:R-:W-:Y:S05]  /*5430*/  BSYNC B0 ;  /* 0x0000000000007941 */ /* 0x000fea0003800000 */
.L_x_2610:
[----:B-----5:R2:W-:Y:S02]  /*5440*/  STG.E.128 [R102.64], R44 ;  /* 0x0000002c66007986 */ /* 0x0205e4000c101d06 */
.L_x_2609:
[----:B------:R-:W-:Y:S05]  /*5450*/  BSYNC B1 ;  /* 0x0000000000017941 */ /* 0x000fea0003800000 */
.L_x_2608:
        /* <DEDUP_REMOVED lines=88> */
.L_x_2615:
[----:B------:R-:W-:Y:S05]  /*59e0*/  BSYNC B0 ;  /* 0x0000000000007941 */ /* 0x000fea0003800000 */
.L_x_2614:
[C---:B------:R-:W-:Y:S04]  /*59f0*/  LEA R2, P0, R115.reuse, R102, 0x1 ;  /* 0x0000006673027211 */ /* 0x040fe800078008ff */
[----:B------:R-:W-:Y:S05]  /*5a00*/  LEA.HI.X R3, R115, R103, R114, 0x1, P0 ;  /* 0x0000006773037211 */ /* 0x000fea00000f0c72 */
[----:B-----5:R3:W-:Y:S04]  /*5a10*/  STG.E.128 [R2.64], R44 ;  /* 0x0000002c02007986 */ /* 0x0207e8000c101d06 */
.L_x_2613:
[----:B------:R-:W-:Y:S05]  /*5a20*/  BSYNC B1 ;  /* 0x0000000000017941 */ /* 0x000fea0003800000 */
.L_x_2612:
        /* <DEDUP_REMOVED lines=90> */
.L_x_2619:
[----:B------:R-:W-:Y:S05]  /*5fd0*/  BSYNC B0 ;  /* 0x0000000000007941 */ /* 0x000fea0003800000 */
.L_x_2618:
[C---:B------:R-:W-:Y:S04]  /*5fe0*/  LEA R2, P0, R152.reuse, R102, 0x1 ;  /* 0x0000006698027211 */ /* 0x040fe800078008ff */
[----:B------:R-:W-:Y:S05]  /*5ff0*/  LEA.HI.X R3, R152, R103, R84, 0x1, P0 ;  /* 0x0000006798037211 */ /* 0x000fea00000f0c54 */
[----:B-----5:R4:W-:Y:S04]  /*6000*/  STG.E.128 [R2.64], R36 ;  /* 0x0000002402007986 */ /* 0x0209e8000c101d06 */
.L_x_2617:
[----:B------:R-:W-:Y:S05]  /*6010*/  BSYNC B1 ;  /* 0x0000000000017941 */ /* 0x000fea0003800000 */
.L_x_2616:
        /* <DEDUP_REMOVED lines=27> */
[C---:B---3--:R-:W-:Y:S04]  /*61d0*/  LEA R160, P1, R47.reuse, R110, 0x1 ;  /* 0x0000006e2fa07211 */ /* 0x048fe800078208ff */
        /* <DEDUP_REMOVED lines=61> */
.L_x_2623:
[----:B------:R-:W-:Y:S05]  /*65b0*/  BSYNC B0 ;  /* 0x0000000000007941 */ /* 0x000fea0003800000 */
.L_x_2622:
[----:B------:R-:W-:Y:S05]  /*65c0*/  MOV R3, 0xc0 ;  /* 0x000000c000037802 */ /* 0x000fea0000000f00 */
[C---:B------:R-:W-:Y:S04]  /*65d0*/  IMAD.WIDE.U32 R4, R3.reuse, c[0x0][0x198], R102 ;  /* 0x0000660003047a25 */ /* 0x040fe800078e0066 */
[----:B------:R-:W-:Y:S05]  /*65e0*/  IMAD R0, R3, c[0x0][0x19c], RZ ;  /* 0x0000670003007a24 */ /* 0x000fea00078e02ff */
[----:B------:R-:W-:Y:S05]  /*65f0*/  IADD3 R5, R5, R0, RZ ;  /* 0x0000000005057210 */ /* 0x000fea0007ffe0ff */
[----:B-----5:R4:W-:Y:S02]  /*6600*/  STG.E.128 [R4.64], R36 ;  /* 0x0000002404007986 */ /* 0x0209e4000c101d06 */
.L_x_2621:
[----:B------:R-:W-:Y:S05]  /*6610*/  BSYNC B1 ;  /* 0x0000000000017941 */ /* 0x000fea0003800000 */
.L_x_2620:
        /* <DEDUP_REMOVED lines=8> */
[----:B----4-:R3:W5:Y:S10]  /*66a0*/  LDG.E.128 R36, [R160.64] ;  /* 0x00000006a0247981 */ /* 0x010774000c1e1d00 */
        /* <DEDUP_REMOVED lines=81> */
.L_x_2627:
[----:B------:R-:W-:Y:S05]  /*6bc0*/  BSYNC B0 ;  /* 0x0000000000007941 */ /* 0x000fea0003800000 */
.L_x_2626:
[C---:B------:R-:W-:Y:S04]  /*6bd0*/  LEA R2, P0, R154.reuse, R102, 0x1 ;  /* 0x000000669a027211 */ /* 0x040fe800078008ff */
[----:B------:R-:W-:Y:S05]  /*6be0*/  LEA.HI.X R3, R154, R103, R87, 0x1, P0 ;  /* 0x000000679a037211 */ /* 0x000fea00000f0c57 */
[----:B-----5:R4:W-:Y:S04]  /*6bf0*/  STG.E.128 [R2.64], R36 ;  /* 0x0000002402007986 */ /* 0x0209e8000c101d06 */
.L_x_2625:
[----:B------:R-:W-:Y:S05]  /*6c00*/  BSYNC B1 ;  /* 0x0000000000017941 */ /* 0x000fea0003800000 */
.L_x_2624:
        /* <DEDUP_REMOVED lines=89> */
.L_x_2631:
[----:B------:R-:W-:Y:S05]  /*71a0*/  BSYNC B0 ;  /* 0x0000000000007941 */ /* 0x000fea0003800000 */
.L_x_2630:
[----:B------:R-:W-:Y:S05]  /*71b0*/  MOV R3, 0x140 ;  /* 0x0000014000037802 */ /* 0x000fea0000000f00 */
[C---:B------:R-:W-:Y:S04]  /*71c0*/  IMAD.WIDE.U32 R4, R3.reuse, c[0x0][0x198], R102 ;  /* 0x0000660003047a25 */ /* 0x040fe800078e0066 */
[----:B------:R-:W-:Y:S05]  /*71d0*/  IMAD R0, R3, c[0x0][0x19c], RZ ;  /* 0x0000670003007a24 */ /* 0x000fea00078e02ff */
[----:B------:R-:W-:Y:S05]  /*71e0*/  IADD3 R5, R5, R0, RZ ;  /* 0x0000000005057210 */ /* 0x000fea0007ffe0ff */
[----:B-----5:R4:W-:Y:S02]  /*71f0*/  STG.E.128 [R4.64], R36 ;  /* 0x0000002404007986 */ /* 0x0209e4000c101d06 */
.L_x_2629:
[----:B------:R-:W-:Y:S05]  /*7200*/  BSYNC B1 ;  /* 0x0000000000017941 */ /* 0x000fea0003800000 */
.L_x_2628:
        /* <DEDUP_REMOVED lines=89> */
.L_x_2635:
[----:B------:R-:W-:Y:S05]  /*77a0*/  BSYNC B0 ;  /* 0x0000000000007941 */ /* 0x000fea0003800000 */
.L_x_2634:
[----:B------:R-:W-:Y:S05]  /*77b0*/  MOV R3, 0x180 ;  /* 0x0000018000037802 */ /* 0x000fea0000000f00 */
[C---:B------:R-:W-:Y:S04]  /*77c0*/  IMAD.WIDE.U32 R4, R3.reuse, c[0x0][0x198], R102 ;  /* 0x0000660003047a25 */ /* 0x040fe800078e0066 */
[----:B------:R-:W-:Y:S05]  /*77d0*/  IMAD R0, R3, c[0x0][0x19c], RZ ;  /* 0x0000670003007a24 */ /* 0x000fea00078e02ff */
[----:B------:R-:W-:Y:S05]  /*77e0*/  IADD3 R5, R5, R0, RZ ;  /* 0x0000000005057210 */ /* 0x000fea0007ffe0ff */
[----:B-----5:R4:W-:Y:S02]  /*77f0*/  STG.E.128 [R4.64], R36 ;  /* 0x0000002404007986 */ /* 0x0209e4000c101d06 */
.L_x_2633:
[----:B------:R-:W-:Y:S05]  /*7800*/  BSYNC B1 ;  /* 0x0000000000017941 */ /* 0x000fea0003800000 */
.L_x_2632:
[----:B------:R-:W-:Y:S01]  /*7810*/  ISETP.NE.AND P0, PT, R133, RZ, PT ;  /* 0x000000ff8500720c */ /* 0x000fe20003f05270 */
[----:B------:R-:W-:Y:S01]  /*7820*/  @!UPT UIADD3 URZ, URZ, URZ, URZ ;  /* 0x0000003f3f3ff290 */ /* 0x000fe2000fffe03f */
[----:B------:R-:W-:Y:S11]  /*7830*/  BSSY B1, `(.L_x_2636) ;  /* 0x000005e000017945 */ /* 0x000ff60003800000 */
        /* <DEDUP_REMOVED lines=16> */
[C---:B--2---:R-:W-:Y:S02]  /*7940*/  SHF.L.U32 R44, R39.reuse, 0x10, RZ ;  /* 0x00000010272c7819 */ /* 0x044fe400000006ff */
[----:B------:R-:W-:Y:S01]  /*7950*/  LOP3.LUT R45, R39, 0xffff0000, RZ, 0xc0, !PT ;  /* 0xffff0000272d7812 */ /* 0x000fe200078ec0ff */
[----:B------:R-:W-:Y:S01]  /*7960*/  @P0 IMAD R159, RZ, RZ, -UR19 ;  /* 0x80000013ff9f0e24 */ /* 0x000fe2000f8e02ff */
[----:B------:R-:W-:Y:S04]  /*7970*/  @P0 IADD3 R50, RZ, -UR19, RZ ;  /* 0x80000013ff320c10 */ /* 0x000fe8000fffe0ff */
[C---:B------:R-:W-:Y:S02]  /*7980*/  LEA R16, P1, R159.reuse, R160, 0x1 ;  /* 0x000000a09f107211 */ /* 0x040fe400078208ff */
[----:B------:R-:W-:Y:S02]  /*7990*/  IADD3 R47, P2, R66, R50, RZ ;  /* 0x00000032422f7210 */ /* 0x000fe40007f5e0ff */
[----:B------:R-:W-:Y:S02]  /*79a0*/  LEA.HI.X.SX32 R17, R159, R161, 0x1, P1 ;  /* 0x000000a19f117211 */ /* 0x000fe400008f0eff */
[C---:B---3--:R-:W-:Y:S02]  /*79b0*/  LEA R160, P1, R47.reuse, R110, 0x1 ;  /* 0x0000006e2fa07211 */ /* 0x048fe400078208ff */
        /* <DEDUP_REMOVED lines=63> */
.L_x_2639:
[----:B------:R-:W-:Y:S05]  /*7db0*/  BSYNC B0 ;  /* 0x0000000000007941 */ /* 0x000fea0003800000 */
.L_x_2638:
[----:B------:R-:W-:Y:S05]  /*7dc0*/  MOV R3, 0x1c0 ;  /* 0x000001c000037802 */ /* 0x000fea0000000f00 */
[C---:B------:R-:W-:Y:S04]  /*7dd0*/  IMAD.WIDE.U32 R4, R3.reuse, c[0x0][0x198], R102 ;  /* 0x0000660003047a25 */ /* 0x040fe800078e0066 */
[----:B------:R-:W-:Y:S05]  /*7de0*/  IMAD R0, R3, c[0x0][0x19c], RZ ;  /* 0x0000670003007a24 */ /* 0x000fea00078e02ff */
[----:B------:R-:W-:Y:S05]  /*7df0*/  IADD3 R5, R5, R0, RZ ;  /* 0x0000000005057210 */ /* 0x000fea0007ffe0ff */
[----:B-----5:R4:W-:Y:S02]  /*7e00*/  STG.E.128 [R4.64], R36 ;  /* 0x0000002404007986 */ /* 0x0209e4000c101d06 */
.L_x_2637:
[----:B------:R-:W-:Y:S05]  /*7e10*/  BSYNC B1 ;  /* 0x0000000000017941 */ /* 0x000fea0003800000 */
.L_x_2636:
        /* <DEDUP_REMOVED lines=8> */
.L_x_2589:
[----:B------:R-:W-:Y:S01]  /*7ea0*/  @!P4 IMAD.MOV.U32 R0, RZ, RZ, c[0x0][0x28c] ;  /* 0x0000a300ff00c624 */ /* 0x000fe200078e00ff */
[----:B---3--:R-:W2:Y:S01]  /*7eb0*/  @!P1 LDG.E.128 R4, [R108.64] ;  /* 0x000000066c049981 */ /* 0x008ea2000c1e1d00 */
[----:B------:R-:W-:Y:S01]  /*7ec0*/  @!P5 IMAD.MOV.U32 R15, RZ, RZ, 0x140 ;  /* 0x00000140ff0fd424 */ /* 0x000fe200078e00ff */
[C---:B------:R-:W-:Y:S01]  /*7ed0*/  @!P3 LEA R20, P0, R117.reuse, R108, 0x1 ;  /* 0x0000006c7514b211 */ /* 0x040fe200078008ff */
[----:B------:R-:W-:Y:S01]  /*7ee0*/  @!P4 IMAD R0, R0, 0xc0, RZ ;  /* 0x000000c00000c824 */ /* 0x000fe200078e02ff */
[----:B------:R-:W-:Y:S01]  /*7ef0*/  ISETP.NE.AND P2, PT, R160, RZ, PT ;  /* 0x000000ffa000720c */ /* 0x000fe20003f45270 */
[----:B------:R-:W-:Y:S01]  /*7f00*/  UMOV UR4, URZ ;  /* 0x0000003f00047c82 */ /* 0x000fe20008000000 */
[----:B------:R-:W-:Y:S02]  /*7f10*/  @!P3 LEA.HI.X R21, R117, R109, R116, 0x1, P0 ;  /* 0x0000006d7515b211 */ /* 0x000fe400000f0c74 */
[C---:B------:R-:W-:Y:S02]  /*7f20*/  @!P3 LEA R26, P0, R115.reuse, R102, 0x1 ;  /* 0x00000066731ab211 */ /* 0x040fe400078008ff */
[----:B------:R-:W-:Y:S02]  /*7f30*/  @!P4 MOV R3, c[0x0][0x288] ;  /* 0x0000a2000003ca02 */ /* 0x000fe40000000f00 */
[----:B------:R-:W-:Y:S03]  /*7f40*/  @!P3 LEA.HI.X R27, R115, R103, R114, 0x1, P0 ;  /* 0x00000067731bb211 */ /* 0x000fe600000f0c72 */
[----:B------:R-:W-:Y:S02]  /*7f50*/  @!P4 IMAD.WIDE.U32 R2, R3, 0xc0, R108 ;  /* 0x000000c00302c825 */ /* 0x000fe400078e006c */
[----:B------:R-:W-:Y:S03]  /*7f60*/  @!P2 LEA R16, P0, R83, R108, 0x1 ;  /* 0x0000006c5310a211 */ /* 0x000fe600078008ff */
[----:B------:R-:W-:Y:S02]  /*7f70*/  @!P4 IADD3 R3, R3, R0, RZ ;  /* 0x000000000303c210 */ /* 0x000fe40007ffe0ff */
[----:B------:R-:W-:Y:S02]  /*7f80*/  @!P2 LEA.HI.X R17, R83, R109, R82, 0x1, P0 ;  /* 0x0000006d5311a211 */ /* 0x000fe400000f0c52 */
[C---:B------:R-:W-:Y:S04]  /*7f90*/  @!P2 LEA R24, P0, R152.reuse, R102, 0x1 ;  /* 0x000000669818a211 */ /* 0x040fe800078008ff */
[----:B------:R-:W-:Y:S01]  /*7fa0*/  @!P2 LEA.HI.X R25, R152, R103, R84, 0x1, P0 ;  /* 0x000000679819a211 */ /* 0x000fe200000f0c54 */
[----:B--2---:R-:W-:Y:S01]  /*7fb0*/  @!P1 STG.E.128 [R102.64], R4 ;  /* 0x0000000466009986 */ /* 0x004fe2000c101d06 */
[----:B------:R-:W-:Y:S03]  /*7fc0*/  ISETP.NE.AND P1, PT, R158, RZ, PT ;  /* 0x000000ff9e00720c */ /* 0x000fe60003f25270 */
[----:B------:R-:W2:Y:S04]  /*7fd0*/  @!P3 LDG.E.128 R20, [R20.64] ;  /* 0x000000061414b981 */ /* 0x000ea8000c1e1d00 */
        /* <DEDUP_REMOVED lines=8> */
[C---:B------:R-:W-:Y:S04]  /*8060*/  @!P4 IMAD.WIDE.U32 R22, R3.reuse, c[0x0][0x198], R102 ;  /* 0x000066000316ca25 */ /* 0x040fe800078e0066 */
[----:B------:R-:W-:Y:S02]  /*8070*/  @!P4 IMAD R0, R3, c[0x0][0x19c], RZ ;  /* 0x000067000300ca24 */ /* 0x000fe400078e02ff */
        /* <DEDUP_REMOVED lines=8> */
[----:B---3--:R2:W-:Y:S04]  /*8100*/  @!P4 STG.E.128 [R22.64], R4 ;  /* 0x000000041600c986 */ /* 0x0085e8000c101d06 */
[----:B-1----:R1:W3:Y:S02]  /*8110*/  @!P1 LDG.E.128 R16, [R20.64] ;  /* 0x0000000614109981 */ /* 0x0022e4000c1e1d00 */
[C---:B-1----:R-:W-:Y:S04]  /*8120*/  @!P5 IMAD.WIDE.U32 R20, R15.reuse, c[0x0][0x198], R102 ;  /* 0x000066000f14da25 */ /* 0x042fe800078e0066 */
[----:B------:R-:W-:Y:S01]  /*8130*/  @!P5 IMAD R15, R15, c[0x0][0x19c], RZ ;  /* 0x000067000f0fda24 */ /* 0x000fe200078e02ff */
[C---:B--2---:R-:W-:Y:S03]  /*8140*/  @!P1 LEA R22, P0, R154.reuse, R102, 0x1 ;  /* 0x000000669a169211 */ /* 0x044fe600078008ff */
[----:B------:R-:W-:Y:S01]  /*8150*/  @!P5 IMAD.IADD R21, R21, 0x1, R15 ;  /* 0x000000011515d824 */ /* 0x000fe200078e020f */
[----:B------:R-:W-:Y:S02]  /*8160*/  @!P1 LEA.HI.X R23, R154, R103, R87, 0x1, P0 ;  /* 0x000000679a179211 */ /* 0x000fe400000f0c57 */
[----:B------:R-:W-:Y:S03]  /*8170*/  @!P6 MOV R15, 0x180 ;  /* 0x00000180000fe802 */ /* 0x000fe60000000f00 */
[----:B---3--:R1:W-:Y:S04]  /*8180*/  @!P1 STG.E.128 [R22.64], R16 ;  /* 0x0000001016009986 */ /* 0x0083e8000c101d06 */
        /* <DEDUP_REMOVED lines=21> */
.L_x_2607:
[----:B------:R-:W-:Y:S01]  /*82e0*/  PLOP3.LUT P0, PT, PT, PT, UP2, 0x40, 0x0 ;  /* 0x000000000000781c */ /* 0x000fe20003f0e828 */
[----:B------:R-:W-:Y:S04]  /*82f0*/  IMAD.MOV.U32 R0, RZ, RZ, c[0x0][0x288] ;  /* 0x0000a200ff007624 */ /* 0x000fe800078e00ff */
[----:B------:R-:W-:Y:S05]  /*8300*/  IMAD.U32 R3, R0, -0x100, RZ ;  /* 0xffffff0000037824 */ /* 0x000fea00078e00ff */
[C---:B-1----:R-:W-:Y:S04]  /*8310*/  LEA R108, P1, R3.reuse, R108, 0x1 ;  /* 0x0000006c036c7211 */ /* 0x042fe800078208ff */
[----:B------:R-:W-:Y:S01]  /*8320*/  LEA.HI.X.SX32 R109, R3, R109, 0x1, P1 ;  /* 0x0000006d036d7211 */ /* 0x000fe200008f0eff */
[----:B------:R-:W-:-:S05]  /*8330*/  @P0 BRA `(.L_x_2640) ;  /* 0x000004b000000947 */ /* 0x000fca0003800000 */
[----:B------:R-:W-:Y:S04]  /*8340*/  IADD3 R0, R11, -0x1, RZ ;  /* 0xffffffff0b007810 */ /* 0x000fe80007ffe0ff */
[----:B------:R-:W-:Y:S11]  /*8350*/  ISETP.GT.AND P0, PT, R0, UR17, PT ;  /* 0x0000001100007c0c */ /* 0x000ff6000bf04270 */
        /* <DEDUP_REMOVED lines=73> */
.L_x_2640:
[----:B------:R-:W-:Y:S02]  /*87f0*/  IMAD.MOV.U32 R2, RZ, RZ, c[0x0][0x1a0] ;  /* 0x00006800ff027624 */ /* 0x000fe400078e00ff */
[----:B------:R-:W-:Y:S02]  /*8800*/  IMAD.MOV.U32 R0, RZ, RZ, c[0x0][0x198] ;  /* 0x00006600ff007624 */ /* 0x000fe400078e00ff */
[----:B------:R-:W-:Y:S02]  /*8810*/  IMAD.U32 R3, R2, -0x100, RZ ;  /* 0xffffff0002037824 */ /* 0x000fe400078e00ff */
[----:B------:R-:W-:Y:S03]  /*8820*/  IMAD.U32 R5, R0, -0x100, RZ ;  /* 0xffffff0000057824 */ /* 0x000fe600078e00ff */
[----:B------:R-:W-:Y:S02]  /*8830*/  LEA R104, P1, R3, R104, 0x1 ;  /* 0x0000006803687211 */ /* 0x000fe400078208ff */
[----:B--2---:R-:W-:Y:S02]  /*8840*/  LEA R102, P0, R5, R102, 0x1 ;  /* 0x0000006605667211 */ /* 0x004fe400078008ff */
[----:B------:R-:W-:Y:S02]  /*8850*/  LEA.HI.X.SX32 R105, R3, R105, 0x1, P1 ;  /* 0x0000006903697211 */ /* 0x000fe400008f0eff */
[----:B------:R-:W-:Y:S02]  /*8860*/  LEA.HI.X.SX32 R103, R5, R103, 0x1, P0 ;  /* 0x0000006705677211 */ /* 0x000fe400000f0eff */
.L_x_2641:
[----:B------:R-:W-:Y:S04]  /*8870*/  IADD3 R11, R11, -0x1, RZ ;  /* 0xffffffff0b0b7810 */ /* 0x000fe80007ffe0ff */
[----:B------:R-:W-:Y:S11]  /*8880*/  ISETP.GT.AND P0, PT, R11, UR17, PT ;  /* 0x000000110b007c0c */ /* 0x000ff6000bf04270 */
[----:B------:R-:W-:Y:S02]  /*8890*/  @!UPT UIADD3 URZ, URZ, URZ, URZ ;  /* 0x0000003f3f3ff290 */ /* 0x000fe4000fffe03f */
[----:B------:R-:W-:-:S05]  /*88a0*/  @P0 BRA `(.L_x_2642) ;  /* 0xffffa29000000947 */ /* 0x000fca000383ffff */
.L_x_2588:
        /* <DEDUP_REMOVED lines=53> */
[C---:B-----5:R-:W-:Y:S01]  /*8c00*/  LOP3.LUT R0, R13.reuse, 0xffff0000, RZ, 0xc0, !PT ;  /* 0xffff00000d007812 */ /* 0x060fe200078ec0ff */
[C---:B------:R-:W-:Y:S01]  /*8c10*/  IMAD.U32 R8, R12.reuse, 0x10000, RZ ;  /* 0x000100000c087824 */ /* 0x040fe200078e00ff */
[----:B------:R-:W-:Y:S02]  /*8c20*/  SHF.L.U32 R7, R13, 0x10, RZ ;  /* 0x000000100d077819 */ /* 0x000fe400000006ff */
[----:B------:R-:W-:Y:S02]  /*8c30*/  LOP3.LUT R16, R12, 0xffff0000, RZ, 0xc0, !PT ;  /* 0xffff00000c107812 */ /* 0x000fe400078ec0ff */
[----:B------:R-:W-:-:S02]  /*8c40*/  SHF.L.U32 R13, R15, 0x10, RZ ;  /* 0x000000100f0d7819 */ /* 0x000fc400000006ff */
[----:B------:R-:W-:Y:S01]  /*8c50*/  LOP3.LUT R12, R15, 0xffff0000, RZ, 0xc0, !PT ;  /* 0xffff00000f0c7812 */ /* 0x000fe200078ec0ff */
[C---:B------:R-:W-:Y:S01]  /*8c60*/  IMAD.U32 R15, R14.reuse, 0x10000, RZ ;  /* 0x000100000e0f7824 */ /* 0x040fe200078e00ff */
[----:B------:R-:W-:Y:S02]  /*8c70*/  LOP3.LUT R20, R14, 0xffff0000, RZ, 0xc0, !PT ;  /* 0xffff00000e147812 */ /* 0x000fe400078ec0ff */
[----:B---3--:R-:W-:Y:S02]  /*8c80*/  LOP3.LUT R11, R2, 0xffff0000, RZ, 0xc0, !PT ;  /* 0xffff0000020b7812 */ /* 0x008fe400078ec0ff */
[C---:B------:R-:W-:Y:S01]  /*8c90*/  LOP3.LUT R17, R3.reuse, 0xffff0000, RZ, 0xc0, !PT ;  /* 0xffff000003117812 */ /* 0x040fe200078ec0ff */
[----:B------:R-:W-:Y:S01]  /*8ca0*/  IMAD.U32 R3, R3, 0x10000, RZ ;  /* 0x0001000003037824 */ /* 0x000fe200078e00ff */
[----:B----4-:R-:W-:Y:S01]  /*8cb0*/  LOP3.LUT R19, R4, 0xffff0000, RZ, 0xc0, !PT ;  /* 0xffff000004137812 */ /* 0x010fe200078ec0ff */
[-C--:B------:R-:W-:Y:S01]  /*8cc0*/  FMUL.FTZ R14, R0, R11.reuse ;  /* 0x0000000b000e7220 */ /* 0x080fe20000410000 */
[----:B------:R-:W-:Y:S01]  /*8cd0*/  LOP3.LUT R18, R5, 0xffff0000, RZ, 0xc0, !PT ;  /* 0xffff000005127812 */ /* 0x000fe200078ec0ff */
[----:B------:R-:W-:-:S02]  /*8ce0*/  FMUL.FTZ R21, R7, R11 ;  /* 0x0000000b07157220 */ /* 0x000fc40000410000 */
[----:B------:R-:W-:Y:S01]  /*8cf0*/  FFMA.FTZ R14, R7, R19, -R14 ;  /* 0x00000013070e7223 */ /* 0x000fe2000001080e */
[----:B------:R-:W-:Y:S01]  /*8d00*/  SHF.L.U32 R7, R2, 0x10, RZ ;  /* 0x0000001002077819 */ /* 0x000fe200000006ff */
[-C--:B------:R-:W-:Y:S02]  /*8d10*/  FMUL.FTZ R11, R12, R17.reuse ;  /* 0x000000110c0b7220 */ /* 0x080fe40000410000 */
[C---:B------:R-:W-:Y:S02]  /*8d20*/  FMUL.FTZ R17, R13.reuse, R17 ;  /* 0x000000110d117220 */ /* 0x040fe40000410000 */
[----:B------:R-:W-:Y:S02]  /*8d30*/  FFMA.FTZ R21, R0, R19, R21 ;  /* 0x0000001300157223 */ /* 0x000fe40000010015 */
[----:B------:R-:W-:Y:S01]  /*8d40*/  FFMA.FTZ R11, R13, R18, -R11 ;  /* 0x000000120d0b7223 */ /* 0x000fe2000001080b */
[----:B------:R-:W-:Y:S01]  /*8d50*/  SHF.L.U32 R13, R4, 0x10, RZ ;  /* 0x00000010040d7819 */ /* 0x000fe200000006ff */
[----:B------:R-:W-:-:S02]  /*8d60*/  FMUL.FTZ R0, R16, R7 ;  /* 0x0000000710007220 */ /* 0x000fc40000410000 */
[----:B------:R-:W-:Y:S02]  /*8d70*/  FMUL.FTZ R2, R20, R3 ;  /* 0x0000000314027220 */ /* 0x000fe40000410000 */
[----:B------:R-:W-:Y:S02]  /*8d80*/  IMAD.U32 R5, R5, 0x10000, RZ ;  /* 0x0001000005057824 */ /* 0x000fe400078e00ff */
[----:B------:R-:W-:Y:S02]  /*8d90*/  FMUL.FTZ R7, R8, R7 ;  /* 0x0000000708077220 */ /* 0x000fe40000410000 */
[----:B------:R-:W-:Y:S02]  /*8da0*/  FMUL.FTZ R3, R15, R3 ;  /* 0x000000030f037220 */ /* 0x000fe40000410000 */
[----:B------:R-:W-:Y:S02]  /*8db0*/  FFMA.FTZ R12, R12, R18, R17 ;  /* 0x000000120c0c7223 */ /* 0x000fe40000010011 */
[----:B------:R-:W-:-:S02]  /*8dc0*/  FFMA.FTZ R0, R8, R13, -R0 ;  /* 0x0000000d08007223 */ /* 0x000fc40000010800 */
[----:B------:R-:W-:Y:S01]  /*8dd0*/  FFMA.FTZ R7, R16, R13, R7 ;  /* 0x0000000d10077223 */ /* 0x000fe20000010007 */
[----:B------:R-:W-:Y:S01]  /*8de0*/  F2FP.BF16.PACK_AB R13, R21, R14 ;  /* 0x0000000e150d723e */ /* 0x000fe200000010ff */
[----:B------:R-:W-:Y:S01]  /*8df0*/  FFMA.FTZ R2, R15, R5, -R2 ;  /* 0x000000050f027223 */ /* 0x000fe20000010802 */
[----:B------:R-:W-:Y:S01]  /*8e00*/  F2FP.BF16.PACK_AB R15, R12, R11 ;  /* 0x0000000b0c0f723e */ /* 0x000fe200000010ff */
[----:B------:R-:W-:Y:S01]  /*8e10*/  FFMA.FTZ R3, R20, R5, R3 ;  /* 0x0000000514037223 */ /* 0x000fe20000010003 */
[----:B------:R-:W-:-:S04]  /*8e20*/  F2FP.BF16.PACK_AB R12, R7, R0 ;  /* 0x00000000070c723e */ /* 0x000fc800000010ff */
[----:B------:R-:W-:Y:S02]  /*8e30*/  F2FP.BF16.PACK_AB R14, R3, R2 ;  /* 0x00000002030e723e */ /* 0x000fe400000010ff */
.L_x_2649:
[----:B------:R-:W-:Y:S05]  /*8e40*/  BSYNC B0 ;  /* 0x0000000000007941 */ /* 0x000fea0003800000 */
.L_x_2648:
[----:B-----5:R3:W-:Y:S04]  /*8e50*/  STS.64 [R212], R12 ;  /* 0x0000000cd4007388 */ /* 0x0207e80000000a00 */
[----:B------:R3:W-:Y:S02]  /*8e60*/  STS.64 [R212+0x8], R14 ;  /* 0x0000080ed4007388 */ /* 0x0007e40000000a00 */
.L_x_2647:
[----:B------:R-:W-:Y:S05]  /*8e70*/  BSYNC B1 ;  /* 0x0000000000017941 */ /* 0x000fea0003800000 */
.L_x_2646:
        /* <DEDUP_REMOVED lines=57> */
.L_x_2652:
[----:B------:R-:W-:Y:S05]  /*9210*/  BSYNC B0 ;  /* 0x0000000000007941 */ /* 0x000fea0003800000 */
.L_x_2651:
[----:B-----5:R1:W-:Y:S01]  /*9220*/  STS.128 [R212+0x800], R28 ;  /* 0x0008001cd4007388 */ /* 0x0203e20000000c00 */
[----:B------:R-:W-:Y:S05]  /*9230*/  BRA `(.L_x_2650) ;  /* 0x00000e2000007947 */ /* 0x000fea0003800000 */
.L_x_2645:
        /* <DEDUP_REMOVED lines=23> */
[C---:B---3--:R-:W-:Y:S01]  /*93b0*/  LEA R12, P1, R3.reuse, c[0x0][0x2b0], 0x1 ;  /* 0x0000ac00030c7a11 */ /* 0x048fe200078208ff */
[----:B------:R-:W-:Y:S02]  /*93c0*/  IMAD.MOV.U32 R11, RZ, RZ, RZ ;  /* 0x000000ffff0b7224 */ /* 0x000fe400078e00ff */
[----:B------:R-:W3:Y:S01]  /*93d0*/  LDG.E.128 R4, [R6.64] ;  /* 0x0000000606047981 */ /* 0x000ee2000c1e1d00 */
[----:B------:R-:W-:Y:S02]  /*93e0*/  LEA.HI.X R13, R3, c[0x0][0x2b4], R8, 0x1, P1 ;  /* 0x0000ad00030d7a11 */ /* 0x000fe400008f0c08 */
[----:B------:R-:W-:-:S04]  /*93f0*/  @P0 SHF.R.S32.HI R3, RZ, 0x1, R130 ;  /* 0x00000001ff030819 */ /* 0x000fc80000011482 */
[----:B------:R-:W-:Y:S01]  /*9400*/  @P0 IADD3 R11, -R3, RZ, RZ ;  /* 0x000000ff030b0210 */ /* 0x000fe20007ffe1ff */
[----:B------:R-:W4:Y:S03]  /*9410*/  LDG.E.128 R12, [R12.64] ;  /* 0x000000060c0c7981 */ /* 0x000f26000c1e1d00 */
[----:B------:R-:W-:-:S04]  /*9420*/  IADD3 R3, P1, R11, R0, RZ ;  /* 0x000000000b037210 */ /* 0x000fc80007f3e0ff */
[----:B------:R-:W-:Y:S02]  /*9430*/  LEA.HI.X.SX32 R8, R11, R2, 0x1, P1 ;  /* 0x000000020b087211 */ /* 0x000fe400008f0eff */
[----:B------:R-:W-:-:S04]  /*9440*/  LEA R16, P1, R3, c[0x0][0x2a8], 0x1 ;  /* 0x0000aa0003107a11 */ /* 0x000fc800078208ff */
[----:B------:R-:W-:-:S06]  /*9450*/  LEA.HI.X R17, R3, c[0x0][0x2ac], R8, 0x1, P1 ;  /* 0x0000ab0003117a11 */ /* 0x000fcc00008f0c08 */
[----:B--2---:R-:W2:Y:S01]  /*9460*/  LDG.E.128 R16, [R16.64] ;  /* 0x0000000610107981 */ /* 0x004ea2000c1e1d00 */
        /* <DEDUP_REMOVED lines=11> */
[----:B------:R-:W-:-:S02]  /*9520*/  SHF.L.U32 R4, R5, 0x10, RZ ;  /* 0x0000001005047819 */ /* 0x000fc400000006ff */
[----:B------:R-:W-:Y:S02]  /*9530*/  LOP3.LUT R30, R5, 0xffff0000, RZ, 0xc0, !PT ;  /* 0xffff0000051e7812 */ /* 0x000fe400078ec0ff */
[C---:B------:R-:W-:Y:S01]  /*9540*/  SHF.L.U32 R5, R7.reuse, 0x10, RZ ;  /* 0x0000001007057819 */ /* 0x040fe200000006ff */
[----:B----4-:R-:W-:Y:S01]  /*9550*/  IMAD.U32 R32, R12, 0x10000, RZ ;  /* 0x000100000c207824 */ /* 0x010fe200078e00ff */
        /* <DEDUP_REMOVED lines=17> */
[----:B--2---:R-:W-:Y:S01]  /*9670*/  LOP3.LUT R15, R18, 0xffff0000, RZ, 0xc0, !PT ;  /* 0xffff0000120f7812 */ /* 0x004fe200078ec0ff */
        /* <DEDUP_REMOVED lines=27> */
.L_x_2656:
[----:B------:R-:W-:Y:S05]  /*9830*/  BSYNC B0 ;  /* 0x0000000000007941 */ /* 0x000fea0003800000 */
.L_x_2655:
[----:B-----5:R4:W-:Y:S04]  /*9840*/  STS.64 [R212], R20 ;  /* 0x00000014d4007388 */ /* 0x0209e80000000a00 */
[----:B------:R4:W-:Y:S02]  /*9850*/  STS.64 [R212+0x8], R22 ;  /* 0x00000816d4007388 */ /* 0x0009e40000000a00 */
.L_x_2654:
[----:B------:R-:W-:Y:S05]  /*9860*/  BSYNC B1 ;  /* 0x0000000000017941 */ /* 0x000fea0003800000 */
.L_x_2653:
        /* <DEDUP_REMOVED lines=16> */
[----:B---3--:R-:W-:-:S03]  /*9970*/  @P0 SHF.R.S32.HI R12, RZ, 0x1, R130 ;  /* 0x00000001ff0c0819 */ /* 0x008fc60000011482 */
        /* <DEDUP_REMOVED lines=29> */
[C---:B------:R-:W-:Y:S02]  /*9b50*/  SHF.L.U32 R24, R12.reuse, 0x10, RZ ;  /* 0x000000100c187819 */ /* 0x040fe400000006ff */
[----:B------:R-:W-:Y:S01]  /*9b60*/  LOP3.LUT R7, R12, 0xffff0000, RZ, 0xc0, !PT ;  /* 0xffff00000c077812 */ /* 0x000fe200078ec0ff */
[C---:B-12---:R-:W-:Y:S01]  /*9b70*/  IMAD.U32 R29, R16.reuse, 0x10000, RZ ;  /* 0x00010000101d7824 */ /* 0x046fe200078e00ff */
[----:B------:R-:W-:Y:S02]  /*9b80*/  LOP3.LUT R14, R16, 0xffff0000, RZ, 0xc0, !PT ;  /* 0xffff0000100e7812 */ /* 0x000fe400078ec0ff */
[----:B------:R-:W-:Y:S01]  /*9b90*/  SHF.L.U32 R12, R15, 0x10, RZ ;  /* 0x000000100f0c7819 */ /* 0x000fe200000006ff */
[----:B------:R-:W-:Y:S01]  /*9ba0*/  @!P0 FADD.FTZ R29, -R29, -RZ ;  /* 0x800000ff1d1d8221 */ /* 0x000fe20000010100 */
[----:B------:R-:W-:Y:S01]  /*9bb0*/  LOP3.LUT R28, R15, 0xffff0000, RZ, 0xc0, !PT ;  /* 0xffff00000f1c7812 */ /* 0x000fe200078ec0ff */
[C---:B------:R-:W-:Y:S01]  /*9bc0*/  IMAD.U32 R15, R17.reuse, 0x10000, RZ ;  /* 0x00010000110f7824 */ /* 0x040fe200078e00ff */
[----:B------:R-:W-:Y:S01]  /*9bd0*/  LOP3.LUT R16, R18, 0xffff0000, RZ, 0xc0, !PT ;  /* 0xffff000012107812 */ /* 0x000fe200078ec0ff */
[----:B------:R-:W-:Y:S01]  /*9be0*/  @!P0 FADD.FTZ R14, -R14, -RZ ;  /* 0x800000ff0e0e8221 */ /* 0x000fe20000010100 */
[----:B------:R-:W-:Y:S01]  /*9bf0*/  LOP3.LUT R30, R17, 0xffff0000, RZ, 0xc0, !PT ;  /* 0xffff0000111e7812 */ /* 0x000fe200078ec0ff */
[----:B------:R-:W-:Y:S01]  /*9c00*/  IMAD.U32 R17, R19, 0x10000, RZ ;  /* 0x0001000013117824 */ /* 0x000fe200078e00ff */
[----:B------:R-:W-:Y:S01]  /*9c10*/  SHF.L.U32 R31, R18, 0x10, RZ ;  /* 0x00000010121f7819 */ /* 0x000fe200000006ff */
[----:B------:R-:W-:Y:S01]  /*9c20*/  @!P0 FADD.FTZ R15, -R15, -RZ ;  /* 0x800000ff0f0f8221 */ /* 0x000fe20000010100 */
[----:B------:R-:W-:Y:S01]  /*9c30*/  LOP3.LUT R19, R19, 0xffff0000, RZ, 0xc0, !PT ;  /* 0xffff000013137812 */ /* 0x000fe200078ec0ff */
[----:B------:R-:W-:-:S02]  /*9c40*/  @!P0 FADD.FTZ R16, -R16, -RZ ;  /* 0x800000ff10108221 */ /* 0x000fc40000010100 */
[----:B------:R-:W-:Y:S02]  /*9c50*/  @!P0 FADD.FTZ R17, -R17, -RZ ;  /* 0x800000ff11118221 */ /* 0x000fe40000010100 */
[----:B------:R-:W-:Y:S01]  /*9c60*/  @!P0 FADD.FTZ R30, -R30, -RZ ;  /* 0x800000ff1e1e8221 */ /* 0x000fe20000010100 */
[----:B----4-:R-:W-:Y:S01]  /*9c70*/  LOP3.LUT R18, R22, 0xffff0000, RZ, 0xc0, !PT ;  /* 0xffff000016127812 */ /* 0x010fe200078ec0ff */
[----:B------:R-:W-:Y:S01]  /*9c80*/  FMUL.FTZ R7, R7, R14 ;  /* 0x0000000e07077220 */ /* 0x000fe20000410000 */
[----:B------:R-:W-:Y:S01]  /*9c90*/  LOP3.LUT R14, R20, 0xffff0000, RZ, 0xc0, !PT ;  /* 0xffff0000140e7812 */ /* 0x000fe200078ec0ff */
[----:B------:R-:W-:Y:S02]  /*9ca0*/  FMUL.FTZ R6, R6, R15 ;  /* 0x0000000f06067220 */ /* 0x000fe40000410000 */
[----:B------:R-:W-:Y:S02]  /*9cb0*/  @!P0 FADD.FTZ R31, -R31, -RZ ;  /* 0x800000ff1f1f8221 */ /* 0x000fe40000010100 */
[----:B------:R-:W-:-:S02]  /*9cc0*/  @!P0 FADD.FTZ R19, -R19, -RZ ;  /* 0x800000ff13138221 */ /* 0x000fc40000010100 */
        /* <DEDUP_REMOVED lines=8> */
[----:B------:R-:W-:Y:S02]  /*9d50*/  FMUL.FTZ R27, R27, R30 ;  /* 0x0000001e1b1b7220 */ /* 0x000fe40000410000 */
        /* <DEDUP_REMOVED lines=15> */
.L_x_2658:
[----:B------:R-:W-:Y:S05]  /*9e50*/  BSYNC B0 ;  /* 0x0000000000007941 */ /* 0x000fea0003800000 */
.L_x_2657:
[----:B-----5:R1:W-:Y:S01]  /*9e60*/  STS.128 [R212+0x800], R4 ;  /* 0x00080004d4007388 */ /* 0x0203e20000000c00 */
[----:B------:R-:W-:Y:S05]  /*9e70*/  BRA `(.L_x_2650) ;  /* 0x000001e000007947 */ /* 0x000fea0003800000 */
.L_x_2644:
        /* <DEDUP_REMOVED lines=15> */
.L_x_2660:
[----:B------:R-:W-:Y:S05]  /*9f70*/  BSYNC B0 ;  /* 0x0000000000007941 */ /* 0x000fea0003800000 */
.L_x_2659:
[----:B------:R-:W-:-:S04]  /*9f80*/  IADD3 R8, R156, 0x20, RZ ;  /* 0x000000209c087810 */ /* 0x000fc80007ffe0ff */
[----:B------:R-:W-:-:S13]  /*9f90*/  ISETP.GE.AND P0, PT, R8, UR17, PT ;  /* 0x0000001108007c0c */ /* 0x000fda000bf06270 */
        /* <DEDUP_REMOVED lines=12> */
.L_x_2650:
[----:B------:R-:W-:Y:S05]  /*a060*/  BSYNC B2 ;  /* 0x0000000000027941 */ /* 0x000fea0003800000 */
.L_x_2643:
        /* <DEDUP_REMOVED lines=17> */
.L_x_2662:
[----:B------:R-:W-:Y:S05]  /*a180*/  BSYNC B0 ;  /* 0x0000000000007941 */ /* 0x000fea0003800000 */
.L_x_2661:
        /* <DEDUP_REMOVED lines=12> */
.L_x_2664:
[----:B------:R-:W-:Y:S05]  /*a250*/  BSYNC B0 ;  /* 0x0000000000007941 */ /* 0x000fea0003800000 */
.L_x_2663:
[----:B---3--:R-:W-:Y:S01]  /*a260*/  IADD3 R12, R156, 0x40, RZ ;  /* 0x000000409c0c7810 */ /* 0x008fe20007ffe0ff */
        /* <DEDUP_REMOVED lines=14> */
.L_x_2666:
[----:B------:R-:W-:Y:S05]  /*a350*/  BSYNC B0 ;  /* 0x0000000000007941 */ /* 0x000fea0003800000 */
.L_x_2665:
        /* <DEDUP_REMOVED lines=16> */
.L_x_2668:
[----:B------:R-:W-:Y:S05]  /*a460*/  BSYNC B0 ;  /* 0x0000000000007941 */ /* 0x000fea0003800000 */
.L_x_2667:
[----:B------:R-:W-:Y:S01]  /*a470*/  IADD3 R9, R156, 0x80, RZ ;  /* 0x000000809c097810 */ /* 0x000fe20007ffe0ff */
[----:B------:R-:W-:Y:S03]  /*a480*/  BSSY B0, `(.L_x_2669) ;  /* 0x000000e000007945 */ /* 0x000fe60003800000 */
[----:B------:R-:W-:-:S13]  /*a490*/  ISETP.GE.AND P0, PT, R9, UR17, PT ;  /* 0x0000001109007c0c */ /* 0x000fda000bf06270 */
        /* <DEDUP_REMOVED lines=12> */
.L_x_2670:
[----:B------:R-:W-:Y:S05]  /*a560*/  BSYNC B0 ;  /* 0x0000000000007941 */ /* 0x000fea0003800000 */
.L_x_2669:
        /* <DEDUP_REMOVED lines=16> */
.L_x_2672:
[----:B------:R-:W-:Y:S05]  /*a670*/  BSYNC B0 ;  /* 0x0000000000007941 */ /* 0x000fea0003800000 */
.L_x_2671:
        /* <DEDUP_REMOVED lines=16> */
.L_x_2674:
[----:B------:R-:W-:Y:S05]  /*a780*/  BSYNC B0 ;  /* 0x0000000000007941 */ /* 0x000fea0003800000 */
.L_x_2673:
[----:B------:R-:W-:Y:S01]  /*a790*/  IADD3 R4, R156, 0xe0, RZ ;  /* 0x000000e09c047810 */ /* 0x000fe20007ffe0ff */
[----:B------:R-:W-:Y:S01]  /*a7a0*/  BSSY B0, `(.L_x_2675) ;  /* 0x0000013000007945 */ /* 0x000fe20003800000 */
[----:B------:R-:W-:Y:S02]  /*a7b0*/  SHF.R.S32.HI R5, RZ, 0x1f, R64 ;  /* 0x0000001fff057819 */ /* 0x000fe40000011440 */
[----:B------:R-:W-:Y:S02]  /*a7c0*/  ISETP.GE.AND P0, PT, R4, UR17, PT ;  /* 0x0000001104007c0c */ /* 0x000fe4000bf06270 */
[----:B-1----:R-:W-:-:S04]  /*a7d0*/  LEA.HI R3, R5, R64, RZ, 0x5 ;  /* 0x0000004005037211 */ /* 0x002fc800078f28ff */
        /* <DEDUP_REMOVED lines=15> */
.L_x_2676:
[----:B------:R-:W-:Y:S05]  /*a8d0*/  BSYNC B0 ;  /* 0x0000000000007941 */ /* 0x000fea0003800000 */
.L_x_2675:
        /* <DEDUP_REMOVED lines=16> */
[----:B------:R-:W-:Y:S02]  /*a9e0*/  ISETP.GE.AND P0, PT, R156, UR17, PT ;  /* 0x000000119c007c0c */ /* 0x000fe4000bf06270 */
[----:B------:R-:W-:-:S03]  /*a9f0*/  LEA R236, P1, R136, c[0x0][0x170], 0x1 ;  /* 0x00005c0088ec7a11 */ /* 0x000fc600078208ff */
[----:B------:R-:W2:Y:S01]  /*aa00*/  MUFU.RCP R0, c[0x0][0x238] ;  /* 0x00008e0000007b08 */ /* 0x000ea20000001000 */
[----:B------:R-:W-:Y:S01]  /*aa10*/  BSSY B0, `(.L_x_2677) ;  /* 0x0000014000007945 */ /* 0x000fe20003800000 */
[----:B------:R-:W-:-:S06]  /*aa20*/  LEA.HI.X R237, R136, c[0x0][0x174], R139, 0x1, P1 ;  /* 0x00005d0088ed7a11 */ /* 0x000fcc00008f0c8b */
[----:B------:R1:W-:Y:S04]  /*aa30*/  @P0 STS [R212+0x5000], RZ ;  /* 0x005000ffd4000388 */ /* 0x0003e80000000800 */
[----:B------:R1:W-:Y:S04]  /*aa40*/  @P0 STS [R212+0x5004], RZ ;  /* 0x005004ffd4000388 */ /* 0x0003e80000000800 */
[----:B------:R1:W-:Y:S01]  /*aa50*/  @P0 STS.64 [R212+0x5008], RZ ;  /* 0x005008ffd4000388 */ /* 0x0003e20000000a00 */
[----:B--2---:R-:W-:Y:S01]  /*aa60*/  FMUL.FTZ R0, R13, R0 ;  /* 0x000000000d007220 */ /* 0x004fe20000410000 */
        /* <DEDUP_REMOVED lines=14> */
.L_x_2678:
[----:B------:R-:W-:Y:S05]  /*ab50*/  BSYNC B0 ;  /* 0x0000000000007941 */ /* 0x000fea0003800000 */
.L_x_2677:
        /* <DEDUP_REMOVED lines=13> */
.L_x_2680:
[----:B------:R-:W-:Y:S05]  /*ac30*/  BSYNC B0 ;  /* 0x0000000000007941 */ /* 0x000fea0003800000 */
.L_x_2679:
        /* <DEDUP_REMOVED lines=15> */
.L_x_2682:
[----:B------:R-:W-:Y:S05]  /*ad30*/  BSYNC B0 ;  /* 0x0000000000007941 */ /* 0x000fea0003800000 */
.L_x_2681:
        /* <DEDUP_REMOVED lines=16> */
.L_x_2684:
[----:B------:R-:W-:Y:S05]  /*ae40*/  BSYNC B0 ;  /* 0x0000000000007941 */ /* 0x000fea0003800000 */
.L_x_2683:
        /* <DEDUP_REMOVED lines=15> */
.L_x_2686:
[----:B------:R-:W-:Y:S05]  /*af40*/  BSYNC B0 ;  /* 0x0000000000007941 */ /* 0x000fea0003800000 */
.L_x_2685:
        /* <DEDUP_REMOVED lines=16> */
.L_x_2688:
[----:B------:R-:W-:Y:S05]  /*b050*/  BSYNC B0 ;  /* 0x0000000000007941 */ /* 0x000fea0003800000 */
.L_x_2687:
        /* <DEDUP_REMOVED lines=16> */
.L_x_2690:
[----:B------:R-:W-:Y:S05]  /*b160*/  BSYNC B0 ;  /* 0x0000000000007941 */ /* 0x000fea0003800000 */
.L_x_2689:
[----:B------:R-:W-:Y:S01]  /*b170*/  ISETP.GE.AND P0, PT, R4, UR17, PT ;  /* 0x0000001104007c0c */ /* 0x000fe2000bf06270 */
[----:B------:R-:W-:Y:S01]  /*b180*/  BSSY B0, `(.L_x_2691) ;  /* 0x0000016000007945 */ /* 0x000fe20003800000 */
[CC--:B-1----:R-:W-:Y:S02]  /*b190*/  LEA.HI R0, R5.reuse, R64.reuse, RZ, 0x3 ;  /* 0x0000004005007211 */ /* 0x0c2fe400078f18ff */
        /* <DEDUP_REMOVED lines=20> */
.L_x_2692:
[----:B------:R-:W-:Y:S05]  /*b2e0*/  BSYNC B0 ;  /* 0x0000000000007941 */ /* 0x000fea0003800000 */
.L_x_2691:
[----:B------:R-:W-:Y:S01]  /*b2f0*/  LEA.HI R7, R12, R12, RZ, 0x1 ;  /* 0x0000000c0c077211 */ /* 0x000fe200078f08ff */
[----:B------:R-:W-:Y:S01]  /*b300*/  IMAD.SHL.U32 R8, R58, 0x40, RZ ;  /* 0x000000403a087824 */ /* 0x000fe200078e00ff */
[----:B-1----:R-:W-:Y:S01]  /*b310*/  SHF.R.S32.HI R5, RZ, 0x1f, R60 ;  /* 0x0000001fff057819 */ /* 0x002fe2000001143c */
[----:B------:R-:W-:Y:S01]  /*b320*/  IMAD.SHL.U32 R6, R6, 0x8, RZ ;  /* 0x0000000806067824 */ /* 0x000fe200078e00ff */
[----:B------:R-:W-:Y:S01]  /*b330*/  LOP3.LUT R7, R7, 0xfffffffe, RZ, 0xc0, !PT ;  /* 0xfffffffe07077812 */ /* 0x000fe200078ec0ff */
[----:B------:R-:W-:Y:S01]  /*b340*/  IMAD.SHL.U32 R208, R64, 0x2, RZ ;  /* 0x0000000240d07824 */ /* 0x000fe200078e00ff */
[----:B------:R-:W-:Y:S01]  /*b350*/  LEA.HI R5, R5, R60, RZ, 0x3 ;  /* 0x0000003c05057211 */ /* 0x000fe200078f18ff */
[----:B------:R-:W0:Y:S01]  /*b360*/  LDGDEPBAR ;  /* 0x00000000000079af */ /* 0x000e220000000000 */
[----:B------:R-:W-:Y:S01]  /*b370*/  LOP3.LUT R8, R8, 0xc0, RZ, 0xc0, !PT ;  /* 0x000000c008087812 */ /* 0x000fe200078ec0ff */
        /* <DEDUP_REMOVED lines=8> */
[----:B------:R-:W-:Y:S01]  /*b400*/  IMAD.IADD R4, R60, 0x1, -R59 ;  /* 0x000000013c047824 */ /* 0x000fe200078e0a3b */
[----:B------:R-:W-:Y:S01]  /*b410*/  LOP3.LUT R5, R5, 0xffffff00, RZ, 0xc0, !PT ;  /* 0xffffff0005057812 */ /* 0x000fe200078ec0ff */
[----:B------:R-:W-:Y:S01]  /*b420*/  IMAD R57, R12, 0x8, R57 ;  /* 0x000000080c397824 */ /* 0x000fe200078e0239 */
[----:B------:R-:W-:Y:S01]  /*b430*/  LOP3.LUT R6, R7, 0x8, R6, 0xf8, !PT ;  /* 0x0000000807067812 */ /* 0x000fe200078ef806 */
[----:B------:R-:W-:Y:S01]  /*b440*/  UISETP.GT.AND UP0, UPT, UR5, UR9, UPT ;  /* 0x000000090500728c */ /* 0x000fe2000bf04270 */
[----:B------:R-:W-:Y:S01]  /*b450*/  LOP3.LUT R55, R8, 0x8, R55, 0xf8, !PT ;  /* 0x0000000808377812 */ /* 0x000fe200078ef837 */
[----:B------:R-:W-:Y:S01]  /*b460*/  IMAD R5, R0, 0x200, R5 ;  /* 0x0000020000057824 */ /* 0x000fe200078e0205 */
[----:B------:R-:W-:-:S02]  /*b470*/  SHF.R.U32.HI R7, RZ, 0x3, R7 ;  /* 0x00000003ff077819 */ /* 0x000fc40000011607 */
[----:B------:R-:W-:Y:S01]  /*b480*/  SHF.R.U32.HI R8, RZ, 0x3, R8 ;  /* 0x00000003ff087819 */ /* 0x000fe20000011608 */
[----:B------:R-:W-:Y:S01]  /*b490*/  IMAD R4, R4, 0x20, R5 ;  /* 0x0000002004047824 */ /* 0x000fe200078e0205 */
[----:B------:R-:W-:Y:S02]  /*b4a0*/  LOP3.LUT R6, R6, R7, RZ, 0x3c, !PT ;  /* 0x0000000706067212 */ /* 0x000fe400078e3cff */
[----:B------:R-:W-:Y:S02]  /*b4b0*/  LOP3.LUT R55, R55, R8, RZ, 0x3c, !PT ;  /* 0x0000000837377212 */ /* 0x000fe400078e3cff */
[C---:B------:R-:W-:Y:S01]  /*b4c0*/  IADD3 R71, R208.reuse, UR20, RZ ;  /* 0x00000014d0477c10 */ /* 0x040fe2000fffe0ff */
[----:B------:R-:W-:Y:S01]  /*b4d0*/  IMAD.U32 R205, R57, 0x20, R6 ;  /* 0x0000002039cd7824 */ /* 0x000fe200078e0006 */
[----:B------:R-:W-:Y:S01]  /*b4e0*/  IADD3 R53, R208, UR20, RZ ;  /* 0x00000014d0357c10 */ /* 0x000fe2000fffe0ff */
[----:B------:R-:W-:Y:S01]  /*b4f0*/  IMAD.IADD R207, R55, 0x1, R4 ;  /* 0x0000000137cf7824 */ /* 0x000fe200078e0204 */
[----:B------:R-:W-:Y:S01]  /*b500*/  IADD3 R25, R71, 0x1, RZ ;  /* 0x0000000147197810 */ /* 0x000fe20007ffe0ff */
[----:B------:R-:W-:Y:S01]  /*b510*/  IMAD.SHL.U32 R205, R205, 0x2, RZ ;  /* 0x00000002cdcd7824 */ /* 0x000fe200078e00ff */
[----:B------:R-:W-:Y:S01]  /*b520*/  IADD3 R131, R71, 0x8, RZ ;  /* 0x0000000847837810 */ /* 0x000fe20007ffe0ff */
[----:B------:R-:W-:Y:S01]  /*b530*/  IMAD.SHL.U32 R207, R207, 0x2, RZ ;  /* 0x00000002cfcf7824 */ /* 0x000fe200078e00ff */
[----:B------:R-:W1:Y:S01]  /*b540*/  I2F R78, R25 ;  /* 0x00000019004e7306 */ /* 0x000e620000201400 */
[----:B------:R-:W-:Y:S01]  /*b550*/  IADD3 R129, R71, 0x9, RZ ;  /* 0x0000000947817810 */ /* 0x000fe20007ffe0ff */
[----:B------:R-:W-:Y:S01]  /*b560*/  LDSM.16.M88.4 R4, [R205+0x1000] ;  /* 0x00100000cd04783b */ /* 0x000fe20000000200 */
[C---:B------:R-:W-:Y:S01]  /*b570*/  IADD3 R8, R205.reuse, 0x1000, RZ ;  /* 0x00001000cd087810 */ /* 0x040fe20007ffe0ff */
[----:B------:R-:W-:Y:S01]  /*b580*/  IMAD R206, R10, 0x2, R207 ;  /* 0x000000020ace7824 */ /* 0x000fe200078e02cf */
[----:B------:R-:W-:Y:S01]  /*b590*/  IADD3 R204, R205, 0x1020, RZ ;  /* 0x00001020cdcc7810 */ /* 0x000fe20007ffe0ff */
[----:B------:R-:W3:Y:S01]  /*b5a0*/  LDSM.16.M88.4 R28, [R207] ;  /* 0x00000000cf1c783b */ /* 0x000ee20000000200 */
[----:B------:R-:W-:Y:S01]  /*b5b0*/  @P0 IADD3 R204, R8, -0x20, RZ ;  /* 0xffffffe008cc0810 */ /* 0x000fe20007ffe0ff */
[----:B------:R-:W-:Y:S01]  /*b5c0*/  I2F R127, R131 ;  /* 0x00000083007f7306 */ /* 0x000fe20000201400 */
[C---:B------:R-:W-:Y:S01]  /*b5d0*/  IADD3 R89, R71.reuse, 0x10, RZ ;  /* 0x0000001047597810 */ /* 0x040fe20007ffe0ff */
[----:B------:R-:W4:Y:S01]  /*b5e0*/  LDSM.16.M88.4 R8, [R205+0x1400] ;  /* 0x00140000cd08783b */ /* 0x000f220000000200 */
[----:B------:R-:W-:-:S02]  /*b5f0*/  IADD3 R101, R71, 0x18, RZ ;  /* 0x0000001847657810 */ /* 0x000fc40007ffe0ff */
[C---:B------:R-:W-:Y:S01]  /*b600*/  IADD3 R43, R71.reuse, 0x11, RZ ;  /* 0x00000011472b7810 */ /* 0x040fe20007ffe0ff */
[----:B----4-:R-:W-:Y:S01]  /*b610*/  LDSM.16.M88.4 R20, [R204] ;  /* 0x00000000cc14783b */ /* 0x010fe20000000200 */
[C---:B------:R-:W-:Y:S01]  /*b620*/  IADD3 R93, R71.reuse, 0x19, RZ ;  /* 0x00000019475d7810 */ /* 0x040fe20007ffe0ff */
[----:B------:R4:W2:Y:S01]  /*b630*/  I2F R76, R25 ;  /* 0x00000019004c7306 */ /* 0x0008a20000201400 */
[C---:B------:R-:W-:Y:S01]  /*b640*/  IADD3 R67, R71.reuse, 0x20, RZ ;  /* 0x0000002047437810 */ /* 0x040fe20007ffe0ff */
[----:B------:R-:W1:Y:S01]  /*b650*/  LDSM.16.M88.4 R12, [R206] ;  /* 0x00000000ce0c783b */ /* 0x000e620000000200 */
[C---:B------:R-:W-:Y:S02]  /*b660*/  IADD3 R119, R71.reuse, 0x28, RZ ;  /* 0x0000002847777810 */ /* 0x040fe40007ffe0ff */
[C---:B------:R-:W-:Y:S01]  /*b670*/  IADD3 R107, R71.reuse, 0x29, RZ ;  /* 0x00000029476b7810 */ /* 0x040fe20007ffe0ff */
[----:B------:R-:W1:Y:S01]  /*b680*/  LDSM.16.M88.4 R32, [R204+0x400] ;  /* 0x00040000cc20783b */ /* 0x000e620000000200 */
[C---:B------:R-:W-:Y:S01]  /*b690*/  IADD3 R85, R71.reuse, 0x30, RZ ;  /* 0x0000003047557810 */ /* 0x040fe20007ffe0ff */
[----:B------:R-:W1:Y:S01]  /*b6a0*/  I2F R42, R129 ;  /* 0x00000081002a7306 */ /* 0x000e620000201400 */
[C---:B------:R-:W-:Y:S01]  /*b6b0*/  IADD3 R105, R71.reuse, 0x21, RZ ;  /* 0x0000002147697810 */ /* 0x040fe20007ffe0ff */
[----:B------:R-:W1:Y:S01]  /*b6c0*/  LDSM.16.M88.4 R16, [R205+0x1800] ;  /* 0x00180000cd10783b */ /* 0x000e620000000200 */
[----:B------:R-:W-:-:S02]  /*b6d0*/  IADD3 R115, R71, 0x38, RZ ;  /* 0x0000003847737810 */ /* 0x000fc40007ffe0ff */
[C---:B------:R-:W-:Y:S01]  /*b6e0*/  IADD3 R109, R71.reuse, 0x39, RZ ;  /* 0x00000039476d7810 */ /* 0x040fe20007ffe0ff */
[----:B------:R-:W1:Y:S01]  /*b6f0*/  LDSM.16.M88.4 R44, [R204+0x800] ;  /* 0x00080000cc2c783b */ /* 0x000e620000000200 */
[C---:B------:R-:W-:Y:S01]  /*b700*/  IADD3 R97, R71.reuse, 0x40, RZ ;  /* 0x0000004047617810 */ /* 0x040fe20007ffe0ff */
[----:B------:R-:W1:Y:S01]  /*b710*/  I2F R40, R129 ;  /* 0x0000008100287306 */ /* 0x000e620000201400 */
[C---:B------:R-:W-:Y:S02]  /*b720*/  IADD3 R117, R71.reuse, 0x31, RZ ;  /* 0x0000003147757810 */ /* 0x040fe40007ffe0ff */
[C---:B------:R-:W-:Y:S02]  /*b730*/  IADD3 R79, R71.reuse, 0x48, RZ ;  /* 0x00000048474f7810 */ /* 0x040fe40007ffe0ff */
[C---:B------:R-:W-:Y:S02]  /*b740*/  IADD3 R77, R71.reuse, 0x49, RZ ;  /* 0x00000049474d7810 */ /* 0x040fe40007ffe0ff */
[C---:B------:R-:W-:Y:S01]  /*b750*/  IADD3 R87, R71.reuse, 0x41, RZ ;  /* 0x0000004147577810 */ /* 0x040fe20007ffe0ff */
[----:B------:R-:W1:Y:S01]  /*b760*/  I2F R41, R131 ;  /* 0x0000008300297306 */ /* 0x000e620000201400 */
[----:B------:R-:W-:-:S02]  /*b770*/  IADD3 R73, R71, 0x50, RZ ;  /* 0x0000005047497810 */ /* 0x000fc40007ffe0ff */
[C---:B------:R-:W-:Y:S02]  /*b780*/  IADD3 R203, R204.reuse, 0x400, RZ ;  /* 0x00000400cccb7810 */ /* 0x040fe40007ffe0ff */
[C---:B------:R-:W-:Y:S01]  /*b790*/  IADD3 R202, R204.reuse, 0x800, RZ ;  /* 0x00000800ccca7810 */ /* 0x040fe20007ffe0ff */
[C---:B---3--:R-:W-:Y:S01]  /*b7a0*/  HMMA.16816.F32.BF16 R48, R28.reuse, R4, RZ ;  /* 0x000000041c30723c */ /* 0x048fe200000418ff */
[C---:B------:R-:W-:Y:S01]  /*b7b0*/  IADD3 R201, R204.reuse, 0xc00, RZ ;  /* 0x00000c00ccc97810 */ /* 0x040fe20007ffe0ff */
[----:B------:R-:W-:Y:S01]  /*b7c0*/  I2F R99, R101 ;  /* 0x0000006500637306 */ /* 0x000fe20000201400 */
[C---:B------:R-:W-:Y:S02]  /*b7d0*/  IADD3 R200, R204.reuse, 0x1000, RZ ;  /* 0x00001000ccc87810 */ /* 0x040fe40007ffe0ff */
[C---:B------:R-:W-:Y:S02]  /*b7e0*/  IADD3 R199, R204.reuse, 0x1400, RZ ;  /* 0x00001400ccc77810 */ /* 0x040fe40007ffe0ff */
[C---:B------:R-:W-:Y:S01]  /*b7f0*/  IADD3 R198, R204.reuse, 0x1800, RZ ;  /* 0x00001800ccc67810 */ /* 0x040fe20007ffe0ff */
[----:B------:R-:W-:Y:S01]  /*b800*/  HMMA.16816.F32.BF16 R4, R28, R6, RZ ;  /* 0x000000061c04723c */ /* 0x000fe200000418ff */
[C---:B------:R-:W-:Y:S01]  /*b810*/  IADD3 R197, R204.reuse, 0x1c00, RZ ;  /* 0x00001c00ccc57810 */ /* 0x040fe20007ffe0ff */
[----:B------:R-:W-:Y:S01]  /*b820*/  I2F R95, R101 ;  /* 0x00000065005f7306 */ /* 0x000fe20000201400 */
[----:B------:R-:W-:-:S02]  /*b830*/  IADD3 R196, R204, 0x2000, RZ ;  /* 0x00002000ccc47810 */ /* 0x000fc40007ffe0ff */
[C---:B------:R-:W-:Y:S02]  /*b840*/  IADD3 R195, R204.reuse, 0x2400, RZ ;  /* 0x00002400ccc37810 */ /* 0x040fe40007ffe0ff */
[C---:B------:R-:W-:Y:S01]  /*b850*/  IADD3 R194, R204.reuse, 0x2800, RZ ;  /* 0x00002800ccc27810 */ /* 0x040fe20007ffe0ff */
[----:B------:R-:W-:Y:S01]  /*b860*/  HMMA.16816.F32.BF16 R36, R28, R8, RZ ;  /* 0x000000081c24723c */ /* 0x000fe200000418ff */
[C---:B------:R-:W-:Y:S01]  /*b870*/  IADD3 R193, R204.reuse, 0x2c00, RZ ;  /* 0x00002c00ccc17810 */ /* 0x040fe20007ffe0ff */
[----:B------:R-:W-:Y:S01]  /*b880*/  I2F R86, R43 ;  /* 0x0000002b00567306 */ /* 0x000fe20000201400 */
[C---:B------:R-:W-:Y:S02]  /*b890*/  IADD3 R192, R204.reuse, 0x3000, RZ ;  /* 0x00003000ccc07810 */ /* 0x040fe40007ffe0ff */
[----:B------:R-:W-:Y:S02]  /*b8a0*/  IADD3 R191, R204, 0x3400, RZ ;  /* 0x00003400ccbf7810 */ /* 0x000fe40007ffe0ff */
[----:B------:R-:W-:Y:S01]  /*b8b0*/  LEA R9, R0, UR10, 0x4 ;  /* 0x0000000a00097c11 */ /* 0x000fe2000f8e20ff */
[----:B------:R-:W-:Y:S01]  /*b8c0*/  IMAD.U32 R0, RZ, RZ, UR11 ;  /* 0x0000000bff007e24 */ /* 0x000fe2000f8e00ff */
[----:B-1----:R-:W-:Y:S01]  /*b8d0*/  HMMA.16816.F32.BF16 R48, R12, R20, R48 ;  /* 0x000000140c30723c */ /* 0x002fe20000041830 */
[----:B------:R-:W-:Y:S01]  /*b8e0*/  I2F R84, R43 ;  /* 0x0000002b00547306 */ /* 0x000fe20000201400 */
[----:B------:R-:W-:-:S02]  /*b8f0*/  IADD3 R9, R9, 0x1, R2 ;  /* 0x0000000109097810 */ /* 0x000fc40007ffe002 */
[----:B------:R-:W-:Y:S02]  /*b900*/  IADD3 R190, R204, 0x3800, RZ ;  /* 0x00003800ccbe7810 */ /* 0x000fe40007ffe0ff */
[----:B------:R-:W-:Y:S02]  /*b910*/  IADD3 R0, R0, -UR12, R9 ;  /* 0x8000000c00007c10 */ /* 0x000fe4000fffe009 */
[----:B------:R-:W-:Y:S01]  /*b920*/  HMMA.16816.F32.BF16 R4, R12, R22, R4 ;  /* 0x000000160c04723c */ /* 0x000fe20000041804 */
[----:B------:R-:W1:Y:S01]  /*b930*/  I2F R123, R89 ;  /* 0x00000059007b7306 */ /* 0x000e620000201400 */
[----:B------:R-:W-:-:S04]  /*b940*/  IADD3 R2, R0, c[0x0][0x2e8], RZ ;  /* 0x0000ba0000027a10 */ /* 0x000fc80007ffe0ff */
[C---:B------:R-:W-:Y:S02]  /*b950*/  IADD3 R0, R2.reuse, 0x8, RZ ;  /* 0x0000000802007810 */ /* 0x040fe40007ffe0ff */
[----:B------:R-:W-:Y:S01]  /*b960*/  HMMA.16816.F32.BF16 R8, R28, R10, RZ ;  /* 0x0000000a1c08723c */ /* 0x000fe200000418ff */
[----:B------:R-:W-:Y:S01]  /*b970*/  IMNMX R2, R2, UR11, PT ;  /* 0x0000000b02027c17 */ /* 0x000fe2000b800200 */
[----:B------:R-:W3:Y:S01]  /*b980*/  I2F R125, R89 ;  /* 0x00000059007d7306 */ /* 0x000ee20000201400 */
[----:B------:R-:W-:Y:S01]  /*b990*/  IMNMX R0, R0, UR11, PT ;  /* 0x0000000b00007c17 */ /* 0x000fe2000b800200 */
[----:B------:R-:W-:Y:S01]  /*b9a0*/  ULDC.64 UR10, c[0x0][0x118] ;  /* 0x00004600000a7ab9 */ /* 0x000fe20000000a00 */
[C---:B------:R-:W-:Y:S02]  /*b9b0*/  ISETP.GE.AND P2, PT, R25.reuse, R2, PT ;  /* 0x000000021900720c */ /* 0x040fe40003f46270 */
[----:B------:R-:W-:Y:S01]  /*b9c0*/  ISETP.GE.AND P0, PT, R25, R0, PT ;  /* 0x000000001900720c */ /* 0x000fe20003f06270 */
[----:B--2---:R-:W-:Y:S01]  /*b9d0*/  FFMA.FTZ R49, R78, UR4, R49 ;  /* 0x000000044e317c23 */ /* 0x004fe20008010031 */
[----:B----4-:R-:W2:Y:S01]  /*b9e0*/  LDSM.16.M88.4 R24, [R205+0x1c00] ;  /* 0x001c0000cd18783b */ /* 0x010ea20000000200 */
[-C--:B------:R-:W-:Y:S01]  /*b9f0*/  ISETP.GE.AND P1, PT, R131, R2.reuse, PT ;  /* 0x000000028300720c */ /* 0x080fe20003f26270 */
[----:B------:R-:W-:Y:S01]  /*ba00*/  HMMA.16816.F32.BF16 R36, R12, R32, R36 ;  /* 0x000000200c24723c */ /* 0x000fe20000041824 */
[----:B------:R-:W-:Y:S01]  /*ba10*/  ISETP.GE.AND P6, PT, R89, R2, PT ;  /* 0x000000025900720c */ /* 0x000fe20003fc6270 */
[----:B------:R-:W-:Y:S01]  /*ba20*/  FFMA.FTZ R51, R76, UR4, R51 ;  /* 0x000000044c337c23 */ /* 0x000fe20008010033 */
[----:B------:R-:W-:Y:S01]  /*ba30*/  FSEL R128, R49, -INF , !P2 ;  /* 0xff80000031807808 */ /* 0x000fe20005000000 */
[----:B------:R-:W4:Y:S01]  /*ba40*/  I2F R82, R93 ;  /* 0x0000005d00527306 */ /* 0x000f220000201400 */
[----:B------:R-:W-:Y:S01]  /*ba50*/  FFMA.FTZ R4, R127, UR4, R4 ;  /* 0x000000047f047c23 */ /* 0x000fe20008010004 */
[----:B------:R-:W-:Y:S01]  /*ba60*/  ISETP.GE.AND P2, PT, R89, R0, PT ;  /* 0x000000005900720c */ /* 0x000fe20003f46270 */
[----:B-----5:R-:W-:Y:S01]  /*ba70*/  FFMA.FTZ R112, R42, UR4, R5 ;  /* 0x000000042a707c23 */ /* 0x020fe20008010005 */
[----:B------:R-:W-:Y:S01]  /*ba80*/  HMMA.16816.F32.BF16 R20, R28, R16, RZ ;  /* 0x000000101c14723c */ /* 0x000fe200000418ff */
[----:B------:R-:W-:Y:S01]  /*ba90*/  FFMA.FTZ R32, R40, UR4, R7 ;  /* 0x0000000428207c23 */ /* 0x000fe20008010007 */
[----:B------:R-:W-:Y:S01]  /*baa0*/  ISETP.GE.AND P4, PT, R129, R2, PT ;  /* 0x000000028100720c */ /* 0x000fe20003f86270 */
[----:B------:R-:W-:Y:S01]  /*bab0*/  FFMA.FTZ R41, R41, UR4, R6 ;  /* 0x0000000429297c23 */ /* 0x000fe20008010006 */
[----:B------:R-:W-:Y:S01]  /*bac0*/  ISETP.GE.AND P5, PT, R129, R0, PT ;  /* 0x000000008100720c */ /* 0x000fe20003fa6270 */
[----:B------:R-:W2:Y:S01]  /*bad0*/  I2F R80, R93 ;  /* 0x0000005d00507306 */ /* 0x000ea20000201400 */
[----:B------:R-:W-:-:S02]  /*bae0*/  FSEL R118, R4, -INF , !P1 ;  /* 0xff80000004767808 */ /* 0x000fc40004800000 */
[----:B------:R-:W-:Y:S01]  /*baf0*/  P2R R16, PR, RZ, 0x40 ;  /* 0x00000040ff107803 */ /* 0x000fe20000000000 */
[----:B------:R-:W-:Y:S01]  /*bb00*/  HMMA.16816.F32.BF16 R4, R28, R18, RZ ;  /* 0x000000121c04723c */ /* 0x000fe200000418ff */
[----:B------:R-:W-:Y:S02]  /*bb10*/  P2R R17, PR, RZ, 0x4 ;  /* 0x00000004ff117803 */ /* 0x000fe40000000000 */
[----:B------:R-:W-:Y:S01]  /*bb20*/  ISETP.GE.AND P3, PT, R131, R0, PT ;  /* 0x000000008300720c */ /* 0x000fe20003f66270 */
[----:B------:R-:W2:Y:S01]  /*bb30*/  I2F R81, R67 ;  /* 0x0000004300517306 */ /* 0x000ea20000201400 */
[C---:B------:R-:W-:Y:S02]  /*bb40*/  ISETP.GE.AND P1, PT, R101.reuse, R2, PT ;  /* 0x000000026500720c */ /* 0x040fe40003f26270 */
[----:B------:R-:W-:Y:S01]  /*bb50*/  ISETP.GE.AND P2, PT, R101, R0, PT ;  /* 0x000000006500720c */ /* 0x000fe20003f46270 */
[C---:B------:R-:W-:Y:S01]  /*bb60*/  HMMA.16816.F32.BF16 R8, R12.reuse, R34, R8 ;  /* 0x000000220c08723c */ /* 0x040fe20000041808 */
[----:B------:R-:W-:Y:S01]  /*bb70*/  FSEL R112, R112, -INF , !P4 ;  /* 0xff80000070707808 */ /* 0x000fe20006000000 */
[----:B-1----:R-:W-:Y:S01]  /*bb80*/  FFMA.FTZ R38, R123, UR4, R38 ;  /* 0x000000047b267c23 */ /* 0x002fe20008010026 */
[----:B------:R-:W-:Y:S01]  /*bb90*/  FSEL R101, R32, -INF , !P5 ;  /* 0xff80000020657808 */ /* 0x000fe20006800000 */
[----:B---3--:R-:W-:Y:S01]  /*bba0*/  FFMA.FTZ R36, R125, UR4, R36 ;  /* 0x000000047d247c23 */ /* 0x008fe20008010024 */
[----:B------:R-:W-:Y:S01]  /*bbb0*/  ISETP.NE.AND P4, PT, R16, RZ, PT ;  /* 0x000000ff1000720c */ /* 0x000fe20003f85270 */
[----:B------:R-:W-:Y:S01]  /*bbc0*/  I2F R75, R119 ;  /* 0x00000077004b7306 */ /* 0x000fe20000201400 */
[----:B------:R-:W-:Y:S01]  /*bbd0*/  ISETP.NE.AND P5, PT, R17, RZ, PT ;  /* 0x000000ff1100720c */ /* 0x000fe20003fa5270 */
[----:B------:R-:W-:Y:S01]  /*bbe0*/  HMMA.16816.F32.BF16 R20, R12, R44, R20 ;  /* 0x0000002c0c14723c */ /* 0x000fe20000041814 */
[----:B------:R-:W-:Y:S01]  /*bbf0*/  FSEL R234, R51, -INF , !P0 ;  /* 0xff80000033ea7808 */ /* 0x000fe20004000000 */
[----:B------:R-:W1:Y:S01]  /*bc00*/  LDSM.16.M88.4 R16, [R205+0x2000] ;  /* 0x00200000cd10783b */ /* 0x000e620000000200 */
[C---:B------:R-:W-:Y:S01]  /*bc10*/  ISETP.GE.AND P6, PT, R43.reuse, R2, PT ;  /* 0x000000022b00720c */ /* 0x040fe20003fc6270 */
[----:B------:R-:W-:Y:S01]  /*bc20*/  FFMA.FTZ R37, R86, UR4, R37 ;  /* 0x0000000456257c23 */ /* 0x000fe20008010025 */
[----:B------:R-:W-:Y:S01]  /*bc30*/  ISETP.GE.AND P0, PT, R43, R0, PT ;  /* 0x000000002b00720c */ /* 0x000fe20003f06270 */
[----:B------:R-:W3:Y:S01]  /*bc40*/  I2F R121, R67 ;  /* 0x0000004300797306 */ /* 0x000ee20000201400 */
[----:B------:R-:W-:Y:S01]  /*bc50*/  FSEL R140, R41, -INF , !P3 ;  /* 0xff800000298c7808 */ /* 0x000fe20005800000 */
[----:B--2---:R-:W-:Y:S01]  /*bc60*/  HMMA.16816.F32.BF16 R32, R28, R24, RZ ;  /* 0x000000181c20723c */ /* 0x004fe200000418ff */
[----:B------:R-:W2:Y:S01]  /*bc70*/  LDSM.16.M88.4 R40, [R204+0xc00] ;  /* 0x000c0000cc28783b */ /* 0x000ea20000000200 */
[----:B------:R-:W-:Y:S01]  /*bc80*/  FSEL R126, R38, -INF , !P5 ;  /* 0xff800000267e7808 */ /* 0x000fe20006800000 */
[----:B------:R-:W-:Y:S01]  /*bc90*/  FFMA.FTZ R39, R84, UR4, R39 ;  /* 0x0000000454277c23 */ /* 0x000fe20008010027 */
[----:B------:R-:W-:-:S02]  /*bca0*/  ISETP.GE.AND P5, PT, R67, R2, PT ;  /* 0x000000024300720c */ /* 0x000fc40003fa6270 */
[----:B------:R-:W-:Y:S01]  /*bcb0*/  FSEL R108, R36, -INF , !P4 ;  /* 0xff800000246c7808 */ /* 0x000fe20006000000 */
[----:B------:R-:W1:Y:S01]  /*bcc0*/  I2F R113, R119 ;  /* 0x0000007700717306 */ /* 0x000e620000201400 */
[----:B------:R-:W-:Y:S01]  /*bcd0*/  HMMA.16816.F32.BF16 R4, R12, R46, R4 ;  /* 0x0000002e0c04723c */ /* 0x000fe20000041804 */
[----:B------:R-:W-:Y:S01]  /*bce0*/  FFMA.FTZ R8, R99, UR4, R8 ;  /* 0x0000000463087c23 */ /* 0x000fe20008010008 */
[----:B------:R-:W2:Y:S01]  /*bcf0*/  LDSM.16.M88.4 R44, [R204+0x1000] ;  /* 0x00100000cc2c783b */ /* 0x000ea20000000200 */
[----:B------:R-:W-:Y:S01]  /*bd00*/  FFMA.FTZ R95, R95, UR4, R10 ;  /* 0x000000045f5f7c23 */ /* 0x000fe2000801000a */
[----:B------:R-:W-:Y:S01]  /*bd10*/  ISETP.GE.AND P4, PT, R93, R0, PT ;  /* 0x000000005d00720c */ /* 0x000fe20003f86270 */
[----:B----4-:R-:W-:Y:S01]  /*bd20*/  FFMA.FTZ R92, R82, UR4, R9 ;  /* 0x00000004525c7c23 */ /* 0x010fe20008010009 */
[----:B------:R-:W-:Y:S01]  /*bd30*/  FSEL R98, R8, -INF , !P1 ;  /* 0xff80000008627808 */ /* 0x000fe20004800000 */
[----:B------:R-:W-:Y:S01]  /*bd40*/  FFMA.FTZ R80, R80, UR4, R11 ;  /* 0x0000000450507c23 */ /* 0x000fe2000801000b */
[----:B------:R-:W-:Y:S01]  /*bd50*/  P2R R24, PR, RZ, 0x20 ;  /* 0x00000020ff187803 */ /* 0x000fe20000000000 */
[----:B------:R-:W-:Y:S01]  /*bd60*/  HMMA.16816.F32.BF16 R8, R28, R26, RZ ;  /* 0x0000001a1c08723c */ /* 0x000fe200000418ff */
[----:B------:R-:W4:Y:S01]  /*bd70*/  I2F R70, R107 ;  /* 0x0000006b00467306 */ /* 0x000f220000201400 */
[----:B------:R-:W-:Y:S01]  /*bd80*/  FSEL R100, R37, -INF , !P6 ;  /* 0xff80000025647808 */ /* 0x000fe20007000000 */
[----:B------:R-:W-:Y:S01]  /*bd90*/  FFMA.FTZ R22, R81, UR4, R22 ;  /* 0x0000000451167c23 */ /* 0x000fe20008010016 */
[----:B------:R-:W-:Y:S01]  /*bda0*/  FSEL R114, R80, -INF , !P4 ;  /* 0xff80000050727808 */ /* 0x000fe20006000000 */
[----:B---3--:R-:W-:Y:S01]  /*bdb0*/  FFMA.FTZ R20, R121, UR4, R20 ;  /* 0x0000000479147c23 */ /* 0x008fe20008010014 */
[----:B------:R-:W-:-:S02]  /*bdc0*/  ISETP.NE.AND P4, PT, R24, RZ, PT ;  /* 0x000000ff1800720c */ /* 0x000fc40003f85270 */
[----:B------:R-:W3:Y:S01]  /*bdd0*/  LDSM.16.M88.4 R24, [R205+0x2400] ;  /* 0x00240000cd18783b */ /* 0x000ee20000000200 */
[----:B------:R-:W2:Y:S01]  /*bde0*/  I2F R68, R107 ;  /* 0x0000006b00447306 */ /* 0x000ea20000201400 */
[----:B------:R-:W-:Y:S02]  /*bdf0*/  FSEL R99, R39, -INF , !P0 ;  /* 0xff80000027637808 */ /* 0x000fe40004000000 */
[----:B------:R-:W-:Y:S02]  /*be00*/  ISETP.GE.AND P6, PT, R67, R0, PT ;  /* 0x000000004300720c */ /* 0x000fe40003fc6270 */
[-C--:B------:R-:W-:Y:S01]  /*be10*/  ISETP.GE.AND P1, PT, R119, R2.reuse, PT ;  /* 0x000000027700720c */ /* 0x080fe20003f26270 */
[----:B------:R-:W-:Y:S01]  /*be20*/  FFMA.FTZ R4, R75, UR4, R4 ;  /* 0x000000044b047c23 */ /* 0x000fe20008010004 */
[----:B------:R-:W-:Y:S01]  /*be30*/  FSEL R116, R22, -INF , !P6 ;  /* 0xff80000016747808 */ /* 0x000fe20007000000 */
[----:B-1----:R-:W-:Y:S01]  /*be40*/  HMMA.16816.F32.BF16 R36, R28, R16, RZ ;  /* 0x000000101c24723c */ /* 0x002fe200000418ff */
[----:B------:R-:W-:Y:S01]  /*be50*/  ISETP.GE.AND P6, PT, R85, R2, PT ;  /* 0x000000025500720c */ /* 0x000fe20003fc6270 */
[----:B------:R-:W-:Y:S01]  /*be60*/  FFMA.FTZ R252, R113, UR4, R6 ;  /* 0x0000000471fc7c23 */ /* 0x000fe20008010006 */
[----:B------:R-:W-:Y:S01]  /*be70*/  FSEL R80, R4, -INF , !P1 ;  /* 0xff80000004507808 */ /* 0x000fe20004800000 */
[----:B----4-:R-:W-:Y:S01]  /*be80*/  FFMA.FTZ R70, R70, UR4, R5 ;  /* 0x0000000446467c23 */ /* 0x010fe20008010005 */
[----:B------:R-:W-:Y:S01]  /*be90*/  I2F R103, R85 ;  /* 0x0000005500677306 */ /* 0x000fe20000201400 */
[----:B------:R-:W-:-:S02]  /*bea0*/  FSEL R90, R20, -INF , !P4 ;  /* 0xff800000145a7808 */ /* 0x000fc40006000000 */
[----:B--2---:R-:W-:Y:S01]  /*beb0*/  HMMA.16816.F32.BF16 R32, R12, R40, R32 ;  /* 0x000000280c20723c */ /* 0x004fe20000041820 */
[----:B------:R-:W-:Y:S01]  /*bec0*/  FFMA.FTZ R68, R68, UR4, R7 ;  /* 0x0000000444447c23 */ /* 0x000fe20008010007 */
[-C--:B------:R-:W-:Y:S02]  /*bed0*/  ISETP.GE.AND P4, PT, R107, R0.reuse, PT ;  /* 0x000000006b00720c */ /* 0x080fe40003f86270 */
[----:B------:R-:W-:Y:S01]  /*bee0*/  P2R R16, PR, RZ, 0x40 ;  /* 0x00000040ff107803 */ /* 0x000fe20000000000 */
[----:B------:R-:W1:Y:S01]  /*bef0*/  I2F R74, R105 ;  /* 0x00000069004a7306 */ /* 0x000e620000201400 */
[----:B------:R-:W-:Y:S02]  /*bf00*/  FSEL R122, R68, -INF , !P4 ;  /* 0xff800000447a7808 */ /* 0x000fe40006000000 */
[----:B------:R-:W-:Y:S01]  /*bf10*/  HMMA.16816.F32.BF16 R4, R28, R18, RZ ;  /* 0x000000121c04723c */ /* 0x000fe200000418ff */
[----:B------:R-:W-:Y:S02]  /*bf20*/  ISETP.NE.AND P4, PT, R16, RZ, PT ;  /* 0x000000ff1000720c */ /* 0x000fe40003f85270 */
[----:B------:R-:W-:Y:S01]  /*bf30*/  LDSM.16.M88.4 R16, [R205+0x2800] ;  /* 0x00280000cd10783b */ /* 0x000fe20000000200 */
[----:B------:R-:W-:Y:S01]  /*bf40*/  ISETP.GE.AND P6, PT, R85, R0, PT ;  /* 0x000000005500720c */ /* 0x000fe20003fc6270 */
[----:B------:R-:W2:Y:S01]  /*bf50*/  I2F R72, R105 ;  /* 0x0000006900487306 */ /* 0x000ea20000201400 */
[----:B------:R-:W-:-:S02]  /*bf60*/  ISETP.GE.AND P5, PT, R105, R2, PT ;  /* 0x000000026900720c */ /* 0x000fc40003fa6270 */
[C---:B------:R-:W-:Y:S01]  /*bf70*/  HMMA.16816.F32.BF16 R8, R12.reuse, R42, R8 ;  /* 0x0000002a0c08723c */ /* 0x040fe20000041808 */
[----:B------:R-:W4:Y:S01]  /*bf80*/  LDSM.16.M88.4 R40, [R204+0x1400] ;  /* 0x00140000cc28783b */ /* 0x000f220000000200 */
[----:B------:R-:W-:Y:S02]  /*bf90*/  ISETP.GE.AND P0, PT, R105, R0, PT ;  /* 0x000000006900720c */ /* 0x000fe40003f06270 */
[-C--:B------:R-:W-:Y:S01]  /*bfa0*/  ISETP.GE.AND P1, PT, R115, R2.reuse, PT ;  /* 0x000000027300720c */ /* 0x080fe20003f26270 */
[----:B------:R-:W3:Y:S01]  /*bfb0*/  I2F R111, R85 ;  /* 0x00000055006f7306 */ /* 0x000ee20000201400 */
[----:B-1----:R-:W-:Y:S01]  /*bfc0*/  FFMA.FTZ R21, R74, UR4, R21 ;  /* 0x000000044a157c23 */ /* 0x002fe20008010015 */
[----:B------:R-:W-:Y:S01]  /*bfd0*/  ISETP.GE.AND P3, PT, R93, R2, PT ;  /* 0x000000025d00720c */ /* 0x000fe20003f66270 */
[----:B------:R-:W-:Y:S01]  /*bfe0*/  HMMA.16816.F32.BF16 R36, R12, R44, R36 ;  /* 0x0000002c0c24723c */ /* 0x000fe20000041824 */
[----:B------:R-:W-:Y:S01]  /*bff0*/  FFMA.FTZ R34, R103, UR4, R34 ;  /* 0x0000000467227c23 */ /* 0x000fe20008010022 */
[----:B------:R-:W-:-:S02]  /*c000*/  IADD3 R93, R71, 0x58, RZ ;  /* 0x00000058475d7810 */ /* 0x000fc40007ffe0ff */
[----:B------:R-:W-:Y:S01]  /*c010*/  FSEL R84, R21, -INF , !P5 ;  /* 0xff80000015547808 */ /* 0x000fe20006800000 */
[----:B------:R-:W1:Y:S01]  /*c020*/  I2F R91, R115 ;  /* 0x00000073005b7306 */ /* 0x000e620000201400 */
[----:B--2---:R-:W-:Y:S01]  /*c030*/  FFMA.FTZ R23, R72, UR4, R23 ;  /* 0x0000000448177c23 */ /* 0x004fe20008010017 */
[----:B------:R-:W-:Y:S01]  /*c040*/  FSEL R144, R34, -INF , !P6 ;  /* 0xff80000022907808 */ /* 0x000fe20007000000 */
[----:B------:R-:W-:Y:S01]  /*c050*/  HMMA.16816.F32.BF16 R4, R12, R46, R4 ;  /* 0x0000002e0c04723c */ /* 0x000fe20000041804 */
[----:B------:R-:W-:Y:S01]  /*c060*/  ISETP.GE.AND P6, PT, R97, R2, PT ;  /* 0x000000026100720c */ /* 0x000fe20003fc6270 */
[----:B------:R-:W-:Y:S01]  /*c070*/  LDSM.16.M88.4 R44, [R204+0x1800] ;  /* 0x00180000cc2c783b */ /* 0x000fe20000000200 */
[----:B------:R-:W-:Y:S02]  /*c080*/  FSEL R92, R92, -INF , !P3 ;  /* 0xff8000005c5c7808 */ /* 0x000fe40005800000 */
[----:B------:R-:W2:Y:S01]  /*c090*/  I2F R60, R109 ;  /* 0x0000006d003c7306 */ /* 0x000ea20000201400 */
[----:B---3--:R-:W-:Y:S01]  /*c0a0*/  FFMA.FTZ R32, R111, UR4, R32 ;  /* 0x000000046f207c23 */ /* 0x008fe20008010020 */
[----:B------:R-:W-:-:S02]  /*c0b0*/  FSEL R85, R23, -INF , !P0 ;  /* 0xff80000017557808 */ /* 0x000fc40004000000 */
[----:B------:R-:W-:Y:S01]  /*c0c0*/  HMMA.16816.F32.BF16 R20, R28, R24, RZ ;  /* 0x000000181c14723c */ /* 0x000fe200000418ff */
[----:B------:R-:W-:Y:S02]  /*c0d0*/  ISETP.GE.AND P3, PT, R107, R2, PT ;  /* 0x000000026b00720c */ /* 0x000fe40003f66270 */
[----:B------:R-:W-:Y:S01]  /*c0e0*/  FSEL R72, R32, -INF , !P4 ;  /* 0xff80000020487808 */ /* 0x000fe20006000000 */
[----:B------:R-:W3:Y:S01]  /*c0f0*/  I2F R83, R115 ;  /* 0x0000007300537306 */ /* 0x000ee20000201400 */
[----:B-1----:R-:W-:Y:S01]  /*c100*/  FFMA.FTZ R8, R91, UR4, R8 ;  /* 0x000000045b087c23 */ /* 0x002fe20008010008 */
[----:B------:R-:W-:Y:S02]  /*c110*/  ISETP.GE.AND P4, PT, R109, R0, PT ;  /* 0x000000006d00720c */ /* 0x000fe40003f86270 */
[----:B------:R-:W-:Y:S02]  /*c120*/  P2R R24, PR, RZ, 0x40 ;  /* 0x00000040ff187803 */ /* 0x000fe40000000000 */
        /* <DEDUP_REMOVED lines=8> */
[----:B------:R-:W-:-:S02]  /*c1b0*/  ISETP.NE.AND P4, PT, R24, RZ, PT ;  /* 0x000000ff1800720c */ /* 0x000fc40003f85270 */
[----:B------:R-:W-:Y:S01]  /*c1c0*/  ISETP.GE.AND P0, PT, R117, R0, PT ;  /* 0x000000007500720c */ /* 0x000fe20003f06270 */
[----:B----4-:R-:W-:Y:S01]  /*c1d0*/  HMMA.16816.F32.BF16 R20, R12, R40, R20 ;  /* 0x000000280c14723c */ /* 0x010fe20000041814 */
[----:B------:R-:W-:Y:S02]  /*c1e0*/  FSEL R74, R70, -INF , !P3 ;  /* 0xff800000464a7808 */ /* 0x000fe40005800000 */
[----:B------:R-:W3:Y:S01]  /*c1f0*/  I2F R66, R117 ;  /* 0x0000007500427306 */ /* 0x000ee20000201400 */
[----:B-1----:R-:W-:Y:S01]  /*c200*/  FFMA.FTZ R62, R62, UR4, R9 ;  /* 0x000000043e3e7c23 */ /* 0x002fe20008010009 */
[-C--:B------:R-:W-:Y:S02]  /*c210*/  ISETP.GE.AND P1, PT, R79, R2.reuse, PT ;  /* 0x000000024f00720c */ /* 0x080fe40003f26270 */
[----:B------:R-:W-:Y:S01]  /*c220*/  ISETP.GE.AND P3, PT, R109, R2, PT ;  /* 0x000000026d00720c */ /* 0x000fe20003f66270 */
[----:B------:R-:W-:Y:S01]  /*c230*/  HMMA.16816.F32.BF16 R8, R28, R26, RZ ;  /* 0x0000001a1c08723c */ /* 0x000fe200000418ff */
[----:B------:R-:W1:Y:S01]  /*c240*/  LDSM.16.M88.4 R24, [R205+0x2c00] ;  /* 0x002c0000cd18783b */ /* 0x000e620000000200 */
[----:B------:R-:W-:Y:S01]  /*c250*/  IADD3 R105, R71, 0x59, RZ ;  /* 0x0000005947697810 */ /* 0x000fe20007ffe0ff */
[----:B------:R-:W4:Y:S01]  /*c260*/  I2F R64, R117 ;  /* 0x0000007500407306 */ /* 0x000f220000201400 */
[----:B--2---:R-:W-:Y:S01]  /*c270*/  FFMA.FTZ R38, R57, UR4, R38 ;  /* 0x0000000439267c23 */ /* 0x004fe20008010026 */
[----:B------:R-:W-:-:S02]  /*c280*/  FSEL R95, R95, -INF , !P2 ;  /* 0xff8000005f5f7808 */ /* 0x000fc40005000000 */
[----:B------:R-:W-:Y:S02]  /*c290*/  IADD3 R89, R71, 0x51, RZ ;  /* 0x0000005147597810 */ /* 0x000fe40007ffe0ff */
[----:B------:R-:W-:Y:S02]  /*c2a0*/  FSEL R158, R38, -INF , !P6 ;  /* 0xff800000269e7808 */ /* 0x000fe40007000000 */
[----:B------:R-:W2:Y:S01]  /*c2b0*/  I2F R65, R97 ;  /* 0x0000006100417306 */ /* 0x000ea20000201400 */
[----:B---3--:R-:W-:Y:S01]  /*c2c0*/  FFMA.FTZ R33, R66, UR4, R33 ;  /* 0x0000000442217c23 */ /* 0x008fe20008010021 */
[----:B------:R-:W-:Y:S02]  /*c2d0*/  ISETP.GE.AND P6, PT, R73, R2, PT ;  /* 0x000000024900720c */ /* 0x000fe40003fc6270 */
[----:B------:R-:W-:Y:S02]  /*c2e0*/  FSEL R66, R62, -INF , !P3 ;  /* 0xff8000003e427808 */ /* 0x000fe40005800000 */
[----:B------:R-:W-:-:S02]  /*c2f0*/  FSEL R70, R33, -INF , !P5 ;  /* 0xff80000021467808 */ /* 0x000fc40006800000 */
[----:B------:R-:W3:Y:S01]  /*c300*/  I2F R63, R79 ;  /* 0x0000004f003f7306 */ /* 0x000ee20000201400 */
[----:B----4-:R-:W-:Y:S01]  /*c310*/  FFMA.FTZ R35, R64, UR4, R35 ;  /* 0x0000000440237c23 */ /* 0x010fe20008010023 */
[----:B------:R-:W-:Y:S02]  /*c320*/  ISETP.GE.AND P5, PT, R87, R2, PT ;  /* 0x000000025700720c */ /* 0x000fe40003fa6270 */
[-C--:B------:R-:W-:Y:S01]  /*c330*/  ISETP.GE.AND P2, PT, R119, R0.reuse, PT ;  /* 0x000000007700720c */ /* 0x080fe20003f46270 */
[----:B------:R-:W-:Y:S01]  /*c340*/  HMMA.16816.F32.BF16 R8, R12, R42, R8 ;  /* 0x0000002a0c08723c */ /* 0x000fe20000041808 */
[----:B------:R-:W-:Y:S02]  /*c350*/  FSEL R250, R35, -INF , !P0 ;  /* 0xff80000023fa7808 */ /* 0x000fe40004000000 */
[----:B------:R-:W4:Y:S01]  /*c360*/  I2F R58, R77 ;  /* 0x0000004d003a7306 */ /* 0x000f220000201400 */
[----:B--2---:R-:W-:Y:S01]  /*c370*/  FFMA.FTZ R36, R65, UR4, R36 ;  /* 0x0000000441247c23 */ /* 0x004fe20008010024 */
[----:B------:R-:W-:-:S02]  /*c380*/  ISETP.GE.AND P0, PT, R87, R0, PT ;  /* 0x000000005700720c */ /* 0x000fc40003f06270 */
[----:B------:R-:W-:Y:S01]  /*c390*/  FSEL R252, R252, -INF , !P2 ;  /* 0xff800000fcfc7808 */ /* 0x000fe20005000000 */
[C---:B------:R-:W-:Y:S01]  /*c3a0*/  HMMA.16816.F32.BF16 R32, R28.reuse, R16, RZ ;  /* 0x000000101c20723c */ /* 0x040fe200000418ff */
[----:B------:R-:W-:Y:S02]  /*c3b0*/  FSEL R64, R36, -INF , !P4 ;  /* 0xff80000024407808 */ /* 0x000fe40006000000 */
[----:B------:R-:W2:Y:S01]  /*c3c0*/  I2F R52, R87 ;  /* 0x0000005700347306 */ /* 0x000ea20000201400 */
[----:B---3--:R-:W-:Y:S01]  /*c3d0*/  FFMA.FTZ R4, R63, UR4, R4 ;  /* 0x000000043f047c23 */ /* 0x008fe20008010004 */
[-C--:B------:R-:W-:Y:S02]  /*c3e0*/  ISETP.GE.AND P4, PT, R77, R0.reuse, PT ;  /* 0x000000004d00720c */ /* 0x080fe40003f86270 */
[----:B------:R-:W-:Y:S02]  /*c3f0*/  P2R R16, PR, RZ, 0x40 ;  /* 0x00000040ff107803 */ /* 0x000fe40000000000 */
[----:B------:R-:W-:Y:S01]  /*c400*/  FSEL R60, R4, -INF , !P1 ;  /* 0xff800000043c7808 */ /* 0x000fe20004800000 */
[----:B-1----:R-:W-:Y:S01]  /*c410*/  HMMA.16816.F32.BF16 R40, R28, R24, RZ ;  /* 0x000000181c28723c */ /* 0x002fe200000418ff */
[----:B------:R-:W1:Y:S01]  /*c420*/  I2F R54, R87 ;  /* 0x0000005700367306 */ /* 0x000e620000201400 */
[----:B----4-:R-:W-:Y:S01]  /*c430*/  FFMA.FTZ R132, R58, UR4, R7 ;  /* 0x000000043a847c23 */ /* 0x010fe20008010007 */
[----:B------:R-:W-:-:S02]  /*c440*/  ISETP.GE.AND P2, PT, R115, R0, PT ;  /* 0x000000007300720c */ /* 0x000fc40003f46270 */
[----:B------:R-:W-:Y:S02]  /*c450*/  IADD3 R107, R71, 0x60, RZ ;  /* 0x00000060476b7810 */ /* 0x000fe40007ffe0ff */
[----:B------:R-:W-:Y:S01]  /*c460*/  FSEL R132, R132, -INF , !P4 ;  /* 0xff80000084847808 */ /* 0x000fe20006000000 */
[----:B------:R-:W-:Y:S01]  /*c470*/  HMMA.16816.F32.BF16 R24, R28, R26, RZ ;  /* 0x0000001a1c18723c */ /* 0x000fe200000418ff */
[----:B------:R-:W3:Y:S01]  /*c480*/  I2F R61, R79 ;  /* 0x0000004f003d7306 */ /* 0x000ee20000201400 */
[----:B--2---:R-:W-:Y:S01]  /*c490*/  FFMA.FTZ R37, R52, UR4, R37 ;  /* 0x0000000434257c23 */ /* 0x004fe20008010025 */
[----:B------:R-:W-:Y:S02]  /*c4a0*/  ISETP.NE.AND P4, PT, R16, RZ, PT ;  /* 0x000000ff1000720c */ /* 0x000fe40003f85270 */
[----:B------:R-:W-:Y:S02]  /*c4b0*/  FSEL R248, R248, -INF , !P2 ;  /* 0xff800000f8f87808 */ /* 0x000fe40005000000 */
[----:B------:R-:W-:Y:S01]  /*c4c0*/  FSEL R62, R37, -INF , !P5 ;  /* 0xff800000253e7808 */ /* 0x000fe20006800000 */
[----:B------:R-:W-:Y:S01]  /*c4d0*/  HMMA.16816.F32.BF16 R32, R12, R44, R32 ;  /* 0x0000002c0c20723c */ /* 0x000fe20000041820 */
[----:B------:R-:W2:Y:S01]  /*c4e0*/  I2F R56, R77 ;  /* 0x0000004d00387306 */ /* 0x000ea20000201400 */
[----:B-1----:R-:W-:Y:S01]  /*c4f0*/  FFMA.FTZ R39, R54, UR4, R39 ;  /* 0x0000000436277c23 */ /* 0x002fe20008010027 */
[----:B------:R-:W-:-:S02]  /*c500*/  ISETP.GE.AND P3, PT, R77, R2, PT ;  /* 0x000000024d00720c */ /* 0x000fc40003f66270 */
[-C--:B------:R-:W-:Y:S02]  /*c510*/  ISETP.GE.AND P2, PT, R79, R0.reuse, PT ;  /* 0x000000004f00720c */ /* 0x080fe40003f46270 */
[----:B------:R-:W-:Y:S01]  /*c520*/  FSEL R246, R39, -INF , !P0 ;  /* 0xff80000027f67808 */ /* 0x000fe20004000000 */
[----:B---3--:R-:W-:Y:S01]  /*c530*/  FFMA.FTZ R164, R61, UR4, R6 ;  /* 0x000000043da47c23 */ /* 0x008fe20008010006 */
[----:B------:R-:W1:Y:S01]  /*c540*/  LDSM.16.M88.4 R36, [R204+0x1c00] ;  /* 0x001c0000cc24783b */ /* 0x000e620000000200 */
[----:B------:R-:W3:Y:S01]  /*c550*/  I2F R59, R73 ;  /* 0x00000049003b7306 */ /* 0x000ee20000201400 */
[----:B------:R-:W-:Y:S02]  /*c560*/  ISETP.GE.AND P6, PT, R73, R0, PT ;  /* 0x000000004900720c */ /* 0x000fe40003fc6270 */
[C---:B------:R-:W-:Y:S02]  /*c570*/  IADD3 R109, R71.reuse, 0x68, RZ ;  /* 0x00000068476d7810 */ /* 0x040fe40007ffe0ff */
[----:B------:R-:W-:Y:S01]  /*c580*/  IADD3 R83, R71, 0x69, RZ ;  /* 0x0000006947537810 */ /* 0x000fe20007ffe0ff */
[----:B--2---:R-:W-:Y:S01]  /*c590*/  FFMA.FTZ R56, R56, UR4, R5 ;  /* 0x0000000438387c23 */ /* 0x004fe20008010005 */
[----:B------:R-:W-:Y:S01]  /*c5a0*/  FSEL R164, R164, -INF , !P2 ;  /* 0xff800000a4a47808 */ /* 0x000fe20005000000 */
[----:B------:R-:W-:Y:S01]  /*c5b0*/  HMMA.16816.F32.BF16 R4, R28, R18, RZ ;  /* 0x000000121c04723c */ /* 0x000fe200000418ff */
[----:B------:R-:W2:Y:S01]  /*c5c0*/  LDSM.16.M88.4 R16, [R205+0x3000] ;  /* 0x00300000cd10783b */ /* 0x000ea20000000200 */
[----:B------:R-:W4:Y:S01]  /*c5d0*/  I2F R49, R73 ;  /* 0x0000004900317306 */ /* 0x000f220000201400 */
[----:B------:R-:W-:-:S02]  /*c5e0*/  FSEL R58, R56, -INF , !P3 ;  /* 0xff800000383a7808 */ /* 0x000fc40005800000 */
[C---:B------:R-:W-:Y:S02]  /*c5f0*/  ISETP.GE.AND P1, PT, R93.reuse, R2, PT ;  /* 0x000000025d00720c */ /* 0x040fe40003f26270 */
[----:B------:R-:W-:Y:S01]  /*c600*/  ISETP.GE.AND P2, PT, R93, R0, PT ;  /* 0x000000005d00720c */ /* 0x000fe20003f46270 */
[----:B---3--:R-:W-:Y:S01]  /*c610*/  FFMA.FTZ R20, R59, UR4, R20 ;  /* 0x000000043b147c23 */ /* 0x008fe20008010014 */
[-C--:B------:R-:W-:Y:S01]  /*c620*/  ISETP.GE.AND P3, PT, R105, R2.reuse, PT ;  /* 0x000000026900720c */ /* 0x080fe20003f66270 */
[----:B------:R-:W3:Y:S01]  /*c630*/  I2F R51, R93 ;  /* 0x0000005d00337306 */ /* 0x000ee20000201400 */
[----:B------:R-:W-:Y:S02]  /*c640*/  ISETP.GE.AND P5, PT, R89, R2, PT ;  /* 0x000000025900720c */ /* 0x000fe40003fa6270 */
[----:B------:R-:W-:Y:S02]  /*c650*/  FSEL R56, R20, -INF , !P4 ;  /* 0xff80000014387808 */ /* 0x000fe40006000000 */
[----:B------:R-:W-:-:S02]  /*c660*/  ISETP.GE.AND P4, PT, R105, R0, PT ;  /* 0x000000006900720c */ /* 0x000fc40003f86270 */
[----:B------:R-:W-:Y:S01]  /*c670*/  ISETP.GE.AND P0, PT, R89, R0, PT ;  /* 0x000000005900720c */ /* 0x000fe20003f06270 */
[----:B------:R-:W1:Y:S01]  /*c680*/  I2F R67, R93 ;  /* 0x0000005d00437306 */ /* 0x000e620000201400 */
[----:B----4-:R-:W-:Y:S01]  /*c690*/  FFMA.FTZ R22, R49, UR4, R22 ;  /* 0x0000000431167c23 */ /* 0x010fe20008010016 */
[C---:B------:R-:W-:Y:S02]  /*c6a0*/  IADD3 R113, R71.reuse, 0x61, RZ ;  /* 0x0000006147717810 */ /* 0x040fe40007ffe0ff */
[----:B------:R-:W-:Y:S02]  /*c6b0*/  IADD3 R61, R71, 0x71, RZ ;  /* 0x00000071473d7810 */ /* 0x000fe40007ffe0ff */
[----:B------:R-:W-:Y:S01]  /*c6c0*/  HMMA.16816.F32.BF16 R4, R12, R46, R4 ;  /* 0x0000002e0c04723c */ /* 0x000fe20000041804 */
[----:B------:R-:W4:Y:S01]  /*c6d0*/  LDSM.16.M88.4 R44, [R204+0x2000] ;  /* 0x00200000cc2c783b */ /* 0x000f220000000200 */
[----:B------:R-:W2:Y:S01]  /*c6e0*/  I2F R82, R105 ;  /* 0x0000006900527306 */ /* 0x000ea20000201400 */
[----:B---3--:R-:W-:Y:S01]  /*c6f0*/  FFMA.FTZ R8, R51, UR4, R8 ;  /* 0x0000000433087c23 */ /* 0x008fe20008010008 */
[----:B------:R-:W-:-:S02]  /*c700*/  FSEL R170, R22, -INF , !P6 ;  /* 0xff80000016aa7808 */ /* 0x000fc40007000000 */
[-C--:B------:R-:W-:Y:S02]  /*c710*/  ISETP.GE.AND P6, PT, R107, R2.reuse, PT ;  /* 0x000000026b00720c */ /* 0x080fe40003fc6270 */
[----:B------:R-:W-:Y:S01]  /*c720*/  FSEL R52, R8, -INF , !P1 ;  /* 0xff80000008347808 */ /* 0x000fe20004800000 */
[C---:B-1----:R-:W-:Y:S01]  /*c730*/  HMMA.16816.F32.BF16 R40, R12.reuse, R36, R40 ;  /* 0x000000240c28723c */ /* 0x042fe20000041828 */
[----:B------:R-:W1:Y:S01]  /*c740*/  I2F R94, R105 ;  /* 0x00000069005e7306 */ /* 0x000e620000201400 */
[----:B------:R-:W-:Y:S01]  /*c750*/  FFMA.FTZ R10, R67, UR4, R10 ;  /* 0x00000004430a7c23 */ /* 0x000fe2000801000a */
[----:B------:R-:W-:Y:S02]  /*c760*/  P2R R20, PR, RZ, 0x40 ;  /* 0x00000040ff147803 */ /* 0x000fe40000000000 */
[C---:B------:R-:W-:Y:S02]  /*c770*/  ISETP.GE.AND P1, PT, R109.reuse, R2, PT ;  /* 0x000000026d00720c */ /* 0x040fe40003f26270 */
[----:B------:R-:W-:Y:S01]  /*c780*/  FSEL R242, R10, -INF , !P2 ;  /* 0xff8000000af27808 */ /* 0x000fe20005000000 */
[----:B------:R-:W-:Y:S01]  /*c790*/  HMMA.16816.F32.BF16 R24, R12, R38, R24 ;  /* 0x000000260c18723c */ /* 0x000fe20000041818 */
[----:B------:R-:W3:Y:S01]  /*c7a0*/  I2F R76, R89 ;  /* 0x00000059004c7306 */ /* 0x000ee20000201400 */
[----:B--2---:R-:W-:Y:S01]  /*c7b0*/  FFMA.FTZ R9, R82, UR4, R9 ;  /* 0x0000000452097c23 */ /* 0x004fe20008010009 */
[----:B------:R-:W-:Y:S01]  /*c7c0*/  ISETP.GE.AND P2, PT, R109, R0, PT ;  /* 0x000000006d00720c */ /* 0x000fe20003f46270 */
[----:B------:R-:W-:Y:S01]  /*c7d0*/  LDSM.16.M88.4 R36, [R204+0x2400] ;  /* 0x00240000cc24783b */ /* 0x000fe20000000200 */
[----:B------:R-:W-:-:S02]  /*c7e0*/  IADD3 R87, R71, 0x78, RZ ;  /* 0x0000007847577810 */ /* 0x000fc40007ffe0ff */
[----:B------:R-:W-:Y:S02]  /*c7f0*/  FSEL R146, R9, -INF , !P3 ;  /* 0xff80000009927808 */ /* 0x000fe40005800000 */
[----:B------:R-:W2:Y:S01]  /*c800*/  I2F R78, R89 ;  /* 0x00000059004e7306 */ /* 0x000ea20000201400 */
[----:B-1----:R-:W-:Y:S01]  /*c810*/  FFMA.FTZ R11, R94, UR4, R11 ;  /* 0x000000045e0b7c23 */ /* 0x002fe2000801000b */
[----:B------:R-:W-:Y:S02]  /*c820*/  ISETP.GE.AND P3, PT, R83, R2, PT ;  /* 0x000000025300720c */ /* 0x000fe40003f66270 */
[----:B------:R-:W-:Y:S02]  /*c830*/  IADD3 R77, R71, 0x70, RZ ;  /* 0x00000070474d7810 */ /* 0x000fe40007ffe0ff */
[----:B------:R-:W-:Y:S02]  /*c840*/  FSEL R174, R11, -INF , !P4 ;  /* 0xff8000000bae7808 */ /* 0x000fe40006000000 */
[----:B------:R-:W1:Y:S01]  /*c850*/  I2F R81, R107 ;  /* 0x0000006b00517306 */ /* 0x000e620000201400 */
[----:B---3--:R-:W-:Y:S01]  /*c860*/  FFMA.FTZ R21, R76, UR4, R21 ;  /* 0x000000044c157c23 */ /* 0x008fe20008010015 */
[----:B------:R-:W3:Y:S01]  /*c870*/  LDSM.16.M88.4 R8, [R205+0x3400] ;  /* 0x00340000cd08783b */ /* 0x000ee20000000200 */
[----:B------:R-:W-:-:S02]  /*c880*/  ISETP.NE.AND P4, PT, R20, RZ, PT ;  /* 0x000000ff1400720c */ /* 0x000fc40003f85270 */
[----:B------:R-:W-:Y:S02]  /*c890*/  ISETP.GE.AND P6, PT, R107, R0, PT ;  /* 0x000000006b00720c */ /* 0x000fe40003fc6270 */
[----:B------:R-:W-:Y:S01]  /*c8a0*/  FSEL R54, R21, -INF , !P5 ;  /* 0xff80000015367808 */ /* 0x000fe20006800000 */
[----:B------:R-:W4:Y:S01]  /*c8b0*/  I2F R103, R109 ;  /* 0x0000006d00677306 */ /* 0x000f220000201400 */
[----:B--2---:R-:W-:Y:S01]  /*c8c0*/  FFMA.FTZ R23, R78, UR4, R23 ;  /* 0x000000044e177c23 */ /* 0x004fe20008010017 */
[----:B------:R-:W-:Y:S02]  /*c8d0*/  IADD3 R67, R71, 0x79, RZ ;  /* 0x0000007947437810 */ /* 0x000fe40007ffe0ff */
[----:B------:R-:W-:Y:S02]  /*c8e0*/  ISETP.GE.AND P5, PT, R113, R2, PT ;  /* 0x000000027100720c */ /* 0x000fe40003fa6270 */
[----:B------:R-:W-:Y:S02]  /*c8f0*/  FSEL R244, R23, -INF , !P0 ;  /* 0xff80000017f47808 */ /* 0x000fe40004000000 */
[----:B------:R-:W2:Y:S01]  /*c900*/  I2F R91, R109 ;  /* 0x0000006d005b7306 */ /* 0x000ea20000201400 */
[----:B------:R-:W-:Y:S01]  /*c910*/  HMMA.16816.F32.BF16 R20, R28, R16, RZ ;  /* 0x000000101c14723c */ /* 0x000fe200000418ff */
[----:B-1----:R-:W-:Y:S01]  /*c920*/  FFMA.FTZ R32, R81, UR4, R32 ;  /* 0x0000000451207c23 */ /* 0x002fe20008010020 */
[----:B------:R-:W-:-:S02]  /*c930*/  ISETP.GE.AND P0, PT, R113, R0, PT ;  /* 0x000000007100720c */ /* 0x000fc40003f06270 */
[----:B------:R-:W-:Y:S02]  /*c940*/  IADD3 R81, R71, 0x80, RZ ;  /* 0x0000008047517810 */ /* 0x000fe40007ffe0ff */
[----:B------:R-:W-:Y:S01]  /*c950*/  FSEL R49, R32, -INF , !P4 ;  /* 0xff80000020317808 */ /* 0x000fe20006000000 */
[----:B------:R-:W1:Y:S01]  /*c960*/  I2F R96, R83 ;  /* 0x0000005300607306 */ /* 0x000e620000201400 */
[----:B----4-:R-:W-:Y:S01]  /*c970*/  FFMA.FTZ R4, R103, UR4, R4 ;  /* 0x0000000467047c23 */ /* 0x010fe20008010004 */
[----:B------:R-:W-:Y:S01]  /*c980*/  ISETP.GE.AND P4, PT, R83, R0, PT ;  /* 0x000000005300720c */ /* 0x000fe20003f86270 */
[----:B------:R-:W-:Y:S03]  /*c990*/  HMMA.16816.F32.BF16 R16, R28, R18, RZ ;  /* 0x000000121c10723c */ /* 0x000fe600000418ff */
[----:B------:R-:W-:Y:S02]  /*c9a0*/  FSEL R57, R4, -INF , !P1 ;  /* 0xff80000004397808 */ /* 0x000fe40004800000 */
[----:B------:R-:W4:Y:S01]  /*c9b0*/  I2F R102, R83 ;  /* 0x0000005300667306 */ /* 0x000f220000201400 */
[----:B--2---:R-:W-:Y:S01]  /*c9c0*/  FFMA.FTZ R6, R91, UR4, R6 ;  /* 0x000000045b067c23 */ /* 0x004fe20008010006 */
[----:B------:R-:W-:-:S04]  /*c9d0*/  ISETP.GE.AND P1, PT, R87, R2, PT ;  /* 0x000000025700720c */ /* 0x000fc80003f26270 */
[----:B------:R-:W-:Y:S02]  /*c9e0*/  FSEL R230, R6, -INF , !P2 ;  /* 0xff80000006e67808 */ /* 0x000fe40005000000 */
[----:B------:R-:W2:Y:S01]  /*c9f0*/  I2F R75, R107 ;  /* 0x0000006b004b7306 */ /* 0x000ea20000201400 */
[----:B-1----:R-:W-:Y:S01]  /*ca00*/  FFMA.FTZ R5, R96, UR4, R5 ;  /* 0x0000000460057c23 */ /* 0x002fe20008010005 */
[----:B------:R-:W-:Y:S01]  /*ca10*/  HMMA.16816.F32.BF16 R20, R12, R44, R20 ;  /* 0x0000002c0c14723c */ /* 0x000fe20000041814 */
[----:B------:R-:W-:-:S03]  /*ca20*/  ISETP.GE.AND P2, PT, R87, R0, PT ;  /* 0x000000005700720c */ /* 0x000fc60003f46270 */
[----:B------:R-:W-:Y:S02]  /*ca30*/  FSEL R59, R5, -INF , !P3 ;  /* 0xff800000053b7808 */ /* 0x000fe40005800000 */
[----:B------:R-:W1:Y:S01]  /*ca40*/  I2F R88, R113 ;  /* 0x0000007100587306 */ /* 0x000e620000201400 */
[----:B----4-:R-:W-:Y:S01]  /*ca50*/  FFMA.FTZ R7, R102, UR4, R7 ;  /* 0x0000000466077c23 */ /* 0x010fe20008010007 */
[C---:B------:R-:W-:Y:S01]  /*ca60*/  IADD3 R83, R71.reuse, 0x81, RZ ;  /* 0x0000008147537810 */ /* 0x040fe20007ffe0ff */
[----:B------:R-:W-:Y:S01]  /*ca70*/  HMMA.16816.F32.BF16 R16, R12, R46, R16 ;  /* 0x0000002e0c10723c */ /* 0x000fe20000041810 */
[----:B------:R-:W-:Y:S02]  /*ca80*/  IADD3 R45, R71, 0x88, RZ ;  /* 0x00000088472d7810 */ /* 0x000fe40007ffe0ff */
[----:B------:R-:W-:Y:S02]  /*ca90*/  FSEL R186, R7, -INF , !P4 ;  /* 0xff80000007ba7808 */ /* 0x000fe40006000000 */
[----:B------:R-:W4:Y:S01]  /*caa0*/  I2F R106, R61 ;  /* 0x0000003d006a7306 */ /* 0x000f220000201400 */
[----:B------:R-:W3:Y:S01]  /*cab0*/  LDSM.16.M88.4 R4, [R205+0x3800] ;  /* 0x00380000cd04783b */ /* 0x000ee20000000200 */
[----:B--2---:R-:W-:Y:S01]  /*cac0*/  FFMA.FTZ R34, R75, UR4, R34 ;  /* 0x000000044b227c23 */ /* 0x004fe20008010022 */
[----:B------:R-:W-:-:S04]  /*cad0*/  ISETP.GE.AND P3, PT, R67, R2, PT ;  /* 0x000000024300720c */ /* 0x000fc80003f66270 */
[----:B------:R-:W-:Y:S01]  /*cae0*/  FSEL R182, R34, -INF , !P6 ;  /* 0xff80000022b67808 */ /* 0x000fe20007000000 */
[----:B------:R-:W2:Y:S01]  /*caf0*/  I2F R86, R113 ;  /* 0x0000007100567306 */ /* 0x000ea20000201400 */
[----:B-1----:R-:W-:Y:S01]  /*cb00*/  FFMA.FTZ R35, R88, UR4, R35 ;  /* 0x0000000458237c23 */ /* 0x002fe20008010023 */
[----:B------:R-:W-:-:S04]  /*cb10*/  ISETP.GE.AND P6, PT, R77, R2, PT ;  /* 0x000000024d00720c */ /* 0x000fc80003fc6270 */
[----:B------:R-:W-:Y:S02]  /*cb20*/  FSEL R238, R35, -INF , !P0 ;  /* 0xff80000023ee7808 */ /* 0x000fe40004000000 */
[----:B------:R-:W1:Y:S01]  /*cb30*/  I2F R73, R87 ;  /* 0x0000005700497306 */ /* 0x000e620000201400 */
[----:B----4-:R-:W-:Y:S01]  /*cb40*/  FFMA.FTZ R106, R106, UR4, R43 ;  /* 0x000000046a6a7c23 */ /* 0x010fe2000801002b */
[C---:B------:R-:W-:Y:S02]  /*cb50*/  ISETP.GE.AND P0, PT, R61.reuse, R0, PT ;  /* 0x000000003d00720c */ /* 0x040fe40003f06270 */
[----:B------:R-:W-:Y:S02]  /*cb60*/  P2R R32, PR, RZ, 0x40 ;  /* 0x00000040ff207803 */ /* 0x000fe40000000000 */
[----:B------:R-:W-:Y:S02]  /*cb70*/  FSEL R226, R106, -INF , !P0 ;  /* 0xff8000006ae27808 */ /* 0x000fe40004000000 */
[----:B------:R-:W4:Y:S01]  /*cb80*/  I2F R79, R87 ;  /* 0x00000057004f7306 */ /* 0x000f220000201400 */
[----:B--2---:R-:W-:Y:S01]  /*cb90*/  FFMA.FTZ R33, R86, UR4, R33 ;  /* 0x0000000456217c23 */ /* 0x004fe20008010021 */
[----:B------:R-:W-:-:S02]  /*cba0*/  ISETP.GE.AND P6, PT, R61, R2, PT ;  /* 0x000000023d00720c */ /* 0x000fc40003fc6270 */
[----:B------:R-:W-:Y:S02]  /*cbb0*/  ISETP.GE.AND P0, PT, R83, R2, PT ;  /* 0x000000025300720c */ /* 0x000fe40003f06270 */
[----:B------:R-:W-:Y:S02]  /*cbc0*/  FSEL R51, R33, -INF , !P5 ;  /* 0xff80000021337808 */ /* 0x000fe40006800000 */
[----:B------:R-:W2:Y:S01]  /*cbd0*/  I2F R65, R77 ;  /* 0x0000004d00417306 */ /* 0x000ea20000201400 */
[----:B-1----:R-:W-:Y:S01]  /*cbe0*/  FFMA.FTZ R24, R73, UR4, R24 ;  /* 0x0000000449187c23 */ /* 0x002fe20008010018 */
[----:B------:R-:W-:Y:S02]  /*cbf0*/  ISETP.NE.AND P4, PT, R32, RZ, PT ;  /* 0x000000ff2000720c */ /* 0x000fe40003f85270 */
[----:B---3--:R-:W-:Y:S01]  /*cc00*/  HMMA.16816.F32.BF16 R32, R28, R8, RZ ;  /* 0x000000081c20723c */ /* 0x008fe200000418ff */
[----:B------:R-:W-:Y:S02]  /*cc10*/  ISETP.GE.AND P5, PT, R77, R0, PT ;  /* 0x000000004d00720c */ /* 0x000fe40003fa6270 */
[----:B------:R-:W-:Y:S01]  /*cc20*/  IADD3 R73, R71, 0x89, RZ ;  /* 0x0000008947497810 */ /* 0x000fe20007ffe0ff */
[----:B------:R2:W1:Y:S01]  /*cc30*/  I2F R104, R61 ;  /* 0x0000003d00687306 */ /* 0x0004620000201400 */
[----:B----4-:R-:W-:-:S03]  /*cc40*/  FFMA.FTZ R26, R79, UR4, R26 ;  /* 0x000000044f1a7c23 */ /* 0x010fc6000801001a */
[----:B------:R-:W-:Y:S02]  /*cc50*/  HMMA.16816.F32.BF16 R8, R28, R10, RZ ;  /* 0x0000000a1c08723c */ /* 0x000fe400000418ff */
[----:B------:R-:W-:Y:S02]  /*cc60*/  FSEL R224, R26, -INF , !P2 ;  /* 0xff8000001ae07808 */ /* 0x000fe40005000000 */
[----:B------:R-:W3:Y:S01]  /*cc70*/  I2F R63, R77 ;  /* 0x0000004d003f7306 */ /* 0x000ee20000201400 */
[----:B------:R-:W-:-:S07]  /*cc80*/  ISETP.GE.AND P2, PT, R45, R2, PT ;  /* 0x000000022d00720c */ /* 0x000fce0003f46270 */
[----:B------:R-:W4:Y:S01]  /*cc90*/  I2F R76, R67 ;  /* 0x00000043004c7306 */ /* 0x000f220000201400 */
[----:B--2---:R-:W-:Y:S01]  /*cca0*/  FFMA.FTZ R61, R65, UR4, R40 ;  /* 0x00000004413d7c23 */ /* 0x004fe20008010028 */
[----:B------:R-:W-:Y:S01]  /*ccb0*/  FSEL R65, R24, -INF , !P1 ;  /* 0xff80000018417808 */ /* 0x000fe20004800000 */
[----:B-1----:R-:W-:Y:S01]  /*ccc0*/  FFMA.FTZ R104, R104, UR4, R41 ;  /* 0x0000000468687c23 */ /* 0x002fe20008010029 */
[----:B------:R-:W-:Y:S01]  /*ccd0*/  P2R R24, PR, RZ, 0x1 ;  /* 0x00000001ff187803 */ /* 0x000fe20000000000 */
[----:B------:R-:W-:Y:S01]  /*cce0*/  HMMA.16816.F32.BF16 R32, R12, R36, R32 ;  /* 0x000000240c20723c */ /* 0x000fe20000041820 */
[-C--:B------:R-:W-:Y:S02]  /*ccf0*/  ISETP.GE.AND P0, PT, R45, R0.reuse, PT ;  /* 0x000000002d00720c */ /* 0x080fe40003f06270 */
[----:B------:R-:W1:Y:S01]  /*cd00*/  I2F R78, R67 ;  /* 0x00000043004e7306 */ /* 0x000e620000201400 */
[----:B------:R-:W-:Y:S01]  /*cd10*/  FSEL R61, R61, -INF , !P4 ;  /* 0xff8000003d3d7808 */ /* 0x000fe20006000000 */
[----:B---3--:R-:W-:Y:S01]  /*cd20*/  FFMA.FTZ R63, R63, UR4, R42 ;  /* 0x000000043f3f7c23 */ /* 0x008fe2000801002a */
[----:B------:R-:W-:-:S02]  /*cd30*/  ISETP.GE.AND P4, PT, R67, R0, PT ;  /* 0x000000004300720c */ /* 0x000fc40003f86270 */
[----:B------:R-:W-:Y:S01]  /*cd40*/  ISETP.GE.AND P1, PT, R83, R0, PT ;  /* 0x000000005300720c */ /* 0x000fe20003f26270 */
[----:B------:R-:W-:Y:S01]  /*cd50*/  HMMA.16816.F32.BF16 R8, R12, R38, R8 ;  /* 0x000000260c08723c */ /* 0x000fe20000041808 */
[----:B------:R-:W-:Y:S01]  /*cd60*/  P2R R42, PR, RZ, 0x10 ;  /* 0x00000010ff2a7803 */ /* 0x000fe20000000000 */
[----:B------:R-:W2:Y:S01]  /*cd70*/  I2F R75, R81 ;  /* 0x00000051004b7306 */ /* 0x000ea20000201400 */
[----:B------:R-:W-:Y:S01]  /*cd80*/  FSEL R228, R63, -INF , !P5 ;  /* 0xff8000003fe47808 */ /* 0x000fe20006800000 */
[----:B----4-:R-:W-:Y:S01]  /*cd90*/  FFMA.FTZ R25, R76, UR4, R25 ;  /* 0x000000044c197c23 */ /* 0x010fe20008010019 */
[----:B------:R-:W-:Y:S02]  /*cda0*/  FSEL R63, R104, -INF , !P6 ;  /* 0xff800000683f7808 */ /* 0x000fe40007000000 */
[----:B------:R-:W-:Y:S02]  /*cdb0*/  ISETP.NE.AND P6, PT, R42, RZ, PT ;  /* 0x000000ff2a00720c */ /* 0x000fe40003fc5270 */
[----:B------:R-:W-:Y:S01]  /*cdc0*/  ISETP.GE.AND P4, PT, R81, R2, PT ;  /* 0x000000025100720c */ /* 0x000fe20003f86270 */
[----:B------:R-:W3:Y:S01]  /*cdd0*/  I2F R77, R81 ;  /* 0x00000051004d7306 */ /* 0x000ee20000201400 */
[----:B-1----:R-:W-:Y:S01]  /*cde0*/  FFMA.FTZ R27, R78, UR4, R27 ;  /* 0x000000044e1b7c23 */ /* 0x002fe2000801001b */
[----:B------:R-:W-:-:S02]  /*cdf0*/  FSEL R67, R25, -INF , !P3 ;  /* 0xff80000019437808 */ /* 0x000fc40005800000 */
[----:B------:R-:W-:Y:S02]  /*ce00*/  ISETP.NE.AND P3, PT, R24, RZ, PT ;  /* 0x000000ff1800720c */ /* 0x000fe40003f65270 */
[----:B------:R-:W-:Y:S02]  /*ce10*/  FSEL R222, R27, -INF , !P6 ;  /* 0xff8000001bde7808 */ /* 0x000fe40007000000 */
[----:B------:R-:W1:Y:S01]  /*ce20*/  I2F R82, R83 ;  /* 0x0000005300527306 */ /* 0x000e620000201400 */
[----:B--2---:R-:W-:Y:S01]  /*ce30*/  FFMA.FTZ R20, R75, UR4, R20 ;  /* 0x000000044b147c23 */ /* 0x004fe20008010014 */
[----:B------:R-:W-:Y:S01]  /*ce40*/  LDSM.16.M88.4 R24, [R205+0x3c00] ;  /* 0x003c0000cd18783b */ /* 0x000fe20000000200 */
[----:B------:R-:W-:Y:S02]  /*ce50*/  ISETP.GE.AND P6, PT, R71, R2, PT ;  /* 0x000000024700720c */ /* 0x000fe40003fc6270 */
[----:B------:R-:W-:Y:S02]  /*ce60*/  IADD3 R39, R53, 0x91, RZ ;  /* 0x0000009135277810 */ /* 0x000fe40007ffe0ff */
[----:B------:R-:W-:Y:S01]  /*ce70*/  FSEL R103, R20, -INF , !P4 ;  /* 0xff80000014677808 */ /* 0x000fe20006000000 */
[----:B------:R-:W2:Y:S01]  /*ce80*/  I2F R40, R83 ;  /* 0x0000005300287306 */ /* 0x000ea20000201400 */
[----:B---3--:R-:W-:Y:S01]  /*ce90*/  FFMA.FTZ R77, R77, UR4, R22 ;  /* 0x000000044d4d7c23 */ /* 0x008fe20008010016 */
[----:B------:R-:W-:-:S02]  /*cea0*/  P2R R36, PR, RZ, 0x40 ;  /* 0x00000040ff247803 */ /* 0x000fc40000000000 */
[C---:B------:R-:W-:Y:S02]  /*ceb0*/  ISETP.GE.AND P4, PT, R73.reuse, R2, PT ;  /* 0x000000024900720c */ /* 0x040fe40003f86270 */
[-C--:B------:R-:W-:Y:S02]  /*cec0*/  ISETP.GE.AND P6, PT, R73, R0.reuse, PT ;  /* 0x000000004900720c */ /* 0x080fe40003fc6270 */
[----:B------:R-:W3:Y:S01]  /*ced0*/  I2F R41, R45 ;  /* 0x0000002d00297306 */ /* 0x000ee20000201400 */
[----:B-1----:R-:W-:Y:S01]  /*cee0*/  FFMA.FTZ R82, R82, UR4, R21 ;  /* 0x0000000452527c23 */ /* 0x002fe20008010015 */
[----:B------:R-:W-:Y:S02]  /*cef0*/  ISETP.GE.AND P5, PT, R81, R0, PT ;  /* 0x000000005100720c */ /* 0x000fe40003fa6270 */
[----:B------:R-:W-:Y:S02]  /*cf00*/  IADD3 R75, R53, 0xb9, RZ ;  /* 0x000000b9354b7810 */ /* 0x000fe40007ffe0ff */
[----:B------:R-:W-:-:S02]  /*cf10*/  FSEL R105, R82, -INF , !P3 ;  /* 0xff80000052697808 */ /* 0x000fc40005800000 */
[----:B------:R1:W4:Y:S01]  /*cf20*/  I2F R43, R45 ;  /* 0x0000002d002b7306 */ /* 0x0003220000201400 */
[----:B--2---:R-:W-:Y:S01]  /*cf30*/  FFMA.FTZ R40, R40, UR4, R23 ;  /* 0x0000000428287c23 */ /* 0x004fe20008010017 */
[----:B------:R-:W-:Y:S01]  /*cf40*/  FSEL R218, R77, -INF , !P5 ;  /* 0xff8000004dda7808 */ /* 0x000fe20006800000 */
[C---:B------:R-:W-:Y:S03]  /*cf50*/  HMMA.16816.F32.BF16 R20, R28.reuse, R4, RZ ;  /* 0x000000041c14723c */ /* 0x040fe600000418ff */
[----:B------:R-:W-:Y:S02]  /*cf60*/  FSEL R216, R40, -INF , !P1 ;  /* 0xff80000028d87808 */ /* 0x000fe40004800000 */
[----:B------:R-:W2:Y:S01]  /*cf70*/  I2F R86, R73 ;  /* 0x0000004900567306 */ /* 0x000ea20000201400 */
[----:B---3--:R-:W-:Y:S02]  /*cf80*/  FFMA.FTZ R16, R41, UR4, R16 ;  /* 0x0000000429107c23 */ /* 0x008fe40008010010 */
[----:B------:R-:W-:Y:S03]  /*cf90*/  HMMA.16816.F32.BF16 R4, R28, R6, RZ ;  /* 0x000000061c04723c */ /* 0x000fe600000418ff */
[----:B------:R-:W-:Y:S01]  /*cfa0*/  FSEL R109, R16, -INF , !P2 ;  /* 0xff800000106d7808 */ /* 0x000fe20005000000 */
[----:B-1----:R-:W1:Y:S01]  /*cfb0*/  LDSM.16.M88.4 R44, [R204+0x2800] ;  /* 0x00280000cc2c783b */ /* 0x002e620000000200 */
[----:B------:R-:W3:Y:S01]  /*cfc0*/  I2F R42, R73 ;  /* 0x00000049002a7306 */ /* 0x000ee20000201400 */
[----:B----4-:R-:W-:-:S05]  /*cfd0*/  FFMA.FTZ R18, R43, UR4, R18 ;  /* 0x000000042b127c23 */ /* 0x010fca0008010012 */
[----:B------:R-:W-:Y:S01]  /*cfe0*/  FSEL R210, R18, -INF , !P0 ;  /* 0xff80000012d27808 */ /* 0x000fe20004000000 */
[----:B--2---:R-:W-:Y:S01]  /*cff0*/  FFMA.FTZ R86, R86, UR4, R17 ;  /* 0x0000000456567c23 */ /* 0x004fe20008010011 */
[----:B------:R2:W4:Y:S01]  /*d000*/  I2F R69, R71 ;  /* 0x0000004700457306 */ /* 0x0005220000201400 */
[----:B------:R-:W-:Y:S02]  /*d010*/  IADD3 R17, R53, 0x98, RZ ;  /* 0x0000009835117810 */ /* 0x000fe40007ffe0ff */
[----:B------:R-:W-:Y:S02]  /*d020*/  ISETP.GE.AND P0, PT, R39, R0, PT ;  /* 0x000000002700720c */ /* 0x000fe40003f06270 */
[----:B------:R-:W-:Y:S02]  /*d030*/  FSEL R115, R86, -INF , !P4 ;  /* 0xff80000056737808 */ /* 0x000fe40006000000 */
[C---:B------:R-:W-:Y:S01]  /*d040*/  ISETP.GE.AND P1, PT, R17.reuse, R2, PT ;  /* 0x000000021100720c */ /* 0x040fe20003f26270 */
[----:B------:R-:W1:Y:S01]  /*d050*/  I2F R76, R39 ;  /* 0x00000027004c7306 */ /* 0x000e620000201400 */
[----:B---3--:R-:W-:Y:S01]  /*d060*/  FFMA.FTZ R19, R42, UR4, R19 ;  /* 0x000000042a137c23 */ /* 0x008fe20008010013 */
[----:B------:R-:W-:-:S04]  /*d070*/  ISETP.GE.AND P2, PT, R17, R0, PT ;  /* 0x000000001100720c */ /* 0x000fc80003f46270 */
[----:B------:R-:W-:Y:S02]  /*d080*/  FSEL R184, R19, -INF , !P6 ;  /* 0xff80000013b87808 */ /* 0x000fe40007000000 */
[----:B--2---:R-:W-:Y:S01]  /*d090*/  IADD3 R71, R71, 0x90, RZ ;  /* 0x0000009047477810 */ /* 0x004fe20007ffe0ff */
[----:B----4-:R-:W-:Y:S01]  /*d0a0*/  FFMA.FTZ R69, R69, UR4, R48 ;  /* 0x0000000445457c23 */ /* 0x010fe20008010030 */
[----:B------:R-:W-:Y:S01]  /*d0b0*/  ISETP.NE.AND P6, PT, R36, RZ, PT ;  /* 0x000000ff2400720c */ /* 0x000fe20003fc5270 */
[----:B------:R-:W-:Y:S01]  /*d0c0*/  I2F R3, R53 ;  /* 0x0000003500037306 */ /* 0x000fe20000201400 */
[C---:B------:R-:W-:Y:S02]  /*d0d0*/  ISETP.GE.AND P3, PT, R71.reuse, R2, PT ;  /* 0x000000024700720c */ /* 0x040fe40003f66270 */
[----:B------:R-:W-:Y:S02]  /*d0e0*/  ISETP.GE.AND P5, PT, R71, R0, PT ;  /* 0x000000004700720c */ /* 0x000fe40003fa6270 */
[----:B------:R-:W-:Y:S01]  /*d0f0*/  P2R R40, PR, RZ, 0x8 ;  /* 0x00000008ff287803 */ /* 0x000fe20000000000 */
[----:B-1----:R-:W-:Y:S01]  /*d100*/  FFMA.FTZ R117, R76, UR4, R33 ;  /* 0x000000044c757c23 */ /* 0x002fe20008010021 */
[----:B------:R-:W-:Y:S01]  /*d110*/  ISETP.GE.AND P3, PT, R39, R2, PT ;  /* 0x000000022700720c */ /* 0x000fe20003f66270 */
[----:B------:R-:W1:Y:S01]  /*d120*/  I2F R37, R71 ;  /* 0x0000004700257306 */ /* 0x000e620000201400 */
[----:B------:R-:W-:Y:S01]  /*d130*/  ISETP.NE.AND P4, PT, R40, RZ, PT ;  /* 0x000000ff2800720c */ /* 0x000fe20003f85270 */
[----:B------:R-:W-:Y:S01]  /*d140*/  FFMA.FTZ R172, R76, UR4, R35 ;  /* 0x000000044cac7c23 */ /* 0x000fe20008010023 */
[----:B------:R-:W2:Y:S01]  /*d150*/  LDSM.16.M88.4 R40, [R204+0x2c00] ;  /* 0x002c0000cc28783b */ /* 0x000ea20000000200 */
[----:B------:R-:W-:Y:S01]  /*d160*/  HMMA.16816.F32.BF16 R20, R12, R44, R20 ;  /* 0x0000002c0c14723c */ /* 0x000fe20000041814 */
[----:B------:R-:W-:-:S02]  /*d170*/  FSEL R69, R69, -INF , !P6 ;  /* 0xff80000045457808 */ /* 0x000fc40007000000 */
[----:B------:R-:W-:Y:S01]  /*d180*/  IADD3 R35, R53, 0xa8, RZ ;  /* 0x000000a835237810 */ /* 0x000fe20007ffe0ff */
[----:B------:R-:W3:Y:S01]  /*d190*/  I2F R73, R71 ;  /* 0x0000004700497306 */ /* 0x000ee20000201400 */
[----:B------:R-:W-:Y:S02]  /*d1a0*/  FSEL R117, R117, -INF , !P3 ;  /* 0xff80000075757808 */ /* 0x000fe40005800000 */
[----:B------:R-:W-:Y:S01]  /*d1b0*/  IADD3 R45, R53, 0x99, RZ ;  /* 0x00000099352d7810 */ /* 0x000fe20007ffe0ff */
[----:B------:R-:W-:Y:S01]  /*d1c0*/  HMMA.16816.F32.BF16 R4, R12, R46, R4 ;  /* 0x0000002e0c04723c */ /* 0x000fe20000041804 */
[----:B------:R-:W-:Y:S02]  /*d1d0*/  FSEL R172, R172, -INF , !P0 ;  /* 0xff800000acac7808 */ /* 0x000fe40004000000 */
[----:B------:R-:W-:Y:S01]  /*d1e0*/  ISETP.GE.AND P6, PT, R45, R2, PT ;  /* 0x000000022d00720c */ /* 0x000fe20003fc6270 */
[----:B------:R4:W4:Y:S01]  /*d1f0*/  I2F R71, R17 ;  /* 0x0000001100477306 */ /* 0x0009220000201400 */
[----:B-1----:R-:W-:-:S02]  /*d200*/  FFMA.FTZ R123, R37, UR4, R32 ;  /* 0x00000004257b7c23 */ /* 0x002fc40008010020 */
[----:B------:R-:W1:Y:S03]  /*d210*/  LDSM.16.M88.4 R36, [R205+0x4000] ;  /* 0x00400000cd24783b */ /* 0x000e660000000200 */
[----:B------:R-:W-:Y:S02]  /*d220*/  FSEL R123, R123, -INF , !P4 ;  /* 0xff8000007b7b7808 */ /* 0x000fe40006000000 */
[----:B------:R-:W2:Y:S01]  /*d230*/  I2F R32, R45 ;  /* 0x0000002d00207306 */ /* 0x000ea20000201400 */
[----:B---3--:R-:W-:Y:S01]  /*d240*/  FFMA.FTZ R178, R73, UR4, R34 ;  /* 0x0000000449b27c23 */ /* 0x008fe20008010022 */
[----:B------:R-:W-:Y:S02]  /*d250*/  IADD3 R73, R53, 0xa0, RZ ;  /* 0x000000a035497810 */ /* 0x000fe40007ffe0ff */
[----:B------:R-:W-:Y:S02]  /*d260*/  P2R R34, PR, RZ, 0x40 ;  /* 0x00000040ff227803 */ /* 0x000fe40000000000 */
[----:B------:R-:W-:-:S02]  /*d270*/  FSEL R178, R178, -INF , !P5 ;  /* 0xff800000b2b27808 */ /* 0x000fc40006800000 */
[----:B------:R3:W3:Y:S01]  /*d280*/  I2F R33, R73 ;  /* 0x0000004900217306 */ /* 0x0006e20000201400 */
[C---:B----4-:R-:W-:Y:S01]  /*d290*/  HMMA.16816.F32.BF16 R16, R28.reuse, R24, RZ ;  /* 0x000000181c10723c */ /* 0x050fe200000418ff */
[----:B------:R-:W-:Y:S01]  /*d2a0*/  FFMA.FTZ R10, R71, UR4, R10 ;  /* 0x00000004470a7c23 */ /* 0x000fe2000801000a */
[----:B------:R-:W-:Y:S01]  /*d2b0*/  ISETP.GE.AND P5, PT, R73, R2, PT ;  /* 0x000000024900720c */ /* 0x000fe20003fa6270 */
[----:B------:R-:W-:Y:S01]  /*d2c0*/  FFMA.FTZ R8, R71, UR4, R8 ;  /* 0x0000000447087c23 */ /* 0x000fe20008010008 */
[-C--:B------:R-:W-:Y:S02]  /*d2d0*/  ISETP.GE.AND P4, PT, R73, R0.reuse, PT ;  /* 0x000000004900720c */ /* 0x080fe40003f86270 */
[----:B------:R-:W-:Y:S01]  /*d2e0*/  FSEL R168, R10, -INF , !P2 ;  /* 0xff8000000aa87808 */ /* 0x000fe20005000000 */
[----:B--2---:R-:W-:Y:S01]  /*d2f0*/  FFMA.FTZ R9, R32, UR4, R9 ;  /* 0x0000000420097c23 */ /* 0x004fe20008010009 */
[----:B------:R-:W-:Y:S01]  /*d300*/  HMMA.16816.F32.BF16 R24, R28, R26, RZ ;  /* 0x0000001a1c18723c */ /* 0x000fe200000418ff */
[----:B------:R-:W-:Y:S01]  /*d310*/  ISETP.NE.AND P2, PT, R34, RZ, PT ;  /* 0x000000ff2200720c */ /* 0x000fe20003f45270 */
[----:B------:R2:W4:Y:S01]  /*d320*/  I2F R71, R35 ;  /* 0x0000002300477306 */ /* 0x0005220000201400 */
[----:B------:R-:W-:Y:S01]  /*d330*/  ISETP.GE.AND P6, PT, R45, R0, PT ;  /* 0x000000002d00720c */ /* 0x000fe20003fc6270 */
[----:B------:R-:W-:Y:S01]  /*d340*/  FFMA.FTZ R11, R32, UR4, R11 ;  /* 0x00000004200b7c23 */ /* 0x000fe2000801000b */
[----:B------:R-:W-:-:S02]  /*d350*/  IADD3 R45, R53, 0xa1, RZ ;  /* 0x000000a1352d7810 */ /* 0x000fc40007ffe0ff */
[----:B---3--:R-:W-:Y:S01]  /*d360*/  IADD3 R73, R53, 0xa9, RZ ;  /* 0x000000a935497810 */ /* 0x008fe20007ffe0ff */
[C---:B------:R-:W-:Y:S01]  /*d370*/  FFMA.FTZ R133, R33.reuse, UR4, R20 ;  /* 0x0000000421857c23 */ /* 0x040fe20008010014 */
[----:B------:R-:W-:Y:S01]  /*d380*/  FSEL R127, R8, -INF , !P1 ;  /* 0xff800000087f7808 */ /* 0x000fe20004800000 */
[----:B------:R-:W-:Y:S01]  /*d390*/  FFMA.FTZ R160, R33, UR4, R22 ;  /* 0x0000000421a07c23 */ /* 0x000fe20008010016 */
[----:B------:R-:W-:Y:S01]  /*d3a0*/  FSEL R129, R9, -INF , !P2 ;  /* 0xff80000009817808 */ /* 0x000fe20005000000 */
[----:B------:R-:W3:Y:S01]  /*d3b0*/  I2F R20, R73 ;  /* 0x0000004900147306 */ /* 0x000ee20000201400 */
[C---:B------:R-:W-:Y:S02]  /*d3c0*/  ISETP.GE.AND P1, PT, R35.reuse, R2, PT ;  /* 0x000000022300720c */ /* 0x040fe40003f26270 */
[----:B------:R-:W-:Y:S01]  /*d3d0*/  ISETP.GE.AND P2, PT, R35, R0, PT ;  /* 0x000000002300720c */ /* 0x000fe20003f46270 */
[C---:B------:R-:W-:Y:S01]  /*d3e0*/  HMMA.16816.F32.BF16 R16, R12.reuse, R40, R16 ;  /* 0x000000280c10723c */ /* 0x040fe20000041810 */
[C---:B------:R-:W-:Y:S01]  /*d3f0*/  ISETP.GE.AND P3, PT, R45.reuse, R2, PT ;  /* 0x000000022d00720c */ /* 0x040fe20003f66270 */
[----:B--2---:R-:W2:Y:S01]  /*d400*/  LDSM.16.M88.4 R32, [R205+0x4400] ;  /* 0x00440000cd20783b */ /* 0x004ea20000000200 */
[----:B------:R-:W-:Y:S01]  /*d410*/  ISETP.GE.AND P0, PT, R45, R0, PT ;  /* 0x000000002d00720c */ /* 0x000fe20003f06270 */
[----:B------:R1:W1:Y:S01]  /*d420*/  I2F R48, R45 ;  /* 0x0000002d00307306 */ /* 0x0002620000201400 */
[----:B------:R-:W-:Y:S01]  /*d430*/  FSEL R166, R11, -INF , !P6 ;  /* 0xff8000000ba67808 */ /* 0x000fe20007000000 */
[----:B----4-:R-:W-:Y:S01]  /*d440*/  FFMA.FTZ R6, R71, UR4, R6 ;  /* 0x0000000447067c23 */ /* 0x010fe20008010006 */
[----:B------:R-:W-:Y:S01]  /*d450*/  ISETP.GE.AND P6, PT, R73, R2, PT ;  /* 0x000000024900720c */ /* 0x000fe20003fc6270 */
[----:B------:R-:W-:Y:S01]  /*d460*/  HMMA.16816.F32.BF16 R24, R12, R42, R24 ;  /* 0x0000002a0c18723c */ /* 0x000fe20000041818 */
[----:B------:R-:W-:Y:S01]  /*d470*/  FFMA.FTZ R4, R71, UR4, R4 ;  /* 0x0000000447047c23 */ /* 0x000fe20008010004 */
[----:B------:R-:W-:-:S02]  /*d480*/  IADD3 R41, R53, 0xb0, RZ ;  /* 0x000000b035297810 */ /* 0x000fc40007ffe0ff */
[----:B------:R-:W-:Y:S01]  /*d490*/  P2R R22, PR, RZ, 0x40 ;  /* 0x00000040ff167803 */ /* 0x000fe20000000000 */
[----:B---3--:R-:W-:Y:S01]  /*d4a0*/  FFMA.FTZ R5, R20, UR4, R5 ;  /* 0x0000000414057c23 */ /* 0x008fe20008010005 */
[----:B------:R-:W-:Y:S01]  /*d4b0*/  FSEL R152, R6, -INF , !P2 ;  /* 0xff80000006987808 */ /* 0x000fe20005000000 */
[----:B------:R-:W-:Y:S01]  /*d4c0*/  FFMA.FTZ R150, R20, UR4, R7 ;  /* 0x0000000414967c23 */ /* 0x000fe20008010007 */
[C---:B------:R-:W-:Y:S01]  /*d4d0*/  IADD3 R43, R53.reuse, 0xb1, RZ ;  /* 0x000000b1352b7810 */ /* 0x040fe20007ffe0ff */
[----:B-1----:R-:W-:Y:S01]  /*d4e0*/  HMMA.16816.F32.BF16 R8, R28, R36, RZ ;  /* 0x000000241c08723c */ /* 0x002fe200000418ff */
[----:B------:R-:W-:Y:S01]  /*d4f0*/  ISETP.NE.AND P2, PT, R22, RZ, PT ;  /* 0x000000ff1600720c */ /* 0x000fe20003f45270 */
[----:B------:R-:W1:Y:S01]  /*d500*/  LDSM.16.M88.4 R44, [R204+0x3000] ;  /* 0x00300000cc2c783b */ /* 0x000e620000000200 */
[C---:B------:R-:W-:Y:S01]  /*d510*/  FFMA.FTZ R131, R48.reuse, UR4, R21 ;  /* 0x0000000430837c23 */ /* 0x040fe20008010015 */
[----:B------:R-:W3:Y:S01]  /*d520*/  I2F R76, R43 ;  /* 0x0000002b004c7306 */ /* 0x000ee20000201400 */
[----:B------:R-:W-:Y:S01]  /*d530*/  FFMA.FTZ R156, R48, UR4, R23 ;  /* 0x00000004309c7c23 */ /* 0x000fe20008010017 */
[----:B------:R-:W-:-:S02]  /*d540*/  IADD3 R23, R53, 0xb8, RZ ;  /* 0x000000b835177810 */ /* 0x000fc40007ffe0ff */
[----:B------:R-:W-:Y:S01]  /*d550*/  HMMA.16816.F32.BF16 R36, R28, R38, RZ ;  /* 0x000000261c24723c */ /* 0x000fe200000418ff */
[----:B------:R-:W-:Y:S02]  /*d560*/  FSEL R143, R4, -INF , !P1 ;  /* 0xff800000048f7808 */ /* 0x000fe40004800000 */
[----:B------:R-:W-:Y:S02]  /*d570*/  FSEL R145, R5, -INF , !P2 ;  /* 0xff80000005917808 */ /* 0x000fe40005000000 */
[----:B------:R-:W-:Y:S01]  /*d580*/  FSEL R133, R133, -INF , !P5 ;  /* 0xff80000085857808 */ /* 0x000fe20006800000 */
[----:B------:R-:W4:Y:S01]  /*d590*/  LDSM.16.M88.4 R4, [R205+0x4800] ;  /* 0x00480000cd04783b */ /* 0x000f220000000200 */
[----:B------:R-:W-:Y:S01]  /*d5a0*/  FSEL R160, R160, -INF , !P4 ;  /* 0xff800000a0a07808 */ /* 0x000fe20006000000 */
[----:B------:R2:W2:Y:S01]  /*d5b0*/  I2F R21, R41 ;  /* 0x0000002900157306 */ /* 0x0004a20000201400 */
[----:B------:R-:W-:Y:S02]  /*d5c0*/  FSEL R131, R131, -INF , !P3 ;  /* 0xff80000083837808 */ /* 0x000fe40005800000 */
[----:B------:R-:W-:-:S02]  /*d5d0*/  FSEL R156, R156, -INF , !P0 ;  /* 0xff8000009c9c7808 */ /* 0x000fc40004000000 */
[C---:B------:R-:W-:Y:S01]  /*d5e0*/  ISETP.GE.AND P5, PT, R41.reuse, R2, PT ;  /* 0x000000022900720c */ /* 0x040fe20003fa6270 */
[C---:B---3--:R-:W-:Y:S01]  /*d5f0*/  FFMA.FTZ R17, R76.reuse, UR4, R17 ;  /* 0x000000044c117c23 */ /* 0x048fe20008010011 */
[----:B------:R-:W-:Y:S01]  /*d600*/  ISETP.GE.AND P4, PT, R41, R0, PT ;  /* 0x000000002900720c */ /* 0x000fe20003f86270 */
[----:B------:R-:W3:Y:S01]  /*d610*/  I2F R71, R23 ;  /* 0x0000001700477306 */ /* 0x000ee20000201400 */
[C---:B------:R-:W-:Y:S01]  /*d620*/  ISETP.GE.AND P3, PT, R43.reuse, R2, PT ;  /* 0x000000022b00720c */ /* 0x040fe20003f66270 */
[----:B------:R-:W-:Y:S01]  /*d630*/  FFMA.FTZ R19, R76, UR4, R19 ;  /* 0x000000044c137c23 */ /* 0x000fe20008010013 */
[-C--:B------:R-:W-:Y:S02]  /*d640*/  ISETP.GE.AND P0, PT, R43, R0.reuse, PT ;  /* 0x000000002b00720c */ /* 0x080fe40003f06270 */
[----:B------:R-:W-:Y:S02]  /*d650*/  ISETP.GE.AND P6, PT, R73, R0, PT ;  /* 0x000000004900720c */ /* 0x000fe40003fc6270 */
[-C--:B------:R-:W-:Y:S01]  /*d660*/  ISETP.GE.AND P1, PT, R23, R2.reuse, PT ;  /* 0x000000021700720c */ /* 0x080fe20003f26270 */
[----:B--2---:R-:W2:Y:S01]  /*d670*/  LDSM.16.M88.4 R40, [R204+0x3400] ;  /* 0x00340000cc28783b */ /* 0x004ea20000000200 */
[----:B------:R-:W-:Y:S01]  /*d680*/  FSEL R150, R150, -INF , !P6 ;  /* 0xff80000096967808 */ /* 0x000fe20007000000 */
[----:B------:R-:W-:Y:S01]  /*d690*/  FFMA.FTZ R149, R21, UR4, R16 ;  /* 0x0000000415957c23 */ /* 0x000fe20008010010 */
[----:B------:R-:W-:Y:S01]  /*d6a0*/  ISETP.GE.AND P6, PT, R75, R2, PT ;  /* 0x000000024b00720c */ /* 0x000fe20003fc6270 */
[----:B------:R-:W-:Y:S01]  /*d6b0*/  FFMA.FTZ R18, R21, UR4, R18 ;  /* 0x0000000415127c23 */ /* 0x000fe20008010012 */
[----:B------:R-:W-:Y:S01]  /*d6c0*/  ISETP.GE.AND P2, PT, R23, R0, PT ;  /* 0x000000001700720c */ /* 0x000fe20003f46270 */
[----:B------:R-:W4:Y:S01]  /*d6d0*/  I2F R48, R75 ;  /* 0x0000004b00307306 */ /* 0x000f220000201400 */
[----:B------:R-:W-:Y:S01]  /*d6e0*/  FSEL R147, R17, -INF , !P3 ;  /* 0xff80000011937808 */ /* 0x000fe20005800000 */
[C---:B---3--:R-:W-:Y:S01]  /*d6f0*/  FFMA.FTZ R26, R71.reuse, UR4, R26 ;  /* 0x00000004471a7c23 */ /* 0x048fe2000801001a */
[----:B------:R-:W-:Y:S01]  /*d700*/  HMMA.16816.F32.BF16 R20, R28, R32, RZ ;  /* 0x000000201c14723c */ /* 0x000fe200000418ff */
[----:B------:R-:W-:Y:S01]  /*d710*/  P2R R16, PR, RZ, 0x40 ;  /* 0x00000040ff107803 */ /* 0x000fe20000000000 */
[----:B------:R-:W-:Y:S01]  /*d720*/  FFMA.FTZ R24, R71, UR4, R24 ;  /* 0x0000000447187c23 */ /* 0x000fe20008010018 */
[----:B------:R-:W-:-:S02]  /*d730*/  IADD3 R17, R53, 0xc1, RZ ;  /* 0x000000c135117810 */ /* 0x000fc40007ffe0ff */
[----:B------:R-:W-:Y:S02]  /*d740*/  FSEL R120, R19, -INF , !P0 ;  /* 0xff80000013787808 */ /* 0x000fe40004000000 */
[----:B------:R-:W-:Y:S01]  /*d750*/  FSEL R110, R26, -INF , !P2 ;  /* 0xff8000001a6e7808 */ /* 0x000fe20005000000 */
[C---:B-1----:R-:W-:Y:S01]  /*d760*/  HMMA.16816.F32.BF16 R8, R12.reuse, R44, R8 ;  /* 0x0000002c0c08723c */ /* 0x042fe20000041808 */
[----:B------:R-:W-:Y:S01]  /*d770*/  FSEL R124, R18, -INF , !P4 ;  /* 0xff800000127c7808 */ /* 0x000fe20006000000 */
[----:B------:R1:W3:Y:S01]  /*d780*/  I2F R44, R17 ;  /* 0x00000011002c7306 */ /* 0x0002e20000201400 */
[C---:B------:R-:W-:Y:S02]  /*d790*/  ISETP.GE.AND P3, PT, R17.reuse, R2, PT ;  /* 0x000000021100720c */ /* 0x040fe40003f66270 */
[-C--:B------:R-:W-:Y:S01]  /*d7a0*/  ISETP.GE.AND P0, PT, R17, R0.reuse, PT ;  /* 0x000000001100720c */ /* 0x080fe20003f06270 */
[----:B----4-:R-:W-:Y:S01]  /*d7b0*/  FFMA.FTZ R25, R48, UR4, R25 ;  /* 0x0000000430197c23 */ /* 0x010fe20008010019 */
[----:B------:R-:W-:Y:S01]  /*d7c0*/  ISETP.NE.AND P2, PT, R16, RZ, PT ;  /* 0x000000ff1000720c */ /* 0x000fe20003f45270 */
[----:B------:R-:W-:Y:S01]  /*d7d0*/  FFMA.FTZ R27, R48, UR4, R27 ;  /* 0x00000004301b7c23 */ /* 0x000fe2000801001b */
[----:B------:R-:W-:Y:S01]  /*d7e0*/  IADD3 R73, R53, 0xc0, RZ ;  /* 0x000000c035497810 */ /* 0x000fe20007ffe0ff */
[----:B------:R-:W-:Y:S01]  /*d7f0*/  HMMA.16816.F32.BF16 R36, R12, R46, R36 ;  /* 0x0000002e0c24723c */ /* 0x000fe20000041824 */
[----:B------:R-:W-:-:S02]  /*d800*/  ISETP.GE.AND P6, PT, R75, R0, PT ;  /* 0x000000004b00720c */ /* 0x000fc40003fc6270 */
[----:B------:R-:W4:Y:S01]  /*d810*/  I2F R45, R73 ;  /* 0x00000049002d7306 */ /* 0x000f220000201400 */
[----:B------:R-:W-:Y:S02]  /*d820*/  FSEL R151, R24, -INF , !P1 ;  /* 0xff80000018977808 */ /* 0x000fe40004800000 */
[----:B------:R-:W-:Y:S01]  /*d830*/  FSEL R153, R25, -INF , !P2 ;  /* 0xff80000019997808 */ /* 0x000fe20005000000 */
[----:B-1----:R-:W1:Y:S01]  /*d840*/  LDSM.16.M88.4 R16, [R204+0x3800] ;  /* 0x00380000cc10783b */ /* 0x002e620000000200 */
[----:B------:R-:W-:Y:S01]  /*d850*/  FSEL R106, R27, -INF , !P6 ;  /* 0xff8000001b6a7808 */ /* 0x000fe20007000000 */
[C---:B------:R-:W-:Y:S01]  /*d860*/  HMMA.16816.F32.BF16 R32, R28.reuse, R34, RZ ;  /* 0x000000221c20723c */ /* 0x040fe200000418ff */
[----:B------:R-:W-:Y:S02]  /*d870*/  FSEL R149, R149, -INF , !P5 ;  /* 0xff80000095957808 */ /* 0x000fe40006800000 */
[C---:B------:R-:W-:Y:S02]  /*d880*/  ISETP.GE.AND P5, PT, R73.reuse, R2, PT ;  /* 0x000000024900720c */ /* 0x040fe40003fa6270 */
[C---:B---3--:R-:W-:Y:S01]  /*d890*/  FFMA.FTZ R9, R44.reuse, UR4, R9 ;  /* 0x000000042c097c23 */ /* 0x048fe20008010009 */
[----:B------:R-:W-:Y:S01]  /*d8a0*/  ISETP.GE.AND P4, PT, R73, R0, PT ;  /* 0x000000004900720c */ /* 0x000fe20003f86270 */
[----:B------:R-:W-:Y:S01]  /*d8b0*/  FFMA.FTZ R96, R44, UR4, R11 ;  /* 0x000000042c607c23 */ /* 0x000fe2000801000b */
[----:B------:R-:W-:Y:S01]  /*d8c0*/  IADD3 R71, R53, 0xc8, RZ ;  /* 0x000000c835477810 */ /* 0x000fe20007ffe0ff */
[----:B------:R-:W-:Y:S01]  /*d8d0*/  HMMA.16816.F32.BF16 R24, R28, R4, RZ ;  /* 0x000000041c18723c */ /* 0x000fe200000418ff */
[----:B----4-:R-:W-:Y:S01]  /*d8e0*/  FFMA.FTZ R8, R45, UR4, R8 ;  /* 0x000000042d087c23 */ /* 0x010fe20008010008 */
[----:B------:R-:W-:Y:S01]  /*d8f0*/  IADD3 R73, R53, 0xd0, RZ ;  /* 0x000000d035497810 */ /* 0x000fe20007ffe0ff */
[----:B------:R-:W-:Y:S01]  /*d900*/  FFMA.FTZ R10, R45, UR4, R10 ;  /* 0x000000042d0a7c23 */ /* 0x000fe2000801000a */
[----:B------:R-:W-:Y:S01]  /*d910*/  FSEL R113, R9, -INF , !P3 ;  /* 0xff80000009717808 */ /* 0x000fe20005800000 */
[----:B------:R3:W4:Y:S01]  /*d920*/  I2F R47, R71 ;  /* 0x00000047002f7306 */ /* 0x0007220000201400 */
[----:B------:R-:W-:-:S02]  /*d930*/  FSEL R141, R8, -INF , !P5 ;  /* 0xff800000088d7808 */ /* 0x000fc40006800000 */
[----:B--2---:R-:W-:Y:S01]  /*d940*/  HMMA.16816.F32.BF16 R20, R12, R40, R20 ;  /* 0x000000280c14723c */ /* 0x004fe20000041814 */
[----:B------:R-:W-:Y:S02]  /*d950*/  FSEL R102, R10, -INF , !P4 ;  /* 0xff8000000a667808 */ /* 0x000fe40006000000 */
[----:B------:R-:W2:Y:S01]  /*d960*/  LDSM.16.M88.4 R8, [R205+0x4c00] ;  /* 0x004c0000cd08783b */ /* 0x000ea20000000200 */
[C---:B------:R-:W-:Y:S01]  /*d970*/  ISETP.GE.AND P1, PT, R71.reuse, R2, PT ;  /* 0x000000024700720c */ /* 0x040fe20003f26270 */
[----:B------:R-:W1:Y:S01]  /*d980*/  I2F R45, R73 ;  /* 0x00000049002d7306 */ /* 0x000e620000201400 */
[----:B------:R-:W-:Y:S02]  /*d990*/  ISETP.GE.AND P2, PT, R71, R0, PT ;  /* 0x000000004700720c */ /* 0x000fe40003f46270 */
[----:B------:R-:W-:Y:S01]  /*d9a0*/  IADD3 R41, R53, 0xc9, RZ ;  /* 0x000000c935297810 */ /* 0x000fe20007ffe0ff */
[----:B------:R-:W-:Y:S01]  /*d9b0*/  HMMA.16816.F32.BF16 R4, R28, R6, RZ ;  /* 0x000000061c04723c */ /* 0x000fe200000418ff */
[----:B------:R-:W-:-:S02]  /*d9c0*/  ISETP.GE.AND P5, PT, R73, R2, PT ;  /* 0x000000024900720c */ /* 0x000fc40003fa6270 */
[----:B------:R-:W-:Y:S01]  /*d9d0*/  ISETP.GE.AND P6, PT, R41, R2, PT ;  /* 0x000000022900720c */ /* 0x000fe20003fc6270 */
[----:B------:R-:W1:Y:S01]  /*d9e0*/  I2F R40, R41 ;  /* 0x0000002900287306 */ /* 0x000e620000201400 */
[----:B---3--:R-:W-:Y:S01]  /*d9f0*/  IADD3 R71, R53, 0xd1, RZ ;  /* 0x000000d135477810 */ /* 0x008fe20007ffe0ff */
[C---:B----4-:R-:W-:Y:S01]  /*da00*/  FFMA.FTZ R94, R47.reuse, UR4, R38 ;  /* 0x000000042f5e7c23 */ /* 0x050fe20008010026 */
[----:B------:R-:W-:Y:S01]  /*da10*/  P2R R46, PR, RZ, 0x40 ;  /* 0x00000040ff2e7803 */ /* 0x000fe20000000000 */
[----:B------:R-:W-:Y:S01]  /*da20*/  FFMA.FTZ R36, R47, UR4, R36 ;  /* 0x000000042f247c23 */ /* 0x000fe20008010024 */
[----:B------:R-:W-:Y:S01]  /*da30*/  ISETP.GE.AND P6, PT, R41, R0, PT ;  /* 0x000000002900720c */ /* 0x000fe20003fc6270 */
[----:B------:R-:W-:Y:S01]  /*da40*/  HMMA.16816.F32.BF16 R32, R12, R42, R32 ;  /* 0x0000002a0c20723c */ /* 0x000fe20000041820 */
[----:B------:R-:W-:Y:S01]  /*da50*/  FSEL R96, R96, -INF , !P0 ;  /* 0xff80000060607808 */ /* 0x000fe20004000000 */
[----:B------:R-:W3:Y:S01]  /*da60*/  I2F R38, R71 ;  /* 0x0000004700267306 */ /* 0x000ee20000201400 */
[----:B------:R-:W-:-:S02]  /*da70*/  FSEL R121, R36, -INF , !P1 ;  /* 0xff80000024797808 */ /* 0x000fc40004800000 */
[----:B-1----:R-:W-:Y:S01]  /*da80*/  FFMA.FTZ R20, R45, UR4, R20 ;  /* 0x000000042d147c23 */ /* 0x002fe20008010014 */
[----:B------:R-:W-:Y:S01]  /*da90*/  ISETP.GE.AND P0, PT, R71, R0, PT ;  /* 0x000000004700720c */ /* 0x000fe20003f06270 */
[----:B------:R-:W-:Y:S01]  /*daa0*/  FFMA.FTZ R22, R45, UR4, R22 ;  /* 0x000000042d167c23 */ /* 0x000fe20008010016 */
[C---:B------:R-:W-:Y:S01]  /*dab0*/  HMMA.16816.F32.BF16 R24, R12.reuse, R16, R24 ;  /* 0x000000100c18723c */ /* 0x040fe20000041818 */
[C---:B------:R-:W-:Y:S01]  /*dac0*/  IADD3 R43, R53.reuse, 0xd8, RZ ;  /* 0x000000d8352b7810 */ /* 0x040fe20007ffe0ff */
[----:B------:R-:W-:Y:S01]  /*dad0*/  FFMA.FTZ R39, R40, UR4, R39 ;  /* 0x0000000428277c23 */ /* 0x000fe20008010027 */
[----:B------:R-:W-:Y:S01]  /*dae0*/  FSEL R240, R20, -INF , !P5 ;  /* 0xff80000014f07808 */ /* 0x000fe20006800000 */
[----:B------:R-:W-:Y:S01]  /*daf0*/  FFMA.FTZ R37, R40, UR4, R37 ;  /* 0x0000000428257c23 */ /* 0x000fe20008010025 */
[----:B------:R-:W1:Y:S01]  /*db00*/  I2F R41, R43 ;  /* 0x0000002b00297306 */ /* 0x000e620000201400 */
[----:B------:R-:W-:Y:S02]  /*db10*/  FSEL R94, R94, -INF , !P2 ;  /* 0xff8000005e5e7808 */ /* 0x000fe40005000000 */
[----:B------:R-:W-:Y:S01]  /*db20*/  IADD3 R17, R53, 0xd9, RZ ;  /* 0x000000d935117810 */ /* 0x000fe20007ffe0ff */
[----:B------:R-:W-:Y:S01]  /*db30*/  HMMA.16816.F32.BF16 R4, R12, R18, R4 ;  /* 0x000000120c04723c */ /* 0x000fe20000041804 */
[----:B------:R-:W-:Y:S01]  /*db40*/  FSEL R86, R39, -INF , !P6 ;  /* 0xff80000027567808 */ /* 0x000fe20007000000 */
[C---:B---3--:R-:W-:Y:S01]  /*db50*/  FFMA.FTZ R23, R38.reuse, UR4, R23 ;  /* 0x0000000426177c23 */ /* 0x048fe20008010017 */
[----:B------:R-:W-:Y:S01]  /*db60*/  ISETP.GE.AND P6, PT, R17, R2, PT ;  /* 0x000000021100720c */ /* 0x000fe20003fc6270 */
[----:B------:R3:W4:Y:S01]  /*db70*/  I2F R36, R17 ;  /* 0x0000001100247306 */ /* 0x0007220000201400 */
[----:B------:R-:W-:Y:S01]  /*db80*/  FFMA.FTZ R21, R38, UR4, R21 ;  /* 0x0000000426157c23 */ /* 0x000fe20008010015 */
[----:B------:R-:W-:-:S02]  /*db90*/  ISETP.GE.AND P4, PT, R73, R0, PT ;  /* 0x000000004900720c */ /* 0x000fc40003f86270 */
[----:B------:R-:W-:Y:S02]  /*dba0*/  P2R R20, PR, RZ, 0x40 ;  /* 0x00000040ff147803 */ /* 0x000fe40000000000 */
[----:B------:R-:W-:Y:S02]  /*dbb0*/  ISETP.GE.AND P6, PT, R17, R0, PT ;  /* 0x000000001100720c */ /* 0x000fe40003fc6270 */
[----:B------:R-:W-:Y:S01]  /*dbc0*/  ISETP.GE.AND P3, PT, R71, R2, PT ;  /* 0x000000024700720c */ /* 0x000fe20003f66270 */
[----:B-1----:R-:W-:Y:S01]  /*dbd0*/  FFMA.FTZ R220, R41, UR4, R32 ;  /* 0x0000000429dc7c23 */ /* 0x002fe20008010020 */
[----:B------:R-:W-:Y:S01]  /*dbe0*/  ISETP.NE.AND P2, PT, R46, RZ, PT ;  /* 0x000000ff2e00720c */ /* 0x000fe20003f45270 */
[----:B------:R-:W1:Y:S01]  /*dbf0*/  S2R R32, SR_TID.X ;  /* 0x0000000000207919 */ /* 0x000e620000002100 */
[----:B------:R-:W-:Y:S01]  /*dc00*/  FSEL R76, R23, -INF , !P0 ;  /* 0xff800000174c7808 */ /* 0x000fe20004000000 */
[----:B------:R-:W-:Y:S01]  /*dc10*/  FFMA.FTZ R45, R41, UR4, R34 ;  /* 0x00000004292d7c23 */ /* 0x000fe20008010022 */
[----:B------:R-:W-:Y:S01]  /*dc20*/  FSEL R125, R37, -INF , !P2 ;  /* 0xff800000257d7808 */ /* 0x000fe20005000000 */
[----:B---3--:R-:W3:Y:S01]  /*dc30*/  LDSM.16.M88.4 R16, [R204+0x3c00] ;  /* 0x003c0000cc10783b */ /* 0x008ee20000000200 */
[----:B------:R-:W-:Y:S01]  /*dc40*/  FSEL R78, R22, -INF , !P4 ;  /* 0xff800000164e7808 */ /* 0x000fe20006000000 */
[C---:B----4-:R-:W-:Y:S01]  /*dc50*/  FFMA.FTZ R180, R36.reuse, UR4, R33 ;  /* 0x0000000424b47c23 */ /* 0x050fe20008010021 */
[----:B------:R-:W-:Y:S01]  /*dc60*/  FSEL R176, R21, -INF , !P3 ;  /* 0xff80000015b07808 */ /* 0x000fe20005800000 */
[----:B------:R-:W-:Y:S01]  /*dc70*/  FFMA.FTZ R35, R36, UR4, R35 ;  /* 0x0000000424237c23 */ /* 0x000fe20008010023 */
[----:B------:R-:W-:Y:S01]  /*dc80*/  ISETP.NE.AND P0, PT, R20, RZ, PT ;  /* 0x000000ff1400720c */ /* 0x000fe20003f05270 */
[----:B------:R-:W-:-:S04]  /*dc90*/  DEPBAR.LE SB0, 0x0 ;  /* 0x000080000000791a */ /* 0x000fc80000000000 */
[----:B------:R-:W-:Y:S01]  /*dca0*/  IADD3 R37, R53, 0xe0, RZ ;  /* 0x000000e035257810 */ /* 0x000fe20007ffe0ff */
[C---:B--2---:R-:W-:Y:S01]  /*dcb0*/  HMMA.16816.F32.BF16 R20, R28.reuse, R8, RZ ;  /* 0x000000081c14723c */ /* 0x044fe200000418ff */
[-C--:B------:R-:W-:Y:S02]  /*dcc0*/  ISETP.GE.AND P1, PT, R43, R2.reuse, PT ;  /* 0x000000022b00720c */ /* 0x080fe40003f26270 */
[C---:B------:R-:W-:Y:S02]  /*dcd0*/  ISETP.GE.AND P5, PT, R37.reuse, R2, PT ;  /* 0x000000022500720c */ /* 0x040fe40003fa6270 */
[-C--:B------:R-:W-:Y:S02]  /*dce0*/  ISETP.GE.AND P4, PT, R37, R0.reuse, PT ;  /* 0x000000002500720c */ /* 0x080fe40003f86270 */
[----:B------:R-:W2:Y:S01]  /*dcf0*/  I2F R37, R37 ;  /* 0x0000002500257306 */ /* 0x000ea20000201400 */
[----:B------:R-:W-:Y:S01]  /*dd00*/  ISETP.GE.AND P2, PT, R43, R0, PT ;  /* 0x000000002b00720c */ /* 0x000fe20003f46270 */
[----:B------:R-:W-:Y:S01]  /*dd10*/  HMMA.16816.F32.BF16 R8, R28, R10, RZ ;  /* 0x0000000a1c08723c */ /* 0x000fe200000418ff */
[----:B------:R-:W-:-:S02]  /*dd20*/  IADD3 R43, R53, 0xe1, RZ ;  /* 0x000000e1352b7810 */ /* 0x000fc40007ffe0ff */
[----:B------:R-:W-:Y:S02]  /*dd30*/  IADD3 R39, R53, 0xe8, RZ ;  /* 0x000000e835277810 */ /* 0x000fe40007ffe0ff */
[----:B------:R-:W-:Y:S01]  /*dd40*/  FSEL R220, R220, -INF , !P1 ;  /* 0xff800000dcdc7808 */ /* 0x000fe20004800000 */
[----:B------:R4:W1:Y:S01]  /*dd50*/  I2F R34, R43 ;  /* 0x0000002b00227306 */ /* 0x0008620000201400 */
[C---:B------:R-:W-:Y:S02]  /*dd60*/  ISETP.GE.AND P3, PT, R43.reuse, R2, PT ;  /* 0x000000022b00720c */ /* 0x040fe40003f66270 */
[----:B------:R-:W-:Y:S02]  /*dd70*/  ISETP.GE.AND P1, PT, R43, R0, PT ;  /* 0x000000002b00720c */ /* 0x000fe40003f26270 */
[C---:B------:R-:W-:Y:S02]  /*dd80*/  IADD3 R41, R53.reuse, 0xe9, RZ ;  /* 0x000000e935297810 */ /* 0x040fe40007ffe0ff */
[----:B------:R-:W-:Y:S01]  /*dd90*/  IADD3 R31, R53, 0xf0, RZ ;  /* 0x000000f0351f7810 */ /* 0x000fe20007ffe0ff */
[----:B------:R-:W1:Y:S01]  /*dda0*/  I2F R33, R39 ;  /* 0x0000002700217306 */ /* 0x000e620000201400 */
[----:B--2---:R-:W-:Y:S01]  /*ddb0*/  FFMA.FTZ R162, R37, UR4, R24 ;  /* 0x0000000425a27c23 */ /* 0x004fe20008010018 */
[----:B------:R-:W-:-:S02]  /*ddc0*/  FSEL R44, R35, -INF , !P6 ;  /* 0xff800000232c7808 */ /* 0x000fc40007000000 */
[-C--:B------:R-:W-:Y:S01]  /*ddd0*/  ISETP.GE.AND P6, PT, R41, R2.reuse, PT ;  /* 0x000000022900720c */ /* 0x080fe20003fc6270 */
[C---:B---3--:R-:W-:Y:S01]  /*dde0*/  HMMA.16816.F32.BF16 R20, R12.reuse, R16, R20 ;  /* 0x000000100c14723c */ /* 0x048fe20000041814 */
[----:B------:R-:W-:Y:S01]  /*ddf0*/  FSEL R162, R162, -INF , !P5 ;  /* 0xff800000a2a27808 */ /* 0x000fe20006800000 */
[----:B----4-:R-:W-:Y:S01]  /*de00*/  FFMA.FTZ R43, R37, UR4, R26 ;  /* 0x00000004252b7c23 */ /* 0x010fe2000801001a */
[----:B------:R-:W2:Y:S01]  /*de10*/  I2F R24, R41 ;  /* 0x0000002900187306 */ /* 0x000ea20000201400 */
[C---:B-1----:R-:W-:Y:S01]  /*de20*/  FFMA.FTZ R130, R34.reuse, UR4, R25 ;  /* 0x0000000422827c23 */ /* 0x042fe20008010019 */
[----:B------:R-:W-:Y:S01]  /*de30*/  SHF.R.S32.HI R25, RZ, 0x1f, R32 ;  /* 0x0000001fff197819 */ /* 0x000fe20000011420 */
[----:B------:R-:W-:Y:S01]  /*de40*/  FFMA.FTZ R42, R34, UR4, R27 ;  /* 0x00000004222a7c23 */ /* 0x000fe2000801001b */
[----:B------:R-:W-:Y:S01]  /*de50*/  FSEL R43, R43, -INF , !P4 ;  /* 0xff8000002b2b7808 */ /* 0x000fe20006000000 */
[----:B------:R-:W-:Y:S01]  /*de60*/  HMMA.16816.F32.BF16 R8, R12, R18, R8 ;  /* 0x000000120c08723c */ /* 0x000fe20000041808 */
[----:B------:R-:W-:Y:S01]  /*de70*/  ISETP.GE.AND P4, PT, R31, R2, PT ;  /* 0x000000021f00720c */ /* 0x000fe20003f86270 */
[----:B------:R-:W-:Y:S01]  /*de80*/  FFMA.FTZ R4, R33, UR4, R4 ;  /* 0x0000000421047c23 */ /* 0x000fe20008010004 */
[----:B------:R-:W1:Y:S01]  /*de90*/  I2F R29, R31 ;  /* 0x0000001f001d7306 */ /* 0x000e620000201400 */
[----:B------:R-:W-:Y:S01]  /*dea0*/  IADD3 R27, R53, 0xf1, RZ ;  /* 0x000000f1351b7810 */ /* 0x000fe20007ffe0ff */
[----:B------:R-:W-:Y:S01]  /*deb0*/  FFMA.FTZ R6, R33, UR4, R6 ;  /* 0x0000000421067c23 */ /* 0x000fe20008010006 */
[----:B------:R-:W-:-:S02]  /*dec0*/  P2R R30, PR, RZ, 0x10 ;  /* 0x00000010ff1e7803 */ /* 0x000fc40000000000 */
[----:B------:R-:W-:Y:S02]  /*ded0*/  FSEL R130, R130, -INF , !P3 ;  /* 0xff80000082827808 */ /* 0x000fe40005800000 */
[----:B------:R-:W-:Y:S01]  /*dee0*/  ISETP.NE.AND P3, PT, R30, RZ, PT ;  /* 0x000000ff1e00720c */ /* 0x000fe20003f65270 */
[----:B------:R-:W3:Y:S01]  /*def0*/  I2F R16, R27 ;  /* 0x0000001b00107306 */ /* 0x000ee20000201400 */
[----:B------:R-:W-:Y:S01]  /*df00*/  ISETP.GE.AND P5, PT, R41, R0, PT ;  /* 0x000000002900720c */ /* 0x000fe20003fa6270 */
[C---:B--2---:R-:W-:Y:S01]  /*df10*/  FFMA.FTZ R5, R24.reuse, UR4, R5 ;  /* 0x0000000418057c23 */ /* 0x044fe20008010005 */
[----:B------:R-:W-:Y:S01]  /*df20*/  LEA.HI R30, R25, R32, RZ, 0x4 ;  /* 0x00000020191e7211 */ /* 0x000fe200078f20ff */
[----:B------:R-:W-:Y:S01]  /*df30*/  FFMA.FTZ R7, R24, UR4, R7 ;  /* 0x0000000418077c23 */ /* 0x000fe20008010007 */
[----:B------:R-:W-:Y:S02]  /*df40*/  FSEL R45, R45, -INF , !P2 ;  /* 0xff8000002d2d7808 */ /* 0x000fe40005000000 */
[----:B------:R-:W-:Y:S01]  /*df50*/  ISETP.GE.AND P2, PT, R39, R2, PT ;  /* 0x000000022700720c */ /* 0x000fe20003f46270 */
[C---:B-1----:R-:W-:Y:S01]  /*df60*/  FFMA.FTZ R22, R29.reuse, UR4, R22 ;  /* 0x000000041d167c23 */ /* 0x042fe20008010016 */
[----:B------:R-:W-:Y:S01]  /*df70*/  P2R R28, PR, RZ, 0x40 ;  /* 0x00000040ff1c7803 */ /* 0x000fe20000000000 */
[----:B------:R-:W-:Y:S01]  /*df80*/  FFMA.FTZ R20, R29, UR4, R20 ;  /* 0x000000041d147c23 */ /* 0x000fe20008010014 */
[----:B------:R-:W-:-:S02]  /*df90*/  P2R R26, PR, RZ, 0x20 ;  /* 0x00000020ff1a7803 */ /* 0x000fc40000000000 */
[----:B------:R-:W-:Y:S02]  /*dfa0*/  LOP3.LUT R35, R30, 0xfffffff0, RZ, 0xc0, !PT ;  /* 0xfffffff01e237812 */ /* 0x000fe400078ec0ff */
[----:B------:R-:W-:Y:S01]  /*dfb0*/  FSEL R42, R42, -INF , !P1 ;  /* 0xff8000002a2a7808 */ /* 0x000fe20004800000 */
[----:B---3--:R-:W-:Y:S01]  /*dfc0*/  FFMA.FTZ R21, R16, UR4, R21 ;  /* 0x0000000410157c23 */ /* 0x008fe20008010015 */
[----:B------:R-:W-:Y:S01]  /*dfd0*/  ISETP.NE.AND P1, PT, R28, RZ, PT ;  /* 0x000000ff1c00720c */ /* 0x000fe20003f25270 */
[----:B------:R-:W-:Y:S01]  /*dfe0*/  FFMA.FTZ R23, R16, UR4, R23 ;  /* 0x0000000410177c23 */ /* 0x000fe20008010017 */
[----:B------:R-:W-:Y:S01]  /*dff0*/  FSEL R104, R4, -INF , !P2 ;  /* 0xff80000004687808 */ /* 0x000fe20005000000 */
[----:B------:R-:W-:Y:S01]  /*e000*/  BAR.SYNC.DEFER_BLOCKING 0x0 ;  /* 0x0000000000007b1d */ /* 0x000fe20000010000 */
[----:B------:R-:W-:Y:S01]  /*e010*/  ISETP.NE.AND P2, PT, R26, RZ, PT ;  /* 0x000000ff1a00720c */ /* 0x000fe20003f45270 */
[----:B------:R-:W-:Y:S01]  /*e020*/  IMAD.IADD R26, R32, 0x1, -R35 ;  /* 0x00000001201a7824 */ /* 0x000fe200078e0a23 */
[----:B------:R-:W-:-:S02]  /*e030*/  ISETP.GE.AND P4, PT, R27, R2, PT ;  /* 0x000000021b00720c */ /* 0x000fc40003f86270 */
[----:B------:R-:W-:Y:S02]  /*e040*/  FSEL R180, R180, -INF , !P0 ;  /* 0xff800000b4b47808 */ /* 0x000fe40004000000 */
[-C--:B------:R-:W-:Y:S02]  /*e050*/  ISETP.GE.AND P0, PT, R39, R0.reuse, PT ;  /* 0x000000002700720c */ /* 0x080fe40003f06270 */
[----:B------:R-:W-:Y:S02]  /*e060*/  ISETP.GE.AND P6, PT, R31, R0, PT ;  /* 0x000000001f00720c */ /* 0x000fe40003fc6270 */
[----:B------:R-:W-:Y:S02]  /*e070*/  FSEL R88, R5, -INF , !P1 ;  /* 0xff80000005587808 */ /* 0x000fe40004800000 */
[C---:B------:R-:W-:Y:S02]  /*e080*/  IADD3 R31, R53.reuse, 0xf8, RZ ;  /* 0x000000f8351f7810 */ /* 0x040fe40007ffe0ff */
[----:B------:R-:W-:-:S02]  /*e090*/  IADD3 R5, R53, 0xf9, RZ ;  /* 0x000000f935057810 */ /* 0x000fc40007ffe0ff */
[----:B------:R-:W-:Y:S01]  /*e0a0*/  P2R R17, PR, RZ, 0x10 ;  /* 0x00000010ff117803 */ /* 0x000fe20000000000 */
[----:B------:R-:W1:Y:S01]  /*e0b0*/  I2F R13, R31 ;  /* 0x0000001f000d7306 */ /* 0x000e620000201400 */
[----:B------:R-:W-:Y:S02]  /*e0c0*/  SHF.R.S32.HI R15, RZ, 0x1f, R26 ;  /* 0x0000001fff0f7819 */ /* 0x000fe4000001141a */
[----:B------:R-:W-:Y:S02]  /*e0d0*/  FSEL R41, R6, -INF , !P0 ;  /* 0xff80000006297808 */ /* 0x000fe40004000000 */
[----:B------:R-:W-:Y:S02]  /*e0e0*/  FSEL R39, R22, -INF , !P6 ;  /* 0xff80000016277808 */ /* 0x000fe40007000000 */
[----:B------:R-:W-:Y:S01]  /*e0f0*/  ISETP.NE.AND P6, PT, R17, RZ, PT ;  /* 0x000000ff1100720c */ /* 0x000fe20003fc5270 */
[----:B------:R-:W2:Y:S01]  /*e100*/  I2F R6, R5 ;  /* 0x0000000500067306 */ /* 0x000ea20000201400 */
[----:B------:R-:W-:-:S02]  /*e110*/  LEA.HI R12, R15, R26, RZ, 0x3 ;  /* 0x0000001a0f0c7211 */ /* 0x000fc400078f18ff */
[----:B------:R-:W-:Y:S02]  /*e120*/  LEA.HI R4, R26, R26, RZ, 0x1 ;  /* 0x0000001a1a047211 */ /* 0x000fe400078f08ff */
[----:B------:R-:W-:Y:S01]  /*e130*/  FSEL R48, R21, -INF , !P6 ;  /* 0xff80000015307808 */ /* 0x000fe20007000000 */
[----:B------:R-:W-:Y:S01]  /*e140*/  IMAD.SHL.U32 R12, R12, 0x20, RZ ;  /* 0x000000200c0c7824 */ /* 0x000fe200078e00ff */
[----:B------:R-:W-:Y:S01]  /*e150*/  PLOP3.LUT P6, PT, PT, PT, UP0, 0x80, 0x0 ;  /* 0x000000000000781c */ /* 0x000fe20003fcf008 */
[C---:B-1----:R-:W-:Y:S01]  /*e160*/  FFMA.FTZ R8, R13.reuse, UR4, R8 ;  /* 0x000000040d087c23 */ /* 0x042fe20008010008 */
[----:B------:R-:W-:Y:S01]  /*e170*/  LOP3.LUT R15, R4, 0x7fffffe, RZ, 0xc0, !PT ;  /* 0x07fffffe040f7812 */ /* 0x000fe200078ec0ff */
[----:B------:R-:W-:Y:S01]  /*e180*/  FFMA.FTZ R10, R13, UR4, R10 ;  /* 0x000000040d0a7c23 */ /* 0x000fe2000801000a */
[----:B------:R-:W-:Y:S02]  /*e190*/  LOP3.LUT R12, R12, 0xffffff00, RZ, 0xc0, !PT ;  /* 0xffffff000c0c7812 */ /* 0x000fe400078ec0ff */
[----:B------:R-:W-:Y:S01]  /*e1a0*/  FSEL R82, R20, -INF , !P3 ;  /* 0xff80000014527808 */ /* 0x000fe20005800000 */
[----:B------:R-:W-:Y:S01]  /*e1b0*/  IMAD.IADD R15, R26, 0x1, -R15 ;  /* 0x000000011a0f7824 */ /* 0x000fe200078e0a0f */
[C---:B------:R-:W-:Y:S01]  /*e1c0*/  ISETP.GE.AND P3, PT, R5.reuse, R2, PT ;  /* 0x000000020500720c */ /* 0x040fe20003f66270 */
[C---:B--2---:R-:W-:Y:S01]  /*e1d0*/  FFMA.FTZ R9, R6.reuse, UR4, R9 ;  /* 0x0000000406097c23 */ /* 0x044fe20008010009 */
[-C--:B------:R-:W-:Y:S01]  /*e1e0*/  ISETP.GE.AND P0, PT, R5, R0.reuse, PT ;  /* 0x000000000500720c */ /* 0x080fe20003f06270 */
[----:B------:R-:W-:Y:S01]  /*e1f0*/  FFMA.FTZ R5, R3, UR4, R50 ;  /* 0x0000000403057c23 */ /* 0x000fe20008010032 */
[----:B------:R-:W-:Y:S01]  /*e200*/  FSEL R40, R7, -INF , !P2 ;  /* 0xff80000007287808 */ /* 0x000fe20005000000 */
[----:B------:R-:W-:Y:S01]  /*e210*/  FFMA.FTZ R11, R6, UR4, R11 ;  /* 0x00000004060b7c23 */ /* 0x000fe2000801000b */
[----:B------:R-:W-:Y:S01]  /*e220*/  ISETP.GE.AND P5, PT, R27, R0, PT ;  /* 0x000000001b00720c */ /* 0x000fe20003fa6270 */
[----:B------:R-:W-:Y:S01]  /*e230*/  IMAD R12, R15, 0x20, R12 ;  /* 0x000000200f0c7824 */ /* 0x000fe200078e020c */
[----:B------:R-:W-:-:S02]  /*e240*/  ISETP.GE.AND P4, PT, R31, R2, PT ;  /* 0x000000021f00720c */ /* 0x000fc40003f86270 */
[-C--:B------:R-:W-:Y:S01]  /*e250*/  ISETP.GE.AND P1, PT, R31, R0.reuse, PT ;  /* 0x000000001f00720c */ /* 0x080fe20003f26270 */
[----:B------:R-:W-:Y:S01]  /*e260*/  IMAD.IADD R235, R55, 0x1, R12 ;  /* 0x0000000137eb7824 */ /* 0x000fe200078e020c */
[----:B------:R-:W-:Y:S02]  /*e270*/  ISETP.GE.AND P2, PT, R53, R0, PT ;  /* 0x000000003500720c */ /* 0x000fe40003f46270 */
[----:B------:R-:W-:Y:S02]  /*e280*/  IADD3 R3, R204, 0x3c00, RZ ;  /* 0x00003c00cc037810 */ /* 0x000fe40007ffe0ff */
[----:B------:R-:W-:Y:S02]  /*e290*/  FSEL R38, R23, -INF , !P5 ;  /* 0xff80000017267808 */ /* 0x000fe40006800000 */
[----:B------:R-:W-:Y:S02]  /*e2a0*/  FSEL R47, R8, -INF , !P4 ;  /* 0xff800000082f7808 */ /* 0x000fe40006000000 */
[----:B------:R-:W-:-:S02]  /*e2b0*/  FSEL R37, R10, -INF , !P1 ;  /* 0xff8000000a257808 */ /* 0x000fc40004800000 */
[----:B------:R-:W-:Y:S02]  /*e2c0*/  FSEL R5, R5, -INF , !P2 ;  /* 0xff80000005057808 */ /* 0x000fe40005000000 */
[----:B------:R-:W-:Y:S02]  /*e2d0*/  FSEL R46, R9, -INF , !P3 ;  /* 0xff800000092e7808 */ /* 0x000fe40005800000 */
        /* <DEDUP_REMOVED lines=64> */
.L_x_2694:
[----:B------:R-:W-:-:S05]  /*e6e0*/  IMAD.MOV.U32 R7, RZ, RZ, c[0x0][0x198] ;  /* 0x00006600ff077624 */ /* 0x000fca00078e00ff */
[----:B------:R-:W-:-:S04]  /*e6f0*/  LEA R7, -R7, RZ, 0x8 ;  /* 0x000000ff07077211 */ /* 0x000fc800078e41ff */
[----:B------:R-:W-:Y:S02]  /*e700*/  SHF.R.S32.HI R6, RZ, 0x1f, R7 ;  /* 0x0000001fff067819 */ /* 0x000fe40000011407 */
.L_x_2695:
[----:B------:R-:W-:Y:S01]  /*e710*/  LEA.HI R8, R25, R32, RZ, 0x2 ;  /* 0x0000002019087211 */ /* 0x000fe200078f10ff */
[----:B------:R-:W-:Y:S01]  /*e720*/  ULDC.64 UR6, c[0x0][0x198] ;  /* 0x0000660000067ab9 */ /* 0x000fe20000000a00 */
[----:B------:R-:W-:Y:S01]  /*e730*/  ISETP.GE.AND P0, PT, R188, c[0x0][0x220], PT ;  /* 0x00008800bc007a0c */ /* 0x000fe20003f06270 */
[----:B------:R-:W-:Y:S01]  /*e740*/  USHF.L.U32 UR15, UR6, 0x5, URZ ;  /* 0x00000005060f7899 */ /* 0x000fe2000800063f */
[----:B------:R-:W-:Y:S01]  /*e750*/  SHF.R.S32.HI R8, RZ, 0x2, R8 ;  /* 0x00000002ff087819 */ /* 0x000fe20000011408 */
[----:B------:R-:W-:Y:S01]  /*e760*/  UMOV UR14, 0x5 ;  /* 0x00000005000e7882 */ /* 0x000fe20000000000 */
[----:B------:R-:W-:Y:S01]  /*e770*/  BSSY B0, `(.L_x_2696) ;  /* 0x000006b000007945 */ /* 0x000fe20003800000 */
[----:B------:R-:W-:Y:S01]  /*e780*/  USHF.L.U64.HI UR7, UR6, UR14, UR7 ;  /* 0x0000000e06077299 */ /* 0x000fe20008010207 */
[----:B------:R-:W-:-:S05]  /*e790*/  SHF.R.S32.HI R23, RZ, 0x1f, R8 ;  /* 0x0000001fff177819 */ /* 0x000fca0000011408 */
[----:B------:R-:W-:Y:S02]  /*e7a0*/  IMAD R23, R23, c[0x0][0x198], RZ ;  /* 0x0000660017177a24 */ /* 0x000fe400078e02ff */
[C---:B------:R-:W-:Y:S01]  /*e7b0*/  @!P0 LEA R10, P1, R7.reuse, R232, 0x1 ;  /* 0x000000e8070a8211 */ /* 0x040fe200078208ff */
[----:B------:R-:W-:Y:S01]  /*e7c0*/  @!P0 IMAD.MOV.U32 R15, RZ, RZ, c[0x0][0x198] ;  /* 0x00006600ff0f8624 */ /* 0x000fe200078e00ff */
[C---:B------:R-:W-:Y:S01]  /*e7d0*/  @!P0 IADD3 R12, P5, P4, R7.reuse, UR15, R134 ;  /* 0x0000000f070c8c10 */ /* 0x040fe2000fcbe086 */
[----:B------:R-:W-:Y:S01]  /*e7e0*/  IMAD R23, R8, c[0x0][0x19c], R23 ;  /* 0x0000670008177a24 */ /* 0x000fe200078e0217 */
[----:B------:R-:W-:Y:S01]  /*e7f0*/  @!P0 LEA.HI.X R11, R7, R233, R6, 0x1, P1 ;  /* 0x000000e9070b8211 */ /* 0x000fe200008f0c06 */
[----:B------:R-:W-:Y:S01]  /*e800*/  @!P0 IMAD.MOV.U32 R13, RZ, RZ, c[0x0][0x198] ;  /* 0x00006600ff0d8624 */ /* 0x000fe200078e00ff */
[----:B------:R1:W-:Y:S01]  /*e810*/  @P0 STS [R212+0x1000], RZ ;  /* 0x001000ffd4000388 */ /* 0x0003e20000000800 */
[----:B------:R-:W-:Y:S01]  /*e820*/  IMAD.IADD R23, R135, 0x1, R23 ;  /* 0x0000000187177824 */ /* 0x000fe200078e0217 */
[C---:B------:R-:W-:Y:S01]  /*e830*/  @!P0 LEA R8, P2, R15.reuse, R134, 0x6 ;  /* 0x000000860f088211 */ /* 0x040fe200078430ff */
[----:B------:R-:W-:Y:S01]  /*e840*/  @!P0 IMAD.MOV.U32 R9, RZ, RZ, c[0x0][0x19c] ;  /* 0x00006700ff098624 */ /* 0x000fe200078e00ff */
[----:B------:R1:W-:Y:S01]  /*e850*/  @P0 STS [R212+0x1004], RZ ;  /* 0x001004ffd4000388 */ /* 0x0003e20000000800 */
[----:B------:R-:W-:Y:S01]  /*e860*/  @!P0 IMAD.MOV.U32 R17, RZ, RZ, c[0x0][0x19c] ;  /* 0x00006700ff118624 */ /* 0x000fe200078e00ff */
[----:B------:R-:W-:Y:S01]  /*e870*/  @!P0 LEA R28, P3, R12, c[0x0][0x168], 0x1 ;  /* 0x00005a000c1c8a11 */ /* 0x000fe200078608ff */
[----:B------:R-:W-:Y:S01]  /*e880*/  @!P0 IMAD.MOV.U32 R20, RZ, RZ, c[0x0][0x198] ;  /* 0x00006600ff148624 */ /* 0x000fe200078e00ff */
[----:B------:R1:W-:Y:S01]  /*e890*/  @P0 STS.64 [R212+0x1008], RZ ;  /* 0x001008ffd4000388 */ /* 0x0003e20000000a00 */
[----:B------:R-:W-:Y:S01]  /*e8a0*/  @!P0 LEA.HI.X R9, R15, R23, R9, 0x6, P2 ;  /* 0x000000170f098211 */ /* 0x000fe200010f3409 */
[----:B------:R-:W-:Y:S01]  /*e8b0*/  @!P0 IMAD.MOV.U32 R18, RZ, RZ, c[0x0][0x198] ;  /* 0x00006600ff128624 */ /* 0x000fe200078e00ff */
[----:B------:R-:W-:Y:S01]  /*e8c0*/  @!P0 IADD3 R15, P2, R7, R8, RZ ;  /* 0x00000008070f8210 */ /* 0x000fe20007f5e0ff */
[----:B------:R-:W-:Y:S01]  /*e8d0*/  @!PT LDS RZ, [RZ] ;  /* 0x00000000fffff984 */ /* 0x000fe20000000800 */
[----:B------:R-:W-:Y:S01]  /*e8e0*/  @!PT LDS RZ, [RZ] ;  /* 0x00000000fffff984 */ /* 0x000fe20000000800 */
[----:B------:R-:W-:Y:S01]  /*e8f0*/  @!PT LDS RZ, [RZ] ;  /* 0x00000000fffff984 */ /* 0x000fe20000000800 */
[----:B------:R2:W-:Y:S01]  /*e900*/  @!P0 LDGSTS.E.BYPASS.LTC128B.128 [R212+0x1000], [R10.64] ;  /* 0x010000000ad48fae */ /* 0x0005e2000b901d4a */
[----:B------:R-:W-:-:S02]  /*e910*/  @!P0 IMAD.MOV.U32 R25, RZ, RZ, c[0x0][0x198] ;  /* 0x00006600ff198624 */ /* 0x000fc400078e00ff */
[----:B------:R-:W-:Y:S01]  /*e920*/  @!P0 IMAD.MOV.U32 R22, RZ, RZ, R134 ;  /* 0x000000ffff168224 */ /* 0x000fe200078e0086 */
[----:B------:R1:W-:Y:S01]  /*e930*/  @P0 STS.128 [R212+0x1800], RZ ;  /* 0x001800ffd4000388 */ /* 0x0003e20000000c00 */
[----:B------:R-:W-:Y:S02]  /*e940*/  @!P0 IMAD.X R8, R6, 0x1, R9, P2 ;  /* 0x0000000106088824 */ /* 0x000fe400010e0609 */
[----:B------:R-:W-:-:S04]  /*e950*/  @!P0 IMAD.WIDE.U32 R24, R25, 0x60, R22 ;  /* 0x0000006019188825 */ /* 0x000fc800078e0016 */
[----:B------:R-:W-:-:S04]  /*e960*/  @!P0 IMAD.MOV.U32 R9, RZ, RZ, c[0x0][0x19c] ;  /* 0x00006700ff098624 */ /* 0x000fc800078e00ff */
[----:B------:R-:W-:Y:S01]  /*e970*/  @!P0 IMAD R9, R9, 0xc0, RZ ;  /* 0x000000c009098824 */ /* 0x000fe200078e02ff */
[C---:B--2---:R-:W-:Y:S02]  /*e980*/  @!P0 LEA R10, P1, R13.reuse, R134, 0x7 ;  /* 0x000000860d0a8211 */ /* 0x044fe400078238ff */
[----:B------:R-:W-:Y:S02]  /*e990*/  @!P0 IADD3.X R11, R6, UR7, R23, P5, P4 ;  /* 0x00000007060b8c10 */ /* 0x000fe4000afe8417 */
[----:B------:R-:W-:Y:S01]  /*e9a0*/  @!P0 LEA.HI.X R17, R13, R23, R17, 0x7, P1 ;  /* 0x000000170d118211 */ /* 0x000fe200008f3c11 */
[----:B------:R-:W-:Y:S01]  /*e9b0*/  @!P0 IMAD.MOV.U32 R13, RZ, RZ, R23 ;  /* 0x000000ffff0d8224 */ /* 0x000fe200078e0017 */
[----:B------:R-:W-:Y:S01]  /*e9c0*/  @!P0 LEA.HI.X R29, R12, c[0x0][0x16c], R11, 0x1, P3 ;  /* 0x00005b000c1d8a11 */ /* 0x000fe200018f0c0b */
[----:B------:R-:W-:Y:S01]  /*e9d0*/  @!P0 IMAD.MOV.U32 R12, RZ, RZ, R134 ;  /* 0x000000ffff0c8224 */ /* 0x000fe200078e0086 */
[----:B------:R-:W-:Y:S01]  /*e9e0*/  @!P0 LEA R26, P1, R15, c[0x0][0x168], 0x1 ;  /* 0x00005a000f1a8a11 */ /* 0x000fe200078208ff */
[----:B------:R-:W-:-:S02]  /*e9f0*/  @!P0 IMAD.MOV.U32 R11, RZ, RZ, c[0x0][0x19c] ;  /* 0x00006700ff0b8624 */ /* 0x000fc400078e00ff */
[----:B------:R-:W-:Y:S01]  /*ea00*/  @!P0 IMAD.WIDE.U32 R20, R20, 0xa0, R12 ;  /* 0x000000a014148825 */ /* 0x000fe200078e000c */
[----:B------:R-:W-:Y:S01]  /*ea10*/  @!P0 LEA.HI.X R27, R15, c[0x0][0x16c], R8, 0x1, P1 ;  /* 0x00005b000f1b8a11 */ /* 0x000fe200008f0c08 */
[----:B------:R-:W-:Y:S01]  /*ea20*/  @!PT LDS RZ, [RZ] ;  /* 0x00000000fffff984 */ /* 0x000fe20000000800 */
[----:B------:R-:W-:Y:S01]  /*ea30*/  @!PT LDS RZ, [RZ] ;  /* 0x00000000fffff984 */ /* 0x000fe20000000800 */
[----:B------:R-:W-:Y:S01]  /*ea40*/  @!PT LDS RZ, [RZ] ;  /* 0x00000000fffff984 */ /* 0x000fe20000000800 */
[----:B------:R1:W-:Y:S01]  /*ea50*/  @!P0 LDGSTS.E.BYPASS.LTC128B.128 [R212+0x1800], [R28.64] ;  /* 0x018000001cd48fae */ /* 0x0003e2000b901d4a */
[C---:B------:R-:W-:Y:S01]  /*ea60*/  @!P0 IADD3 R15, P1, R7.reuse, R10, RZ ;  /* 0x0000000a070f8210 */ /* 0x040fe20007f3e0ff */
[----:B------:R-:W-:Y:S01]  /*ea70*/  @!P0 IMAD.WIDE.U32 R18, R18, 0xc0, R12 ;  /* 0x000000c012128825 */ /* 0x000fe200078e000c */
[C---:B------:R-:W-:Y:S01]  /*ea80*/  @!P0 IADD3 R8, P3, R7.reuse, R24, RZ ;  /* 0x0000001807088210 */ /* 0x040fe20007f7e0ff */
[----:B------:R1:W-:Y:S01]  /*ea90*/  @P0 STS.128 [R212+0x2000], RZ ;  /* 0x002000ffd4000388 */ /* 0x0003e20000000c00 */
[----:B------:R-:W-:Y:S01]  /*eaa0*/  @!P0 IADD3 R12, P2, R7, R20, RZ ;  /* 0x00000014070c8210 */ /* 0x000fe20007f5e0ff */
[----:B------:R-:W-:Y:S01]  /*eab0*/  @!P0 IMAD.MOV.U32 R13, RZ, RZ, c[0x0][0x19c] ;  /* 0x00006700ff0d8624 */ /* 0x000fe200078e00ff */
[----:B------:R-:W-:Y:S01]  /*eac0*/  @!P0 LEA R16, P4, R15, c[0x0][0x168], 0x1 ;  /* 0x00005a000f108a11 */ /* 0x000fe200078808ff */
[----:B------:R-:W-:Y:S01]  /*ead0*/  @!P0 IMAD R11, R11, 0xa0, RZ ;  /* 0x000000a00b0b8824 */ /* 0x000fe200078e02ff */
[----:B------:R-:W-:Y:S01]  /*eae0*/  @!PT LDS RZ, [RZ] ;  /* 0x00000000fffff984 */ /* 0x000fe20000000800 */
[----:B------:R-:W-:Y:S01]  /*eaf0*/  @!PT LDS RZ, [RZ] ;  /* 0x00000000fffff984 */ /* 0x000fe20000000800 */
[----:B------:R-:W-:Y:S01]  /*eb00*/  @!PT LDS RZ, [RZ] ;  /* 0x00000000fffff984 */ /* 0x000fe20000000800 */
[----:B------:R1:W-:Y:S01]  /*eb10*/  @!P0 LDGSTS.E.BYPASS.LTC128B.128 [R212+0x2000], [R26.64] ;  /* 0x020000001ad48fae */ /* 0x0003e2000b901d4a */
[----:B------:R-:W-:-:S02]  /*eb20*/  @!P0 IMAD R13, R13, 0x60, RZ ;  /* 0x000000600d0d8824 */ /* 0x000fc400078e02ff */
[C---:B------:R-:W-:Y:S01]  /*eb30*/  @!P0 IMAD.X R10, R6.reuse, 0x1, R17, P1 ;  /* 0x00000001060a8824 */ /* 0x040fe200008e0611 */
[----:B------:R-:W-:Y:S01]  /*eb40*/  @!P0 IADD3 R14, P1, R7, R18, RZ ;  /* 0x00000012070e8210 */ /* 0x000fe20007f3e0ff */
[----:B------:R1:W-:Y:S01]  /*eb50*/  @P0 STS.128 [R212+0x2800], RZ ;  /* 0x002800ffd4000388 */ /* 0x0003e20000000c00 */
[----:B------:R-:W-:Y:S02]  /*eb60*/  @!P0 IADD3.X R13, R6, R25, R13, P3, !PT ;  /* 0x00000019060d8210 */ /* 0x000fe40001ffe40d */
[----:B------:R-:W-:Y:S02]  /*eb70*/  @!P0 LEA R20, P3, R8, c[0x0][0x168], 0x1 ;  /* 0x00005a0008148a11 */ /* 0x000fe400078608ff */
[----:B------:R-:W-:Y:S02]  /*eb80*/  @!P0 IADD3.X R11, R6, R21, R11, P2, !PT ;  /* 0x00000015060b8210 */ /* 0x000fe400017fe40b */
[----:B------:R-:W-:Y:S02]  /*eb90*/  @!P0 LEA R18, P2, R12, c[0x0][0x168], 0x1 ;  /* 0x00005a000c128a11 */ /* 0x000fe400078408ff */
[----:B------:R-:W-:-:S02]  /*eba0*/  @!P0 LEA.HI.X R21, R8, c[0x0][0x16c], R13, 0x1, P3 ;  /* 0x00005b0008158a11 */ /* 0x000fc400018f0c0d */
        /* <DEDUP_REMOVED lines=39> */
.L_x_2697:
[----:B------:R-:W-:Y:S05]  /*ee20*/  BSYNC B0 ;  /* 0x0000000000007941 */ /* 0x000fea0003800000 */
.L_x_2696:
[----:B------:R-:W0:Y:S01]  /*ee30*/  LDGDEPBAR ;  /* 0x00000000000079af */ /* 0x000e220000000000 */
[----:B------:R-:W-:-:S04]  /*ee40*/  LEA R232, P0, R7, R232, 0x1 ;  /* 0x000000e807e87211 */ /* 0x000fc800078008ff */
[----:B------:R-:W-:Y:S02]  /*ee50*/  LEA.HI.X R233, R7, R233, R6, 0x1, P0 ;  /* 0x000000e907e97211 */ /* 0x000fe400000f0c06 */
.L_x_2693:
[----:B------:R-:W-:Y:S02]  /*ee60*/  FMNMX.FTZ R7, R69, R128, !PT ;  /* 0x0000008045077209 */ /* 0x000fe40007810000 */
[----:B------:R-:W-:Y:S02]  /*ee70*/  SHF.L.U32 R235, R235, 0x1, RZ ;  /* 0x00000001ebeb7819 */ /* 0x000fe400000006ff */
[----:B------:R-:W-:Y:S02]  /*ee80*/  FMNMX.FTZ R7, R118, R7, !PT ;  /* 0x0000000776077209 */ /* 0x000fe40007810000 */
[----:B------:R-:W-:Y:S01]  /*ee90*/  MOV R8, 0x10 ;  /* 0x0000001000087802 */ /* 0x000fe20000000f00 */
        /* <DEDUP_REMOVED lines=227> */
[----:B------:R-:W-:Y:S01]  /*fcd0*/  SHF.R.S32.HI R7, RZ, 0x1f, R4 ;  /* 0x0000001fff077819 */ /* 0x000fe20000011404 */
[----:B------:R-:W1:Y:S06]  /*fce0*/  SHFL.BFLY PT, R133, R6, 0x1, 0x1f ;  /* 0x0c201f0006857f89 */ /* 0x000e6c00000e0000 */
[----:B------:R-:W-:Y:S08]  /*fcf0*/  MUFU.EX2 R65, R65 ;  /* 0x0000004100417308 */ /* 0x000ff00000000800 */
[----:B------:R-:W-:Y:S08]  /*fd00*/  MUFU.EX2 R64, R64 ;  /* 0x0000004000407308 */ /* 0x000ff00000000800 */
[----:B------:R-:W-:Y:S01]  /*fd10*/  MUFU.EX2 R63, R63 ;  /* 0x0000003f003f7308 */ /* 0x000fe20000000800 */
[----:B-1----:R-:W-:-:S02]  /*fd20*/  FMNMX.FTZ R133, R6, R133, !PT ;  /* 0x0000008506857209 */ /* 0x002fc40007810000 */
[----:B------:R-:W-:Y:S02]  /*fd30*/  SHF.R.S32.HI R6, RZ, 0x1, R4 ;  /* 0x00000001ff067819 */ /* 0x000fe40000011404 */
[C---:B------:R-:W-:Y:S01]  /*fd40*/  FSETP.NEU.FTZ.AND P0, PT, R133.reuse, -INF , PT ;  /* 0xff8000008500780b */ /* 0x040fe20003f1d000 */
[----:B------:R-:W-:Y:S01]  /*fd50*/  FMUL.FTZ R49, R133, c[0x0][0x23c] ;  /* 0x00008f0085317a20 */ /* 0x000fe20000410000 */
[----:B------:R-:W-:Y:S01]  /*fd60*/  LEA.HI R7, R7, R6, RZ, 0x2 ;  /* 0x0000000607077211 */ /* 0x000fe200078f10ff */
[----:B------:R-:W-:Y:S03]  /*fd70*/  MUFU.EX2 R62, R62 ;  /* 0x0000003e003e7308 */ /* 0x000fe60000000800 */
[----:B------:R-:W-:Y:S02]  /*fd80*/  LOP3.LUT R7, R7, 0xfffffffc, RZ, 0xc0, !PT ;  /* 0xfffffffc07077812 */ /* 0x000fe400078ec0ff */
[----:B------:R-:W-:-:S02]  /*fd90*/  FSEL R49, R49, RZ, P0 ;  /* 0x000000ff31317208 */ /* 0x000fc40000000000 */
[----:B------:R-:W-:Y:S01]  /*fda0*/  IADD3 R7, R6, -R7, RZ ;  /* 0x8000000706077210 */ /* 0x000fe20007ffe0ff */
[----:B------:R-:W-:Y:S02]  /*fdb0*/  MUFU.EX2 R61, R61 ;  /* 0x0000003d003d7308 */ /* 0x000fe40000000800 */
[--C-:B------:R-:W-:Y:S01]  /*fdc0*/  FFMA.FTZ R146, R5, c[0x0][0x23c], -R49.reuse ;  /* 0x00008f0005927a23 */ /* 0x100fe20000010831 */
[----:B------:R-:W-:Y:S01]  /*fdd0*/  LOP3.LUT P0, RZ, R7, 0x2, RZ, 0xc0, !PT ;  /* 0x0000000207ff7812 */ /* 0x000fe2000780c0ff */
[--C-:B------:R-:W-:Y:S01]  /*fde0*/  FFMA.FTZ R117, R234, c[0x0][0x23c], -R49.reuse ;  /* 0x00008f00ea757a23 */ /* 0x100fe20000010831 */
[----:B------:R-:W1:Y:S01]  /*fdf0*/  LDSM.16.MT88.4 R4, [R235+0x5000] ;  /* 0x00500000eb04783b */ /* 0x000e620000004200 */
[--C-:B------:R-:W-:Y:S01]  /*fe00*/  FFMA.FTZ R140, R140, c[0x0][0x23c], -R49.reuse ;  /* 0x00008f008c8c7a23 */ /* 0x100fe20000010831 */
[----:B------:R-:W-:Y:S01]  /*fe10*/  SEL R234, R8, 0xfffffff0, !P0 ;  /* 0xfffffff008ea7807 */ /* 0x000fe20004000000 */
[--C-:B------:R-:W-:Y:S01]  /*fe20*/  FFMA.FTZ R109, R101, c[0x0][0x23c], -R49.reuse ;  /* 0x00008f00656d7a23 */ /* 0x100fe20000010831 */
[----:B------:R-:W-:Y:S01]  /*fe30*/  MUFU.EX2 R146, R146 ;  /* 0x0000009200927308 */ /* 0x000fe20000000800 */
[--C-:B------:R-:W-:Y:S01]  /*fe40*/  FFMA.FTZ R105, R99, c[0x0][0x23c], -R49.reuse ;  /* 0x00008f0063697a23 */ /* 0x100fe20000010831 */
[----:B------:R-:W-:Y:S01]  /*fe50*/  LEA R234, R234, R235, 0x1 ;  /* 0x000000ebeaea7211 */ /* 0x000fe200078e08ff */
[----:B------:R-:W-:-:S02]  /*fe60*/  FFMA.FTZ R126, R126, c[0x0][0x23c], -R49 ;  /* 0x00008f007e7e7a23 */ /* 0x000fc40000010831 */
[--C-:B------:R-:W-:Y:S02]  /*fe70*/  FFMA.FTZ R99, R95, c[0x0][0x23c], -R49.reuse ;  /* 0x00008f005f637a23 */ /* 0x100fe40000010831 */
[----:B------:R-:W2:Y:S01]  /*fe80*/  LDSM.16.MT88.4 R12, [R234+0x5000] ;  /* 0x00500000ea0c783b */ /* 0x000ea20000004200 */
[----:B------:R-:W3:Y:S01]  /*fe90*/  MUFU.EX2 R117, R117 ;  /* 0x0000007500757308 */ /* 0x000ee20000000800 */
[--C-:B------:R-:W-:Y:S02]  /*fea0*/  FFMA.FTZ R114, R114, c[0x0][0x23c], -R49.reuse ;  /* 0x00008f0072727a23 */ /* 0x100fe40000010831 */
[----:B------:R-:W4:Y:S01]  /*feb0*/  LDSM.16.MT88.4 R16, [R234+0x5400] ;  /* 0x00540000ea10783b */ /* 0x000f220000004200 */
[--C-:B------:R-:W-:Y:S02]  /*fec0*/  FFMA.FTZ R116, R116, c[0x0][0x23c], -R49.reuse ;  /* 0x00008f0074747a23 */ /* 0x100fe40000010831 */
[--C-:B------:R-:W-:Y:S02]  /*fed0*/  FFMA.FTZ R103, R85, c[0x0][0x23c], -R49.reuse ;  /* 0x00008f0055677a23 */ /* 0x100fe40000010831 */
[----:B------:R-:W-:Y:S01]  /*fee0*/  MUFU.EX2 R140, R140 ;  /* 0x0000008c008c7308 */ /* 0x000fe20000000800 */
[----:B------:R-:W-:-:S02]  /*fef0*/  FFMA.FTZ R101, R252, c[0x0][0x23c], -R49 ;  /* 0x00008f00fc657a23 */ /* 0x000fc40000010831 */
[----:B------:R-:W-:Y:S02]  /*ff00*/  FFMA.FTZ R122, R122, c[0x0][0x23c], -R49 ;  /* 0x00008f007a7a7a23 */ /* 0x000fe40000010831 */
[----:B------:R-:W-:Y:S02]  /*ff10*/  FFMA.FTZ R85, R113, c[0x0][0x23c], -R75 ;  /* 0x00008f0071557a23 */ /* 0x000fe4000001084b */
[--C-:B------:R-:W-:Y:S01]  /*ff20*/  FFMA.FTZ R144, R144, c[0x0][0x23c], -R49.reuse ;  /* 0x00008f0090907a23 */ /* 0x100fe20000010831 */
[----:B------:R-:W5:Y:S01]  /*ff30*/  MUFU.EX2 R109, R109 ;  /* 0x0000006d006d7308 */ /* 0x000f620000000800 */
[----:B---3--:R-:W-:Y:S01]  /*ff40*/  F2FP.BF16.PACK_AB R21, R117, R146 ;  /* 0x000000927515723e */ /* 0x008fe200000010ff */
[--C-:B------:R-:W-:Y:S02]  /*ff50*/  FFMA.FTZ R113, R250, c[0x0][0x23c], -R49.reuse ;  /* 0x00008f00fa717a23 */ /* 0x100fe40000010831 */
[--C-:B------:R-:W-:Y:S02]  /*ff60*/  FFMA.FTZ R115, R248, c[0x0][0x23c], -R49.reuse ;  /* 0x00008f00f8737a23 */ /* 0x100fe40000010831 */
[----:B------:R-:W-:-:S02]  /*ff70*/  FFMA.FTZ R142, R142, c[0x0][0x23c], -R49 ;  /* 0x00008f008e8e7a23 */ /* 0x000fc40000010831 */
[----:B------:R-:W-:Y:S01]  /*ff80*/  MUFU.EX2 R126, R126 ;  /* 0x0000007e007e7308 */ /* 0x000fe20000000800 */
[----:B------:R-:W-:Y:S02]  /*ff90*/  FFMA.FTZ R95, R121, c[0x0][0x23c], -R75 ;  /* 0x00008f00795f7a23 */ /* 0x000fe4000001084b */
        /* <DEDUP_REMOVED lines=23> */
[--C-:B------:R-:W-:Y:S01]  /*10110*/  FFMA.FTZ R222, R222, c[0x0][0x23c], -R49.reuse ;  /* 0x00008f00dede7a23 */ /* 0x100fe20000010831 */
[----:B------:R-:W-:Y:S01]  /*10120*/  LDSM.16.MT88.4 R224, [R235+0x8c00] ;  /* 0x008c0000ebe0783b */ /* 0x000fe20000004200 */
[--C-:B------:R-:W-:Y:S02]  /*10130*/  FFMA.FTZ R147, R218, c[0x0][0x23c], -R49.reuse ;  /* 0x00008f00da937a23 */ /* 0x100fe40000010831 */
        /* <DEDUP_REMOVED lines=24> */
[----:B------:R-:W-:Y:S01]  /*102c0*/  FFMA.FTZ R120, R120, c[0x0][0x23c], -R49 ;  /* 0x00008f0078787a23 */ /* 0x000fe20000010831 */
[----:B----4-:R-:W-:Y:S01]  /*102d0*/  HMMA.16816.F32.BF16 R24, R12, R16, R24 ;  /* 0x000000100c18723c */ /* 0x010fe20000041818 */
[----:B------:R-:W-:Y:S01]  /*102e0*/  FADD.FTZ R140, R140, R117 ;  /* 0x000000758c8c7221 */ /* 0x000fe20000010000 */
[----:B------:R-:W4:Y:S01]  /*102f0*/  MUFU.EX2 R113, R113 ;  /* 0x0000007100717308 */ /* 0x000f220000000800 */
[----:B------:R-:W-:-:S02]  /*10300*/  FFMA.FTZ R106, R106, c[0x0][0x23c], -R49 ;  /* 0x00008f006a6a7a23 */ /* 0x000fc40000010831 */
[----:B------:R-:W-:Y:S02]  /*10310*/  FFMA.FTZ R110, R110, c[0x0][0x23c], -R49 ;  /* 0x00008f006e6e7a23 */ /* 0x000fe40000010831 */
[----:B------:R-:W-:Y:S01]  /*10320*/  FFMA.FTZ R132, R125, c[0x0][0x23c], -R75 ;  /* 0x00008f007d847a23 */ /* 0x000fe2000001084b */
        /* <DEDUP_REMOVED lines=137> */
[----:B------:R-:W-:Y:S03]  /*10bc0*/  MUFU.EX2 R50, R50 ;  /* 0x0000003200327308 */ /* 0x000fe60000000800 */
[----:B------:R-:W-:-:S02]  /*10bd0*/  FADD.FTZ R29, R109, R140 ;  /* 0x0000008c6d1d7221 */ /* 0x000fc40000010000 */
[----:B------:R-:W-:Y:S02]  /*10be0*/  FADD.FTZ R107, R107, R128 ;  /* 0x000000806b6b7221 */ /* 0x000fe40000010000 */
[----:B------:R-:W-:Y:S01]  /*10bf0*/  FADD.FTZ R126, R126, R29 ;  /* 0x0000001d7e7e7221 */ /* 0x000fe20000010000 */
[----:B------:R-:W-:Y:S01]  /*10c00*/  MUFU.EX2 R85, R85 ;  /* 0x0000005500557308 */ /* 0x000fe20000000800 */
[----:B------:R-:W-:Y:S01]  /*10c10*/  HMMA.16816.F32.BF16 R28, R32, R30, R20 ;  /* 0x0000001e201c723c */ /* 0x000fe20000041814 */
[----:B------:R-:W2:Y:S01]  /*10c20*/  LDSM.16.MT88.4 R20, [R235+0x7c00] ;  /* 0x007c0000eb14783b */ /* 0x000ea20000004200 */
[----:B------:R-:W-:Y:S02]  /*10c30*/  FADD.FTZ R126, R105, R126 ;  /* 0x0000007e697e7221 */ /* 0x000fe40000010000 */
[----:B------:R-:W-:Y:S02]  /*10c40*/  FADD.FTZ R118, R118, R107 ;  /* 0x0000006b76767221 */ /* 0x000fe40000010000 */
[----:B------:R-:W-:Y:S01]  /*10c50*/  FFMA.FTZ R109, R124, c[0x0][0x23c], -R49 ;  /* 0x00008f007c6d7a23 */ /* 0x000fe20000010831 */
[----:B------:R-:W-:Y:S01]  /*10c60*/  F2FP.BF16.PACK_AB R32, R57, R58 ;  /* 0x0000003a3920723e */ /* 0x000fe200000010ff */
[----:B------:R-:W-:Y:S01]  /*10c70*/  MUFU.EX2 R95, R95 ;  /* 0x0000005f005f7308 */ /* 0x000fe20000000800 */
[----:B------:R-:W-:-:S02]  /*10c80*/  F2FP.BF16.PACK_AB R33, R156, R157 ;  /* 0x0000009d9c21723e */ /* 0x000fc400000010ff */
[----:B------:R-:W-:Y:S02]  /*10c90*/  F2FP.BF16.PACK_AB R34, R55, R56 ;  /* 0x000000383722723e */ /* 0x000fe400000010ff */
[----:B-1----:R-:W-:-:S03]  /*10ca0*/  F2FP.BF16.PACK_AB R35, R119, R152 ;  /* 0x000000987723723e */ /* 0x002fc600000010ff */
[----:B------:R-:W1:Y:S04]  /*10cb0*/  MUFU.EX2 R109, R109 ;  /* 0x0000006d006d7308 */ /* 0x000e680000000800 */
[C---:B---3--:R-:W-:Y:S04]  /*10cc0*/  HMMA.16816.F32.BF16 R8, R32.reuse, R16, R8 ;  /* 0x000000102008723c */ /* 0x048fe80000041808 */
[----:B------:R-:W-:Y:S03]  /*10cd0*/  MUFU.EX2 R132, R132 ;  /* 0x0000008400847308 */ /* 0x000fe60000000800 */
[----:B------:R-:W-:Y:S01]  /*10ce0*/  FADD.FTZ R17, R99, R126 ;  /* 0x0000007e63117221 */ /* 0x000fe20000010000 */
[----:B----4-:R-:W-:Y:S01]  /*10cf0*/  HMMA.16816.F32.BF16 R24, R32, R12, R24 ;  /* 0x0000000c2018723c */ /* 0x010fe20000041818 */
[----:B------:R-:W-:-:S02]  /*10d00*/  FADD.FTZ R99, R97, R118 ;  /* 0x0000007661637221 */ /* 0x000fc40000010000 */
[----:B------:R-:W-:Y:S01]  /*10d10*/  FADD.FTZ R17, R114, R17 ;  /* 0x0000001172117221 */ /* 0x000fe20000010000 */
[----:B------:R-:W3:Y:S01]  /*10d20*/  MUFU.EX2 R97, R110 ;  /* 0x0000006e00617308 */ /* 0x000ee20000000800 */
[----:B------:R-:W-:Y:S02]  /*10d30*/  FADD.FTZ R112, R112, R99 ;  /* 0x0000006370707221 */ /* 0x000fe40000010000 */
[----:B------:R-:W-:Y:S01]  /*10d40*/  FADD.FTZ R116, R116, R17 ;  /* 0x0000001174747221 */ /* 0x000fe20000010000 */
[C---:B------:R-:W-:Y:S01]  /*10d50*/  HMMA.16816.F32.BF16 R4, R32.reuse, R18, R4 ;  /* 0x000000122004723c */ /* 0x040fe20000041804 */
[----:B------:R-:W-:Y:S01]  /*10d60*/  FADD.FTZ R93, R93, R112 ;  /* 0x000000705d5d7221 */ /* 0x000fe20000010000 */
[----:B------:R-:W4:Y:S01]  /*10d70*/  LDSM.16.MT88.4 R16, [R234+0x7c00] ;  /* 0x007c0000ea10783b */ /* 0x000f220000004200 */
[----:B------:R-:W-:Y:S01]  /*10d80*/  FADD.FTZ R112, R103, R116 ;  /* 0x0000007467707221 */ /* 0x000fe20000010000 */
[----:B------:R-:W-:Y:S01]  /*10d90*/  F2FP.BF16.PACK_AB R12, R53, R54 ;  /* 0x00000036350c723e */ /* 0x000fe200000010ff */
[----:B------:R-:W-:Y:S01]  /*10da0*/  FADD.FTZ R108, R108, R93 ;  /* 0x0000005d6c6c7221 */ /* 0x000fe20000010000 */
[----:B------:R-:W-:Y:S01]  /*10db0*/  MUFU.EX2 R96, R96 ;  /* 0x0000006000607308 */ /* 0x000fe20000000800 */
[----:B------:R-:W-:Y:S01]  /*10dc0*/  FADD.FTZ R13, R101, R112 ;  /* 0x00000070650d7221 */ /* 0x000fe20000010000 */
[----:B------:R-:W-:Y:S01]  /*10dd0*/  HMMA.16816.F32.BF16 R28, R32, R14, R28 ;  /* 0x0000000e201c723c */ /* 0x000fe2000004181c */
[----:B------:R-:W-:-:S02]  /*10de0*/  FADD.FTZ R91, R91, R108 ;  /* 0x0000006c5b5b7221 */ /* 0x000fc40000010000 */
[----:B------:R-:W-:Y:S02]  /*10df0*/  FADD.FTZ R13, R122, R13 ;  /* 0x0000000d7a0d7221 */ /* 0x000fe40000010000 */
[----:B------:R-:W-:Y:S01]  /*10e00*/  FADD.FTZ R100, R100, R91 ;  /* 0x0000005b64647221 */ /* 0x000fe20000010000 */
[----:B------:R-:W-:Y:S01]  /*10e10*/  MUFU.EX2 R125, R125 ;  /* 0x0000007d007d7308 */ /* 0x000fe20000000800 */
        /* <DEDUP_REMOVED lines=9> */
[----:B------:R-:W3:Y:S01]  /*10eb0*/  LDSM.16.MT88.4 R32, [R235+0x8000] ;  /* 0x00800000eb20783b */ /* 0x000ee20000004200 */
[----:B------:R-:W-:Y:S01]  /*10ec0*/  FFMA.FTZ R89, R86, c[0x0][0x23c], -R49 ;  /* 0x00008f0056597a23 */ /* 0x000fe20000010831 */
[C---:B--2---:R-:W-:Y:S01]  /*10ed0*/  HMMA.16816.F32.BF16 R8, R12.reuse, R20, R8 ;  /* 0x000000140c08723c */ /* 0x044fe20000041808 */
[----:B------:R-:W-:Y:S02]  /*10ee0*/  FADD.FTZ R115, R142, R115 ;  /* 0x000000738e737221 */ /* 0x000fe40000010000 */
[----:B------:R-:W-:Y:S01]  /*10ef0*/  MUFU.EX2 R176, R176 ;  /* 0x000000b000b07308 */ /* 0x000fe20000000800 */
[----:B------:R-:W-:Y:S02]  /*10f00*/  FFMA.FTZ R93, R104, c[0x0][0x23c], -R75 ;  /* 0x00008f00685d7a23 */ /* 0x000fe4000001084b */
[----:B------:R-:W-:Y:S02]  /*10f10*/  FADD.FTZ R158, R158, R115 ;  /* 0x000000739e9e7221 */ /* 0x000fe40000010000 */
[----:B------:R-:W-:Y:S01]  /*10f20*/  FADD.FTZ R21, R87, R98 ;  /* 0x0000006257157221 */ /* 0x000fe20000010000 */
[----:B------:R-:W-:Y:S01]  /*10f30*/  HMMA.16816.F32.BF16 R4, R12, R22, R4 ;  /* 0x000000160c04723c */ /* 0x000fe20000041804 */
[----:B------:R-:W-:Y:S01]  /*10f40*/  FFMA.FTZ R87, R94, c[0x0][0x23c], -R49 ;  /* 0x00008f005e577a23 */ /* 0x000fe20000010831 */
[----:B------:R-:W-:Y:S01]  /*10f50*/  MUFU.EX2 R143, R143 ;  /* 0x0000008f008f7308 */ /* 0x000fe20000000800 */
[----:B------:R-:W-:-:S02]  /*10f60*/  FADD.FTZ R92, R92, R21 ;  /* 0x000000155c5c7221 */ /* 0x000fc40000010000 */
[----:B------:R-:W-:Y:S01]  /*10f70*/  FADD.FTZ R158, R121, R158 ;  /* 0x0000009e799e7221 */ /* 0x000fe20000010000 */
[----:B------:R-:W2:Y:S01]  /*10f80*/  LDSM.16.MT88.4 R20, [R234+0x8000] ;  /* 0x00800000ea14783b */ /* 0x000ea20000004200 */
        /* <DEDUP_REMOVED lines=13> */
[----:B------:R-:W-:Y:S01]  /*11060*/  F2FP.BF16.PACK_AB R12, R85, R50 ;  /* 0x00000032550c723e */ /* 0x000fe200000010ff */
[----:B------:R-:W-:Y:S01]  /*11070*/  FFMA.FTZ R86, R88, c[0x0][0x23c], -R75 ;  /* 0x00008f0058567a23 */ /* 0x000fe2000001084b */
[----:B-1----:R-:W-:Y:S01]  /*11080*/  F2FP.BF16.PACK_AB R13, R96, R91 ;  /* 0x0000005b600d723e */ /* 0x002fe200000010ff */
[----:B------:R-:W-:Y:S01]  /*11090*/  FADD.FTZ R80, R80, R17 ;  /* 0x0000001150507221 */ /* 0x000fe20000010000 */
[----:B------:R-:W-:Y:S01]  /*110a0*/  F2FP.BF16.PACK_AB R14, R132, R95 ;  /* 0x0000005f840e723e */ /* 0x000fe200000010ff */
[----:B------:R-:W-:Y:S01]  /*110b0*/  FADD.FTZ R17, R129, R170 ;  /* 0x000000aa81117221 */ /* 0x000fe20000010000 */
[----:B------:R-:W-:Y:S01]  /*110c0*/  MUFU.EX2 R180, R180 ;  /* 0x000000b400b47308 */ /* 0x000fe20000000800 */
[----:B------:R-:W-:-:S02]  /*110d0*/  FADD.FTZ R77, R77, R80 ;  /* 0x000000504d4d7221 */ /* 0x000fc40000010000 */
[----:B------:R-:W-:Y:S01]  /*110e0*/  FADD.FTZ R17, R174, R17 ;  /* 0x00000011ae117221 */ /* 0x000fe20000010000 */
        /* <DEDUP_REMOVED lines=16> */
[----:B--2---:R-:W-:Y:S01]  /*111f0*/  HMMA.16816.F32.BF16 R24, R12, R20, R24 ;  /* 0x000000140c18723c */ /* 0x004fe20000041818 */
[----:B------:R-:W-:-:S02]  /*11200*/  FADD.FTZ R68, R68, R69 ;  /* 0x0000004544447221 */ /* 0x000fc40000010000 */
        /* <DEDUP_REMOVED lines=26> */
[----:B------:R-:W-:Y:S01]  /*113b0*/  FADD.FTZ R60, R60, R61 ;  /* 0x0000003d3c3c7221 */ /* 0x000fe20000010000 */
[----:B---3--:R-:W-:Y:S01]  /*113c0*/  HMMA.16816.F32.BF16 R8, R12, R16, R8 ;  /* 0x000000100c08723c */ /* 0x008fe20000041808 */
[----:B------:R-:W-:Y:S01]  /*113d0*/  FADD.FTZ R184, R184, R149 ;  /* 0x00000095b8b87221 */ /* 0x000fe20000010000 */
[----:B------:R-:W-:Y:S01]  /*113e0*/  LDSM.16.MT88.4 R216, [R234+0x8c00] ;  /* 0x008c0000ead8783b */ /* 0x000fe20000004200 */
[----:B------:R-:W-:-:S02]  /*113f0*/  FADD.FTZ R59, R59, R60 ;  /* 0x0000003c3b3b7221 */ /* 0x000fc40000010000 */
[----:B------:R-:W-:Y:S01]  /*11400*/  FADD.FTZ R151, R151, R184 ;  /* 0x000000b897977221 */ /* 0x000fe20000010000 */
[----:B------:R-:W2:Y:S01]  /*11410*/  MUFU.EX2 R86, R86 ;  /* 0x0000005600567308 */ /* 0x000ea20000000800 */
[----:B------:R-:W-:Y:S01]  /*11420*/  FADD.FTZ R58, R58, R59 ;  /* 0x0000003b3a3a7221 */ /* 0x000fe20000010000 */
[C---:B------:R-:W-:Y:S01]  /*11430*/  HMMA.16816.F32.BF16 R4, R12.reuse, R18, R4 ;  /* 0x000000120c04723c */ /* 0x040fe20000041804 */
[----:B------:R-:W-:Y:S01]  /*11440*/  FADD.FTZ R172, R172, R151 ;  /* 0x00000097acac7221 */ /* 0x000fe20000010000 */
[----:B------:R-:W3:Y:S01]  /*11450*/  LDSM.16.MT88.4 R16, [R234+0x8800] ;  /* 0x00880000ea10783b */ /* 0x000ee20000004200 */
        /* <DEDUP_REMOVED lines=18> */
[----:B--2---:R-:W-:Y:S01]  /*11580*/  F2FP.BF16.PACK_AB R14, R86, R93 ;  /* 0x0000005d560e723e */ /* 0x004fe200000010ff */
        /* <DEDUP_REMOVED lines=19> */
[C---:B-----5:R-:W-:Y:S01]  /*116c0*/  HMMA.16816.F32.BF16 R8, R12.reuse, R20, R8 ;  /* 0x000000140c08723c */ /* 0x060fe20000041808 */
[----:B------:R-:W-:Y:S01]  /*116d0*/  FADD.FTZ R143, R143, R176 ;  /* 0x000000b08f8f7221 */ /* 0x000fe20000010000 */
[----:B------:R-:W-:Y:S01]  /*116e0*/  MUFU.EX2 R209, R209 ;  /* 0x000000d100d17308 */ /* 0x000fe20000000800 */
[----:B------:R-:W-:Y:S02]  /*116f0*/  FADD.FTZ R87, R92, R87 ;  /* 0x000000575c577221 */ /* 0x000fe40000010000 */
[----:B------:R-:W-:Y:S02]  /*11700*/  FFMA.FTZ R33, R39, c[0x0][0x23c], -R49 ;  /* 0x00008f0027217a23 */ /* 0x000fe40000010831 */
[----:B------:R-:W-:Y:S01]  /*11710*/  FADD.FTZ R78, R78, R87 ;  /* 0x000000574e4e7221 */ /* 0x000fe20000010000 */
[----:B------:R-:W-:Y:S01]  /*11720*/  HMMA.16816.F32.BF16 R4, R12, R22, R4 ;  /* 0x000000160c04723c */ /* 0x000fe20000041804 */
[----:B------:R-:W-:-:S02]  /*11730*/  FFMA.FTZ R20, R38, c[0x0][0x23c], -R49 ;  /* 0x00008f0026147a23 */ /* 0x000fc40000010831 */
[----:B------:R-:W-:Y:S01]  /*11740*/  FADD.FTZ R78, R77, R78 ;  /* 0x0000004e4d4e7221 */ /* 0x000fe20000010000 */
[----:B------:R-:W-:Y:S01]  /*11750*/  MUFU.EX2 R33, R33 ;  /* 0x0000002100217308 */ /* 0x000fe20000000800 */
[----:B------:R-:W-:Y:S02]  /*11760*/  FFMA.FTZ R32, R47, c[0x0][0x23c], -R75 ;  /* 0x00008f002f207a23 */ /* 0x000fe4000001084b */
[----:B------:R-:W-:Y:S01]  /*11770*/  FADD.FTZ R45, R45, R78 ;  /* 0x0000004e2d2d7221 */ /* 0x000fe20000010000 */
[----:B---3--:R-:W-:Y:S01]  /*11780*/  HMMA.16816.F32.BF16 R24, R12, R16, R24 ;  /* 0x000000100c18723c */ /* 0x008fe20000041818 */
[--C-:B------:R-:W-:Y:S02]  /*11790*/  FFMA.FTZ R21, R37, c[0x0][0x23c], -R49.reuse ;  /* 0x00008f0025157a23 */ /* 0x100fe40000010831 */
[----:B------:R-:W-:Y:S01]  /*117a0*/  FFMA.FTZ R22, R36, c[0x0][0x23c], -R49 ;  /* 0x00008f0024167a23 */ /* 0x000fe20000010831 */
[----:B------:R-:W2:Y:S01]  /*117b0*/  MUFU.EX2 R20, R20 ;  /* 0x0000001400147308 */ /* 0x000ea20000000800 */
[----:B------:R-:W-:-:S02]  /*117c0*/  FADD.FTZ R180, R180, R143 ;  /* 0x0000008fb4b47221 */ /* 0x000fc40000010000 */
        /* <DEDUP_REMOVED lines=27> */
[C---:B------:R-:W-:Y:S08]  /*11980*/  HMMA.16816.F32.BF16 R224, R12.reuse, R226, R4 ;  /* 0x000000e20ce0723c */ /* 0x040ff00000041804 */
[----:B------:R-:W-:Y:S01]  /*11990*/  HMMA.16816.F32.BF16 R216, R12, R218, R28 ;  /* 0x000000da0cd8723c */ /* 0x000fe2000004181c */
[----:B------:R-:W-:Y:S07]  /*119a0*/  @!UPT UIADD3 URZ, URZ, URZ, URZ ;  /* 0x0000003f3f3ff290 */ /* 0x000fee000fffe03f */
[----:B------:R-:W-:Y:S11]  /*119b0*/  @!P6 BRA `(.L_x_2698) ;  /* 0x000070500000e947 */ /* 0x000ff60003800000 */
        /* <DEDUP_REMOVED lines=66> */
.L_x_2699:
[----:B------:R-:W-:-:S05]  /*11de0*/  IMAD.MOV.U32 R8, RZ, RZ, c[0x0][0x1a0] ;  /* 0x00006800ff087624 */ /* 0x000fca00078e00ff */
[----:B------:R-:W-:-:S04]  /*11df0*/  LEA R8, -R8, RZ, 0x8 ;  /* 0x000000ff08087211 */ /* 0x000fc800078e41ff */
[----:B------:R-:W-:Y:S02]  /*11e00*/  SHF.R.S32.HI R7, RZ, 0x1f, R8 ;  /* 0x0000001fff077819 */ /* 0x000fe40000011408 */
.L_x_2700:
[----:B------:R-:W-:Y:S01]  /*11e10*/  ISETP.GE.AND P0, PT, R188, c[0x0][0x220], PT ;  /* 0x00008800bc007a0c */ /* 0x000fe20003f06270 */
[----:B------:R-:W-:Y:S01]  /*11e20*/  ULDC.64 UR6, c[0x0][0x1a0] ;  /* 0x0000680000067ab9 */ /* 0x000fe20000000a00 */
[C---:B------:R-:W-:Y:S01]  /*11e30*/  LEA R236, P1, R8.reuse, R236, 0x1 ;  /* 0x000000ec08ec7211 */ /* 0x040fe200078208ff */
[----:B------:R-:W-:Y:S01]  /*11e40*/  USHF.L.U32 UR8, UR6, 0x5, URZ ;  /* 0x0000000506087899 */ /* 0x000fe2000800063f */
[----:B------:R-:W-:Y:S01]  /*11e50*/  P2R R135, PR, RZ, 0x1 ;  /* 0x00000001ff877803 */ /* 0x000fe20000000000 */
[----:B------:R-:W-:Y:S01]  /*11e60*/  UISETP.GT.AND UP0, UPT, UR5, UR9, UPT ;  /* 0x000000090500728c */ /* 0x000fe2000bf04270 */
[----:B------:R-:W-:Y:S02]  /*11e70*/  LEA.HI.X R237, R8, R237, R7, 0x1, P1 ;  /* 0x000000ed08ed7211 */ /* 0x000fe400008f0c07 */
[----:B------:R-:W-:-:S05]  /*11e80*/  LOP3.LUT R132, R132, 0xfffffffd, RZ, 0xc0, !PT ;  /* 0xfffffffd84847812 */ /* 0x000fca00078ec0ff */
[----:B------:R-:W-:Y:S01]  /*11e90*/  @!P0 IMAD.MOV.U32 R17, RZ, RZ, c[0x0][0x1a0] ;  /* 0x00006800ff118624 */ /* 0x000fe200078e00ff */
[----:B------:R-:W-:Y:S01]  /*11ea0*/  @P0 STS [R212+0x5000], RZ ;  /* 0x005000ffd4000388 */ /* 0x000fe20000000800 */
[----:B------:R-:W-:Y:S02]  /*11eb0*/  @!P0 IMAD.MOV.U32 R138, RZ, RZ, R136 ;  /* 0x000000ffff8a8224 */ /* 0x000fe400078e0088 */
[----:B------:R-:W-:Y:S01]  /*11ec0*/  @!P0 IMAD.MOV.U32 R9, RZ, RZ, c[0x0][0x1a0] ;  /* 0x00006800ff098624 */ /* 0x000fe200078e00ff */
[----:B------:R-:W-:Y:S01]  /*11ed0*/  @P0 STS [R212+0x5004], RZ ;  /* 0x005004ffd4000388 */ /* 0x000fe20000000800 */
[----:B------:R-:W-:-:S03]  /*11ee0*/  @!P0 IMAD.WIDE.U32 R16, R17, 0x60, R138 ;  /* 0x0000006011108825 */ /* 0x000fc600078e008a */
[----:B------:R-:W-:Y:S01]  /*11ef0*/  @!P0 LEA R6, P2, R9, R136, 0x7 ;  /* 0x0000008809068211 */ /* 0x000fe200078438ff */
[----:B------:R-:W-:Y:S01]  /*11f00*/  @!P0 IMAD.MOV.U32 R10, RZ, RZ, c[0x0][0x1a4] ;  /* 0x00006900ff0a8624 */ /* 0x000fe200078e00ff */
[C---:B------:R-:W-:Y:S01]  /*11f10*/  @!P0 IADD3 R16, P1, R8.reuse, R16, RZ ;  /* 0x0000001008108210 */ /* 0x040fe20007f3e0ff */
[----:B------:R-:W-:Y:S01]  /*11f20*/  @!P0 IMAD.MOV.U32 R12, RZ, RZ, c[0x0][0x1a0] ;  /* 0x00006800ff0c8624 */ /* 0x000fe200078e00ff */
[----:B------:R-:W-:Y:S01]  /*11f30*/  @!P0 IADD3 R6, P5, R8, R6, RZ ;  /* 0x0000000608068210 */ /* 0x000fe20007fbe0ff */
[----:B------:R-:W-:Y:S01]  /*11f40*/  @!P0 IMAD.MOV.U32 R4, RZ, RZ, R136 ;  /* 0x000000ffff048224 */ /* 0x000fe200078e0088 */
[----:B------:R-:W-:Y:S01]  /*11f50*/  @P0 STS.64 [R212+0x5008], RZ ;  /* 0x005008ffd4000388 */ /* 0x000fe20000000a00 */
[----:B------:R-:W-:Y:S02]  /*11f60*/  @!P0 IMAD.MOV.U32 R5, RZ, RZ, R139 ;  /* 0x000000ffff058224 */ /* 0x000fe400078e008b */
[----:B------:R-:W-:Y:S01]  /*11f70*/  @!P0 IMAD.MOV.U32 R22, RZ, RZ, c[0x0][0x1a0] ;  /* 0x00006800ff168624 */ /* 0x000fe200078e00ff */
[----:B------:R-:W-:Y:S01]  /*11f80*/  @!PT LDS RZ, [RZ] ;  /* 0x00000000fffff984 */ /* 0x000fe20000000800 */
[----:B------:R-:W-:Y:S01]  /*11f90*/  @!PT LDS RZ, [RZ] ;  /* 0x00000000fffff984 */ /* 0x000fe20000000800 */
[----:B------:R-:W-:Y:S01]  /*11fa0*/  @!PT LDS RZ, [RZ] ;  /* 0x00000000fffff984 */ /* 0x000fe20000000800 */
[----:B------:R1:W-:Y:S01]  /*11fb0*/  @!P0 LDGSTS.E.BYPASS.LTC128B.128 [R212+0x5000], [R236.64] ;  /* 0x05000000ecd48fae */ /* 0x0003e2000b901d4a */
[----:B------:R-:W-:-:S02]  /*11fc0*/  @!P0 IMAD.MOV.U32 R138, RZ, RZ, c[0x0][0x1a4] ;  /* 0x00006900ff8a8624 */ /* 0x000fc400078e00ff */
[----:B------:R-:W-:Y:S01]  /*11fd0*/  @!P0 IMAD.MOV.U32 R11, RZ, RZ, c[0x0][0x1a0] ;  /* 0x00006800ff0b8624 */ /* 0x000fe200078e00ff */
[----:B------:R-:W-:Y:S01]  /*11fe0*/  @P0 STS.128 [R212+0x5800], RZ ;  /* 0x005800ffd4000388 */ /* 0x000fe20000000c00 */
[----:B------:R-:W-:Y:S01]  /*11ff0*/  @!P0 IMAD R10, R10, 0x60, RZ ;  /* 0x000000600a0a8824 */ /* 0x000fe200078e02ff */
[----:B------:R-:W-:Y:S01]  /*12000*/  @!P0 LEA.HI.X R18, R9, R139, R138, 0x7, P2 ;  /* 0x0000008b09128211 */ /* 0x000fe200010f3c8a */
[----:B------:R-:W-:-:S03]  /*12010*/  @!P0 IMAD.WIDE.U32 R12, R12, 0xa0, R4 ;  /* 0x000000a00c0c8825 */ /* 0x000fc600078e0004 */
[----:B------:R-:W-:Y:S01]  /*12020*/  @!P0 IADD3.X R9, R7, R17, R10, P1, !PT ;  /* 0x0000001107098210 */ /* 0x000fe20000ffe40a */
[----:B------:R-:W-:Y:S01]  /*12030*/  @!P0 IMAD.MOV.U32 R26, RZ, RZ, c[0x0][0x1a4] ;  /* 0x00006900ff1a8624 */ /* 0x000fe200078e00ff */
[----:B------:R-:W-:Y:S01]  /*12040*/  @!P0 IADD3 R20, P1, R8, R12, RZ ;  /* 0x0000000c08148210 */ /* 0x000fe20007f3e0ff */
[----:B------:R-:W-:Y:S01]  /*12050*/  @!P0 IMAD.WIDE.U32 R22, R22, 0xc0, R4 ;  /* 0x000000c016168825 */ /* 0x000fe200078e0004 */
[----:B------:R-:W-:Y:S01]  /*12060*/  @!P0 IADD3 R4, P6, P4, R8, UR8, R136 ;  /* 0x0000000808048c10 */ /* 0x000fe2000fcde088 */
[----:B------:R-:W-:Y:S01]  /*12070*/  UMOV UR8, 0x5 ;  /* 0x0000000500087882 */ /* 0x000fe20000000000 */
[----:B------:R-:W-:Y:S01]  /*12080*/  @!P0 LEA R5, P3, R11, R136, 0x6 ;  /* 0x000000880b058211 */ /* 0x000fe200078630ff */
[----:B------:R-:W-:Y:S01]  /*12090*/  @!P0 IMAD.MOV.U32 R24, RZ, RZ, c[0x0][0x1a0] ;  /* 0x00006800ff188624 */ /* 0x000fe200078e00ff */
[----:B------:R-:W-:Y:S01]  /*120a0*/  USHF.L.U64.HI UR7, UR6, UR8, UR7 ;  /* 0x0000000806077299 */ /* 0x000fe20008010207 */
[----:B------:R-:W-:Y:S02]  /*120b0*/  @!P0 IMAD.MOV.U32 R137, RZ, RZ, R139 ;  /* 0x000000ffff898224 */ /* 0x000fe400078e008b */
[----:B------:R-:W-:-:S02]  /*120c0*/  @!P0 IMAD.MOV.U32 R14, RZ, RZ, c[0x0][0x1a4] ;  /* 0x00006900ff0e8624 */ /* 0x000fc400078e00ff */
[----:B------:R-:W-:Y:S02]  /*120d0*/  @!P0 IMAD R26, R26, 0xa0, RZ ;  /* 0x000000a01a1a8824 */ /* 0x000fe400078e02ff */
[----:B------:R-:W-:Y:S01]  /*120e0*/  @!P0 IMAD.MOV.U32 R10, RZ, RZ, c[0x0][0x1a4] ;  /* 0x00006900ff0a8624 */ /* 0x000fe200078e00ff */
[----:B------:R-:W-:Y:S01]  /*120f0*/  @!P0 LEA.HI.X R14, R11, R139, R14, 0x6, P3 ;  /* 0x0000008b0b0e8211 */ /* 0x000fe200018f340e */
[----:B------:R-:W-:Y:S01]  /*12100*/  @!P0 IMAD.WIDE.U32 R24, R24, 0xe0, R136 ;  /* 0x000000e018188825 */ /* 0x000fe200078e0088 */
[C---:B------:R-:W-:Y:S02]  /*12110*/  @!P0 IADD3.X R11, R7.reuse, R13, R26, P1, !PT ;  /* 0x0000000d070b8210 */ /* 0x040fe40000ffe41a */
[C---:B------:R-:W-:Y:S01]  /*12120*/  @!P0 IADD3 R5, P3, R8.reuse, R5, RZ ;  /* 0x0000000508058210 */ /* 0x040fe20007f7e0ff */
[----:B------:R-:W-:Y:S01]  /*12130*/  @!P0 IMAD.MOV.U32 R12, RZ, RZ, c[0x0][0x1a4] ;  /* 0x00006900ff0c8624 */ /* 0x000fe200078e00ff */
[----:B------:R-:W-:Y:S01]  /*12140*/  @!P0 IADD3 R13, P2, R8, R22, RZ ;  /* 0x00000016080d8210 */ /* 0x000fe20007f5e0ff */
[----:B------:R-:W-:Y:S01]  /*12150*/  @!P0 IMAD R10, R10, 0xc0, RZ ;  /* 0x000000c00a0a8824 */ /* 0x000fe200078e02ff */
[----:B------:R-:W-:Y:S01]  /*12160*/  @!P0 IADD3 R15, P1, R8, R24, RZ ;  /* 0x00000018080f8210 */ /* 0x000fe20007f3e0ff */
[----:B------:R-:W-:Y:S01]  /*12170*/  @!P0 IMAD R12, R12, 0xe0, RZ ;  /* 0x000000e00c0c8824 */ /* 0x000fe200078e02ff */
[C---:B------:R-:W-:Y:S01]  /*12180*/  @!P0 IADD3.X R139, R7.reuse, UR7, R139, P6, P4 ;  /* 0x00000007078b8c10 */ /* 0x040fe2000b7e848b */
[C---:B------:R-:W-:Y:S01]  /*12190*/  @!P0 IMAD.X R14, R7.reuse, 0x1, R14, P3 ;  /* 0x00000001070e8824 */ /* 0x040fe200018e060e */
[----:B------:R-:W-:Y:S01]  /*121a0*/  @!P0 LEA R22, P4, R4, c[0x0][0x170], 0x1 ;  /* 0x00005c0004168a11 */ /* 0x000fe200078808ff */
[----:B------:R-:W-:Y:S01]  /*121b0*/  USHF.L.U32 UR7, UR5, 0x8, URZ ;  /* 0x0000000805077899 */ /* 0x000fe2000800063f */
[----:B------:R-:W-:-:S02]  /*121c0*/  @!P0 IADD3.X R10, R7, R10, R23, P2, !PT ;  /* 0x0000000a070a8210 */ /* 0x000fc400017fe417 */
[----:B------:R-:W-:Y:S02]  /*121d0*/  @!P0 LEA R24, P2, R5, c[0x0][0x170], 0x1 ;  /* 0x00005c0005188a11 */ /* 0x000fe400078408ff */
[C---:B------:R-:W-:Y:S01]  /*121e0*/  @!P0 IADD3.X R12, R7.reuse, R25, R12, P1, !PT ;  /* 0x00000019070c8210 */ /* 0x040fe20000ffe40c */
[----:B------:R-:W-:Y:S01]  /*121f0*/  @!P0 IMAD.X R7, R7, 0x1, R18, P5 ;  /* 0x0000000107078824 */ /* 0x000fe200028e0612 */
[----:B------:R-:W-:Y:S01]  /*12200*/  @!P0 LEA R8, P1, R16, c[0x0][0x170], 0x1 ;  /* 0x00005c0010088a11 */ /* 0x000fe200078208ff */
[----:B------:R-:W-:Y:S01]  /*12210*/  IMAD.U32 R169, RZ, RZ, UR7 ;  /* 0x00000007ffa97e24 */ /* 0x000fe2000f8e00ff */
[----:B------:R-:W-:Y:S01]  /*12220*/  @!P0 LEA.HI.X R23, R4, c[0x0][0x174], R139, 0x1, P4 ;  /* 0x00005d0004178a11 */ /* 0x000fe200020f0c8b */
[----:B------:R-:W-:Y:S01]  /*12230*/  IMAD.U32 R177, RZ, RZ, UR7 ;  /* 0x00000007ffb17e24 */ /* 0x000fe2000f8e00ff */
[----:B------:R-:W-:Y:S01]  /*12240*/  @!P0 LEA.HI.X R25, R5, c[0x0][0x174], R14, 0x1, P2 ;  /* 0x00005d0005198a11 */ /* 0x000fe200010f0c0e */
[----:B------:R-:W-:Y:S01]  /*12250*/  IMAD.U32 R179, RZ, RZ, UR7 ;  /* 0x00000007ffb37e24 */ /* 0x000fe2000f8e00ff */
[----:B------:R-:W-:Y:S01]  /*12260*/  @!P0 LEA R26, P4, R6, c[0x0][0x170], 0x1 ;  /* 0x00005c00061a8a11 */ /* 0x000fe200078808ff */
[----:B------:R-:W-:Y:S01]  /*12270*/  @!PT LDS RZ, [RZ] ;  /* 0x00000000fffff984 */ /* 0x000fe20000000800 */
[----:B------:R-:W-:Y:S01]  /*12280*/  @!PT LDS RZ, [RZ] ;  /* 0x00000000fffff984 */ /* 0x000fe20000000800 */
[----:B------:R-:W-:Y:S01]  /*12290*/  @!PT LDS RZ, [RZ] ;  /* 0x00000000fffff984 */ /* 0x000fe20000000800 */
[----:B------:R2:W-:Y:S01]  /*122a0*/  @!P0 LDGSTS.E.BYPASS.LTC128B.128 [R212+0x5800], [R22.64] ;  /* 0x0580000016d48fae */ /* 0x0005e2000b901d4a */
[----:B------:R-:W-:Y:S01]  /*122b0*/  @!P0 LEA.HI.X R9, R16, c[0x0][0x174], R9, 0x1, P1 ;  /* 0x00005d0010098a11 */ /* 0x000fe200008f0c09 */
[----:B------:R-:W-:Y:S01]  /*122c0*/  IMAD.U32 R181, RZ, RZ, UR7 ;  /* 0x00000007ffb57e24 */ /* 0x000fe2000f8e00ff */
[----:B------:R-:W-:Y:S01]  /*122d0*/  @!P0 LEA R18, P3, R20, c[0x0][0x170], 0x1 ;  /* 0x00005c0014128a11 */ /* 0x000fe200078608ff */
[----:B------:R-:W-:Y:S01]  /*122e0*/  @P0 STS.128 [R212+0x6000], RZ ;  /* 0x006000ffd4000388 */ /* 0x000fe20000000c00 */
[----:B------:R-:W-:Y:S01]  /*122f0*/  @!P0 LEA R16, P2, R13, c[0x0][0x170], 0x1 ;  /* 0x00005c000d108a11 */ /* 0x000fe200078408ff */
[----:B------:R-:W-:Y:S01]  /*12300*/  IMAD.U32 R171, RZ, RZ, UR7 ;  /* 0x00000007ffab7e24 */ /* 0x000fe2000f8e00ff */
[----:B------:R-:W-:Y:S01]  /*12310*/  @!P0 LEA.HI.X R27, R6, c[0x0][0x174], R7, 0x1, P4 ;  /* 0x00005d00061b8a11 */ /* 0x000fe200020f0c07 */
[----:B------:R-:W-:Y:S01]  /*12320*/  @!PT LDS RZ, [RZ] ;  /* 0x00000000fffff984 */ /* 0x000fe20000000800 */
[----:B------:R-:W-:Y:S01]  /*12330*/  @!PT LDS RZ, [RZ] ;  /* 0x00000000fffff984 */ /* 0x000fe20000000800 */
[----:B------:R-:W-:Y:S01]  /*12340*/  @!PT LDS RZ, [RZ] ;  /* 0x00000000fffff984 */ /* 0x000fe20000000800 */
[----:B------:R3:W-:Y:S01]  /*12350*/  @!P0 LDGSTS.E.BYPASS.LTC128B.128 [R212+0x6000], [R24.64] ;  /* 0x0600000018d48fae */ /* 0x0007e2000b901d4a */
[----:B------:R-:W-:Y:S01]  /*12360*/  @!P0 LEA R4, P1, R15, c[0x0][0x170], 0x1 ;  /* 0x00005c000f048a11 */ /* 0x000fe200078208ff */
[----:B------:R-:W-:Y:S01]  /*12370*/  IMAD.U32 R185, RZ, RZ, UR7 ;  /* 0x00000007ffb97e24 */ /* 0x000fe2000f8e00ff */
[----:B------:R-:W-:Y:S01]  /*12380*/  @!P0 LEA.HI.X R19, R20, c[0x0][0x174], R11, 0x1, P3 ;  /* 0x00005d0014138a11 */ /* 0x000fe200018f0c0b */
[----:B------:R-:W-:Y:S01]  /*12390*/  @P0 STS.128 [R212+0x6800], RZ ;  /* 0x006800ffd4000388 */ /* 0x000fe20000000c00 */
[----:B------:R-:W-:Y:S01]  /*123a0*/  @!P0 LEA.HI.X R17, R13, c[0x0][0x174], R10, 0x1, P2 ;  /* 0x00005d000d118a11 */ /* 0x000fe200010f0c0a */
[----:B------:R-:W-:Y:S01]  /*123b0*/  IMAD.U32 R187, RZ, RZ, UR7 ;  /* 0x00000007ffbb7e24 */ /* 0x000fe2000f8e00ff */
[----:B------:R-:W-:Y:S01]  /*123c0*/  @!P0 LEA.HI.X R5, R15, c[0x0][0x174], R12, 0x1, P1 ;  /* 0x00005d000f058a11 */ /* 0x000fe200008f0c0c */
[----:B------:R-:W-:Y:S01]  /*123d0*/  @!PT LDS RZ, [RZ] ;  /* 0x00000000fffff984 */ /* 0x000fe20000000800 */
[----:B------:R-:W-:Y:S01]  /*123e0*/  @!PT LDS RZ, [RZ] ;  /* 0x00000000fffff984 */ /* 0x000fe20000000800 */
[----:B------:R-:W-:Y:S01]  /*123f0*/  @!PT LDS RZ, [RZ] ;  /* 0x00000000fffff984 */ /* 0x000fe20000000800 */
[----:B------:R4:W-:Y:S01]  /*12400*/  @!P0 LDGSTS.E.BYPASS.LTC128B.128 [R212+0x6800], [R8.64] ;  /* 0x0680000008d48fae */ /* 0x0009e2000b901d4a */
[--C-:B------:R-:W-:Y:S01]  /*12410*/  LOP3.LUT R169, R169, 0xf9, R208.reuse, 0xfe, !PT ;  /* 0x000000f9a9a97812 */ /* 0x100fe200078efed0 */
[----:B------:R-:W-:Y:S01]  /*12420*/  IMAD.U32 R239, RZ, RZ, UR7 ;  /* 0x00000007ffef7e24 */ /* 0x000fe2000f8e00ff */
[--C-:B------:R-:W-:Y:S01]  /*12430*/  LOP3.LUT R177, R177, 0x78, R208.reuse, 0xfe, !PT ;  /* 0x00000078b1b17812 */ /* 0x100fe200078efed0 */
[----:B------:R-:W-:Y:S01]  /*12440*/  @P0 STS.128 [R212+0x7000], RZ ;  /* 0x007000ffd4000388 */ /* 0x000fe20000000c00 */
[----:B------:R5:W-:Y:S01]  /*12450*/  I2F R162, R169 ;  /* 0x000000a900a27306 */ /* 0x000be20000201400 */
[--C-:B------:R-:W-:Y:S01]  /*12460*/  LOP3.LUT R179, R179, 0x80, R208.reuse, 0xfe, !PT ;  /* 0x00000080b3b37812 */ /* 0x100fe200078efed0 */
[----:B------:R-:W-:Y:S01]  /*12470*/  IMAD.U32 R241, RZ, RZ, UR7 ;  /* 0x00000007fff17e24 */ /* 0x000fe2000f8e00ff */
[----:B------:R-:W-:Y:S01]  /*12480*/  @!PT LDS RZ, [RZ] ;  /* 0x00000000fffff984 */ /* 0x000fe20000000800 */
[----:B------:R-:W-:Y:S01]  /*12490*/  @!PT LDS RZ, [RZ] ;  /* 0x00000000fffff984 */ /* 0x000fe20000000800 */
[----:B------:R-:W-:Y:S01]  /*124a0*/  @!PT LDS RZ, [RZ] ;  /* 0x00000000fffff984 */ /* 0x000fe20000000800 */
[----:B------:R3:W-:Y:S01]  /*124b0*/  @!P0 LDGSTS.E.BYPASS.LTC128B.128 [R212+0x7000], [R26.64] ;  /* 0x070000001ad48fae */ /* 0x0007e2000b901d4a */
[--C-:B------:R-:W-:Y:S01]  /*124c0*/  LOP3.LUT R181, R181, 0x81, R208.reuse, 0xfe, !PT ;  /* 0x00000081b5b57812 */ /* 0x100fe200078efed0 */
[----:B------:R-:W-:Y:S01]  /*124d0*/  IMAD.U32 R245, RZ, RZ, UR7 ;  /* 0x00000007fff57e24 */ /* 0x000fe2000f8e00ff */
[----:B------:R-:W-:Y:S01]  /*124e0*/  LOP3.LUT R165, R208, UR7, RZ, 0xfc, !PT ;  /* 0x00000007d0a57c12 */ /* 0x000fe2000f8efcff */
[----:B------:R-:W-:Y:S01]  /*124f0*/  @P0 STS.128 [R212+0x7800], RZ ;  /* 0x007800ffd4000388 */ /* 0x000fe20000000c00 */
[----:B------:R-:W-:Y:S01]  /*12500*/  I2F R173, R177 ;  /* 0x000000b100ad7306 */ /* 0x000fe20000201400 */
        /* <DEDUP_REMOVED lines=8> */
[----:B------:R-:W-:Y:S01]  /*12590*/  LOP3.LUT R187, R187, 0x89, R208, 0xfe, !PT ;  /* 0x00000089bbbb7812 */ /* 0x000fe200078efed0 */
[----:B------:R-:W-:Y:S01]  /*125a0*/  @P0 STS.128 [R212+0x8000], RZ ;  /* 0x008000ffd4000388 */ /* 0x000fe20000000c00 */
[----:B------:R-:W1:Y:S01]  /*125b0*/  I2F R175, R179 ;  /* 0x000000b300af7306 */ /* 0x000e620000201400 */
[----:B------:R-:W-:Y:S01]  /*125c0*/  ISETP.GE.AND P6, PT, R165, R2, PT ;  /* 0x00000002a500720c */ /* 0x000fe20003fc6270 */
[----:B------:R-:W-:Y:S01]  /*125d0*/  IMAD.U32 R174, RZ, RZ, UR7 ;  /* 0x00000007ffae7e24 */ /* 0x000fe2000f8e00ff */
[----:B------:R-:W-:Y:S01]  /*125e0*/  @!PT LDS RZ, [RZ] ;  /* 0x00000000fffff984 */ /* 0x000fe20000000800 */
[----:B------:R-:W-:Y:S01]  /*125f0*/  @!PT LDS RZ, [RZ] ;  /* 0x00000000fffff984 */ /* 0x000fe20000000800 */
[----:B------:R-:W-:Y:S01]  /*12600*/  @!PT LDS RZ, [RZ] ;  /* 0x00000000fffff984 */ /* 0x000fe20000000800 */
[----:B------:R1:W-:Y:S01]  /*12610*/  @!P0 LDGSTS.E.BYPASS.LTC128B.128 [R212+0x8000], [R16.64] ;  /* 0x0800000010d48fae */ /* 0x0003e2000b901d4a */
[----:B------:R-:W-:-:S02]  /*12620*/  ISETP.GE.AND P1, PT, R169, R0, PT ;  /* 0x00000000a900720c */ /* 0x000fc40003f26270 */
[--C-:B------:R-:W-:Y:S01]  /*12630*/  LOP3.LUT R239, R239, 0x90, R208.reuse, 0xfe, !PT ;  /* 0x00000090efef7812 */ /* 0x100fe200078efed0 */
[----:B------:R-:W-:Y:S01]  /*12640*/  @P0 STS.128 [R212+0x8800], RZ ;  /* 0x008800ffd4000388 */ /* 0x000fe20000000c00 */
[----:B------:R-:W-:Y:S01]  /*12650*/  I2F R166, R181 ;  /* 0x000000b500a67306 */ /* 0x000fe20000201400 */
[----:B------:R-:W-:Y:S02]  /*12660*/  LOP3.LUT R241, R241, 0x91, R208, 0xfe, !PT ;  /* 0x00000091f1f17812 */ /* 0x000fe400078efed0 */
[----:B------:R-:W-:Y:S01]  /*12670*/  @!PT LDS RZ, [RZ] ;  /* 0x00000000fffff984 */ /* 0x000fe20000000800 */
[----:B------:R-:W-:Y:S01]  /*12680*/  @!PT LDS RZ, [RZ] ;  /* 0x00000000fffff984 */ /* 0x000fe20000000800 */
[----:B------:R-:W-:Y:S01]  /*12690*/  @!PT LDS RZ, [RZ] ;  /* 0x00000000fffff984 */ /* 0x000fe20000000800 */
[----:B------:R1:W-:Y:S01]  /*126a0*/  @!P0 LDGSTS.E.BYPASS.LTC128B.128 [R212+0x8800], [R4.64] ;  /* 0x0880000004d48fae */ /* 0x0003e2000b901d4a */
[-C--:B------:R-:W-:Y:S02]  /*126b0*/  ISETP.GE.AND P3, PT, R177, R2.reuse, PT ;  /* 0x00000002b100720c */ /* 0x080fe40003f66270 */
[-C--:B------:R-:W-:Y:S01]  /*126c0*/  ISETP.GE.AND P2, PT, R169, R2.reuse, PT ;  /* 0x00000002a900720c */ /* 0x080fe20003f46270 */
[----:B------:R-:W-:Y:S01]  /*126d0*/  LDSM.16.M88.4 R60, [R207] ;  /* 0x00000000cf3c783b */ /* 0x000fe20000000200 */
[----:B------:R2:W-:Y:S01]  /*126e0*/  I2F R163, R165 ;  /* 0x000000a500a37306 */ /* 0x0005e20000201400 */
[----:B------:R-:W-:Y:S01]  /*126f0*/  ISETP.GE.AND P5, PT, R171, R2, PT ;  /* 0x00000002ab00720c */ /* 0x000fe20003fa6270 */
[----:B-----5:R-:W-:Y:S01]  /*12700*/  IMAD.U32 R169, RZ, RZ, UR7 ;  /* 0x00000007ffa97e24 */ /* 0x020fe2000f8e00ff */
[----:B------:R-:W5:Y:S01]  /*12710*/  LDSM.16.M88.4 R52, [R205+0x1000] ;  /* 0x00100000cd34783b */ /* 0x000f620000000200 */
[----:B------:R-:W-:-:S02]  /*12720*/  ISETP.GE.AND P4, PT, R177, R0, PT ;  /* 0x00000000b100720c */ /* 0x000fc40003f86270 */
[--C-:B------:R-:W-:Y:S01]  /*12730*/  LOP3.LUT R245, R245, 0x98, R208.reuse, 0xfe, !PT ;  /* 0x00000098f5f57812 */ /* 0x100fe200078efed0 */
[----:B------:R-:W-:Y:S01]  /*12740*/  LDSM.16.M88.4 R152, [R206] ;  /* 0x00000000ce98783b */ /* 0x000fe20000000200 */
[----:B------:R-:W-:Y:S01]  /*12750*/  I2F R164, R171 ;  /* 0x000000ab00a47306 */ /* 0x000fe20000201400 */
[--C-:B------:R-:W-:Y:S02]  /*12760*/  LOP3.LUT R249, R249, 0x99, R208.reuse, 0xfe, !PT ;  /* 0x00000099f9f97812 */ /* 0x100fe400078efed0 */
[----:B------:R-:W-:Y:S01]  /*12770*/  LDSM.16.M88.4 R136, [R204] ;  /* 0x00000000cc88783b */ /* 0x000fe20000000200 */
[--C-:B------:R-:W-:Y:S02]  /*12780*/  LOP3.LUT R186, R169, 0xc9, R208.reuse, 0xfe, !PT ;  /* 0x000000c9a9ba7812 */ /* 0x100fe400078efed0 */
[--C-:B------:R-:W-:Y:S01]  /*12790*/  LOP3.LUT R247, R247, 0xa0, R208.reuse, 0xfe, !PT ;  /* 0x000000a0f7f77812 */ /* 0x100fe200078efed0 */
[----:B------:R-:W1:Y:S01]  /*127a0*/  LDSM.16.M88.4 R124, [R205+0x1400] ;  /* 0x00140000cd7c783b */ /* 0x000e620000000200 */
[----:B--2---:R-:W-:Y:S01]  /*127b0*/  IMAD.U32 R165, RZ, RZ, UR7 ;  /* 0x00000007ffa57e24 */ /* 0x004fe2000f8e00ff */
[----:B------:R-:W2:Y:S01]  /*127c0*/  I2F R183, R185 ;  /* 0x000000b900b77306 */ /* 0x000ea20000201400 */
[----:B------:R-:W-:Y:S01]  /*127d0*/  LOP3.LUT R167, R208, UR7, RZ, 0xfc, !PT ;  /* 0x00000007d0a77c12 */ /* 0x000fe2000f8efcff */
[----:B------:R-:W1:Y:S02]  /*127e0*/  LDSM.16.M88.4 R116, [R205+0x1800] ;  /* 0x00180000cd74783b */ /* 0x000e640000000200 */
[----:B------:R-:W-:-:S02]  /*127f0*/  LOP3.LUT R176, R165, 0xb9, R208, 0xfe, !PT ;  /* 0x000000b9a5b07812 */ /* 0x000fc400078efed0 */
[----:B------:R-:W2:Y:S01]  /*12800*/  LDSM.16.M88.4 R108, [R205+0x1c00] ;  /* 0x001c0000cd6c783b */ /* 0x000ea20000000200 */
[--C-:B------:R-:W-:Y:S01]  /*12810*/  LOP3.LUT R180, R165, 0xc1, R208.reuse, 0xfe, !PT ;  /* 0x000000c1a5b47812 */ /* 0x100fe200078efed0 */
[----:B------:R-:W-:Y:S01]  /*12820*/  I2F R168, R187 ;  /* 0x000000bb00a87306 */ /* 0x000fe20000201400 */
[----:B------:R-:W-:Y:S01]  /*12830*/  ISETP.GE.AND P0, PT, R167, R0, PT ;  /* 0x00000000a700720c */ /* 0x000fe20003f06270 */
[----:B------:R-:W2:Y:S04]  /*12840*/  LDSM.16.M88.4 R100, [R205+0x2000] ;  /* 0x00200000cd64783b */ /* 0x000ea80000000200 */
[----:B------:R-:W2:Y:S02]  /*12850*/  LDSM.16.M88.4 R92, [R205+0x2400] ;  /* 0x00240000cd5c783b */ /* 0x000ea40000000200 */
[----:B------:R-:W1:Y:S02]  /*12860*/  I2F R213, R239 ;  /* 0x000000ef00d57306 */ /* 0x000e640000201400 */
[----:B------:R-:W2:Y:S04]  /*12870*/  LDSM.16.M88.4 R84, [R205+0x2800] ;  /* 0x00280000cd54783b */ /* 0x000ea80000000200 */
[----:B------:R-:W2:Y:S01]  /*12880*/  LDSM.16.M88.4 R76, [R205+0x2c00] ;  /* 0x002c0000cd4c783b */ /* 0x000ea20000000200 */
[----:B------:R-:W-:Y:S01]  /*12890*/  @P0 LOP3.LUT R132, R132, 0x2, RZ, 0xfc, !PT ;  /* 0x0000000284840812 */ /* 0x000fe200078efcff */
[----:B------:R-:W-:Y:S02]  /*128a0*/  I2F R170, R241 ;  /* 0x000000f100aa7306 */ /* 0x000fe40000201400 */
[----:B------:R-:W2:Y:S01]  /*128b0*/  LDSM.16.M88.4 R44, [R205+0x3000] ;  /* 0x00300000cd2c783b */ /* 0x000ea20000000200 */
[C---:B-----5:R-:W-:Y:S03]  /*128c0*/  HMMA.16816.F32.BF16 R56, R60.reuse, R52, RZ ;  /* 0x000000343c38723c */ /* 0x060fe600000418ff */
[----:B------:R-:W5:Y:S02]  /*128d0*/  LDSM.16.M88.4 R36, [R205+0x3400] ;  /* 0x00340000cd24783b */ /* 0x000f640000000200 */
[----:B------:R-:W-:Y:S02]  /*128e0*/  I2F R243, R245 ;  /* 0x000000f500f37306 */ /* 0x000fe40000201400 */
[----:B------:R-:W3:Y:S01]  /*128f0*/  LDSM.16.M88.4 R28, [R205+0x3800] ;  /* 0x00380000cd1c783b */ /* 0x000ee20000000200 */
[C---:B------:R-:W-:Y:S03]  /*12900*/  HMMA.16816.F32.BF16 R52, R60.reuse, R54, RZ ;  /* 0x000000363c34723c */ /* 0x040fe600000418ff */
[----:B------:R-:W3:Y:S02]  /*12910*/  LDSM.16.M88.4 R20, [R205+0x3c00] ;  /* 0x003c0000cd14783b */ /* 0x000ee40000000200 */
[----:B------:R-:W-:Y:S02]  /*12920*/  I2F R172, R249 ;  /* 0x000000f900ac7306 */ /* 0x000fe40000201400 */
[----:B------:R-:W3:Y:S01]  /*12930*/  LDSM.16.M88.4 R12, [R205+0x4000] ;  /* 0x00400000cd0c783b */ /* 0x000ee20000000200 */
[----:B-1----:R-:W-:Y:S03]  /*12940*/  HMMA.16816.F32.BF16 R128, R60, R124, RZ ;  /* 0x0000007c3c80723c */ /* 0x002fe600000418ff */
[----:B------:R-:W4:Y:S02]  /*12950*/  LDSM.16.M88.4 R4, [R205+0x4400] ;  /* 0x00440000cd04783b */ /* 0x000f240000000200 */
[----:B------:R-:W1:Y:S02]  /*12960*/  I2F R251, R247 ;  /* 0x000000f700fb7306 */ /* 0x000e640000201400 */
[----:B------:R-:W1:Y:S01]  /*12970*/  LDSM.16.M88.4 R68, [R205+0x4800] ;  /* 0x00480000cd44783b */ /* 0x000e620000000200 */
[----:B------:R-:W-:Y:S03]  /*12980*/  HMMA.16816.F32.BF16 R56, R152, R136, R56 ;  /* 0x000000889838723c */ /* 0x000fe60000041838 */
[----:B------:R-:W1:Y:S02]  /*12990*/  LDSM.16.M88.4 R144, [R205+0x4c00] ;  /* 0x004c0000cd90783b */ /* 0x000e640000000200 */
[----:B------:R5:W-:Y:S02]  /*129a0*/  I2F R161, R167 ;  /* 0x000000a700a17306 */ /* 0x000be40000201400 */
[----:B------:R-:W-:Y:S01]  /*129b0*/  IMAD.U32 R137, RZ, RZ, UR7 ;  /* 0x00000007ff897e24 */ /* 0x000fe2000f8e00ff */
[C---:B------:R-:W-:Y:S01]  /*129c0*/  HMMA.16816.F32.BF16 R120, R60.reuse, R116, RZ ;  /* 0x000000743c78723c */ /* 0x040fe200000418ff */
[----:B------:R-:W-:Y:S03]  /*129d0*/  LDSM.16.M88.4 R140, [R196] ;  /* 0x00000000c48c783b */ /* 0x000fe60000000200 */
[----:B------:R-:W-:Y:S01]  /*129e0*/  LOP3.LUT R160, R137, 0x71, R208, 0xfe, !PT ;  /* 0x0000007189a07812 */ /* 0x000fe200078efed0 */
[----:B------:R-:W-:Y:S01]  /*129f0*/  LDSM.16.M88.4 R148, [R195] ;  /* 0x00000000c394783b */ /* 0x000fe20000000200 */
[----:B------:R-:W-:Y:S02]  /*12a00*/  I2F R182, R186 ;  /* 0x000000ba00b67306 */ /* 0x000fe40000201400 */
[----:B--2---:R-:W-:Y:S01]  /*12a10*/  HMMA.16816.F32.BF16 R112, R60, R108, RZ ;  /* 0x0000006c3c70723c */ /* 0x004fe200000418ff */
[----:B------:R-:W-:Y:S01]  /*12a20*/  LDSM.16.M88.4 R156, [R191] ;  /* 0x00000000bf9c783b */ /* 0x000fe20000000200 */
[----:B-----5:R-:W-:-:S04]  /*12a30*/  IMAD.U32 R167, RZ, RZ, UR7 ;  /* 0x00000007ffa77e24 */ /* 0x020fc8000f8e00ff */
[----:B------:R-:W-:Y:S01]  /*12a40*/  I2F R160, R160 ;  /* 0x000000a000a07306 */ /* 0x000fe20000201400 */
[----:B------:R-:W0:Y:S01]  /*12a50*/  LDGDEPBAR ;  /* 0x00000000000079af */ /* 0x000e220000000000 */
        /* <DEDUP_REMOVED lines=9> */
[C---:B----4-:R-:W-:Y:S08]  /*12af0*/  HMMA.16816.F32.BF16 R8, R60.reuse, R4, RZ ;  /* 0x000000043c08723c */ /* 0x050ff000000418ff */
[----:B-1----:R-:W-:Y:S08]  /*12b00*/  HMMA.16816.F32.BF16 R72, R60, R68, RZ ;  /* 0x000000443c48723c */ /* 0x002ff000000418ff */
[----:B------:R-:W-:Y:S01]  /*12b10*/  HMMA.16816.F32.BF16 R52, R152, R138, R52 ;  /* 0x0000008a9834723c */ /* 0x000fe20000041834 */
[----:B------:R-:W1:Y:S07]  /*12b20*/  LDSM.16.M88.4 R136, [R193] ;  /* 0x00000000c188783b */ /* 0x000e6e0000000200 */
        /* <DEDUP_REMOVED lines=17> */
[C---:B-1----:R-:W-:Y:S08]  /*12c40*/  HMMA.16816.F32.BF16 R24, R152.reuse, R136, R24 ;  /* 0x000000889818723c */ /* 0x042ff00000041818 */
[C---:B------:R-:W-:Y:S01]  /*12c50*/  HMMA.16816.F32.BF16 R20, R152.reuse, R138, R20 ;  /* 0x0000008a9814723c */ /* 0x040fe20000041814 */
[----:B------:R-:W1:Y:S07]  /*12c60*/  LDSM.16.M88.4 R136, [R3] ;  /* 0x000000000388783b */ /* 0x000e6e0000000200 */
[C---:B------:R-:W-:Y:S08]  /*12c70*/  HMMA.16816.F32.BF16 R48, R152.reuse, R140, R48 ;  /* 0x0000008c9830723c */ /* 0x040ff00000041830 */
[C---:B------:R-:W-:Y:S01]  /*12c80*/  HMMA.16816.F32.BF16 R44, R152.reuse, R142, R44 ;  /* 0x0000008e982c723c */ /* 0x040fe2000004182c */
[----:B------:R-:W3:Y:S07]  /*12c90*/  LDSM.16.M88.4 R140, [R192] ;  /* 0x00000000c08c783b */ /* 0x000eee0000000200 */
[C---:B------:R-:W-:Y:S08]  /*12ca0*/  HMMA.16816.F32.BF16 R40, R152.reuse, R148, R40 ;  /* 0x000000949828723c */ /* 0x040ff00000041828 */
[----:B--2---:R-:W-:Y:S01]  /*12cb0*/  HMMA.16816.F32.BF16 R32, R152, R144, R32 ;  /* 0x000000909820723c */ /* 0x004fe20000041820 */
[----:B------:R-:W-:-:S07]  /*12cc0*/  FFMA.FTZ R50, R175, UR4, R50 ;  /* 0x00000004af327c23 */ /* 0x000fce0008010032 */
[----:B------:R-:W-:Y:S01]  /*12cd0*/  HMMA.16816.F32.BF16 R28, R152, R146, R28 ;  /* 0x00000092981c723c */ /* 0x000fe2000004181c */
[----:B------:R-:W2:Y:S01]  /*12ce0*/  LDSM.16.M88.4 R144, [R197] ;  /* 0x00000000c590783b */ /* 0x000ea20000000200 */
[----:B------:R-:W-:-:S06]  /*12cf0*/  FFMA.FTZ R46, R183, UR4, R46 ;  /* 0x00000004b72e7c23 */ /* 0x000fcc000801002e */
[----:B------:R-:W-:Y:S01]  /*12d00*/  HMMA.16816.F32.BF16 R36, R152, R150, R36 ;  /* 0x000000969824723c */ /* 0x000fe20000041824 */
[----:B------:R-:W4:Y:S01]  /*12d10*/  LDSM.16.M88.4 R148, [R203] ;  /* 0x00000000cb94783b */ /* 0x000f220000000200 */
[C---:B------:R-:W-:Y:S02]  /*12d20*/  FFMA.FTZ R177, R213.reuse, UR4, R40 ;  /* 0x00000004d5b17c23 */ /* 0x040fe40008010028 */
[----:B------:R-:W-:-:S04]  /*12d30*/  FFMA.FTZ R42, R213, UR4, R42 ;  /* 0x00000004d52a7c23 */ /* 0x000fc8000801002a */
[----:B-1----:R-:W-:Y:S01]  /*12d40*/  HMMA.16816.F32.BF16 R60, R152, R138, R60 ;  /* 0x0000008a983c723c */ /* 0x002fe2000004183c */
[----:B------:R-:W-:-:S06]  /*12d50*/  FFMA.FTZ R34, R251, UR4, R34 ;  /* 0x00000004fb227c23 */ /* 0x000fcc0008010022 */
[----:B------:R-:W-:Y:S01]  /*12d60*/  IMAD.U32 R139, RZ, RZ, UR7 ;  /* 0x00000007ff8b7e24 */ /* 0x000fe2000f8e00ff */
[----:B---3--:R-:W-:Y:S04]  /*12d70*/  HMMA.16816.F32.BF16 R16, R152, R140, R16 ;  /* 0x0000008c9810723c */ /* 0x008fe80000041810 */
[----:B------:R-:W-:-:S04]  /*12d80*/  LOP3.LUT R139, R139, 0xb1, R208, 0xfe, !PT ;  /* 0x000000b18b8b7812 */ /* 0x000fc800078efed0 */
[----:B------:R-:W-:Y:S01]  /*12d90*/  HMMA.16816.F32.BF16 R12, R152, R142, R12 ;  /* 0x0000008e980c723c */ /* 0x000fe2000004180c */
[----:B------:R-:W1:Y:S01]  /*12da0*/  LDSM.16.M88.4 R140, [R190] ;  /* 0x00000000be8c783b */ /* 0x000e620000000200 */
[----:B------:R-:W-:Y:S02]  /*12db0*/  FFMA.FTZ R38, R243, UR4, R38 ;  /* 0x00000004f3267c23 */ /* 0x000fe40008010026 */
[----:B------:R-:W-:-:S04]  /*12dc0*/  FFMA.FTZ R39, R172, UR4, R39 ;  /* 0x00000004ac277c23 */ /* 0x000fc80008010027 */
[C---:B------:R-:W-:Y:S01]  /*12dd0*/  FFMA.FTZ R63, R162.reuse, UR4, R63 ;  /* 0x00000004a23f7c23 */ /* 0x040fe2000801003f */
[C---:B--2---:R-:W-:Y:S01]  /*12de0*/  HMMA.16816.F32.BF16 R76, R152.reuse, R146, R76 ;  /* 0x00000092984c723c */ /* 0x044fe2000004184c */
[----:B------:R-:W-:Y:S01]  /*12df0*/  FFMA.FTZ R61, R162, UR4, R61 ;  /* 0x00000004a23d7c23 */ /* 0x000fe2000801003d */
[----:B------:R-:W2:Y:S02]  /*12e00*/  I2F R146, R139 ;  /* 0x0000008b00927306 */ /* 0x000ea40000201400 */
[----:B------:R-:W-:Y:S02]  /*12e10*/  FSEL R63, R63, -INF , !P1 ;  /* 0xff8000003f3f7808 */ /* 0x000fe40004800000 */
[-C--:B------:R-:W-:Y:S01]  /*12e20*/  ISETP.GE.AND P1, PT, R171, R0.reuse, PT ;  /* 0x00000000ab00720c */ /* 0x080fe20003f26270 */
[----:B------:R-:W-:Y:S01]  /*12e30*/  FFMA.FTZ R171, R175, UR4, R48 ;  /* 0x00000004afab7c23 */ /* 0x000fe20008010030 */
[----:B------:R-:W-:Y:S01]  /*12e40*/  HMMA.16816.F32.BF16 R8, R152, R156, R8 ;  /* 0x0000009c9808723c */ /* 0x000fe20000041808 */
[----:B------:R-:W-:Y:S01]  /*12e50*/  FSEL R61, R61, -INF , !P2 ;  /* 0xff8000003d3d7808 */ /* 0x000fe20005000000 */
[----:B------:R-:W-:Y:S01]  /*12e60*/  FFMA.FTZ R175, R168, UR4, R45 ;  /* 0x00000004a8af7c23 */ /* 0x000fe2000801002d */
[----:B------:R-:W-:Y:S01]  /*12e70*/  ISETP.GE.AND P2, PT, R179, R0, PT ;  /* 0x00000000b300720c */ /* 0x000fe20003f46270 */
[----:B------:R-:W-:-:S02]  /*12e80*/  IMAD.U32 R147, RZ, RZ, UR7 ;  /* 0x00000007ff937e24 */ /* 0x000fc4000f8e00ff */
[----:B------:R-:W-:Y:S02]  /*12e90*/  FFMA.FTZ R168, R168, UR4, R47 ;  /* 0x00000004a8a87c23 */ /* 0x000fe4000801002f */
[----:B------:R-:W-:Y:S01]  /*12ea0*/  IMAD.U32 R157, RZ, RZ, UR7 ;  /* 0x00000007ff9d7e24 */ /* 0x000fe2000f8e00ff */
[C---:B------:R-:W-:Y:S01]  /*12eb0*/  HMMA.16816.F32.BF16 R4, R152.reuse, R158, R4 ;  /* 0x0000009e9804723c */ /* 0x040fe20000041804 */
[----:B------:R-:W-:Y:S01]  /*12ec0*/  IMAD.U32 R156, RZ, RZ, UR7 ;  /* 0x00000007ff9c7e24 */ /* 0x000fe2000f8e00ff */
[--C-:B------:R-:W-:Y:S01]  /*12ed0*/  LOP3.LUT R178, R147, 0xb8, R208.reuse, 0xfe, !PT ;  /* 0x000000b893b27812 */ /* 0x100fe200078efed0 */
[----:B------:R-:W-:Y:S01]  /*12ee0*/  IMAD.U32 R47, RZ, RZ, UR7 ;  /* 0x00000007ff2f7e24 */ /* 0x000fe2000f8e00ff */
[--C-:B------:R-:W-:Y:S01]  /*12ef0*/  LOP3.LUT R157, R157, 0xa1, R208.reuse, 0xfe, !PT ;  /* 0x000000a19d9d7812 */ /* 0x100fe200078efed0 */
[----:B--2---:R-:W-:Y:S01]  /*12f00*/  FFMA.FTZ R25, R146, UR4, R25 ;  /* 0x0000000492197c23 */ /* 0x004fe20008010019 */
[----:B------:R-:W-:Y:S01]  /*12f10*/  LOP3.LUT R156, R156, 0xa8, R208, 0xfe, !PT ;  /* 0x000000a89c9c7812 */ /* 0x000fe200078efed0 */
[C---:B------:R-:W-:Y:S01]  /*12f20*/  FFMA.FTZ R76, R173.reuse, UR4, R76 ;  /* 0x00000004ad4c7c23 */ /* 0x040fe2000801004c */
[----:B------:R-:W-:Y:S01]  /*12f30*/  I2F R158, R157 ;  /* 0x0000009d009e7306 */ /* 0x000fe20000201400 */
[----:B------:R-:W-:Y:S01]  /*12f40*/  FFMA.FTZ R173, R173, UR4, R78 ;  /* 0x00000004adad7c23 */ /* 0x000fe2000801004e */
[C---:B----4-:R-:W-:Y:S01]  /*12f50*/  HMMA.16816.F32.BF16 R128, R152.reuse, R148, R128 ;  /* 0x000000949880723c */ /* 0x050fe20000041880 */
[----:B------:R-:W-:Y:S01]  /*12f60*/  FFMA.FTZ R77, R164, UR4, R77 ;  /* 0x00000004a44d7c23 */ /* 0x000fe2000801004d */
[----:B------:R-:W-:Y:S01]  /*12f70*/  FSEL R165, R76, -INF , !P3 ;  /* 0xff8000004ca57808 */ /* 0x000fe20005800000 */
[----:B------:R-:W-:Y:S01]  /*12f80*/  FFMA.FTZ R164, R164, UR4, R79 ;  /* 0x00000004a4a47c23 */ /* 0x000fe2000801004f */
[-C--:B------:R-:W-:Y:S01]  /*12f90*/  ISETP.GE.AND P3, PT, R179, R2.reuse, PT ;  /* 0x00000002b300720c */ /* 0x080fe20003f66270 */
[----:B------:R-:W-:Y:S01]  /*12fa0*/  FFMA.FTZ R179, R170, UR4, R41 ;  /* 0x00000004aab37c23 */ /* 0x000fe20008010029 */
[----:B------:R-:W-:Y:S01]  /*12fb0*/  FSEL R76, R173, -INF , !P4 ;  /* 0xff800000ad4c7808 */ /* 0x000fe20006000000 */
[----:B------:R-:W-:Y:S01]  /*12fc0*/  IMAD.U32 R173, RZ, RZ, UR7 ;  /* 0x00000007ffad7e24 */ /* 0x000fe2000f8e00ff */
[----:B------:R-:W-:Y:S01]  /*12fd0*/  FSEL R169, R171, -INF , !P3 ;  /* 0xff800000aba97808 */ /* 0x000fe20005800000 */
[----:B------:R-:W-:Y:S01]  /*12fe0*/  FFMA.FTZ R171, R166, UR4, R49 ;  /* 0x00000004a6ab7c23 */ /* 0x000fe20008010031 */
[-C--:B------:R-:W-:Y:S01]  /*12ff0*/  ISETP.GE.AND P4, PT, R181, R2.reuse, PT ;  /* 0x00000002b500720c */ /* 0x080fe20003f86270 */
[----:B------:R-:W2:Y:S01]  /*13000*/  I2F R159, R156 ;  /* 0x0000009c009f7306 */ /* 0x000ea20000201400 */
[----:B------:R-:W-:Y:S01]  /*13010*/  LOP3.LUT R238, R173, 0xd0, R208, 0xfe, !PT ;  /* 0x000000d0adee7812 */ /* 0x000fe200078efed0 */
[----:B------:R-:W-:Y:S01]  /*13020*/  FFMA.FTZ R173, R183, UR4, R44 ;  /* 0x00000004b7ad7c23 */ /* 0x000fe2000801002c */
[--C-:B------:R-:W-:Y:S01]  /*13030*/  LOP3.LUT R149, R174, 0xa9, R208.reuse, 0xfe, !PT ;  /* 0x000000a9ae957812 */ /* 0x100fe200078efed0 */
[----:B------:R-:W-:Y:S01]  /*13040*/  FFMA.FTZ R166, R166, UR4, R51 ;  /* 0x00000004a6a67c23 */ /* 0x000fe20008010033 */
[----:B------:R-:W-:Y:S01]  /*13050*/  FSEL R171, R171, -INF , !P4 ;  /* 0xff800000abab7808 */ /* 0x000fe20006000000 */
[C---:B-1----:R-:W-:Y:S01]  /*13060*/  HMMA.16816.F32.BF16 R72, R152.reuse, R140, R72 ;  /* 0x0000008c9848723c */ /* 0x042fe20000041848 */
[-C--:B------:R-:W-:Y:S01]  /*13070*/  ISETP.GE.AND P3, PT, R185, R2.reuse, PT ;  /* 0x00000002b900720c */ /* 0x080fe20003f66270 */
[----:B------:R-:W1:Y:S01]  /*13080*/  I2F R148, R149 ;  /* 0x0000009500947306 */ /* 0x000e620000201400 */
[----:B------:R-:W-:Y:S01]  /*13090*/  FSEL R49, R50, -INF , !P2 ;  /* 0xff80000032317808 */ /* 0x000fe20005000000 */
[----:B------:R-:W-:Y:S01]  /*130a0*/  FFMA.FTZ R183, R172, UR4, R37 ;  /* 0x00000004acb77c23 */ /* 0x000fe20008010025 */
[----:B------:R-:W-:Y:S01]  /*130b0*/  ISETP.GE.AND P4, PT, R187, R2, PT ;  /* 0x00000002bb00720c */ /* 0x000fe20003f86270 */
[----:B------:R-:W-:Y:S01]  /*130c0*/  IMAD.U32 R51, RZ, RZ, UR7 ;  /* 0x00000007ff337e24 */ /* 0x000fe2000f8e00ff */
[-C--:B------:R-:W-:Y:S01]  /*130d0*/  ISETP.GE.AND P2, PT, R185, R0.reuse, PT ;  /* 0x00000000b900720c */ /* 0x080fe20003f46270 */
[----:B------:R-:W-:Y:S01]  /*130e0*/  IMAD.U32 R141, RZ, RZ, UR7 ;  /* 0x00000007ff8d7e24 */ /* 0x000fe2000f8e00ff */
[----:B------:R-:W-:Y:S01]  /*130f0*/  FSEL R48, R164, -INF , !P1 ;  /* 0xff800000a4307808 */ /* 0x000fe20004800000 */
[----:B------:R-:W3:Y:S01]  /*13100*/  I2F R147, R178 ;  /* 0x000000b200937306 */ /* 0x000ee20000201400 */
[----:B------:R-:W-:Y:S01]  /*13110*/  LOP3.LUT R174, R174, 0xb0, R208, 0xfe, !PT ;  /* 0x000000b0aeae7812 */ /* 0x000fe200078efed0 */
[----:B------:R-:W-:Y:S01]  /*13120*/  FFMA.FTZ R185, R251, UR4, R32 ;  /* 0x00000004fbb97c23 */ /* 0x000fe20008010020 */
[----:B------:R-:W-:Y:S01]  /*13130*/  ISETP.GE.AND P1, PT, R181, R0, PT ;  /* 0x00000000b500720c */ /* 0x000fe20003f26270 */
[----:B------:R-:W-:Y:S01]  /*13140*/  FFMA.FTZ R181, R243, UR4, R36 ;  /* 0x00000004f3b57c23 */ /* 0x000fe20008010024 */
[----:B------:R-:W-:Y:S01]  /*13150*/  FSEL R173, R173, -INF , !P3 ;  /* 0xff800000adad7808 */ /* 0x000fe20005800000 */
[----:B--2---:R-:W-:Y:S01]  /*13160*/  FFMA.FTZ R28, R159, UR4, R28 ;  /* 0x000000049f1c7c23 */ /* 0x004fe2000801001c */
[----:B------:R-:W-:Y:S01]  /*13170*/  FSEL R175, R175, -INF , !P4 ;  /* 0xff800000afaf7808 */ /* 0x000fe20006000000 */
[----:B------:R-:W2:Y:S01]  /*13180*/  I2F R138, R174 ;  /* 0x000000ae008a7306 */ /* 0x000ea20000201400 */
[-C--:B------:R-:W-:Y:S01]  /*13190*/  ISETP.GE.AND P3, PT, R239, R2.reuse, PT ;  /* 0x00000002ef00720c */ /* 0x080fe20003f66270 */
[----:B-1----:R-:W-:Y:S01]  /*131a0*/  FFMA.FTZ R29, R148, UR4, R29 ;  /* 0x00000004941d7c23 */ /* 0x002fe2000801001d */
[----:B------:R-:W-:Y:S01]  /*131b0*/  FSEL R45, R46, -INF , !P2 ;  /* 0xff8000002e2d7808 */ /* 0x000fe20005000000 */
[----:B------:R-:W-:Y:S01]  /*131c0*/  FFMA.FTZ R30, R159, UR4, R30 ;  /* 0x000000049f1e7c23 */ /* 0x000fe2000801001e */
[----:B------:R-:W-:Y:S01]  /*131d0*/  ISETP.GE.AND P4, PT, R241, R2, PT ;  /* 0x00000002f100720c */ /* 0x000fe20003f86270 */
[----:B------:R-:W-:Y:S01]  /*131e0*/  FFMA.FTZ R13, R182, UR4, R13 ;  /* 0x00000004b60d7c23 */ /* 0x000fe2000801000d */
[-C--:B------:R-:W-:Y:S01]  /*131f0*/  ISETP.GE.AND P2, PT, R239, R0.reuse, PT ;  /* 0x00000000ef00720c */ /* 0x080fe20003f46270 */
[----:B------:R-:W1:Y:S01]  /*13200*/  I2F R140, R176 ;  /* 0x000000b0008c7306 */ /* 0x000e620000201400 */
[----:B------:R-:W-:Y:S01]  /*13210*/  FSEL R44, R166, -INF , !P1 ;  /* 0xff800000a62c7808 */ /* 0x000fe20004800000 */
[----:B---3--:R-:W-:Y:S01]  /*13220*/  FFMA.FTZ R20, R147, UR4, R20 ;  /* 0x0000000493147c23 */ /* 0x008fe20008010014 */
[----:B------:R-:W-:Y:S01]  /*13230*/  ISETP.GE.AND P1, PT, R187, R0, PT ;  /* 0x00000000bb00720c */ /* 0x000fe20003f26270 */
[----:B------:R-:W-:Y:S01]  /*13240*/  FFMA.FTZ R187, R158, UR4, R33 ;  /* 0x000000049ebb7c23 */ /* 0x000fe20008010021 */
[----:B------:R-:W-:Y:S01]  /*13250*/  FSEL R177, R177, -INF , !P3 ;  /* 0xff800000b1b17808 */ /* 0x000fe20005800000 */
[----:B------:R-:W-:Y:S01]  /*13260*/  FFMA.FTZ R22, R147, UR4, R22 ;  /* 0x0000000493167c23 */ /* 0x000fe20008010016 */
[----:B------:R-:W-:Y:S01]  /*13270*/  FSEL R179, R179, -INF , !P4 ;  /* 0xff800000b3b37808 */ /* 0x000fe20006000000 */
[----:B------:R-:W3:Y:S01]  /*13280*/  I2F R78, R180 ;  /* 0x000000b4004e7306 */ /* 0x000ee20000201400 */
[-C--:B------:R-:W-:Y:S01]  /*13290*/  ISETP.GE.AND P3, PT, R245, R2.reuse, PT ;  /* 0x00000002f500720c */ /* 0x080fe20003f66270 */
[----:B--2---:R-:W-:Y:S01]  /*132a0*/  FFMA.FTZ R24, R138, UR4, R24 ;  /* 0x000000048a187c23 */ /* 0x004fe20008010018 */
[----:B------:R-:W-:Y:S01]  /*132b0*/  FSEL R41, R42, -INF , !P2 ;  /* 0xff8000002a297808 */ /* 0x000fe20005000000 */
[----:B------:R-:W-:Y:S01]  /*132c0*/  FFMA.FTZ R42, R170, UR4, R43 ;  /* 0x00000004aa2a7c23 */ /* 0x000fe2000801002b */
[----:B------:R-:W-:Y:S01]  /*132d0*/  ISETP.GE.AND P4, PT, R249, R2, PT ;  /* 0x00000002f900720c */ /* 0x000fe20003f86270 */
[----:B------:R-:W-:Y:S01]  /*132e0*/  FFMA.FTZ R26, R138, UR4, R26 ;  /* 0x000000048a1a7c23 */ /* 0x000fe2000801001a */
[-C--:B------:R-:W-:Y:S01]  /*132f0*/  ISETP.GE.AND P2, PT, R245, R0.reuse, PT ;  /* 0x00000000f500720c */ /* 0x080fe20003f46270 */
[----:B------:R-:W2:Y:S01]  /*13300*/  I2F R184, R238 ;  /* 0x000000ee00b87306 */ /* 0x000ea20000201400 */
[----:B------:R-:W-:Y:S01]  /*13310*/  FSEL R40, R168, -INF , !P1 ;  /* 0xff800000a8287808 */ /* 0x000fe20004800000 */
[----:B------:R-:W-:Y:S01]  /*13320*/  IMAD.U32 R43, RZ, RZ, UR7 ;  /* 0x00000007ff2b7e24 */ /* 0x000fe2000f8e00ff */
[----:B------:R-:W-:Y:S01]  /*13330*/  LOP3.LUT R162, R141, 0xc0, R208, 0xfe, !PT ;  /* 0x000000c08da27812 */ /* 0x000fe200078efed0 */
[C---:B-1----:R-:W-:Y:S01]  /*13340*/  FFMA.FTZ R21, R140.reuse, UR4, R21 ;  /* 0x000000048c157c23 */ /* 0x042fe20008010015 */
[----:B------:R-:W-:Y:S01]  /*13350*/  ISETP.GE.AND P1, PT, R241, R0, PT ;  /* 0x00000000f100720c */ /* 0x000fe20003f26270 */
[----:B------:R-:W-:Y:S01]  /*13360*/  FFMA.FTZ R46, R140, UR4, R23 ;  /* 0x000000048c2e7c23 */ /* 0x000fe20008010017 */
[----:B------:R-:W-:Y:S01]  /*13370*/  FSEL R181, R181, -INF , !P3 ;  /* 0xff800000b5b57808 */ /* 0x000fe20005800000 */
[----:B------:R-:W1:Y:S01]  /*13380*/  I2F R141, R162 ;  /* 0x000000a2008d7306 */ /* 0x000e620000201400 */
[----:B------:R-:W-:Y:S01]  /*13390*/  FSEL R183, R183, -INF , !P4 ;  /* 0xff800000b7b77808 */ /* 0x000fe20006000000 */
[C---:B---3--:R-:W-:Y:S01]  /*133a0*/  FFMA.FTZ R17, R78.reuse, UR4, R17 ;  /* 0x000000044e117c23 */ /* 0x048fe20008010011 */
[-C--:B------:R-:W-:Y:S01]  /*133b0*/  ISETP.GE.AND P3, PT, R247, R2.reuse, PT ;  /* 0x00000002f700720c */ /* 0x080fe20003f66270 */
[----:B------:R-:W-:Y:S01]  /*133c0*/  FFMA.FTZ R50, R78, UR4, R19 ;  /* 0x000000044e327c23 */ /* 0x000fe20008010013 */
[----:B------:R-:W-:Y:S01]  /*133d0*/  FSEL R37, R38, -INF , !P2 ;  /* 0xff80000026257808 */ /* 0x000fe20005000000 */
[----:B------:R-:W-:Y:S01]  /*133e0*/  FFMA.FTZ R38, R148, UR4, R31 ;  /* 0x0000000494267c23 */ /* 0x000fe2000801001f */
[----:B------:R-:W-:Y:S01]  /*133f0*/  ISETP.GE.AND P4, PT, R157, R2, PT ;  /* 0x000000029d00720c */ /* 0x000fe20003f86270 */
[----:B------:R-:W-:Y:S01]  /*13400*/  IMAD.U32 R31, RZ, RZ, UR7 ;  /* 0x00000007ff1f7e24 */ /* 0x000fe2000f8e00ff */
[-C--:B------:R-:W-:Y:S01]  /*13410*/  ISETP.GE.AND P2, PT, R247, R0.reuse, PT ;  /* 0x00000000f700720c */ /* 0x080fe20003f46270 */
[----:B--2---:R-:W-:Y:S01]  /*13420*/  FFMA.FTZ R8, R184, UR4, R8 ;  /* 0x00000004b8087c23 */ /* 0x004fe20008010008 */
[----:B------:R-:W-:Y:S01]  /*13430*/  FSEL R36, R42, -INF , !P1 ;  /* 0xff8000002a247808 */ /* 0x000fe20004800000 */
[----:B------:R-:W-:Y:S01]  /*13440*/  FFMA.FTZ R42, R146, UR4, R27 ;  /* 0x00000004922a7c23 */ /* 0x000fe2000801001b */
[----:B------:R-:W-:Y:S01]  /*13450*/  LOP3.LUT R79, R167, 0xc8, R208, 0xfe, !PT ;  /* 0x000000c8a74f7812 */ /* 0x000fe200078efed0 */
[----:B------:R-:W-:Y:S01]  /*13460*/  FFMA.FTZ R10, R184, UR4, R10 ;  /* 0x00000004b80a7c23 */ /* 0x000fe2000801000a */
[----:B------:R-:W-:Y:S01]  /*13470*/  ISETP.GE.AND P1, PT, R249, R0, PT ;  /* 0x00000000f900720c */ /* 0x000fe20003f26270 */
[----:B-1----:R-:W-:Y:S01]  /*13480*/  FFMA.FTZ R16, R141, UR4, R16 ;  /* 0x000000048d107c23 */ /* 0x002fe20008010010 */
[----:B------:R-:W-:Y:S01]  /*13490*/  FSEL R185, R185, -INF , !P3 ;  /* 0xff800000b9b97808 */ /* 0x000fe20005800000 */
[----:B------:R-:W-:Y:S01]  /*134a0*/  FFMA.FTZ R18, R141, UR4, R18 ;  /* 0x000000048d127c23 */ /* 0x000fe20008010012 */
[----:B------:R-:W-:Y:S01]  /*134b0*/  FSEL R187, R187, -INF , !P4 ;  /* 0xff800000bbbb7808 */ /* 0x000fe20006000000 */
[C---:B------:R-:W-:Y:S01]  /*134c0*/  HMMA.16816.F32.BF16 R68, R152.reuse, R142, R68 ;  /* 0x0000008e9844723c */ /* 0x040fe20000041844 */
[-C--:B------:R-:W-:Y:S01]  /*134d0*/  ISETP.GE.AND P3, PT, R156, R2.reuse, PT ;  /* 0x000000029c00720c */ /* 0x080fe20003f66270 */
[----:B------:R-:W-:Y:S01]  /*134e0*/  IMAD.U32 R245, RZ, RZ, UR7 ;  /* 0x00000007fff57e24 */ /* 0x000fe2000f8e00ff */
[----:B------:R-:W-:Y:S01]  /*134f0*/  FSEL R33, R34, -INF , !P2 ;  /* 0xff80000022217808 */ /* 0x000fe20005000000 */
[----:B------:R-:W-:Y:S01]  /*13500*/  FFMA.FTZ R34, R158, UR4, R35 ;  /* 0x000000049e227c23 */ /* 0x000fe20008010023 */
[----:B------:R-:W-:Y:S01]  /*13510*/  ISETP.GE.AND P4, PT, R149, R2, PT ;  /* 0x000000029500720c */ /* 0x000fe20003f86270 */
[----:B------:R-:W-:Y:S01]  /*13520*/  IMAD.U32 R247, RZ, RZ, UR7 ;  /* 0x00000007fff77e24 */ /* 0x000fe2000f8e00ff */
[----:B------:R-:W-:Y:S01]  /*13530*/  ISETP.GE.AND P2, PT, R156, R0, PT ;  /* 0x000000009c00720c */ /* 0x000fe20003f46270 */
[C---:B------:R-:W-:Y:S01]  /*13540*/  HMMA.16816.F32.BF16 R64, R152.reuse, R136, R64 ;  /* 0x000000889840723c */ /* 0x040fe20000041840 */
[----:B------:R-:W-:Y:S01]  /*13550*/  FSEL R167, R77, -INF , !P5 ;  /* 0xff8000004da77808 */ /* 0x000fe20006800000 */
[----:B------:R-:W-:Y:S01]  /*13560*/  IMAD.U32 R251, RZ, RZ, UR7 ;  /* 0x00000007fffb7e24 */ /* 0x000fe2000f8e00ff */
[----:B------:R-:W1:Y:S01]  /*13570*/  I2F R77, R79 ;  /* 0x0000004f004d7306 */ /* 0x000e620000201400 */
[----:B------:R-:W-:Y:S01]  /*13580*/  FSEL R32, R39, -INF , !P1 ;  /* 0xff80000027207808 */ /* 0x000fe20004800000 */
[----:B------:R-:W-:Y:S01]  /*13590*/  IMAD.U32 R39, RZ, RZ, UR7 ;  /* 0x00000007ff277e24 */ /* 0x000fe2000f8e00ff */
[----:B------:R-:W-:Y:S01]  /*135a0*/  LOP3.LUT R242, R51, 0xd1, R208, 0xfe, !PT ;  /* 0x000000d133f27812 */ /* 0x000fe200078efed0 */
[----:B------:R-:W-:Y:S01]  /*135b0*/  FFMA.FTZ R182, R182, UR4, R15 ;  /* 0x00000004b6b67c23 */ /* 0x000fe2000801000f */
[----:B------:R-:W-:Y:S01]  /*135c0*/  FSEL R213, R28, -INF , !P3 ;  /* 0xff8000001cd57808 */ /* 0x000fe20005800000 */
[----:B------:R-:W-:Y:S01]  /*135d0*/  FFMA.FTZ R137, R163, UR4, R56 ;  /* 0x00000004a3897c23 */ /* 0x000fe20008010038 */
[----:B------:R-:W-:Y:S01]  /*135e0*/  FSEL R29, R29, -INF , !P4 ;  /* 0xff8000001d1d7808 */ /* 0x000fe20006000000 */
[----:B------:R-:W2:Y:S01]  /*135f0*/  I2F R210, R242 ;  /* 0x000000f200d27306 */ /* 0x000ea20000201400 */
[-C--:B------:R-:W-:Y:S01]  /*13600*/  ISETP.GE.AND P3, PT, R174, R2.reuse, PT ;  /* 0x00000002ae00720c */ /* 0x080fe20003f66270 */
[----:B------:R-:W-:Y:S01]  /*13610*/  HMMA.16816.F32.BF16 R124, R152, R150, R124 ;  /* 0x00000096987c723c */ /* 0x000fe2000004187c */
[----:B------:R-:W-:Y:S01]  /*13620*/  FSEL R35, R30, -INF , !P2 ;  /* 0xff8000001e237808 */ /* 0x000fe20005000000 */
[----:B------:R-:W-:Y:S01]  /*13630*/  IMAD.U32 R15, RZ, RZ, UR7 ;  /* 0x00000007ff0f7e24 */ /* 0x000fe2000f8e00ff */
[----:B------:R-:W-:-:S02]  /*13640*/  ISETP.GE.AND P4, PT, R139, R2, PT ;  /* 0x000000028b00720c */ /* 0x000fc40003f86270 */
[-C--:B------:R-:W-:Y:S01]  /*13650*/  ISETP.GE.AND P2, PT, R174, R0.reuse, PT ;  /* 0x00000000ae00720c */ /* 0x080fe20003f46270 */
[----:B-1----:R-:W-:Y:S01]  /*13660*/  FFMA.FTZ R12, R77, UR4, R12 ;  /* 0x000000044d0c7c23 */ /* 0x002fe2000801000c */
[----:B------:R-:W-:Y:S01]  /*13670*/  ISETP.GE.AND P1, PT, R157, R0, PT ;  /* 0x000000009d00720c */ /* 0x000fe20003f26270 */
[----:B------:R-:W-:Y:S01]  /*13680*/  FFMA.FTZ R14, R77, UR4, R14 ;  /* 0x000000044d0e7c23 */ /* 0x000fe2000801000e */
[--C-:B------:R-:W-:Y:S01]  /*13690*/  LOP3.LUT R148, R31, 0x1, R208.reuse, 0xfe, !PT ;  /* 0x000000011f947812 */ /* 0x100fe200078efed0 */
[----:B------:R-:W-:Y:S01]  /*136a0*/  IMAD.U32 R77, RZ, RZ, UR7 ;  /* 0x00000007ff4d7e24 */ /* 0x000fe2000f8e00ff */
[--C-:B------:R-:W-:Y:S01]  /*136b0*/  LOP3.LUT R244, R51, 0xd8, R208.reuse, 0xfe, !PT ;  /* 0x000000d833f47812 */ /* 0x100fe200078efed0 */
[----:B------:R-:W-:Y:S01]  /*136c0*/  HMMA.16816.F32.BF16 R80, R152, R144, R80 ;  /* 0x000000909850723c */ /* 0x000fe20000041850 */
[--C-:B------:R-:W-:Y:S01]  /*136d0*/  LOP3.LUT R248, R47, 0xd9, R208.reuse, 0xfe, !PT ;  /* 0x000000d92ff87812 */ /* 0x100fe200078efed0 */
[----:B--2---:R-:W-:Y:S01]  /*136e0*/  FFMA.FTZ R9, R210, UR4, R9 ;  /* 0x00000004d2097c23 */ /* 0x004fe20008010009 */
[----:B------:R-:W-:Y:S01]  /*136f0*/  LOP3.LUT R30, R39, 0xf8, R208, 0xfe, !PT ;  /* 0x000000f8271e7812 */ /* 0x000fe200078efed0 */
[----:B------:R-:W1:Y:S01]  /*13700*/  I2F R240, R244 ;  /* 0x000000f400f07306 */ /* 0x000e620000201400 */
[----:B------:R-:W-:-:S02]  /*13710*/  FSEL R31, R24, -INF , !P3 ;  /* 0xff800000181f7808 */ /* 0x000fc40005800000 */
[----:B------:R-:W-:Y:S02]  /*13720*/  FSEL R27, R25, -INF , !P4 ;  /* 0xff800000191b7808 */ /* 0x000fe40006000000 */
[-C--:B------:R-:W-:Y:S02]  /*13730*/  ISETP.GE.AND P3, PT, R178, R2.reuse, PT ;  /* 0x00000002b200720c */ /* 0x080fe40003f66270 */
[----:B------:R-:W-:Y:S01]  /*13740*/  FSEL R39, R26, -INF , !P2 ;  /* 0xff8000001a277808 */ /* 0x000fe20005000000 */
[----:B------:R-:W2:Y:S01]  /*13750*/  I2F R168, R248 ;  /* 0x000000f800a87306 */ /* 0x000ea20000201400 */
[----:B------:R-:W-:Y:S02]  /*13760*/  ISETP.GE.AND P4, PT, R176, R2, PT ;  /* 0x00000002b000720c */ /* 0x000fe40003f86270 */
[----:B------:R-:W-:Y:S02]  /*13770*/  ISETP.GE.AND P2, PT, R178, R0, PT ;  /* 0x00000000b200720c */ /* 0x000fe40003f46270 */
[----:B------:R-:W-:-:S02]  /*13780*/  FSEL R34, R34, -INF , !P1 ;  /* 0xff80000022227808 */ /* 0x000fc40004800000 */
[----:B------:R-:W-:Y:S01]  /*13790*/  ISETP.GE.AND P1, PT, R149, R0, PT ;  /* 0x000000009500720c */ /* 0x000fe20003f26270 */
[C---:B-1----:R-:W-:Y:S01]  /*137a0*/  FFMA.FTZ R4, R240.reuse, UR4, R4 ;  /* 0x00000004f0047c23 */ /* 0x042fe20008010004 */
[----:B------:R-:W-:Y:S01]  /*137b0*/  LOP3.LUT R250, R47, 0xe0, R208, 0xfe, !PT ;  /* 0x000000e02ffa7812 */ /* 0x000fe200078efed0 */
[----:B------:R-:W-:Y:S01]  /*137c0*/  FFMA.FTZ R6, R240, UR4, R6 ;  /* 0x00000004f0067c23 */ /* 0x000fe20008010006 */
[C-C-:B------:R-:W-:Y:S01]  /*137d0*/  LOP3.LUT R246, R43.reuse, 0xe1, R208.reuse, 0xfe, !PT ;  /* 0x000000e12bf67812 */ /* 0x140fe200078efed0 */
[----:B------:R-:W-:Y:S01]  /*137e0*/  I2F R239, R30 ;  /* 0x0000001e00ef7306 */ /* 0x000fe20000201400 */
[C-C-:B------:R-:W-:Y:S02]  /*137f0*/  LOP3.LUT R172, R43.reuse, 0xe8, R208.reuse, 0xfe, !PT ;  /* 0x000000e82bac7812 */ /* 0x140fe400078efed0 */
[C-C-:B------:R-:W-:Y:S01]  /*13800*/  LOP3.LUT R156, R43.reuse, 0x8, R208.reuse, 0xfe, !PT ;  /* 0x000000082b9c7812 */ /* 0x140fe200078efed0 */
[C---:B--2---:R-:W-:Y:S01]  /*13810*/  FFMA.FTZ R5, R168.reuse, UR4, R5 ;  /* 0x00000004a8057c23 */ /* 0x044fe20008010005 */
[----:B------:R-:W-:Y:S01]  /*13820*/  LOP3.LUT R26, R43, 0x9, R208, 0xfe, !PT ;  /* 0x000000092b1a7812 */ /* 0x000fe200078efed0 */
[----:B------:R-:W-:Y:S01]  /*13830*/  FFMA.FTZ R140, R168, UR4, R7 ;  /* 0x00000004a88c7c23 */ /* 0x000fe20008010007 */
[----:B------:R-:W-:Y:S01]  /*13840*/  FSEL R25, R20, -INF , !P3 ;  /* 0xff80000014197808 */ /* 0x000fe20005800000 */
[----:B------:R-:W1:Y:S01]  /*13850*/  I2F R170, R250 ;  /* 0x000000fa00aa7306 */ /* 0x000e620000201400 */
[----:B------:R-:W-:Y:S01]  /*13860*/  FSEL R23, R21, -INF , !P4 ;  /* 0xff80000015177808 */ /* 0x000fe20006000000 */
[----:B------:R-:W-:Y:S01]  /*13870*/  IMAD.U32 R7, RZ, RZ, UR7 ;  /* 0x00000007ff077e24 */ /* 0x000fe2000f8e00ff */
[----:B------:R-:W-:-:S02]  /*13880*/  ISETP.GE.AND P3, PT, R162, R2, PT ;  /* 0x00000002a200720c */ /* 0x000fc40003f66270 */
[----:B------:R-:W-:Y:S02]  /*13890*/  FSEL R43, R22, -INF , !P2 ;  /* 0xff800000162b7808 */ /* 0x000fe40005000000 */
[----:B------:R-:W-:Y:S01]  /*138a0*/  ISETP.GE.AND P4, PT, R180, R2, PT ;  /* 0x00000002b400720c */ /* 0x000fe20003f86270 */
[----:B------:R-:W2:Y:S01]  /*138b0*/  I2F R166, R246 ;  /* 0x000000f600a67306 */ /* 0x000ea20000201400 */
[-C--:B------:R-:W-:Y:S02]  /*138c0*/  ISETP.GE.AND P2, PT, R162, R0.reuse, PT ;  /* 0x00000000a200720c */ /* 0x080fe40003f46270 */
[----:B------:R-:W-:Y:S02]  /*138d0*/  FSEL R38, R38, -INF , !P1 ;  /* 0xff80000026267808 */ /* 0x000fe40004800000 */
[----:B------:R-:W-:Y:S02]  /*138e0*/  ISETP.GE.AND P1, PT, R139, R0, PT ;  /* 0x000000008b00720c */ /* 0x000fe40003f26270 */
[C---:B------:R-:W-:Y:S01]  /*138f0*/  LOP3.LUT R146, R47.reuse, 0x10, R208, 0xfe, !PT ;  /* 0x000000102f927812 */ /* 0x040fe200078efed0 */
[----:B-1----:R-:W-:Y:S01]  /*13900*/  FFMA.FTZ R72, R170, UR4, R72 ;  /* 0x00000004aa487c23 */ /* 0x002fe20008010048 */
[----:B------:R-:W-:Y:S01]  /*13910*/  LOP3.LUT R158, R47, 0x11, R208, 0xfe, !PT ;  /* 0x000000112f9e7812 */ /* 0x000fe200078efed0 */
[----:B------:R-:W-:Y:S01]  /*13920*/  I2F R241, R172 ;  /* 0x000000ac00f17306 */ /* 0x000fe20000201400 */
[----:B------:R-:W-:-:S02]  /*13930*/  FSEL R21, R16, -INF , !P3 ;  /* 0xff80000010157808 */ /* 0x000fc40005800000 */
[----:B------:R-:W-:Y:S02]  /*13940*/  FSEL R17, R17, -INF , !P4 ;  /* 0xff80000011117808 */ /* 0x000fe40006000000 */
[CC--:B------:R-:W-:Y:S01]  /*13950*/  ISETP.GE.AND P3, PT, R79.reuse, R2.reuse, PT ;  /* 0x000000024f00720c */ /* 0x0c0fe20003f66270 */
[----:B--2---:R-:W-:Y:S01]  /*13960*/  FFMA.FTZ R73, R166, UR4, R73 ;  /* 0x00000004a6497c23 */ /* 0x004fe20008010049 */
[----:B------:R-:W-:Y:S01]  /*13970*/  FSEL R47, R18, -INF , !P2 ;  /* 0xff800000122f7808 */ /* 0x000fe20005000000 */
[----:B------:R-:W-:Y:S01]  /*13980*/  FFMA.FTZ R75, R166, UR4, R75 ;  /* 0x00000004a64b7c23 */ /* 0x000fe2000801004b */
[----:B------:R-:W-:Y:S01]  /*13990*/  ISETP.GE.AND P4, PT, R186, R2, PT ;  /* 0x00000002ba00720c */ /* 0x000fe20003f86270 */
[----:B------:R-:W1:Y:S01]  /*139a0*/  I2F R249, R156 ;  /* 0x0000009c00f97306 */ /* 0x000e620000201400 */
[-C--:B------:R-:W-:Y:S01]  /*139b0*/  ISETP.GE.AND P2, PT, R79, R0.reuse, PT ;  /* 0x000000004f00720c */ /* 0x080fe20003f46270 */
[----:B------:R-:W-:Y:S01]  /*139c0*/  FFMA.FTZ R79, R210, UR4, R11 ;  /* 0x00000004d24f7c23 */ /* 0x000fe2000801000b */
[----:B------:R-:W-:Y:S01]  /*139d0*/  FSEL R42, R42, -INF , !P1 ;  /* 0xff8000002a2a7808 */ /* 0x000fe20004800000 */
[----:B------:R-:W-:Y:S01]  /*139e0*/  IMAD.U32 R11, RZ, RZ, UR7 ;  /* 0x00000007ff0b7e24 */ /* 0x000fe2000f8e00ff */
[----:B------:R-:W-:-:S02]  /*139f0*/  ISETP.GE.AND P1, PT, R176, R0, PT ;  /* 0x00000000b000720c */ /* 0x000fc40003f26270 */
[C-C-:B------:R-:W-:Y:S01]  /*13a00*/  LOP3.LUT R176, R51.reuse, 0x18, R208.reuse, 0xfe, !PT ;  /* 0x0000001833b07812 */ /* 0x140fe200078efed0 */
[----:B------:R-:W-:Y:S01]  /*13a10*/  I2F R24, R148 ;  /* 0x0000009400187306 */ /* 0x000fe20000201400 */
[----:B------:R-:W-:Y:S02]  /*13a20*/  LOP3.LUT R174, R51, 0x19, R208, 0xfe, !PT ;  /* 0x0000001933ae7812 */ /* 0x000fe400078efed0 */
[----:B------:R-:W-:Y:S02]  /*13a30*/  FSEL R159, R12, -INF , !P3 ;  /* 0xff8000000c9f7808 */ /* 0x000fe40005800000 */
[----:B------:R-:W-:Y:S02]  /*13a40*/  FSEL R157, R13, -INF , !P4 ;  /* 0xff8000000d9d7808 */ /* 0x000fe40006000000 */
[-C--:B------:R-:W-:Y:S01]  /*13a50*/  ISETP.GE.AND P3, PT, R238, R2.reuse, PT ;  /* 0x00000002ee00720c */ /* 0x080fe20003f66270 */
[----:B------:R-:W2:Y:S01]  /*13a60*/  I2F R22, R146 ;  /* 0x0000009200167306 */ /* 0x000ea20000201400 */
[----:B------:R-:W-:Y:S01]  /*13a70*/  FSEL R51, R14, -INF , !P2 ;  /* 0xff8000000e337808 */ /* 0x000fe20005000000 */
[----:B-1----:R-:W-:Y:S01]  /*13a80*/  FFMA.FTZ R163, R249, UR4, R52 ;  /* 0x00000004f9a37c23 */ /* 0x002fe20008010034 */
[----:B------:R-:W-:-:S02]  /*13a90*/  ISETP.GE.AND P4, PT, R242, R2, PT ;  /* 0x00000002f200720c */ /* 0x000fc40003f86270 */
[----:B------:R-:W-:Y:S02]  /*13aa0*/  ISETP.GE.AND P2, PT, R238, R0, PT ;  /* 0x00000000ee00720c */ /* 0x000fe40003f46270 */
[----:B------:R-:W-:Y:S01]  /*13ab0*/  FSEL R149, R8, -INF , !P3 ;  /* 0xff80000008957808 */ /* 0x000fe20005800000 */
[----:B------:R-:W-:Y:S01]  /*13ac0*/  FFMA.FTZ R8, R241, UR4, R68 ;  /* 0x00000004f1087c23 */ /* 0x000fe20008010044 */
[----:B------:R-:W-:Y:S01]  /*13ad0*/  FSEL R147, R9, -INF , !P4 ;  /* 0xff80000009937808 */ /* 0x000fe20006000000 */
[----:B------:R-:W-:Y:S01]  /*13ae0*/  IMAD.U32 R9, RZ, RZ, UR7 ;  /* 0x00000007ff097e24 */ /* 0x000fe2000f8e00ff */
[-C--:B------:R-:W-:Y:S01]  /*13af0*/  ISETP.GE.AND P3, PT, R244, R2.reuse, PT ;  /* 0x00000002f400720c */ /* 0x080fe20003f66270 */
[----:B------:R-:W-:Y:S01]  /*13b00*/  I2F R16, R158 ;  /* 0x0000009e00107306 */ /* 0x000fe20000201400 */
[----:B------:R-:W-:Y:S01]  /*13b10*/  FSEL R78, R10, -INF , !P2 ;  /* 0xff8000000a4e7808 */ /* 0x000fe20005000000 */
[----:B------:R-:W-:Y:S01]  /*13b20*/  FFMA.FTZ R10, R241, UR4, R70 ;  /* 0x00000004f10a7c23 */ /* 0x000fe20008010046 */
[----:B------:R-:W-:Y:S01]  /*13b30*/  ISETP.GE.AND P4, PT, R248, R2, PT ;  /* 0x00000002f800720c */ /* 0x000fe20003f86270 */
[----:B--2---:R-:W-:Y:S01]  /*13b40*/  FFMA.FTZ R128, R22, UR4, R128 ;  /* 0x0000000416807c23 */ /* 0x004fe20008010080 */
[----:B------:R-:W-:Y:S01]  /*13b50*/  ISETP.GE.AND P2, PT, R244, R0, PT ;  /* 0x00000000f400720c */ /* 0x000fe20003f46270 */
[----:B------:R-:W-:Y:S01]  /*13b60*/  FFMA.FTZ R57, R24, UR4, R57 ;  /* 0x0000000418397c23 */ /* 0x000fe20008010039 */
[----:B------:R-:W-:Y:S01]  /*13b70*/  FSEL R139, R4, -INF , !P3 ;  /* 0xff800000048b7808 */ /* 0x000fe20005800000 */
[----:B------:R-:W-:Y:S01]  /*13b80*/  FFMA.FTZ R4, R170, UR4, R74 ;  /* 0x00000004aa047c23 */ /* 0x000fe2000801004a */
[----:B------:R-:W-:Y:S01]  /*13b90*/  FSEL R141, R5, -INF , !P4 ;  /* 0xff800000058d7808 */ /* 0x000fe20006000000 */
[----:B------:R-:W-:Y:S01]  /*13ba0*/  IMAD.U32 R5, RZ, RZ, UR7 ;  /* 0x00000007ff057e24 */ /* 0x000fe2000f8e00ff */
[----:B------:R-:W-:Y:S01]  /*13bb0*/  ISETP.GE.AND P3, PT, R250, R2, PT ;  /* 0x00000002fa00720c */ /* 0x000fe20003f66270 */
[----:B------:R-:W1:Y:S01]  /*13bc0*/  I2F R19, R176 ;  /* 0x000000b000137306 */ /* 0x000e620000201400 */
[----:B------:R-:W-:-:S02]  /*13bd0*/  FSEL R138, R6, -INF , !P2 ;  /* 0xff800000068a7808 */ /* 0x000fc40005000000 */
[----:B------:R-:W-:Y:S02]  /*13be0*/  ISETP.GE.AND P2, PT, R250, R0, PT ;  /* 0x00000000fa00720c */ /* 0x000fe40003f46270 */
[----:B------:R-:W-:Y:S02]  /*13bf0*/  FSEL R74, R72, -INF , !P3 ;  /* 0xff800000484a7808 */ /* 0x000fe40005800000 */
[--C-:B------:R-:W-:Y:S01]  /*13c00*/  LOP3.LUT R168, R7, 0x31, R208.reuse, 0xfe, !PT ;  /* 0x0000003107a87812 */ /* 0x100fe200078efed0 */
[----:B------:R-:W2:Y:S01]  /*13c10*/  I2F R20, R26 ;  /* 0x0000001a00147306 */ /* 0x000ea20000201400 */
[C-C-:B------:R-:W-:Y:S02]  /*13c20*/  LOP3.LUT R170, R5.reuse, 0x38, R208.reuse, 0xfe, !PT ;  /* 0x0000003805aa7812 */ /* 0x140fe400078efed0 */
[----:B------:R-:W-:Y:S02]  /*13c30*/  FSEL R72, R4, -INF , !P2 ;  /* 0xff80000004487808 */ /* 0x000fe40005000000 */
[----:B------:R-:W-:-:S02]  /*13c40*/  LOP3.LUT R166, R5, 0x39, R208, 0xfe, !PT ;  /* 0x0000003905a67812 */ /* 0x000fc400078efed0 */
[----:B------:R-:W3:Y:S01]  /*13c50*/  LDSM.16.M88.4 R4, [R202] ;  /* 0x00000000ca04783b */ /* 0x000ee20000000200 */
[----:B------:R-:W-:Y:S01]  /*13c60*/  LOP3.LUT R245, R245, 0xe9, R208, 0xfe, !PT ;  /* 0x000000e9f5f57812 */ /* 0x000fe200078efed0 */
[----:B-1----:R-:W-:Y:S01]  /*13c70*/  FFMA.FTZ R249, R19, UR4, R124 ;  /* 0x0000000413f97c23 */ /* 0x002fe2000801007c */
[----:B------:R-:W-:Y:S01]  /*13c80*/  FSEL R46, R46, -INF , !P1 ;  /* 0xff8000002e2e7808 */ /* 0x000fe20004800000 */
[----:B------:R-:W1:Y:S01]  /*13c90*/  I2F R12, R174 ;  /* 0x000000ae000c7306 */ /* 0x000e620000201400 */
[-C--:B------:R-:W-:Y:S02]  /*13ca0*/  ISETP.GE.AND P1, PT, R180, R0.reuse, PT ;  /* 0x00000000b400720c */ /* 0x080fe40003f26270 */
[--C-:B------:R-:W-:Y:S02]  /*13cb0*/  LOP3.LUT R247, R247, 0xf0, R208.reuse, 0xfe, !PT ;  /* 0x000000f0f7f77812 */ /* 0x100fe400078efed0 */
[----:B------:R-:W-:Y:S01]  /*13cc0*/  FSEL R50, R50, -INF , !P1 ;  /* 0xff80000032327808 */ /* 0x000fe20004800000 */
[----:B--2---:R-:W-:Y:S01]  /*13cd0*/  FFMA.FTZ R53, R20, UR4, R53 ;  /* 0x0000000414357c23 */ /* 0x004fe20008010035 */
[----:B------:R-:W-:Y:S01]  /*13ce0*/  ISETP.GE.AND P1, PT, R186, R0, PT ;  /* 0x00000000ba00720c */ /* 0x000fe20003f26270 */
[----:B------:R-:W2:Y:S01]  /*13cf0*/  I2F R164, R245 ;  /* 0x000000f500a47306 */ /* 0x000ea20000201400 */
[----:B------:R-:W-:-:S02]  /*13d00*/  LOP3.LUT R251, R251, 0xf1, R208, 0xfe, !PT ;  /* 0x000000f1fbfb7812 */ /* 0x000fc400078efed0 */
[----:B------:R-:W-:Y:S02]  /*13d10*/  LOP3.LUT R180, R77, 0x20, R208, 0xfe, !PT ;  /* 0x000000204db47812 */ /* 0x000fe400078efed0 */
[----:B------:R-:W-:Y:S02]  /*13d20*/  FSEL R77, R182, -INF , !P1 ;  /* 0xff800000b64d7808 */ /* 0x000fe40004800000 */
[----:B------:R-:W-:Y:S01]  /*13d30*/  ISETP.GE.AND P1, PT, R242, R0, PT ;  /* 0x00000000f200720c */ /* 0x000fe20003f26270 */
[----:B------:R-:W4:Y:S01]  /*13d40*/  I2F R243, R247 ;  /* 0x000000f700f37306 */ /* 0x000f220000201400 */
[----:B------:R-:W-:Y:S01]  /*13d50*/  ISETP.GE.AND P3, PT, R172, R2, PT ;  /* 0x00000002ac00720c */ /* 0x000fe20003f66270 */
[----:B-1----:R-:W-:Y:S01]  /*13d60*/  FFMA.FTZ R125, R12, UR4, R125 ;  /* 0x000000040c7d7c23 */ /* 0x002fe2000801007d */
[----:B------:R-:W-:Y:S01]  /*13d70*/  FSEL R79, R79, -INF , !P1 ;  /* 0xff8000004f4f7808 */ /* 0x000fe20004800000 */
[----:B------:R-:W-:Y:S01]  /*13d80*/  IMAD.U32 R12, RZ, RZ, UR7 ;  /* 0x00000007ff0c7e24 */ /* 0x000fe2000f8e00ff */
[----:B------:R-:W-:-:S02]  /*13d90*/  ISETP.GE.AND P1, PT, R248, R0, PT ;  /* 0x00000000f800720c */ /* 0x000fc40003f26270 */
[-C--:B------:R-:W-:Y:S01]  /*13da0*/  ISETP.GE.AND P2, PT, R172, R0.reuse, PT ;  /* 0x00000000ac00720c */ /* 0x080fe20003f46270 */
[----:B------:R-:W1:Y:S01]  /*13db0*/  I2F R28, R251 ;  /* 0x000000fb001c7306 */ /* 0x000e620000201400 */
[----:B------:R-:W-:Y:S01]  /*13dc0*/  FSEL R70, R8, -INF , !P3 ;  /* 0xff80000008467808 */ /* 0x000fe20005800000 */
[----:B--2---:R-:W-:Y:S01]  /*13dd0*/  FFMA.FTZ R8, R164, UR4, R69 ;  /* 0x00000004a4087c23 */ /* 0x004fe20008010045 */
[----:B------:R-:W-:Y:S01]  /*13de0*/  FSEL R140, R140, -INF , !P1 ;  /* 0xff8000008c8c7808 */ /* 0x000fe20004800000 */
[----:B------:R-:W-:Y:S01]  /*13df0*/  FFMA.FTZ R164, R164, UR4, R71 ;  /* 0x00000004a4a47c23 */ /* 0x000fe20008010047 */
[C---:B------:R-:W-:Y:S02]  /*13e00*/  ISETP.GE.AND P1, PT, R246.reuse, R0, PT ;  /* 0x00000000f600720c */ /* 0x040fe40003f26270 */
[-C--:B------:R-:W-:Y:S01]  /*13e10*/  ISETP.GE.AND P5, PT, R245, R2.reuse, PT ;  /* 0x00000002f500720c */ /* 0x080fe20003fa6270 */
[----:B------:R-:W2:Y:S01]  /*13e20*/  I2F R13, R180 ;  /* 0x000000b4000d7306 */ /* 0x000ea20000201400 */
[----:B------:R-:W-:-:S02]  /*13e30*/  ISETP.GE.AND P4, PT, R246, R2, PT ;  /* 0x00000002f600720c */ /* 0x000fc40003f86270 */
[----:B------:R-:W-:Y:S01]  /*13e40*/  FSEL R69, R10, -INF , !P2 ;  /* 0xff8000000a457808 */ /* 0x000fe20005000000 */
[----:B----4-:R-:W-:Y:S01]  /*13e50*/  FFMA.FTZ R10, R243, UR4, R66 ;  /* 0x00000004f30a7c23 */ /* 0x010fe20008010042 */
[----:B------:R-:W-:Y:S01]  /*13e60*/  FSEL R68, R75, -INF , !P1 ;  /* 0xff8000004b447808 */ /* 0x000fe20004800000 */
[C---:B---3--:R-:W-:Y:S01]  /*13e70*/  HMMA.16816.F32.BF16 R120, R152.reuse, R4, R120 ;  /* 0x000000049878723c */ /* 0x048fe20000041878 */
[-C--:B------:R-:W-:Y:S01]  /*13e80*/  ISETP.GE.AND P3, PT, R247, R0.reuse, PT ;  /* 0x00000000f700720c */ /* 0x080fe20003f66270 */
[----:B-1----:R-:W-:Y:S01]  /*13e90*/  FFMA.FTZ R75, R28, UR4, R65 ;  /* 0x000000041c4b7c23 */ /* 0x002fe20008010041 */
[----:B------:R-:W-:Y:S01]  /*13ea0*/  FSEL R71, R8, -INF , !P5 ;  /* 0xff80000008477808 */ /* 0x000fe20006800000 */
[----:B------:R-:W-:Y:S01]  /*13eb0*/  FFMA.FTZ R8, R243, UR4, R64 ;  /* 0x00000004f3087c23 */ /* 0x000fe20008010040 */
[----:B------:R-:W-:Y:S01]  /*13ec0*/  FSEL R73, R73, -INF , !P4 ;  /* 0xff80000049497808 */ /* 0x000fe20006000000 */
[----:B------:R-:W-:Y:S01]  /*13ed0*/  FFMA.FTZ R67, R28, UR4, R67 ;  /* 0x000000041c437c23 */ /* 0x000fe20008010043 */
[----:B------:R-:W-:Y:S01]  /*13ee0*/  ISETP.GE.AND P1, PT, R245, R0, PT ;  /* 0x00000000f500720c */ /* 0x000fe20003f26270 */
[----:B------:R-:W-:Y:S01]  /*13ef0*/  FFMA.FTZ R4, R239, UR4, R60 ;  /* 0x00000004ef047c23 */ /* 0x000fe2000801003c */
[-C--:B------:R-:W-:Y:S01]  /*13f00*/  ISETP.GE.AND P4, PT, R247, R2.reuse, PT ;  /* 0x00000002f700720c */ /* 0x080fe20003f86270 */
[----:B------:R-:W-:Y:S01]  /*13f10*/  FFMA.FTZ R60, R239, UR4, R62 ;  /* 0x00000004ef3c7c23 */ /* 0x000fe2000801003e */
[----:B------:R-:W-:Y:S01]  /*13f20*/  FSEL R65, R10, -INF , !P3 ;  /* 0xff8000000a417808 */ /* 0x000fe20005800000 */
[----:B------:R-:W-:Y:S01]  /*13f30*/  IMAD.U32 R5, RZ, RZ, UR7 ;  /* 0x00000007ff057e24 */ /* 0x000fe2000f8e00ff */
[C---:B------:R-:W-:Y:S01]  /*13f40*/  ISETP.GE.AND P5, PT, R251.reuse, R2, PT ;  /* 0x00000002fb00720c */ /* 0x040fe20003fa6270 */
[----:B------:R-:W-:Y:S01]  /*13f50*/  HMMA.16816.F32.BF16 R116, R152, R6, R116 ;  /* 0x000000069874723c */ /* 0x000fe20000041874 */
[----:B------:R-:W-:Y:S01]  /*13f60*/  FSEL R64, R164, -INF , !P1 ;  /* 0xff800000a4407808 */ /* 0x000fe20004800000 */
[----:B------:R-:W-:Y:S01]  /*13f70*/  IMAD.U32 R247, RZ, RZ, UR7 ;  /* 0x00000007fff77e24 */ /* 0x000fe2000f8e00ff */
[----:B------:R-:W-:Y:S01]  /*13f80*/  ISETP.GE.AND P2, PT, R251, R0, PT ;  /* 0x00000000fb00720c */ /* 0x000fe20003f46270 */
[----:B------:R-:W-:Y:S01]  /*13f90*/  I2F R142, R168 ;  /* 0x000000a8008e7306 */ /* 0x000fe20000201400 */
[----:B------:R-:W-:Y:S01]  /*13fa0*/  ISETP.GE.AND P3, PT, R156, R2, PT ;  /* 0x000000029c00720c */ /* 0x000fe20003f66270 */
[----:B------:R-:W-:Y:S01]  /*13fb0*/  IMAD.U32 R245, RZ, RZ, UR7 ;  /* 0x00000007fff57e24 */ /* 0x000fe2000f8e00ff */
[--C-:B------:R-:W-:Y:S01]  /*13fc0*/  LOP3.LUT R182, R11, 0x29, R208.reuse, 0xfe, !PT ;  /* 0x000000290bb67812 */ /* 0x100fe200078efed0 */
[----:B------:R-:W-:Y:S01]  /*13fd0*/  IMAD.U32 R239, RZ, RZ, UR7 ;  /* 0x00000007ffef7e24 */ /* 0x000fe2000f8e00ff */
[----:B------:R-:W-:Y:S01]  /*13fe0*/  LOP3.LUT R184, R9, 0x30, R208, 0xfe, !PT ;  /* 0x0000003009b87812 */ /* 0x000fe200078efed0 */
[----:B--2---:R-:W-:Y:S01]  /*13ff0*/  FFMA.FTZ R120, R13, UR4, R120 ;  /* 0x000000040d787c23 */ /* 0x004fe20008010078 */
[C-C-:B------:R-:W-:Y:S01]  /*14000*/  LOP3.LUT R172, R9.reuse, 0x40, R208.reuse, 0xfe, !PT ;  /* 0x0000004009ac7812 */ /* 0x140fe200078efed0 */
[----:B------:R-:W1:Y:S01]  /*14010*/  I2F R14, R182 ;  /* 0x000000b6000e7306 */ /* 0x000e620000201400 */
[----:B------:R-:W-:-:S02]  /*14020*/  LOP3.LUT R251, R9, 0x48, R208, 0xfe, !PT ;  /* 0x0000004809fb7812 */ /* 0x000fc400078efed0 */
[----:B------:R-:W-:Y:S02]  /*14030*/  FSEL R66, R8, -INF , !P4 ;  /* 0xff80000008427808 */ /* 0x000fe40006000000 */
[C---:B------:R-:W-:Y:S02]  /*14040*/  ISETP.GE.AND P1, PT, R30.reuse, R0, PT ;  /* 0x000000001e00720c */ /* 0x040fe40003f26270 */
[----:B------:R-:W-:Y:S01]  /*14050*/  LOP3.LUT R156, R9, 0x50, R208, 0xfe, !PT ;  /* 0x00000050099c7812 */ /* 0x000fe200078efed0 */
[----:B------:R-:W-:Y:S01]  /*14060*/  I2F R143, R184 ;  /* 0x000000b8008f7306 */ /* 0x000fe20000201400 */
[----:B------:R-:W2:Y:S01]  /*14070*/  LDSM.16.M88.4 R8, [R201] ;  /* 0x00000000c908783b */ /* 0x000ea20000000200 */
[----:B------:R-:W-:Y:S02]  /*14080*/  ISETP.GE.AND P4, PT, R30, R2, PT ;  /* 0x000000021e00720c */ /* 0x000fe40003f86270 */
[----:B------:R-:W-:Y:S02]  /*14090*/  FSEL R75, R75, -INF , !P5 ;  /* 0xff8000004b4b7808 */ /* 0x000fe40006800000 */
[----:B------:R-:W-:-:S02]  /*140a0*/  FSEL R60, R60, -INF , !P1 ;  /* 0xff8000003c3c7808 */ /* 0x000fc40004800000 */
[----:B------:R-:W-:Y:S01]  /*140b0*/  FSEL R137, R137, -INF , !P6 ;  /* 0xff80000089897808 */ /* 0x000fe20007000000 */
[----:B------:R-:W-:Y:S01]  /*140c0*/  I2F R151, R170 ;  /* 0x000000aa00977306 */ /* 0x000fe20000201400 */
[-C--:B------:R-:W-:Y:S01]  /*140d0*/  ISETP.GE.AND P5, PT, R148, R2.reuse, PT ;  /* 0x000000029400720c */ /* 0x080fe20003fa6270 */
[----:B-1----:R-:W-:Y:S01]  /*140e0*/  FFMA.FTZ R14, R14, UR4, R117 ;  /* 0x000000040e0e7c23 */ /* 0x002fe20008010075 */
[-C--:B------:R-:W-:Y:S01]  /*140f0*/  ISETP.GE.AND P1, PT, R146, R2.reuse, PT ;  /* 0x000000029200720c */ /* 0x080fe20003f26270 */
[----:B------:R-:W-:Y:S01]  /*14100*/  IMAD.U32 R117, RZ, RZ, UR7 ;  /* 0x00000007ff757e24 */ /* 0x000fe2000f8e00ff */
[----:B------:R-:W-:Y:S02]  /*14110*/  ISETP.GE.AND P6, PT, R158, R2, PT ;  /* 0x000000029e00720c */ /* 0x000fe40003fc6270 */
[----:B------:R-:W-:Y:S01]  /*14120*/  FSEL R62, R4, -INF , !P4 ;  /* 0xff800000043e7808 */ /* 0x000fe20006000000 */
[----:B------:R-:W-:Y:S01]  /*14130*/  I2F R136, R166 ;  /* 0x000000a600887306 */ /* 0x000fe20000201400 */
[----:B------:R-:W-:-:S02]  /*14140*/  LOP3.LUT R148, R5, 0x51, R208, 0xfe, !PT ;  /* 0x0000005105947812 */ /* 0x000fc400078efed0 */
[C-C-:B------:R-:W-:Y:S02]  /*14150*/  LOP3.LUT R164, R5.reuse, 0x58, R208.reuse, 0xfe, !PT ;  /* 0x0000005805a47812 */ /* 0x140fe400078efed0 */
[C-C-:B------:R-:W-:Y:S02]  /*14160*/  LOP3.LUT R146, R5.reuse, 0x59, R208.reuse, 0xfe, !PT ;  /* 0x0000005905927812 */ /* 0x140fe400078efed0 */
[C-C-:B------:R-:W-:Y:S01]  /*14170*/  LOP3.LUT R52, R5.reuse, 0x60, R208.reuse, 0xfe, !PT ;  /* 0x0000006005347812 */ /* 0x140fe200078efed0 */
[----:B------:R-:W-:Y:S01]  /*14180*/  I2F R243, R251 ;  /* 0x000000fb00f37306 */ /* 0x000fe20000201400 */
[--C-:B------:R-:W-:Y:S02]  /*14190*/  LOP3.LUT R158, R5, 0x61, R208.reuse, 0xfe, !PT ;  /* 0x00000061059e7812 */ /* 0x100fe400078efed0 */
[----:B------:R-:W1:Y:S01]  /*141a0*/  LDSM.16.M88.4 R4, [R200] ;  /* 0x00000000c804783b */ /* 0x000e620000000200 */
[----:B------:R-:W-:Y:S02]  /*141b0*/  ISETP.GE.AND P4, PT, R176, R2, PT ;  /* 0x00000002b000720c */ /* 0x000fe40003f86270 */
[----:B------:R-:W-:-:S02]  /*141c0*/  LOP3.LUT R162, R15, 0x21, R208, 0xfe, !PT ;  /* 0x000000210fa27812 */ /* 0x000fc400078efed0 */
[--C-:B------:R-:W-:Y:S01]  /*141d0*/  LOP3.LUT R178, R15, 0x28, R208.reuse, 0xfe, !PT ;  /* 0x000000280fb27812 */ /* 0x100fe200078efed0 */
[----:B------:R-:W-:Y:S01]  /*141e0*/  I2F R241, R172 ;  /* 0x000000ac00f17306 */ /* 0x000fe20000201400 */
[----:B------:R-:W-:Y:S02]  /*141f0*/  FSEL R67, R67, -INF , !P2 ;  /* 0xff80000043437808 */ /* 0x000fe40005000000 */
[----:B------:R-:W-:Y:S02]  /*14200*/  ISETP.GE.AND P2, PT, R26, R2, PT ;  /* 0x000000021a00720c */ /* 0x000fe40003f46270 */
[----:B------:R-:W-:Y:S01]  /*14210*/  LOP3.LUT R247, R247, 0x49, R208, 0xfe, !PT ;  /* 0x00000049f7f77812 */ /* 0x000fe200078efed0 */
[----:B--2---:R-:W-:Y:S02]  /*14220*/  HMMA.16816.F32.BF16 R112, R152, R8, R112 ;  /* 0x000000089870723c */ /* 0x004fe40000041870 */
[----:B------:R-:W2:Y:S01]  /*14230*/  I2F R18, R162 ;  /* 0x000000a200127306 */ /* 0x000ea20000201400 */
[----:B------:R-:W-:-:S02]  /*14240*/  FSEL R53, R53, -INF , !P2 ;  /* 0xff80000035357808 */ /* 0x000fc40005000000 */
[----:B------:R-:W-:Y:S02]  /*14250*/  ISETP.GE.AND P2, PT, R180, R2, PT ;  /* 0x00000002b400720c */ /* 0x000fe40003f46270 */
[--C-:B------:R-:W-:Y:S01]  /*14260*/  LOP3.LUT R245, R245, 0x41, R208.reuse, 0xfe, !PT ;  /* 0x00000041f5f57812 */ /* 0x100fe200078efed0 */
[----:B------:R-:W-:Y:S01]  /*14270*/  IMAD.U32 R9, RZ, RZ, UR7 ;  /* 0x00000007ff097e24 */ /* 0x000fe2000f8e00ff */
[----:B------:R-:W-:Y:S01]  /*14280*/  HMMA.16816.F32.BF16 R108, R152, R10, R108 ;  /* 0x0000000a986c723c */ /* 0x000fe2000004186c */
[----:B------:R-:W-:Y:S01]  /*14290*/  FFMA.FTZ R8, R16, UR4, R129 ;  /* 0x0000000410087c23 */ /* 0x000fe20008010081 */
[----:B------:R-:W3:Y:S01]  /*142a0*/  I2F R15, R178 ;  /* 0x000000b2000f7306 */ /* 0x000ee20000201400 */
[----:B------:R-:W-:Y:S02]  /*142b0*/  FSEL R249, R249, -INF , !P4 ;  /* 0xff800000f9f97808 */ /* 0x000fe40006000000 */
[----:B------:R-:W-:Y:S02]  /*142c0*/  LOP3.LUT R129, R9, 0x69, R208, 0xfe, !PT ;  /* 0x0000006909817812 */ /* 0x000fe400078efed0 */
[----:B------:R-:W-:-:S02]  /*142d0*/  FSEL R19, R8, -INF , !P6 ;  /* 0xff80000008137808 */ /* 0x000fc40007000000 */
[C-C-:B------:R-:W-:Y:S01]  /*142e0*/  LOP3.LUT R124, R9.reuse, 0x70, R208.reuse, 0xfe, !PT ;  /* 0x00000070097c7812 */ /* 0x140fe200078efed0 */
[----:B------:R-:W4:Y:S01]  /*142f0*/  I2F R28, R247 ;  /* 0x000000f7001c7306 */ /* 0x000f220000201400 */
[----:B------:R-:W-:Y:S01]  /*14300*/  LOP3.LUT R176, R9, 0x11, R208, 0xfe, !PT ;  /* 0x0000001109b07812 */ /* 0x000fe200078efed0 */
[----:B--2---:R-:W-:Y:S01]  /*14310*/  FFMA.FTZ R13, R18, UR4, R121 ;  /* 0x00000004120d7c23 */ /* 0x004fe20008010079 */
[----:B------:R-:W2:Y:S01]  /*14320*/  LDSM.16.M88.4 R8, [R199] ;  /* 0x00000000c708783b */ /* 0x000ea20000000200 */
[----:B------:R-:W-:Y:S02]  /*14330*/  FSEL R163, R163, -INF , !P3 ;  /* 0xff800000a3a37808 */ /* 0x000fe40005800000 */
[-C--:B------:R-:W-:Y:S01]  /*14340*/  ISETP.GE.AND P4, PT, R182, R2.reuse, PT ;  /* 0x00000002b600720c */ /* 0x080fe20003f86270 */
[----:B------:R-:W-:Y:S01]  /*14350*/  FFMA.FTZ R113, R142, UR4, R113 ;  /* 0x000000048e717c23 */ /* 0x000fe20008010071 */
[----:B------:R-:W-:Y:S01]  /*14360*/  FSEL R121, R120, -INF , !P2 ;  /* 0xff80000078797808 */ /* 0x000fe20005000000 */
[----:B-1----:R-:W-:Y:S01]  /*14370*/  HMMA.16816.F32.BF16 R104, R152, R4, R104 ;  /* 0x000000049868723c */ /* 0x002fe20000041868 */
[-C--:B------:R-:W-:Y:S01]  /*14380*/  ISETP.GE.AND P3, PT, R174, R2.reuse, PT ;  /* 0x00000002ae00720c */ /* 0x080fe20003f66270 */
[----:B------:R-:W-:Y:S01]  /*14390*/  I2F R24, R146 ;  /* 0x0000009200187306 */ /* 0x000fe20000201400 */
[----:B------:R-:W-:-:S02]  /*143a0*/  ISETP.GE.AND P2, PT, R168, R2, PT ;  /* 0x00000002a800720c */ /* 0x000fc40003f46270 */
[----:B------:R-:W-:Y:S01]  /*143b0*/  LOP3.LUT R174, R239, 0x68, R208, 0xfe, !PT ;  /* 0x00000068efae7812 */ /* 0x000fe200078efed0 */
[----:B------:R-:W-:Y:S01]  /*143c0*/  FFMA.FTZ R108, R151, UR4, R108 ;  /* 0x00000004976c7c23 */ /* 0x000fe2000801006c */
[----:B------:R-:W-:Y:S01]  /*143d0*/  LOP3.LUT R168, R12, 0x18, R208, 0xfe, !PT ;  /* 0x000000180ca87812 */ /* 0x000fe200078efed0 */
[----:B------:R-:W-:Y:S01]  /*143e0*/  HMMA.16816.F32.BF16 R100, R152, R6, R100 ;  /* 0x000000069864723c */ /* 0x000fe20000041864 */
[----:B------:R-:W1:Y:S01]  /*143f0*/  LDSM.16.M88.4 R4, [R198] ;  /* 0x00000000c604783b */ /* 0x000e620000000200 */
[----:B------:R-:W-:Y:S01]  /*14400*/  I2F R20, R52 ;  /* 0x0000003400147306 */ /* 0x000fe20000201400 */
[----:B------:R-:W-:Y:S01]  /*14410*/  FSEL R239, R128, -INF , !P1 ;  /* 0xff80000080ef7808 */ /* 0x000fe20004800000 */
[----:B---3--:R-:W-:Y:S01]  /*14420*/  FFMA.FTZ R12, R15, UR4, R116 ;  /* 0x000000040f0c7c23 */ /* 0x008fe20008010074 */
[-C--:B------:R-:W-:Y:S01]  /*14430*/  ISETP.GE.AND P1, PT, R162, R2.reuse, PT ;  /* 0x00000002a200720c */ /* 0x080fe20003f26270 */
[----:B------:R-:W-:Y:S01]  /*14440*/  IMAD.U32 R151, RZ, RZ, UR7 ;  /* 0x00000007ff977e24 */ /* 0x000fe2000f8e00ff */
[----:B------:R-:W-:Y:S01]  /*14450*/  FSEL R15, R14, -INF , !P4 ;  /* 0xff8000000e0f7808 */ /* 0x000fe20006000000 */
[----:B------:R-:W-:Y:S01]  /*14460*/  FFMA.FTZ R14, R143, UR4, R112 ;  /* 0x000000048f0e7c23 */ /* 0x000fe20008010070 */
[----:B------:R-:W-:Y:S01]  /*14470*/  FSEL R125, R125, -INF , !P3 ;  /* 0xff8000007d7d7808 */ /* 0x000fe20005800000 */
[----:B------:R3:W5:Y:S01]  /*14480*/  I2F R150, R245 ;  /* 0x000000f500967306 */ /* 0x0007620000201400 */
[----:B------:R-:W-:Y:S01]  /*14490*/  ISETP.GE.AND P3, PT, R184, R2, PT ;  /* 0x00000002b800720c */ /* 0x000fe20003f66270 */
[----:B------:R-:W-:Y:S01]  /*144a0*/  IMAD.U32 R143, RZ, RZ, UR7 ;  /* 0x00000007ff8f7e24 */ /* 0x000fe2000f8e00ff */
[----:B------:R-:W-:Y:S01]  /*144b0*/  FSEL R13, R13, -INF , !P1 ;  /* 0xff8000000d0d7808 */ /* 0x000fe20004800000 */
[----:B------:R-:W-:-:S04]  /*144c0*/  DEPBAR.LE SB0, 0x0 ;  /* 0x000080000000791a */ /* 0x000fc80000000000 */
[----:B------:R-:W1:Y:S01]  /*144d0*/  I2F R26, R148 ;  /* 0x00000094001a7306 */ /* 0x000e620000201400 */
[-C--:B------:R-:W-:Y:S01]  /*144e0*/  ISETP.GE.AND P1, PT, R170, R2.reuse, PT ;  /* 0x00000002aa00720c */ /* 0x080fe20003f26270 */
[----:B------:R-:W-:Y:S01]  /*144f0*/  IMAD.U32 R170, RZ, RZ, UR7 ;  /* 0x00000007ffaa7e24 */ /* 0x000fe2000f8e00ff */
[----:B------:R-:W-:Y:S01]  /*14500*/  FSEL R14, R14, -INF , !P3 ;  /* 0xff8000000e0e7808 */ /* 0x000fe20005800000 */
[----:B------:R-:W-:Y:S01]  /*14510*/  FFMA.FTZ R104, R241, UR4, R104 ;  /* 0x00000004f1687c23 */ /* 0x000fe20008010068 */
[-C--:B------:R-:W-:Y:S01]  /*14520*/  ISETP.GE.AND P3, PT, R245, R2.reuse, PT ;  /* 0x00000002f500720c */ /* 0x080fe20003f66270 */
[----:B------:R-:W-:Y:S01]  /*14530*/  FFMA.FTZ R100, R243, UR4, R100 ;  /* 0x00000004f3647c23 */ /* 0x000fe20008010064 */
[-C--:B------:R-:W-:Y:S01]  /*14540*/  ISETP.GE.AND P4, PT, R172, R2.reuse, PT ;  /* 0x00000002ac00720c */ /* 0x080fe20003f86270 */
[C---:B--2---:R-:W-:Y:S01]  /*14550*/  HMMA.16816.F32.BF16 R92, R152.reuse, R10, R92 ;  /* 0x0000000a985c723c */ /* 0x044fe2000004185c */
[----:B------:R-:W-:Y:S01]  /*14560*/  I2F R22, R158 ;  /* 0x0000009e00167306 */ /* 0x000fe20000201400 */
[--C-:B---3--:R-:W-:Y:S01]  /*14570*/  LOP3.LUT R245, R143, 0x28, R208.reuse, 0xfe, !PT ;  /* 0x000000288ff57812 */ /* 0x108fe200078efed0 */
[----:B----4-:R-:W-:Y:S01]  /*14580*/  FFMA.FTZ R101, R28, UR4, R101 ;  /* 0x000000041c657c23 */ /* 0x010fe20008010065 */
[----:B------:R-:W-:Y:S01]  /*14590*/  FSEL R143, R113, -INF , !P2 ;  /* 0xff800000718f7808 */ /* 0x000fe20005000000 */
[----:B------:R-:W-:Y:S01]  /*145a0*/  IMAD.U32 R172, RZ, RZ, UR7 ;  /* 0x00000007ffac7e24 */ /* 0x000fe2000f8e00ff */
[----:B------:R-:W-:Y:S01]  /*145b0*/  ISETP.GE.AND P2, PT, R251, R2, PT ;  /* 0x00000002fb00720c */ /* 0x000fe20003f46270 */
[----:B------:R-:W-:Y:S01]  /*145c0*/  IMAD.U32 R251, RZ, RZ, UR7 ;  /* 0x00000007fffb7e24 */ /* 0x000fe2000f8e00ff */
[C---:B------:R-:W-:Y:S01]  /*145d0*/  HMMA.16816.F32.BF16 R96, R152.reuse, R8, R96 ;  /* 0x000000089860723c */ /* 0x040fe20000041860 */
[----:B------:R-:W-:Y:S01]  /*145e0*/  I2F R16, R129 ;  /* 0x0000008100107306 */ /* 0x000fe20000201400 */
[--C-:B------:R-:W-:Y:S01]  /*145f0*/  LOP3.LUT R116, R170, 0x19, R208.reuse, 0xfe, !PT ;  /* 0x00000019aa747812 */ /* 0x100fe200078efed0 */
[----:B-----5:R-:W-:Y:S01]  /*14600*/  FFMA.FTZ R11, R150, UR4, R105 ;  /* 0x00000004960b7c23 */ /* 0x020fe20008010069 */
[----:B------:R-:W-:Y:S01]  /*14610*/  LOP3.LUT R172, R172, 0x21, R208, 0xfe, !PT ;  /* 0x00000021acac7812 */ /* 0x000fe200078efed0 */
[----:B------:R-:W-:Y:S01]  /*14620*/  IMAD.U32 R243, RZ, RZ, UR7 ;  /* 0x00000007fff37e24 */ /* 0x000fe2000f8e00ff */
[----:B------:R-:W-:Y:S01]  /*14630*/  FSEL R105, R104, -INF , !P4 ;  /* 0xff80000068697808 */ /* 0x000fe20006000000 */
[----:B------:R-:W-:Y:S01]  /*14640*/  FFMA.FTZ R9, R136, UR4, R109 ;  /* 0x0000000488097c23 */ /* 0x000fe2000801006d */
[----:B-1----:R-:W-:Y:S01]  /*14650*/  HMMA.16816.F32.BF16 R88, R152, R4, R88 ;  /* 0x000000049858723c */ /* 0x002fe20000041858 */
[----:B------:R-:W1:Y:S01]  /*14660*/  I2F R56, R164 ;  /* 0x000000a400387306 */ /* 0x000e620000201400 */
[----:B------:R-:W-:-:S02]  /*14670*/  FSEL R109, R108, -INF , !P1 ;  /* 0xff8000006c6d7808 */ /* 0x000fc40004800000 */
[-C--:B------:R-:W-:Y:S01]  /*14680*/  ISETP.GE.AND P1, PT, R247, R2.reuse, PT ;  /* 0x00000002f700720c */ /* 0x080fe20003f26270 */
[----:B------:R-:W-:Y:S01]  /*14690*/  IMAD.U32 R247, RZ, RZ, UR7 ;  /* 0x00000007fff77e24 */ /* 0x000fe2000f8e00ff */
[-C--:B------:R-:W-:Y:S02]  /*146a0*/  ISETP.GE.AND P4, PT, R148, R2.reuse, PT ;  /* 0x000000029400720c */ /* 0x080fe40003f86270 */
[----:B------:R-:W-:Y:S01]  /*146b0*/  HMMA.16816.F32.BF16 R84, R152, R6, R84 ;  /* 0x000000069854723c */ /* 0x000fe20000041854 */
[----:B------:R-:W2:Y:S01]  /*146c0*/  I2F R30, R156 ;  /* 0x0000009c001e7306 */ /* 0x000ea20000201400 */
[----:B------:R-:W-:Y:S01]  /*146d0*/  FSEL R5, R100, -INF , !P2 ;  /* 0xff80000064057808 */ /* 0x000fe20005000000 */
[----:B------:R-:W-:Y:S01]  /*146e0*/  FFMA.FTZ R93, R24, UR4, R93 ;  /* 0x00000004185d7c23 */ /* 0x000fe2000801005d */
[----:B------:R-:W-:Y:S02]  /*146f0*/  FSEL R101, R101, -INF , !P1 ;  /* 0xff80000065657808 */ /* 0x000fe40004800000 */
[-C--:B------:R-:W-:Y:S01]  /*14700*/  ISETP.GE.AND P2, PT, R146, R2.reuse, PT ;  /* 0x000000029200720c */ /* 0x080fe20003f46270 */
[----:B------:R-:W-:Y:S01]  /*14710*/  IMAD.U32 R155, RZ, RZ, UR7 ;  /* 0x00000007ff9b7e24 */ /* 0x000fe2000f8e00ff */
[-C--:B------:R-:W-:Y:S01]  /*14720*/  ISETP.GE.AND P1, PT, R52, R2.reuse, PT ;  /* 0x000000023400720c */ /* 0x080fe20003f26270 */
[----:B------:R-:W3:Y:S01]  /*14730*/  I2F R120, R168 ;  /* 0x000000a800787306 */ /* 0x000ee20000201400 */
[----:B------:R-:W-:Y:S01]  /*14740*/  FFMA.FTZ R7, R26, UR4, R97 ;  /* 0x000000041a077c23 */ /* 0x000fe20008010061 */
[--C-:B------:R-:W-:Y:S01]  /*14750*/  LOP3.LUT R241, R247, 0x30, R208.reuse, 0xfe, !PT ;  /* 0x00000030f7f17812 */ /* 0x100fe200078efed0 */
[----:B------:R-:W-:Y:S01]  /*14760*/  IMAD.U32 R153, RZ, RZ, UR7 ;  /* 0x00000007ff997e24 */ /* 0x000fe2000f8e00ff */
[----:B------:R-:W-:Y:S01]  /*14770*/  LOP3.LUT R155, R155, 0x71, R208, 0xfe, !PT ;  /* 0x000000719b9b7812 */ /* 0x000fe200078efed0 */
[----:B-1----:R-:W-:Y:S01]  /*14780*/  FFMA.FTZ R92, R56, UR4, R92 ;  /* 0x00000004385c7c23 */ /* 0x002fe2000801005c */
[----:B------:R-:W-:Y:S01]  /*14790*/  FSEL R57, R57, -INF , !P5 ;  /* 0xff80000039397808 */ /* 0x000fe20006800000 */
[----:B------:R-:W-:Y:S01]  /*147a0*/  FFMA.FTZ R20, R20, UR4, R88 ;  /* 0x0000000414147c23 */ /* 0x000fe20008010058 */
[----:B------:R-:W1:Y:S01]  /*147b0*/  I2F R162, R124 ;  /* 0x0000007c00a27306 */ /* 0x000e620000201400 */
[----:B------:R-:W-:Y:S01]  /*147c0*/  LOP3.LUT R251, R251, 0x31, R208, 0xfe, !PT ;  /* 0x00000031fbfb7812 */ /* 0x000fe200078efed0 */
[----:B------:R-:W-:Y:S01]  /*147d0*/  FFMA.FTZ R24, R22, UR4, R89 ;  /* 0x0000000416187c23 */ /* 0x000fe20008010059 */
[-C--:B------:R-:W-:Y:S01]  /*147e0*/  ISETP.GE.AND P5, PT, R178, R2.reuse, PT ;  /* 0x00000002b200720c */ /* 0x080fe20003fa6270 */
[----:B------:R-:W-:Y:S01]  /*147f0*/  IMAD.U32 R52, RZ, RZ, UR7 ;  /* 0x00000007ff347e24 */ /* 0x000fe2000f8e00ff */
[----:B------:R-:W-:Y:S01]  /*14800*/  FSEL R93, R93, -INF , !P2 ;  /* 0xff8000005d5d7808 */ /* 0x000fe20005000000 */
[----:B--2---:R-:W-:Y:S01]  /*14810*/  FFMA.FTZ R96, R30, UR4, R96 ;  /* 0x000000041e607c23 */ /* 0x004fe20008010060 */
[----:B------:R-:W-:Y:S01]  /*14820*/  FSEL R89, R20, -INF , !P1 ;  /* 0xff80000014597808 */ /* 0x000fe20004800000 */
[----:B------:R-:W2:Y:S01]  /*14830*/  I2F R128, R174 ;  /* 0x000000ae00807306 */ /* 0x000ea20000201400 */
[C---:B------:R-:W-:Y:S01]  /*14840*/  ISETP.GE.AND P2, PT, R155.reuse, R2, PT ;  /* 0x000000029b00720c */ /* 0x040fe20003f46270 */
[----:B------:R-:W-:Y:S01]  /*14850*/  FFMA.FTZ R20, R160, UR4, R81 ;  /* 0x00000004a0147c23 */ /* 0x000fe20008010051 */
[----:B------:R-:W-:Y:S01]  /*14860*/  ISETP.GE.AND P1, PT, R155, R0, PT ;  /* 0x000000009b00720c */ /* 0x000fe20003f26270 */
[----:B------:R-:W-:Y:S01]  /*14870*/  FFMA.FTZ R155, R16, UR4, R85 ;  /* 0x00000004109b7c23 */ /* 0x000fe20008010055 */
[-C--:B------:R-:W-:Y:S01]  /*14880*/  ISETP.GE.AND P6, PT, R158, R2.reuse, PT ;  /* 0x000000029e00720c */ /* 0x080fe20003fc6270 */
[----:B---3--:R-:W-:Y:S01]  /*14890*/  FFMA.FTZ R26, R120, UR4, R126 ;  /* 0x00000004781a7c23 */ /* 0x008fe2000801007e */
[----:B------:R-:W-:Y:S01]  /*148a0*/  FSEL R7, R7, -INF , !P4 ;  /* 0xff80000007077808 */ /* 0x000fe20006000000 */
[----:B------:R-:W-:Y:S01]  /*148b0*/  I2F R170, R116 ;  /* 0x0000007400aa7306 */ /* 0x000fe20000201400 */
[----:B------:R-:W-:Y:S01]  /*148c0*/  FSEL R11, R11, -INF , !P3 ;  /* 0xff8000000b0b7808 */ /* 0x000fe20005800000 */
[----:B------:R-:W-:Y:S01]  /*148d0*/  IMAD.U32 R30, RZ, RZ, UR7 ;  /* 0x00000007ff1e7e24 */ /* 0x000fe2000f8e00ff */
[-C--:B------:R-:W-:Y:S01]  /*148e0*/  ISETP.GE.AND P4, PT, R129, R2.reuse, PT ;  /* 0x000000028100720c */ /* 0x080fe20003f86270 */
[----:B-1----:R-:W-:Y:S01]  /*148f0*/  FFMA.FTZ R162, R162, UR4, R80 ;  /* 0x00000004a2a27c23 */ /* 0x002fe20008010050 */
[----:B------:R-:W-:Y:S01]  /*14900*/  FSEL R12, R12, -INF , !P5 ;  /* 0xff8000000c0c7808 */ /* 0x000fe20006800000 */
[----:B------:R-:W-:Y:S01]  /*14910*/  FFMA.FTZ R154, R160, UR4, R83 ;  /* 0x00000004a09a7c23 */ /* 0x000fe20008010053 */
[--C-:B------:R-:W-:Y:S01]  /*14920*/  LOP3.LUT R117, R117, 0x20, R208.reuse, 0xfe, !PT ;  /* 0x0000002075757812 */ /* 0x100fe200078efed0 */
[----:B------:R-:W1:Y:S01]  /*14930*/  I2F R112, R172 ;  /* 0x000000ac00707306 */ /* 0x000e620000201400 */
[----:B------:R-:W-:Y:S01]  /*14940*/  LOP3.LUT R151, R151, 0x29, R208, 0xfe, !PT ;  /* 0x0000002997977812 */ /* 0x000fe200078efed0 */
[----:B--2---:R-:W-:Y:S01]  /*14950*/  FFMA.FTZ R128, R128, UR4, R84 ;  /* 0x0000000480807c23 */ /* 0x004fe20008010054 */
[-C--:B------:R-:W-:Y:S01]  /*14960*/  ISETP.GE.AND P3, PT, R164, R2.reuse, PT ;  /* 0x00000002a400720c */ /* 0x080fe20003f66270 */
[----:B------:R-:W-:Y:S01]  /*14970*/  IMAD.U32 R84, RZ, RZ, UR7 ;  /* 0x00000007ff547e24 */ /* 0x000fe2000f8e00ff */
[----:B------:R-:W-:Y:S01]  /*14980*/  ISETP.GE.AND P5, PT, R166, R2, PT ;  /* 0x00000002a600720c */ /* 0x000fe20003fa6270 */
[----:B------:R-:W-:Y:S01]  /*14990*/  IMAD.U32 R80, RZ, RZ, UR7 ;  /* 0x00000007ff507e24 */ /* 0x000fe2000f8e00ff */
[C-C-:B------:R-:W-:Y:S01]  /*149a0*/  LOP3.LUT R129, R153.reuse, 0x41, R208.reuse, 0xfe, !PT ;  /* 0x0000004199817812 */ /* 0x140fe200078efed0 */
[----:B------:R-:W2:Y:S01]  /*149b0*/  I2F R247, R241 ;  /* 0x000000f100f77306 */ /* 0x000ea20000201400 */
[----:B------:R-:W-:-:S02]  /*149c0*/  LOP3.LUT R22, R153, 0x48, R208, 0xfe, !PT ;  /* 0x0000004899167812 */ /* 0x000fc400078efed0 */
[----:B------:R-:W-:Y:S01]  /*149d0*/  FSEL R153, R24, -INF , !P6 ;  /* 0xff80000018997808 */ /* 0x000fe20007000000 */
[----:B------:R-:W-:Y:S01]  /*149e0*/  IMAD.U32 R24, RZ, RZ, UR7 ;  /* 0x00000007ff187e24 */ /* 0x000fe2000f8e00ff */
[----:B------:R-:W-:Y:S02]  /*149f0*/  FSEL R155, R155, -INF , !P4 ;  /* 0xff8000009b9b7808 */ /* 0x000fe40006000000 */
[----:B------:R-:W-:Y:S01]  /*14a00*/  FSEL R145, R92, -INF , !P3 ;  /* 0xff8000005c917808 */ /* 0x000fe20005800000 */
[----:B------:R-:W3:Y:S01]  /*14a10*/  I2F R10, R251 ;  /* 0x000000fb000a7306 */ /* 0x000ee20000201400 */
[----:B------:R-:W-:Y:S01]  /*14a20*/  ISETP.GE.AND P4, PT, R168, R0, PT ;  /* 0x00000000a800720c */ /* 0x000fe20003f86270 */
[----:B-1----:R-:W-:Y:S01]  /*14a30*/  FFMA.FTZ R112, R112, UR4, R123 ;  /* 0x0000000470707c23 */ /* 0x002fe2000801007b */
[----:B------:R-:W-:Y:S02]  /*14a40*/  FSEL R9, R9, -INF , !P5 ;  /* 0xff80000009097808 */ /* 0x000fe40006800000 */
[----:B------:R-:W-:-:S02]  /*14a50*/  LOP3.LUT R52, R52, 0x40, R208, 0xfe, !PT ;  /* 0x0000004034347812 */ /* 0x000fc400078efed0 */
[-C--:B------:R-:W-:Y:S01]  /*14a60*/  ISETP.GE.AND P3, PT, R124, R2.reuse, PT ;  /* 0x000000027c00720c */ /* 0x080fe20003f66270 */
[----:B------:R1:W4:Y:S01]  /*14a70*/  I2F R166, R117 ;  /* 0x0000007500a67306 */ /* 0x0003220000201400 */
[----:B------:R-:W-:Y:S01]  /*14a80*/  ISETP.GE.AND P5, PT, R156, R2, PT ;  /* 0x000000029c00720c */ /* 0x000fe20003fa6270 */
[----:B--2---:R-:W-:Y:S01]  /*14a90*/  FFMA.FTZ R114, R247, UR4, R114 ;  /* 0x00000004f7727c23 */ /* 0x004fe20008010072 */
[----:B------:R-:W-:Y:S02]  /*14aa0*/  FSEL R83, R20, -INF , !P2 ;  /* 0xff80000014537808 */ /* 0x000fe40005000000 */
[----:B------:R-:W-:Y:S02]  /*14ab0*/  ISETP.GE.AND P2, PT, R117, R0, PT ;  /* 0x000000007500720c */ /* 0x000fe40003f46270 */
[----:B------:R-:W-:Y:S01]  /*14ac0*/  FSEL R26, R26, -INF , !P4 ;  /* 0xff8000001a1a7808 */ /* 0x000fe20006000000 */
[----:B------:R2:W5:Y:S01]  /*14ad0*/  I2F R8, R151 ;  /* 0x0000009700087306 */ /* 0x0005620000201400 */
[----:B------:R-:W-:Y:S01]  /*14ae0*/  LOP3.LUT R30, R30, 0x39, R208, 0xfe, !PT ;  /* 0x000000391e1e7812 */ /* 0x000fe200078efed0 */
[----:B---3--:R-:W-:Y:S01]  /*14af0*/  FFMA.FTZ R10, R10, UR4, R115 ;  /* 0x000000040a0a7c23 */ /* 0x008fe20008010073 */
[----:B------:R-:W-:-:S02]  /*14b00*/  FSEL R81, R162, -INF , !P3 ;  /* 0xff800000a2517808 */ /* 0x000fc40005800000 */
[-C--:B------:R-:W-:Y:S02]  /*14b10*/  ISETP.GE.AND P4, PT, R151, R0.reuse, PT ;  /* 0x000000009700720c */ /* 0x080fe40003f86270 */
[--C-:B------:R-:W-:Y:S01]  /*14b20*/  LOP3.LUT R4, R243, 0x38, R208.reuse, 0xfe, !PT ;  /* 0x00000038f3047812 */ /* 0x100fe200078efed0 */
[----:B------:R-:W3:Y:S01]  /*14b30*/  I2F R88, R129 ;  /* 0x0000008100587306 */ /* 0x000ee20000201400 */
[----:B-1----:R-:W-:Y:S01]  /*14b40*/  LOP3.LUT R117, R24, 0x51, R208, 0xfe, !PT ;  /* 0x0000005118757812 */ /* 0x002fe200078efed0 */
[----:B------:R-:W-:Y:S01]  /*14b50*/  FFMA.FTZ R24, R170, UR4, R127 ;  /* 0x00000004aa187c23 */ /* 0x000fe2000801007f */
[----:B------:R-:W-:Y:S01]  /*14b60*/  FSEL R97, R96, -INF , !P5 ;  /* 0xff80000060617808 */ /* 0x000fe20006800000 */
[----:B----4-:R-:W-:Y:S01]  /*14b70*/  FFMA.FTZ R28, R166, UR4, R122 ;  /* 0x00000004a61c7c23 */ /* 0x010fe2000801007a */
[----:B------:R-:W-:Y:S02]  /*14b80*/  ISETP.GE.AND P3, PT, R116, R0, PT ;  /* 0x000000007400720c */ /* 0x000fe40003f66270 */
[----:B------:R-:W-:Y:S01]  /*14b90*/  ISETP.GE.AND P5, PT, R174, R2, PT ;  /* 0x00000002ae00720c */ /* 0x000fe20003fa6270 */
[----:B------:R-:W1:Y:S01]  /*14ba0*/  I2F R56, R52 ;  /* 0x0000003400387306 */ /* 0x000e620000201400 */
[----:B--2---:R-:W-:Y:S01]  /*14bb0*/  IMAD.U32 R151, RZ, RZ, UR7 ;  /* 0x00000007ff977e24 */ /* 0x004fe2000f8e00ff */
[----:B------:R-:W-:Y:S01]  /*14bc0*/  FSEL R154, R154, -INF , !P1 ;  /* 0xff8000009a9a7808 */ /* 0x000fe20004800000 */
[----:B-----5:R-:W-:Y:S01]  /*14bd0*/  FFMA.FTZ R8, R8, UR4, R119 ;  /* 0x0000000408087c23 */ /* 0x020fe20008010077 */
[----:B------:R-:W-:-:S02]  /*14be0*/  ISETP.GE.AND P1, PT, R172, R0, PT ;  /* 0x00000000ac00720c */ /* 0x000fc40003f26270 */
[----:B------:R-:W-:Y:S02]  /*14bf0*/  FSEL R24, R24, -INF , !P3 ;  /* 0xff80000018187808 */ /* 0x000fe40005800000 */
[----:B------:R-:W2:Y:S01]  /*14c00*/  I2F R18, R176 ;  /* 0x000000b000127306 */ /* 0x000ea20000201400 */
[--C-:B------:R-:W-:Y:S01]  /*14c10*/  LOP3.LUT R84, R84, 0x49, R208.reuse, 0xfe, !PT ;  /* 0x0000004954547812 */ /* 0x100fe200078efed0 */
[----:B---3--:R-:W-:Y:S01]  /*14c20*/  FFMA.FTZ R88, R88, UR4, R107 ;  /* 0x0000000458587c23 */ /* 0x008fe2000801006b */
[-C--:B------:R-:W-:Y:S02]  /*14c30*/  ISETP.GE.AND P3, PT, R241, R0.reuse, PT ;  /* 0x00000000f100720c */ /* 0x080fe40003f66270 */
[C-C-:B------:R-:W-:Y:S02]  /*14c40*/  LOP3.LUT R123, R151.reuse, 0x59, R208.reuse, 0xfe, !PT ;  /* 0x00000059977b7812 */ /* 0x140fe400078efed0 */
[----:B------:R-:W-:Y:S01]  /*14c50*/  LOP3.LUT R115, R151, 0x61, R208, 0xfe, !PT ;  /* 0x0000006197737812 */ /* 0x000fe200078efed0 */
[----:B------:R-:W3:Y:S01]  /*14c60*/  I2F R2, R22 ;  /* 0x0000001600027306 */ /* 0x000ee20000201400 */
[----:B------:R-:W-:Y:S01]  /*14c70*/  FSEL R182, R112, -INF , !P1 ;  /* 0xff80000070b67808 */ /* 0x000fe20004800000 */
[----:B-1----:R-:W-:Y:S01]  /*14c80*/  FFMA.FTZ R56, R56, UR4, R106 ;  /* 0x0000000438387c23 */ /* 0x002fe2000801006a */
[----:B------:R-:W-:-:S02]  /*14c90*/  ISETP.GE.AND P1, PT, R4, R0, PT ;  /* 0x000000000400720c */ /* 0x000fc40003f26270 */
[----:B------:R-:W-:Y:S02]  /*14ca0*/  FSEL R178, R114, -INF , !P3 ;  /* 0xff80000072b27808 */ /* 0x000fe40005800000 */
[-C--:B------:R-:W-:Y:S01]  /*14cb0*/  ISETP.GE.AND P3, PT, R129, R0.reuse, PT ;  /* 0x000000008100720c */ /* 0x080fe20003f66270 */
[----:B------:R-:W1:Y:S01]  /*14cc0*/  I2F R6, R30 ;  /* 0x0000001e00067306 */ /* 0x000e620000201400 */
[----:B------:R-:W-:Y:S01]  /*14cd0*/  IMAD.U32 R129, RZ, RZ, UR7 ;  /* 0x00000007ff817e24 */ /* 0x000fe2000f8e00ff */
[----:B------:R-:W-:Y:S01]  /*14ce0*/  FSEL R28, R28, -INF , !P2 ;  /* 0xff8000001c1c7808 */ /* 0x000fe20005000000 */
[----:B--2---:R-:W-:Y:S01]  /*14cf0*/  FFMA.FTZ R20, R18, UR4, R131 ;  /* 0x0000000412147c23 */ /* 0x004fe20008010083 */
[----:B------:R-:W-:Y:S01]  /*14d00*/  FSEL R136, R8, -INF , !P4 ;  /* 0xff80000008887808 */ /* 0x000fe20006000000 */
[----:B------:R-:W-:Y:S01]  /*14d10*/  IMAD.U32 R131, RZ, RZ, UR7 ;  /* 0x00000007ff837e24 */ /* 0x000fe2000f8e00ff */
[----:B------:R-:W-:Y:S02]  /*14d20*/  LOP3.LUT R107, R151, 0x69, R208, 0xfe, !PT ;  /* 0x00000069976b7812 */ /* 0x000fe400078efed0 */
[----:B------:R-:W2:Y:S01]  /*14d30*/  I2F R243, R4 ;  /* 0x0000000400f37306 */ /* 0x000ea20000201400 */
[-C--:B------:R-:W-:Y:S01]  /*14d40*/  ISETP.GE.AND P2, PT, R251, R0.reuse, PT ;  /* 0x00000000fb00720c */ /* 0x080fe20003f46270 */
[----:B---3--:R-:W-:Y:S01]  /*14d50*/  FFMA.FTZ R102, R2, UR4, R102 ;  /* 0x0000000402667c23 */ /* 0x008fe20008010066 */
[----:B------:R-:W-:-:S02]  /*14d60*/  ISETP.GE.AND P4, PT, R52, R0, PT ;  /* 0x000000003400720c */ /* 0x000fc40003f86270 */
[----:B------:R-:W-:Y:S02]  /*14d70*/  LOP3.LUT R129, R129, 0x68, R208, 0xfe, !PT ;  /* 0x0000006881817812 */ /* 0x000fe400078efed0 */
[----:B------:R-:W-:Y:S01]  /*14d80*/  FSEL R85, R128, -INF , !P5 ;  /* 0xff80000080557808 */ /* 0x000fe20006800000 */
[----:B------:R-:W3:Y:S01]  /*14d90*/  I2F R113, R245 ;  /* 0x000000f500717306 */ /* 0x000ee20000201400 */
[----:B-1----:R-:W-:Y:S01]  /*14da0*/  FFMA.FTZ R6, R6, UR4, R111 ;  /* 0x0000000406067c23 */ /* 0x002fe2000801006f */
[----:B------:R-:W-:Y:S02]  /*14db0*/  FSEL R144, R10, -INF , !P2 ;  /* 0xff8000000a907808 */ /* 0x000fe40005000000 */
[----:B------:R-:W-:Y:S02]  /*14dc0*/  FSEL R174, R56, -INF , !P4 ;  /* 0xff80000038ae7808 */ /* 0x000fe40006000000 */
[-C--:B------:R-:W-:Y:S02]  /*14dd0*/  ISETP.GE.AND P5, PT, R176, R0.reuse, PT ;  /* 0x00000000b000720c */ /* 0x080fe40003fa6270 */
[----:B------:R-:W1:Y:S01]  /*14de0*/  I2F R16, R84 ;  /* 0x0000005400107306 */ /* 0x000e620000201400 */
[----:B--2---:R-:W-:Y:S01]  /*14df0*/  FFMA.FTZ R110, R243, UR4, R110 ;  /* 0x00000004f36e7c23 */ /* 0x004fe2000801006e */
[----:B------:R-:W-:-:S02]  /*14e00*/  ISETP.GE.AND P2, PT, R22, R0, PT ;  /* 0x000000001600720c */ /* 0x000fc40003f46270 */
[-C--:B------:R-:W-:Y:S02]  /*14e10*/  ISETP.GE.AND P4, PT, R117, R0.reuse, PT ;  /* 0x000000007500720c */ /* 0x080fe40003f86270 */
[--C-:B------:R-:W-:Y:S02]  /*14e20*/  LOP3.LUT R80, R80, 0x50, R208.reuse, 0xfe, !PT ;  /* 0x0000005050507812 */ /* 0x100fe400078efed0 */
[----:B------:R-:W2:Y:S01]  /*14e30*/  I2F R96, R123 ;  /* 0x0000007b00607306 */ /* 0x000ea20000201400 */
[----:B------:R-:W-:Y:S01]  /*14e40*/  LOP3.LUT R131, R131, 0x58, R208, 0xfe, !PT ;  /* 0x0000005883837812 */ /* 0x000fe200078efed0 */
[----:B---3--:R-:W-:Y:S01]  /*14e50*/  FFMA.FTZ R113, R113, UR4, R118 ;  /* 0x0000000471717c23 */ /* 0x008fe20008010076 */
[----:B------:R-:W-:Y:S02]  /*14e60*/  FSEL R20, R20, -INF , !P5 ;  /* 0xff80000014147808 */ /* 0x000fe40006800000 */
[----:B------:R-:W-:Y:S02]  /*14e70*/  FSEL R176, R110, -INF , !P1 ;  /* 0xff8000006eb07808 */ /* 0x000fe40004800000 */
[----:B------:R-:W-:Y:S01]  /*14e80*/  FSEL R152, R102, -INF , !P2 ;  /* 0xff80000066987808 */ /* 0x000fe20005000000 */
[----:B------:R-:W3:Y:S01]  /*14e90*/  I2F R4, R115 ;  /* 0x0000007300047306 */ /* 0x000ee20000201400 */
[----:B-1----:R-:W-:Y:S01]  /*14ea0*/  FFMA.FTZ R16, R16, UR4, R103 ;  /* 0x0000000410107c23 */ /* 0x002fe20008010067 */
[----:B------:R-:W-:-:S02]  /*14eb0*/  ISETP.GE.AND P5, PT, R245, R0, PT ;  /* 0x00000000f500720c */ /* 0x000fc40003fa6270 */
[-C--:B------:R-:W-:Y:S02]  /*14ec0*/  ISETP.GE.AND P1, PT, R84, R0.reuse, PT ;  /* 0x000000005400720c */ /* 0x080fe40003f26270 */
[-C--:B------:R-:W-:Y:S02]  /*14ed0*/  ISETP.GE.AND P2, PT, R123, R0.reuse, PT ;  /* 0x000000007b00720c */ /* 0x080fe40003f46270 */
[----:B------:R1:W4:Y:S01]  /*14ee0*/  I2F R18, R117 ;  /* 0x0000007500127306 */ /* 0x0003220000201400 */
[----:B--2---:R-:W-:Y:S01]  /*14ef0*/  FFMA.FTZ R96, R96, UR4, R95 ;  /* 0x0000000460607c23 */ /* 0x004fe2000801005f */
[----:B------:R-:W-:Y:S01]  /*14f00*/  ISETP.GE.AND P0, PT, R115, R0, PT ;  /* 0x000000007300720c */ /* 0x000fe20003f06270 */
[----:B------:R-:W-:Y:S01]  /*14f10*/  IMAD.U32 R95, RZ, RZ, UR7 ;  /* 0x00000007ff5f7e24 */ /* 0x000fe2000f8e00ff */
[----:B------:R-:W-:Y:S01]  /*14f20*/  LOP3.LUT R119, R151, 0x60, R208, 0xfe, !PT ;  /* 0x0000006097777812 */ /* 0x000fe200078efed0 */
[----:B------:R-:W-:Y:S01]  /*14f30*/  IMAD.U32 R123, RZ, RZ, UR7 ;  /* 0x00000007ff7b7e24 */ /* 0x000fe2000f8e00ff */
[----:B------:R-:W-:-:S02]  /*14f40*/  FSEL R180, R113, -INF , !P5 ;  /* 0xff80000071b47808 */ /* 0x000fc40006800000 */
[----:B------:R-:W2:Y:S01]  /*14f50*/  I2F R2, R107 ;  /* 0x0000006b00027306 */ /* 0x000ea20000201400 */
[----:B---3--:R-:W-:Y:S01]  /*14f60*/  FFMA.FTZ R168, R4, UR4, R91 ;  /* 0x0000000404a87c23 */ /* 0x008fe2000801005b */
[----:B------:R-:W-:Y:S01]  /*14f70*/  FSEL R148, R16, -INF , !P1 ;  /* 0xff80000010947808 */ /* 0x000fe20004800000 */
[----:B------:R-:W-:Y:S01]  /*14f80*/  IMAD.U32 R115, RZ, RZ, UR7 ;  /* 0x00000007ff737e24 */ /* 0x000fe2000f8e00ff */
[-C--:B------:R-:W-:Y:S01]  /*14f90*/  ISETP.GE.AND P5, PT, R30, R0.reuse, PT ;  /* 0x000000001e00720c */ /* 0x080fe20003fa6270 */
[----:B------:R-:W-:Y:S01]  /*14fa0*/  IMAD.U32 R91, RZ, RZ, UR7 ;  /* 0x00000007ff5b7e24 */ /* 0x000fe2000f8e00ff */
[----:B------:R-:W-:Y:S01]  /*14fb0*/  ISETP.GE.AND P1, PT, R119, R0, PT ;  /* 0x000000007700720c */ /* 0x000fe20003f26270 */
[----:B------:R-:W-:Y:S01]  /*14fc0*/  FFMA.FTZ R16, R161, UR4, R58 ;  /* 0x00000004a1107c23 */ /* 0x000fe2000801003a */
[----:B------:R-:W3:Y:S01]  /*14fd0*/  I2F R111, R129 ;  /* 0x00000081006f7306 */ /* 0x000ee20000201400 */
[----:B-1----:R-:W-:Y:S01]  /*14fe0*/  IMAD.U32 R117, RZ, RZ, UR7 ;  /* 0x00000007ff757e24 */ /* 0x002fe2000f8e00ff */
[--C-:B------:R-:W-:Y:S01]  /*14ff0*/  LOP3.LUT R95, R95, 0x9, R208.reuse, 0xfe, !PT ;  /* 0x000000095f5f7812 */ /* 0x100fe200078efed0 */
[----:B----4-:R-:W-:Y:S01]  /*15000*/  FFMA.FTZ R18, R18, UR4, R99 ;  /* 0x0000000412127c23 */ /* 0x010fe20008010063 */
[----:B------:R-:W-:-:S02]  /*15010*/  LOP3.LUT R115, R115, 0x1, R208, 0xfe, !PT ;  /* 0x0000000173737812 */ /* 0x000fc400078efed0 */
[--C-:B------:R-:W-:Y:S02]  /*15020*/  LOP3.LUT R117, R117, 0x70, R208.reuse, 0xfe, !PT ;  /* 0x0000007075757812 */ /* 0x100fe400078efed0 */
[----:B------:R-:W1:Y:S01]  /*15030*/  I2F R92, R80 ;  /* 0x00000050005c7306 */ /* 0x000e620000201400 */
[----:B------:R-:W-:Y:S01]  /*15040*/  LOP3.LUT R91, R91, 0x8, R208, 0xfe, !PT ;  /* 0x000000085b5b7812 */ /* 0x000fe200078efed0 */
[----:B--2---:R-:W-:Y:S01]  /*15050*/  FFMA.FTZ R2, R2, UR4, R87 ;  /* 0x0000000402027c23 */ /* 0x004fe20008010057 */
[----:B------:R-:W-:Y:S02]  /*15060*/  FSEL R146, R6, -INF , !P5 ;  /* 0xff80000006927808 */ /* 0x000fe40006800000 */
[-C--:B------:R-:W-:Y:S02]  /*15070*/  ISETP.GE.AND P6, PT, R129, R0.reuse, PT ;  /* 0x000000008100720c */ /* 0x080fe40003fc6270 */
[----:B------:R-:W-:Y:S01]  /*15080*/  FSEL R150, R88, -INF , !P3 ;  /* 0xff80000058967808 */ /* 0x000fe20005800000 */
[----:B------:R-:W2:Y:S01]  /*15090*/  I2F R127, R131 ;  /* 0x00000083007f7306 */ /* 0x000ea20000201400 */
[----:B---3--:R-:W-:Y:S01]  /*150a0*/  FFMA.FTZ R86, R111, UR4, R86 ;  /* 0x000000046f567c23 */ /* 0x008fe20008010056 */
[----:B------:R-:W-:-:S02]  /*150b0*/  ISETP.GE.AND P5, PT, R80, R0, PT ;  /* 0x000000005000720c */ /* 0x000fc40003fa6270 */
[----:B------:R-:W-:Y:S02]  /*150c0*/  ISETP.GE.AND P3, PT, R131, R0, PT ;  /* 0x000000008300720c */ /* 0x000fe40003f66270 */
[----:B------:R-:W-:Y:S02]  /*150d0*/  FSEL R160, R86, -INF , !P6 ;  /* 0xff80000056a07808 */ /* 0x000fe40007000000 */
[----:B------:R3:W4:Y:S01]  /*150e0*/  I2F R113, R119 ;  /* 0x0000007700717306 */ /* 0x0007220000201400 */
[----:B-1----:R-:W-:Y:S01]  /*150f0*/  FFMA.FTZ R92, R92, UR4, R98 ;  /* 0x000000045c5c7c23 */ /* 0x002fe20008010062 */
[----:B------:R-:W-:Y:S02]  /*15100*/  PLOP3.LUT P6, PT, PT, PT, UP0, 0x80, 0x0 ;  /* 0x000000000000781c */ /* 0x000fe40003fcf008 */
[----:B------:R-:W-:Y:S02]  /*15110*/  FSEL R170, R96, -INF , !P2 ;  /* 0xff80000060aa7808 */ /* 0x000fe40005000000 */
[----:B------:R-:W-:-:S02]  /*15120*/  FSEL R158, R92, -INF , !P5 ;  /* 0xff8000005c9e7808 */ /* 0x000fc40006800000 */
[----:B------:R-:W1:Y:S01]  /*15130*/  I2F R103, R117 ;  /* 0x0000007500677306 */ /* 0x000e620000201400 */
[----:B--2---:R-:W-:Y:S01]  /*15140*/  FFMA.FTZ R94, R127, UR4, R94 ;  /* 0x000000047f5e7c23 */ /* 0x004fe2000801005e */
[-C--:B------:R-:W-:Y:S02]  /*15150*/  ISETP.GE.AND P5, PT, R117, R0.reuse, PT ;  /* 0x000000007500720c */ /* 0x080fe40003fa6270 */
[----:B------:R-:W-:Y:S02]  /*15160*/  FSEL R172, R18, -INF , !P4 ;  /* 0xff80000012ac7808 */ /* 0x000fe40006000000 */
[----:B------:R-:W-:Y:S02]  /*15170*/  FSEL R156, R94, -INF , !P3 ;  /* 0xff8000005e9c7808 */ /* 0x000fe40005800000 */
[----:B---3--:R-:W-:Y:S01]  /*15180*/  LOP3.LUT R119, R123, 0x10, R208, 0xfe, !PT ;  /* 0x000000107b777812 */ /* 0x008fe200078efed0 */
[----:B------:R-:W2:Y:S01]  /*15190*/  I2F R4, R95 ;  /* 0x0000005f00047306 */ /* 0x000ea20000201400 */
[----:B----4-:R-:W-:Y:S01]  /*151a0*/  FFMA.FTZ R90, R113, UR4, R90 ;  /* 0x00000004715a7c23 */ /* 0x010fe2000801005a */
[----:B------:R-:W-:-:S02]  /*151b0*/  ISETP.GE.AND P3, PT, R107, R0, PT ;  /* 0x000000006b00720c */ /* 0x000fc40003f66270 */
[-C--:B------:R-:W-:Y:S02]  /*151c0*/  ISETP.GE.AND P2, PT, R95, R0.reuse, PT ;  /* 0x000000005f00720c */ /* 0x080fe40003f46270 */
[----:B------:R-:W-:Y:S01]  /*151d0*/  FSEL R162, R90, -INF , !P1 ;  /* 0xff8000005aa27808 */ /* 0x000fe20004800000 */
[----:B-1----:R-:W-:Y:S01]  /*151e0*/  FFMA.FTZ R82, R103, UR4, R82 ;  /* 0x0000000467527c23 */ /* 0x002fe20008010052 */
[----:B------:R-:W1:Y:S01]  /*151f0*/  I2F R99, R119 ;  /* 0x0000007700637306 */ /* 0x000e620000201400 */
[----:B------:R-:W-:Y:S02]  /*15200*/  FSEL R164, R2, -INF , !P3 ;  /* 0xff80000002a47808 */ /* 0x000fe40005800000 */
[-C--:B------:R-:W-:Y:S02]  /*15210*/  ISETP.GE.AND P1, PT, R119, R0.reuse, PT ;  /* 0x000000007700720c */ /* 0x080fe40003f26270 */
[----:B------:R-:W-:Y:S02]  /*15220*/  FSEL R166, R82, -INF , !P5 ;  /* 0xff80000052a67808 */ /* 0x000fe40006800000 */
[-C--:B------:R-:W-:Y:S01]  /*15230*/  ISETP.GE.AND P4, PT, R115, R0.reuse, PT ;  /* 0x000000007300720c */ /* 0x080fe20003f86270 */
[----:B------:R-:W3:Y:S01]  /*15240*/  I2F R6, R115 ;  /* 0x0000007300067306 */ /* 0x000ee20000201400 */
[----:B--2---:R-:W-:Y:S01]  /*15250*/  FFMA.FTZ R4, R4, UR4, R55 ;  /* 0x0000000404047c23 */ /* 0x004fe20008010037 */
[----:B------:R-:W-:Y:S01]  /*15260*/  BAR.SYNC.DEFER_BLOCKING 0x0 ;  /* 0x0000000000007b1d */ /* 0x000fe20000010000 */
[----:B------:R-:W-:-:S02]  /*15270*/  ISETP.GE.AND P3, PT, R91, R0, PT ;  /* 0x000000005b00720c */ /* 0x000fc40003f66270 */
[----:B------:R-:W-:Y:S02]  /*15280*/  LOP3.LUT P5, RZ, R132, 0x2, RZ, 0xc0, !PT ;  /* 0x0000000284ff7812 */ /* 0x000fe400078ac0ff */
[----:B------:R-:W-:Y:S01]  /*15290*/  FSEL R168, R168, -INF , !P0 ;  /* 0xff800000a8a87808 */ /* 0x000fe20004000000 */
[----:B------:R-:W2:Y:S01]  /*152a0*/  I2F R87, R91 ;  /* 0x0000005b00577306 */ /* 0x000ea20000201400 */
[----:B-1----:R-:W-:Y:S01]  /*152b0*/  FFMA.FTZ R8, R99, UR4, R130 ;  /* 0x0000000463087c23 */ /* 0x002fe20008010082 */
[----:B------:R-:W-:Y:S02]  /*152c0*/  FSEL R10, R4, -INF , !P2 ;  /* 0xff800000040a7808 */ /* 0x000fe40005000000 */
[----:B------:R-:W-:Y:S02]  /*152d0*/  ISETP.NE.AND P0, PT, R135, RZ, PT ;  /* 0x000000ff8700720c */ /* 0x000fe40003f05270 */
[----:B------:R-:W-:Y:S01]  /*152e0*/  FSEL R8, R8, -INF , !P1 ;  /* 0xff80000008087808 */ /* 0x000fe20004800000 */
[----:B---3--:R-:W-:Y:S01]  /*152f0*/  FFMA.FTZ R6, R6, UR4, R59 ;  /* 0x0000000406067c23 */ /* 0x008fe2000801003b */
[----:B------:R-:W-:-:S04]  /*15300*/  FSEL R16, R16, -INF , !P5 ;  /* 0xff80000010107808 */ /* 0x000fc80006800000 */
[----:B------:R-:W-:Y:S01]  /*15310*/  FSEL R6, R6, -INF , !P4 ;  /* 0xff80000006067808 */ /* 0x000fe20006000000 */
[----:B--2---:R-:W-:-:S05]  /*15320*/  FFMA.FTZ R54, R87, UR4, R54 ;  /* 0x0000000457367c23 */ /* 0x004fca0008010036 */
        /* <DEDUP_REMOVED lines=35> */
[----:B------:R-:W-:Y:S02]  /*15560*/  ISETP.LE.AND P1, PT, RZ, UR6, PT ;  /* 0x00000006ff007c0c */ /* 0x000fe4000bf23270 */
[----:B------:R-:W-:-:S02]  /*15570*/  @!P2 IADD3 R22, R22, 0x1, RZ ;  /* 0x000000011616a810 */ /* 0x000fc40007ffe0ff */
[----:B------:R-:W-:Y:S02]  /*15580*/  ISETP.NE.AND P2, PT, RZ, c[0x0][0x2d0], PT ;  /* 0x0000b400ff007a0c */ /* 0x000fe40003f45270 */
[----:B------:R-:W-:-:S03]  /*15590*/  LOP3.LUT R0, RZ, c[0x0][0x2d0], RZ, 0x33, !PT ;  /* 0x0000b400ff007a12 */ /* 0x000fc600078e33ff */
        /* <DEDUP_REMOVED lines=26> */
.L_x_2702:
[----:B------:R-:W-:-:S05]  /*15740*/  IMAD.MOV.U32 R54, RZ, RZ, c[0x0][0x198] ;  /* 0x00006600ff367624 */ /* 0x000fca00078e00ff */
[----:B------:R-:W-:-:S04]  /*15750*/  LEA R54, -R54, RZ, 0x8 ;  /* 0x000000ff36367211 */ /* 0x000fc800078e41ff */
[----:B------:R-:W-:Y:S02]  /*15760*/  SHF.R.S32.HI R55, RZ, 0x1f, R54 ;  /* 0x0000001fff377819 */ /* 0x000fe40000011436 */
.L_x_2703:
        /* <DEDUP_REMOVED lines=94> */
.L_x_2705:
[----:B------:R-:W-:Y:S05]  /*15d50*/  BSYNC B0 ;  /* 0x0000000000007941 */ /* 0x000fea0003800000 */
.L_x_2704:
[----:B------:R-:W0:Y:S01]  /*15d60*/  LDGDEPBAR ;  /* 0x00000000000079af */ /* 0x000e220000000000 */
[----:B------:R-:W-:-:S04]  /*15d70*/  LEA R232, P0, R54, R232, 0x1 ;  /* 0x000000e836e87211 */ /* 0x000fc800078008ff */
[----:B------:R-:W-:Y:S02]  /*15d80*/  LEA.HI.X R233, R54, R233, R55, 0x1, P0 ;  /* 0x000000e936e97211 */ /* 0x000fe400000f0c37 */
.L_x_2701:
        /* <DEDUP_REMOVED lines=76> */
[--C-:B-1----:R-:W-:Y:S01]  /*16250*/  FFMA.FTZ R102, R9, c[0x0][0x23c], -R104.reuse ;  /* 0x00008f0009667a23 */ /* 0x102fe20000010868 */
        /* <DEDUP_REMOVED lines=95> */
[--C-:B------:R-:W-:Y:S01]  /*16850*/  FFMA.FTZ R66, R66, c[0x0][0x23c], -R104.reuse ;  /* 0x00008f0042427a23 */ /* 0x100fe20000010868 */
[----:B------:R-:W-:Y:S01]  /*16860*/  FSEL R9, R108, RZ, P1 ;  /* 0x000000ff6c097208 */ /* 0x000fe20000800000 */
[----:B------:R-:W-:Y:S01]  /*16870*/  FFMA.FTZ R75, R75, c[0x0][0x23c], -R104 ;  /* 0x00008f004b4b7a23 */ /* 0x000fe20000010868 */
[----:B------:R-:W-:-:S03]  /*16880*/  FMNMX.FTZ R0, R48, R5, !PT ;  /* 0x0000000530007209 */ /* 0x000fc60007810000 */
[----:B------:R-:W-:Y:S01]  /*16890*/  FADD.FTZ R9, R134, -R9 ;  /* 0x8000000986097221 */ /* 0x000fe20000010000 */
[----:B------:R-:W-:Y:S01]  /*168a0*/  FMNMX.FTZ R5, R49, R0, !PT ;  /* 0x0000000031057209 */ /* 0x000fe20007810000 */
[----:B------:R-:W-:Y:S01]  /*168b0*/  MUFU.EX2 R102, R102 ;  /* 0x0000006600667308 */ /* 0x000fe20000000800 */
[----:B------:R-:W-:Y:S02]  /*168c0*/  FFMA.FTZ R134, R159, c[0x0][0x23c], -R104 ;  /* 0x00008f009f867a23 */ /* 0x000fe40000010868 */
[----:B------:R-:W-:Y:S01]  /*168d0*/  FMNMX.FTZ R0, R44, R5, !PT ;  /* 0x000000052c007209 */ /* 0x000fe20007810000 */
[----:B------:R-:W-:-:S03]  /*168e0*/  FMUL.FTZ R132, R9, c[0x0][0x23c] ;  /* 0x00008f0009847a20 */ /* 0x000fc60000410000 */
        /* <DEDUP_REMOVED lines=10> */
[-C--:B-1----:R-:W-:Y:S01]  /*16990*/  FMUL.FTZ R17, R229, R132.reuse ;  /* 0x00000084e5117220 */ /* 0x082fe20000410000 */
[----:B------:R-:W-:Y:S01]  /*169a0*/  MUFU.EX2 R103, R103 ;  /* 0x0000006700677308 */ /* 0x000fe20000000800 */
        /* <DEDUP_REMOVED lines=10> */
[----:B------:R-:W-:Y:S01]  /*16a50*/  FFMA.FTZ R129, R209, R132, R129 ;  /* 0x00000084d1817223 */ /* 0x000fe20000010081 */
[----:B------:R-:W-:Y:S01]  /*16a60*/  FMNMX.FTZ R5, R39, R0, !PT ;  /* 0x0000000027057209 */ /* 0x000fe20007810000 */
[----:B------:R-:W-:Y:S01]  /*16a70*/  FFMA.FTZ R209, R61, c[0x0][0x23c], -R104 ;  /* 0x00008f003dd17a23 */ /* 0x000fe20000010868 */
[----:B------:R-:W-:Y:S01]  /*16a80*/  MUFU.EX2 R101, R101 ;  /* 0x0000006500657308 */ /* 0x000fe20000000800 */
[----:B------:R-:W-:Y:S01]  /*16a90*/  FADD.FTZ R128, R128, R129 ;  /* 0x0000008180807221 */ /* 0x000fe20000010000 */
[----:B------:R-:W-:-:S03]  /*16aa0*/  FMNMX.FTZ R0, R42, R5, !PT ;  /* 0x000000052a007209 */ /* 0x000fc60007810000 */
[----:B------:R-:W-:Y:S01]  /*16ab0*/  FADD.FTZ R127, R127, R128 ;  /* 0x000000807f7f7221 */ /* 0x000fe20000010000 */
[----:B------:R-:W-:Y:S02]  /*16ac0*/  FMNMX.FTZ R5, R43, R0, !PT ;  /* 0x000000002b057209 */ /* 0x000fe40007810000 */
[----:B------:R-:W-:Y:S01]  /*16ad0*/  MUFU.EX2 R96, R96 ;  /* 0x0000006000607308 */ /* 0x000fe20000000800 */
[----:B------:R-:W-:Y:S01]  /*16ae0*/  FADD.FTZ R124, R124, R127 ;  /* 0x0000007f7c7c7221 */ /* 0x000fe20000010000 */
        /* <DEDUP_REMOVED lines=39> */
[----:B------:R-:W-:Y:S02]  /*16d60*/  FMUL.FTZ R53, R106, c[0x0][0x23c] ;  /* 0x00008f006a357a20 */ /* 0x000fe40000410000 */
[----:B------:R-:W-:Y:S03]  /*16d70*/  MUFU.EX2 R80, R80 ;  /* 0x0000005000507308 */ /* 0x000fe60000000800 */
[----:B------:R-:W-:-:S05]  /*16d80*/  FSEL R53, R53, RZ, P0 ;  /* 0x000000ff35357208 */ /* 0x000fca0000000000 */
[----:B------:R-:W-:Y:S01]  /*16d90*/  MUFU.EX2 R83, R83 ;  /* 0x0000005300537308 */ /* 0x000fe20000000800 */
[--C-:B------:R-:W-:Y:S01]  /*16da0*/  FFMA.FTZ R120, R10, c[0x0][0x23c], -R53.reuse ;  /* 0x00008f000a787a23 */ /* 0x100fe20000010835 */
[----:B------:R-:W-:Y:S01]  /*16db0*/  FSEL R10, R106, RZ, P0 ;  /* 0x000000ff6a0a7208 */ /* 0x000fe20000000000 */
[--C-:B------:R-:W-:Y:S02]  /*16dc0*/  FFMA.FTZ R125, R6, c[0x0][0x23c], -R53.reuse ;  /* 0x00008f00067d7a23 */ /* 0x100fe40000010835 */
[--C-:B------:R-:W-:Y:S02]  /*16dd0*/  FFMA.FTZ R123, R4, c[0x0][0x23c], -R53.reuse ;  /* 0x00008f00047b7a23 */ /* 0x100fe40000010835 */
[----:B------:R-:W1:Y:S01]  /*16de0*/  LDSM.16.MT88.4 R4, [R235+0x5000] ;  /* 0x00500000eb04783b */ /* 0x000e620000004200 */
[----:B------:R-:W-:Y:S01]  /*16df0*/  FADD.FTZ R10, R133, -R10 ;  /* 0x8000000a850a7221 */ /* 0x000fe20000010000 */
[----:B------:R-:W-:Y:S01]  /*16e00*/  MUFU.EX2 R125, R125 ;  /* 0x0000007d007d7308 */ /* 0x000fe20000000800 */
[----:B------:R-:W-:-:S02]  /*16e10*/  FFMA.FTZ R121, R8, c[0x0][0x23c], -R53 ;  /* 0x00008f0008797a23 */ /* 0x000fc40000010835 */
[----:B------:R-:W-:Y:S02]  /*16e20*/  FMUL.FTZ R131, R10, c[0x0][0x23c] ;  /* 0x00008f000a837a20 */ /* 0x000fe40000410000 */
[----:B------:R-:W2:Y:S01]  /*16e30*/  LDSM.16.MT88.4 R8, [R234+0x5000] ;  /* 0x00500000ea08783b */ /* 0x000ea20000004200 */
[--C-:B------:R-:W-:Y:S02]  /*16e40*/  FFMA.FTZ R126, R16, c[0x0][0x23c], -R53.reuse ;  /* 0x00008f00107e7a23 */ /* 0x100fe40000010835 */
[----:B------:R-:W-:Y:S01]  /*16e50*/  MUFU.EX2 R123, R123 ;  /* 0x0000007b007b7308 */ /* 0x000fe20000000800 */
[--C-:B------:R-:W-:Y:S02]  /*16e60*/  FFMA.FTZ R122, R20, c[0x0][0x23c], -R53.reuse ;  /* 0x00008f00147a7a23 */ /* 0x100fe40000010835 */
[----:B------:R-:W3:Y:S01]  /*16e70*/  LDSM.16.MT88.4 R20, [R235+0x5400] ;  /* 0x00540000eb14783b */ /* 0x000ee20000004200 */
[----:B------:R-:W-:Y:S02]  /*16e80*/  FMUL.FTZ R16, R228, R132 ;  /* 0x00000084e4107220 */ /* 0x000fe40000410000 */
[----:B------:R-:W-:-:S02]  /*16e90*/  FFMA.FTZ R130, R26, c[0x0][0x23c], -R53 ;  /* 0x00008f001a827a23 */ /* 0x000fc40000010835 */
[----:B------:R-:W4:Y:S01]  /*16ea0*/  MUFU.EX2 R126, R126 ;  /* 0x0000007e007e7308 */ /* 0x000f220000000800 */
[--C-:B------:R-:W-:Y:S02]  /*16eb0*/  FFMA.FTZ R133, R24, c[0x0][0x23c], -R53.reuse ;  /* 0x00008f0018857a23 */ /* 0x100fe40000010835 */
[----:B------:R-:W5:Y:S01]  /*16ec0*/  LDSM.16.MT88.4 R24, [R234+0x5400] ;  /* 0x00540000ea18783b */ /* 0x000f620000004200 */
[--C-:B------:R-:W-:Y:S01]  /*16ed0*/  FFMA.FTZ R142, R28, c[0x0][0x23c], -R53.reuse ;  /* 0x00008f001c8e7a23 */ /* 0x100fe20000010835 */
[----:B------:R-:W-:Y:S01]  /*16ee0*/  F2FP.BF16.PACK_AB R28, R118, R119 ;  /* 0x00000077761c723e */ /* 0x000fe200000010ff */
[--C-:B------:R-:W-:Y:S02]  /*16ef0*/  FFMA.FTZ R135, R182, c[0x0][0x23c], -R53.reuse ;  /* 0x00008f00b6877a23 */ /* 0x100fe40000010835 */
[----:B------:R-:W1:Y:S01]  /*16f00*/  MUFU.EX2 R120, R120 ;  /* 0x0000007800787308 */ /* 0x000e620000000800 */
[--C-:B------:R-:W-:Y:S02]  /*16f10*/  FFMA.FTZ R137, R180, c[0x0][0x23c], -R53.reuse ;  /* 0x00008f00b4897a23 */ /* 0x100fe40000010835 */
[----:B------:R-:W-:-:S02]  /*16f20*/  FFMA.FTZ R136, R136, c[0x0][0x23c], -R53 ;  /* 0x00008f0088887a23 */ /* 0x000fc40000010835 */
[--C-:B------:R-:W-:Y:S02]  /*16f30*/  FFMA.FTZ R151, R178, c[0x0][0x23c], -R53.reuse ;  /* 0x00008f00b2977a23 */ /* 0x100fe40000010835 */
[--C-:B------:R-:W-:Y:S01]  /*16f40*/  FFMA.FTZ R144, R144, c[0x0][0x23c], -R53.reuse ;  /* 0x00008f0090907a23 */ /* 0x100fe20000010835 */
[----:B------:R-:W2:Y:S01]  /*16f50*/  MUFU.EX2 R131, R131 ;  /* 0x0000008300837308 */ /* 0x000ea20000000800 */
[----:B----4-:R-:W-:Y:S01]  /*16f60*/  F2FP.BF16.PACK_AB R13, R125, R126 ;  /* 0x0000007e7d0d723e */ /* 0x010fe200000010ff */
        /* <DEDUP_REMOVED lines=19> */
[----:B------:R-:W-:Y:S01]  /*170a0*/  FFMA.FTZ R148, R149, c[0x0][0x23c], -R104 ;  /* 0x00008f0095947a23 */ /* 0x000fe20000010868 */
[----:B------:R-:W-:Y:S01]  /*170b0*/  HMMA.16816.F32.BF16 R4, R12, R6, R224 ;  /* 0x000000060c04723c */ /* 0x000fe200000418e0 */
[----:B-1----:R-:W-:Y:S01]  /*170c0*/  F2FP.BF16.PACK_AB R29, R122, R121 ;  /* 0x000000797a1d723e */ /* 0x002fe200000010ff */
[----:B------:R-:W1:Y:S01]  /*170d0*/  MUFU.EX2 R133, R133 ;  /* 0x0000008500857308 */ /* 0x000e620000000800 */
[--C-:B------:R-:W-:Y:S01]  /*170e0*/  FFMA.FTZ R158, R158, c[0x0][0x23c], -R53.reuse ;  /* 0x00008f009e9e7a23 */ /* 0x100fe20000010835 */
        /* <DEDUP_REMOVED lines=30> */
[--C-:B------:R-:W-:Y:S01]  /*172d0*/  FFMA.FTZ R36, R36, c[0x0][0x23c], -R53.reuse ;  /* 0x00008f0024247a23 */ /* 0x100fe20000010835 */
[----:B------:R-:W-:Y:S01]  /*172e0*/  MUFU.EX2 R151, R151 ;  /* 0x0000009700977308 */ /* 0x000fe20000000800 */
[--C-:B------:R-:W-:Y:S02]  /*172f0*/  FFMA.FTZ R37, R37, c[0x0][0x23c], -R53.reuse ;  /* 0x00008f0025257a23 */ /* 0x100fe40000010835 */
[----:B------:R-:W-:Y:S02]  /*17300*/  FFMA.FTZ R32, R32, c[0x0][0x23c], -R53 ;  /* 0x00008f0020207a23 */ /* 0x000fe40000010835 */
[----:B------:R-:W-:Y:S01]  /*17310*/  FFMA.FTZ R126, R211, R131, R126 ;  /* 0x00000083d37e7223 */ /* 0x000fe2000001007e */
[----:B------:R-:W-:Y:S01]  /*17320*/  HMMA.16816.F32.BF16 R24, R28, R26, R12 ;  /* 0x0000001a1c18723c */ /* 0x000fe2000004180c */
[----:B------:R-:W5:Y:S01]  /*17330*/  LDSM.16.MT88.4 R12, [R235+0x5c00] ;  /* 0x005c0000eb0c783b */ /* 0x000f620000004200 */
[----:B------:R-:W2:Y:S01]  /*17340*/  MUFU.EX2 R144, R144 ;  /* 0x0000009000907308 */ /* 0x000ea20000000800 */
[----:B------:R-:W-:-:S02]  /*17350*/  FADD.FTZ R126, R125, R126 ;  /* 0x0000007e7d7e7221 */ /* 0x000fc40000010000 */
[--C-:B------:R-:W-:Y:S02]  /*17360*/  FFMA.FTZ R33, R33, c[0x0][0x23c], -R53.reuse ;  /* 0x00008f0021217a23 */ /* 0x100fe40000010835 */
[----:B------:R-:W-:Y:S01]  /*17370*/  F2FP.BF16.PACK_AB R28, R114, R115 ;  /* 0x00000073721c723e */ /* 0x000fe200000010ff */
[----:B------:R-:W-:Y:S01]  /*17380*/  FADD.FTZ R123, R123, R126 ;  /* 0x0000007e7b7b7221 */ /* 0x000fe20000010000 */
[----:B-1----:R-:W-:Y:S01]  /*17390*/  F2FP.BF16.PACK_AB R29, R135, R142 ;  /* 0x0000008e871d723e */ /* 0x002fe200000010ff */
[----:B------:R-:W-:Y:S01]  /*173a0*/  MUFU.EX2 R145, R145 ;  /* 0x0000009100917308 */ /* 0x000fe20000000800 */
[----:B------:R-:W-:Y:S01]  /*173b0*/  F2FP.BF16.PACK_AB R30, R112, R113 ;  /* 0x00000071701e723e */ /* 0x000fe200000010ff */
[--C-:B------:R-:W-:Y:S01]  /*173c0*/  FFMA.FTZ R34, R34, c[0x0][0x23c], -R53.reuse ;  /* 0x00008f0022227a23 */ /* 0x100fe20000010835 */
[----:B----4-:R-:W-:Y:S01]  /*173d0*/  F2FP.BF16.PACK_AB R31, R136, R137 ;  /* 0x00000089881f723e */ /* 0x010fe200000010ff */
[--C-:B------:R-:W-:Y:S02]  /*173e0*/  FFMA.FTZ R35, R35, c[0x0][0x23c], -R53.reuse ;  /* 0x00008f0023237a23 */ /* 0x100fe40000010835 */
[----:B------:R-:W-:-:S02]  /*173f0*/  FFMA.FTZ R38, R38, c[0x0][0x23c], -R53 ;  /* 0x00008f0026267a23 */ /* 0x000fc40000010835 */
[----:B------:R-:W1:Y:S01]  /*17400*/  MUFU.EX2 R146, R146 ;  /* 0x0000009200927308 */ /* 0x000e620000000800 */
[----:B------:R-:W-:Y:S01]  /*17410*/  FADD.FTZ R120, R120, R123 ;  /* 0x0000007b78787221 */ /* 0x000fe20000010000 */
[C---:B--2---:R-:W-:Y:S01]  /*17420*/  HMMA.16816.F32.BF16 R16, R28.reuse, R8, R16 ;  /* 0x000000081c10723c */ /* 0x044fe20000041810 */
[--C-:B------:R-:W-:Y:S02]  /*17430*/  FFMA.FTZ R42, R42, c[0x0][0x23c], -R53.reuse ;  /* 0x00008f002a2a7a23 */ /* 0x100fe40000010835 */
[----:B------:R-:W-:Y:S02]  /*17440*/  FADD.FTZ R121, R121, R120 ;  /* 0x0000007879797221 */ /* 0x000fe40000010000 */
[----:B------:R-:W-:Y:S01]  /*17450*/  FFMA.FTZ R43, R43, c[0x0][0x23c], -R53 ;  /* 0x00008f002b2b7a23 */ /* 0x000fe20000010835 */
[----:B------:R-:W-:Y:S01]  /*17460*/  MUFU.EX2 R153, R153 ;  /* 0x0000009900997308 */ /* 0x000fe20000000800 */
[----:B------:R-:W-:Y:S01]  /*17470*/  FADD.FTZ R121, R122, R121 ;  /* 0x000000797a797221 */ /* 0x000fe20000010000 */
[----:B------:R-:W-:Y:S01]  /*17480*/  HMMA.16816.F32.BF16 R4, R28, R10, R4 ;  /* 0x0000000a1c04723c */ /* 0x000fe20000041804 */
[----:B------:R-:W2:Y:S01]  /*17490*/  LDSM.16.MT88.4 R8, [R234+0x5c00] ;  /* 0x005c0000ea08783b */ /* 0x000ea20000004200 */
        /* <DEDUP_REMOVED lines=12> */
[----:B------:R-:W-:Y:S01]  /*17560*/  FADD.FTZ R142, R135, R142 ;  /* 0x0000008e878e7221 */ /* 0x000fe20000010000 */
[----:B------:R-:W-:Y:S01]  /*17570*/  MOV R133, R106 ;  /* 0x0000006a00857202 */ /* 0x000fe20000000f00 */
[----:B------:R-:W-:-:S02]  /*17580*/  FFMA.FTZ R48, R141, c[0x0][0x23c], -R104 ;  /* 0x00008f008d307a23 */ /* 0x000fc40000010868 */
[----:B------:R-:W2:Y:S01]  /*17590*/  MUFU.EX2 R155, R155 ;  /* 0x0000009b009b7308 */ /* 0x000ea20000000800 */
[----:B------:R-:W-:Y:S01]  /*175a0*/  F2FP.BF16.PACK_AB R28, R110, R111 ;  /* 0x0000006f6e1c723e */ /* 0x000fe200000010ff */
[----:B------:R-:W-:Y:S01]  /*175b0*/  FADD.FTZ R137, R137, R142 ;  /* 0x0000008e89897221 */ /* 0x000fe20000010000 */
[----:B------:R-:W-:Y:S01]  /*175c0*/  F2FP.BF16.PACK_AB R29, R144, R151 ;  /* 0x00000097901d723e */ /* 0x000fe200000010ff */
[----:B------:R-:W-:Y:S01]  /*175d0*/  FFMA.FTZ R78, R79, c[0x0][0x23c], -R53 ;  /* 0x00008f004f4e7a23 */ /* 0x000fe20000010835 */
[----:B------:R-:W-:Y:S01]  /*175e0*/  F2FP.BF16.PACK_AB R30, R102, R107 ;  /* 0x0000006b661e723e */ /* 0x000fe200000010ff */
[----:B------:R-:W-:Y:S01]  /*175f0*/  FADD.FTZ R136, R136, R137 ;  /* 0x0000008988887221 */ /* 0x000fe20000010000 */
[----:B-1----:R-:W-:Y:S01]  /*17600*/  F2FP.BF16.PACK_AB R31, R146, R145 ;  /* 0x00000091921f723e */ /* 0x002fe200000010ff */
[----:B------:R-:W-:Y:S01]  /*17610*/  MUFU.EX2 R158, R158 ;  /* 0x0000009e009e7308 */ /* 0x000fe20000000800 */
[----:B------:R-:W-:Y:S02]  /*17620*/  FFMA.FTZ R140, R140, c[0x0][0x23c], -R53 ;  /* 0x00008f008c8c7a23 */ /* 0x000fe40000010835 */
[----:B------:R-:W-:-:S02]  /*17630*/  FADD.FTZ R151, R151, R136 ;  /* 0x0000008897977221 */ /* 0x000fc40000010000 */
[----:B------:R-:W-:Y:S01]  /*17640*/  FFMA.FTZ R72, R72, c[0x0][0x23c], -R53 ;  /* 0x00008f0048487a23 */ /* 0x000fe20000010835 */
[C---:B-----5:R-:W-:Y:S01]  /*17650*/  HMMA.16816.F32.BF16 R16, R28.reuse, R12, R16 ;  /* 0x0000000c1c10723c */ /* 0x060fe20000041810 */
[----:B------:R-:W-:Y:S01]  /*17660*/  FADD.FTZ R144, R144, R151 ;  /* 0x0000009790907221 */ /* 0x000fe20000010000 */
[----:B------:R-:W1:Y:S01]  /*17670*/  MUFU.EX2 R149, R149 ;  /* 0x0000009500957308 */ /* 0x000e620000000800 */
        /* <DEDUP_REMOVED lines=8> */
[----:B------:R-:W-:Y:S01]  /*17700*/  FFMA.FTZ R60, R60, c[0x0][0x23c], -R53 ;  /* 0x00008f003c3c7a23 */ /* 0x000fe20000010835 */
[C---:B--2---:R-:W-:Y:S02]  /*17710*/  HMMA.16816.F32.BF16 R220, R28.reuse, R8, R220 ;  /* 0x000000081cdc723c */ /* 0x044fe400000418dc */
        /* <DEDUP_REMOVED lines=42> */
[----:B------:R-:W4:Y:S02]  /*179c0*/  MUFU.EX2 R36, R36 ;  /* 0x0000002400247308 */ /* 0x000f240000000800 */
        /* <DEDUP_REMOVED lines=18> */
[C---:B----4-:R-:W-:Y:S02]  /*17af0*/  HMMA.16816.F32.BF16 R220, R28.reuse, R12, R220 ;  /* 0x0000000c1cdc723c */ /* 0x050fe400000418dc */
[----:B------:R-:W-:Y:S06]  /*17b00*/  MUFU.EX2 R33, R33 ;  /* 0x0000002100217308 */ /* 0x000fec0000000800 */
[----:B------:R-:W-:Y:S01]  /*17b10*/  HMMA.16816.F32.BF16 R24, R28, R14, R24 ;  /* 0x0000000e1c18723c */ /* 0x000fe20000041818 */
[----:B------:R-:W4:Y:S01]  /*17b20*/  LDSM.16.MT88.4 R12, [R235+0x7400] ;  /* 0x00740000eb0c783b */ /* 0x000f220000004200 */
[----:B------:R-:W5:Y:S05]  /*17b30*/  MUFU.EX2 R34, R34 ;  /* 0x0000002200227308 */ /* 0x000f6a0000000800 */
        /* <DEDUP_REMOVED lines=10> */
[----:B------:R-:W1:Y:S02]  /*17be0*/  MUFU.EX2 R52, R52 ;  /* 0x0000003400347308 */ /* 0x000e640000000800 */
        /* <DEDUP_REMOVED lines=11> */
[----:B------:R-:W-:Y:S06]  /*17ca0*/  MUFU.EX2 R43, R43 ;  /* 0x0000002b002b7308 */ /* 0x000fec0000000800 */
[C---:B------:R-:W-:Y:S01]  /*17cb0*/  HMMA.16816.F32.BF16 R4, R28.reuse, R14, R4 ;  /* 0x0000000e1c04723c */ /* 0x040fe20000041804 */
[----:B------:R-:W4:Y:S01]  /*17cc0*/  LDSM.16.MT88.4 R12, [R234+0x7800] ;  /* 0x00780000ea0c783b */ /* 0x000f220000004200 */
[----:B------:R-:W-:Y:S06]  /*17cd0*/  MUFU.EX2 R46, R46 ;  /* 0x0000002e002e7308 */ /* 0x000fec0000000800 */
[C---:B--2---:R-:W-:Y:S02]  /*17ce0*/  HMMA.16816.F32.BF16 R220, R28.reuse, R8, R220 ;  /* 0x000000081cdc723c */ /* 0x044fe400000418dc */
[----:B------:R-:W-:Y:S05]  /*17cf0*/  MUFU.EX2 R0, R0 ;  /* 0x0000000000007308 */ /* 0x000fea0000000800 */
        /* <DEDUP_REMOVED lines=9> */
[----:B------:R-:W-:Y:S01]  /*17d90*/  F2FP.BF16.PACK_AB R10, R54, R59 ;  /* 0x0000003b360a723e */ /* 0x000fe200000010ff */
[----:B------:R-:W-:Y:S01]  /*17da0*/  FFMA.FTZ R39, R70, c[0x0][0x23c], -R104 ;  /* 0x00008f0046277a23 */ /* 0x000fe20000010868 */
[----:B------:R-:W-:Y:S01]  /*17db0*/  F2FP.BF16.PACK_AB R11, R38, R35 ;  /* 0x00000023260b723e */ /* 0x000fe200000010ff */
[----:B------:R-:W-:-:S02]  /*17dc0*/  FADD.FTZ R116, R116, R117 ;  /* 0x0000007574747221 */ /* 0x000fc40000010000 */
[--C-:B------:R-:W-:Y:S01]  /*17dd0*/  FFMA.FTZ R70, R47, c[0x0][0x23c], -R53.reuse ;  /* 0x00008f002f467a23 */ /* 0x100fe20000010835 */
[----:B------:R-:W1:Y:S01]  /*17de0*/  MUFU.EX2 R119, R119 ;  /* 0x0000007700777308 */ /* 0x000e620000000800 */
[----:B------:R-:W-:Y:S02]  /*17df0*/  FADD.FTZ R115, R115, R116 ;  /* 0x0000007473737221 */ /* 0x000fe40000010000 */
[C---:B---3--:R-:W-:Y:S01]  /*17e00*/  HMMA.16816.F32.BF16 R16, R8.reuse, R20, R16 ;  /* 0x000000140810723c */ /* 0x048fe20000041810 */
[----:B------:R-:W-:Y:S02]  /*17e10*/  FFMA.FTZ R47, R50, c[0x0][0x23c], -R53 ;  /* 0x00008f00322f7a23 */ /* 0x000fe40000010835 */
[----:B------:R-:W-:Y:S02]  /*17e20*/  FADD.FTZ R114, R114, R115 ;  /* 0x0000007372727221 */ /* 0x000fe40000010000 */
[--C-:B------:R-:W-:Y:S01]  /*17e30*/  FFMA.FTZ R50, R51, c[0x0][0x23c], -R53.reuse ;  /* 0x00008f0033327a23 */ /* 0x100fe20000010835 */
[----:B------:R-:W-:Y:S01]  /*17e40*/  MUFU.EX2 R134, R134 ;  /* 0x0000008600867308 */ /* 0x000fe20000000800 */
[----:B------:R-:W-:Y:S01]  /*17e50*/  FADD.FTZ R113, R113, R114 ;  /* 0x0000007271717221 */ /* 0x000fe20000010000 */
[----:B------:R-:W-:Y:S01]  /*17e60*/  HMMA.16816.F32.BF16 R4, R8, R22, R4 ;  /* 0x000000160804723c */ /* 0x000fe20000041804 */
[----:B------:R-:W3:Y:S01]  /*17e70*/  LDSM.16.MT88.4 R20, [R234+0x7c00] ;  /* 0x007c0000ea14783b */ /* 0x000ee20000004200 */
[----:B------:R-:W-:-:S02]  /*17e80*/  FFMA.FTZ R51, R77, c[0x0][0x23c], -R53 ;  /* 0x00008f004d337a23 */ /* 0x000fc40000010835 */
[----:B------:R-:W-:Y:S02]  /*17e90*/  FADD.FTZ R112, R112, R113 ;  /* 0x0000007170707221 */ /* 0x000fe40000010000 */
[----:B------:R-:W-:Y:S01]  /*17ea0*/  MUFU.EX2 R143, R143 ;  /* 0x0000008f008f7308 */ /* 0x000fe20000000800 */
[----:B------:R-:W-:Y:S01]  /*17eb0*/  FFMA.FTZ R77, R138, c[0x0][0x23c], -R53 ;  /* 0x00008f008a4d7a23 */ /* 0x000fe20000010835 */
[----:B----4-:R-:W-:Y:S01]  /*17ec0*/  HMMA.16816.F32.BF16 R220, R8, R12, R220 ;  /* 0x0000000c08dc723c */ /* 0x010fe200000418dc */
[----:B------:R-:W-:-:S04]  /*17ed0*/  FADD.FTZ R111, R111, R112 ;  /* 0x000000706f6f7221 */ /* 0x000fc80000010000 */
[----:B------:R-:W-:Y:S01]  /*17ee0*/  FADD.FTZ R110, R110, R111 ;  /* 0x0000006f6e6e7221 */ /* 0x000fe20000010000 */
[----:B------:R-:W-:Y:S02]  /*17ef0*/  MUFU.EX2 R70, R70 ;  /* 0x0000004600467308 */ /* 0x000fe40000000800 */
[----:B------:R-:W-:Y:S01]  /*17f00*/  HMMA.16816.F32.BF16 R24, R8, R14, R24 ;  /* 0x0000000e0818723c */ /* 0x000fe20000041818 */
[----:B------:R-:W-:Y:S01]  /*17f10*/  FADD.FTZ R107, R107, R110 ;  /* 0x0000006e6b6b7221 */ /* 0x000fe20000010000 */
[----:B------:R-:W4:Y:S03]  /*17f20*/  LDSM.16.MT88.4 R12, [R235+0x8000] ;  /* 0x00800000eb0c783b */ /* 0x000f260000004200 */
[----:B------:R-:W-:Y:S01]  /*17f30*/  FADD.FTZ R102, R102, R107 ;  /* 0x0000006b66667221 */ /* 0x000fe20000010000 */
[----:B------:R-:W5:Y:S01]  /*17f40*/  MUFU.EX2 R47, R47 ;  /* 0x0000002f002f7308 */ /* 0x000f620000000800 */
[----:B------:R-:W-:-:S02]  /*17f50*/  F2FP.BF16.PACK_AB R8, R52, R57 ;  /* 0x000000393408723e */ /* 0x000fc400000010ff */
[----:B-1----:R-:W-:Y:S01]  /*17f60*/  F2FP.BF16.PACK_AB R9, R42, R119 ;  /* 0x000000772a09723e */ /* 0x002fe200000010ff */
[----:B------:R-:W-:Y:S01]  /*17f70*/  FADD.FTZ R105, R105, R102 ;  /* 0x0000006669697221 */ /* 0x000fe20000010000 */
[----:B------:R-:W-:Y:S02]  /*17f80*/  F2FP.BF16.PACK_AB R10, R2, R55 ;  /* 0x00000037020a723e */ /* 0x000fe400000010ff */
[----:B------:R-:W-:Y:S01]  /*17f90*/  F2FP.BF16.PACK_AB R11, R46, R43 ;  /* 0x0000002b2e0b723e */ /* 0x000fe200000010ff */
[----:B------:R-:W-:Y:S01]  /*17fa0*/  FADD.FTZ R100, R100, R105 ;  /* 0x0000006964647221 */ /* 0x000fe20000010000 */
[----:B------:R-:W-:Y:S03]  /*17fb0*/  MUFU.EX2 R50, R50 ;  /* 0x0000003200327308 */ /* 0x000fe60000000800 */
[----:B------:R-:W-:Y:S02]  /*17fc0*/  FADD.FTZ R103, R103, R100 ;  /* 0x0000006467677221 */ /* 0x000fe40000010000 */
[----:B--2---:R-:W-:Y:S02]  /*17fd0*/  HMMA.16816.F32.BF16 R16, R8, R28, R16 ;  /* 0x0000001c0810723c */ /* 0x004fe40000041810 */
[----:B------:R-:W-:Y:S01]  /*17fe0*/  FADD.FTZ R98, R98, R103 ;  /* 0x0000006762627221 */ /* 0x000fe20000010000 */
[----:B------:R-:W1:Y:S03]  /*17ff0*/  MUFU.EX2 R51, R51 ;  /* 0x0000003300337308 */ /* 0x000e660000000800 */
        /* <DEDUP_REMOVED lines=9> */
[----:B------:R-:W2:Y:S01]  /*18090*/  LDSM.16.MT88.4 R28, [R234+0x8000] ;  /* 0x00800000ea1c783b */ /* 0x000ea20000004200 */
[----:B------:R-:W-:Y:S01]  /*180a0*/  FADD.FTZ R94, R94, R99 ;  /* 0x000000635e5e7221 */ /* 0x000fe20000010000 */
[----:B------:R-:W3:Y:S01]  /*180b0*/  MUFU.EX2 R147, R147 ;  /* 0x0000009300937308 */ /* 0x000ee20000000800 */
[----:B------:R-:W-:-:S02]  /*180c0*/  FADD.FTZ R155, R155, R152 ;  /* 0x000000989b9b7221 */ /* 0x000fc40000010000 */
[----:B------:R-:W-:Y:S02]  /*180d0*/  FADD.FTZ R97, R97, R94 ;  /* 0x0000005e61617221 */ /* 0x000fe40000010000 */
[----:B------:R-:W-:Y:S01]  /*180e0*/  FADD.FTZ R158, R158, R155 ;  /* 0x0000009b9e9e7221 */ /* 0x000fe20000010000 */
[----:B------:R-:W-:Y:S01]  /*180f0*/  HMMA.16816.F32.BF16 R24, R8, R22, R24 ;  /* 0x000000160818723c */ /* 0x000fe20000041818 */
[----:B------:R-:W-:Y:S01]  /*18100*/  FADD.FTZ R92, R92, R97 ;  /* 0x000000615c5c7221 */ /* 0x000fe20000010000 */
[----:B------:R-:W3:Y:S01]  /*18110*/  LDSM.16.MT88.4 R20, [R235+0x8400] ;  /* 0x00840000eb14783b */ /* 0x000ee20000004200 */
[----:B------:R-:W-:Y:S01]  /*18120*/  FADD.FTZ R149, R149, R158 ;  /* 0x0000009e95957221 */ /* 0x000fe20000010000 */
[----:B------:R-:W-:Y:S01]  /*18130*/  MUFU.EX2 R139, R139 ;  /* 0x0000008b008b7308 */ /* 0x000fe20000000800 */
[----:B------:R-:W-:Y:S02]  /*18140*/  FADD.FTZ R95, R95, R92 ;  /* 0x0000005c5f5f7221 */ /* 0x000fe40000010000 */
[----:B------:R-:W-:Y:S01]  /*18150*/  FADD.FTZ R156, R156, R149 ;  /* 0x000000959c9c7221 */ /* 0x000fe20000010000 */
[----:B------:R-:W-:Y:S01]  /*18160*/  F2FP.BF16.PACK_AB R8, R109, R0 ;  /* 0x000000006d08723e */ /* 0x000fe200000010ff */
[----:B------:R-:W-:Y:S01]  /*18170*/  FADD.FTZ R90, R90, R95 ;  /* 0x0000005f5a5a7221 */ /* 0x000fe20000010000 */
[----:B-----5:R-:W-:Y:S01]  /*18180*/  F2FP.BF16.PACK_AB R9, R47, R70 ;  /* 0x000000462f09723e */ /* 0x020fe200000010ff */
[----:B------:R-:W-:Y:S01]  /*18190*/  FADD.FTZ R157, R157, R156 ;  /* 0x0000009c9d9d7221 */ /* 0x000fe20000010000 */
[----:B------:R-:W-:Y:S01]  /*181a0*/  F2FP.BF16.PACK_AB R10, R143, R134 ;  /* 0x000000868f0a723e */ /* 0x000fe200000010ff */
[----:B------:R-:W-:Y:S01]  /*181b0*/  FADD.FTZ R93, R93, R90 ;  /* 0x0000005a5d5d7221 */ /* 0x000fe20000010000 */
[----:B-1----:R-:W-:Y:S01]  /*181c0*/  F2FP.BF16.PACK_AB R11, R51, R50 ;  /* 0x00000032330b723e */ /* 0x002fe200000010ff */
[----:B------:R-:W-:Y:S01]  /*181d0*/  FADD.FTZ R162, R162, R157 ;  /* 0x0000009da2a27221 */ /* 0x000fe20000010000 */
[----:B------:R-:W-:Y:S03]  /*181e0*/  MUFU.EX2 R48, R48 ;  /* 0x0000003000307308 */ /* 0x000fe60000000800 */
[----:B------:R-:W-:-:S02]  /*181f0*/  FADD.FTZ R159, R159, R162 ;  /* 0x000000a29f9f7221 */ /* 0x000fc40000010000 */
[C---:B----4-:R-:W-:Y:S02]  /*18200*/  HMMA.16816.F32.BF16 R16, R8.reuse, R12, R16 ;  /* 0x0000000c0810723c */ /* 0x050fe40000041810 */
[----:B------:R-:W-:Y:S01]  /*18210*/  FADD.FTZ R160, R160, R159 ;  /* 0x0000009fa0a07221 */ /* 0x000fe20000010000 */
[----:B------:R-:W-:Y:S03]  /*18220*/  MUFU.EX2 R71, R71 ;  /* 0x0000004700477308 */ /* 0x000fe60000000800 */
[----:B------:R-:W-:Y:S02]  /*18230*/  FADD.FTZ R160, R161, R160 ;  /* 0x000000a0a1a07221 */ /* 0x000fe40000010000 */
[----:B------:R-:W-:Y:S01]  /*18240*/  FADD.FTZ R12, R88, R93 ;  /* 0x0000005d580c7221 */ /* 0x000fe20000010000 */
[----:B------:R-:W-:Y:S01]  /*18250*/  HMMA.16816.F32.BF16 R4, R8, R14, R4 ;  /* 0x0000000e0804723c */ /* 0x000fe20000041804 */
[----:B------:R-:W-:Y:S01]  /*18260*/  FADD.FTZ R163, R163, R160 ;  /* 0x000000a0a3a37221 */ /* 0x000fe20000010000 */
[----:B------:R-:W1:Y:S01]  /*18270*/  MUFU.EX2 R78, R78 ;  /* 0x0000004e004e7308 */ /* 0x000e620000000800 */
[----:B------:R-:W-:-:S02]  /*18280*/  FADD.FTZ R91, R91, R12 ;  /* 0x0000000c5b5b7221 */ /* 0x000fc40000010000 */
[----:B------:R-:W-:Y:S01]  /*18290*/  FADD.FTZ R163, R154, R163 ;  /* 0x000000a39aa37221 */ /* 0x000fe20000010000 */
[----:B------:R-:W4:Y:S01]  /*182a0*/  LDSM.16.MT88.4 R12, [R234+0x8400] ;  /* 0x00840000ea0c783b */ /* 0x000f220000004200 */
[----:B------:R-:W-:Y:S01]  /*182b0*/  FADD.FTZ R86, R86, R91 ;  /* 0x0000005b56567221 */ /* 0x000fe20000010000 */
[----:B--2---:R-:W-:Y:S02]  /*182c0*/  HMMA.16816.F32.BF16 R220, R8, R28, R220 ;  /* 0x0000001c08dc723c */ /* 0x004fe400000418dc */
[----:B------:R-:W-:Y:S01]  /*182d0*/  MUFU.EX2 R77, R77 ;  /* 0x0000004d004d7308 */ /* 0x000fe20000000800 */
[----:B------:R-:W-:-:S04]  /*182e0*/  FADD.FTZ R89, R89, R86 ;  /* 0x0000005659597221 */ /* 0x000fc80000010000 */
[----:B------:R-:W-:Y:S01]  /*182f0*/  FADD.FTZ R28, R76, R163 ;  /* 0x000000a34c1c7221 */ /* 0x000fe20000010000 */
[----:B------:R-:W-:Y:S01]  /*18300*/  HMMA.16816.F32.BF16 R24, R8, R30, R24 ;  /* 0x0000001e0818723c */ /* 0x000fe20000041818 */
[----:B------:R-:W-:Y:S01]  /*18310*/  FADD.FTZ R84, R84, R89 ;  /* 0x0000005954547221 */ /* 0x000fe20000010000 */
[----:B------:R-:W2:Y:S01]  /*18320*/  MUFU.EX2 R88, R140 ;  /* 0x0000008c00587308 */ /* 0x000ea20000000800 */
[----:B------:R-:W-:Y:S02]  /*18330*/  FADD.FTZ R28, R165, R28 ;  /* 0x0000001ca51c7221 */ /* 0x000fe40000010000 */
[----:B------:R-:W-:Y:S02]  /*18340*/  FADD.FTZ R87, R87, R84 ;  /* 0x0000005457577221 */ /* 0x000fe40000010000 */
[----:B------:R-:W-:Y:S01]  /*18350*/  FADD.FTZ R29, R49, R28 ;  /* 0x0000001c311d7221 */ /* 0x000fe20000010000 */
[----:B---3--:R-:W-:Y:S01]  /*18360*/  F2FP.BF16.PACK_AB R8, R147, R148 ;  /* 0x000000949308723e */ /* 0x008fe200000010ff */
[----:B------:R-:W-:Y:S01]  /*18370*/  FADD.FTZ R82, R82, R87 ;  /* 0x0000005752527221 */ /* 0x000fe20000010000 */
[----:B-1----:R-:W-:Y:S01]  /*18380*/  F2FP.BF16.PACK_AB R9, R78, R71 ;  /* 0x000000474e09723e */ /* 0x002fe200000010ff */
[----:B------:R-:W-:Y:S01]  /*18390*/  FADD.FTZ R28, R44, R29 ;  /* 0x0000001d2c1c7221 */ /* 0x000fe20000010000 */
[----:B------:R-:W-:Y:S01]  /*183a0*/  F2FP.BF16.PACK_AB R10, R48, R139 ;  /* 0x0000008b300a723e */ /* 0x000fe200000010ff */
[----:B------:R-:W-:Y:S01]  /*183b0*/  FADD.FTZ R85, R85, R82 ;  /* 0x0000005255557221 */ /* 0x000fe20000010000 */
[----:B------:R-:W-:Y:S01]  /*183c0*/  MUFU.EX2 R40, R40 ;  /* 0x0000002800287308 */ /* 0x000fe20000000800 */
[----:B------:R-:W-:-:S02]  /*183d0*/  FADD.FTZ R45, R45, R28 ;  /* 0x0000001c2d2d7221 */ /* 0x000fc40000010000 */
[----:B------:R-:W-:Y:S01]  /*183e0*/  FADD.FTZ R80, R80, R85 ;  /* 0x0000005550507221 */ /* 0x000fe20000010000 */
[----:B--2---:R-:W-:Y:S01]  /*183f0*/  F2FP.BF16.PACK_AB R11, R88, R77 ;  /* 0x0000004d580b723e */ /* 0x004fe200000010ff */
[----:B------:R-:W-:Y:S01]  /*18400*/  FADD.FTZ R164, R164, R45 ;  /* 0x0000002da4a47221 */ /* 0x000fe20000010000 */
[----:B------:R-:W1:Y:S01]  /*18410*/  LDSM.16.MT88.4 R28, [R235+0x8800] ;  /* 0x00880000eb1c783b */ /* 0x000e620000004200 */
[----:B------:R-:W-:Y:S01]  /*18420*/  FADD.FTZ R83, R83, R80 ;  /* 0x0000005053537221 */ /* 0x000fe20000010000 */
[----:B------:R-:W2:Y:S01]  /*18430*/  MUFU.EX2 R73, R73 ;  /* 0x0000004900497308 */ /* 0x000ea20000000800 */
[----:B------:R-:W-:Y:S02]  /*18440*/  FFMA.FTZ R44, R68, c[0x0][0x23c], -R53 ;  /* 0x00008f00442c7a23 */ /* 0x000fe40000010835 */
[----:B------:R-:W-:Y:S01]  /*18450*/  HMMA.16816.F32.BF16 R16, R8, R20, R16 ;  /* 0x000000140810723c */ /* 0x000fe20000041810 */
[----:B------:R-:W-:-:S04]  /*18460*/  FADD.FTZ R58, R58, R83 ;  /* 0x000000533a3a7221 */ /* 0x000fc80000010000 */
[----:B------:R-:W-:Y:S01]  /*18470*/  FADD.FTZ R81, R81, R58 ;  /* 0x0000003a51517221 */ /* 0x000fe20000010000 */
[----:B------:R-:W-:Y:S01]  /*18480*/  MUFU.EX2 R39, R39 ;  /* 0x0000002700277308 */ /* 0x000fe20000000800 */
[----:B------:R-:W-:Y:S01]  /*18490*/  FADD.FTZ R21, R41, R164 ;  /* 0x000000a429157221 */ /* 0x000fe20000010000 */
[C---:B------:R-:W-:Y:S01]  /*184a0*/  HMMA.16816.F32.BF16 R4, R8.reuse, R22, R4 ;  /* 0x000000160804723c */ /* 0x040fe20000041804 */
[----:B------:R-:W-:Y:S02]  /*184b0*/  FADD.FTZ R56, R56, R81 ;  /* 0x0000005138387221 */ /* 0x000fe40000010000 */
[----:B------:R-:W-:Y:S02]  /*184c0*/  FADD.FTZ R36, R36, R21 ;  /* 0x0000001524247221 */ /* 0x000fe40000010000 */
[----:B------:R-:W-:Y:S01]  /*184d0*/  FADD.FTZ R59, R59, R56 ;  /* 0x000000383b3b7221 */ /* 0x000fe20000010000 */
[----:B------:R-:W3:Y:S01]  /*184e0*/  LDSM.16.MT88.4 R20, [R234+0x8800] ;  /* 0x00880000ea14783b */ /* 0x000ee20000004200 */
        /* <DEDUP_REMOVED lines=10> */
[----:B------:R-:W-:Y:S02]  /*18590*/  FADD.FTZ R34, R34, R33 ;  /* 0x0000002122227221 */ /* 0x000fe40000010000 */
[----:B------:R-:W-:Y:S02]  /*185a0*/  FADD.FTZ R15, R55, R52 ;  /* 0x00000034370f7221 */ /* 0x000fe40000010000 */
[----:B------:R-:W-:Y:S01]  /*185b0*/  FADD.FTZ R35, R35, R34 ;  /* 0x0000002223237221 */ /* 0x000fe20000010000 */
[----:B------:R-:W4:Y:S01]  /*185c0*/  MUFU.EX2 R44, R44 ;  /* 0x0000002c002c7308 */ /* 0x000f220000000800 */
[----:B------:R-:W-:Y:S01]  /*185d0*/  FADD.FTZ R15, R2, R15 ;  /* 0x0000000f020f7221 */ /* 0x000fe20000010000 */
[----:B--2---:R-:W-:Y:S01]  /*185e0*/  F2FP.BF16.PACK_AB R8, R73, R40 ;  /* 0x000000284908723e */ /* 0x004fe200000010ff */
[----:B------:R-:W-:Y:S01]  /*185f0*/  FADD.FTZ R38, R38, R35 ;  /* 0x0000002326267221 */ /* 0x000fe20000010000 */
[----:B-----5:R-:W-:Y:S01]  /*18600*/  F2FP.BF16.PACK_AB R10, R74, R39 ;  /* 0x000000274a0a723e */ /* 0x020fe200000010ff */
[----:B------:R-:W-:-:S02]  /*18610*/  FADD.FTZ R0, R0, R15 ;  /* 0x0000000f00007221 */ /* 0x000fc40000010000 */
[----:B------:R-:W-:Y:S01]  /*18620*/  FADD.FTZ R119, R119, R38 ;  /* 0x0000002677777221 */ /* 0x000fe20000010000 */
[----:B------:R-:W-:Y:S01]  /*18630*/  MUFU.EX2 R41, R69 ;  /* 0x0000004500297308 */ /* 0x000fe20000000800 */
[----:B------:R-:W-:Y:S02]  /*18640*/  FADD.FTZ R109, R109, R0 ;  /* 0x000000006d6d7221 */ /* 0x000fe40000010000 */
[----:B------:R-:W-:Y:S02]  /*18650*/  FADD.FTZ R42, R42, R119 ;  /* 0x000000772a2a7221 */ /* 0x000fe40000010000 */
[----:B------:R-:W-:Y:S02]  /*18660*/  FADD.FTZ R134, R134, R109 ;  /* 0x0000006d86867221 */ /* 0x000fe40000010000 */
[----:B------:R-:W-:Y:S01]  /*18670*/  FADD.FTZ R43, R43, R42 ;  /* 0x0000002a2b2b7221 */ /* 0x000fe20000010000 */
[----:B------:R-:W2:Y:S01]  /*18680*/  MUFU.EX2 R36, R64 ;  /* 0x0000004000247308 */ /* 0x000ea20000000800 */
[----:B----4-:R-:W-:Y:S01]  /*18690*/  F2FP.BF16.PACK_AB R9, R44, R49 ;  /* 0x000000312c09723e */ /* 0x010fe200000010ff */
[----:B------:R-:W-:-:S02]  /*186a0*/  FFMA.FTZ R12, R62, c[0x0][0x23c], -R104 ;  /* 0x00008f003e0c7a23 */ /* 0x000fc40000010868 */
[----:B------:R-:W-:Y:S02]  /*186b0*/  FADD.FTZ R43, R46, R43 ;  /* 0x0000002b2e2b7221 */ /* 0x000fe40000010000 */
[----:B------:R-:W-:Y:S02]  /*186c0*/  FFMA.FTZ R13, R65, c[0x0][0x23c], -R53 ;  /* 0x00008f00410d7a23 */ /* 0x000fe40000010835 */
[----:B------:R-:W-:Y:S01]  /*186d0*/  FADD.FTZ R70, R70, R43 ;  /* 0x0000002b46467221 */ /* 0x000fe20000010000 */
[----:B------:R-:W-:Y:S01]  /*186e0*/  MUFU.EX2 R66, R66 ;  /* 0x0000004200427308 */ /* 0x000fe20000000800 */
[----:B------:R-:W-:Y:S02]  /*186f0*/  FFMA.FTZ R14, R67, c[0x0][0x23c], -R53 ;  /* 0x00008f00430e7a23 */ /* 0x000fe40000010835 */
[----:B------:R-:W-:Y:S02]  /*18700*/  FADD.FTZ R47, R47, R70 ;  /* 0x000000462f2f7221 */ /* 0x000fe40000010000 */
[----:B------:R-:W-:Y:S01]  /*18710*/  FADD.FTZ R143, R143, R134 ;  /* 0x000000868f8f7221 */ /* 0x000fe20000010000 */
[----:B------:R-:W-:Y:S01]  /*18720*/  MOV R134, R108 ;  /* 0x0000006c00867202 */ /* 0x000fe20000000f00 */
[----:B------:R-:W-:Y:S01]  /*18730*/  FADD.FTZ R50, R50, R47 ;  /* 0x0000002f32327221 */ /* 0x000fe20000010000 */
[----:B--2---:R-:W-:Y:S01]  /*18740*/  F2FP.BF16.PACK_AB R11, R36, R41 ;  /* 0x00000029240b723e */ /* 0x004fe200000010ff */
[----:B------:R-:W2:Y:S01]  /*18750*/  MUFU.EX2 R75, R75 ;  /* 0x0000004b004b7308 */ /* 0x000ea20000000800 */
        /* <DEDUP_REMOVED lines=15> */
[----:B---3--:R-:W-:Y:S01]  /*18850*/  HMMA.16816.F32.BF16 R220, R8, R20, R220 ;  /* 0x0000001408dc723c */ /* 0x008fe200000418dc */
[----:B------:R-:W-:Y:S01]  /*18860*/  FADD.FTZ R49, R49, R88 ;  /* 0x0000005831317221 */ /* 0x000fe20000010000 */
[----:B------:R-:W-:Y:S03]  /*18870*/  MUFU.EX2 R13, R13 ;  /* 0x0000000d000d7308 */ /* 0x000fe60000000800 */
[----:B------:R-:W-:-:S03]  /*18880*/  FADD.FTZ R44, R44, R49 ;  /* 0x000000312c2c7221 */ /* 0x000fc60000010000 */
[----:B------:R-:W-:Y:S01]  /*18890*/  HMMA.16816.F32.BF16 R24, R8, R22, R24 ;  /* 0x000000160818723c */ /* 0x000fe20000041818 */
[----:B------:R-:W-:Y:S01]  /*188a0*/  FADD.FTZ R41, R41, R44 ;  /* 0x0000002c29297221 */ /* 0x000fe20000010000 */
[----:B------:R-:W3:Y:S03]  /*188b0*/  MUFU.EX2 R14, R14 ;  /* 0x0000000e000e7308 */ /* 0x000ee60000000800 */
[----:B------:R-:W-:Y:S02]  /*188c0*/  FADD.FTZ R36, R36, R41 ;  /* 0x0000002924247221 */ /* 0x000fe40000010000 */
[----:B--2---:R-:W-:Y:S02]  /*188d0*/  F2FP.BF16.PACK_AB R8, R75, R66 ;  /* 0x000000424b08723e */ /* 0x004fe400000010ff */
[----:B-1----:R-:W-:Y:S01]  /*188e0*/  F2FP.BF16.PACK_AB R10, R209, R12 ;  /* 0x0000000cd10a723e */ /* 0x002fe200000010ff */
[----:B------:R-:W-:Y:S08]  /*188f0*/  MUFU.EX2 R2, R60 ;  /* 0x0000003c00027308 */ /* 0x000ff00000000800 */
[----:B------:R-:W1:Y:S01]  /*18900*/  MUFU.EX2 R211, R211 ;  /* 0x000000d300d37308 */ /* 0x000e620000000800 */
[----:B---3--:R-:W-:Y:S01]  /*18910*/  F2FP.BF16.PACK_AB R9, R14, R13 ;  /* 0x0000000d0e09723e */ /* 0x008fe200000010ff */
[----:B------:R-:W-:-:S04]  /*18920*/  FADD.FTZ R13, R13, R36 ;  /* 0x000000240d0d7221 */ /* 0x000fc80000010000 */
[----:B------:R-:W-:Y:S01]  /*18930*/  FADD.FTZ R13, R14, R13 ;  /* 0x0000000d0e0d7221 */ /* 0x000fe20000010000 */
[----:B-1----:R-:W-:-:S03]  /*18940*/  F2FP.BF16.PACK_AB R11, R211, R2 ;  /* 0x00000002d30b723e */ /* 0x002fc600000010ff */
[----:B------:R-:W-:-:S04]  /*18950*/  FADD.FTZ R2, R2, R13 ;  /* 0x0000000d02027221 */ /* 0x000fc80000010000 */
[----:B------:R-:W-:Y:S01]  /*18960*/  FADD.FTZ R211, R211, R2 ;  /* 0x00000002d3d37221 */ /* 0x000fe20000010000 */
        /* <DEDUP_REMOVED lines=10> */
.L_x_2698:
        /* <DEDUP_REMOVED lines=8> */
[----:B------:R-:W-:Y:S02]  /*18a90*/  UMOV UR11, 0x5 ;  /* 0x00000005000b7882 */ /* 0x000fe40000000000 */
.L_x_2710:
[----:B------:R-:W-:Y:S04]  /*18aa0*/  DEPBAR.LE SB0, 0x0 ;  /* 0x000080000000791a */ /* 0x000fe80000000000 */
[----:B------:R-:W-:Y:S01]  /*18ab0*/  BAR.SYNC.DEFER_BLOCKING 0x0 ;  /* 0x0000000000007b1d */ /* 0x000fe20000010000 */
[----:B------:R-:W-:Y:S01]  /*18ac0*/  PLOP3.LUT P0, PT, PT, PT, UP2, 0x40, 0x0 ;  /* 0x000000000000781c */ /* 0x000fe20003f0e828 */
[----:B------:R-:W-:Y:S01]  /*18ad0*/  UIADD3 UR5, UR5, -0x1, URZ ;  /* 0xffffffff05057890 */ /* 0x000fe2000fffe03f */
[----:B------:R-:W-:Y:S05]  /*18ae0*/  IMAD.U32 R242, R238, -0x100, RZ ;  /* 0xffffff00eef27824 */ /* 0x000fea00078e00ff */
[----:B------:R-:W-:Y:S06]  /*18af0*/  SHF.R.S32.HI R243, RZ, 0x1f, R242 ;  /* 0x0000001ffff37819 */ /* 0x000fec00000114f2 */
[----:B------:R-:W-:-:S05]  /*18b00*/  @P0 BRA `(.L_x_2707) ;  /* 0x000003d000000947 */ /* 0x000fca0003800000 */
[----:B------:R-:W-:Y:S01]  /*18b10*/  IABS R6, c[0x0][0x2d0] ;  /* 0x0000b40000067a13 */ /* 0x000fe20000000000 */
[----:B------:R-:W-:Y:S01]  /*18b20*/  USHF.L.U32 UR6, UR5, 0x8, URZ ;  /* 0x0000000805067899 */ /* 0x000fe2000800063f */
[----:B------:R-:W-:Y:S02]  /*18b30*/  LOP3.LUT R2, RZ, c[0x0][0x2d0], RZ, 0x33, !PT ;  /* 0x0000b400ff027a12 */ /* 0x000fe400078e33ff */
[----:B------:R-:W1:Y:S01]  /*18b40*/  I2F.RP R14, R6 ;  /* 0x00000006000e7306 */ /* 0x000e620000209400 */
[----:B------:R-:W-:Y:S06]  /*18b50*/  UIADD3 UR7, UR6, 0x100, URZ ;  /* 0x0000010006077890 */ /* 0x000fec000fffe03f */
        /* <DEDUP_REMOVED lines=56> */
.L_x_2707:
[----:B------:R-:W-:Y:S01]  /*18ee0*/  ULDC.64 UR6, c[0x0][0x1a0] ;  /* 0x0000680000067ab9 */ /* 0x000fe20000000a00 */
[----:B------:R-:W-:Y:S01]  /*18ef0*/  ISETP.GE.AND P1, PT, R188, c[0x0][0x220], PT ;  /* 0x00008800bc007a0c */ /* 0x000fe20003f26270 */
[----:B------:R-:W-:Y:S01]  /*18f00*/  USHF.L.U32 UR15, UR6, 0x5, URZ ;  /* 0x00000005060f7899 */ /* 0x000fe2000800063f */
[C---:B------:R-:W-:Y:S01]  /*18f10*/  LEA R240, P3, R242.reuse, R236, 0x1 ;  /* 0x000000ecf2f07211 */ /* 0x040fe200078608ff */
[----:B------:R-:W-:Y:S02]  /*18f20*/  USHF.L.U64.HI UR7, UR6, UR14, UR7 ;  /* 0x0000000e06077299 */ /* 0x000fe40008010207 */
[----:B------:R-:W-:Y:S01]  /*18f30*/  UISETP.GT.AND UP0, UPT, UR5, UR9, UPT ;  /* 0x000000090500728c */ /* 0x000fe2000bf04270 */
[--C-:B------:R-:W-:Y:S07]  /*18f40*/  LEA.HI.X R241, R242, R237, R243.reuse, 0x1, P3 ;  /* 0x000000edf2f17211 */ /* 0x100fee00018f0cf3 */
[----:B------:R-:W-:Y:S01]  /*18f50*/  @P1 STS [R212+0x5000], RZ ;  /* 0x005000ffd4001388 */ /* 0x000fe20000000800 */
[CC--:B------:R-:W-:Y:S01]  /*18f60*/  @!P1 LEA R239, P2, R238.reuse, R242.reuse, 0x6 ;  /* 0x000000f2eeef9211 */ /* 0x0c0fe200078430ff */
[--C-:B------:R-:W-:Y:S01]  /*18f70*/  @!P1 IMAD.MOV.U32 R162, RZ, RZ, R242.reuse ;  /* 0x000000ffffa29224 */ /* 0x100fe200078e00f2 */
[C---:B------:R-:W-:Y:S01]  /*18f80*/  @!P1 LEA R245, P0, R238.reuse, R242, 0x7 ;  /* 0x000000f2eef59211 */ /* 0x040fe200078038ff */
[C---:B------:R-:W-:Y:S01]  /*18f90*/  @!P1 IMAD.WIDE.U32 R166, R238.reuse, 0x60, R242 ;  /* 0x00000060eea69825 */ /* 0x040fe200078e00f2 */
[----:B------:R-:W-:Y:S01]  /*18fa0*/  @P1 STS [R212+0x5004], RZ ;  /* 0x005004ffd4001388 */ /* 0x000fe20000000800 */
[-C--:B------:R-:W-:Y:S02]  /*18fb0*/  @!P1 MOV R247, R243.reuse ;  /* 0x000000f300f79202 */ /* 0x080fe40000000f00 */
[----:B------:R-:W-:Y:S02]  /*18fc0*/  @!P1 IMAD.MOV.U32 R163, RZ, RZ, R243 ;  /* 0x000000ffffa39224 */ /* 0x000fe400078e00f3 */
[----:B------:R-:W-:Y:S01]  /*18fd0*/  @P1 STS.64 [R212+0x5008], RZ ;  /* 0x005008ffd4001388 */ /* 0x000fe20000000a00 */
[----:B------:R-:W-:Y:S02]  /*18fe0*/  @!P1 IMAD.MOV.U32 R0, RZ, RZ, c[0x0][0x1a4] ;  /* 0x00006900ff009624 */ /* 0x000fe400078e00ff */
[C---:B------:R-:W-:Y:S02]  /*18ff0*/  @!P1 IMAD.WIDE.U32 R162, R238.reuse, 0xe0, R162 ;  /* 0x000000e0eea29825 */ /* 0x040fe400078e00a2 */
[----:B------:R-:W-:Y:S01]  /*19000*/  @!PT LDS RZ, [RZ] ;  /* 0x00000000fffff984 */ /* 0x000fe20000000800 */
[----:B------:R-:W-:Y:S01]  /*19010*/  @!PT LDS RZ, [RZ] ;  /* 0x00000000fffff984 */ /* 0x000fe20000000800 */
[----:B------:R-:W-:Y:S01]  /*19020*/  @!PT LDS RZ, [RZ] ;  /* 0x00000000fffff984 */ /* 0x000fe20000000800 */
[----:B------:R1:W-:Y:S01]  /*19030*/  @!P1 LDGSTS.E.BYPASS.LTC128B.128 [R212+0x5000], [R240.64] ;  /* 0x05000000f0d49fae */ /* 0x0003e2000b901d50 */
[----:B------:R-:W-:Y:S01]  /*19040*/  @!P1 LEA.HI.X R0, R238, R243, R0, 0x6, P2 ;  /* 0x000000f3ee009211 */ /* 0x000fe200010f3400 */
[----:B------:R-:W-:Y:S01]  /*19050*/  @!P1 IMAD.MOV.U32 R2, RZ, RZ, c[0x0][0x1a4] ;  /* 0x00006900ff029624 */ /* 0x000fe200078e00ff */
[CC--:B------:R-:W-:Y:S01]  /*19060*/  @!P1 LEA R154, P2, R239.reuse, R236.reuse, 0x1 ;  /* 0x000000ecef9a9211 */ /* 0x0c0fe200078408ff */
[--C-:B------:R-:W-:Y:S01]  /*19070*/  @!P1 IMAD.MOV.U32 R248, RZ, RZ, R242.reuse ;  /* 0x000000fffff89224 */ /* 0x100fe200078e00f2 */
[----:B------:R-:W-:Y:S01]  /*19080*/  @P1 STS.128 [R212+0x5800], RZ ;  /* 0x005800ffd4001388 */ /* 0x000fe20000000c00 */
[----:B------:R-:W-:Y:S01]  /*19090*/  @!P1 IMAD.MOV.U32 R246, RZ, RZ, R242 ;  /* 0x000000fffff69224 */ /* 0x000fe200078e00f2 */
[----:B------:R-:W-:Y:S01]  /*190a0*/  @!P1 LEA.HI.X R155, R239, R237, R0, 0x1, P2 ;  /* 0x000000edef9b9211 */ /* 0x000fe200010f0c00 */
[----:B------:R-:W-:Y:S01]  /*190b0*/  @!P1 IMAD.MOV.U32 R0, RZ, RZ, c[0x0][0x1a4] ;  /* 0x00006900ff009624 */ /* 0x000fe200078e00ff */
[----:B------:R-:W-:Y:S01]  /*190c0*/  @!P1 IADD3 R242, P2, R242, UR15, RZ ;  /* 0x0000000ff2f29c10 */ /* 0x000fe2000ff5e0ff */
[C---:B------:R-:W-:Y:S01]  /*190d0*/  @!P1 IMAD.WIDE.U32 R246, R238.reuse, 0xc0, R246 ;  /* 0x000000c0eef69825 */ /* 0x040fe200078e00f6 */
[----:B------:R-:W-:Y:S02]  /*190e0*/  @!P1 LEA.HI.X R2, R238, R243, R2, 0x7, P0 ;  /* 0x000000f3ee029211 */ /* 0x000fe400000f3c02 */
[-C--:B------:R-:W-:Y:S01]  /*190f0*/  @!P1 LEA R170, P4, R242, R236.reuse, 0x1 ;  /* 0x000000ecf2aa9211 */ /* 0x080fe200078808ff */
[----:B------:R-:W-:Y:S01]  /*19100*/  @!P1 IMAD R0, R0, 0xe0, RZ ;  /* 0x000000e000009824 */ /* 0x000fe200078e02ff */
[-C--:B------:R-:W-:Y:S01]  /*19110*/  @!P1 LEA R250, P0, R245, R236.reuse, 0x1 ;  /* 0x000000ecf5fa9211 */ /* 0x080fe200078008ff */
[----:B------:R-:W-:Y:S01]  /*19120*/  @!P1 IMAD.MOV.U32 R249, RZ, RZ, R243 ;  /* 0x000000fffff99224 */ /* 0x000fe200078e00f3 */
[----:B------:R-:W-:Y:S01]  /*19130*/  @!P1 IADD3.X R243, R243, UR7, RZ, P2, !PT ;  /* 0x00000007f3f39c10 */ /* 0x000fe200097fe4ff */
[----:B------:R-:W-:Y:S01]  /*19140*/  @!P1 IMAD.IADD R0, R0, 0x1, R163 ;  /* 0x0000000100009824 */ /* 0x000fe200078e02a3 */
[-C--:B------:R-:W-:Y:S01]  /*19150*/  @!P1 LEA.HI.X R251, R245, R237.reuse, R2, 0x1, P0 ;  /* 0x000000edf5fb9211 */ /* 0x080fe200000f0c02 */
[----:B------:R-:W-:Y:S01]  /*19160*/  @!P1 IMAD.WIDE.U32 R248, R238, 0xa0, R248 ;  /* 0x000000a0eef89825 */ /* 0x000fe200078e00f8 */
[-C--:B------:R-:W-:Y:S02]  /*19170*/  @!P1 LEA.HI.X R171, R242, R237.reuse, R243, 0x1, P4 ;  /* 0x000000edf2ab9211 */ /* 0x080fe400020f0cf3 */
[-C--:B------:R-:W-:Y:S01]  /*19180*/  @!P1 LEA R158, P0, R166, R236.reuse, 0x1 ;  /* 0x000000eca69e9211 */ /* 0x080fe200078008ff */
[----:B------:R-:W-:Y:S02]  /*19190*/  @!P1 IMAD.MOV.U32 R244, RZ, RZ, c[0x0][0x1a4] ;  /* 0x00006900fff49624 */ /* 0x000fe400078e00ff */
[----:B------:R-:W-:Y:S01]  /*191a0*/  @!PT LDS RZ, [RZ] ;  /* 0x00000000fffff984 */ /* 0x000fe20000000800 */
[----:B------:R-:W-:Y:S01]  /*191b0*/  @!PT LDS RZ, [RZ] ;  /* 0x00000000fffff984 */ /* 0x000fe20000000800 */
[----:B------:R-:W-:Y:S01]  /*191c0*/  @!PT LDS RZ, [RZ] ;  /* 0x00000000fffff984 */ /* 0x000fe20000000800 */
[----:B------:R2:W-:Y:S01]  /*191d0*/  @!P1 LDGSTS.E.BYPASS.LTC128B.128 [R212+0x5800], [R170.64] ;  /* 0x05800000aad49fae */ /* 0x0005e2000b901d50 */
[----:B------:R-:W-:Y:S02]  /*191e0*/  @!P1 IMAD.MOV.U32 R239, RZ, RZ, c[0x0][0x1a4] ;  /* 0x00006900ffef9624 */ /* 0x000fe400078e00ff */
[----:B------:R-:W-:Y:S02]  /*191f0*/  @!P1 IMAD R244, R244, 0x60, RZ ;  /* 0x00000060f4f49824 */ /* 0x000fe400078e02ff */
[----:B------:R-:W-:Y:S01]  /*19200*/  @P1 STS.128 [R212+0x6000], RZ ;  /* 0x006000ffd4001388 */ /* 0x000fe20000000c00 */
[----:B------:R-:W-:Y:S02]  /*19210*/  @!P1 IMAD R239, R239, 0xa0, RZ ;  /* 0x000000a0efef9824 */ /* 0x000fe400078e02ff */
[----:B------:R-:W-:Y:S02]  /*19220*/  @!P1 IMAD.IADD R244, R244, 0x1, R167 ;  /* 0x00000001f4f49824 */ /* 0x000fe400078e02a7 */
[----:B------:R-:W-:Y:S01]  /*19230*/  @!PT LDS RZ, [RZ] ;  /* 0x00000000fffff984 */ /* 0x000fe20000000800 */
[----:B------:R-:W-:Y:S01]  /*19240*/  @!PT LDS RZ, [RZ] ;  /* 0x00000000fffff984 */ /* 0x000fe20000000800 */
[----:B------:R-:W-:Y:S01]  /*19250*/  @!PT LDS RZ, [RZ] ;  /* 0x00000000fffff984 */ /* 0x000fe20000000800 */
[----:B------:R3:W-:Y:S01]  /*19260*/  @!P1 LDGSTS.E.BYPASS.LTC128B.128 [R212+0x6000], [R154.64] ;  /* 0x060000009ad49fae */ /* 0x0007e2000b901d50 */
[----:B------:R-:W-:Y:S02]  /*19270*/  @!P1 IMAD.IADD R239, R239, 0x1, R249 ;  /* 0x00000001efef9824 */ /* 0x000fe400078e02f9 */
[-C--:B------:R-:W-:Y:S01]  /*19280*/  @!P1 LEA.HI.X R159, R166, R237.reuse, R244, 0x1, P0 ;  /* 0x000000eda69f9211 */ /* 0x080fe200000f0cf4 */
[----:B------:R-:W-:Y:S01]  /*19290*/  @!P1 IMAD.MOV.U32 R2, RZ, RZ, c[0x0][0x1a4] ;  /* 0x00006900ff029624 */ /* 0x000fe200078e00ff */
[----:B------:R-:W-:Y:S01]  /*192a0*/  @P1 STS.128 [R212+0x6800], RZ ;  /* 0x006800ffd4001388 */ /* 0x000fe20000000c00 */
[-C--:B------:R-:W-:Y:S02]  /*192b0*/  @!P1 LEA R166, P3, R248, R236.reuse, 0x1 ;  /* 0x000000ecf8a69211 */ /* 0x080fe400078608ff */
[-C--:B------:R-:W-:Y:S01]  /*192c0*/  @!P1 LEA R244, P2, R246, R236.reuse, 0x1 ;  /* 0x000000ecf6f49211 */ /* 0x080fe200078408ff */
[----:B------:R-:W-:Y:S01]  /*192d0*/  @!P1 IMAD R2, R2, 0xc0, RZ ;  /* 0x000000c002029824 */ /* 0x000fe200078e02ff */
[----:B------:R-:W-:Y:S01]  /*192e0*/  @!PT LDS RZ, [RZ] ;  /* 0x00000000fffff984 */ /* 0x000fe20000000800 */
[----:B------:R-:W-:Y:S01]  /*192f0*/  @!PT LDS RZ, [RZ] ;  /* 0x00000000fffff984 */ /* 0x000fe20000000800 */
[----:B------:R-:W-:Y:S01]  /*19300*/  @!PT LDS RZ, [RZ] ;  /* 0x00000000fffff984 */ /* 0x000fe20000000800 */
[----:B------:R4:W-:Y:S01]  /*19310*/  @!P1 LDGSTS.E.BYPASS.LTC128B.128 [R212+0x6800], [R158.64] ;  /* 0x068000009ed49fae */ /* 0x0009e2000b901d50 */
[----:B------:R-:W-:Y:S02]  /*19320*/  @!P1 LEA.HI.X R167, R248, R237, R239, 0x1, P3 ;  /* 0x000000edf8a79211 */ /* 0x000fe400018f0cef */
[----:B------:R-:W-:Y:S02]  /*19330*/  @!P1 LEA R236, P0, R162, R236, 0x1 ;  /* 0x000000eca2ec9211 */ /* 0x000fe400078008ff */
[----:B------:R-:W-:Y:S01]  /*19340*/  @P1 STS.128 [R212+0x7000], RZ ;  /* 0x007000ffd4001388 */ /* 0x000fe20000000c00 */
[----:B------:R-:W-:Y:S04]  /*19350*/  @!P1 IADD3 R2, R2, R247, RZ ;  /* 0x000000f702029210 */ /* 0x000fe80007ffe0ff */
[----:B------:R-:W-:Y:S01]  /*19360*/  @!PT LDS RZ, [RZ] ;  /* 0x00000000fffff984 */ /* 0x000fe20000000800 */
[----:B------:R-:W-:Y:S01]  /*19370*/  @!PT LDS RZ, [RZ] ;  /* 0x00000000fffff984 */ /* 0x000fe20000000800 */
[----:B------:R-:W-:Y:S01]  /*19380*/  @!PT LDS RZ, [RZ] ;  /* 0x00000000fffff984 */ /* 0x000fe20000000800 */
[----:B------:R1:W-:Y:S01]  /*19390*/  @!P1 LDGSTS.E.BYPASS.LTC128B.128 [R212+0x7000], [R250.64] ;  /* 0x07000000fad49fae */ /* 0x0003e2000b901d50 */
[-C--:B------:R-:W-:Y:S02]  /*193a0*/  @!P1 LEA.HI.X R245, R246, R237.reuse, R2, 0x1, P2 ;  /* 0x000000edf6f59211 */ /* 0x080fe400010f0c02 */
[----:B------:R-:W-:Y:S02]  /*193b0*/  @!P1 LEA.HI.X R237, R162, R237, R0, 0x1, P0 ;  /* 0x000000eda2ed9211 */ /* 0x000fe400000f0c00 */
[----:B------:R-:W-:Y:S01]  /*193c0*/  @P1 STS.128 [R212+0x7800], RZ ;  /* 0x007800ffd4001388 */ /* 0x000fe20000000c00 */
[----:B------:R-:W-:Y:S04]  /*193d0*/  PLOP3.LUT P0, PT, PT, PT, UP0, 0x80, 0x0 ;  /* 0x000000000000781c */ /* 0x000fe80003f0f008 */
        /* <DEDUP_REMOVED lines=16> */
[----:B------:R-:W2:Y:S05]  /*194e0*/  LDSM.16.M88.4 R8, [R205+0x1000] ;  /* 0x00100000cd08783b */ /* 0x000eaa0000000200 */
[----:B------:R-:W3:Y:S05]  /*194f0*/  LDSM.16.M88.4 R16, [R205+0x1400] ;  /* 0x00140000cd10783b */ /* 0x000eea0000000200 */
[----:B------:R-:W3:Y:S01]  /*19500*/  LDSM.16.M88.4 R24, [R205+0x1800] ;  /* 0x00180000cd18783b */ /* 0x000ee20000000200 */
[----:B-1----:R-:W-:Y:S02]  /*19510*/  IMAD.MOV.U32 R236, RZ, RZ, R240 ;  /* 0x000000ffffec7224 */ /* 0x002fe400078e00f0 */
[----:B------:R-:W-:Y:S02]  /*19520*/  IMAD.MOV.U32 R237, RZ, RZ, R241 ;  /* 0x000000ffffed7224 */ /* 0x000fe400078e00f1 */
[----:B------:R-:W1:Y:S05]  /*19530*/  LDSM.16.M88.4 R32, [R205+0x1c00] ;  /* 0x001c0000cd20783b */ /* 0x000e6a0000000200 */
[----:B------:R-:W1:Y:S05]  /*19540*/  LDSM.16.M88.4 R40, [R205+0x2000] ;  /* 0x00200000cd28783b */ /* 0x000e6a0000000200 */
[----:B------:R-:W1:Y:S05]  /*19550*/  LDSM.16.M88.4 R48, [R205+0x2400] ;  /* 0x00240000cd30783b */ /* 0x000e6a0000000200 */
[----:B------:R-:W1:Y:S05]  /*19560*/  LDSM.16.M88.4 R56, [R205+0x2800] ;  /* 0x00280000cd38783b */ /* 0x000e6a0000000200 */
[----:B------:R-:W1:Y:S01]  /*19570*/  LDSM.16.M88.4 R64, [R205+0x2c00] ;  /* 0x002c0000cd40783b */ /* 0x000e620000000200 */
[C---:B--2---:R-:W-:Y:S04]  /*19580*/  HMMA.16816.F32.BF16 R4, R128.reuse, R8, RZ ;  /* 0x000000088004723c */ /* 0x044fe800000418ff */
[----:B------:R-:W2:Y:S05]  /*19590*/  LDSM.16.M88.4 R72, [R205+0x3000] ;  /* 0x00300000cd48783b */ /* 0x000eaa0000000200 */
[----:B------:R-:W1:Y:S01]  /*195a0*/  LDSM.16.M88.4 R80, [R205+0x3400] ;  /* 0x00340000cd50783b */ /* 0x000e620000000200 */
[C---:B------:R-:W-:Y:S04]  /*195b0*/  HMMA.16816.F32.BF16 R8, R128.reuse, R10, RZ ;  /* 0x0000000a8008723c */ /* 0x040fe800000418ff */
[----:B------:R-:W2:Y:S04]  /*195c0*/  LDSM.16.M88.4 R88, [R205+0x3800] ;  /* 0x00380000cd58783b */ /* 0x000ea80000000200 */
[C---:B---3--:R-:W-:Y:S01]  /*195d0*/  HMMA.16816.F32.BF16 R12, R128.reuse, R16, RZ ;  /* 0x00000010800c723c */ /* 0x048fe200000418ff */
[----:B------:R-:W3:Y:S05]  /*195e0*/  LDSM.16.M88.4 R96, [R205+0x3c00] ;  /* 0x003c0000cd60783b */ /* 0x000eea0000000200 */
[----:B------:R-:W2:Y:S02]  /*195f0*/  LDSM.16.M88.4 R104, [R205+0x4000] ;  /* 0x00400000cd68783b */ /* 0x000ea40000000200 */
[C---:B------:R-:W-:Y:S03]  /*19600*/  HMMA.16816.F32.BF16 R16, R128.reuse, R18, RZ ;  /* 0x000000128010723c */ /* 0x040fe600000418ff */
[----:B------:R-:W2:Y:S05]  /*19610*/  LDSM.16.M88.4 R112, [R205+0x4400] ;  /* 0x00440000cd70783b */ /* 0x000eaa0000000200 */
[C---:B------:R-:W-:Y:S01]  /*19620*/  HMMA.16816.F32.BF16 R20, R128.reuse, R24, RZ ;  /* 0x000000188014723c */ /* 0x040fe200000418ff */
[----:B------:R-:W2:Y:S05]  /*19630*/  LDSM.16.M88.4 R120, [R205+0x4800] ;  /* 0x00480000cd78783b */ /* 0x000eaa0000000200 */
[----:B------:R-:W2:Y:S02]  /*19640*/  LDSM.16.M88.4 R148, [R205+0x4c00] ;  /* 0x004c0000cd94783b */ /* 0x000ea40000000200 */
[C---:B------:R-:W-:Y:S03]  /*19650*/  HMMA.16816.F32.BF16 R24, R128.reuse, R26, RZ ;  /* 0x0000001a8018723c */ /* 0x040fe600000418ff */
[----:B------:R-:W-:Y:S05]  /*19660*/  LDSM.16.M88.4 R132, [R206] ;  /* 0x00000000ce84783b */ /* 0x000fea0000000200 */
[C---:B-1----:R-:W-:Y:S01]  /*19670*/  HMMA.16816.F32.BF16 R28, R128.reuse, R32, RZ ;  /* 0x00000020801c723c */ /* 0x042fe200000418ff */
[----:B------:R-:W1:Y:S05]  /*19680*/  LDSM.16.M88.4 R144, [R204] ;  /* 0x00000000cc90783b */ /* 0x000e6a0000000200 */
[----:B------:R-:W1:Y:S02]  /*19690*/  LDSM.16.M88.4 R140, [R203] ;  /* 0x00000000cb8c783b */ /* 0x000e640000000200 */
[C---:B------:R-:W-:Y:S03]  /*196a0*/  HMMA.16816.F32.BF16 R32, R128.reuse, R34, RZ ;  /* 0x000000228020723c */ /* 0x040fe600000418ff */
[----:B------:R-:W1:Y:S05]  /*196b0*/  LDSM.16.M88.4 R136, [R202] ;  /* 0x00000000ca88783b */ /* 0x000e6a0000000200 */
[C---:B------:R-:W-:Y:S01]  /*196c0*/  HMMA.16816.F32.BF16 R36, R128.reuse, R40, RZ ;  /* 0x000000288024723c */ /* 0x040fe200000418ff */
        /* <DEDUP_REMOVED lines=8> */
[----:B-----5:R-:W5:Y:S05]  /*19750*/  LDSM.16.M88.4 R164, [R196] ;  /* 0x00000000c4a4783b */ /* 0x020f6a0000000200 */
[C---:B------:R-:W-:Y:S01]  /*19760*/  HMMA.16816.F32.BF16 R52, R128.reuse, R56, RZ ;  /* 0x000000388034723c */ /* 0x040fe200000418ff */
[----:B------:R-:W1:Y:S05]  /*19770*/  LDSM.16.M88.4 R160, [R195] ;  /* 0x00000000c3a0783b */ /* 0x000e6a0000000200 */
[----:B----4-:R-:W4:Y:S02]  /*19780*/  LDSM.16.M88.4 R156, [R194] ;  /* 0x00000000c29c783b */ /* 0x010f240000000200 */
[C---:B------:R-:W-:Y:S03]  /*19790*/  HMMA.16816.F32.BF16 R56, R128.reuse, R58, RZ ;  /* 0x0000003a8038723c */ /* 0x040fe600000418ff */
[----:B------:R-:W1:Y:S05]  /*197a0*/  LDSM.16.M88.4 R152, [R193] ;  /* 0x00000000c198783b */ /* 0x000e6a0000000200 */
        /* <DEDUP_REMOVED lines=26> */
[C---:B------:R-:W-:Y:S01]  /*19950*/  HMMA.16816.F32.BF16 R24, R132.reuse, R138, R24 ;  /* 0x0000008a8418723c */ /* 0x040fe20000041818 */
[----:B------:R-:W1:Y:S01]  /*19960*/  LDSM.16.M88.4 R136, [R3] ;  /* 0x000000000388783b */ /* 0x000e620000000200 */
[----:B------:R-:W-:Y:S04]  /*19970*/  DEPBAR.LE SB0, 0x0 ;  /* 0x000080000000791a */ /* 0x000fe80000000000 */
[----:B------:R-:W-:Y:S02]  /*19980*/  BAR.SYNC.DEFER_BLOCKING 0x0 ;  /* 0x0000000000007b1d */ /* 0x000fe40000010000 */
        /* <DEDUP_REMOVED lines=10> */
[C---:B-----5:R-:W-:Y:S08]  /*19a30*/  HMMA.16816.F32.BF16 R68, R132.reuse, R164, R68 ;  /* 0x000000a48444723c */ /* 0x060ff00000041844 */
[C---:B------:R-:W-:Y:S08]  /*19a40*/  HMMA.16816.F32.BF16 R72, R132.reuse, R166, R72 ;  /* 0x000000a68448723c */ /* 0x040ff00000041848 */
[C---:B------:R-:W-:Y:S08]  /*19a50*/  HMMA.16816.F32.BF16 R76, R132.reuse, R160, R76 ;  /* 0x000000a0844c723c */ /* 0x040ff0000004184c */
[C---:B------:R-:W-:Y:S08]  /*19a60*/  HMMA.16816.F32.BF16 R80, R132.reuse, R162, R80 ;  /* 0x000000a28450723c */ /* 0x040ff00000041850 */
[C---:B----4-:R-:W-:Y:S08]  /*19a70*/  HMMA.16816.F32.BF16 R84, R132.reuse, R156, R84 ;  /* 0x0000009c8454723c */ /* 0x050ff00000041854 */
[C---:B------:R-:W-:Y:S08]  /*19a80*/  HMMA.16816.F32.BF16 R88, R132.reuse, R158, R88 ;  /* 0x0000009e8458723c */ /* 0x040ff00000041858 */
[C---:B------:R-:W-:Y:S08]  /*19a90*/  HMMA.16816.F32.BF16 R92, R132.reuse, R152, R92 ;  /* 0x00000098845c723c */ /* 0x040ff0000004185c */
[C---:B------:R-:W-:Y:S08]  /*19aa0*/  HMMA.16816.F32.BF16 R96, R132.reuse, R154, R96 ;  /* 0x0000009a8460723c */ /* 0x040ff00000041860 */
[C---:B--2---:R-:W-:Y:S08]  /*19ab0*/  HMMA.16816.F32.BF16 R100, R132.reuse, R148, R100 ;  /* 0x000000948464723c */ /* 0x044ff00000041864 */
[C---:B------:R-:W-:Y:S08]  /*19ac0*/  HMMA.16816.F32.BF16 R104, R132.reuse, R150, R104 ;  /* 0x000000968468723c */ /* 0x040ff00000041868 */
[C---:B-1----:R-:W-:Y:S08]  /*19ad0*/  HMMA.16816.F32.BF16 R108, R132.reuse, R144, R108 ;  /* 0x00000090846c723c */ /* 0x042ff0000004186c */
[C---:B------:R-:W-:Y:S08]  /*19ae0*/  HMMA.16816.F32.BF16 R112, R132.reuse, R146, R112 ;  /* 0x000000928470723c */ /* 0x040ff00000041870 */
[C---:B---3--:R-:W-:Y:S08]  /*19af0*/  HMMA.16816.F32.BF16 R116, R132.reuse, R140, R116 ;  /* 0x0000008c8474723c */ /* 0x048ff00000041874 */
        /* <DEDUP_REMOVED lines=70> */
.L_x_2709:
[----:B------:R1:W-:Y:S01]  /*19f60*/  @P1 STS [R212+0x1000], RZ ;  /* 0x001000ffd4001388 */ /* 0x0003e20000000800 */
[----:B------:R-:W-:Y:S01]  /*19f70*/  @!P1 IMAD.MOV.U32 R2, RZ, RZ, c[0x0][0x19c] ;  /* 0x00006700ff029624 */ /* 0x000fe200078e00ff */
[CC--:B------:R-:W-:Y:S01]  /*19f80*/  @!P1 LEA R143, P0, R134.reuse, R138.reuse, 0x7 ;  /* 0x0000008a868f9211 */ /* 0x0c0fe200078038ff */
[----:B------:R-:W-:Y:S01]  /*19f90*/  @!P1 IMAD.MOV.U32 R148, RZ, RZ, c[0x0][0x19c] ;  /* 0x00006700ff949624 */ /* 0x000fe200078e00ff */
[----:B------:R1:W-:Y:S01]  /*19fa0*/  @P1 STS [R212+0x1004], RZ ;  /* 0x001004ffd4001388 */ /* 0x0003e20000000800 */
[C---:B------:R-:W-:Y:S01]  /*19fb0*/  @!P1 IMAD.WIDE.U32 R150, R134.reuse, 0x60, R138 ;  /* 0x0000006086969825 */ /* 0x040fe200078e008a */
[-C--:B------:R-:W-:Y:S01]  /*19fc0*/  @!P1 MOV R137, R139.reuse ;  /* 0x0000008b00899202 */ /* 0x080fe20000000f00 */
[----:B------:R-:W-:Y:S01]  /*19fd0*/  ULDC.64 UR6, c[0x0][0x198] ;  /* 0x0000660000067ab9 */ /* 0x000fe20000000a00 */
[----:B------:R1:W-:Y:S01]  /*19fe0*/  @P1 STS.64 [R212+0x1008], RZ ;  /* 0x001008ffd4001388 */ /* 0x0003e20000000a00 */
[----:B------:R-:W-:Y:S01]  /*19ff0*/  @!P1 IMAD.MOV.U32 R0, RZ, RZ, c[0x0][0x19c] ;  /* 0x00006700ff009624 */ /* 0x000fe200078e00ff */
[----:B------:R-:W-:Y:S01]  /*1a000*/  @!P1 LEA R133, P2, R134, R138, 0x6 ;  /* 0x0000008a86859211 */ /* 0x000fe200078430ff */
[----:B------:R-:W-:Y:S01]  /*1a010*/  @!P1 IMAD R148, R148, 0x60, RZ ;  /* 0x0000006094949824 */ /* 0x000fe200078e02ff */
[CC--:B------:R-:W-:Y:S01]  /*1a020*/  @!P1 LEA.HI.X R2, R134.reuse, R139.reuse, R2, 0x7, P0 ;  /* 0x0000008b86029211 */ /* 0x0c0fe200000f3c02 */
[----:B------:R-:W-:Y:S01]  /*1a030*/  @!P1 IMAD.MOV.U32 R146, RZ, RZ, R138 ;  /* 0x000000ffff929224 */ /* 0x000fe200078e008a */
[CC--:B------:R-:W-:Y:S01]  /*1a040*/  @!P1 LEA R142, P0, R143.reuse, R232.reuse, 0x1 ;  /* 0x000000e88f8e9211 */ /* 0x0c0fe200078008ff */
[--C-:B------:R-:W-:Y:S01]  /*1a050*/  @!P1 IMAD.MOV.U32 R147, RZ, RZ, R139.reuse ;  /* 0x000000ffff939224 */ /* 0x100fe200078e008b */
[----:B------:R-:W-:Y:S01]  /*1a060*/  @!P1 LEA.HI.X R0, R134, R139, R0, 0x6, P2 ;  /* 0x0000008b86009211 */ /* 0x000fe200010f3400 */
[----:B------:R-:W-:Y:S01]  /*1a070*/  @!P1 IMAD.MOV.U32 R140, RZ, RZ, R138 ;  /* 0x000000ffff8c9224 */ /* 0x000fe200078e008a */
[-C--:B------:R-:W-:Y:S01]  /*1a080*/  @!P1 LEA.HI.X R143, R143, R233.reuse, R2, 0x1, P0 ;  /* 0x000000e98f8f9211 */ /* 0x080fe200000f0c02 */
[----:B------:R-:W-:Y:S01]  /*1a090*/  @!P1 IMAD.MOV.U32 R141, RZ, RZ, R139 ;  /* 0x000000ffff8d9224 */ /* 0x000fe200078e008b */
[----:B------:R-:W-:Y:S01]  /*1a0a0*/  USHF.L.U32 UR15, UR6, 0x5, URZ ;  /* 0x00000005060f7899 */ /* 0x000fe2000800063f */
[----:B------:R-:W-:Y:S01]  /*1a0b0*/  @!P1 IMAD.MOV.U32 R136, RZ, RZ, R138 ;  /* 0x000000ffff889224 */ /* 0x000fe200078e008a */
[----:B------:R-:W-:Y:S01]  /*1a0c0*/  USHF.L.U64.HI UR7, UR6, UR11, UR7 ;  /* 0x0000000b06077299 */ /* 0x000fe20008010207 */
[----:B------:R-:W-:Y:S01]  /*1a0d0*/  @!P1 IMAD.IADD R148, R148, 0x1, R151 ;  /* 0x0000000194949824 */ /* 0x000fe200078e0297 */
[CC--:B------:R-:W-:Y:S01]  /*1a0e0*/  @!P1 LEA R144, P2, R133.reuse, R232.reuse, 0x1 ;  /* 0x000000e885909211 */ /* 0x0c0fe200078408ff */
[C---:B------:R-:W-:Y:S01]  /*1a0f0*/  @!P1 IMAD.WIDE.U32 R140, R134.reuse, 0xa0, R140 ;  /* 0x000000a0868c9825 */ /* 0x040fe200078e008c */
[----:B------:R-:W-:Y:S02]  /*1a100*/  @!P1 MOV R2, c[0x0][0x19c] ;  /* 0x0000670000029a02 */ /* 0x000fe40000000f00 */
[-C--:B------:R-:W-:Y:S01]  /*1a110*/  @!P1 LEA.HI.X R145, R133, R233.reuse, R0, 0x1, P2 ;  /* 0x000000e985919211 */ /* 0x080fe200010f0c00 */
[----:B------:R-:W-:Y:S01]  /*1a120*/  @!P1 IMAD.WIDE.U32 R136, R134, 0xc0, R136 ;  /* 0x000000c086889825 */ /* 0x000fe200078e0088 */
[-C--:B------:R-:W-:Y:S03]  /*1a130*/  @!P1 LEA R154, P4, R140, R232.reuse, 0x1 ;  /* 0x000000e88c9a9211 */ /* 0x080fe600078808ff */
        /* <DEDUP_REMOVED lines=21> */
[----:B------:R-:W-:Y:S01]  /*1a290*/  @!P1 LEA R156, P0, R138, R232, 0x1 ;  /* 0x000000e88a9c9211 */ /* 0x000fe200078008ff */
        /* <DEDUP_REMOVED lines=42> */
.L_x_2708:
[----:B------:R-:W-:Y:S01]  /*1a540*/  MOV R139, UR5 ;  /* 0x00000005008b7c02 */ /* 0x000fe20008000f00 */
[----:B------:R-:W-:Y:S03]  /*1a550*/  UISETP.GT.AND UP0, UPT, UR5, UR9, UPT ;  /* 0x000000090500728c */ /* 0x000fe6000bf04270 */
        /* <DEDUP_REMOVED lines=10> */
[C---:B-1----:R-:W-:Y:S02]  /*1a600*/  IADD3 R155, R164.reuse, 0x58, RZ ;  /* 0x00000058a49b7810 */ /* 0x042fe40007ffe0ff */
        /* <DEDUP_REMOVED lines=71> */
[----:B------:R-:W-:Y:S01]  /*1aa80*/  FFMA.FTZ R9, R2, UR4, R9 ;  /* 0x0000000402097c23 */ /* 0x000fe20008010009 */
[----:B------:R-:W-:Y:S01]  /*1aa90*/  FMNMX.FTZ R0, R4, R213, !PT ;  /* 0x000000d504007209 */ /* 0x000fe20007810000 */
[----:B------:R-:W-:Y:S01]  /*1aaa0*/  FFMA.FTZ R11, R2, UR4, R11 ;  /* 0x00000004020b7c23 */ /* 0x000fe2000801000b */
[----:B------:R-:W-:Y:S01]  /*1aab0*/  FMNMX.FTZ R166, R10, R169, !PT ;  /* 0x000000a90aa67209 */ /* 0x000fe20007810000 */
[----:B---3--:R-:W-:Y:S01]  /*1aac0*/  FFMA.FTZ R12, R137, UR4, R12 ;  /* 0x00000004890c7c23 */ /* 0x008fe2000801000c */
[----:B------:R-:W-:Y:S01]  /*1aad0*/  FMNMX.FTZ R135, R5, R0, !PT ;  /* 0x0000000005877209 */ /* 0x000fe20007810000 */
[----:B------:R-:W-:Y:S01]  /*1aae0*/  FFMA.FTZ R14, R137, UR4, R14 ;  /* 0x00000004890e7c23 */ /* 0x000fe2000801000e */
[----:B------:R-:W-:Y:S01]  /*1aaf0*/  FMNMX.FTZ R169, R11, R166, !PT ;  /* 0x000000a60ba97209 */ /* 0x000fe20007810000 */
[----:B----4-:R-:W-:Y:S01]  /*1ab00*/  FFMA.FTZ R13, R132, UR4, R13 ;  /* 0x00000004840d7c23 */ /* 0x010fe2000801000d */
[----:B------:R-:W-:Y:S01]  /*1ab10*/  FMNMX.FTZ R2, R8, R135, !PT ;  /* 0x0000008708027209 */ /* 0x000fe20007810000 */
        /* <DEDUP_REMOVED lines=34> */
[----:B------:R-:W-:Y:S01]  /*1ad40*/  FFMA.FTZ R32, R147, UR4, R32 ;  /* 0x0000000493207c23 */ /* 0x000fe20008010020 */
[----:B------:R-:W-:Y:S01]  /*1ad50*/  I2F R132, R132 ;  /* 0x0000008400847306 */ /* 0x000fe20000201400 */
[----:B------:R-:W-:Y:S01]  /*1ad60*/  FMNMX.FTZ R141, R25, R136, !PT ;  /* 0x00000088198d7209 */ /* 0x000fe20007810000 */
[----:B------:R-:W-:Y:S01]  /*1ad70*/  FFMA.FTZ R34, R147, UR4, R34 ;  /* 0x0000000493227c23 */ /* 0x000fe20008010022 */
[----:B------:R-:W-:Y:S01]  /*1ad80*/  IADD3 R134, R164, 0xa0, RZ ;  /* 0x000000a0a4867810 */ /* 0x000fe20007ffe0ff */
[----:B------:R-:W-:Y:S01]  /*1ad90*/  FFMA.FTZ R33, R142, UR4, R33 ;  /* 0x000000048e217c23 */ /* 0x000fe20008010021 */
[----:B------:R-:W-:Y:S01]  /*1ada0*/  IADD3 R0, R164, 0x91, RZ ;  /* 0x00000091a4007810 */ /* 0x000fe20007ffe0ff */
[----:B------:R-:W-:Y:S01]  /*1adb0*/  FFMA.FTZ R35, R142, UR4, R35 ;  /* 0x000000048e237c23 */ /* 0x000fe20008010023 */
[C---:B------:R-:W-:Y:S01]  /*1adc0*/  IADD3 R142, R164.reuse, 0xc0, RZ ;  /* 0x000000c0a48e7810 */ /* 0x040fe20007ffe0ff */
[C---:B------:R-:W-:Y:S01]  /*1add0*/  FFMA.FTZ R36, R149.reuse, UR4, R36 ;  /* 0x0000000495247c23 */ /* 0x040fe20008010024 */
[C---:B------:R-:W-:Y:S01]  /*1ade0*/  IADD3 R135, R164.reuse, 0x98, RZ ;  /* 0x00000098a4877810 */ /* 0x040fe20007ffe0ff */
[----:B------:R2:W-:Y:S01]  /*1adf0*/  I2F R137, R134 ;  /* 0x0000008600897306 */ /* 0x0005e20000201400 */
[----:B------:R-:W-:Y:S01]  /*1ae00*/  FFMA.FTZ R38, R149, UR4, R38 ;  /* 0x0000000495267c23 */ /* 0x000fe20008010026 */
[----:B------:R-:W-:Y:S01]  /*1ae10*/  IADD3 R2, R164, 0x99, RZ ;  /* 0x00000099a4027810 */ /* 0x000fe20007ffe0ff */
[C---:B------:R-:W-:Y:S02]  /*1ae20*/  FFMA.FTZ R37, R144.reuse, UR4, R37 ;  /* 0x0000000490257c23 */ /* 0x040fe40008010025 */
[----:B------:R-:W-:Y:S02]  /*1ae30*/  FFMA.FTZ R39, R144, UR4, R39 ;  /* 0x0000000490277c23 */ /* 0x000fe40008010027 */
[C---:B------:R-:W-:Y:S02]  /*1ae40*/  FFMA.FTZ R40, R151.reuse, UR4, R40 ;  /* 0x0000000497287c23 */ /* 0x040fe40008010028 */
[----:B------:R-:W-:Y:S01]  /*1ae50*/  FFMA.FTZ R42, R151, UR4, R42 ;  /* 0x00000004972a7c23 */ /* 0x000fe2000801002a */
[----:B------:R-:W3:Y:S01]  /*1ae60*/  I2F R0, R0 ;  /* 0x0000000000007306 */ /* 0x000ee20000201400 */
[C---:B------:R-:W-:Y:S02]  /*1ae70*/  FFMA.FTZ R41, R146.reuse, UR4, R41 ;  /* 0x0000000492297c23 */ /* 0x040fe40008010029 */
[----:B------:R-:W-:Y:S01]  /*1ae80*/  FFMA.FTZ R43, R146, UR4, R43 ;  /* 0x00000004922b7c23 */ /* 0x000fe2000801002b */
[----:B------:R-:W-:Y:S01]  /*1ae90*/  IADD3 R146, R164, 0xd0, RZ ;  /* 0x000000d0a4927810 */ /* 0x000fe20007ffe0ff */
[C---:B------:R-:W-:Y:S02]  /*1aea0*/  FFMA.FTZ R44, R153.reuse, UR4, R44 ;  /* 0x00000004992c7c23 */ /* 0x040fe4000801002c */
[----:B------:R-:W-:Y:S02]  /*1aeb0*/  FFMA.FTZ R46, R153, UR4, R46 ;  /* 0x00000004992e7c23 */ /* 0x000fe4000801002e */
[C---:B------:R-:W-:Y:S01]  /*1aec0*/  FFMA.FTZ R45, R148.reuse, UR4, R45 ;  /* 0x00000004942d7c23 */ /* 0x040fe2000801002d */
[----:B------:R-:W4:Y:S01]  /*1aed0*/  I2F R135, R135 ;  /* 0x0000008700877306 */ /* 0x000f220000201400 */
[----:B------:R-:W-:Y:S02]  /*1aee0*/  FFMA.FTZ R47, R148, UR4, R47 ;  /* 0x00000004942f7c23 */ /* 0x000fe4000801002f */
[C---:B------:R-:W-:Y:S01]  /*1aef0*/  FFMA.FTZ R48, R155.reuse, UR4, R48 ;  /* 0x000000049b307c23 */ /* 0x040fe20008010030 */
[----:B--2---:R-:W-:Y:S01]  /*1af00*/  FMNMX.FTZ R134, R26, R143, !PT ;  /* 0x0000008f1a867209 */ /* 0x004fe20007810000 */
[----:B------:R-:W-:Y:S02]  /*1af10*/  FFMA.FTZ R50, R155, UR4, R50 ;  /* 0x000000049b327c23 */ /* 0x000fe40008010032 */
[C---:B------:R-:W-:Y:S01]  /*1af20*/  FFMA.FTZ R49, R150.reuse, UR4, R49 ;  /* 0x0000000496317c23 */ /* 0x040fe20008010031 */
[----:B------:R-:W-:Y:S01]  /*1af30*/  FMNMX.FTZ R143, R27, R134, !PT ;  /* 0x000000861b8f7209 */ /* 0x000fe20007810000 */
[----:B------:R-:W-:Y:S01]  /*1af40*/  FFMA.FTZ R51, R150, UR4, R51 ;  /* 0x0000000496337c23 */ /* 0x000fe20008010033 */
[----:B------:R-:W2:Y:S01]  /*1af50*/  I2F R2, R2 ;  /* 0x0000000200027306 */ /* 0x000ea20000201400 */
        /* <DEDUP_REMOVED lines=9> */
[----:B------:R-:W5:Y:S01]  /*1aff0*/  I2F R139, R139 ;  /* 0x0000008b008b7306 */ /* 0x000f620000201400 */
        /* <DEDUP_REMOVED lines=9> */
[----:B------:R1:W-:Y:S01]  /*1b090*/  I2F R141, R138 ;  /* 0x0000008a008d7306 */ /* 0x0003e20000201400 */
        /* <DEDUP_REMOVED lines=8> */
[C---:B------:R-:W-:Y:S01]  /*1b120*/  IADD3 R134, R164.reuse, 0xa9, RZ ;  /* 0x000000a9a4867810 */ /* 0x040fe20007ffe0ff */
[----:B------:R-:W-:Y:S01]  /*1b130*/  FFMA.FTZ R66, R163, UR4, R66 ;  /* 0x00000004a3427c23 */ /* 0x000fe20008010042 */
[----:B------:R-:W-:Y:S01]  /*1b140*/  IADD3 R143, R164, 0xb8, RZ ;  /* 0x000000b8a48f7810 */ /* 0x000fe20007ffe0ff */
[----:B------:R-:W-:Y:S01]  /*1b150*/  FFMA.FTZ R65, R158, UR4, R65 ;  /* 0x000000049e417c23 */ /* 0x000fe20008010041 */
[----:B------:R-:W-:Y:S01]  /*1b160*/  IADD3 R136, R164, 0xb1, RZ ;  /* 0x000000b1a4887810 */ /* 0x000fe20007ffe0ff */
[----:B------:R-:W-:Y:S01]  /*1b170*/  FFMA.FTZ R67, R158, UR4, R67 ;  /* 0x000000049e437c23 */ /* 0x000fe20008010043 */
[----:B------:R-:W2:Y:S01]  /*1b180*/  I2F R134, R134 ;  /* 0x0000008600867306 */ /* 0x000ea20000201400 */
[C---:B------:R-:W-:Y:S02]  /*1b190*/  FFMA.FTZ R68, R165.reuse, UR4, R68 ;  /* 0x00000004a5447c23 */ /* 0x040fe40008010044 */
[----:B------:R-:W-:Y:S02]  /*1b1a0*/  FFMA.FTZ R70, R165, UR4, R70 ;  /* 0x00000004a5467c23 */ /* 0x000fe40008010046 */
[C---:B------:R-:W-:Y:S02]  /*1b1b0*/  FFMA.FTZ R69, R160.reuse, UR4, R69 ;  /* 0x00000004a0457c23 */ /* 0x040fe40008010045 */
[----:B------:R-:W-:Y:S02]  /*1b1c0*/  FFMA.FTZ R71, R160, UR4, R71 ;  /* 0x00000004a0477c23 */ /* 0x000fe40008010047 */
[C---:B------:R-:W-:Y:S01]  /*1b1d0*/  FFMA.FTZ R72, R167.reuse, UR4, R72 ;  /* 0x00000004a7487c23 */ /* 0x040fe20008010048 */
[----:B------:R-:W5:Y:S01]  /*1b1e0*/  I2F R136, R136 ;  /* 0x0000008800887306 */ /* 0x000f620000201400 */
[----:B-1----:R-:W-:Y:S01]  /*1b1f0*/  FMNMX.FTZ R138, R42, R145, !PT ;  /* 0x000000912a8a7209 */ /* 0x002fe20007810000 */
        /* <DEDUP_REMOVED lines=8> */
[----:B------:R-:W1:Y:S01]  /*1b280*/  I2F R143, R143 ;  /* 0x0000008f008f7306 */ /* 0x000e620000201400 */
[----:B------:R-:W-:Y:S01]  /*1b290*/  FFMA.FTZ R78, R133, UR4, R78 ;  /* 0x00000004854e7c23 */ /* 0x000fe2000801004e */
[----:B------:R-:W-:Y:S01]  /*1b2a0*/  FMNMX.FTZ R145, R45, R138, !PT ;  /* 0x0000008a2d917209 */ /* 0x000fe20007810000 */
[----:B---3--:R-:W-:Y:S01]  /*1b2b0*/  FFMA.FTZ R77, R0, UR4, R77 ;  /* 0x00000004004d7c23 */ /* 0x008fe2000801004d */
[----:B------:R-:W-:Y:S01]  /*1b2c0*/  IADD3 R138, R164, 0xb9, RZ ;  /* 0x000000b9a48a7810 */ /* 0x000fe20007ffe0ff */
[----:B------:R-:W-:Y:S01]  /*1b2d0*/  FFMA.FTZ R79, R0, UR4, R79 ;  /* 0x00000004004f7c23 */ /* 0x000fe2000801004f */
[----:B------:R-:W-:Y:S01]  /*1b2e0*/  FMNMX.FTZ R147, R47, R140, !PT ;  /* 0x0000008c2f937209 */ /* 0x000fe20007810000 */
[C---:B----4-:R-:W-:Y:S01]  /*1b2f0*/  FFMA.FTZ R80, R135.reuse, UR4, R80 ;  /* 0x0000000487507c23 */ /* 0x050fe20008010050 */
[----:B------:R-:W-:Y:S01]  /*1b300*/  FMNMX.FTZ R140, R48, R145, !PT ;  /* 0x00000091308c7209 */ /* 0x000fe20007810000 */
[----:B------:R-:W-:Y:S01]  /*1b310*/  FFMA.FTZ R82, R135, UR4, R82 ;  /* 0x0000000487527c23 */ /* 0x000fe20008010052 */
[----:B------:R-:W3:Y:S01]  /*1b320*/  I2F R138, R138 ;  /* 0x0000008a008a7306 */ /* 0x000ee20000201400 */
[C---:B--2---:R-:W-:Y:S01]  /*1b330*/  FFMA.FTZ R81, R2.reuse, UR4, R81 ;  /* 0x0000000402517c23 */ /* 0x044fe20008010051 */
        /* <DEDUP_REMOVED lines=8> */
[----:B------:R2:W4:Y:S01]  /*1b3c0*/  I2F R145, R142 ;  /* 0x0000008e00917306 */ /* 0x0005220000201400 */
[----:B------:R-:W-:Y:S01]  /*1b3d0*/  FFMA.FTZ R87, R132, UR4, R87 ;  /* 0x0000000484577c23 */ /* 0x000fe20008010057 */
[----:B------:R-:W-:Y:S01]  /*1b3e0*/  FMNMX.FTZ R144, R54, R147, !PT ;  /* 0x0000009336907209 */ /* 0x000fe20007810000 */
[----:B-----5:R-:W-:Y:S01]  /*1b3f0*/  FFMA.FTZ R88, R139, UR4, R88 ;  /* 0x000000048b587c23 */ /* 0x020fe20008010058 */
[----:B------:R-:W-:Y:S01]  /*1b400*/  FMNMX.FTZ R147, R53, R140, !PT ;  /* 0x0000008c35937209 */ /* 0x000fe20007810000 */
[----:B------:R-:W-:Y:S01]  /*1b410*/  FFMA.FTZ R90, R139, UR4, R90 ;  /* 0x000000048b5a7c23 */ /* 0x000fe2000801005a */
[----:B------:R-:W-:Y:S01]  /*1b420*/  IADD3 R140, R164, 0xc1, RZ ;  /* 0x000000c1a48c7810 */ /* 0x000fe20007ffe0ff */
[C---:B------:R-:W-:Y:S01]  /*1b430*/  FFMA.FTZ R89, R134.reuse, UR4, R89 ;  /* 0x0000000486597c23 */ /* 0x040fe20008010059 */
[----:B------:R-:W-:Y:S01]  /*1b440*/  FMNMX.FTZ R149, R55, R144, !PT ;  /* 0x0000009037957209 */ /* 0x000fe20007810000 */
[----:B------:R-:W-:Y:S01]  /*1b450*/  FFMA.FTZ R91, R134, UR4, R91 ;  /* 0x00000004865b7c23 */ /* 0x000fe2000801005b */
[----:B------:R-:W-:Y:S01]  /*1b460*/  IADD3 R134, R164, 0xe8, RZ ;  /* 0x000000e8a4867810 */ /* 0x000fe20007ffe0ff */
[C---:B------:R-:W-:Y:S01]  /*1b470*/  FFMA.FTZ R92, R141.reuse, UR4, R92 ;  /* 0x000000048d5c7c23 */ /* 0x040fe2000801005c */
[----:B------:R-:W5:Y:S01]  /*1b480*/  I2F R140, R140 ;  /* 0x0000008c008c7306 */ /* 0x000f620000201400 */
[----:B------:R-:W-:Y:S01]  /*1b490*/  FFMA.FTZ R94, R141, UR4, R94 ;  /* 0x000000048d5e7c23 */ /* 0x000fe2000801005e */
[----:B------:R-:W-:Y:S01]  /*1b4a0*/  FMNMX.FTZ R144, R56, R147, !PT ;  /* 0x0000009338907209 */ /* 0x000fe20007810000 */
[----:B------:R-:W-:Y:S01]  /*1b4b0*/  FFMA.FTZ R93, R136, UR4, R93 ;  /* 0x00000004885d7c23 */ /* 0x000fe2000801005d */
[----:B------:R-:W-:Y:S01]  /*1b4c0*/  IADD3 R147, R164, 0xc8, RZ ;  /* 0x000000c8a4937810 */ /* 0x000fe20007ffe0ff */
[----:B------:R-:W-:Y:S01]  /*1b4d0*/  FFMA.FTZ R95, R136, UR4, R95 ;  /* 0x00000004885f7c23 */ /* 0x000fe2000801005f */
[C---:B------:R-:W-:Y:S01]  /*1b4e0*/  IADD3 R133, R164.reuse, 0xd8, RZ ;  /* 0x000000d8a4857810 */ /* 0x040fe20007ffe0ff */
[C---:B-1----:R-:W-:Y:S01]  /*1b4f0*/  FFMA.FTZ R96, R143.reuse, UR4, R96 ;  /* 0x000000048f607c23 */ /* 0x042fe20008010060 */
[----:B------:R-:W-:Y:S01]  /*1b500*/  IADD3 R139, R164, 0xf0, RZ ;  /* 0x000000f0a48b7810 */ /* 0x000fe20007ffe0ff */
[----:B------:R-:W-:Y:S01]  /*1b510*/  FFMA.FTZ R98, R143, UR4, R98 ;  /* 0x000000048f627c23 */ /* 0x000fe20008010062 */
[----:B------:R-:W1:Y:S01]  /*1b520*/  I2F R147, R147 ;  /* 0x0000009300937306 */ /* 0x000e620000201400 */
[----:B---3--:R-:W-:Y:S01]  /*1b530*/  FFMA.FTZ R97, R138, UR4, R97 ;  /* 0x000000048a617c23 */ /* 0x008fe20008010061 */
[----:B--2---:R-:W-:Y:S01]  /*1b540*/  FMNMX.FTZ R142, R58, R149, !PT ;  /* 0x000000953a8e7209 */ /* 0x004fe20007810000 */
[----:B------:R-:W-:Y:S01]  /*1b550*/  FFMA.FTZ R99, R138, UR4, R99 ;  /* 0x000000048a637c23 */ /* 0x000fe20008010063 */
[----:B------:R-:W-:Y:S01]  /*1b560*/  FMNMX.FTZ R149, R57, R144, !PT ;  /* 0x0000009039957209 */ /* 0x000fe20007810000 */
[----:B----4-:R-:W-:Y:S01]  /*1b570*/  FFMA.FTZ R100, R145, UR4, R100 ;  /* 0x0000000491647c23 */ /* 0x010fe20008010064 */
[----:B------:R-:W-:Y:S01]  /*1b580*/  FMNMX.FTZ R151, R59, R142, !PT ;  /* 0x0000008e3b977209 */ /* 0x000fe20007810000 */
[----:B------:R-:W-:Y:S01]  /*1b590*/  FFMA.FTZ R102, R145, UR4, R102 ;  /* 0x0000000491667c23 */ /* 0x000fe20008010066 */
[----:B------:R-:W-:Y:S02]  /*1b5a0*/  FMNMX.FTZ R142, R60, R149, !PT ;  /* 0x000000953c8e7209 */ /* 0x000fe40007810000 */
[----:B------:R-:W-:Y:S01]  /*1b5b0*/  I2F R133, R133 ;  /* 0x0000008500857306 */ /* 0x000fe20000201400 */
[----:B------:R-:W-:Y:S02]  /*1b5c0*/  FMNMX.FTZ R144, R62, R151, !PT ;  /* 0x000000973e907209 */ /* 0x000fe40007810000 */
[----:B------:R-:W-:Y:S01]  /*1b5d0*/  FMNMX.FTZ R149, R61, R142, !PT ;  /* 0x0000008e3d957209 */ /* 0x000fe20007810000 */
[----:B-----5:R-:W-:Y:S01]  /*1b5e0*/  FFMA.FTZ R101, R140, UR4, R101 ;  /* 0x000000048c657c23 */ /* 0x020fe20008010065 */
[----:B------:R-:W-:Y:S01]  /*1b5f0*/  IADD3 R142, R164, 0xc9, RZ ;  /* 0x000000c9a48e7810 */ /* 0x000fe20007ffe0ff */
[----:B------:R-:W-:Y:S01]  /*1b600*/  FFMA.FTZ R103, R140, UR4, R103 ;  /* 0x000000048c677c23 */ /* 0x000fe20008010067 */
[----:B------:R-:W-:Y:S02]  /*1b610*/  FMNMX.FTZ R151, R63, R144, !PT ;  /* 0x000000903f977209 */ /* 0x000fe40007810000 */
[----:B------:R-:W-:Y:S01]  /*1b620*/  FMNMX.FTZ R144, R64, R149, !PT ;  /* 0x0000009540907209 */ /* 0x000fe20007810000 */
[----:B------:R-:W-:Y:S01]  /*1b630*/  I2F R139, R139 ;  /* 0x0000008b008b7306 */ /* 0x000fe20000201400 */
[----:B------:R-:W-:Y:S02]  /*1b640*/  FMNMX.FTZ R148, R66, R151, !PT ;  /* 0x0000009742947209 */ /* 0x000fe40007810000 */
[----:B------:R-:W-:Y:S01]  /*1b650*/  FMNMX.FTZ R149, R65, R144, !PT ;  /* 0x0000009041957209 */ /* 0x000fe20007810000 */
[----:B-1----:R-:W-:Y:S01]  /*1b660*/  FFMA.FTZ R104, R147, UR4, R104 ;  /* 0x0000000493687c23 */ /* 0x002fe20008010068 */
[----:B------:R-:W-:Y:S01]  /*1b670*/  FMNMX.FTZ R151, R67, R148, !PT ;  /* 0x0000009443977209 */ /* 0x000fe20007810000 */
[----:B------:R-:W-:Y:S01]  /*1b680*/  FFMA.FTZ R106, R147, UR4, R106 ;  /* 0x00000004936a7c23 */ /* 0x000fe2000801006a */
[----:B------:R-:W-:Y:S02]  /*1b690*/  FMNMX.FTZ R144, R68, R149, !PT ;  /* 0x0000009544907209 */ /* 0x000fe40007810000 */
[----:B------:R-:W-:Y:S01]  /*1b6a0*/  FMNMX.FTZ R148, R70, R151, !PT ;  /* 0x0000009746947209 */ /* 0x000fe20007810000 */
[----:B------:R1:W-:Y:S01]  /*1b6b0*/  I2F R149, R146 ;  /* 0x0000009200957306 */ /* 0x0003e20000201400 */
[----:B------:R-:W-:Y:S02]  /*1b6c0*/  FMNMX.FTZ R151, R69, R144, !PT ;  /* 0x0000009045977209 */ /* 0x000fe40007810000 */
[----:B------:R-:W-:Y:S02]  /*1b6d0*/  FMNMX.FTZ R153, R71, R148, !PT ;  /* 0x0000009447997209 */ /* 0x000fe40007810000 */
[----:B------:R-:W-:Y:S02]  /*1b6e0*/  FMNMX.FTZ R148, R72, R151, !PT ;  /* 0x0000009748947209 */ /* 0x000fe40007810000 */
[----:B------:R-:W-:Y:S02]  /*1b6f0*/  IADD3 R144, R164, 0xd1, RZ ;  /* 0x000000d1a4907810 */ /* 0x000fe40007ffe0ff */
[----:B------:R-:W-:Y:S01]  /*1b700*/  FMNMX.FTZ R151, R73, R148, !PT ;  /* 0x0000009449977209 */ /* 0x000fe20007810000 */
[----:B------:R-:W2:Y:S03]  /*1b710*/  I2F R142, R142 ;  /* 0x0000008e008e7306 */ /* 0x000ea60000201400 */
[----:B------:R-:W-:Y:S04]  /*1b720*/  FMNMX.FTZ R0, R76, R151, !PT ;  /* 0x000000974c007209 */ /* 0x000fe80007810000 */
[----:B------:R-:W-:Y:S02]  /*1b730*/  FMNMX.FTZ R135, R77, R0, !PT ;  /* 0x000000004d877209 */ /* 0x000fe40007810000 */
[----:B------:R-:W-:Y:S01]  /*1b740*/  IADD3 R0, R164, 0xd9, RZ ;  /* 0x000000d9a4007810 */ /* 0x000fe20007ffe0ff */
[----:B------:R-:W3:Y:S01]  /*1b750*/  I2F R144, R144 ;  /* 0x0000009000907306 */ /* 0x000ee20000201400 */
[----:B------:R-:W-:Y:S02]  /*1b760*/  FMNMX.FTZ R2, R80, R135, !PT ;  /* 0x0000008750027209 */ /* 0x000fe40007810000 */
[----:B------:R-:W-:Y:S02]  /*1b770*/  IADD3 R135, R164, 0xe0, RZ ;  /* 0x000000e0a4877810 */ /* 0x000fe40007ffe0ff */
[----:B-1----:R-:W-:Y:S02]  /*1b780*/  FMNMX.FTZ R146, R74, R153, !PT ;  /* 0x000000994a927209 */ /* 0x002fe40007810000 */
[----:B------:R-:W-:Y:S02]  /*1b790*/  FMNMX.FTZ R137, R81, R2, !PT ;  /* 0x0000000251897209 */ /* 0x000fe40007810000 */
[----:B------:R-:W-:Y:S01]  /*1b7a0*/  FMNMX.FTZ R153, R75, R146, !PT ;  /* 0x000000924b997209 */ /* 0x000fe20007810000 */
[----:B------:R-:W1:Y:S01]  /*1b7b0*/  I2F R0, R0 ;  /* 0x0000000000007306 */ /* 0x000e620000201400 */
[----:B------:R-:W-:Y:S02]  /*1b7c0*/  FMNMX.FTZ R2, R84, R137, !PT ;  /* 0x0000008954027209 */ /* 0x000fe40007810000 */
[----:B------:R-:W-:Y:S01]  /*1b7d0*/  FMNMX.FTZ R146, R78, R153, !PT ;  /* 0x000000994e927209 */ /* 0x000fe20007810000 */
[C---:B--2---:R-:W-:Y:S01]  /*1b7e0*/  FFMA.FTZ R105, R142.reuse, UR4, R105 ;  /* 0x000000048e697c23 */ /* 0x044fe20008010069 */
[----:B------:R-:W-:Y:S01]  /*1b7f0*/  FMNMX.FTZ R137, R85, R2, !PT ;  /* 0x0000000255897209 */ /* 0x000fe20007810000 */
[----:B------:R-:W-:Y:S01]  /*1b800*/  FFMA.FTZ R107, R142, UR4, R107 ;  /* 0x000000048e6b7c23 */ /* 0x000fe2000801006b */
[----:B------:R-:W-:Y:S01]  /*1b810*/  FMNMX.FTZ R151, R79, R146, !PT ;  /* 0x000000924f977209 */ /* 0x000fe20007810000 */
[C---:B------:R-:W-:Y:S01]  /*1b820*/  FFMA.FTZ R108, R149.reuse, UR4, R108 ;  /* 0x00000004956c7c23 */ /* 0x040fe2000801006c */
[----:B------:R-:W-:Y:S01]  /*1b830*/  IADD3 R2, R164, 0xe1, RZ ;  /* 0x000000e1a4027810 */ /* 0x000fe20007ffe0ff */
[----:B------:R-:W2:Y:S01]  /*1b840*/  I2F R135, R135 ;  /* 0x0000008700877306 */ /* 0x000ea20000201400 */
[----:B------:R-:W-:Y:S01]  /*1b850*/  FFMA.FTZ R110, R149, UR4, R110 ;  /* 0x00000004956e7c23 */ /* 0x000fe2000801006e */
[----:B------:R-:W-:Y:S01]  /*1b860*/  FMNMX.FTZ R146, R82, R151, !PT ;  /* 0x0000009752927209 */ /* 0x000fe20007810000 */
[C---:B---3--:R-:W-:Y:S02]  /*1b870*/  FFMA.FTZ R109, R144.reuse, UR4, R109 ;  /* 0x00000004906d7c23 */ /* 0x048fe4000801006d */
[----:B------:R-:W-:Y:S01]  /*1b880*/  FFMA.FTZ R111, R144, UR4, R111 ;  /* 0x00000004906f7c23 */ /* 0x000fe2000801006f */
[----:B------:R-:W-:Y:S01]  /*1b890*/  FMNMX.FTZ R151, R83, R146, !PT ;  /* 0x0000009253977209 */ /* 0x000fe20007810000 */
[C---:B------:R-:W-:Y:S03]  /*1b8a0*/  FFMA.FTZ R112, R133.reuse, UR4, R112 ;  /* 0x0000000485707c23 */ /* 0x040fe60008010070 */
[----:B------:R-:W3:Y:S01]  /*1b8b0*/  I2F R2, R2 ;  /* 0x0000000200027306 */ /* 0x000ee20000201400 */
[----:B------:R-:W-:Y:S01]  /*1b8c0*/  FMNMX.FTZ R132, R86, R151, !PT ;  /* 0x0000009756847209 */ /* 0x000fe20007810000 */
[----:B------:R-:W-:Y:S02]  /*1b8d0*/  FFMA.FTZ R114, R133, UR4, R114 ;  /* 0x0000000485727c23 */ /* 0x000fe40008010072 */
[C---:B-1----:R-:W-:Y:S01]  /*1b8e0*/  FFMA.FTZ R113, R0.reuse, UR4, R113 ;  /* 0x0000000400717c23 */ /* 0x042fe20008010071 */
[----:B------:R-:W-:Y:S01]  /*1b8f0*/  FMNMX.FTZ R151, R87, R132, !PT ;  /* 0x0000008457977209 */ /* 0x000fe20007810000 */
[----:B------:R-:W-:Y:S01]  /*1b900*/  FFMA.FTZ R115, R0, UR4, R115 ;  /* 0x0000000400737c23 */ /* 0x000fe20008010073 */
[----:B------:R-:W-:Y:S02]  /*1b910*/  FMNMX.FTZ R132, R88, R137, !PT ;  /* 0x0000008958847209 */ /* 0x000fe40007810000 */
[----:B------:R-:W-:Y:S02]  /*1b920*/  FMNMX.FTZ R146, R90, R151, !PT ;  /* 0x000000975a927209 */ /* 0x000fe40007810000 */
[----:B------:R-:W-:Y:S02]  /*1b930*/  FMNMX.FTZ R137, R89, R132, !PT ;  /* 0x0000008459897209 */ /* 0x000fe40007810000 */
[----:B------:R-:W-:Y:S01]  /*1b940*/  FMNMX.FTZ R141, R91, R146, !PT ;  /* 0x000000925b8d7209 */ /* 0x000fe20007810000 */
[C---:B--2---:R-:W-:Y:S01]  /*1b950*/  FFMA.FTZ R116, R135.reuse, UR4, R116 ;  /* 0x0000000487747c23 */ /* 0x044fe20008010074 */
[----:B------:R-:W-:Y:S01]  /*1b960*/  FMNMX.FTZ R132, R92, R137, !PT ;  /* 0x000000895c847209 */ /* 0x000fe20007810000 */
[----:B------:R-:W-:Y:S01]  /*1b970*/  FFMA.FTZ R118, R135, UR4, R118 ;  /* 0x0000000487767c23 */ /* 0x000fe20008010076 */
[----:B------:R-:W1:Y:S01]  /*1b980*/  I2F R137, R134 ;  /* 0x0000008600897306 */ /* 0x000e620000201400 */
[----:B------:R-:W-:Y:S02]  /*1b990*/  FMNMX.FTZ R136, R94, R141, !PT ;  /* 0x0000008d5e887209 */ /* 0x000fe40007810000 */
[----:B------:R-:W-:Y:S02]  /*1b9a0*/  FMNMX.FTZ R141, R93, R132, !PT ;  /* 0x000000845d8d7209 */ /* 0x000fe40007810000 */
[----:B------:R-:W-:Y:S01]  /*1b9b0*/  FMNMX.FTZ R143, R95, R136, !PT ;  /* 0x000000885f8f7209 */ /* 0x000fe20007810000 */
[----:B---3--:R-:W-:Y:S01]  /*1b9c0*/  FFMA.FTZ R117, R2, UR4, R117 ;  /* 0x0000000402757c23 */ /* 0x008fe20008010075 */
[----:B------:R-:W-:Y:S01]  /*1b9d0*/  FMNMX.FTZ R136, R96, R141, !PT ;  /* 0x0000008d60887209 */ /* 0x000fe20007810000 */
[----:B------:R-:W-:Y:S01]  /*1b9e0*/  FFMA.FTZ R119, R2, UR4, R119 ;  /* 0x0000000402777c23 */ /* 0x000fe20008010077 */
[C---:B------:R-:W-:Y:S02]  /*1b9f0*/  IADD3 R132, R164.reuse, 0xe9, RZ ;  /* 0x000000e9a4847810 */ /* 0x040fe40007ffe0ff */
[----:B------:R-:W-:Y:S02]  /*1ba00*/  FMNMX.FTZ R141, R97, R136, !PT ;  /* 0x00000088618d7209 */ /* 0x000fe40007810000 */
[----:B------:R-:W-:Y:S02]  /*1ba10*/  IADD3 R0, R164, 0xf9, RZ ;  /* 0x000000f9a4007810 */ /* 0x000fe40007ffe0ff */
[----:B------:R-:W2:Y:S01]  /*1ba20*/  I2F R132, R132 ;  /* 0x0000008400847306 */ /* 0x000ea20000201400 */
[C---:B-1----:R-:W-:Y:S01]  /*1ba30*/  FFMA.FTZ R120, R137.reuse, UR4, R120 ;  /* 0x0000000489787c23 */ /* 0x042fe20008010078 */
[----:B------:R-:W-:Y:S08]  /*1ba40*/  FMNMX.FTZ R134, R98, R143, !PT ;  /* 0x0000008f62867209 */ /* 0x000ff00007810000 */
[----:B------:R-:W-:Y:S01]  /*1ba50*/  I2F R0, R0 ;  /* 0x0000000000007306 */ /* 0x000fe20000201400 */
[----:B------:R-:W-:Y:S01]  /*1ba60*/  FFMA.FTZ R122, R137, UR4, R122 ;  /* 0x00000004897a7c23 */ /* 0x000fe2000801007a */
[----:B------:R-:W-:Y:S02]  /*1ba70*/  FMNMX.FTZ R143, R99, R134, !PT ;  /* 0x00000086638f7209 */ /* 0x000fe40007810000 */
[----:B------:R-:W-:Y:S02]  /*1ba80*/  FMNMX.FTZ R134, R100, R141, !PT ;  /* 0x0000008d64867209 */ /* 0x000fe40007810000 */
[----:B------:R-:W-:Y:S02]  /*1ba90*/  FMNMX.FTZ R136, R102, R143, !PT ;  /* 0x0000008f66887209 */ /* 0x000fe40007810000 */
[----:B------:R-:W-:Y:S02]  /*1baa0*/  FMNMX.FTZ R141, R101, R134, !PT ;  /* 0x00000086658d7209 */ /* 0x000fe40007810000 */
[----:B------:R-:W-:Y:S02]  /*1bab0*/  FMNMX.FTZ R143, R103, R136, !PT ;  /* 0x00000088678f7209 */ /* 0x000fe40007810000 */
[----:B------:R-:W-:Y:S01]  /*1bac0*/  FMNMX.FTZ R136, R104, R141, !PT ;  /* 0x0000008d68887209 */ /* 0x000fe20007810000 */
[----:B--2---:R-:W-:Y:S01]  /*1bad0*/  FFMA.FTZ R121, R132, UR4, R121 ;  /* 0x0000000484797c23 */ /* 0x004fe20008010079 */
[----:B------:R-:W-:Y:S01]  /*1bae0*/  FMNMX.FTZ R138, R106, R143, !PT ;  /* 0x0000008f6a8a7209 */ /* 0x000fe20007810000 */
[----:B------:R-:W-:Y:S01]  /*1baf0*/  FFMA.FTZ R123, R132, UR4, R123 ;  /* 0x00000004847b7c23 */ /* 0x000fe2000801007b */
[----:B------:R-:W-:Y:S01]  /*1bb00*/  FMNMX.FTZ R141, R105, R136, !PT ;  /* 0x00000088698d7209 */ /* 0x000fe20007810000 */
[----:B------:R-:W-:Y:S01]  /*1bb10*/  FFMA.FTZ R124, R139, UR4, R124 ;  /* 0x000000048b7c7c23 */ /* 0x000fe2000801007c */
[----:B------:R-:W-:Y:S01]  /*1bb20*/  FMNMX.FTZ R143, R107, R138, !PT ;  /* 0x0000008a6b8f7209 */ /* 0x000fe20007810000 */
[----:B------:R-:W-:Y:S01]  /*1bb30*/  FFMA.FTZ R126, R139, UR4, R126 ;  /* 0x000000048b7e7c23 */ /* 0x000fe2000801007e */
[----:B------:R-:W-:Y:S02]  /*1bb40*/  FMNMX.FTZ R138, R108, R141, !PT ;  /* 0x0000008d6c8a7209 */ /* 0x000fe40007810000 */
[----:B------:R-:W-:Y:S02]  /*1bb50*/  FMNMX.FTZ R140, R110, R143, !PT ;  /* 0x0000008f6e8c7209 */ /* 0x000fe40007810000 */
[----:B------:R-:W-:Y:S02]  /*1bb60*/  FMNMX.FTZ R141, R109, R138, !PT ;  /* 0x0000008a6d8d7209 */ /* 0x000fe40007810000 */
[----:B------:R-:W-:Y:S02]  /*1bb70*/  IADD3 R136, R164, 0xf8, RZ ;  /* 0x000000f8a4887810 */ /* 0x000fe40007ffe0ff */
[----:B------:R-:W-:Y:S02]  /*1bb80*/  FMNMX.FTZ R138, R112, R141, !PT ;  /* 0x0000008d708a7209 */ /* 0x000fe40007810000 */
[----:B------:R1:W-:Y:S01]  /*1bb90*/  I2F R133, R136 ;  /* 0x0000008800857306 */ /* 0x0003e20000201400 */
[----:B------:R-:W-:Y:S02]  /*1bba0*/  FMNMX.FTZ R141, R111, R140, !PT ;  /* 0x0000008c6f8d7209 */ /* 0x000fe40007810000 */
[----:B------:R-:W-:Y:S02]  /*1bbb0*/  FMNMX.FTZ R135, R113, R138, !PT ;  /* 0x0000008a71877209 */ /* 0x000fe40007810000 */
[----:B------:R-:W-:Y:S02]  /*1bbc0*/  IADD3 R134, R164, 0xf1, RZ ;  /* 0x000000f1a4867810 */ /* 0x000fe40007ffe0ff */
[----:B------:R-:W-:Y:S04]  /*1bbd0*/  FMNMX.FTZ R138, R116, R135, !PT ;  /* 0x00000087748a7209 */ /* 0x000fe80007810000 */
[----:B------:R-:W2:Y:S01]  /*1bbe0*/  I2F R134, R134 ;  /* 0x0000008600867306 */ /* 0x000ea20000201400 */
[----:B-1----:R-:W-:Y:S02]  /*1bbf0*/  FMNMX.FTZ R136, R114, R141, !PT ;  /* 0x0000008d72887209 */ /* 0x002fe40007810000 */
[----:B------:R-:W-:Y:S02]  /*1bc00*/  FMNMX.FTZ R141, R117, R138, !PT ;  /* 0x0000008a758d7209 */ /* 0x000fe40007810000 */
[----:B------:R-:W-:Y:S02]  /*1bc10*/  FMNMX.FTZ R135, R115, R136, !PT ;  /* 0x0000008873877209 */ /* 0x000fe40007810000 */
[----:B------:R-:W-:Y:S02]  /*1bc20*/  FMNMX.FTZ R136, R120, R141, !PT ;  /* 0x0000008d78887209 */ /* 0x000fe40007810000 */
[----:B------:R-:W-:Y:S02]  /*1bc30*/  FMNMX.FTZ R2, R118, R135, !PT ;  /* 0x0000008776027209 */ /* 0x000fe40007810000 */
[----:B------:R-:W-:Y:S01]  /*1bc40*/  FMNMX.FTZ R137, R121, R136, !PT ;  /* 0x0000008879897209 */ /* 0x000fe20007810000 */
        /* <DEDUP_REMOVED lines=11> */
[----:B------:R-:W-:Y:S02]  /*1bd00*/  FMNMX.FTZ R134, R128, R137, !PT ;  /* 0x0000008980867209 */ /* 0x000fe40007810000 */
[----:B------:R-:W-:Y:S02]  /*1bd10*/  FMNMX.FTZ R2, R126, R135, !PT ;  /* 0x000000877e027209 */ /* 0x000fe40007810000 */
[----:B------:R-:W-:Y:S02]  /*1bd20*/  FMNMX.FTZ R132, R129, R134, !PT ;  /* 0x0000008681847209 */ /* 0x000fe40007810000 */
[----:B------:R-:W-:Y:S04]  /*1bd30*/  FMNMX.FTZ R133, R127, R2, !PT ;  /* 0x000000027f857209 */ /* 0x000fe80007810000 */
[----:B------:R-:W-:Y:S02]  /*1bd40*/  FMNMX.FTZ R0, R130, R133, !PT ;  /* 0x0000008582007209 */ /* 0x000fe40007810000 */
[----:B------:R-:W1:Y:S02]  /*1bd50*/  SHFL.BFLY PT, R133, R132, 0x2, 0x1f ;  /* 0x0c401f0084857f89 */ /* 0x000e6400000e0000 */
[----:B------:R-:W-:Y:S06]  /*1bd60*/  FMNMX.FTZ R137, R131, R0, !PT ;  /* 0x0000000083897209 */ /* 0x000fec0007810000 */
        /* <DEDUP_REMOVED lines=74> */
[----:B------:R-:W-:Y:S01]  /*1c210*/  PLOP3.LUT P0, PT, PT, PT, UP0, 0x80, 0x0 ;  /* 0x000000000000781c */ /* 0x000fe20003f0f008 */
        /* <DEDUP_REMOVED lines=53> */
[----:B------:R-:W-:Y:S01]  /*1c570*/  FFMA.FTZ R65, R65, c[0x0][0x23c], -R132 ;  /* 0x00008f0041417a23 */ /* 0x000fe20000010884 */
        /* <DEDUP_REMOVED lines=9> */
[----:B------:R-:W-:Y:S02]  /*1c610*/  FFMA.FTZ R67, R67, c[0x0][0x23c], -R4 ;  /* 0x00008f0043437a23 */ /* 0x000fe40000010804 */
[C---:B------:R-:W-:Y:S03]  /*1c620*/  HMMA.16816.F32.BF16 R228, R144.reuse, R140, R228 ;  /* 0x0000008c90e4723c */ /* 0x040fe600000418e4 */
[----:B------:R-:W-:Y:S01]  /*1c630*/  MUFU.EX2 R27, R27 ;  /* 0x0000001b001b7308 */ /* 0x000fe20000000800 */
[--C-:B------:R-:W-:Y:S02]  /*1c640*/  FFMA.FTZ R84, R84, c[0x0][0x23c], -R132.reuse ;  /* 0x00008f0054547a23 */ /* 0x100fe40000010884 */
[----:B------:R-:W-:Y:S02]  /*1c650*/  FFMA.FTZ R85, R85, c[0x0][0x23c], -R132 ;  /* 0x00008f0055557a23 */ /* 0x000fe40000010884 */
        /* <DEDUP_REMOVED lines=29> */
[----:B------:R-:W-:Y:S01]  /*1c830*/  FFMA.FTZ R94, R94, c[0x0][0x23c], -R4 ;  /* 0x00008f005e5e7a23 */ /* 0x000fe20000010804 */
[----:B--2---:R-:W-:Y:S01]  /*1c840*/  F2FP.BF16.PACK_AB R23, R141, R140 ;  /* 0x0000008c8d17723e */ /* 0x004fe200000010ff */
[--C-:B------:R-:W-:Y:S02]  /*1c850*/  FFMA.FTZ R92, R92, c[0x0][0x23c], -R132.reuse ;  /* 0x00008f005c5c7a23 */ /* 0x100fe40000010884 */
[--C-:B------:R-:W-:Y:S02]  /*1c860*/  FFMA.FTZ R93, R93, c[0x0][0x23c], -R132.reuse ;  /* 0x00008f005d5d7a23 */ /* 0x100fe40000010884 */
[--C-:B------:R-:W-:Y:S01]  /*1c870*/  FFMA.FTZ R96, R96, c[0x0][0x23c], -R132.reuse ;  /* 0x00008f0060607a23 */ /* 0x100fe20000010884 */
[----:B------:R-:W2:Y:S01]  /*1c880*/  MUFU.EX2 R144, R144 ;  /* 0x0000009000907308 */ /* 0x000ea20000000800 */
[C---:B---3--:R-:W-:Y:S05]  /*1c890*/  HMMA.16816.F32.BF16 R228, R20.reuse, R12, R228 ;  /* 0x0000000c14e4723c */ /* 0x048fea00000418e4 */
[----:B------:R-:W-:Y:S02]  /*1c8a0*/  FFMA.FTZ R97, R97, c[0x0][0x23c], -R132 ;  /* 0x00008f0061617a23 */ /* 0x000fe40000010884 */
[----:B------:R-:W-:Y:S01]  /*1c8b0*/  FFMA.FTZ R99, R99, c[0x0][0x23c], -R4 ;  /* 0x00008f0063637a23 */ /* 0x000fe20000010804 */
        /* <DEDUP_REMOVED lines=12> */
[----:B------:R-:W1:Y:S01]  /*1c980*/  MUFU.EX2 R33, R33 ;  /* 0x0000002100217308 */ /* 0x000e620000000800 */
[----:B------:R-:W-:Y:S01]  /*1c990*/  FFMA.FTZ R117, R117, c[0x0][0x23c], -R132 ;  /* 0x00008f0075757a23 */ /* 0x000fe20000010884 */
[----:B------:R-:W-:Y:S01]  /*1c9a0*/  F2FP.BF16.PACK_AB R20, R153, R152 ;  /* 0x000000989914723e */ /* 0x000fe200000010ff */
[----:B------:R-:W-:Y:S01]  /*1c9b0*/  FFMA.FTZ R0, R209, R136, R0 ;  /* 0x00000088d1007223 */ /* 0x000fe20000010000 */
[----:B------:R-:W-:Y:S03]  /*1c9c0*/  F2FP.BF16.PACK_AB R22, R25, R24 ;  /* 0x000000181916723e */ /* 0x000fe600000010ff */
[----:B----4-:R-:W-:Y:S01]  /*1c9d0*/  F2FP.BF16.PACK_AB R21, R142, R143 ;  /* 0x0000008f8e15723e */ /* 0x010fe200000010ff */
[----:B------:R-:W-:Y:S01]  /*1c9e0*/  FFMA.FTZ R2, R211, R137, R2 ;  /* 0x00000089d3027223 */ /* 0x000fe20000010002 */
[----:B--2---:R-:W-:Y:S01]  /*1c9f0*/  F2FP.BF16.PACK_AB R23, R27, R144 ;  /* 0x000000901b17723e */ /* 0x004fe200000010ff */
[----:B------:R-:W-:Y:S01]  /*1ca00*/  MUFU.EX2 R30, R30 ;  /* 0x0000001e001e7308 */ /* 0x000fe20000000800 */
[----:B------:R-:W-:Y:S02]  /*1ca10*/  FADD.FTZ R0, R5, R0 ;  /* 0x0000000005007221 */ /* 0x000fe40000010000 */
[----:B------:R-:W-:Y:S02]  /*1ca20*/  FADD.FTZ R157, R157, R2 ;  /* 0x000000029d9d7221 */ /* 0x000fe40000010000 */
[----:B------:R-:W-:Y:S01]  /*1ca30*/  FADD.FTZ R5, R135, R0 ;  /* 0x0000000087057221 */ /* 0x000fe20000010000 */
[C---:B------:R-:W-:Y:S03]  /*1ca40*/  HMMA.16816.F32.BF16 R228, R20.reuse, R8, R228 ;  /* 0x0000000814e4723c */ /* 0x040fe600000418e4 */
[----:B------:R-:W-:Y:S01]  /*1ca50*/  FADD.FTZ R2, R154, R157 ;  /* 0x0000009d9a027221 */ /* 0x000fe20000010000 */
[----:B------:R-:W2:Y:S01]  /*1ca60*/  MUFU.EX2 R31, R31 ;  /* 0x0000001f001f7308 */ /* 0x000ea20000000800 */
[----:B------:R-:W-:Y:S02]  /*1ca70*/  FADD.FTZ R5, R138, R5 ;  /* 0x000000058a057221 */ /* 0x000fe40000010000 */
[----:B------:R-:W-:Y:S01]  /*1ca80*/  FADD.FTZ R2, R155, R2 ;  /* 0x000000029b027221 */ /* 0x000fe20000010000 */
[C---:B------:R-:W-:Y:S01]  /*1ca90*/  HMMA.16816.F32.BF16 R224, R20.reuse, R10, R224 ;  /* 0x0000000a14e0723c */ /* 0x040fe200000418e0 */
[----:B------:R-:W4:Y:S03]  /*1caa0*/  LDSM.16.MT88.4 R8, [R234+0x5c00] ;  /* 0x005c0000ea08783b */ /* 0x000f260000004200 */
[----:B------:R-:W-:Y:S02]  /*1cab0*/  FADD.FTZ R121, R121, R2 ;  /* 0x0000000279797221 */ /* 0x000fe40000010000 */
[----:B------:R-:W-:Y:S01]  /*1cac0*/  MUFU.EX2 R145, R145 ;  /* 0x0000009100917308 */ /* 0x000fe20000000800 */
[----:B------:R-:W-:Y:S01]  /*1cad0*/  FADD.FTZ R148, R148, R5 ;  /* 0x0000000594947221 */ /* 0x000fe20000010000 */
[C---:B-----5:R-:W-:Y:S04]  /*1cae0*/  HMMA.16816.F32.BF16 R220, R20.reuse, R12, R220 ;  /* 0x0000000c14dc723c */ /* 0x060fe800000418dc */
[----:B------:R-:W-:Y:S02]  /*1caf0*/  FFMA.FTZ R5, R95, c[0x0][0x23c], -R4 ;  /* 0x00008f005f057a23 */ /* 0x000fe40000010804 */
        /* <DEDUP_REMOVED lines=19> */
[--C-:B------:R-:W-:Y:S02]  /*1cc30*/  FFMA.FTZ R26, R124, c[0x0][0x23c], -R132.reuse ;  /* 0x00008f007c1a7a23 */ /* 0x100fe40000010884 */
        /* <DEDUP_REMOVED lines=23> */
[--C-:B------:R-:W-:Y:S02]  /*1cdb0*/  FFMA.FTZ R59, R128, c[0x0][0x23c], -R132.reuse ;  /* 0x00008f00803b7a23 */ /* 0x100fe40000010884 */
[----:B------:R-:W-:Y:S01]  /*1cdc0*/  FFMA.FTZ R132, R129, c[0x0][0x23c], -R132 ;  /* 0x00008f0081847a23 */ /* 0x000fe20000010884 */
[----:B------:R-:W-:Y:S01]  /*1cdd0*/  MUFU.EX2 R42, R42 ;  /* 0x0000002a002a7308 */ /* 0x000fe20000000800 */
[--C-:B------:R-:W-:Y:S09]  /*1cde0*/  FFMA.FTZ R130, R130, c[0x0][0x23c], -R4.reuse ;  /* 0x00008f0082827a23 */ /* 0x100ff20000010804 */
        /* <DEDUP_REMOVED lines=110> */
[----:B------:R4:W-:Y:S10]  /*1d4d0*/  MUFU.EX2 R2, R94 ;  /* 0x0000005e00027308 */ /* 0x0009f40000000800 */
[----:B------:R-:W-:Y:S01]  /*1d4e0*/  MUFU.EX2 R92, R92 ;  /* 0x0000005c005c7308 */ /* 0x000fe20000000800 */
[----:B-1----:R-:W-:Y:S09]  /*1d4f0*/  F2FP.BF16.PACK_AB R11, R91, R90 ;  /* 0x0000005a5b0b723e */ /* 0x002ff200000010ff */
[----:B------:R-:W1:Y:S01]  /*1d500*/  MUFU.EX2 R93, R93 ;  /* 0x0000005d005d7308 */ /* 0x000e620000000800 */
[C---:B--2---:R-:W-:Y:S05]  /*1d510*/  HMMA.16816.F32.BF16 R228, R8.reuse, R20, R228 ;  /* 0x0000001408e4723c */ /* 0x044fea00000418e4 */
[----:B----4-:R-:W-:Y:S02]  /*1d520*/  FFMA.FTZ R94, R98, c[0x0][0x23c], -R4 ;  /* 0x00008f00625e7a23 */ /* 0x010fe40000010804 */
[----:B------:R-:W-:Y:S01]  /*1d530*/  FADD.FTZ R21, R25, R24 ;  /* 0x0000001819157221 */ /* 0x000fe20000010000 */
[C---:B-----5:R-:W-:Y:S01]  /*1d540*/  HMMA.16816.F32.BF16 R220, R8.reuse, R16, R220 ;  /* 0x0000001008dc723c */ /* 0x060fe200000418dc */
[----:B------:R-:W-:Y:S03]  /*1d550*/  MUFU.EX2 R96, R96 ;  /* 0x0000006000607308 */ /* 0x000fe60000000800 */
[----:B------:R-:W-:Y:S02]  /*1d560*/  FADD.FTZ R28, R28, R21 ;  /* 0x000000151c1c7221 */ /* 0x000fe40000010000 */
[----:B------:R-:W-:Y:S02]  /*1d570*/  FFMA.FTZ R24, R102, c[0x0][0x23c], -R4 ;  /* 0x00008f0066187a23 */ /* 0x000fe40000010804 */
[C---:B------:R-:W-:Y:S01]  /*1d580*/  HMMA.16816.F32.BF16 R224, R8.reuse, R22, R224 ;  /* 0x0000001608e0723c */ /* 0x040fe200000418e0 */
[----:B------:R-:W2:Y:S02]  /*1d590*/  LDSM.16.MT88.4 R20, [R234+0x7c00] ;  /* 0x007c0000ea14783b */ /* 0x000ea40000004200 */
[----:B------:R-:W4:Y:S01]  /*1d5a0*/  MUFU.EX2 R97, R97 ;  /* 0x0000006100617308 */ /* 0x000f220000000800 */
        /* <DEDUP_REMOVED lines=8> */
[----:B-1----:R-:W-:Y:S01]  /*1d630*/  F2FP.BF16.PACK_AB R8, R93, R92 ;  /* 0x0000005c5d08723e */ /* 0x002fe200000010ff */
[----:B------:R-:W-:Y:S04]  /*1d640*/  FADD.FTZ R29, R29, R28 ;  /* 0x0000001c1d1d7221 */ /* 0x000fe80000010000 */
[----:B------:R-:W-:Y:S02]  /*1d650*/  FADD.FTZ R32, R32, R29 ;  /* 0x0000001d20207221 */ /* 0x000fe40000010000 */
[----:B------:R-:W-:Y:S01]  /*1d660*/  MUFU.EX2 R94, R94 ;  /* 0x0000005e005e7308 */ /* 0x000fe20000000800 */
[----:B------:R-:W-:Y:S02]  /*1d670*/  FFMA.FTZ R28, R106, c[0x0][0x23c], -R4 ;  /* 0x00008f006a1c7a23 */ /* 0x000fe40000010804 */
[----:B------:R-:W-:Y:S01]  /*1d680*/  FADD.FTZ R33, R33, R32 ;  /* 0x0000002021217221 */ /* 0x000fe20000010000 */
[----:B----4-:R-:W-:Y:S01]  /*1d690*/  F2FP.BF16.PACK_AB R10, R97, R96 ;  /* 0x00000060610a723e */ /* 0x010fe200000010ff */
        /* <DEDUP_REMOVED lines=180> */
.L_x_2706:
[----:B------:R-:W1:Y:S01]  /*1e1e0*/  SHFL.BFLY PT, R0, R211, 0x2, 0x1f ;  /* 0x0c401f00d3007f89 */ /* 0x000e6200000e0000 */
[----:B------:R-:W-:Y:S01]  /*1e1f0*/  IMAD.MOV.U32 R5, RZ, RZ, 0x3f800000 ;  /* 0x3f800000ff057424 */ /* 0x000fe200078e00ff */
[----:B------:R-:W2:Y:S01]  /*1e200*/  S2UR UR10, SR_CTAID.Z ;  /* 0x00000000000a79c3 */ /* 0x000ea20000002700 */
[----:B------:R-:W-:Y:S01]  /*1e210*/  IMAD.MOV.U32 R4, RZ, RZ, 0x3f800000 ;  /* 0x3f800000ff047424 */ /* 0x000fe200078e00ff */
[----:B------:R-:W3:Y:S01]  /*1e220*/  SHFL.BFLY PT, R6, R209, 0x2, 0x1f ;  /* 0x0c401f00d1067f89 */ /* 0x000ee200000e0000 */
[----:B------:R-:W-:Y:S01]  /*1e230*/  UIADD3 UR9, -UR13, URZ, URZ ;  /* 0x0000003f0d097290 */ /* 0x000fe2000fffe13f */
[----:B------:R-:W-:Y:S01]  /*1e240*/  BSSY B0, `(.L_x_2711) ;  /* 0x0000092000007945 */ /* 0x000fe20003800000 */
[----:B------:R-:W-:Y:S01]  /*1e250*/  ULDC UR6, c[0x0][0x1c0] ;  /* 0x0000700000067ab9 */ /* 0x000fe20000000800 */
[----:B------:R-:W-:Y:S06]  /*1e260*/  BAR.SYNC.DEFER_BLOCKING 0x0 ;  /* 0x0000000000007b1d */ /* 0x000fec0000010000 */
[----:B------:R-:W4:Y:S01]  /*1e270*/  S2UR UR7, SR_CTAID.Y ;  /* 0x00000000000779c3 */ /* 0x000f220000002600 */
[----:B------:R-:W-:-:S07]  /*1e280*/  ULDC.64 UR4, c[0x0][0x210] ;  /* 0x0000840000047ab9 */ /* 0x000fce0000000a00 */
[----:B------:R-:W5:Y:S01]  /*1e290*/  S2UR UR8, SR_CTAID.X ;  /* 0x00000000000879c3 */ /* 0x000f620000002500 */
[----:B-1----:R-:W-:Y:S02]  /*1e2a0*/  FADD.FTZ R9, R0, R211 ;  /* 0x000000d300097221 */ /* 0x002fe40000010000 */
[----:B------:R-:W1:Y:S01]  /*1e2b0*/  S2R R0, SR_TID.X ;  /* 0x0000000000007919 */ /* 0x000e620000002100 */
[----:B--2---:R-:W-:Y:S01]  /*1e2c0*/  UIMAD UR9, UR9, UR6, UR10 ;  /* 0x00000006090972a4 */ /* 0x004fe2000f8e020a */
[----:B---3--:R-:W-:Y:S02]  /*1e2d0*/  FADD.FTZ R6, R6, R209 ;  /* 0x000000d106067221 */ /* 0x008fe40000010000 */
[----:B------:R-:W2:Y:S01]  /*1e2e0*/  SHFL.BFLY PT, R2, R9, 0x1, 0x1f ;  /* 0x0c201f0009027f89 */ /* 0x000ea200000e0000 */
[----:B------:R-:W-:-:S03]  /*1e2f0*/  ULDC.64 UR10, c[0x0][0x118] ;  /* 0x00004600000a7ab9 */ /* 0x000fc60000000a00 */
[----:B------:R-:W3:Y:S01]  /*1e300*/  SHFL.BFLY PT, R3, R6, 0x1, 0x1f ;  /* 0x0c201f0006037f89 */ /* 0x000ee200000e0000 */
[----:B----4-:R-:W-:-:S04]  /*1e310*/  UIMAD UR4, UR7, UR4, UR13 ;  /* 0x00000004070472a4 */ /* 0x010fc8000f8e020d */
[----:B------:R-:W-:Y:S02]  /*1e320*/  UIMAD UR4, UR4, UR6, UR9 ;  /* 0x00000006040472a4 */ /* 0x000fe4000f8e0209 */
[----:B-----5:R-:W-:Y:S01]  /*1e330*/  USHF.L.U32 UR7, UR8, 0x6, URZ ;  /* 0x0000000608077899 */ /* 0x020fe2000800063f */
[----:B-1----:R-:W-:-:S03]  /*1e340*/  SHF.R.S32.HI R7, RZ, 0x1f, R0 ;  /* 0x0000001fff077819 */ /* 0x002fc60000011400 */
[----:B------:R-:W-:Y:S01]  /*1e350*/  UIMAD UR7, UR4, UR5, UR7 ;  /* 0x00000005040772a4 */ /* 0x000fe2000f8e0207 */
[----:B--2---:R-:W-:Y:S01]  /*1e360*/  FADD.FTZ R2, R9, R2 ;  /* 0x0000000209027221 */ /* 0x004fe20000010000 */
[CC--:B------:R-:W-:Y:S02]  /*1e370*/  LEA.HI R8, R7.reuse, R0.reuse, RZ, 0x2 ;  /* 0x0000000007087211 */ /* 0x0c0fe400078f10ff */
[----:B------:R-:W-:Y:S01]  /*1e380*/  LEA.HI R9, R7, R0, RZ, 0x3 ;  /* 0x0000000007097211 */ /* 0x000fe200078f18ff */
[----:B---3--:R-:W-:Y:S01]  /*1e390*/  FADD.FTZ R3, R6, R3 ;  /* 0x0000000306037221 */ /* 0x008fe20000010000 */
[----:B------:R-:W-:Y:S02]  /*1e3a0*/  SHF.R.S32.HI R10, RZ, 0x2, R8 ;  /* 0x00000002ff0a7819 */ /* 0x000fe40000011408 */
[----:B------:R-:W-:Y:S02]  /*1e3b0*/  SHF.R.S32.HI R6, RZ, 0x3, R9 ;  /* 0x00000003ff067819 */ /* 0x000fe40000011409 */
[----:B------:R-:W-:-:S02]  /*1e3c0*/  LOP3.LUT R13, R9, 0xfffffff8, RZ, 0xc0, !PT ;  /* 0xfffffff8090d7812 */ /* 0x000fc400078ec0ff */
[----:B------:R-:W-:Y:S02]  /*1e3d0*/  SHF.R.S32.HI R15, RZ, 0x1f, R10 ;  /* 0x0000001fff0f7819 */ /* 0x000fe4000001140a */
[----:B------:R-:W-:Y:S02]  /*1e3e0*/  LEA.HI R14, R7, R0, RZ, 0x6 ;  /* 0x00000000070e7211 */ /* 0x000fe400078f30ff */
[----:B------:R-:W-:Y:S01]  /*1e3f0*/  LEA.HI R11, R9, R6, RZ, 0x1 ;  /* 0x00000006090b7211 */ /* 0x000fe200078f08ff */
[----:B------:R-:W-:Y:S01]  /*1e400*/  IMAD.IADD R9, R0, 0x1, -R13 ;  /* 0x0000000100097824 */ /* 0x000fe200078e0a0d */
[----:B------:R-:W-:Y:S01]  /*1e410*/  FSETP.NE.FTZ.AND P1, PT, R3, RZ, PT ;  /* 0x000000ff0300720b */ /* 0x000fe20003f35000 */
[----:B------:R-:W-:Y:S01]  /*1e420*/  IMAD.SHL.U32 R14, R14, 0x4, RZ ;  /* 0x000000040e0e7824 */ /* 0x000fe200078e00ff */
[----:B------:R-:W-:Y:S02]  /*1e430*/  LEA.HI R15, R15, R10, RZ, 0x3 ;  /* 0x0000000a0f0f7211 */ /* 0x000fe400078f18ff */
[----:B------:R-:W-:-:S02]  /*1e440*/  LOP3.LUT R11, R11, 0xfffffffe, RZ, 0xc0, !PT ;  /* 0xfffffffe0b0b7812 */ /* 0x000fc400078ec0ff */
[----:B------:R-:W-:Y:S02]  /*1e450*/  LEA.HI R13, R9, R9, RZ, 0x1 ;  /* 0x00000009090d7211 */ /* 0x000fe400078f08ff */
[----:B------:R-:W-:Y:S01]  /*1e460*/  LOP3.LUT R15, R15, 0xfffffff8, RZ, 0xc0, !PT ;  /* 0xfffffff80f0f7812 */ /* 0x000fe200078ec0ff */
[----:B------:R-:W-:Y:S01]  /*1e470*/  IMAD.IADD R11, R6, 0x1, -R11 ;  /* 0x00000001060b7824 */ /* 0x000fe200078e0a0b */
[----:B------:R-:W-:Y:S02]  /*1e480*/  LOP3.LUT R14, R14, 0x3fffff00, RZ, 0xc0, !PT ;  /* 0x3fffff000e0e7812 */ /* 0x000fe400078ec0ff */
[----:B------:R-:W-:Y:S01]  /*1e490*/  LOP3.LUT R12, R13, 0xfffffffe, RZ, 0xc0, !PT ;  /* 0xfffffffe0d0c7812 */ /* 0x000fe200078ec0ff */
[----:B------:R-:W-:Y:S01]  /*1e4a0*/  IMAD.IADD R15, R10, 0x1, -R15 ;  /* 0x000000010a0f7824 */ /* 0x000fe200078e0a0f */
[----:B------:R-:W1:Y:S01]  /*1e4b0*/  @P1 MUFU.RCP R5, R3 ;  /* 0x0000000300051308 */ /* 0x000e620000001000 */
[----:B------:R-:W-:Y:S01]  /*1e4c0*/  IMAD R11, R11, 0x20, R14 ;  /* 0x000000200b0b7824 */ /* 0x000fe200078e020e */
[----:B------:R-:W-:Y:S01]  /*1e4d0*/  LEA.HI R14, R7, R0, RZ, 0x4 ;  /* 0x00000000070e7211 */ /* 0x000fe200078f20ff */
[----:B------:R-:W-:Y:S01]  /*1e4e0*/  IMAD.IADD R12, R9, 0x1, -R12 ;  /* 0x00000001090c7824 */ /* 0x000fe200078e0a0c */
[----:B------:R-:W-:-:S02]  /*1e4f0*/  LEA.HI R16, R15, R15, RZ, 0x1 ;  /* 0x0000000f0f107211 */ /* 0x000fc400078f08ff */
[----:B------:R-:W-:Y:S01]  /*1e500*/  FSETP.NE.FTZ.AND P0, PT, R2, RZ, PT ;  /* 0x000000ff0200720b */ /* 0x000fe20003f15000 */
[----:B------:R-:W-:Y:S01]  /*1e510*/  IMAD R10, R12, 0x4, R11 ;  /* 0x000000040c0a7824 */ /* 0x000fe200078e020b */
[----:B------:R-:W-:Y:S01]  /*1e520*/  SHF.R.S32.HI R12, RZ, 0x4, R14 ;  /* 0x00000004ff0c7819 */ /* 0x000fe2000001140e */
[----:B------:R-:W-:Y:S01]  /*1e530*/  @P1 MUFU.LG2 R3, R3 ;  /* 0x0000000300031308 */ /* 0x000fe20000000c00 */
[----:B------:R-:W-:Y:S02]  /*1e540*/  LEA.HI R7, R7, R0, RZ, 0x5 ;  /* 0x0000000007077211 */ /* 0x000fe400078f28ff */
[----:B------:R-:W-:Y:S01]  /*1e550*/  LOP3.LUT R11, R8, 0xfffffffc, RZ, 0xc0, !PT ;  /* 0xfffffffc080b7812 */ /* 0x000fe200078ec0ff */
[----:B------:R-:W-:Y:S01]  /*1e560*/  IMAD.SHL.U32 R12, R12, 0x40, RZ ;  /* 0x000000400c0c7824 */ /* 0x000fe200078e00ff */
[----:B------:R-:W-:Y:S02]  /*1e570*/  SHF.R.S32.HI R14, RZ, 0x1, R16 ;  /* 0x00000001ff0e7819 */ /* 0x000fe40000011410 */
[----:B------:R-:W-:Y:S01]  /*1e580*/  SHF.R.S32.HI R8, RZ, 0x5, R7 ;  /* 0x00000005ff087819 */ /* 0x000fe20000011407 */
[----:B-1----:R-:W-:Y:S01]  /*1e590*/  FMUL.FTZ R228, R5, R228 ;  /* 0x000000e405e47220 */ /* 0x002fe20000410000 */
[----:B------:R-:W-:Y:S01]  /*1e5a0*/  IADD3 R11, -R11, R0, RZ ;  /* 0x000000000b0b7210 */ /* 0x000fe20007ffe1ff */
[----:B------:R-:W-:Y:S01]  /*1e5b0*/  IMAD.SHL.U32 R17, R14, 0x40, RZ ;  /* 0x000000400e117824 */ /* 0x000fe200078e00ff */
[----:B------:R-:W-:Y:S01]  /*1e5c0*/  LOP3.LUT R16, R16, 0x1fffffe, RZ, 0xc0, !PT ;  /* 0x01fffffe10107812 */ /* 0x000fe200078ec0ff */
[----:B------:R-:W1:Y:S01]  /*1e5d0*/  @P0 MUFU.RCP R4, R2 ;  /* 0x0000000200040308 */ /* 0x000e620000001000 */
[----:B------:R-:W-:Y:S01]  /*1e5e0*/  SHF.R.S32.HI R13, RZ, 0x1, R13 ;  /* 0x00000001ff0d7819 */ /* 0x000fe2000001140d */
[----:B------:R-:W-:Y:S01]  /*1e5f0*/  IMAD R11, R8, 0x100, R11 ;  /* 0x00000100080b7824 */ /* 0x000fe200078e020b */
[----:B------:R-:W-:Y:S01]  /*1e600*/  LOP3.LUT R17, R17, 0xc0, RZ, 0xc0, !PT ;  /* 0x000000c011117812 */ /* 0x000fe200078ec0ff */
[----:B------:R-:W-:Y:S01]  /*1e610*/  IMAD.IADD R16, R15, 0x1, -R16 ;  /* 0x000000010f107824 */ /* 0x000fe200078e0a10 */
[----:B------:R-:W-:Y:S01]  /*1e620*/  LOP3.LUT R12, R12, 0xc0, RZ, 0xc0, !PT ;  /* 0x000000c00c0c7812 */ /* 0x000fe200078ec0ff */
[C---:B------:R-:W-:Y:S01]  /*1e630*/  FMUL.FTZ R229, R5.reuse, R229 ;  /* 0x000000e505e57220 */ /* 0x040fe20000410000 */
[C---:B------:R-:W-:Y:S01]  /*1e640*/  LOP3.LUT P2, RZ, R14.reuse, 0x2, RZ, 0xc0, !PT ;  /* 0x000000020eff7812 */ /* 0x040fe2000784c0ff */
[C---:B------:R-:W-:Y:S01]  /*1e650*/  FMUL.FTZ R224, R5.reuse, R224 ;  /* 0x000000e005e07220 */ /* 0x040fe20000410000 */
[----:B------:R-:W-:Y:S01]  /*1e660*/  LOP3.LUT R15, R14, 0x1, RZ, 0xc0, !PT ;  /* 0x000000010e0f7812 */ /* 0x000fe200078ec0ff */
[----:B------:R-:W-:Y:S01]  /*1e670*/  FMUL.FTZ R225, R5, R225 ;  /* 0x000000e105e17220 */ /* 0x000fe20000410000 */
[----:B------:R-:W-:Y:S01]  /*1e680*/  LOP3.LUT R7, R7, 0xffffffe0, RZ, 0xc0, !PT ;  /* 0xffffffe007077812 */ /* 0x000fe200078ec0ff */
[----:B------:R-:W-:Y:S01]  /*1e690*/  FMUL.FTZ R220, R5, R220 ;  /* 0x000000dc05dc7220 */ /* 0x000fe20000410000 */
[----:B------:R-:W-:Y:S01]  /*1e6a0*/  ISETP.NE.U32.AND P3, PT, R15, 0x1, PT ;  /* 0x000000010f00780c */ /* 0x000fe20003f65070 */
[C---:B------:R-:W-:Y:S01]  /*1e6b0*/  FMUL.FTZ R221, R5.reuse, R221 ;  /* 0x000000dd05dd7220 */ /* 0x040fe20000410000 */
[----:B------:R-:W2:Y:S01]  /*1e6c0*/  @P0 MUFU.LG2 R2, R2 ;  /* 0x0000000200020308 */ /* 0x000ea20000000c00 */
[C---:B------:R-:W-:Y:S01]  /*1e6d0*/  FMUL.FTZ R216, R5.reuse, R216 ;  /* 0x000000d805d87220 */ /* 0x040fe20000410000 */
[----:B------:R-:W-:Y:S01]  /*1e6e0*/  IADD3 R7, R0, -R7, RZ ;  /* 0x8000000700077210 */ /* 0x000fe20007ffe0ff */
[----:B------:R-:W-:-:S02]  /*1e6f0*/  FMUL.FTZ R217, R5, R217 ;  /* 0x000000d905d97220 */ /* 0x000fc40000410000 */
[----:B------:R-:W-:Y:S01]  /*1e700*/  IMAD.SHL.U32 R13, R13, 0x8, RZ ;  /* 0x000000080d0d7824 */ /* 0x000fe200078e00ff */
[----:B------:R-:W3:Y:S01]  /*1e710*/  S2R R5, SR_TID.X ;  /* 0x0000000000057919 */ /* 0x000ee20000002100 */
[----:B------:R-:W-:Y:S01]  /*1e720*/  IMAD R11, R16, 0x10, R11 ;  /* 0x00000010100b7824 */ /* 0x000fe200078e020b */
[----:B------:R-:W-:Y:S01]  /*1e730*/  LEA.HI R16, R17, R17, RZ, 0x1d ;  /* 0x0000001111107211 */ /* 0x000fe200078fe8ff */
[----:B-1----:R-:W-:Y:S01]  /*1e740*/  FMUL.FTZ R231, R4, R231 ;  /* 0x000000e704e77220 */ /* 0x002fe20000410000 */
[----:B------:R-:W-:Y:S01]  /*1e750*/  LOP3.LUT R13, R12, 0x18, R13, 0xf8, !PT ;  /* 0x000000180c0d7812 */ /* 0x000fe200078ef80d */
[C---:B------:R-:W-:Y:S01]  /*1e760*/  FMUL.FTZ R230, R4.reuse, R230 ;  /* 0x000000e604e67220 */ /* 0x040fe20000410000 */
[----:B------:R-:W-:Y:S01]  /*1e770*/  SHF.R.U32.HI R12, RZ, 0x3, R12 ;  /* 0x00000003ff0c7819 */ /* 0x000fe2000001160c */
[C---:B------:R-:W-:Y:S01]  /*1e780*/  FMUL.FTZ R227, R4.reuse, R227 ;  /* 0x000000e304e37220 */ /* 0x040fe20000410000 */
[----:B------:R-:W-:Y:S01]  /*1e790*/  LEA R11, R11, R16, 0x1 ;  /* 0x000000100b0b7211 */ /* 0x000fe200078e08ff */
[----:B------:R-:W-:Y:S01]  /*1e7a0*/  FMUL.FTZ R226, R4, R226 ;  /* 0x000000e204e27220 */ /* 0x000fe20000410000 */
[----:B------:R-:W-:Y:S01]  /*1e7b0*/  LOP3.LUT R13, R13, R12, RZ, 0x3c, !PT ;  /* 0x0000000c0d0d7212 */ /* 0x000fe200078e3cff */
[----:B------:R-:W-:-:S02]  /*1e7c0*/  IMAD.MOV.U32 R12, RZ, RZ, -0x20 ;  /* 0xffffffe0ff0c7424 */ /* 0x000fc400078e00ff */
[----:B------:R-:W-:Y:S01]  /*1e7d0*/  IMAD.SHL.U32 R14, R11, 0x4, RZ ;  /* 0x000000040b0e7824 */ /* 0x000fe200078e00ff */
[----:B------:R-:W-:Y:S01]  /*1e7e0*/  STS.64 [R11.X4], R228 ;  /* 0x000000e40b007388 */ /* 0x000fe20000004a00 */
[----:B------:R-:W-:Y:S01]  /*1e7f0*/  FMUL.FTZ R223, R4, R223 ;  /* 0x000000df04df7220 */ /* 0x000fe20000410000 */
[----:B------:R-:W-:Y:S01]  /*1e800*/  SEL R15, R12, 0x20, !P3 ;  /* 0x000000200c0f7807 */ /* 0x000fe20005800000 */
[C---:B------:R-:W-:Y:S01]  /*1e810*/  FMUL.FTZ R222, R4.reuse, R222 ;  /* 0x000000de04de7220 */ /* 0x040fe20000410000 */
[----:B------:R1:W-:Y:S01]  /*1e820*/  STS.64 [R11.X4+0x400], R230 ;  /* 0x000400e60b007388 */ /* 0x0003e20000004a00 */
[C---:B------:R-:W-:Y:S02]  /*1e830*/  FMUL.FTZ R219, R4.reuse, R219 ;  /* 0x000000db04db7220 */ /* 0x040fe40000410000 */
[----:B------:R-:W-:Y:S02]  /*1e840*/  FMUL.FTZ R218, R4, R218 ;  /* 0x000000da04da7220 */ /* 0x000fe40000410000 */
[----:B------:R-:W-:Y:S01]  /*1e850*/  IMAD.IADD R4, R10, 0x1, R13 ;  /* 0x000000010a047824 */ /* 0x000fe200078e020d */
[C---:B------:R-:W-:Y:S01]  /*1e860*/  IADD3 R10, R14.reuse, 0x40, RZ ;  /* 0x000000400e0a7810 */ /* 0x040fe20007ffe0ff */
[C---:B------:R-:W-:Y:S01]  /*1e870*/  IMAD.IADD R12, R14.reuse, 0x1, R15 ;  /* 0x000000010e0c7824 */ /* 0x040fe200078e020f */
[----:B------:R-:W-:Y:S01]  /*1e880*/  @P2 IADD3 R10, R14, -0x40, RZ ;  /* 0xffffffc00e0a2810 */ /* 0x000fe20007ffe0ff */
[----:B------:R-:W-:Y:S01]  /*1e890*/  @P1 FMUL.FTZ R3, R3, 0.69314718246459960938 ;  /* 0x3f31721803031820 */ /* 0x000fe20000410000 */
[----:B---3--:R-:W-:Y:S01]  /*1e8a0*/  SHF.R.S32.HI R28, RZ, 0x1f, R5 ;  /* 0x0000001fff1c7819 */ /* 0x008fe20000011405 */
[----:B--2---:R-:W-:Y:S01]  /*1e8b0*/  @P0 FMUL.FTZ R2, R2, 0.69314718246459960938 ;  /* 0x3f31721802020820 */ /* 0x004fe20000410000 */
[----:B------:R-:W-:Y:S01]  /*1e8c0*/  STS.64 [R12], R224 ;  /* 0x000000e00c007388 */ /* 0x000fe20000000a00 */
[----:B------:R-:W-:Y:S01]  /*1e8d0*/  IMAD.IADD R29, R15, 0x1, R10 ;  /* 0x000000010f1d7824 */ /* 0x000fe200078e020a */
[----:B------:R-:W-:Y:S01]  /*1e8e0*/  LOP3.LUT P2, RZ, R7, 0x3, RZ, 0xc0, !PT ;  /* 0x0000000307ff7812 */ /* 0x000fe2000784c0ff */
[----:B------:R-:W-:Y:S01]  /*1e8f0*/  IMAD.MOV.U32 R0, RZ, RZ, -0x800000 ;  /* 0xff800000ff007424 */ /* 0x000fe200078e00ff */
[----:B------:R-:W-:Y:S01]  /*1e900*/  STS.64 [R12+0x400], R226 ;  /* 0x000400e20c007388 */ /* 0x000fe20000000a00 */
[----:B------:R-:W-:-:S03]  /*1e910*/  @P1 FFMA.FTZ R0, R134, c[0x0][0x238], R3 ;  /* 0x00008e0086001a23 */ /* 0x000fc60000010003 */
[----:B------:R-:W-:Y:S04]  /*1e920*/  STS.64 [R10], R220 ;  /* 0x000000dc0a007388 */ /* 0x000fe80000000a00 */
[----:B------:R2:W-:Y:S01]  /*1e930*/  STS.64 [R10+0x400], R222 ;  /* 0x000400de0a007388 */ /* 0x0005e20000000a00 */
[----:B-1----:R-:W-:-:S03]  /*1e940*/  SHF.R.S32.HI R11, RZ, 0x1f, R8 ;  /* 0x0000001fff0b7819 */ /* 0x002fc60000011408 */
[----:B------:R-:W-:Y:S01]  /*1e950*/  STS.64 [R29], R216 ;  /* 0x000000d81d007388 */ /* 0x000fe20000000a00 */
[----:B------:R-:W-:-:S03]  /*1e960*/  LEA.HI R11, R11, R8, RZ, 0x2 ;  /* 0x000000080b0b7211 */ /* 0x000fc600078f10ff */
[----:B------:R-:W-:Y:S01]  /*1e970*/  STS.64 [R29+0x400], R218 ;  /* 0x000400da1d007388 */ /* 0x000fe20000000a00 */
[----:B------:R-:W-:-:S03]  /*1e980*/  LOP3.LUT R11, R11, 0xffffffc, RZ, 0xc0, !PT ;  /* 0x0ffffffc0b0b7812 */ /* 0x000fc600078ec0ff */
[----:B------:R-:W-:Y:S02]  /*1e990*/  BAR.SYNC.DEFER_BLOCKING 0x0 ;  /* 0x0000000000007b1d */ /* 0x000fe40000010000 */
[----:B------:R-:W-:Y:S01]  /*1e9a0*/  IMAD.IADD R11, R8, 0x1, -R11 ;  /* 0x00000001080b7824 */ /* 0x000fe200078e0a0b */
[----:B--2---:R-:W-:-:S04]  /*1e9b0*/  LEA.HI R10, R28, R5, RZ, 0x5 ;  /* 0x000000051c0a7211 */ /* 0x004fc800078f28ff */
[----:B------:R-:W-:-:S05]  /*1e9c0*/  LOP3.LUT R10, R10, 0xffffffe0, RZ, 0xc0, !PT ;  /* 0xffffffe00a0a7812 */ /* 0x000fca00078ec0ff */
[----:B------:R-:W-:Y:S01]  /*1e9d0*/  IMAD.IADD R10, R5, 0x1, -R10 ;  /* 0x00000001050a7824 */ /* 0x000fe200078e0a0a */
[----:B------:R-:W1:Y:S04]  /*1e9e0*/  LDS.128 R20, [R4.X4] ;  /* 0x0000000004147984 */ /* 0x000e680000004c00 */
[----:B------:R-:W-:Y:S01]  /*1e9f0*/  SHF.R.S32.HI R5, RZ, 0x1f, R10 ;  /* 0x0000001fff057819 */ /* 0x000fe2000001140a */
[----:B------:R-:W2:Y:S03]  /*1ea00*/  LDS.128 R16, [R4.X4+0x800] ;  /* 0x0008000004107984 */ /* 0x000ea60000004c00 */
[----:B------:R-:W-:Y:S01]  /*1ea10*/  LEA.HI R5, R5, R10, RZ, 0x2 ;  /* 0x0000000a05057211 */ /* 0x000fe200078f10ff */
[----:B------:R-:W3:Y:S01]  /*1ea20*/  LDS.128 R12, [R4.X4+0x1000] ;  /* 0x00100000040c7984 */ /* 0x000ee20000004c00 */
[----:B------:R-:W-:-:S02]  /*1ea30*/  IMAD.SHL.U32 R10, R9, 0x4, RZ ;  /* 0x00000004090a7824 */ /* 0x000fc400078e00ff */
[----:B------:R-:W-:Y:S01]  /*1ea40*/  SHF.R.S32.HI R8, RZ, 0x2, R5 ;  /* 0x00000002ff087819 */ /* 0x000fe20000011405 */
[----:B------:R4:W1:Y:S04]  /*1ea50*/  LDS.128 R24, [R4.X4+0x1800] ;  /* 0x0018000004187984 */ /* 0x0008680000004c00 */
[----:B------:R-:W-:Y:S02]  /*1ea60*/  IMAD R8, R11, 0x10, R8 ;  /* 0x000000100b087824 */ /* 0x000fe400078e0208 */
[----:B----4-:R-:W-:Y:S02]  /*1ea70*/  IMAD.MOV.U32 R4, RZ, RZ, -0x800000 ;  /* 0xff800000ff047424 */ /* 0x010fe400078e00ff */
[----:B------:R-:W-:Y:S01]  /*1ea80*/  @P0 FFMA.FTZ R4, R133, c[0x0][0x238], R2 ;  /* 0x00008e0085040a23 */ /* 0x000fe20000010002 */
[----:B------:R-:W-:Y:S05]  /*1ea90*/  @P2 BRA `(.L_x_2712) ;  /* 0x000000c000002947 */ /* 0x000fea0003800000 */
[----:B------:R-:W-:Y:S01]  /*1eaa0*/  UIMAD UR4, UR8, -0x40, UR12 ;  /* 0xffffffc0080478a4 */ /* 0x000fe2000f8e020c */
[----:B------:R-:W-:Y:S01]  /*1eab0*/  IADD3 R7, R8, 0x8, RZ ;  /* 0x0000000808077810 */ /* 0x000fe20007ffe0ff */
[----:B------:R-:W-:Y:S01]  /*1eac0*/  IMAD.U32 R2, RZ, RZ, UR7 ;  /* 0x00000007ff027e24 */ /* 0x000fe2000f8e00ff */
[----:B------:R-:W-:-:S02]  /*1ead0*/  SHF.R.S32.HI R5, RZ, 0x1f, R8 ;  /* 0x0000001fff057819 */ /* 0x000fc40000011408 */
[C---:B------:R-:W-:Y:S02]  /*1eae0*/  IADD3 R3, P0, R8.reuse, UR7, RZ ;  /* 0x0000000708037c10 */ /* 0x040fe4000ff1e0ff */
[----:B------:R-:W-:Y:S02]  /*1eaf0*/  ISETP.GE.AND P2, PT, R8, UR4, PT ;  /* 0x0000000408007c0c */ /* 0x000fe4000bf46270 */
[----:B------:R-:W-:Y:S02]  /*1eb00*/  ISETP.GE.AND P1, PT, R7, UR4, PT ;  /* 0x0000000407007c0c */ /* 0x000fe4000bf26270 */
[----:B------:R-:W-:Y:S02]  /*1eb10*/  LEA.HI.X.SX32 R2, R2, R5, 0x1, P0 ;  /* 0x0000000502027211 */ /* 0x000fe400000f0eff */
[----:B------:R-:W-:-:S04]  /*1eb20*/  LEA R8, P0, R3, c[0x0][0x208], 0x2 ;  /* 0x0000820003087a11 */ /* 0x000fc800078010ff */
[----:B------:R-:W-:-:S05]  /*1eb30*/  LEA.HI.X R9, R3, c[0x0][0x20c], R2, 0x2, P0 ;  /* 0x0000830003097a11 */ /* 0x000fca00000f1402 */
[----:B------:R4:W-:Y:S04]  /*1eb40*/  @!P2 STG.E [R8.64], R0 ;  /* 0x000000000800a986 */ /* 0x0009e8000c10190a */
[----:B------:R4:W-:Y:S02]  /*1eb50*/  @!P1 STG.E [R8.64+0x20], R4 ;  /* 0x0000200408009986 */ /* 0x0009e4000c10190a */
.L_x_2712:
[----:B------:R-:W-:Y:S05]  /*1eb60*/  BSYNC B0 ;  /* 0x0000000000007941 */ /* 0x000fea0003800000 */
.L_x_2711:
[--C-:B------:R-:W-:Y:S01]  /*1eb70*/  SHF.R.S32.HI R11, RZ, 0x1f, R10.reuse ;  /* 0x0000001fff0b7819 */ /* 0x100fe2000001140a */
[----:B------:R-:W-:Y:S01]  /*1eb80*/  ULDC UR4, c[0x0][0x22c] ;  /* 0x00008b0000047ab9 */ /* 0x000fe20000000800 */
[----:B------:R-:W-:Y:S01]  /*1eb90*/  ISETP.GE.AND P1, PT, R10, c[0x0][0x220], PT ;  /* 0x000088000a007a0c */ /* 0x000fe20003f26270 */
[----:B------:R-:W-:Y:S01]  /*1eba0*/  UIMAD UR4, UR7, UR4, URZ ;  /* 0x00000004070472a4 */ /* 0x000fe2000f8e023f */
[C---:B------:R-:W-:Y:S01]  /*1ebb0*/  IADD3 R3, R6.reuse, 0x10, RZ ;  /* 0x0000001006037810 */ /* 0x040fe20007ffe0ff */
[C---:B------:R-:W-:Y:S01]  /*1ebc0*/  IMAD.WIDE R10, R6.reuse, 0x20, R10 ;  /* 0x00000020060a7825 */ /* 0x040fe200078e020a */
[----:B------:R-:W-:Y:S01]  /*1ebd0*/  UIMAD UR5, UR8, -0x40, UR12 ;  /* 0xffffffc0080578a4 */ /* 0x000fe2000f8e020c */
[----:B------:R-:W-:-:S02]  /*1ebe0*/  IADD3 R2, R6, 0x20, RZ ;  /* 0x0000002006027810 */ /* 0x000fc40007ffe0ff */
[----:B----4-:R-:W-:Y:S01]  /*1ebf0*/  IMAD.U32 R0, RZ, RZ, UR4 ;  /* 0x00000004ff007e24 */ /* 0x010fe2000f8e00ff */
[----:B------:R-:W-:Y:S02]  /*1ec00*/  IADD3 R4, P0, R10, UR4, RZ ;  /* 0x000000040a047c10 */ /* 0x000fe4000ff1e0ff */
[----:B------:R-:W-:Y:S02]  /*1ec10*/  ISETP.GE.OR P4, PT, R3, UR5, P1 ;  /* 0x0000000503007c0c */ /* 0x000fe40008f86670 */
[----:B------:R-:W-:Y:S02]  /*1ec20*/  LEA.HI.X.SX32 R3, R0, R11, 0x1, P0 ;  /* 0x0000000b00037211 */ /* 0x000fe400000f0eff */
[----:B------:R-:W-:Y:S02]  /*1ec30*/  ISETP.GE.OR P0, PT, R6, UR5, P1 ;  /* 0x0000000506007c0c */ /* 0x000fe40008f06670 */
[----:B------:R-:W-:Y:S02]  /*1ec40*/  ISETP.GE.OR P3, PT, R2, UR5, P1 ;  /* 0x0000000502007c0c */ /* 0x000fe40008f66670 */
[----:B------:R-:W-:-:S02]  /*1ec50*/  LEA R2, P2, R4, c[0x0][0x1d8], 0x2 ;  /* 0x0000760004027a11 */ /* 0x000fc400078410ff */
[----:B------:R-:W-:Y:S02]  /*1ec60*/  IADD3 R6, R6, 0x30, RZ ;  /* 0x0000003006067810 */ /* 0x000fe40007ffe0ff */
[----:B------:R-:W-:-:S05]  /*1ec70*/  LEA.HI.X R3, R4, c[0x0][0x1dc], R3, 0x2, P2 ;  /* 0x0000770004037a11 */ /* 0x000fca00010f1403 */
[----:B-1----:R1:W-:Y:S04]  /*1ec80*/  @!P0 STG.E.64 [R2.64], R20 ;  /* 0x0000001402008986 */ /* 0x0023e8000c101b0a */
[----:B------:R1:W-:Y:S01]  /*1ec90*/  @!P0 STG.E.64 [R2.64+0x8], R22 ;  /* 0x0000081602008986 */ /* 0x0003e2000c101b0a */
[----:B------:R-:W-:-:S03]  /*1eca0*/  ISETP.GE.OR P0, PT, R6, UR5, P1 ;  /* 0x0000000506007c0c */ /* 0x000fc60008f06670 */
[----:B--2---:R1:W-:Y:S04]  /*1ecb0*/  @!P4 STG.E.128 [R2.64+0x800], R16 ;  /* 0x000800100200c986 */ /* 0x0043e8000c101d0a */
[----:B---3--:R1:W-:Y:S06]  /*1ecc0*/  @!P3 STG.E.128 [R2.64+0x1000], R12 ;  /* 0x0010000c0200b986 */ /* 0x0083ec000c101d0a */
[----:B------:R-:W-:Y:S05]  /*1ecd0*/  @P0 EXIT ;  /* 0x000000000000094d */ /* 0x000fea0003800000 */
[----:B------:R-:W-:Y:S01]  /*1ece0*/  STG.E.128 [R2.64+0x1800], R24 ;  /* 0x0018001802007986 */ /* 0x000fe2000c101d0a */
[----:B------:R-:W-:Y:S05]  /*1ecf0*/  EXIT ;  /* 0x000000000000794d */ /* 0x000fea0003800000 */
.L_x_2713:
        /* <DEDUP_REMOVED lines=16> */
.L_x_5216:


//--------------------- .text._ZN5flash24flash_fwd_splitkv_kernelI23Flash_fwd_kernel_traitsILi32ELi64ELi256ELi4ELb0ELb0EN7cutlass10bfloat16_tE19Flash_kernel_traitsILi32ELi64ELi256ELi4ES3_EELb1ELb0ELb1ELb0ELb0ELb1ELb1ELb1EEEvNS_16Flash_fwd_paramsE --------------------------
	.section	.text._ZN5flash24flash_fwd_splitkv_kernelI23Flash_fwd_kernel_traitsILi32ELi64ELi256ELi4ELb0ELb0EN7cutlass10bfloat16_tE19Flash_kernel_traitsILi32ELi64ELi256ELi4ES3_EELb1ELb0ELb1ELb0ELb0ELb1ELb1ELb1EEEvNS_16Flash_fwd_paramsE,"ax",@progbits
	.sectioninfo	@"SHI_REGISTERS=255"
	.align	128
        .global         _ZN5flash24flash_fwd_splitkv_kernelI23Flash_fwd_kernel_traitsILi32ELi64ELi256ELi4ELb0ELb0EN7cutlass10bfloat16_tE19Flash_kernel_traitsILi32ELi64ELi256ELi4ES3_EELb1ELb0ELb1ELb0ELb0ELb1ELb1ELb1EEEvNS_16Flash_fwd_paramsE
        .type           _ZN5flash24flash_fwd_splitkv_kernelI23Flash_fwd_kernel_traitsILi32ELi64ELi256ELi4ELb0ELb0EN7cutlass10bfloat16_tE19Flash_kernel_traitsILi32ELi64ELi256ELi4ES3_EELb1ELb0ELb1ELb0ELb0ELb1ELb1ELb1EEEvNS_16Flash_fwd_paramsE,@function
        .size           _ZN5flash24flash_fwd_splitkv_kernelI23Flash_fwd_kernel_traitsILi32ELi64ELi256ELi4ELb0ELb0EN7cutlass10bfloat16_tE19Flash_kernel_traitsILi32ELi64ELi256ELi4ES3_EELb1ELb0ELb1ELb0ELb0ELb1ELb1ELb1EEEvNS_16Flash_fwd_paramsE,(.L_x_5217 - _ZN5flash24flash_fwd_splitkv_kernelI23Flash_fwd_kernel_traitsILi32ELi64ELi256ELi4ELb0ELb0EN7cutlass10bfloat16_tE19Flash_kernel_traitsILi32ELi64ELi256ELi4ES3_EELb1ELb0ELb1ELb0ELb0ELb1ELb1ELb1EEEvNS_16Flash_fwd_paramsE)
        .other          _ZN5flash24flash_fwd_splitkv_kernelI23Flash_fwd_kernel_traitsILi32ELi64ELi256ELi4ELb0ELb0EN7cutlass10bfloat16_tE19Flash_kernel_traitsILi32ELi64ELi256ELi4ES3_EELb1ELb0ELb1ELb0ELb0ELb1ELb1ELb1EEEvNS_16Flash_fwd_paramsE,@"STO_CUDA_ENTRY STV_DEFAULT"
_ZN5flash24flash_fwd_splitkv_kernelI23Flash_fwd_kernel_traitsILi32ELi64ELi256ELi4ELb0ELb0EN7cutlass10bfloat16_tE19Flash_kernel_traitsILi32ELi64ELi256ELi4ES3_EELb1ELb0ELb1ELb0ELb0ELb1ELb1ELb1EEEvNS_16Flash_fwd_paramsE:
.text._ZN5flash24flash_fwd_splitkv_kernelI23Flash_fwd_kernel_traitsILi32ELi64ELi256ELi4ELb0ELb0EN7cutlass10bfloat16_tE19Flash_kernel_traitsILi32ELi64ELi256ELi4ES3_EELb1ELb0ELb1ELb0ELb0ELb1ELb1ELb1EEEvNS_16Flash_fwd_paramsE:
        /* <DEDUP_REMOVED lines=76> */
.L_x_2714:
[----:B------:R-:W-:Y:S02]  /*04c0*/  ULDC UR18, c[0x0][0x218] ;  /* 0x0000860000127ab9 */ /* 0x000fe40000000800 */
.L_x_2715:
        /* <DEDUP_REMOVED lines=135> */
.L_x_2716:
        /* <DEDUP_REMOVED lines=114> */
.L_x_2717:
        /* <DEDUP_REMOVED lines=19> */
.L_x_2719:
        /* <DEDUP_REMOVED lines=60> */
.L_x_2718:
        /* <DEDUP_REMOVED lines=86> */
[----:B------:R-:W-:Y:S02]  /*1eb0*/  IMAD R9, R9, c[0x0][0x1a0], RZ ;  /* 0x0000680009097a24 */ /* 0x000fe400078e02ff */
[----:B------:R-:W-:Y:S02]  /*1ec0*/  IMAD.IADD R58, R58, 0x1, -R11 ;  /* 0x000000013a3a7824 */ /* 0x000fe400078e0a0b */
[----:B------:R-:W-:Y:S02]  /*1ed0*/  IMAD R73, R140, R71, R72 ;  /* 0x000000478c497224 */ /* 0x000fe400078e0248 */
[----:B------:R-:W-:Y:S01]  /*1ee0*/  IMAD.IADD R15, R15, 0x1, R3 ;  /* 0x000000010f0f7824 */ /* 0x000fe200078e0203 */
[----:B------:R-:W-:Y:S01]  /*1ef0*/  LOP3.LUT P1, RZ, R58, 0x2, RZ, 0xc0, !PT ;  /* 0x000000023aff7812 */ /* 0x000fe2000782c0ff */
        /* <DEDUP_REMOVED lines=74> */
[----:B------:R-:W-:Y:S01]  /*23a0*/  IADD3 R105, R11, UR24, RZ ;  /* 0x000000180b697c10 */ /* 0x000fe2000fffe0ff */
        /* <DEDUP_REMOVED lines=28> */
[----:B------:R-:W-:Y:S01]  /*2570*/  UIMAD.WIDE.U32 UR36, UR20, UR4, URZ ;  /* 0x00000004142472a5 */ /* 0x000fe2000f8e003f */
        /* <DEDUP_REMOVED lines=9> */
[----:B------:R-:W-:Y:S01]  /*2610*/  UIMAD UR20, UR20, UR5, URZ ;  /* 0x00000005141472a4 */ /* 0x000fe2000f8e023f */
[CC--:B------:R-:W-:Y:S01]  /*2620*/  SHF.L.U64.HI R103, R146.reuse, R93.reuse, c[0x0][0x294] ;  /* 0x0000a50092677619 */ /* 0x0c0fe2000001025d */
[--C-:B------:R-:W-:Y:S01]  /*2630*/  IMAD.X R121, R69, 0x1, R49.reuse, P0 ;  /* 0x0000000145797824 */ /* 0x100fe200000e0631 */
[----:B------:R-:W-:Y:S01]  /*2640*/  SHF.L.U64.HI R96, R146, R122, c[0x0][0x294] ;  /* 0x0000a50092607619 */ /* 0x000fe2000001027a */
[----:B------:R-:W-:Y:S01]  /*2650*/  IMAD.X R49, R70, 0x1, R49, P1 ;  /* 0x0000000146317824 */ /* 0x000fe200008e0631 */
[----:B------:R-:W-:Y:S01]  /*2660*/  UIMAD.WIDE.U32 UR44, UR19, UR4, URZ ;  /* 0x00000004132c72a5 */ /* 0x000fe2000f8e003f */
[----:B------:R-:W-:Y:S01]  /*2670*/  IMAD.WIDE.U32 R152, R146, 0x140, RZ ;  /* 0x0000014092987825 */ /* 0x000fe200078e00ff */
[----:B------:R-:W-:Y:S01]  /*2680*/  SHF.L.U64.HI R121, R120, 0x1, R121 ;  /* 0x0000000178797819 */ /* 0x000fe20000010279 */
[----:B------:R-:W-:Y:S01]  /*2690*/  UIMAD UR5, UR19, UR5, URZ ;  /* 0x00000005130572a4 */ /* 0x000fe2000f8e023f */
        /* <DEDUP_REMOVED lines=26> */
[----:B------:R-:W-:Y:S01]  /*2840*/  IADD3 R125, R140, 0xc0, RZ ;  /* 0x000000c08c7d7810 */ /* 0x000fe20007ffe0ff */
[----:B------:R-:W-:Y:S01]  /*2850*/  IMAD.WIDE.U32 R146, R146, 0x1c0, RZ ;  /* 0x000001c092927825 */ /* 0x000fe200078e00ff */
[----:B------:R-:W-:Y:S01]  /*2860*/  IADD3 R124, R140, 0xe0, RZ ;  /* 0x000000e08c7c7810 */ /* 0x000fe20007ffe0ff */
[----:B------:R-:W-:Y:S01]  /*2870*/  ULDC UR29, c[0x0][0x28c] ;  /* 0x0000a300001d7ab9 */ /* 0x000fe20000000800 */
[----:B------:R-:W-:Y:S01]  /*2880*/  SHF.R.S32.HI R87, RZ, 0x1f, R88 ;  /* 0x0000001fff577819 */ /* 0x000fe20000011458 */
[----:B------:R-:W-:Y:S01]  /*2890*/  IMAD.MOV.U32 R89, RZ, RZ, c[0x0][0x290] ;  /* 0x0000a400ff597624 */ /* 0x000fe200078e00ff */
[----:B------:R-:W-:Y:S01]  /*28a0*/  SHF.R.S32.HI R85, RZ, 0x1f, R86 ;  /* 0x0000001fff557819 */ /* 0x000fe20000011456 */
[----:B------:R-:W-:Y:S01]  /*28b0*/  IMAD.SHL.U32 R101, R12, 0x2, RZ ;  /* 0x000000020c657824 */ /* 0x000fe200078e00ff */
[----:B------:R-:W-:Y:S01]  /*28c0*/  SHF.R.S32.HI R83, RZ, 0x1f, R84 ;  /* 0x0000001fff537819 */ /* 0x000fe20000011454 */
[C---:B------:R-:W-:Y:S01]  /*28d0*/  IMAD.SHL.U32 R91, R123.reuse, 0x40, RZ ;  /* 0x000000407b5b7824 */ /* 0x040fe200078e00ff */
[----:B------:R-:W-:Y:S01]  /*28e0*/  SHF.R.S32.HI R81, RZ, 0x1f, R82 ;  /* 0x0000001fff517819 */ /* 0x000fe20000011452 */
[C---:B------:R-:W-:Y:S01]  /*28f0*/  IMAD.SHL.U32 R94, R123.reuse, 0x80, RZ ;  /* 0x000000807b5e7824 */ /* 0x040fe200078e00ff */
[----:B------:R-:W-:Y:S01]  /*2900*/  SHF.R.S32.HI R79, RZ, 0x1f, R80 ;  /* 0x0000001fff4f7819 */ /* 0x000fe20000011450 */
[----:B------:R-:W-:Y:S01]  /*2910*/  IMAD.U32 R12, RZ, RZ, UR8 ;  /* 0x00000008ff0c7e24 */ /* 0x000fe2000f8e00ff */
[----:B------:R-:W-:Y:S01]  /*2920*/  SHF.R.S32.HI R77, RZ, 0x1f, R78 ;  /* 0x0000001fff4d7819 */ /* 0x000fe2000001144e */
[----:B------:R-:W-:Y:S01]  /*2930*/  IMAD.SHL.U32 R123, R123, 0x20, RZ ;  /* 0x000000207b7b7824 */ /* 0x000fe200078e00ff */
[----:B------:R-:W-:Y:S01]  /*2940*/  SHF.R.S32.HI R75, RZ, 0x1f, R76 ;  /* 0x0000001fff4b7819 */ /* 0x000fe2000001144c */
        /* <DEDUP_REMOVED lines=17> */
[----:B------:R-:W-:Y:S02]  /*2a60*/  ULDC UR4, c[0x0][0x230] ;  /* 0x00008c0000047ab9 */ /* 0x000fe40000000800 */
[----:B------:R-:W-:Y:S02]  /*2a70*/  UIMAD UR31, UR31, 0xc0, URZ ;  /* 0x000000c01f1f78a4 */ /* 0x000fe4000f8e023f */
[----:B------:R-:W-:Y:S02]  /*2a80*/  UIMAD UR30, UR30, 0x140, URZ ;  /* 0x000001401e1e78a4 */ /* 0x000fe4000f8e023f */
[----:B------:R-:W-:Y:S02]  /*2a90*/  UIMAD UR29, UR29, 0x180, URZ ;  /* 0x000001801d1d78a4 */ /* 0x000fe4000f8e023f */
[----:B------:R-:W-:Y:S02]  /*2aa0*/  UIMAD UR28, UR28, 0x1c0, URZ ;  /* 0x000001c01c1c78a4 */ /* 0x000fe4000f8e023f */
        /* <DEDUP_REMOVED lines=9> */
.L_x_2774:
        /* <DEDUP_REMOVED lines=93> */
[----:B------:R-:W3:Y:S06]  /*3110*/  @!P0 LDG.E.64 R6, [R10.64] ;  /* 0x000000060a068981 */ /* 0x000eec000c1e1b00 */
[----:B------:R-:W4:Y:S01]  /*3120*/  @!P0 LDG.E.64 R24, [R48.64] ;  /* 0x0000000630188981 */ /* 0x000f22000c1e1b00 */
[C---:B--2---:R-:W-:Y:S02]  /*3130*/  @!P0 LOP3.LUT R21, R16.reuse, 0xffff0000, RZ, 0xc0, !PT ;  /* 0xffff000010158812 */ /* 0x044fe400078ec0ff */
[----:B------:R-:W-:Y:S01]  /*3140*/  @!P0 SHF.L.U32 R15, R16, 0x10, RZ ;  /* 0x00000010100f8819 */ /* 0x000fe200000006ff */
        /* <DEDUP_REMOVED lines=25> */
[-C--:B------:R-:W-:Y:S01]  /*32e0*/  @!P0 FFMA.FTZ R2, R21, R24.reuse, R2 ;  /* 0x0000001815028223 */ /* 0x080fe20000010002 */
[----:B------:R-:W-:Y:S01]  /*32f0*/  @!P0 MOV R16, R29 ;  /* 0x0000001d00108202 */ /* 0x000fe20000000f00 */
        /* <DEDUP_REMOVED lines=12> */
.L_x_2724:
[----:B------:R-:W-:Y:S05]  /*33c0*/  BSYNC B0 ;  /* 0x0000000000007941 */ /* 0x000fea0003800000 */
.L_x_2723:
        /* <DEDUP_REMOVED lines=57> */
.L_x_2726:
[----:B------:R-:W-:Y:S05]  /*3760*/  BSYNC B0 ;  /* 0x0000000000007941 */ /* 0x000fea0003800000 */
.L_x_2725:
        /* <DEDUP_REMOVED lines=59> */
.L_x_2728:
[----:B------:R-:W-:Y:S05]  /*3b20*/  BSYNC B0 ;  /* 0x0000000000007941 */ /* 0x000fea0003800000 */
.L_x_2727:
        /* <DEDUP_REMOVED lines=60> */
.L_x_2730:
[----:B------:R-:W-:Y:S05]  /*3ef0*/  BSYNC B0 ;  /* 0x0000000000007941 */ /* 0x000fea0003800000 */
.L_x_2729:
        /* <DEDUP_REMOVED lines=57> */
.L_x_2732:
[----:B------:R-:W-:Y:S05]  /*4290*/  BSYNC B0 ;  /* 0x0000000000007941 */ /* 0x000fea0003800000 */
.L_x_2731:
        /* <DEDUP_REMOVED lines=60> */
.L_x_2734:
[----:B------:R-:W-:Y:S05]  /*4660*/  BSYNC B0 ;  /* 0x0000000000007941 */ /* 0x000fea0003800000 */
.L_x_2733:
        /* <DEDUP_REMOVED lines=60> */
.L_x_2736:
[----:B------:R-:W-:Y:S05]  /*4a30*/  BSYNC B0 ;  /* 0x0000000000007941 */ /* 0x000fea0003800000 */
.L_x_2735:
        /* <DEDUP_REMOVED lines=62> */
.L_x_2738:
[----:B------:R-:W-:Y:S05]  /*4e20*/  BSYNC B0 ;  /* 0x0000000000007941 */ /* 0x000fea0003800000 */
.L_x_2737:
        /* <DEDUP_REMOVED lines=8> */
.L_x_2722:
        /* <DEDUP_REMOVED lines=86> */
.L_x_2743:
[----:B------:R-:W-:Y:S05]  /*5410*/  BSYNC B0 ;  /* 0x0000000000007941 */ /* 0x000fea0003800000 */
.L_x_2742:
[----:B-----5:R2:W-:Y:S02]  /*5420*/  STG.E.128 [R110.64], R44 ;  /* 0x0000002c6e007986 */ /* 0x0205e4000c101d06 */
.L_x_2741:
[----:B------:R-:W-:Y:S05]  /*5430*/  BSYNC B1 ;  /* 0x0000000000017941 */ /* 0x000fea0003800000 */
.L_x_2740:
        /* <DEDUP_REMOVED lines=88> */
.L_x_2747:
[----:B------:R-:W-:Y:S05]  /*59c0*/  BSYNC B0 ;  /* 0x0000000000007941 */ /* 0x000fea0003800000 */
.L_x_2746:
[C---:B------:R-:W-:Y:S04]  /*59d0*/  LEA R2, P0, R65.reuse, R110, 0x1 ;  /* 0x0000006e41027211 */ /* 0x040fe800078008ff */
[----:B------:R-:W-:Y:S05]  /*59e0*/  LEA.HI.X R3, R65, R111, R66, 0x1, P0 ;  /* 0x0000006f41037211 */ /* 0x000fea00000f0c42 */
[----:B-----5:R3:W-:Y:S04]  /*59f0*/  STG.E.128 [R2.64], R44 ;  /* 0x0000002c02007986 */ /* 0x0207e8000c101d06 */
.L_x_2745:
[----:B------:R-:W-:Y:S05]  /*5a00*/  BSYNC B1 ;  /* 0x0000000000017941 */ /* 0x000fea0003800000 */
.L_x_2744:
        /* <DEDUP_REMOVED lines=90> */
.L_x_2751:
[----:B------:R-:W-:Y:S05]  /*5fb0*/  BSYNC B0 ;  /* 0x0000000000007941 */ /* 0x000fea0003800000 */
.L_x_2750:
[C---:B------:R-:W-:Y:S04]  /*5fc0*/  LEA R2, P0, R156.reuse, R110, 0x1 ;  /* 0x0000006e9c027211 */ /* 0x040fe800078008ff */
[----:B------:R-:W-:Y:S05]  /*5fd0*/  LEA.HI.X R3, R156, R111, R92, 0x1, P0 ;  /* 0x0000006f9c037211 */ /* 0x000fea00000f0c5c */
[----:B-----5:R4:W-:Y:S04]  /*5fe0*/  STG.E.128 [R2.64], R36 ;  /* 0x0000002402007986 */ /* 0x0209e8000c101d06 */
.L_x_2749:
[----:B------:R-:W-:Y:S05]  /*5ff0*/  BSYNC B1 ;  /* 0x0000000000017941 */ /* 0x000fea0003800000 */
.L_x_2748:
        /* <DEDUP_REMOVED lines=36> */
[----:B---3--:R-:W3:Y:S01]  /*6240*/  LDG.E.128 R52, [R34.64] ;  /* 0x0000000622347981 */ /* 0x008ee2000c1e1d00 */
        /* <DEDUP_REMOVED lines=21> */
[C---:B---3--:R-:W-:Y:S01]  /*63a0*/  IMAD.U32 R32, R52.reuse, 0x10000, RZ ;  /* 0x0001000034207824 */ /* 0x048fe200078e00ff */
        /* <DEDUP_REMOVED lines=30> */
.L_x_2755:
[----:B------:R-:W-:Y:S05]  /*6590*/  BSYNC B0 ;  /* 0x0000000000007941 */ /* 0x000fea0003800000 */
.L_x_2754:
[----:B------:R-:W-:Y:S05]  /*65a0*/  MOV R3, 0xc0 ;  /* 0x000000c000037802 */ /* 0x000fea0000000f00 */
[C---:B------:R-:W-:Y:S04]  /*65b0*/  IMAD.WIDE.U32 R4, R3.reuse, c[0x0][0x198], R110 ;  /* 0x0000660003047a25 */ /* 0x040fe800078e006e */
[----:B------:R-:W-:Y:S05]  /*65c0*/  IMAD R0, R3, c[0x0][0x19c], RZ ;  /* 0x0000670003007a24 */ /* 0x000fea00078e02ff */
[----:B------:R-:W-:Y:S05]  /*65d0*/  IADD3 R5, R5, R0, RZ ;  /* 0x0000000005057210 */ /* 0x000fea0007ffe0ff */
[----:B-----5:R4:W-:Y:S02]  /*65e0*/  STG.E.128 [R4.64], R36 ;  /* 0x0000002404007986 */ /* 0x0209e4000c101d06 */
.L_x_2753:
[----:B------:R-:W-:Y:S05]  /*65f0*/  BSYNC B1 ;  /* 0x0000000000017941 */ /* 0x000fea0003800000 */
.L_x_2752:
        /* <DEDUP_REMOVED lines=90> */
.L_x_2759:
[----:B------:R-:W-:Y:S05]  /*6ba0*/  BSYNC B0 ;  /* 0x0000000000007941 */ /* 0x000fea0003800000 */
.L_x_2758:
[C---:B------:R-:W-:Y:S04]  /*6bb0*/  LEA R2, P0, R158.reuse, R110, 0x1 ;  /* 0x0000006e9e027211 */ /* 0x040fe800078008ff */
[----:B------:R-:W-:Y:S05]  /*6bc0*/  LEA.HI.X R3, R158, R111, R95, 0x1, P0 ;  /* 0x0000006f9e037211 */ /* 0x000fea00000f0c5f */
[----:B-----5:R4:W-:Y:S04]  /*6bd0*/  STG.E.128 [R2.64], R36 ;  /* 0x0000002402007986 */ /* 0x0209e8000c101d06 */
.L_x_2757:
[----:B------:R-:W-:Y:S05]  /*6be0*/  BSYNC B1 ;  /* 0x0000000000017941 */ /* 0x000fea0003800000 */
.L_x_2756:
        /* <DEDUP_REMOVED lines=89> */
.L_x_2763:
[----:B------:R-:W-:Y:S05]  /*7180*/  BSYNC B0 ;  /* 0x0000000000007941 */ /* 0x000fea0003800000 */
.L_x_2762:
[----:B------:R-:W-:Y:S05]  /*7190*/  MOV R3, 0x140 ;  /* 0x0000014000037802 */ /* 0x000fea0000000f00 */
[C---:B------:R-:W-:Y:S04]  /*71a0*/  IMAD.WIDE.U32 R4, R3.reuse, c[0x0][0x198], R110 ;  /* 0x0000660003047a25 */ /* 0x040fe800078e006e */
[----:B------:R-:W-:Y:S05]  /*71b0*/  IMAD R0, R3, c[0x0][0x19c], RZ ;  /* 0x0000670003007a24 */ /* 0x000fea00078e02ff */
[----:B------:R-:W-:Y:S05]  /*71c0*/  IADD3 R5, R5, R0, RZ ;  /* 0x0000000005057210 */ /* 0x000fea0007ffe0ff */
[----:B-----5:R4:W-:Y:S02]  /*71d0*/  STG.E.128 [R4.64], R36 ;  /* 0x0000002404007986 */ /* 0x0209e4000c101d06 */
.L_x_2761:
[----:B------:R-:W-:Y:S05]  /*71e0*/  BSYNC B1 ;  /* 0x0000000000017941 */ /* 0x000fea0003800000 */
.L_x_2760:
        /* <DEDUP_REMOVED lines=89> */
.L_x_2767:
[----:B------:R-:W-:Y:S05]  /*7780*/  BSYNC B0 ;  /* 0x0000000000007941 */ /* 0x000fea0003800000 */
.L_x_2766:
[----:B------:R-:W-:Y:S05]  /*7790*/  MOV R3, 0x180 ;  /* 0x0000018000037802 */ /* 0x000fea0000000f00 */
[C---:B------:R-:W-:Y:S04]  /*77a0*/  IMAD.WIDE.U32 R4, R3.reuse, c[0x0][0x198], R110 ;  /* 0x0000660003047a25 */ /* 0x040fe800078e006e */
[----:B------:R-:W-:Y:S05]  /*77b0*/  IMAD R0, R3, c[0x0][0x19c], RZ ;  /* 0x0000670003007a24 */ /* 0x000fea00078e02ff */
[----:B------:R-:W-:Y:S05]  /*77c0*/  IADD3 R5, R5, R0, RZ ;  /* 0x0000000005057210 */ /* 0x000fea0007ffe0ff */
[----:B-----5:R4:W-:Y:S02]  /*77d0*/  STG.E.128 [R4.64], R36 ;  /* 0x0000002404007986 */ /* 0x0209e4000c101d06 */
.L_x_2765:
[----:B------:R-:W-:Y:S05]  /*77e0*/  BSYNC B1 ;  /* 0x0000000000017941 */ /* 0x000fea0003800000 */
.L_x_2764:
        /* <DEDUP_REMOVED lines=90> */
.L_x_2771:
[----:B------:R-:W-:Y:S05]  /*7d90*/  BSYNC B0 ;  /* 0x0000000000007941 */ /* 0x000fea0003800000 */
.L_x_2770:
[----:B------:R-:W-:Y:S05]  /*7da0*/  MOV R3, 0x1c0 ;  /* 0x000001c000037802 */ /* 0x000fea0000000f00 */
[C---:B------:R-:W-:Y:S04]  /*7db0*/  IMAD.WIDE.U32 R4, R3.reuse, c[0x0][0x198], R110 ;  /* 0x0000660003047a25 */ /* 0x040fe800078e006e */
[----:B------:R-:W-:Y:S05]  /*7dc0*/  IMAD R0, R3, c[0x0][0x19c], RZ ;  /* 0x0000670003007a24 */ /* 0x000fea00078e02ff */
[----:B------:R-:W-:Y:S05]  /*7dd0*/  IADD3 R5, R5, R0, RZ ;  /* 0x0000000005057210 */ /* 0x000fea0007ffe0ff */
[----:B-----5:R4:W-:Y:S02]  /*7de0*/  STG.E.128 [R4.64], R36 ;  /* 0x0000002404007986 */ /* 0x0209e4000c101d06 */
.L_x_2769:
[----:B------:R-:W-:Y:S05]  /*7df0*/  BSYNC B1 ;  /* 0x0000000000017941 */ /* 0x000fea0003800000 */
.L_x_2768:
        /* <DEDUP_REMOVED lines=8> */
.L_x_2721:
        /* <DEDUP_REMOVED lines=68> */
.L_x_2739:
        /* <DEDUP_REMOVED lines=81> */
.L_x_2772:
        /* <DEDUP_REMOVED lines=8> */
.L_x_2773:
[----:B------:R-:W-:Y:S04]  /*8850*/  IADD3 R12, R12, -0x1, RZ ;  /* 0xffffffff0c0c7810 */ /* 0x000fe80007ffe0ff */
[----:B------:R-:W-:Y:S11]  /*8860*/  ISETP.GT.AND P0, PT, R12, UR17, PT ;  /* 0x000000110c007c0c */ /* 0x000ff6000bf04270 */
[----:B------:R-:W-:Y:S02]  /*8870*/  @!UPT UIADD3 URZ, URZ, URZ, URZ ;  /* 0x0000003f3f3ff290 */ /* 0x000fe4000fffe03f */
[----:B------:R-:W-:-:S05]  /*8880*/  @P0 BRA `(.L_x_2774) ;  /* 0xffffa2b000000947 */ /* 0x000fca000383ffff */
.L_x_2720:
        /* <DEDUP_REMOVED lines=89> */
.L_x_2781:
[----:B------:R-:W-:Y:S05]  /*8e20*/  BSYNC B0 ;  /* 0x0000000000007941 */ /* 0x000fea0003800000 */
.L_x_2780:
[----:B-----5:R3:W-:Y:S04]  /*8e30*/  STS.64 [R212], R12 ;  /* 0x0000000cd4007388 */ /* 0x0207e80000000a00 */
[----:B------:R3:W-:Y:S02]  /*8e40*/  STS.64 [R212+0x8], R14 ;  /* 0x0000080ed4007388 */ /* 0x0007e40000000a00 */
.L_x_2779:
[----:B------:R-:W-:Y:S05]  /*8e50*/  BSYNC B1 ;  /* 0x0000000000017941 */ /* 0x000fea0003800000 */
.L_x_2778:
        /* <DEDUP_REMOVED lines=57> */
.L_x_2784:
[----:B------:R-:W-:Y:S05]  /*91f0*/  BSYNC B0 ;  /* 0x0000000000007941 */ /* 0x000fea0003800000 */
.L_x_2783:
[----:B-----5:R1:W-:Y:S01]  /*9200*/  STS.128 [R212+0x800], R28 ;  /* 0x0008001cd4007388 */ /* 0x0203e20000000c00 */
[----:B------:R-:W-:Y:S05]  /*9210*/  BRA `(.L_x_2782) ;  /* 0x00000e4000007947 */ /* 0x000fea0003800000 */
.L_x_2777:
        /* <DEDUP_REMOVED lines=95> */
.L_x_2788:
[----:B------:R-:W-:Y:S05]  /*9810*/  BSYNC B0 ;  /* 0x0000000000007941 */ /* 0x000fea0003800000 */
.L_x_2787:
[----:B-----5:R4:W-:Y:S04]  /*9820*/  STS.64 [R212], R20 ;  /* 0x00000014d4007388 */ /* 0x0209e80000000a00 */
[----:B------:R4:W-:Y:S02]  /*9830*/  STS.64 [R212+0x8], R22 ;  /* 0x00000816d4007388 */ /* 0x0009e40000000a00 */
.L_x_2786:
[----:B------:R-:W-:Y:S05]  /*9840*/  BSYNC B1 ;  /* 0x0000000000017941 */ /* 0x000fea0003800000 */
.L_x_2785:
        /* <DEDUP_REMOVED lines=12> */
[----:B---3--:R-:W-:Y:S01]  /*9910*/  IMAD.MOV.U32 R13, RZ, RZ, RZ ;  /* 0x000000ffff0d7224 */ /* 0x008fe200078e00ff */
        /* <DEDUP_REMOVED lines=11> */
[----:B------:R-:W3:Y:S03]  /*99d0*/  LDG.E.128 R12, [R14.64] ;  /* 0x000000060e0c7981 */ /* 0x000ee6000c1e1d00 */
[----:B------:R-:W-:Y:S01]  /*99e0*/  LEA.HI.X R17, R3, c[0x0][0x2b4], R10, 0x1, P1 ;  /* 0x0000ad0003117a11 */ /* 0x000fe200008f0c0a */
[----:B------:R-:W-:-:S02]  /*99f0*/  IMAD.MOV.U32 R3, RZ, RZ, RZ ;  /* 0x000000ffff037224 */ /* 0x000fc400078e00ff */
        /* <DEDUP_REMOVED lines=15> */
[C---:B---3--:R-:W-:Y:S01]  /*9af0*/  IMAD.U32 R6, R13.reuse, 0x10000, RZ ;  /* 0x000100000d067824 */ /* 0x048fe200078e00ff */
[----:B------:R-:W-:Y:S01]  /*9b00*/  LOP3.LUT R27, R13, 0xffff0000, RZ, 0xc0, !PT ;  /* 0xffff00000d1b7812 */ /* 0x000fe200078ec0ff */
[----:B------:R-:W-:Y:S01]  /*9b10*/  IMAD.U32 R24, R12, 0x10000, RZ ;  /* 0x000100000c187824 */ /* 0x000fe200078e00ff */
[----:B------:R-:W-:-:S02]  /*9b20*/  SHF.L.U32 R26, R14, 0x10, RZ ;  /* 0x000000100e1a7819 */ /* 0x000fc400000006ff */
[----:B------:R-:W-:Y:S02]  /*9b30*/  LOP3.LUT R13, R14, 0xffff0000, RZ, 0xc0, !PT ;  /* 0xffff00000e0d7812 */ /* 0x000fe400078ec0ff */
[----:B------:R-:W-:Y:S01]  /*9b40*/  LOP3.LUT R7, R12, 0xffff0000, RZ, 0xc0, !PT ;  /* 0xffff00000c077812 */ /* 0x000fe200078ec0ff */
[C---:B------:R-:W-:Y:S01]  /*9b50*/  IMAD.U32 R12, R15.reuse, 0x10000, RZ ;  /* 0x000100000f0c7824 */ /* 0x040fe200078e00ff */
[C---:B--2---:R-:W-:Y:S01]  /*9b60*/  LOP3.LUT R14, R16.reuse, 0xffff0000, RZ, 0xc0, !PT ;  /* 0xffff0000100e7812 */ /* 0x044fe200078ec0ff */
        /* <DEDUP_REMOVED lines=46> */
.L_x_2790:
[----:B------:R-:W-:Y:S05]  /*9e50*/  BSYNC B0 ;  /* 0x0000000000007941 */ /* 0x000fea0003800000 */
.L_x_2789:
[----:B-----5:R1:W-:Y:S01]  /*9e60*/  STS.128 [R212+0x800], R4 ;  /* 0x00080004d4007388 */ /* 0x0203e20000000c00 */
[----:B------:R-:W-:Y:S05]  /*9e70*/  BRA `(.L_x_2782) ;  /* 0x000001e000007947 */ /* 0x000fea0003800000 */
.L_x_2776:
        /* <DEDUP_REMOVED lines=15> */
.L_x_2792:
[----:B------:R-:W-:Y:S05]  /*9f70*/  BSYNC B0 ;  /* 0x0000000000007941 */ /* 0x000fea0003800000 */
.L_x_2791:
        /* <DEDUP_REMOVED lines=14> */
.L_x_2782:
[----:B------:R-:W-:Y:S05]  /*a060*/  BSYNC B2 ;  /* 0x0000000000027941 */ /* 0x000fea0003800000 */
.L_x_2775:
        /* <DEDUP_REMOVED lines=17> */
.L_x_2794:
[----:B------:R-:W-:Y:S05]  /*a180*/  BSYNC B0 ;  /* 0x0000000000007941 */ /* 0x000fea0003800000 */
.L_x_2793:
        /* <DEDUP_REMOVED lines=12> */
.L_x_2796:
[----:B------:R-:W-:Y:S05]  /*a250*/  BSYNC B0 ;  /* 0x0000000000007941 */ /* 0x000fea0003800000 */
.L_x_2795:
        /* <DEDUP_REMOVED lines=15> */
.L_x_2798:
[----:B------:R-:W-:Y:S05]  /*a350*/  BSYNC B0 ;  /* 0x0000000000007941 */ /* 0x000fea0003800000 */
.L_x_2797:
        /* <DEDUP_REMOVED lines=16> */
.L_x_2800:
[----:B------:R-:W-:Y:S05]  /*a460*/  BSYNC B0 ;  /* 0x0000000000007941 */ /* 0x000fea0003800000 */
.L_x_2799:
        /* <DEDUP_REMOVED lines=15> */
.L_x_2802:
[----:B------:R-:W-:Y:S05]  /*a560*/  BSYNC B0 ;  /* 0x0000000000007941 */ /* 0x000fea0003800000 */
.L_x_2801:
        /* <DEDUP_REMOVED lines=16> */
.L_x_2804:
[----:B------:R-:W-:Y:S05]  /*a670*/  BSYNC B0 ;  /* 0x0000000000007941 */ /* 0x000fea0003800000 */
.L_x_2803:
        /* <DEDUP_REMOVED lines=16> */
.L_x_2806:
[----:B------:R-:W-:Y:S05]  /*a780*/  BSYNC B0 ;  /* 0x0000000000007941 */ /* 0x000fea0003800000 */
.L_x_2805:
        /* <DEDUP_REMOVED lines=20> */
.L_x_2808:
[----:B------:R-:W-:Y:S05]  /*a8d0*/  BSYNC B0 ;  /* 0x0000000000007941 */ /* 0x000fea0003800000 */
.L_x_2807:
        /* <DEDUP_REMOVED lines=39> */
.L_x_2810:
[----:B------:R-:W-:Y:S05]  /*ab50*/  BSYNC B0 ;  /* 0x0000000000007941 */ /* 0x000fea0003800000 */
.L_x_2809:
        /* <DEDUP_REMOVED lines=13> */
.L_x_2812:
[----:B------:R-:W-:Y:S05]  /*ac30*/  BSYNC B0 ;  /* 0x0000000000007941 */ /* 0x000fea0003800000 */
.L_x_2811:
        /* <DEDUP_REMOVED lines=15> */
.L_x_2814:
[----:B------:R-:W-:Y:S05]  /*ad30*/  BSYNC B0 ;  /* 0x0000000000007941 */ /* 0x000fea0003800000 */
.L_x_2813:
        /* <DEDUP_REMOVED lines=16> */
.L_x_2816:
[----:B------:R-:W-:Y:S05]  /*ae40*/  BSYNC B0 ;  /* 0x0000000000007941 */ /* 0x000fea0003800000 */
.L_x_2815:
        /* <DEDUP_REMOVED lines=15> */
.L_x_2818:
[----:B------:R-:W-:Y:S05]  /*af40*/  BSYNC B0 ;  /* 0x0000000000007941 */ /* 0x000fea0003800000 */
.L_x_2817:
        /* <DEDUP_REMOVED lines=16> */
.L_x_2820:
[----:B------:R-:W-:Y:S05]  /*b050*/  BSYNC B0 ;  /* 0x0000000000007941 */ /* 0x000fea0003800000 */
.L_x_2819:
        /* <DEDUP_REMOVED lines=16> */
.L_x_2822:
[----:B------:R-:W-:Y:S05]  /*b160*/  BSYNC B0 ;  /* 0x0000000000007941 */ /* 0x000fea0003800000 */
.L_x_2821:
[----:B------:R-:W-:Y:S01]  /*b170*/  ISETP.GE.AND P0, PT, R4, UR17, PT ;  /* 0x0000001104007c0c */ /* 0x000fe2000bf06270 */
[----:B------:R-:W-:Y:S01]  /*b180*/  BSSY B0, `(.L_x_2823) ;  /* 0x0000016000007945 */ /* 0x000fe20003800000 */
[CC--:B-1----:R-:W-:Y:S02]  /*b190*/  LEA.HI R0, R5.reuse, R64.reuse, RZ, 0x3 ;  /* 0x0000004005007211 */ /* 0x0c2fe400078f18ff */
[----:B------:R-:W-:Y:S02]  /*b1a0*/  LEA.HI R8, R5, R64, RZ, 0x4 ;  /* 0x0000004005087211 */ /* 0x000fe400078f20ff */
[----:B------:R-:W-:Y:S02]  /*b1b0*/  LEA.HI R0, R0, R61, RZ, 0x1 ;  /* 0x0000003d00007211 */ /* 0x000fe400078f08ff */
[----:B------:R-:W-:Y:S02]  /*b1c0*/  SHF.R.S32.HI R8, RZ, 0x4, R8 ;  /* 0x00000004ff087819 */ /* 0x000fe40000011408 */
[----:B------:R-:W-:-:S03]  /*b1d0*/  LOP3.LUT R0, R0, 0xfffffffe, RZ, 0xc0, !PT ;  /* 0xfffffffe00007812 */ /* 0x000fc600078ec0ff */
[----:B------:R1:W-:Y:S02]  /*b1e0*/  @P0 STS.128 [R212+0x8800], RZ ;  /* 0x008800ffd4000388 */ /* 0x0003e40000000c00 */
[----:B------:R-:W-:Y:S01]  /*b1f0*/  IMAD.IADD R5, R61, 0x1, -R0 ;  /* 0x000000013d057824 */ /* 0x000fe200078e0a00 */
[----:B------:R-:W-:Y:S01]  /*b200*/  SHF.R.S32.HI R0, RZ, 0x5, R3 ;  /* 0x00000005ff007819 */ /* 0x000fe20000011403 */
        /* <DEDUP_REMOVED lines=13> */
.L_x_2824:
[----:B------:R-:W-:Y:S05]  /*b2e0*/  BSYNC B0 ;  /* 0x0000000000007941 */ /* 0x000fea0003800000 */
.L_x_2823:
[----:B------:R-:W-:Y:S01]  /*b2f0*/  LEA.HI R13, R8, R8, RZ, 0x1 ;  /* 0x00000008080d7211 */ /* 0x000fe200078f08ff */
[----:B-1----:R-:W-:Y:S01]  /*b300*/  IMAD.SHL.U32 R7, R58, 0x40, RZ ;  /* 0x000000403a077824 */ /* 0x002fe200078e00ff */
        /* <DEDUP_REMOVED lines=11> */
[----:B------:R-:W-:Y:S01]  /*b3c0*/  IMAD.SHL.U32 R48, R8, 0x8, RZ ;  /* 0x0000000808307824 */ /* 0x000fe200078e00ff */
[----:B------:R-:W-:Y:S01]  /*b3d0*/  LOP3.LUT R5, R6, 0x8, R5, 0xf8, !PT ;  /* 0x0000000806057812 */ /* 0x000fe200078ef805 */
[----:B------:R-:W-:Y:S01]  /*b3e0*/  IMAD R57, R8, 0x8, R57 ;  /* 0x0000000808397824 */ /* 0x000fe200078e0239 */
[----:B------:R-:W-:Y:S01]  /*b3f0*/  LOP3.LUT R11, R11, 0xffffff00, RZ, 0xc0, !PT ;  /* 0xffffff000b0b7812 */ /* 0x000fe200078ec0ff */
[----:B------:R-:W-:Y:S01]  /*b400*/  IMAD.IADD R3, R60, 0x1, -R3 ;  /* 0x000000013c037824 */ /* 0x000fe200078e0a03 */
[----:B------:R-:W-:Y:S01]  /*b410*/  LOP3.LUT R48, R7, 0x8, R48, 0xf8, !PT ;  /* 0x0000000807307812 */ /* 0x000fe200078ef830 */
[----:B------:R-:W0:Y:S01]  /*b420*/  LDGDEPBAR ;  /* 0x00000000000079af */ /* 0x000e220000000000 */
[----:B------:R-:W-:Y:S01]  /*b430*/  SHF.R.U32.HI R7, RZ, 0x3, R7 ;  /* 0x00000003ff077819 */ /* 0x000fe20000011607 */
[----:B------:R-:W-:Y:S01]  /*b440*/  IMAD R4, R0, 0x200, R11 ;  /* 0x0000020000047824 */ /* 0x000fe200078e020b */
[----:B------:R-:W-:Y:S01]  /*b450*/  SHF.R.U32.HI R6, RZ, 0x3, R6 ;  /* 0x00000003ff067819 */ /* 0x000fe20000011606 */
[----:B------:R-:W-:Y:S01]  /*b460*/  UISETP.GT.AND UP0, UPT, UR5, UR9, UPT ;  /* 0x000000090500728c */ /* 0x000fe2000bf04270 */
[----:B------:R-:W-:Y:S01]  /*b470*/  LOP3.LUT R48, R48, R7, RZ, 0x3c, !PT ;  /* 0x0000000730307212 */ /* 0x000fe200078e3cff */
[----:B------:R-:W-:Y:S01]  /*b480*/  IMAD R3, R3, 0x20, R4 ;  /* 0x0000002003037824 */ /* 0x000fe200078e0204 */
[----:B------:R-:W-:-:S02]  /*b490*/  LOP3.LUT R6, R5, R6, RZ, 0x3c, !PT ;  /* 0x0000000605067212 */ /* 0x000fc400078e3cff */
[----:B------:R-:W-:Y:S01]  /*b4a0*/  LOP3.LUT P0, RZ, R56, 0x2, RZ, 0xc0, !PT ;  /* 0x0000000238ff7812 */ /* 0x000fe2000780c0ff */
[----:B------:R-:W-:Y:S01]  /*b4b0*/  IMAD.IADD R168, R48, 0x1, R3 ;  /* 0x0000000130a87824 */ /* 0x000fe200078e0203 */
[----:B------:R-:W-:Y:S01]  /*b4c0*/  LOP3.LUT R186, R186, 0x6, RZ, 0xc0, !PT ;  /* 0x00000006baba7812 */ /* 0x000fe200078ec0ff */
[----:B------:R-:W-:Y:S02]  /*b4d0*/  IMAD.U32 R166, R57, 0x20, R6 ;  /* 0x0000002039a67824 */ /* 0x000fe400078e0006 */
[----:B------:R-:W-:Y:S01]  /*b4e0*/  IMAD.SHL.U32 R168, R168, 0x2, RZ ;  /* 0x00000002a8a87824 */ /* 0x000fe200078e00ff */
[----:B------:R-:W-:Y:S01]  /*b4f0*/  IADD3 R80, R186, UR20, RZ ;  /* 0x00000014ba507c10 */ /* 0x000fe2000fffe0ff */
[----:B------:R-:W-:Y:S01]  /*b500*/  IMAD.SHL.U32 R166, R166, 0x2, RZ ;  /* 0x00000002a6a67824 */ /* 0x000fe200078e00ff */
[----:B------:R-:W-:Y:S01]  /*b510*/  IADD3 R47, R186, UR20, RZ ;  /* 0x00000014ba2f7c10 */ /* 0x000fe2000fffe0ff */
[----:B------:R-:W-:Y:S01]  /*b520*/  IMAD R167, R9, 0x2, R168 ;  /* 0x0000000209a77824 */ /* 0x000fe200078e02a8 */
[----:B------:R-:W-:Y:S01]  /*b530*/  LDSM.16.M88.4 R12, [R168] ;  /* 0x00000000a80c783b */ /* 0x000fe20000000200 */
[----:B------:R-:W-:Y:S01]  /*b540*/  IADD3 R169, R80, 0x1, RZ ;  /* 0x0000000150a97810 */ /* 0x000fe20007ffe0ff */
[----:B------:R-:W-:Y:S01]  /*b550*/  I2F R78, R80 ;  /* 0x00000050004e7306 */ /* 0x000fe20000201400 */
[C---:B------:R-:W-:Y:S01]  /*b560*/  IADD3 R3, R166.reuse, 0x1000, RZ ;  /* 0x00001000a6037810 */ /* 0x040fe20007ffe0ff */
[----:B----4-:R-:W1:Y:S01]  /*b570*/  LDSM.16.M88.4 R20, [R166+0x1000] ;  /* 0x00100000a614783b */ /* 0x010e620000000200 */
        /* <DEDUP_REMOVED lines=9> */
[----:B------:R-:W4:Y:S01]  /*b610*/  LDSM.16.M88.4 R28, [R166+0x1400] ;  /* 0x00140000a61c783b */ /* 0x000f220000000200 */
[C---:B------:R-:W-:Y:S01]  /*b620*/  IADD3 R151, R80.reuse, 0x20, RZ ;  /* 0x0000002050977810 */ /* 0x040fe20007ffe0ff */
[----:B------:R-:W-:Y:S01]  /*b630*/  I2F R124, R169 ;  /* 0x000000a9007c7306 */ /* 0x000fe20000201400 */
[C---:B------:R-:W-:Y:S01]  /*b640*/  IADD3 R147, R80.reuse, 0x21, RZ ;  /* 0x0000002150937810 */ /* 0x040fe20007ffe0ff */
[----:B------:R-:W-:Y:S01]  /*b650*/  LDSM.16.M88.4 R24, [R166+0x1800] ;  /* 0x00180000a618783b */ /* 0x000fe20000000200 */
[----:B------:R-:W-:-:S02]  /*b660*/  IADD3 R155, R80, 0x18, RZ ;  /* 0x00000018509b7810 */ /* 0x000fc40007ffe0ff */
[C---:B------:R-:W-:Y:S01]  /*b670*/  IADD3 R153, R80.reuse, 0x19, RZ ;  /* 0x0000001950997810 */ /* 0x040fe20007ffe0ff */
[----:B------:R-:W3:Y:S01]  /*b680*/  LDSM.16.M88.4 R36, [R165+0x400] ;  /* 0x00040000a524783b */ /* 0x000ee20000000200 */
[----:B------:R-:W-:Y:S01]  /*b690*/  IADD3 R214, R47, 0x91, RZ ;  /* 0x000000912fd67810 */ /* 0x000fe20007ffe0ff */
[----:B------:R-:W-:Y:S01]  /*b6a0*/  I2F R122, R161 ;  /* 0x000000a1007a7306 */ /* 0x000fe20000201400 */
[C---:B------:R-:W-:Y:S01]  /*b6b0*/  IADD3 R145, R80.reuse, 0x28, RZ ;  /* 0x0000002850917810 */ /* 0x040fe20007ffe0ff */
[----:B------:R-:W-:Y:S01]  /*b6c0*/  LDSM.16.M88.4 R40, [R165+0x1400] ;  /* 0x00140000a528783b */ /* 0x000fe20000000200 */
[C---:B------:R-:W-:Y:S02]  /*b6d0*/  IADD3 R143, R80.reuse, 0x29, RZ ;  /* 0x00000029508f7810 */ /* 0x040fe40007ffe0ff */
[C---:B------:R-:W-:Y:S02]  /*b6e0*/  IADD3 R141, R80.reuse, 0x30, RZ ;  /* 0x00000030508d7810 */ /* 0x040fe40007ffe0ff */
[C---:B------:R-:W-:Y:S01]  /*b6f0*/  IADD3 R133, R80.reuse, 0x31, RZ ;  /* 0x0000003150857810 */ /* 0x040fe20007ffe0ff */
[----:B------:R-:W-:Y:S01]  /*b700*/  I2F R162, R163 ;  /* 0x000000a300a27306 */ /* 0x000fe20000201400 */
[----:B------:R-:W-:-:S02]  /*b710*/  IADD3 R127, R80, 0x40, RZ ;  /* 0x00000040507f7810 */ /* 0x000fc40007ffe0ff */
[C---:B------:R-:W-:Y:S02]  /*b720*/  IADD3 R129, R80.reuse, 0x39, RZ ;  /* 0x0000003950817810 */ /* 0x040fe40007ffe0ff */
        /* <DEDUP_REMOVED lines=14> */
[----:B------:R-:W-:Y:S01]  /*b810*/  I2F R123, R163 ;  /* 0x000000a3007b7306 */ /* 0x000fe20000201400 */
[C---:B------:R-:W-:Y:S01]  /*b820*/  IADD3 R59, R80.reuse, 0x68, RZ ;  /* 0x00000068503b7810 */ /* 0x040fe20007ffe0ff */
[----:B----4-:R-:W-:Y:S01]  /*b830*/  HMMA.16816.F32.BF16 R8, R12, R28, RZ ;  /* 0x0000001c0c08723c */ /* 0x010fe200000418ff */
[----:B------:R-:W-:-:S02]  /*b840*/  IADD3 R81, R80, 0x69, RZ ;  /* 0x0000006950517810 */ /* 0x000fc40007ffe0ff */
[C---:B------:R-:W-:Y:S02]  /*b850*/  IADD3 R82, R80.reuse, 0x70, RZ ;  /* 0x0000007050527810 */ /* 0x040fe40007ffe0ff */
[C---:B------:R-:W-:Y:S01]  /*b860*/  IADD3 R91, R80.reuse, 0x78, RZ ;  /* 0x00000078505b7810 */ /* 0x040fe20007ffe0ff */
[----:B------:R-:W-:Y:S01]  /*b870*/  I2F R156, R157 ;  /* 0x0000009d009c7306 */ /* 0x000fe20000201400 */
[C---:B------:R-:W-:Y:S01]  /*b880*/  IADD3 R85, R80.reuse, 0x71, RZ ;  /* 0x0000007150557810 */ /* 0x040fe20007ffe0ff */
[C---:B------:R-:W-:Y:S01]  /*b890*/  HMMA.16816.F32.BF16 R16, R4.reuse, R32, R16 ;  /* 0x000000200410723c */ /* 0x040fe20000041810 */
[C---:B------:R-:W-:Y:S02]  /*b8a0*/  IADD3 R89, R80.reuse, 0x79, RZ ;  /* 0x0000007950597810 */ /* 0x040fe40007ffe0ff */
[C---:B------:R-:W-:Y:S02]  /*b8b0*/  IADD3 R100, R80.reuse, 0x88, RZ ;  /* 0x0000008850647810 */ /* 0x040fe40007ffe0ff */
[C---:B------:R-:W-:Y:S01]  /*b8c0*/  IADD3 R98, R80.reuse, 0x80, RZ ;  /* 0x0000008050627810 */ /* 0x040fe20007ffe0ff */
[----:B-----5:R-:W-:Y:S01]  /*b8d0*/  I2F R120, R157 ;  /* 0x0000009d00787306 */ /* 0x020fe20000201400 */
[C---:B------:R-:W-:Y:S01]  /*b8e0*/  IADD3 R96, R80.reuse, 0x81, RZ ;  /* 0x0000008150607810 */ /* 0x040fe20007ffe0ff */
[----:B------:R-:W-:Y:S01]  /*b8f0*/  HMMA.16816.F32.BF16 R20, R4, R34, R20 ;  /* 0x000000220414723c */ /* 0x000fe20000041814 */
[----:B------:R-:W1:Y:S01]  /*b900*/  LDSM.16.M88.4 R32, [R165+0x800] ;  /* 0x00080000a520783b */ /* 0x000e620000000200 */
[----:B------:R-:W-:-:S02]  /*b910*/  IADD3 R110, R80, 0x89, RZ ;  /* 0x00000089506e7810 */ /* 0x000fc40007ffe0ff */
[----:B------:R-:W-:Y:S02]  /*b920*/  IADD3 R108, R80, 0x90, RZ ;  /* 0x00000090506c7810 */ /* 0x000fe40007ffe0ff */
[----:B------:R-:W-:Y:S02]  /*b930*/  I2F R158, R159 ;  /* 0x0000009f009e7306 */ /* 0x000fe40000201400 */
[----:B------:R-:W-:Y:S06]  /*b940*/  HMMA.16816.F32.BF16 R28, R12, R30, RZ ;  /* 0x0000001e0c1c723c */ /* 0x000fec00000418ff */
[----:B------:R-:W-:Y:S02]  /*b950*/  I2F R117, R151 ;  /* 0x0000009700757306 */ /* 0x000fe40000201400 */
[----:B------:R-:W-:Y:S01]  /*b960*/  FMUL.FTZ R16, R16, c[0x0][0x2ec] ;  /* 0x0000bb0010107a20 */ /* 0x000fe20000410000 */
[----:B---3--:R-:W-:Y:S01]  /*b970*/  HMMA.16816.F32.BF16 R8, R4, R36, R8 ;  /* 0x000000240408723c */ /* 0x008fe20000041808 */
[----:B------:R-:W-:-:S02]  /*b980*/  FMUL.FTZ R17, R17, c[0x0][0x2ec] ;  /* 0x0000bb0011117a20 */ /* 0x000fc40000410000 */
[----:B------:R-:W-:Y:S02]  /*b990*/  FMUL.FTZ R18, R18, c[0x0][0x2ec] ;  /* 0x0000bb0012127a20 */ /* 0x000fe40000410000 */
[----:B------:R-:W3:Y:S01]  /*b9a0*/  MUFU.TANH R171, R16 ;  /* 0x0000001000ab7308 */ /* 0x000ee20000002400 */
[----:B------:R-:W-:Y:S02]  /*b9b0*/  FMUL.FTZ R175, R19, c[0x0][0x2ec] ;  /* 0x0000bb0013af7a20 */ /* 0x000fe40000410000 */
[----:B------:R-:W-:Y:S02]  /*b9c0*/  FMUL.FTZ R179, R20, c[0x0][0x2ec] ;  /* 0x0000bb0014b37a20 */ /* 0x000fe40000410000 */
[----:B------:R-:W-:Y:S02]  /*b9d0*/  FMUL.FTZ R177, R21, c[0x0][0x2ec] ;  /* 0x0000bb0015b17a20 */ /* 0x000fe40000410000 */
[----:B------:R-:W-:Y:S01]  /*b9e0*/  FMUL.FTZ R170, R22, c[0x0][0x2ec] ;  /* 0x0000bb0016aa7a20 */ /* 0x000fe20000410000 */
[----:B------:R-:W-:Y:S01]  /*b9f0*/  MUFU.TANH R173, R17 ;  /* 0x0000001100ad7308 */ /* 0x000fe20000002400 */
[----:B------:R-:W-:Y:S01]  /*ba00*/  FMUL.FTZ R181, R23, c[0x0][0x2ec] ;  /* 0x0000bb0017b57a20 */ /* 0x000fe20000410000 */
[----:B------:R-:W-:Y:S01]  /*ba10*/  HMMA.16816.F32.BF16 R28, R4, R38, R28 ;  /* 0x00000026041c723c */ /* 0x000fe2000004181c */
[----:B------:R-:W4:Y:S04]  /*ba20*/  LDSM.16.M88.4 R20, [R166+0x1c00] ;  /* 0x001c0000a614783b */ /* 0x000f280000000200 */
[----:B------:R-:W2:Y:S01]  /*ba30*/  LDSM.16.M88.4 R36, [R165+0xc00] ;  /* 0x000c0000a524783b */ /* 0x000ea20000000200 */
[----:B------:R1:W-:Y:S01]  /*ba40*/  MUFU.TANH R49, R18 ;  /* 0x0000001200317308 */ /* 0x0003e20000002400 */
[----:B--23--:R-:W-:-:S02]  /*ba50*/  FFMA.FTZ R78, R78, UR4, R171 ;  /* 0x000000044e4e7c23 */ /* 0x00cfc400080100ab */
[----:B------:R-:W-:Y:S02]  /*ba60*/  FMUL.FTZ R8, R8, c[0x0][0x2ec] ;  /* 0x0000bb0008087a20 */ /* 0x000fe40000410000 */
[----:B------:R-:W-:Y:S02]  /*ba70*/  FMUL.FTZ R9, R9, c[0x0][0x2ec] ;  /* 0x0000bb0009097a20 */ /* 0x000fe40000410000 */
[----:B------:R-:W-:Y:S01]  /*ba80*/  FMUL.FTZ R10, R10, c[0x0][0x2ec] ;  /* 0x0000bb000a0a7a20 */ /* 0x000fe20000410000 */
[----:B------:R-:W2:Y:S01]  /*ba90*/  MUFU.TANH R185, R8 ;  /* 0x0000000800b97308 */ /* 0x000ea20000002400 */
[----:B------:R-:W-:Y:S01]  /*baa0*/  FMUL.FTZ R189, R11, c[0x0][0x2ec] ;  /* 0x0000bb000bbd7a20 */ /* 0x000fe20000410000 */
[----:B-1----:R-:W-:Y:S06]  /*bab0*/  HMMA.16816.F32.BF16 R16, R12, R24, RZ ;  /* 0x000000180c10723c */ /* 0x002fec00000418ff */
[----:B------:R-:W1:Y:S02]  /*bac0*/  MUFU.TANH R183, R9 ;  /* 0x0000000900b77308 */ /* 0x000e640000002400 */
[----:B------:R-:W-:-:S02]  /*bad0*/  FMUL.FTZ R191, R28, c[0x0][0x2ec] ;  /* 0x0000bb001cbf7a20 */ /* 0x000fc40000410000 */
[----:B------:R-:W-:Y:S02]  /*bae0*/  FMUL.FTZ R187, R29, c[0x0][0x2ec] ;  /* 0x0000bb001dbb7a20 */ /* 0x000fe40000410000 */
[----:B------:R-:W-:Y:S01]  /*baf0*/  FMUL.FTZ R174, R30, c[0x0][0x2ec] ;  /* 0x0000bb001eae7a20 */ /* 0x000fe20000410000 */
[----:B------:R-:W-:Y:S01]  /*bb00*/  HMMA.16816.F32.BF16 R24, R12, R26, RZ ;  /* 0x0000001a0c18723c */ /* 0x000fe200000418ff */
[----:B------:R-:W-:Y:S01]  /*bb10*/  FMUL.FTZ R193, R31, c[0x0][0x2ec] ;  /* 0x0000bb001fc17a20 */ /* 0x000fe20000410000 */
[----:B------:R-:W3:Y:S01]  /*bb20*/  MUFU.TANH R172, R10 ;  /* 0x0000000a00ac7308 */ /* 0x000ee20000002400 */
[----:B------:R-:W4:Y:S01]  /*bb30*/  LDSM.16.M88.4 R28, [R166+0x2000] ;  /* 0x00200000a61c783b */ /* 0x000f220000000200 */
[----:B--2---:R-:W-:Y:S01]  /*bb40*/  FFMA.FTZ R158, R158, UR4, R185 ;  /* 0x000000049e9e7c23 */ /* 0x004fe200080100b9 */
[----:B------:R-:W-:Y:S01]  /*bb50*/  IADD3 R185, R47, 0xe0, RZ ;  /* 0x000000e02fb97810 */ /* 0x000fe20007ffe0ff */
[----:B-1----:R-:W-:-:S04]  /*bb60*/  FFMA.FTZ R156, R156, UR4, R183 ;  /* 0x000000049c9c7c23 */ /* 0x002fc800080100b7 */
[----:B------:R-:W-:Y:S01]  /*bb70*/  MUFU.TANH R181, R181 ;  /* 0x000000b500b57308 */ /* 0x000fe20000002400 */
[----:B------:R-:W-:Y:S01]  /*bb80*/  IADD3 R183, R47, 0xe8, RZ ;  /* 0x000000e82fb77810 */ /* 0x000fe20007ffe0ff */
[----:B------:R-:W-:Y:S06]  /*bb90*/  HMMA.16816.F32.BF16 R16, R4, R32, R16 ;  /* 0x000000200410723c */ /* 0x000fec0000041810 */
[----:B------:R-:W1:Y:S01]  /*bba0*/  MUFU.TANH R179, R179 ;  /* 0x000000b300b37308 */ /* 0x000e620000002400 */
[----:B---3--:R-:W-:-:S05]  /*bbb0*/  FFMA.FTZ R121, R121, UR4, R172 ;  /* 0x0000000479797c23 */ /* 0x008fca00080100ac */
[----:B------:R-:W-:Y:S01]  /*bbc0*/  HMMA.16816.F32.BF16 R24, R4, R34, R24 ;  /* 0x000000220418723c */ /* 0x000fe20000041818 */
[----:B------:R-:W2:Y:S01]  /*bbd0*/  LDSM.16.M88.4 R32, [R165+0x1000] ;  /* 0x00100000a520783b */ /* 0x000ea20000000200 */
[----:B------:R-:W-:Y:S06]  /*bbe0*/  MUFU.TANH R175, R175 ;  /* 0x000000af00af7308 */ /* 0x000fec0000002400 */
[----:B----4-:R-:W-:Y:S02]  /*bbf0*/  HMMA.16816.F32.BF16 R8, R12, R20, RZ ;  /* 0x000000140c08723c */ /* 0x010fe400000418ff */
[----:B------:R-:W3:Y:S01]  /*bc00*/  MUFU.TANH R177, R177 ;  /* 0x000000b100b17308 */ /* 0x000ee20000002400 */
[----:B-1----:R-:W-:-:S05]  /*bc10*/  FFMA.FTZ R162, R162, UR4, R179 ;  /* 0x00000004a2a27c23 */ /* 0x002fca00080100b3 */
[----:B------:R-:W-:Y:S01]  /*bc20*/  HMMA.16816.F32.BF16 R20, R12, R22, RZ ;  /* 0x000000160c14723c */ /* 0x000fe200000418ff */
        /* <DEDUP_REMOVED lines=8> */
[----:B------:R-:W-:Y:S02]  /*bcb0*/  FMUL.FTZ R178, R26, c[0x0][0x2ec] ;  /* 0x0000bb001ab27a20 */ /* 0x000fe40000410000 */
[----:B------:R-:W-:Y:S01]  /*bcc0*/  FMUL.FTZ R205, R27, c[0x0][0x2ec] ;  /* 0x0000bb001bcd7a20 */ /* 0x000fe20000410000 */
[----:B------:R-:W-:Y:S01]  /*bcd0*/  HMMA.16816.F32.BF16 R8, R4, R36, R8 ;  /* 0x000000240408723c */ /* 0x000fe20000041808 */
[----:B------:R-:W1:Y:S01]  /*bce0*/  LDSM.16.M88.4 R24, [R166+0x2400] ;  /* 0x00240000a618783b */ /* 0x000e620000000200 */
[----:B------:R-:W-:Y:S01]  /*bcf0*/  MUFU.TANH R195, R17 ;  /* 0x0000001100c37308 */ /* 0x000fe20000002400 */
[----:B---3--:R-:W-:-:S05]  /*bd00*/  FFMA.FTZ R160, R160, UR4, R177 ;  /* 0x00000004a0a07c23 */ /* 0x008fca00080100b1 */
[----:B------:R-:W-:Y:S01]  /*bd10*/  HMMA.16816.F32.BF16 R20, R4, R38, R20 ;  /* 0x000000260414723c */ /* 0x000fe20000041814 */
[----:B------:R-:W-:Y:S01]  /*bd20*/  LDSM.16.M88.4 R36, [R165+0x1800] ;  /* 0x00180000a524783b */ /* 0x000fe20000000200 */
[----:B------:R3:W4:Y:S08]  /*bd30*/  MUFU.TANH R176, R18 ;  /* 0x0000001200b07308 */ /* 0x0007300000002400 */
[----:B------:R-:W-:Y:S06]  /*bd40*/  MUFU.TANH R189, R189 ;  /* 0x000000bd00bd7308 */ /* 0x000fec0000002400 */
[----:B------:R-:W-:Y:S01]  /*bd50*/  FMUL.FTZ R8, R8, c[0x0][0x2ec] ;  /* 0x0000bb0008087a20 */ /* 0x000fe20000410000 */
[----:B---3--:R-:W-:Y:S01]  /*bd60*/  HMMA.16816.F32.BF16 R16, R12, R28, RZ ;  /* 0x0000001c0c10723c */ /* 0x008fe200000418ff */
[----:B------:R-:W-:-:S02]  /*bd70*/  FMUL.FTZ R9, R9, c[0x0][0x2ec] ;  /* 0x0000bb0009097a20 */ /* 0x000fc40000410000 */
[----:B------:R-:W-:Y:S01]  /*bd80*/  MUFU.TANH R213, R8 ;  /* 0x0000000800d57308 */ /* 0x000fe20000002400 */
[----:B------:R-:W-:Y:S02]  /*bd90*/  FMUL.FTZ R10, R10, c[0x0][0x2ec] ;  /* 0x0000bb000a0a7a20 */ /* 0x000fe40000410000 */
[----:B------:R-:W-:Y:S02]  /*bda0*/  FMUL.FTZ R184, R11, c[0x0][0x2ec] ;  /* 0x0000bb000bb87a20 */ /* 0x000fe40000410000 */
[----:B------:R-:W-:Y:S01]  /*bdb0*/  FMUL.FTZ R223, R20, c[0x0][0x2ec] ;  /* 0x0000bb0014df7a20 */ /* 0x000fe20000410000 */
[----:B------:R-:W-:Y:S01]  /*bdc0*/  HMMA.16816.F32.BF16 R28, R12, R30, RZ ;  /* 0x0000001e0c1c723c */ /* 0x000fe200000418ff */
[----:B------:R-:W-:Y:S01]  /*bdd0*/  FMUL.FTZ R219, R21, c[0x0][0x2ec] ;  /* 0x0000bb0015db7a20 */ /* 0x000fe20000410000 */
[----:B------:R-:W-:Y:S01]  /*bde0*/  MUFU.TANH R207, R9 ;  /* 0x0000000900cf7308 */ /* 0x000fe20000002400 */
[----:B------:R-:W-:Y:S02]  /*bdf0*/  FMUL.FTZ R221, R22, c[0x0][0x2ec] ;  /* 0x0000bb0016dd7a20 */ /* 0x000fe40000410000 */
[----:B------:R-:W-:-:S02]  /*be00*/  FMUL.FTZ R217, R23, c[0x0][0x2ec] ;  /* 0x0000bb0017d97a20 */ /* 0x000fc40000410000 */
[----:B------:R-:W3:Y:S01]  /*be10*/  LDSM.16.M88.4 R20, [R166+0x2800] ;  /* 0x00280000a614783b */ /* 0x000ee20000000200 */
[----:B----4-:R-:W-:Y:S02]  /*be20*/  FFMA.FTZ R117, R117, UR4, R176 ;  /* 0x0000000475757c23 */ /* 0x010fe400080100b0 */
[----:B------:R1:W-:Y:S05]  /*be30*/  MUFU.TANH R180, R10 ;  /* 0x0000000a00b47308 */ /* 0x0003ea0000002400 */
[C---:B--2---:R-:W-:Y:S03]  /*be40*/  HMMA.16816.F32.BF16 R16, R4.reuse, R32, R16 ;  /* 0x000000200410723c */ /* 0x044fe60000041810 */
[----:B------:R-:W2:Y:S06]  /*be50*/  I2F R146, R147 ;  /* 0x0000009300927306 */ /* 0x000eac0000201400 */
[----:B------:R-:W-:Y:S01]  /*be60*/  HMMA.16816.F32.BF16 R28, R4, R34, R28 ;  /* 0x00000022041c723c */ /* 0x000fe2000004181c */
[----:B------:R-:W-:Y:S01]  /*be70*/  LDSM.16.M88.4 R32, [R166+0x2c00] ;  /* 0x002c0000a620783b */ /* 0x000fe20000000200 */
[----:B------:R-:W-:Y:S06]  /*be80*/  I2F R119, R155 ;  /* 0x0000009b00777306 */ /* 0x000fec0000201400 */
[----:B-1----:R-:W-:Y:S02]  /*be90*/  HMMA.16816.F32.BF16 R8, R12, R24, RZ ;  /* 0x000000180c08723c */ /* 0x002fe400000418ff */
[----:B------:R-:W-:Y:S01]  /*bea0*/  MUFU.TANH R174, R174 ;  /* 0x000000ae00ae7308 */ /* 0x000fe20000002400 */
[----:B--2---:R-:W-:-:S05]  /*beb0*/  FFMA.FTZ R146, R146, UR4, R195 ;  /* 0x0000000492927c23 */ /* 0x004fca00080100c3 */
[----:B------:R-:W-:Y:S01]  /*bec0*/  HMMA.16816.F32.BF16 R24, R12, R26, RZ ;  /* 0x0000001a0c18723c */ /* 0x000fe200000418ff */
[----:B------:R-:W-:Y:S01]  /*bed0*/  FMUL.FTZ R16, R16, c[0x0][0x2ec] ;  /* 0x0000bb0010107a20 */ /* 0x000fe20000410000 */
[----:B------:R-:W-:Y:S01]  /*bee0*/  I2F R152, R153 ;  /* 0x0000009900987306 */ /* 0x000fe20000201400 */
        /* <DEDUP_REMOVED lines=8> */
[C---:B------:R-:W-:Y:S02]  /*bf70*/  HMMA.16816.F32.BF16 R8, R4.reuse, R40, R8 ;  /* 0x000000280408723c */ /* 0x040fe40000041808 */
[----:B------:R-:W-:Y:S06]  /*bf80*/  MUFU.TANH R182, R17 ;  /* 0x0000001100b67308 */ /* 0x000fec0000002400 */
[----:B------:R-:W-:Y:S01]  /*bf90*/  HMMA.16816.F32.BF16 R24, R4, R42, R24 ;  /* 0x0000002a0418723c */ /* 0x000fe20000041818 */
[----:B------:R-:W-:Y:S01]  /*bfa0*/  LDSM.16.M88.4 R40, [R165+0x2000] ;  /* 0x00200000a528783b */ /* 0x000fe20000000200 */
[----:B------:R3:W-:Y:S08]  /*bfb0*/  MUFU.TANH R215, R18 ;  /* 0x0000001200d77308 */ /* 0x0007f00000002400 */
[----:B------:R-:W-:Y:S06]  /*bfc0*/  MUFU.TANH R229, R28 ;  /* 0x0000001c00e57308 */ /* 0x000fec0000002400 */
[----:B------:R-:W-:Y:S01]  /*bfd0*/  FMUL.FTZ R8, R8, c[0x0][0x2ec] ;  /* 0x0000bb0008087a20 */ /* 0x000fe20000410000 */
[----:B---3--:R-:W-:Y:S01]  /*bfe0*/  HMMA.16816.F32.BF16 R16, R12, R20, RZ ;  /* 0x000000140c10723c */ /* 0x008fe200000418ff */
[----:B------:R-:W-:Y:S01]  /*bff0*/  MUFU.TANH R188, R29 ;  /* 0x0000001d00bc7308 */ /* 0x000fe20000002400 */
[----:B------:R-:W-:-:S02]  /*c000*/  FMUL.FTZ R9, R9, c[0x0][0x2ec] ;  /* 0x0000bb0009097a20 */ /* 0x000fc40000410000 */
[----:B------:R-:W-:-:S03]  /*c010*/  FMUL.FTZ R10, R10, c[0x0][0x2ec] ;  /* 0x0000bb000a0a7a20 */ /* 0x000fc60000410000 */
[----:B------:R-:W-:Y:S02]  /*c020*/  FMUL.FTZ R198, R24, c[0x0][0x2ec] ;  /* 0x0000bb0018c67a20 */ /* 0x000fe40000410000 */
[----:B------:R-:W-:Y:S01]  /*c030*/  FMUL.FTZ R202, R25, c[0x0][0x2ec] ;  /* 0x0000bb0019ca7a20 */ /* 0x000fe20000410000 */
[----:B------:R-:W-:Y:S01]  /*c040*/  HMMA.16816.F32.BF16 R20, R12, R22, RZ ;  /* 0x000000160c14723c */ /* 0x000fe200000418ff */
[----:B------:R-:W-:Y:S01]  /*c050*/  FMUL.FTZ R206, R26, c[0x0][0x2ec] ;  /* 0x0000bb001ace7a20 */ /* 0x000fe20000410000 */
[----:B------:R-:W-:Y:S01]  /*c060*/  MUFU.TANH R192, R30 ;  /* 0x0000001e00c07308 */ /* 0x000fe20000002400 */
[----:B------:R-:W-:Y:S02]  /*c070*/  FMUL.FTZ R231, R27, c[0x0][0x2ec] ;  /* 0x0000bb001be77a20 */ /* 0x000fe40000410000 */
[----:B------:R-:W1:Y:S01]  /*c080*/  LDSM.16.M88.4 R24, [R166+0x3000] ;  /* 0x00300000a618783b */ /* 0x000e620000000200 */
[----:B------:R-:W-:-:S04]  /*c090*/  FMUL.FTZ R235, R11, c[0x0][0x2ec] ;  /* 0x0000bb000beb7a20 */ /* 0x000fc80000410000 */
[----:B------:R2:W-:Y:S04]  /*c0a0*/  MUFU.TANH R227, R31 ;  /* 0x0000001f00e37308 */ /* 0x0005e80000002400 */
[C---:B------:R-:W-:Y:S04]  /*c0b0*/  HMMA.16816.F32.BF16 R16, R4.reuse, R36, R16 ;  /* 0x000000240410723c */ /* 0x040fe80000041810 */
[----:B------:R-:W-:Y:S06]  /*c0c0*/  MUFU.TANH R216, R8 ;  /* 0x0000000800d87308 */ /* 0x000fec0000002400 */
[----:B------:R-:W-:Y:S01]  /*c0d0*/  HMMA.16816.F32.BF16 R20, R4, R38, R20 ;  /* 0x000000260414723c */ /* 0x000fe20000041814 */
[----:B--2---:R-:W2:Y:S01]  /*c0e0*/  LDSM.16.M88.4 R28, [R165+0x1c00] ;  /* 0x001c0000a51c783b */ /* 0x004ea20000000200 */
[----:B------:R-:W-:Y:S08]  /*c0f0*/  MUFU.TANH R196, R9 ;  /* 0x0000000900c47308 */ /* 0x000ff00000002400 */
[----:B------:R3:W-:Y:S04]  /*c100*/  MUFU.TANH R200, R10 ;  /* 0x0000000a00c87308 */ /* 0x0007e80000002400 */
[----:B------:R-:W-:-:S02]  /*c110*/  FMUL.FTZ R222, R16, c[0x0][0x2ec] ;  /* 0x0000bb0010de7a20 */ /* 0x000fc40000410000 */
[----:B------:R-:W-:Y:S02]  /*c120*/  FMUL.FTZ R204, R17, c[0x0][0x2ec] ;  /* 0x0000bb0011cc7a20 */ /* 0x000fe40000410000 */
[----:B------:R-:W-:Y:S01]  /*c130*/  FMUL.FTZ R220, R18, c[0x0][0x2ec] ;  /* 0x0000bb0012dc7a20 */ /* 0x000fe20000410000 */
[----:B------:R-:W-:Y:S01]  /*c140*/  I2F R118, R153 ;  /* 0x0000009900767306 */ /* 0x000fe20000201400 */
[----:B------:R-:W-:Y:S01]  /*c150*/  FMUL.FTZ R237, R19, c[0x0][0x2ec] ;  /* 0x0000bb0013ed7a20 */ /* 0x000fe20000410000 */
[----:B-1----:R-:W-:Y:S03]  /*c160*/  HMMA.16816.F32.BF16 R36, R12, R24, RZ ;  /* 0x000000180c24723c */ /* 0x002fe600000418ff */
[----:B------:R-:W-:Y:S02]  /*c170*/  FMUL.FTZ R20, R20, c[0x0][0x2ec] ;  /* 0x0000bb0014147a20 */ /* 0x000fe40000410000 */
[----:B------:R-:W-:-:S02]  /*c180*/  FMUL.FTZ R21, R21, c[0x0][0x2ec] ;  /* 0x0000bb0015157a20 */ /* 0x000fc40000410000 */
[----:B------:R-:W-:Y:S01]  /*c190*/  FMUL.FTZ R22, R22, c[0x0][0x2ec] ;  /* 0x0000bb0016167a20 */ /* 0x000fe20000410000 */
[----:B------:R-:W-:Y:S01]  /*c1a0*/  MUFU.TANH R241, R20 ;  /* 0x0000001400f17308 */ /* 0x000fe20000002400 */
[----:B---3--:R-:W-:Y:S01]  /*c1b0*/  HMMA.16816.F32.BF16 R8, R12, R32, RZ ;  /* 0x000000200c08723c */ /* 0x008fe200000418ff */
[----:B------:R-:W-:-:S06]  /*c1c0*/  FMUL.FTZ R23, R23, c[0x0][0x2ec] ;  /* 0x0000bb0017177a20 */ /* 0x000fcc0000410000 */
[----:B------:R-:W-:Y:S01]  /*c1d0*/  MUFU.TANH R218, R21 ;  /* 0x0000001500da7308 */ /* 0x000fe20000002400 */
[----:B------:R-:W-:Y:S01]  /*c1e0*/  HMMA.16816.F32.BF16 R16, R12, R34, RZ ;  /* 0x000000220c10723c */ /* 0x000fe200000418ff */
[----:B------:R-:W-:Y:S06]  /*c1f0*/  LDSM.16.M88.4 R32, [R165+0x2400] ;  /* 0x00240000a520783b */ /* 0x000fec0000000200 */
[----:B------:R-:W-:Y:S01]  /*c200*/  MUFU.TANH R251, R22 ;  /* 0x0000001600fb7308 */ /* 0x000fe20000002400 */
[C---:B------:R-:W-:Y:S07]  /*c210*/  HMMA.16816.F32.BF16 R36, R4.reuse, R40, R36 ;  /* 0x000000280424723c */ /* 0x040fee0000041824 */
[----:B------:R1:W-:Y:S01]  /*c220*/  MUFU.TANH R228, R23 ;  /* 0x0000001700e47308 */ /* 0x0003e20000002400 */
[C---:B--2---:R-:W-:Y:S07]  /*c230*/  HMMA.16816.F32.BF16 R8, R4.reuse, R28, R8 ;  /* 0x0000001c0408723c */ /* 0x044fee0000041808 */
[----:B------:R-:W-:Y:S01]  /*c240*/  I2F R116, R147 ;  /* 0x0000009300747306 */ /* 0x000fe20000201400 */
[----:B------:R-:W-:Y:S01]  /*c250*/  HMMA.16816.F32.BF16 R16, R4, R30, R16 ;  /* 0x0000001e0410723c */ /* 0x000fe20000041810 */
[----:B------:R-:W2:Y:S04]  /*c260*/  LDSM.16.M88.4 R28, [R166+0x3400] ;  /* 0x00340000a61c783b */ /* 0x000ea80000000200 */
[----:B-1----:R-:W1:Y:S03]  /*c270*/  LDSM.16.M88.4 R20, [R166+0x3800] ;  /* 0x00380000a614783b */ /* 0x002e660000000200 */
[----:B------:R-:W-:Y:S01]  /*c280*/  HMMA.16816.F32.BF16 R24, R12, R26, RZ ;  /* 0x0000001a0c18723c */ /* 0x000fe200000418ff */
[----:B------:R-:W-:Y:S01]  /*c290*/  FMUL.FTZ R3, R38, c[0x0][0x2ec] ;  /* 0x0000bb0026037a20 */ /* 0x000fe20000410000 */
[----:B------:R-:W-:Y:S01]  /*c2a0*/  MUFU.TANH R187, R187 ;  /* 0x000000bb00bb7308 */ /* 0x000fe20000002400 */
[----:B------:R-:W-:-:S02]  /*c2b0*/  FMUL.FTZ R36, R36, c[0x0][0x2ec] ;  /* 0x0000bb0024247a20 */ /* 0x000fc40000410000 */
[----:B------:R-:W-:-:S03]  /*c2c0*/  FMUL.FTZ R37, R37, c[0x0][0x2ec] ;  /* 0x0000bb0025257a20 */ /* 0x000fc60000410000 */
        /* <DEDUP_REMOVED lines=10> */
[----:B------:R-:W-:Y:S02]  /*c370*/  HMMA.16816.F32.BF16 R24, R4, R42, R24 ;  /* 0x0000002a0418723c */ /* 0x000fe40000041818 */
[----:B------:R-:W-:Y:S01]  /*c380*/  MUFU.TANH R230, R16 ;  /* 0x0000001000e67308 */ /* 0x000fe20000002400 */
[C---:B---3--:R-:W-:Y:S02]  /*c390*/  LEA R3, R0.reuse, UR10, 0x4 ;  /* 0x0000000a00037c11 */ /* 0x048fe4000f8e20ff */
[----:B------:R-:W-:Y:S02]  /*c3a0*/  LOP3.LUT R0, R0, 0xfffffffd, RZ, 0xc0, !PT ;  /* 0xfffffffd00007812 */ /* 0x000fe400078ec0ff */
[----:B------:R-:W-:Y:S01]  /*c3b0*/  IADD3 R2, R3, 0x1, R2 ;  /* 0x0000000103027810 */ /* 0x000fe20007ffe002 */
[----:B------:R-:W-:-:S02]  /*c3c0*/  IMAD.U32 R3, RZ, RZ, UR11 ;  /* 0x0000000bff037e24 */ /* 0x000fc4000f8e00ff */
[----:B------:R-:W-:Y:S01]  /*c3d0*/  MUFU.TANH R41, R17 ;  /* 0x0000001100297308 */ /* 0x000fe20000002400 */
[----:B------:R-:W-:Y:S02]  /*c3e0*/  FMUL.FTZ R42, R39, c[0x0][0x2ec] ;  /* 0x0000bb00272a7a20 */ /* 0x000fe40000410000 */
[----:B------:R-:W-:-:S04]  /*c3f0*/  IADD3 R3, R3, -UR12, R2 ;  /* 0x8000000c03037c10 */ /* 0x000fc8000fffe002 */
[----:B------:R-:W-:Y:S01]  /*c400*/  IADD3 R3, R3, c[0x0][0x2e8], RZ ;  /* 0x0000ba0003037a10 */ /* 0x000fe20007ffe0ff */
[----:B------:R3:W-:Y:S03]  /*c410*/  MUFU.TANH R245, R18 ;  /* 0x0000001200f57308 */ /* 0x0007e60000002400 */
[C---:B------:R-:W-:Y:S02]  /*c420*/  IADD3 R2, R3.reuse, 0x8, RZ ;  /* 0x0000000803027810 */ /* 0x040fe40007ffe0ff */
[----:B------:R-:W-:Y:S01]  /*c430*/  IMNMX R3, R3, UR11, PT ;  /* 0x0000000b03037c17 */ /* 0x000fe2000b800200 */
[----:B------:R-:W-:Y:S01]  /*c440*/  FMUL.FTZ R26, R26, c[0x0][0x2ec] ;  /* 0x0000bb001a1a7a20 */ /* 0x000fe20000410000 */
[----:B------:R-:W-:Y:S01]  /*c450*/  IMNMX R2, R2, UR11, PT ;  /* 0x0000000b02027c17 */ /* 0x000fe2000b800200 */
[----:B------:R-:W-:Y:S01]  /*c460*/  MUFU.TANH R233, R9 ;  /* 0x0000000900e97308 */ /* 0x000fe20000002400 */
[-C--:B------:R-:W-:Y:S01]  /*c470*/  ISETP.GE.AND P6, PT, R159, R3.reuse, PT ;  /* 0x000000039f00720c */ /* 0x080fe20003fc6270 */
[----:B------:R-:W-:Y:S01]  /*c480*/  FMUL.FTZ R27, R27, c[0x0][0x2ec] ;  /* 0x0000bb001b1b7a20 */ /* 0x000fe20000410000 */
[CC--:B------:R-:W-:Y:S01]  /*c490*/  ISETP.GE.AND P2, PT, R169.reuse, R3.reuse, PT ;  /* 0x00000003a900720c */ /* 0x0c0fe20003f46270 */
[----:B------:R-:W-:Y:S01]  /*c4a0*/  FMUL.FTZ R24, R24, c[0x0][0x2ec] ;  /* 0x0000bb0018187a20 */ /* 0x000fe20000410000 */
[-C--:B------:R-:W-:Y:S01]  /*c4b0*/  ISETP.GE.AND P0, PT, R169, R2.reuse, PT ;  /* 0x00000002a900720c */ /* 0x080fe20003f06270 */
[----:B------:R-:W-:Y:S01]  /*c4c0*/  FFMA.FTZ R169, R164, UR4, R173 ;  /* 0x00000004a4a97c23 */ /* 0x000fe200080100ad */
[C---:B------:R-:W-:Y:S01]  /*c4d0*/  ISETP.GE.AND P4, PT, R161.reuse, R3, PT ;  /* 0x00000003a100720c */ /* 0x040fe20003f86270 */
[----:B---3--:R-:W3:Y:S01]  /*c4e0*/  LDSM.16.M88.4 R16, [R165+0x2800] ;  /* 0x00280000a510783b */ /* 0x008ee20000000200 */
[----:B------:R2:W-:Y:S01]  /*c4f0*/  MUFU.TANH R226, R10 ;  /* 0x0000000a00e27308 */ /* 0x0005e20000002400 */
[-C--:B------:R-:W-:Y:S01]  /*c500*/  ISETP.GE.AND P5, PT, R161, R2.reuse, PT ;  /* 0x00000002a100720c */ /* 0x080fe20003fa6270 */
[----:B------:R-:W-:Y:S01]  /*c510*/  FMUL.FTZ R25, R25, c[0x0][0x2ec] ;  /* 0x0000bb0019197a20 */ /* 0x000fe20000410000 */
[----:B------:R-:W-:Y:S01]  /*c520*/  FSEL R169, R169, -INF , !P2 ;  /* 0xff800000a9a97808 */ /* 0x000fe20005000000 */
[----:B------:R-:W-:Y:S01]  /*c530*/  ULDC.64 UR10, c[0x0][0x118] ;  /* 0x00004600000a7ab9 */ /* 0x000fe20000000a00 */
[----:B------:R-:W-:-:S02]  /*c540*/  ISETP.GE.AND P2, PT, R159, R2, PT ;  /* 0x000000029f00720c */ /* 0x000fc40003f46270 */
[----:B------:R-:W-:Y:S01]  /*c550*/  @P6 LOP3.LUT R0, R0, 0x2, RZ, 0xfc, !PT ;  /* 0x0000000200006812 */ /* 0x000fe200078efcff */
[----:B------:R-:W-:Y:S01]  /*c560*/  MUFU.TANH R238, R36 ;  /* 0x0000002400ee7308 */ /* 0x000fe20000002400 */
[CC--:B------:R-:W-:Y:S02]  /*c570*/  ISETP.GE.AND P1, PT, R163.reuse, R3.reuse, PT ;  /* 0x00000003a300720c */ /* 0x0c0fe40003f26270 */
[----:B------:R-:W-:Y:S02]  /*c580*/  LOP3.LUT R0, R0, 0xfffffffe, RZ, 0xc0, !PT ;  /* 0xfffffffe00007812 */ /* 0x000fe400078ec0ff */
[----:B------:R-:W-:Y:S02]  /*c590*/  ISETP.GE.AND P3, PT, R163, R2, PT ;  /* 0x00000002a300720c */ /* 0x000fe40003f66270 */
[----:B------:R-:W-:Y:S01]  /*c5a0*/  ISETP.GE.AND P6, PT, R157, R3, PT ;  /* 0x000000039d00720c */ /* 0x000fe20003fc6270 */
[----:B--2---:R-:W-:Y:S01]  /*c5b0*/  HMMA.16816.F32.BF16 R8, R12, R28, RZ ;  /* 0x0000001c0c08723c */ /* 0x004fe200000418ff */
[----:B------:R1:W-:Y:S01]  /*c5c0*/  MUFU.TANH R243, R37 ;  /* 0x0000002500f37308 */ /* 0x0003e20000002400 */
[----:B------:R-:W-:-:S02]  /*c5d0*/  @P2 LOP3.LUT R0, R0, 0x1, RZ, 0xfc, !PT ;  /* 0x0000000100002812 */ /* 0x000fc400078efcff */
[----:B------:R-:W-:Y:S02]  /*c5e0*/  FSEL R179, R156, -INF , !P6 ;  /* 0xff8000009cb37808 */ /* 0x000fe40007000000 */
[-C--:B------:R-:W-:Y:S02]  /*c5f0*/  ISETP.GE.AND P6, PT, R151, R2.reuse, PT ;  /* 0x000000029700720c */ /* 0x080fe40003fc6270 */
[----:B------:R-:W-:Y:S01]  /*c600*/  HMMA.16816.F32.BF16 R28, R12, R30, RZ ;  /* 0x0000001e0c1c723c */ /* 0x000fe200000418ff */
[----:B------:R-:W2:Y:S01]  /*c610*/  MUFU.TANH R193, R193 ;  /* 0x000000c100c17308 */ /* 0x000ea20000002400 */
[----:B------:R-:W-:Y:S02]  /*c620*/  ISETP.GE.AND P2, PT, R155, R2, PT ;  /* 0x000000029b00720c */ /* 0x000fe40003f46270 */
[C---:B------:R-:W-:Y:S02]  /*c630*/  IADD3 R164, R47.reuse, 0xa8, RZ ;  /* 0x000000a82fa47810 */ /* 0x040fe40007ffe0ff */
[----:B------:R-:W-:-:S02]  /*c640*/  IADD3 R156, R47, 0xc8, RZ ;  /* 0x000000c82f9c7810 */ /* 0x000fc40007ffe0ff */
[----:B-1----:R-:W-:Y:S01]  /*c650*/  HMMA.16816.F32.BF16 R36, R12, R20, RZ ;  /* 0x000000140c24723c */ /* 0x002fe200000418ff */
[----:B------:R-:W1:Y:S06]  /*c660*/  MUFU.TANH R201, R201 ;  /* 0x000000c900c97308 */ /* 0x000e6c0000002400 */
[C---:B------:R-:W-:Y:S01]  /*c670*/  IADD3 R21, R47.reuse, 0x98, RZ ;  /* 0x000000982f157810 */ /* 0x040fe20007ffe0ff */
[----:B------:R-:W-:Y:S01]  /*c680*/  HMMA.16816.F32.BF16 R8, R4, R32, R8 ;  /* 0x000000200408723c */ /* 0x000fe20000041808 */
[----:B------:R4:W-:Y:S01]  /*c690*/  I2F R40, R214 ;  /* 0x000000d600287306 */ /* 0x0009e20000201400 */
[----:B--2---:R-:W-:Y:S01]  /*c6a0*/  FFMA.FTZ R118, R118, UR4, R193 ;  /* 0x0000000476767c23 */ /* 0x004fe200080100c1 */
[----:B------:R-:W-:-:S04]  /*c6b0*/  IADD3 R193, R47, 0xe1, RZ ;  /* 0x000000e12fc17810 */ /* 0x000fc80007ffe0ff */
[----:B------:R-:W-:Y:S01]  /*c6c0*/  FFMA.FTZ R32, R122, UR4, R181 ;  /* 0x000000047a207c23 */ /* 0x000fe200080100b5 */
[C---:B------:R-:W-:Y:S01]  /*c6d0*/  HMMA.16816.F32.BF16 R28, R4.reuse, R34, R28 ;  /* 0x00000022041c723c */ /* 0x040fe2000004181c */
[----:B------:R-:W-:Y:S01]  /*c6e0*/  I2F R115, R145 ;  /* 0x0000009100737306 */ /* 0x000fe20000201400 */
[----:B------:R-:W-:Y:S01]  /*c6f0*/  FFMA.FTZ R33, R123, UR4, R170 ;  /* 0x000000047b217c23 */ /* 0x000fe200080100aa */
[----:B------:R-:W-:Y:S01]  /*c700*/  IADD3 R170, R47, 0xb8, RZ ;  /* 0x000000b82faa7810 */ /* 0x000fe20007ffe0ff */
[----:B-1----:R-:W-:Y:S01]  /*c710*/  FFMA.FTZ R201, R116, UR4, R201 ;  /* 0x0000000474c97c23 */ /* 0x002fe200080100c9 */
[----:B------:R-:W-:Y:S02]  /*c720*/  FSEL R32, R32, -INF , !P5 ;  /* 0xff80000020207808 */ /* 0x000fe40006800000 */
[----:B------:R-:W-:Y:S01]  /*c730*/  FFMA.FTZ R34, R124, UR4, R175 ;  /* 0x000000047c227c23 */ /* 0x000fe200080100af */
[----:B---3--:R-:W-:Y:S01]  /*c740*/  HMMA.16816.F32.BF16 R36, R4, R16, R36 ;  /* 0x000000100424723c */ /* 0x008fe20000041824 */
[----:B------:R-:W1:Y:S01]  /*c750*/  MUFU.TANH R178, R178 ;  /* 0x000000b200b27308 */ /* 0x000e620000002400 */
[----:B----4-:R-:W-:Y:S01]  /*c760*/  FSEL R214, R162, -INF , !P1 ;  /* 0xff800000a2d67808 */ /* 0x010fe20004800000 */
[----:B------:R-:W-:Y:S01]  /*c770*/  FFMA.FTZ R35, R120, UR4, R189 ;  /* 0x0000000478237c23 */ /* 0x000fe200080100bd */
[----:B------:R-:W-:-:S02]  /*c780*/  LOP3.LUT P5, RZ, R0, 0x1, RZ, 0xc0, !PT ;  /* 0x0000000100ff7812 */ /* 0x000fc400078ac0ff */
[----:B------:R-:W-:Y:S02]  /*c790*/  FSEL R34, R34, -INF , !P0 ;  /* 0xff80000022227808 */ /* 0x000fe40004000000 */
[----:B------:R-:W-:Y:S01]  /*c7a0*/  IADD3 R16, R47, 0xa0, RZ ;  /* 0x000000a02f107810 */ /* 0x000fe20007ffe0ff */
[----:B------:R-:W-:Y:S01]  /*c7b0*/  I2F R142, R143 ;  /* 0x0000008f008e7306 */ /* 0x000fe20000201400 */
[----:B------:R-:W-:Y:S01]  /*c7c0*/  FMUL.FTZ R8, R8, c[0x0][0x2ec] ;  /* 0x0000bb0008087a20 */ /* 0x000fe20000410000 */
[----:B------:R-:W-:Y:S01]  /*c7d0*/  FSEL R123, R121, -INF , !P5 ;  /* 0xff800000797b7808 */ /* 0x000fe20006800000 */
[----:B------:R-:W-:Y:S01]  /*c7e0*/  FFMA.FTZ R121, R119, UR4, R174 ;  /* 0x0000000477797c23 */ /* 0x000fe200080100ae */
[-C--:B------:R-:W-:Y:S01]  /*c7f0*/  ISETP.GE.AND P5, PT, R151, R3.reuse, PT ;  /* 0x000000039700720c */ /* 0x080fe20003fa6270 */
[----:B------:R-:W-:Y:S01]  /*c800*/  FMUL.FTZ R9, R9, c[0x0][0x2ec] ;  /* 0x0000bb0009097a20 */ /* 0x000fe20000410000 */
[-C--:B------:R-:W-:Y:S01]  /*c810*/  ISETP.GE.AND P0, PT, R157, R2.reuse, PT ;  /* 0x000000029d00720c */ /* 0x080fe20003f06270 */
[----:B------:R-:W-:Y:S01]  /*c820*/  FMUL.FTZ R10, R10, c[0x0][0x2ec] ;  /* 0x0000bb000a0a7a20 */ /* 0x000fe20000410000 */
[----:B------:R2:W-:Y:S01]  /*c830*/  I2F R161, R16 ;  /* 0x0000001000a17306 */ /* 0x0005e20000201400 */
[----:B------:R-:W-:Y:S01]  /*c840*/  FSEL R175, R160, -INF , !P4 ;  /* 0xff800000a0af7808 */ /* 0x000fe20006000000 */
[----:B-1----:R-:W-:Y:S01]  /*c850*/  FFMA.FTZ R115, R115, UR4, R178 ;  /* 0x0000000473737c23 */ /* 0x002fe200080100b2 */
[----:B------:R-:W-:Y:S01]  /*c860*/  LOP3.LUT P4, RZ, R0, 0x2, RZ, 0xc0, !PT ;  /* 0x0000000200ff7812 */ /* 0x000fe2000788c0ff */
[----:B------:R-:W-:Y:S01]  /*c870*/  FMUL.FTZ R11, R11, c[0x0][0x2ec] ;  /* 0x0000bb000b0b7a20 */ /* 0x000fe20000410000 */
[----:B------:R-:W-:Y:S01]  /*c880*/  FSEL R35, R35, -INF , !P0 ;  /* 0xff80000023237808 */ /* 0x000fe20004000000 */
[----:B------:R-:W-:Y:S01]  /*c890*/  FMUL.FTZ R28, R28, c[0x0][0x2ec] ;  /* 0x0000bb001c1c7a20 */ /* 0x000fe20000410000 */
[-C--:B------:R-:W-:Y:S01]  /*c8a0*/  ISETP.GE.AND P0, PT, R147, R2.reuse, PT ;  /* 0x000000029300720c */ /* 0x080fe20003f06270 */
[----:B------:R-:W1:Y:S01]  /*c8b0*/  MUFU.TANH R199, R199 ;  /* 0x000000c700c77308 */ /* 0x000e620000002400 */
[----:B------:R-:W-:Y:S01]  /*c8c0*/  FSEL R33, R33, -INF , !P3 ;  /* 0xff80000021217808 */ /* 0x000fe20005800000 */
[----:B------:R-:W-:Y:S01]  /*c8d0*/  FMUL.FTZ R29, R29, c[0x0][0x2ec] ;  /* 0x0000bb001d1d7a20 */ /* 0x000fe20000410000 */
[----:B------:R-:W-:Y:S01]  /*c8e0*/  FSEL R173, R158, -INF , !P4 ;  /* 0xff8000009ead7808 */ /* 0x000fe20006000000 */
[----:B------:R-:W-:Y:S01]  /*c8f0*/  FMUL.FTZ R30, R30, c[0x0][0x2ec] ;  /* 0x0000bb001e1e7a20 */ /* 0x000fe20000410000 */
[-C--:B------:R-:W-:Y:S01]  /*c900*/  ISETP.GE.AND P3, PT, R153, R3.reuse, PT ;  /* 0x000000039900720c */ /* 0x080fe20003f66270 */
[----:B------:R-:W-:Y:S01]  /*c910*/  FMUL.FTZ R31, R31, c[0x0][0x2ec] ;  /* 0x0000bb001f1f7a20 */ /* 0x000fe20000410000 */
[-C--:B------:R-:W-:Y:S01]  /*c920*/  ISETP.GE.AND P4, PT, R153, R2.reuse, PT ;  /* 0x000000029900720c */ /* 0x080fe20003f86270 */
[----:B------:R-:W3:Y:S01]  /*c930*/  I2F R125, R141 ;  /* 0x0000008d007d7306 */ /* 0x000ee20000201400 */
[----:B--2---:R-:W-:Y:S01]  /*c940*/  IADD3 R16, R47, 0xa1, RZ ;  /* 0x000000a12f107810 */ /* 0x004fe20007ffe0ff */
[----:B------:R-:W-:Y:S01]  /*c950*/  FMUL.FTZ R36, R36, c[0x0][0x2ec] ;  /* 0x0000bb0024247a20 */ /* 0x000fe20000410000 */
[----:B------:R-:W-:Y:S01]  /*c960*/  FSEL R116, R117, -INF , !P6 ;  /* 0xff80000075747808 */ /* 0x000fe20007000000 */
[----:B------:R-:W-:Y:S01]  /*c970*/  FMUL.FTZ R37, R37, c[0x0][0x2ec] ;  /* 0x0000bb0025257a20 */ /* 0x000fe20000410000 */
[----:B------:R-:W-:Y:S01]  /*c980*/  FSEL R121, R121, -INF , !P2 ;  /* 0xff80000079797808 */ /* 0x000fe20005000000 */
[----:B------:R-:W-:Y:S01]  /*c990*/  FMUL.FTZ R38, R38, c[0x0][0x2ec] ;  /* 0x0000bb0026267a20 */ /* 0x000fe20000410000 */
[----:B------:R-:W-:Y:S01]  /*c9a0*/  ISETP.GE.AND P2, PT, R145, R2, PT ;  /* 0x000000029100720c */ /* 0x000fe20003f46270 */
[----:B------:R2:W-:Y:S01]  /*c9b0*/  I2F R163, R16 ;  /* 0x0000001000a37306 */ /* 0x0005e20000201400 */
[----:B------:R-:W-:Y:S01]  /*c9c0*/  FSEL R252, R118, -INF , !P4 ;  /* 0xff80000076fc7808 */ /* 0x000fe20006000000 */
[----:B-1----:R-:W-:Y:S01]  /*c9d0*/  FFMA.FTZ R142, R142, UR4, R199 ;  /* 0x000000048e8e7c23 */ /* 0x002fe200080100c7 */
[----:B------:R-:W-:Y:S01]  /*c9e0*/  FSEL R250, R115, -INF , !P2 ;  /* 0xff80000073fa7808 */ /* 0x000fe20005000000 */
[----:B------:R-:W-:Y:S01]  /*c9f0*/  FMUL.FTZ R39, R39, c[0x0][0x2ec] ;  /* 0x0000bb0027277a20 */ /* 0x000fe20000410000 */
[----:B------:R-:W-:-:S02]  /*ca00*/  ISETP.GE.AND P1, PT, R155, R3, PT ;  /* 0x000000039b00720c */ /* 0x000fc40003f26270 */
[----:B------:R-:W-:Y:S01]  /*ca10*/  FSEL R248, R201, -INF , !P0 ;  /* 0xff800000c9f87808 */ /* 0x000fe20004000000 */
[----:B------:R-:W-:Y:S01]  /*ca20*/  I2F R154, R155 ;  /* 0x0000009b009a7306 */ /* 0x000fe20000201400 */
[----:B---3--:R-:W-:Y:S01]  /*ca30*/  FFMA.FTZ R125, R125, UR4, R180 ;  /* 0x000000047d7d7c23 */ /* 0x008fe200080100b4 */
[----:B------:R-:W-:Y:S02]  /*ca40*/  LOP3.LUT R0, R0, 0xfffffffb, RZ, 0xc0, !PT ;  /* 0xfffffffb00007812 */ /* 0x000fe400078ec0ff */
[----:B------:R-:W-:Y:S02]  /*ca50*/  IADD3 R17, R47, 0xb1, RZ ;  /* 0x000000b12f117810 */ /* 0x000fe40007ffe0ff */
[----:B------:R-:W-:Y:S02]  /*ca60*/  ISETP.GE.AND P6, PT, R141, R3, PT ;  /* 0x000000038d00720c */ /* 0x000fe40003fc6270 */
[----:B--2---:R-:W-:Y:S01]  /*ca70*/  IADD3 R16, R47, 0xa9, RZ ;  /* 0x000000a92f107810 */ /* 0x004fe20007ffe0ff */
[----:B------:R-:W1:Y:S01]  /*ca80*/  MUFU.TANH R191, R191 ;  /* 0x000000bf00bf7308 */ /* 0x000e620000002400 */
[----:B------:R-:W-:-:S02]  /*ca90*/  ISETP.GE.AND P0, PT, R131, R2, PT ;  /* 0x000000028300720c */ /* 0x000fc40003f06270 */
[----:B------:R-:W-:Y:S02]  /*caa0*/  ISETP.GE.AND P2, PT, R131, R3, PT ;  /* 0x000000038300720c */ /* 0x000fe40003f46270 */
[C---:B------:R-:W-:Y:S02]  /*cab0*/  IADD3 R158, R47.reuse, 0xb9, RZ ;  /* 0x000000b92f9e7810 */ /* 0x040fe40007ffe0ff */
[C---:B------:R-:W-:Y:S01]  /*cac0*/  IADD3 R120, R47.reuse, 0xc0, RZ ;  /* 0x000000c02f787810 */ /* 0x040fe20007ffe0ff */
[----:B------:R2:W-:Y:S01]  /*cad0*/  I2F R162, R16 ;  /* 0x0000001000a27306 */ /* 0x0005e20000201400 */
[C---:B------:R-:W-:Y:S02]  /*cae0*/  IADD3 R181, R47.reuse, 0xc1, RZ ;  /* 0x000000c12fb57810 */ /* 0x040fe40007ffe0ff */
[C---:B------:R-:W-:Y:S02]  /*caf0*/  IADD3 R160, R47.reuse, 0xd0, RZ ;  /* 0x000000d02fa07810 */ /* 0x040fe40007ffe0ff */
[----:B------:R-:W-:-:S03]  /*cb00*/  IADD3 R189, R47, 0xd8, RZ ;  /* 0x000000d82fbd7810 */ /* 0x000fc60007ffe0ff */
[----:B------:R-:W-:Y:S01]  /*cb10*/  I2F R150, R151 ;  /* 0x0000009700967306 */ /* 0x000fe20000201400 */
[----:B-1----:R-:W-:Y:S01]  /*cb20*/  FFMA.FTZ R154, R154, UR4, R191 ;  /* 0x000000049a9a7c23 */ /* 0x002fe200080100bf */
[----:B------:R-:W-:-:S04]  /*cb30*/  IADD3 R191, R47, 0xd1, RZ ;  /* 0x000000d12fbf7810 */ /* 0x000fc80007ffe0ff */
[----:B------:R-:W-:Y:S02]  /*cb40*/  FSEL R177, R154, -INF , !P1 ;  /* 0xff8000009ab17808 */ /* 0x000fe40004800000 */
[----:B--2---:R-:W-:Y:S01]  /*cb50*/  IADD3 R16, R47, 0xb0, RZ ;  /* 0x000000b02f107810 */ /* 0x004fe20007ffe0ff */
[----:B------:R-:W1:Y:S01]  /*cb60*/  MUFU.TANH R236, R42 ;  /* 0x0000002a00ec7308 */ /* 0x000e620000002400 */
[----:B------:R-:W-:Y:S02]  /*cb70*/  ISETP.GE.AND P1, PT, R145, R3, PT ;  /* 0x000000039100720c */ /* 0x000fe40003f26270 */
[----:B------:R-:W-:-:S05]  /*cb80*/  IADD3 R154, R47, 0xc9, RZ ;  /* 0x000000c92f9a7810 */ /* 0x000fca0007ffe0ff */
[----:B------:R-:W-:Y:S08]  /*cb90*/  I2F R124, R16 ;  /* 0x00000010007c7306 */ /* 0x000ff00000201400 */
[----:B------:R2:W-:Y:S01]  /*cba0*/  MUFU.TANH R16, R8 ;  /* 0x0000000800107308 */ /* 0x0005e20000002400 */
[----:B-1----:R-:W-:-:S07]  /*cbb0*/  IMAD.MOV.U32 R180, RZ, RZ, R236 ;  /* 0x000000ffffb47224 */ /* 0x002fce00078e00ec */
[----:B------:R-:W-:Y:S01]  /*cbc0*/  I2F R114, R143 ;  /* 0x0000008f00727306 */ /* 0x000fe20000201400 */
[----:B--2---:R-:W-:-:S07]  /*cbd0*/  P2R R8, PR, RZ, 0x20 ;  /* 0x00000020ff087803 */ /* 0x004fce0000000000 */
[----:B------:R-:W1:Y:S01]  /*cbe0*/  MUFU.TANH R205, R205 ;  /* 0x000000cd00cd7308 */ /* 0x000e620000002400 */
[-C--:B------:R-:W-:Y:S01]  /*cbf0*/  ISETP.GE.AND P5, PT, R147, R3.reuse, PT ;  /* 0x000000039300720c */ /* 0x080fe20003fa6270 */
[----:B------:R-:W-:Y:S01]  /*cc00*/  FFMA.FTZ R147, R152, UR4, R187 ;  /* 0x0000000498937c23 */ /* 0x000fe200080100bb */
[----:B------:R-:W-:Y:S02]  /*cc10*/  ISETP.NE.AND P4, PT, R8, RZ, PT ;  /* 0x000000ff0800720c */ /* 0x000fe40003f85270 */
[----:B------:R-:W-:Y:S02]  /*cc20*/  FSEL R117, R146, -INF , !P5 ;  /* 0xff80000092757808 */ /* 0x000fe40006800000 */
[----:B------:R-:W-:Y:S01]  /*cc30*/  ISETP.GE.AND P5, PT, R141, R2, PT ;  /* 0x000000028d00720c */ /* 0x000fe20003fa6270 */
[----:B------:R-:W-:Y:S01]  /*cc40*/  I2F R42, R21 ;  /* 0x00000015002a7306 */ /* 0x000fe20000201400 */
[----:B------:R-:W-:Y:S02]  /*cc50*/  FSEL R147, R147, -INF , !P3 ;  /* 0xff80000093937808 */ /* 0x000fe40005800000 */
[----:B------:R-:W-:-:S02]  /*cc60*/  ISETP.GE.AND P3, PT, R143, R3, PT ;  /* 0x000000038f00720c */ /* 0x000fc40003f66270 */
[----:B------:R-:W-:Y:S02]  /*cc70*/  P2R R8, PR, RZ, 0x20 ;  /* 0x00000020ff087803 */ /* 0x000fe40000000000 */
[----:B------:R-:W-:Y:S01]  /*cc80*/  FSEL R115, R142, -INF , !P3 ;  /* 0xff8000008e737808 */ /* 0x000fe20005800000 */
[----:B------:R-:W2:Y:S01]  /*cc90*/  MUFU.TANH R20, R26 ;  /* 0x0000001a00147308 */ /* 0x000ea20000002400 */
[----:B------:R-:W-:Y:S01]  /*cca0*/  ISETP.NE.AND P3, PT, R8, RZ, PT ;  /* 0x000000ff0800720c */ /* 0x000fe20003f65270 */
[----:B-1----:R-:W-:Y:S01]  /*ccb0*/  FFMA.FTZ R114, R114, UR4, R205 ;  /* 0x0000000472727c23 */ /* 0x002fe200080100cd */
[-C--:B------:R-:W-:Y:S02]  /*ccc0*/  ISETP.GE.AND P5, PT, R133, R3.reuse, PT ;  /* 0x000000038500720c */ /* 0x080fe40003fa6270 */
[----:B------:R-:W-:Y:S02]  /*ccd0*/  FSEL R142, R125, -INF , !P3 ;  /* 0xff8000007d8e7808 */ /* 0x000fe40005800000 */
[----:B------:R-:W-:Y:S01]  /*cce0*/  ISETP.GE.AND P3, PT, R127, R3, PT ;  /* 0x000000037f00720c */ /* 0x000fe20003f66270 */
[----:B------:R-:W1:Y:S01]  /*ccf0*/  MUFU.TANH R21, R27 ;  /* 0x0000001b00157308 */ /* 0x000e620000002400 */
[----:B------:R-:W-:-:S07]  /*cd00*/  IADD3 R187, R47, 0xe9, RZ ;  /* 0x000000e92fbb7810 */ /* 0x000fce0007ffe0ff */
[----:B------:R-:W-:Y:S01]  /*cd10*/  I2F R144, R145 ;  /* 0x0000009100907306 */ /* 0x000fe20000201400 */
[----:B--2---:R-:W-:-:S03]  /*cd20*/  IMAD.MOV.U32 R205, RZ, RZ, R20 ;  /* 0x000000ffffcd7224 */ /* 0x004fc600078e0014 */
[----:B------:R-:W-:Y:S02]  /*cd30*/  @P3 LOP3.LUT R0, R0, 0x4, RZ, 0xfc, !PT ;  /* 0x0000000400003812 */ /* 0x000fe400078efcff */
[----:B------:R-:W-:Y:S02]  /*cd40*/  ISETP.GE.AND P3, PT, R127, R2, PT ;  /* 0x000000027f00720c */ /* 0x000fe40003f66270 */
[----:B------:R-:W2:Y:S01]  /*cd50*/  MUFU.TANH R203, R203 ;  /* 0x000000cb00cb7308 */ /* 0x000ea20000002400 */
[----:B-1----:R-:W-:Y:S01]  /*cd60*/  IMAD.MOV.U32 R201, RZ, RZ, R21 ;  /* 0x000000ffffc97224 */ /* 0x002fe200078e0015 */
[----:B------:R-:W-:Y:S01]  /*cd70*/  LOP3.LUT R0, R0, 0xfffffffe, RZ, 0xc0, !PT ;  /* 0xfffffffe00007812 */ /* 0x000fe200078ec0ff */
[----:B------:R-:W-:Y:S05]  /*cd80*/  HMMA.16816.F32.BF16 R20, R12, R22, RZ ;  /* 0x000000160c14723c */ /* 0x000fea00000418ff */
[----:B------:R1:W3:Y:S03]  /*cd90*/  MUFU.TANH R172, R9 ;  /* 0x0000000900ac7308 */ /* 0x0002e60000002400 */
[----:B------:R-:W-:-:S02]  /*cda0*/  @P3 LOP3.LUT R0, R0, 0x1, RZ, 0xfc, !PT ;  /* 0x0000000100003812 */ /* 0x000fc400078efcff */
[----:B------:R-:W-:Y:S02]  /*cdb0*/  ISETP.GE.AND P3, PT, R102, R3, PT ;  /* 0x000000036600720c */ /* 0x000fe40003f66270 */
[----:B------:R-:W-:Y:S01]  /*cdc0*/  LOP3.LUT R0, R0, 0xfffffffd, RZ, 0xc0, !PT ;  /* 0xfffffffd00007812 */ /* 0x000fe200078ec0ff */
[----:B------:R-:W-:Y:S01]  /*cdd0*/  I2F R113, R133 ;  /* 0x0000008500717306 */ /* 0x000fe20000201400 */
[----:B--2---:R-:W-:Y:S02]  /*cde0*/  FFMA.FTZ R144, R144, UR4, R203 ;  /* 0x0000000490907c23 */ /* 0x004fe400080100cb */
[----:B------:R-:W-:-:S03]  /*cdf0*/  IMAD.MOV.U32 R203, RZ, RZ, R16 ;  /* 0x000000ffffcb7224 */ /* 0x000fc600078e0010 */
[----:B------:R-:W-:Y:S01]  /*ce00*/  FSEL R144, R144, -INF , !P1 ;  /* 0xff80000090907808 */ /* 0x000fe20004800000 */
[----:B-1----:R-:W-:Y:S01]  /*ce10*/  FFMA.FTZ R9, R150, UR4, R197 ;  /* 0x0000000496097c23 */ /* 0x002fe200080100c5 */
[----:B------:R-:W1:Y:S01]  /*ce20*/  MUFU.TANH R184, R184 ;  /* 0x000000b800b87308 */ /* 0x000e620000002400 */
[-C--:B------:R-:W-:Y:S02]  /*ce30*/  ISETP.GE.AND P1, PT, R133, R2.reuse, PT ;  /* 0x000000028500720c */ /* 0x080fe40003f26270 */
[----:B------:R-:W-:Y:S01]  /*ce40*/  HMMA.16816.F32.BF16 R20, R4, R18, R20 ;  /* 0x000000120414723c */ /* 0x000fe20000041814 */
[----:B---3--:R-:W-:Y:S01]  /*ce50*/  FFMA.FTZ R172, R40, UR4, R172 ;  /* 0x0000000428ac7c23 */ /* 0x008fe200080100ac */
[----:B------:R-:W-:Y:S02]  /*ce60*/  FSEL R145, R9, -INF , !P4 ;  /* 0xff80000009917808 */ /* 0x000fe40006000000 */
[----:B------:R-:W-:Y:S01]  /*ce70*/  ISETP.GE.AND P4, PT, R143, R2, PT ;  /* 0x000000028f00720c */ /* 0x000fe20003f86270 */
[----:B------:R-:W-:Y:S03]  /*ce80*/  MUFU.TANH R197, R10 ;  /* 0x0000000a00c57308 */ /* 0x000fe60000002400 */
[----:B------:R-:W-:-:S02]  /*ce90*/  FSEL R122, R114, -INF , !P4 ;  /* 0xff800000727a7808 */ /* 0x000fc40006000000 */
[----:B------:R-:W-:-:S03]  /*cea0*/  ISETP.GE.AND P4, PT, R129, R3, PT ;  /* 0x000000038100720c */ /* 0x000fc60003f86270 */
[----:B------:R2:W-:Y:S01]  /*ceb0*/  MUFU.TANH R195, R11 ;  /* 0x0000000b00c37308 */ /* 0x0005e20000002400 */
[----:B-1----:R-:W-:-:S05]  /*cec0*/  FFMA.FTZ R184, R113, UR4, R184 ;  /* 0x0000000471b87c23 */ /* 0x002fca00080100b8 */
[----:B------:R-:W-:Y:S02]  /*ced0*/  FSEL R184, R184, -INF , !P1 ;  /* 0xff800000b8b87808 */ /* 0x000fe40004800000 */
[----:B------:R-:W1:Y:S01]  /*cee0*/  I2F R140, R141 ;  /* 0x0000008d008c7306 */ /* 0x000e620000201400 */
[----:B------:R-:W-:Y:S02]  /*cef0*/  ISETP.GE.AND P1, PT, R126, R3, PT ;  /* 0x000000037e00720c */ /* 0x000fe40003f26270 */
[----:B------:R-:W-:Y:S02]  /*cf00*/  FMUL.FTZ R20, R20, c[0x0][0x2ec] ;  /* 0x0000bb0014147a20 */ /* 0x000fe40000410000 */
[----:B------:R-:W-:Y:S02]  /*cf10*/  FMUL.FTZ R21, R21, c[0x0][0x2ec] ;  /* 0x0000bb0015157a20 */ /* 0x000fe40000410000 */
[----:B------:R-:W-:Y:S01]  /*cf20*/  FMUL.FTZ R22, R22, c[0x0][0x2ec] ;  /* 0x0000bb0016167a20 */ /* 0x000fe20000410000 */
[----:B--2---:R-:W2:Y:S01]  /*cf30*/  LDSM.16.M88.4 R8, [R166+0x3c00] ;  /* 0x003c0000a608783b */ /* 0x004ea20000000200 */
[----:B------:R-:W3:Y:S05]  /*cf40*/  I2F R132, R133 ;  /* 0x0000008500847306 */ /* 0x000eea0000201400 */
[----:B------:R-:W-:Y:S01]  /*cf50*/  @P1 LOP3.LUT R0, R0, 0x2, RZ, 0xfc, !PT ;  /* 0x0000000200001812 */ /* 0x000fe200078efcff */
[----:B-1----:R-:W-:-:S02]  /*cf60*/  FFMA.FTZ R140, R140, UR4, R213 ;  /* 0x000000048c8c7c23 */ /* 0x002fc400080100d5 */
[----:B------:R-:W-:Y:S01]  /*cf70*/  I2F R104, R129 ;  /* 0x0000008100687306 */ /* 0x000fe20000201400 */
[-C--:B------:R-:W-:Y:S02]  /*cf80*/  ISETP.GE.AND P1, PT, R102, R2.reuse, PT ;  /* 0x000000026600720c */ /* 0x080fe40003f26270 */
[----:B------:R-:W-:Y:S02]  /*cf90*/  IADD3 R141, R47, 0xd9, RZ ;  /* 0x000000d92f8d7810 */ /* 0x000fe40007ffe0ff */
[----:B------:R-:W-:Y:S02]  /*cfa0*/  FSEL R114, R140, -INF , !P6 ;  /* 0xff8000008c727808 */ /* 0x000fe40007000000 */
[----:B------:R-:W-:Y:S01]  /*cfb0*/  ISETP.GE.AND P6, PT, R129, R2, PT ;  /* 0x000000028100720c */ /* 0x000fe20003fc6270 */
[----:B------:R-:W1:Y:S01]  /*cfc0*/  MUFU.TANH R217, R217 ;  /* 0x000000d900d97308 */ /* 0x000e620000002400 */
[----:B---3--:R-:W-:Y:S02]  /*cfd0*/  FFMA.FTZ R132, R132, UR4, R207 ;  /* 0x0000000484847c23 */ /* 0x008fe400080100cf */
[----:B------:R-:W-:-:S03]  /*cfe0*/  IMAD.MOV.U32 R207, RZ, RZ, R232 ;  /* 0x000000ffffcf7224 */ /* 0x000fc600078e00e8 */
[----:B------:R-:W-:Y:S02]  /*cff0*/  FSEL R125, R132, -INF , !P5 ;  /* 0xff800000847d7808 */ /* 0x000fe40006800000 */
[----:B------:R-:W-:Y:S01]  /*d000*/  I2F R128, R129 ;  /* 0x0000008100807306 */ /* 0x000fe20000201400 */
[----:B------:R-:W-:-:S07]  /*d010*/  ISETP.GE.AND P5, PT, R126, R2, PT ;  /* 0x000000027e00720c */ /* 0x000fce0003fa6270 */
[----:B------:R-:W3:Y:S01]  /*d020*/  MUFU.TANH R219, R219 ;  /* 0x000000db00db7308 */ /* 0x000ee20000002400 */
[----:B-1----:R-:W-:Y:S01]  /*d030*/  FFMA.FTZ R140, R104, UR4, R217 ;  /* 0x00000004688c7c23 */ /* 0x002fe200080100d9 */
[----:B------:R-:W-:-:S04]  /*d040*/  IADD3 R104, R47, 0xf0, RZ ;  /* 0x000000f02f687810 */ /* 0x000fc80007ffe0ff */
[----:B------:R-:W-:Y:S02]  /*d050*/  FSEL R140, R140, -INF , !P6 ;  /* 0xff8000008c8c7808 */ /* 0x000fe40007000000 */
[----:B------:R-:W-:Y:S01]  /*d060*/  I2F R103, R127 ;  /* 0x0000007f00677306 */ /* 0x000fe20000201400 */
[----:B------:R-:W-:-:S07]  /*d070*/  LOP3.LUT P6, RZ, R0, 0x1, RZ, 0xc0, !PT ;  /* 0x0000000100ff7812 */ /* 0x000fce00078cc0ff */
[----:B------:R-:W1:Y:S01]  /*d080*/  I2F R62, R127 ;  /* 0x0000007f003e7306 */ /* 0x000e620000201400 */
[----:B---3--:R-:W-:-:S07]  /*d090*/  FFMA.FTZ R219, R128, UR4, R219 ;  /* 0x0000000480db7c23 */ /* 0x008fce00080100db */
[----:B------:R-:W3:Y:S08]  /*d0a0*/  I2F R77, R126 ;  /* 0x0000007e004d7306 */ /* 0x000ef00000201400 */
[----:B------:R-:W4:Y:S01]  /*d0b0*/  MUFU.TANH R234, R24 ;  /* 0x0000001800ea7308 */ /* 0x000f220000002400 */
[----:B-1----:R-:W-:-:S05]  /*d0c0*/  FFMA.FTZ R62, R62, UR4, R215 ;  /* 0x000000043e3e7c23 */ /* 0x002fca00080100d7 */
[----:B------:R-:W-:Y:S02]  /*d0d0*/  FSEL R244, R62, -INF , !P6 ;  /* 0xff8000003ef47808 */ /* 0x000fe40007000000 */
[----:B------:R-:W1:Y:S01]  /*d0e0*/  MUFU.TANH R24, R25 ;  /* 0x0000001900187308 */ /* 0x000e620000002400 */
[----:B---3--:R-:W-:Y:S01]  /*d0f0*/  FFMA.FTZ R182, R77, UR4, R182 ;  /* 0x000000044db67c23 */ /* 0x008fe200080100b6 */
[----:B------:R-:W-:Y:S02]  /*d100*/  ISETP.GE.AND P6, PT, R74, R3, PT ;  /* 0x000000034a00720c */ /* 0x000fe40003fc6270 */
[----:B------:R-:W-:-:S04]  /*d110*/  IADD3 R77, R47, 0xf1, RZ ;  /* 0x000000f12f4d7810 */ /* 0x000fc80007ffe0ff */
[----:B------:R3:W-:Y:S01]  /*d120*/  I2F R157, R17 ;  /* 0x00000011009d7306 */ /* 0x0007e20000201400 */
[----:B----4-:R-:W-:-:S07]  /*d130*/  IMAD.MOV.U32 R213, RZ, RZ, R234 ;  /* 0x000000ffffd57224 */ /* 0x010fce00078e00ea */
[----:B------:R-:W-:Y:S01]  /*d140*/  I2F R112, R131 ;  /* 0x0000008300707306 */ /* 0x000fe20000201400 */
[----:B-1----:R-:W-:Y:S02]  /*d150*/  IMAD.MOV.U32 R178, RZ, RZ, R24 ;  /* 0x000000ffffb27224 */ /* 0x002fe400078e0018 */
[C---:B--2---:R-:W-:Y:S01]  /*d160*/  HMMA.16816.F32.BF16 R24, R12.reuse, R8, RZ ;  /* 0x000000080c18723c */ /* 0x044fe200000418ff */
[----:B---3--:R-:W1:Y:S04]  /*d170*/  LDSM.16.M88.4 R16, [R165+0x2c00] ;  /* 0x002c0000a510783b */ /* 0x008e680000000200 */
[----:B------:R-:W2:Y:S03]  /*d180*/  I2F R55, R102 ;  /* 0x0000006600377306 */ /* 0x000ea60000201400 */
[----:B------:R-:W-:Y:S05]  /*d190*/  HMMA.16816.F32.BF16 R8, R12, R10, RZ ;  /* 0x0000000a0c08723c */ /* 0x000fea00000418ff */
[----:B------:R-:W3:Y:S08]  /*d1a0*/  MUFU.TANH R221, R221 ;  /* 0x000000dd00dd7308 */ /* 0x000ef00000002400 */
[----:B------:R-:W-:Y:S01]  /*d1b0*/  I2F R130, R131 ;  /* 0x0000008300827306 */ /* 0x000fe20000201400 */
[----:B--2---:R-:W-:-:S05]  /*d1c0*/  FFMA.FTZ R192, R55, UR4, R192 ;  /* 0x0000000437c07c23 */ /* 0x004fca00080100c0 */
[----:B------:R-:W-:Y:S01]  /*d1d0*/  FSEL R242, R192, -INF , !P1 ;  /* 0xff800000c0f27808 */ /* 0x000fe20004800000 */
[----:B------:R-:W-:Y:S01]  /*d1e0*/  FFMA.FTZ R192, R40, UR4, R195 ;  /* 0x0000000428c07c23 */ /* 0x000fe200080100c3 */
[----:B------:R-:W2:Y:S01]  /*d1f0*/  MUFU.TANH R223, R223 ;  /* 0x000000df00df7308 */ /* 0x000ea20000002400 */
[----:B---3--:R-:W-:Y:S01]  /*d200*/  FFMA.FTZ R112, R112, UR4, R221 ;  /* 0x0000000470707c23 */ /* 0x008fe200080100dd */
[----:B------:R-:W-:Y:S01]  /*d210*/  ISETP.GE.AND P1, PT, R80, R3, PT ;  /* 0x000000035000720c */ /* 0x000fe20003f26270 */
[----:B------:R-:W-:-:S03]  /*d220*/  IMAD.MOV.U32 R221, RZ, RZ, R230 ;  /* 0x000000ffffdd7224 */ /* 0x000fc600078e00e6 */
[----:B------:R-:W-:Y:S02]  /*d230*/  FSEL R246, R112, -INF , !P0 ;  /* 0xff80000070f67808 */ /* 0x000fe40004000000 */
[----:B------:R3:W-:Y:S01]  /*d240*/  I2F R61, R126 ;  /* 0x0000007e003d7306 */ /* 0x0007e20000201400 */
[----:B------:R-:W-:Y:S01]  /*d250*/  LOP3.LUT P0, RZ, R0, 0x4, RZ, 0xc0, !PT ;  /* 0x0000000400ff7812 */ /* 0x000fe2000780c0ff */
[----:B-1----:R-:W-:Y:S06]  /*d260*/  HMMA.16816.F32.BF16 R24, R4, R16, R24 ;  /* 0x000000100418723c */ /* 0x002fec0000041818 */
[----:B------:R-:W-:Y:S01]  /*d270*/  I2F R76, R102 ;  /* 0x00000066004c7306 */ /* 0x000fe20000201400 */
[----:B--2---:R-:W-:-:S02]  /*d280*/  FFMA.FTZ R113, R130, UR4, R223 ;  /* 0x0000000482717c23 */ /* 0x004fc400080100df */
[----:B------:R-:W-:Y:S02]  /*d290*/  IMAD.MOV.U32 R223, RZ, RZ, R238 ;  /* 0x000000ffffdf7224 */ /* 0x000fe400078e00ee */
[----:B------:R-:W-:Y:S01]  /*d2a0*/  FMUL.FTZ R16, R23, c[0x0][0x2ec] ;  /* 0x0000bb0017107a20 */ /* 0x000fe20000410000 */
[----:B------:R-:W-:Y:S01]  /*d2b0*/  HMMA.16816.F32.BF16 R8, R4, R18, R8 ;  /* 0x000000120408723c */ /* 0x000fe20000041808 */
[----:B---3--:R-:W-:Y:S01]  /*d2c0*/  FFMA.FTZ R126, R103, UR4, R194 ;  /* 0x00000004677e7c23 */ /* 0x008fe200080100c2 */
[----:B------:R-:W-:Y:S01]  /*d2d0*/  FSEL R103, R219, -INF , !P4 ;  /* 0xff800000db677808 */ /* 0x000fe20006000000 */
[----:B------:R-:W-:Y:S01]  /*d2e0*/  I2F R73, R74 ;  /* 0x0000004a00497306 */ /* 0x000fe20000201400 */
[C---:B------:R-:W-:Y:S02]  /*d2f0*/  LOP3.LUT P4, RZ, R0.reuse, 0x2, RZ, 0xc0, !PT ;  /* 0x0000000200ff7812 */ /* 0x040fe4000788c0ff */
[----:B------:R-:W-:Y:S02]  /*d300*/  LOP3.LUT R0, R0, 0xfffffffe, RZ, 0xc0, !PT ;  /* 0xfffffffe00007812 */ /* 0x000fe400078ec0ff */
[----:B------:R-:W-:-:S02]  /*d310*/  FSEL R62, R182, -INF , !P4 ;  /* 0xff800000b63e7808 */ /* 0x000fc40006000000 */
[-C--:B------:R-:W-:Y:S01]  /*d320*/  ISETP.GE.AND P4, PT, R74, R2.reuse, PT ;  /* 0x000000024a00720c */ /* 0x080fe20003f86270 */
[----:B------:R-:W-:Y:S01]  /*d330*/  I2F R52, R72 ;  /* 0x0000004800347306 */ /* 0x000fe20000201400 */
[----:B------:R-:W-:Y:S02]  /*d340*/  FSEL R126, R126, -INF , !P0 ;  /* 0xff8000007e7e7808 */ /* 0x000fe40004000000 */
[----:B------:R-:W-:Y:S01]  /*d350*/  FSEL R113, R113, -INF , !P2 ;  /* 0xff80000071717808 */ /* 0x000fe20005000000 */
[----:B------:R-:W-:Y:S01]  /*d360*/  FMUL.FTZ R24, R24, c[0x0][0x2ec] ;  /* 0x0000bb0018187a20 */ /* 0x000fe20000410000 */
[----:B------:R-:W-:Y:S01]  /*d370*/  ISETP.GE.AND P0, PT, R101, R2, PT ;  /* 0x000000026500720c */ /* 0x000fe20003f06270 */
[----:B------:R-:W-:Y:S02]  /*d380*/  FMUL.FTZ R25, R25, c[0x0][0x2ec] ;  /* 0x0000bb0019197a20 */ /* 0x000fe40000410000 */
[----:B------:R-:W1:Y:S01]  /*d390*/  MUFU.TANH R235, R235 ;  /* 0x000000eb00eb7308 */ /* 0x000e620000002400 */
[----:B------:R-:W-:Y:S01]  /*d3a0*/  FMUL.FTZ R26, R26, c[0x0][0x2ec] ;  /* 0x0000bb001a1a7a20 */ /* 0x000fe20000410000 */
[----:B------:R-:W-:-:S02]  /*d3b0*/  ISETP.GE.AND P2, PT, R101, R3, PT ;  /* 0x000000036500720c */ /* 0x000fc40003f46270 */
[----:B------:R-:W-:Y:S01]  /*d3c0*/  @P4 LOP3.LUT R0, R0, 0x1, RZ, 0xfc, !PT ;  /* 0x0000000100004812 */ /* 0x000fe200078efcff */
[----:B------:R-:W-:Y:S01]  /*d3d0*/  FMUL.FTZ R8, R8, c[0x0][0x2ec] ;  /* 0x0000bb0008087a20 */ /* 0x000fe20000410000 */
[----:B------:R-:W-:Y:S02]  /*d3e0*/  ISETP.GE.AND P4, PT, R72, R2, PT ;  /* 0x000000024800720c */ /* 0x000fe40003f86270 */
[----:B------:R-:W2:Y:S01]  /*d3f0*/  MUFU.TANH R199, R28 ;  /* 0x0000001c00c77308 */ /* 0x000ea20000002400 */
[----:B------:R-:W-:-:S04]  /*d400*/  LOP3.LUT R0, R0, 0xfffffffd, RZ, 0xc0, !PT ;  /* 0xfffffffd00007812 */ /* 0x000fc800078ec0ff */
[----:B------:R-:W-:Y:S02]  /*d410*/  @P1 LOP3.LUT R0, R0, 0x2, RZ, 0xfc, !PT ;  /* 0x0000000200001812 */ /* 0x000fe400078efcff */
[----:B------:R-:W-:Y:S01]  /*d420*/  ISETP.GE.AND P1, PT, R70, R2, PT ;  /* 0x000000024600720c */ /* 0x000fe20003f26270 */
[----:B------:R-:W-:Y:S01]  /*d430*/  MUFU.TANH R130, R29 ;  /* 0x0000001d00827308 */ /* 0x000fe20000002400 */
[----:B-1----:R-:W-:-:S05]  /*d440*/  FFMA.FTZ R235, R52, UR4, R235 ;  /* 0x0000000434eb7c23 */ /* 0x002fca00080100eb */
[----:B------:R-:W-:Y:S02]  /*d450*/  FSEL R238, R235, -INF , !P4 ;  /* 0xff800000ebee7808 */ /* 0x000fe40006000000 */
[----:B------:R-:W1:Y:S01]  /*d460*/  MUFU.TANH R127, R30 ;  /* 0x0000001e007f7308 */ /* 0x000e620000002400 */
[----:B------:R-:W-:Y:S01]  /*d470*/  ISETP.GE.AND P4, PT, R66, R2, PT ;  /* 0x000000024200720c */ /* 0x000fe20003f86270 */
[----:B--2---:R-:W-:-:S06]  /*d480*/  FFMA.FTZ R195, R42, UR4, R199 ;  /* 0x000000042ac37c23 */ /* 0x004fcc00080100c7 */
[----:B------:R2:W-:Y:S08]  /*d490*/  MUFU.TANH R176, R31 ;  /* 0x0000001f00b07308 */ /* 0x0005f00000002400 */
[----:B------:R-:W3:Y:S01]  /*d4a0*/  I2F R71, R72 ;  /* 0x0000004800477306 */ /* 0x000ee20000201400 */
[----:B-1----:R-:W-:Y:S01]  /*d4b0*/  FFMA.FTZ R127, R42, UR4, R127 ;  /* 0x000000042a7f7c23 */ /* 0x002fe2000801007f */
[----:B--2---:R-:W1:Y:S06]  /*d4c0*/  LDSM.16.M88.4 R28, [R166+0x4000] ;  /* 0x00400000a61c783b */ /* 0x004e6c0000000200 */
[----:B------:R-:W-:Y:S01]  /*d4d0*/  I2F R69, R70 ;  /* 0x0000004600457306 */ /* 0x000fe20000201400 */
[----:B---3--:R-:W-:-:S07]  /*d4e0*/  FFMA.FTZ R196, R71, UR4, R196 ;  /* 0x0000000447c47c23 */ /* 0x008fce00080100c4 */
[----:B------:R-:W-:Y:S08]  /*d4f0*/  MUFU.TANH R198, R198 ;  /* 0x000000c600c67308 */ /* 0x000ff00000002400 */
[----:B------:R2:W3:Y:S08]  /*d500*/  I2F R53, R74 ;  /* 0x0000004a00357306 */ /* 0x0004f00000201400 */
[----:B------:R4:W-:Y:S01]  /*d510*/  I2F R51, R70 ;  /* 0x0000004600337306 */ /* 0x0009e20000201400 */
[----:B--2---:R-:W-:-:S07]  /*d520*/  FFMA.FTZ R74, R76, UR4, R229 ;  /* 0x000000044c4a7c23 */ /* 0x004fce00080100e5 */
[----:B------:R-:W2:Y:S01]  /*d530*/  MUFU.TANH R190, R190 ;  /* 0x000000be00be7308 */ /* 0x000ea20000002400 */
[----:B---3--:R-:W-:Y:S01]  /*d540*/  FFMA.FTZ R53, R53, UR4, R200 ;  /* 0x0000000435357c23 */ /* 0x008fe200080100c8 */
[----:B------:R-:W-:Y:S02]  /*d550*/  FSEL R74, R74, -INF , !P3 ;  /* 0xff8000004a4a7808 */ /* 0x000fe40005800000 */
[----:B------:R-:W-:Y:S01]  /*d560*/  ISETP.GE.AND P3, PT, R70, R3, PT ;  /* 0x000000034600720c */ /* 0x000fe20003f66270 */
[----:B----4-:R-:W-:-:S03]  /*d570*/  FFMA.FTZ R70, R73, UR4, R216 ;  /* 0x0000000449467c23 */ /* 0x010fc600080100d8 */
[----:B------:R-:W-:Y:S02]  /*d580*/  I2F R65, R66 ;  /* 0x0000004200417306 */ /* 0x000fe40000201400 */
[----:B------:R-:W-:Y:S02]  /*d590*/  FSEL R70, R70, -INF , !P6 ;  /* 0xff80000046467808 */ /* 0x000fe40007000000 */
[----:B------:R-:W-:-:S04]  /*d5a0*/  ISETP.GE.AND P6, PT, R66, R3, PT ;  /* 0x000000034200720c */ /* 0x000fc80003fc6270 */
[----:B------:R3:W-:Y:S01]  /*d5b0*/  I2F R45, R66 ;  /* 0x00000042002d7306 */ /* 0x0007e20000201400 */
[----:B--2---:R-:W-:-:S05]  /*d5c0*/  FFMA.FTZ R190, R61, UR4, R190 ;  /* 0x000000043dbe7c23 */ /* 0x004fca00080100be */
[----:B------:R-:W-:Y:S02]  /*d5d0*/  FSEL R190, R190, -INF , !P5 ;  /* 0xff800000bebe7808 */ /* 0x000fe40006800000 */
[----:B------:R-:W-:Y:S01]  /*d5e0*/  I2F R67, R68 ;  /* 0x0000004400437306 */ /* 0x000fe20000201400 */
[-C--:B------:R-:W-:Y:S02]  /*d5f0*/  ISETP.GE.AND P5, PT, R72, R3.reuse, PT ;  /* 0x000000034800720c */ /* 0x080fe40003fa6270 */
[----:B------:R-:W-:Y:S02]  /*d600*/  IADD3 R72, R47, 0xf8, RZ ;  /* 0x000000f82f487810 */ /* 0x000fe40007ffe0ff */
[----:B------:R-:W-:Y:S02]  /*d610*/  FSEL R52, R196, -INF , !P5 ;  /* 0xff800000c4347808 */ /* 0x000fe40006800000 */
[----:B------:R-:W-:Y:S01]  /*d620*/  ISETP.GE.AND P5, PT, R64, R3, PT ;  /* 0x000000034000720c */ /* 0x000fe20003fa6270 */
[----:B------:R-:W2:Y:S01]  /*d630*/  MUFU.TANH R202, R202 ;  /* 0x000000ca00ca7308 */ /* 0x000ea20000002400 */
[----:B---3--:R-:W-:-:S05]  /*d640*/  FFMA.FTZ R66, R69, UR4, R198 ;  /* 0x0000000445427c23 */ /* 0x008fca00080100c6 */
[----:B------:R-:W-:Y:S02]  /*d650*/  FSEL R66, R66, -INF , !P3 ;  /* 0xff80000042427808 */ /* 0x000fe40005800000 */
[----:B------:R-:W-:Y:S01]  /*d660*/  I2F R44, R64 ;  /* 0x00000040002c7306 */ /* 0x000fe20000201400 */
[----:B------:R-:W-:-:S07]  /*d670*/  ISETP.GE.AND P3, PT, R64, R2, PT ;  /* 0x000000024000720c */ /* 0x000fce0003f66270 */
[----:B------:R-:W3:Y:S01]  /*d680*/  MUFU.TANH R237, R237 ;  /* 0x000000ed00ed7308 */ /* 0x000ee20000002400 */
[----:B--2---:R-:W-:-:S07]  /*d690*/  FFMA.FTZ R202, R67, UR4, R202 ;  /* 0x0000000443ca7c23 */ /* 0x004fce00080100ca */
[----:B------:R-:W-:Y:S08]  /*d6a0*/  MUFU.TANH R182, R20 ;  /* 0x0000001400b67308 */ /* 0x000ff00000002400 */
[----:B------:R-:W2:Y:S01]  /*d6b0*/  MUFU.TANH R71, R21 ;  /* 0x0000001500477308 */ /* 0x000ea20000002400 */
[----:B---3--:R-:W-:-:S05]  /*d6c0*/  FFMA.FTZ R44, R44, UR4, R237 ;  /* 0x000000042c2c7c23 */ /* 0x008fca00080100ed */
[----:B------:R-:W-:Y:S01]  /*d6d0*/  FSEL R234, R44, -INF , !P3 ;  /* 0xff8000002cea7808 */ /* 0x000fe20005800000 */
[----:B------:R-:W-:Y:S01]  /*d6e0*/  FMUL.FTZ R44, R27, c[0x0][0x2ec] ;  /* 0x0000bb001b2c7a20 */ /* 0x000fe20000410000 */
[----:B------:R3:W-:Y:S01]  /*d6f0*/  MUFU.TANH R69, R22 ;  /* 0x0000001600457308 */ /* 0x0007e20000002400 */
[----:B------:R-:W-:-:S07]  /*d700*/  ISETP.GE.AND P3, PT, R82, R2, PT ;  /* 0x000000025200720c */ /* 0x000fce0003f66270 */
[----:B------:R-:W4:Y:S01]  /*d710*/  MUFU.TANH R206, R206 ;  /* 0x000000ce00ce7308 */ /* 0x000f220000002400 */
[----:B--2---:R-:W-:Y:S01]  /*d720*/  FFMA.FTZ R71, R162, UR4, R71 ;  /* 0x00000004a2477c23 */ /* 0x004fe20008010047 */
[----:B---3--:R-:W2:Y:S06]  /*d730*/  LDSM.16.M88.4 R20, [R165+0x3000] ;  /* 0x00300000a514783b */ /* 0x008eac0000000200 */
[----:B------:R-:W-:Y:S01]  /*d740*/  MUFU.TANH R222, R222 ;  /* 0x000000de00de7308 */ /* 0x000fe20000002400 */
[----:B----4-:R-:W-:-:S07]  /*d750*/  FFMA.FTZ R51, R51, UR4, R206 ;  /* 0x0000000433337c23 */ /* 0x010fce00080100ce */
[----:B------:R-:W3:Y:S01]  /*d760*/  MUFU.TANH R220, R220 ;  /* 0x000000dc00dc7308 */ /* 0x000ee20000002400 */
[----:B------:R-:W-:Y:S02]  /*d770*/  FSEL R240, R51, -INF , !P1 ;  /* 0xff80000033f07808 */ /* 0x000fe40004800000 */
[----:B------:R-:W-:-:S05]  /*d780*/  ISETP.GE.AND P1, PT, R81, R2, PT ;  /* 0x000000025100720c */ /* 0x000fca0003f26270 */
[----:B------:R1:W4:Y:S08]  /*d790*/  MUFU.TANH R67, R16 ;  /* 0x0000001000437308 */ /* 0x0003300000002400 */
[----:B------:R2:W-:Y:S01]  /*d7a0*/  I2F R63, R64 ;  /* 0x00000040003f7306 */ /* 0x0005e20000201400 */
[----:B---3--:R-:W-:-:S05]  /*d7b0*/  FFMA.FTZ R220, R45, UR4, R220 ;  /* 0x000000042ddc7c23 */ /* 0x008fca00080100dc */
[----:B------:R-:W-:Y:S01]  /*d7c0*/  FSEL R236, R220, -INF , !P4 ;  /* 0xff800000dcec7808 */ /* 0x000fe20006000000 */
[----:B-1----:R-:W-:Y:S01]  /*d7d0*/  HMMA.16816.F32.BF16 R16, R12, R28, RZ ;  /* 0x0000001c0c10723c */ /* 0x002fe200000418ff */
[----:B------:R-:W1:Y:S01]  /*d7e0*/  MUFU.TANH R45, R24 ;  /* 0x00000018002d7308 */ /* 0x000e620000002400 */
[----:B------:R-:W-:Y:S01]  /*d7f0*/  ISETP.GE.AND P4, PT, R85, R3, PT ;  /* 0x000000035500720c */ /* 0x000fe20003f86270 */
[----:B----4-:R-:W-:Y:S01]  /*d800*/  FFMA.FTZ R67, R162, UR4, R67 ;  /* 0x00000004a2437c23 */ /* 0x010fe20008010043 */
[----:B------:R-:W-:Y:S01]  /*d810*/  IADD3 R162, R165, 0xc00, RZ ;  /* 0x00000c00a5a27810 */ /* 0x000fe20007ffe0ff */
[----:B--2---:R-:W-:-:S04]  /*d820*/  FFMA.FTZ R64, R65, UR4, R222 ;  /* 0x0000000441407c23 */ /* 0x004fc800080100de */
[----:B------:R-:W2:Y:S01]  /*d830*/  MUFU.TANH R206, R25 ;  /* 0x0000001900ce7308 */ /* 0x000ea20000002400 */
[----:B------:R-:W-:Y:S01]  /*d840*/  HMMA.16816.F32.BF16 R28, R12, R30, RZ ;  /* 0x0000001e0c1c723c */ /* 0x000fe200000418ff */
[----:B------:R-:W-:Y:S02]  /*d850*/  FSEL R64, R64, -INF , !P6 ;  /* 0xff80000040407808 */ /* 0x000fe40007000000 */
[----:B------:R-:W-:-:S04]  /*d860*/  ISETP.GE.AND P6, PT, R81, R3, PT ;  /* 0x000000035100720c */ /* 0x000fc80003fc6270 */
[----:B------:R3:W4:Y:S01]  /*d870*/  MUFU.TANH R65, R26 ;  /* 0x0000001a00417308 */ /* 0x0007220000002400 */
[----:B-1----:R-:W-:-:S06]  /*d880*/  FFMA.FTZ R45, R124, UR4, R45 ;  /* 0x000000047c2d7c23 */ /* 0x002fcc000801002d */
[----:B------:R-:W-:Y:S01]  /*d890*/  HMMA.16816.F32.BF16 R16, R4, R20, R16 ;  /* 0x000000140410723c */ /* 0x000fe20000041810 */
[----:B------:R-:W1:Y:S01]  /*d8a0*/  MUFU.TANH R204, R204 ;  /* 0x000000cc00cc7308 */ /* 0x000e620000002400 */
[----:B--2---:R-:W-:-:S05]  /*d8b0*/  FFMA.FTZ R206, R157, UR4, R206 ;  /* 0x000000049dce7c23 */ /* 0x004fca00080100ce */
[----:B------:R-:W-:Y:S01]  /*d8c0*/  FMUL.FTZ R20, R10, c[0x0][0x2ec] ;  /* 0x0000bb000a147a20 */ /* 0x000fe20000410000 */
[----:B---3--:R-:W2:Y:S01]  /*d8d0*/  LDSM.16.M88.4 R24, [R166+0x4400] ;  /* 0x00440000a618783b */ /* 0x008ea20000000200 */
[----:B------:R-:W3:Y:S01]  /*d8e0*/  I2F R54, R101 ;  /* 0x0000006500367306 */ /* 0x000ee20000201400 */
[----:B------:R-:W-:Y:S01]  /*d8f0*/  HMMA.16816.F32.BF16 R28, R4, R22, R28 ;  /* 0x00000016041c723c */ /* 0x000fe2000004181c */
[----:B----4-:R-:W-:Y:S02]  /*d900*/  FFMA.FTZ R124, R124, UR4, R65 ;  /* 0x000000047c7c7c23 */ /* 0x010fe40008010041 */
[----:B-1----:R-:W-:-:S04]  /*d910*/  FFMA.FTZ R63, R63, UR4, R204 ;  /* 0x000000043f3f7c23 */ /* 0x002fc800080100cc */
[----:B------:R-:W1:Y:S07]  /*d920*/  I2F R58, R59 ;  /* 0x0000003b003a7306 */ /* 0x000e6e0000201400 */
[----:B------:R-:W-:Y:S01]  /*d930*/  FMUL.FTZ R16, R16, c[0x0][0x2ec] ;  /* 0x0000bb0010107a20 */ /* 0x000fe20000410000 */
[----:B------:R-:W4:Y:S01]  /*d940*/  I2F R75, R101 ;  /* 0x00000065004b7306 */ /* 0x000f220000201400 */
[----:B---3--:R-:W-:Y:S02]  /*d950*/  FFMA.FTZ R132, R54, UR4, R227 ;  /* 0x0000000436847c23 */ /* 0x008fe400080100e3 */
[----:B------:R-:W-:-:S02]  /*d960*/  FMUL.FTZ R17, R17, c[0x0][0x2ec] ;  /* 0x0000bb0011117a20 */ /* 0x000fc40000410000 */
[----:B------:R-:W-:Y:S01]  /*d970*/  FMUL.FTZ R18, R18, c[0x0][0x2ec] ;  /* 0x0000bb0012127a20 */ /* 0x000fe20000410000 */
[----:B------:R-:W-:Y:S02]  /*d980*/  FSEL R132, R132, -INF , !P0 ;  /* 0xff80000084847808 */ /* 0x000fe40004000000 */
[----:B------:R-:W3:Y:S01]  /*d990*/  I2F R57, R81 ;  /* 0x0000005100397306 */ /* 0x000ee20000201400 */
[----:B-1----:R-:W-:Y:S01]  /*d9a0*/  FFMA.FTZ R232, R58, UR4, R251 ;  /* 0x000000043ae87c23 */ /* 0x002fe200080100fb */
[----:B------:R-:W-:Y:S01]  /*d9b0*/  FSEL R58, R63, -INF , !P5 ;  /* 0xff8000003f3a7808 */ /* 0x000fe20006800000 */
[----:B------:R-:W-:Y:S01]  /*d9c0*/  FMUL.FTZ R28, R28, c[0x0][0x2ec] ;  /* 0x0000bb001c1c7a20 */ /* 0x000fe20000410000 */
[----:B------:R-:W-:Y:S01]  /*d9d0*/  ISETP.GE.AND P5, PT, R82, R3, PT ;  /* 0x000000035200720c */ /* 0x000fe20003fa6270 */
[----:B------:R-:W-:Y:S01]  /*d9e0*/  FMUL.FTZ R29, R29, c[0x0][0x2ec] ;  /* 0x0000bb001d1d7a20 */ /* 0x000fe20000410000 */
[----:B------:R-:W-:Y:S01]  /*d9f0*/  LOP3.LUT P0, RZ, R0, 0x1, RZ, 0xc0, !PT ;  /* 0x0000000100ff7812 */ /* 0x000fe2000780c0ff */
[----:B------:R-:W-:Y:S01]  /*da00*/  FMUL.FTZ R30, R30, c[0x0][0x2ec] ;  /* 0x0000bb001e1e7a20 */ /* 0x000fe20000410000 */
[----:B------:R-:W-:Y:S01]  /*da10*/  I2F R50, R68 ;  /* 0x0000004400327306 */ /* 0x000fe20000201400 */
[----:B----4-:R-:W-:Y:S01]  /*da20*/  FFMA.FTZ R188, R75, UR4, R188 ;  /* 0x000000044bbc7c23 */ /* 0x010fe200080100bc */
[----:B------:R-:W-:Y:S01]  /*da30*/  FSEL R194, R53, -INF , !P0 ;  /* 0xff80000035c27808 */ /* 0x000fe20004000000 */
[----:B------:R-:W-:Y:S01]  /*da40*/  FMUL.FTZ R31, R31, c[0x0][0x2ec] ;  /* 0x0000bb001f1f7a20 */ /* 0x000fe20000410000 */
[----:B------:R-:W-:-:S02]  /*da50*/  ISETP.GE.AND P0, PT, R68, R2, PT ;  /* 0x000000024400720c */ /* 0x000fc40003f06270 */
[----:B------:R-:W-:Y:S02]  /*da60*/  FSEL R54, R188, -INF , !P2 ;  /* 0xff800000bc367808 */ /* 0x000fe40005000000 */
[----:B------:R-:W1:Y:S01]  /*da70*/  MUFU.TANH R231, R231 ;  /* 0x000000e700e77308 */ /* 0x000e620000002400 */
[----:B---3--:R-:W-:Y:S01]  /*da80*/  FFMA.FTZ R57, R57, UR4, R228 ;  /* 0x0000000439397c23 */ /* 0x008fe200080100e4 */
[----:B------:R-:W-:Y:S01]  /*da90*/  ISETP.GE.AND P2, PT, R68, R3, PT ;  /* 0x000000034400720c */ /* 0x000fe20003f46270 */
[----:B------:R-:W-:Y:S01]  /*daa0*/  FMUL.FTZ R228, R9, c[0x0][0x2ec] ;  /* 0x0000bb0009e47a20 */ /* 0x000fe20000410000 */
[----:B------:R-:W-:Y:S02]  /*dab0*/  IADD3 R75, R47, 0xf9, RZ ;  /* 0x000000f92f4b7810 */ /* 0x000fe40007ffe0ff */
[----:B------:R-:W-:Y:S02]  /*dac0*/  FSEL R230, R57, -INF , !P1 ;  /* 0xff80000039e67808 */ /* 0x000fe40004800000 */
[----:B------:R-:W3:Y:S01]  /*dad0*/  I2F R60, R59 ;  /* 0x0000003b003c7306 */ /* 0x000ee20000201400 */
[----:B------:R-:W-:-:S07]  /*dae0*/  ISETP.GE.AND P1, PT, R98, R2, PT ;  /* 0x000000026200720c */ /* 0x000fce0003f26270 */
[----:B------:R-:W4:Y:S01]  /*daf0*/  I2F R79, R81 ;  /* 0x00000051004f7306 */ /* 0x000f220000201400 */
[----:B-1----:R-:W-:Y:S01]  /*db00*/  FFMA.FTZ R200, R50, UR4, R231 ;  /* 0x0000000432c87c23 */ /* 0x002fe200080100e7 */
[----:B------:R-:W-:Y:S02]  /*db10*/  FSEL R50, R202, -INF , !P2 ;  /* 0xff800000ca327808 */ /* 0x000fe40005000000 */
[C---:B------:R-:W-:Y:S02]  /*db20*/  ISETP.GE.AND P2, PT, R59.reuse, R3, PT ;  /* 0x000000033b00720c */ /* 0x040fe40003f46270 */
[----:B------:R-:W-:Y:S02]  /*db30*/  FSEL R200, R200, -INF , !P0 ;  /* 0xff800000c8c87808 */ /* 0x000fe40004000000 */
[----:B------:R-:W1:Y:S01]  /*db40*/  I2F R83, R82 ;  /* 0x0000005200537306 */ /* 0x000e620000201400 */
[----:B---3--:R-:W-:Y:S01]  /*db50*/  FFMA.FTZ R60, R60, UR4, R241 ;  /* 0x000000043c3c7c23 */ /* 0x008fe200080100f1 */
[----:B------:R-:W-:-:S04]  /*db60*/  ISETP.GE.AND P0, PT, R59, R2, PT ;  /* 0x000000023b00720c */ /* 0x000fc80003f06270 */
[----:B------:R-:W-:Y:S02]  /*db70*/  FSEL R60, R60, -INF , !P2 ;  /* 0xff8000003c3c7808 */ /* 0x000fe40005000000 */
[----:B------:R-:W3:Y:S01]  /*db80*/  I2F R86, R91 ;  /* 0x0000005b00567306 */ /* 0x000ee20000201400 */
[----:B----4-:R-:W-:Y:S01]  /*db90*/  FFMA.FTZ R68, R79, UR4, R218 ;  /* 0x000000044f447c23 */ /* 0x010fe200080100da */
[-C--:B------:R-:W-:Y:S02]  /*dba0*/  ISETP.GE.AND P2, PT, R91, R2.reuse, PT ;  /* 0x000000025b00720c */ /* 0x080fe40003f46270 */
[----:B------:R-:W-:Y:S02]  /*dbb0*/  FSEL R232, R232, -INF , !P0 ;  /* 0xff800000e8e87808 */ /* 0x000fe40004000000 */
[----:B------:R-:W-:Y:S02]  /*dbc0*/  FSEL R68, R68, -INF , !P6 ;  /* 0xff80000044447808 */ /* 0x000fe40007000000 */
[----:B------:R-:W4:Y:S01]  /*dbd0*/  I2F R84, R82 ;  /* 0x0000005200547306 */ /* 0x000f220000201400 */
[----:B-1----:R-:W-:Y:S01]  /*dbe0*/  FFMA.FTZ R226, R83, UR4, R226 ;  /* 0x0000000453e27c23 */ /* 0x002fe200080100e2 */
[----:B------:R-:W-:-:S02]  /*dbf0*/  ISETP.GE.AND P0, PT, R85, R2, PT ;  /* 0x000000025500720c */ /* 0x000fc40003f06270 */
[----:B------:R-:W-:Y:S02]  /*dc00*/  ISETP.GE.AND P6, PT, R91, R3, PT ;  /* 0x000000035b00720c */ /* 0x000fe40003fc6270 */
[----:B------:R-:W-:Y:S02]  /*dc10*/  FSEL R226, R226, -INF , !P3 ;  /* 0xff800000e2e27808 */ /* 0x000fe40005800000 */
[----:B------:R-:W1:Y:S01]  /*dc20*/  I2F R56, R85 ;  /* 0x0000005500387306 */ /* 0x000e620000201400 */
[----:B---3--:R-:W-:Y:S01]  /*dc30*/  FFMA.FTZ R220, R86, UR4, R245 ;  /* 0x0000000456dc7c23 */ /* 0x008fe200080100f5 */
[----:B------:R-:W-:-:S04]  /*dc40*/  ISETP.GE.AND P3, PT, R89, R2, PT ;  /* 0x000000025900720c */ /* 0x000fc80003f66270 */
[----:B------:R-:W-:Y:S02]  /*dc50*/  FSEL R220, R220, -INF , !P2 ;  /* 0xff800000dcdc7808 */ /* 0x000fe40005000000 */
[----:B------:R-:W3:Y:S01]  /*dc60*/  I2F R90, R91 ;  /* 0x0000005b005a7306 */ /* 0x000ee20000201400 */
[----:B----4-:R-:W-:Y:S01]  /*dc70*/  FFMA.FTZ R51, R84, UR4, R249 ;  /* 0x0000000454337c23 */ /* 0x010fe200080100f9 */
[----:B------:R-:W-:-:S04]  /*dc80*/  ISETP.GE.AND P2, PT, R100, R2, PT ;  /* 0x000000026400720c */ /* 0x000fc80003f46270 */
[----:B------:R-:W-:Y:S02]  /*dc90*/  FSEL R51, R51, -INF , !P5 ;  /* 0xff80000033337808 */ /* 0x000fe40006800000 */
[----:B------:R4:W2:Y:S01]  /*dca0*/  MUFU.TANH R128, R36 ;  /* 0x0000002400807308 */ /* 0x0008a20000002400 */
[----:B-1----:R-:W-:Y:S01]  /*dcb0*/  FFMA.FTZ R56, R56, UR4, R233 ;  /* 0x0000000438387c23 */ /* 0x002fe200080100e9 */
[----:B------:R-:W-:-:S04]  /*dcc0*/  ISETP.GE.AND P5, PT, R89, R3, PT ;  /* 0x000000035900720c */ /* 0x000fc80003fa6270 */
[----:B------:R-:W-:Y:S02]  /*dcd0*/  FSEL R56, R56, -INF , !P4 ;  /* 0xff80000038387808 */ /* 0x000fe40006000000 */
[----:B------:R1:W-:Y:S01]  /*dce0*/  MUFU.TANH R82, R8 ;  /* 0x0000000800527308 */ /* 0x0003e20000002400 */
[----:B---3--:R-:W-:Y:S01]  /*dcf0*/  FFMA.FTZ R53, R90, UR4, R221 ;  /* 0x000000045a357c23 */ /* 0x008fe200080100dd */
[----:B------:R-:W-:-:S04]  /*dd00*/  ISETP.GE.AND P4, PT, R98, R3, PT ;  /* 0x000000036200720c */ /* 0x000fc80003f86270 */
[----:B------:R-:W-:Y:S01]  /*dd10*/  FSEL R53, R53, -INF , !P6 ;  /* 0xff80000035357808 */ /* 0x000fe20007000000 */
[----:B----4-:R-:W-:Y:S01]  /*dd20*/  FMUL.FTZ R36, R11, c[0x0][0x2ec] ;  /* 0x0000bb000b247a20 */ /* 0x010fe20000410000 */
[----:B------:R-:W-:Y:S01]  /*dd30*/  I2F R87, R85 ;  /* 0x0000005500577306 */ /* 0x000fe20000201400 */
[----:B------:R-:W-:Y:S01]  /*dd40*/  ISETP.GE.AND P6, PT, R96, R3, PT ;  /* 0x000000036000720c */ /* 0x000fe20003fc6270 */
[----:B--2---:R-:W-:Y:S01]  /*dd50*/  FFMA.FTZ R128, R161, UR4, R128 ;  /* 0x00000004a1807c23 */ /* 0x004fe20008010080 */
[----:B-1----:R-:W1:Y:S05]  /*dd60*/  LDSM.16.M88.4 R8, [R165+0x3400] ;  /* 0x00340000a508783b */ /* 0x002e6a0000000200 */
[----:B------:R-:W2:Y:S08]  /*dd70*/  MUFU.TANH R247, R247 ;  /* 0x000000f700f77308 */ /* 0x000eb00000002400 */
[----:B------:R-:W-:Y:S08]  /*dd80*/  I2F R94, R89 ;  /* 0x00000059005e7306 */ /* 0x000ff00000201400 */
[----:B------:R-:W3:Y:S01]  /*dd90*/  I2F R105, R100 ;  /* 0x0000006400697306 */ /* 0x000ee20000201400 */
[----:B--2---:R-:W-:-:S05]  /*dda0*/  FFMA.FTZ R87, R87, UR4, R247 ;  /* 0x0000000457577c23 */ /* 0x004fca00080100f7 */
[----:B------:R-:W-:Y:S02]  /*ddb0*/  FSEL R222, R87, -INF , !P0 ;  /* 0xff80000057de7808 */ /* 0x000fe40004000000 */
[----:B------:R-:W2:Y:S01]  /*ddc0*/  MUFU.TANH R239, R239 ;  /* 0x000000ef00ef7308 */ /* 0x000ea20000002400 */
[----:B------:R-:W-:-:S07]  /*ddd0*/  ISETP.GE.AND P0, PT, R96, R2, PT ;  /* 0x000000026000720c */ /* 0x000fce0003f06270 */
[----:B------:R-:W4:Y:S01]  /*dde0*/  I2F R88, R89 ;  /* 0x0000005900587306 */ /* 0x000f220000201400 */
[----:B---3--:R-:W-:Y:S01]  /*ddf0*/  FFMA.FTZ R105, R105, UR4, R205 ;  /* 0x0000000469697c23 */ /* 0x008fe200080100cd */
[----:B------:R-:W-:-:S04]  /*de00*/  IADD3 R205, R47, 0x91, RZ ;  /* 0x000000912fcd7810 */ /* 0x000fc80007ffe0ff */
[----:B------:R-:W-:Y:S02]  /*de10*/  FSEL R202, R105, -INF , !P2 ;  /* 0xff80000069ca7808 */ /* 0x000fe40005000000 */
[----:B------:R-:W3:Y:S01]  /*de20*/  I2F R97, R98 ;  /* 0x0000006200617306 */ /* 0x000ee20000201400 */
[----:B--2---:R-:W-:Y:S01]  /*de30*/  FFMA.FTZ R94, R94, UR4, R239 ;  /* 0x000000045e5e7c23 */ /* 0x004fe200080100ef */
[----:B------:R-:W-:-:S04]  /*de40*/  ISETP.GE.AND P2, PT, R205, R2, PT ;  /* 0x00000002cd00720c */ /* 0x000fc80003f46270 */
[----:B------:R-:W-:Y:S02]  /*de50*/  FSEL R218, R94, -INF , !P3 ;  /* 0xff8000005eda7808 */ /* 0x000fe40005800000 */
[----:B------:R-:W2:Y:S01]  /*de60*/  I2F R92, R96 ;  /* 0x00000060005c7306 */ /* 0x000ea20000201400 */
[----:B----4-:R-:W-:Y:S01]  /*de70*/  FFMA.FTZ R41, R88, UR4, R41 ;  /* 0x0000000458297c23 */ /* 0x010fe20008010029 */
[----:B------:R-:W-:Y:S02]  /*de80*/  ISETP.GE.AND P3, PT, R110, R2, PT ;  /* 0x000000026e00720c */ /* 0x000fe40003f66270 */
[----:B------:R-:W-:Y:S02]  /*de90*/  FSEL R192, R192, -INF , !P2 ;  /* 0xff800000c0c07808 */ /* 0x000fe40005000000 */
[----:B------:R-:W-:Y:S02]  /*dea0*/  FSEL R57, R41, -INF , !P5 ;  /* 0xff80000029397808 */ /* 0x000fe40006800000 */
[----:B------:R-:W4:Y:S01]  /*deb0*/  I2F R99, R100 ;  /* 0x0000006400637306 */ /* 0x000f220000201400 */
[----:B---3--:R-:W-:Y:S01]  /*dec0*/  FFMA.FTZ R59, R97, UR4, R223 ;  /* 0x00000004613b7c23 */ /* 0x008fe200080100df */
[----:B------:R-:W-:-:S04]  /*ded0*/  ISETP.GE.AND P5, PT, R100, R3, PT ;  /* 0x000000036400720c */ /* 0x000fc80003fa6270 */
        /* <DEDUP_REMOVED lines=8> */
[----:B------:R-:W-:Y:S02]  /*df60*/  IADD3 R213, R47, 0xb1, RZ ;  /* 0x000000b12fd57810 */ /* 0x000fe40007ffe0ff */
[----:B------:R-:W-:Y:S02]  /*df70*/  FSEL R99, R99, -INF , !P5 ;  /* 0xff80000063637808 */ /* 0x000fe40006800000 */
[----:B------:R4:W-:Y:S01]  /*df80*/  MUFU.TANH R90, R20 ;  /* 0x00000014005a7308 */ /* 0x0009e20000002400 */
[----:B---3--:R-:W-:Y:S01]  /*df90*/  FFMA.FTZ R105, R109, UR4, R178 ;  /* 0x000000046d697c23 */ /* 0x008fe200080100b2 */
[----:B------:R-:W-:-:S04]  /*dfa0*/  LOP3.LUT P5, RZ, R0, 0x2, RZ, 0xc0, !PT ;  /* 0x0000000200ff7812 */ /* 0x000fc800078ac0ff */
[----:B------:R-:W-:Y:S02]  /*dfb0*/  FSEL R105, R105, -INF , !P4 ;  /* 0xff80000069697808 */ /* 0x000fe40006000000 */
[----:B------:R-:W3:Y:S01]  /*dfc0*/  I2F R111, R108 ;  /* 0x0000006c006f7306 */ /* 0x000ee20000201400 */
[----:B--2---:R-:W-:Y:S01]  /*dfd0*/  FFMA.FTZ R106, R106, UR4, R201 ;  /* 0x000000046a6a7c23 */ /* 0x004fe200080100c9 */
[----:B------:R-:W-:Y:S02]  /*dfe0*/  IADD3 R201, R47, 0x98, RZ ;  /* 0x000000982fc97810 */ /* 0x000fe40007ffe0ff */
[----:B------:R-:W-:Y:S02]  /*dff0*/  FSEL R84, R78, -INF , !P5 ;  /* 0xff8000004e547808 */ /* 0x000fe40006800000 */
[----:B------:R-:W-:Y:S01]  /*e000*/  FSEL R198, R106, -INF , !P3 ;  /* 0xff8000006ac67808 */ /* 0x000fe20005800000 */
[----:B----4-:R-:W-:Y:S01]  /*e010*/  HMMA.16816.F32.BF16 R20, R12, R24, RZ ;  /* 0x000000180c14723c */ /* 0x010fe200000418ff */
[----:B------:R-:W2:Y:S01]  /*e020*/  I2F R107, R108 ;  /* 0x0000006c006b7306 */ /* 0x000ea20000201400 */
[----:B------:R-:W-:-:S02]  /*e030*/  ISETP.GE.AND P4, PT, R201, R3, PT ;  /* 0x00000003c900720c */ /* 0x000fc40003f86270 */
[----:B------:R-:W-:Y:S02]  /*e040*/  ISETP.GE.AND P3, PT, R201, R2, PT ;  /* 0x00000002c900720c */ /* 0x000fe40003f66270 */
[----:B------:R-:W-:Y:S01]  /*e050*/  IADD3 R201, R47, 0x99, RZ ;  /* 0x000000992fc97810 */ /* 0x000fe20007ffe0ff */
[----:B---3--:R-:W-:Y:S02]  /*e060*/  FFMA.FTZ R111, R111, UR4, R197 ;  /* 0x000000046f6f7c23 */ /* 0x008fe400080100c5 */
[----:B------:R3:W4:Y:S01]  /*e070*/  I2F R95, R96 ;  /* 0x00000060005f7306 */ /* 0x0007220000201400 */
[----:B------:R-:W-:Y:S02]  /*e080*/  ISETP.GE.AND P5, PT, R201, R3, PT ;  /* 0x00000003c900720c */ /* 0x000fe40003fa6270 */
[----:B------:R-:W-:Y:S02]  /*e090*/  FSEL R195, R195, -INF , !P4 ;  /* 0xff800000c3c37808 */ /* 0x000fe40006000000 */
[----:B------:R-:W-:-:S02]  /*e0a0*/  P2R R24, PR, RZ, 0x20 ;  /* 0x00000020ff187803 */ /* 0x000fc40000000000 */
[----:B------:R-:W-:Y:S01]  /*e0b0*/  FSEL R196, R111, -INF , !P0 ;  /* 0xff8000006fc47808 */ /* 0x000fe20004000000 */
[----:B------:R-:W4:Y:S01]  /*e0c0*/  MUFU.TANH R102, R37 ;  /* 0x0000002500667308 */ /* 0x000f220000002400 */
[----:B--2---:R-:W-:Y:S01]  /*e0d0*/  FFMA.FTZ R107, R107, UR4, R203 ;  /* 0x000000046b6b7c23 */ /* 0x004fe200080100cb */
[----:B------:R-:W-:Y:S02]  /*e0e0*/  IADD3 R203, R47, 0xa0, RZ ;  /* 0x000000a02fcb7810 */ /* 0x000fe40007ffe0ff */
[----:B------:R-:W-:Y:S02]  /*e0f0*/  ISETP.NE.AND P4, PT, R24, RZ, PT ;  /* 0x000000ff1800720c */ /* 0x000fe40003f85270 */
[----:B------:R-:W-:Y:S01]  /*e100*/  ISETP.GE.AND P5, PT, R203, R3, PT ;  /* 0x00000003cb00720c */ /* 0x000fe20003fa6270 */
[----:B-1----:R-:W-:Y:S01]  /*e110*/  HMMA.16816.F32.BF16 R20, R4, R8, R20 ;  /* 0x000000080414723c */ /* 0x002fe20000041814 */
[----:B------:R-:W1:Y:S01]  /*e120*/  MUFU.TANH R76, R38 ;  /* 0x00000026004c7308 */ /* 0x000e620000002400 */
[----:B---3--:R-:W-:Y:S01]  /*e130*/  FMUL.FTZ R96, R19, c[0x0][0x2ec] ;  /* 0x0000bb0013607a20 */ /* 0x008fe20000410000 */
[----:B------:R-:W-:Y:S01]  /*e140*/  ISETP.GE.AND P0, PT, R203, R2, PT ;  /* 0x00000002cb00720c */ /* 0x000fe20003f06270 */
[----:B----4-:R-:W-:Y:S01]  /*e150*/  FFMA.FTZ R63, R95, UR4, R243 ;  /* 0x000000045f3f7c23 */ /* 0x010fe200080100f3 */
[----:B------:R-:W-:-:S02]  /*e160*/  IADD3 R203, R47, 0x99, RZ ;  /* 0x000000992fcb7810 */ /* 0x000fc40007ffe0ff */
[----:B------:R-:W-:Y:S02]  /*e170*/  FSEL R188, R127, -INF , !P3 ;  /* 0xff8000007fbc7808 */ /* 0x000fe40005800000 */
[----:B------:R-:W2:Y:S01]  /*e180*/  MUFU.TANH R80, R39 ;  /* 0x0000002700507308 */ /* 0x000ea20000002400 */
[----:B------:R-:W-:Y:S01]  /*e190*/  FSEL R63, R63, -INF , !P6 ;  /* 0xff8000003f3f7808 */ /* 0x000fe20007000000 */
[----:B------:R-:W-:Y:S01]  /*e1a0*/  FFMA.FTZ R102, R163, UR4, R102 ;  /* 0x00000004a3667c23 */ /* 0x000fe20008010066 */
[-C--:B------:R-:W-:Y:S02]  /*e1b0*/  ISETP.GE.AND P6, PT, R108, R3.reuse, PT ;  /* 0x000000036c00720c */ /* 0x080fe40003fc6270 */
[----:B------:R-:W-:Y:S02]  /*e1c0*/  ISETP.GE.AND P3, PT, R164, R3, PT ;  /* 0x00000003a400720c */ /* 0x000fe40003f66270 */
[----:B------:R-:W-:Y:S01]  /*e1d0*/  FSEL R109, R107, -INF , !P6 ;  /* 0xff8000006b6d7808 */ /* 0x000fe20007000000 */
[----:B------:R3:W-:Y:S01]  /*e1e0*/  MUFU.TANH R86, R36 ;  /* 0x0000002400567308 */ /* 0x0007e20000002400 */
[----:B------:R-:W-:Y:S01]  /*e1f0*/  ISETP.GE.AND P6, PT, R201, R2, PT ;  /* 0x00000002c900720c */ /* 0x000fe20003fc6270 */
[----:B-1----:R-:W-:Y:S01]  /*e200*/  FFMA.FTZ R76, R161, UR4, R76 ;  /* 0x00000004a14c7c23 */ /* 0x002fe2000801004c */
[----:B------:R-:W-:-:S02]  /*e210*/  IADD3 R201, R47, 0xa1, RZ ;  /* 0x000000a12fc97810 */ /* 0x000fc40007ffe0ff */
[----:B------:R-:W-:Y:S02]  /*e220*/  IADD3 R161, R165, 0x1000, RZ ;  /* 0x00001000a5a17810 */ /* 0x000fe40007ffe0ff */
[----:B------:R-:W-:Y:S01]  /*e230*/  FMUL.FTZ R20, R20, c[0x0][0x2ec] ;  /* 0x0000bb0014147a20 */ /* 0x000fe20000410000 */
[----:B------:R-:W-:Y:S01]  /*e240*/  MUFU.TANH R88, R16 ;  /* 0x0000001000587308 */ /* 0x000fe20000002400 */
[----:B------:R-:W-:Y:S01]  /*e250*/  FMUL.FTZ R21, R21, c[0x0][0x2ec] ;  /* 0x0000bb0015157a20 */ /* 0x000fe20000410000 */
[----:B------:R-:W-:Y:S01]  /*e260*/  ISETP.GE.AND P2, PT, R201, R2, PT ;  /* 0x00000002c900720c */ /* 0x000fe20003f46270 */
[----:B------:R-:W-:Y:S01]  /*e270*/  FMUL.FTZ R22, R22, c[0x0][0x2ec] ;  /* 0x0000bb0016167a20 */ /* 0x000fe20000410000 */
[----:B------:R-:W-:Y:S01]  /*e280*/  FSEL R178, R76, -INF , !P0 ;  /* 0xff8000004cb27808 */ /* 0x000fe20004000000 */
[----:B------:R-:W-:Y:S02]  /*e290*/  FMUL.FTZ R23, R23, c[0x0][0x2ec] ;  /* 0x0000bb0017177a20 */ /* 0x000fe40000410000 */
[----:B--2---:R-:W-:Y:S01]  /*e2a0*/  FFMA.FTZ R80, R163, UR4, R80 ;  /* 0x00000004a3507c23 */ /* 0x004fe20008010050 */
[----:B------:R-:W-:Y:S01]  /*e2b0*/  MUFU.TANH R94, R17 ;  /* 0x00000011005e7308 */ /* 0x000fe20000002400 */
[----:B---3--:R-:W-:Y:S01]  /*e2c0*/  HMMA.16816.F32.BF16 R36, R12, R26, RZ ;  /* 0x0000001a0c24723c */ /* 0x008fe200000418ff */
[----:B------:R-:W-:Y:S01]  /*e2d0*/  LDSM.16.M88.4 R24, [R166+0x4c00] ;  /* 0x004c0000a618783b */ /* 0x000fe20000000200 */
[----:B------:R-:W-:-:S05]  /*e2e0*/  IADD3 R163, R165, 0x800, RZ ;  /* 0x00000800a5a37810 */ /* 0x000fca0007ffe0ff */
[----:B------:R1:W-:Y:S08]  /*e2f0*/  MUFU.TANH R92, R18 ;  /* 0x00000012005c7308 */ /* 0x0003f00000002400 */
[----:B------:R-:W2:Y:S01]  /*e300*/  I2F R93, R98 ;  /* 0x00000062005d7306 */ /* 0x000ea20000201400 */
[----:B-1----:R-:W1:Y:S07]  /*e310*/  LDSM.16.M88.4 R16, [R166+0x4800] ;  /* 0x00480000a610783b */ /* 0x002e6e0000000200 */
[----:B------:R-:W3:Y:S01]  /*e320*/  I2F R203, R203 ;  /* 0x000000cb00cb7306 */ /* 0x000ee20000201400 */
[----:B------:R-:W-:Y:S01]  /*e330*/  HMMA.16816.F32.BF16 R36, R4, R10, R36 ;  /* 0x0000000a0424723c */ /* 0x000fe20000041824 */
[----:B------:R-:W4:Y:S01]  /*e340*/  LDSM.16.M88.4 R8, [R165+0x3800] ;  /* 0x00380000a508783b */ /* 0x000f220000000200 */
[----:B--2---:R-:W-:-:S05]  /*e350*/  FFMA.FTZ R93, R93, UR4, R207 ;  /* 0x000000045d5d7c23 */ /* 0x004fca00080100cf */
[----:B------:R-:W2:Y:S01]  /*e360*/  I2F R159, R164 ;  /* 0x000000a4009f7306 */ /* 0x000ea20000201400 */
[----:B------:R-:W-:Y:S02]  /*e370*/  FSEL R216, R93, -INF , !P1 ;  /* 0xff8000005dd87808 */ /* 0x000fe40004800000 */
[----:B------:R-:W-:Y:S01]  /*e380*/  ISETP.GE.AND P1, PT, R205, R3, PT ;  /* 0x00000003cd00720c */ /* 0x000fe20003f26270 */
[----:B---3--:R-:W-:-:S04]  /*e390*/  FFMA.FTZ R176, R203, UR4, R176 ;  /* 0x00000004cbb07c23 */ /* 0x008fc800080100b0 */
[----:B------:R-:W-:Y:S01]  /*e3a0*/  MUFU.TANH R98, R28 ;  /* 0x0000001c00627308 */ /* 0x000fe20000002400 */
[----:B------:R-:W-:Y:S01]  /*e3b0*/  FFMA.FTZ R130, R203, UR4, R130 ;  /* 0x00000004cb827c23 */ /* 0x000fe20008010082 */
[----:B------:R-:W-:Y:S02]  /*e3c0*/  IADD3 R203, R47, 0xa9, RZ ;  /* 0x000000a92fcb7810 */ /* 0x000fe40007ffe0ff */
[----:B------:R-:W-:Y:S02]  /*e3d0*/  FSEL R180, R176, -INF , !P6 ;  /* 0xff800000b0b47808 */ /* 0x000fe40007000000 */
[-C--:B------:R-:W-:Y:S01]  /*e3e0*/  ISETP.GE.AND P6, PT, R203, R3.reuse, PT ;  /* 0x00000003cb00720c */ /* 0x080fe20003fc6270 */
[C---:B--2---:R-:W-:Y:S01]  /*e3f0*/  FFMA.FTZ R182, R159.reuse, UR4, R182 ;  /* 0x000000049fb67c23 */ /* 0x044fe200080100b6 */
[----:B------:R-:W-:Y:S01]  /*e400*/  MUFU.TANH R41, R29 ;  /* 0x0000001d00297308 */ /* 0x000fe20000002400 */
[----:B------:R-:W-:Y:S01]  /*e410*/  FSEL R197, R172, -INF , !P1 ;  /* 0xff800000acc57808 */ /* 0x000fe20004800000 */
[----:B------:R-:W-:Y:S01]  /*e420*/  FFMA.FTZ R172, R159, UR4, R69 ;  /* 0x000000049fac7c23 */ /* 0x000fe20008010045 */
[----:B------:R-:W-:Y:S01]  /*e430*/  FSEL R199, R130, -INF , !P4 ;  /* 0xff80000082c77808 */ /* 0x000fe20006000000 */
[----:B------:R-:W-:Y:S01]  /*e440*/  FMUL.FTZ R36, R36, c[0x0][0x2ec] ;  /* 0x0000bb0024247a20 */ /* 0x000fe20000410000 */
        /* <DEDUP_REMOVED lines=8> */
[----:B------:R-:W-:-:S02]  /*e4d0*/  FSEL R201, R128, -INF , !P5 ;  /* 0xff80000080c97808 */ /* 0x000fc40006800000 */
[CC--:B------:R-:W-:Y:S01]  /*e4e0*/  ISETP.GE.AND P5, PT, R205.reuse, R3.reuse, PT ;  /* 0x00000003cd00720c */ /* 0x0c0fe20003fa6270 */
[----:B------:R1:W-:Y:S01]  /*e4f0*/  MUFU.TANH R73, R31 ;  /* 0x0000001f00497308 */ /* 0x0003e20000002400 */
[-C--:B------:R-:W-:Y:S02]  /*e500*/  ISETP.GE.AND P0, PT, R205, R2.reuse, PT ;  /* 0x00000002cd00720c */ /* 0x080fe40003f06270 */
[----:B------:R-:W-:Y:S02]  /*e510*/  FSEL R205, R182, -INF , !P3 ;  /* 0xff800000b6cd7808 */ /* 0x000fe40005800000 */
[----:B------:R-:W-:Y:S02]  /*e520*/  ISETP.GE.AND P3, PT, R170, R3, PT ;  /* 0x00000003aa00720c */ /* 0x000fe40003f66270 */
[----:B------:R-:W-:Y:S01]  /*e530*/  FSEL R176, R80, -INF , !P2 ;  /* 0xff80000050b07808 */ /* 0x000fe20005000000 */
[----:B------:R-:W-:Y:S01]  /*e540*/  MUFU.TANH R79, R20 ;  /* 0x00000014004f7308 */ /* 0x000fe20000002400 */
[----:B------:R-:W-:-:S02]  /*e550*/  ISETP.GE.AND P2, PT, R213, R2, PT ;  /* 0x00000002d500720c */ /* 0x000fc40003f46270 */
[----:B------:R-:W-:Y:S02]  /*e560*/  FSEL R124, R124, -INF , !P0 ;  /* 0xff8000007c7c7808 */ /* 0x000fe40004000000 */
[----:B------:R-:W-:Y:S02]  /*e570*/  ISETP.GE.AND P0, PT, R120, R2, PT ;  /* 0x000000027800720c */ /* 0x000fe40003f06270 */
[C---:B------:R-:W-:Y:S01]  /*e580*/  IADD3 R164, R165.reuse, 0x400, RZ ;  /* 0x00000400a5a47810 */ /* 0x040fe20007ffe0ff */
[----:B-1----:R-:W-:Y:S01]  /*e590*/  HMMA.16816.F32.BF16 R28, R12, R16, RZ ;  /* 0x000000100c1c723c */ /* 0x002fe200000418ff */
[----:B------:R-:W-:Y:S01]  /*e5a0*/  MUFU.TANH R40, R21 ;  /* 0x0000001500287308 */ /* 0x000fe20000002400 */
[----:B------:R-:W-:-:S05]  /*e5b0*/  IADD3 R159, R165, 0x1800, RZ ;  /* 0x00001800a59f7810 */ /* 0x000fca0007ffe0ff */
[----:B------:R-:W-:Y:S02]  /*e5c0*/  P2R R16, PR, RZ, 0x40 ;  /* 0x00000040ff107803 */ /* 0x000fe40000000000 */
[----:B------:R-:W-:Y:S01]  /*e5d0*/  MUFU.TANH R81, R22 ;  /* 0x0000001600517308 */ /* 0x000fe20000002400 */
[-C--:B------:R-:W-:Y:S02]  /*e5e0*/  ISETP.GE.AND P6, PT, R203, R2.reuse, PT ;  /* 0x00000002cb00720c */ /* 0x080fe40003fc6270 */
[----:B------:R-:W-:Y:S02]  /*e5f0*/  ISETP.NE.AND P4, PT, R16, RZ, PT ;  /* 0x000000ff1000720c */ /* 0x000fe40003f85270 */
[----:B------:R-:W-:Y:S02]  /*e600*/  FSEL R203, R102, -INF , !P1 ;  /* 0xff80000066cb7808 */ /* 0x000fe40004800000 */
[----:B------:R-:W-:Y:S01]  /*e610*/  FSEL R207, R71, -INF , !P4 ;  /* 0xff80000047cf7808 */ /* 0x000fe20006000000 */
[----:B------:R1:W-:Y:S01]  /*e620*/  MUFU.TANH R42, R23 ;  /* 0x00000017002a7308 */ /* 0x0003e20000002400 */
[----:B------:R-:W-:-:S02]  /*e630*/  ISETP.GE.AND P4, PT, R170, R2, PT ;  /* 0x00000002aa00720c */ /* 0x000fc40003f86270 */
[-C--:B------:R-:W-:Y:S02]  /*e640*/  ISETP.GE.AND P1, PT, R213, R3.reuse, PT ;  /* 0x00000003d500720c */ /* 0x080fe40003f26270 */
[----:B------:R-:W-:Y:S02]  /*e650*/  FSEL R213, R45, -INF , !P5 ;  /* 0xff8000002dd57808 */ /* 0x000fe40006800000 */
[----:B----4-:R-:W-:Y:S01]  /*e660*/  HMMA.16816.F32.BF16 R28, R4, R8, R28 ;  /* 0x00000008041c723c */ /* 0x010fe2000004181c */
[----:B------:R2:W3:Y:S01]  /*e670*/  I2F R155, R170 ;  /* 0x000000aa009b7306 */ /* 0x0004e20000201400 */
[-C--:B------:R-:W-:Y:S02]  /*e680*/  ISETP.GE.AND P5, PT, R120, R3.reuse, PT ;  /* 0x000000037800720c */ /* 0x080fe40003fa6270 */
[----:B------:R-:W-:Y:S02]  /*e690*/  FSEL R215, R206, -INF , !P1 ;  /* 0xff800000ced77808 */ /* 0x000fe40004800000 */
[----:B------:R-:W-:-:S02]  /*e6a0*/  ISETP.GE.AND P1, PT, R181, R3, PT ;  /* 0x00000003b500720c */ /* 0x000fc40003f26270 */
[----:B-1----:R-:W-:Y:S01]  /*e6b0*/  HMMA.16816.F32.BF16 R20, R12, R18, RZ ;  /* 0x000000120c14723c */ /* 0x002fe200000418ff */
[----:B------:R-:W1:Y:S01]  /*e6c0*/  LDSM.16.M88.4 R16, [R165+0x3c00] ;  /* 0x003c0000a510783b */ /* 0x000e620000000200 */
[----:B------:R-:W4:Y:S01]  /*e6d0*/  I2F R43, R120 ;  /* 0x00000078002b7306 */ /* 0x000f220000201400 */
[----:B------:R-:W-:-:S04]  /*e6e0*/  DEPBAR.LE SB0, 0x0 ;  /* 0x000080000000791a */ /* 0x000fc80000000000 */
[----:B--2---:R-:W-:Y:S01]  /*e6f0*/  FSEL R170, R67, -INF , !P6 ;  /* 0xff80000043aa7808 */ /* 0x004fe20007000000 */
[C---:B---3--:R-:W-:Y:S01]  /*e700*/  FFMA.FTZ R90, R155.reuse, UR4, R90 ;  /* 0x000000049b5a7c23 */ /* 0x048fe2000801005a */
[----:B------:R-:W-:Y:S01]  /*e710*/  ISETP.GE.AND P6, PT, R158, R3, PT ;  /* 0x000000039e00720c */ /* 0x000fe20003fc6270 */
[----:B------:R-:W2:Y:S01]  /*e720*/  I2F R153, R158 ;  /* 0x0000009e00997306 */ /* 0x000ea20000201400 */
[----:B------:R-:W-:Y:S01]  /*e730*/  FFMA.FTZ R82, R155, UR4, R82 ;  /* 0x000000049b527c23 */ /* 0x000fe20008010052 */
[----:B------:R-:W-:Y:S02]  /*e740*/  IADD3 R155, R165, 0x2800, RZ ;  /* 0x00002800a59b7810 */ /* 0x000fe40007ffe0ff */
[----:B------:R-:W-:Y:S02]  /*e750*/  P2R R8, PR, RZ, 0x40 ;  /* 0x00000040ff087803 */ /* 0x000fe40000000000 */
[----:B------:R-:W-:Y:S01]  /*e760*/  FMUL.FTZ R31, R31, c[0x0][0x2ec] ;  /* 0x0000bb001f1f7a20 */ /* 0x000fe20000410000 */
[----:B------:R-:W-:Y:S01]  /*e770*/  FSEL R110, R90, -INF , !P4 ;  /* 0xff8000005a6e7808 */ /* 0x000fe20006000000 */
[----:B----4-:R-:W-:Y:S01]  /*e780*/  FFMA.FTZ R92, R43, UR4, R92 ;  /* 0x000000042b5c7c23 */ /* 0x010fe2000801005c */
[----:B------:R-:W-:Y:S01]  /*e790*/  ISETP.NE.AND P4, PT, R8, RZ, PT ;  /* 0x000000ff0800720c */ /* 0x000fe20003f85270 */
[----:B------:R-:W3:Y:S01]  /*e7a0*/  MUFU.TANH R228, R228 ;  /* 0x000000e400e47308 */ /* 0x000ee20000002400 */
[-C--:B------:R-:W-:Y:S01]  /*e7b0*/  ISETP.GE.AND P6, PT, R158, R2.reuse, PT ;  /* 0x000000029e00720c */ /* 0x080fe20003fc6270 */
[----:B------:R-:W-:Y:S01]  /*e7c0*/  FMUL.FTZ R30, R30, c[0x0][0x2ec] ;  /* 0x0000bb001e1e7a20 */ /* 0x000fe20000410000 */
[----:B------:R-:W-:Y:S01]  /*e7d0*/  FSEL R102, R92, -INF , !P0 ;  /* 0xff8000005c667808 */ /* 0x000fe20004000000 */
[----:B------:R-:W-:Y:S01]  /*e7e0*/  HMMA.16816.F32.BF16 R20, R4, R10, R20 ;  /* 0x0000000a0414723c */ /* 0x000fe20000041814 */
[----:B------:R-:W-:Y:S01]  /*e7f0*/  ISETP.GE.AND P0, PT, R191, R2, PT ;  /* 0x00000002bf00720c */ /* 0x000fe20003f06270 */
[----:B--2---:R-:W-:-:S02]  /*e800*/  FFMA.FTZ R86, R153, UR4, R86 ;  /* 0x0000000499567c23 */ /* 0x004fc40008010056 */
[----:B------:R-:W2:Y:S01]  /*e810*/  I2F R151, R156 ;  /* 0x0000009c00977306 */ /* 0x000ea20000201400 */
[----:B------:R-:W-:-:S03]  /*e820*/  IADD3 R158, R165, 0x1c00, RZ ;  /* 0x00001c00a59e7810 */ /* 0x000fc60007ffe0ff */
[C---:B------:R-:W-:Y:S01]  /*e830*/  HMMA.16816.F32.BF16 R8, R12.reuse, R24, RZ ;  /* 0x000000180c08723c */ /* 0x040fe200000418ff */
[----:B------:R-:W-:Y:S02]  /*e840*/  FSEL R106, R86, -INF , !P6 ;  /* 0xff800000566a7808 */ /* 0x000fe40007000000 */
[-C--:B------:R-:W-:Y:S01]  /*e850*/  ISETP.GE.AND P6, PT, R154, R3.reuse, PT ;  /* 0x000000039a00720c */ /* 0x080fe20003fc6270 */
[----:B------:R-:W4:Y:S01]  /*e860*/  I2F R119, R181 ;  /* 0x000000b500777306 */ /* 0x000f220000201400 */
[----:B---3--:R-:W-:Y:S01]  /*e870*/  FFMA.FTZ R228, R153, UR4, R228 ;  /* 0x0000000499e47c23 */ /* 0x008fe200080100e4 */
[----:B------:R-:W-:Y:S01]  /*e880*/  IADD3 R153, R165, 0x3000, RZ ;  /* 0x00003000a5997810 */ /* 0x000fe20007ffe0ff */
[----:B------:R-:W-:Y:S01]  /*e890*/  FFMA.FTZ R24, R43, UR4, R88 ;  /* 0x000000042b187c23 */ /* 0x000fe20008010058 */
[----:B------:R-:W-:Y:S04]  /*e8a0*/  HMMA.16816.F32.BF16 R12, R12, R26, RZ ;  /* 0x0000001a0c0c723c */ /* 0x000fe800000418ff */
[----:B------:R-:W3:Y:S01]  /*e8b0*/  I2F R150, R154 ;  /* 0x0000009a00967306 */ /* 0x000ee20000201400 */
[----:B------:R-:W-:Y:S01]  /*e8c0*/  FSEL R24, R24, -INF , !P5 ;  /* 0xff80000018187808 */ /* 0x000fe20006800000 */
[C---:B--2---:R-:W-:Y:S01]  /*e8d0*/  FFMA.FTZ R93, R151.reuse, UR4, R98 ;  /* 0x00000004975d7c23 */ /* 0x044fe20008010062 */
[-C--:B------:R-:W-:Y:S01]  /*e8e0*/  ISETP.GE.AND P5, PT, R154, R2.reuse, PT ;  /* 0x000000029a00720c */ /* 0x080fe20003fa6270 */
[----:B------:R-:W-:Y:S01]  /*e8f0*/  FFMA.FTZ R78, R151, UR4, R78 ;  /* 0x00000004974e7c23 */ /* 0x000fe2000801004e */
[----:B------:R-:W-:Y:S01]  /*e900*/  IADD3 R151, R165, 0x3800, RZ ;  /* 0x00003800a5977810 */ /* 0x000fe20007ffe0ff */
[----:B------:R-:W-:Y:S01]  /*e910*/  FMUL.FTZ R20, R20, c[0x0][0x2ec] ;  /* 0x0000bb0014147a20 */ /* 0x000fe20000410000 */
[----:B------:R-:W-:Y:S01]  /*e920*/  P2R R25, PR, RZ, 0x20 ;  /* 0x00000020ff197803 */ /* 0x000fe20000000000 */
[----:B------:R-:W2:Y:S01]  /*e930*/  I2F R118, R160 ;  /* 0x000000a000767306 */ /* 0x000ea20000201400 */
[----:B----4-:R-:W-:Y:S01]  /*e940*/  FFMA.FTZ R85, R119, UR4, R94 ;  /* 0x0000000477557c23 */ /* 0x010fe2000801005e */
[----:B------:R-:W-:Y:S01]  /*e950*/  ISETP.GE.AND P5, PT, R160, R3, PT ;  /* 0x00000003a000720c */ /* 0x000fe20003fa6270 */
[----:B------:R-:W-:Y:S01]  /*e960*/  FMUL.FTZ R23, R23, c[0x0][0x2ec] ;  /* 0x0000bb0017177a20 */ /* 0x000fe20000410000 */
[C---:B-1----:R-:W-:Y:S01]  /*e970*/  HMMA.16816.F32.BF16 R8, R4.reuse, R16, R8 ;  /* 0x000000100408723c */ /* 0x042fe20000041808 */
[----:B------:R-:W1:Y:S01]  /*e980*/  S2R R16, SR_TID.X ;  /* 0x0000000000107919 */ /* 0x000e620000002100 */
[----:B------:R-:W-:Y:S01]  /*e990*/  FSEL R85, R85, -INF , !P1 ;  /* 0xff80000055557808 */ /* 0x000fe20004800000 */
[----:B------:R-:W-:Y:S01]  /*e9a0*/  FMUL.FTZ R22, R22, c[0x0][0x2ec] ;  /* 0x0000bb0016167a20 */ /* 0x000fe20000410000 */
[----:B------:R-:W4:Y:S01]  /*e9b0*/  I2F R143, R191 ;  /* 0x000000bf008f7306 */ /* 0x000f220000201400 */
[----:B---3--:R-:W-:Y:S01]  /*e9c0*/  FFMA.FTZ R73, R150, UR4, R73 ;  /* 0x0000000496497c23 */ /* 0x008fe20008010049 */
[----:B------:R-:W-:Y:S01]  /*e9d0*/  ISETP.GE.AND P1, PT, R160, R2, PT ;  /* 0x00000002a000720c */ /* 0x000fe20003f26270 */
[----:B------:R-:W-:Y:S01]  /*e9e0*/  FFMA.FTZ R41, R150, UR4, R41 ;  /* 0x0000000496297c23 */ /* 0x000fe20008010029 */
[----:B------:R-:W-:Y:S01]  /*e9f0*/  HMMA.16816.F32.BF16 R12, R4, R18, R12 ;  /* 0x00000012040c723c */ /* 0x000fe2000004180c */
[----:B------:R-:W-:Y:S01]  /*ea00*/  FMUL.FTZ R17, R21, c[0x0][0x2ec] ;  /* 0x0000bb0015117a20 */ /* 0x000fe20000410000 */
[----:B------:R-:W-:-:S02]  /*ea10*/  IADD3 R154, R165, 0x2c00, RZ ;  /* 0x00002c00a59a7810 */ /* 0x000fc40007ffe0ff */
[----:B------:R3:W-:Y:S01]  /*ea20*/  MUFU.TANH R69, R36 ;  /* 0x0000002400457308 */ /* 0x0007e20000002400 */
[----:B------:R-:W-:Y:S01]  /*ea30*/  FSEL R127, R41, -INF , !P6 ;  /* 0xff800000297f7808 */ /* 0x000fe20007000000 */
[----:B--2---:R-:W-:Y:S01]  /*ea40*/  FFMA.FTZ R79, R118, UR4, R79 ;  /* 0x00000004764f7c23 */ /* 0x004fe2000801004f */
[-C--:B------:R-:W-:Y:S02]  /*ea50*/  ISETP.GE.AND P6, PT, R189, R2.reuse, PT ;  /* 0x00000002bd00720c */ /* 0x080fe40003fc6270 */
[----:B------:R-:W-:Y:S02]  /*ea60*/  IADD3 R160, R165, 0x1400, RZ ;  /* 0x00001400a5a07810 */ /* 0x000fe40007ffe0ff */
[----:B------:R-:W-:Y:S01]  /*ea70*/  FSEL R171, R79, -INF , !P5 ;  /* 0xff8000004fab7808 */ /* 0x000fe20006800000 */
[----:B------:R-:W2:Y:S01]  /*ea80*/  MUFU.TANH R44, R44 ;  /* 0x0000002c002c7308 */ /* 0x000ea20000002400 */
[----:B----4-:R-:W-:Y:S01]  /*ea90*/  FFMA.FTZ R42, R143, UR4, R42 ;  /* 0x000000048f2a7c23 */ /* 0x010fe2000801002a */
[----:B------:R-:W-:Y:S01]  /*eaa0*/  ISETP.GE.AND P5, PT, R185, R2, PT ;  /* 0x00000002b900720c */ /* 0x000fe20003fa6270 */
[----:B------:R-:W-:Y:S01]  /*eab0*/  FFMA.FTZ R40, R143, UR4, R40 ;  /* 0x000000048f287c23 */ /* 0x000fe20008010028 */
[----:B------:R-:W-:Y:S01]  /*eac0*/  IADD3 R150, R165, 0x3c00, RZ ;  /* 0x00003c00a5967810 */ /* 0x000fe20007ffe0ff */
[----:B------:R-:W-:Y:S01]  /*ead0*/  FMUL.FTZ R8, R8, c[0x0][0x2ec] ;  /* 0x0000bb0008087a20 */ /* 0x000fe20000410000 */
[----:B-1----:R-:W-:Y:S01]  /*eae0*/  SHF.R.S32.HI R7, RZ, 0x1f, R16 ;  /* 0x0000001fff077819 */ /* 0x002fe20000011410 */
[----:B------:R-:W-:Y:S01]  /*eaf0*/  FMUL.FTZ R5, R10, c[0x0][0x2ec] ;  /* 0x0000bb000a057a20 */ /* 0x000fe20000410000 */
[----:B------:R-:W1:Y:S01]  /*eb00*/  I2F R152, R189 ;  /* 0x000000bd00987306 */ /* 0x000e620000201400 */
[----:B---3--:R-:W-:Y:S01]  /*eb10*/  FMUL.FTZ R36, R28, c[0x0][0x2ec] ;  /* 0x0000bb001c247a20 */ /* 0x008fe20000410000 */
[----:B------:R-:W-:Y:S01]  /*eb20*/  FSEL R28, R82, -INF , !P3 ;  /* 0xff800000521c7808 */ /* 0x000fe20005800000 */
[----:B------:R-:W-:Y:S01]  /*eb30*/  FMUL.FTZ R6, R9, c[0x0][0x2ec] ;  /* 0x0000bb0009067a20 */ /* 0x000fe20000410000 */
[-C--:B------:R-:W-:Y:S01]  /*eb40*/  ISETP.GE.AND P3, PT, R156, R3.reuse, PT ;  /* 0x000000039c00720c */ /* 0x080fe20003f66270 */
[----:B------:R-:W-:Y:S01]  /*eb50*/  FMUL.FTZ R12, R12, c[0x0][0x2ec] ;  /* 0x0000bb000c0c7a20 */ /* 0x000fe20000410000 */
[----:B------:R-:W-:Y:S01]  /*eb60*/  FSEL R76, R42, -INF , !P0 ;  /* 0xff8000002a4c7808 */ /* 0x000fe20004000000 */
[----:B------:R-:W-:Y:S01]  /*eb70*/  FMUL.FTZ R11, R11, c[0x0][0x2ec] ;  /* 0x0000bb000b0b7a20 */ /* 0x000fe20000410000 */
[----:B------:R3:W4:Y:S01]  /*eb80*/  MUFU.TANH R45, R38 ;  /* 0x00000026002d7308 */ /* 0x0007220000002400 */
[----:B------:R-:W-:Y:S01]  /*eb90*/  FSEL R93, R93, -INF , !P3 ;  /* 0xff8000005d5d7808 */ /* 0x000fe20005800000 */
[----:B--2---:R-:W-:Y:S01]  /*eba0*/  FFMA.FTZ R44, R157, UR4, R44 ;  /* 0x000000049d2c7c23 */ /* 0x004fe2000801002c */
[----:B------:R-:W-:Y:S01]  /*ebb0*/  ISETP.NE.AND P3, PT, R25, RZ, PT ;  /* 0x000000ff1900720c */ /* 0x000fe20003f65270 */
[----:B------:R-:W-:Y:S01]  /*ebc0*/  FMUL.FTZ R13, R13, c[0x0][0x2ec] ;  /* 0x0000bb000d0d7a20 */ /* 0x000fe20000410000 */
[----:B------:R-:W-:Y:S01]  /*ebd0*/  IADD3 R157, R165, 0x2000, RZ ;  /* 0x00002000a59d7810 */ /* 0x000fe20007ffe0ff */
[----:B------:R-:W-:Y:S01]  /*ebe0*/  FMUL.FTZ R15, R15, c[0x0][0x2ec] ;  /* 0x0000bb000f0f7a20 */ /* 0x000fe20000410000 */
[----:B------:R-:W-:Y:S01]  /*ebf0*/  FSEL R86, R73, -INF , !P3 ;  /* 0xff80000049567808 */ /* 0x000fe20005800000 */
[----:B------:R-:W2:Y:S01]  /*ec00*/  MUFU.TANH R96, R96 ;  /* 0x0000006000607308 */ /* 0x000ea20000002400 */
[----:B------:R-:W-:Y:S01]  /*ec10*/  ISETP.GE.AND P3, PT, R141, R3, PT ;  /* 0x000000038d00720c */ /* 0x000fe20003f66270 */
[----:B-1----:R-:W-:Y:S01]  /*ec20*/  FFMA.FTZ R69, R152, UR4, R69 ;  /* 0x0000000498457c23 */ /* 0x002fe20008010045 */
[----:B------:R-:W-:-:S02]  /*ec30*/  FSEL R120, R44, -INF , !P2 ;  /* 0xff8000002c787808 */ /* 0x000fc40005000000 */
[----:B------:R-:W-:Y:S02]  /*ec40*/  P2R R21, PR, RZ, 0x8 ;  /* 0x00000008ff157803 */ /* 0x000fe40000000000 */
[-C--:B------:R-:W-:Y:S01]  /*ec50*/  ISETP.GE.AND P3, PT, R141, R2.reuse, PT ;  /* 0x000000028d00720c */ /* 0x080fe20003f66270 */
[----:B---3--:R-:W-:Y:S01]  /*ec60*/  FMUL.FTZ R38, R29, c[0x0][0x2ec] ;  /* 0x0000bb001d267a20 */ /* 0x008fe20000410000 */
[----:B------:R-:W-:Y:S01]  /*ec70*/  FSEL R29, R228, -INF , !P4 ;  /* 0xff800000e41d7808 */ /* 0x000fe20006000000 */
[----:B------:R-:W-:Y:S01]  /*ec80*/  I2F R146, R141 ;  /* 0x0000008d00927306 */ /* 0x000fe20000201400 */
[----:B------:R-:W-:Y:S01]  /*ec90*/  ISETP.GE.AND P4, PT, R156, R2, PT ;  /* 0x000000029c00720c */ /* 0x000fe20003f86270 */
[----:B----4-:R-:W-:Y:S01]  /*eca0*/  FFMA.FTZ R45, R152, UR4, R45 ;  /* 0x00000004982d7c23 */ /* 0x010fe2000801002d */
[----:B------:R-:W-:Y:S02]  /*ecb0*/  P2R R25, PR, RZ, 0x8 ;  /* 0x00000008ff197803 */ /* 0x000fe40000000000 */
[----:B------:R-:W-:Y:S01]  /*ecc0*/  FSEL R94, R78, -INF , !P4 ;  /* 0xff8000004e5e7808 */ /* 0x000fe20006000000 */
[----:B------:R-:W-:Y:S01]  /*ecd0*/  FFMA.FTZ R78, R118, UR4, R81 ;  /* 0x00000004764e7c23 */ /* 0x000fe20008010051 */
[----:B------:R-:W-:Y:S01]  /*ece0*/  ISETP.GE.AND P4, PT, R189, R3, PT ;  /* 0x00000003bd00720c */ /* 0x000fe20003f86270 */
[----:B------:R-:W-:Y:S01]  /*ecf0*/  I2F R133, R185 ;  /* 0x000000b900857306 */ /* 0x000fe20000201400 */
[----:B--2---:R-:W-:Y:S01]  /*ed00*/  FFMA.FTZ R96, R119, UR4, R96 ;  /* 0x0000000477607c23 */ /* 0x004fe20008010060 */
[----:B------:R-:W-:-:S02]  /*ed10*/  ISETP.NE.AND P0, PT, R21, RZ, PT ;  /* 0x000000ff1500720c */ /* 0x000fc40003f05270 */
[----:B------:R-:W-:Y:S02]  /*ed20*/  FSEL R78, R78, -INF , !P1 ;  /* 0xff8000004e4e7808 */ /* 0x000fe40004800000 */
[----:B------:R-:W-:Y:S02]  /*ed30*/  ISETP.GE.AND P1, PT, R185, R3, PT ;  /* 0x00000003b900720c */ /* 0x000fe40003f26270 */
[----:B------:R-:W1:Y:S01]  /*ed40*/  MUFU.TANH R39, R39 ;  /* 0x0000002700277308 */ /* 0x000e620000002400 */
[----:B------:R-:W-:Y:S02]  /*ed50*/  ISETP.GE.AND P2, PT, R181, R2, PT ;  /* 0x00000002b500720c */ /* 0x000fe40003f46270 */
[----:B------:R-:W-:Y:S02]  /*ed60*/  P2R R26, PR, RZ, 0x2 ;  /* 0x00000002ff1a7803 */ /* 0x000fe40000000000 */
[----:B------:R-:W-:Y:S02]  /*ed70*/  FSEL R228, R69, -INF , !P4 ;  /* 0xff80000045e47808 */ /* 0x000fe40006000000 */
[----:B------:R-:W-:Y:S01]  /*ed80*/  FSEL R45, R45, -INF , !P6 ;  /* 0xff8000002d2d7808 */ /* 0x000fe20007000000 */
[----:B------:R-:W2:Y:S01]  /*ed90*/  MUFU.TANH R36, R36 ;  /* 0x0000002400247308 */ /* 0x000ea20000002400 */
[----:B------:R-:W-:-:S02]  /*eda0*/  ISETP.NE.AND P4, PT, R26, RZ, PT ;  /* 0x000000ff1a00720c */ /* 0x000fc40003f85270 */
[----:B------:R-:W-:Y:S02]  /*edb0*/  ISETP.NE.AND P6, PT, R25, RZ, PT ;  /* 0x000000ff1900720c */ /* 0x000fe40003fc5270 */
[----:B------:R-:W-:Y:S02]  /*edc0*/  FSEL R96, R96, -INF , !P2 ;  /* 0xff80000060607808 */ /* 0x000fe40005000000 */
[----:B------:R-:W-:Y:S01]  /*edd0*/  ISETP.GE.AND P2, PT, R191, R3, PT ;  /* 0x00000003bf00720c */ /* 0x000fe20003f46270 */
[----:B------:R-:W-:Y:S01]  /*ede0*/  I2F R129, R183 ;  /* 0x000000b700817306 */ /* 0x000fe20000201400 */
[----:B-1----:R-:W-:Y:S01]  /*edf0*/  FFMA.FTZ R39, R146, UR4, R39 ;  /* 0x0000000492277c23 */ /* 0x002fe20008010027 */
[----:B------:R-:W-:Y:S02]  /*ee00*/  ISETP.GE.AND P1, PT, R193, R2, PT ;  /* 0x00000002c100720c */ /* 0x000fe40003f26270 */
[----:B------:R-:W-:Y:S02]  /*ee10*/  FSEL R141, R40, -INF , !P2 ;  /* 0xff800000288d7808 */ /* 0x000fe40005000000 */
[----:B------:R-:W-:-:S02]  /*ee20*/  FSEL R44, R39, -INF , !P6 ;  /* 0xff800000272c7808 */ /* 0x000fc40007000000 */
[----:B------:R-:W1:Y:S01]  /*ee30*/  MUFU.TANH R20, R20 ;  /* 0x0000001400147308 */ /* 0x000e620000002400 */
[----:B--2---:R-:W-:Y:S01]  /*ee40*/  FFMA.FTZ R36, R133, UR4, R36 ;  /* 0x0000000485247c23 */ /* 0x004fe20008010024 */
[-C--:B------:R-:W-:Y:S02]  /*ee50*/  ISETP.GE.AND P6, PT, R187, R3.reuse, PT ;  /* 0x00000003bb00720c */ /* 0x080fe40003fc6270 */
[----:B------:R-:W-:Y:S02]  /*ee60*/  ISETP.GE.AND P2, PT, R183, R3, PT ;  /* 0x00000003b700720c */ /* 0x000fe40003f46270 */
[----:B------:R-:W-:Y:S02]  /*ee70*/  FSEL R182, R36, -INF , !P4 ;  /* 0xff80000024b67808 */ /* 0x000fe40006000000 */
[----:B------:R-:W-:Y:S01]  /*ee80*/  I2F R131, R193 ;  /* 0x000000c100837306 */ /* 0x000fe20000201400 */
[----:B------:R-:W-:Y:S02]  /*ee90*/  ISETP.GE.AND P4, PT, R187, R2, PT ;  /* 0x00000002bb00720c */ /* 0x000fe40003f86270 */
[----:B------:R-:W-:-:S02]  /*eea0*/  P2R R4, PR, RZ, 0x40 ;  /* 0x00000040ff047803 */ /* 0x000fc40000000000 */
[----:B------:R-:W-:Y:S02]  /*eeb0*/  P2R R9, PR, RZ, 0x10 ;  /* 0x00000010ff097803 */ /* 0x000fe40000000000 */
[CC--:B------:R-:W-:Y:S01]  /*eec0*/  ISETP.GE.AND P4, PT, R104.reuse, R3.reuse, PT ;  /* 0x000000036800720c */ /* 0x0c0fe20003f86270 */
[----:B------:R-:W2:Y:S01]  /*eed0*/  MUFU.TANH R80, R31 ;  /* 0x0000001f00507308 */ /* 0x000ea20000002400 */
[----:B-1----:R-:W-:Y:S01]  /*eee0*/  FFMA.FTZ R20, R129, UR4, R20 ;  /* 0x0000000481147c23 */ /* 0x002fe20008010014 */
[----:B------:R-:W-:Y:S02]  /*eef0*/  ISETP.GE.AND P6, PT, R104, R2, PT ;  /* 0x000000026800720c */ /* 0x000fe40003fc6270 */
[-C--:B------:R-:W-:Y:S02]  /*ef00*/  ISETP.GE.AND P3, PT, R193, R3.reuse, PT ;  /* 0x00000003c100720c */ /* 0x080fe40003f66270 */
[----:B------:R-:W-:Y:S02]  /*ef10*/  P2R R10, PR, RZ, 0x10 ;  /* 0x00000010ff0a7803 */ /* 0x000fe40000000000 */
[----:B------:R1:W-:Y:S01]  /*ef20*/  MUFU.TANH R21, R8 ;  /* 0x0000000800157308 */ /* 0x0003e20000002400 */
[----:B------:R-:W-:-:S02]  /*ef30*/  ISETP.GE.AND P4, PT, R77, R3, PT ;  /* 0x000000034d00720c */ /* 0x000fc40003f86270 */
[C---:B------:R-:W-:Y:S02]  /*ef40*/  IADD3 R156, R165.reuse, 0x2400, RZ ;  /* 0x00002400a59c7810 */ /* 0x040fe40007ffe0ff */
[----:B------:R-:W-:-:S03]  /*ef50*/  IADD3 R152, R165, 0x3400, RZ ;  /* 0x00003400a5987810 */ /* 0x000fc60007ffe0ff */
[----:B------:R3:W4:Y:S01]  /*ef60*/  I2F R112, R104 ;  /* 0x0000006800707306 */ /* 0x0007220000201400 */
[----:B--2---:R-:W-:-:S05]  /*ef70*/  FFMA.FTZ R42, R131, UR4, R80 ;  /* 0x00000004832a7c23 */ /* 0x004fca0008010050 */
[----:B------:R-:W-:Y:S02]  /*ef80*/  FSEL R42, R42, -INF , !P1 ;  /* 0xff8000002a2a7808 */ /* 0x000fe40004800000 */
[----:B-1----:R-:W-:Y:S01]  /*ef90*/  LEA.HI R8, R7, R16, RZ, 0x4 ;  /* 0x0000001007087211 */ /* 0x002fe200078f20ff */
[----:B------:R-:W1:Y:S01]  /*efa0*/  MUFU.TANH R38, R38 ;  /* 0x0000002600267308 */ /* 0x000e620000002400 */
[----:B------:R-:W-:Y:S02]  /*efb0*/  ISETP.NE.AND P1, PT, R4, RZ, PT ;  /* 0x000000ff0400720c */ /* 0x000fe40003f25270 */
[----:B------:R-:W-:Y:S02]  /*efc0*/  LOP3.LUT R19, R8, 0xfffffff0, RZ, 0xc0, !PT ;  /* 0xfffffff008137812 */ /* 0x000fe400078ec0ff */
[----:B---3--:R-:W-:-:S03]  /*efd0*/  FSEL R104, R20, -INF , !P2 ;  /* 0xff80000014687808 */ /* 0x008fc60005000000 */
[----:B------:R-:W-:Y:S01]  /*efe0*/  IMAD.IADD R19, R16, 0x1, -R19 ;  /* 0x0000000110137824 */ /* 0x000fe200078e0a13 */
[----:B------:R-:W2:Y:S01]  /*eff0*/  MUFU.TANH R5, R5 ;  /* 0x0000000500057308 */ /* 0x000ea20000002400 */
[----:B------:R-:W-:Y:S01]  /*f000*/  ISETP.NE.AND P2, PT, R9, RZ, PT ;  /* 0x000000ff0900720c */ /* 0x000fe20003f45270 */
[----:B----4-:R-:W-:Y:S02]  /*f010*/  FFMA.FTZ R21, R112, UR4, R21 ;  /* 0x0000000470157c23 */ /* 0x010fe40008010015 */
[----:B------:R-:W-:Y:S02]  /*f020*/  SHF.R.S32.HI R20, RZ, 0x1f, R19 ;  /* 0x0000001fff147819 */ /* 0x000fe40000011413 */
[-C--:B------:R-:W-:Y:S01]  /*f030*/  LEA.HI R4, R19, R19.reuse, RZ, 0x1 ;  /* 0x0000001313047211 */ /* 0x080fe200078f08ff */
[----:B-1----:R-:W-:Y:S01]  /*f040*/  FFMA.FTZ R130, R131, UR4, R38 ;  /* 0x0000000483827c23 */ /* 0x002fe20008010026 */
[----:B------:R-:W-:Y:S01]  /*f050*/  LEA.HI R9, R20, R19, RZ, 0x3 ;  /* 0x0000001314097211 */ /* 0x000fe200078f18ff */
[----:B------:R-:W-:Y:S03]  /*f060*/  I2F R61, R77 ;  /* 0x0000004d003d7306 */ /* 0x000fe60000201400 */
[----:B------:R-:W-:Y:S01]  /*f070*/  FSEL R130, R130, -INF , !P3 ;  /* 0xff80000082827808 */ /* 0x000fe20005800000 */
[----:B------:R-:W-:Y:S01]  /*f080*/  IMAD.SHL.U32 R9, R9, 0x20, RZ ;  /* 0x0000002009097824 */ /* 0x000fe200078e00ff */
[----:B------:R-:W-:Y:S01]  /*f090*/  ISETP.NE.AND P3, PT, R10, RZ, PT ;  /* 0x000000ff0a00720c */ /* 0x000fe20003f65270 */
[----:B--2---:R-:W-:-:S02]  /*f0a0*/  FFMA.FTZ R5, R112, UR4, R5 ;  /* 0x0000000470057c23 */ /* 0x004fc40008010005 */
[----:B------:R-:W-:Y:S01]  /*f0b0*/  MUFU.TANH R6, R6 ;  /* 0x0000000600067308 */ /* 0x000fe20000002400 */
[----:B------:R-:W-:Y:S02]  /*f0c0*/  LOP3.LUT R9, R9, 0xffffff00, RZ, 0xc0, !PT ;  /* 0xffffff0009097812 */ /* 0x000fe400078ec0ff */
[----:B------:R-:W-:Y:S02]  /*f0d0*/  P2R R10, PR, RZ, 0x10 ;  /* 0x00000010ff0a7803 */ /* 0x000fe40000000000 */
[----:B------:R-:W-:Y:S02]  /*f0e0*/  FSEL R39, R5, -INF , !P6 ;  /* 0xff80000005277808 */ /* 0x000fe40007000000 */
[----:B------:R-:W-:Y:S01]  /*f0f0*/  ISETP.NE.AND P6, PT, R10, RZ, PT ;  /* 0x000000ff0a00720c */ /* 0x000fe20003fc5270 */
[----:B------:R1:W-:Y:S01]  /*f100*/  MUFU.TANH R8, R12 ;  /* 0x0000000c00087308 */ /* 0x0003e20000002400 */
[----:B------:R-:W-:Y:S02]  /*f110*/  FSEL R82, R21, -INF , !P3 ;  /* 0xff80000015527808 */ /* 0x000fe40005800000 */
[----:B------:R-:W-:-:S02]  /*f120*/  ISETP.GE.AND P4, PT, R72, R3, PT ;  /* 0x000000034800720c */ /* 0x000fc40003f86270 */
[----:B------:R-:W-:-:S03]  /*f130*/  ISETP.GE.AND P3, PT, R75, R3, PT ;  /* 0x000000034b00720c */ /* 0x000fc60003f66270 */
[----:B------:R-:W2:Y:S01]  /*f140*/  MUFU.TANH R37, R37 ;  /* 0x0000002500257308 */ /* 0x000ea20000002400 */
[----:B-1----:R-:W-:Y:S01]  /*f150*/  FMUL.FTZ R12, R14, c[0x0][0x2ec] ;  /* 0x0000bb000e0c7a20 */ /* 0x002fe20000410000 */
[----:B------:R-:W-:-:S06]  /*f160*/  LOP3.LUT R14, R4, 0x7fffffe, RZ, 0xc0, !PT ;  /* 0x07fffffe040e7812 */ /* 0x000fcc00078ec0ff */
[----:B------:R-:W-:Y:S01]  /*f170*/  I2F R174, R187 ;  /* 0x000000bb00ae7306 */ /* 0x000fe20000201400 */
[----:B------:R-:W-:Y:S02]  /*f180*/  IMAD.IADD R14, R19, 0x1, -R14 ;  /* 0x00000001130e7824 */ /* 0x000fe400078e0a0e */
[----:B--2---:R-:W-:-:S05]  /*f190*/  FFMA.FTZ R37, R146, UR4, R37 ;  /* 0x0000000492257c23 */ /* 0x004fca0008010025 */
[----:B------:R-:W1:Y:S01]  /*f1a0*/  MUFU.TANH R23, R23 ;  /* 0x0000001700177308 */ /* 0x000e620000002400 */
[----:B------:R-:W-:Y:S01]  /*f1b0*/  IMAD R9, R14, 0x20, R9 ;  /* 0x000000200e097824 */ /* 0x000fe200078e0209 */
[----:B------:R-:W-:-:S03]  /*f1c0*/  FSEL R206, R37, -INF , !P0 ;  /* 0xff80000025ce7808 */ /* 0x000fc60004000000 */
[----:B------:R-:W-:Y:S01]  /*f1d0*/  IMAD.IADD R5, R48, 0x1, R9 ;  /* 0x0000000130057824 */ /* 0x000fe200078e0209 */
[----:B------:R-:W-:Y:S01]  /*f1e0*/  ISETP.GE.AND P0, PT, R183, R2, PT ;  /* 0x00000002b700720c */ /* 0x000fe20003f06270 */
[----:B------:R-:W-:Y:S01]  /*f1f0*/  FFMA.FTZ R48, R61, UR4, R6 ;  /* 0x000000043d307c23 */ /* 0x000fe20008010006 */
[----:B------:R-:W2:Y:S04]  /*f200*/  MUFU.TANH R30, R30 ;  /* 0x0000001e001e7308 */ /* 0x000ea80000002400 */
[----:B------:R-:W-:Y:S02]  /*f210*/  FSEL R48, R48, -INF , !P6 ;  /* 0xff80000030307808 */ /* 0x000fe40007000000 */
[----:B------:R-:W-:Y:S02]  /*f220*/  PLOP3.LUT P6, PT, PT, PT, UP0, 0x80, 0x0 ;  /* 0x000000000000781c */ /* 0x000fe40003fcf008 */
[----:B------:R-:W3:Y:S01]  /*f230*/  MUFU.TANH R17, R17 ;  /* 0x0000001100117308 */ /* 0x000ee20000002400 */
[----:B-1----:R-:W-:-:S05]  /*f240*/  FFMA.FTZ R23, R174, UR4, R23 ;  /* 0x00000004ae177c23 */ /* 0x002fca0008010017 */
[----:B------:R-:W-:Y:S02]  /*f250*/  FSEL R40, R23, -INF , !P2 ;  /* 0xff80000017287808 */ /* 0x000fe40005000000 */
[----:B------:R-:W1:Y:S01]  /*f260*/  MUFU.TANH R22, R22 ;  /* 0x0000001600167308 */ /* 0x000e620000002400 */
[----:B--2---:R-:W-:Y:S01]  /*f270*/  FFMA.FTZ R30, R133, UR4, R30 ;  /* 0x00000004851e7c23 */ /* 0x004fe2000801001e */
[----:B------:R-:W-:-:S04]  /*f280*/  ISETP.GE.AND P2, PT, R47, R2, PT ;  /* 0x000000022f00720c */ /* 0x000fc80003f46270 */
[----:B------:R-:W-:Y:S02]  /*f290*/  FSEL R43, R30, -INF , !P5 ;  /* 0xff8000001e2b7808 */ /* 0x000fe40006800000 */
[----:B------:R-:W2:Y:S01]  /*f2a0*/  I2F R46, R47 ;  /* 0x0000002f002e7306 */ /* 0x000ea20000201400 */
[----:B---3--:R-:W-:Y:S01]  /*f2b0*/  FFMA.FTZ R17, R174, UR4, R17 ;  /* 0x00000004ae117c23 */ /* 0x008fe20008010011 */
[----:B------:R-:W-:-:S04]  /*f2c0*/  ISETP.GE.AND P5, PT, R77, R2, PT ;  /* 0x000000024d00720c */ /* 0x000fc80003fa6270 */
[----:B------:R-:W-:Y:S02]  /*f2d0*/  FSEL R88, R17, -INF , !P1 ;  /* 0xff80000011587808 */ /* 0x000fe40004800000 */
[----:B------:R-:W3:Y:S01]  /*f2e0*/  I2F R55, R72 ;  /* 0x0000004800377306 */ /* 0x000ee20000201400 */
[----:B-1----:R-:W-:Y:S01]  /*f2f0*/  FFMA.FTZ R22, R129, UR4, R22 ;  /* 0x0000000481167c23 */ /* 0x002fe20008010016 */
[----:B------:R-:W-:-:S04]  /*f300*/  ISETP.GE.AND P1, PT, R72, R2, PT ;  /* 0x000000024800720c */ /* 0x000fc80003f26270 */
[----:B------:R-:W-:Y:S02]  /*f310*/  FSEL R41, R22, -INF , !P0 ;  /* 0xff80000016297808 */ /* 0x000fe40004000000 */
[----:B------:R-:W-:Y:S01]  /*f320*/  I2F R101, R75 ;  /* 0x0000004b00657306 */ /* 0x000fe20000201400 */
[----:B--2---:R-:W-:Y:S01]  /*f330*/  FFMA.FTZ R6, R46, UR4, R49 ;  /* 0x000000042e067c23 */ /* 0x004fe20008010031 */
[----:B------:R-:W-:Y:S01]  /*f340*/  BAR.SYNC.DEFER_BLOCKING 0x0 ;  /* 0x0000000000007b1d */ /* 0x000fe20000010000 */
[----:B------:R-:W-:-:S03]  /*f350*/  ISETP.GE.AND P0, PT, R75, R2, PT ;  /* 0x000000024b00720c */ /* 0x000fc60003f06270 */
[----:B------:R-:W-:Y:S02]  /*f360*/  FSEL R6, R6, -INF , !P2 ;  /* 0xff80000006067808 */ /* 0x000fe40005000000 */
[----:B------:R-:W1:Y:S01]  /*f370*/  MUFU.TANH R38, R11 ;  /* 0x0000000b00267308 */ /* 0x000e620000002400 */
[----:B---3--:R-:W-:-:S05]  /*f380*/  FFMA.FTZ R47, R55, UR4, R8 ;  /* 0x00000004372f7c23 */ /* 0x008fca0008010008 */
[----:B------:R-:W-:Y:S02]  /*f390*/  FSEL R47, R47, -INF , !P4 ;  /* 0xff8000002f2f7808 */ /* 0x000fe40006000000 */
        /* <DEDUP_REMOVED lines=74> */
.L_x_2826:
[----:B------:R-:W-:-:S05]  /*f840*/  IMAD.MOV.U32 R9, RZ, RZ, c[0x0][0x198] ;  /* 0x00006600ff097624 */ /* 0x000fca00078e00ff */
[----:B------:R-:W-:-:S04]  /*f850*/  LEA R9, -R9, RZ, 0x8 ;  /* 0x000000ff09097211 */ /* 0x000fc800078e41ff */
[----:B------:R-:W-:Y:S02]  /*f860*/  SHF.R.S32.HI R8, RZ, 0x1f, R9 ;  /* 0x0000001fff087819 */ /* 0x000fe40000011409 */
.L_x_2827:
        /* <DEDUP_REMOVED lines=10> */
[----:B------:R-:W-:Y:S01]  /*f910*/  @!P0 IMAD.MOV.U32 R15, RZ, RZ, c[0x0][0x198] ;  /* 0x00006600ff0f8624 */ /* 0x000fe200078e00ff */
[C---:B------:R-:W-:Y:S01]  /*f920*/  @!P0 LEA R18, P1, R9.reuse, R210, 0x1 ;  /* 0x000000d209128211 */ /* 0x040fe200078208ff */
[----:B------:R-:W-:Y:S01]  /*f930*/  IMAD R23, R10, c[0x0][0x19c], R23 ;  /* 0x000067000a177a24 */ /* 0x000fe200078e0217 */
[C---:B------:R-:W-:Y:S01]  /*f940*/  @!P0 IADD3 R14, P5, P4, R9.reuse, UR15, R138 ;  /* 0x0000000f090e8c10 */ /* 0x040fe2000fcbe08a */
[----:B------:R-:W-:Y:S01]  /*f950*/  @!P0 IMAD.MOV.U32 R7, RZ, RZ, c[0x0][0x19c] ;  /* 0x00006700ff078624 */ /* 0x000fe200078e00ff */
[----:B------:R-:W-:Y:S01]  /*f960*/  @!P0 LEA.HI.X R19, R9, R211, R8, 0x1, P1 ;  /* 0x000000d309138211 */ /* 0x000fe200008f0c08 */
[----:B------:R-:W-:Y:S01]  /*f970*/  IMAD.IADD R23, R139, 0x1, R23 ;  /* 0x000000018b177824 */ /* 0x000fe200078e0217 */
[C---:B------:R-:W-:Y:S01]  /*f980*/  @!P0 LEA R10, P2, R15.reuse, R138, 0x6 ;  /* 0x0000008a0f0a8211 */ /* 0x040fe200078430ff */
[----:B------:R-:W-:Y:S01]  /*f990*/  @!P0 IMAD.MOV.U32 R13, RZ, RZ, c[0x0][0x198] ;  /* 0x00006600ff0d8624 */ /* 0x000fe200078e00ff */
[----:B------:R-:W-:Y:S01]  /*f9a0*/  @!P0 LEA R72, P3, R14, c[0x0][0x168], 0x1 ;  /* 0x00005a000e488a11 */ /* 0x000fe200078608ff */
[----:B------:R1:W-:Y:S01]  /*f9b0*/  @P0 STS [R212+0x1000], RZ ;  /* 0x001000ffd4000388 */ /* 0x0003e20000000800 */
[----:B------:R-:W-:Y:S01]  /*f9c0*/  @!P0 IADD3.X R11, R8, UR7, R23, P5, P4 ;  /* 0x00000007080b8c10 */ /* 0x000fe2000afe8417 */
[----:B------:R-:W-:Y:S01]  /*f9d0*/  @!P0 IMAD.MOV.U32 R17, RZ, RZ, c[0x0][0x19c] ;  /* 0x00006700ff118624 */ /* 0x000fe200078e00ff */
[-C--:B------:R-:W-:Y:S01]  /*f9e0*/  @!P0 LEA.HI.X R7, R15, R23.reuse, R7, 0x6, P2 ;  /* 0x000000170f078211 */ /* 0x080fe200010f3407 */
[----:B------:R1:W-:Y:S01]  /*f9f0*/  @P0 STS [R212+0x1004], RZ ;  /* 0x001004ffd4000388 */ /* 0x0003e20000000800 */
[----:B------:R-:W-:Y:S01]  /*fa00*/  @!P0 LEA.HI.X R73, R14, c[0x0][0x16c], R11, 0x1, P3 ;  /* 0x00005b000e498a11 */ /* 0x000fe200018f0c0b */
[----:B------:R-:W-:Y:S01]  /*fa10*/  @!P0 IMAD.MOV.U32 R20, RZ, RZ, c[0x0][0x198] ;  /* 0x00006600ff148624 */ /* 0x000fe200078e00ff */
[----:B------:R-:W-:Y:S01]  /*fa20*/  @!P0 IADD3 R15, P2, R9, R10, RZ ;  /* 0x0000000a090f8210 */ /* 0x000fe20007f5e0ff */
[----:B------:R1:W-:Y:S01]  /*fa30*/  @P0 STS.64 [R212+0x1008], RZ ;  /* 0x001008ffd4000388 */ /* 0x0003e20000000a00 */
[--C-:B------:R-:W-:Y:S01]  /*fa40*/  @!P0 IMAD.MOV.U32 R10, RZ, RZ, R138.reuse ;  /* 0x000000ffff0a8224 */ /* 0x100fe200078e008a */
[C---:B------:R-:W-:Y:S01]  /*fa50*/  @!P0 LEA R12, P1, R13.reuse, R138, 0x7 ;  /* 0x0000008a0d0c8211 */ /* 0x040fe200078238ff */
[----:B------:R-:W-:Y:S01]  /*fa60*/  @!P0 IMAD.MOV.U32 R11, RZ, RZ, R23 ;  /* 0x000000ffff0b8224 */ /* 0x000fe200078e0017 */
[----:B------:R-:W-:Y:S01]  /*fa70*/  @!PT LDS RZ, [RZ] ;  /* 0x00000000fffff984 */ /* 0x000fe20000000800 */
[----:B------:R-:W-:Y:S01]  /*fa80*/  @!PT LDS RZ, [RZ] ;  /* 0x00000000fffff984 */ /* 0x000fe20000000800 */
[----:B------:R-:W-:Y:S01]  /*fa90*/  @!PT LDS RZ, [RZ] ;  /* 0x00000000fffff984 */ /* 0x000fe20000000800 */
[----:B------:R2:W-:Y:S01]  /*faa0*/  @!P0 LDGSTS.E.BYPASS.LTC128B.128 [R212+0x1000], [R18.64] ;  /* 0x0100000012d48fae */ /* 0x0005e2000b901d4a */
[----:B------:R-:W-:Y:S01]  /*fab0*/  @!P0 IMAD.MOV.U32 R27, RZ, RZ, c[0x0][0x198] ;  /* 0x00006600ff1b8624 */ /* 0x000fe200078e00ff */
[----:B------:R-:W-:Y:S01]  /*fac0*/  @!P0 LEA.HI.X R17, R13, R23, R17, 0x7, P1 ;  /* 0x000000170d118211 */ /* 0x000fe200008f3c11 */
[----:B------:R-:W-:Y:S01]  /*fad0*/  @!P0 IMAD.MOV.U32 R22, RZ, RZ, R138 ;  /* 0x000000ffff168224 */ /* 0x000fe200078e008a */
[----:B------:R-:W-:Y:S01]  /*fae0*/  @!P0 LEA R30, P1, R15, c[0x0][0x168], 0x1 ;  /* 0x00005a000f1e8a11 */ /* 0x000fe200078208ff */
[----:B------:R-:W-:Y:S01]  /*faf0*/  @!P0 IMAD.WIDE.U32 R20, R20, 0xa0, R10 ;  /* 0x000000a014148825 */ /* 0x000fe200078e000a */
[----:B------:R1:W-:Y:S03]  /*fb00*/  @P0 STS.128 [R212+0x1800], RZ ;  /* 0x001800ffd4000388 */ /* 0x0003e60000000c00 */
[----:B------:R-:W-:Y:S01]  /*fb10*/  @!P0 IMAD.WIDE.U32 R26, R27, 0x60, R22 ;  /* 0x000000601b1a8825 */ /* 0x000fe200078e0016 */
[----:B------:R-:W-:Y:S01]  /*fb20*/  @!PT LDS RZ, [RZ] ;  /* 0x00000000fffff984 */ /* 0x000fe20000000800 */
[----:B------:R-:W-:Y:S01]  /*fb30*/  @!PT LDS RZ, [RZ] ;  /* 0x00000000fffff984 */ /* 0x000fe20000000800 */
[----:B------:R-:W-:Y:S01]  /*fb40*/  @!PT LDS RZ, [RZ] ;  /* 0x00000000fffff984 */ /* 0x000fe20000000800 */
[----:B------:R1:W-:Y:S03]  /*fb50*/  @!P0 LDGSTS.E.BYPASS.LTC128B.128 [R212+0x1800], [R72.64] ;  /* 0x0180000048d48fae */ /* 0x0003e6000b901d4a */
[----:B------:R-:W-:Y:S01]  /*fb60*/  @!P0 IMAD.MOV.U32 R13, RZ, RZ, c[0x0][0x19c] ;  /* 0x00006700ff0d8624 */ /* 0x000fe200078e00ff */
[----:B------:R1:W-:Y:S03]  /*fb70*/  @P0 STS.128 [R212+0x2000], RZ ;  /* 0x002000ffd4000388 */ /* 0x0003e60000000c00 */
[----:B------:R-:W-:-:S02]  /*fb80*/  @!P0 IMAD R13, R13, 0x60, RZ ;  /* 0x000000600d0d8824 */ /* 0x000fc400078e02ff */
[----:B--2---:R-:W-:-:S04]  /*fb90*/  @!P0 IMAD.MOV.U32 R18, RZ, RZ, c[0x0][0x198] ;  /* 0x00006600ff128624 */ /* 0x004fc800078e00ff */
[----:B------:R-:W-:-:S04]  /*fba0*/  @!P0 IMAD.WIDE.U32 R18, R18, 0xc0, R10 ;  /* 0x000000c012128825 */ /* 0x000fc800078e000a */
[C---:B------:R-:W-:Y:S01]  /*fbb0*/  @!P0 IMAD.X R10, R8.reuse, 0x1, R7, P2 ;  /* 0x00000001080a8824 */ /* 0x040fe200010e0607 */
[----:B------:R-:W-:Y:S01]  /*fbc0*/  @!P0 IADD3 R14, P2, R9, R20, RZ ;  /* 0x00000014090e8210 */ /* 0x000fe20007f5e0ff */
[----:B------:R-:W-:Y:S02]  /*fbd0*/  @!P0 IMAD.MOV.U32 R11, RZ, RZ, c[0x0][0x19c] ;  /* 0x00006700ff0b8624 */ /* 0x000fe400078e00ff */
[----:B------:R-:W-:Y:S01]  /*fbe0*/  @!P0 IMAD.MOV.U32 R7, RZ, RZ, c[0x0][0x19c] ;  /* 0x00006700ff078624 */ /* 0x000fe200078e00ff */
[----:B------:R-:W-:Y:S01]  /*fbf0*/  @!P0 LEA.HI.X R31, R15, c[0x0][0x16c], R10, 0x1, P1 ;  /* 0x00005b000f1f8a11 */ /* 0x000fe200008f0c0a */
[----:B------:R-:W-:Y:S01]  /*fc00*/  @!P0 IMAD R11, R11, 0xa0, RZ ;  /* 0x000000a00b0b8824 */ /* 0x000fe200078e02ff */
[----:B------:R-:W-:Y:S01]  /*fc10*/  @!P0 IADD3 R15, P1, R9, R12, RZ ;  /* 0x0000000c090f8210 */ /* 0x000fe20007f3e0ff */
[----:B------:R-:W-:Y:S01]  /*fc20*/  @!P0 IMAD R7, R7, 0xc0, RZ ;  /* 0x000000c007078824 */ /* 0x000fe200078e02ff */
        /* <DEDUP_REMOVED lines=9> */
[----:B------:R-:W-:-:S02]  /*fcc0*/  @!P0 LEA R20, P3, R10, c[0x0][0x168], 0x1 ;  /* 0x00005a000a148a11 */ /* 0x000fc400078608ff */
[----:B------:R-:W-:Y:S02]  /*fcd0*/  @!P0 IADD3 R16, P1, R9, R18, RZ ;  /* 0x0000001209108210 */ /* 0x000fe40007f3e0ff */
[----:B------:R-:W-:Y:S02]  /*fce0*/  @!P0 IADD3.X R11, R8, R21, R11, P2, !PT ;  /* 0x00000015080b8210 */ /* 0x000fe400017fe40b */
[----:B------:R-:W-:Y:S02]  /*fcf0*/  @!P0 LEA R18, P2, R14, c[0x0][0x168], 0x1 ;  /* 0x00005a000e128a11 */ /* 0x000fe400078408ff */
[----:B------:R-:W-:Y:S02]  /*fd00*/  @!P0 LEA.HI.X R21, R10, c[0x0][0x16c], R13, 0x1, P3 ;  /* 0x00005b000a158a11 */ /* 0x000fe400018f0c0d */
[----:B------:R-:W-:Y:S02]  /*fd10*/  @!P0 LEA.HI.X R81, R15, c[0x0][0x16c], R12, 0x1, P4 ;  /* 0x00005b000f518a11 */ /* 0x000fe400020f0c0c */
[----:B------:R-:W-:Y:S01]  /*fd20*/  @!P0 IADD3.X R7, R8, R7, R19, P1, !PT ;  /* 0x0000000708078210 */ /* 0x000fe20000ffe413 */
        /* <DEDUP_REMOVED lines=37> */
.L_x_2829:
[----:B------:R-:W-:Y:S05]  /*ff80*/  BSYNC B0 ;  /* 0x0000000000007941 */ /* 0x000fea0003800000 */
.L_x_2828:
[----:B------:R-:W0:Y:S01]  /*ff90*/  LDGDEPBAR ;  /* 0x00000000000079af */ /* 0x000e220000000000 */
[----:B------:R-:W-:-:S04]  /*ffa0*/  LEA R210, P0, R9, R210, 0x1 ;  /* 0x000000d209d27211 */ /* 0x000fc800078008ff */
[----:B------:R-:W-:Y:S02]  /*ffb0*/  LEA.HI.X R211, R9, R211, R8, 0x1, P0 ;  /* 0x000000d309d37211 */ /* 0x000fe400000f0c08 */
.L_x_2825:
        /* <DEDUP_REMOVED lines=84> */
[----:B------:R-:W-:Y:S01]  /*10500*/  MOV R214, 0x10 ;  /* 0x0000001000d67802 */ /* 0x000fe20000000f00 */
        /* <DEDUP_REMOVED lines=28> */
[--C-:B------:R-:W-:Y:S01]  /*106d0*/  FFMA.FTZ R77, R50, c[0x0][0x23c], -R75.reuse ;  /* 0x00008f00324d7a23 */ /* 0x100fe2000001084b */
[----:B------:R-:W-:Y:S01]  /*106e0*/  FMNMX.FTZ R7, R244, R7, !PT ;  /* 0x00000007f4077209 */ /* 0x000fe20007810000 */
[--C-:B------:R-:W-:Y:S01]  /*106f0*/  FFMA.FTZ R84, R70, c[0x0][0x23c], -R75.reuse ;  /* 0x00008f0046547a23 */ /* 0x100fe2000001084b */
[----:B-12---:R-:W-:Y:S01]  /*10700*/  F2FP.BF16.PACK_AB R20, R119, R174 ;  /* 0x000000ae7714723e */ /* 0x006fe200000010ff */
[----:B------:R-:W-:Y:S01]  /*10710*/  MUFU.EX2 R128, R128 ;  /* 0x0000008000807308 */ /* 0x000fe20000000800 */
[----:B------:R-:W-:Y:S01]  /*10720*/  FMNMX.FTZ R7, R190, R7, !PT ;  /* 0x00000007be077209 */ /* 0x000fe20007810000 */
[----:B------:R-:W-:-:S02]  /*10730*/  FFMA.FTZ R50, R24, c[0x0][0x23c], -R75 ;  /* 0x00008f0018327a23 */ /* 0x000fc4000001084b */
[--C-:B------:R-:W-:Y:S01]  /*10740*/  FFMA.FTZ R79, R52, c[0x0][0x23c], -R75.reuse ;  /* 0x00008f00344f7a23 */ /* 0x100fe2000001084b */
[----:B------:R-:W-:Y:S01]  /*10750*/  FMNMX.FTZ R7, R242, R7, !PT ;  /* 0x00000007f2077209 */ /* 0x000fe20007810000 */
[--C-:B------:R-:W-:Y:S01]  /*10760*/  FFMA.FTZ R70, R51, c[0x0][0x23c], -R75.reuse ;  /* 0x00008f0033467a23 */ /* 0x100fe2000001084b */
[----:B---3--:R-:W-:Y:S01]  /*10770*/  F2FP.BF16.PACK_AB R22, R111, R146 ;  /* 0x000000926f16723e */ /* 0x008fe200000010ff */
        /* <DEDUP_REMOVED lines=111> */
[--C-:B------:R-:W-:Y:S02]  /*10e70*/  SHF.R.S32.HI R7, RZ, 0x1, R4.reuse ;  /* 0x00000001ff077819 */ /* 0x100fe40000011404 */
[----:B------:R-:W-:Y:S01]  /*10e80*/  SHF.R.S32.HI R4, RZ, 0x1f, R4 ;  /* 0x0000001fff047819 */ /* 0x000fe20000011404 */
[C---:B------:R-:W-:Y:S01]  /*10e90*/  FMUL.FTZ R49, R129.reuse, c[0x0][0x23c] ;  /* 0x00008f0081317a20 */ /* 0x040fe20000410000 */
[----:B------:R-:W-:Y:S01]  /*10ea0*/  FSETP.NEU.FTZ.AND P0, PT, R129, -INF , PT ;  /* 0xff8000008100780b */ /* 0x000fe20003f1d000 */
[----:B------:R-:W-:Y:S01]  /*10eb0*/  MUFU.EX2 R63, R63 ;  /* 0x0000003f003f7308 */ /* 0x000fe20000000800 */
[----:B------:R-:W-:Y:S02]  /*10ec0*/  LEA.HI R4, R4, R7, RZ, 0x2 ;  /* 0x0000000704047211 */ /* 0x000fe400078f10ff */
[----:B------:R-:W-:Y:S02]  /*10ed0*/  FSEL R49, R49, RZ, P0 ;  /* 0x000000ff31317208 */ /* 0x000fe40000000000 */
[----:B------:R-:W-:-:S03]  /*10ee0*/  LOP3.LUT R4, R4, 0xfffffffc, RZ, 0xc0, !PT ;  /* 0xfffffffc04047812 */ /* 0x000fc600078ec0ff */
[--C-:B------:R-:W-:Y:S01]  /*10ef0*/  FFMA.FTZ R144, R6, c[0x0][0x23c], -R49.reuse ;  /* 0x00008f0006907a23 */ /* 0x100fe20000010831 */
[----:B------:R-:W-:Y:S01]  /*10f00*/  IADD3 R4, R7, -R4, RZ ;  /* 0x8000000407047210 */ /* 0x000fe20007ffe0ff */
[--C-:B------:R-:W-:Y:S01]  /*10f10*/  FFMA.FTZ R117, R34, c[0x0][0x23c], -R49.reuse ;  /* 0x00008f0022757a23 */ /* 0x100fe20000010831 */
[----:B------:R-:W-:Y:S01]  /*10f20*/  MUFU.EX2 R62, R62 ;  /* 0x0000003e003e7308 */ /* 0x000fe20000000800 */
        /* <DEDUP_REMOVED lines=8> */
[----:B------:R-:W-:Y:S01]  /*10fb0*/  LDSM.16.MT88.4 R32, [R215+0x5400] ;  /* 0x00540000d720783b */ /* 0x000fe20000004200 */
        /* <DEDUP_REMOVED lines=21> */
[----:B------:R-:W-:Y:S02]  /*11110*/  FFMA.FTZ R190, R132, c[0x0][0x23c], -R49 ;  /* 0x00008f0084be7a23 */ /* 0x000fe40000010831 */
[----:B------:R-:W-:Y:S02]  /*11120*/  FFMA.FTZ R132, R127, c[0x0][0x23c], -R75 ;  /* 0x00008f007f847a23 */ /* 0x000fe4000001084b */
        /* <DEDUP_REMOVED lines=11> */
[----:B------:R-:W-:Y:S01]  /*111e0*/  FFMA.FTZ R232, R230, c[0x0][0x23c], -R49 ;  /* 0x00008f00e6e87a23 */ /* 0x000fe20000010831 */
[----:B------:R-:W-:Y:S01]  /*111f0*/  HMMA.16816.F32.BF16 R4, R20, R6, RZ ;  /* 0x000000061404723c */ /* 0x000fe200000418ff */
[----:B------:R-:W-:Y:S01]  /*11200*/  FFMA.FTZ R230, R141, c[0x0][0x23c], -R75 ;  /* 0x00008f008de67a23 */ /* 0x000fe2000001084b */
        /* <DEDUP_REMOVED lines=34> */
[----:B----4-:R-:W-:Y:S01]  /*11430*/  HMMA.16816.F32.BF16 R24, R12, R16, R24 ;  /* 0x000000100c18723c */ /* 0x010fe20000041818 */
[--C-:B------:R-:W-:Y:S01]  /*11440*/  FFMA.FTZ R106, R106, c[0x0][0x23c], -R49.reuse ;  /* 0x00008f006a6a7a23 */ /* 0x100fe20000010831 */
[----:B------:R-:W4:Y:S01]  /*11450*/  MUFU.EX2 R113, R113 ;  /* 0x0000007100717308 */ /* 0x000f220000000800 */
[----:B------:R-:W-:-:S02]  /*11460*/  FFMA.FTZ R110, R110, c[0x0][0x23c], -R49 ;  /* 0x00008f006e6e7a23 */ /* 0x000fc40000010831 */
[--C-:B------:R-:W-:Y:S02]  /*11470*/  FFMA.FTZ R96, R96, c[0x0][0x23c], -R49.reuse ;  /* 0x00008f0060607a23 */ /* 0x100fe40000010831 */
[----:B------:R-:W-:Y:S01]  /*11480*/  FFMA.FTZ R102, R102, c[0x0][0x23c], -R49 ;  /* 0x00008f0066667a23 */ /* 0x000fe20000010831 */
[----:B------:R-:W-:Y:S01]  /*11490*/  HMMA.16816.F32.BF16 R20, R12, R18, R20 ;  /* 0x000000120c14723c */ /* 0x000fe20000041814 */
[----:B------:R-:W5:Y:S01]  /*114a0*/  LDSM.16.MT88.4 R16, [R215+0x5c00] ;  /* 0x005c0000d710783b */ /* 0x000f620000004200 */
[----:B------:R-:W-:Y:S01]  /*114b0*/  MUFU.EX2 R115, R115 ;  /* 0x0000007300737308 */ /* 0x000fe20000000800 */
[----:B------:R-:W-:Y:S02]  /*114c0*/  FFMA.FTZ R198, R206, c[0x0][0x23c], -R75 ;  /* 0x00008f00cec67a23 */ /* 0x000fe4000001084b */
        /* <DEDUP_REMOVED lines=92> */
[----:B------:R-:W5:Y:S06]  /*11a90*/  MUFU.EX2 R57, R57 ;  /* 0x0000003900397308 */ /* 0x000f6c0000000800 */
[C---:B------:R-:W-:Y:S01]  /*11aa0*/  HMMA.16816.F32.BF16 R4, R12.reuse, R34, R4 ;  /* 0x000000220c04723c */ /* 0x040fe20000041804 */
[----:B------:R-:W5:Y:S01]  /*11ab0*/  LDSM.16.MT88.4 R32, [R214+0x7000] ;  /* 0x00700000d620783b */ /* 0x000f620000004200 */
[----:B------:R-:W-:Y:S06]  /*11ac0*/  MUFU.EX2 R56, R56 ;  /* 0x0000003800387308 */ /* 0x000fec0000000800 */
[C---:B----4-:R-:W-:Y:S02]  /*11ad0*/  HMMA.16816.F32.BF16 R24, R12.reuse, R16, R24 ;  /* 0x000000100c18723c */ /* 0x050fe40000041818 */
[----:B------:R-:W-:Y:S05]  /*11ae0*/  MUFU.EX2 R55, R55 ;  /* 0x0000003700377308 */ /* 0x000fea0000000800 */
[----:B------:R-:W-:Y:S01]  /*11af0*/  F2FP.BF16.PACK_AB R16, R65, R66 ;  /* 0x000000424110723e */ /* 0x000fe200000010ff */
[----:B------:R-:W-:Y:S01]  /*11b00*/  HMMA.16816.F32.BF16 R20, R12, R18, R20 ;  /* 0x000000120c14723c */ /* 0x000fe20000041814 */
[----:B------:R-:W4:Y:S01]  /*11b10*/  LDSM.16.MT88.4 R12, [R215+0x7400] ;  /* 0x00740000d70c783b */ /* 0x000f220000004200 */
[----:B-1----:R-:W-:Y:S01]  /*11b20*/  F2FP.BF16.PACK_AB R17, R204, R169 ;  /* 0x000000a9cc11723e */ /* 0x002fe200000010ff */
[----:B------:R-:W-:Y:S04]  /*11b30*/  MUFU.EX2 R179, R179 ;  /* 0x000000b300b37308 */ /* 0x000fe80000000800 */
[----:B------:R-:W-:-:S02]  /*11b40*/  F2FP.BF16.PACK_AB R18, R63, R64 ;  /* 0x000000403f12723e */ /* 0x000fc400000010ff */
[----:B---3--:R-:W-:Y:S02]  /*11b50*/  F2FP.BF16.PACK_AB R19, R202, R171 ;  /* 0x000000abca13723e */ /* 0x008fe400000010ff */
[----:B------:R-:W1:Y:S05]  /*11b60*/  MUFU.EX2 R176, R176 ;  /* 0x000000b000b07308 */ /* 0x000e6a0000000800 */
        /* <DEDUP_REMOVED lines=37> */
[----:B-1----:R-:W-:-:S02]  /*11dc0*/  F2FP.BF16.PACK_AB R33, R176, R179 ;  /* 0x000000b3b021723e */ /* 0x002fc400000010ff */
[----:B------:R-:W-:Y:S02]  /*11dd0*/  F2FP.BF16.PACK_AB R34, R55, R56 ;  /* 0x000000383722723e */ /* 0x000fe400000010ff */
[----:B----4-:R-:W-:-:S03]  /*11de0*/  F2FP.BF16.PACK_AB R35, R119, R172 ;  /* 0x000000ac7723723e */ /* 0x010fc600000010ff */
[----:B------:R-:W1:Y:S04]  /*11df0*/  MUFU.EX2 R109, R109 ;  /* 0x0000006d006d7308 */ /* 0x000e680000000800 */
[C---:B---3--:R-:W-:Y:S04]  /*11e00*/  HMMA.16816.F32.BF16 R8, R32.reuse, R16, R8 ;  /* 0x000000102008723c */ /* 0x048fe80000041808 */
[----:B------:R-:W-:Y:S03]  /*11e10*/  MUFU.EX2 R93, R93 ;  /* 0x0000005d005d7308 */ /* 0x000fe60000000800 */
[----:B------:R-:W-:Y:S01]  /*11e20*/  FADD.FTZ R17, R99, R126 ;  /* 0x0000007e63117221 */ /* 0x000fe20000010000 */
[----:B-----5:R-:W-:Y:S01]  /*11e30*/  HMMA.16816.F32.BF16 R24, R32, R12, R24 ;  /* 0x0000000c2018723c */ /* 0x020fe20000041818 */
        /* <DEDUP_REMOVED lines=69> */
[----:B------:R-:W-:Y:S01]  /*12290*/  MUFU.EX2 R78, R78 ;  /* 0x0000004e004e7308 */ /* 0x000fe20000000800 */
[----:B------:R-:W-:Y:S02]  /*122a0*/  FADD.FTZ R71, R71, R72 ;  /* 0x0000004847477221 */ /* 0x000fe40000010000 */
[----:B------:R-:W-:Y:S01]  /*122b0*/  FADD.FTZ R32, R236, R17 ;  /* 0x00000011ec207221 */ /* 0x000fe20000010000 */
[C---:B------:R-:W-:Y:S01]  /*122c0*/  HMMA.16816.F32.BF16 R4, R12.reuse, R34, R4 ;  /* 0x000000220c04723c */ /* 0x040fe20000041804 */
[----:B------:R-:W-:Y:S01]  /*122d0*/  FADD.FTZ R70, R70, R71 ;  /* 0x0000004746467221 */ /* 0x000fe20000010000 */
[----:B------:R-:W1:Y:S01]  /*122e0*/  LDSM.16.MT88.4 R16, [R215+0x8400] ;  /* 0x00840000d710783b */ /* 0x000e620000004200 */
[----:B------:R-:W-:Y:S01]  /*122f0*/  FADD.FTZ R32, R139, R32 ;  /* 0x000000208b207221 */ /* 0x000fe20000010000 */
[----:B------:R-:W3:Y:S01]  /*12300*/  MUFU.EX2 R77, R76 ;  /* 0x0000004c004d7308 */ /* 0x000ee20000000800 */
[----:B------:R-:W-:Y:S02]  /*12310*/  FADD.FTZ R69, R69, R70 ;  /* 0x0000004645457221 */ /* 0x000fe40000010000 */
        /* <DEDUP_REMOVED lines=11> */
[----:B------:R-:W4:Y:S01]  /*123d0*/  MUFU.EX2 R44, R44 ;  /* 0x0000002c002c7308 */ /* 0x000f220000000800 */
[----:B------:R-:W-:Y:S01]  /*123e0*/  FADD.FTZ R65, R65, R66 ;  /* 0x0000004241417221 */ /* 0x000fe20000010000 */
[----:B------:R-:W5:Y:S01]  /*123f0*/  LDSM.16.MT88.4 R20, [R215+0x8800] ;  /* 0x00880000d714783b */ /* 0x000f620000004200 */
        /* <DEDUP_REMOVED lines=11> */
[----:B----4-:R-:W-:Y:S01]  /*124b0*/  F2FP.BF16.PACK_AB R15, R44, R45 ;  /* 0x0000002d2c0f723e */ /* 0x010fe200000010ff */
[----:B------:R-:W-:Y:S01]  /*124c0*/  FADD.FTZ R61, R61, R62 ;  /* 0x0000003e3d3d7221 */ /* 0x000fe20000010000 */
[----:B------:R-:W3:Y:S01]  /*124d0*/  MUFU.EX2 R130, R130 ;  /* 0x0000008200827308 */ /* 0x000ee20000000800 */
[----:B------:R-:W-:Y:S02]  /*124e0*/  FADD.FTZ R171, R171, R204 ;  /* 0x000000ccabab7221 */ /* 0x000fe40000010000 */
[----:B------:R-:W-:Y:S02]  /*124f0*/  FADD.FTZ R60, R60, R61 ;  /* 0x0000003d3c3c7221 */ /* 0x000fe40000010000 */
[----:B------:R-:W-:Y:S01]  /*12500*/  FADD.FTZ R202, R202, R171 ;  /* 0x000000abcaca7221 */ /* 0x000fe20000010000 */
[----:B-1----:R-:W-:Y:S01]  /*12510*/  HMMA.16816.F32.BF16 R8, R12, R16, R8 ;  /* 0x000000100c08723c */ /* 0x002fe20000041808 */
[----:B------:R-:W-:Y:S01]  /*12520*/  FADD.FTZ R59, R59, R60 ;  /* 0x0000003c3b3b7221 */ /* 0x000fe20000010000 */
[----:B------:R-:W-:Y:S01]  /*12530*/  MUFU.EX2 R95, R95 ;  /* 0x0000005f005f7308 */ /* 0x000fe20000000800 */
[----:B------:R-:W-:-:S02]  /*12540*/  FADD.FTZ R175, R175, R202 ;  /* 0x000000caafaf7221 */ /* 0x000fc40000010000 */
[----:B------:R-:W-:Y:S01]  /*12550*/  FADD.FTZ R58, R58, R59 ;  /* 0x0000003b3a3a7221 */ /* 0x000fe20000010000 */
[----:B------:R-:W-:Y:S01]  /*12560*/  LDSM.16.MT88.4 R200, [R215+0x8c00] ;  /* 0x008c0000d7c8783b */ /* 0x000fe20000004200 */
[----:B------:R-:W-:Y:S01]  /*12570*/  FADD.FTZ R192, R192, R175 ;  /* 0x000000afc0c07221 */ /* 0x000fe20000010000 */
[C---:B------:R-:W-:Y:S01]  /*12580*/  HMMA.16816.F32.BF16 R4, R12.reuse, R18, R4 ;  /* 0x000000120c04723c */ /* 0x040fe20000041804 */
[----:B------:R-:W-:Y:S01]  /*12590*/  FADD.FTZ R57, R57, R58 ;  /* 0x0000003a39397221 */ /* 0x000fe20000010000 */
[----:B------:R-:W1:Y:S01]  /*125a0*/  LDSM.16.MT88.4 R16, [R214+0x8800] ;  /* 0x00880000d610783b */ /* 0x000e620000004200 */
[----:B------:R-:W-:Y:S01]  /*125b0*/  FADD.FTZ R177, R177, R192 ;  /* 0x000000c0b1b17221 */ /* 0x000fe20000010000 */
[----:B------:R-:W4:Y:S01]  /*125c0*/  MUFU.EX2 R86, R86 ;  /* 0x0000005600567308 */ /* 0x000f220000000800 */
[----:B------:R-:W-:Y:S01]  /*125d0*/  FADD.FTZ R56, R56, R57 ;  /* 0x0000003938387221 */ /* 0x000fe20000010000 */
[----:B------:R-:W1:Y:S01]  /*125e0*/  LDSM.16.MT88.4 R192, [R214+0x8c00] ;  /* 0x008c0000d6c0783b */ /* 0x000e620000004200 */
        /* <DEDUP_REMOVED lines=10> */
[----:B------:R-:W2:Y:S01]  /*12690*/  MUFU.EX2 R42, R42 ;  /* 0x0000002a002a7308 */ /* 0x000ea20000000800 */
[----:B------:R-:W-:-:S02]  /*126a0*/  FADD.FTZ R52, R52, R53 ;  /* 0x0000003534347221 */ /* 0x000fc40000010000 */
[----:B------:R-:W-:Y:S01]  /*126b0*/  FADD.FTZ R172, R119, R172 ;  /* 0x000000ac77ac7221 */ /* 0x000fe20000010000 */
[----:B---3--:R-:W-:Y:S01]  /*126c0*/  F2FP.BF16.PACK_AB R12, R130, R173 ;  /* 0x000000ad820c723e */ /* 0x008fe200000010ff */
[----:B------:R-:W-:Y:S01]  /*126d0*/  FADD.FTZ R51, R51, R52 ;  /* 0x0000003433337221 */ /* 0x000fe20000010000 */
[----:B----4-:R-:W-:Y:S01]  /*126e0*/  F2FP.BF16.PACK_AB R14, R86, R95 ;  /* 0x0000005f560e723e */ /* 0x010fe200000010ff */
[----:B------:R-:W-:Y:S01]  /*126f0*/  FADD.FTZ R109, R109, R172 ;  /* 0x000000ac6d6d7221 */ /* 0x000fe20000010000 */
[----:B------:R-:W-:Y:S01]  /*12700*/  MUFU.EX2 R41, R41 ;  /* 0x0000002900297308 */ /* 0x000fe20000000800 */
[----:B------:R-:W-:Y:S02]  /*12710*/  FADD.FTZ R50, R50, R51 ;  /* 0x0000003332327221 */ /* 0x000fe40000010000 */
[----:B------:R-:W-:Y:S02]  /*12720*/  FADD.FTZ R120, R120, R109 ;  /* 0x0000006d78787221 */ /* 0x000fe40000010000 */
[----:B------:R-:W-:-:S02]  /*12730*/  FADD.FTZ R50, R85, R50 ;  /* 0x0000003255327221 */ /* 0x000fc40000010000 */
[----:B------:R-:W-:Y:S01]  /*12740*/  FADD.FTZ R97, R97, R120 ;  /* 0x0000007861617221 */ /* 0x000fe20000010000 */
[----:B------:R-:W3:Y:S01]  /*12750*/  MUFU.EX2 R40, R40 ;  /* 0x0000002800287308 */ /* 0x000ee20000000800 */
[----:B------:R-:W-:Y:S01]  /*12760*/  FADD.FTZ R93, R93, R50 ;  /* 0x000000325d5d7221 */ /* 0x000fe20000010000 */
[----:B--2---:R-:W-:Y:S01]  /*12770*/  F2FP.BF16.PACK_AB R13, R42, R43 ;  /* 0x0000002b2a0d723e */ /* 0x004fe200000010ff */
        /* <DEDUP_REMOVED lines=10> */
[----:B------:R-:W2:Y:S01]  /*12820*/  MUFU.EX2 R48, R48 ;  /* 0x0000003000307308 */ /* 0x000ea20000000800 */
[----:B------:R-:W-:Y:S02]  /*12830*/  FADD.FTZ R87, R92, R87 ;  /* 0x000000575c577221 */ /* 0x000fe40000010000 */
[----:B------:R-:W-:-:S02]  /*12840*/  FFMA.FTZ R33, R39, c[0x0][0x23c], -R49 ;  /* 0x00008f0027217a23 */ /* 0x000fc40000010831 */
[----:B------:R-:W-:Y:S01]  /*12850*/  FADD.FTZ R78, R78, R87 ;  /* 0x000000574e4e7221 */ /* 0x000fe20000010000 */
[C---:B-----5:R-:W-:Y:S01]  /*12860*/  HMMA.16816.F32.BF16 R8, R12.reuse, R20, R8 ;  /* 0x000000140c08723c */ /* 0x060fe20000041808 */
[----:B------:R-:W-:Y:S01]  /*12870*/  FFMA.FTZ R32, R47, c[0x0][0x23c], -R75 ;  /* 0x00008f002f207a23 */ /* 0x000fe2000001084b */
[----:B------:R-:W-:Y:S01]  /*12880*/  MUFU.EX2 R187, R187 ;  /* 0x000000bb00bb7308 */ /* 0x000fe20000000800 */
[----:B------:R-:W-:Y:S02]  /*12890*/  FADD.FTZ R78, R77, R78 ;  /* 0x0000004e4d4e7221 */ /* 0x000fe40000010000 */
[----:B------:R-:W-:Y:S02]  /*128a0*/  FADD.FTZ R198, R198, R145 ;  /* 0x00000091c6c67221 */ /* 0x000fe40000010000 */
[----:B------:R-:W-:Y:S01]  /*128b0*/  FADD.FTZ R45, R45, R78 ;  /* 0x0000004e2d2d7221 */ /* 0x000fe20000010000 */
[----:B------:R-:W-:Y:S01]  /*128c0*/  HMMA.16816.F32.BF16 R4, R12, R22, R4 ;  /* 0x000000160c04723c */ /* 0x000fe20000041804 */
[--C-:B------:R-:W-:Y:S01]  /*128d0*/  FFMA.FTZ R20, R38, c[0x0][0x23c], -R49.reuse ;  /* 0x00008f0026147a23 */ /* 0x100fe20000010831 */
[----:B------:R-:W-:Y:S01]  /*128e0*/  MUFU.EX2 R33, R33 ;  /* 0x0000002100217308 */ /* 0x000fe20000000800 */
[----:B------:R-:W-:-:S02]  /*128f0*/  FFMA.FTZ R21, R37, c[0x0][0x23c], -R49 ;  /* 0x00008f0025157a23 */ /* 0x000fc40000010831 */
[----:B------:R-:W-:Y:S02]  /*12900*/  FADD.FTZ R44, R44, R45 ;  /* 0x0000002d2c2c7221 */ /* 0x000fe40000010000 */
[----:B------:R-:W-:Y:S01]  /*12910*/  FFMA.FTZ R22, R36, c[0x0][0x23c], -R49 ;  /* 0x00008f0024167a23 */ /* 0x000fe20000010831 */
        /* <DEDUP_REMOVED lines=12> */
[----:B--2---:R-:W-:Y:S01]  /*129e0*/  F2FP.BF16.PACK_AB R12, R48, R79 ;  /* 0x0000004f300c723e */ /* 0x004fe200000010ff */
[----:B------:R-:W-:Y:S01]  /*129f0*/  FADD.FTZ R79, R79, R86 ;  /* 0x000000564f4f7221 */ /* 0x000fe20000010000 */
[----:B------:R-:W-:Y:S01]  /*12a00*/  MUFU.EX2 R21, R21 ;  /* 0x0000001500157308 */ /* 0x000fe20000000800 */
[----:B-1----:R-:W-:Y:S01]  /*12a10*/  F2FP.BF16.PACK_AB R13, R20, R33 ;  /* 0x00000021140d723e */ /* 0x002fe200000010ff */
[----:B------:R-:W-:Y:S02]  /*12a20*/  FADD.FTZ R33, R33, R40 ;  /* 0x0000002821217221 */ /* 0x000fe40000010000 */
[----:B------:R-:W-:Y:S02]  /*12a30*/  FADD.FTZ R79, R48, R79 ;  /* 0x0000004f304f7221 */ /* 0x000fe40000010000 */
[----:B------:R-:W-:-:S02]  /*12a40*/  FADD.FTZ R20, R20, R33 ;  /* 0x0000002114147221 */ /* 0x000fc40000010000 */
        /* <DEDUP_REMOVED lines=80> */
.L_x_2831:
[----:B------:R-:W-:-:S05]  /*12f50*/  IMAD.MOV.U32 R5, RZ, RZ, c[0x0][0x1a0] ;  /* 0x00006800ff057624 */ /* 0x000fca00078e00ff */
[----:B------:R-:W-:-:S04]  /*12f60*/  LEA R5, -R5, RZ, 0x8 ;  /* 0x000000ff05057211 */ /* 0x000fc800078e41ff */
[----:B------:R-:W-:Y:S02]  /*12f70*/  SHF.R.S32.HI R4, RZ, 0x1f, R5 ;  /* 0x0000001fff047819 */ /* 0x000fe40000011405 */
.L_x_2832:
        /* <DEDUP_REMOVED lines=10> */
[----:B------:R-:W-:Y:S02]  /*13020*/  @!P0 IMAD.MOV.U32 R18, RZ, RZ, c[0x0][0x1a0] ;  /* 0x00006800ff128624 */ /* 0x000fe400078e00ff */
[--C-:B------:R-:W-:Y:S01]  /*13030*/  @!P0 IMAD.MOV.U32 R6, RZ, RZ, R134.reuse ;  /* 0x000000ffff068224 */ /* 0x100fe200078e0086 */
[----:B------:R-:W-:Y:S01]  /*13040*/  @P0 STS [R212+0x5004], RZ ;  /* 0x005004ffd4000388 */ /* 0x000fe20000000800 */
[----:B------:R-:W-:Y:S02]  /*13050*/  @!P0 IMAD.MOV.U32 R7, RZ, RZ, R137 ;  /* 0x000000ffff078224 */ /* 0x000fe400078e0089 */
[----:B------:R-:W-:Y:S01]  /*13060*/  @!P0 IMAD.MOV.U32 R17, RZ, RZ, c[0x0][0x1a0] ;  /* 0x00006800ff118624 */ /* 0x000fe200078e00ff */
[----:B------:R-:W-:Y:S01]  /*13070*/  @P0 STS.64 [R212+0x5008], RZ ;  /* 0x005008ffd4000388 */ /* 0x000fe20000000a00 */
[----:B------:R-:W-:-:S02]  /*13080*/  @!P0 IMAD.MOV.U32 R136, RZ, RZ, R134 ;  /* 0x000000ffff888224 */ /* 0x000fc400078e0086 */
[--C-:B------:R-:W-:Y:S01]  /*13090*/  @!P0 IMAD.WIDE.U32 R24, R24, 0xa0, R6.reuse ;  /* 0x000000a018188825 */ /* 0x100fe200078e0006 */
[----:B------:R-:W-:Y:S01]  /*130a0*/  @!PT LDS RZ, [RZ] ;  /* 0x00000000fffff984 */ /* 0x000fe20000000800 */
[----:B------:R-:W-:Y:S01]  /*130b0*/  @!PT LDS RZ, [RZ] ;  /* 0x00000000fffff984 */ /* 0x000fe20000000800 */
[----:B------:R-:W-:Y:S01]  /*130c0*/  @!PT LDS RZ, [RZ] ;  /* 0x00000000fffff984 */ /* 0x000fe20000000800 */
[----:B------:R1:W-:Y:S03]  /*130d0*/  @!P0 LDGSTS.E.BYPASS.LTC128B.128 [R212+0x5000], [R224.64] ;  /* 0x05000000e0d48fae */ /* 0x0003e6000b901d4a */
[----:B------:R-:W-:Y:S01]  /*130e0*/  @!P0 IMAD.WIDE.U32 R18, R18, 0xc0, R6 ;  /* 0x000000c012128825 */ /* 0x000fe200078e0006 */
[----:B------:R-:W-:Y:S01]  /*130f0*/  @!P0 IADD3 R6, P6, P4, R5, UR8, R134 ;  /* 0x0000000805068c10 */ /* 0x000fe2000fcde086 */
[----:B------:R-:W-:Y:S01]  /*13100*/  UMOV UR8, 0x5 ;  /* 0x0000000500087882 */ /* 0x000fe20000000000 */
[----:B------:R-:W-:Y:S01]  /*13110*/  @P0 STS.128 [R212+0x5800], RZ ;  /* 0x005800ffd4000388 */ /* 0x000fe20000000c00 */
[----:B------:R-:W-:Y:S01]  /*13120*/  @!P0 IMAD.WIDE.U32 R16, R17, 0x60, R136 ;  /* 0x0000006011108825 */ /* 0x000fe200078e0088 */
[----:B------:R-:W-:-:S03]  /*13130*/  USHF.L.U64.HI UR7, UR6, UR8, UR7 ;  /* 0x0000000806077299 */ /* 0x000fc60008010207 */
[----:B------:R-:W-:Y:S01]  /*13140*/  @!P0 IMAD.MOV.U32 R7, RZ, RZ, c[0x0][0x1a4] ;  /* 0x00006900ff078624 */ /* 0x000fe200078e00ff */
[----:B------:R-:W-:Y:S01]  /*13150*/  @!P0 IADD3 R13, P1, R5, R16, RZ ;  /* 0x00000010050d8210 */ /* 0x000fe20007f3e0ff */
[----:B------:R-:W-:Y:S02]  /*13160*/  @!P0 IMAD.MOV.U32 R11, RZ, RZ, c[0x0][0x1a0] ;  /* 0x00006800ff0b8624 */ /* 0x000fe400078e00ff */
[----:B------:R-:W-:Y:S02]  /*13170*/  @!P0 IMAD R7, R7, 0x60, RZ ;  /* 0x0000006007078824 */ /* 0x000fe400078e02ff */
[----:B------:R-:W-:Y:S01]  /*13180*/  @!P0 IMAD.MOV.U32 R15, RZ, RZ, c[0x0][0x1a0] ;  /* 0x00006800ff0f8624 */ /* 0x000fe200078e00ff */
[-C--:B------:R-:W-:Y:S01]  /*13190*/  @!P0 LEA R8, P3, R11, R134.reuse, 0x6 ;  /* 0x000000860b088211 */ /* 0x080fe200078630ff */
[----:B------:R-:W-:Y:S01]  /*131a0*/  @!P0 IMAD.MOV.U32 R23, RZ, RZ, c[0x0][0x1a4] ;  /* 0x00006900ff178624 */ /* 0x000fe200078e00ff */
[----:B------:R-:W-:Y:S01]  /*131b0*/  @!P0 IADD3.X R12, R4, R17, R7, P1, !PT ;  /* 0x00000011040c8210 */ /* 0x000fe20000ffe407 */
[----:B------:R-:W-:Y:S01]  /*131c0*/  @!P0 IMAD.MOV.U32 R20, RZ, RZ, c[0x0][0x1a0] ;  /* 0x00006800ff148624 */ /* 0x000fe200078e00ff */
[----:B------:R-:W-:Y:S01]  /*131d0*/  @!P0 LEA R10, P2, R15, R134, 0x7 ;  /* 0x000000860f0a8211 */ /* 0x000fe200078438ff */
[----:B------:R-:W-:Y:S01]  /*131e0*/  @!P0 IMAD.MOV.U32 R135, RZ, RZ, R137 ;  /* 0x000000ffff878224 */ /* 0x000fe200078e0089 */
[C---:B------:R-:W-:Y:S01]  /*131f0*/  @!P0 IADD3 R17, P1, R5.reuse, R24, RZ ;  /* 0x0000001805118210 */ /* 0x040fe20007f3e0ff */
[----:B------:R-:W-:Y:S01]  /*13200*/  @!P0 IMAD.MOV.U32 R9, RZ, RZ, c[0x0][0x1a4] ;  /* 0x00006900ff098624 */ /* 0x000fe200078e00ff */
[----:B------:R-:W-:Y:S01]  /*13210*/  @!P0 IADD3 R10, P5, R5, R10, RZ ;  /* 0x0000000a050a8210 */ /* 0x000fe20007fbe0ff */
[----:B------:R-:W-:-:S02]  /*13220*/  @!P0 IMAD.MOV.U32 R136, RZ, RZ, c[0x0][0x1a4] ;  /* 0x00006900ff888624 */ /* 0x000fc400078e00ff */
[----:B------:R-:W-:Y:S01]  /*13230*/  @!P0 IMAD R23, R23, 0xa0, RZ ;  /* 0x000000a017178824 */ /* 0x000fe200078e02ff */
[-C--:B------:R-:W-:Y:S01]  /*13240*/  @!P0 LEA.HI.X R11, R11, R137.reuse, R9, 0x6, P3 ;  /* 0x000000890b0b8211 */ /* 0x080fe200018f3409 */
[----:B------:R-:W-:Y:S01]  /*13250*/  @!P0 IMAD.MOV.U32 R7, RZ, RZ, c[0x0][0x1a4] ;  /* 0x00006900ff078624 */ /* 0x000fe200078e00ff */
[----:B------:R-:W-:Y:S01]  /*13260*/  @!P0 LEA.HI.X R15, R15, R137, R136, 0x7, P2 ;  /* 0x000000890f0f8211 */ /* 0x000fe200010f3c88 */
[----:B------:R-:W-:Y:S01]  /*13270*/  @!P0 IMAD.WIDE.U32 R20, R20, 0xe0, R134 ;  /* 0x000000e014148825 */ /* 0x000fe200078e0086 */
[----:B------:R-:W-:Y:S02]  /*13280*/  @!P0 IADD3 R8, P3, R5, R8, RZ ;  /* 0x0000000805088210 */ /* 0x000fe40007f7e0ff */
[C---:B------:R-:W-:Y:S01]  /*13290*/  @!P0 IADD3.X R14, R4.reuse, R25, R23, P1, !PT ;  /* 0x00000019040e8210 */ /* 0x040fe20000ffe417 */
[----:B------:R-:W-:Y:S01]  /*132a0*/  @!P0 IMAD R7, R7, 0xc0, RZ ;  /* 0x000000c007078824 */ /* 0x000fe200078e02ff */
[----:B------:R-:W-:Y:S01]  /*132b0*/  @!P0 IADD3 R16, P2, R5, R18, RZ ;  /* 0x0000001205108210 */ /* 0x000fe20007f5e0ff */
[----:B------:R-:W-:Y:S01]  /*132c0*/  @!P0 IMAD R9, R9, 0xe0, RZ ;  /* 0x000000e009098824 */ /* 0x000fe200078e02ff */
[----:B------:R-:W-:Y:S01]  /*132d0*/  @!P0 IADD3 R18, P1, R5, R20, RZ ;  /* 0x0000001405128210 */ /* 0x000fe20007f3e0ff */
[C---:B------:R-:W-:Y:S01]  /*132e0*/  @!P0 IMAD.X R11, R4.reuse, 0x1, R11, P3 ;  /* 0x00000001040b8824 */ /* 0x040fe200018e060b */
[C---:B------:R-:W-:Y:S01]  /*132f0*/  @!P0 IADD3.X R137, R4.reuse, UR7, R137, P6, P4 ;  /* 0x0000000704898c10 */ /* 0x040fe2000b7e8489 */
[----:B------:R-:W-:Y:S01]  /*13300*/  @!P0 IMAD.X R15, R4, 0x1, R15, P5 ;  /* 0x00000001040f8824 */ /* 0x000fe200028e060f */
[----:B------:R-:W-:Y:S01]  /*13310*/  @!P0 LEA R20, P4, R6, c[0x0][0x170], 0x1 ;  /* 0x00005c0006148a11 */ /* 0x000fe200078808ff */
[----:B------:R-:W-:Y:S01]  /*13320*/  USHF.L.U32 UR7, UR5, 0x8, URZ ;  /* 0x0000000805077899 */ /* 0x000fe2000800063f */
[----:B------:R-:W-:-:S02]  /*13330*/  @!P0 IADD3.X R7, R4, R7, R19, P2, !PT ;  /* 0x0000000704078210 */ /* 0x000fc400017fe413 */
[----:B------:R-:W-:Y:S02]  /*13340*/  @!P0 IADD3.X R9, R4, R21, R9, P1, !PT ;  /* 0x0000001504098210 */ /* 0x000fe40000ffe409 */
[----:B------:R-:W-:Y:S01]  /*13350*/  @!P0 LEA R24, P2, R8, c[0x0][0x170], 0x1 ;  /* 0x00005c0008188a11 */ /* 0x000fe200078408ff */
[----:B------:R-:W-:Y:S01]  /*13360*/  IMAD.U32 R213, RZ, RZ, UR7 ;  /* 0x00000007ffd57e24 */ /* 0x000fe2000f8e00ff */
[C---:B------:R-:W-:Y:S01]  /*13370*/  @!P0 LEA R22, P1, R13.reuse, c[0x0][0x170], 0x1 ;  /* 0x00005c000d168a11 */ /* 0x040fe200078208ff */
        /* <DEDUP_REMOVED lines=12> */
[C---:B------:R-:W-:Y:S01]  /*13440*/  @!P0 LEA R12, P3, R17.reuse, c[0x0][0x170], 0x1 ;  /* 0x00005c00110c8a11 */ /* 0x040fe200078608ff */
        /* <DEDUP_REMOVED lines=41> */
[----:B------:R-:W-:-:S02]  /*136e0*/  LOP3.LUT R235, R235, 0xa1, R186, 0xfe, !PT ;  /* 0x000000a1ebeb7812 */ /* 0x000fc400078efeba */
[C-C-:B------:R-:W-:Y:S01]  /*136f0*/  LOP3.LUT R236, R237.reuse, 0xa8, R186.reuse, 0xfe, !PT ;  /* 0x000000a8edec7812 */ /* 0x140fe200078efeba */
[----:B------:R-:W-:Y:S01]  /*13700*/  @P0 STS.128 [R212+0x8000], RZ ;  /* 0x008000ffd4000388 */ /* 0x000fe20000000c00 */
[----:B------:R-:W-:Y:S01]  /*13710*/  I2F R171, R169 ;  /* 0x000000a900ab7306 */ /* 0x000fe20000201400 */
[--C-:B------:R-:W-:Y:S02]  /*13720*/  LOP3.LUT R237, R237, 0xa9, R186.reuse, 0xfe, !PT ;  /* 0x000000a9eded7812 */ /* 0x100fe400078efeba */
[----:B------:R-:W-:Y:S01]  /*13730*/  @!PT LDS RZ, [RZ] ;  /* 0x00000000fffff984 */ /* 0x000fe20000000800 */
[----:B------:R-:W-:Y:S01]  /*13740*/  @!PT LDS RZ, [RZ] ;  /* 0x00000000fffff984 */ /* 0x000fe20000000800 */
[----:B------:R-:W-:Y:S01]  /*13750*/  @!PT LDS RZ, [RZ] ;  /* 0x00000000fffff984 */ /* 0x000fe20000000800 */
[----:B------:R5:W-:Y:S01]  /*13760*/  @!P0 LDGSTS.E.BYPASS.LTC128B.128 [R212+0x8000], [R6.64] ;  /* 0x0800000006d48fae */ /* 0x000be2000b901d4a */
[----:B------:R-:W-:Y:S02]  /*13770*/  LOP3.LUT R130, R186, UR7, RZ, 0xfc, !PT ;  /* 0x00000007ba827c12 */ /* 0x000fe4000f8efcff */
[----:B------:R-:W-:Y:S01]  /*13780*/  LOP3.LUT R241, R241, 0xb8, R186, 0xfe, !PT ;  /* 0x000000b8f1f17812 */ /* 0x000fe200078efeba */
[----:B------:R-:W-:Y:S01]  /*13790*/  @P0 STS.128 [R212+0x8800], RZ ;  /* 0x008800ffd4000388 */ /* 0x000fe20000000c00 */
[----:B------:R-:W-:Y:S01]  /*137a0*/  I2F R228, R229 ;  /* 0x000000e500e47306 */ /* 0x000fe20000201400 */
[----:B------:R-:W-:-:S02]  /*137b0*/  ISETP.GE.AND P6, PT, R130, R3, PT ;  /* 0x000000038200720c */ /* 0x000fc40003fc6270 */
[----:B------:R-:W-:Y:S01]  /*137c0*/  @!PT LDS RZ, [RZ] ;  /* 0x00000000fffff984 */ /* 0x000fe20000000800 */
[----:B------:R-:W-:Y:S01]  /*137d0*/  @!PT LDS RZ, [RZ] ;  /* 0x00000000fffff984 */ /* 0x000fe20000000800 */
[----:B------:R-:W-:Y:S01]  /*137e0*/  @!PT LDS RZ, [RZ] ;  /* 0x00000000fffff984 */ /* 0x000fe20000000800 */
[----:B------:R5:W-:Y:S01]  /*137f0*/  @!P0 LDGSTS.E.BYPASS.LTC128B.128 [R212+0x8800], [R4.64] ;  /* 0x0880000004d48fae */ /* 0x000be2000b901d4a */
[----:B------:R-:W-:Y:S02]  /*13800*/  ISETP.GE.AND P0, PT, R169, R2, PT ;  /* 0x00000002a900720c */ /* 0x000fe40003f06270 */
[--C-:B------:R-:W-:Y:S01]  /*13810*/  LOP3.LUT R243, R243, 0xc1, R186.reuse, 0xfe, !PT ;  /* 0x000000c1f3f37812 */ /* 0x100fe200078efeba */
[----:B------:R-:W-:Y:S01]  /*13820*/  LDSM.16.M88.4 R216, [R168] ;  /* 0x00000000a8d8783b */ /* 0x000fe20000000200 */
[----:B------:R-:W-:Y:S01]  /*13830*/  I2F R230, R231 ;  /* 0x000000e700e67306 */ /* 0x000fe20000201400 */
[--C-:B------:R-:W-:Y:S02]  /*13840*/  LOP3.LUT R245, R245, 0xc9, R186.reuse, 0xfe, !PT ;  /* 0x000000c9f5f57812 */ /* 0x100fe400078efeba */
[----:B------:R-:W1:Y:S01]  /*13850*/  LDSM.16.M88.4 R96, [R166+0x1c00] ;  /* 0x001c0000a660783b */ /* 0x000e620000000200 */
[----:B------:R-:W-:-:S03]  /*13860*/  LOP3.LUT R247, R247, 0xc8, R186, 0xfe, !PT ;  /* 0x000000c8f7f77812 */ /* 0x000fc600078efeba */
[----:B------:R-:W-:Y:S01]  /*13870*/  LDSM.16.M88.4 R180, [R167] ;  /* 0x00000000a7b4783b */ /* 0x000fe20000000200 */
[----:B------:R-:W-:Y:S01]  /*13880*/  I2F R232, R233 ;  /* 0x000000e900e87306 */ /* 0x000fe20000201400 */
[----:B------:R-:W-:Y:S02]  /*13890*/  @P0 LOP3.LUT R0, R0, 0x2, RZ, 0xfc, !PT ;  /* 0x0000000200000812 */ /* 0x000fe400078efcff */
[----:B------:R-:W-:Y:S04]  /*138a0*/  LDSM.16.M88.4 R140, [R162] ;  /* 0x00000000a28c783b */ /* 0x000fe80000000200 */
[----:B------:R-:W2:Y:S01]  /*138b0*/  LDSM.16.M88.4 R88, [R166+0x2000] ;  /* 0x00200000a658783b */ /* 0x000ea20000000200 */
[----:B------:R-:W-:Y:S03]  /*138c0*/  I2F R234, R235 ;  /* 0x000000eb00ea7306 */ /* 0x000fe60000201400 */
[----:B------:R-:W2:Y:S04]  /*138d0*/  LDSM.16.M88.4 R80, [R166+0x2400] ;  /* 0x00240000a650783b */ /* 0x000ea80000000200 */
[----:B------:R-:W3:Y:S01]  /*138e0*/  LDSM.16.M88.4 R64, [R166+0x2c00] ;  /* 0x002c0000a640783b */ /* 0x000ee20000000200 */
[----:B------:R-:W-:Y:S03]  /*138f0*/  I2F R170, R130 ;  /* 0x0000008200aa7306 */ /* 0x000fe60000201400 */
[----:B------:R-:W3:Y:S04]  /*13900*/  LDSM.16.M88.4 R112, [R166+0x1400] ;  /* 0x00140000a670783b */ /* 0x000ee80000000200 */
[----:B------:R-:W3:Y:S01]  /*13910*/  LDSM.16.M88.4 R136, [R161] ;  /* 0x00000000a188783b */ /* 0x000ee20000000200 */
[----:B------:R-:W-:Y:S03]  /*13920*/  I2F R240, R241 ;  /* 0x000000f100f07306 */ /* 0x000fe60000201400 */
[----:B------:R-:W-:Y:S04]  /*13930*/  LDSM.16.M88.4 R132, [R160] ;  /* 0x00000000a084783b */ /* 0x000fe80000000200 */
[----:B------:R-:W-:Y:S01]  /*13940*/  LDSM.16.M88.4 R172, [R164] ;  /* 0x00000000a4ac783b */ /* 0x000fe20000000200 */
[----:B------:R-:W-:Y:S01]  /*13950*/  I2F R246, R247 ;  /* 0x000000f700f67306 */ /* 0x000fe20000201400 */
[C---:B-1----:R-:W-:Y:S02]  /*13960*/  HMMA.16816.F32.BF16 R100, R216.reuse, R96, RZ ;  /* 0x00000060d864723c */ /* 0x042fe400000418ff */
[----:B------:R-:W-:Y:S04]  /*13970*/  LDSM.16.M88.4 R104, [R166+0x1800] ;  /* 0x00180000a668783b */ /* 0x000fe80000000200 */
[----:B------:R-:W-:Y:S02]  /*13980*/  LDSM.16.M88.4 R56, [R166+0x3000] ;  /* 0x00300000a638783b */ /* 0x000fe40000000200 */
[C---:B------:R-:W-:Y:S02]  /*13990*/  HMMA.16816.F32.BF16 R96, R216.reuse, R98, RZ ;  /* 0x00000062d860723c */ /* 0x040fe400000418ff */
[----:B------:R-:W-:Y:S04]  /*139a0*/  LDSM.16.M88.4 R48, [R166+0x3400] ;  /* 0x00340000a630783b */ /* 0x000fe80000000200 */
[----:B------:R-:W-:Y:S02]  /*139b0*/  LDSM.16.M88.4 R32, [R166+0x3c00] ;  /* 0x003c0000a620783b */ /* 0x000fe40000000200 */
[----:B--2---:R-:W-:Y:S02]  /*139c0*/  HMMA.16816.F32.BF16 R92, R216, R88, RZ ;  /* 0x00000058d85c723c */ /* 0x004fe400000418ff */
[----:B------:R-:W-:Y:S04]  /*139d0*/  LDSM.16.M88.4 R144, [R163] ;  /* 0x00000000a390783b */ /* 0x000fe80000000200 */
[----:B------:R-:W-:Y:S02]  /*139e0*/  LDSM.16.M88.4 R120, [R166+0x1000] ;  /* 0x00100000a678783b */ /* 0x000fe40000000200 */
[C---:B------:R-:W-:Y:S02]  /*139f0*/  HMMA.16816.F32.BF16 R100, R180.reuse, R140, R100 ;  /* 0x0000008cb464723c */ /* 0x040fe40000041864 */
[----:B------:R-:W-:Y:S04]  /*13a00*/  LDSM.16.M88.4 R40, [R166+0x3800] ;  /* 0x00380000a628783b */ /* 0x000fe80000000200 */
[----:B---3--:R-:W-:Y:S02]  /*13a10*/  LDSM.16.M88.4 R24, [R166+0x4000] ;  /* 0x00400000a618783b */ /* 0x008fe40000000200 */
[----:B------:R-:W-:Y:S02]  /*13a20*/  HMMA.16816.F32.BF16 R96, R180, R142, R96 ;  /* 0x0000008eb460723c */ /* 0x000fe40000041860 */
[----:B------:R-:W1:Y:S04]  /*13a30*/  LDSM.16.M88.4 R140, [R158] ;  /* 0x000000009e8c783b */ /* 0x000e680000000200 */
[----:B------:R-:W-:Y:S02]  /*13a40*/  LDSM.16.M88.4 R16, [R166+0x4400] ;  /* 0x00440000a610783b */ /* 0x000fe40000000200 */
[C---:B------:R-:W-:Y:S02]  /*13a50*/  HMMA.16816.F32.BF16 R84, R216.reuse, R80, RZ ;  /* 0x00000050d854723c */ /* 0x040fe400000418ff */
[----:B------:R-:W-:Y:S04]  /*13a60*/  LDSM.16.M88.4 R72, [R166+0x2800] ;  /* 0x00280000a648783b */ /* 0x000fe80000000200 */
[----:B------:R-:W-:Y:S02]  /*13a70*/  LDSM.16.M88.4 R8, [R166+0x4800] ;  /* 0x00480000a608783b */ /* 0x000fe40000000200 */
[----:B------:R-:W-:Y:S02]  /*13a80*/  HMMA.16816.F32.BF16 R68, R216, R64, RZ ;  /* 0x00000040d844723c */ /* 0x000fe400000418ff */
[----:B------:R-:W-:Y:S01]  /*13a90*/  LDSM.16.M88.4 R220, [R166+0x4c00] ;  /* 0x004c0000a6dc783b */ /* 0x000fe20000000200 */
[----:B------:R-:W-:-:S02]  /*13aa0*/  FMUL.FTZ R103, R103, c[0x0][0x2ec] ;  /* 0x0000bb0067677a20 */ /* 0x000fc40000410000 */
[----:B------:R-:W-:Y:S01]  /*13ab0*/  FMUL.FTZ R100, R100, c[0x0][0x2ec] ;  /* 0x0000bb0064647a20 */ /* 0x000fe20000410000 */
[----:B------:R-:W-:Y:S01]  /*13ac0*/  LDSM.16.M88.4 R176, [R165] ;  /* 0x00000000a5b0783b */ /* 0x000fe20000000200 */
[----:B------:R-:W-:Y:S01]  /*13ad0*/  MUFU.TANH R244, R103 ;  /* 0x0000006700f47308 */ /* 0x000fe20000002400 */
[C---:B------:R-:W-:Y:S01]  /*13ae0*/  HMMA.16816.F32.BF16 R116, R216.reuse, R112, RZ ;  /* 0x00000070d874723c */ /* 0x040fe200000418ff */
[----:B------:R-:W-:Y:S01]  /*13af0*/  FMUL.FTZ R96, R96, c[0x0][0x2ec] ;  /* 0x0000bb0060607a20 */ /* 0x000fe20000410000 */
[----:B------:R-:W0:Y:S01]  /*13b00*/  LDGDEPBAR ;  /* 0x00000000000079af */ /* 0x000e220000000000 */
[----:B------:R-:W-:Y:S02]  /*13b10*/  FMUL.FTZ R249, R97, c[0x0][0x2ec] ;  /* 0x0000bb0061f97a20 */ /* 0x000fe40000410000 */
[----:B------:R-:W-:Y:S02]  /*13b20*/  FMUL.FTZ R97, R99, c[0x0][0x2ec] ;  /* 0x0000bb0063617a20 */ /* 0x000fe40000410000 */
[----:B------:R2:W-:Y:S01]  /*13b30*/  MUFU.TANH R248, R96 ;  /* 0x0000006000f87308 */ /* 0x0005e20000002400 */
[----:B------:R-:W-:Y:S01]  /*13b40*/  FMUL.FTZ R98, R98, c[0x0][0x2ec] ;  /* 0x0000bb0062627a20 */ /* 0x000fe20000410000 */
[C---:B------:R-:W-:Y:S06]  /*13b50*/  HMMA.16816.F32.BF16 R80, R216.reuse, R82, RZ ;  /* 0x00000052d850723c */ /* 0x040fec00000418ff */
[----:B------:R-:W-:Y:S02]  /*13b60*/  MUFU.TANH R100, R100 ;  /* 0x0000006400647308 */ /* 0x000fe40000002400 */
[C---:B------:R-:W-:Y:S06]  /*13b70*/  HMMA.16816.F32.BF16 R112, R216.reuse, R114, RZ ;  /* 0x00000072d870723c */ /* 0x040fec00000418ff */
[----:B------:R-:W-:Y:S02]  /*13b80*/  MUFU.TANH R249, R249 ;  /* 0x000000f900f97308 */ /* 0x000fe40000002400 */
[C---:B------:R-:W-:Y:S06]  /*13b90*/  HMMA.16816.F32.BF16 R88, R216.reuse, R90, RZ ;  /* 0x0000005ad858723c */ /* 0x040fec00000418ff */
[----:B------:R-:W-:Y:S02]  /*13ba0*/  MUFU.TANH R97, R97 ;  /* 0x0000006100617308 */ /* 0x000fe40000002400 */
[----:B------:R-:W-:Y:S06]  /*13bb0*/  HMMA.16816.F32.BF16 R64, R216, R66, RZ ;  /* 0x00000042d840723c */ /* 0x000fec00000418ff */
[----:B------:R-:W-:Y:S02]  /*13bc0*/  MUFU.TANH R98, R98 ;  /* 0x0000006200627308 */ /* 0x000fe40000002400 */
[C---:B------:R-:W-:Y:S07]  /*13bd0*/  HMMA.16816.F32.BF16 R92, R180.reuse, R136, R92 ;  /* 0x00000088b45c723c */ /* 0x040fee000004185c */
[----:B------:R-:W-:Y:S01]  /*13be0*/  IMAD.U32 R137, RZ, RZ, UR7 ;  /* 0x00000007ff897e24 */ /* 0x000fe2000f8e00ff */
[C---:B-1----:R-:W-:Y:S07]  /*13bf0*/  HMMA.16816.F32.BF16 R68, R180.reuse, R140, R68 ;  /* 0x0000008cb444723c */ /* 0x042fee0000041844 */
[----:B------:R-:W-:Y:S01]  /*13c00*/  IMAD.U32 R141, RZ, RZ, UR7 ;  /* 0x00000007ff8d7e24 */ /* 0x000fe2000f8e00ff */
[----:B------:R-:W-:Y:S04]  /*13c10*/  HMMA.16816.F32.BF16 R84, R180, R132, R84 ;  /* 0x00000084b454723c */ /* 0x000fe80000041854 */
[----:B------:R-:W-:-:S02]  /*13c20*/  LOP3.LUT R184, R141, 0x80, R186, 0xfe, !PT ;  /* 0x000000808db87812 */ /* 0x000fc400078efeba */
[----:B------:R-:W-:Y:S02]  /*13c30*/  LOP3.LUT R190, R141, 0x81, R186, 0xfe, !PT ;  /* 0x000000818dbe7812 */ /* 0x000fe400078efeba */
[C---:B------:R-:W-:Y:S01]  /*13c40*/  HMMA.16816.F32.BF16 R80, R180.reuse, R134, R80 ;  /* 0x00000086b450723c */ /* 0x040fe20000041850 */
[----:B------:R-:W1:Y:S01]  /*13c50*/  LDSM.16.M88.4 R132, [R157] ;  /* 0x000000009d84783b */ /* 0x000e620000000200 */
[----:B------:R-:W-:Y:S01]  /*13c60*/  FMUL.FTZ R92, R92, c[0x0][0x2ec] ;  /* 0x0000bb005c5c7a20 */ /* 0x000fe20000410000 */
[----:B------:R-:W-:Y:S01]  /*13c70*/  I2F R188, R190 ;  /* 0x000000be00bc7306 */ /* 0x000fe20000201400 */
[----:B------:R-:W-:Y:S02]  /*13c80*/  FMUL.FTZ R250, R93, c[0x0][0x2ec] ;  /* 0x0000bb005dfa7a20 */ /* 0x000fe40000410000 */
[----:B------:R-:W-:Y:S02]  /*13c90*/  FMUL.FTZ R93, R95, c[0x0][0x2ec] ;  /* 0x0000bb005f5d7a20 */ /* 0x000fe40000410000 */
[----:B------:R-:W-:Y:S01]  /*13ca0*/  HMMA.16816.F32.BF16 R116, R180, R172, R116 ;  /* 0x000000acb474723c */ /* 0x000fe20000041874 */
[----:B------:R-:W-:-:S02]  /*13cb0*/  FMUL.FTZ R252, R69, c[0x0][0x2ec] ;  /* 0x0000bb0045fc7a20 */ /* 0x000fc40000410000 */
[----:B------:R-:W-:Y:S01]  /*13cc0*/  MUFU.TANH R99, R92 ;  /* 0x0000005c00637308 */ /* 0x000fe20000002400 */
[----:B------:R-:W-:Y:S02]  /*13cd0*/  FMUL.FTZ R68, R68, c[0x0][0x2ec] ;  /* 0x0000bb0044447a20 */ /* 0x000fe40000410000 */
[----:B------:R-:W-:Y:S01]  /*13ce0*/  FMUL.FTZ R94, R94, c[0x0][0x2ec] ;  /* 0x0000bb005e5e7a20 */ /* 0x000fe20000410000 */
[----:B------:R-:W-:Y:S01]  /*13cf0*/  LOP3.LUT R173, R137, 0x71, R186, 0xfe, !PT ;  /* 0x0000007189ad7812 */ /* 0x000fe200078efeba */
[----:B------:R-:W-:Y:S01]  /*13d00*/  HMMA.16816.F32.BF16 R112, R180, R174, R112 ;  /* 0x000000aeb470723c */ /* 0x000fe20000041870 */
[----:B------:R-:W-:Y:S02]  /*13d10*/  FMUL.FTZ R85, R85, c[0x0][0x2ec] ;  /* 0x0000bb0055557a20 */ /* 0x000fe40000410000 */
[----:B------:R-:W-:Y:S01]  /*13d20*/  FMUL.FTZ R84, R84, c[0x0][0x2ec] ;  /* 0x0000bb0054547a20 */ /* 0x000fe20000410000 */
[----:B------:R-:W-:Y:S01]  /*13d30*/  MUFU.TANH R250, R250 ;  /* 0x000000fa00fa7308 */ /* 0x000fe20000002400 */
[----:B------:R-:W-:-:S02]  /*13d40*/  FMUL.FTZ R86, R86, c[0x0][0x2ec] ;  /* 0x0000bb0056567a20 */ /* 0x000fc40000410000 */
[--C-:B------:R-:W-:Y:S01]  /*13d50*/  LOP3.LUT R174, R137, 0xf9, R186.reuse, 0xfe, !PT ;  /* 0x000000f989ae7812 */ /* 0x100fe200078efeba */
[C---:B------:R-:W-:Y:S01]  /*13d60*/  HMMA.16816.F32.BF16 R88, R180.reuse, R138, R88 ;  /* 0x0000008ab458723c */ /* 0x040fe20000041858 */
[----:B------:R-:W3:Y:S01]  /*13d70*/  LDSM.16.M88.4 R136, [R156] ;  /* 0x000000009c88783b */ /* 0x000ee20000000200 */
[----:B------:R-:W-:Y:S01]  /*13d80*/  IMAD.U32 R175, RZ, RZ, UR7 ;  /* 0x00000007ffaf7e24 */ /* 0x000fe2000f8e00ff */
[CC--:B------:R-:W-:Y:S01]  /*13d90*/  ISETP.GE.AND P2, PT, R174.reuse, R3.reuse, PT ;  /* 0x00000003ae00720c */ /* 0x0c0fe20003f46270 */
[----:B------:R-:W-:Y:S01]  /*13da0*/  I2F R172, R174 ;  /* 0x000000ae00ac7306 */ /* 0x000fe20000201400 */
[----:B------:R-:W-:Y:S01]  /*13db0*/  ISETP.GE.AND P1, PT, R174, R2, PT ;  /* 0x00000002ae00720c */ /* 0x000fe20003f26270 */
[----:B------:R-:W-:Y:S01]  /*13dc0*/  FMUL.FTZ R80, R80, c[0x0][0x2ec] ;  /* 0x0000bb0050507a20 */ /* 0x000fe20000410000 */
[----:B------:R-:W-:Y:S01]  /*13dd0*/  LOP3.LUT R175, R175, 0x79, R186, 0xfe, !PT ;  /* 0x00000079afaf7812 */ /* 0x000fe200078efeba */
[----:B------:R-:W-:Y:S01]  /*13de0*/  HMMA.16816.F32.BF16 R64, R180, R142, R64 ;  /* 0x0000008eb440723c */ /* 0x000fe20000041840 */
[----:B------:R-:W1:Y:S01]  /*13df0*/  LDSM.16.M88.4 R140, [R154] ;  /* 0x000000009a8c783b */ /* 0x000e620000000200 */
[----:B------:R-:W-:Y:S01]  /*13e00*/  FMUL.FTZ R116, R116, c[0x0][0x2ec] ;  /* 0x0000bb0074747a20 */ /* 0x000fe20000410000 */
[----:B------:R-:W-:Y:S01]  /*13e10*/  ISETP.GE.AND P5, PT, R175, R3, PT ;  /* 0x00000003af00720c */ /* 0x000fe20003fa6270 */
[----:B------:R-:W-:Y:S01]  /*13e20*/  I2F R185, R175 ;  /* 0x000000af00b97306 */ /* 0x000fe20000201400 */
[----:B------:R-:W-:-:S02]  /*13e30*/  FMUL.FTZ R117, R117, c[0x0][0x2ec] ;  /* 0x0000bb0075757a20 */ /* 0x000fc40000410000 */
[----:B------:R-:W-:Y:S01]  /*13e40*/  FMUL.FTZ R81, R81, c[0x0][0x2ec] ;  /* 0x0000bb0051517a20 */ /* 0x000fe20000410000 */
[C---:B------:R-:W-:Y:S01]  /*13e50*/  HMMA.16816.F32.BF16 R108, R216.reuse, R104, RZ ;  /* 0x00000068d86c723c */ /* 0x040fe200000418ff */
[----:B------:R-:W-:Y:S02]  /*13e60*/  FMUL.FTZ R112, R112, c[0x0][0x2ec] ;  /* 0x0000bb0070707a20 */ /* 0x000fe40000410000 */
[----:B------:R-:W-:Y:S01]  /*13e70*/  FMUL.FTZ R119, R119, c[0x0][0x2ec] ;  /* 0x0000bb0077777a20 */ /* 0x000fe20000410000 */
[----:B------:R-:W-:Y:S01]  /*13e80*/  MUFU.TANH R116, R116 ;  /* 0x0000007400747308 */ /* 0x000fe20000002400 */
[----:B------:R-:W-:Y:S02]  /*13e90*/  FMUL.FTZ R83, R83, c[0x0][0x2ec] ;  /* 0x0000bb0053537a20 */ /* 0x000fe40000410000 */
[----:B------:R-:W-:Y:S01]  /*13ea0*/  FMUL.FTZ R82, R82, c[0x0][0x2ec] ;  /* 0x0000bb0052527a20 */ /* 0x000fe20000410000 */
[----:B------:R-:W-:Y:S01]  /*13eb0*/  HMMA.16816.F32.BF16 R104, R216, R106, RZ ;  /* 0x0000006ad868723c */ /* 0x000fe200000418ff */
[----:B------:R-:W-:-:S02]  /*13ec0*/  FMUL.FTZ R88, R88, c[0x0][0x2ec] ;  /* 0x0000bb0058587a20 */ /* 0x000fc40000410000 */
[----:B------:R-:W-:Y:S01]  /*13ed0*/  FMUL.FTZ R89, R89, c[0x0][0x2ec] ;  /* 0x0000bb0059597a20 */ /* 0x000fe20000410000 */
[----:B------:R-:W-:Y:S01]  /*13ee0*/  MUFU.TANH R117, R117 ;  /* 0x0000007500757308 */ /* 0x000fe20000002400 */
[----:B------:R-:W-:Y:S02]  /*13ef0*/  FMUL.FTZ R91, R91, c[0x0][0x2ec] ;  /* 0x0000bb005b5b7a20 */ /* 0x000fe40000410000 */
[----:B------:R-:W-:Y:S01]  /*13f00*/  FMUL.FTZ R90, R90, c[0x0][0x2ec] ;  /* 0x0000bb005a5a7a20 */ /* 0x000fe20000410000 */
[----:B------:R-:W-:Y:S01]  /*13f10*/  HMMA.16816.F32.BF16 R60, R216, R56, RZ ;  /* 0x00000038d83c723c */ /* 0x000fe200000418ff */
[----:B--2---:R-:W-:Y:S02]  /*13f20*/  FMUL.FTZ R96, R66, c[0x0][0x2ec] ;  /* 0x0000bb0042607a20 */ /* 0x004fe40000410000 */
[----:B------:R-:W-:Y:S01]  /*13f30*/  FMUL.FTZ R66, R67, c[0x0][0x2ec] ;  /* 0x0000bb0043427a20 */ /* 0x000fe20000410000 */
[----:B------:R-:W-:Y:S01]  /*13f40*/  MUFU.TANH R95, R88 ;  /* 0x00000058005f7308 */ /* 0x000fe20000002400 */
[----:B------:R-:W-:-:S02]  /*13f50*/  FMUL.FTZ R69, R64, c[0x0][0x2ec] ;  /* 0x0000bb0040457a20 */ /* 0x000fc40000410000 */
[----:B------:R-:W-:Y:S01]  /*13f60*/  FMUL.FTZ R64, R65, c[0x0][0x2ec] ;  /* 0x0000bb0041407a20 */ /* 0x000fe20000410000 */
[----:B------:R-:W-:Y:S01]  /*13f70*/  HMMA.16816.F32.BF16 R56, R216, R58, RZ ;  /* 0x0000003ad838723c */ /* 0x000fe200000418ff */
[----:B------:R-:W-:Y:S02]  /*13f80*/  FMUL.FTZ R87, R87, c[0x0][0x2ec] ;  /* 0x0000bb0057577a20 */ /* 0x000fe40000410000 */
[----:B------:R-:W-:Y:S01]  /*13f90*/  FMUL.FTZ R70, R70, c[0x0][0x2ec] ;  /* 0x0000bb0046467a20 */ /* 0x000fe20000410000 */
[----:B------:R-:W-:Y:S01]  /*13fa0*/  MUFU.TANH R69, R69 ;  /* 0x0000004500457308 */ /* 0x000fe20000002400 */
[----:B------:R-:W-:-:S03]  /*13fb0*/  FMUL.FTZ R118, R118, c[0x0][0x2ec] ;  /* 0x0000bb0076767a20 */ /* 0x000fc60000410000 */
[C---:B------:R-:W-:Y:S04]  /*13fc0*/  HMMA.16816.F32.BF16 R52, R216.reuse, R48, RZ ;  /* 0x00000030d834723c */ /* 0x040fe800000418ff */
[----:B------:R-:W-:Y:S04]  /*13fd0*/  MUFU.TANH R96, R96 ;  /* 0x0000006000607308 */ /* 0x000fe80000002400 */
[C---:B------:R-:W-:Y:S04]  /*13fe0*/  HMMA.16816.F32.BF16 R48, R216.reuse, R50, RZ ;  /* 0x00000032d830723c */ /* 0x040fe800000418ff */
[----:B------:R-:W-:Y:S04]  /*13ff0*/  MUFU.TANH R66, R66 ;  /* 0x0000004200427308 */ /* 0x000fe80000002400 */
[C---:B------:R-:W-:Y:S04]  /*14000*/  HMMA.16816.F32.BF16 R36, R216.reuse, R32, RZ ;  /* 0x00000020d824723c */ /* 0x040fe800000418ff */
[----:B------:R-:W-:Y:S04]  /*14010*/  MUFU.TANH R251, R89 ;  /* 0x0000005900fb7308 */ /* 0x000fe80000002400 */
[----:B------:R-:W-:Y:S04]  /*14020*/  HMMA.16816.F32.BF16 R32, R216, R34, RZ ;  /* 0x00000022d820723c */ /* 0x000fe800000418ff */
[----:B------:R-:W2:Y:S04]  /*14030*/  MUFU.TANH R64, R64 ;  /* 0x0000004000407308 */ /* 0x000ea80000002400 */
[C---:B------:R-:W-:Y:S04]  /*14040*/  HMMA.16816.F32.BF16 R108, R180.reuse, R144, R108 ;  /* 0x00000090b46c723c */ /* 0x040fe8000004186c */
[----:B------:R-:W-:Y:S04]  /*14050*/  MUFU.TANH R85, R85 ;  /* 0x0000005500557308 */ /* 0x000fe80000002400 */
[----:B------:R-:W-:Y:S01]  /*14060*/  HMMA.16816.F32.BF16 R104, R180, R146, R104 ;  /* 0x00000092b468723c */ /* 0x000fe20000041868 */
[----:B------:R-:W4:Y:S01]  /*14070*/  LDSM.16.M88.4 R144, [R155] ;  /* 0x000000009b90783b */ /* 0x000f220000000200 */
[----:B--2---:R-:W-:-:S02]  /*14080*/  FFMA.FTZ R64, R185, UR4, R64 ;  /* 0x00000004b9407c23 */ /* 0x004fc40008010040 */
[----:B------:R-:W-:Y:S04]  /*14090*/  MUFU.TANH R80, R80 ;  /* 0x0000005000507308 */ /* 0x000fe80000002400 */
[C---:B-1----:R-:W-:Y:S04]  /*140a0*/  HMMA.16816.F32.BF16 R60, R180.reuse, R132, R60 ;  /* 0x00000084b43c723c */ /* 0x042fe8000004183c */
[----:B------:R-:W-:Y:S04]  /*140b0*/  MUFU.TANH R84, R84 ;  /* 0x0000005400547308 */ /* 0x000fe80000002400 */
[----:B------:R-:W-:Y:S01]  /*140c0*/  HMMA.16816.F32.BF16 R56, R180, R134, R56 ;  /* 0x00000086b438723c */ /* 0x000fe20000041838 */
[----:B------:R-:W1:Y:S01]  /*140d0*/  LDSM.16.M88.4 R132, [R153] ;  /* 0x000000009984783b */ /* 0x000e620000000200 */
[----:B------:R-:W-:-:S02]  /*140e0*/  FMUL.FTZ R108, R108, c[0x0][0x2ec] ;  /* 0x0000bb006c6c7a20 */ /* 0x000fc40000410000 */
[----:B------:R-:W-:Y:S01]  /*140f0*/  FMUL.FTZ R111, R111, c[0x0][0x2ec] ;  /* 0x0000bb006f6f7a20 */ /* 0x000fe20000410000 */
[----:B------:R-:W-:Y:S03]  /*14100*/  MUFU.TANH R81, R81 ;  /* 0x0000005100517308 */ /* 0x000fe60000002400 */
[----:B---3--:R-:W-:Y:S01]  /*14110*/  HMMA.16816.F32.BF16 R52, R180, R136, R52 ;  /* 0x00000088b434723c */ /* 0x008fe20000041834 */
[----:B------:R-:W-:-:S04]  /*14120*/  FMUL.FTZ R104, R104, c[0x0][0x2ec] ;  /* 0x0000bb0068687a20 */ /* 0x000fc80000410000 */
[----:B------:R-:W-:Y:S03]  /*14130*/  MUFU.TANH R108, R108 ;  /* 0x0000006c006c7308 */ /* 0x000fe60000002400 */
[C---:B------:R-:W-:Y:S01]  /*14140*/  HMMA.16816.F32.BF16 R48, R180.reuse, R138, R48 ;  /* 0x0000008ab430723c */ /* 0x040fe20000041830 */
[----:B------:R-:W2:Y:S01]  /*14150*/  LDSM.16.M88.4 R136, [R152] ;  /* 0x000000009888783b */ /* 0x000ea20000000200 */
        /* <DEDUP_REMOVED lines=10> */
[----:B------:R-:W3:Y:S01]  /*14200*/  LDSM.16.M88.4 R140, [R150] ;  /* 0x00000000968c783b */ /* 0x000ee20000000200 */
[----:B------:R-:W-:Y:S02]  /*14210*/  FMUL.FTZ R58, R54, c[0x0][0x2ec] ;  /* 0x0000bb00363a7a20 */ /* 0x000fe40000410000 */
[----:B------:R-:W-:Y:S01]  /*14220*/  FMUL.FTZ R103, R55, c[0x0][0x2ec] ;  /* 0x0000bb0037677a20 */ /* 0x000fe20000410000 */
[----:B------:R-:W-:Y:S01]  /*14230*/  MUFU.TANH R62, R62 ;  /* 0x0000003e003e7308 */ /* 0x000fe20000002400 */
[----:B------:R-:W-:-:S02]  /*14240*/  FMUL.FTZ R56, R56, c[0x0][0x2ec] ;  /* 0x0000bb0038387a20 */ /* 0x000fc40000410000 */
[C---:B------:R-:W-:Y:S01]  /*14250*/  HMMA.16816.F32.BF16 R124, R216.reuse, R120, RZ ;  /* 0x00000078d87c723c */ /* 0x040fe200000418ff */
[----:B------:R-:W-:Y:S02]  /*14260*/  FMUL.FTZ R50, R50, c[0x0][0x2ec] ;  /* 0x0000bb0032327a20 */ /* 0x000fe40000410000 */
[----:B------:R-:W-:Y:S02]  /*14270*/  FMUL.FTZ R89, R51, c[0x0][0x2ec] ;  /* 0x0000bb0033597a20 */ /* 0x000fe40000410000 */
[----:B------:R-:W-:Y:S01]  /*14280*/  MUFU.TANH R54, R50 ;  /* 0x0000003200367308 */ /* 0x000fe20000002400 */
[----:B------:R-:W-:Y:S02]  /*14290*/  FMUL.FTZ R53, R53, c[0x0][0x2ec] ;  /* 0x0000bb0035357a20 */ /* 0x000fe40000410000 */
[----:B------:R-:W-:Y:S01]  /*142a0*/  HMMA.16816.F32.BF16 R120, R216, R122, RZ ;  /* 0x0000007ad878723c */ /* 0x000fe200000418ff */
[----:B------:R-:W-:Y:S02]  /*142b0*/  FMUL.FTZ R36, R36, c[0x0][0x2ec] ;  /* 0x0000bb0024247a20 */ /* 0x000fe40000410000 */
[----:B------:R-:W-:-:S02]  /*142c0*/  FMUL.FTZ R48, R48, c[0x0][0x2ec] ;  /* 0x0000bb0030307a20 */ /* 0x000fc40000410000 */
[----:B------:R-:W1:Y:S01]  /*142d0*/  MUFU.TANH R61, R61 ;  /* 0x0000003d003d7308 */ /* 0x000e620000002400 */
[----:B------:R-:W-:Y:S02]  /*142e0*/  FMUL.FTZ R38, R38, c[0x0][0x2ec] ;  /* 0x0000bb0026267a20 */ /* 0x000fe40000410000 */
[C---:B------:R-:W-:Y:S01]  /*142f0*/  HMMA.16816.F32.BF16 R44, R216.reuse, R40, RZ ;  /* 0x00000028d82c723c */ /* 0x040fe200000418ff */
[----:B------:R-:W-:Y:S02]  /*14300*/  FMUL.FTZ R63, R35, c[0x0][0x2ec] ;  /* 0x0000bb00233f7a20 */ /* 0x000fe40000410000 */
[----:B------:R-:W-:Y:S02]  /*14310*/  FMUL.FTZ R33, R33, c[0x0][0x2ec] ;  /* 0x0000bb0021217a20 */ /* 0x000fe40000410000 */
[----:B------:R-:W2:Y:S01]  /*14320*/  MUFU.TANH R88, R88 ;  /* 0x0000005800587308 */ /* 0x000ea20000002400 */
[----:B------:R-:W-:Y:S02]  /*14330*/  FMUL.FTZ R32, R32, c[0x0][0x2ec] ;  /* 0x0000bb0020207a20 */ /* 0x000fe40000410000 */
[----:B------:R-:W-:Y:S01]  /*14340*/  HMMA.16816.F32.BF16 R40, R216, R42, RZ ;  /* 0x0000002ad828723c */ /* 0x000fe200000418ff */
[----:B------:R-:W-:-:S02]  /*14350*/  FMUL.FTZ R65, R39, c[0x0][0x2ec] ;  /* 0x0000bb0027417a20 */ /* 0x000fc40000410000 */
[----:B------:R-:W-:Y:S02]  /*14360*/  FMUL.FTZ R52, R52, c[0x0][0x2ec] ;  /* 0x0000bb0034347a20 */ /* 0x000fe40000410000 */
[----:B------:R-:W-:Y:S01]  /*14370*/  MUFU.TANH R60, R60 ;  /* 0x0000003c003c7308 */ /* 0x000fe20000002400 */
[----:B------:R-:W-:Y:S02]  /*14380*/  FMUL.FTZ R49, R49, c[0x0][0x2ec] ;  /* 0x0000bb0031317a20 */ /* 0x000fe40000410000 */
[----:B------:R-:W-:Y:S01]  /*14390*/  HMMA.16816.F32.BF16 R28, R216, R24, RZ ;  /* 0x00000018d81c723c */ /* 0x000fe200000418ff */
[----:B-1----:R-:W-:Y:S02]  /*143a0*/  FFMA.FTZ R61, R188, UR4, R61 ;  /* 0x00000004bc3d7c23 */ /* 0x002fe4000801003d */
[----:B------:R-:W-:Y:S02]  /*143b0*/  FMUL.FTZ R34, R34, c[0x0][0x2ec] ;  /* 0x0000bb0022227a20 */ /* 0x000fe40000410000 */
[----:B------:R-:W-:Y:S01]  /*143c0*/  MUFU.TANH R57, R57 ;  /* 0x0000003900397308 */ /* 0x000fe20000002400 */
[----:B--2---:R-:W-:-:S02]  /*143d0*/  FFMA.FTZ R88, R191, UR4, R88 ;  /* 0x00000004bf587c23 */ /* 0x004fc40008010058 */
[C---:B------:R-:W-:Y:S05]  /*143e0*/  HMMA.16816.F32.BF16 R24, R216.reuse, R26, RZ ;  /* 0x0000001ad818723c */ /* 0x040fea00000418ff */
[----:B------:R-:W-:Y:S03]  /*143f0*/  MUFU.TANH R58, R58 ;  /* 0x0000003a003a7308 */ /* 0x000fe60000002400 */
[C---:B------:R-:W-:Y:S05]  /*14400*/  HMMA.16816.F32.BF16 R20, R216.reuse, R16, RZ ;  /* 0x00000010d814723c */ /* 0x040fea00000418ff */
[----:B------:R-:W1:Y:S03]  /*14410*/  MUFU.TANH R103, R103 ;  /* 0x0000006700677308 */ /* 0x000e660000002400 */
[C---:B------:R-:W-:Y:S05]  /*14420*/  HMMA.16816.F32.BF16 R76, R216.reuse, R72, RZ ;  /* 0x00000048d84c723c */ /* 0x040fea00000418ff */
[----:B------:R-:W2:Y:S03]  /*14430*/  MUFU.TANH R39, R32 ;  /* 0x0000002000277308 */ /* 0x000ea60000002400 */
[----:B------:R-:W-:Y:S05]  /*14440*/  HMMA.16816.F32.BF16 R16, R216, R18, RZ ;  /* 0x00000012d810723c */ /* 0x000fea00000418ff */
[----:B------:R-:W-:Y:S01]  /*14450*/  MUFU.TANH R55, R48 ;  /* 0x0000003000377308 */ /* 0x000fe20000002400 */
[----:B-1----:R-:W-:-:S02]  /*14460*/  FFMA.FTZ R103, R226, UR4, R103 ;  /* 0x00000004e2677c23 */ /* 0x002fc40008010067 */
[C---:B----4-:R-:W-:Y:S05]  /*14470*/  HMMA.16816.F32.BF16 R12, R216.reuse, R8, RZ ;  /* 0x00000008d80c723c */ /* 0x050fea00000418ff */
[----:B------:R-:W-:Y:S01]  /*14480*/  MUFU.TANH R56, R56 ;  /* 0x0000003800387308 */ /* 0x000fe20000002400 */
[----:B--2---:R-:W-:Y:S02]  /*14490*/  FFMA.FTZ R39, R240, UR4, R39 ;  /* 0x00000004f0277c23 */ /* 0x004fe40008010027 */
[C---:B------:R-:W-:Y:S05]  /*144a0*/  HMMA.16816.F32.BF16 R72, R216.reuse, R74, RZ ;  /* 0x0000004ad848723c */ /* 0x040fea00000418ff */
[----:B------:R-:W1:Y:S03]  /*144b0*/  MUFU.TANH R53, R53 ;  /* 0x0000003500357308 */ /* 0x000e660000002400 */
[C---:B------:R-:W-:Y:S05]  /*144c0*/  HMMA.16816.F32.BF16 R8, R216.reuse, R10, RZ ;  /* 0x0000000ad808723c */ /* 0x040fea00000418ff */
[----:B------:R-:W-:Y:S03]  /*144d0*/  MUFU.TANH R48, R38 ;  /* 0x0000002600307308 */ /* 0x000fe60000002400 */
[----:B-----5:R-:W-:Y:S05]  /*144e0*/  HMMA.16816.F32.BF16 R4, R216, R220, RZ ;  /* 0x000000dcd804723c */ /* 0x020fea00000418ff */
[----:B------:R-:W2:Y:S01]  /*144f0*/  MUFU.TANH R49, R49 ;  /* 0x0000003100317308 */ /* 0x000ea20000002400 */
[----:B-1----:R-:W-:-:S02]  /*14500*/  FFMA.FTZ R53, R226, UR4, R53 ;  /* 0x00000004e2357c23 */ /* 0x002fc40008010035 */
[----:B------:R-:W-:Y:S01]  /*14510*/  HMMA.16816.F32.BF16 R216, R216, R222, RZ ;  /* 0x000000ded8d8723c */ /* 0x000fe200000418ff */
[----:B------:R-:W-:-:S04]  /*14520*/  IMAD.U32 R221, RZ, RZ, UR7 ;  /* 0x00000007ffdd7e24 */ /* 0x000fc8000f8e00ff */
[----:B------:R-:W1:Y:S01]  /*14530*/  MUFU.TANH R89, R89 ;  /* 0x0000005900597308 */ /* 0x000e620000002400 */
[--C-:B------:R-:W-:Y:S01]  /*14540*/  LOP3.LUT R221, R221, 0x89, R186.reuse, 0xfe, !PT ;  /* 0x00000089dddd7812 */ /* 0x100fe200078efeba */
[----:B------:R-:W-:Y:S01]  /*14550*/  IMAD.U32 R223, RZ, RZ, UR7 ;  /* 0x00000007ffdf7e24 */ /* 0x000fe2000f8e00ff */
[C---:B------:R-:W-:Y:S04]  /*14560*/  HMMA.16816.F32.BF16 R124, R180.reuse, R176, R124 ;  /* 0x000000b0b47c723c */ /* 0x040fe8000004187c */
[----:B------:R-:W-:Y:S01]  /*14570*/  LOP3.LUT R223, R223, 0x90, R186, 0xfe, !PT ;  /* 0x00000090dfdf7812 */ /* 0x000fe200078efeba */
[----:B------:R-:W-:Y:S01]  /*14580*/  I2F R220, R221 ;  /* 0x000000dd00dc7306 */ /* 0x000fe20000201400 */
[C---:B--2---:R-:W-:Y:S02]  /*14590*/  FFMA.FTZ R49, R230.reuse, UR4, R49 ;  /* 0x00000004e6317c23 */ /* 0x044fe40008010031 */
[----:B------:R-:W-:Y:S01]  /*145a0*/  HMMA.16816.F32.BF16 R120, R180, R178, R120 ;  /* 0x000000b2b478723c */ /* 0x000fe20000041878 */
[----:B------:R-:W2:Y:S04]  /*145b0*/  LDSM.16.M88.4 R176, [R159] ;  /* 0x000000009fb0783b */ /* 0x000ea80000000200 */
[----:B------:R-:W4:Y:S01]  /*145c0*/  I2F R222, R223 ;  /* 0x000000df00de7306 */ /* 0x000f220000201400 */
[----:B-1----:R-:W-:-:S02]  /*145d0*/  FFMA.FTZ R89, R230, UR4, R89 ;  /* 0x00000004e6597c23 */ /* 0x002fc40008010059 */
[C---:B------:R-:W-:Y:S05]  /*145e0*/  HMMA.16816.F32.BF16 R44, R180.reuse, R144, R44 ;  /* 0x00000090b42c723c */ /* 0x040fea000004182c */
[----:B------:R-:W1:Y:S03]  /*145f0*/  MUFU.TANH R34, R34 ;  /* 0x0000002200227308 */ /* 0x000e660000002400 */
[----:B------:R-:W-:Y:S01]  /*14600*/  HMMA.16816.F32.BF16 R40, R180, R146, R40 ;  /* 0x00000092b428723c */ /* 0x000fe20000041828 */
[----:B------:R-:W5:Y:S01]  /*14610*/  LDSM.16.M88.4 R144, [R151] ;  /* 0x000000009790783b */ /* 0x000f620000000200 */
[----:B------:R-:W-:Y:S01]  /*14620*/  FMUL.FTZ R124, R124, c[0x0][0x2ec] ;  /* 0x0000bb007c7c7a20 */ /* 0x000fe20000410000 */
[----:B------:R-:W-:-:S04]  /*14630*/  DEPBAR.LE SB0, 0x0 ;  /* 0x000080000000791a */ /* 0x000fc80000000000 */
[----:B----4-:R-:W-:Y:S01]  /*14640*/  FFMA.FTZ R58, R222, UR4, R58 ;  /* 0x00000004de3a7c23 */ /* 0x010fe2000801003a */
[C---:B------:R-:W-:Y:S01]  /*14650*/  HMMA.16816.F32.BF16 R24, R180.reuse, R134, R24 ;  /* 0x00000086b418723c */ /* 0x040fe20000041818 */
[----:B------:R-:W-:Y:S01]  /*14660*/  I2F R135, R237 ;  /* 0x000000ed00877306 */ /* 0x000fe20000201400 */
[----:B------:R-:W-:Y:S02]  /*14670*/  FMUL.FTZ R120, R120, c[0x0][0x2ec] ;  /* 0x0000bb0078787a20 */ /* 0x000fe40000410000 */
[----:B------:R-:W-:Y:S02]  /*14680*/  FMUL.FTZ R126, R126, c[0x0][0x2ec] ;  /* 0x0000bb007e7e7a20 */ /* 0x000fe40000410000 */
[----:B-1----:R-:W-:Y:S02]  /*14690*/  FFMA.FTZ R34, R240, UR4, R34 ;  /* 0x00000004f0227c23 */ /* 0x002fe40008010022 */
[----:B------:R-:W-:Y:S01]  /*146a0*/  HMMA.16816.F32.BF16 R28, R180, R132, R28 ;  /* 0x00000084b41c723c */ /* 0x000fe2000004181c */
[----:B------:R-:W-:Y:S01]  /*146b0*/  FMUL.FTZ R47, R47, c[0x0][0x2ec] ;  /* 0x0000bb002f2f7a20 */ /* 0x000fe20000410000 */
[----:B------:R-:W-:Y:S01]  /*146c0*/  I2F R133, R236 ;  /* 0x000000ec00857306 */ /* 0x000fe20000201400 */
[----:B------:R-:W-:-:S02]  /*146d0*/  FMUL.FTZ R51, R44, c[0x0][0x2ec] ;  /* 0x0000bb002c337a20 */ /* 0x000fc40000410000 */
[----:B------:R-:W-:Y:S02]  /*146e0*/  FMUL.FTZ R46, R46, c[0x0][0x2ec] ;  /* 0x0000bb002e2e7a20 */ /* 0x000fe40000410000 */
[----:B------:R-:W-:Y:S01]  /*146f0*/  FMUL.FTZ R45, R45, c[0x0][0x2ec] ;  /* 0x0000bb002d2d7a20 */ /* 0x000fe20000410000 */
[C---:B------:R-:W-:Y:S01]  /*14700*/  HMMA.16816.F32.BF16 R20, R180.reuse, R136, R20 ;  /* 0x00000088b414723c */ /* 0x040fe20000041814 */
[----:B------:R-:W-:Y:S01]  /*14710*/  FMUL.FTZ R50, R42, c[0x0][0x2ec] ;  /* 0x0000bb002a327a20 */ /* 0x000fe20000410000 */
[----:B------:R1:W-:Y:S01]  /*14720*/  MUFU.TANH R67, R47 ;  /* 0x0000002f00437308 */ /* 0x0003e20000002400 */
[----:B------:R-:W-:Y:S02]  /*14730*/  FMUL.FTZ R42, R43, c[0x0][0x2ec] ;  /* 0x0000bb002b2a7a20 */ /* 0x000fe40000410000 */
[----:B------:R-:W-:Y:S02]  /*14740*/  FMUL.FTZ R44, R40, c[0x0][0x2ec] ;  /* 0x0000bb00282c7a20 */ /* 0x000fe40000410000 */
[----:B------:R-:W-:Y:S01]  /*14750*/  FMUL.FTZ R40, R41, c[0x0][0x2ec] ;  /* 0x0000bb0029287a20 */ /* 0x000fe20000410000 */
[C---:B------:R-:W-:Y:S01]  /*14760*/  HMMA.16816.F32.BF16 R16, R180.reuse, R138, R16 ;  /* 0x0000008ab410723c */ /* 0x040fe20000041810 */
[----:B------:R-:W-:Y:S01]  /*14770*/  FMUL.FTZ R41, R37, c[0x0][0x2ec] ;  /* 0x0000bb0025297a20 */ /* 0x000fe20000410000 */
[----:B------:R-:W-:Y:S01]  /*14780*/  MUFU.TANH R43, R36 ;  /* 0x00000024002b7308 */ /* 0x000fe20000002400 */
[----:B------:R-:W-:Y:S01]  /*14790*/  FMUL.FTZ R27, R27, c[0x0][0x2ec] ;  /* 0x0000bb001b1b7a20 */ /* 0x000fe20000410000 */
[C-C-:B------:R-:W-:Y:S01]  /*147a0*/  LOP3.LUT R137, R239.reuse, 0xb0, R186.reuse, 0xfe, !PT ;  /* 0x000000b0ef897812 */ /* 0x140fe200078efeba */
[----:B------:R-:W-:Y:S01]  /*147b0*/  FMUL.FTZ R122, R122, c[0x0][0x2ec] ;  /* 0x0000bb007a7a7a20 */ /* 0x000fe20000410000 */
[----:B------:R-:W-:Y:S01]  /*147c0*/  LOP3.LUT R239, R239, 0xb1, R186, 0xfe, !PT ;  /* 0x000000b1efef7812 */ /* 0x000fe200078efeba */
[----:B------:R-:W-:Y:S01]  /*147d0*/  IMAD.U32 R139, RZ, RZ, UR7 ;  /* 0x00000007ff8b7e24 */ /* 0x000fe2000f8e00ff */
[----:B---3--:R-:W-:Y:S01]  /*147e0*/  HMMA.16816.F32.BF16 R216, R180, R142, R216 ;  /* 0x0000008eb4d8723c */ /* 0x008fe200000418d8 */
[----:B------:R-:W-:Y:S01]  /*147f0*/  FMUL.FTZ R35, R28, c[0x0][0x2ec] ;  /* 0x0000bb001c237a20 */ /* 0x000fe20000410000 */
[----:B------:R-:W-:Y:S01]  /*14800*/  MUFU.TANH R37, R33 ;  /* 0x0000002100257308 */ /* 0x000fe20000002400 */
[----:B-1----:R-:W-:-:S02]  /*14810*/  FMUL.FTZ R47, R24, c[0x0][0x2ec] ;  /* 0x0000bb00182f7a20 */ /* 0x002fc40000410000 */
[----:B------:R-:W-:Y:S02]  /*14820*/  FMUL.FTZ R24, R25, c[0x0][0x2ec] ;  /* 0x0000bb0019187a20 */ /* 0x000fe40000410000 */
[----:B------:R-:W-:Y:S01]  /*14830*/  FMUL.FTZ R28, R29, c[0x0][0x2ec] ;  /* 0x0000bb001d1c7a20 */ /* 0x000fe20000410000 */
[C---:B--2---:R-:W-:Y:S01]  /*14840*/  HMMA.16816.F32.BF16 R76, R180.reuse, R176, R76 ;  /* 0x000000b0b44c723c */ /* 0x044fe2000004184c */
[----:B------:R-:W-:Y:S01]  /*14850*/  FMUL.FTZ R25, R22, c[0x0][0x2ec] ;  /* 0x0000bb0016197a20 */ /* 0x000fe20000410000 */
[----:B------:R-:W-:Y:S01]  /*14860*/  MUFU.TANH R45, R45 ;  /* 0x0000002d002d7308 */ /* 0x000fe20000002400 */
[----:B------:R-:W-:Y:S02]  /*14870*/  FMUL.FTZ R29, R26, c[0x0][0x2ec] ;  /* 0x0000bb001a1d7a20 */ /* 0x000fe40000410000 */
[----:B------:R-:W-:Y:S02]  /*14880*/  FMUL.FTZ R26, R20, c[0x0][0x2ec] ;  /* 0x0000bb00141a7a20 */ /* 0x000fe40000410000 */
[----:B------:R-:W-:Y:S01]  /*14890*/  FMUL.FTZ R20, R21, c[0x0][0x2ec] ;  /* 0x0000bb0015147a20 */ /* 0x000fe20000410000 */
[----:B-----5:R-:W-:Y:S01]  /*148a0*/  HMMA.16816.F32.BF16 R12, R180, R144, R12 ;  /* 0x00000090b40c723c */ /* 0x020fe2000004180c */
[----:B------:R-:W-:Y:S01]  /*148b0*/  FMUL.FTZ R22, R16, c[0x0][0x2ec] ;  /* 0x0000bb0010167a20 */ /* 0x000fe20000410000 */
[----:B------:R-:W-:Y:S01]  /*148c0*/  MUFU.TANH R50, R50 ;  /* 0x0000003200327308 */ /* 0x000fe20000002400 */
[----:B------:R-:W-:-:S02]  /*148d0*/  FMUL.FTZ R16, R17, c[0x0][0x2ec] ;  /* 0x0000bb0011107a20 */ /* 0x000fc40000410000 */
[----:B------:R-:W-:Y:S02]  /*148e0*/  IMAD.U32 R177, RZ, RZ, UR7 ;  /* 0x00000007ffb17e24 */ /* 0x000fe4000f8e00ff */
[----:B------:R-:W-:Y:S01]  /*148f0*/  FMUL.FTZ R143, R113, c[0x0][0x2ec] ;  /* 0x0000bb00718f7a20 */ /* 0x000fe20000410000 */
[C---:B------:R-:W-:Y:S01]  /*14900*/  HMMA.16816.F32.BF16 R72, R180.reuse, R178, R72 ;  /* 0x000000b2b448723c */ /* 0x040fe20000041848 */
[----:B------:R-:W-:Y:S01]  /*14910*/  FMUL.FTZ R17, R217, c[0x0][0x2ec] ;  /* 0x0000bb00d9117a20 */ /* 0x000fe20000410000 */
[----:B------:R-:W-:Y:S01]  /*14920*/  LOP3.LUT R177, R177, 0x78, R186, 0xfe, !PT ;  /* 0x00000078b1b17812 */ /* 0x000fe200078efeba */
[----:B------:R-:W-:Y:S01]  /*14930*/  FMUL.FTZ R21, R219, c[0x0][0x2ec] ;  /* 0x0000bb00db157a20 */ /* 0x000fe20000410000 */
[----:B------:R-:W1:Y:S01]  /*14940*/  I2F R179, R184 ;  /* 0x000000b800b37306 */ /* 0x000e620000201400 */
[----:B------:R-:W-:Y:S01]  /*14950*/  FMUL.FTZ R30, R30, c[0x0][0x2ec] ;  /* 0x0000bb001e1e7a20 */ /* 0x000fe20000410000 */
[----:B------:R-:W-:Y:S01]  /*14960*/  ISETP.GE.AND P4, PT, R177, R2, PT ;  /* 0x00000002b100720c */ /* 0x000fe20003f86270 */
[----:B------:R-:W-:Y:S01]  /*14970*/  FMUL.FTZ R113, R114, c[0x0][0x2ec] ;  /* 0x0000bb0072717a20 */ /* 0x000fe20000410000 */
[----:B------:R-:W-:Y:S01]  /*14980*/  HMMA.16816.F32.BF16 R8, R180, R146, R8 ;  /* 0x00000092b408723c */ /* 0x000fe20000041808 */
[----:B------:R-:W-:Y:S01]  /*14990*/  FMUL.FTZ R114, R115, c[0x0][0x2ec] ;  /* 0x0000bb0073727a20 */ /* 0x000fe20000410000 */
[----:B------:R-:W-:Y:S01]  /*149a0*/  ISETP.GE.AND P3, PT, R177, R3, PT ;  /* 0x00000003b100720c */ /* 0x000fe20003f66270 */
[----:B------:R-:W-:Y:S01]  /*149b0*/  FMUL.FTZ R115, R59, c[0x0][0x2ec] ;  /* 0x0000bb003b737a20 */ /* 0x000fe20000410000 */
[----:B------:R-:W2:Y:S01]  /*149c0*/  MUFU.TANH R17, R17 ;  /* 0x0000001100117308 */ /* 0x000ea20000002400 */
[----:B------:R-:W-:-:S02]  /*149d0*/  FMUL.FTZ R31, R31, c[0x0][0x2ec] ;  /* 0x0000bb001f1f7a20 */ /* 0x000fc40000410000 */
[----:B------:R-:W-:Y:S01]  /*149e0*/  LOP3.LUT R147, R139, 0xc0, R186, 0xfe, !PT ;  /* 0x000000c08b937812 */ /* 0x000fe200078efeba */
[----:B------:R-:W-:Y:S01]  /*149f0*/  HMMA.16816.F32.BF16 R4, R180, R140, R4 ;  /* 0x0000008cb404723c */ /* 0x000fe20000041804 */
[----:B------:R-:W-:Y:S02]  /*14a00*/  FFMA.FTZ R144, R188, UR4, R62 ;  /* 0x00000004bc907c23 */ /* 0x000fe4000801003e */
[----:B------:R-:W-:Y:S01]  /*14a10*/  IMAD.U32 R145, RZ, RZ, UR7 ;  /* 0x00000007ff917e24 */ /* 0x000fe2000f8e00ff */
[----:B------:R-:W3:Y:S01]  /*14a20*/  MUFU.TANH R21, R21 ;  /* 0x0000001500157308 */ /* 0x000ee20000002400 */
[----:B-1----:R-:W-:Y:S02]  /*14a30*/  FFMA.FTZ R92, R179, UR4, R92 ;  /* 0x00000004b35c7c23 */ /* 0x002fe4000801005c */
[----:B------:R-:W-:Y:S01]  /*14a40*/  FMUL.FTZ R182, R105, c[0x0][0x2ec] ;  /* 0x0000bb0069b67a20 */ /* 0x000fe20000410000 */
[----:B------:R-:W-:Y:S01]  /*14a50*/  LOP3.LUT R145, R145, 0xb9, R186, 0xfe, !PT ;  /* 0x000000b991917812 */ /* 0x000fe200078efeba */
[----:B------:R-:W-:-:S02]  /*14a60*/  FMUL.FTZ R105, R106, c[0x0][0x2ec] ;  /* 0x0000bb006a697a20 */ /* 0x000fc40000410000 */
[----:B------:R-:W-:Y:S01]  /*14a70*/  FMUL.FTZ R106, R107, c[0x0][0x2ec] ;  /* 0x0000bb006b6a7a20 */ /* 0x000fe20000410000 */
[----:B------:R-:W1:Y:S01]  /*14a80*/  I2F R176, R177 ;  /* 0x000000b100b07306 */ /* 0x000e620000201400 */
[----:B--2---:R-:W-:Y:S02]  /*14a90*/  FFMA.FTZ R17, R172, UR4, R17 ;  /* 0x00000004ac117c23 */ /* 0x004fe40008010011 */
[----:B------:R-:W-:Y:S02]  /*14aa0*/  FMUL.FTZ R107, R101, c[0x0][0x2ec] ;  /* 0x0000bb00656b7a20 */ /* 0x000fe40000410000 */
[----:B------:R-:W-:Y:S01]  /*14ab0*/  FMUL.FTZ R101, R102, c[0x0][0x2ec] ;  /* 0x0000bb0066657a20 */ /* 0x000fe20000410000 */
[----:B------:R-:W-:Y:S01]  /*14ac0*/  FSEL R33, R17, -INF , !P2 ;  /* 0xff80000011217808 */ /* 0x000fe20005000000 */
[----:B------:R-:W-:Y:S01]  /*14ad0*/  FMUL.FTZ R140, R121, c[0x0][0x2ec] ;  /* 0x0000bb00798c7a20 */ /* 0x000fe20000410000 */
[----:B------:R2:W-:Y:S01]  /*14ae0*/  MUFU.TANH R36, R30 ;  /* 0x0000001e00247308 */ /* 0x0005e20000002400 */
[----:B---3--:R-:W-:Y:S01]  /*14af0*/  FFMA.FTZ R21, R172, UR4, R21 ;  /* 0x00000004ac157c23 */ /* 0x008fe20008010015 */
[----:B------:R-:W-:Y:S01]  /*14b00*/  ISETP.GE.AND P2, PT, R184, R2, PT ;  /* 0x00000002b800720c */ /* 0x000fe20003f46270 */
[----:B------:R-:W-:-:S02]  /*14b10*/  FMUL.FTZ R138, R125, c[0x0][0x2ec] ;  /* 0x0000bb007d8a7a20 */ /* 0x000fc40000410000 */
[----:B------:R-:W-:Y:S01]  /*14b20*/  FMUL.FTZ R121, R123, c[0x0][0x2ec] ;  /* 0x0000bb007b797a20 */ /* 0x000fe20000410000 */
[----:B------:R-:W-:Y:S01]  /*14b30*/  FSEL R32, R21, -INF , !P1 ;  /* 0xff80000015207808 */ /* 0x000fe20004800000 */
[----:B------:R-:W-:Y:S01]  /*14b40*/  FMUL.FTZ R125, R127, c[0x0][0x2ec] ;  /* 0x0000bb007f7d7a20 */ /* 0x000fe20000410000 */
[----:B------:R-:W-:Y:S01]  /*14b50*/  MUFU.TANH R139, R124 ;  /* 0x0000007c008b7308 */ /* 0x000fe20000002400 */
[C---:B-1----:R-:W-:Y:S01]  /*14b60*/  FFMA.FTZ R17, R176.reuse, UR4, R69 ;  /* 0x00000004b0117c23 */ /* 0x042fe20008010045 */
[-C--:B------:R-:W-:Y:S01]  /*14b70*/  ISETP.GE.AND P1, PT, R175, R2.reuse, PT ;  /* 0x00000002af00720c */ /* 0x080fe20003f26270 */
[----:B------:R-:W-:Y:S01]  /*14b80*/  FFMA.FTZ R96, R176, UR4, R96 ;  /* 0x00000004b0607c23 */ /* 0x000fe20008010060 */
[----:B------:R-:W-:Y:S01]  /*14b90*/  FSEL R172, R92, -INF , !P2 ;  /* 0xff8000005cac7808 */ /* 0x000fe20005000000 */
[----:B------:R-:W-:Y:S01]  /*14ba0*/  FFMA.FTZ R176, R185, UR4, R66 ;  /* 0x00000004b9b07c23 */ /* 0x000fe20008010042 */
[----:B------:R-:W-:Y:S01]  /*14bb0*/  FSEL R17, R17, -INF , !P3 ;  /* 0xff80000011117808 */ /* 0x000fe20005800000 */
[----:B------:R-:W-:Y:S01]  /*14bc0*/  FFMA.FTZ R45, R234, UR4, R45 ;  /* 0x00000004ea2d7c23 */ /* 0x000fe2000801002d */
[----:B------:R-:W1:Y:S01]  /*14bd0*/  MUFU.TANH R115, R115 ;  /* 0x0000007300737308 */ /* 0x000e620000002400 */
[----:B--2---:R-:W-:Y:S01]  /*14be0*/  FMUL.FTZ R30, R23, c[0x0][0x2ec] ;  /* 0x0000bb00171e7a20 */ /* 0x004fe20000410000 */
[----:B------:R-:W-:Y:S01]  /*14bf0*/  FSEL R176, R176, -INF , !P1 ;  /* 0xff800000b0b07808 */ /* 0x000fe20004800000 */
[----:B------:R-:W-:Y:S01]  /*14c00*/  IMAD.U32 R23, RZ, RZ, UR7 ;  /* 0x00000007ff177e24 */ /* 0x000fe2000f8e00ff */
[-C--:B------:R-:W-:Y:S01]  /*14c10*/  ISETP.GE.AND P1, PT, R190, R2.reuse, PT ;  /* 0x00000002be00720c */ /* 0x080fe20003f26270 */
[----:B------:R-:W-:Y:S01]  /*14c20*/  FFMA.FTZ R50, R133, UR4, R50 ;  /* 0x0000000485327c23 */ /* 0x000fe20008010032 */
[----:B------:R-:W-:Y:S01]  /*14c30*/  FSEL R178, R96, -INF , !P4 ;  /* 0xff80000060b27808 */ /* 0x000fe20006000000 */
[----:B------:R-:W-:Y:S01]  /*14c40*/  FFMA.FTZ R67, R234, UR4, R67 ;  /* 0x00000004ea437c23 */ /* 0x000fe20008010043 */
[----:B------:R2:W3:Y:S01]  /*14c50*/  MUFU.TANH R124, R25 ;  /* 0x00000019007c7308 */ /* 0x0004e20000002400 */
[----:B------:R-:W-:Y:S01]  /*14c60*/  LOP3.LUT R174, R23, 0xd9, R186, 0xfe, !PT ;  /* 0x000000d917ae7812 */ /* 0x000fe200078efeba */
[----:B------:R-:W-:Y:S01]  /*14c70*/  FMUL.FTZ R180, R109, c[0x0][0x2ec] ;  /* 0x0000bb006db47a20 */ /* 0x000fe20000410000 */
[-C--:B------:R-:W-:Y:S01]  /*14c80*/  ISETP.GE.AND P4, PT, R190, R3.reuse, PT ;  /* 0x00000003be00720c */ /* 0x080fe20003f86270 */
[----:B------:R-:W-:Y:S01]  /*14c90*/  FMUL.FTZ R190, R19, c[0x0][0x2ec] ;  /* 0x0000bb0013be7a20 */ /* 0x000fe20000410000 */
[----:B------:R-:W-:Y:S01]  /*14ca0*/  FSEL R144, R144, -INF , !P1 ;  /* 0xff80000090907808 */ /* 0x000fe20004800000 */
[----:B------:R-:W-:Y:S01]  /*14cb0*/  FFMA.FTZ R19, R179, UR4, R60 ;  /* 0x00000004b3137c23 */ /* 0x000fe2000801003c */
[-C--:B------:R-:W-:Y:S01]  /*14cc0*/  ISETP.GE.AND P2, PT, R213, R2.reuse, PT ;  /* 0x00000002d500720c */ /* 0x080fe20003f46270 */
[----:B------:R-:W-:Y:S01]  /*14cd0*/  MUFU.TANH R181, R104 ;  /* 0x0000006800b57308 */ /* 0x000fe20000002400 */
[----:B-1----:R-:W-:Y:S01]  /*14ce0*/  FFMA.FTZ R115, R220, UR4, R115 ;  /* 0x00000004dc737c23 */ /* 0x002fe20008010073 */
[-C--:B------:R-:W-:Y:S01]  /*14cf0*/  ISETP.GE.AND P1, PT, R221, R2.reuse, PT ;  /* 0x00000002dd00720c */ /* 0x080fe20003f26270 */
[----:B------:R-:W-:Y:S01]  /*14d00*/  FMUL.FTZ R109, R110, c[0x0][0x2ec] ;  /* 0x0000bb006e6d7a20 */ /* 0x000fe20000410000 */
[-C--:B------:R-:W-:Y:S01]  /*14d10*/  ISETP.GE.AND P3, PT, R184, R3.reuse, PT ;  /* 0x00000003b800720c */ /* 0x080fe20003f66270 */
[----:B------:R-:W-:Y:S01]  /*14d20*/  IMAD.U32 R21, RZ, RZ, UR7 ;  /* 0x00000007ff157e24 */ /* 0x000fe2000f8e00ff */
[----:B------:R-:W-:Y:S01]  /*14d30*/  FSEL R142, R88, -INF , !P2 ;  /* 0xff800000588e7808 */ /* 0x000fe20005000000 */
[----:B------:R-:W-:Y:S01]  /*14d40*/  IMAD.U32 R69, RZ, RZ, UR7 ;  /* 0x00000007ff457e24 */ /* 0x000fe2000f8e00ff */
[C-C-:B--2---:R-:W-:Y:S01]  /*14d50*/  LOP3.LUT R25, R23.reuse, 0xd0, R186.reuse, 0xfe, !PT ;  /* 0x000000d017197812 */ /* 0x144fe200078efeba */
[----:B------:R1:W2:Y:S01]  /*14d60*/  MUFU.TANH R104, R29 ;  /* 0x0000001d00687308 */ /* 0x0002a20000002400 */
[----:B------:R-:W-:Y:S01]  /*14d70*/  LOP3.LUT R25, R23, 0xd1, R186, 0xfe, !PT ;  /* 0x000000d117197812 */ /* 0x000fe200078efeba */
[----:B---3--:R-:W-:Y:S01]  /*14d80*/  IMAD.MOV.U32 R177, RZ, RZ, R124 ;  /* 0x000000ffffb17224 */ /* 0x008fe200078e007c */
[----:B------:R-:W-:Y:S01]  /*14d90*/  FSEL R134, R115, -INF , !P1 ;  /* 0xff80000073867808 */ /* 0x000fe20004800000 */
[----:B------:R-:W-:Y:S01]  /*14da0*/  FFMA.FTZ R124, R228, UR4, R54 ;  /* 0x00000004e47c7c23 */ /* 0x000fe20008010036 */
[-C--:B------:R-:W-:Y:S01]  /*14db0*/  ISETP.GE.AND P2, PT, R223, R2.reuse, PT ;  /* 0x00000002df00720c */ /* 0x080fe20003f46270 */
[----:B------:R-:W-:Y:S01]  /*14dc0*/  FMUL.FTZ R7, R7, c[0x0][0x2ec] ;  /* 0x0000bb0007077a20 */ /* 0x000fe20000410000 */
[-C--:B------:R-:W-:Y:S01]  /*14dd0*/  ISETP.GE.AND P1, PT, R227, R2.reuse, PT ;  /* 0x00000002e300720c */ /* 0x080fe20003f26270 */
[----:B------:R3:W-:Y:S01]  /*14de0*/  I2F R169, R25 ;  /* 0x0000001900a97306 */ /* 0x0007e20000201400 */
[----:B------:R-:W-:Y:S01]  /*14df0*/  FSEL R19, R19, -INF , !P3 ;  /* 0xff80000013137808 */ /* 0x000fe20005800000 */
[----:B------:R-:W-:Y:S01]  /*14e00*/  FMUL.FTZ R76, R76, c[0x0][0x2ec] ;  /* 0x0000bb004c4c7a20 */ /* 0x000fe20000410000 */
[----:B------:R-:W-:Y:S01]  /*14e10*/  ISETP.GE.AND P3, PT, R213, R3, PT ;  /* 0x00000003d500720c */ /* 0x000fe20003f66270 */
[----:B------:R-:W-:Y:S01]  /*14e20*/  IMAD.U32 R213, RZ, RZ, UR7 ;  /* 0x00000007ffd57e24 */ /* 0x000fe2000f8e00ff */
[----:B------:R-:W-:Y:S01]  /*14e30*/  FSEL R132, R58, -INF , !P2 ;  /* 0xff8000003a847808 */ /* 0x000fe20005000000 */
[----:B------:R-:W-:Y:S01]  /*14e40*/  FMUL.FTZ R73, R73, c[0x0][0x2ec] ;  /* 0x0000bb0049497a20 */ /* 0x000fe20000410000 */
[----:B------:R-:W-:Y:S01]  /*14e50*/  FSEL R130, R103, -INF , !P1 ;  /* 0xff80000067827808 */ /* 0x000fe20004800000 */
[----:B-1----:R-:W-:Y:S01]  /*14e60*/  FMUL.FTZ R29, R12, c[0x0][0x2ec] ;  /* 0x0000bb000c1d7a20 */ /* 0x002fe20000410000 */
[----:B------:R-:W-:Y:S01]  /*14e70*/  MUFU.TANH R38, R31 ;  /* 0x0000001f00267308 */ /* 0x000fe20000002400 */
[-C--:B------:R-:W-:Y:S01]  /*14e80*/  ISETP.GE.AND P2, PT, R229, R2.reuse, PT ;  /* 0x00000002e500720c */ /* 0x080fe20003f46270 */
[----:B--2---:R-:W-:Y:S01]  /*14e90*/  IMAD.MOV.U32 R115, RZ, RZ, R104 ;  /* 0x000000ffff737224 */ /* 0x004fe200078e0068 */
[-C--:B------:R-:W-:Y:S01]  /*14ea0*/  ISETP.GE.AND P1, PT, R231, R2.reuse, PT ;  /* 0x00000002e700720c */ /* 0x080fe20003f26270 */
[----:B------:R-:W-:Y:S01]  /*14eb0*/  FMUL.FTZ R77, R77, c[0x0][0x2ec] ;  /* 0x0000bb004d4d7a20 */ /* 0x000fe20000410000 */
[----:B------:R-:W-:Y:S01]  /*14ec0*/  FSEL R124, R124, -INF , !P2 ;  /* 0xff8000007c7c7808 */ /* 0x000fe20005000000 */
[----:B------:R-:W-:Y:S01]  /*14ed0*/  FMUL.FTZ R72, R72, c[0x0][0x2ec] ;  /* 0x0000bb0048487a20 */ /* 0x000fe20000410000 */
[--C-:B---3--:R-:W-:Y:S01]  /*14ee0*/  LOP3.LUT R25, R23, 0xd8, R186.reuse, 0xfe, !PT ;  /* 0x000000d817197812 */ /* 0x108fe200078efeba */
[----:B------:R-:W-:Y:S01]  /*14ef0*/  FMUL.FTZ R23, R18, c[0x0][0x2ec] ;  /* 0x0000bb0012177a20 */ /* 0x000fe20000410000 */
[----:B------:R-:W-:Y:S01]  /*14f00*/  MUFU.TANH R59, R52 ;  /* 0x00000034003b7308 */ /* 0x000fe20000002400 */
[----:B------:R-:W-:Y:S01]  /*14f10*/  ISETP.GE.AND P2, PT, R233, R2, PT ;  /* 0x00000002e900720c */ /* 0x000fe20003f46270 */
[----:B------:R-:W-:Y:S01]  /*14f20*/  FMUL.FTZ R79, R79, c[0x0][0x2ec] ;  /* 0x0000bb004f4f7a20 */ /* 0x000fe20000410000 */
[--C-:B------:R-:W-:Y:S01]  /*14f30*/  LOP3.LUT R66, R21, 0xe1, R186.reuse, 0xfe, !PT ;  /* 0x000000e115427812 */ /* 0x100fe200078efeba */
[----:B------:R-:W-:Y:S01]  /*14f40*/  FMUL.FTZ R74, R74, c[0x0][0x2ec] ;  /* 0x0000bb004a4a7a20 */ /* 0x000fe20000410000 */
[--C-:B------:R-:W-:Y:S01]  /*14f50*/  LOP3.LUT R69, R69, 0xe0, R186.reuse, 0xfe, !PT ;  /* 0x000000e045457812 */ /* 0x100fe200078efeba */
[----:B------:R-:W-:Y:S01]  /*14f60*/  FMUL.FTZ R75, R75, c[0x0][0x2ec] ;  /* 0x0000bb004b4b7a20 */ /* 0x000fe20000410000 */
[----:B------:R-:W-:Y:S01]  /*14f70*/  FSEL R21, R64, -INF , !P5 ;  /* 0xff80000040157808 */ /* 0x000fe20006800000 */
[----:B------:R1:W2:Y:S01]  /*14f80*/  MUFU.TANH R31, R29 ;  /* 0x0000001d001f7308 */ /* 0x0002a20000002400 */
[----:B------:R-:W-:Y:S01]  /*14f90*/  LOP3.LUT R213, R213, 0xf8, R186, 0xfe, !PT ;  /* 0x000000f8d5d57812 */ /* 0x000fe200078efeba */
[----:B------:R-:W-:-:S06]  /*14fa0*/  FMUL.FTZ R78, R78, c[0x0][0x2ec] ;  /* 0x0000bb004e4e7a20 */ /* 0x000fcc0000410000 */
[----:B------:R-:W3:Y:S08]  /*14fb0*/  MUFU.TANH R52, R46 ;  /* 0x0000002e00347308 */ /* 0x000ef00000002400 */
[----:B------:R4:W-:Y:S01]  /*14fc0*/  MUFU.TANH R46, R27 ;  /* 0x0000001b002e7308 */ /* 0x0009e20000002400 */
[----:B-1----:R-:W-:Y:S02]  /*14fd0*/  IMAD.U32 R29, RZ, RZ, UR7 ;  /* 0x00000007ff1d7e24 */ /* 0x002fe4000f8e00ff */
[----:B--2---:R-:W-:-:S02]  /*14fe0*/  IMAD.MOV.U32 R103, RZ, RZ, R31 ;  /* 0x000000ffff677224 */ /* 0x004fc400078e001f */
[----:B------:R-:W-:Y:S02]  /*14ff0*/  FFMA.FTZ R31, R228, UR4, R55 ;  /* 0x00000004e41f7c23 */ /* 0x000fe40008010037 */
[----:B------:R-:W-:Y:S01]  /*15000*/  IMAD.U32 R55, RZ, RZ, UR7 ;  /* 0x00000007ff377e24 */ /* 0x000fe2000f8e00ff */
[----:B------:R1:W-:Y:S01]  /*15010*/  MUFU.TANH R102, R23 ;  /* 0x0000001700667308 */ /* 0x0003e20000002400 */
[----:B---3--:R-:W-:-:S03]  /*15020*/  FFMA.FTZ R52, R232, UR4, R52 ;  /* 0x00000004e8347c23 */ /* 0x008fc60008010034 */
[----:B------:R-:W-:Y:S01]  /*15030*/  LOP3.LUT R54, R55, 0x8, R186, 0xfe, !PT ;  /* 0x0000000837367812 */ /* 0x000fe200078efeba */
[----:B----4-:R-:W-:-:S03]  /*15040*/  IMAD.U32 R27, RZ, RZ, UR7 ;  /* 0x00000007ff1b7e24 */ /* 0x010fc6000f8e00ff */
[----:B------:R-:W2:Y:S02]  /*15050*/  MUFU.TANH R40, R40 ;  /* 0x0000002800287308 */ /* 0x000ea40000002400 */
[--C-:B------:R-:W-:Y:S01]  /*15060*/  LOP3.LUT R188, R27, 0xf0, R186.reuse, 0xfe, !PT ;  /* 0x000000f01bbc7812 */ /* 0x100fe200078efeba */
[----:B------:R-:W-:Y:S01]  /*15070*/  FFMA.FTZ R27, R220, UR4, R57 ;  /* 0x00000004dc1b7c23 */ /* 0x000fe20008010039 */
[----:B------:R-:W-:Y:S01]  /*15080*/  LOP3.LUT R220, R29, 0x1, R186, 0xfe, !PT ;  /* 0x000000011ddc7812 */ /* 0x000fe200078efeba */
[----:B-1----:R-:W-:-:S03]  /*15090*/  IMAD.U32 R23, RZ, RZ, UR7 ;  /* 0x00000007ff177e24 */ /* 0x002fc6000f8e00ff */
[----:B------:R1:W-:Y:S02]  /*150a0*/  I2F R219, R25 ;  /* 0x0000001900db7306 */ /* 0x0003e40000201400 */
[C-C-:B------:R-:W-:Y:S02]  /*150b0*/  LOP3.LUT R184, R23.reuse, 0xe8, R186.reuse, 0xfe, !PT ;  /* 0x000000e817b87812 */ /* 0x140fe400078efeba */
[----:B------:R-:W-:Y:S02]  /*150c0*/  LOP3.LUT R62, R23, 0xe9, R186, 0xfe, !PT ;  /* 0x000000e9173e7812 */ /* 0x000fe400078efeba */
[----:B------:R-:W-:Y:S02]  /*150d0*/  FSEL R23, R61, -INF , !P4 ;  /* 0xff8000003d177808 */ /* 0x000fe40006000000 */
[----:B------:R-:W3:Y:S01]  /*150e0*/  I2F R136, R137 ;  /* 0x0000008900887306 */ /* 0x000ee20000201400 */
[-C--:B------:R-:W-:Y:S01]  /*150f0*/  ISETP.GE.AND P4, PT, R221, R3.reuse, PT ;  /* 0x00000003dd00720c */ /* 0x080fe20003f86270 */
[----:B--2---:R-:W-:Y:S01]  /*15100*/  FFMA.FTZ R40, R135, UR4, R40 ;  /* 0x0000000487287c23 */ /* 0x004fe20008010028 */
[----:B------:R-:W-:-:S02]  /*15110*/  ISETP.GE.AND P5, PT, R62, R3, PT ;  /* 0x000000033e00720c */ /* 0x000fc40003fa6270 */
[----:B------:R-:W-:Y:S01]  /*15120*/  FSEL R27, R27, -INF , !P4 ;  /* 0xff8000001b1b7808 */ /* 0x000fe20006000000 */
[----:B-1----:R-:W-:Y:S02]  /*15130*/  FFMA.FTZ R25, R191, UR4, R56 ;  /* 0x00000004bf197c23 */ /* 0x002fe40008010038 */
[----:B------:R-:W1:Y:S01]  /*15140*/  MUFU.TANH R42, R42 ;  /* 0x0000002a002a7308 */ /* 0x000e620000002400 */
[-C--:B------:R-:W-:Y:S01]  /*15150*/  ISETP.GE.AND P4, PT, R227, R3.reuse, PT ;  /* 0x00000003e300720c */ /* 0x080fe20003f86270 */
[----:B------:R-:W-:Y:S01]  /*15160*/  IMAD.U32 R191, RZ, RZ, UR7 ;  /* 0x00000007ffbf7e24 */ /* 0x000fe2000f8e00ff */
[----:B------:R-:W-:Y:S02]  /*15170*/  FSEL R25, R25, -INF , !P3 ;  /* 0xff80000019197808 */ /* 0x000fe40005800000 */
[----:B------:R-:W-:Y:S01]  /*15180*/  FSEL R29, R53, -INF , !P4 ;  /* 0xff800000351d7808 */ /* 0x000fe20006000000 */
[----:B------:R-:W-:Y:S02]  /*15190*/  FMUL.FTZ R53, R14, c[0x0][0x2ec] ;  /* 0x0000bb000e357a20 */ /* 0x000fe40000410000 */
[----:B------:R-:W-:Y:S01]  /*151a0*/  I2F R238, R239 ;  /* 0x000000ef00ee7306 */ /* 0x000fe20000201400 */
[-C--:B------:R-:W-:Y:S01]  /*151b0*/  ISETP.GE.AND P3, PT, R223, R3.reuse, PT ;  /* 0x00000003df00720c */ /* 0x080fe20003f66270 */
[----:B------:R-:W-:Y:S01]  /*151c0*/  FMUL.FTZ R223, R13, c[0x0][0x2ec] ;  /* 0x0000bb000ddf7a20 */ /* 0x000fe20000410000 */
[-C--:B------:R-:W-:Y:S01]  /*151d0*/  ISETP.GE.AND P4, PT, R231, R3.reuse, PT ;  /* 0x00000003e700720c */ /* 0x080fe20003f86270 */
[----:B------:R-:W-:Y:S01]  /*151e0*/  FFMA.FTZ R13, R222, UR4, R59 ;  /* 0x00000004de0d7c23 */ /* 0x000fe2000801003b */
[----:B------:R-:W-:Y:S01]  /*151f0*/  LOP3.LUT R222, R55, 0x9, R186, 0xfe, !PT ;  /* 0x0000000937de7812 */ /* 0x000fe200078efeba */
[----:B---3--:R-:W-:Y:S01]  /*15200*/  FFMA.FTZ R96, R136, UR4, R48 ;  /* 0x0000000488607c23 */ /* 0x008fe20008010030 */
[----:B------:R-:W-:Y:S01]  /*15210*/  FSEL R55, R49, -INF , !P4 ;  /* 0xff80000031377808 */ /* 0x000fe20006000000 */
[----:B------:R-:W2:Y:S01]  /*15220*/  MUFU.TANH R51, R51 ;  /* 0x0000003300337308 */ /* 0x000ea20000002400 */
[-C--:B------:R-:W-:Y:S01]  /*15230*/  ISETP.GE.AND P4, PT, R235, R3.reuse, PT ;  /* 0x00000003eb00720c */ /* 0x080fe20003f86270 */
[----:B-1----:R-:W-:Y:S01]  /*15240*/  FFMA.FTZ R42, R135, UR4, R42 ;  /* 0x00000004872a7c23 */ /* 0x002fe2000801002a */
[----:B------:R-:W-:Y:S01]  /*15250*/  FSEL R13, R13, -INF , !P3 ;  /* 0xff8000000d0d7808 */ /* 0x000fe20005800000 */
[----:B------:R-:W-:Y:S01]  /*15260*/  FMUL.FTZ R49, R15, c[0x0][0x2ec] ;  /* 0x0000bb000f317a20 */ /* 0x000fe20000410000 */
[----:B------:R-:W-:Y:S01]  /*15270*/  FSEL R57, R45, -INF , !P4 ;  /* 0xff8000002d397808 */ /* 0x000fe20006000000 */
[----:B------:R-:W-:Y:S01]  /*15280*/  FMUL.FTZ R45, R8, c[0x0][0x2ec] ;  /* 0x0000bb00082d7a20 */ /* 0x000fe20000410000 */
[-C--:B------:R-:W-:Y:S01]  /*15290*/  ISETP.GE.AND P3, PT, R229, R3.reuse, PT ;  /* 0x00000003e500720c */ /* 0x080fe20003f66270 */
[----:B------:R-:W1:Y:S01]  /*152a0*/  MUFU.TANH R41, R41 ;  /* 0x0000002900297308 */ /* 0x000e620000002400 */
[----:B------:R-:W-:Y:S01]  /*152b0*/  ISETP.GE.AND P4, PT, R237, R3, PT ;  /* 0x00000003ed00720c */ /* 0x000fe20003f86270 */
[----:B------:R-:W-:Y:S01]  /*152c0*/  FFMA.FTZ R43, R136, UR4, R43 ;  /* 0x00000004882b7c23 */ /* 0x000fe2000801002b */
[----:B------:R-:W-:-:S02]  /*152d0*/  FSEL R31, R31, -INF , !P3 ;  /* 0xff8000001f1f7808 */ /* 0x000fc40005800000 */
[----:B------:R-:W-:Y:S01]  /*152e0*/  FSEL R175, R40, -INF , !P4 ;  /* 0xff80000028af7808 */ /* 0x000fe20006000000 */
[----:B------:R-:W-:Y:S01]  /*152f0*/  FMUL.FTZ R40, R9, c[0x0][0x2ec] ;  /* 0x0000bb0009287a20 */ /* 0x000fe20000410000 */
[-C--:B------:R-:W-:Y:S01]  /*15300*/  ISETP.GE.AND P3, PT, R233, R3.reuse, PT ;  /* 0x00000003e900720c */ /* 0x080fe20003f66270 */
[----:B------:R-:W3:Y:S01]  /*15310*/  MUFU.TANH R65, R65 ;  /* 0x0000004100417308 */ /* 0x000ee20000002400 */
[----:B--2---:R-:W-:Y:S01]  /*15320*/  FFMA.FTZ R15, R232, UR4, R51 ;  /* 0x00000004e80f7c23 */ /* 0x004fe20008010033 */
[-C--:B------:R-:W-:Y:S01]  /*15330*/  ISETP.GE.AND P4, PT, R239, R3.reuse, PT ;  /* 0x00000003ef00720c */ /* 0x080fe20003f86270 */
[----:B------:R-:W-:Y:S01]  /*15340*/  IMAD.U32 R51, RZ, RZ, UR7 ;  /* 0x00000007ff337e24 */ /* 0x000fe2000f8e00ff */
[----:B------:R-:W-:Y:S01]  /*15350*/  LOP3.LUT R191, R191, 0xf1, R186, 0xfe, !PT ;  /* 0x000000f1bfbf7812 */ /* 0x000fe200078efeba */
[----:B------:R-:W-:Y:S01]  /*15360*/  IMAD.U32 R9, RZ, RZ, UR7 ;  /* 0x00000007ff097e24 */ /* 0x000fe2000f8e00ff */
[----:B------:R-:W-:Y:S01]  /*15370*/  FSEL R15, R15, -INF , !P3 ;  /* 0xff8000000f0f7808 */ /* 0x000fe20005800000 */
[----:B------:R-:W-:Y:S01]  /*15380*/  IMAD.U32 R233, RZ, RZ, UR7 ;  /* 0x00000007ffe97e24 */ /* 0x000fe2000f8e00ff */
[----:B------:R-:W2:Y:S01]  /*15390*/  I2F R242, R145 ;  /* 0x0000009100f27306 */ /* 0x000ea20000201400 */
[----:B-1----:R-:W-:Y:S01]  /*153a0*/  FFMA.FTZ R41, R238, UR4, R41 ;  /* 0x00000004ee297c23 */ /* 0x002fe20008010029 */
[----:B------:R-:W-:-:S02]  /*153b0*/  ISETP.GE.AND P3, PT, R236, R3, PT ;  /* 0x00000003ec00720c */ /* 0x000fc40003f66270 */
[--C-:B------:R-:W-:Y:S02]  /*153c0*/  LOP3.LUT R226, R51, 0x10, R186.reuse, 0xfe, !PT ;  /* 0x0000001033e27812 */ /* 0x100fe400078efeba */
[----:B------:R-:W-:Y:S02]  /*153d0*/  FSEL R179, R41, -INF , !P4 ;  /* 0xff80000029b37808 */ /* 0x000fe40006000000 */
[----:B------:R-:W1:Y:S01]  /*153e0*/  MUFU.TANH R44, R44 ;  /* 0x0000002c002c7308 */ /* 0x000e620000002400 */
[----:B---3--:R-:W-:Y:S01]  /*153f0*/  FFMA.FTZ R92, R238, UR4, R65 ;  /* 0x00000004ee5c7c23 */ /* 0x008fe20008010041 */
[----:B------:R-:W-:Y:S02]  /*15400*/  ISETP.GE.AND P4, PT, R145, R3, PT ;  /* 0x000000039100720c */ /* 0x000fe40003f86270 */
[C-C-:B------:R-:W-:Y:S02]  /*15410*/  LOP3.LUT R230, R51.reuse, 0x11, R186.reuse, 0xfe, !PT ;  /* 0x0000001133e67812 */ /* 0x140fe400078efeba */
[----:B------:R-:W-:-:S02]  /*15420*/  LOP3.LUT R8, R51, 0x18, R186, 0xfe, !PT ;  /* 0x0000001833087812 */ /* 0x000fc400078efeba */
[----:B------:R3:W-:Y:S01]  /*15430*/  MUFU.TANH R123, R112 ;  /* 0x00000070007b7308 */ /* 0x0007e20000002400 */
[----:B--2---:R-:W-:Y:S01]  /*15440*/  FFMA.FTZ R37, R242, UR4, R37 ;  /* 0x00000004f2257c23 */ /* 0x004fe20008010025 */
[C-C-:B------:R-:W-:Y:S02]  /*15450*/  LOP3.LUT R136, R9.reuse, 0x20, R186.reuse, 0xfe, !PT ;  /* 0x0000002009887812 */ /* 0x140fe400078efeba */
[----:B------:R-:W-:Y:S02]  /*15460*/  LOP3.LUT R238, R9, 0x21, R186, 0xfe, !PT ;  /* 0x0000002109ee7812 */ /* 0x000fe400078efeba */
[----:B------:R-:W-:Y:S01]  /*15470*/  FSEL R185, R37, -INF , !P4 ;  /* 0xff80000025b97808 */ /* 0x000fe20006000000 */
[----:B------:R-:W-:Y:S01]  /*15480*/  IMAD.U32 R37, RZ, RZ, UR7 ;  /* 0x00000007ff257e24 */ /* 0x000fe2000f8e00ff */
[----:B------:R2:W-:Y:S01]  /*15490*/  MUFU.TANH R127, R120 ;  /* 0x00000078007f7308 */ /* 0x0005e20000002400 */
[----:B-1----:R-:W-:Y:S01]  /*154a0*/  FFMA.FTZ R44, R133, UR4, R44 ;  /* 0x00000004852c7c23 */ /* 0x002fe2000801002c */
[----:B------:R-:W-:Y:S01]  /*154b0*/  ISETP.GE.AND P4, PT, R243, R3, PT ;  /* 0x00000003f300720c */ /* 0x000fe20003f86270 */
[----:B------:R-:W-:Y:S01]  /*154c0*/  IMAD.MOV.U32 R133, RZ, RZ, R177 ;  /* 0x000000ffff857224 */ /* 0x000fe200078e00b1 */
[----:B------:R-:W-:-:S02]  /*154d0*/  LOP3.LUT R233, R233, 0x31, R186, 0xfe, !PT ;  /* 0x00000031e9e97812 */ /* 0x000fc400078efeba */
[----:B------:R-:W-:Y:S01]  /*154e0*/  FSEL R59, R44, -INF , !P3 ;  /* 0xff8000002c3b7808 */ /* 0x000fe20005800000 */
[----:B------:R-:W-:Y:S01]  /*154f0*/  IMAD.U32 R44, RZ, RZ, UR7 ;  /* 0x00000007ff2c7e24 */ /* 0x000fe2000f8e00ff */
[----:B------:R-:W-:Y:S01]  /*15500*/  MUFU.TANH R63, R63 ;  /* 0x0000003f003f7308 */ /* 0x000fe20000002400 */
[----:B---3--:R-:W-:Y:S01]  /*15510*/  FSEL R112, R52, -INF , !P2 ;  /* 0xff80000034707808 */ /* 0x008fe20005000000 */
[----:B------:R-:W-:Y:S01]  /*15520*/  IMAD.U32 R52, RZ, RZ, UR7 ;  /* 0x00000007ff347e24 */ /* 0x000fe2000f8e00ff */
[-C--:B------:R-:W-:Y:S02]  /*15530*/  ISETP.GE.AND P2, PT, R236, R2.reuse, PT ;  /* 0x00000002ec00720c */ /* 0x080fe40003f46270 */
[----:B------:R-:W-:Y:S01]  /*15540*/  LOP3.LUT R236, R51, 0x19, R186, 0xfe, !PT ;  /* 0x0000001933ec7812 */ /* 0x000fe200078efeba */
[----:B------:R-:W-:Y:S01]  /*15550*/  FMUL.FTZ R51, R10, c[0x0][0x2ec] ;  /* 0x0000bb000a337a20 */ /* 0x000fe20000410000 */
[----:B------:R-:W-:Y:S01]  /*15560*/  FSEL R104, R50, -INF , !P2 ;  /* 0xff80000032687808 */ /* 0x000fe20005000000 */
[----:B------:R-:W1:Y:S01]  /*15570*/  I2F R146, R147 ;  /* 0x0000009300927306 */ /* 0x000e620000201400 */
[----:B--2---:R-:W-:Y:S01]  /*15580*/  FSEL R120, R89, -INF , !P1 ;  /* 0xff80000059787808 */ /* 0x004fe20004800000 */
[----:B------:R-:W-:Y:S01]  /*15590*/  IMAD.MOV.U32 R89, RZ, RZ, R102 ;  /* 0x000000ffff597224 */ /* 0x000fe200078e0066 */
[-C--:B------:R-:W-:Y:S01]  /*155a0*/  ISETP.GE.AND P1, PT, R235, R2.reuse, PT ;  /* 0x00000002eb00720c */ /* 0x080fe20003f26270 */
[----:B------:R-:W-:Y:S01]  /*155b0*/  FMUL.FTZ R50, R11, c[0x0][0x2ec] ;  /* 0x0000bb000b327a20 */ /* 0x000fe20000410000 */
[-C--:B------:R-:W-:Y:S01]  /*155c0*/  ISETP.GE.AND P2, PT, R137, R2.reuse, PT ;  /* 0x000000028900720c */ /* 0x080fe20003f46270 */
[----:B------:R-:W-:Y:S01]  /*155d0*/  IMAD.U32 R235, RZ, RZ, UR7 ;  /* 0x00000007ffeb7e24 */ /* 0x000fe2000f8e00ff */
[----:B------:R-:W-:Y:S01]  /*155e0*/  FSEL R110, R67, -INF , !P1 ;  /* 0xff800000436e7808 */ /* 0x000fe20004800000 */
[----:B------:R-:W2:Y:S01]  /*155f0*/  MUFU.TANH R35, R35 ;  /* 0x0000002300237308 */ /* 0x000ea20000002400 */
[----:B------:R-:W-:Y:S01]  /*15600*/  ISETP.GE.AND P1, PT, R237, R2, PT ;  /* 0x00000002ed00720c */ /* 0x000fe20003f26270 */
[----:B------:R-:W-:Y:S01]  /*15610*/  FMUL.FTZ R237, R4, c[0x0][0x2ec] ;  /* 0x0000bb0004ed7a20 */ /* 0x000fe20000410000 */
[----:B------:R-:W-:-:S02]  /*15620*/  FSEL R96, R96, -INF , !P2 ;  /* 0xff80000060607808 */ /* 0x000fc40005000000 */
[----:B------:R-:W-:Y:S01]  /*15630*/  FSEL R102, R42, -INF , !P1 ;  /* 0xff8000002a667808 */ /* 0x000fe20004800000 */
[----:B------:R-:W-:Y:S01]  /*15640*/  FFMA.FTZ R42, R219, UR4, R89 ;  /* 0x00000004db2a7c23 */ /* 0x000fe20008010059 */
[-C--:B------:R-:W-:Y:S01]  /*15650*/  ISETP.GE.AND P2, PT, R241, R2.reuse, PT ;  /* 0x00000002f100720c */ /* 0x080fe20003f46270 */
[----:B------:R-:W3:Y:S01]  /*15660*/  I2F R141, R243 ;  /* 0x000000f3008d7306 */ /* 0x000ee20000201400 */
[-C--:B------:R-:W-:Y:S01]  /*15670*/  ISETP.GE.AND P1, PT, R239, R2.reuse, PT ;  /* 0x00000002ef00720c */ /* 0x080fe20003f26270 */
[----:B-1----:R-:W-:Y:S01]  /*15680*/  FFMA.FTZ R36, R146, UR4, R36 ;  /* 0x0000000492247c23 */ /* 0x002fe20008010024 */
[--C-:B------:R-:W-:Y:S01]  /*15690*/  LOP3.LUT R52, R52, 0xd0, R186.reuse, 0xfe, !PT ;  /* 0x000000d034347812 */ /* 0x100fe200078efeba */
[----:B------:R-:W-:Y:S01]  /*156a0*/  FMUL.FTZ R239, R5, c[0x0][0x2ec] ;  /* 0x0000bb0005ef7a20 */ /* 0x000fe20000410000 */
[----:B------:R-:W-:Y:S01]  /*156b0*/  FSEL R88, R34, -INF , !P2 ;  /* 0xff80000022587808 */ /* 0x000fe20005000000 */
[----:B------:R-:W-:Y:S01]  /*156c0*/  FFMA.FTZ R34, R242, UR4, R63 ;  /* 0x00000004f2227c23 */ /* 0x000fe2000801003f */
[----:B------:R-:W-:Y:S01]  /*156d0*/  FSEL R92, R92, -INF , !P1 ;  /* 0xff8000005c5c7808 */ /* 0x000fe20004800000 */
[----:B------:R-:W1:Y:S01]  /*156e0*/  MUFU.TANH R28, R28 ;  /* 0x0000001c001c7308 */ /* 0x000e620000002400 */
[----:B------:R-:W-:Y:S01]  /*156f0*/  ISETP.GE.AND P1, PT, R145, R2, PT ;  /* 0x000000029100720c */ /* 0x000fe20003f26270 */
[----:B--2---:R-:W-:Y:S01]  /*15700*/  FFMA.FTZ R11, R146, UR4, R35 ;  /* 0x00000004920b7c23 */ /* 0x004fe20008010023 */
[C-C-:B------:R-:W-:Y:S01]  /*15710*/  LOP3.LUT R10, R9.reuse, 0x28, R186.reuse, 0xfe, !PT ;  /* 0x00000028090a7812 */ /* 0x140fe200078efeba */
[----:B------:R-:W-:Y:S01]  /*15720*/  IMAD.U32 R5, RZ, RZ, UR7 ;  /* 0x00000007ff057e24 */ /* 0x000fe2000f8e00ff */
[----:B------:R-:W-:-:S02]  /*15730*/  LOP3.LUT R242, R9, 0x29, R186, 0xfe, !PT ;  /* 0x0000002909f27812 */ /* 0x000fc400078efeba */
[----:B------:R-:W-:Y:S01]  /*15740*/  LOP3.LUT R146, R9, 0x30, R186, 0xfe, !PT ;  /* 0x0000003009927812 */ /* 0x000fe200078efeba */
[----:B------:R-:W2:Y:S01]  /*15750*/  I2F R183, R245 ;  /* 0x000000f500b77306 */ /* 0x000ea20000201400 */
[-C--:B------:R-:W-:Y:S01]  /*15760*/  ISETP.GE.AND P3, PT, R137, R3.reuse, PT ;  /* 0x000000038900720c */ /* 0x080fe20003f66270 */
[----:B---3--:R-:W-:Y:S01]  /*15770*/  FFMA.FTZ R35, R141, UR4, R38 ;  /* 0x000000048d237c23 */ /* 0x008fe20008010026 */
[----:B------:R-:W-:Y:S01]  /*15780*/  FSEL R34, R34, -INF , !P1 ;  /* 0xff80000022227808 */ /* 0x000fe20004800000 */
[----:B------:R-:W-:Y:S01]  /*15790*/  FFMA.FTZ R38, R246, UR4, R115 ;  /* 0x00000004f6267c23 */ /* 0x000fe20008010073 */
[----:B------:R-:W-:Y:S02]  /*157a0*/  ISETP.GE.AND P1, PT, R243, R2, PT ;  /* 0x00000002f300720c */ /* 0x000fe40003f26270 */
[----:B------:R-:W-:Y:S01]  /*157b0*/  FSEL R177, R43, -INF , !P3 ;  /* 0xff8000002bb17808 */ /* 0x000fe20005800000 */
[----:B------:R-:W3:Y:S01]  /*157c0*/  MUFU.TANH R24, R24 ;  /* 0x0000001800187308 */ /* 0x000ee20000002400 */
[----:B-1----:R-:W-:Y:S01]  /*157d0*/  FFMA.FTZ R9, R141, UR4, R28 ;  /* 0x000000048d097c23 */ /* 0x002fe2000801001c */
[----:B------:R-:W-:Y:S01]  /*157e0*/  ISETP.GE.AND P3, PT, R241, R3, PT ;  /* 0x00000003f100720c */ /* 0x000fe20003f66270 */
[----:B------:R-:W-:Y:S01]  /*157f0*/  FMUL.FTZ R43, R6, c[0x0][0x2ec] ;  /* 0x0000bb00062b7a20 */ /* 0x000fe20000410000 */
[----:B------:R-:W-:Y:S01]  /*15800*/  FSEL R35, R35, -INF , !P1 ;  /* 0xff80000023237808 */ /* 0x000fe20004800000 */
[----:B------:R-:W-:Y:S01]  /*15810*/  IMAD.U32 R241, RZ, RZ, UR7 ;  /* 0x00000007fff17e24 */ /* 0x000fe2000f8e00ff */
[----:B------:R-:W-:-:S02]  /*15820*/  FSEL R9, R9, -INF , !P4 ;  /* 0xff80000009097808 */ /* 0x000fc40006000000 */
[----:B------:R-:W1:Y:S01]  /*15830*/  MUFU.TANH R47, R47 ;  /* 0x0000002f002f7308 */ /* 0x000e620000002400 */
[-C--:B------:R-:W-:Y:S01]  /*15840*/  ISETP.GE.AND P4, PT, R245, R3.reuse, PT ;  /* 0x00000003f500720c */ /* 0x080fe20003f86270 */
[----:B--2---:R-:W-:Y:S01]  /*15850*/  FFMA.FTZ R46, R183, UR4, R46 ;  /* 0x00000004b72e7c23 */ /* 0x004fe2000801002e */
[----:B------:R-:W-:Y:S02]  /*15860*/  LOP3.LUT R44, R44, 0xd1, R186, 0xfe, !PT ;  /* 0x000000d12c2c7812 */ /* 0x000fe400078efeba */
[----:B------:R-:W-:Y:S01]  /*15870*/  ISETP.GE.AND P1, PT, R245, R2, PT ;  /* 0x00000002f500720c */ /* 0x000fe20003f26270 */
[----:B------:R-:W-:Y:S01]  /*15880*/  IMAD.U32 R245, RZ, RZ, UR7 ;  /* 0x00000007fff57e24 */ /* 0x000fe2000f8e00ff */
[----:B------:R-:W-:Y:S01]  /*15890*/  FSEL R145, R39, -INF , !P3 ;  /* 0xff80000027917808 */ /* 0x000fe20005800000 */
[----:B------:R-:W2:Y:S01]  /*158a0*/  MUFU.TANH R20, R20 ;  /* 0x0000001400147308 */ /* 0x000ea20000002400 */
[----:B---3--:R-:W-:Y:S01]  /*158b0*/  FFMA.FTZ R24, R183, UR4, R24 ;  /* 0x00000004b7187c23 */ /* 0x008fe20008010018 */
[----:B------:R-:W-:Y:S01]  /*158c0*/  ISETP.GE.AND P3, PT, R147, R3, PT ;  /* 0x000000039300720c */ /* 0x000fe20003f66270 */
[----:B------:R-:W-:Y:S01]  /*158d0*/  IMAD.U32 R39, RZ, RZ, UR7 ;  /* 0x00000007ff277e24 */ /* 0x000fe2000f8e00ff */
[----:B------:R-:W-:-:S02]  /*158e0*/  LOP3.LUT R4, R37, 0x38, R186, 0xfe, !PT ;  /* 0x0000003825047812 */ /* 0x000fc400078efeba */
[----:B------:R-:W-:Y:S02]  /*158f0*/  FSEL R137, R24, -INF , !P4 ;  /* 0xff80000018897808 */ /* 0x000fe40006000000 */
[----:B------:R-:W3:Y:S01]  /*15900*/  MUFU.TANH R30, R30 ;  /* 0x0000001e001e7308 */ /* 0x000ee20000002400 */
[----:B-1----:R-:W-:Y:S01]  /*15910*/  FFMA.FTZ R47, R246, UR4, R47 ;  /* 0x00000004f62f7c23 */ /* 0x002fe2000801002f */
[----:B------:R-:W-:Y:S02]  /*15920*/  LOP3.LUT R246, R37, 0x39, R186, 0xfe, !PT ;  /* 0x0000003925f67812 */ /* 0x000fe400078efeba */
[----:B------:R-:W-:Y:S02]  /*15930*/  ISETP.GE.AND P4, PT, R44, R3, PT ;  /* 0x000000032c00720c */ /* 0x000fe40003f86270 */
[----:B------:R-:W-:Y:S02]  /*15940*/  FSEL R37, R46, -INF , !P1 ;  /* 0xff8000002e257808 */ /* 0x000fe40004800000 */
[----:B------:R-:W-:Y:S01]  /*15950*/  MUFU.TANH R26, R26 ;  /* 0x0000001a001a7308 */ /* 0x000fe20000002400 */
[----:B--2---:R-:W-:Y:S01]  /*15960*/  FFMA.FTZ R41, R169, UR4, R20 ;  /* 0x00000004a9297c23 */ /* 0x004fe20008010014 */
[----:B------:R-:W-:-:S02]  /*15970*/  ISETP.GE.AND P1, PT, R44, R2, PT ;  /* 0x000000022c00720c */ /* 0x000fc40003f26270 */
[----:B------:R-:W-:Y:S02]  /*15980*/  FSEL R11, R11, -INF , !P3 ;  /* 0xff8000000b0b7808 */ /* 0x000fe40005800000 */
[----:B------:R-:W-:Y:S02]  /*15990*/  ISETP.GE.AND P3, PT, R247, R3, PT ;  /* 0x00000003f700720c */ /* 0x000fe40003f66270 */
[----:B------:R-:W1:Y:S01]  /*159a0*/  I2F R52, R52 ;  /* 0x0000003400347306 */ /* 0x000e620000201400 */
[----:B---3--:R-:W-:Y:S01]  /*159b0*/  FFMA.FTZ R30, R169, UR4, R30 ;  /* 0x00000004a91e7c23 */ /* 0x008fe2000801001e */
[----:B------:R-:W-:Y:S01]  /*159c0*/  FSEL R169, R41, -INF , !P4 ;  /* 0xff80000029a97808 */ /* 0x000fe20006000000 */
[----:B------:R-:W-:Y:S01]  /*159d0*/  IMAD.U32 R41, RZ, RZ, UR7 ;  /* 0x00000007ff297e24 */ /* 0x000fe2000f8e00ff */
[----:B------:R-:W-:Y:S02]  /*159e0*/  LOP3.LUT R20, R39, 0x41, R186, 0xfe, !PT ;  /* 0x0000004127147812 */ /* 0x000fe400078efeba */
[----:B------:R-:W-:-:S02]  /*159f0*/  ISETP.GE.AND P2, PT, R147, R2, PT ;  /* 0x000000029300720c */ /* 0x000fc40003f46270 */
[----:B------:R-:W-:Y:S01]  /*15a00*/  I2F R217, R174 ;  /* 0x000000ae00d97306 */ /* 0x000fe20000201400 */
[----:B------:R-:W-:Y:S02]  /*15a10*/  LOP3.LUT R235, R235, 0xd0, R186, 0xfe, !PT ;  /* 0x000000d0ebeb7812 */ /* 0x000fe400078efeba */
[----:B------:R-:W-:Y:S02]  /*15a20*/  FSEL R39, R30, -INF , !P1 ;  /* 0xff8000001e277808 */ /* 0x000fe40004800000 */
[----:B------:R-:W-:Y:S02]  /*15a30*/  ISETP.GE.AND P1, PT, R174, R2, PT ;  /* 0x00000002ae00720c */ /* 0x000fe40003f26270 */
[----:B------:R-:W-:Y:S01]  /*15a40*/  FSEL R115, R47, -INF , !P3 ;  /* 0xff8000002f737808 */ /* 0x000fe20005800000 */
[----:B------:R-:W2:Y:S01]  /*15a50*/  MUFU.TANH R190, R190 ;  /* 0x000000be00be7308 */ /* 0x000ea20000002400 */
[----:B-1----:R-:W-:Y:S01]  /*15a60*/  FFMA.FTZ R135, R52, UR4, R26 ;  /* 0x0000000434877c23 */ /* 0x002fe2000801001a */
[----:B------:R-:W-:Y:S01]  /*15a70*/  ISETP.GE.AND P4, PT, R174, R3, PT ;  /* 0x00000003ae00720c */ /* 0x000fe20003f86270 */
[----:B------:R-:W-:Y:S01]  /*15a80*/  IMAD.U32 R47, RZ, RZ, UR7 ;  /* 0x00000007ff2f7e24 */ /* 0x000fe2000f8e00ff */
[----:B------:R-:W-:-:S02]  /*15a90*/  FSEL R36, R36, -INF , !P2 ;  /* 0xff80000024247808 */ /* 0x000fc40005000000 */
[----:B------:R-:W-:Y:S02]  /*15aa0*/  ISETP.GE.AND P3, PT, R235, R3, PT ;  /* 0x00000003eb00720c */ /* 0x000fe40003f66270 */
[----:B------:R-:W1:Y:S01]  /*15ab0*/  MUFU.TANH R22, R22 ;  /* 0x0000001600167308 */ /* 0x000e620000002400 */
[C-C-:B------:R-:W-:Y:S02]  /*15ac0*/  LOP3.LUT R6, R41.reuse, 0x48, R186.reuse, 0xfe, !PT ;  /* 0x0000004829067812 */ /* 0x140fe400078efeba */
[----:B------:R-:W-:Y:S02]  /*15ad0*/  LOP3.LUT R30, R41, 0x49, R186, 0xfe, !PT ;  /* 0x00000049291e7812 */ /* 0x000fe400078efeba */
[----:B------:R-:W-:Y:S01]  /*15ae0*/  ISETP.GE.AND P2, PT, R247, R2, PT ;  /* 0x00000002f700720c */ /* 0x000fe20003f46270 */
[----:B------:R-:W-:Y:S01]  /*15af0*/  IMAD.U32 R247, RZ, RZ, UR7 ;  /* 0x00000007fff77e24 */ /* 0x000fe2000f8e00ff */
[----:B------:R-:W-:Y:S01]  /*15b00*/  FSEL R135, R135, -INF , !P3 ;  /* 0xff80000087877808 */ /* 0x000fe20005800000 */
[----:B------:R-:W3:Y:S01]  /*15b10*/  MUFU.TANH R16, R16 ;  /* 0x0000001000107308 */ /* 0x000ee20000002400 */
[----:B--2---:R-:W-:Y:S01]  /*15b20*/  FFMA.FTZ R190, R217, UR4, R190 ;  /* 0x00000004d9be7c23 */ /* 0x004fe200080100be */
[----:B------:R-:W-:-:S02]  /*15b30*/  FSEL R38, R38, -INF , !P2 ;  /* 0xff80000026267808 */ /* 0x000fc40005000000 */
[-C--:B------:R-:W-:Y:S02]  /*15b40*/  ISETP.GE.AND P2, PT, R235, R2.reuse, PT ;  /* 0x00000002eb00720c */ /* 0x080fe40003f46270 */
[----:B------:R-:W-:Y:S02]  /*15b50*/  FSEL R41, R190, -INF , !P1 ;  /* 0xff800000be297808 */ /* 0x000fe40004800000 */
[----:B------:R-:W-:Y:S01]  /*15b60*/  I2F R64, R66 ;  /* 0x0000004200407306 */ /* 0x000fe20000201400 */
[----:B-1----:R-:W-:Y:S01]  /*15b70*/  FFMA.FTZ R22, R219, UR4, R22 ;  /* 0x00000004db167c23 */ /* 0x002fe20008010016 */
[----:B------:R-:W-:Y:S02]  /*15b80*/  ISETP.GE.AND P1, PT, R66, R2, PT ;  /* 0x000000024200720c */ /* 0x000fe40003f26270 */
[--C-:B------:R-:W-:Y:S02]  /*15b90*/  LOP3.LUT R26, R5, 0x40, R186.reuse, 0xfe, !PT ;  /* 0x00000040051a7812 */ /* 0x100fe400078efeba */
[----:B------:R-:W-:-:S02]  /*15ba0*/  LOP3.LUT R241, R241, 0x18, R186, 0xfe, !PT ;  /* 0x00000018f1f17812 */ /* 0x000fc400078efeba */
[----:B------:R-:W1:Y:S01]  /*15bb0*/  MUFU.TANH R49, R49 ;  /* 0x0000003100317308 */ /* 0x000e620000002400 */
[----:B---3--:R-:W-:Y:S01]  /*15bc0*/  FFMA.FTZ R16, R217, UR4, R16 ;  /* 0x00000004d9107c23 */ /* 0x008fe20008010010 */
[--C-:B------:R-:W-:Y:S02]  /*15bd0*/  LOP3.LUT R245, R245, 0x19, R186.reuse, 0xfe, !PT ;  /* 0x00000019f5f57812 */ /* 0x100fe400078efeba */
[----:B------:R-:W-:Y:S02]  /*15be0*/  LOP3.LUT R247, R247, 0x20, R186, 0xfe, !PT ;  /* 0x00000020f7f77812 */ /* 0x000fe400078efeba */
[----:B------:R-:W-:Y:S02]  /*15bf0*/  FSEL R141, R16, -INF , !P4 ;  /* 0xff800000108d7808 */ /* 0x000fe40006000000 */
[----:B------:R-:W-:Y:S01]  /*15c00*/  I2F R18, R69 ;  /* 0x0000004500127306 */ /* 0x000fe20000201400 */
[----:B------:R-:W-:-:S07]  /*15c10*/  ISETP.GE.AND P4, PT, R66, R3, PT ;  /* 0x000000034200720c */ /* 0x000fce0003f86270 */
[----:B------:R-:W2:Y:S01]  /*15c20*/  MUFU.TANH R53, R53 ;  /* 0x0000003500357308 */ /* 0x000ea20000002400 */
[----:B-1----:R-:W-:-:S07]  /*15c30*/  FFMA.FTZ R49, R64, UR4, R49 ;  /* 0x0000000440317c23 */ /* 0x002fce0008010031 */
[----:B------:R-:W-:Y:S08]  /*15c40*/  I2F R60, R184 ;  /* 0x000000b8003c7306 */ /* 0x000ff00000201400 */
[----:B------:R-:W1:Y:S01]  /*15c50*/  MUFU.TANH R45, R45 ;  /* 0x0000002d002d7308 */ /* 0x000e620000002400 */
[----:B--2---:R-:W-:-:S07]  /*15c60*/  FFMA.FTZ R44, R18, UR4, R53 ;  /* 0x00000004122c7c23 */ /* 0x004fce0008010035 */
[----:B------:R-:W2:Y:S08]  /*15c70*/  MUFU.TANH R51, R51 ;  /* 0x0000003300337308 */ /* 0x000eb00000002400 */
[----:B------:R-:W-:Y:S01]  /*15c80*/  I2F R61, R62 ;  /* 0x0000003e003d7306 */ /* 0x000fe20000201400 */
[----:B-1----:R-:W-:-:S07]  /*15c90*/  FFMA.FTZ R45, R60, UR4, R45 ;  /* 0x000000043c2d7c23 */ /* 0x002fce000801002d */
[----:B------:R1:W3:Y:S01]  /*15ca0*/  MUFU.TANH R48, R40 ;  /* 0x0000002800307308 */ /* 0x0002e20000002400 */
[----:B--2---:R-:W-:Y:S01]  /*15cb0*/  FFMA.FTZ R46, R60, UR4, R51 ;  /* 0x000000043c2e7c23 */ /* 0x004fe20008010033 */
[----:B------:R-:W-:Y:S01]  /*15cc0*/  LOP3.LUT R60, R47, 0x58, R186, 0xfe, !PT ;  /* 0x000000582f3c7812 */ /* 0x000fe200078efeba */
[----:B------:R-:W-:-:S05]  /*15cd0*/  IMAD.U32 R51, RZ, RZ, UR7 ;  /* 0x00000007ff337e24 */ /* 0x000fca000f8e00ff */
[----:B------:R-:W2:Y:S01]  /*15ce0*/  MUFU.TANH R50, R50 ;  /* 0x0000003200327308 */ /* 0x000ea20000002400 */
[----:B-1----:R-:W-:-:S07]  /*15cf0*/  FFMA.FTZ R40, R52, UR4, R133 ;  /* 0x0000000434287c23 */ /* 0x002fce0008010085 */
[----:B------:R1:W-:Y:S01]  /*15d00*/  MUFU.TANH R219, R43 ;  /* 0x0000002b00db7308 */ /* 0x0003e20000002400 */
[----:B------:R-:W-:Y:S02]  /*15d10*/  IMAD.U32 R52, RZ, RZ, UR7 ;  /* 0x00000007ff347e24 */ /* 0x000fe4000f8e00ff */
[----:B------:R-:W-:Y:S01]  /*15d20*/  FFMA.FTZ R133, R18, UR4, R103 ;  /* 0x0000000412857c23 */ /* 0x000fe20008010067 */
[----:B------:R-:W-:Y:S01]  /*15d30*/  FSEL R40, R40, -INF , !P2 ;  /* 0xff80000028287808 */ /* 0x000fe20005000000 */
[C---:B---3--:R-:W-:Y:S01]  /*15d40*/  FFMA.FTZ R47, R61.reuse, UR4, R48 ;  /* 0x000000043d2f7c23 */ /* 0x048fe20008010030 */
[----:B------:R-:W-:Y:S01]  /*15d50*/  LOP3.LUT R52, R52, 0xd8, R186, 0xfe, !PT ;  /* 0x000000d834347812 */ /* 0x000fe200078efeba */
[----:B--2---:R-:W-:Y:S01]  /*15d60*/  FFMA.FTZ R50, R61, UR4, R50 ;  /* 0x000000043d327c23 */ /* 0x004fe20008010032 */
[----:B------:R-:W-:Y:S01]  /*15d70*/  I2F R56, R191 ;  /* 0x000000bf00387306 */ /* 0x000fe20000201400 */
[----:B------:R-:W-:Y:S01]  /*15d80*/  FMUL.FTZ R61, R218, c[0x0][0x2ec] ;  /* 0x0000bb00da3d7a20 */ /* 0x000fe20000410000 */
[----:B------:R-:W-:-:S02]  /*15d90*/  ISETP.GE.AND P3, PT, R52, R3, PT ;  /* 0x000000033400720c */ /* 0x000fc40003f66270 */
[----:B------:R-:W-:Y:S02]  /*15da0*/  ISETP.GE.AND P2, PT, R52, R2, PT ;  /* 0x000000023400720c */ /* 0x000fe40003f46270 */
[----:B------:R-:W-:Y:S01]  /*15db0*/  FSEL R147, R22, -INF , !P3 ;  /* 0xff80000016937808 */ /* 0x000fe20005800000 */
[----:B-1----:R-:W-:Y:S01]  /*15dc0*/  IMAD.U32 R43, RZ, RZ, UR7 ;  /* 0x00000007ff2b7e24 */ /* 0x002fe2000f8e00ff */
[----:B------:R-:W1:Y:S01]  /*15dd0*/  MUFU.TANH R7, R7 ;  /* 0x0000000700077308 */ /* 0x000e620000002400 */
[----:B------:R-:W-:Y:S02]  /*15de0*/  ISETP.GE.AND P3, PT, R69, R3, PT ;  /* 0x000000034500720c */ /* 0x000fe40003f66270 */
[----:B------:R-:W-:Y:S02]  /*15df0*/  FSEL R42, R42, -INF , !P2 ;  /* 0xff8000002a2a7808 */ /* 0x000fe40005000000 */
[C-C-:B------:R-:W-:Y:S02]  /*15e00*/  LOP3.LUT R18, R43.reuse, 0x50, R186.reuse, 0xfe, !PT ;  /* 0x000000502b127812 */ /* 0x140fe400078efeba */
[----:B------:R-:W-:Y:S01]  /*15e10*/  LOP3.LUT R66, R43, 0x51, R186, 0xfe, !PT ;  /* 0x000000512b427812 */ /* 0x000fe200078efeba */
[----:B------:R-:W2:Y:S01]  /*15e20*/  MUFU.TANH R223, R223 ;  /* 0x000000df00df7308 */ /* 0x000ea20000002400 */
[----:B------:R-:W-:Y:S01]  /*15e30*/  FSEL R43, R49, -INF , !P1 ;  /* 0xff800000312b7808 */ /* 0x000fe20004800000 */
[----:B------:R-:W-:Y:S01]  /*15e40*/  FMUL.FTZ R49, R216, c[0x0][0x2ec] ;  /* 0x0000bb00d8317a20 */ /* 0x000fe20000410000 */
[----:B------:R-:W-:-:S02]  /*15e50*/  FSEL R133, R133, -INF , !P3 ;  /* 0xff80000085857808 */ /* 0x000fc40005800000 */
[----:B------:R-:W-:Y:S02]  /*15e60*/  ISETP.GE.AND P3, PT, R184, R3, PT ;  /* 0x00000003b800720c */ /* 0x000fe40003f66270 */
[-C--:B------:R-:W-:Y:S01]  /*15e70*/  ISETP.GE.AND P2, PT, R69, R2.reuse, PT ;  /* 0x000000024500720c */ /* 0x080fe20003f46270 */
[----:B------:R-:W3:Y:S01]  /*15e80*/  I2F R12, R188 ;  /* 0x000000bc000c7306 */ /* 0x000ee20000201400 */
[----:B------:R-:W-:Y:S01]  /*15e90*/  FSEL R89, R45, -INF , !P3 ;  /* 0xff8000002d597808 */ /* 0x000fe20005800000 */
[----:B------:R-:W-:Y:S01]  /*15ea0*/  IMAD.U32 R45, RZ, RZ, UR7 ;  /* 0x00000007ff2d7e24 */ /* 0x000fe2000f8e00ff */
[----:B------:R-:W-:Y:S01]  /*15eb0*/  FSEL R44, R44, -INF , !P2 ;  /* 0xff8000002c2c7808 */ /* 0x000fe20005000000 */
[----:B-1----:R-:W-:Y:S01]  /*15ec0*/  FFMA.FTZ R48, R56, UR4, R7 ;  /* 0x0000000438307c23 */ /* 0x002fe20008010007 */
[-C--:B------:R-:W-:Y:S01]  /*15ed0*/  ISETP.GE.AND P2, PT, R184, R2.reuse, PT ;  /* 0x00000002b800720c */ /* 0x080fe20003f46270 */
[----:B------:R-:W-:Y:S01]  /*15ee0*/  IMAD.U32 R7, RZ, RZ, UR7 ;  /* 0x00000007ff077e24 */ /* 0x000fe2000f8e00ff */
[----:B------:R-:W-:Y:S01]  /*15ef0*/  ISETP.GE.AND P1, PT, R62, R2, PT ;  /* 0x000000023e00720c */ /* 0x000fe20003f26270 */
[----:B------:R-:W1:Y:S01]  /*15f00*/  MUFU.TANH R237, R237 ;  /* 0x000000ed00ed7308 */ /* 0x000e620000002400 */
[----:B------:R-:W-:Y:S01]  /*15f10*/  FSEL R46, R46, -INF , !P2 ;  /* 0xff8000002e2e7808 */ /* 0x000fe20005000000 */
[----:B--2---:R-:W-:Y:S01]  /*15f20*/  FFMA.FTZ R103, R64, UR4, R223 ;  /* 0x0000000440677c23 */ /* 0x004fe200080100df */
[----:B------:R-:W-:-:S02]  /*15f30*/  LOP3.LUT R174, R45, 0x59, R186, 0xfe, !PT ;  /* 0x000000592dae7812 */ /* 0x000fc400078efeba */
[----:B------:R-:W-:Y:S02]  /*15f40*/  FSEL R45, R50, -INF , !P1 ;  /* 0xff800000322d7808 */ /* 0x000fe40004800000 */
[-C--:B------:R-:W-:Y:S01]  /*15f50*/  ISETP.GE.AND P2, PT, R191, R2.reuse, PT ;  /* 0x00000002bf00720c */ /* 0x080fe20003f46270 */
[----:B------:R-:W2:Y:S01]  /*15f60*/  MUFU.TANH R239, R239 ;  /* 0x000000ef00ef7308 */ /* 0x000ea20000002400 */
[----:B---3--:R-:W-:Y:S01]  /*15f70*/  FFMA.FTZ R50, R12, UR4, R219 ;  /* 0x000000040c327c23 */ /* 0x008fe200080100db */
[----:B------:R-:W-:Y:S02]  /*15f80*/  FSEL R103, R103, -INF , !P4 ;  /* 0xff80000067677808 */ /* 0x000fe40006000000 */
[C---:B------:R-:W-:Y:S02]  /*15f90*/  ISETP.GE.AND P4, PT, R188.reuse, R3, PT ;  /* 0x00000003bc00720c */ /* 0x040fe40003f86270 */
[----:B------:R-:W-:Y:S02]  /*15fa0*/  ISETP.GE.AND P3, PT, R188, R2, PT ;  /* 0x00000002bc00720c */ /* 0x000fe40003f66270 */
[----:B------:R-:W-:Y:S01]  /*15fb0*/  I2F R58, R213 ;  /* 0x000000d5003a7306 */ /* 0x000fe20000201400 */
[----:B-1----:R-:W-:Y:S01]  /*15fc0*/  FFMA.FTZ R53, R12, UR4, R237 ;  /* 0x000000040c357c23 */ /* 0x002fe200080100ed */
[----:B------:R-:W-:-:S02]  /*15fd0*/  LOP3.LUT R12, R51, 0x60, R186, 0xfe, !PT ;  /* 0x00000060330c7812 */ /* 0x000fc400078efeba */
[----:B------:R-:W-:Y:S02]  /*15fe0*/  FSEL R50, R50, -INF , !P3 ;  /* 0xff80000032327808 */ /* 0x000fe40005800000 */
[----:B------:R-:W-:Y:S02]  /*15ff0*/  FSEL R53, R53, -INF , !P4 ;  /* 0xff80000035357808 */ /* 0x000fe40006000000 */
[----:B------:R-:W1:Y:S01]  /*16000*/  MUFU.TANH R49, R49 ;  /* 0x0000003100317308 */ /* 0x000e620000002400 */
[----:B--2---:R-:W-:Y:S01]  /*16010*/  FFMA.FTZ R52, R56, UR4, R239 ;  /* 0x0000000438347c23 */ /* 0x004fe200080100ef */
[----:B------:R-:W-:Y:S01]  /*16020*/  LOP3.LUT R56, R51, 0x61, R186, 0xfe, !PT ;  /* 0x0000006133387812 */ /* 0x000fe200078efeba */
[----:B------:R-:W-:Y:S01]  /*16030*/  IMAD.U32 R239, RZ, RZ, UR7 ;  /* 0x00000007ffef7e24 */ /* 0x000fe2000f8e00ff */
[----:B------:R-:W-:Y:S02]  /*16040*/  ISETP.GE.AND P4, PT, R213, R3, PT ;  /* 0x00000003d500720c */ /* 0x000fe40003f86270 */
[----:B------:R-:W-:-:S02]  /*16050*/  FSEL R47, R47, -INF , !P5 ;  /* 0xff8000002f2f7808 */ /* 0x000fc40006800000 */
[----:B------:R-:W2:Y:S01]  /*16060*/  MUFU.TANH R61, R61 ;  /* 0x0000003d003d7308 */ /* 0x000ea20000002400 */
[-C--:B------:R-:W-:Y:S02]  /*16070*/  ISETP.GE.AND P3, PT, R54, R3.reuse, PT ;  /* 0x000000033600720c */ /* 0x080fe40003f66270 */
[----:B------:R-:W-:Y:S02]  /*16080*/  ISETP.GE.AND P5, PT, R191, R3, PT ;  /* 0x00000003bf00720c */ /* 0x000fe40003fa6270 */
[----:B------:R-:W-:Y:S02]  /*16090*/  ISETP.GE.AND P1, PT, R213, R2, PT ;  /* 0x00000002d500720c */ /* 0x000fe40003f26270 */
[----:B------:R-:W-:Y:S01]  /*160a0*/  FSEL R52, R52, -INF , !P5 ;  /* 0xff80000034347808 */ /* 0x000fe20006800000 */
[----:B------:R-:W3:Y:S01]  /*160b0*/  I2F R14, R54 ;  /* 0x00000036000e7306 */ /* 0x000ee20000201400 */
[----:B-1----:R-:W-:Y:S01]  /*160c0*/  FFMA.FTZ R51, R58, UR4, R49 ;  /* 0x000000043a337c23 */ /* 0x002fe20008010031 */
[----:B------:R-:W-:-:S02]  /*160d0*/  FSEL R49, R48, -INF , !P2 ;  /* 0xff80000030317808 */ /* 0x000fc40005000000 */
[-C--:B------:R-:W-:Y:S02]  /*160e0*/  ISETP.GE.AND P5, PT, R220, R3.reuse, PT ;  /* 0x00000003dc00720c */ /* 0x080fe40003fa6270 */
[----:B------:R-:W-:Y:S02]  /*160f0*/  FSEL R51, R51, -INF , !P4 ;  /* 0xff80000033337808 */ /* 0x000fe40006000000 */
[----:B------:R-:W1:Y:S01]  /*16100*/  I2F R232, R8 ;  /* 0x0000000800e87306 */ /* 0x000e620000201400 */
[----:B--2---:R-:W-:Y:S01]  /*16110*/  FFMA.FTZ R48, R58, UR4, R61 ;  /* 0x000000043a307c23 */ /* 0x004fe2000801003d */
[----:B------:R-:W-:Y:S01]  /*16120*/  ISETP.GE.AND P4, PT, R8, R3, PT ;  /* 0x000000030800720c */ /* 0x000fe20003f86270 */
[----:B------:R-:W-:Y:S01]  /*16130*/  IMAD.U32 R61, RZ, RZ, UR7 ;  /* 0x00000007ff3d7e24 */ /* 0x000fe2000f8e00ff */
[----:B------:R-:W-:Y:S02]  /*16140*/  LOP3.LUT R58, R7, 0x69, R186, 0xfe, !PT ;  /* 0x00000069073a7812 */ /* 0x000fe400078efeba */
[----:B------:R-:W-:-:S02]  /*16150*/  FSEL R48, R48, -INF , !P1 ;  /* 0xff80000030307808 */ /* 0x000fc40004800000 */
[----:B------:R-:W-:Y:S01]  /*16160*/  MUFU.TANH R143, R143 ;  /* 0x0000008f008f7308 */ /* 0x000fe20000002400 */
[--C-:B------:R-:W-:Y:S01]  /*16170*/  LOP3.LUT R188, R61, 0x70, R186.reuse, 0xfe, !PT ;  /* 0x000000703dbc7812 */ /* 0x100fe200078efeba */
[----:B---3--:R-:W-:Y:S01]  /*16180*/  FFMA.FTZ R61, R14, UR4, R127 ;  /* 0x000000040e3d7c23 */ /* 0x008fe2000801007f */
[-C--:B------:R-:W-:Y:S02]  /*16190*/  ISETP.GE.AND P1, PT, R226, R3.reuse, PT ;  /* 0x00000003e200720c */ /* 0x080fe40003f26270 */
[----:B------:R-:W-:Y:S01]  /*161a0*/  LOP3.LUT R54, R7, 0x68, R186, 0xfe, !PT ;  /* 0x0000006807367812 */ /* 0x000fe200078efeba */
[----:B------:R-:W-:Y:S01]  /*161b0*/  FFMA.FTZ R7, R170, UR4, R139 ;  /* 0x00000004aa077c23 */ /* 0x000fe2000801008b */
[----:B------:R-:W-:Y:S01]  /*161c0*/  FSEL R61, R61, -INF , !P3 ;  /* 0xff8000003d3d7808 */ /* 0x000fe20005800000 */
[----:B------:R-:W2:Y:S01]  /*161d0*/  I2F R234, R236 ;  /* 0x000000ec00ea7306 */ /* 0x000ea20000201400 */
[----:B-1----:R-:W-:Y:S01]  /*161e0*/  FFMA.FTZ R123, R232, UR4, R123 ;  /* 0x00000004e87b7c23 */ /* 0x002fe2000801007b */
[----:B------:R-:W-:-:S02]  /*161f0*/  ISETP.GE.AND P3, PT, R236, R3, PT ;  /* 0x00000003ec00720c */ /* 0x000fc40003f66270 */
[-C--:B------:R-:W-:Y:S02]  /*16200*/  ISETP.GE.AND P2, PT, R222, R3.reuse, PT ;  /* 0x00000003de00720c */ /* 0x080fe40003f46270 */
[----:B------:R-:W-:Y:S02]  /*16210*/  FSEL R123, R123, -INF , !P4 ;  /* 0xff8000007b7b7808 */ /* 0x000fe40006000000 */
[----:B------:R-:W-:Y:S01]  /*16220*/  MUFU.TANH R138, R138 ;  /* 0x0000008a008a7308 */ /* 0x000fe20000002400 */
[-C--:B------:R-:W-:Y:S02]  /*16230*/  ISETP.GE.AND P4, PT, R242, R3.reuse, PT ;  /* 0x00000003f200720c */ /* 0x080fe40003f86270 */
[----:B------:R-:W-:Y:S02]  /*16240*/  FSEL R7, R7, -INF , !P6 ;  /* 0xff80000007077808 */ /* 0x000fe40007000000 */
[----:B------:R-:W-:Y:S02]  /*16250*/  LOP3.LUT R239, R239, 0x11, R186, 0xfe, !PT ;  /* 0x00000011efef7812 */ /* 0x000fe400078efeba */
[----:B------:R-:W-:Y:S01]  /*16260*/  ISETP.GE.AND P6, PT, R230, R3, PT ;  /* 0x00000003e600720c */ /* 0x000fe20003fc6270 */
[----:B------:R-:W1:Y:S01]  /*16270*/  I2F R221, R220 ;  /* 0x000000dc00dd7306 */ /* 0x000e620000201400 */
[----:B--2---:R-:W-:-:S05]  /*16280*/  FFMA.FTZ R143, R234, UR4, R143 ;  /* 0x00000004ea8f7c23 */ /* 0x004fca000801008f */
[----:B------:R-:W-:Y:S02]  /*16290*/  FSEL R143, R143, -INF , !P3 ;  /* 0xff8000008f8f7808 */ /* 0x000fe40005800000 */
[----:B------:R-:W2:Y:S01]  /*162a0*/  I2F R229, R226 ;  /* 0x000000e200e57306 */ /* 0x000ea20000201400 */
[----:B------:R-:W-:-:S07]  /*162b0*/  ISETP.GE.AND P3, PT, R146, R3, PT ;  /* 0x000000039200720c */ /* 0x000fce0003f66270 */
[----:B------:R-:W-:Y:S01]  /*162c0*/  MUFU.TANH R182, R182 ;  /* 0x000000b600b67308 */ /* 0x000fe20000002400 */
[----:B-1----:R-:W-:Y:S02]  /*162d0*/  FFMA.FTZ R138, R221, UR4, R138 ;  /* 0x00000004dd8a7c23 */ /* 0x002fe4000801008a */
[----:B------:R-:W-:-:S03]  /*162e0*/  IMAD.U32 R221, RZ, RZ, UR7 ;  /* 0x00000007ffdd7e24 */ /* 0x000fc6000f8e00ff */
[----:B------:R-:W-:Y:S02]  /*162f0*/  FSEL R127, R138, -INF , !P5 ;  /* 0xff8000008a7f7808 */ /* 0x000fe40006800000 */
[----:B------:R-:W1:Y:S01]  /*16300*/  I2F R63, R242 ;  /* 0x000000f2003f7306 */ /* 0x000e620000201400 */
[----:B--2---:R-:W-:Y:S01]  /*16310*/  FFMA.FTZ R116, R229, UR4, R116 ;  /* 0x00000004e5747c23 */ /* 0x004fe20008010074 */
[C-C-:B------:R-:W-:Y:S01]  /*16320*/  LOP3.LUT R138, R221.reuse, 0x28, R186.reuse, 0xfe, !PT ;  /* 0x00000028dd8a7812 */ /* 0x140fe200078efeba */
[----:B------:R-:W-:Y:S01]  /*16330*/  IMAD.U32 R229, RZ, RZ, UR7 ;  /* 0x00000007ffe57e24 */ /* 0x000fe2000f8e00ff */
[----:B------:R-:W-:Y:S02]  /*16340*/  LOP3.LUT R216, R221, 0x29, R186, 0xfe, !PT ;  /* 0x00000029ddd87812 */ /* 0x000fe400078efeba */
[----:B------:R-:W-:Y:S02]  /*16350*/  FSEL R139, R116, -INF , !P1 ;  /* 0xff800000748b7808 */ /* 0x000fe40004800000 */
[----:B------:R-:W-:Y:S01]  /*16360*/  MUFU.TANH R180, R180 ;  /* 0x000000b400b47308 */ /* 0x000fe20000002400 */
[----:B------:R-:W-:-:S02]  /*16370*/  ISETP.GE.AND P1, PT, R238, R3, PT ;  /* 0x00000003ee00720c */ /* 0x000fc40003f26270 */
[C-C-:B------:R-:W-:Y:S02]  /*16380*/  LOP3.LUT R218, R221.reuse, 0x31, R186.reuse, 0xfe, !PT ;  /* 0x00000031ddda7812 */ /* 0x140fe400078efeba */
[----:B------:R-:W-:Y:S02]  /*16390*/  LOP3.LUT R220, R221, 0x38, R186, 0xfe, !PT ;  /* 0x00000038dddc7812 */ /* 0x000fe400078efeba */
[----:B------:R-:W-:Y:S01]  /*163a0*/  ISETP.GE.AND P5, PT, R10, R3, PT ;  /* 0x000000030a00720c */ /* 0x000fe20003fa6270 */
[----:B------:R-:W2:Y:S01]  /*163b0*/  I2F R228, R230 ;  /* 0x000000e600e47306 */ /* 0x000ea20000201400 */
[----:B-1----:R-:W-:Y:S01]  /*163c0*/  FFMA.FTZ R182, R63, UR4, R182 ;  /* 0x000000043fb67c23 */ /* 0x002fe200080100b6 */
[----:B------:R-:W-:-:S06]  /*163d0*/  LOP3.LUT R232, R229, 0x48, R186, 0xfe, !PT ;  /* 0x00000048e5e87812 */ /* 0x000fcc00078efeba */
[----:B------:R-:W1:Y:S08]  /*163e0*/  I2F R65, R238 ;  /* 0x000000ee00417306 */ /* 0x000e700000201400 */
[----:B------:R-:W3:Y:S01]  /*163f0*/  I2F R231, R146 ;  /* 0x0000009200e77306 */ /* 0x000ee20000201400 */
[----:B--2---:R-:W-:Y:S01]  /*16400*/  FFMA.FTZ R213, R228, UR4, R117 ;  /* 0x00000004e4d57c23 */ /* 0x004fe20008010075 */
[----:B------:R-:W-:-:S04]  /*16410*/  LOP3.LUT R117, R221, 0x21, R186, 0xfe, !PT ;  /* 0x00000021dd757812 */ /* 0x000fc800078efeba */
[----:B------:R-:W-:Y:S02]  /*16420*/  FSEL R213, R213, -INF , !P6 ;  /* 0xff800000d5d57808 */ /* 0x000fe40007000000 */
[----:B------:R-:W2:Y:S01]  /*16430*/  I2F R5, R26 ;  /* 0x0000001a00057306 */ /* 0x000ea20000201400 */
[----:B-1----:R-:W-:Y:S01]  /*16440*/  FFMA.FTZ R190, R65, UR4, R180 ;  /* 0x0000000441be7c23 */ /* 0x002fe200080100b4 */
[----:B------:R-:W-:-:S06]  /*16450*/  ISETP.GE.AND P6, PT, R56, R3, PT ;  /* 0x000000033800720c */ /* 0x000fcc0003fc6270 */
[----:B------:R-:W-:Y:S01]  /*16460*/  MUFU.TANH R140, R140 ;  /* 0x0000008c008c7308 */ /* 0x000fe20000002400 */
[----:B---3--:R-:W-:Y:S01]  /*16470*/  FFMA.FTZ R63, R231, UR4, R100 ;  /* 0x00000004e73f7c23 */ /* 0x008fe20008010064 */
[----:B------:R-:W-:-:S04]  /*16480*/  LOP3.LUT R146, R221, 0x30, R186, 0xfe, !PT ;  /* 0x00000030dd927812 */ /* 0x000fc800078efeba */
[----:B------:R-:W-:Y:S02]  /*16490*/  FSEL R63, R63, -INF , !P3 ;  /* 0xff8000003f3f7808 */ /* 0x000fe40005800000 */
[----:B------:R-:W-:Y:S01]  /*164a0*/  MUFU.TANH R107, R107 ;  /* 0x0000006b006b7308 */ /* 0x000fe20000002400 */
[----:B--2---:R-:W-:Y:S01]  /*164b0*/  FFMA.FTZ R5, R5, UR4, R99 ;  /* 0x0000000405057c23 */ /* 0x004fe20008010063 */
[----:B------:R-:W-:Y:S01]  /*164c0*/  ISETP.GE.AND P3, PT, R20, R3, PT ;  /* 0x000000031400720c */ /* 0x000fe20003f66270 */
[----:B------:R-:W-:-:S05]  /*164d0*/  IMAD.U32 R99, RZ, RZ, UR7 ;  /* 0x00000007ff637e24 */ /* 0x000fca000f8e00ff */
[----:B------:R1:W2:Y:S01]  /*164e0*/  I2F R227, R222 ;  /* 0x000000de00e37306 */ /* 0x0002a20000201400 */
[----:B------:R-:W-:-:S07]  /*164f0*/  LOP3.LUT R99, R99, 0x50, R186, 0xfe, !PT ;  /* 0x0000005063637812 */ /* 0x000fce00078efeba */
[----:B------:R-:W3:Y:S08]  /*16500*/  I2F R240, R10 ;  /* 0x0000000a00f07306 */ /* 0x000ef00000201400 */
[----:B------:R-:W4:Y:S01]  /*16510*/  I2F R28, R233 ;  /* 0x000000e9001c7306 */ /* 0x000f220000201400 */
[----:B-1----:R-:W-:Y:S01]  /*16520*/  LOP3.LUT R222, R221, 0x39, R186, 0xfe, !PT ;  /* 0x00000039ddde7812 */ /* 0x002fe200078efeba */
[----:B--2---:R-:W-:Y:S01]  /*16530*/  FFMA.FTZ R140, R227, UR4, R140 ;  /* 0x00000004e38c7c23 */ /* 0x004fe2000801008c */
[----:B------:R-:W-:Y:S01]  /*16540*/  FSEL R221, R182, -INF , !P4 ;  /* 0xff800000b6dd7808 */ /* 0x000fe20006000000 */
[----:B------:R-:W-:Y:S01]  /*16550*/  IMAD.U32 R227, RZ, RZ, UR7 ;  /* 0x00000007ffe37e24 */ /* 0x000fe2000f8e00ff */
[----:B------:R-:W-:-:S02]  /*16560*/  ISETP.GE.AND P4, PT, R26, R3, PT ;  /* 0x000000031a00720c */ /* 0x000fc40003f86270 */
[----:B------:R-:W-:Y:S01]  /*16570*/  FSEL R191, R140, -INF , !P2 ;  /* 0xff8000008cbf7808 */ /* 0x000fe20005000000 */
[----:B------:R-:W1:Y:S01]  /*16580*/  I2F R235, R4 ;  /* 0x0000000400eb7306 */ /* 0x000e620000201400 */
[----:B---3--:R-:W-:Y:S01]  /*16590*/  FFMA.FTZ R65, R240, UR4, R181 ;  /* 0x00000004f0417c23 */ /* 0x008fe200080100b5 */
[----:B------:R-:W-:Y:S02]  /*165a0*/  FSEL R181, R190, -INF , !P1 ;  /* 0xff800000beb57808 */ /* 0x000fe40004800000 */
[-C--:B------:R-:W-:Y:S02]  /*165b0*/  ISETP.GE.AND P1, PT, R4, R3.reuse, PT ;  /* 0x000000030400720c */ /* 0x080fe40003f26270 */
[----:B------:R-:W-:Y:S02]  /*165c0*/  FSEL R5, R5, -INF , !P4 ;  /* 0xff80000005057808 */ /* 0x000fe40006000000 */
[----:B------:R-:W2:Y:S01]  /*165d0*/  I2F R24, R246 ;  /* 0x000000f600187306 */ /* 0x000ea20000201400 */
[----:B----4-:R-:W-:Y:S01]  /*165e0*/  FFMA.FTZ R28, R28, UR4, R107 ;  /* 0x000000041c1c7c23 */ /* 0x010fe2000801006b */
[----:B------:R-:W-:-:S02]  /*165f0*/  ISETP.GE.AND P4, PT, R66, R3, PT ;  /* 0x000000034200720c */ /* 0x000fc40003f86270 */
[-C--:B------:R-:W-:Y:S02]  /*16600*/  ISETP.GE.AND P2, PT, R136, R3.reuse, PT ;  /* 0x000000038800720c */ /* 0x080fe40003f46270 */
[----:B------:R-:W-:Y:S02]  /*16610*/  FSEL R65, R65, -INF , !P5 ;  /* 0xff80000041417808 */ /* 0x000fe40006800000 */
[----:B------:R-:W-:Y:S01]  /*16620*/  I2F R64, R66 ;  /* 0x0000004200407306 */ /* 0x000fe20000201400 */
[----:B-1----:R-:W-:Y:S01]  /*16630*/  FFMA.FTZ R107, R235, UR4, R248 ;  /* 0x00000004eb6b7c23 */ /* 0x002fe200080100f8 */
[----:B------:R-:W-:Y:S01]  /*16640*/  ISETP.GE.AND P5, PT, R246, R3, PT ;  /* 0x00000003f600720c */ /* 0x000fe20003fa6270 */
[----:B------:R-:W-:Y:S01]  /*16650*/  IMAD.U32 R235, RZ, RZ, UR7 ;  /* 0x00000007ffeb7e24 */ /* 0x000fe2000f8e00ff */
[----:B------:R-:W-:Y:S02]  /*16660*/  LOP3.LUT R226, R227, 0x40, R186, 0xfe, !PT ;  /* 0x00000040e3e27812 */ /* 0x000fe400078efeba */
[----:B------:R-:W-:-:S02]  /*16670*/  FSEL R107, R107, -INF , !P1 ;  /* 0xff8000006b6b7808 */ /* 0x000fc40004800000 */
[----:B------:R-:W1:Y:S01]  /*16680*/  I2F R67, R136 ;  /* 0x0000008800437306 */ /* 0x000e620000201400 */
[----:B--2---:R-:W-:Y:S01]  /*16690*/  FFMA.FTZ R24, R24, UR4, R249 ;  /* 0x0000000418187c23 */ /* 0x004fe200080100f9 */
[--C-:B------:R-:W-:Y:S02]  /*166a0*/  LOP3.LUT R249, R229, 0x49, R186.reuse, 0xfe, !PT ;  /* 0x00000049e5f97812 */ /* 0x100fe400078efeba */
[-C--:B------:R-:W-:Y:S02]  /*166b0*/  ISETP.GE.AND P1, PT, R30, R3.reuse, PT ;  /* 0x000000031e00720c */ /* 0x080fe40003f26270 */
[----:B------:R-:W-:Y:S02]  /*166c0*/  LOP3.LUT R230, R227, 0x41, R186, 0xfe, !PT ;  /* 0x00000041e3e67812 */ /* 0x000fe400078efeba */
[----:B------:R-:W2:Y:S01]  /*166d0*/  I2F R217, R60 ;  /* 0x0000003c00d97306 */ /* 0x000ea20000201400 */
[----:B------:R-:W-:Y:S02]  /*166e0*/  FSEL R229, R24, -INF , !P5 ;  /* 0xff80000018e57808 */ /* 0x000fe40006800000 */
[----:B------:R-:W-:-:S02]  /*166f0*/  ISETP.GE.AND P5, PT, R18, R3, PT ;  /* 0x000000031200720c */ /* 0x000fc40003fa6270 */
[C-C-:B------:R-:W-:Y:S02]  /*16700*/  LOP3.LUT R24, R235.reuse, 0x71, R186.reuse, 0xfe, !PT ;  /* 0x00000071eb187812 */ /* 0x140fe400078efeba */
[----:B------:R-:W-:Y:S01]  /*16710*/  LOP3.LUT R242, R235, 0x10, R186, 0xfe, !PT ;  /* 0x00000010ebf27812 */ /* 0x000fe200078efeba */
[----:B------:R3:W4:Y:S01]  /*16720*/  I2F R183, R20 ;  /* 0x0000001400b77306 */ /* 0x0007220000201400 */
[----:B-1----:R-:W-:-:S05]  /*16730*/  FFMA.FTZ R67, R67, UR4, R108 ;  /* 0x0000000443437c23 */ /* 0x002fca000801006c */
[----:B------:R-:W-:Y:S02]  /*16740*/  FSEL R67, R67, -INF , !P2 ;  /* 0xff80000043437808 */ /* 0x000fe40005000000 */
[----:B------:R-:W1:Y:S01]  /*16750*/  I2F R22, R6 ;  /* 0x0000000600167306 */ /* 0x000e620000201400 */
[----:B------:R-:W-:Y:S01]  /*16760*/  ISETP.GE.AND P2, PT, R233, R3, PT ;  /* 0x00000003e900720c */ /* 0x000fe20003f46270 */
[----:B------:R-:W-:-:S03]  /*16770*/  IMAD.U32 R233, RZ, RZ, UR7 ;  /* 0x00000007ffe97e24 */ /* 0x000fc6000f8e00ff */
[----:B------:R-:W-:Y:S02]  /*16780*/  FSEL R227, R28, -INF , !P2 ;  /* 0xff8000001ce37808 */ /* 0x000fe40005000000 */
[-C--:B------:R-:W-:Y:S01]  /*16790*/  ISETP.GE.AND P2, PT, R6, R3.reuse, PT ;  /* 0x000000030600720c */ /* 0x080fe20003f46270 */
[----:B------:R-:W5:Y:S01]  /*167a0*/  I2F R69, R18 ;  /* 0x0000001200457306 */ /* 0x000f620000201400 */
[----:B---3--:R-:W-:Y:S01]  /*167b0*/  FFMA.FTZ R20, R64, UR4, R85 ;  /* 0x0000000440147c23 */ /* 0x008fe20008010055 */
[----:B------:R-:W-:Y:S01]  /*167c0*/  LOP3.LUT R64, R235, 0x61, R186, 0xfe, !PT ;  /* 0x00000061eb407812 */ /* 0x000fe200078efeba */
[----:B--2---:R-:W-:Y:S01]  /*167d0*/  FFMA.FTZ R85, R217, UR4, R80 ;  /* 0x00000004d9557c23 */ /* 0x004fe20008010050 */
[----:B------:R-:W-:Y:S01]  /*167e0*/  LOP3.LUT R66, R233, 0x51, R186, 0xfe, !PT ;  /* 0x00000051e9427812 */ /* 0x000fe200078efeba */
[----:B----4-:R-:W-:Y:S01]  /*167f0*/  FFMA.FTZ R231, R183, UR4, R250 ;  /* 0x00000004b7e77c23 */ /* 0x010fe200080100fa */
[----:B------:R-:W-:Y:S01]  /*16800*/  FSEL R217, R20, -INF , !P4 ;  /* 0xff80000014d97808 */ /* 0x000fe20006000000 */
[----:B------:R-:W-:Y:S01]  /*16810*/  FMUL.FTZ R20, R71, c[0x0][0x2ec] ;  /* 0x0000bb0047147a20 */ /* 0x000fe20000410000 */
[----:B------:R-:W2:Y:S01]  /*16820*/  I2F R16, R30 ;  /* 0x0000001e00107306 */ /* 0x000ea20000201400 */
[----:B-1----:R-:W-:Y:S01]  /*16830*/  FFMA.FTZ R183, R22, UR4, R95 ;  /* 0x0000000416b77c23 */ /* 0x002fe2000801005f */
[----:B------:R-:W-:Y:S01]  /*16840*/  FSEL R231, R231, -INF , !P3 ;  /* 0xff800000e7e77808 */ /* 0x000fe20005800000 */
[----:B------:R-:W-:Y:S01]  /*16850*/  IMAD.U32 R95, RZ, RZ, UR7 ;  /* 0x00000007ff5f7e24 */ /* 0x000fe2000f8e00ff */
[----:B------:R-:W-:-:S02]  /*16860*/  ISETP.GE.AND P3, PT, R60, R3, PT ;  /* 0x000000033c00720c */ /* 0x000fc40003f66270 */
[----:B------:R-:W-:Y:S02]  /*16870*/  FSEL R183, R183, -INF , !P2 ;  /* 0xff800000b7b77808 */ /* 0x000fe40005000000 */
[----:B------:R-:W1:Y:S01]  /*16880*/  I2F R62, R174 ;  /* 0x000000ae003e7306 */ /* 0x000e620000201400 */
[----:B-----5:R-:W-:Y:S01]  /*16890*/  FFMA.FTZ R69, R69, UR4, R84 ;  /* 0x0000000445457c23 */ /* 0x020fe20008010054 */
[----:B------:R-:W-:Y:S02]  /*168a0*/  ISETP.GE.AND P2, PT, R174, R3, PT ;  /* 0x00000003ae00720c */ /* 0x000fe40003f46270 */
[--C-:B------:R-:W-:Y:S02]  /*168b0*/  LOP3.LUT R80, R235, 0x68, R186.reuse, 0xfe, !PT ;  /* 0x00000068eb507812 */ /* 0x100fe400078efeba */
[----:B------:R-:W-:Y:S02]  /*168c0*/  FSEL R69, R69, -INF , !P5 ;  /* 0xff80000045457808 */ /* 0x000fe40006800000 */
[----:B------:R-:W-:Y:S01]  /*168d0*/  MUFU.TANH R76, R76 ;  /* 0x0000004c004c7308 */ /* 0x000fe20000002400 */
[----:B--2---:R-:W-:Y:S01]  /*168e0*/  FFMA.FTZ R233, R16, UR4, R251 ;  /* 0x0000000410e97c23 */ /* 0x004fe200080100fb */
[----:B------:R-:W-:-:S02]  /*168f0*/  LOP3.LUT R251, R235, 0x59, R186, 0xfe, !PT ;  /* 0x00000059ebfb7812 */ /* 0x000fc400078efeba */
[-C--:B------:R-:W-:Y:S02]  /*16900*/  ISETP.GE.AND P5, PT, R54, R3.reuse, PT ;  /* 0x000000033600720c */ /* 0x080fe40003fa6270 */
[----:B------:R-:W-:Y:S02]  /*16910*/  FSEL R233, R233, -INF , !P1 ;  /* 0xff800000e9e97808 */ /* 0x000fe40004800000 */
[----:B------:R-:W2:Y:S01]  /*16920*/  I2F R219, R12 ;  /* 0x0000000c00db7306 */ /* 0x000ea20000201400 */
[----:B-1----:R-:W-:Y:S01]  /*16930*/  FFMA.FTZ R62, R62, UR4, R81 ;  /* 0x000000043e3e7c23 */ /* 0x002fe20008010051 */
[----:B------:R-:W-:Y:S01]  /*16940*/  FSEL R85, R85, -INF , !P3 ;  /* 0xff80000055557808 */ /* 0x000fe20005800000 */
[----:B------:R-:W-:Y:S01]  /*16950*/  IMAD.U32 R81, RZ, RZ, UR7 ;  /* 0x00000007ff517e24 */ /* 0x000fe2000f8e00ff */
[-C--:B------:R-:W-:Y:S02]  /*16960*/  ISETP.GE.AND P1, PT, R12, R3.reuse, PT ;  /* 0x000000030c00720c */ /* 0x080fe40003f26270 */
[----:B------:R-:W-:-:S02]  /*16970*/  ISETP.GE.AND P4, PT, R58, R3, PT ;  /* 0x000000033a00720c */ /* 0x000fc40003f86270 */
[----:B------:R-:W1:Y:S01]  /*16980*/  I2F R30, R249 ;  /* 0x000000f9001e7306 */ /* 0x000e620000201400 */
[----:B------:R-:W-:Y:S02]  /*16990*/  ISETP.GE.AND P3, PT, R188, R3, PT ;  /* 0x00000003bc00720c */ /* 0x000fe40003f66270 */
[--C-:B------:R-:W-:Y:S02]  /*169a0*/  LOP3.LUT R95, R95, 0x58, R186.reuse, 0xfe, !PT ;  /* 0x000000585f5f7812 */ /* 0x100fe400078efeba */
[--C-:B------:R-:W-:Y:S02]  /*169b0*/  LOP3.LUT R84, R235, 0x60, R186.reuse, 0xfe, !PT ;  /* 0x00000060eb547812 */ /* 0x100fe400078efeba */
[----:B------:R-:W-:Y:S01]  /*169c0*/  LOP3.LUT R81, R81, 0x69, R186, 0xfe, !PT ;  /* 0x0000006951517812 */ /* 0x000fe200078efeba */
[----:B------:R-:W-:Y:S01]  /*169d0*/  MUFU.TANH R73, R73 ;  /* 0x0000004900497308 */ /* 0x000fe20000002400 */
[----:B--2---:R-:W-:Y:S01]  /*169e0*/  FFMA.FTZ R71, R219, UR4, R76 ;  /* 0x00000004db477c23 */ /* 0x004fe2000801004c */
[----:B------:R-:W-:-:S02]  /*169f0*/  FSEL R219, R62, -INF , !P2 ;  /* 0xff8000003edb7808 */ /* 0x000fc40005000000 */
[----:B------:R-:W-:Y:S02]  /*16a00*/  ISETP.GE.AND P2, PT, R24, R3, PT ;  /* 0x000000031800720c */ /* 0x000fe40003f46270 */
[----:B------:R-:W-:Y:S02]  /*16a10*/  LOP3.LUT R76, R235, 0x70, R186, 0xfe, !PT ;  /* 0x00000070eb4c7812 */ /* 0x000fe400078efeba */
[----:B------:R-:W2:Y:S01]  /*16a20*/  I2F R170, R58 ;  /* 0x0000003a00aa7306 */ /* 0x000ea20000201400 */
[----:B-1----:R-:W-:Y:S01]  /*16a30*/  FFMA.FTZ R30, R30, UR4, R91 ;  /* 0x000000041e1e7c23 */ /* 0x002fe2000801005b */
[----:B------:R-:W-:Y:S02]  /*16a40*/  FSEL R71, R71, -INF , !P1 ;  /* 0xff80000047477808 */ /* 0x000fe40004800000 */
[-C--:B------:R-:W-:Y:S02]  /*16a50*/  ISETP.GE.AND P1, PT, R24, R2.reuse, PT ;  /* 0x000000021800720c */ /* 0x080fe40003f26270 */
[----:B------:R-:W-:-:S02]  /*16a60*/  ISETP.GE.AND P0, PT, R64, R2, PT ;  /* 0x000000024000720c */ /* 0x000fc40003f06270 */
[----:B------:R-:W-:Y:S08]  /*16a70*/  MUFU.TANH R77, R77 ;  /* 0x0000004d004d7308 */ /* 0x000ff00000002400 */
[----:B------:R-:W1:Y:S01]  /*16a80*/  I2F R184, R56 ;  /* 0x0000003800b87306 */ /* 0x000e620000201400 */
[----:B--2---:R-:W-:-:S07]  /*16a90*/  FFMA.FTZ R170, R170, UR4, R73 ;  /* 0x00000004aaaa7c23 */ /* 0x004fce0008010049 */
[----:B------:R-:W-:Y:S08]  /*16aa0*/  MUFU.TANH R72, R72 ;  /* 0x0000004800487308 */ /* 0x000ff00000002400 */
[----:B------:R-:W-:Y:S01]  /*16ab0*/  MUFU.TANH R68, R68 ;  /* 0x0000004400447308 */ /* 0x000fe20000002400 */
[----:B-1----:R-:W-:-:S07]  /*16ac0*/  FFMA.FTZ R77, R184, UR4, R77 ;  /* 0x00000004b84d7c23 */ /* 0x002fce000801004d */
[----:B------:R-:W1:Y:S08]  /*16ad0*/  I2F R223, R54 ;  /* 0x0000003600df7306 */ /* 0x000e700000201400 */
[----:B------:R-:W2:Y:S08]  /*16ae0*/  I2F R237, R188 ;  /* 0x000000bc00ed7306 */ /* 0x000eb00000201400 */
[----:B------:R-:W-:Y:S01]  /*16af0*/  I2F R173, R173 ;  /* 0x000000ad00ad7306 */ /* 0x000fe20000201400 */
[----:B-1----:R-:W-:Y:S01]  /*16b00*/  FFMA.FTZ R3, R223, UR4, R72 ;  /* 0x00000004df037c23 */ /* 0x002fe20008010048 */
[----:B------:R-:W-:Y:S01]  /*16b10*/  FSEL R223, R77, -INF , !P6 ;  /* 0xff8000004ddf7808 */ /* 0x000fe20007000000 */
[----:B------:R-:W-:Y:S01]  /*16b20*/  IMAD.U32 R77, RZ, RZ, UR7 ;  /* 0x00000007ff4d7e24 */ /* 0x000fe2000f8e00ff */
[----:B------:R-:W-:-:S02]  /*16b30*/  ISETP.GE.AND P6, PT, R80, R2, PT ;  /* 0x000000025000720c */ /* 0x000fc40003fc6270 */
[----:B------:R-:W-:Y:S02]  /*16b40*/  FSEL R3, R3, -INF , !P5 ;  /* 0xff80000003037808 */ /* 0x000fe40006800000 */
[----:B------:R-:W-:Y:S01]  /*16b50*/  MUFU.TANH R113, R113 ;  /* 0x0000007100717308 */ /* 0x000fe20000002400 */
[----:B--2---:R-:W-:Y:S01]  /*16b60*/  FFMA.FTZ R73, R237, UR4, R68 ;  /* 0x00000004ed497c23 */ /* 0x004fe20008010044 */
[----:B------:R-:W-:Y:S02]  /*16b70*/  LOP3.LUT R237, R235, 0x9, R186, 0xfe, !PT ;  /* 0x00000009ebed7812 */ /* 0x000fe400078efeba */
[----:B------:R-:W-:Y:S02]  /*16b80*/  FSEL R235, R170, -INF , !P4 ;  /* 0xff800000aaeb7808 */ /* 0x000fe40006000000 */
[----:B------:R-:W-:Y:S02]  /*16b90*/  ISETP.GE.AND P4, PT, R241, R2, PT ;  /* 0x00000002f100720c */ /* 0x000fe40003f86270 */
[----:B------:R-:W-:Y:S01]  /*16ba0*/  MUFU.TANH R105, R105 ;  /* 0x0000006900697308 */ /* 0x000fe20000002400 */
[----:B------:R-:W-:-:S02]  /*16bb0*/  FSEL R73, R73, -INF , !P3 ;  /* 0xff80000049497808 */ /* 0x000fc40005800000 */
[-C--:B------:R-:W-:Y:S02]  /*16bc0*/  ISETP.GE.AND P5, PT, R239, R2.reuse, PT ;  /* 0x00000002ef00720c */ /* 0x080fe40003fa6270 */
[----:B------:R-:W-:Y:S02]  /*16bd0*/  ISETP.GE.AND P3, PT, R245, R2, PT ;  /* 0x00000002f500720c */ /* 0x000fe40003f66270 */
[----:B------:R-:W-:Y:S01]  /*16be0*/  LOP3.LUT R77, R77, 0x1, R186, 0xfe, !PT ;  /* 0x000000014d4d7812 */ /* 0x000fe200078efeba */
[----:B------:R-:W1:Y:S08]  /*16bf0*/  MUFU.TANH R252, R252 ;  /* 0x000000fc00fc7308 */ /* 0x000e700000002400 */
[----:B------:R-:W2:Y:S08]  /*16c00*/  I2F R8, R241 ;  /* 0x000000f100087306 */ /* 0x000eb00000201400 */
[----:B------:R-:W3:Y:S01]  /*16c10*/  I2F R10, R138 ;  /* 0x0000008a000a7306 */ /* 0x000ee20000201400 */
[----:B-1----:R-:W-:-:S07]  /*16c20*/  FFMA.FTZ R252, R173, UR4, R252 ;  /* 0x00000004adfc7c23 */ /* 0x002fce00080100fc */
[----:B------:R-:W1:Y:S01]  /*16c30*/  MUFU.TANH R20, R20 ;  /* 0x0000001400147308 */ /* 0x000e620000002400 */
[----:B--2---:R-:W-:Y:S02]  /*16c40*/  FFMA.FTZ R8, R8, UR4, R113 ;  /* 0x0000000408087c23 */ /* 0x004fe40008010071 */
[----:B------:R-:W-:-:S03]  /*16c50*/  IMAD.U32 R241, RZ, RZ, UR7 ;  /* 0x00000007fff17e24 */ /* 0x000fc6000f8e00ff */
[----:B------:R-:W-:Y:S02]  /*16c60*/  FSEL R26, R8, -INF , !P4 ;  /* 0xff800000081a7808 */ /* 0x000fe40006000000 */
[----:B------:R-:W-:Y:S01]  /*16c70*/  MUFU.TANH R119, R119 ;  /* 0x0000007700777308 */ /* 0x000fe20000002400 */
[----:B---3--:R-:W-:Y:S01]  /*16c80*/  FFMA.FTZ R10, R10, UR4, R105 ;  /* 0x000000040a0a7c23 */ /* 0x008fe20008010069 */
[----:B------:R-:W-:Y:S02]  /*16c90*/  LOP3.LUT R241, R241, 0x8, R186, 0xfe, !PT ;  /* 0x00000008f1f17812 */ /* 0x000fe400078efeba */
[----:B------:R-:W-:-:S04]  /*16ca0*/  ISETP.GE.AND P4, PT, R216, R2, PT ;  /* 0x00000002d800720c */ /* 0x000fc80003f86270 */
[----:B------:R-:W-:Y:S01]  /*16cb0*/  MUFU.TANH R114, R114 ;  /* 0x0000007200727308 */ /* 0x000fe20000002400 */
[----:B-1----:R-:W-:Y:S01]  /*16cc0*/  FFMA.FTZ R20, R173, UR4, R20 ;  /* 0x00000004ad147c23 */ /* 0x002fe20008010014 */
[----:B------:R-:W-:Y:S02]  /*16cd0*/  FSEL R173, R252, -INF , !P2 ;  /* 0xff800000fcad7808 */ /* 0x000fe40005000000 */
[-C--:B------:R-:W-:Y:S02]  /*16ce0*/  ISETP.GE.AND P2, PT, R247, R2.reuse, PT ;  /* 0x00000002f700720c */ /* 0x080fe40003f46270 */
[----:B------:R-:W-:Y:S02]  /*16cf0*/  FSEL R190, R20, -INF , !P1 ;  /* 0xff80000014be7808 */ /* 0x000fe40004800000 */
[----:B------:R-:W1:Y:S01]  /*16d00*/  I2F R14, R239 ;  /* 0x000000ef000e7306 */ /* 0x000e620000201400 */
[----:B------:R-:W-:-:S07]  /*16d10*/  ISETP.GE.AND P1, PT, R117, R2, PT ;  /* 0x000000027500720c */ /* 0x000fce0003f26270 */
        /* <DEDUP_REMOVED lines=8> */
[----:B------:R-:W1:Y:S01]  /*16da0*/  I2F R116, R247 ;  /* 0x000000f700747306 */ /* 0x000e620000201400 */
[----:B---3--:R-:W-:Y:S01]  /*16db0*/  FFMA.FTZ R100, R100, UR4, R97 ;  /* 0x0000000464647c23 */ /* 0x008fe20008010061 */
[-C--:B------:R-:W-:Y:S02]  /*16dc0*/  ISETP.GE.AND P3, PT, R146, R2.reuse, PT ;  /* 0x000000029200720c */ /* 0x080fe40003f66270 */
[----:B------:R-:W-:Y:S02]  /*16dd0*/  FSEL R138, R10, -INF , !P5 ;  /* 0xff8000000a8a7808 */ /* 0x000fe40006800000 */
[----:B------:R-:W-:Y:S02]  /*16de0*/  ISETP.GE.AND P5, PT, R222, R2, PT ;  /* 0x00000002de00720c */ /* 0x000fe40003fa6270 */
[----:B------:R-:W-:Y:S08]  /*16df0*/  I2F R56, R64 ;  /* 0x0000004000387306 */ /* 0x000ff00000201400 */
[----:B------:R-:W2:Y:S01]  /*16e00*/  MUFU.TANH R79, R79 ;  /* 0x0000004f004f7308 */ /* 0x000ea20000002400 */
[----:B-1----:R-:W-:-:S05]  /*16e10*/  FFMA.FTZ R28, R116, UR4, R109 ;  /* 0x00000004741c7c23 */ /* 0x002fca000801006d */
[----:B------:R-:W-:Y:S02]  /*16e20*/  FSEL R28, R28, -INF , !P2 ;  /* 0xff8000001c1c7808 */ /* 0x000fe40005000000 */
[----:B------:R-:W-:Y:S01]  /*16e30*/  MUFU.TANH R111, R111 ;  /* 0x0000006f006f7308 */ /* 0x000fe20000002400 */
[----:B------:R-:W-:-:S07]  /*16e40*/  ISETP.GE.AND P2, PT, R218, R2, PT ;  /* 0x00000002da00720c */ /* 0x000fce0003f46270 */
[----:B------:R-:W1:Y:S01]  /*16e50*/  I2F R136, R117 ;  /* 0x0000007500887306 */ /* 0x000e620000201400 */
[----:B--2---:R-:W-:-:S05]  /*16e60*/  FFMA.FTZ R56, R56, UR4, R79 ;  /* 0x0000000438387c23 */ /* 0x004fca000801004f */
[----:B------:R-:W-:Y:S02]  /*16e70*/  FSEL R222, R56, -INF , !P0 ;  /* 0xff80000038de7808 */ /* 0x000fe40004000000 */
[----:B------:R-:W-:Y:S01]  /*16e80*/  MUFU.TANH R101, R101 ;  /* 0x0000006500657308 */ /* 0x000fe20000002400 */
[----:B------:R-:W-:-:S07]  /*16e90*/  ISETP.NE.AND P0, PT, R128, RZ, PT ;  /* 0x000000ff8000720c */ /* 0x000fce0003f05270 */
[----:B------:R-:W2:Y:S01]  /*16ea0*/  I2F R140, R146 ;  /* 0x00000092008c7306 */ /* 0x000ea20000201400 */
[----:B-1----:R-:W-:-:S05]  /*16eb0*/  FFMA.FTZ R111, R136, UR4, R111 ;  /* 0x00000004886f7c23 */ /* 0x002fca000801006f */
[----:B------:R-:W-:Y:S02]  /*16ec0*/  FSEL R238, R111, -INF , !P1 ;  /* 0xff8000006fee7808 */ /* 0x000fe40004800000 */
[----:B------:R-:W1:Y:S01]  /*16ed0*/  I2F R180, R218 ;  /* 0x000000da00b47306 */ /* 0x000e620000201400 */
[----:B------:R-:W-:-:S07]  /*16ee0*/  ISETP.GE.AND P1, PT, R220, R2, PT ;  /* 0x00000002dc00720c */ /* 0x000fce0003f26270 */
[----:B------:R-:W-:Y:S01]  /*16ef0*/  I2F R16, R251 ;  /* 0x000000fb00107306 */ /* 0x000fe20000201400 */
[----:B--2---:R-:W-:Y:S01]  /*16f00*/  FFMA.FTZ R101, R140, UR4, R101 ;  /* 0x000000048c657c23 */ /* 0x004fe20008010065 */
[----:B------:R-:W-:Y:S02]  /*16f10*/  FSEL R140, R100, -INF , !P5 ;  /* 0xff800000648c7808 */ /* 0x000fe40006800000 */
[-C--:B------:R-:W-:Y:S02]  /*16f20*/  ISETP.GE.AND P5, PT, R99, R2.reuse, PT ;  /* 0x000000026300720c */ /* 0x080fe40003fa6270 */
[----:B------:R-:W-:Y:S02]  /*16f30*/  FSEL R170, R101, -INF , !P3 ;  /* 0xff80000065aa7808 */ /* 0x000fe40005800000 */
[----:B------:R-:W2:Y:S01]  /*16f40*/  MUFU.TANH R83, R83 ;  /* 0x0000005300537308 */ /* 0x000ea20000002400 */
[----:B-1----:R-:W-:Y:S01]  /*16f50*/  FFMA.FTZ R180, R180, UR4, R244 ;  /* 0x00000004b4b47c23 */ /* 0x002fe200080100f4 */
[----:B------:R-:W-:-:S04]  /*16f60*/  ISETP.GE.AND P3, PT, R230, R2, PT ;  /* 0x00000002e600720c */ /* 0x000fc80003f66270 */
[----:B------:R-:W-:Y:S02]  /*16f70*/  FSEL R234, R180, -INF , !P2 ;  /* 0xff800000b4ea7808 */ /* 0x000fe40005000000 */
[----:B------:R-:W1:Y:S01]  /*16f80*/  I2F R4, R220 ;  /* 0x000000dc00047306 */ /* 0x000e620000201400 */
[----:B------:R-:W-:-:S07]  /*16f90*/  ISETP.GE.AND P2, PT, R232, R2, PT ;  /* 0x00000002e800720c */ /* 0x000fce0003f46270 */
[----:B------:R-:W-:Y:S01]  /*16fa0*/  I2F R54, R80 ;  /* 0x0000005000367306 */ /* 0x000fe20000201400 */
[----:B--2---:R-:W-:-:S07]  /*16fb0*/  FFMA.FTZ R16, R16, UR4, R83 ;  /* 0x0000000410107c23 */ /* 0x004fce0008010053 */
[----:B------:R-:W2:Y:S01]  /*16fc0*/  MUFU.TANH R91, R74 ;  /* 0x0000004a005b7308 */ /* 0x000ea20000002400 */
[----:B-1----:R-:W-:-:S05]  /*16fd0*/  FFMA.FTZ R4, R4, UR4, R98 ;  /* 0x0000000404047c23 */ /* 0x002fca0008010062 */
[----:B------:R-:W-:Y:S02]  /*16fe0*/  FSEL R146, R4, -INF , !P1 ;  /* 0xff80000004927808 */ /* 0x000fe40004800000 */
[----:B------:R-:W-:Y:S01]  /*16ff0*/  MUFU.TANH R106, R106 ;  /* 0x0000006a006a7308 */ /* 0x000fe20000002400 */
[----:B------:R-:W-:-:S04]  /*17000*/  ISETP.GE.AND P1, PT, R249, R2, PT ;  /* 0x00000002f900720c */ /* 0x000fc80003f26270 */
[----:B------:R-:W-:Y:S02]  /*17010*/  FSEL R180, R30, -INF , !P1 ;  /* 0xff8000001eb47808 */ /* 0x000fe40004800000 */
[----:B------:R-:W-:Y:S01]  /*17020*/  ISETP.GE.AND P1, PT, R84, R2, PT ;  /* 0x000000025400720c */ /* 0x000fe20003f26270 */
[----:B------:R-:W-:Y:S01]  /*17030*/  MUFU.TANH R93, R93 ;  /* 0x0000005d005d7308 */ /* 0x000fe20000002400 */
[----:B--2---:R-:W-:-:S05]  /*17040*/  FFMA.FTZ R54, R54, UR4, R91 ;  /* 0x0000000436367c23 */ /* 0x004fca000801005b */
[----:B------:R-:W-:Y:S02]  /*17050*/  FSEL R220, R54, -INF , !P6 ;  /* 0xff80000036dc7808 */ /* 0x000fe40007000000 */
[----:B------:R-:W1:Y:S01]  /*17060*/  I2F R108, R216 ;  /* 0x000000d8006c7306 */ /* 0x000e620000201400 */
[----:B------:R-:W-:-:S07]  /*17070*/  PLOP3.LUT P6, PT, PT, PT, UP0, 0x80, 0x0 ;  /* 0x000000000000781c */ /* 0x000fce0003fcf008 */
[----:B------:R-:W2:Y:S08]  /*17080*/  I2F R228, R230 ;  /* 0x000000e600e47306 */ /* 0x000eb00000201400 */
[----:B------:R-:W-:Y:S01]  /*17090*/  MUFU.TANH R94, R94 ;  /* 0x0000005e005e7308 */ /* 0x000fe20000002400 */
[----:B-1----:R-:W-:-:S05]  /*170a0*/  FFMA.FTZ R106, R108, UR4, R106 ;  /* 0x000000046c6a7c23 */ /* 0x002fca000801006a */
[----:B------:R-:W-:Y:S02]  /*170b0*/  FSEL R236, R106, -INF , !P4 ;  /* 0xff8000006aec7808 */ /* 0x000fe40006000000 */
[----:B------:R-:W-:Y:S01]  /*170c0*/  MUFU.TANH R90, R90 ;  /* 0x0000005a005a7308 */ /* 0x000fe20000002400 */
[----:B--2---:R-:W-:Y:S01]  /*170d0*/  FFMA.FTZ R93, R228, UR4, R93 ;  /* 0x00000004e45d7c23 */ /* 0x004fe2000801005d */
[----:B------:R-:W-:-:S06]  /*170e0*/  ISETP.GE.AND P4, PT, R226, R2, PT ;  /* 0x00000002e200720c */ /* 0x000fcc0003f86270 */
[----:B------:R-:W1:Y:S08]  /*170f0*/  I2F R182, R226 ;  /* 0x000000e200b67306 */ /* 0x000e700000201400 */
[----:B------:R-:W2:Y:S08]  /*17100*/  I2F R6, R232 ;  /* 0x000000e800067306 */ /* 0x000eb00000201400 */
[----:B------:R-:W-:Y:S01]  /*17110*/  I2F R18, R99 ;  /* 0x0000006300127306 */ /* 0x000fe20000201400 */
[----:B-1----:R-:W-:-:S05]  /*17120*/  FFMA.FTZ R94, R182, UR4, R94 ;  /* 0x00000004b65e7c23 */ /* 0x002fca000801005e */
[----:B------:R-:W-:Y:S02]  /*17130*/  FSEL R174, R94, -INF , !P4 ;  /* 0xff8000005eae7808 */ /* 0x000fe40006000000 */
[----:B------:R-:W-:Y:S01]  /*17140*/  I2F R60, R95 ;  /* 0x0000005f003c7306 */ /* 0x000fe20000201400 */
[----:B--2---:R-:W-:Y:S01]  /*17150*/  FFMA.FTZ R6, R6, UR4, R90 ;  /* 0x0000000406067c23 */ /* 0x004fe2000801005a */
[----:B------:R-:W-:Y:S02]  /*17160*/  FSEL R232, R93, -INF , !P3 ;  /* 0xff8000005de87808 */ /* 0x000fe40005800000 */
[-C--:B------:R-:W-:Y:S02]  /*17170*/  ISETP.GE.AND P3, PT, R95, R2.reuse, PT ;  /* 0x000000025f00720c */ /* 0x080fe40003f66270 */
[----:B------:R-:W-:Y:S02]  /*17180*/  FSEL R230, R6, -INF , !P2 ;  /* 0xff80000006e67808 */ /* 0x000fe40005000000 */
[----:B------:R-:W1:Y:S01]  /*17190*/  MUFU.TANH R113, R86 ;  /* 0x0000005600717308 */ /* 0x000e620000002400 */
[----:B------:R-:W-:-:S02]  /*171a0*/  ISETP.GE.AND P4, PT, R66, R2, PT ;  /* 0x000000024200720c */ /* 0x000fc40003f86270 */
[----:B------:R-:W-:-:S04]  /*171b0*/  ISETP.GE.AND P2, PT, R251, R2, PT ;  /* 0x00000002fb00720c */ /* 0x000fc80003f46270 */
[----:B------:R-:W-:Y:S01]  /*171c0*/  FSEL R182, R16, -INF , !P2 ;  /* 0xff80000010b67808 */ /* 0x000fe20005000000 */
        /* <DEDUP_REMOVED lines=11> */
[----:B------:R-:W-:Y:S01]  /*17280*/  I2F R58, R81 ;  /* 0x00000051003a7306 */ /* 0x000fe20000201400 */
[----:B-1----:R-:W-:-:S05]  /*17290*/  FFMA.FTZ R12, R12, UR4, R97 ;  /* 0x000000040c0c7c23 */ /* 0x002fca0008010061 */
[----:B------:R-:W-:Y:S02]  /*172a0*/  FSEL R226, R12, -INF , !P1 ;  /* 0xff8000000ce27808 */ /* 0x000fe40004800000 */
[----:B------:R-:W-:Y:S01]  /*172b0*/  I2F R62, R76 ;  /* 0x0000004c003e7306 */ /* 0x000fe20000201400 */
[----:B------:R-:W-:-:S07]  /*172c0*/  ISETP.GE.AND P1, PT, R242, R2, PT ;  /* 0x00000002f200720c */ /* 0x000fce0003f26270 */
[----:B------:R-:W1:Y:S08]  /*172d0*/  MUFU.TANH R87, R87 ;  /* 0x0000005700577308 */ /* 0x000e700000002400 */
        /* <DEDUP_REMOVED lines=8> */
[----:B------:R-:W-:Y:S01]  /*17360*/  MUFU.TANH R125, R125 ;  /* 0x0000007d007d7308 */ /* 0x000fe20000002400 */
[----:B---3--:R-:W-:Y:S01]  /*17370*/  FFMA.FTZ R62, R62, UR4, R79 ;  /* 0x000000043e3e7c23 */ /* 0x008fe2000801004f */
[----:B------:R-:W-:-:S04]  /*17380*/  ISETP.GE.AND P3, PT, R241, R2, PT ;  /* 0x00000002f100720c */ /* 0x000fc80003f66270 */
[----:B------:R-:W-:Y:S02]  /*17390*/  FSEL R216, R62, -INF , !P5 ;  /* 0xff8000003ed87808 */ /* 0x000fe40006800000 */
[----:B------:R-:W-:Y:S01]  /*173a0*/  MUFU.TANH R121, R121 ;  /* 0x0000007900797308 */ /* 0x000fe20000002400 */
[----:B-1----:R-:W-:Y:S01]  /*173b0*/  FFMA.FTZ R12, R171, UR4, R126 ;  /* 0x00000004ab0c7c23 */ /* 0x002fe2000801007e */
[----:B------:R-:W-:Y:S01]  /*173c0*/  BAR.SYNC.DEFER_BLOCKING 0x0 ;  /* 0x0000000000007b1d */ /* 0x000fe20000010000 */
[----:B------:R-:W-:-:S04]  /*173d0*/  LOP3.LUT P5, RZ, R0, 0x2, RZ, 0xc0, !PT ;  /* 0x0000000200ff7812 */ /* 0x000fc800078ac0ff */
[----:B------:R-:W-:Y:S01]  /*173e0*/  FSEL R12, R12, -INF , !P5 ;  /* 0xff8000000c0c7808 */ /* 0x000fe20006800000 */
[----:B------:R-:W-:Y:S08]  /*173f0*/  I2F R72, R242 ;  /* 0x000000f200487306 */ /* 0x000ff00000201400 */
[----:B------:R-:W1:Y:S08]  /*17400*/  I2F R240, R77 ;  /* 0x0000004d00f07306 */ /* 0x000e700000201400 */
[----:B------:R-:W2:Y:S08]  /*17410*/  I2F R68, R237 ;  /* 0x000000ed00447306 */ /* 0x000eb00000201400 */
[----:B------:R-:W-:Y:S01]  /*17420*/  I2F R239, R241 ;  /* 0x000000f100ef7306 */ /* 0x000fe20000201400 */
[----:B-1----:R-:W-:-:S05]  /*17430*/  FFMA.FTZ R6, R240, UR4, R125 ;  /* 0x00000004f0067c23 */ /* 0x002fca000801007d */
[----:B------:R-:W-:Y:S02]  /*17440*/  FSEL R6, R6, -INF , !P4 ;  /* 0xff80000006067808 */ /* 0x000fe40006000000 */
[----:B------:R-:W1:Y:S01]  /*17450*/  MUFU.TANH R83, R118 ;  /* 0x0000007600537308 */ /* 0x000e620000002400 */
[----:B--2---:R-:W-:-:S05]  /*17460*/  FFMA.FTZ R10, R68, UR4, R121 ;  /* 0x00000004440a7c23 */ /* 0x004fca0008010079 */
[----:B------:R-:W-:Y:S02]  /*17470*/  FSEL R10, R10, -INF , !P2 ;  /* 0xff8000000a0a7808 */ /* 0x000fe40005000000 */
[----:B------:R-:W2:Y:S01]  /*17480*/  MUFU.TANH R122, R122 ;  /* 0x0000007a007a7308 */ /* 0x000ea20000002400 */
[----:B-1----:R-:W-:-:S05]  /*17490*/  FFMA.FTZ R8, R72, UR4, R83 ;  /* 0x0000000448087c23 */ /* 0x002fca0008010053 */
        /* <DEDUP_REMOVED lines=67> */
.L_x_2834:
[----:B------:R-:W-:-:S05]  /*178d0*/  IMAD.MOV.U32 R74, RZ, RZ, c[0x0][0x198] ;  /* 0x00006600ff4a7624 */ /* 0x000fca00078e00ff */
[----:B------:R-:W-:-:S04]  /*178e0*/  LEA R74, -R74, RZ, 0x8 ;  /* 0x000000ff4a4a7211 */ /* 0x000fc800078e41ff */
[----:B------:R-:W-:Y:S02]  /*178f0*/  SHF.R.S32.HI R75, RZ, 0x1f, R74 ;  /* 0x0000001fff4b7819 */ /* 0x000fe4000001144a */
.L_x_2835:
[----:B------:R-:W-:Y:S01]  /*17900*/  @!P0 IMAD.MOV.U32 R91, RZ, RZ, c[0x0][0x198] ;  /* 0x00006600ff5b8624 */ /* 0x000fe200078e00ff */
[----:B------:R-:W-:Y:S01]  /*17910*/  ULDC.64 UR6, c[0x0][0x198] ;  /* 0x0000660000067ab9 */ /* 0x000fe20000000a00 */
[----:B------:R-:W-:Y:S01]  /*17920*/  @!P0 IMAD.MOV.U32 R18, RZ, RZ, c[0x0][0x19c] ;  /* 0x00006700ff128624 */ /* 0x000fe200078e00ff */
[----:B------:R-:W-:Y:S01]  /*17930*/  USHF.L.U32 UR10, UR6, 0x5, URZ ;  /* 0x00000005060a7899 */ /* 0x000fe2000800063f */
[----:B------:R-:W-:Y:S01]  /*17940*/  @!P0 IMAD.MOV.U32 R82, RZ, RZ, c[0x0][0x198] ;  /* 0x00006600ff528624 */ /* 0x000fe200078e00ff */
[C---:B------:R-:W-:Y:S01]  /*17950*/  @!P0 LEA R79, P1, R91.reuse, R74, 0x7 ;  /* 0x0000004a5b4f8211 */ /* 0x040fe200078238ff */
[----:B------:R-:W-:Y:S01]  /*17960*/  @!P0 IMAD.MOV.U32 R2, RZ, RZ, c[0x0][0x19c] ;  /* 0x00006700ff028624 */ /* 0x000fe200078e00ff */
[----:B------:R-:W-:Y:S01]  /*17970*/  UMOV UR8, 0x5 ;  /* 0x0000000500087882 */ /* 0x000fe20000000000 */
[----:B------:R-:W-:Y:S01]  /*17980*/  @!P0 IMAD.MOV.U32 R93, RZ, RZ, c[0x0][0x198] ;  /* 0x00006600ff5d8624 */ /* 0x000fe200078e00ff */
[----:B------:R-:W-:Y:S01]  /*17990*/  @!P0 LEA.HI.X R18, R91, R75, R18, 0x7, P1 ;  /* 0x0000004b5b128211 */ /* 0x000fe200008f3c12 */
[----:B------:R-:W-:Y:S01]  /*179a0*/  @!P0 IMAD.MOV.U32 R86, RZ, RZ, c[0x0][0x198] ;  /* 0x00006600ff568624 */ /* 0x000fe200078e00ff */
[----:B------:R-:W-:Y:S01]  /*179b0*/  @!P0 LEA R90, P1, R74, R210, 0x1 ;  /* 0x000000d24a5a8211 */ /* 0x000fe200078208ff */
[----:B------:R-:W-:Y:S01]  /*179c0*/  @!P0 IMAD.MOV.U32 R14, RZ, RZ, c[0x0][0x19c] ;  /* 0x00006700ff0e8624 */ /* 0x000fe200078e00ff */
[C---:B------:R-:W-:Y:S01]  /*179d0*/  @!P0 LEA R77, P2, R93.reuse, R74, 0x6 ;  /* 0x0000004a5d4d8211 */ /* 0x040fe200078430ff */
[--C-:B------:R-:W-:Y:S01]  /*179e0*/  @!P0 IMAD.WIDE.U32 R82, R82, 0xa0, R74.reuse ;  /* 0x000000a052528825 */ /* 0x100fe200078e004a */
[C-C-:B------:R-:W-:Y:S01]  /*179f0*/  @!P0 LEA.HI.X R91, R74.reuse, R211, R75.reuse, 0x1, P1 ;  /* 0x000000d34a5b8211 */ /* 0x140fe200008f0c4b */
[----:B------:R-:W-:Y:S01]  /*17a00*/  USHF.L.U64.HI UR7, UR6, UR8, UR7 ;  /* 0x0000000806077299 */ /* 0x000fe20008010207 */
[----:B------:R-:W-:Y:S01]  /*17a10*/  @!P0 IADD3 R22, P3, R74, UR10, RZ ;  /* 0x0000000a4a168c10 */ /* 0x000fe2000ff7e0ff */
[----:B------:R-:W-:Y:S01]  /*17a20*/  @!P0 IMAD R2, R2, 0xa0, RZ ;  /* 0x000000a002028824 */ /* 0x000fe200078e02ff */
[-C--:B------:R-:W-:Y:S01]  /*17a30*/  @!P0 LEA R94, P1, R82, R210.reuse, 0x1 ;  /* 0x000000d2525e8211 */ /* 0x080fe200078208ff */
[----:B------:R-:W-:Y:S01]  /*17a40*/  @!P0 IMAD.MOV.U32 R80, RZ, RZ, c[0x0][0x198] ;  /* 0x00006600ff508624 */ /* 0x000fe200078e00ff */
[-C--:B------:R-:W-:Y:S01]  /*17a50*/  @!P0 LEA R100, P4, R22, R210.reuse, 0x1 ;  /* 0x000000d216648211 */ /* 0x080fe200078808ff */
[----:B------:R-:W-:Y:S01]  /*17a60*/  @!P0 IMAD.MOV.U32 R16, RZ, RZ, c[0x0][0x19c] ;  /* 0x00006700ff108624 */ /* 0x000fe200078e00ff */
[----:B------:R1:W-:Y:S01]  /*17a70*/  @P0 STS [R212+0x1000], RZ ;  /* 0x001000ffd4000388 */ /* 0x0003e20000000800 */
[----:B------:R-:W-:Y:S01]  /*17a80*/  @!P0 IMAD.MOV.U32 R0, RZ, RZ, c[0x0][0x19c] ;  /* 0x00006700ff008624 */ /* 0x000fe200078e00ff */
[----:B------:R-:W-:Y:S01]  /*17a90*/  BSSY B0, `(.L_x_2836) ;  /* 0x0000045000007945 */ /* 0x000fe20003800000 */
[----:B------:R-:W-:Y:S01]  /*17aa0*/  @!P0 IMAD.WIDE.U32 R86, R86, 0x60, R74 ;  /* 0x0000006056568825 */ /* 0x000fe200078e004a */
[----:B------:R-:W-:Y:S01]  /*17ab0*/  @!P0 LEA.HI.X R16, R93, R75, R16, 0x6, P2 ;  /* 0x0000004b5d108211 */ /* 0x000fe200010f3410 */
[----:B------:R1:W-:Y:S02]  /*17ac0*/  @P0 STS [R212+0x1004], RZ ;  /* 0x001004ffd4000388 */ /* 0x0003e40000000800 */
[----:B------:R-:W-:Y:S01]  /*17ad0*/  @!P0 IMAD R14, R14, 0x60, RZ ;  /* 0x000000600e0e8824 */ /* 0x000fe200078e02ff */
[----:B------:R-:W-:Y:S01]  /*17ae0*/  @!P0 LEA R98, P2, R86, R210, 0x1 ;  /* 0x000000d256628211 */ /* 0x000fe200078408ff */
[----:B------:R-:W-:Y:S01]  /*17af0*/  @!P0 IMAD.IADD R2, R2, 0x1, R83 ;  /* 0x0000000102028824 */ /* 0x000fe200078e0253 */
[----:B------:R1:W-:Y:S01]  /*17b00*/  @P0 STS.64 [R212+0x1008], RZ ;  /* 0x001008ffd4000388 */ /* 0x0003e20000000a00 */
[----:B------:R-:W-:-:S03]  /*17b10*/  @!P0 IMAD.WIDE.U32 R80, R80, 0xc0, R74 ;  /* 0x000000c050508825 */ /* 0x000fc600078e004a */
[-C--:B------:R-:W-:Y:S01]  /*17b20*/  @!P0 LEA.HI.X R95, R82, R211.reuse, R2, 0x1, P1 ;  /* 0x000000d3525f8211 */ /* 0x080fe200008f0c02 */
[----:B------:R-:W-:Y:S01]  /*17b30*/  @!P0 IMAD R0, R0, 0xc0, RZ ;  /* 0x000000c000008824 */ /* 0x000fe200078e02ff */
[----:B------:R-:W-:Y:S01]  /*17b40*/  @!PT LDS RZ, [RZ] ;  /* 0x00000000fffff984 */ /* 0x000fe20000000800 */
[----:B------:R-:W-:Y:S01]  /*17b50*/  @!PT LDS RZ, [RZ] ;  /* 0x00000000fffff984 */ /* 0x000fe20000000800 */
[----:B------:R-:W-:Y:S01]  /*17b60*/  @!PT LDS RZ, [RZ] ;  /* 0x00000000fffff984 */ /* 0x000fe20000000800 */
[----:B------:R1:W-:Y:S01]  /*17b70*/  @!P0 LDGSTS.E.BYPASS.LTC128B.128 [R212+0x1000], [R90.64] ;  /* 0x010000005ad48fae */ /* 0x0003e2000b901d4e */
[----:B------:R-:W-:Y:S01]  /*17b80*/  @!P0 IMAD.IADD R14, R14, 0x1, R87 ;  /* 0x000000010e0e8824 */ /* 0x000fe200078e0257 */
[-C--:B------:R-:W-:Y:S01]  /*17b90*/  @!P0 LEA R82, P1, R80, R210.reuse, 0x1 ;  /* 0x000000d250528211 */ /* 0x080fe200078208ff */
[----:B------:R-:W-:Y:S01]  /*17ba0*/  @!P0 IMAD.IADD R2, R0, 0x1, R81 ;  /* 0x0000000100028824 */ /* 0x000fe200078e0251 */
[----:B------:R-:W-:Y:S01]  /*17bb0*/  @!P0 IADD3.X R0, R75, UR7, RZ, P3, !PT ;  /* 0x000000074b008c10 */ /* 0x000fe20009ffe4ff */
[----:B------:R1:W-:Y:S01]  /*17bc0*/  @P0 STS.128 [R212+0x1800], RZ ;  /* 0x001800ffd4000388 */ /* 0x0003e20000000c00 */
        /* <DEDUP_REMOVED lines=49> */
.L_x_2837:
[----:B------:R-:W-:Y:S05]  /*17ee0*/  BSYNC B0 ;  /* 0x0000000000007941 */ /* 0x000fea0003800000 */
.L_x_2836:
[----:B------:R-:W0:Y:S01]  /*17ef0*/  LDGDEPBAR ;  /* 0x00000000000079af */ /* 0x000e220000000000 */
[----:B------:R-:W-:-:S04]  /*17f00*/  LEA R210, P0, R74, R210, 0x1 ;  /* 0x000000d24ad27211 */ /* 0x000fc800078008ff */
[----:B------:R-:W-:Y:S02]  /*17f10*/  LEA.HI.X R211, R74, R211, R75, 0x1, P0 ;  /* 0x000000d34ad37211 */ /* 0x000fe400000f0c4b */
.L_x_2833:
        /* <DEDUP_REMOVED lines=132> */
[----:B------:R-:W1:Y:S01]  /*18760*/  MUFU.EX2 R101, R101 ;  /* 0x0000006500657308 */ /* 0x000e620000000800 */
        /* <DEDUP_REMOVED lines=93> */
[----:B-1----:R-:W-:Y:S01]  /*18d40*/  FMNMX.FTZ R0, R2, R3, !PT ;  /* 0x0000000302007209 */ /* 0x002fe20007810000 */
[----:B------:R-:W-:-:S04]  /*18d50*/  FFMA.FTZ R2, R185, c[0x0][0x23c], -R84 ;  /* 0x00008f00b9027a23 */ /* 0x000fc80000010854 */
[----:B------:R-:W1:Y:S02]  /*18d60*/  SHFL.BFLY PT, R85, R0, 0x1, 0x1f ;  /* 0x0c201f0000557f89 */ /* 0x000e6400000e0000 */
[----:B------:R-:W-:Y:S08]  /*18d70*/  MUFU.EX2 R64, R64 ;  /* 0x0000004000407308 */ /* 0x000ff00000000800 */
[----:B------:R-:W-:Y:S08]  /*18d80*/  MUFU.EX2 R65, R65 ;  /* 0x0000004100417308 */ /* 0x000ff00000000800 */
[----:B------:R-:W-:Y:S01]  /*18d90*/  MUFU.EX2 R62, R62 ;  /* 0x0000003e003e7308 */ /* 0x000fe20000000800 */
[----:B-1----:R-:W-:Y:S01]  /*18da0*/  FMNMX.FTZ R85, R0, R85, !PT ;  /* 0x0000005500557209 */ /* 0x002fe20007810000 */
[----:B------:R-:W-:-:S06]  /*18db0*/  FFMA.FTZ R0, R11, c[0x0][0x23c], -R84 ;  /* 0x00008f000b007a23 */ /* 0x000fcc0000010854 */
[----:B------:R-:W-:Y:S01]  /*18dc0*/  MUFU.EX2 R63, R63 ;  /* 0x0000003f003f7308 */ /* 0x000fe20000000800 */
[C---:B------:R-:W-:Y:S01]  /*18dd0*/  FSETP.NEU.FTZ.AND P0, PT, R85.reuse, -INF , PT ;  /* 0xff8000005500780b */ /* 0x040fe20003f1d000 */
[----:B------:R-:W-:-:S05]  /*18de0*/  FMUL.FTZ R3, R85, c[0x0][0x23c] ;  /* 0x00008f0055037a20 */ /* 0x000fca0000410000 */
[----:B------:R-:W-:Y:S01]  /*18df0*/  FSEL R3, R3, RZ, P0 ;  /* 0x000000ff03037208 */ /* 0x000fe20000000000 */
[----:B------:R-:W-:Y:S04]  /*18e00*/  MUFU.EX2 R60, R60 ;  /* 0x0000003c003c7308 */ /* 0x000fe80000000800 */
[--C-:B------:R-:W-:Y:S01]  /*18e10*/  FFMA.FTZ R113, R6, c[0x0][0x23c], -R3.reuse ;  /* 0x00008f0006717a23 */ /* 0x100fe20000010803 */
[----:B------:R-:W-:Y:S01]  /*18e20*/  FSEL R6, R86, RZ, P1 ;  /* 0x000000ff56067208 */ /* 0x000fe20000800000 */
[--C-:B------:R-:W-:Y:S01]  /*18e30*/  FFMA.FTZ R107, R10, c[0x0][0x23c], -R3.reuse ;  /* 0x00008f000a6b7a23 */ /* 0x100fe20000010803 */
[----:B------:R-:W-:Y:S01]  /*18e40*/  FSEL R10, R85, RZ, P0 ;  /* 0x000000ff550a7208 */ /* 0x000fe20000000000 */
[----:B------:R-:W-:Y:S01]  /*18e50*/  FFMA.FTZ R116, R4, c[0x0][0x23c], -R3 ;  /* 0x00008f0004747a23 */ /* 0x000fe20000010803 */
[----:B------:R-:W-:Y:S01]  /*18e60*/  MUFU.EX2 R61, R61 ;  /* 0x0000003d003d7308 */ /* 0x000fe20000000800 */
[----:B------:R-:W-:-:S02]  /*18e70*/  FADD.FTZ R11, R131, -R6 ;  /* 0x80000006830b7221 */ /* 0x000fc40000010000 */
[----:B------:R-:W1:Y:S01]  /*18e80*/  LDSM.16.MT88.4 R4, [R215+0x5000] ;  /* 0x00500000d704783b */ /* 0x000e620000004200 */
[----:B------:R-:W-:Y:S02]  /*18e90*/  FADD.FTZ R10, R129, -R10 ;  /* 0x8000000a810a7221 */ /* 0x000fe40000010000 */
[----:B------:R-:W-:Y:S02]  /*18ea0*/  FMUL.FTZ R123, R11, c[0x0][0x23c] ;  /* 0x00008f000b7b7a20 */ /* 0x000fe40000410000 */
[----:B------:R-:W-:Y:S01]  /*18eb0*/  FMUL.FTZ R121, R10, c[0x0][0x23c] ;  /* 0x00008f000a797a20 */ /* 0x000fe20000410000 */
[----:B------:R-:W-:Y:S01]  /*18ec0*/  MUFU.EX2 R113, R113 ;  /* 0x0000007100717308 */ /* 0x000fe20000000800 */
[--C-:B------:R-:W-:Y:S02]  /*18ed0*/  FFMA.FTZ R109, R8, c[0x0][0x23c], -R3.reuse ;  /* 0x00008f00086d7a23 */ /* 0x100fe40000010803 */
[----:B------:R-:W2:Y:S01]  /*18ee0*/  LDSM.16.MT88.4 R8, [R214+0x5000] ;  /* 0x00500000d608783b */ /* 0x000ea20000004200 */
[--C-:B------:R-:W-:Y:S01]  /*18ef0*/  FFMA.FTZ R122, R12, c[0x0][0x23c], -R3.reuse ;  /* 0x00008f000c7a7a23 */ /* 0x100fe20000010803 */
[----:B------:R-:W-:Y:S01]  /*18f00*/  F2FP.BF16.PACK_AB R12, R117, R126 ;  /* 0x0000007e750c723e */ /* 0x000fe200000010ff */
[----:B------:R-:W-:-:S02]  /*18f10*/  FFMA.FTZ R114, R20, c[0x0][0x23c], -R3 ;  /* 0x00008f0014727a23 */ /* 0x000fc40000010803 */
[----:B------:R-:W-:Y:S01]  /*18f20*/  MUFU.EX2 R116, R116 ;  /* 0x0000007400747308 */ /* 0x000fe20000000800 */
[----:B------:R-:W3:Y:S01]  /*18f30*/  LDSM.16.MT88.4 R20, [R215+0x5400] ;  /* 0x00540000d714783b */ /* 0x000ee20000004200 */
[--C-:B------:R-:W-:Y:S02]  /*18f40*/  FFMA.FTZ R119, R26, c[0x0][0x23c], -R3.reuse ;  /* 0x00008f001a777a23 */ /* 0x100fe40000010803 */
[--C-:B------:R-:W-:Y:S02]  /*18f50*/  FFMA.FTZ R128, R24, c[0x0][0x23c], -R3.reuse ;  /* 0x00008f0018807a23 */ /* 0x100fe40000010803 */
[----:B------:R-:W4:Y:S01]  /*18f60*/  LDSM.16.MT88.4 R24, [R214+0x5400] ;  /* 0x00540000d618783b */ /* 0x000f220000004200 */
[--C-:B------:R-:W-:Y:S01]  /*18f70*/  FFMA.FTZ R136, R28, c[0x0][0x23c], -R3.reuse ;  /* 0x00008f001c887a23 */ /* 0x100fe20000010803 */
[----:B------:R-:W5:Y:S01]  /*18f80*/  MUFU.EX2 R122, R122 ;  /* 0x0000007a007a7308 */ /* 0x000f620000000800 */
[----:B------:R-:W-:Y:S01]  /*18f90*/  F2FP.BF16.PACK_AB R28, R105, R108 ;  /* 0x0000006c691c723e */ /* 0x000fe200000010ff */
        /* <DEDUP_REMOVED lines=8> */
[----:B------:R-:W2:Y:S01]  /*19020*/  MUFU.EX2 R123, R123 ;  /* 0x0000007b007b7308 */ /* 0x000ea20000000800 */
[----:B-----5:R-:W-:Y:S01]  /*19030*/  F2FP.BF16.PACK_AB R13, R113, R122 ;  /* 0x0000007a710d723e */ /* 0x020fe200000010ff */
[----:B------:R-:W-:-:S02]  /*19040*/  FFMA.FTZ R140, R137, c[0x0][0x23c], -R84 ;  /* 0x00008f00898c7a23 */ /* 0x000fc40000010854 */
[--C-:B------:R-:W-:Y:S02]  /*19050*/  FFMA.FTZ R174, R174, c[0x0][0x23c], -R3.reuse ;  /* 0x00008f00aeae7a23 */ /* 0x100fe40000010803 */
[--C-:B------:R-:W-:Y:S02]  /*19060*/  FFMA.FTZ R137, R232, c[0x0][0x23c], -R3.reuse ;  /* 0x00008f00e8897a23 */ /* 0x100fe40000010803 */
[----:B------:R-:W5:Y:S01]  /*19070*/  MUFU.EX2 R121, R121 ;  /* 0x0000007900797308 */ /* 0x000f620000000800 */
[----:B-1----:R-:W-:Y:S01]  /*19080*/  F2FP.BF16.PACK_AB R15, R107, R116 ;  /* 0x000000746b0f723e */ /* 0x002fe200000010ff */
[--C-:B------:R-:W-:Y:S02]  /*19090*/  FFMA.FTZ R139, R230, c[0x0][0x23c], -R3.reuse ;  /* 0x00008f00e68b7a23 */ /* 0x100fe40000010803 */
[--C-:B------:R-:W-:Y:S02]  /*190a0*/  FFMA.FTZ R180, R180, c[0x0][0x23c], -R3.reuse ;  /* 0x00008f00b4b47a23 */ /* 0x100fe40000010803 */
[----:B------:R-:W-:-:S02]  /*190b0*/  FFMA.FTZ R145, R184, c[0x0][0x23c], -R3 ;  /* 0x00008f00b8917a23 */ /* 0x000fc40000010803 */
[-C--:B--2---:R-:W-:Y:S01]  /*190c0*/  FMUL.FTZ R16, R204, R123.reuse ;  /* 0x0000007bcc107220 */ /* 0x084fe20000410000 */
[----:B------:R-:W-:Y:S01]  /*190d0*/  MUFU.EX2 R109, R109 ;  /* 0x0000006d006d7308 */ /* 0x000fe20000000800 */
[-C--:B------:R-:W-:Y:S02]  /*190e0*/  FMUL.FTZ R17, R205, R123.reuse ;  /* 0x0000007bcd117220 */ /* 0x080fe40000410000 */
[-C--:B------:R-:W-:Y:S02]  /*190f0*/  FMUL.FTZ R200, R200, R123.reuse ;  /* 0x0000007bc8c87220 */ /* 0x080fe40000410000 */
[----:B------:R-:W-:Y:S02]  /*19100*/  FMUL.FTZ R201, R201, R123 ;  /* 0x0000007bc9c97220 */ /* 0x000fe40000410000 */
[-C--:B-----5:R-:W-:Y:S01]  /*19110*/  FMUL.FTZ R18, R206, R121.reuse ;  /* 0x00000079ce127220 */ /* 0x0a0fe20000410000 */
[----:B------:R-:W1:Y:S01]  /*19120*/  MUFU.EX2 R114, R114 ;  /* 0x0000007200727308 */ /* 0x000e620000000800 */
[----:B------:R-:W-:-:S02]  /*19130*/  FMUL.FTZ R19, R207, R121 ;  /* 0x00000079cf137220 */ /* 0x000fc40000410000 */
[-C--:B------:R-:W-:Y:S02]  /*19140*/  FMUL.FTZ R202, R202, R121.reuse ;  /* 0x00000079caca7220 */ /* 0x080fe40000410000 */
[----:B------:R-:W-:Y:S02]  /*19150*/  FMUL.FTZ R203, R203, R121 ;  /* 0x00000079cbcb7220 */ /* 0x000fe40000410000 */
[-C--:B------:R-:W-:Y:S01]  /*19160*/  FMUL.FTZ R196, R196, R123.reuse ;  /* 0x0000007bc4c47220 */ /* 0x080fe20000410000 */
[----:B------:R-:W-:Y:S01]  /*19170*/  HMMA.16816.F32.BF16 R16, R12, R4, R16 ;  /* 0x000000040c10723c */ /* 0x000fe20000041810 */
[----:B------:R-:W-:Y:S01]  /*19180*/  FMUL.FTZ R197, R197, R123 ;  /* 0x0000007bc5c57220 */ /* 0x000fe20000410000 */
[----:B------:R-:W-:Y:S01]  /*19190*/  MUFU.EX2 R119, R119 ;  /* 0x0000007700777308 */ /* 0x000fe20000000800 */
[-C--:B------:R-:W-:Y:S02]  /*191a0*/  FMUL.FTZ R198, R198, R121.reuse ;  /* 0x00000079c6c67220 */ /* 0x080fe40000410000 */
[----:B------:R-:W-:-:S02]  /*191b0*/  FMUL.FTZ R199, R199, R121 ;  /* 0x00000079c7c77220 */ /* 0x000fc40000410000 */
[-C--:B------:R-:W-:Y:S01]  /*191c0*/  FMUL.FTZ R192, R192, R123.reuse ;  /* 0x0000007bc0c07220 */ /* 0x080fe20000410000 */
[C---:B------:R-:W-:Y:S01]  /*191d0*/  HMMA.16816.F32.BF16 R4, R12.reuse, R6, R200 ;  /* 0x000000060c04723c */ /* 0x040fe200000418c8 */
[----:B------:R-:W-:Y:S01]  /*191e0*/  FMUL.FTZ R193, R193, R123 ;  /* 0x0000007bc1c17220 */ /* 0x000fe20000410000 */
[----:B------:R-:W2:Y:S01]  /*191f0*/  MUFU.EX2 R128, R128 ;  /* 0x0000008000807308 */ /* 0x000ea20000000800 */
[----:B------:R-:W-:Y:S01]  /*19200*/  FMUL.FTZ R194, R194, R121 ;  /* 0x00000079c2c27220 */ /* 0x000fe20000410000 */
[----:B-1----:R-:W-:Y:S01]  /*19210*/  F2FP.BF16.PACK_AB R29, R114, R109 ;  /* 0x0000006d721d723e */ /* 0x002fe200000010ff */
[----:B------:R-:W-:Y:S02]  /*19220*/  FMUL.FTZ R195, R195, R121 ;  /* 0x00000079c3c37220 */ /* 0x000fe40000410000 */
[--C-:B------:R-:W-:Y:S01]  /*19230*/  FFMA.FTZ R188, R188, c[0x0][0x23c], -R3.reuse ;  /* 0x00008f00bcbc7a23 */ /* 0x100fe20000010803 */
[----:B------:R-:W-:Y:S01]  /*19240*/  HMMA.16816.F32.BF16 R196, R12, R8, R196 ;  /* 0x000000080cc4723c */ /* 0x000fe200000418c4 */
[--C-:B------:R-:W-:Y:S01]  /*19250*/  FFMA.FTZ R143, R228, c[0x0][0x23c], -R3.reuse ;  /* 0x00008f00e48f7a23 */ /* 0x100fe20000010803 */
[----:B------:R-:W-:Y:S01]  /*19260*/  MUFU.EX2 R136, R136 ;  /* 0x0000008800887308 */ /* 0x000fe20000000800 */
[----:B------:R-:W-:-:S02]  /*19270*/  FFMA.FTZ R184, R182, c[0x0][0x23c], -R3 ;  /* 0x00008f00b6b87a23 */ /* 0x000fc40000010803 */
[----:B------:R-:W-:Y:S02]  /*19280*/  FFMA.FTZ R182, R169, c[0x0][0x23c], -R84 ;  /* 0x00008f00a9b67a23 */ /* 0x000fe40000010854 */
[--C-:B------:R-:W-:Y:S01]  /*19290*/  FFMA.FTZ R169, R222, c[0x0][0x23c], -R3.reuse ;  /* 0x00008f00dea97a23 */ /* 0x100fe20000010803 */
[----:B------:R-:W-:Y:S01]  /*192a0*/  HMMA.16816.F32.BF16 R12, R12, R10, R192 ;  /* 0x0000000a0c0c723c */ /* 0x000fe200000418c0 */
[----:B------:R-:W1:Y:S01]  /*192b0*/  LDSM.16.MT88.4 R8, [R215+0x5800] ;  /* 0x00580000d708783b */ /* 0x000e620000004200 */
[----:B--2---:R-:W-:Y:S01]  /*192c0*/  F2FP.BF16.PACK_AB R31, R128, R119 ;  /* 0x00000077801f723e */ /* 0x004fe200000010ff */
[----:B------:R-:W2:Y:S01]  /*192d0*/  MUFU.EX2 R125, R125 ;  /* 0x0000007d007d7308 */ /* 0x000ea20000000800 */
[--C-:B------:R-:W-:Y:S02]  /*192e0*/  FFMA.FTZ R171, R220, c[0x0][0x23c], -R3.reuse ;  /* 0x00008f00dcab7a23 */ /* 0x100fe40000010803 */
        /* <DEDUP_REMOVED lines=8> */
[C---:B------:R-:W-:Y:S01]  /*19370*/  HMMA.16816.F32.BF16 R4, R28.reuse, R22, R4 ;  /* 0x000000161c04723c */ /* 0x040fe20000041804 */
[----:B------:R-:W3:Y:S01]  /*19380*/  LDSM.16.MT88.4 R20, [R214+0x5800] ;  /* 0x00580000d614783b */ /* 0x000ee20000004200 */
[----:B------:R-:W5:Y:S01]  /*19390*/  MUFU.EX2 R127, R127 ;  /* 0x0000007f007f7308 */ /* 0x000f620000000800 */
        /* <DEDUP_REMOVED lines=11> */
[----:B------:R-:W1:Y:S01]  /*19450*/  MUFU.EX2 R129, R129 ;  /* 0x0000008100817308 */ /* 0x000e620000000800 */
[--C-:B------:R-:W-:Y:S02]  /*19460*/  FFMA.FTZ R124, R124, c[0x0][0x23c], -R3.reuse ;  /* 0x00008f007c7c7a23 */ /* 0x100fe40000010803 */
[--C-:B------:R-:W-:Y:S02]  /*19470*/  FFMA.FTZ R181, R120, c[0x0][0x23c], -R3.reuse ;  /* 0x00008f0078b57a23 */ /* 0x100fe40000010803 */
[----:B------:R-:W-:Y:S01]  /*19480*/  F2FP.BF16.PACK_AB R28, R99, R100 ;  /* 0x00000064631c723e */ /* 0x000fe200000010ff */
[----:B------:R-:W-:Y:S01]  /*19490*/  FFMA.FTZ R126, R187, R123, R126 ;  /* 0x0000007bbb7e7223 */ /* 0x000fe2000001007e */
[----:B--2---:R-:W-:Y:S01]  /*194a0*/  F2FP.BF16.PACK_AB R29, R125, R136 ;  /* 0x000000887d1d723e */ /* 0x004fe200000010ff */
[----:B------:R-:W-:Y:S01]  /*194b0*/  MUFU.EX2 R131, R131 ;  /* 0x0000008300837308 */ /* 0x000fe20000000800 */
[----:B------:R-:W-:Y:S01]  /*194c0*/  F2FP.BF16.PACK_AB R30, R97, R98 ;  /* 0x00000062611e723e */ /* 0x000fe200000010ff */
[----:B------:R-:W-:Y:S01]  /*194d0*/  FFMA.FTZ R122, R189, R121, R122 ;  /* 0x00000079bd7a7223 */ /* 0x000fe2000001007a */
[----:B-----5:R-:W-:Y:S01]  /*194e0*/  F2FP.BF16.PACK_AB R31, R127, R138 ;  /* 0x0000008a7f1f723e */ /* 0x020fe200000010ff */
[----:B------:R-:W-:-:S02]  /*194f0*/  FFMA.FTZ R112, R112, c[0x0][0x23c], -R3 ;  /* 0x00008f0070707a23 */ /* 0x000fc40000010803 */
[----:B------:R-:W-:Y:S02]  /*19500*/  FADD.FTZ R113, R113, R122 ;  /* 0x0000007a71717221 */ /* 0x000fe40000010000 */
[----:B------:R-:W2:Y:S01]  /*19510*/  MUFU.EX2 R146, R146 ;  /* 0x0000009200927308 */ /* 0x000ea20000000800 */
[----:B------:R-:W-:Y:S01]  /*19520*/  FFMA.FTZ R183, R110, c[0x0][0x23c], -R3 ;  /* 0x00008f006eb77a23 */ /* 0x000fe20000010803 */
[C---:B-1----:R-:W-:Y:S01]  /*19530*/  HMMA.16816.F32.BF16 R16, R28.reuse, R8, R16 ;  /* 0x000000081c10723c */ /* 0x042fe20000041810 */
[----:B------:R-:W-:Y:S02]  /*19540*/  FADD.FTZ R116, R116, R113 ;  /* 0x0000007174747221 */ /* 0x000fe40000010000 */
[--C-:B------:R-:W-:Y:S02]  /*19550*/  FFMA.FTZ R104, R104, c[0x0][0x23c], -R3.reuse ;  /* 0x00008f0068687a23 */ /* 0x100fe40000010803 */
[----:B------:R-:W-:Y:S01]  /*19560*/  FFMA.FTZ R110, R102, c[0x0][0x23c], -R3 ;  /* 0x00008f00666e7a23 */ /* 0x000fe20000010803 */
[----:B------:R-:W-:Y:S01]  /*19570*/  MUFU.EX2 R174, R174 ;  /* 0x000000ae00ae7308 */ /* 0x000fe20000000800 */
[----:B------:R-:W-:Y:S01]  /*19580*/  FADD.FTZ R116, R107, R116 ;  /* 0x000000746b747221 */ /* 0x000fe20000010000 */
[----:B------:R-:W-:Y:S01]  /*19590*/  HMMA.16816.F32.BF16 R4, R28, R10, R4 ;  /* 0x0000000a1c04723c */ /* 0x000fe20000041804 */
[----:B------:R-:W1:Y:S01]  /*195a0*/  LDSM.16.MT88.4 R8, [R214+0x5c00] ;  /* 0x005c0000d608783b */ /* 0x000e620000004200 */
[----:B------:R-:W-:-:S02]  /*195b0*/  FFMA.FTZ R102, R103, c[0x0][0x23c], -R84 ;  /* 0x00008f0067667a23 */ /* 0x000fc40000010854 */
[----:B------:R-:W-:Y:S02]  /*195c0*/  FADD.FTZ R109, R109, R116 ;  /* 0x000000746d6d7221 */ /* 0x000fe40000010000 */
[----:B------:R-:W5:Y:S01]  /*195d0*/  MUFU.EX2 R137, R137 ;  /* 0x0000008900897308 */ /* 0x000f620000000800 */
[----:B------:R-:W-:Y:S01]  /*195e0*/  FFMA.FTZ R103, R96, c[0x0][0x23c], -R3 ;  /* 0x00008f0060677a23 */ /* 0x000fe20000010803 */
        /* <DEDUP_REMOVED lines=14> */
[--C-:B------:R-:W-:Y:S01]  /*196d0*/  FFMA.FTZ R36, R36, c[0x0][0x23c], -R3.reuse ;  /* 0x00008f0024247a23 */ /* 0x100fe20000010803 */
[----:B------:R-:W-:Y:S01]  /*196e0*/  F2FP.BF16.PACK_AB R30, R90, R93 ;  /* 0x0000005d5a1e723e */ /* 0x000fe200000010ff */
[----:B------:R-:W-:Y:S01]  /*196f0*/  FADD.FTZ R125, R125, R136 ;  /* 0x000000887d7d7221 */ /* 0x000fe20000010000 */
[----:B--2---:R-:W-:Y:S01]  /*19700*/  F2FP.BF16.PACK_AB R31, R146, R131 ;  /* 0x00000083921f723e */ /* 0x004fe200000010ff */
[----:B------:R-:W-:Y:S01]  /*19710*/  MUFU.EX2 R188, R188 ;  /* 0x000000bc00bc7308 */ /* 0x000fe20000000800 */
[----:B------:R-:W-:-:S02]  /*19720*/  FFMA.FTZ R35, R35, c[0x0][0x23c], -R3 ;  /* 0x00008f0023237a23 */ /* 0x000fc40000010803 */
[----:B------:R-:W-:Y:S02]  /*19730*/  FADD.FTZ R138, R138, R125 ;  /* 0x0000007d8a8a7221 */ /* 0x000fe40000010000 */
[----:B------:R-:W-:Y:S01]  /*19740*/  FFMA.FTZ R38, R38, c[0x0][0x23c], -R3 ;  /* 0x00008f0026267a23 */ /* 0x000fe20000010803 */
[C---:B----4-:R-:W-:Y:S01]  /*19750*/  HMMA.16816.F32.BF16 R16, R28.reuse, R12, R16 ;  /* 0x0000000c1c10723c */ /* 0x050fe20000041810 */
[----:B------:R-:W-:Y:S01]  /*19760*/  FADD.FTZ R127, R127, R138 ;  /* 0x0000008a7f7f7221 */ /* 0x000fe20000010000 */
[----:B------:R-:W2:Y:S01]  /*19770*/  MUFU.EX2 R143, R143 ;  /* 0x0000008f008f7308 */ /* 0x000ea20000000800 */
[----:B------:R-:W-:Y:S02]  /*19780*/  FFMA.FTZ R34, R89, c[0x0][0x23c], -R84 ;  /* 0x00008f0059227a23 */ /* 0x000fe40000010854 */
[----:B------:R-:W-:Y:S02]  /*19790*/  FADD.FTZ R170, R170, R127 ;  /* 0x0000007faaaa7221 */ /* 0x000fe40000010000 */
[--C-:B------:R-:W-:Y:S01]  /*197a0*/  FFMA.FTZ R89, R37, c[0x0][0x23c], -R3.reuse ;  /* 0x00008f0025597a23 */ /* 0x100fe20000010803 */
[----:B------:R-:W-:Y:S01]  /*197b0*/  HMMA.16816.F32.BF16 R4, R28, R14, R4 ;  /* 0x0000000e1c04723c */ /* 0x000fe20000041804 */
[----:B------:R-:W4:Y:S01]  /*197c0*/  LDSM.16.MT88.4 R12, [R214+0x6000] ;  /* 0x00600000d60c783b */ /* 0x000f220000004200 */
[----:B------:R-:W-:Y:S01]  /*197d0*/  MUFU.EX2 R145, R145 ;  /* 0x0000009100917308 */ /* 0x000fe20000000800 */
[----:B------:R-:W-:Y:S01]  /*197e0*/  FADD.FTZ R170, R129, R170 ;  /* 0x000000aa81aa7221 */ /* 0x000fe20000010000 */
[----:B------:R-:W-:Y:S01]  /*197f0*/  MOV R129, R85 ;  /* 0x0000005500817202 */ /* 0x000fe20000000f00 */
[----:B------:R-:W-:-:S02]  /*19800*/  FFMA.FTZ R40, R40, c[0x0][0x23c], -R3 ;  /* 0x00008f0028287a23 */ /* 0x000fc40000010803 */
[----:B------:R-:W-:Y:S01]  /*19810*/  FADD.FTZ R131, R131, R170 ;  /* 0x000000aa83837221 */ /* 0x000fe20000010000 */
[C---:B-1----:R-:W-:Y:S01]  /*19820*/  HMMA.16816.F32.BF16 R196, R28.reuse, R8, R196 ;  /* 0x000000081cc4723c */ /* 0x042fe200000418c4 */
[----:B------:R-:W-:Y:S01]  /*19830*/  FFMA.FTZ R39, R39, c[0x0][0x23c], -R3 ;  /* 0x00008f0027277a23 */ /* 0x000fe20000010803 */
[----:B------:R-:W1:Y:S01]  /*19840*/  MUFU.EX2 R184, R184 ;  /* 0x000000b800b87308 */ /* 0x000e620000000800 */
[----:B------:R-:W-:Y:S02]  /*19850*/  FADD.FTZ R131, R146, R131 ;  /* 0x0000008392837221 */ /* 0x000fe40000010000 */
[--C-:B------:R-:W-:Y:S02]  /*19860*/  FFMA.FTZ R42, R42, c[0x0][0x23c], -R3.reuse ;  /* 0x00008f002a2a7a23 */ /* 0x100fe40000010803 */
[----:B------:R-:W-:Y:S01]  /*19870*/  FFMA.FTZ R41, R41, c[0x0][0x23c], -R3 ;  /* 0x00008f0029297a23 */ /* 0x000fe20000010803 */
[----:B------:R-:W-:Y:S01]  /*19880*/  HMMA.16816.F32.BF16 R24, R28, R10, R24 ;  /* 0x0000000a1c18723c */ /* 0x000fe20000041818 */
[----:B------:R-:W1:Y:S01]  /*19890*/  LDSM.16.MT88.4 R8, [R215+0x6400] ;  /* 0x00640000d708783b */ /* 0x000e620000004200 */
[----:B------:R-:W-:Y:S01]  /*198a0*/  MUFU.EX2 R194, R194 ;  /* 0x000000c200c27308 */ /* 0x000fe20000000800 */
[----:B------:R-:W-:-:S02]  /*198b0*/  FFMA.FTZ R37, R47, c[0x0][0x23c], -R84 ;  /* 0x00008f002f257a23 */ /* 0x000fc40000010854 */
[--C-:B------:R-:W-:Y:S02]  /*198c0*/  FFMA.FTZ R44, R44, c[0x0][0x23c], -R3.reuse ;  /* 0x00008f002c2c7a23 */ /* 0x100fe40000010803 */
[----:B------:R-:W-:Y:S01]  /*198d0*/  F2FP.BF16.PACK_AB R28, R82, R91 ;  /* 0x0000005b521c723e */ /* 0x000fe200000010ff */
[--C-:B------:R-:W-:Y:S01]  /*198e0*/  FFMA.FTZ R43, R43, c[0x0][0x23c], -R3.reuse ;  /* 0x00008f002b2b7a23 */ /* 0x100fe20000010803 */
[----:B-----5:R-:W-:Y:S01]  /*198f0*/  F2FP.BF16.PACK_AB R29, R137, R174 ;  /* 0x000000ae891d723e */ /* 0x020fe200000010ff */
[----:B------:R-:W5:Y:S01]  /*19900*/  MUFU.EX2 R169, R169 ;  /* 0x000000a900a97308 */ /* 0x000f620000000800 */
[----:B------:R-:W-:Y:S01]  /*19910*/  F2FP.BF16.PACK_AB R30, R80, R83 ;  /* 0x00000053501e723e */ /* 0x000fe200000010ff */
[--C-:B------:R-:W-:Y:S01]  /*19920*/  FFMA.FTZ R46, R46, c[0x0][0x23c], -R3.reuse ;  /* 0x00008f002e2e7a23 */ /* 0x100fe20000010803 */
[----:B------:R-:W-:Y:S01]  /*19930*/  F2FP.BF16.PACK_AB R31, R180, R139 ;  /* 0x0000008bb41f723e */ /* 0x000fe200000010ff */
[----:B------:R-:W-:Y:S02]  /*19940*/  FFMA.FTZ R45, R45, c[0x0][0x23c], -R3 ;  /* 0x00008f002d2d7a23 */ /* 0x000fe40000010803 */
[----:B------:R-:W-:-:S02]  /*19950*/  FFMA.FTZ R47, R53, c[0x0][0x23c], -R84 ;  /* 0x00008f00352f7a23 */ /* 0x000fc40000010854 */
[----:B------:R-:W-:Y:S01]  /*19960*/  MUFU.EX2 R171, R171 ;  /* 0x000000ab00ab7308 */ /* 0x000fe20000000800 */
[----:B------:R-:W-:Y:S01]  /*19970*/  FFMA.FTZ R187, R33, c[0x0][0x23c], -R84 ;  /* 0x00008f0021bb7a23 */ /* 0x000fe20000010854 */
[C---:B---3--:R-:W-:Y:S01]  /*19980*/  HMMA.16816.F32.BF16 R16, R28.reuse, R20, R16 ;  /* 0x000000141c10723c */ /* 0x048fe20000041810 */
[--C-:B------:R-:W-:Y:S02]  /*19990*/  FFMA.FTZ R189, R32, c[0x0][0x23c], -R3.reuse ;  /* 0x00008f0020bd7a23 */ /* 0x100fe40000010803 */
[--C-:B------:R-:W-:Y:S02]  /*199a0*/  FFMA.FTZ R49, R49, c[0x0][0x23c], -R3.reuse ;  /* 0x00008f0031317a23 */ /* 0x100fe40000010803 */
[----:B------:R-:W-:Y:S01]  /*199b0*/  FFMA.FTZ R48, R48, c[0x0][0x23c], -R3 ;  /* 0x00008f0030307a23 */ /* 0x000fe20000010803 */
        /* <DEDUP_REMOVED lines=49> */
[----:B------:R-:W3:Y:S06]  /*19cd0*/  MUFU.EX2 R183, R183 ;  /* 0x000000b700b77308 */ /* 0x000eec0000000800 */
        /* <DEDUP_REMOVED lines=32> */
[----:B------:R-:W5:Y:S02]  /*19ee0*/  LDSM.16.MT88.4 R12, [R214+0x7800] ;  /* 0x00780000d60c783b */ /* 0x000f640000004200 */
[----:B------:R-:W-:Y:S01]  /*19ef0*/  FADD.FTZ R111, R111, R118 ;  /* 0x000000766f6f7221 */ /* 0x000fe20000010000 */
[----:B--2---:R-:W-:Y:S02]  /*19f00*/  HMMA.16816.F32.BF16 R196, R28, R8, R196 ;  /* 0x000000081cc4723c */ /* 0x004fe400000418c4 */
[----:B------:R-:W-:Y:S01]  /*19f10*/  MUFU.EX2 R115, R115 ;  /* 0x0000007300737308 */ /* 0x000fe20000000800 */
[----:B------:R-:W-:-:S04]  /*19f20*/  FADD.FTZ R108, R108, R111 ;  /* 0x0000006f6c6c7221 */ /* 0x000fc80000010000 */
[----:B------:R-:W-:Y:S01]  /*19f30*/  FADD.FTZ R105, R105, R108 ;  /* 0x0000006c69697221 */ /* 0x000fe20000010000 */
[----:B------:R-:W-:Y:S01]  /*19f40*/  HMMA.16816.F32.BF16 R24, R28, R10, R24 ;  /* 0x0000000a1c18723c */ /* 0x000fe20000041818 */
[----:B------:R-:W2:Y:S01]  /*19f50*/  LDSM.16.MT88.4 R28, [R215+0x7c00] ;  /* 0x007c0000d71c783b */ /* 0x000ea20000004200 */
[----:B------:R-:W-:Y:S01]  /*19f60*/  F2FP.BF16.PACK_AB R8, R58, R61 ;  /* 0x0000003d3a08723e */ /* 0x000fe200000010ff */
[----:B------:R-:W-:Y:S01]  /*19f70*/  FADD.FTZ R106, R106, R105 ;  /* 0x000000696a6a7221 */ /* 0x000fe20000010000 */
[----:B---3--:R-:W-:Y:S01]  /*19f80*/  F2FP.BF16.PACK_AB R9, R183, R112 ;  /* 0x00000070b709723e */ /* 0x008fe200000010ff */
[----:B------:R-:W-:Y:S02]  /*19f90*/  MUFU.EX2 R140, R140 ;  /* 0x0000008c008c7308 */ /* 0x000fe40000000800 */
[----:B------:R-:W-:Y:S01]  /*19fa0*/  FADD.FTZ R101, R101, R106 ;  /* 0x0000006a65657221 */ /* 0x000fe20000010000 */
[----:B------:R-:W-:Y:S02]  /*19fb0*/  F2FP.BF16.PACK_AB R10, R56, R59 ;  /* 0x0000003b380a723e */ /* 0x000fe400000010ff */
[----:B----4-:R-:W-:Y:S01]  /*19fc0*/  F2FP.BF16.PACK_AB R11, R117, R104 ;  /* 0x00000068750b723e */ /* 0x010fe200000010ff */
[----:B------:R-:W-:-:S02]  /*19fd0*/  FADD.FTZ R100, R100, R101 ;  /* 0x0000006564647221 */ /* 0x000fc40000010000 */
[----:B------:R-:W-:Y:S02]  /*19fe0*/  MUFU.EX2 R36, R36 ;  /* 0x0000002400247308 */ /* 0x000fe40000000800 */
[----:B------:R-:W-:Y:S02]  /*19ff0*/  FADD.FTZ R99, R99, R100 ;  /* 0x0000006463637221 */ /* 0x000fe40000010000 */
[----:B-1----:R-:W-:Y:S02]  /*1a000*/  HMMA.16816.F32.BF16 R16, R8, R20, R16 ;  /* 0x000000140810723c */ /* 0x002fe40000041810 */
[----:B------:R-:W-:Y:S02]  /*1a010*/  FADD.FTZ R98, R98, R99 ;  /* 0x0000006362627221 */ /* 0x000fe40000010000 */
[----:B------:R-:W1:Y:S02]  /*1a020*/  MUFU.EX2 R99, R96 ;  /* 0x0000006000637308 */ /* 0x000e640000000800 */
[----:B------:R-:W-:-:S02]  /*1a030*/  FADD.FTZ R98, R97, R98 ;  /* 0x0000006261627221 */ /* 0x000fc40000010000 */
[C---:B------:R-:W-:Y:S01]  /*1a040*/  HMMA.16816.F32.BF16 R4, R8.reuse, R22, R4 ;  /* 0x000000160804723c */ /* 0x040fe20000041804 */
[----:B------:R-:W3:Y:S01]  /*1a050*/  LDSM.16.MT88.4 R20, [R214+0x7c00] ;  /* 0x007c0000d614783b */ /* 0x000ee20000004200 */
[----:B------:R-:W-:Y:S02]  /*1a060*/  FADD.FTZ R95, R95, R98 ;  /* 0x000000625f5f7221 */ /* 0x000fe40000010000 */
[----:B------:R-:W4:Y:S02]  /*1a070*/  MUFU.EX2 R35, R35 ;  /* 0x0000002300237308 */ /* 0x000f240000000800 */
[----:B------:R-:W-:Y:S02]  /*1a080*/  FADD.FTZ R94, R94, R95 ;  /* 0x0000005f5e5e7221 */ /* 0x000fe40000010000 */
[----:B-----5:R-:W-:Y:S02]  /*1a090*/  HMMA.16816.F32.BF16 R196, R8, R12, R196 ;  /* 0x0000000c08c4723c */ /* 0x020fe400000418c4 */
[----:B------:R-:W-:-:S02]  /*1a0a0*/  FADD.FTZ R93, R93, R94 ;  /* 0x0000005e5d5d7221 */ /* 0x000fc40000010000 */
[----:B------:R-:W-:Y:S02]  /*1a0b0*/  MUFU.EX2 R38, R38 ;  /* 0x0000002600267308 */ /* 0x000fe40000000800 */
[----:B------:R-:W-:Y:S02]  /*1a0c0*/  FADD.FTZ R90, R90, R93 ;  /* 0x0000005d5a5a7221 */ /* 0x000fe40000010000 */
[----:B------:R-:W-:Y:S01]  /*1a0d0*/  HMMA.16816.F32.BF16 R24, R8, R14, R24 ;  /* 0x0000000e0818723c */ /* 0x000fe20000041818 */
[----:B------:R-:W5:Y:S01]  /*1a0e0*/  LDSM.16.MT88.4 R12, [R215+0x8000] ;  /* 0x00800000d70c783b */ /* 0x000f620000004200 */
[----:B------:R-:W-:Y:S02]  /*1a0f0*/  FADD.FTZ R91, R91, R90 ;  /* 0x0000005a5b5b7221 */ /* 0x000fe40000010000 */
[----:B------:R-:W-:Y:S02]  /*1a100*/  MUFU.EX2 R135, R135 ;  /* 0x0000008700877308 */ /* 0x000fe40000000800 */
[----:B------:R-:W-:Y:S01]  /*1a110*/  FADD.FTZ R82, R82, R91 ;  /* 0x0000005b52527221 */ /* 0x000fe20000010000 */
[----:B------:R-:W-:-:S02]  /*1a120*/  F2FP.BF16.PACK_AB R8, R54, R57 ;  /* 0x000000393608723e */ /* 0x000fc400000010ff */
[----:B------:R-:W-:Y:S02]  /*1a130*/  F2FP.BF16.PACK_AB R9, R92, R103 ;  /* 0x000000675c09723e */ /* 0x000fe400000010ff */
[----:B------:R-:W-:Y:S01]  /*1a140*/  F2FP.BF16.PACK_AB R10, R2, R55 ;  /* 0x00000037020a723e */ /* 0x000fe200000010ff */
[----:B------:R-:W-:Y:S01]  /*1a150*/  MUFU.EX2 R182, R182 ;  /* 0x000000b600b67308 */ /* 0x000fe20000000800 */
[----:B-1----:R-:W-:-:S07]  /*1a160*/  F2FP.BF16.PACK_AB R11, R99, R88 ;  /* 0x00000058630b723e */ /* 0x002fce00000010ff */
[C---:B--2---:R-:W-:Y:S01]  /*1a170*/  HMMA.16816.F32.BF16 R16, R8.reuse, R28, R16 ;  /* 0x0000001c0810723c */ /* 0x044fe20000041810 */
[----:B------:R-:W-:Y:S06]  /*1a180*/  MUFU.EX2 R147, R147 ;  /* 0x0000009300937308 */ /* 0x000fec0000000800 */
[----:B------:R-:W-:Y:S01]  /*1a190*/  FADD.FTZ R28, R174, R131 ;  /* 0x00000083ae1c7221 */ /* 0x000fe20000010000 */
[----:B---3--:R-:W-:Y:S01]  /*1a1a0*/  HMMA.16816.F32.BF16 R196, R8, R20, R196 ;  /* 0x0000001408c4723c */ /* 0x008fe200000418c4 */
[----:B------:R-:W-:Y:S01]  /*1a1b0*/  FADD.FTZ R29, R83, R82 ;  /* 0x00000052531d7221 */ /* 0x000fe20000010000 */
[----:B------:R-:W-:Y:S01]  /*1a1c0*/  MUFU.EX2 R176, R176 ;  /* 0x000000b000b07308 */ /* 0x000fe20000000800 */
[----:B------:R-:W-:Y:S01]  /*1a1d0*/  FADD.FTZ R28, R137, R28 ;  /* 0x0000001c891c7221 */ /* 0x000fe20000010000 */
[----:B------:R-:W-:Y:S01]  /*1a1e0*/  MOV R131, R86 ;  /* 0x0000005600837202 */ /* 0x000fe20000000f00 */
[----:B------:R-:W-:-:S02]  /*1a1f0*/  FADD.FTZ R80, R80, R29 ;  /* 0x0000001d50507221 */ /* 0x000fc40000010000 */
        /* <DEDUP_REMOVED lines=8> */
[----:B------:R-:W2:Y:S01]  /*1a280*/  LDSM.16.MT88.4 R28, [R214+0x8000] ;  /* 0x00800000d61c783b */ /* 0x000ea20000004200 */
[----:B------:R-:W-:Y:S01]  /*1a290*/  FADD.FTZ R79, R79, R78 ;  /* 0x0000004e4f4f7221 */ /* 0x000fe20000010000 */
[----:B------:R-:W-:Y:S01]  /*1a2a0*/  MUFU.EX2 R40, R40 ;  /* 0x0000002800287308 */ /* 0x000fe20000000800 */
[----:B------:R-:W-:-:S02]  /*1a2b0*/  FADD.FTZ R20, R143, R20 ;  /* 0x000000148f147221 */ /* 0x000fc40000010000 */
[----:B------:R-:W-:Y:S01]  /*1a2c0*/  FADD.FTZ R76, R76, R79 ;  /* 0x0000004f4c4c7221 */ /* 0x000fe20000010000 */
[----:B------:R-:W-:Y:S01]  /*1a2d0*/  F2FP.BF16.PACK_AB R8, R87, R0 ;  /* 0x000000005708723e */ /* 0x000fe200000010ff */
[----:B------:R-:W-:Y:S01]  /*1a2e0*/  FADD.FTZ R145, R145, R20 ;  /* 0x0000001491917221 */ /* 0x000fe20000010000 */
[----:B----4-:R-:W-:Y:S01]  /*1a2f0*/  F2FP.BF16.PACK_AB R9, R35, R36 ;  /* 0x000000242309723e */ /* 0x010fe200000010ff */
[----:B------:R-:W-:Y:S01]  /*1a300*/  FADD.FTZ R77, R77, R76 ;  /* 0x0000004c4d4d7221 */ /* 0x000fe20000010000 */
[----:B------:R-:W-:Y:S01]  /*1a310*/  F2FP.BF16.PACK_AB R10, R140, R115 ;  /* 0x000000738c0a723e */ /* 0x000fe200000010ff */
[----:B------:R-:W-:Y:S01]  /*1a320*/  FADD.FTZ R145, R184, R145 ;  /* 0x00000091b8917221 */ /* 0x000fe20000010000 */
[----:B-1----:R-:W-:Y:S01]  /*1a330*/  F2FP.BF16.PACK_AB R11, R83, R38 ;  /* 0x00000026530b723e */ /* 0x002fe200000010ff */
[----:B------:R-:W-:Y:S01]  /*1a340*/  FADD.FTZ R74, R74, R77 ;  /* 0x0000004d4a4a7221 */ /* 0x000fe20000010000 */
[----:B------:R-:W1:Y:S01]  /*1a350*/  LDSM.16.MT88.4 R20, [R215+0x8400] ;  /* 0x00840000d714783b */ /* 0x000e620000004200 */
[----:B------:R-:W-:Y:S01]  /*1a360*/  FADD.FTZ R194, R194, R145 ;  /* 0x00000091c2c27221 */ /* 0x000fe20000010000 */
[----:B------:R-:W3:Y:S01]  /*1a370*/  MUFU.EX2 R39, R39 ;  /* 0x0000002700277308 */ /* 0x000ee20000000800 */
[----:B------:R-:W-:-:S02]  /*1a380*/  FADD.FTZ R75, R75, R74 ;  /* 0x0000004a4b4b7221 */ /* 0x000fc40000010000 */
[----:B------:R-:W-:Y:S01]  /*1a390*/  FADD.FTZ R194, R169, R194 ;  /* 0x000000c2a9c27221 */ /* 0x000fe20000010000 */
[C---:B-----5:R-:W-:Y:S01]  /*1a3a0*/  HMMA.16816.F32.BF16 R16, R8.reuse, R12, R16 ;  /* 0x0000000c0810723c */ /* 0x060fe20000041810 */
        /* <DEDUP_REMOVED lines=9> */
[----:B------:R-:W5:Y:S01]  /*1a440*/  MUFU.EX2 R41, R41 ;  /* 0x0000002900297308 */ /* 0x000f620000000800 */
[----:B------:R-:W-:Y:S01]  /*1a450*/  FADD.FTZ R71, R71, R70 ;  /* 0x0000004647477221 */ /* 0x000fe20000010000 */
[----:B------:R-:W-:Y:S01]  /*1a460*/  LDSM.16.MT88.4 R192, [R214+0x8c00] ;  /* 0x008c0000d6c0783b */ /* 0x000fe20000004200 */
[----:B------:R-:W-:-:S02]  /*1a470*/  FADD.FTZ R200, R173, R200 ;  /* 0x000000c8adc87221 */ /* 0x000fc40000010000 */
[----:B------:R-:W-:Y:S01]  /*1a480*/  FADD.FTZ R68, R68, R71 ;  /* 0x0000004744447221 */ /* 0x000fe20000010000 */
[C---:B--2---:R-:W-:Y:S03]  /*1a490*/  HMMA.16816.F32.BF16 R196, R8.reuse, R28, R196 ;  /* 0x0000001c08c4723c */ /* 0x044fe600000418c4 */
[----:B------:R-:W-:Y:S01]  /*1a4a0*/  FADD.FTZ R69, R69, R68 ;  /* 0x0000004445457221 */ /* 0x000fe20000010000 */
[----:B------:R-:W-:Y:S03]  /*1a4b0*/  MUFU.EX2 R133, R133 ;  /* 0x0000008500857308 */ /* 0x000fe60000000800 */
[----:B------:R-:W-:Y:S02]  /*1a4c0*/  FADD.FTZ R66, R66, R69 ;  /* 0x0000004542427221 */ /* 0x000fe40000010000 */
[----:B------:R-:W-:Y:S01]  /*1a4d0*/  FADD.FTZ R29, R175, R200 ;  /* 0x000000c8af1d7221 */ /* 0x000fe20000010000 */
[----:B------:R-:W-:Y:S01]  /*1a4e0*/  HMMA.16816.F32.BF16 R24, R8, R30, R24 ;  /* 0x0000001e0818723c */ /* 0x000fe20000041818 */
[----:B------:R-:W-:Y:S01]  /*1a4f0*/  FADD.FTZ R67, R67, R66 ;  /* 0x0000004243437221 */ /* 0x000fe20000010000 */
[----:B------:R-:W2:Y:S01]  /*1a500*/  MUFU.EX2 R102, R102 ;  /* 0x0000006600667308 */ /* 0x000ea20000000800 */
[----:B------:R-:W-:Y:S01]  /*1a510*/  FADD.FTZ R29, R178, R29 ;  /* 0x0000001db21d7221 */ /* 0x000fe20000010000 */
[----:B------:R-:W-:Y:S01]  /*1a520*/  LDSM.16.MT88.4 R200, [R215+0x8c00] ;  /* 0x008c0000d7c8783b */ /* 0x000fe20000004200 */
        /* <DEDUP_REMOVED lines=8> */
[----:B-----5:R-:W-:Y:S01]  /*1a5b0*/  F2FP.BF16.PACK_AB R11, R41, R42 ;  /* 0x0000002a290b723e */ /* 0x020fe200000010ff */
[----:B------:R-:W-:Y:S01]  /*1a5c0*/  FADD.FTZ R142, R142, R141 ;  /* 0x0000008d8e8e7221 */ /* 0x000fe20000010000 */
[----:B------:R-:W3:Y:S01]  /*1a5d0*/  LDSM.16.MT88.4 R28, [R215+0x8800] ;  /* 0x00880000d71c783b */ /* 0x000ee20000004200 */
[----:B------:R-:W-:Y:S01]  /*1a5e0*/  FADD.FTZ R63, R63, R62 ;  /* 0x0000003e3f3f7221 */ /* 0x000fe20000010000 */
[----:B------:R-:W-:Y:S01]  /*1a5f0*/  MUFU.EX2 R34, R34 ;  /* 0x0000002200227308 */ /* 0x000fe20000000800 */
[----:B------:R-:W-:-:S02]  /*1a600*/  FADD.FTZ R142, R177, R142 ;  /* 0x0000008eb18e7221 */ /* 0x000fc40000010000 */
[----:B------:R-:W-:Y:S01]  /*1a610*/  FADD.FTZ R60, R60, R63 ;  /* 0x0000003f3c3c7221 */ /* 0x000fe20000010000 */
[C---:B-1----:R-:W-:Y:S01]  /*1a620*/  HMMA.16816.F32.BF16 R16, R8.reuse, R20, R16 ;  /* 0x000000140810723c */ /* 0x042fe20000041810 */
[----:B------:R-:W-:Y:S02]  /*1a630*/  FADD.FTZ R179, R179, R142 ;  /* 0x0000008eb3b37221 */ /* 0x000fe40000010000 */
[----:B------:R-:W-:Y:S01]  /*1a640*/  FADD.FTZ R61, R61, R60 ;  /* 0x0000003c3d3d7221 */ /* 0x000fe20000010000 */
[----:B------:R-:W1:Y:S01]  /*1a650*/  MUFU.EX2 R37, R37 ;  /* 0x0000002500257308 */ /* 0x000e620000000800 */
[----:B------:R-:W-:Y:S02]  /*1a660*/  FADD.FTZ R179, R130, R179 ;  /* 0x000000b382b37221 */ /* 0x000fe40000010000 */
[----:B------:R-:W-:Y:S01]  /*1a670*/  FADD.FTZ R58, R58, R61 ;  /* 0x0000003d3a3a7221 */ /* 0x000fe20000010000 */
[----:B----4-:R-:W-:Y:S01]  /*1a680*/  HMMA.16816.F32.BF16 R24, R8, R14, R24 ;  /* 0x0000000e0818723c */ /* 0x010fe20000041818 */
[----:B------:R-:W-:-:S02]  /*1a690*/  FADD.FTZ R124, R124, R179 ;  /* 0x000000b37c7c7221 */ /* 0x000fc40000010000 */
        /* <DEDUP_REMOVED lines=9> */
[----:B------:R-:W-:-:S02]  /*1a730*/  FADD.FTZ R183, R183, R112 ;  /* 0x00000070b7b77221 */ /* 0x000fc40000010000 */
[----:B------:R-:W-:Y:S01]  /*1a740*/  FADD.FTZ R54, R54, R57 ;  /* 0x0000003936367221 */ /* 0x000fe20000010000 */
[----:B------:R-:W-:Y:S01]  /*1a750*/  HMMA.16816.F32.BF16 R196, R8, R12, R196 ;  /* 0x0000000c08c4723c */ /* 0x000fe200000418c4 */
[----:B------:R-:W-:Y:S02]  /*1a760*/  FADD.FTZ R14, R104, R183 ;  /* 0x000000b7680e7221 */ /* 0x000fe40000010000 */
[----:B------:R-:W-:Y:S01]  /*1a770*/  FADD.FTZ R15, R55, R54 ;  /* 0x00000036370f7221 */ /* 0x000fe20000010000 */
[----:B------:R-:W-:Y:S01]  /*1a780*/  MUFU.EX2 R46, R46 ;  /* 0x0000002e002e7308 */ /* 0x000fe20000000800 */
[----:B------:R-:W-:Y:S02]  /*1a790*/  FADD.FTZ R14, R117, R14 ;  /* 0x0000000e750e7221 */ /* 0x000fe40000010000 */
[----:B------:R-:W-:Y:S01]  /*1a7a0*/  FADD.FTZ R15, R2, R15 ;  /* 0x0000000f020f7221 */ /* 0x000fe20000010000 */
[----:B--2---:R-:W-:Y:S01]  /*1a7b0*/  F2FP.BF16.PACK_AB R8, R102, R133 ;  /* 0x000000856608723e */ /* 0x004fe200000010ff */
[----:B------:R-:W-:Y:S01]  /*1a7c0*/  FADD.FTZ R103, R103, R14 ;  /* 0x0000000e67677221 */ /* 0x000fe20000010000 */
[----:B-1----:R-:W-:Y:S01]  /*1a7d0*/  F2FP.BF16.PACK_AB R10, R37, R34 ;  /* 0x00000022250a723e */ /* 0x002fe200000010ff */
[----:B------:R-:W-:Y:S01]  /*1a7e0*/  FADD.FTZ R0, R0, R15 ;  /* 0x0000000f00007221 */ /* 0x000fe20000010000 */
[----:B------:R-:W1:Y:S01]  /*1a7f0*/  MUFU.EX2 R45, R45 ;  /* 0x0000002d002d7308 */ /* 0x000e620000000800 */
[----:B------:R-:W-:Y:S01]  /*1a800*/  FADD.FTZ R103, R92, R103 ;  /* 0x000000675c677221 */ /* 0x000fe20000010000 */
[----:B-----5:R-:W-:Y:S01]  /*1a810*/  F2FP.BF16.PACK_AB R9, R43, R44 ;  /* 0x0000002c2b09723e */ /* 0x020fe200000010ff */
[----:B------:R-:W-:-:S02]  /*1a820*/  FADD.FTZ R0, R87, R0 ;  /* 0x0000000057007221 */ /* 0x000fc40000010000 */
[----:B------:R-:W-:Y:S02]  /*1a830*/  FADD.FTZ R88, R88, R103 ;  /* 0x0000006758587221 */ /* 0x000fe40000010000 */
[----:B------:R-:W-:Y:S01]  /*1a840*/  FADD.FTZ R115, R115, R0 ;  /* 0x0000000073737221 */ /* 0x000fe20000010000 */
[----:B------:R-:W-:Y:S01]  /*1a850*/  MUFU.EX2 R47, R47 ;  /* 0x0000002f002f7308 */ /* 0x000fe20000000800 */
[----:B------:R-:W-:Y:S02]  /*1a860*/  FADD.FTZ R99, R99, R88 ;  /* 0x0000005863637221 */ /* 0x000fe40000010000 */
[----:B------:R-:W-:Y:S02]  /*1a870*/  FFMA.FTZ R12, R51, c[0x0][0x23c], -R84 ;  /* 0x00008f00330c7a23 */ /* 0x000fe40000010854 */
[----:B------:R-:W-:Y:S02]  /*1a880*/  FADD.FTZ R36, R36, R99 ;  /* 0x0000006324247221 */ /* 0x000fe40000010000 */
[----:B------:R-:W-:Y:S01]  /*1a890*/  FFMA.FTZ R13, R50, c[0x0][0x23c], -R3 ;  /* 0x00008f00320d7a23 */ /* 0x000fe20000010803 */
[----:B-1----:R-:W-:Y:S01]  /*1a8a0*/  F2FP.BF16.PACK_AB R11, R45, R46 ;  /* 0x0000002e2d0b723e */ /* 0x002fe200000010ff */
[----:B------:R-:W-:Y:S01]  /*1a8b0*/  FADD.FTZ R35, R35, R36 ;  /* 0x0000002423237221 */ /* 0x000fe20000010000 */
[----:B------:R-:W1:Y:S01]  /*1a8c0*/  MUFU.EX2 R52, R52 ;  /* 0x0000003400347308 */ /* 0x000e620000000800 */
[----:B------:R-:W-:-:S02]  /*1a8d0*/  FADD.FTZ R140, R140, R115 ;  /* 0x000000738c8c7221 */ /* 0x000fc40000010000 */
[----:B------:R-:W-:Y:S02]  /*1a8e0*/  FADD.FTZ R38, R38, R35 ;  /* 0x0000002326267221 */ /* 0x000fe40000010000 */
[C---:B---3--:R-:W-:Y:S01]  /*1a8f0*/  HMMA.16816.F32.BF16 R16, R8.reuse, R28, R16 ;  /* 0x0000001c0810723c */ /* 0x048fe20000041810 */
        /* <DEDUP_REMOVED lines=8> */
[----:B------:R-:W2:Y:S01]  /*1a980*/  MUFU.EX2 R187, R187 ;  /* 0x000000bb00bb7308 */ /* 0x000ea20000000800 */
[----:B------:R-:W-:Y:S02]  /*1a990*/  FADD.FTZ R176, R176, R147 ;  /* 0x00000093b0b07221 */ /* 0x000fe40000010000 */
[----:B------:R-:W-:Y:S01]  /*1a9a0*/  FADD.FTZ R42, R42, R39 ;  /* 0x000000272a2a7221 */ /* 0x000fe20000010000 */
[----:B----4-:R-:W-:Y:S01]  /*1a9b0*/  HMMA.16816.F32.BF16 R196, R8, R20, R196 ;  /* 0x0000001408c4723c */ /* 0x010fe200000418c4 */
        /* <DEDUP_REMOVED lines=8> */
[----:B------:R-:W3:Y:S01]  /*1aa40*/  MUFU.EX2 R14, R49 ;  /* 0x00000031000e7308 */ /* 0x000ee20000000800 */
[----:B------:R-:W-:Y:S02]  /*1aa50*/  FADD.FTZ R0, R37, R0 ;  /* 0x0000000025007221 */ /* 0x000fe40000010000 */
[----:B-1----:R-:W-:Y:S02]  /*1aa60*/  F2FP.BF16.PACK_AB R8, R52, R47 ;  /* 0x0000002f3408723e */ /* 0x002fe400000010ff */
[----:B--2---:R-:W-:Y:S01]  /*1aa70*/  F2FP.BF16.PACK_AB R10, R187, R12 ;  /* 0x0000000cbb0a723e */ /* 0x004fe200000010ff */
[----:B------:R-:W-:-:S02]  /*1aa80*/  FADD.FTZ R47, R47, R0 ;  /* 0x000000002f2f7221 */ /* 0x000fc40000010000 */
[----:B------:R-:W-:Y:S02]  /*1aa90*/  MUFU.EX2 R2, R48 ;  /* 0x0000003000027308 */ /* 0x000fe40000000800 */
[----:B------:R-:W-:-:S04]  /*1aaa0*/  FADD.FTZ R47, R52, R47 ;  /* 0x0000002f342f7221 */ /* 0x000fc80000010000 */
[----:B------:R-:W-:Y:S02]  /*1aab0*/  FADD.FTZ R12, R12, R47 ;  /* 0x0000002f0c0c7221 */ /* 0x000fe40000010000 */
[----:B------:R-:W1:Y:S01]  /*1aac0*/  MUFU.EX2 R189, R189 ;  /* 0x000000bd00bd7308 */ /* 0x000e620000000800 */
[----:B---3--:R-:W-:Y:S01]  /*1aad0*/  F2FP.BF16.PACK_AB R9, R14, R13 ;  /* 0x0000000d0e09723e */ /* 0x008fe200000010ff */
        /* <DEDUP_REMOVED lines=12> */
.L_x_2830:
        /* <DEDUP_REMOVED lines=9> */
.L_x_2842:
        /* <DEDUP_REMOVED lines=68> */
.L_x_2839:
[----:B------:R-:W-:Y:S01]  /*1b070*/  ULDC.64 UR6, c[0x0][0x1a0] ;  /* 0x0000680000067ab9 */ /* 0x000fe20000000a00 */
[----:B------:R-:W-:Y:S02]  /*1b080*/  ISETP.GE.AND P1, PT, R148, c[0x0][0x220], PT ;  /* 0x0000880094007a0c */ /* 0x000fe40003f26270 */
[C---:B------:R-:W-:Y:S03]  /*1b090*/  LEA R170, P3, R110.reuse, R224, 0x1 ;  /* 0x000000e06eaa7211 */ /* 0x040fe600078608ff */
[----:B------:R-:W-:Y:S01]  /*1b0a0*/  USHF.L.U32 UR15, UR6, 0x5, URZ ;  /* 0x00000005060f7899 */ /* 0x000fe2000800063f */
[C-C-:B------:R-:W-:Y:S01]  /*1b0b0*/  LEA.HI.X R171, R110.reuse, R225, R111.reuse, 0x1, P3 ;  /* 0x000000e16eab7211 */ /* 0x140fe200018f0c6f */
[----:B------:R-:W-:Y:S02]  /*1b0c0*/  USHF.L.U64.HI UR7, UR6, UR14, UR7 ;  /* 0x0000000e06077299 */ /* 0x000fe40008010207 */
[----:B------:R-:W-:Y:S04]  /*1b0d0*/  UISETP.GT.AND UP0, UPT, UR5, UR9, UPT ;  /* 0x000000090500728c */ /* 0x000fe8000bf04270 */
        /* <DEDUP_REMOVED lines=514> */
.L_x_2841:
        /* <DEDUP_REMOVED lines=96> */
.L_x_2840:
[----:B--234-:R-:W-:Y:S01]  /*1d700*/  MOV R135, UR5 ;  /* 0x0000000500877c02 */ /* 0x01cfe20008000f00 */
        /* <DEDUP_REMOVED lines=131> */
[C---:B------:R-:W-:Y:S01]  /*1df40*/  FFMA.FTZ R31, R144.reuse, UR4, R31 ;  /* 0x00000004901f7c23 */ /* 0x040fe2000801001f */
[----:B------:R-:W-:Y:S01]  /*1df50*/  FMNMX.FTZ R216, R23, R216, !PT ;  /* 0x000000d817d87209 */ /* 0x000fe20007810000 */
[----:B------:R-:W-:Y:S01]  /*1df60*/  FFMA.FTZ R32, R144, UR4, R32 ;  /* 0x0000000490207c23 */ /* 0x000fe20008010020 */
[----:B------:R-:W2:Y:S01]  /*1df70*/  I2F R130, R130 ;  /* 0x0000008200827306 */ /* 0x000ea20000201400 */
[----:B------:R-:W-:Y:S01]  /*1df80*/  FMNMX.FTZ R137, R20, R137, !PT ;  /* 0x0000008914897209 */ /* 0x000fe20007810000 */
[----:B------:R-:W-:Y:S01]  /*1df90*/  FFMA.FTZ R33, R145, UR4, R33 ;  /* 0x0000000491217c23 */ /* 0x000fe20008010021 */
[----:B------:R-:W-:Y:S01]  /*1dfa0*/  FMNMX.FTZ R216, R25, R216, !PT ;  /* 0x000000d819d87209 */ /* 0x000fe20007810000 */
[----:B------:R-:W-:Y:S01]  /*1dfb0*/  FFMA.FTZ R34, R145, UR4, R34 ;  /* 0x0000000491227c23 */ /* 0x000fe20008010022 */
[----:B------:R-:W-:Y:S01]  /*1dfc0*/  IADD3 R136, R191, 0xa9, RZ ;  /* 0x000000a9bf887810 */ /* 0x000fe20007ffe0ff */
[C---:B------:R-:W-:Y:S01]  /*1dfd0*/  FFMA.FTZ R35, R146.reuse, UR4, R35 ;  /* 0x0000000492237c23 */ /* 0x040fe20008010023 */
[----:B------:R-:W-:Y:S01]  /*1dfe0*/  FMNMX.FTZ R216, R27, R216, !PT ;  /* 0x000000d81bd87209 */ /* 0x000fe20007810000 */
        /* <DEDUP_REMOVED lines=82> */
[C---:B-1----:R-:W-:Y:S01]  /*1e510*/  FFMA.FTZ R73, R129.reuse, UR4, R73 ;  /* 0x0000000481497c23 */ /* 0x042fe20008010049 */
[----:B------:R-:W-:Y:S01]  /*1e520*/  FMNMX.FTZ R145, R56, R145, !PT ;  /* 0x0000009138917209 */ /* 0x000fe20007810000 */
[----:B------:R-:W-:Y:S01]  /*1e530*/  FFMA.FTZ R74, R129, UR4, R74 ;  /* 0x00000004814a7c23 */ /* 0x000fe2000801004a */
[----:B------:R-:W-:Y:S01]  /*1e540*/  FMNMX.FTZ R216, R61, R216, !PT ;  /* 0x000000d83dd87209 */ /* 0x000fe20007810000 */
[----:B------:R-:W-:Y:S01]  /*1e550*/  I2F R129, R146 ;  /* 0x0000009200817306 */ /* 0x000fe20000201400 */
[----:B--2---:R-:W-:Y:S01]  /*1e560*/  FFMA.FTZ R75, R130, UR4, R75 ;  /* 0x00000004824b7c23 */ /* 0x004fe2000801004b */
[----:B------:R-:W-:Y:S01]  /*1e570*/  FMNMX.FTZ R145, R58, R145, !PT ;  /* 0x000000913a917209 */ /* 0x000fe20007810000 */
[----:B------:R-:W-:Y:S01]  /*1e580*/  FFMA.FTZ R76, R130, UR4, R76 ;  /* 0x00000004824c7c23 */ /* 0x000fe2000801004c */
[----:B------:R-:W-:Y:S01]  /*1e590*/  FMNMX.FTZ R216, R63, R216, !PT ;  /* 0x000000d83fd87209 */ /* 0x000fe20007810000 */
[C---:B---3--:R-:W-:Y:S01]  /*1e5a0*/  FFMA.FTZ R77, R131.reuse, UR4, R77 ;  /* 0x00000004834d7c23 */ /* 0x048fe2000801004d */
[----:B------:R-:W-:Y:S01]  /*1e5b0*/  FMNMX.FTZ R145, R60, R145, !PT ;  /* 0x000000913c917209 */ /* 0x000fe20007810000 */
[----:B------:R-:W-:Y:S01]  /*1e5c0*/  FFMA.FTZ R78, R131, UR4, R78 ;  /* 0x00000004834e7c23 */ /* 0x000fe2000801004e */
[----:B------:R-:W-:Y:S02]  /*1e5d0*/  FMNMX.FTZ R216, R65, R216, !PT ;  /* 0x000000d841d87209 */ /* 0x000fe40007810000 */
[----:B------:R-:W-:Y:S01]  /*1e5e0*/  I2F R143, R143 ;  /* 0x0000008f008f7306 */ /* 0x000fe20000201400 */
[----:B------:R-:W-:Y:S02]  /*1e5f0*/  IADD3 R131, R191, 0xd9, RZ ;  /* 0x000000d9bf837810 */ /* 0x000fe40007ffe0ff */
[----:B------:R-:W-:Y:S02]  /*1e600*/  FMNMX.FTZ R216, R67, R216, !PT ;  /* 0x000000d843d87209 */ /* 0x000fe40007810000 */
[----:B------:R-:W-:Y:S02]  /*1e610*/  FMNMX.FTZ R147, R62, R145, !PT ;  /* 0x000000913e937209 */ /* 0x000fe40007810000 */
[----:B------:R-:W-:Y:S02]  /*1e620*/  FMNMX.FTZ R216, R69, R216, !PT ;  /* 0x000000d845d87209 */ /* 0x000fe40007810000 */
[----:B------:R-:W-:Y:S01]  /*1e630*/  IADD3 R145, R191, 0xd0, RZ ;  /* 0x000000d0bf917810 */ /* 0x000fe20007ffe0ff */
[----:B------:R-:W-:Y:S01]  /*1e640*/  I2F R131, R131 ;  /* 0x0000008300837306 */ /* 0x000fe20000201400 */
[----:B------:R-:W-:Y:S02]  /*1e650*/  FMNMX.FTZ R216, R71, R216, !PT ;  /* 0x000000d847d87209 */ /* 0x000fe40007810000 */
[----:B------:R-:W-:Y:S02]  /*1e660*/  IADD3 R141, R191, 0xc0, RZ ;  /* 0x000000c0bf8d7810 */ /* 0x000fe40007ffe0ff */
[----:B------:R-:W-:Y:S02]  /*1e670*/  FMNMX.FTZ R216, R73, R216, !PT ;  /* 0x000000d849d87209 */ /* 0x000fe40007810000 */
[----:B------:R-:W-:Y:S02]  /*1e680*/  IADD3 R132, R191, 0x99, RZ ;  /* 0x00000099bf847810 */ /* 0x000fe40007ffe0ff */
[----:B------:R-:W-:Y:S01]  /*1e690*/  FMNMX.FTZ R216, R75, R216, !PT ;  /* 0x000000d84bd87209 */ /* 0x000fe20007810000 */
[----:B------:R-:W-:Y:S01]  /*1e6a0*/  I2F R141, R141 ;  /* 0x0000008d008d7306 */ /* 0x000fe20000201400 */
[----:B------:R-:W-:Y:S02]  /*1e6b0*/  IADD3 R133, R191, 0xa0, RZ ;  /* 0x000000a0bf857810 */ /* 0x000fe40007ffe0ff */
[----:B------:R-:W-:Y:S02]  /*1e6c0*/  FMNMX.FTZ R216, R77, R216, !PT ;  /* 0x000000d84dd87209 */ /* 0x000fe40007810000 */
[C---:B------:R-:W-:Y:S02]  /*1e6d0*/  IADD3 R134, R191.reuse, 0xa1, RZ ;  /* 0x000000a1bf867810 */ /* 0x040fe40007ffe0ff */
[C---:B------:R-:W-:Y:S02]  /*1e6e0*/  IADD3 R135, R191.reuse, 0xa8, RZ ;  /* 0x000000a8bf877810 */ /* 0x040fe40007ffe0ff */
[C---:B------:R-:W-:Y:S01]  /*1e6f0*/  IADD3 R130, R191.reuse, 0xd8, RZ ;  /* 0x000000d8bf827810 */ /* 0x040fe20007ffe0ff */
[----:B------:R-:W1:Y:S01]  /*1e700*/  I2F R132, R132 ;  /* 0x0000008400847306 */ /* 0x000e620000201400 */
[----:B------:R-:W-:Y:S04]  /*1e710*/  FMNMX.FTZ R147, R64, R147, !PT ;  /* 0x0000009340937209 */ /* 0x000fe80007810000 */
[----:B------:R-:W-:Y:S04]  /*1e720*/  FMNMX.FTZ R147, R66, R147, !PT ;  /* 0x0000009342937209 */ /* 0x000fe80007810000 */
[----:B------:R-:W-:Y:S01]  /*1e730*/  FMNMX.FTZ R147, R68, R147, !PT ;  /* 0x0000009344937209 */ /* 0x000fe20007810000 */
[----:B------:R-:W2:Y:S03]  /*1e740*/  I2F R133, R133 ;  /* 0x0000008500857306 */ /* 0x000ea60000201400 */
[----:B------:R-:W-:Y:S04]  /*1e750*/  FMNMX.FTZ R147, R70, R147, !PT ;  /* 0x0000009346937209 */ /* 0x000fe80007810000 */
[----:B------:R-:W-:Y:S03]  /*1e760*/  FMNMX.FTZ R147, R72, R147, !PT ;  /* 0x0000009348937209 */ /* 0x000fe60007810000 */
        /* <DEDUP_REMOVED lines=24> */
[----:B------:R-:W-:Y:S01]  /*1e8f0*/  IADD3 R135, R191, 0xe9, RZ ;  /* 0x000000e9bf877810 */ /* 0x000fe20007ffe0ff */
[C---:B------:R-:W-:Y:S01]  /*1e900*/  FFMA.FTZ R87, R136.reuse, UR4, R87 ;  /* 0x0000000488577c23 */ /* 0x040fe20008010057 */
[----:B------:R-:W-:Y:S03]  /*1e910*/  FMNMX.FTZ R216, R85, R216, !PT ;  /* 0x000000d855d87209 */ /* 0x000fe60007810000 */
[----:B------:R-:W1:Y:S01]  /*1e920*/  I2F R132, R132 ;  /* 0x0000008400847306 */ /* 0x000e620000201400 */
        /* <DEDUP_REMOVED lines=29> */
[----:B------:R-:W4:Y:S01]  /*1eb00*/  I2F R135, R135 ;  /* 0x0000008700877306 */ /* 0x000f220000201400 */
        /* <DEDUP_REMOVED lines=8> */
[C---:B------:R-:W-:Y:S01]  /*1eb90*/  FFMA.FTZ R107, R129.reuse, UR4, R107 ;  /* 0x00000004816b7c23 */ /* 0x040fe2000801006b */
[----:B------:R-:W2:Y:S01]  /*1eba0*/  I2F R136, R136 ;  /* 0x0000008800887306 */ /* 0x000ea20000201400 */
[----:B------:R-:W-:Y:S01]  /*1ebb0*/  FFMA.FTZ R108, R129, UR4, R108 ;  /* 0x00000004816c7c23 */ /* 0x000fe2000801006c */
[----:B------:R-:W-:Y:S01]  /*1ebc0*/  IADD3 R129, R191, 0xf8, RZ ;  /* 0x000000f8bf817810 */ /* 0x000fe20007ffe0ff */
[C---:B---3--:R-:W-:Y:S01]  /*1ebd0*/  FFMA.FTZ R109, R130.reuse, UR4, R109 ;  /* 0x00000004826d7c23 */ /* 0x048fe2000801006d */
[----:B------:R-:W-:Y:S01]  /*1ebe0*/  FMNMX.FTZ R216, R103, R216, !PT ;  /* 0x000000d867d87209 */ /* 0x000fe20007810000 */
[----:B------:R-:W-:Y:S01]  /*1ebf0*/  FFMA.FTZ R110, R130, UR4, R110 ;  /* 0x00000004826e7c23 */ /* 0x000fe2000801006e */
[----:B------:R-:W-:Y:S01]  /*1ec00*/  IADD3 R130, R191, 0xf9, RZ ;  /* 0x000000f9bf827810 */ /* 0x000fe20007ffe0ff */
[----:B------:R-:W-:Y:S01]  /*1ec10*/  FFMA.FTZ R111, R131, UR4, R111 ;  /* 0x00000004836f7c23 */ /* 0x000fe2000801006f */
[----:B------:R-:W-:Y:S01]  /*1ec20*/  FMNMX.FTZ R216, R105, R216, !PT ;  /* 0x000000d869d87209 */ /* 0x000fe20007810000 */
[----:B------:R-:W-:Y:S01]  /*1ec30*/  FFMA.FTZ R112, R131, UR4, R112 ;  /* 0x0000000483707c23 */ /* 0x000fe20008010070 */
[----:B------:R-:W3:Y:S01]  /*1ec40*/  I2F R137, R137 ;  /* 0x0000008900897306 */ /* 0x000ee20000201400 */
[C---:B-1----:R-:W-:Y:S01]  /*1ec50*/  FFMA.FTZ R113, R132.reuse, UR4, R113 ;  /* 0x0000000484717c23 */ /* 0x042fe20008010071 */
[----:B------:R-:W-:Y:S01]  /*1ec60*/  FMNMX.FTZ R216, R107, R216, !PT ;  /* 0x000000d86bd87209 */ /* 0x000fe20007810000 */
[----:B------:R-:W-:Y:S01]  /*1ec70*/  FFMA.FTZ R114, R132, UR4, R114 ;  /* 0x0000000484727c23 */ /* 0x000fe20008010072 */
[----:B------:R-:W-:Y:S01]  /*1ec80*/  FMNMX.FTZ R147, R98, R147, !PT ;  /* 0x0000009362937209 */ /* 0x000fe20007810000 */
[----:B----4-:R-:W-:Y:S01]  /*1ec90*/  FFMA.FTZ R115, R133, UR4, R115 ;  /* 0x0000000485737c23 */ /* 0x010fe20008010073 */
[----:B------:R-:W-:Y:S01]  /*1eca0*/  FMNMX.FTZ R216, R109, R216, !PT ;  /* 0x000000d86dd87209 */ /* 0x000fe20007810000 */
[----:B------:R-:W-:Y:S01]  /*1ecb0*/  FFMA.FTZ R116, R133, UR4, R116 ;  /* 0x0000000485747c23 */ /* 0x000fe20008010074 */
[----:B------:R-:W-:Y:S01]  /*1ecc0*/  FMNMX.FTZ R147, R100, R147, !PT ;  /* 0x0000009364937209 */ /* 0x000fe20007810000 */
[C---:B-----5:R-:W-:Y:S01]  /*1ecd0*/  FFMA.FTZ R117, R134.reuse, UR4, R117 ;  /* 0x0000000486757c23 */ /* 0x060fe20008010075 */
[----:B------:R-:W1:Y:S01]  /*1ece0*/  I2F R129, R129 ;  /* 0x0000008100817306 */ /* 0x000e620000201400 */
        /* <DEDUP_REMOVED lines=9> */
[----:B------:R-:W2:Y:S01]  /*1ed80*/  I2F R130, R130 ;  /* 0x0000008200827306 */ /* 0x000ea20000201400 */
[----:B------:R-:W-:Y:S02]  /*1ed90*/  FMNMX.FTZ R216, R115, R216, !PT ;  /* 0x000000d873d87209 */ /* 0x000fe40007810000 */
[----:B------:R-:W-:Y:S01]  /*1eda0*/  FMNMX.FTZ R147, R106, R147, !PT ;  /* 0x000000936a937209 */ /* 0x000fe20007810000 */
[----:B---3--:R-:W-:Y:S01]  /*1edb0*/  FFMA.FTZ R123, R137, UR4, R123 ;  /* 0x00000004897b7c23 */ /* 0x008fe2000801007b */
[----:B------:R-:W-:Y:S01]  /*1edc0*/  FMNMX.FTZ R216, R117, R216, !PT ;  /* 0x000000d875d87209 */ /* 0x000fe20007810000 */
[----:B------:R-:W-:Y:S01]  /*1edd0*/  FFMA.FTZ R124, R137, UR4, R124 ;  /* 0x00000004897c7c23 */ /* 0x000fe2000801007c */
[----:B------:R-:W-:Y:S02]  /*1ede0*/  FMNMX.FTZ R147, R108, R147, !PT ;  /* 0x000000936c937209 */ /* 0x000fe40007810000 */
[----:B------:R-:W-:Y:S02]  /*1edf0*/  FMNMX.FTZ R216, R119, R216, !PT ;  /* 0x000000d877d87209 */ /* 0x000fe40007810000 */
[----:B------:R-:W-:Y:S02]  /*1ee00*/  FMNMX.FTZ R147, R110, R147, !PT ;  /* 0x000000936e937209 */ /* 0x000fe40007810000 */
[----:B------:R-:W-:Y:S01]  /*1ee10*/  FMNMX.FTZ R216, R121, R216, !PT ;  /* 0x000000d879d87209 */ /* 0x000fe20007810000 */
[C---:B-1----:R-:W-:Y:S01]  /*1ee20*/  FFMA.FTZ R125, R129.reuse, UR4, R125 ;  /* 0x00000004817d7c23 */ /* 0x042fe2000801007d */
[----:B------:R-:W-:Y:S01]  /*1ee30*/  FMNMX.FTZ R147, R112, R147, !PT ;  /* 0x0000009370937209 */ /* 0x000fe20007810000 */
[----:B------:R-:W-:Y:S01]  /*1ee40*/  FFMA.FTZ R126, R129, UR4, R126 ;  /* 0x00000004817e7c23 */ /* 0x000fe2000801007e */
[----:B------:R-:W-:Y:S02]  /*1ee50*/  FMNMX.FTZ R216, R123, R216, !PT ;  /* 0x000000d87bd87209 */ /* 0x000fe40007810000 */
[----:B------:R-:W-:Y:S02]  /*1ee60*/  FMNMX.FTZ R147, R114, R147, !PT ;  /* 0x0000009372937209 */ /* 0x000fe40007810000 */
[----:B------:R-:W-:Y:S02]  /*1ee70*/  FMNMX.FTZ R216, R125, R216, !PT ;  /* 0x000000d87dd87209 */ /* 0x000fe40007810000 */
[----:B------:R-:W-:Y:S01]  /*1ee80*/  FMNMX.FTZ R147, R116, R147, !PT ;  /* 0x0000009374937209 */ /* 0x000fe20007810000 */
[C---:B--2---:R-:W-:Y:S02]  /*1ee90*/  FFMA.FTZ R127, R130.reuse, UR4, R127 ;  /* 0x00000004827f7c23 */ /* 0x044fe4000801007f */
[----:B------:R-:W-:Y:S01]  /*1eea0*/  FFMA.FTZ R128, R130, UR4, R128 ;  /* 0x0000000482807c23 */ /* 0x000fe20008010080 */
        /* <DEDUP_REMOVED lines=15> */
[C---:B------:R-:W-:Y:S02]  /*1efa0*/  FADD.FTZ R133, -R131.reuse, R190 ;  /* 0x000000be83857221 */ /* 0x040fe40000010100 */
[----:B------:R-:W-:Y:S02]  /*1efb0*/  FMUL.FTZ R130, R131, c[0x0][0x23c] ;  /* 0x00008f0083827a20 */ /* 0x000fe40000410000 */
[----:B------:R-:W-:Y:S03]  /*1efc0*/  FMUL.FTZ R136, R133, c[0x0][0x23c] ;  /* 0x00008f0085887a20 */ /* 0x000fe60000410000 */
[----:B------:R-:W-:Y:S01]  /*1efd0*/  FSEL R130, R130, RZ, P0 ;  /* 0x000000ff82827208 */ /* 0x000fe20000000000 */
[----:B------:R1:W3:Y:S04]  /*1efe0*/  MUFU.EX2 R133, R136 ;  /* 0x0000008800857308 */ /* 0x0002e80000000800 */
[--C-:B------:R-:W-:Y:S01]  /*1eff0*/  FFMA.FTZ R143, R7, c[0x0][0x23c], -R130.reuse ;  /* 0x00008f00078f7a23 */ /* 0x100fe20000010882 */
[----:B--2---:R-:W-:Y:S01]  /*1f000*/  FMNMX.FTZ R129, R132, R129, !PT ;  /* 0x0000008184817209 */ /* 0x004fe20007810000 */
[--C-:B------:R-:W-:Y:S02]  /*1f010*/  FFMA.FTZ R132, R5, c[0x0][0x23c], -R130.reuse ;  /* 0x00008f0005847a23 */ /* 0x100fe40000010882 */
[--C-:B------:R-:W-:Y:S01]  /*1f020*/  FFMA.FTZ R142, R13, c[0x0][0x23c], -R130.reuse ;  /* 0x00008f000d8e7a23 */ /* 0x100fe20000010882 */
[----:B------:R-:W-:Y:S01]  /*1f030*/  FSETP.NEU.FTZ.AND P0, PT, R129, -INF , PT ;  /* 0xff8000008100780b */ /* 0x000fe20003f1d000 */
        /* <DEDUP_REMOVED lines=8> */
[----:B------:R-:W-:Y:S01]  /*1f0c0*/  FMUL.FTZ R3, R129, c[0x0][0x23c] ;  /* 0x00008f0081037a20 */ /* 0x000fe20000410000 */
[----:B-1----:R-:W-:Y:S01]  /*1f0d0*/  LDSM.16.MT88.4 R136, [R214+0x5000] ;  /* 0x00500000d688783b */ /* 0x002fe20000004200 */
[C---:B---3--:R-:W-:Y:S02]  /*1f0e0*/  FMUL.FTZ R204, R133.reuse, R204 ;  /* 0x000000cc85cc7220 */ /* 0x048fe40000410000 */
[----:B------:R-:W-:Y:S01]  /*1f0f0*/  FMUL.FTZ R205, R133, R205 ;  /* 0x000000cd85cd7220 */ /* 0x000fe20000410000 */
[----:B------:R-:W-:Y:S01]  /*1f100*/  FSEL R3, R3, RZ, P0 ;  /* 0x000000ff03037208 */ /* 0x000fe20000000000 */
[C---:B------:R-:W-:Y:S01]  /*1f110*/  FMUL.FTZ R200, R133.reuse, R200 ;  /* 0x000000c885c87220 */ /* 0x040fe20000410000 */
[----:B------:R-:W-:Y:S01]  /*1f120*/  MUFU.EX2 R141, R141 ;  /* 0x0000008d008d7308 */ /* 0x000fe20000000800 */
[C---:B------:R-:W-:Y:S01]  /*1f130*/  FMUL.FTZ R201, R133.reuse, R201 ;  /* 0x000000c985c97220 */ /* 0x040fe20000410000 */
[----:B------:R-:W-:Y:S01]  /*1f140*/  PLOP3.LUT P0, PT, PT, PT, UP0, 0x80, 0x0 ;  /* 0x000000000000781c */ /* 0x000fe20003f0f008 */
[--C-:B------:R-:W-:Y:S02]  /*1f150*/  FFMA.FTZ R75, R4, c[0x0][0x23c], -R3.reuse ;  /* 0x00008f00044b7a23 */ /* 0x100fe40000010803 */
[--C-:B------:R-:W-:Y:S02]  /*1f160*/  FFMA.FTZ R71, R12, c[0x0][0x23c], -R3.reuse ;  /* 0x00008f000c477a23 */ /* 0x100fe40000010803 */
[--C-:B------:R-:W-:Y:S02]  /*1f170*/  FFMA.FTZ R246, R8, c[0x0][0x23c], -R3.reuse ;  /* 0x00008f0008f67a23 */ /* 0x100fe40000010803 */
[--C-:B------:R-:W-:Y:S01]  /*1f180*/  FFMA.FTZ R248, R10, c[0x0][0x23c], -R3.reuse ;  /* 0x00008f000af87a23 */ /* 0x100fe20000010803 */
[----:B------:R-:W-:Y:S01]  /*1f190*/  MUFU.EX2 R75, R75 ;  /* 0x0000004b004b7308 */ /* 0x000fe20000000800 */
[C---:B------:R-:W-:Y:S02]  /*1f1a0*/  FMUL.FTZ R196, R133.reuse, R196 ;  /* 0x000000c485c47220 */ /* 0x040fe40000410000 */
[----:B------:R-:W-:Y:S01]  /*1f1b0*/  FMUL.FTZ R197, R133, R197 ;  /* 0x000000c585c57220 */ /* 0x000fe20000410000 */
[----:B--2---:R-:W-:Y:S01]  /*1f1c0*/  F2FP.BF16.PACK_AB R10, R143, R132 ;  /* 0x000000848f0a723e */ /* 0x004fe200000010ff */
[C---:B------:R-:W-:Y:S02]  /*1f1d0*/  FMUL.FTZ R192, R133.reuse, R192 ;  /* 0x000000c085c07220 */ /* 0x040fe40000410000 */
[----:B------:R-:W-:Y:S02]  /*1f1e0*/  FMUL.FTZ R193, R133, R193 ;  /* 0x000000c185c17220 */ /* 0x000fe40000410000 */
        /* <DEDUP_REMOVED lines=31> */
[----:B------:R-:W2:Y:S01]  /*1f3e0*/  LDSM.16.MT88.4 R12, [R215+0x5400] ;  /* 0x00540000d70c783b */ /* 0x000ea20000004200 */
[--C-:B------:R-:W-:Y:S02]  /*1f3f0*/  FFMA.FTZ R182, R51, c[0x0][0x23c], -R130.reuse ;  /* 0x00008f0033b67a23 */ /* 0x100fe40000010882 */
        /* <DEDUP_REMOVED lines=80> */
[----:B------:R-:W-:Y:S02]  /*1f900*/  FFMA.FTZ R244, R119, c[0x0][0x23c], -R130 ;  /* 0x00008f0077f47a23 */ /* 0x000fe40000010882 */
[----:B------:R-:W-:Y:S02]  /*1f910*/  FADD.FTZ R135, -R129, R188 ;  /* 0x000000bc81877221 */ /* 0x000fe40000010100 */
[--C-:B------:R-:W-:Y:S01]  /*1f920*/  FFMA.FTZ R188, R59, c[0x0][0x23c], -R130.reuse ;  /* 0x00008f003bbc7a23 */ /* 0x100fe20000010882 */
[----:B------:R-:W-:Y:S01]  /*1f930*/  MUFU.EX2 R81, R81 ;  /* 0x0000005100517308 */ /* 0x000fe20000000800 */
[----:B------:R-:W-:Y:S02]  /*1f940*/  FMUL.FTZ R134, R135, c[0x0][0x23c] ;  /* 0x00008f0087867a20 */ /* 0x000fe40000410000 */
[----:B------:R-:W-:Y:S02]  /*1f950*/  FFMA.FTZ R59, R97, c[0x0][0x23c], -R130 ;  /* 0x00008f00613b7a23 */ /* 0x000fe40000010882 */
[--C-:B------:R-:W-:Y:S02]  /*1f960*/  FFMA.FTZ R97, R52, c[0x0][0x23c], -R3.reuse ;  /* 0x00008f0034617a23 */ /* 0x100fe40000010803 */
[--C-:B------:R-:W-:Y:S02]  /*1f970*/  FFMA.FTZ R52, R74, c[0x0][0x23c], -R3.reuse ;  /* 0x00008f004a347a23 */ /* 0x100fe40000010803 */
[----:B------:R-:W-:Y:S01]  /*1f980*/  FFMA.FTZ R0, R187, R133, R0 ;  /* 0x00000085bb007223 */ /* 0x000fe20000010000 */
[----:B------:R-:W3:Y:S01]  /*1f990*/  MUFU.EX2 R134, R134 ;  /* 0x0000008600867308 */ /* 0x000ee20000000800 */
[----:B------:R-:W-:Y:S02]  /*1f9a0*/  FFMA.FTZ R22, R121, c[0x0][0x23c], -R130 ;  /* 0x00008f0079167a23 */ /* 0x000fe40000010882 */
[----:B------:R-:W-:Y:S02]  /*1f9b0*/  FADD.FTZ R141, R141, R0 ;  /* 0x000000008d8d7221 */ /* 0x000fe40000010000 */
[----:B------:R-:W-:Y:S02]  /*1f9c0*/  FFMA.FTZ R0, R90, c[0x0][0x23c], -R3 ;  /* 0x00008f005a007a23 */ /* 0x000fe40000010803 */
[----:B------:R-:W-:Y:S02]  /*1f9d0*/  FADD.FTZ R132, R132, R141 ;  /* 0x0000008d84847221 */ /* 0x000fe40000010000 */
[----:B------:R-:W-:Y:S01]  /*1f9e0*/  FFMA.FTZ R89, R123, c[0x0][0x23c], -R130 ;  /* 0x00008f007b597a23 */ /* 0x000fe20000010882 */
[----:B------:R-:W4:Y:S01]  /*1f9f0*/  MUFU.EX2 R24, R24 ;  /* 0x0000001800187308 */ /* 0x000f220000000800 */
[----:B------:R-:W-:Y:S02]  /*1fa00*/  FADD.FTZ R143, R143, R132 ;  /* 0x000000848f8f7221 */ /* 0x000fe40000010000 */
[----:B------:R-:W-:Y:S02]  /*1fa10*/  FFMA.FTZ R42, R125, c[0x0][0x23c], -R130 ;  /* 0x00008f007d2a7a23 */ /* 0x000fe40000010882 */
[----:B------:R-:W-:Y:S02]  /*1fa20*/  FADD.FTZ R140, R140, R143 ;  /* 0x0000008f8c8c7221 */ /* 0x000fe40000010000 */
[----:B------:R-:W-:Y:S02]  /*1fa30*/  FFMA.FTZ R126, R126, c[0x0][0x23c], -R3 ;  /* 0x00008f007e7e7a23 */ /* 0x000fe40000010803 */
[----:B------:R-:W-:Y:S01]  /*1fa40*/  FADD.FTZ R145, R145, R140 ;  /* 0x0000008c91917221 */ /* 0x000fe20000010000 */
[----:B------:R-:W-:Y:S01]  /*1fa50*/  MUFU.EX2 R23, R23 ;  /* 0x0000001700177308 */ /* 0x000fe20000000800 */
[----:B------:R-:W-:Y:S02]  /*1fa60*/  FFMA.FTZ R130, R127, c[0x0][0x23c], -R130 ;  /* 0x00008f007f827a23 */ /* 0x000fe40000010882 */
[----:B------:R-:W-:Y:S02]  /*1fa70*/  FADD.FTZ R142, R142, R145 ;  /* 0x000000918e8e7221 */ /* 0x000fe40000010000 */
[C---:B---3--:R-:W-:Y:S02]  /*1fa80*/  FMUL.FTZ R206, R134.reuse, R206 ;  /* 0x000000ce86ce7220 */ /* 0x048fe40000410000 */
[C---:B------:R-:W-:Y:S02]  /*1fa90*/  FMUL.FTZ R207, R134.reuse, R207 ;  /* 0x000000cf86cf7220 */ /* 0x040fe40000410000 */
[C---:B------:R-:W-:Y:S01]  /*1faa0*/  FMUL.FTZ R202, R134.reuse, R202 ;  /* 0x000000ca86ca7220 */ /* 0x040fe20000410000 */
[----:B------:R-:W3:Y:S01]  /*1fab0*/  MUFU.EX2 R170, R170 ;  /* 0x000000aa00aa7308 */ /* 0x000ee20000000800 */
[C---:B------:R-:W-:Y:S02]  /*1fac0*/  FMUL.FTZ R203, R134.reuse, R203 ;  /* 0x000000cb86cb7220 */ /* 0x040fe40000410000 */
[C---:B------:R-:W-:Y:S01]  /*1fad0*/  FMUL.FTZ R198, R134.reuse, R198 ;  /* 0x000000c686c67220 */ /* 0x040fe20000410000 */
[C---:B-1----:R-:W-:Y:S05]  /*1fae0*/  HMMA.16816.F32.BF16 R204, R8.reuse, R4, R204 ;  /* 0x0000000408cc723c */ /* 0x042fea00000418cc */
[C---:B------:R-:W-:Y:S01]  /*1faf0*/  FMUL.FTZ R199, R134.reuse, R199 ;  /* 0x000000c786c77220 */ /* 0x040fe20000410000 */
[----:B------:R-:W-:Y:S01]  /*1fb00*/  MUFU.EX2 R25, R25 ;  /* 0x0000001900197308 */ /* 0x000fe20000000800 */
[C---:B------:R-:W-:Y:S01]  /*1fb10*/  FMUL.FTZ R194, R134.reuse, R194 ;  /* 0x000000c286c27220 */ /* 0x040fe20000410000 */
[C---:B------:R-:W-:Y:S01]  /*1fb20*/  HMMA.16816.F32.BF16 R200, R8.reuse, R6, R200 ;  /* 0x0000000608c8723c */ /* 0x040fe200000418c8 */
[----:B------:R-:W1:Y:S03]  /*1fb30*/  LDSM.16.MT88.4 R4, [R214+0x5400] ;  /* 0x00540000d604783b */ /* 0x000e660000004200 */
[----:B------:R-:W-:Y:S02]  /*1fb40*/  FMUL.FTZ R195, R134, R195 ;  /* 0x000000c386c37220 */ /* 0x000fe40000410000 */
[----:B------:R-:W-:Y:S02]  /*1fb50*/  FFMA.FTZ R2, R189, R134, R2 ;  /* 0x00000086bd027223 */ /* 0x000fe40000010002 */
[----:B------:R-:W5:Y:S01]  /*1fb60*/  MUFU.EX2 R172, R172 ;  /* 0x000000ac00ac7308 */ /* 0x000f620000000800 */
[C---:B------:R-:W-:Y:S03]  /*1fb70*/  HMMA.16816.F32.BF16 R196, R8.reuse, R136, R196 ;  /* 0x0000008808c4723c */ /* 0x040fe600000418c4 */
[----:B------:R-:W-:Y:S02]  /*1fb80*/  FADD.FTZ R2, R75, R2 ;  /* 0x000000024b027221 */ /* 0x000fe40000010000 */
[----:B------:R-:W-:Y:S03]  /*1fb90*/  FADD.FTZ R147, R147, R142 ;  /* 0x0000008e93937221 */ /* 0x000fe60000010000 */
[----:B------:R-:W-:Y:S01]  /*1fba0*/  HMMA.16816.F32.BF16 R192, R8, R138, R192 ;  /* 0x0000008a08c0723c */ /* 0x000fe200000418c0 */
[----:B------:R-:W-:Y:S01]  /*1fbb0*/  MUFU.EX2 R26, R26 ;  /* 0x0000001a001a7308 */ /* 0x000fe20000000800 */
[----:B------:R-:W3:Y:S02]  /*1fbc0*/  LDSM.16.MT88.4 R8, [R215+0x5800] ;  /* 0x00580000d708783b */ /* 0x000ee40000004200 */
[----:B------:R-:W-:Y:S04]  /*1fbd0*/  FADD.FTZ R60, R144, R147 ;  /* 0x00000093903c7221 */ /* 0x000fe80000010000 */
[C---:B--2---:R-:W-:Y:S03]  /*1fbe0*/  HMMA.16816.F32.BF16 R204, R16.reuse, R12, R204 ;  /* 0x0000000c10cc723c */ /* 0x044fe600000418cc */
[----:B------:R-:W2:Y:S02]  /*1fbf0*/  MUFU.EX2 R83, R83 ;  /* 0x0000005300537308 */ /* 0x000ea40000000800 */
[C---:B------:R-:W-:Y:S03]  /*1fc00*/  FADD.FTZ R60, R169.reuse, R60 ;  /* 0x0000003ca93c7221 */ /* 0x040fe60000010000 */
[C---:B------:R-:W-:Y:S01]  /*1fc10*/  HMMA.16816.F32.BF16 R200, R16.reuse, R14, R200 ;  /* 0x0000000e10c8723c */ /* 0x040fe200000418c8 */
[----:B------:R-:W2:Y:S04]  /*1fc20*/  LDSM.16.MT88.4 R12, [R214+0x5800] ;  /* 0x00580000d60c783b */ /* 0x000ea80000004200 */
[----:B------:R-:W-:Y:S03]  /*1fc30*/  MUFU.EX2 R85, R85 ;  /* 0x0000005500557308 */ /* 0x000fe60000000800 */
[C---:B-1----:R-:W-:Y:S07]  /*1fc40*/  HMMA.16816.F32.BF16 R196, R16.reuse, R4, R196 ;  /* 0x0000000410c4723c */ /* 0x042fee00000418c4 */
[----:B------:R-:W1:Y:S01]  /*1fc50*/  MUFU.EX2 R28, R28 ;  /* 0x0000001c001c7308 */ /* 0x000e620000000800 */
[----:B------:R-:W-:Y:S01]  /*1fc60*/  HMMA.16816.F32.BF16 R192, R16, R6, R192 ;  /* 0x0000000610c0723c */ /* 0x000fe200000418c0 */
[----:B------:R-:W1:Y:S06]  /*1fc70*/  LDSM.16.MT88.4 R4, [R215+0x5c00] ;  /* 0x005c0000d704783b */ /* 0x000e6c0000004200 */
[----:B------:R-:W-:Y:S02]  /*1fc80*/  F2FP.BF16.PACK_AB R16, R169, R144 ;  /* 0x00000090a910723e */ /* 0x000fe400000010ff */
[----:B------:R-:W-:Y:S03]  /*1fc90*/  MUFU.EX2 R27, R27 ;  /* 0x0000001b001b7308 */ /* 0x000fe60000000800 */
[----:B------:R-:W-:Y:S02]  /*1fca0*/  F2FP.BF16.PACK_AB R18, R146, R21 ;  /* 0x000000159212723e */ /* 0x000fe400000010ff */
[----:B------:R-:W-:Y:S02]  /*1fcb0*/  F2FP.BF16.PACK_AB R17, R20, R79 ;  /* 0x0000004f1411723e */ /* 0x000fe400000010ff */
[----:B----4-:R-:W-:Y:S03]  /*1fcc0*/  F2FP.BF16.PACK_AB R19, R24, R81 ;  /* 0x000000511813723e */ /* 0x010fe600000010ff */
[----:B------:R-:W4:Y:S04]  /*1fcd0*/  MUFU.EX2 R174, R174 ;  /* 0x000000ae00ae7308 */ /* 0x000f280000000800 */
[C---:B---3--:R-:W-:Y:S06]  /*1fce0*/  HMMA.16816.F32.BF16 R204, R16.reuse, R8, R204 ;  /* 0x0000000810cc723c */ /* 0x048fec00000418cc */
[----:B------:R-:W-:Y:S02]  /*1fcf0*/  MUFU.EX2 R29, R29 ;  /* 0x0000001d001d7308 */ /* 0x000fe40000000800 */
[C---:B------:R-:W-:Y:S01]  /*1fd00*/  HMMA.16816.F32.BF16 R200, R16.reuse, R10, R200 ;  /* 0x0000000a10c8723c */ /* 0x040fe200000418c8 */
[----:B------:R-:W3:Y:S07]  /*1fd10*/  LDSM.16.MT88.4 R8, [R214+0x5c00] ;  /* 0x005c0000d608783b */ /* 0x000eee0000004200 */
[----:B------:R-:W3:Y:S01]  /*1fd20*/  MUFU.EX2 R176, R176 ;  /* 0x000000b000b07308 */ /* 0x000ee20000000800 */
[C---:B--2---:R-:W-:Y:S08]  /*1fd30*/  HMMA.16816.F32.BF16 R196, R16.reuse, R12, R196 ;  /* 0x0000000c10c4723c */ /* 0x044ff000000418c4 */
[----:B------:R-:W-:Y:S01]  /*1fd40*/  HMMA.16816.F32.BF16 R192, R16, R14, R192 ;  /* 0x0000000e10c0723c */ /* 0x000fe200000418c0 */
[----:B------:R-:W-:Y:S01]  /*1fd50*/  MUFU.EX2 R30, R30 ;  /* 0x0000001e001e7308 */ /* 0x000fe20000000800 */
[----:B------:R-:W2:Y:S05]  /*1fd60*/  LDSM.16.MT88.4 R12, [R215+0x6000] ;  /* 0x00600000d70c783b */ /* 0x000eaa0000004200 */
[----:B------:R-:W-:Y:S02]  /*1fd70*/  F2FP.BF16.PACK_AB R16, R170, R23 ;  /* 0x00000017aa10723e */ /* 0x000fe400000010ff */
[----:B-----5:R-:W-:Y:S02]  /*1fd80*/  F2FP.BF16.PACK_AB R18, R172, R25 ;  /* 0x00000019ac12723e */ /* 0x020fe400000010ff */
[----:B------:R-:W5:Y:S01]  /*1fd90*/  MUFU.EX2 R87, R87 ;  /* 0x0000005700577308 */ /* 0x000f620000000800 */
[----:B------:R-:W-:Y:S02]  /*1fda0*/  F2FP.BF16.PACK_AB R17, R83, R26 ;  /* 0x0000001a5311723e */ /* 0x000fe400000010ff */
[----:B-1----:R-:W-:Y:S07]  /*1fdb0*/  F2FP.BF16.PACK_AB R19, R28, R85 ;  /* 0x000000551c13723e */ /* 0x002fee00000010ff */
[----:B------:R-:W-:Y:S01]  /*1fdc0*/  MUFU.EX2 R32, R32 ;  /* 0x0000002000207308 */ /* 0x000fe20000000800 */
[C---:B------:R-:W-:Y:S08]  /*1fdd0*/  HMMA.16816.F32.BF16 R204, R16.reuse, R4, R204 ;  /* 0x0000000410cc723c */ /* 0x040ff000000418cc */
[C---:B------:R-:W-:Y:S01]  /*1fde0*/  HMMA.16816.F32.BF16 R200, R16.reuse, R6, R200 ;  /* 0x0000000610c8723c */ /* 0x040fe200000418c8 */
[----:B------:R-:W1:Y:S01]  /*1fdf0*/  MUFU.EX2 R91, R91 ;  /* 0x0000005b005b7308 */ /* 0x000e620000000800 */
[----:B------:R-:W2:Y:S06]  /*1fe00*/  LDSM.16.MT88.4 R4, [R214+0x6000] ;  /* 0x00600000d604783b */ /* 0x000eac0000004200 */
[C---:B---3--:R-:W-:Y:S03]  /*1fe10*/  HMMA.16816.F32.BF16 R196, R16.reuse, R8, R196 ;  /* 0x0000000810c4723c */ /* 0x048fe600000418c4 */
[----:B------:R-:W-:Y:S05]  /*1fe20*/  MUFU.EX2 R31, R31 ;  /* 0x0000001f001f7308 */ /* 0x000fea0000000800 */
[----:B------:R-:W-:Y:S01]  /*1fe30*/  HMMA.16816.F32.BF16 R192, R16, R10, R192 ;  /* 0x0000000a10c0723c */ /* 0x000fe200000418c0 */
[----:B------:R-:W3:Y:S04]  /*1fe40*/  LDSM.16.MT88.4 R8, [R215+0x6400] ;  /* 0x00640000d708783b */ /* 0x000ee80000004200 */
[----:B------:R-:W3:Y:S02]  /*1fe50*/  MUFU.EX2 R178, R178 ;  /* 0x000000b200b27308 */ /* 0x000ee40000000800 */
[----:B----4-:R-:W-:Y:S02]  /*1fe60*/  F2FP.BF16.PACK_AB R16, R174, R27 ;  /* 0x0000001bae10723e */ /* 0x010fe400000010ff */
[----:B------:R-:W-:Y:S03]  /*1fe70*/  F2FP.BF16.PACK_AB R18, R176, R29 ;  /* 0x0000001db012723e */ /* 0x000fe600000010ff */
[----:B-----5:R-:W-:Y:S02]  /*1fe80*/  F2FP.BF16.PACK_AB R17, R87, R30 ;  /* 0x0000001e5711723e */ /* 0x020fe400000010ff */
[----:B-1----:R-:W-:Y:S01]  /*1fe90*/  F2FP.BF16.PACK_AB R19, R91, R32 ;  /* 0x000000205b13723e */ /* 0x002fe200000010ff */
[----:B------:R-:W-:Y:S06]  /*1fea0*/  MUFU.EX2 R33, R33 ;  /* 0x0000002100217308 */ /* 0x000fec0000000800 */
[C---:B--2---:R-:W-:Y:S04]  /*1feb0*/  HMMA.16816.F32.BF16 R204, R16.reuse, R12, R204 ;  /* 0x0000000c10cc723c */ /* 0x044fe800000418cc */
[----:B------:R-:W1:Y:S04]  /*1fec0*/  MUFU.EX2 R180, R180 ;  /* 0x000000b400b47308 */ /* 0x000e680000000800 */
[C---:B------:R-:W-:Y:S01]  /*1fed0*/  HMMA.16816.F32.BF16 R200, R16.reuse, R14, R200 ;  /* 0x0000000e10c8723c */ /* 0x040fe200000418c8 */
[----:B------:R-:W2:Y:S05]  /*1fee0*/  LDSM.16.MT88.4 R12, [R214+0x6400] ;  /* 0x00640000d60c783b */ /* 0x000eaa0000004200 */
[----:B------:R-:W-:Y:S02]  /*1fef0*/  MUFU.EX2 R34, R34 ;  /* 0x0000002200227308 */ /* 0x000fe40000000800 */
[C---:B------:R-:W-:Y:S08]  /*1ff00*/  HMMA.16816.F32.BF16 R196, R16.reuse, R4, R196 ;  /* 0x0000000410c4723c */ /* 0x040ff000000418c4 */
[----:B------:R-:W4:Y:S01]  /*1ff10*/  MUFU.EX2 R93, R93 ;  /* 0x0000005d005d7308 */ /* 0x000f220000000800 */
[----:B------:R-:W-:Y:S01]  /*1ff20*/  HMMA.16816.F32.BF16 R192, R16, R6, R192 ;  /* 0x0000000610c0723c */ /* 0x000fe200000418c0 */
[----:B------:R-:W5:Y:S06]  /*1ff30*/  LDSM.16.MT88.4 R4, [R215+0x6800] ;  /* 0x00680000d704783b */ /* 0x000f6c0000004200 */
[----:B---3--:R-:W-:Y:S02]  /*1ff40*/  F2FP.BF16.PACK_AB R16, R178, R31 ;  /* 0x0000001fb210723e */ /* 0x008fe400000010ff */
[----:B------:R-:W-:Y:S03]  /*1ff50*/  MUFU.EX2 R95, R95 ;  /* 0x0000005f005f7308 */ /* 0x000fe60000000800 */
[----:B-1----:R-:W-:Y:S07]  /*1ff60*/  F2FP.BF16.PACK_AB R18, R180, R33 ;  /* 0x00000021b412723e */ /* 0x002fee00000010ff */
[----:B------:R-:W1:Y:S01]  /*1ff70*/  MUFU.EX2 R36, R36 ;  /* 0x0000002400247308 */ /* 0x000e620000000800 */
[----:B----4-:R-:W-:Y:S09]  /*1ff80*/  F2FP.BF16.PACK_AB R17, R93, R34 ;  /* 0x000000225d11723e */ /* 0x010ff200000010ff */
[----:B------:R-:W-:Y:S10]  /*1ff90*/  MUFU.EX2 R35, R35 ;  /* 0x0000002300237308 */ /* 0x000ff40000000800 */
[----:B------:R-:W3:Y:S01]  /*1ffa0*/  MUFU.EX2 R182, R182 ;  /* 0x000000b600b67308 */ /* 0x000ee20000000800 */
[----:B-1----:R-:W-:Y:S09]  /*1ffb0*/  F2FP.BF16.PACK_AB R19, R36, R95 ;  /* 0x0000005f2413723e */ /* 0x002ff200000010ff */
[----:B------:R-:W-:Y:S01]  /*1ffc0*/  MUFU.EX2 R37, R37 ;  /* 0x0000002500257308 */ /* 0x000fe20000000800 */
[C---:B------:R-:W-:Y:S08]  /*1ffd0*/  HMMA.16816.F32.BF16 R204, R16.reuse, R8, R204 ;  /* 0x0000000810cc723c */ /* 0x040ff000000418cc */
[C---:B------:R-:W-:Y:S01]  /*1ffe0*/  HMMA.16816.F32.BF16 R200, R16.reuse, R10, R200 ;  /* 0x0000000a10c8723c */ /* 0x040fe200000418c8 */
[----:B------:R-:W1:Y:S01]  /*1fff0*/  MUFU.EX2 R184, R184 ;  /* 0x000000b800b87308 */ /* 0x000e620000000800 */
[----:B------:R-:W4:Y:S06]  /*20000*/  LDSM.16.MT88.4 R8, [R214+0x6800] ;  /* 0x00680000d608783b */ /* 0x000f2c0000004200 */
[C---:B--2---:R-:W-:Y:S03]  /*20010*/  HMMA.16816.F32.BF16 R196, R16.reuse, R12, R196 ;  /* 0x0000000c10c4723c */ /* 0x044fe600000418c4 */
[----:B------:R-:W-:Y:S05]  /*20020*/  MUFU.EX2 R38, R38 ;  /* 0x0000002600267308 */ /* 0x000fea0000000800 */
[----:B------:R-:W-:Y:S01]  /*20030*/  HMMA.16816.F32.BF16 R192, R16, R14, R192 ;  /* 0x0000000e10c0723c */ /* 0x000fe200000418c0 */
[----:B------:R-:W2:Y:S04]  /*20040*/  LDSM.16.MT88.4 R12, [R215+0x6c00] ;  /* 0x006c0000d70c783b */ /* 0x000ea80000004200 */
[----:B------:R-:W4:Y:S02]  /*20050*/  MUFU.EX2 R97, R97 ;  /* 0x0000006100617308 */ /* 0x000f240000000800 */
[----:B---3--:R-:W-:Y:S02]  /*20060*/  F2FP.BF16.PACK_AB R16, R182, R35 ;  /* 0x00000023b610723e */ /* 0x008fe400000010ff */
[----:B-1----:R-:W-:Y:S06]  /*20070*/  F2FP.BF16.PACK_AB R18, R184, R37 ;  /* 0x00000025b812723e */ /* 0x002fec00000010ff */
[----:B------:R-:W-:Y:S10]  /*20080*/  MUFU.EX2 R40, R40 ;  /* 0x0000002800287308 */ /* 0x000ff40000000800 */
[----:B------:R-:W1:Y:S01]  /*20090*/  MUFU.EX2 R99, R99 ;  /* 0x0000006300637308 */ /* 0x000e620000000800 */
[----:B----4-:R-:W-:Y:S09]  /*200a0*/  F2FP.BF16.PACK_AB R17, R97, R38 ;  /* 0x000000266111723e */ /* 0x010ff200000010ff */
[----:B------:R-:W-:Y:S10]  /*200b0*/  MUFU.EX2 R39, R39 ;  /* 0x0000002700277308 */ /* 0x000ff40000000800 */
[----:B------:R-:W3:Y:S01]  /*200c0*/  MUFU.EX2 R188, R188 ;  /* 0x000000bc00bc7308 */ /* 0x000ee20000000800 */
[----:B-1----:R-:W-:Y:S09]  /*200d0*/  F2FP.BF16.PACK_AB R19, R99, R40 ;  /* 0x000000286313723e */ /* 0x002ff200000010ff */
[----:B------:R-:W-:Y:S01]  /*200e0*/  MUFU.EX2 R41, R41 ;  /* 0x0000002900297308 */ /* 0x000fe20000000800 */
[C---:B-----5:R-:W-:Y:S08]  /*200f0*/  HMMA.16816.F32.BF16 R204, R16.reuse, R4, R204 ;  /* 0x0000000410cc723c */ /* 0x060ff000000418cc */
[C---:B------:R-:W-:Y:S01]  /*20100*/  HMMA.16816.F32.BF16 R200, R16.reuse, R6, R200 ;  /* 0x0000000610c8723c */ /* 0x040fe200000418c8 */
[----:B------:R-:W1:Y:S01]  /*20110*/  MUFU.EX2 R190, R190 ;  /* 0x000000be00be7308 */ /* 0x000e620000000800 */
[----:B------:R-:W4:Y:S06]  /*20120*/  LDSM.16.MT88.4 R4, [R214+0x6c00] ;  /* 0x006c0000d604783b */ /* 0x000f2c0000004200 */
[C---:B------:R-:W-:Y:S03]  /*20130*/  HMMA.16816.F32.BF16 R196, R16.reuse, R8, R196 ;  /* 0x0000000810c4723c */ /* 0x040fe600000418c4 */
[----:B------:R-:W-:Y:S05]  /*20140*/  MUFU.EX2 R44, R44 ;  /* 0x0000002c002c7308 */ /* 0x000fea0000000800 */
[----:B------:R-:W-:Y:S01]  /*20150*/  HMMA.16816.F32.BF16 R192, R16, R10, R192 ;  /* 0x0000000a10c0723c */ /* 0x000fe200000418c0 */
[----:B------:R-:W5:Y:S04]  /*20160*/  LDSM.16.MT88.4 R8, [R215+0x7000] ;  /* 0x00700000d708783b */ /* 0x000f680000004200 */
[----:B------:R-:W2:Y:S02]  /*20170*/  MUFU.EX2 R101, R101 ;  /* 0x0000006500657308 */ /* 0x000ea40000000800 */
[----:B---3--:R-:W-:Y:S02]  /*20180*/  F2FP.BF16.PACK_AB R16, R188, R39 ;  /* 0x00000027bc10723e */ /* 0x008fe400000010ff */
[----:B-1----:R-:W-:Y:S06]  /*20190*/  F2FP.BF16.PACK_AB R18, R190, R41 ;  /* 0x00000029be12723e */ /* 0x002fec00000010ff */
[----:B------:R-:W-:Y:S10]  /*201a0*/  MUFU.EX2 R46, R46 ;  /* 0x0000002e002e7308 */ /* 0x000ff40000000800 */
[----:B------:R-:W1:Y:S01]  /*201b0*/  MUFU.EX2 R103, R103 ;  /* 0x0000006700677308 */ /* 0x000e620000000800 */
[----:B--2---:R-:W-:Y:S09]  /*201c0*/  F2FP.BF16.PACK_AB R17, R101, R44 ;  /* 0x0000002c6511723e */ /* 0x004ff200000010ff */
        /* <DEDUP_REMOVED lines=31> */
[----:B------:R-:W5:Y:S02]  /*203c0*/  MUFU.EX2 R109, R109 ;  /* 0x0000006d006d7308 */ /* 0x000f640000000800 */
[----:B-1----:R-:W-:Y:S08]  /*203d0*/  F2FP.BF16.PACK_AB R14, R222, R49 ;  /* 0x00000031de0e723e */ /* 0x002ff000000010ff */
[----:B------:R-:W-:Y:S10]  /*203e0*/  MUFU.EX2 R54, R54 ;  /* 0x0000003600367308 */ /* 0x000ff40000000800 */
[----:B------:R-:W1:Y:S01]  /*203f0*/  MUFU.EX2 R111, R111 ;  /* 0x0000006f006f7308 */ /* 0x000e620000000800 */
[----:B-----5:R-:W-:Y:S09]  /*20400*/  F2FP.BF16.PACK_AB R13, R109, R52 ;  /* 0x000000346d0d723e */ /* 0x020ff200000010ff */
[----:B------:R-:W-:Y:S10]  /*20410*/  MUFU.EX2 R51, R51 ;  /* 0x0000003300337308 */ /* 0x000ff40000000800 */
[----:B------:R-:W5:Y:S01]  /*20420*/  MUFU.EX2 R226, R226 ;  /* 0x000000e200e27308 */ /* 0x000f620000000800 */
[----:B-1----:R-:W-:Y:S09]  /*20430*/  F2FP.BF16.PACK_AB R15, R111, R54 ;  /* 0x000000366f0f723e */ /* 0x002ff200000010ff */
[----:B------:R-:W-:Y:S01]  /*20440*/  MUFU.EX2 R53, R53 ;  /* 0x0000003500357308 */ /* 0x000fe20000000800 */
[C---:B----4-:R-:W-:Y:S07]  /*20450*/  HMMA.16816.F32.BF16 R204, R12.reuse, R4, R204 ;  /* 0x000000040ccc723c */ /* 0x050fee00000418cc */
[----:B------:R-:W-:Y:S01]  /*20460*/  FADD.FTZ R5, R73, R2 ;  /* 0x0000000249057221 */ /* 0x000fe20000010000 */
[C---:B---3--:R-:W-:Y:S01]  /*20470*/  HMMA.16816.F32.BF16 R196, R12.reuse, R8, R196 ;  /* 0x000000080cc4723c */ /* 0x048fe200000418c4 */
[----:B------:R-:W1:Y:S03]  /*20480*/  MUFU.EX2 R228, R228 ;  /* 0x000000e400e47308 */ /* 0x000e660000000800 */
[----:B------:R-:W-:Y:S02]  /*20490*/  FADD.FTZ R5, R246, R5 ;  /* 0x00000005f6057221 */ /* 0x000fe40000010000 */
[----:B------:R-:W-:Y:S01]  /*204a0*/  FFMA.FTZ R2, R94, c[0x0][0x23c], -R3 ;  /* 0x00008f005e027a23 */ /* 0x000fe20000010803 */
[----:B-----5:R-:W-:Y:S01]  /*204b0*/  F2FP.BF16.PACK_AB R8, R226, R51 ;  /* 0x00000033e208723e */ /* 0x020fe200000010ff */
        /* <DEDUP_REMOVED lines=238> */
.L_x_2838:
        /* <DEDUP_REMOVED lines=107> */
[----:B--2---:R-:W-:Y:S01]  /*21a50*/  @P0 FMUL.FTZ R2, R2, 0.69314718246459960938 ;  /* 0x3f31721802020820 */ /* 0x004fe20000410000 */
[----:B---3--:R-:W-:Y:S01]  /*21a60*/  SHF.R.S32.HI R28, RZ, 0x1f, R5 ;  /* 0x0000001fff1c7819 */ /* 0x008fe20000011405 */
[----:B------:R-:W-:Y:S01]  /*21a70*/  IMAD.MOV.U32 R0, RZ, RZ, -0x800000 ;  /* 0xff800000ff007424 */ /* 0x000fe200078e00ff */
[----:B------:R-:W-:Y:S01]  /*21a80*/  STS.64 [R12], R200 ;  /* 0x000000c80c007388 */ /* 0x000fe20000000a00 */
[----:B------:R-:W-:Y:S01]  /*21a90*/  IMAD.IADD R29, R15, 0x1, R10 ;  /* 0x000000010f1d7824 */ /* 0x000fe200078e020a */
[----:B------:R-:W-:-:S02]  /*21aa0*/  LOP3.LUT P2, RZ, R7, 0x3, RZ, 0xc0, !PT ;  /* 0x0000000307ff7812 */ /* 0x000fc4000784c0ff */
[----:B------:R-:W-:Y:S04]  /*21ab0*/  STS.64 [R12+0x400], R202 ;  /* 0x000400ca0c007388 */ /* 0x000fe80000000a00 */
        /* <DEDUP_REMOVED lines=8> */
[----:B------:R-:W-:Y:S02]  /*21b40*/  IMAD.IADD R11, R8, 0x1, -R11 ;  /* 0x00000001080b7824 */ /* 0x000fe400078e0a0b */
[----:B------:R-:W-:-:S04]  /*21b50*/  @P1 FMUL.FTZ R8, R3, 0.69314718246459960938 ;  /* 0x3f31721803081820 */ /* 0x000fc80000410000 */
[----:B------:R-:W-:Y:S02]  /*21b60*/  @P1 FFMA.FTZ R0, R131, c[0x0][0x238], R8 ;  /* 0x00008e0083001a23 */ /* 0x000fe40000010008 */
[----:B------:R-:W-:Y:S01]  /*21b70*/  IMAD.SHL.U32 R8, R9, 0x4, RZ ;  /* 0x0000000409087824 */ /* 0x000fe200078e00ff */
[----:B--2---:R-:W-:-:S04]  /*21b80*/  LEA.HI R10, R28, R5, RZ, 0x5 ;  /* 0x000000051c0a7211 */ /* 0x004fc800078f28ff */
[----:B------:R-:W-:-:S05]  /*21b90*/  LOP3.LUT R10, R10, 0xffffffe0, RZ, 0xc0, !PT ;  /* 0xffffffe00a0a7812 */ /* 0x000fca00078ec0ff */
[----:B------:R-:W-:Y:S01]  /*21ba0*/  IMAD.IADD R10, R5, 0x1, -R10 ;  /* 0x00000001050a7824 */ /* 0x000fe200078e0a0a */
[----:B------:R-:W1:Y:S04]  /*21bb0*/  LDS.128 R20, [R4.X4] ;  /* 0x0000000004147984 */ /* 0x000e680000004c00 */
[----:B------:R-:W-:Y:S01]  /*21bc0*/  SHF.R.S32.HI R5, RZ, 0x1f, R10 ;  /* 0x0000001fff057819 */ /* 0x000fe2000001140a */
[----:B------:R-:W2:Y:S03]  /*21bd0*/  LDS.128 R16, [R4.X4+0x800] ;  /* 0x0008000004107984 */ /* 0x000ea60000004c00 */
[----:B------:R-:W-:Y:S01]  /*21be0*/  LEA.HI R5, R5, R10, RZ, 0x2 ;  /* 0x0000000a05057211 */ /* 0x000fe200078f10ff */
[----:B------:R-:W3:Y:S03]  /*21bf0*/  LDS.128 R12, [R4.X4+0x1000] ;  /* 0x00100000040c7984 */ /* 0x000ee60000004c00 */
[----:B------:R-:W-:Y:S01]  /*21c00*/  SHF.R.S32.HI R10, RZ, 0x2, R5 ;  /* 0x00000002ff0a7819 */ /* 0x000fe20000011405 */
[----:B------:R4:W1:Y:S04]  /*21c10*/  LDS.128 R24, [R4.X4+0x1800] ;  /* 0x0018000004187984 */ /* 0x0008680000004c00 */
[----:B------:R-:W-:-:S02]  /*21c20*/  IMAD R10, R11, 0x10, R10 ;  /* 0x000000100b0a7824 */ /* 0x000fc400078e020a */
[----:B----4-:R-:W-:Y:S02]  /*21c30*/  IMAD.MOV.U32 R4, RZ, RZ, -0x800000 ;  /* 0xff800000ff047424 */ /* 0x010fe400078e00ff */
[----:B------:R-:W-:Y:S01]  /*21c40*/  @P0 FFMA.FTZ R4, R129, c[0x0][0x238], R2 ;  /* 0x00008e0081040a23 */ /* 0x000fe20000010002 */
[----:B------:R-:W-:Y:S05]  /*21c50*/  @P2 BRA `(.L_x_2844) ;  /* 0x000000c000002947 */ /* 0x000fea0003800000 */
[----:B------:R-:W-:Y:S01]  /*21c60*/  UIMAD UR4, UR8, -0x40, UR12 ;  /* 0xffffffc0080478a4 */ /* 0x000fe2000f8e020c */
[C---:B------:R-:W-:Y:S01]  /*21c70*/  IADD3 R7, R10.reuse, 0x8, RZ ;  /* 0x000000080a077810 */ /* 0x040fe20007ffe0ff */
[----:B------:R-:W-:Y:S01]  /*21c80*/  IMAD.U32 R2, RZ, RZ, UR7 ;  /* 0x00000007ff027e24 */ /* 0x000fe2000f8e00ff */
[----:B------:R-:W-:Y:S02]  /*21c90*/  SHF.R.S32.HI R5, RZ, 0x1f, R10 ;  /* 0x0000001fff057819 */ /* 0x000fe4000001140a */
[C---:B------:R-:W-:Y:S02]  /*21ca0*/  IADD3 R3, P0, R10.reuse, UR7, RZ ;  /* 0x000000070a037c10 */ /* 0x040fe4000ff1e0ff */
[----:B------:R-:W-:-:S02]  /*21cb0*/  ISETP.GE.AND P2, PT, R10, UR4, PT ;  /* 0x000000040a007c0c */ /* 0x000fc4000bf46270 */
[----:B------:R-:W-:Y:S02]  /*21cc0*/  ISETP.GE.AND P1, PT, R7, UR4, PT ;  /* 0x0000000407007c0c */ /* 0x000fe4000bf26270 */
[----:B------:R-:W-:Y:S02]  /*21cd0*/  LEA.HI.X.SX32 R2, R2, R5, 0x1, P0 ;  /* 0x0000000502027211 */ /* 0x000fe400000f0eff */
[----:B------:R-:W-:-:S04]  /*21ce0*/  LEA R10, P0, R3, c[0x0][0x208], 0x2 ;  /* 0x00008200030a7a11 */ /* 0x000fc800078010ff */
[----:B------:R-:W-:-:S05]  /*21cf0*/  LEA.HI.X R11, R3, c[0x0][0x20c], R2, 0x2, P0 ;  /* 0x00008300030b7a11 */ /* 0x000fca00000f1402 */
[----:B------:R4:W-:Y:S04]  /*21d00*/  @!P2 STG.E [R10.64], R0 ;  /* 0x000000000a00a986 */ /* 0x0009e8000c10190a */
[----:B------:R4:W-:Y:S02]  /*21d10*/  @!P1 STG.E [R10.64+0x20], R4 ;  /* 0x000020040a009986 */ /* 0x0009e4000c10190a */
.L_x_2844:
[----:B------:R-:W-:Y:S05]  /*21d20*/  BSYNC B0 ;  /* 0x0000000000007941 */ /* 0x000fea0003800000 */
.L_x_2843:
        /* <DEDUP_REMOVED lines=25> */
.L_x_2845:
        /* <DEDUP_REMOVED lines=12> */
.L_x_5217:


//--------------------- .text._ZN5flash32flash_fwd_splitkv_combine_kernelI23Flash_fwd_kernel_traitsILi32ELi64ELi128ELi4ELb0ELb0EN7cutlass10bfloat16_tE19Flash_kernel_traitsILi32ELi64ELi128ELi4ES3_EELi16ELi7ELb0EEEvNS_16Flash_fwd_paramsE --------------------------
	.section	.text._ZN5flash32flash_fwd_splitkv_combine_kernelI23Flash_fwd_kernel_traitsILi32ELi64ELi128ELi4ELb0ELb0EN7cutlass10bfloat16_tE19Flash_kernel_traitsILi32ELi64ELi128ELi4ES3_EELi16ELi7ELb0EEEvNS_16Flash_fwd_paramsE,"ax",@progbits
	.sectioninfo	@"SHI_REGISTERS=70"
	.align	128
        .global         _ZN5flash32flash_fwd_splitkv_combine_kernelI23Flash_fwd_kernel_traitsILi32ELi64ELi128ELi4ELb0ELb0EN7cutlass10bfloat16_tE19Flash_kernel_traitsILi32ELi64ELi128ELi4ES3_EELi16ELi7ELb0EEEvNS_16Flash_fwd_paramsE
        .type           _ZN5flash32flash_fwd_splitkv_combine_kernelI23Flash_fwd_kernel_traitsILi32ELi64ELi128ELi4ELb0ELb0EN7cutlass10bfloat16_tE19Flash_kernel_traitsILi32ELi64ELi128ELi4ES3_EELi16ELi7ELb0EEEvNS_16Flash_fwd_paramsE,@function
        .size           _ZN5flash32flash_fwd_splitkv_combine_kernelI23Flash_fwd_kernel_traitsILi32ELi64ELi128ELi4ELb0ELb0EN7cutlass10bfloat16_tE19Flash_kernel_traitsILi32ELi64ELi128ELi4ES3_EELi16ELi7ELb0EEEvNS_16Flash_fwd_paramsE,(.L_x_5162 - _ZN5flash32flash_fwd_splitkv_combine_kernelI23Flash_fwd_kernel_traitsILi32ELi64ELi128ELi4ELb0ELb0EN7cutlass10bfloat16_tE19Flash_kernel_traitsILi32ELi64ELi128ELi4ES3_EELi16ELi7ELb0EEEvNS_16Flash_fwd_paramsE)
        .other          _ZN5flash32flash_fwd_splitkv_combine_kernelI23Flash_fwd_kernel_traitsILi32ELi64ELi128ELi4ELb0ELb0EN7cutlass10bfloat16_tE19Flash_kernel_traitsILi32ELi64ELi128ELi4ES3_EELi16ELi7ELb0EEEvNS_16Flash_fwd_paramsE,@"STO_CUDA_ENTRY STV_DEFAULT"
_ZN5flash32flash_fwd_splitkv_combine_kernelI23Flash_fwd_kernel_traitsILi32ELi64ELi128ELi4ELb0ELb0EN7cutlass10bfloat16_tE19Flash_kernel_traitsILi32ELi64ELi128ELi4ES3_EELi16ELi7ELb0EEEvNS_16Flash_fwd_paramsE:
.text._ZN5flash32flash_fwd_splitkv_combine_kernelI23Flash_fwd_kernel_traitsILi32ELi64ELi128ELi4ELb0ELb0EN7cutlass10bfloat16_tE19Flash_kernel_traitsILi32ELi64ELi128ELi4ES3_EELi16ELi7ELb0EEEvNS_16Flash_fwd_paramsE:
        /* <DEDUP_REMOVED lines=23> */
[----:B------:R-:W-:Y:S05]  /*0170*/  CALL.REL.NOINC `($__internal_14_$__cuda_sm20_div_s64) ;  /* 0x00005b8000007944 */ /* 0x000fea0003c00000 */
[----:B------:R-:W-:Y:S02]  /*0180*/  MOV R8, R0 ;  /* 0x0000000000087202 */ /* 0x000fe40000000f00 */
[----:B------:R-:W-:Y:S01]  /*0190*/  MOV R9, R25 ;  /* 0x0000001900097202 */ /* 0x000fe20000000f00 */
[----:B------:R-:W-:Y:S05]  /*01a0*/  BRA `(.L_x_2847) ;  /* 0x0000013000007947 */ /* 0x000fea0003800000 */
.L_x_2846:
        /* <DEDUP_REMOVED lines=19> */
.L_x_2847:
        /* <DEDUP_REMOVED lines=17> */
.L_x_2849:
        /* <DEDUP_REMOVED lines=19> */
.L_x_2850:
[----:B------:R-:W-:Y:S05]  /*0520*/  BSYNC B0 ;  /* 0x0000000000007941 */ /* 0x000fea0003800000 */
.L_x_2848:
        /* <DEDUP_REMOVED lines=57> */
.L_x_2852:
        /* <DEDUP_REMOVED lines=19> */
.L_x_2853:
[----:B------:R-:W-:Y:S05]  /*09f0*/  BSYNC B0 ;  /* 0x0000000000007941 */ /* 0x000fea0003800000 */
.L_x_2851:
        /* <DEDUP_REMOVED lines=106> */
.L_x_2855:
        /* <DEDUP_REMOVED lines=19> */
.L_x_2856:
[----:B------:R-:W-:Y:S05]  /*11d0*/  BSYNC B0 ;  /* 0x0000000000007941 */ /* 0x000fea0003800000 */
.L_x_2854:
        /* <DEDUP_REMOVED lines=283> */
[----:B------:R-:W-:Y:S05]  /*2390*/  CALL.REL.NOINC `($__internal_14_$__cuda_sm20_div_s64) ;  /* 0x0000396000007944 */ /* 0x000fea0003c00000 */
[----:B------:R-:W-:Y:S02]  /*23a0*/  MOV R50, R0 ;  /* 0x0000000000327202 */ /* 0x000fe40000000f00 */
[----:B------:R-:W-:Y:S01]  /*23b0*/  MOV R51, R25 ;  /* 0x0000001900337202 */ /* 0x000fe20000000f00 */
[----:B------:R-:W-:Y:S05]  /*23c0*/  BRA `(.L_x_2859) ;  /* 0x0000013000007947 */ /* 0x000fea0003800000 */
.L_x_2858:
        /* <DEDUP_REMOVED lines=19> */
.L_x_2859:
[----:B------:R-:W-:Y:S05]  /*2500*/  BSYNC B0 ;  /* 0x0000000000007941 */ /* 0x000fea0003800000 */
.L_x_2857:
        /* <DEDUP_REMOVED lines=257> */
.L_x_2864:
        /* <DEDUP_REMOVED lines=22> */
.L_x_2865:
[----:B------:R-:W-:Y:S05]  /*3680*/  BSYNC B0 ;  /* 0x0000000000007941 */ /* 0x000fea0003800000 */
.L_x_2863:
        /* <DEDUP_REMOVED lines=8> */
[----:B------:R-:W-:Y:S05]  /*3710*/  CALL.REL.NOINC `($__internal_14_$__cuda_sm20_div_s64) ;  /* 0x000025e000007944 */ /* 0x000fea0003c00000 */
        /* <DEDUP_REMOVED lines=11> */
.L_x_2867:
        /* <DEDUP_REMOVED lines=22> */
.L_x_2868:
[----:B------:R-:W-:Y:S05]  /*3930*/  BSYNC B0 ;  /* 0x0000000000007941 */ /* 0x000fea0003800000 */
.L_x_2866:
        /* <DEDUP_REMOVED lines=11> */
[----:B------:R-:W-:Y:S05]  /*39f0*/  CALL.REL.NOINC `($__internal_14_$__cuda_sm20_div_s64) ;  /* 0x0000230000007944 */ /* 0x000fea0003c00000 */
        /* <DEDUP_REMOVED lines=12> */
.L_x_2870:
        /* <DEDUP_REMOVED lines=22> */
.L_x_2871:
[----:B------:R-:W-:Y:S05]  /*3c20*/  BSYNC B0 ;  /* 0x0000000000007941 */ /* 0x000fea0003800000 */
.L_x_2869:
        /* <DEDUP_REMOVED lines=52> */
.L_x_2873:
        /* <DEDUP_REMOVED lines=23> */
.L_x_2874:
[----:B------:R-:W-:Y:S05]  /*40e0*/  BSYNC B0 ;  /* 0x0000000000007941 */ /* 0x000fea0003800000 */
.L_x_2872:
        /* <DEDUP_REMOVED lines=20> */
.L_x_2876:
        /* <DEDUP_REMOVED lines=22> */
.L_x_2877:
[----:B------:R-:W-:Y:S05]  /*4390*/  BSYNC B0 ;  /* 0x0000000000007941 */ /* 0x000fea0003800000 */
.L_x_2875:
        /* <DEDUP_REMOVED lines=22> */
.L_x_2879:
        /* <DEDUP_REMOVED lines=23> */
.L_x_2880:
[----:B------:R-:W-:Y:S05]  /*4670*/  BSYNC B0 ;  /* 0x0000000000007941 */ /* 0x000fea0003800000 */
.L_x_2878:
        /* <DEDUP_REMOVED lines=38> */
.L_x_2882:
        /* <DEDUP_REMOVED lines=23> */
.L_x_2883:
[----:B------:R-:W-:Y:S05]  /*4a50*/  BSYNC B0 ;  /* 0x0000000000007941 */ /* 0x000fea0003800000 */
.L_x_2881:
        /* <DEDUP_REMOVED lines=31> */
.L_x_2885:
        /* <DEDUP_REMOVED lines=23> */
.L_x_2886:
[----:B------:R-:W-:Y:S05]  /*4dc0*/  BSYNC B0 ;  /* 0x0000000000007941 */ /* 0x000fea0003800000 */
.L_x_2884:
        /* <DEDUP_REMOVED lines=20> */
.L_x_2862:
[----:B------:R-:W-:-:S04]  /*4f10*/  LEA R2, P0, R52, c[0x0][0x200], 0x2 ;  /* 0x0000800034027a11 */ /* 0x000fc800078010ff */
[----:B------:R-:W-:-:S05]  /*4f20*/  LEA.HI.X R3, R52, c[0x0][0x204], R53, 0x2, P0 ;  /* 0x0000810034037a11 */ /* 0x000fca00000f1435 */
[----:B------:R0:W-:Y:S04]  /*4f30*/  STG.E [R2.64], R30 ;  /* 0x0000001e02007986 */ /* 0x0001e8000c101908 */
.L_x_2861:
[----:B------:R-:W-:Y:S05]  /*4f40*/  BSYNC B1 ;  /* 0x0000000000017941 */ /* 0x000fea0003800000 */
.L_x_2860:
        /* <DEDUP_REMOVED lines=120> */
.L_x_2890:
[----:B------:R-:W-:Y:S01]  /*56d0*/  BSSY B0, `(.L_x_2888) ;  /* 0x0000007000007945 */ /* 0x000fe20003800000 */
[----:B------:R-:W-:-:S05]  /*56e0*/  @P2 BRA `(.L_x_2889) ;  /* 0x0000005000002947 */ /* 0x000fca0003800000 */
[----:B------:R-:W-:Y:S01]  /*56f0*/  ISETP.GE.AND P0, PT, R18, c[0x0][0x220], PT ;  /* 0x0000880012007a0c */ /* 0x000fe20003f06270 */
[----:B------:R-:W-:Y:S01]  /*5700*/  CS2R R8, SRZ ;  /* 0x0000000000087805 */ /* 0x000fe2000001ff00 */
[----:B------:R-:W-:Y:S11]  /*5710*/  CS2R R10, SRZ ;  /* 0x00000000000a7805 */ /* 0x000ff6000001ff00 */
[----:B------:R-:W-:Y:S05]  /*5720*/  @!P0 MOV R15, R13 ;  /* 0x0000000d000f8202 */ /* 0x000fea0000000f00 */
[----:B------:R0:W5:Y:S02]  /*5730*/  @!P0 LDG.E.128 R8, [R14.64] ;  /* 0x000000080e088981 */ /* 0x000164000c1e1d00 */
.L_x_2889:
[----:B------:R-:W-:Y:S05]  /*5740*/  BSYNC B0 ;  /* 0x0000000000007941 */ /* 0x000fea0003800000 */
.L_x_2888:
        /* <DEDUP_REMOVED lines=11> */
.L_x_2887:
        /* <DEDUP_REMOVED lines=80> */
        .weak           $__internal_14_$__cuda_sm20_div_s64
        .type           $__internal_14_$__cuda_sm20_div_s64,@function
        .size           $__internal_14_$__cuda_sm20_div_s64,(.L_x_5162 - $__internal_14_$__cuda_sm20_div_s64)
$__internal_14_$__cuda_sm20_div_s64:
        /* <DEDUP_REMOVED lines=83> */
[----:B------:R-:W-:Y:S06]  /*6230*/  RET.REL.NODEC R22 `(_ZN5flash32flash_fwd_splitkv_combine_kernelI23Flash_fwd_kernel_traitsILi32ELi64ELi128ELi4ELb0ELb0EN7cutlass10bfloat16_tE19Flash_kernel_traitsILi32ELi64ELi128ELi4ES3_EELi16ELi7ELb0EEEvNS_16Flash_fwd_paramsE) ;  /* 0xffff9dc016007950 */ /* 0x000fec0003c3ffff */
.L_x_2891:
        /* <DEDUP_REMOVED lines=12> */
.L_x_5162:


//--------------------- .text._ZN5flash32flash_fwd_splitkv_combine_kernelI23Flash_fwd_kernel_traitsILi32ELi64ELi128ELi4ELb0ELb0EN7cutlass10bfloat16_tE19Flash_kernel_traitsILi32ELi64ELi128ELi4ES3_EELi16ELi6ELb0EEEvNS_16Flash_fwd_paramsE --------------------------
	.section	.text._ZN5flash32flash_fwd_splitkv_combine_kernelI23Flash_fwd_kernel_traitsILi32ELi64ELi128ELi4ELb0ELb0EN7cutlass10bfloat16_tE19Flash_kernel_traitsILi32ELi64ELi128ELi4ES3_EELi16ELi6ELb0EEEvNS_16Flash_fwd_paramsE,"ax",@progbits
	.sectioninfo	@"SHI_REGISTERS=62"
	.align	128
        .global         _ZN5flash32flash_fwd_splitkv_combine_kernelI23Flash_fwd_kernel_traitsILi32ELi64ELi128ELi4ELb0ELb0EN7cutlass10bfloat16_tE19Flash_kernel_traitsILi32ELi64ELi128ELi4ES3_EELi16ELi6ELb0EEEvNS_16Flash_fwd_paramsE
        .type           _ZN5flash32flash_fwd_splitkv_combine_kernelI23Flash_fwd_kernel_traitsILi32ELi64ELi128ELi4ELb0ELb0EN7cutlass10bfloat16_tE19Flash_kernel_traitsILi32ELi64ELi128ELi4ES3_EELi16ELi6ELb0EEEvNS_16Flash_fwd_paramsE,@function
        .size           _ZN5flash32flash_fwd_splitkv_combine_kernelI23Flash_fwd_kernel_traitsILi32ELi64ELi128ELi4ELb0ELb0EN7cutlass10bfloat16_tE19Flash_kernel_traitsILi32ELi64ELi128ELi4ES3_EELi16ELi6ELb0EEEvNS_16Flash_fwd_paramsE,(.L_x_5163 - _ZN5flash32flash_fwd_splitkv_combine_kernelI23Flash_fwd_kernel_traitsILi32ELi64ELi128ELi4ELb0ELb0EN7cutlass10bfloat16_tE19Flash_kernel_traitsILi32ELi64ELi128ELi4ES3_EELi16ELi6ELb0EEEvNS_16Flash_fwd_paramsE)
        .other          _ZN5flash32flash_fwd_splitkv_combine_kernelI23Flash_fwd_kernel_traitsILi32ELi64ELi128ELi4ELb0ELb0EN7cutlass10bfloat16_tE19Flash_kernel_traitsILi32ELi64ELi128ELi4ES3_EELi16ELi6ELb0EEEvNS_16Flash_fwd_paramsE,@"STO_CUDA_ENTRY STV_DEFAULT"
_ZN5flash32flash_fwd_splitkv_combine_kernelI23Flash_fwd_kernel_traitsILi32ELi64ELi128ELi4ELb0ELb0EN7cutlass10bfloat16_tE19Flash_kernel_traitsILi32ELi64ELi128ELi4ES3_EELi16ELi6ELb0EEEvNS_16Flash_fwd_paramsE:
.text._ZN5flash32flash_fwd_splitkv_combine_kernelI23Flash_fwd_kernel_traitsILi32ELi64ELi128ELi4ELb0ELb0EN7cutlass10bfloat16_tE19Flash_kernel_traitsILi32ELi64ELi128ELi4ES3_EELi16ELi6ELb0EEEvNS_16Flash_fwd_paramsE:
        /* <DEDUP_REMOVED lines=23> */
[----:B------:R-:W-:Y:S05]  /*0170*/  CALL.REL.NOINC `($__internal_15_$__cuda_sm20_div_s64) ;  /* 0x00004d8000007944 */ /* 0x000fea0003c00000 */
[----:B------:R-:W-:Y:S02]  /*0180*/  MOV R8, R0 ;  /* 0x0000000000087202 */ /* 0x000fe40000000f00 */
[----:B------:R-:W-:Y:S01]  /*0190*/  MOV R9, R25 ;  /* 0x0000001900097202 */ /* 0x000fe20000000f00 */
[----:B------:R-:W-:Y:S05]  /*01a0*/  BRA `(.L_x_2893) ;  /* 0x0000013000007947 */ /* 0x000fea0003800000 */
.L_x_2892:
        /* <DEDUP_REMOVED lines=19> */
.L_x_2893:
        /* <DEDUP_REMOVED lines=17> */
.L_x_2895:
        /* <DEDUP_REMOVED lines=19> */
.L_x_2896:
[----:B------:R-:W-:Y:S05]  /*0520*/  BSYNC B0 ;  /* 0x0000000000007941 */ /* 0x000fea0003800000 */
.L_x_2894:
        /* <DEDUP_REMOVED lines=57> */
.L_x_2898:
        /* <DEDUP_REMOVED lines=19> */
.L_x_2899:
[----:B------:R-:W-:Y:S05]  /*09f0*/  BSYNC B0 ;  /* 0x0000000000007941 */ /* 0x000fea0003800000 */
.L_x_2897:
        /* <DEDUP_REMOVED lines=106> */
.L_x_2901:
        /* <DEDUP_REMOVED lines=19> */
.L_x_2902:
[----:B------:R-:W-:Y:S05]  /*11d0*/  BSYNC B0 ;  /* 0x0000000000007941 */ /* 0x000fea0003800000 */
.L_x_2900:
        /* <DEDUP_REMOVED lines=163> */
[----:B------:R-:W-:Y:S05]  /*1c10*/  CALL.REL.NOINC `($__internal_15_$__cuda_sm20_div_s64) ;  /* 0x000032e000007944 */ /* 0x000fea0003c00000 */
[----:B------:R-:W-:Y:S02]  /*1c20*/  MOV R42, R0 ;  /* 0x00000000002a7202 */ /* 0x000fe40000000f00 */
[----:B------:R-:W-:Y:S01]  /*1c30*/  MOV R43, R25 ;  /* 0x00000019002b7202 */ /* 0x000fe20000000f00 */
[----:B------:R-:W-:Y:S05]  /*1c40*/  BRA `(.L_x_2905) ;  /* 0x0000013000007947 */ /* 0x000fea0003800000 */
.L_x_2904:
        /* <DEDUP_REMOVED lines=19> */
.L_x_2905:
[----:B------:R-:W-:Y:S05]  /*1d80*/  BSYNC B0 ;  /* 0x0000000000007941 */ /* 0x000fea0003800000 */
.L_x_2903:
        /* <DEDUP_REMOVED lines=201> */
.L_x_2910:
        /* <DEDUP_REMOVED lines=22> */
.L_x_2911:
[----:B------:R-:W-:Y:S05]  /*2b80*/  BSYNC B0 ;  /* 0x0000000000007941 */ /* 0x000fea0003800000 */
.L_x_2909:
        /* <DEDUP_REMOVED lines=8> */
[----:B------:R-:W-:Y:S05]  /*2c10*/  CALL.REL.NOINC `($__internal_15_$__cuda_sm20_div_s64) ;  /* 0x000022e000007944 */ /* 0x000fea0003c00000 */
        /* <DEDUP_REMOVED lines=11> */
.L_x_2913:
        /* <DEDUP_REMOVED lines=22> */
.L_x_2914:
[----:B------:R-:W-:Y:S05]  /*2e30*/  BSYNC B0 ;  /* 0x0000000000007941 */ /* 0x000fea0003800000 */
.L_x_2912:
        /* <DEDUP_REMOVED lines=11> */
[----:B------:R-:W-:Y:S05]  /*2ef0*/  CALL.REL.NOINC `($__internal_15_$__cuda_sm20_div_s64) ;  /* 0x0000200000007944 */ /* 0x000fea0003c00000 */
        /* <DEDUP_REMOVED lines=12> */
.L_x_2916:
        /* <DEDUP_REMOVED lines=22> */
.L_x_2917:
[----:B------:R-:W-:Y:S05]  /*3120*/  BSYNC B0 ;  /* 0x0000000000007941 */ /* 0x000fea0003800000 */
.L_x_2915:
        /* <DEDUP_REMOVED lines=52> */
.L_x_2919:
        /* <DEDUP_REMOVED lines=23> */
.L_x_2920:
[----:B------:R-:W-:Y:S05]  /*35e0*/  BSYNC B0 ;  /* 0x0000000000007941 */ /* 0x000fea0003800000 */
.L_x_2918:
        /* <DEDUP_REMOVED lines=20> */
.L_x_2922:
        /* <DEDUP_REMOVED lines=22> */
.L_x_2923:
[----:B------:R-:W-:Y:S05]  /*3890*/  BSYNC B0 ;  /* 0x0000000000007941 */ /* 0x000fea0003800000 */
.L_x_2921:
        /* <DEDUP_REMOVED lines=22> */
.L_x_2925:
        /* <DEDUP_REMOVED lines=23> */
.L_x_2926:
[----:B------:R-:W-:Y:S05]  /*3b70*/  BSYNC B0 ;  /* 0x0000000000007941 */ /* 0x000fea0003800000 */
.L_x_2924:
        /* <DEDUP_REMOVED lines=38> */
.L_x_2928:
        /* <DEDUP_REMOVED lines=23> */
.L_x_2929:
[----:B------:R-:W-:Y:S05]  /*3f50*/  BSYNC B0 ;  /* 0x0000000000007941 */ /* 0x000fea0003800000 */
.L_x_2927:
        /* <DEDUP_REMOVED lines=31> */
.L_x_2931:
        /* <DEDUP_REMOVED lines=23> */
.L_x_2932:
[----:B------:R-:W-:Y:S05]  /*42c0*/  BSYNC B0 ;  /* 0x0000000000007941 */ /* 0x000fea0003800000 */
.L_x_2930:
        /* <DEDUP_REMOVED lines=20> */
.L_x_2908:
[----:B------:R-:W-:-:S04]  /*4410*/  LEA R2, P0, R44, c[0x0][0x200], 0x2 ;  /* 0x000080002c027a11 */ /* 0x000fc800078010ff */
[----:B------:R-:W-:-:S05]  /*4420*/  LEA.HI.X R3, R44, c[0x0][0x204], R45, 0x2, P0 ;  /* 0x000081002c037a11 */ /* 0x000fca00000f142d */
[----:B------:R0:W-:Y:S04]  /*4430*/  STG.E [R2.64], R30 ;  /* 0x0000001e02007986 */ /* 0x0001e8000c101908 */
.L_x_2907:
[----:B------:R-:W-:Y:S05]  /*4440*/  BSYNC B1 ;  /* 0x0000000000017941 */ /* 0x000fea0003800000 */
.L_x_2906:
        /* <DEDUP_REMOVED lines=72> */
.L_x_2936:
[----:B------:R-:W-:Y:S01]  /*48d0*/  BSSY B0, `(.L_x_2934) ;  /* 0x0000007000007945 */ /* 0x000fe20003800000 */
[----:B------:R-:W-:-:S05]  /*48e0*/  @P2 BRA `(.L_x_2935) ;  /* 0x0000005000002947 */ /* 0x000fca0003800000 */
[----:B------:R-:W-:Y:S01]  /*48f0*/  ISETP.GE.AND P0, PT, R18, c[0x0][0x220], PT ;  /* 0x0000880012007a0c */ /* 0x000fe20003f06270 */
[----:B------:R-:W-:Y:S01]  /*4900*/  CS2R R8, SRZ ;  /* 0x0000000000087805 */ /* 0x000fe2000001ff00 */
[----:B------:R-:W-:Y:S11]  /*4910*/  CS2R R10, SRZ ;  /* 0x00000000000a7805 */ /* 0x000ff6000001ff00 */
[----:B------:R-:W-:Y:S05]  /*4920*/  @!P0 MOV R15, R13 ;  /* 0x0000000d000f8202 */ /* 0x000fea0000000f00 */
[----:B------:R0:W5:Y:S02]  /*4930*/  @!P0 LDG.E.128 R8, [R14.64] ;  /* 0x000000080e088981 */ /* 0x000164000c1e1d00 */
.L_x_2935:
[----:B------:R-:W-:Y:S05]  /*4940*/  BSYNC B0 ;  /* 0x0000000000007941 */ /* 0x000fea0003800000 */
.L_x_2934:
        /* <DEDUP_REMOVED lines=11> */
.L_x_2933:
        /* <DEDUP_REMOVED lines=80> */
        .weak           $__internal_15_$__cuda_sm20_div_s64
        .type           $__internal_15_$__cuda_sm20_div_s64,@function
        .size           $__internal_15_$__cuda_sm20_div_s64,(.L_x_5163 - $__internal_15_$__cuda_sm20_div_s64)
$__internal_15_$__cuda_sm20_div_s64:
        /* <DEDUP_REMOVED lines=83> */
[----:B------:R-:W-:Y:S06]  /*5430*/  RET.REL.NODEC R22 `(_ZN5flash32flash_fwd_splitkv_combine_kernelI23Flash_fwd_kernel_traitsILi32ELi64ELi128ELi4ELb0ELb0EN7cutlass10bfloat16_tE19Flash_kernel_traitsILi32ELi64ELi128ELi4ES3_EELi16ELi6ELb0EEEvNS_16Flash_fwd_paramsE) ;  /* 0xffffabc016007950 */ /* 0x000fec0003c3ffff */
.L_x_2937:
        /* <DEDUP_REMOVED lines=12> */
.L_x_5163:


//--------------------- .text._ZN5flash32flash_fwd_splitkv_combine_kernelI23Flash_fwd_kernel_traitsILi32ELi64ELi128ELi4ELb0ELb0EN7cutlass10bfloat16_tE19Flash_kernel_traitsILi32ELi64ELi128ELi4ES3_EELi16ELi5ELb0EEEvNS_16Flash_fwd_paramsE --------------------------
	.section	.text._ZN5flash32flash_fwd_splitkv_combine_kernelI23Flash_fwd_kernel_traitsILi32ELi64ELi128ELi4ELb0ELb0EN7cutlass10bfloat16_tE19Flash_kernel_traitsILi32ELi64ELi128ELi4ES3_EELi16ELi5ELb0EEEvNS_16Flash_fwd_paramsE,"ax",@progbits
	.sectioninfo	@"SHI_REGISTERS=62"
	.align	128
        .global         _ZN5flash32flash_fwd_splitkv_combine_kernelI23Flash_fwd_kernel_traitsILi32ELi64ELi128ELi4ELb0ELb0EN7cutlass10bfloat16_tE19Flash_kernel_traitsILi32ELi64ELi128ELi4ES3_EELi16ELi5ELb0EEEvNS_16Flash_fwd_paramsE
        .type           _ZN5flash32flash_fwd_splitkv_combine_kernelI23Flash_fwd_kernel_traitsILi32ELi64ELi128ELi4ELb0ELb0EN7cutlass10bfloat16_tE19Flash_kernel_traitsILi32ELi64ELi128ELi4ES3_EELi16ELi5ELb0EEEvNS_16Flash_fwd_paramsE,@function
        .size           _ZN5flash32flash_fwd_splitkv_combine_kernelI23Flash_fwd_kernel_traitsILi32ELi64ELi128ELi4ELb0ELb0EN7cutlass10bfloat16_tE19Flash_kernel_traitsILi32ELi64ELi128ELi4ES3_EELi16ELi5ELb0EEEvNS_16Flash_fwd_paramsE,(.L_x_5164 - _ZN5flash32flash_fwd_splitkv_combine_kernelI23Flash_fwd_kernel_traitsILi32ELi64ELi128ELi4ELb0ELb0EN7cutlass10bfloat16_tE19Flash_kernel_traitsILi32ELi64ELi128ELi4ES3_EELi16ELi5ELb0EEEvNS_16Flash_fwd_paramsE)
        .other          _ZN5flash32flash_fwd_splitkv_combine_kernelI23Flash_fwd_kernel_traitsILi32ELi64ELi128ELi4ELb0ELb0EN7cutlass10bfloat16_tE19Flash_kernel_traitsILi32ELi64ELi128ELi4ES3_EELi16ELi5ELb0EEEvNS_16Flash_fwd_paramsE,@"STO_CUDA_ENTRY STV_DEFAULT"
_ZN5flash32flash_fwd_splitkv_combine_kernelI23Flash_fwd_kernel_traitsILi32ELi64ELi128ELi4ELb0ELb0EN7cutlass10bfloat16_tE19Flash_kernel_traitsILi32ELi64ELi128ELi4ES3_EELi16ELi5ELb0EEEvNS_16Flash_fwd_paramsE:
.text._ZN5flash32flash_fwd_splitkv_combine_kernelI23Flash_fwd_kernel_traitsILi32ELi64ELi128ELi4ELb0ELb0EN7cutlass10bfloat16_tE19Flash_kernel_traitsILi32ELi64ELi128ELi4ES3_EELi16ELi5ELb0EEEvNS_16Flash_fwd_paramsE:
        /* <DEDUP_REMOVED lines=23> */
[----:B------:R-:W-:Y:S05]  /*0170*/  CALL.REL.NOINC `($__internal_16_$__cuda_sm20_div_s64) ;  /* 0x0000455000007944 */ /* 0x000fea0003c00000 */
[----:B------:R-:W-:Y:S05]  /*0180*/  BRA `(.L_x_2939) ;  /* 0x0000013000007947 */ /* 0x000fea0003800000 */
.L_x_2938:
        /* <DEDUP_REMOVED lines=19> */
.L_x_2939:
        /* <DEDUP_REMOVED lines=11> */
[----:B------:R-:W-:Y:S05]  /*0370*/  CALL.REL.NOINC `($__internal_16_$__cuda_sm20_div_s64) ;  /* 0x0000435000007944 */ /* 0x000fea0003c00000 */
[----:B------:R-:W-:Y:S02]  /*0380*/  MOV R32, R20 ;  /* 0x0000001400207202 */ /* 0x000fe40000000f00 */
[----:B------:R-:W-:Y:S01]  /*0390*/  MOV R33, R21 ;  /* 0x0000001500217202 */ /* 0x000fe20000000f00 */
[----:B------:R-:W-:Y:S05]  /*03a0*/  BRA `(.L_x_2942) ;  /* 0x0000013000007947 */ /* 0x000fea0003800000 */
.L_x_2941:
        /* <DEDUP_REMOVED lines=19> */
.L_x_2942:
[----:B------:R-:W-:Y:S05]  /*04e0*/  BSYNC B0 ;  /* 0x0000000000007941 */ /* 0x000fea0003800000 */
.L_x_2940:
        /* <DEDUP_REMOVED lines=54> */
[----:B------:R-:W-:Y:S02]  /*0850*/  MOV R8, R20 ;  /* 0x0000001400087202 */ /* 0x000fe40000000f00 */
[----:B------:R-:W-:Y:S01]  /*0860*/  MOV R9, R21 ;  /* 0x0000001500097202 */ /* 0x000fe20000000f00 */
[----:B------:R-:W-:Y:S05]  /*0870*/  BRA `(.L_x_2945) ;  /* 0x0000013000007947 */ /* 0x000fea0003800000 */
.L_x_2944:
        /* <DEDUP_REMOVED lines=19> */
.L_x_2945:
[----:B------:R-:W-:Y:S05]  /*09b0*/  BSYNC B0 ;  /* 0x0000000000007941 */ /* 0x000fea0003800000 */
.L_x_2943:
        /* <DEDUP_REMOVED lines=100> */
[----:B------:R-:W-:Y:S05]  /*1000*/  CALL.REL.NOINC `($__internal_16_$__cuda_sm20_div_s64) ;  /* 0x000036c000007944 */ /* 0x000fea0003c00000 */
[----:B------:R-:W-:Y:S02]  /*1010*/  MOV R40, R20 ;  /* 0x0000001400287202 */ /* 0x000fe40000000f00 */
[----:B------:R-:W-:Y:S01]  /*1020*/  MOV R41, R21 ;  /* 0x0000001500297202 */ /* 0x000fe20000000f00 */
[----:B------:R-:W-:Y:S05]  /*1030*/  BRA `(.L_x_2948) ;  /* 0x0000013000007947 */ /* 0x000fea0003800000 */
.L_x_2947:
        /* <DEDUP_REMOVED lines=19> */
.L_x_2948:
[----:B------:R-:W-:Y:S05]  /*1170*/  BSYNC B0 ;  /* 0x0000000000007941 */ /* 0x000fea0003800000 */
.L_x_2946:
        /* <DEDUP_REMOVED lines=103> */
[----:B------:R-:W-:Y:S05]  /*17f0*/  CALL.REL.NOINC `($__internal_16_$__cuda_sm20_div_s64) ;  /* 0x00002ed000007944 */ /* 0x000fea0003c00000 */
[----:B------:R-:W-:Y:S02]  /*1800*/  MOV R42, R20 ;  /* 0x00000014002a7202 */ /* 0x000fe40000000f00 */
[----:B------:R-:W-:Y:S01]  /*1810*/  MOV R43, R21 ;  /* 0x00000015002b7202 */ /* 0x000fe20000000f00 */
[----:B------:R-:W-:Y:S05]  /*1820*/  BRA `(.L_x_2951) ;  /* 0x0000013000007947 */ /* 0x000fea0003800000 */
.L_x_2950:
        /* <DEDUP_REMOVED lines=19> */
.L_x_2951:
[----:B------:R-:W-:Y:S05]  /*1960*/  BSYNC B0 ;  /* 0x0000000000007941 */ /* 0x000fea0003800000 */
.L_x_2949:
        /* <DEDUP_REMOVED lines=161> */
[----:B------:R-:W-:Y:S05]  /*2380*/  CALL.REL.NOINC `($__internal_16_$__cuda_sm20_div_s64) ;  /* 0x0000234000007944 */ /* 0x000fea0003c00000 */
        /* <DEDUP_REMOVED lines=9> */
.L_x_2956:
        /* <DEDUP_REMOVED lines=22> */
.L_x_2957:
[----:B------:R-:W-:Y:S05]  /*2580*/  BSYNC B0 ;  /* 0x0000000000007941 */ /* 0x000fea0003800000 */
.L_x_2955:
        /* <DEDUP_REMOVED lines=19> */
.L_x_2959:
        /* <DEDUP_REMOVED lines=22> */
.L_x_2960:
[----:B------:R-:W-:Y:S05]  /*2820*/  BSYNC B0 ;  /* 0x0000000000007941 */ /* 0x000fea0003800000 */
.L_x_2958:
        /* <DEDUP_REMOVED lines=11> */
[----:B------:R-:W-:Y:S05]  /*28e0*/  CALL.REL.NOINC `($__internal_16_$__cuda_sm20_div_s64) ;  /* 0x00001de000007944 */ /* 0x000fea0003c00000 */
[----:B------:R-:W-:-:S04]  /*28f0*/  IADD3 R23, P0, RZ, -R20, RZ ;  /* 0x80000014ff177210 */ /* 0x000fc80007f1e0ff */
[----:B------:R-:W-:Y:S01]  /*2900*/  IADD3.X R19, RZ, ~R21, RZ, P0, !PT ;  /* 0x80000015ff137210 */ /* 0x000fe200007fe4ff */
[----:B------:R-:W-:-:S04]  /*2910*/  IMAD.WIDE.U32 R44, R4, R23, R44 ;  /* 0x00000017042c7225 */ /* 0x000fc800078e002c */
[----:B------:R-:W-:-:S04]  /*2920*/  IMAD R19, R19, R4, RZ ;  /* 0x0000000413137224 */ /* 0x000fc800078e02ff */
[----:B------:R-:W-:-:S05]  /*2930*/  IMAD R0, R0, R23, R19 ;  /* 0x0000001700007224 */ /* 0x000fca00078e0213 */
[----:B------:R-:W-:Y:S01]  /*2940*/  IADD3 R0, R45, R0, RZ ;  /* 0x000000002d007210 */ /* 0x000fe20007ffe0ff */
[----:B------:R-:W-:Y:S05]  /*2950*/  BRA `(.L_x_2963) ;  /* 0x0000016000007947 */ /* 0x000fea0003800000 */
.L_x_2962:
        /* <DEDUP_REMOVED lines=22> */
.L_x_2963:
[----:B------:R-:W-:Y:S05]  /*2ac0*/  BSYNC B0 ;  /* 0x0000000000007941 */ /* 0x000fea0003800000 */
.L_x_2961:
        /* <DEDUP_REMOVED lines=38> */
[----:B------:R-:W-:Y:S05]  /*2d30*/  CALL.REL.NOINC `($__internal_16_$__cuda_sm20_div_s64) ;  /* 0x0000199000007944 */ /* 0x000fea0003c00000 */
        /* <DEDUP_REMOVED lines=12> */
.L_x_2965:
        /* <DEDUP_REMOVED lines=23> */
.L_x_2966:
[----:B------:R-:W-:Y:S05]  /*2f70*/  BSYNC B0 ;  /* 0x0000000000007941 */ /* 0x000fea0003800000 */
.L_x_2964:
        /* <DEDUP_REMOVED lines=18> */
.L_x_2968:
        /* <DEDUP_REMOVED lines=22> */
.L_x_2969:
[----:B------:R-:W-:Y:S05]  /*3200*/  BSYNC B0 ;  /* 0x0000000000007941 */ /* 0x000fea0003800000 */
.L_x_2967:
        /* <DEDUP_REMOVED lines=22> */
.L_x_2971:
        /* <DEDUP_REMOVED lines=23> */
.L_x_2972:
[----:B------:R-:W-:Y:S05]  /*34e0*/  BSYNC B0 ;  /* 0x0000000000007941 */ /* 0x000fea0003800000 */
.L_x_2970:
        /* <DEDUP_REMOVED lines=38> */
.L_x_2974:
        /* <DEDUP_REMOVED lines=23> */
.L_x_2975:
[----:B------:R-:W-:Y:S05]  /*38c0*/  BSYNC B0 ;  /* 0x0000000000007941 */ /* 0x000fea0003800000 */
.L_x_2973:
        /* <DEDUP_REMOVED lines=29> */
.L_x_2977:
        /* <DEDUP_REMOVED lines=23> */
.L_x_2978:
[----:B------:R-:W-:Y:S05]  /*3c10*/  BSYNC B0 ;  /* 0x0000000000007941 */ /* 0x000fea0003800000 */
.L_x_2976:
        /* <DEDUP_REMOVED lines=20> */
.L_x_2954:
[----:B------:R-:W-:-:S04]  /*3d60*/  LEA R2, P0, R40, c[0x0][0x200], 0x2 ;  /* 0x0000800028027a11 */ /* 0x000fc800078010ff */
[----:B------:R-:W-:-:S05]  /*3d70*/  LEA.HI.X R3, R40, c[0x0][0x204], R41, 0x2, P0 ;  /* 0x0000810028037a11 */ /* 0x000fca00000f1429 */
[----:B------:R0:W-:Y:S04]  /*3d80*/  STG.E [R2.64], R31 ;  /* 0x0000001f02007986 */ /* 0x0001e8000c101908 */
.L_x_2953:
[----:B------:R-:W-:Y:S05]  /*3d90*/  BSYNC B1 ;  /* 0x0000000000017941 */ /* 0x000fea0003800000 */
.L_x_2952:
        /* <DEDUP_REMOVED lines=48> */
.L_x_2982:
[----:B------:R-:W-:Y:S01]  /*40a0*/  BSSY B0, `(.L_x_2980) ;  /* 0x0000007000007945 */ /* 0x000fe20003800000 */
[----:B------:R-:W-:-:S05]  /*40b0*/  @P2 BRA `(.L_x_2981) ;  /* 0x0000005000002947 */ /* 0x000fca0003800000 */
[----:B------:R-:W-:Y:S01]  /*40c0*/  ISETP.GE.AND P0, PT, R38, c[0x0][0x220], PT ;  /* 0x0000880026007a0c */ /* 0x000fe20003f06270 */
[----:B------:R-:W-:Y:S01]  /*40d0*/  CS2R R8, SRZ ;  /* 0x0000000000087805 */ /* 0x000fe2000001ff00 */
[----:B------:R-:W-:Y:S11]  /*40e0*/  CS2R R10, SRZ ;  /* 0x00000000000a7805 */ /* 0x000ff6000001ff00 */
[----:B------:R-:W-:Y:S05]  /*40f0*/  @!P0 MOV R15, R13 ;  /* 0x0000000d000f8202 */ /* 0x000fea0000000f00 */
[----:B------:R0:W5:Y:S02]  /*4100*/  @!P0 LDG.E.128 R8, [R14.64] ;  /* 0x000000080e088981 */ /* 0x000164000c1e1d00 */
.L_x_2981:
[----:B------:R-:W-:Y:S05]  /*4110*/  BSYNC B0 ;  /* 0x0000000000007941 */ /* 0x000fea0003800000 */
.L_x_2980:
        /* <DEDUP_REMOVED lines=11> */
.L_x_2979:
        /* <DEDUP_REMOVED lines=80> */
        .weak           $__internal_16_$__cuda_sm20_div_s64
        .type           $__internal_16_$__cuda_sm20_div_s64,@function
        .size           $__internal_16_$__cuda_sm20_div_s64,(.L_x_5164 - $__internal_16_$__cuda_sm20_div_s64)
$__internal_16_$__cuda_sm20_div_s64:
        /* <DEDUP_REMOVED lines=83> */
[----:B------:R-:W-:Y:S05]  /*4c00*/  RET.REL.NODEC R22 `(_ZN5flash32flash_fwd_splitkv_combine_kernelI23Flash_fwd_kernel_traitsILi32ELi64ELi128ELi4ELb0ELb0EN7cutlass10bfloat16_tE19Flash_kernel_traitsILi32ELi64ELi128ELi4ES3_EELi16ELi5ELb0EEEvNS_16Flash_fwd_paramsE) ;  /* 0xffffb3f016007950 */ /* 0x000fea0003c3ffff */
.L_x_2983:
        /* <DEDUP_REMOVED lines=15> */
.L_x_5164:


//--------------------- .text._ZN5flash32flash_fwd_splitkv_combine_kernelI23Flash_fwd_kernel_traitsILi32ELi64ELi128ELi4ELb0ELb0EN7cutlass10bfloat16_tE19Flash_kernel_traitsILi32ELi64ELi128ELi4ES3_EELi16ELi4ELb0EEEvNS_16Flash_fwd_paramsE --------------------------
	.section	.text._ZN5flash32flash_fwd_splitkv_combine_kernelI23Flash_fwd_kernel_traitsILi32ELi64ELi128ELi4ELb0ELb0EN7cutlass10bfloat16_tE19Flash_kernel_traitsILi32ELi64ELi128ELi4ES3_EELi16ELi4ELb0EEEvNS_16Flash_fwd_paramsE,"ax",@progbits
	.sectioninfo	@"SHI_REGISTERS=58"
	.align	128
        .global         _ZN5flash32flash_fwd_splitkv_combine_kernelI23Flash_fwd_kernel_traitsILi32ELi64ELi128ELi4ELb0ELb0EN7cutlass10bfloat16_tE19Flash_kernel_traitsILi32ELi64ELi128ELi4ES3_EELi16ELi4ELb0EEEvNS_16Flash_fwd_paramsE
        .type           _ZN5flash32flash_fwd_splitkv_combine_kernelI23Flash_fwd_kernel_traitsILi32ELi64ELi128ELi4ELb0ELb0EN7cutlass10bfloat16_tE19Flash_kernel_traitsILi32ELi64ELi128ELi4ES3_EELi16ELi4ELb0EEEvNS_16Flash_fwd_paramsE,@function
        .size           _ZN5flash32flash_fwd_splitkv_combine_kernelI23Flash_fwd_kernel_traitsILi32ELi64ELi128ELi4ELb0ELb0EN7cutlass10bfloat16_tE19Flash_kernel_traitsILi32ELi64ELi128ELi4ES3_EELi16ELi4ELb0EEEvNS_16Flash_fwd_paramsE,(.L_x_5165 - _ZN5flash32flash_fwd_splitkv_combine_kernelI23Flash_fwd_kernel_traitsILi32ELi64ELi128ELi4ELb0ELb0EN7cutlass10bfloat16_tE19Flash_kernel_traitsILi32ELi64ELi128ELi4ES3_EELi16ELi4ELb0EEEvNS_16Flash_fwd_paramsE)
        .other          _ZN5flash32flash_fwd_splitkv_combine_kernelI23Flash_fwd_kernel_traitsILi32ELi64ELi128ELi4ELb0ELb0EN7cutlass10bfloat16_tE19Flash_kernel_traitsILi32ELi64ELi128ELi4ES3_EELi16ELi4ELb0EEEvNS_16Flash_fwd_paramsE,@"STO_CUDA_ENTRY STV_DEFAULT"
_ZN5flash32flash_fwd_splitkv_combine_kernelI23Flash_fwd_kernel_traitsILi32ELi64ELi128ELi4ELb0ELb0EN7cutlass10bfloat16_tE19Flash_kernel_traitsILi32ELi64ELi128ELi4ES3_EELi16ELi4ELb0EEEvNS_16Flash_fwd_paramsE:
.text._ZN5flash32flash_fwd_splitkv_combine_kernelI23Flash_fwd_kernel_traitsILi32ELi64ELi128ELi4ELb0ELb0EN7cutlass10bfloat16_tE19Flash_kernel_traitsILi32ELi64ELi128ELi4ES3_EELi16ELi4ELb0EEEvNS_16Flash_fwd_paramsE:
        /* <DEDUP_REMOVED lines=23> */
[----:B------:R-:W-:Y:S05]  /*0170*/  CALL.REL.NOINC `($__internal_17_$__cuda_sm20_div_s64) ;  /* 0x000041f000007944 */ /* 0x000fea0003c00000 */
[----:B------:R-:W-:Y:S05]  /*0180*/  BRA `(.L_x_2985) ;  /* 0x0000013000007947 */ /* 0x000fea0003800000 */
.L_x_2984:
        /* <DEDUP_REMOVED lines=19> */
.L_x_2985:
        /* <DEDUP_REMOVED lines=11> */
[----:B------:R-:W-:Y:S05]  /*0370*/  CALL.REL.NOINC `($__internal_17_$__cuda_sm20_div_s64) ;  /* 0x00003ff000007944 */ /* 0x000fea0003c00000 */
[----:B------:R-:W-:Y:S02]  /*0380*/  MOV R32, R20 ;  /* 0x0000001400207202 */ /* 0x000fe40000000f00 */
[----:B------:R-:W-:Y:S01]  /*0390*/  MOV R33, R21 ;  /* 0x0000001500217202 */ /* 0x000fe20000000f00 */
[----:B------:R-:W-:Y:S05]  /*03a0*/  BRA `(.L_x_2988) ;  /* 0x0000013000007947 */ /* 0x000fea0003800000 */
.L_x_2987:
        /* <DEDUP_REMOVED lines=19> */
.L_x_2988:
[----:B------:R-:W-:Y:S05]  /*04e0*/  BSYNC B0 ;  /* 0x0000000000007941 */ /* 0x000fea0003800000 */
.L_x_2986:
        /* <DEDUP_REMOVED lines=42> */
.L_x_2990:
        /* <DEDUP_REMOVED lines=19> */
.L_x_2991:
[----:B------:R-:W-:Y:S05]  /*08c0*/  BSYNC B0 ;  /* 0x0000000000007941 */ /* 0x000fea0003800000 */
.L_x_2989:
        /* <DEDUP_REMOVED lines=73> */
[----:B------:R-:W-:Y:S02]  /*0d60*/  MOV R40, R20 ;  /* 0x0000001400287202 */ /* 0x000fe40000000f00 */
[----:B------:R-:W-:Y:S01]  /*0d70*/  MOV R41, R21 ;  /* 0x0000001500297202 */ /* 0x000fe20000000f00 */
[----:B------:R-:W-:Y:S05]  /*0d80*/  BRA `(.L_x_2994) ;  /* 0x0000013000007947 */ /* 0x000fea0003800000 */
.L_x_2993:
        /* <DEDUP_REMOVED lines=19> */
.L_x_2994:
[----:B------:R-:W-:Y:S05]  /*0ec0*/  BSYNC B0 ;  /* 0x0000000000007941 */ /* 0x000fea0003800000 */
.L_x_2992:
        /* <DEDUP_REMOVED lines=41> */
.L_x_2996:
        /* <DEDUP_REMOVED lines=19> */
.L_x_2997:
[----:B------:R-:W-:Y:S05]  /*1290*/  BSYNC B0 ;  /* 0x0000000000007941 */ /* 0x000fea0003800000 */
.L_x_2995:
        /* <DEDUP_REMOVED lines=228> */
[----:B------:R-:W-:Y:S05]  /*20e0*/  CALL.REL.NOINC `($__internal_17_$__cuda_sm20_div_s64) ;  /* 0x0000228000007944 */ /* 0x000fea0003c00000 */
        /* <DEDUP_REMOVED lines=9> */
.L_x_3002:
        /* <DEDUP_REMOVED lines=22> */
.L_x_3003:
[----:B------:R-:W-:Y:S05]  /*22e0*/  BSYNC B0 ;  /* 0x0000000000007941 */ /* 0x000fea0003800000 */
.L_x_3001:
        /* <DEDUP_REMOVED lines=19> */
.L_x_3005:
        /* <DEDUP_REMOVED lines=22> */
.L_x_3006:
[----:B------:R-:W-:Y:S05]  /*2580*/  BSYNC B0 ;  /* 0x0000000000007941 */ /* 0x000fea0003800000 */
.L_x_3004:
        /* <DEDUP_REMOVED lines=11> */
[----:B------:R-:W-:Y:S05]  /*2640*/  CALL.REL.NOINC `($__internal_17_$__cuda_sm20_div_s64) ;  /* 0x00001d2000007944 */ /* 0x000fea0003c00000 */
[----:B------:R-:W-:-:S04]  /*2650*/  IADD3 R19, P0, RZ, -R20, RZ ;  /* 0x80000014ff137210 */ /* 0x000fc80007f1e0ff */
[----:B------:R-:W-:Y:S01]  /*2660*/  IADD3.X R18, RZ, ~R21, RZ, P0, !PT ;  /* 0x80000015ff127210 */ /* 0x000fe200007fe4ff */
[----:B------:R-:W-:-:S04]  /*2670*/  IMAD.WIDE.U32 R42, R5, R19, R42 ;  /* 0x00000013052a7225 */ /* 0x000fc800078e002a */
[----:B------:R-:W-:-:S04]  /*2680*/  IMAD R18, R18, R5, RZ ;  /* 0x0000000512127224 */ /* 0x000fc800078e02ff */
[----:B------:R-:W-:-:S05]  /*2690*/  IMAD R4, R4, R19, R18 ;  /* 0x0000001304047224 */ /* 0x000fca00078e0212 */
[----:B------:R-:W-:Y:S01]  /*26a0*/  IADD3 R4, R43, R4, RZ ;  /* 0x000000042b047210 */ /* 0x000fe20007ffe0ff */
[----:B------:R-:W-:Y:S05]  /*26b0*/  BRA `(.L_x_3009) ;  /* 0x0000016000007947 */ /* 0x000fea0003800000 */
.L_x_3008:
        /* <DEDUP_REMOVED lines=22> */
.L_x_3009:
[----:B------:R-:W-:Y:S05]  /*2820*/  BSYNC B0 ;  /* 0x0000000000007941 */ /* 0x000fea0003800000 */
.L_x_3007:
        /* <DEDUP_REMOVED lines=38> */
[----:B------:R-:W-:Y:S05]  /*2a90*/  CALL.REL.NOINC `($__internal_17_$__cuda_sm20_div_s64) ;  /* 0x000018d000007944 */ /* 0x000fea0003c00000 */
        /* <DEDUP_REMOVED lines=12> */
.L_x_3011:
        /* <DEDUP_REMOVED lines=23> */
.L_x_3012:
[----:B------:R-:W-:Y:S05]  /*2cd0*/  BSYNC B0 ;  /* 0x0000000000007941 */ /* 0x000fea0003800000 */
.L_x_3010:
        /* <DEDUP_REMOVED lines=18> */
.L_x_3014:
        /* <DEDUP_REMOVED lines=22> */
.L_x_3015:
[----:B------:R-:W-:Y:S05]  /*2f60*/  BSYNC B0 ;  /* 0x0000000000007941 */ /* 0x000fea0003800000 */
.L_x_3013:
        /* <DEDUP_REMOVED lines=22> */
.L_x_3017:
        /* <DEDUP_REMOVED lines=23> */
.L_x_3018:
[----:B------:R-:W-:Y:S05]  /*3240*/  BSYNC B0 ;  /* 0x0000000000007941 */ /* 0x000fea0003800000 */
.L_x_3016:
        /* <DEDUP_REMOVED lines=38> */
.L_x_3020:
        /* <DEDUP_REMOVED lines=23> */
.L_x_3021:
[----:B------:R-:W-:Y:S05]  /*3620*/  BSYNC B0 ;  /* 0x0000000000007941 */ /* 0x000fea0003800000 */
.L_x_3019:
        /* <DEDUP_REMOVED lines=29> */
.L_x_3023:
        /* <DEDUP_REMOVED lines=23> */
.L_x_3024:
[----:B------:R-:W-:Y:S05]  /*3970*/  BSYNC B0 ;  /* 0x0000000000007941 */ /* 0x000fea0003800000 */
.L_x_3022:
        /* <DEDUP_REMOVED lines=20> */
.L_x_3000:
[----:B------:R-:W-:-:S04]  /*3ac0*/  LEA R2, P0, R38, c[0x0][0x200], 0x2 ;  /* 0x0000800026027a11 */ /* 0x000fc800078010ff */
[----:B------:R-:W-:-:S05]  /*3ad0*/  LEA.HI.X R3, R38, c[0x0][0x204], R39, 0x2, P0 ;  /* 0x0000810026037a11 */ /* 0x000fca00000f1427 */
[----:B------:R0:W-:Y:S04]  /*3ae0*/  STG.E [R2.64], R32 ;  /* 0x0000002002007986 */ /* 0x0001e8000c10190a */
.L_x_2999:
[----:B------:R-:W-:Y:S05]  /*3af0*/  BSYNC B1 ;  /* 0x0000000000017941 */ /* 0x000fea0003800000 */
.L_x_2998:
        /* <DEDUP_REMOVED lines=36> */
.L_x_3028:
[----:B------:R-:W-:Y:S01]  /*3d40*/  BSSY B0, `(.L_x_3026) ;  /* 0x0000007000007945 */ /* 0x000fe20003800000 */
[----:B------:R-:W-:-:S05]  /*3d50*/  @P2 BRA `(.L_x_3027) ;  /* 0x0000005000002947 */ /* 0x000fca0003800000 */
[----:B------:R-:W-:Y:S01]  /*3d60*/  ISETP.GE.AND P0, PT, R36, c[0x0][0x220], PT ;  /* 0x0000880024007a0c */ /* 0x000fe20003f06270 */
[----:B------:R-:W-:Y:S01]  /*3d70*/  CS2R R8, SRZ ;  /* 0x0000000000087805 */ /* 0x000fe2000001ff00 */
[----:B------:R-:W-:Y:S11]  /*3d80*/  CS2R R10, SRZ ;  /* 0x00000000000a7805 */ /* 0x000ff6000001ff00 */
[----:B------:R-:W-:Y:S05]  /*3d90*/  @!P0 MOV R15, R13 ;  /* 0x0000000d000f8202 */ /* 0x000fea0000000f00 */
[----:B------:R0:W5:Y:S02]  /*3da0*/  @!P0 LDG.E.128 R8, [R14.64] ;  /* 0x0000000a0e088981 */ /* 0x000164000c1e1d00 */
.L_x_3027:
[----:B------:R-:W-:Y:S05]  /*3db0*/  BSYNC B0 ;  /* 0x0000000000007941 */ /* 0x000fea0003800000 */
.L_x_3026:
        /* <DEDUP_REMOVED lines=11> */
.L_x_3025:
        /* <DEDUP_REMOVED lines=80> */
        .weak           $__internal_17_$__cuda_sm20_div_s64
        .type           $__internal_17_$__cuda_sm20_div_s64,@function
        .size           $__internal_17_$__cuda_sm20_div_s64,(.L_x_5165 - $__internal_17_$__cuda_sm20_div_s64)
$__internal_17_$__cuda_sm20_div_s64:
        /* <DEDUP_REMOVED lines=83> */
[----:B------:R-:W-:Y:S05]  /*48a0*/  RET.REL.NODEC R22 `(_ZN5flash32flash_fwd_splitkv_combine_kernelI23Flash_fwd_kernel_traitsILi32ELi64ELi128ELi4ELb0ELb0EN7cutlass10bfloat16_tE19Flash_kernel_traitsILi32ELi64ELi128ELi4ES3_EELi16ELi4ELb0EEEvNS_16Flash_fwd_paramsE) ;  /* 0xffffb75016007950 */ /* 0x000fea0003c3ffff */
.L_x_3029:
        /* <DEDUP_REMOVED lines=13> */
.L_x_5165:


//--------------------- .text._ZN5flash32flash_fwd_splitkv_combine_kernelI23Flash_fwd_kernel_traitsILi32ELi64ELi128ELi4ELb0ELb0EN7cutlass10bfloat16_tE19Flash_kernel_traitsILi32ELi64ELi128ELi4ES3_EELi16ELi3ELb0EEEvNS_16Flash_fwd_paramsE --------------------------
	.section	.text._ZN5flash32flash_fwd_splitkv_combine_kernelI23Flash_fwd_kernel_traitsILi32ELi64ELi128ELi4ELb0ELb0EN7cutlass10bfloat16_tE19Flash_kernel_traitsILi32ELi64ELi128ELi4ES3_EELi16ELi3ELb0EEEvNS_16Flash_fwd_paramsE,"ax",@progbits
	.sectioninfo	@"SHI_REGISTERS=52"
	.align	128
        .global         _ZN5flash32flash_fwd_splitkv_combine_kernelI23Flash_fwd_kernel_traitsILi32ELi64ELi128ELi4ELb0ELb0EN7cutlass10bfloat16_tE19Flash_kernel_traitsILi32ELi64ELi128ELi4ES3_EELi16ELi3ELb0EEEvNS_16Flash_fwd_paramsE
        .type           _ZN5flash32flash_fwd_splitkv_combine_kernelI23Flash_fwd_kernel_traitsILi32ELi64ELi128ELi4ELb0ELb0EN7cutlass10bfloat16_tE19Flash_kernel_traitsILi32ELi64ELi128ELi4ES3_EELi16ELi3ELb0EEEvNS_16Flash_fwd_paramsE,@function
        .size           _ZN5flash32flash_fwd_splitkv_combine_kernelI23Flash_fwd_kernel_traitsILi32ELi64ELi128ELi4ELb0ELb0EN7cutlass10bfloat16_tE19Flash_kernel_traitsILi32ELi64ELi128ELi4ES3_EELi16ELi3ELb0EEEvNS_16Flash_fwd_paramsE,(.L_x_5166 - _ZN5flash32flash_fwd_splitkv_combine_kernelI23Flash_fwd_kernel_traitsILi32ELi64ELi128ELi4ELb0ELb0EN7cutlass10bfloat16_tE19Flash_kernel_traitsILi32ELi64ELi128ELi4ES3_EELi16ELi3ELb0EEEvNS_16Flash_fwd_paramsE)
        .other          _ZN5flash32flash_fwd_splitkv_combine_kernelI23Flash_fwd_kernel_traitsILi32ELi64ELi128ELi4ELb0ELb0EN7cutlass10bfloat16_tE19Flash_kernel_traitsILi32ELi64ELi128ELi4ES3_EELi16ELi3ELb0EEEvNS_16Flash_fwd_paramsE,@"STO_CUDA_ENTRY STV_DEFAULT"
_ZN5flash32flash_fwd_splitkv_combine_kernelI23Flash_fwd_kernel_traitsILi32ELi64ELi128ELi4ELb0ELb0EN7cutlass10bfloat16_tE19Flash_kernel_traitsILi32ELi64ELi128ELi4ES3_EELi16ELi3ELb0EEEvNS_16Flash_fwd_paramsE:
.text._ZN5flash32flash_fwd_splitkv_combine_kernelI23Flash_fwd_kernel_traitsILi32ELi64ELi128ELi4ELb0ELb0EN7cutlass10bfloat16_tE19Flash_kernel_traitsILi32ELi64ELi128ELi4ES3_EELi16ELi3ELb0EEEvNS_16Flash_fwd_paramsE:
        /* <DEDUP_REMOVED lines=23> */
[----:B------:R-:W-:Y:S05]  /*0170*/  CALL.REL.NOINC `($__internal_18_$__cuda_sm20_div_s64) ;  /* 0x0000415000007944 */ /* 0x000fea0003c00000 */
[----:B------:R-:W-:Y:S05]  /*0180*/  BRA `(.L_x_3031) ;  /* 0x0000013000007947 */ /* 0x000fea0003800000 */
.L_x_3030:
        /* <DEDUP_REMOVED lines=19> */
.L_x_3031:
        /* <DEDUP_REMOVED lines=12> */
[----:B------:R-:W-:Y:S05]  /*0380*/  CALL.REL.NOINC `($__internal_18_$__cuda_sm20_div_s64) ;  /* 0x00003f4000007944 */ /* 0x000fea0003c00000 */
[----:B------:R-:W-:Y:S02]  /*0390*/  MOV R28, R20 ;  /* 0x00000014001c7202 */ /* 0x000fe40000000f00 */
[----:B------:R-:W-:Y:S01]  /*03a0*/  MOV R29, R21 ;  /* 0x00000015001d7202 */ /* 0x000fe20000000f00 */
[----:B------:R-:W-:Y:S05]  /*03b0*/  BRA `(.L_x_3034) ;  /* 0x0000013000007947 */ /* 0x000fea0003800000 */
.L_x_3033:
        /* <DEDUP_REMOVED lines=19> */
.L_x_3034:
[----:B------:R-:W-:Y:S05]  /*04f0*/  BSYNC B0 ;  /* 0x0000000000007941 */ /* 0x000fea0003800000 */
.L_x_3032:
        /* <DEDUP_REMOVED lines=43> */
.L_x_3036:
        /* <DEDUP_REMOVED lines=19> */
.L_x_3037:
[----:B------:R-:W-:Y:S05]  /*08e0*/  BSYNC B0 ;  /* 0x0000000000007941 */ /* 0x000fea0003800000 */
.L_x_3035:
        /* <DEDUP_REMOVED lines=74> */
[----:B------:R-:W-:Y:S02]  /*0d90*/  MOV R32, R20 ;  /* 0x0000001400207202 */ /* 0x000fe40000000f00 */
[----:B------:R-:W-:Y:S01]  /*0da0*/  MOV R33, R21 ;  /* 0x0000001500217202 */ /* 0x000fe20000000f00 */
[----:B------:R-:W-:Y:S05]  /*0db0*/  BRA `(.L_x_3040) ;  /* 0x0000013000007947 */ /* 0x000fea0003800000 */
.L_x_3039:
        /* <DEDUP_REMOVED lines=19> */
.L_x_3040:
[----:B------:R-:W-:Y:S05]  /*0ef0*/  BSYNC B0 ;  /* 0x0000000000007941 */ /* 0x000fea0003800000 */
.L_x_3038:
        /* <DEDUP_REMOVED lines=42> */
.L_x_3042:
        /* <DEDUP_REMOVED lines=19> */
.L_x_3043:
[----:B------:R-:W-:Y:S05]  /*12d0*/  BSYNC B0 ;  /* 0x0000000000007941 */ /* 0x000fea0003800000 */
.L_x_3041:
        /* <DEDUP_REMOVED lines=131> */
.L_x_3045:
[----:B------:R-:W-:Y:S05]  /*1b10*/  BSYNC B0 ;  /* 0x0000000000007941 */ /* 0x000fea0003800000 */
.L_x_3044:
        /* <DEDUP_REMOVED lines=91> */
.L_x_3050:
        /* <DEDUP_REMOVED lines=22> */
.L_x_3051:
[----:B------:R-:W-:Y:S05]  /*2230*/  BSYNC B0 ;  /* 0x0000000000007941 */ /* 0x000fea0003800000 */
.L_x_3049:
[----:B------:R-:W-:Y:S01]  /*2240*/  LOP3.LUT R19, R17, R0, RZ, 0xfc, !PT ;  /* 0x0000000011137212 */ /* 0x000fe200078efcff */
[----:B------:R-:W-:Y:S03]  /*2250*/  BSSY B0, `(.L_x_3052) ;  /* 0x0000028000007945 */ /* 0x000fe60003800000 */
[----:B------:R-:W-:-:S13]  /*2260*/  ISETP.NE.U32.AND P0, PT, R19, RZ, PT ;  /* 0x000000ff1300720c */ /* 0x000fda0003f05070 */
[----:B------:R-:W-:Y:S05]  /*2270*/  @!P0 BRA `(.L_x_3053) ;  /* 0x000000f000008947 */ /* 0x000fea0003800000 */
[----:B------:R-:W-:Y:S01]  /*2280*/  IMAD.MOV.U32 R24, RZ, RZ, R30 ;  /* 0x000000ffff187224 */ /* 0x000fe200078e001e */
[----:B------:R-:W-:Y:S02]  /*2290*/  MOV R23, R0 ;  /* 0x0000000000177202 */ /* 0x000fe40000000f00 */
[----:B------:R-:W-:Y:S02]  /*22a0*/  MOV R22, 0x22c0 ;  /* 0x000022c000167802 */ /* 0x000fe40000000f00 */
[----:B------:R-:W-:Y:S05]  /*22b0*/  CALL.REL.NOINC `($__internal_18_$__cuda_sm20_div_s64) ;  /* 0x0000201000007944 */ /* 0x000fea0003c00000 */
        /* <DEDUP_REMOVED lines=11> */
.L_x_3053:
        /* <DEDUP_REMOVED lines=22> */
.L_x_3054:
[----:B------:R-:W-:Y:S05]  /*24d0*/  BSYNC B0 ;  /* 0x0000000000007941 */ /* 0x000fea0003800000 */
.L_x_3052:
        /* <DEDUP_REMOVED lines=11> */
[----:B------:R-:W-:Y:S05]  /*2590*/  CALL.REL.NOINC `($__internal_18_$__cuda_sm20_div_s64) ;  /* 0x00001d3000007944 */ /* 0x000fea0003c00000 */
[----:B------:R-:W-:-:S04]  /*25a0*/  IADD3 R17, P0, RZ, -R20, RZ ;  /* 0x80000014ff117210 */ /* 0x000fc80007f1e0ff */
[----:B------:R-:W-:Y:S01]  /*25b0*/  IADD3.X R18, RZ, ~R21, RZ, P0, !PT ;  /* 0x80000015ff127210 */ /* 0x000fe200007fe4ff */
[----:B------:R-:W-:-:S04]  /*25c0*/  IMAD.WIDE.U32 R36, R5, R17, R36 ;  /* 0x0000001105247225 */ /* 0x000fc800078e0024 */
[----:B------:R-:W-:-:S04]  /*25d0*/  IMAD R18, R18, R5, RZ ;  /* 0x0000000512127224 */ /* 0x000fc800078e02ff */
[----:B------:R-:W-:-:S05]  /*25e0*/  IMAD R4, R4, R17, R18 ;  /* 0x0000001104047224 */ /* 0x000fca00078e0212 */
[----:B------:R-:W-:Y:S01]  /*25f0*/  IADD3 R4, R37, R4, RZ ;  /* 0x0000000425047210 */ /* 0x000fe20007ffe0ff */
[----:B------:R-:W-:Y:S05]  /*2600*/  BRA `(.L_x_3057) ;  /* 0x0000016000007947 */ /* 0x000fea0003800000 */
.L_x_3056:
        /* <DEDUP_REMOVED lines=22> */
.L_x_3057:
[----:B------:R-:W-:Y:S05]  /*2770*/  BSYNC B0 ;  /* 0x0000000000007941 */ /* 0x000fea0003800000 */
.L_x_3055:
        /* <DEDUP_REMOVED lines=38> */
[----:B------:R-:W-:Y:S05]  /*29e0*/  CALL.REL.NOINC `($__internal_18_$__cuda_sm20_div_s64) ;  /* 0x000018e000007944 */ /* 0x000fea0003c00000 */
        /* <DEDUP_REMOVED lines=12> */
.L_x_3059:
        /* <DEDUP_REMOVED lines=23> */
.L_x_3060:
[----:B------:R-:W-:Y:S05]  /*2c20*/  BSYNC B0 ;  /* 0x0000000000007941 */ /* 0x000fea0003800000 */
.L_x_3058:
        /* <DEDUP_REMOVED lines=19> */
.L_x_3062:
        /* <DEDUP_REMOVED lines=22> */
.L_x_3063:
[----:B------:R-:W-:Y:S05]  /*2ec0*/  BSYNC B0 ;  /* 0x0000000000007941 */ /* 0x000fea0003800000 */
.L_x_3061:
        /* <DEDUP_REMOVED lines=20> */
.L_x_3065:
        /* <DEDUP_REMOVED lines=23> */
.L_x_3066:
[----:B------:R-:W-:Y:S05]  /*3180*/  BSYNC B0 ;  /* 0x0000000000007941 */ /* 0x000fea0003800000 */
.L_x_3064:
        /* <DEDUP_REMOVED lines=25> */
[----:B------:R-:W-:Y:S05]  /*3320*/  CALL.REL.NOINC `($__internal_18_$__cuda_sm20_div_s64) ;  /* 0x00000fa000007944 */ /* 0x000fea0003c00000 */
        /* <DEDUP_REMOVED lines=12> */
.L_x_3068:
        /* <DEDUP_REMOVED lines=23> */
.L_x_3069:
[----:B------:R-:W-:Y:S05]  /*3560*/  BSYNC B0 ;  /* 0x0000000000007941 */ /* 0x000fea0003800000 */
.L_x_3067:
        /* <DEDUP_REMOVED lines=29> */
.L_x_3071:
        /* <DEDUP_REMOVED lines=23> */
.L_x_3072:
[----:B------:R-:W-:Y:S05]  /*38b0*/  BSYNC B0 ;  /* 0x0000000000007941 */ /* 0x000fea0003800000 */
.L_x_3070:
        /* <DEDUP_REMOVED lines=20> */
.L_x_3048:
[----:B------:R-:W-:-:S04]  /*3a00*/  LEA R2, P0, R36, c[0x0][0x200], 0x2 ;  /* 0x0000800024027a11 */ /* 0x000fc800078010ff */
[----:B------:R-:W-:-:S05]  /*3a10*/  LEA.HI.X R3, R36, c[0x0][0x204], R37, 0x2, P0 ;  /* 0x0000810024037a11 */ /* 0x000fca00000f1425 */
[----:B------:R0:W-:Y:S04]  /*3a20*/  STG.E [R2.64], R28 ;  /* 0x0000001c02007986 */ /* 0x0001e8000c10190a */
.L_x_3047:
[----:B------:R-:W-:Y:S05]  /*3a30*/  BSYNC B1 ;  /* 0x0000000000017941 */ /* 0x000fea0003800000 */
.L_x_3046:
        /* <DEDUP_REMOVED lines=38> */
.L_x_3076:
[----:B------:R-:W-:Y:S01]  /*3ca0*/  BSSY B0, `(.L_x_3074) ;  /* 0x0000007000007945 */ /* 0x000fe20003800000 */
[----:B------:R-:W-:-:S05]  /*3cb0*/  @P2 BRA `(.L_x_3075) ;  /* 0x0000005000002947 */ /* 0x000fca0003800000 */
[----:B------:R-:W-:Y:S01]  /*3cc0*/  ISETP.GE.AND P0, PT, R18, c[0x0][0x220], PT ;  /* 0x0000880012007a0c */ /* 0x000fe20003f06270 */
[----:B------:R-:W-:Y:S01]  /*3cd0*/  CS2R R8, SRZ ;  /* 0x0000000000087805 */ /* 0x000fe2000001ff00 */
[----:B------:R-:W-:Y:S11]  /*3ce0*/  CS2R R10, SRZ ;  /* 0x00000000000a7805 */ /* 0x000ff6000001ff00 */
[----:B------:R-:W-:Y:S05]  /*3cf0*/  @!P0 MOV R15, R13 ;  /* 0x0000000d000f8202 */ /* 0x000fea0000000f00 */
[----:B------:R0:W5:Y:S02]  /*3d00*/  @!P0 LDG.E.128 R8, [R14.64] ;  /* 0x0000000a0e088981 */ /* 0x000164000c1e1d00 */
.L_x_3075:
[----:B------:R-:W-:Y:S05]  /*3d10*/  BSYNC B0 ;  /* 0x0000000000007941 */ /* 0x000fea0003800000 */
.L_x_3074:
        /* <DEDUP_REMOVED lines=11> */
.L_x_3073:
        /* <DEDUP_REMOVED lines=80> */
        .weak           $__internal_18_$__cuda_sm20_div_s64
        .type           $__internal_18_$__cuda_sm20_div_s64,@function
        .size           $__internal_18_$__cuda_sm20_div_s64,(.L_x_5166 - $__internal_18_$__cuda_sm20_div_s64)
$__internal_18_$__cuda_sm20_div_s64:
        /* <DEDUP_REMOVED lines=83> */
[----:B------:R-:W-:Y:S06]  /*4800*/  RET.REL.NODEC R26 `(_ZN5flash32flash_fwd_splitkv_combine_kernelI23Flash_fwd_kernel_traitsILi32ELi64ELi128ELi4ELb0ELb0EN7cutlass10bfloat16_tE19Flash_kernel_traitsILi32ELi64ELi128ELi4ES3_EELi16ELi3ELb0EEEvNS_16Flash_fwd_paramsE) ;  /* 0xffffb7f01a007950 */ /* 0x000fec0003c3ffff */
.L_x_3077:
        /* <DEDUP_REMOVED lines=15> */
.L_x_5166:


//--------------------- .text._ZN5flash32flash_fwd_splitkv_combine_kernelI23Flash_fwd_kernel_traitsILi32ELi64ELi128ELi4ELb0ELb0EN7cutlass10bfloat16_tE19Flash_kernel_traitsILi32ELi64ELi128ELi4ES3_EELi16ELi2ELb0EEEvNS_16Flash_fwd_paramsE --------------------------
	.section	.text._ZN5flash32flash_fwd_splitkv_combine_kernelI23Flash_fwd_kernel_traitsILi32ELi64ELi128ELi4ELb0ELb0EN7cutlass10bfloat16_tE19Flash_kernel_traitsILi32ELi64ELi128ELi4ES3_EELi16ELi2ELb0EEEvNS_16Flash_fwd_paramsE,"ax",@progbits
	.sectioninfo	@"SHI_REGISTERS=54"
	.align	128
        .global         _ZN5flash32flash_fwd_splitkv_combine_kernelI23Flash_fwd_kernel_traitsILi32ELi64ELi128ELi4ELb0ELb0EN7cutlass10bfloat16_tE19Flash_kernel_traitsILi32ELi64ELi128ELi4ES3_EELi16ELi2ELb0EEEvNS_16Flash_fwd_paramsE
        .type           _ZN5flash32flash_fwd_splitkv_combine_kernelI23Flash_fwd_kernel_traitsILi32ELi64ELi128ELi4ELb0ELb0EN7cutlass10bfloat16_tE19Flash_kernel_traitsILi32ELi64ELi128ELi4ES3_EELi16ELi2ELb0EEEvNS_16Flash_fwd_paramsE,@function
        .size           _ZN5flash32flash_fwd_splitkv_combine_kernelI23Flash_fwd_kernel_traitsILi32ELi64ELi128ELi4ELb0ELb0EN7cutlass10bfloat16_tE19Flash_kernel_traitsILi32ELi64ELi128ELi4ES3_EELi16ELi2ELb0EEEvNS_16Flash_fwd_paramsE,(.L_x_5167 - _ZN5flash32flash_fwd_splitkv_combine_kernelI23Flash_fwd_kernel_traitsILi32ELi64ELi128ELi4ELb0ELb0EN7cutlass10bfloat16_tE19Flash_kernel_traitsILi32ELi64ELi128ELi4ES3_EELi16ELi2ELb0EEEvNS_16Flash_fwd_paramsE)
        .other          _ZN5flash32flash_fwd_splitkv_combine_kernelI23Flash_fwd_kernel_traitsILi32ELi64ELi128ELi4ELb0ELb0EN7cutlass10bfloat16_tE19Flash_kernel_traitsILi32ELi64ELi128ELi4ES3_EELi16ELi2ELb0EEEvNS_16Flash_fwd_paramsE,@"STO_CUDA_ENTRY STV_DEFAULT"
_ZN5flash32flash_fwd_splitkv_combine_kernelI23Flash_fwd_kernel_traitsILi32ELi64ELi128ELi4ELb0ELb0EN7cutlass10bfloat16_tE19Flash_kernel_traitsILi32ELi64ELi128ELi4ES3_EELi16ELi2ELb0EEEvNS_16Flash_fwd_paramsE:
.text._ZN5flash32flash_fwd_splitkv_combine_kernelI23Flash_fwd_kernel_traitsILi32ELi64ELi128ELi4ELb0ELb0EN7cutlass10bfloat16_tE19Flash_kernel_traitsILi32ELi64ELi128ELi4ES3_EELi16ELi2ELb0EEEvNS_16Flash_fwd_paramsE:
        /* <DEDUP_REMOVED lines=23> */
[----:B------:R-:W-:Y:S05]  /*0170*/  CALL.REL.NOINC `($__internal_19_$__cuda_sm20_div_s64) ;  /* 0x0000412000007944 */ /* 0x000fea0003c00000 */
[----:B------:R-:W-:Y:S02]  /*0180*/  MOV R20, R0 ;  /* 0x0000000000147202 */ /* 0x000fe40000000f00 */
[----:B------:R-:W-:Y:S01]  /*0190*/  MOV R21, R23 ;  /* 0x0000001700157202 */ /* 0x000fe20000000f00 */
[----:B------:R-:W-:Y:S05]  /*01a0*/  BRA `(.L_x_3079) ;  /* 0x0000013000007947 */ /* 0x000fea0003800000 */
.L_x_3078:
        /* <DEDUP_REMOVED lines=19> */
.L_x_3079:
        /* <DEDUP_REMOVED lines=10> */
[----:B------:R-:W-:Y:S05]  /*0380*/  CALL.REL.NOINC `($__internal_19_$__cuda_sm20_div_s64) ;  /* 0x00003f1000007944 */ /* 0x000fea0003c00000 */
[----:B------:R-:W-:Y:S02]  /*0390*/  MOV R30, R0 ;  /* 0x00000000001e7202 */ /* 0x000fe40000000f00 */
[----:B------:R-:W-:Y:S01]  /*03a0*/  MOV R31, R23 ;  /* 0x00000017001f7202 */ /* 0x000fe20000000f00 */
[----:B------:R-:W-:Y:S05]  /*03b0*/  BRA `(.L_x_3082) ;  /* 0x0000013000007947 */ /* 0x000fea0003800000 */
.L_x_3081:
        /* <DEDUP_REMOVED lines=19> */
.L_x_3082:
[----:B------:R-:W-:Y:S05]  /*04f0*/  BSYNC B0 ;  /* 0x0000000000007941 */ /* 0x000fea0003800000 */
.L_x_3080:
        /* <DEDUP_REMOVED lines=42> */
[----:B------:R-:W-:Y:S01]  /*07a0*/  MOV R22, R0 ;  /* 0x0000000000167202 */ /* 0x000fe20000000f00 */
[----:B------:R-:W-:Y:S05]  /*07b0*/  BRA `(.L_x_3085) ;  /* 0x0000013000007947 */ /* 0x000fea0003800000 */
.L_x_3084:
        /* <DEDUP_REMOVED lines=19> */
.L_x_3085:
[----:B------:R-:W-:Y:S05]  /*08f0*/  BSYNC B0 ;  /* 0x0000000000007941 */ /* 0x000fea0003800000 */
.L_x_3083:
        /* <DEDUP_REMOVED lines=76> */
.L_x_3087:
        /* <DEDUP_REMOVED lines=19> */
.L_x_3088:
[----:B------:R-:W-:Y:S05]  /*0ef0*/  BSYNC B0 ;  /* 0x0000000000007941 */ /* 0x000fea0003800000 */
.L_x_3086:
        /* <DEDUP_REMOVED lines=44> */
.L_x_3090:
        /* <DEDUP_REMOVED lines=19> */
.L_x_3091:
[----:B------:R-:W-:Y:S05]  /*12f0*/  BSYNC B0 ;  /* 0x0000000000007941 */ /* 0x000fea0003800000 */
.L_x_3089:
        /* <DEDUP_REMOVED lines=131> */
.L_x_3093:
[----:B------:R-:W-:Y:S05]  /*1b30*/  BSYNC B0 ;  /* 0x0000000000007941 */ /* 0x000fea0003800000 */
.L_x_3092:
        /* <DEDUP_REMOVED lines=75> */
[----:B------:R-:W-:Y:S05]  /*1ff0*/  CALL.REL.NOINC `($__internal_19_$__cuda_sm20_div_s64) ;  /* 0x000022a000007944 */ /* 0x000fea0003c00000 */
        /* <DEDUP_REMOVED lines=10> */
.L_x_3098:
        /* <DEDUP_REMOVED lines=22> */
.L_x_3099:
[----:B------:R-:W-:Y:S05]  /*2200*/  BSYNC B0 ;  /* 0x0000000000007941 */ /* 0x000fea0003800000 */
.L_x_3097:
[----:B------:R-:W-:Y:S01]  /*2210*/  LOP3.LUT R0, R21, R5, RZ, 0xfc, !PT ;  /* 0x0000000515007212 */ /* 0x000fe200078efcff */
[----:B------:R-:W-:Y:S03]  /*2220*/  BSSY B0, `(.L_x_3100) ;  /* 0x0000028000007945 */ /* 0x000fe60003800000 */
[----:B------:R-:W-:-:S13]  /*2230*/  ISETP.NE.U32.AND P0, PT, R0, RZ, PT ;  /* 0x000000ff0000720c */ /* 0x000fda0003f05070 */
[----:B------:R-:W-:Y:S05]  /*2240*/  @!P0 BRA `(.L_x_3101) ;  /* 0x000000f000008947 */ /* 0x000fea0003800000 */
[----:B------:R-:W-:Y:S01]  /*2250*/  IMAD.MOV.U32 R24, RZ, RZ, R3 ;  /* 0x000000ffff187224 */ /* 0x000fe200078e0003 */
[----:B------:R-:W-:Y:S02]  /*2260*/  MOV R6, R5 ;  /* 0x0000000500067202 */ /* 0x000fe40000000f00 */
[----:B------:R-:W-:Y:S02]  /*2270*/  MOV R22, 0x2290 ;  /* 0x0000229000167802 */ /* 0x000fe40000000f00 */
[----:B------:R-:W-:Y:S05]  /*2280*/  CALL.REL.NOINC `($__internal_19_$__cuda_sm20_div_s64) ;  /* 0x0000201000007944 */ /* 0x000fea0003c00000 */
        /* <DEDUP_REMOVED lines=11> */
.L_x_3101:
        /* <DEDUP_REMOVED lines=22> */
.L_x_3102:
[----:B------:R-:W-:Y:S05]  /*24a0*/  BSYNC B0 ;  /* 0x0000000000007941 */ /* 0x000fea0003800000 */
.L_x_3100:
        /* <DEDUP_REMOVED lines=12> */
[----:B------:R-:W-:Y:S05]  /*2570*/  CALL.REL.NOINC `($__internal_19_$__cuda_sm20_div_s64) ;  /* 0x00001d2000007944 */ /* 0x000fea0003c00000 */
        /* <DEDUP_REMOVED lines=8> */
.L_x_3104:
        /* <DEDUP_REMOVED lines=22> */
.L_x_3105:
[----:B------:R-:W-:Y:S05]  /*2760*/  BSYNC B0 ;  /* 0x0000000000007941 */ /* 0x000fea0003800000 */
.L_x_3103:
        /* <DEDUP_REMOVED lines=37> */
[----:B------:R-:W-:Y:S05]  /*29c0*/  CALL.REL.NOINC `($__internal_19_$__cuda_sm20_div_s64) ;  /* 0x000018d000007944 */ /* 0x000fea0003c00000 */
        /* <DEDUP_REMOVED lines=12> */
.L_x_3107:
        /* <DEDUP_REMOVED lines=23> */
.L_x_3108:
[----:B------:R-:W-:Y:S05]  /*2c00*/  BSYNC B0 ;  /* 0x0000000000007941 */ /* 0x000fea0003800000 */
.L_x_3106:
        /* <DEDUP_REMOVED lines=19> */
.L_x_3110:
        /* <DEDUP_REMOVED lines=22> */
.L_x_3111:
[----:B------:R-:W-:Y:S05]  /*2ea0*/  BSYNC B0 ;  /* 0x0000000000007941 */ /* 0x000fea0003800000 */
.L_x_3109:
        /* <DEDUP_REMOVED lines=21> */
.L_x_3113:
        /* <DEDUP_REMOVED lines=23> */
.L_x_3114:
[----:B------:R-:W-:Y:S05]  /*3170*/  BSYNC B0 ;  /* 0x0000000000007941 */ /* 0x000fea0003800000 */
.L_x_3112:
        /* <DEDUP_REMOVED lines=38> */
.L_x_3116:
        /* <DEDUP_REMOVED lines=23> */
.L_x_3117:
[----:B------:R-:W-:Y:S05]  /*3550*/  BSYNC B0 ;  /* 0x0000000000007941 */ /* 0x000fea0003800000 */
.L_x_3115:
        /* <DEDUP_REMOVED lines=27> */
.L_x_3119:
        /* <DEDUP_REMOVED lines=23> */
.L_x_3120:
[----:B------:R-:W-:Y:S05]  /*3880*/  BSYNC B0 ;  /* 0x0000000000007941 */ /* 0x000fea0003800000 */
.L_x_3118:
        /* <DEDUP_REMOVED lines=20> */
.L_x_3096:
[----:B------:R-:W-:-:S04]  /*39d0*/  LEA R2, P0, R32, c[0x0][0x200], 0x2 ;  /* 0x0000800020027a11 */ /* 0x000fc800078010ff */
[----:B------:R-:W-:-:S05]  /*39e0*/  LEA.HI.X R3, R32, c[0x0][0x204], R33, 0x2, P0 ;  /* 0x0000810020037a11 */ /* 0x000fca00000f1421 */
[----:B------:R0:W-:Y:S04]  /*39f0*/  STG.E [R2.64], R27 ;  /* 0x0000001b02007986 */ /* 0x0001e8000c101908 */
.L_x_3095:
[----:B------:R-:W-:Y:S05]  /*3a00*/  BSYNC B1 ;  /* 0x0000000000017941 */ /* 0x000fea0003800000 */
.L_x_3094:
        /* <DEDUP_REMOVED lines=40> */
.L_x_3124:
[----:B------:R-:W-:Y:S01]  /*3c90*/  BSSY B0, `(.L_x_3122) ;  /* 0x0000007000007945 */ /* 0x000fe20003800000 */
[----:B------:R-:W-:-:S05]  /*3ca0*/  @P2 BRA `(.L_x_3123) ;  /* 0x0000005000002947 */ /* 0x000fca0003800000 */
[----:B------:R-:W-:Y:S01]  /*3cb0*/  ISETP.GE.AND P0, PT, R18, c[0x0][0x220], PT ;  /* 0x0000880012007a0c */ /* 0x000fe20003f06270 */
[----:B------:R-:W-:Y:S01]  /*3cc0*/  CS2R R8, SRZ ;  /* 0x0000000000087805 */ /* 0x000fe2000001ff00 */
[----:B------:R-:W-:Y:S11]  /*3cd0*/  CS2R R10, SRZ ;  /* 0x00000000000a7805 */ /* 0x000ff6000001ff00 */
[----:B------:R-:W-:Y:S05]  /*3ce0*/  @!P0 MOV R15, R13 ;  /* 0x0000000d000f8202 */ /* 0x000fea0000000f00 */
[----:B------:R0:W5:Y:S02]  /*3cf0*/  @!P0 LDG.E.128 R8, [R14.64] ;  /* 0x000000080e088981 */ /* 0x000164000c1e1d00 */
.L_x_3123:
[----:B------:R-:W-:Y:S05]  /*3d00*/  BSYNC B0 ;  /* 0x0000000000007941 */ /* 0x000fea0003800000 */
.L_x_3122:
        /* <DEDUP_REMOVED lines=11> */
.L_x_3121:
        /* <DEDUP_REMOVED lines=78> */
        .weak           $__internal_19_$__cuda_sm20_div_s64
        .type           $__internal_19_$__cuda_sm20_div_s64,@function
        .size           $__internal_19_$__cuda_sm20_div_s64,(.L_x_5167 - $__internal_19_$__cuda_sm20_div_s64)
$__internal_19_$__cuda_sm20_div_s64:
        /* <DEDUP_REMOVED lines=83> */
[----:B------:R-:W-:Y:S06]  /*47d0*/  RET.REL.NODEC R40 `(_ZN5flash32flash_fwd_splitkv_combine_kernelI23Flash_fwd_kernel_traitsILi32ELi64ELi128ELi4ELb0ELb0EN7cutlass10bfloat16_tE19Flash_kernel_traitsILi32ELi64ELi128ELi4ES3_EELi16ELi2ELb0EEEvNS_16Flash_fwd_paramsE) ;  /* 0xffffb82028007950 */ /* 0x000fec0003c3ffff */
.L_x_3125:
        /* <DEDUP_REMOVED lines=10> */
.L_x_5167:


//--------------------- .text._ZN5flash32flash_fwd_splitkv_combine_kernelI23Flash_fwd_kernel_traitsILi32ELi64ELi128ELi4ELb0ELb0EN7cutlass10bfloat16_tE19Flash_kernel_traitsILi32ELi64ELi128ELi4ES3_EELi16ELi1ELb0EEEvNS_16Flash_fwd_paramsE --------------------------
	.section	.text._ZN5flash32flash_fwd_splitkv_combine_kernelI23Flash_fwd_kernel_traitsILi32ELi64ELi128ELi4ELb0ELb0EN7cutlass10bfloat16_tE19Flash_kernel_traitsILi32ELi64ELi128ELi4ES3_EELi16ELi1ELb0EEEvNS_16Flash_fwd_paramsE,"ax",@progbits
	.sectioninfo	@"SHI_REGISTERS=54"
	.align	128
        .global         _ZN5flash32flash_fwd_splitkv_combine_kernelI23Flash_fwd_kernel_traitsILi32ELi64ELi128ELi4ELb0ELb0EN7cutlass10bfloat16_tE19Flash_kernel_traitsILi32ELi64ELi128ELi4ES3_EELi16ELi1ELb0EEEvNS_16Flash_fwd_paramsE
        .type           _ZN5flash32flash_fwd_splitkv_combine_kernelI23Flash_fwd_kernel_traitsILi32ELi64ELi128ELi4ELb0ELb0EN7cutlass10bfloat16_tE19Flash_kernel_traitsILi32ELi64ELi128ELi4ES3_EELi16ELi1ELb0EEEvNS_16Flash_fwd_paramsE,@function
        .size           _ZN5flash32flash_fwd_splitkv_combine_kernelI23Flash_fwd_kernel_traitsILi32ELi64ELi128ELi4ELb0ELb0EN7cutlass10bfloat16_tE19Flash_kernel_traitsILi32ELi64ELi128ELi4ES3_EELi16ELi1ELb0EEEvNS_16Flash_fwd_paramsE,(.L_x_5168 - _ZN5flash32flash_fwd_splitkv_combine_kernelI23Flash_fwd_kernel_traitsILi32ELi64ELi128ELi4ELb0ELb0EN7cutlass10bfloat16_tE19Flash_kernel_traitsILi32ELi64ELi128ELi4ES3_EELi16ELi1ELb0EEEvNS_16Flash_fwd_paramsE)
        .other          _ZN5flash32flash_fwd_splitkv_combine_kernelI23Flash_fwd_kernel_traitsILi32ELi64ELi128ELi4ELb0ELb0EN7cutlass10bfloat16_tE19Flash_kernel_traitsILi32ELi64ELi128ELi4ES3_EELi16ELi1ELb0EEEvNS_16Flash_fwd_paramsE,@"STO_CUDA_ENTRY STV_DEFAULT"
_ZN5flash32flash_fwd_splitkv_combine_kernelI23Flash_fwd_kernel_traitsILi32ELi64ELi128ELi4ELb0ELb0EN7cutlass10bfloat16_tE19Flash_kernel_traitsILi32ELi64ELi128ELi4ES3_EELi16ELi1ELb0EEEvNS_16Flash_fwd_paramsE:
.text._ZN5flash32flash_fwd_splitkv_combine_kernelI23Flash_fwd_kernel_traitsILi32ELi64ELi128ELi4ELb0ELb0EN7cutlass10bfloat16_tE19Flash_kernel_traitsILi32ELi64ELi128ELi4ES3_EELi16ELi1ELb0EEEvNS_16Flash_fwd_paramsE:
        /* <DEDUP_REMOVED lines=23> */
[----:B------:R-:W-:Y:S05]  /*0170*/  CALL.REL.NOINC `($__internal_20_$__cuda_sm20_div_s64) ;  /* 0x0000417000007944 */ /* 0x000fea0003c00000 */
[----:B------:R-:W-:Y:S02]  /*0180*/  MOV R8, R0 ;  /* 0x0000000000087202 */ /* 0x000fe40000000f00 */
[----:B------:R-:W-:Y:S01]  /*0190*/  MOV R9, R23 ;  /* 0x0000001700097202 */ /* 0x000fe20000000f00 */
[----:B------:R-:W-:Y:S05]  /*01a0*/  BRA `(.L_x_3127) ;  /* 0x0000013000007947 */ /* 0x000fea0003800000 */
.L_x_3126:
        /* <DEDUP_REMOVED lines=19> */
.L_x_3127:
        /* <DEDUP_REMOVED lines=17> */
.L_x_3129:
        /* <DEDUP_REMOVED lines=19> */
.L_x_3130:
[----:B------:R-:W-:Y:S05]  /*0520*/  BSYNC B0 ;  /* 0x0000000000007941 */ /* 0x000fea0003800000 */
.L_x_3128:
        /* <DEDUP_REMOVED lines=45> */
.L_x_3132:
        /* <DEDUP_REMOVED lines=19> */
.L_x_3133:
[----:B------:R-:W-:Y:S05]  /*0930*/  BSYNC B0 ;  /* 0x0000000000007941 */ /* 0x000fea0003800000 */
.L_x_3131:
        /* <DEDUP_REMOVED lines=78> */
.L_x_3135:
        /* <DEDUP_REMOVED lines=19> */
.L_x_3136:
[----:B------:R-:W-:Y:S05]  /*0f50*/  BSYNC B0 ;  /* 0x0000000000007941 */ /* 0x000fea0003800000 */
.L_x_3134:
        /* <DEDUP_REMOVED lines=43> */
.L_x_3138:
        /* <DEDUP_REMOVED lines=19> */
.L_x_3139:
[----:B------:R-:W-:Y:S05]  /*1340*/  BSYNC B0 ;  /* 0x0000000000007941 */ /* 0x000fea0003800000 */
.L_x_3137:
        /* <DEDUP_REMOVED lines=133> */
.L_x_3141:
[----:B------:R-:W-:Y:S05]  /*1ba0*/  BSYNC B0 ;  /* 0x0000000000007941 */ /* 0x000fea0003800000 */
.L_x_3140:
        /* <DEDUP_REMOVED lines=73> */
[----:B------:R-:W-:Y:S05]  /*2040*/  CALL.REL.NOINC `($__internal_20_$__cuda_sm20_div_s64) ;  /* 0x000022a000007944 */ /* 0x000fea0003c00000 */
        /* <DEDUP_REMOVED lines=10> */
.L_x_3146:
        /* <DEDUP_REMOVED lines=23> */
.L_x_3147:
[----:B------:R-:W-:Y:S05]  /*2260*/  BSYNC B0 ;  /* 0x0000000000007941 */ /* 0x000fea0003800000 */
.L_x_3145:
        /* <DEDUP_REMOVED lines=22> */
.L_x_3149:
        /* <DEDUP_REMOVED lines=22> */
.L_x_3150:
[----:B------:R-:W-:Y:S05]  /*2530*/  BSYNC B0 ;  /* 0x0000000000007941 */ /* 0x000fea0003800000 */
.L_x_3148:
        /* <DEDUP_REMOVED lines=22> */
.L_x_3152:
        /* <DEDUP_REMOVED lines=22> */
.L_x_3153:
[----:B------:R-:W-:Y:S05]  /*2800*/  BSYNC B0 ;  /* 0x0000000000007941 */ /* 0x000fea0003800000 */
.L_x_3151:
        /* <DEDUP_REMOVED lines=33> */
[----:B------:R-:W-:Y:S05]  /*2a20*/  CALL.REL.NOINC `($__internal_20_$__cuda_sm20_div_s64) ;  /* 0x000018c000007944 */ /* 0x000fea0003c00000 */
        /* <DEDUP_REMOVED lines=11> */
.L_x_3155:
        /* <DEDUP_REMOVED lines=23> */
.L_x_3156:
[----:B------:R-:W-:Y:S05]  /*2c50*/  BSYNC B0 ;  /* 0x0000000000007941 */ /* 0x000fea0003800000 */
.L_x_3154:
        /* <DEDUP_REMOVED lines=20> */
.L_x_3158:
        /* <DEDUP_REMOVED lines=23> */
.L_x_3159:
[----:B------:R-:W-:Y:S05]  /*2f10*/  BSYNC B0 ;  /* 0x0000000000007941 */ /* 0x000fea0003800000 */
.L_x_3157:
        /* <DEDUP_REMOVED lines=19> */
.L_x_3161:
        /* <DEDUP_REMOVED lines=23> */
.L_x_3162:
[----:B------:R-:W-:Y:S05]  /*31c0*/  BSYNC B0 ;  /* 0x0000000000007941 */ /* 0x000fea0003800000 */
.L_x_3160:
        /* <DEDUP_REMOVED lines=25> */
[----:B------:R-:W-:Y:S05]  /*3360*/  CALL.REL.NOINC `($__internal_20_$__cuda_sm20_div_s64) ;  /* 0x00000f8000007944 */ /* 0x000fea0003c00000 */
        /* <DEDUP_REMOVED lines=12> */
.L_x_3164:
        /* <DEDUP_REMOVED lines=23> */
.L_x_3165:
[----:B------:R-:W-:Y:S05]  /*35a0*/  BSYNC B0 ;  /* 0x0000000000007941 */ /* 0x000fea0003800000 */
.L_x_3163:
        /* <DEDUP_REMOVED lines=28> */
.L_x_3167:
        /* <DEDUP_REMOVED lines=23> */
.L_x_3168:
[----:B------:R-:W-:Y:S05]  /*38e0*/  BSYNC B0 ;  /* 0x0000000000007941 */ /* 0x000fea0003800000 */
.L_x_3166:
        /* <DEDUP_REMOVED lines=20> */
.L_x_3144:
[----:B------:R-:W-:-:S04]  /*3a30*/  LEA R2, P0, R38, c[0x0][0x200], 0x2 ;  /* 0x0000800026027a11 */ /* 0x000fc800078010ff */
[----:B------:R-:W-:-:S05]  /*3a40*/  LEA.HI.X R3, R38, c[0x0][0x204], R39, 0x2, P0 ;  /* 0x0000810026037a11 */ /* 0x000fca00000f1427 */
[----:B------:R0:W-:Y:S04]  /*3a50*/  STG.E [R2.64], R29 ;  /* 0x0000001d02007986 */ /* 0x0001e8000c101908 */
.L_x_3143:
[----:B------:R-:W-:Y:S05]  /*3a60*/  BSYNC B1 ;  /* 0x0000000000017941 */ /* 0x000fea0003800000 */
.L_x_3142:
        /* <DEDUP_REMOVED lines=40> */
.L_x_3172:
[----:B------:R-:W-:Y:S01]  /*3cf0*/  BSSY B0, `(.L_x_3170) ;  /* 0x0000007000007945 */ /* 0x000fe20003800000 */
[----:B------:R-:W-:-:S05]  /*3d00*/  @P2 BRA `(.L_x_3171) ;  /* 0x0000005000002947 */ /* 0x000fca0003800000 */
[----:B------:R-:W-:Y:S01]  /*3d10*/  ISETP.GE.AND P0, PT, R18, c[0x0][0x220], PT ;  /* 0x0000880012007a0c */ /* 0x000fe20003f06270 */
[----:B------:R-:W-:Y:S01]  /*3d20*/  CS2R R8, SRZ ;  /* 0x0000000000087805 */ /* 0x000fe2000001ff00 */
[----:B------:R-:W-:Y:S11]  /*3d30*/  CS2R R10, SRZ ;  /* 0x00000000000a7805 */ /* 0x000ff6000001ff00 */
[----:B------:R-:W-:Y:S05]  /*3d40*/  @!P0 MOV R15, R13 ;  /* 0x0000000d000f8202 */ /* 0x000fea0000000f00 */
[----:B------:R0:W5:Y:S02]  /*3d50*/  @!P0 LDG.E.128 R8, [R14.64] ;  /* 0x000000080e088981 */ /* 0x000164000c1e1d00 */
.L_x_3171:
[----:B------:R-:W-:Y:S05]  /*3d60*/  BSYNC B0 ;  /* 0x0000000000007941 */ /* 0x000fea0003800000 */
.L_x_3170:
        /* <DEDUP_REMOVED lines=11> */
.L_x_3169:
        /* <DEDUP_REMOVED lines=77> */
        .weak           $__internal_20_$__cuda_sm20_div_s64
        .type           $__internal_20_$__cuda_sm20_div_s64,@function
        .size           $__internal_20_$__cuda_sm20_div_s64,(.L_x_5168 - $__internal_20_$__cuda_sm20_div_s64)
$__internal_20_$__cuda_sm20_div_s64:
        /* <DEDUP_REMOVED lines=83> */
[----:B------:R-:W-:Y:S06]  /*4820*/  RET.REL.NODEC R20 `(_ZN5flash32flash_fwd_splitkv_combine_kernelI23Flash_fwd_kernel_traitsILi32ELi64ELi128ELi4ELb0ELb0EN7cutlass10bfloat16_tE19Flash_kernel_traitsILi32ELi64ELi128ELi4ES3_EELi16ELi1ELb0EEEvNS_16Flash_fwd_paramsE) ;  /* 0xffffb7d014007950 */ /* 0x000fec0003c3ffff */
.L_x_3173:
        /* <DEDUP_REMOVED lines=13> */
.L_x_5168:


//--------------------- .text._ZN5flash32flash_fwd_splitkv_combine_kernelI23Flash_fwd_kernel_traitsILi32ELi64ELi128ELi4ELb0ELb0EN7cutlass10bfloat16_tE19Flash_kernel_traitsILi32ELi64ELi128ELi4ES3_EELi16ELi7ELb1EEEvNS_16Flash_fwd_paramsE --------------------------
	.section	.text._ZN5flash32flash_fwd_splitkv_combine_kernelI23Flash_fwd_kernel_traitsILi32ELi64ELi128ELi4ELb0ELb0EN7cutlass10bfloat16_tE19Flash_kernel_traitsILi32ELi64ELi128ELi4ES3_EELi16ELi7ELb1EEEvNS_16Flash_fwd_paramsE,"ax",@progbits
	.sectioninfo	@"SHI_REGISTERS=70"
	.align	128
        .global         _ZN5flash32flash_fwd_splitkv_combine_kernelI23Flash_fwd_kernel_traitsILi32ELi64ELi128ELi4ELb0ELb0EN7cutlass10bfloat16_tE19Flash_kernel_traitsILi32ELi64ELi128ELi4ES3_EELi16ELi7ELb1EEEvNS_16Flash_fwd_paramsE
        .type           _ZN5flash32flash_fwd_splitkv_combine_kernelI23Flash_fwd_kernel_traitsILi32ELi64ELi128ELi4ELb0ELb0EN7cutlass10bfloat16_tE19Flash_kernel_traitsILi32ELi64ELi128ELi4ES3_EELi16ELi7ELb1EEEvNS_16Flash_fwd_paramsE,@function
        .size           _ZN5flash32flash_fwd_splitkv_combine_kernelI23Flash_fwd_kernel_traitsILi32ELi64ELi128ELi4ELb0ELb0EN7cutlass10bfloat16_tE19Flash_kernel_traitsILi32ELi64ELi128ELi4ES3_EELi16ELi7ELb1EEEvNS_16Flash_fwd_paramsE,(.L_x_5169 - _ZN5flash32flash_fwd_splitkv_combine_kernelI23Flash_fwd_kernel_traitsILi32ELi64ELi128ELi4ELb0ELb0EN7cutlass10bfloat16_tE19Flash_kernel_traitsILi32ELi64ELi128ELi4ES3_EELi16ELi7ELb1EEEvNS_16Flash_fwd_paramsE)
        .other          _ZN5flash32flash_fwd_splitkv_combine_kernelI23Flash_fwd_kernel_traitsILi32ELi64ELi128ELi4ELb0ELb0EN7cutlass10bfloat16_tE19Flash_kernel_traitsILi32ELi64ELi128ELi4ES3_EELi16ELi7ELb1EEEvNS_16Flash_fwd_paramsE,@"STO_CUDA_ENTRY STV_DEFAULT"
_ZN5flash32flash_fwd_splitkv_combine_kernelI23Flash_fwd_kernel_traitsILi32ELi64ELi128ELi4ELb0ELb0EN7cutlass10bfloat16_tE19Flash_kernel_traitsILi32ELi64ELi128ELi4ES3_EELi16ELi7ELb1EEEvNS_16Flash_fwd_paramsE:
.text._ZN5flash32flash_fwd_splitkv_combine_kernelI23Flash_fwd_kernel_traitsILi32ELi64ELi128ELi4ELb0ELb0EN7cutlass10bfloat16_tE19Flash_kernel_traitsILi32ELi64ELi128ELi4ES3_EELi16ELi7ELb1EEEvNS_16Flash_fwd_paramsE:
        /* <DEDUP_REMOVED lines=23> */
[----:B------:R-:W-:Y:S05]  /*0170*/  CALL.REL.NOINC `($__internal_21_$__cuda_sm20_div_s64) ;  /* 0x00005f3000007944 */ /* 0x000fea0003c00000 */
[----:B------:R-:W-:Y:S02]  /*0180*/  MOV R8, R0 ;  /* 0x0000000000087202 */ /* 0x000fe40000000f00 */
[----:B------:R-:W-:Y:S01]  /*0190*/  MOV R9, R25 ;  /* 0x0000001900097202 */ /* 0x000fe20000000f00 */
[----:B------:R-:W-:Y:S05]  /*01a0*/  BRA `(.L_x_3175) ;  /* 0x0000013000007947 */ /* 0x000fea0003800000 */
.L_x_3174:
        /* <DEDUP_REMOVED lines=19> */
.L_x_3175:
        /* <DEDUP_REMOVED lines=17> */
.L_x_3177:
        /* <DEDUP_REMOVED lines=19> */
.L_x_3178:
[----:B------:R-:W-:Y:S05]  /*0520*/  BSYNC B0 ;  /* 0x0000000000007941 */ /* 0x000fea0003800000 */
.L_x_3176:
        /* <DEDUP_REMOVED lines=57> */
.L_x_3180:
        /* <DEDUP_REMOVED lines=19> */
.L_x_3181:
[----:B------:R-:W-:Y:S05]  /*09f0*/  BSYNC B0 ;  /* 0x0000000000007941 */ /* 0x000fea0003800000 */
.L_x_3179:
        /* <DEDUP_REMOVED lines=106> */
.L_x_3183:
        /* <DEDUP_REMOVED lines=19> */
.L_x_3184:
[----:B------:R-:W-:Y:S05]  /*11d0*/  BSYNC B0 ;  /* 0x0000000000007941 */ /* 0x000fea0003800000 */
.L_x_3182:
        /* <DEDUP_REMOVED lines=283> */
[----:B------:R-:W-:Y:S05]  /*2390*/  CALL.REL.NOINC `($__internal_21_$__cuda_sm20_div_s64) ;  /* 0x00003d1000007944 */ /* 0x000fea0003c00000 */
[----:B------:R-:W-:Y:S02]  /*23a0*/  MOV R50, R0 ;  /* 0x0000000000327202 */ /* 0x000fe40000000f00 */
[----:B------:R-:W-:Y:S01]  /*23b0*/  MOV R51, R25 ;  /* 0x0000001900337202 */ /* 0x000fe20000000f00 */
[----:B------:R-:W-:Y:S05]  /*23c0*/  BRA `(.L_x_3187) ;  /* 0x0000013000007947 */ /* 0x000fea0003800000 */
.L_x_3186:
        /* <DEDUP_REMOVED lines=19> */
.L_x_3187:
[----:B------:R-:W-:Y:S05]  /*2500*/  BSYNC B0 ;  /* 0x0000000000007941 */ /* 0x000fea0003800000 */
.L_x_3185:
        /* <DEDUP_REMOVED lines=257> */
.L_x_3192:
        /* <DEDUP_REMOVED lines=22> */
.L_x_3193:
[----:B------:R-:W-:Y:S05]  /*3680*/  BSYNC B0 ;  /* 0x0000000000007941 */ /* 0x000fea0003800000 */
.L_x_3191:
        /* <DEDUP_REMOVED lines=8> */
[----:B------:R-:W-:Y:S05]  /*3710*/  CALL.REL.NOINC `($__internal_21_$__cuda_sm20_div_s64) ;  /* 0x0000299000007944 */ /* 0x000fea0003c00000 */
        /* <DEDUP_REMOVED lines=11> */
.L_x_3195:
        /* <DEDUP_REMOVED lines=22> */
.L_x_3196:
[----:B------:R-:W-:Y:S05]  /*3930*/  BSYNC B0 ;  /* 0x0000000000007941 */ /* 0x000fea0003800000 */
.L_x_3194:
        /* <DEDUP_REMOVED lines=11> */
[----:B------:R-:W-:Y:S05]  /*39f0*/  CALL.REL.NOINC `($__internal_21_$__cuda_sm20_div_s64) ;  /* 0x000026b000007944 */ /* 0x000fea0003c00000 */
        /* <DEDUP_REMOVED lines=12> */
.L_x_3198:
        /* <DEDUP_REMOVED lines=22> */
.L_x_3199:
[----:B------:R-:W-:Y:S05]  /*3c20*/  BSYNC B0 ;  /* 0x0000000000007941 */ /* 0x000fea0003800000 */
.L_x_3197:
        /* <DEDUP_REMOVED lines=52> */
.L_x_3201:
        /* <DEDUP_REMOVED lines=23> */
.L_x_3202:
[----:B------:R-:W-:Y:S05]  /*40e0*/  BSYNC B0 ;  /* 0x0000000000007941 */ /* 0x000fea0003800000 */
.L_x_3200:
        /* <DEDUP_REMOVED lines=20> */
.L_x_3204:
        /* <DEDUP_REMOVED lines=22> */
.L_x_3205:
[----:B------:R-:W-:Y:S05]  /*4390*/  BSYNC B0 ;  /* 0x0000000000007941 */ /* 0x000fea0003800000 */
.L_x_3203:
        /* <DEDUP_REMOVED lines=22> */
.L_x_3207:
        /* <DEDUP_REMOVED lines=23> */
.L_x_3208:
[----:B------:R-:W-:Y:S05]  /*4670*/  BSYNC B0 ;  /* 0x0000000000007941 */ /* 0x000fea0003800000 */
.L_x_3206:
        /* <DEDUP_REMOVED lines=38> */
.L_x_3210:
        /* <DEDUP_REMOVED lines=23> */
.L_x_3211:
[----:B------:R-:W-:Y:S05]  /*4a50*/  BSYNC B0 ;  /* 0x0000000000007941 */ /* 0x000fea0003800000 */
.L_x_3209:
        /* <DEDUP_REMOVED lines=31> */
.L_x_3213:
        /* <DEDUP_REMOVED lines=23> */
.L_x_3214:
[----:B------:R-:W-:Y:S05]  /*4dc0*/  BSYNC B0 ;  /* 0x0000000000007941 */ /* 0x000fea0003800000 */
.L_x_3212:
        /* <DEDUP_REMOVED lines=20> */
.L_x_3190:
[----:B------:R-:W-:-:S04]  /*4f10*/  LEA R2, P0, R52, c[0x0][0x200], 0x2 ;  /* 0x0000800034027a11 */ /* 0x000fc800078010ff */
[----:B------:R-:W-:-:S05]  /*4f20*/  LEA.HI.X R3, R52, c[0x0][0x204], R53, 0x2, P0 ;  /* 0x0000810034037a11 */ /* 0x000fca00000f1435 */
[----:B------:R0:W-:Y:S04]  /*4f30*/  STG.E [R2.64], R30 ;  /* 0x0000001e02007986 */ /* 0x0001e8000c101908 */
.L_x_3189:
[----:B------:R-:W-:Y:S05]  /*4f40*/  BSYNC B1 ;  /* 0x0000000000017941 */ /* 0x000fea0003800000 */
.L_x_3188:
        /* <DEDUP_REMOVED lines=126> */
.L_x_3217:
        /* <DEDUP_REMOVED lines=37> */
.L_x_3216:
        /* <DEDUP_REMOVED lines=25> */
.L_x_3218:
[----:B------:R-:W-:-:S13]  /*5b10*/  ISETP.LT.OR P4, PT, R14, c[0x0][0x314], P4 ;  /* 0x0000c5000e007a0c */ /* 0x000fda0002781670 */
[----:B------:R-:W-:Y:S05]  /*5b20*/  @!P4 BRA `(.L_x_3215) ;  /* 0x000000a00000c947 */ /* 0x000fea0003800000 */
[----:B------:R-:W-:Y:S01]  /*5b30*/  ISETP.GE.AND P0, PT, R7, R15, PT ;  /* 0x0000000f0700720c */ /* 0x000fe20003f06270 */
[----:B------:R-:W-:-:S12]  /*5b40*/  BSSY B0, `(.L_x_3219) ;  /* 0x0000003000007945 */ /* 0x000fd80003800000 */
[----:B------:R-:W-:Y:S05]  /*5b50*/  @P0 BRA `(.L_x_3220) ;  /* 0x0000001000000947 */ /* 0x000fea0003800000 */
[----:B------:R0:W5:Y:S02]  /*5b60*/  LDG.E.128 R8, [R20.64] ;  /* 0x0000000814087981 */ /* 0x000164000c1e1d00 */
.L_x_3220:
[----:B------:R-:W-:Y:S05]  /*5b70*/  BSYNC B0 ;  /* 0x0000000000007941 */ /* 0x000fea0003800000 */
.L_x_3219:
[----:B------:R-:W1:Y:S02]  /*5b80*/  LDS R6, [R6] ;  /* 0x0000000006067984 */ /* 0x000e640000000800 */
[C---:B-1---5:R-:W-:Y:S02]  /*5b90*/  FFMA.FTZ R4, R6.reuse, R8, R4 ;  /* 0x0000000806047223 */ /* 0x062fe40000010004 */
[C---:B------:R-:W-:Y:S02]  /*5ba0*/  FFMA.FTZ R3, R6.reuse, R9, R3 ;  /* 0x0000000906037223 */ /* 0x040fe40000010003 */
[C---:B------:R-:W-:Y:S02]  /*5bb0*/  FFMA.FTZ R2, R6.reuse, R10, R2 ;  /* 0x0000000a06027223 */ /* 0x040fe40000010002 */
[----:B------:R-:W-:Y:S02]  /*5bc0*/  FFMA.FTZ R0, R6, R11, R0 ;  /* 0x0000000b06007223 */ /* 0x000fe40000010000 */
.L_x_3215:
        /* <DEDUP_REMOVED lines=78> */
        .weak           $__internal_21_$__cuda_sm20_div_s64
        .type           $__internal_21_$__cuda_sm20_div_s64,@function
        .size           $__internal_21_$__cuda_sm20_div_s64,(.L_x_5169 - $__internal_21_$__cuda_sm20_div_s64)
$__internal_21_$__cuda_sm20_div_s64:
        /* <DEDUP_REMOVED lines=83> */
[----:B------:R-:W-:Y:S06]  /*65e0*/  RET.REL.NODEC R22 `(_ZN5flash32flash_fwd_splitkv_combine_kernelI23Flash_fwd_kernel_traitsILi32ELi64ELi128ELi4ELb0ELb0EN7cutlass10bfloat16_tE19Flash_kernel_traitsILi32ELi64ELi128ELi4ES3_EELi16ELi7ELb1EEEvNS_16Flash_fwd_paramsE) ;  /* 0xffff9a1016007950 */ /* 0x000fec0003c3ffff */
.L_x_3221:
        /* <DEDUP_REMOVED lines=9> */
.L_x_5169:


//--------------------- .text._ZN5flash32flash_fwd_splitkv_combine_kernelI23Flash_fwd_kernel_traitsILi32ELi64ELi128ELi4ELb0ELb0EN7cutlass10bfloat16_tE19Flash_kernel_traitsILi32ELi64ELi128ELi4ES3_EELi16ELi6ELb1EEEvNS_16Flash_fwd_paramsE --------------------------
	.section	.text._ZN5flash32flash_fwd_splitkv_combine_kernelI23Flash_fwd_kernel_traitsILi32ELi64ELi128ELi4ELb0ELb0EN7cutlass10bfloat16_tE19Flash_kernel_traitsILi32ELi64ELi128ELi4ES3_EELi16ELi6ELb1EEEvNS_16Flash_fwd_paramsE,"ax",@progbits
	.sectioninfo	@"SHI_REGISTERS=62"
	.align	128
        .global         _ZN5flash32flash_fwd_splitkv_combine_kernelI23Flash_fwd_kernel_traitsILi32ELi64ELi128ELi4ELb0ELb0EN7cutlass10bfloat16_tE19Flash_kernel_traitsILi32ELi64ELi128ELi4ES3_EELi16ELi6ELb1EEEvNS_16Flash_fwd_paramsE
        .type           _ZN5flash32flash_fwd_splitkv_combine_kernelI23Flash_fwd_kernel_traitsILi32ELi64ELi128ELi4ELb0ELb0EN7cutlass10bfloat16_tE19Flash_kernel_traitsILi32ELi64ELi128ELi4ES3_EELi16ELi6ELb1EEEvNS_16Flash_fwd_paramsE,@function
        .size           _ZN5flash32flash_fwd_splitkv_combine_kernelI23Flash_fwd_kernel_traitsILi32ELi64ELi128ELi4ELb0ELb0EN7cutlass10bfloat16_tE19Flash_kernel_traitsILi32ELi64ELi128ELi4ES3_EELi16ELi6ELb1EEEvNS_16Flash_fwd_paramsE,(.L_x_5170 - _ZN5flash32flash_fwd_splitkv_combine_kernelI23Flash_fwd_kernel_traitsILi32ELi64ELi128ELi4ELb0ELb0EN7cutlass10bfloat16_tE19Flash_kernel_traitsILi32ELi64ELi128ELi4ES3_EELi16ELi6ELb1EEEvNS_16Flash_fwd_paramsE)
        .other          _ZN5flash32flash_fwd_splitkv_combine_kernelI23Flash_fwd_kernel_traitsILi32ELi64ELi128ELi4ELb0ELb0EN7cutlass10bfloat16_tE19Flash_kernel_traitsILi32ELi64ELi128ELi4ES3_EELi16ELi6ELb1EEEvNS_16Flash_fwd_paramsE,@"STO_CUDA_ENTRY STV_DEFAULT"
_ZN5flash32flash_fwd_splitkv_combine_kernelI23Flash_fwd_kernel_traitsILi32ELi64ELi128ELi4ELb0ELb0EN7cutlass10bfloat16_tE19Flash_kernel_traitsILi32ELi64ELi128ELi4ES3_EELi16ELi6ELb1EEEvNS_16Flash_fwd_paramsE:
.text._ZN5flash32flash_fwd_splitkv_combine_kernelI23Flash_fwd_kernel_traitsILi32ELi64ELi128ELi4ELb0ELb0EN7cutlass10bfloat16_tE19Flash_kernel_traitsILi32ELi64ELi128ELi4ES3_EELi16ELi6ELb1EEEvNS_16Flash_fwd_paramsE:
        /* <DEDUP_REMOVED lines=23> */
[----:B------:R-:W-:Y:S05]  /*0170*/  CALL.REL.NOINC `($__internal_22_$__cuda_sm20_div_s64) ;  /* 0x0000513000007944 */ /* 0x000fea0003c00000 */
[----:B------:R-:W-:Y:S02]  /*0180*/  MOV R8, R0 ;  /* 0x0000000000087202 */ /* 0x000fe40000000f00 */
[----:B------:R-:W-:Y:S01]  /*0190*/  MOV R9, R25 ;  /* 0x0000001900097202 */ /* 0x000fe20000000f00 */
[----:B------:R-:W-:Y:S05]  /*01a0*/  BRA `(.L_x_3223) ;  /* 0x0000013000007947 */ /* 0x000fea0003800000 */
.L_x_3222:
        /* <DEDUP_REMOVED lines=19> */
.L_x_3223:
        /* <DEDUP_REMOVED lines=17> */
.L_x_3225:
        /* <DEDUP_REMOVED lines=19> */
.L_x_3226:
[----:B------:R-:W-:Y:S05]  /*0520*/  BSYNC B0 ;  /* 0x0000000000007941 */ /* 0x000fea0003800000 */
.L_x_3224:
        /* <DEDUP_REMOVED lines=57> */
.L_x_3228:
        /* <DEDUP_REMOVED lines=19> */
.L_x_3229:
[----:B------:R-:W-:Y:S05]  /*09f0*/  BSYNC B0 ;  /* 0x0000000000007941 */ /* 0x000fea0003800000 */
.L_x_3227:
        /* <DEDUP_REMOVED lines=106> */
.L_x_3231:
        /* <DEDUP_REMOVED lines=19> */
.L_x_3232:
[----:B------:R-:W-:Y:S05]  /*11d0*/  BSYNC B0 ;  /* 0x0000000000007941 */ /* 0x000fea0003800000 */
.L_x_3230:
        /* <DEDUP_REMOVED lines=163> */
[----:B------:R-:W-:Y:S05]  /*1c10*/  CALL.REL.NOINC `($__internal_22_$__cuda_sm20_div_s64) ;  /* 0x0000369000007944 */ /* 0x000fea0003c00000 */
[----:B------:R-:W-:Y:S02]  /*1c20*/  MOV R42, R0 ;  /* 0x00000000002a7202 */ /* 0x000fe40000000f00 */
[----:B------:R-:W-:Y:S01]  /*1c30*/  MOV R43, R25 ;  /* 0x00000019002b7202 */ /* 0x000fe20000000f00 */
[----:B------:R-:W-:Y:S05]  /*1c40*/  BRA `(.L_x_3235) ;  /* 0x0000013000007947 */ /* 0x000fea0003800000 */
.L_x_3234:
        /* <DEDUP_REMOVED lines=19> */
.L_x_3235:
[----:B------:R-:W-:Y:S05]  /*1d80*/  BSYNC B0 ;  /* 0x0000000000007941 */ /* 0x000fea0003800000 */
.L_x_3233:
        /* <DEDUP_REMOVED lines=201> */
.L_x_3240:
        /* <DEDUP_REMOVED lines=22> */
.L_x_3241:
[----:B------:R-:W-:Y:S05]  /*2b80*/  BSYNC B0 ;  /* 0x0000000000007941 */ /* 0x000fea0003800000 */
.L_x_3239:
        /* <DEDUP_REMOVED lines=8> */
[----:B------:R-:W-:Y:S05]  /*2c10*/  CALL.REL.NOINC `($__internal_22_$__cuda_sm20_div_s64) ;  /* 0x0000269000007944 */ /* 0x000fea0003c00000 */
        /* <DEDUP_REMOVED lines=11> */
.L_x_3243:
        /* <DEDUP_REMOVED lines=22> */
.L_x_3244:
[----:B------:R-:W-:Y:S05]  /*2e30*/  BSYNC B0 ;  /* 0x0000000000007941 */ /* 0x000fea0003800000 */
.L_x_3242:
        /* <DEDUP_REMOVED lines=11> */
[----:B------:R-:W-:Y:S05]  /*2ef0*/  CALL.REL.NOINC `($__internal_22_$__cuda_sm20_div_s64) ;  /* 0x000023b000007944 */ /* 0x000fea0003c00000 */
        /* <DEDUP_REMOVED lines=12> */
.L_x_3246:
        /* <DEDUP_REMOVED lines=22> */
.L_x_3247:
[----:B------:R-:W-:Y:S05]  /*3120*/  BSYNC B0 ;  /* 0x0000000000007941 */ /* 0x000fea0003800000 */
.L_x_3245:
        /* <DEDUP_REMOVED lines=52> */
.L_x_3249:
        /* <DEDUP_REMOVED lines=23> */
.L_x_3250:
[----:B------:R-:W-:Y:S05]  /*35e0*/  BSYNC B0 ;  /* 0x0000000000007941 */ /* 0x000fea0003800000 */
.L_x_3248:
        /* <DEDUP_REMOVED lines=20> */
.L_x_3252:
        /* <DEDUP_REMOVED lines=22> */
.L_x_3253:
[----:B------:R-:W-:Y:S05]  /*3890*/  BSYNC B0 ;  /* 0x0000000000007941 */ /* 0x000fea0003800000 */
.L_x_3251:
        /* <DEDUP_REMOVED lines=22> */
.L_x_3255:
        /* <DEDUP_REMOVED lines=23> */
.L_x_3256:
[----:B------:R-:W-:Y:S05]  /*3b70*/  BSYNC B0 ;  /* 0x0000000000007941 */ /* 0x000fea0003800000 */
.L_x_3254:
        /* <DEDUP_REMOVED lines=38> */
.L_x_3258:
        /* <DEDUP_REMOVED lines=23> */
.L_x_3259:
[----:B------:R-:W-:Y:S05]  /*3f50*/  BSYNC B0 ;  /* 0x0000000000007941 */ /* 0x000fea0003800000 */
.L_x_3257:
        /* <DEDUP_REMOVED lines=31> */
.L_x_3261:
        /* <DEDUP_REMOVED lines=23> */
.L_x_3262:
[----:B------:R-:W-:Y:S05]  /*42c0*/  BSYNC B0 ;  /* 0x0000000000007941 */ /* 0x000fea0003800000 */
.L_x_3260:
        /* <DEDUP_REMOVED lines=20> */
.L_x_3238:
[----:B------:R-:W-:-:S04]  /*4410*/  LEA R2, P0, R44, c[0x0][0x200], 0x2 ;  /* 0x000080002c027a11 */ /* 0x000fc800078010ff */
[----:B------:R-:W-:-:S05]  /*4420*/  LEA.HI.X R3, R44, c[0x0][0x204], R45, 0x2, P0 ;  /* 0x000081002c037a11 */ /* 0x000fca00000f142d */
[----:B------:R0:W-:Y:S04]  /*4430*/  STG.E [R2.64], R30 ;  /* 0x0000001e02007986 */ /* 0x0001e8000c101908 */
.L_x_3237:
[----:B------:R-:W-:Y:S05]  /*4440*/  BSYNC B1 ;  /* 0x0000000000017941 */ /* 0x000fea0003800000 */
.L_x_3236:
        /* <DEDUP_REMOVED lines=78> */
.L_x_3265:
        /* <DEDUP_REMOVED lines=37> */
.L_x_3264:
        /* <DEDUP_REMOVED lines=25> */
.L_x_3266:
[----:B------:R-:W-:-:S13]  /*4d10*/  ISETP.LT.OR P4, PT, R14, c[0x0][0x314], P4 ;  /* 0x0000c5000e007a0c */ /* 0x000fda0002781670 */
[----:B------:R-:W-:Y:S05]  /*4d20*/  @!P4 BRA `(.L_x_3263) ;  /* 0x000000a00000c947 */ /* 0x000fea0003800000 */
[----:B------:R-:W-:Y:S01]  /*4d30*/  ISETP.GE.AND P0, PT, R7, R15, PT ;  /* 0x0000000f0700720c */ /* 0x000fe20003f06270 */
[----:B------:R-:W-:-:S12]  /*4d40*/  BSSY B0, `(.L_x_3267) ;  /* 0x0000003000007945 */ /* 0x000fd80003800000 */
[----:B------:R-:W-:Y:S05]  /*4d50*/  @P0 BRA `(.L_x_3268) ;  /* 0x0000001000000947 */ /* 0x000fea0003800000 */
[----:B------:R0:W5:Y:S02]  /*4d60*/  LDG.E.128 R8, [R20.64] ;  /* 0x0000000814087981 */ /* 0x000164000c1e1d00 */
.L_x_3268:
[----:B------:R-:W-:Y:S05]  /*4d70*/  BSYNC B0 ;  /* 0x0000000000007941 */ /* 0x000fea0003800000 */
.L_x_3267:
[----:B------:R-:W1:Y:S02]  /*4d80*/  LDS R6, [R6] ;  /* 0x0000000006067984 */ /* 0x000e640000000800 */
[C---:B-1---5:R-:W-:Y:S02]  /*4d90*/  FFMA.FTZ R4, R6.reuse, R8, R4 ;  /* 0x0000000806047223 */ /* 0x062fe40000010004 */
[C---:B------:R-:W-:Y:S02]  /*4da0*/  FFMA.FTZ R3, R6.reuse, R9, R3 ;  /* 0x0000000906037223 */ /* 0x040fe40000010003 */
[C---:B------:R-:W-:Y:S02]  /*4db0*/  FFMA.FTZ R2, R6.reuse, R10, R2 ;  /* 0x0000000a06027223 */ /* 0x040fe40000010002 */
[----:B------:R-:W-:Y:S02]  /*4dc0*/  FFMA.FTZ R0, R6, R11, R0 ;  /* 0x0000000b06007223 */ /* 0x000fe40000010000 */
.L_x_3263:
        /* <DEDUP_REMOVED lines=78> */
        .weak           $__internal_22_$__cuda_sm20_div_s64
        .type           $__internal_22_$__cuda_sm20_div_s64,@function
        .size           $__internal_22_$__cuda_sm20_div_s64,(.L_x_5170 - $__internal_22_$__cuda_sm20_div_s64)
$__internal_22_$__cuda_sm20_div_s64:
        /* <DEDUP_REMOVED lines=83> */
[----:B------:R-:W-:Y:S06]  /*57e0*/  RET.REL.NODEC R22 `(_ZN5flash32flash_fwd_splitkv_combine_kernelI23Flash_fwd_kernel_traitsILi32ELi64ELi128ELi4ELb0ELb0EN7cutlass10bfloat16_tE19Flash_kernel_traitsILi32ELi64ELi128ELi4ES3_EELi16ELi6ELb1EEEvNS_16Flash_fwd_paramsE) ;  /* 0xffffa81016007950 */ /* 0x000fec0003c3ffff */
.L_x_3269:
        /* <DEDUP_REMOVED lines=9> */
.L_x_5170:


//--------------------- .text._ZN5flash32flash_fwd_splitkv_combine_kernelI23Flash_fwd_kernel_traitsILi32ELi64ELi128ELi4ELb0ELb0EN7cutlass10bfloat16_tE19Flash_kernel_traitsILi32ELi64ELi128ELi4ES3_EELi16ELi5ELb1EEEvNS_16Flash_fwd_paramsE --------------------------
	.section	.text._ZN5flash32flash_fwd_splitkv_combine_kernelI23Flash_fwd_kernel_traitsILi32ELi64ELi128ELi4ELb0ELb0EN7cutlass10bfloat16_tE19Flash_kernel_traitsILi32ELi64ELi128ELi4ES3_EELi16ELi5ELb1EEEvNS_16Flash_fwd_paramsE,"ax",@progbits
	.sectioninfo	@"SHI_REGISTERS=62"
	.align	128
        .global         _ZN5flash32flash_fwd_splitkv_combine_kernelI23Flash_fwd_kernel_traitsILi32ELi64ELi128ELi4ELb0ELb0EN7cutlass10bfloat16_tE19Flash_kernel_traitsILi32ELi64ELi128ELi4ES3_EELi16ELi5ELb1EEEvNS_16Flash_fwd_paramsE
        .type           _ZN5flash32flash_fwd_splitkv_combine_kernelI23Flash_fwd_kernel_traitsILi32ELi64ELi128ELi4ELb0ELb0EN7cutlass10bfloat16_tE19Flash_kernel_traitsILi32ELi64ELi128ELi4ES3_EELi16ELi5ELb1EEEvNS_16Flash_fwd_paramsE,@function
        .size           _ZN5flash32flash_fwd_splitkv_combine_kernelI23Flash_fwd_kernel_traitsILi32ELi64ELi128ELi4ELb0ELb0EN7cutlass10bfloat16_tE19Flash_kernel_traitsILi32ELi64ELi128ELi4ES3_EELi16ELi5ELb1EEEvNS_16Flash_fwd_paramsE,(.L_x_5171 - _ZN5flash32flash_fwd_splitkv_combine_kernelI23Flash_fwd_kernel_traitsILi32ELi64ELi128ELi4ELb0ELb0EN7cutlass10bfloat16_tE19Flash_kernel_traitsILi32ELi64ELi128ELi4ES3_EELi16ELi5ELb1EEEvNS_16Flash_fwd_paramsE)
        .other          _ZN5flash32flash_fwd_splitkv_combine_kernelI23Flash_fwd_kernel_traitsILi32ELi64ELi128ELi4ELb0ELb0EN7cutlass10bfloat16_tE19Flash_kernel_traitsILi32ELi64ELi128ELi4ES3_EELi16ELi5ELb1EEEvNS_16Flash_fwd_paramsE,@"STO_CUDA_ENTRY STV_DEFAULT"
_ZN5flash32flash_fwd_splitkv_combine_kernelI23Flash_fwd_kernel_traitsILi32ELi64ELi128ELi4ELb0ELb0EN7cutlass10bfloat16_tE19Flash_kernel_traitsILi32ELi64ELi128ELi4ES3_EELi16ELi5ELb1EEEvNS_16Flash_fwd_paramsE:
.text._ZN5flash32flash_fwd_splitkv_combine_kernelI23Flash_fwd_kernel_traitsILi32ELi64ELi128ELi4ELb0ELb0EN7cutlass10bfloat16_tE19Flash_kernel_traitsILi32ELi64ELi128ELi4ES3_EELi16ELi5ELb1EEEvNS_16Flash_fwd_paramsE:
        /* <DEDUP_REMOVED lines=23> */
[----:B------:R-:W-:Y:S05]  /*0170*/  CALL.REL.NOINC `($__internal_23_$__cuda_sm20_div_s64) ;  /* 0x0000490000007944 */ /* 0x000fea0003c00000 */
[----:B------:R-:W-:Y:S05]  /*0180*/  BRA `(.L_x_3271) ;  /* 0x0000013000007947 */ /* 0x000fea0003800000 */
.L_x_3270:
        /* <DEDUP_REMOVED lines=19> */
.L_x_3271:
        /* <DEDUP_REMOVED lines=11> */
[----:B------:R-:W-:Y:S05]  /*0370*/  CALL.REL.NOINC `($__internal_23_$__cuda_sm20_div_s64) ;  /* 0x0000470000007944 */ /* 0x000fea0003c00000 */
[----:B------:R-:W-:Y:S02]  /*0380*/  MOV R32, R20 ;  /* 0x0000001400207202 */ /* 0x000fe40000000f00 */
[----:B------:R-:W-:Y:S01]  /*0390*/  MOV R33, R21 ;  /* 0x0000001500217202 */ /* 0x000fe20000000f00 */
[----:B------:R-:W-:Y:S05]  /*03a0*/  BRA `(.L_x_3274) ;  /* 0x0000013000007947 */ /* 0x000fea0003800000 */
.L_x_3273:
        /* <DEDUP_REMOVED lines=19> */
.L_x_3274:
[----:B------:R-:W-:Y:S05]  /*04e0*/  BSYNC B0 ;  /* 0x0000000000007941 */ /* 0x000fea0003800000 */
.L_x_3272:
        /* <DEDUP_REMOVED lines=54> */
[----:B------:R-:W-:Y:S02]  /*0850*/  MOV R8, R20 ;  /* 0x0000001400087202 */ /* 0x000fe40000000f00 */
[----:B------:R-:W-:Y:S01]  /*0860*/  MOV R9, R21 ;  /* 0x0000001500097202 */ /* 0x000fe20000000f00 */
[----:B------:R-:W-:Y:S05]  /*0870*/  BRA `(.L_x_3277) ;  /* 0x0000013000007947 */ /* 0x000fea0003800000 */
.L_x_3276:
        /* <DEDUP_REMOVED lines=19> */
.L_x_3277:
[----:B------:R-:W-:Y:S05]  /*09b0*/  BSYNC B0 ;  /* 0x0000000000007941 */ /* 0x000fea0003800000 */
.L_x_3275:
        /* <DEDUP_REMOVED lines=100> */
[----:B------:R-:W-:Y:S05]  /*1000*/  CALL.REL.NOINC `($__internal_23_$__cuda_sm20_div_s64) ;  /* 0x00003a7000007944 */ /* 0x000fea0003c00000 */
[----:B------:R-:W-:Y:S02]  /*1010*/  MOV R40, R20 ;  /* 0x0000001400287202 */ /* 0x000fe40000000f00 */
[----:B------:R-:W-:Y:S01]  /*1020*/  MOV R41, R21 ;  /* 0x0000001500297202 */ /* 0x000fe20000000f00 */
[----:B------:R-:W-:Y:S05]  /*1030*/  BRA `(.L_x_3280) ;  /* 0x0000013000007947 */ /* 0x000fea0003800000 */
.L_x_3279:
        /* <DEDUP_REMOVED lines=19> */
.L_x_3280:
[----:B------:R-:W-:Y:S05]  /*1170*/  BSYNC B0 ;  /* 0x0000000000007941 */ /* 0x000fea0003800000 */
.L_x_3278:
        /* <DEDUP_REMOVED lines=103> */
[----:B------:R-:W-:Y:S05]  /*17f0*/  CALL.REL.NOINC `($__internal_23_$__cuda_sm20_div_s64) ;  /* 0x0000328000007944 */ /* 0x000fea0003c00000 */
[----:B------:R-:W-:Y:S02]  /*1800*/  MOV R42, R20 ;  /* 0x00000014002a7202 */ /* 0x000fe40000000f00 */
[----:B------:R-:W-:Y:S01]  /*1810*/  MOV R43, R21 ;  /* 0x00000015002b7202 */ /* 0x000fe20000000f00 */
[----:B------:R-:W-:Y:S05]  /*1820*/  BRA `(.L_x_3283) ;  /* 0x0000013000007947 */ /* 0x000fea0003800000 */
.L_x_3282:
        /* <DEDUP_REMOVED lines=19> */
.L_x_3283:
[----:B------:R-:W-:Y:S05]  /*1960*/  BSYNC B0 ;  /* 0x0000000000007941 */ /* 0x000fea0003800000 */
.L_x_3281:
        /* <DEDUP_REMOVED lines=161> */
[----:B------:R-:W-:Y:S05]  /*2380*/  CALL.REL.NOINC `($__internal_23_$__cuda_sm20_div_s64) ;  /* 0x000026f000007944 */ /* 0x000fea0003c00000 */
        /* <DEDUP_REMOVED lines=9> */
.L_x_3288:
        /* <DEDUP_REMOVED lines=22> */
.L_x_3289:
[----:B------:R-:W-:Y:S05]  /*2580*/  BSYNC B0 ;  /* 0x0000000000007941 */ /* 0x000fea0003800000 */
.L_x_3287:
        /* <DEDUP_REMOVED lines=19> */
.L_x_3291:
        /* <DEDUP_REMOVED lines=22> */
.L_x_3292:
[----:B------:R-:W-:Y:S05]  /*2820*/  BSYNC B0 ;  /* 0x0000000000007941 */ /* 0x000fea0003800000 */
.L_x_3290:
        /* <DEDUP_REMOVED lines=11> */
[----:B------:R-:W-:Y:S05]  /*28e0*/  CALL.REL.NOINC `($__internal_23_$__cuda_sm20_div_s64) ;  /* 0x0000219000007944 */ /* 0x000fea0003c00000 */
[----:B------:R-:W-:-:S04]  /*28f0*/  IADD3 R23, P0, RZ, -R20, RZ ;  /* 0x80000014ff177210 */ /* 0x000fc80007f1e0ff */
[----:B------:R-:W-:Y:S01]  /*2900*/  IADD3.X R19, RZ, ~R21, RZ, P0, !PT ;  /* 0x80000015ff137210 */ /* 0x000fe200007fe4ff */
[----:B------:R-:W-:-:S04]  /*2910*/  IMAD.WIDE.U32 R44, R4, R23, R44 ;  /* 0x00000017042c7225 */ /* 0x000fc800078e002c */
[----:B------:R-:W-:-:S04]  /*2920*/  IMAD R19, R19, R4, RZ ;  /* 0x0000000413137224 */ /* 0x000fc800078e02ff */
[----:B------:R-:W-:-:S05]  /*2930*/  IMAD R0, R0, R23, R19 ;  /* 0x0000001700007224 */ /* 0x000fca00078e0213 */
[----:B------:R-:W-:Y:S01]  /*2940*/  IADD3 R0, R45, R0, RZ ;  /* 0x000000002d007210 */ /* 0x000fe20007ffe0ff */
[----:B------:R-:W-:Y:S05]  /*2950*/  BRA `(.L_x_3295) ;  /* 0x0000016000007947 */ /* 0x000fea0003800000 */
.L_x_3294:
        /* <DEDUP_REMOVED lines=22> */
.L_x_3295:
[----:B------:R-:W-:Y:S05]  /*2ac0*/  BSYNC B0 ;  /* 0x0000000000007941 */ /* 0x000fea0003800000 */
.L_x_3293:
        /* <DEDUP_REMOVED lines=38> */
[----:B------:R-:W-:Y:S05]  /*2d30*/  CALL.REL.NOINC `($__internal_23_$__cuda_sm20_div_s64) ;  /* 0x00001d4000007944 */ /* 0x000fea0003c00000 */
        /* <DEDUP_REMOVED lines=12> */
.L_x_3297:
        /* <DEDUP_REMOVED lines=23> */
.L_x_3298:
[----:B------:R-:W-:Y:S05]  /*2f70*/  BSYNC B0 ;  /* 0x0000000000007941 */ /* 0x000fea0003800000 */
.L_x_3296:
        /* <DEDUP_REMOVED lines=18> */
.L_x_3300:
        /* <DEDUP_REMOVED lines=22> */
.L_x_3301:
[----:B------:R-:W-:Y:S05]  /*3200*/  BSYNC B0 ;  /* 0x0000000000007941 */ /* 0x000fea0003800000 */
.L_x_3299:
        /* <DEDUP_REMOVED lines=22> */
.L_x_3303:
        /* <DEDUP_REMOVED lines=23> */
.L_x_3304:
[----:B------:R-:W-:Y:S05]  /*34e0*/  BSYNC B0 ;  /* 0x0000000000007941 */ /* 0x000fea0003800000 */
.L_x_3302:
        /* <DEDUP_REMOVED lines=38> */
.L_x_3306:
        /* <DEDUP_REMOVED lines=23> */
.L_x_3307:
[----:B------:R-:W-:Y:S05]  /*38c0*/  BSYNC B0 ;  /* 0x0000000000007941 */ /* 0x000fea0003800000 */
.L_x_3305:
        /* <DEDUP_REMOVED lines=29> */
.L_x_3309:
        /* <DEDUP_REMOVED lines=23> */
.L_x_3310:
[----:B------:R-:W-:Y:S05]  /*3c10*/  BSYNC B0 ;  /* 0x0000000000007941 */ /* 0x000fea0003800000 */
.L_x_3308:
        /* <DEDUP_REMOVED lines=20> */
.L_x_3286:
[----:B------:R-:W-:-:S04]  /*3d60*/  LEA R2, P0, R40, c[0x0][0x200], 0x2 ;  /* 0x0000800028027a11 */ /* 0x000fc800078010ff */
[----:B------:R-:W-:-:S05]  /*3d70*/  LEA.HI.X R3, R40, c[0x0][0x204], R41, 0x2, P0 ;  /* 0x0000810028037a11 */ /* 0x000fca00000f1429 */
[----:B------:R0:W-:Y:S04]  /*3d80*/  STG.E [R2.64], R31 ;  /* 0x0000001f02007986 */ /* 0x0001e8000c101908 */
.L_x_3285:
[----:B------:R-:W-:Y:S05]  /*3d90*/  BSYNC B1 ;  /* 0x0000000000017941 */ /* 0x000fea0003800000 */
.L_x_3284:
        /* <DEDUP_REMOVED lines=54> */
.L_x_3313:
        /* <DEDUP_REMOVED lines=37> */
.L_x_3312:
        /* <DEDUP_REMOVED lines=25> */
.L_x_3314:
[----:B------:R-:W-:-:S13]  /*44e0*/  ISETP.LT.OR P4, PT, R14, c[0x0][0x314], P4 ;  /* 0x0000c5000e007a0c */ /* 0x000fda0002781670 */
[----:B------:R-:W-:Y:S05]  /*44f0*/  @!P4 BRA `(.L_x_3311) ;  /* 0x000000a00000c947 */ /* 0x000fea0003800000 */
[----:B------:R-:W-:Y:S01]  /*4500*/  ISETP.GE.AND P0, PT, R7, R16, PT ;  /* 0x000000100700720c */ /* 0x000fe20003f06270 */
[----:B------:R-:W-:-:S12]  /*4510*/  BSSY B0, `(.L_x_3315) ;  /* 0x0000003000007945 */ /* 0x000fd80003800000 */
[----:B------:R-:W-:Y:S05]  /*4520*/  @P0 BRA `(.L_x_3316) ;  /* 0x0000001000000947 */ /* 0x000fea0003800000 */
[----:B------:R0:W5:Y:S02]  /*4530*/  LDG.E.128 R8, [R22.64] ;  /* 0x0000000816087981 */ /* 0x000164000c1e1d00 */
.L_x_3316:
[----:B------:R-:W-:Y:S05]  /*4540*/  BSYNC B0 ;  /* 0x0000000000007941 */ /* 0x000fea0003800000 */
.L_x_3315:
[----:B------:R-:W1:Y:S02]  /*4550*/  LDS R5, [R6] ;  /* 0x0000000006057984 */ /* 0x000e640000000800 */
[C---:B-1---5:R-:W-:Y:S02]  /*4560*/  FFMA.FTZ R4, R5.reuse, R8, R4 ;  /* 0x0000000805047223 */ /* 0x062fe40000010004 */
[C---:B------:R-:W-:Y:S02]  /*4570*/  FFMA.FTZ R3, R5.reuse, R9, R3 ;  /* 0x0000000905037223 */ /* 0x040fe40000010003 */
[C---:B------:R-:W-:Y:S02]  /*4580*/  FFMA.FTZ R2, R5.reuse, R10, R2 ;  /* 0x0000000a05027223 */ /* 0x040fe40000010002 */
[----:B------:R-:W-:Y:S02]  /*4590*/  FFMA.FTZ R0, R5, R11, R0 ;  /* 0x0000000b05007223 */ /* 0x000fe40000010000 */
.L_x_3311:
        /* <DEDUP_REMOVED lines=78> */
        .weak           $__internal_23_$__cuda_sm20_div_s64
        .type           $__internal_23_$__cuda_sm20_div_s64,@function
        .size           $__internal_23_$__cuda_sm20_div_s64,(.L_x_5171 - $__internal_23_$__cuda_sm20_div_s64)
$__internal_23_$__cuda_sm20_div_s64:
        /* <DEDUP_REMOVED lines=83> */
[----:B------:R-:W-:Y:S05]  /*4fb0*/  RET.REL.NODEC R22 `(_ZN5flash32flash_fwd_splitkv_combine_kernelI23Flash_fwd_kernel_traitsILi32ELi64ELi128ELi4ELb0ELb0EN7cutlass10bfloat16_tE19Flash_kernel_traitsILi32ELi64ELi128ELi4ES3_EELi16ELi5ELb1EEEvNS_16Flash_fwd_paramsE) ;  /* 0xffffb04016007950 */ /* 0x000fea0003c3ffff */
.L_x_3317:
        /* <DEDUP_REMOVED lines=12> */
.L_x_5171:


//--------------------- .text._ZN5flash32flash_fwd_splitkv_combine_kernelI23Flash_fwd_kernel_traitsILi32ELi64ELi128ELi4ELb0ELb0EN7cutlass10bfloat16_tE19Flash_kernel_traitsILi32ELi64ELi128ELi4ES3_EELi16ELi4ELb1EEEvNS_16Flash_fwd_paramsE --------------------------
	.section	.text._ZN5flash32flash_fwd_splitkv_combine_kernelI23Flash_fwd_kernel_traitsILi32ELi64ELi128ELi4ELb0ELb0EN7cutlass10bfloat16_tE19Flash_kernel_traitsILi32ELi64ELi128ELi4ES3_EELi16ELi4ELb1EEEvNS_16Flash_fwd_paramsE,"ax",@progbits
	.sectioninfo	@"SHI_REGISTERS=58"
	.align	128
        .global         _ZN5flash32flash_fwd_splitkv_combine_kernelI23Flash_fwd_kernel_traitsILi32ELi64ELi128ELi4ELb0ELb0EN7cutlass10bfloat16_tE19Flash_kernel_traitsILi32ELi64ELi128ELi4ES3_EELi16ELi4ELb1EEEvNS_16Flash_fwd_paramsE
        .type           _ZN5flash32flash_fwd_splitkv_combine_kernelI23Flash_fwd_kernel_traitsILi32ELi64ELi128ELi4ELb0ELb0EN7cutlass10bfloat16_tE19Flash_kernel_traitsILi32ELi64ELi128ELi4ES3_EELi16ELi4ELb1EEEvNS_16Flash_fwd_paramsE,@function
        .size           _ZN5flash32flash_fwd_splitkv_combine_kernelI23Flash_fwd_kernel_traitsILi32ELi64ELi128ELi4ELb0ELb0EN7cutlass10bfloat16_tE19Flash_kernel_traitsILi32ELi64ELi128ELi4ES3_EELi16ELi4ELb1EEEvNS_16Flash_fwd_paramsE,(.L_x_5172 - _ZN5flash32flash_fwd_splitkv_combine_kernelI23Flash_fwd_kernel_traitsILi32ELi64ELi128ELi4ELb0ELb0EN7cutlass10bfloat16_tE19Flash_kernel_traitsILi32ELi64ELi128ELi4ES3_EELi16ELi4ELb1EEEvNS_16Flash_fwd_paramsE)
        .other          _ZN5flash32flash_fwd_splitkv_combine_kernelI23Flash_fwd_kernel_traitsILi32ELi64ELi128ELi4ELb0ELb0EN7cutlass10bfloat16_tE19Flash_kernel_traitsILi32ELi64ELi128ELi4ES3_EELi16ELi4ELb1EEEvNS_16Flash_fwd_paramsE,@"STO_CUDA_ENTRY STV_DEFAULT"
_ZN5flash32flash_fwd_splitkv_combine_kernelI23Flash_fwd_kernel_traitsILi32ELi64ELi128ELi4ELb0ELb0EN7cutlass10bfloat16_tE19Flash_kernel_traitsILi32ELi64ELi128ELi4ES3_EELi16ELi4ELb1EEEvNS_16Flash_fwd_paramsE:
.text._ZN5flash32flash_fwd_splitkv_combine_kernelI23Flash_fwd_kernel_traitsILi32ELi64ELi128ELi4ELb0ELb0EN7cutlass10bfloat16_tE19Flash_kernel_traitsILi32ELi64ELi128ELi4ES3_EELi16ELi4ELb1EEEvNS_16Flash_fwd_paramsE:
        /* <DEDUP_REMOVED lines=23> */
[----:B------:R-:W-:Y:S05]  /*0170*/  CALL.REL.NOINC `($__internal_24_$__cuda_sm20_div_s64) ;  /* 0x000045a000007944 */ /* 0x000fea0003c00000 */
[----:B------:R-:W-:Y:S05]  /*0180*/  BRA `(.L_x_3319) ;  /* 0x0000013000007947 */ /* 0x000fea0003800000 */
.L_x_3318:
        /* <DEDUP_REMOVED lines=19> */
.L_x_3319:
        /* <DEDUP_REMOVED lines=11> */
[----:B------:R-:W-:Y:S05]  /*0370*/  CALL.REL.NOINC `($__internal_24_$__cuda_sm20_div_s64) ;  /* 0x000043a000007944 */ /* 0x000fea0003c00000 */
[----:B------:R-:W-:Y:S02]  /*0380*/  MOV R32, R20 ;  /* 0x0000001400207202 */ /* 0x000fe40000000f00 */
[----:B------:R-:W-:Y:S01]  /*0390*/  MOV R33, R21 ;  /* 0x0000001500217202 */ /* 0x000fe20000000f00 */
[----:B------:R-:W-:Y:S05]  /*03a0*/  BRA `(.L_x_3322) ;  /* 0x0000013000007947 */ /* 0x000fea0003800000 */
.L_x_3321:
        /* <DEDUP_REMOVED lines=19> */
.L_x_3322:
[----:B------:R-:W-:Y:S05]  /*04e0*/  BSYNC B0 ;  /* 0x0000000000007941 */ /* 0x000fea0003800000 */
.L_x_3320:
        /* <DEDUP_REMOVED lines=42> */
.L_x_3324:
        /* <DEDUP_REMOVED lines=19> */
.L_x_3325:
[----:B------:R-:W-:Y:S05]  /*08c0*/  BSYNC B0 ;  /* 0x0000000000007941 */ /* 0x000fea0003800000 */
.L_x_3323:
        /* <DEDUP_REMOVED lines=73> */
[----:B------:R-:W-:Y:S02]  /*0d60*/  MOV R40, R20 ;  /* 0x0000001400287202 */ /* 0x000fe40000000f00 */
[----:B------:R-:W-:Y:S01]  /*0d70*/  MOV R41, R21 ;  /* 0x0000001500297202 */ /* 0x000fe20000000f00 */
[----:B------:R-:W-:Y:S05]  /*0d80*/  BRA `(.L_x_3328) ;  /* 0x0000013000007947 */ /* 0x000fea0003800000 */
.L_x_3327:
        /* <DEDUP_REMOVED lines=19> */
.L_x_3328:
[----:B------:R-:W-:Y:S05]  /*0ec0*/  BSYNC B0 ;  /* 0x0000000000007941 */ /* 0x000fea0003800000 */
.L_x_3326:
        /* <DEDUP_REMOVED lines=41> */
.L_x_3330:
        /* <DEDUP_REMOVED lines=19> */
.L_x_3331:
[----:B------:R-:W-:Y:S05]  /*1290*/  BSYNC B0 ;  /* 0x0000000000007941 */ /* 0x000fea0003800000 */
.L_x_3329:
        /* <DEDUP_REMOVED lines=228> */
[----:B------:R-:W-:Y:S05]  /*20e0*/  CALL.REL.NOINC `($__internal_24_$__cuda_sm20_div_s64) ;  /* 0x0000263000007944 */ /* 0x000fea0003c00000 */
        /* <DEDUP_REMOVED lines=9> */
.L_x_3336:
        /* <DEDUP_REMOVED lines=22> */
.L_x_3337:
[----:B------:R-:W-:Y:S05]  /*22e0*/  BSYNC B0 ;  /* 0x0000000000007941 */ /* 0x000fea0003800000 */
.L_x_3335:
        /* <DEDUP_REMOVED lines=19> */
.L_x_3339:
        /* <DEDUP_REMOVED lines=22> */
.L_x_3340:
[----:B------:R-:W-:Y:S05]  /*2580*/  BSYNC B0 ;  /* 0x0000000000007941 */ /* 0x000fea0003800000 */
.L_x_3338:
        /* <DEDUP_REMOVED lines=11> */
[----:B------:R-:W-:Y:S05]  /*2640*/  CALL.REL.NOINC `($__internal_24_$__cuda_sm20_div_s64) ;  /* 0x000020d000007944 */ /* 0x000fea0003c00000 */
[----:B------:R-:W-:-:S04]  /*2650*/  IADD3 R19, P0, RZ, -R20, RZ ;  /* 0x80000014ff137210 */ /* 0x000fc80007f1e0ff */
[----:B------:R-:W-:Y:S01]  /*2660*/  IADD3.X R18, RZ, ~R21, RZ, P0, !PT ;  /* 0x80000015ff127210 */ /* 0x000fe200007fe4ff */
[----:B------:R-:W-:-:S04]  /*2670*/  IMAD.WIDE.U32 R42, R5, R19, R42 ;  /* 0x00000013052a7225 */ /* 0x000fc800078e002a */
[----:B------:R-:W-:-:S04]  /*2680*/  IMAD R18, R18, R5, RZ ;  /* 0x0000000512127224 */ /* 0x000fc800078e02ff */
[----:B------:R-:W-:-:S05]  /*2690*/  IMAD R4, R4, R19, R18 ;  /* 0x0000001304047224 */ /* 0x000fca00078e0212 */
[----:B------:R-:W-:Y:S01]  /*26a0*/  IADD3 R4, R43, R4, RZ ;  /* 0x000000042b047210 */ /* 0x000fe20007ffe0ff */
[----:B------:R-:W-:Y:S05]  /*26b0*/  BRA `(.L_x_3343) ;  /* 0x0000016000007947 */ /* 0x000fea0003800000 */
.L_x_3342:
        /* <DEDUP_REMOVED lines=22> */
.L_x_3343:
[----:B------:R-:W-:Y:S05]  /*2820*/  BSYNC B0 ;  /* 0x0000000000007941 */ /* 0x000fea0003800000 */
.L_x_3341:
        /* <DEDUP_REMOVED lines=38> */
[----:B------:R-:W-:Y:S05]  /*2a90*/  CALL.REL.NOINC `($__internal_24_$__cuda_sm20_div_s64) ;  /* 0x00001c8000007944 */ /* 0x000fea0003c00000 */
        /* <DEDUP_REMOVED lines=12> */
.L_x_3345:
        /* <DEDUP_REMOVED lines=23> */
.L_x_3346:
[----:B------:R-:W-:Y:S05]  /*2cd0*/  BSYNC B0 ;  /* 0x0000000000007941 */ /* 0x000fea0003800000 */
.L_x_3344:
        /* <DEDUP_REMOVED lines=18> */
.L_x_3348:
        /* <DEDUP_REMOVED lines=22> */
.L_x_3349:
[----:B------:R-:W-:Y:S05]  /*2f60*/  BSYNC B0 ;  /* 0x0000000000007941 */ /* 0x000fea0003800000 */
.L_x_3347:
        /* <DEDUP_REMOVED lines=22> */
.L_x_3351:
        /* <DEDUP_REMOVED lines=23> */
.L_x_3352:
[----:B------:R-:W-:Y:S05]  /*3240*/  BSYNC B0 ;  /* 0x0000000000007941 */ /* 0x000fea0003800000 */
.L_x_3350:
        /* <DEDUP_REMOVED lines=38> */
.L_x_3354:
        /* <DEDUP_REMOVED lines=23> */
.L_x_3355:
[----:B------:R-:W-:Y:S05]  /*3620*/  BSYNC B0 ;  /* 0x0000000000007941 */ /* 0x000fea0003800000 */
.L_x_3353:
        /* <DEDUP_REMOVED lines=29> */
.L_x_3357:
        /* <DEDUP_REMOVED lines=23> */
.L_x_3358:
[----:B------:R-:W-:Y:S05]  /*3970*/  BSYNC B0 ;  /* 0x0000000000007941 */ /* 0x000fea0003800000 */
.L_x_3356:
        /* <DEDUP_REMOVED lines=20> */
.L_x_3334:
[----:B------:R-:W-:-:S04]  /*3ac0*/  LEA R2, P0, R38, c[0x0][0x200], 0x2 ;  /* 0x0000800026027a11 */ /* 0x000fc800078010ff */
[----:B------:R-:W-:-:S05]  /*3ad0*/  LEA.HI.X R3, R38, c[0x0][0x204], R39, 0x2, P0 ;  /* 0x0000810026037a11 */ /* 0x000fca00000f1427 */
[----:B------:R0:W-:Y:S04]  /*3ae0*/  STG.E [R2.64], R32 ;  /* 0x0000002002007986 */ /* 0x0001e8000c10190a */
.L_x_3333:
[----:B------:R-:W-:Y:S05]  /*3af0*/  BSYNC B1 ;  /* 0x0000000000017941 */ /* 0x000fea0003800000 */
.L_x_3332:
        /* <DEDUP_REMOVED lines=42> */
.L_x_3361:
        /* <DEDUP_REMOVED lines=37> */
.L_x_3360:
        /* <DEDUP_REMOVED lines=25> */
.L_x_3362:
[----:B------:R-:W-:-:S13]  /*4180*/  ISETP.LT.OR P4, PT, R14, c[0x0][0x314], P4 ;  /* 0x0000c5000e007a0c */ /* 0x000fda0002781670 */
[----:B------:R-:W-:Y:S05]  /*4190*/  @!P4 BRA `(.L_x_3359) ;  /* 0x000000a00000c947 */ /* 0x000fea0003800000 */
[----:B------:R-:W-:Y:S01]  /*41a0*/  ISETP.GE.AND P0, PT, R7, R16, PT ;  /* 0x000000100700720c */ /* 0x000fe20003f06270 */
[----:B------:R-:W-:-:S12]  /*41b0*/  BSSY B0, `(.L_x_3363) ;  /* 0x0000003000007945 */ /* 0x000fd80003800000 */
[----:B------:R-:W-:Y:S05]  /*41c0*/  @P0 BRA `(.L_x_3364) ;  /* 0x0000001000000947 */ /* 0x000fea0003800000 */
[----:B------:R0:W5:Y:S02]  /*41d0*/  LDG.E.128 R8, [R22.64] ;  /* 0x0000000a16087981 */ /* 0x000164000c1e1d00 */
.L_x_3364:
[----:B------:R-:W-:Y:S05]  /*41e0*/  BSYNC B0 ;  /* 0x0000000000007941 */ /* 0x000fea0003800000 */
.L_x_3363:
[----:B------:R-:W1:Y:S02]  /*41f0*/  LDS R5, [R6] ;  /* 0x0000000006057984 */ /* 0x000e640000000800 */
[C---:B-1---5:R-:W-:Y:S02]  /*4200*/  FFMA.FTZ R4, R5.reuse, R8, R4 ;  /* 0x0000000805047223 */ /* 0x062fe40000010004 */
[C---:B------:R-:W-:Y:S02]  /*4210*/  FFMA.FTZ R3, R5.reuse, R9, R3 ;  /* 0x0000000905037223 */ /* 0x040fe40000010003 */
[C---:B------:R-:W-:Y:S02]  /*4220*/  FFMA.FTZ R2, R5.reuse, R10, R2 ;  /* 0x0000000a05027223 */ /* 0x040fe40000010002 */
[----:B------:R-:W-:Y:S02]  /*4230*/  FFMA.FTZ R0, R5, R11, R0 ;  /* 0x0000000b05007223 */ /* 0x000fe40000010000 */
.L_x_3359:
        /* <DEDUP_REMOVED lines=78> */
        .weak           $__internal_24_$__cuda_sm20_div_s64
        .type           $__internal_24_$__cuda_sm20_div_s64,@function
        .size           $__internal_24_$__cuda_sm20_div_s64,(.L_x_5172 - $__internal_24_$__cuda_sm20_div_s64)
$__internal_24_$__cuda_sm20_div_s64:
        /* <DEDUP_REMOVED lines=83> */
[----:B------:R-:W-:Y:S05]  /*4c50*/  RET.REL.NODEC R22 `(_ZN5flash32flash_fwd_splitkv_combine_kernelI23Flash_fwd_kernel_traitsILi32ELi64ELi128ELi4ELb0ELb0EN7cutlass10bfloat16_tE19Flash_kernel_traitsILi32ELi64ELi128ELi4ES3_EELi16ELi4ELb1EEEvNS_16Flash_fwd_paramsE) ;  /* 0xffffb3a016007950 */ /* 0x000fea0003c3ffff */
.L_x_3365:
        /* <DEDUP_REMOVED lines=10> */
.L_x_5172:


//--------------------- .text._ZN5flash32flash_fwd_splitkv_combine_kernelI23Flash_fwd_kernel_traitsILi32ELi64ELi128ELi4ELb0ELb0EN7cutlass10bfloat16_tE19Flash_kernel_traitsILi32ELi64ELi128ELi4ES3_EELi16ELi3ELb1EEEvNS_16Flash_fwd_paramsE --------------------------
	.section	.text._ZN5flash32flash_fwd_splitkv_combine_kernelI23Flash_fwd_kernel_traitsILi32ELi64ELi128ELi4ELb0ELb0EN7cutlass10bfloat16_tE19Flash_kernel_traitsILi32ELi64ELi128ELi4ES3_EELi16ELi3ELb1EEEvNS_16Flash_fwd_paramsE,"ax",@progbits
	.sectioninfo	@"SHI_REGISTERS=52"
	.align	128
        .global         _ZN5flash32flash_fwd_splitkv_combine_kernelI23Flash_fwd_kernel_traitsILi32ELi64ELi128ELi4ELb0ELb0EN7cutlass10bfloat16_tE19Flash_kernel_traitsILi32ELi64ELi128ELi4ES3_EELi16ELi3ELb1EEEvNS_16Flash_fwd_paramsE
        .type           _ZN5flash32flash_fwd_splitkv_combine_kernelI23Flash_fwd_kernel_traitsILi32ELi64ELi128ELi4ELb0ELb0EN7cutlass10bfloat16_tE19Flash_kernel_traitsILi32ELi64ELi128ELi4ES3_EELi16ELi3ELb1EEEvNS_16Flash_fwd_paramsE,@function
        .size           _ZN5flash32flash_fwd_splitkv_combine_kernelI23Flash_fwd_kernel_traitsILi32ELi64ELi128ELi4ELb0ELb0EN7cutlass10bfloat16_tE19Flash_kernel_traitsILi32ELi64ELi128ELi4ES3_EELi16ELi3ELb1EEEvNS_16Flash_fwd_paramsE,(.L_x_5173 - _ZN5flash32flash_fwd_splitkv_combine_kernelI23Flash_fwd_kernel_traitsILi32ELi64ELi128ELi4ELb0ELb0EN7cutlass10bfloat16_tE19Flash_kernel_traitsILi32ELi64ELi128ELi4ES3_EELi16ELi3ELb1EEEvNS_16Flash_fwd_paramsE)
        .other          _ZN5flash32flash_fwd_splitkv_combine_kernelI23Flash_fwd_kernel_traitsILi32ELi64ELi128ELi4ELb0ELb0EN7cutlass10bfloat16_tE19Flash_kernel_traitsILi32ELi64ELi128ELi4ES3_EELi16ELi3ELb1EEEvNS_16Flash_fwd_paramsE,@"STO_CUDA_ENTRY STV_DEFAULT"
_ZN5flash32flash_fwd_splitkv_combine_kernelI23Flash_fwd_kernel_traitsILi32ELi64ELi128ELi4ELb0ELb0EN7cutlass10bfloat16_tE19Flash_kernel_traitsILi32ELi64ELi128ELi4ES3_EELi16ELi3ELb1EEEvNS_16Flash_fwd_paramsE:
.text._ZN5flash32flash_fwd_splitkv_combine_kernelI23Flash_fwd_kernel_traitsILi32ELi64ELi128ELi4ELb0ELb0EN7cutlass10bfloat16_tE19Flash_kernel_traitsILi32ELi64ELi128ELi4ES3_EELi16ELi3ELb1EEEvNS_16Flash_fwd_paramsE:
        /* <DEDUP_REMOVED lines=23> */
[----:B------:R-:W-:Y:S05]  /*0170*/  CALL.REL.NOINC `($__internal_25_$__cuda_sm20_div_s64) ;  /* 0x0000450000007944 */ /* 0x000fea0003c00000 */
[----:B------:R-:W-:Y:S05]  /*0180*/  BRA `(.L_x_3367) ;  /* 0x0000013000007947 */ /* 0x000fea0003800000 */
.L_x_3366:
        /* <DEDUP_REMOVED lines=19> */
.L_x_3367:
        /* <DEDUP_REMOVED lines=12> */
[----:B------:R-:W-:Y:S05]  /*0380*/  CALL.REL.NOINC `($__internal_25_$__cuda_sm20_div_s64) ;  /* 0x000042f000007944 */ /* 0x000fea0003c00000 */
[----:B------:R-:W-:Y:S02]  /*0390*/  MOV R28, R20 ;  /* 0x00000014001c7202 */ /* 0x000fe40000000f00 */
[----:B------:R-:W-:Y:S01]  /*03a0*/  MOV R29, R21 ;  /* 0x00000015001d7202 */ /* 0x000fe20000000f00 */
[----:B------:R-:W-:Y:S05]  /*03b0*/  BRA `(.L_x_3370) ;  /* 0x0000013000007947 */ /* 0x000fea0003800000 */
.L_x_3369:
        /* <DEDUP_REMOVED lines=19> */
.L_x_3370:
[----:B------:R-:W-:Y:S05]  /*04f0*/  BSYNC B0 ;  /* 0x0000000000007941 */ /* 0x000fea0003800000 */
.L_x_3368:
        /* <DEDUP_REMOVED lines=43> */
.L_x_3372:
        /* <DEDUP_REMOVED lines=19> */
.L_x_3373:
[----:B------:R-:W-:Y:S05]  /*08e0*/  BSYNC B0 ;  /* 0x0000000000007941 */ /* 0x000fea0003800000 */
.L_x_3371:
        /* <DEDUP_REMOVED lines=74> */
[----:B------:R-:W-:Y:S02]  /*0d90*/  MOV R32, R20 ;  /* 0x0000001400207202 */ /* 0x000fe40000000f00 */
[----:B------:R-:W-:Y:S01]  /*0da0*/  MOV R33, R21 ;  /* 0x0000001500217202 */ /* 0x000fe20000000f00 */
[----:B------:R-:W-:Y:S05]  /*0db0*/  BRA `(.L_x_3376) ;  /* 0x0000013000007947 */ /* 0x000fea0003800000 */
.L_x_3375:
        /* <DEDUP_REMOVED lines=19> */
.L_x_3376:
[----:B------:R-:W-:Y:S05]  /*0ef0*/  BSYNC B0 ;  /* 0x0000000000007941 */ /* 0x000fea0003800000 */
.L_x_3374:
        /* <DEDUP_REMOVED lines=42> */
.L_x_3378:
        /* <DEDUP_REMOVED lines=19> */
.L_x_3379:
[----:B------:R-:W-:Y:S05]  /*12d0*/  BSYNC B0 ;  /* 0x0000000000007941 */ /* 0x000fea0003800000 */
.L_x_3377:
        /* <DEDUP_REMOVED lines=131> */
.L_x_3381:
[----:B------:R-:W-:Y:S05]  /*1b10*/  BSYNC B0 ;  /* 0x0000000000007941 */ /* 0x000fea0003800000 */
.L_x_3380:
        /* <DEDUP_REMOVED lines=91> */
.L_x_3386:
        /* <DEDUP_REMOVED lines=22> */
.L_x_3387:
[----:B------:R-:W-:Y:S05]  /*2230*/  BSYNC B0 ;  /* 0x0000000000007941 */ /* 0x000fea0003800000 */
.L_x_3385:
[----:B------:R-:W-:Y:S01]  /*2240*/  LOP3.LUT R19, R17, R0, RZ, 0xfc, !PT ;  /* 0x0000000011137212 */ /* 0x000fe200078efcff */
[----:B------:R-:W-:Y:S03]  /*2250*/  BSSY B0, `(.L_x_3388) ;  /* 0x0000028000007945 */ /* 0x000fe60003800000 */
[----:B------:R-:W-:-:S13]  /*2260*/  ISETP.NE.U32.AND P0, PT, R19, RZ, PT ;  /* 0x000000ff1300720c */ /* 0x000fda0003f05070 */
[----:B------:R-:W-:Y:S05]  /*2270*/  @!P0 BRA `(.L_x_3389) ;  /* 0x000000f000008947 */ /* 0x000fea0003800000 */
[----:B------:R-:W-:Y:S01]  /*2280*/  IMAD.MOV.U32 R24, RZ, RZ, R30 ;  /* 0x000000ffff187224 */ /* 0x000fe200078e001e */
[----:B------:R-:W-:Y:S02]  /*2290*/  MOV R23, R0 ;  /* 0x0000000000177202 */ /* 0x000fe40000000f00 */
[----:B------:R-:W-:Y:S02]  /*22a0*/  MOV R22, 0x22c0 ;  /* 0x000022c000167802 */ /* 0x000fe40000000f00 */
[----:B------:R-:W-:Y:S05]  /*22b0*/  CALL.REL.NOINC `($__internal_25_$__cuda_sm20_div_s64) ;  /* 0x000023c000007944 */ /* 0x000fea0003c00000 */
        /* <DEDUP_REMOVED lines=11> */
.L_x_3389:
        /* <DEDUP_REMOVED lines=22> */
.L_x_3390:
[----:B------:R-:W-:Y:S05]  /*24d0*/  BSYNC B0 ;  /* 0x0000000000007941 */ /* 0x000fea0003800000 */
.L_x_3388:
        /* <DEDUP_REMOVED lines=11> */
[----:B------:R-:W-:Y:S05]  /*2590*/  CALL.REL.NOINC `($__internal_25_$__cuda_sm20_div_s64) ;  /* 0x000020e000007944 */ /* 0x000fea0003c00000 */
[----:B------:R-:W-:-:S04]  /*25a0*/  IADD3 R17, P0, RZ, -R20, RZ ;  /* 0x80000014ff117210 */ /* 0x000fc80007f1e0ff */
[----:B------:R-:W-:Y:S01]  /*25b0*/  IADD3.X R18, RZ, ~R21, RZ, P0, !PT ;  /* 0x80000015ff127210 */ /* 0x000fe200007fe4ff */
[----:B------:R-:W-:-:S04]  /*25c0*/  IMAD.WIDE.U32 R36, R5, R17, R36 ;  /* 0x0000001105247225 */ /* 0x000fc800078e0024 */
[----:B------:R-:W-:-:S04]  /*25d0*/  IMAD R18, R18, R5, RZ ;  /* 0x0000000512127224 */ /* 0x000fc800078e02ff */
[----:B------:R-:W-:-:S05]  /*25e0*/  IMAD R4, R4, R17, R18 ;  /* 0x0000001104047224 */ /* 0x000fca00078e0212 */
[----:B------:R-:W-:Y:S01]  /*25f0*/  IADD3 R4, R37, R4, RZ ;  /* 0x0000000425047210 */ /* 0x000fe20007ffe0ff */
[----:B------:R-:W-:Y:S05]  /*2600*/  BRA `(.L_x_3393) ;  /* 0x0000016000007947 */ /* 0x000fea0003800000 */
.L_x_3392:
        /* <DEDUP_REMOVED lines=22> */
.L_x_3393:
[----:B------:R-:W-:Y:S05]  /*2770*/  BSYNC B0 ;  /* 0x0000000000007941 */ /* 0x000fea0003800000 */
.L_x_3391:
        /* <DEDUP_REMOVED lines=38> */
[----:B------:R-:W-:Y:S05]  /*29e0*/  CALL.REL.NOINC `($__internal_25_$__cuda_sm20_div_s64) ;  /* 0x00001c9000007944 */ /* 0x000fea0003c00000 */
        /* <DEDUP_REMOVED lines=12> */
.L_x_3395:
        /* <DEDUP_REMOVED lines=23> */
.L_x_3396:
[----:B------:R-:W-:Y:S05]  /*2c20*/  BSYNC B0 ;  /* 0x0000000000007941 */ /* 0x000fea0003800000 */
.L_x_3394:
        /* <DEDUP_REMOVED lines=19> */
.L_x_3398:
        /* <DEDUP_REMOVED lines=22> */
.L_x_3399:
[----:B------:R-:W-:Y:S05]  /*2ec0*/  BSYNC B0 ;  /* 0x0000000000007941 */ /* 0x000fea0003800000 */
.L_x_3397:
        /* <DEDUP_REMOVED lines=20> */
.L_x_3401:
        /* <DEDUP_REMOVED lines=23> */
.L_x_3402:
[----:B------:R-:W-:Y:S05]  /*3180*/  BSYNC B0 ;  /* 0x0000000000007941 */ /* 0x000fea0003800000 */
.L_x_3400:
        /* <DEDUP_REMOVED lines=25> */
[----:B------:R-:W-:Y:S05]  /*3320*/  CALL.REL.NOINC `($__internal_25_$__cuda_sm20_div_s64) ;  /* 0x0000135000007944 */ /* 0x000fea0003c00000 */
        /* <DEDUP_REMOVED lines=12> */
.L_x_3404:
        /* <DEDUP_REMOVED lines=23> */
.L_x_3405:
[----:B------:R-:W-:Y:S05]  /*3560*/  BSYNC B0 ;  /* 0x0000000000007941 */ /* 0x000fea0003800000 */
.L_x_3403:
        /* <DEDUP_REMOVED lines=29> */
.L_x_3407:
        /* <DEDUP_REMOVED lines=23> */
.L_x_3408:
[----:B------:R-:W-:Y:S05]  /*38b0*/  BSYNC B0 ;  /* 0x0000000000007941 */ /* 0x000fea0003800000 */
.L_x_3406:
        /* <DEDUP_REMOVED lines=20> */
.L_x_3384:
[----:B------:R-:W-:-:S04]  /*3a00*/  LEA R2, P0, R36, c[0x0][0x200], 0x2 ;  /* 0x0000800024027a11 */ /* 0x000fc800078010ff */
[----:B------:R-:W-:-:S05]  /*3a10*/  LEA.HI.X R3, R36, c[0x0][0x204], R37, 0x2, P0 ;  /* 0x0000810024037a11 */ /* 0x000fca00000f1425 */
[----:B------:R0:W-:Y:S04]  /*3a20*/  STG.E [R2.64], R28 ;  /* 0x0000001c02007986 */ /* 0x0001e8000c10190a */
.L_x_3383:
[----:B------:R-:W-:Y:S05]  /*3a30*/  BSYNC B1 ;  /* 0x0000000000017941 */ /* 0x000fea0003800000 */
.L_x_3382:
        /* <DEDUP_REMOVED lines=44> */
.L_x_3411:
        /* <DEDUP_REMOVED lines=37> */
.L_x_3410:
        /* <DEDUP_REMOVED lines=25> */
.L_x_3412:
[----:B------:R-:W-:-:S13]  /*40e0*/  ISETP.LT.OR P4, PT, R14, c[0x0][0x314], P4 ;  /* 0x0000c5000e007a0c */ /* 0x000fda0002781670 */
[----:B------:R-:W-:Y:S05]  /*40f0*/  @!P4 BRA `(.L_x_3409) ;  /* 0x000000a00000c947 */ /* 0x000fea0003800000 */
[----:B------:R-:W-:Y:S01]  /*4100*/  ISETP.GE.AND P0, PT, R12, R15, PT ;  /* 0x0000000f0c00720c */ /* 0x000fe20003f06270 */
[----:B------:R-:W-:-:S12]  /*4110*/  BSSY B0, `(.L_x_3413) ;  /* 0x0000003000007945 */ /* 0x000fd80003800000 */
[----:B------:R-:W-:Y:S05]  /*4120*/  @P0 BRA `(.L_x_3414) ;  /* 0x0000001000000947 */ /* 0x000fea0003800000 */
[----:B------:R0:W5:Y:S02]  /*4130*/  LDG.E.128 R8, [R22.64] ;  /* 0x0000000a16087981 */ /* 0x000164000c1e1d00 */
.L_x_3414:
[----:B------:R-:W-:Y:S05]  /*4140*/  BSYNC B0 ;  /* 0x0000000000007941 */ /* 0x000fea0003800000 */
.L_x_3413:
[----:B------:R-:W1:Y:S02]  /*4150*/  LDS R5, [R6] ;  /* 0x0000000006057984 */ /* 0x000e640000000800 */
[C---:B-1---5:R-:W-:Y:S02]  /*4160*/  FFMA.FTZ R4, R5.reuse, R8, R4 ;  /* 0x0000000805047223 */ /* 0x062fe40000010004 */
[C---:B------:R-:W-:Y:S02]  /*4170*/  FFMA.FTZ R3, R5.reuse, R9, R3 ;  /* 0x0000000905037223 */ /* 0x040fe40000010003 */
[C---:B------:R-:W-:Y:S02]  /*4180*/  FFMA.FTZ R2, R5.reuse, R10, R2 ;  /* 0x0000000a05027223 */ /* 0x040fe40000010002 */
[----:B------:R-:W-:Y:S02]  /*4190*/  FFMA.FTZ R0, R5, R11, R0 ;  /* 0x0000000b05007223 */ /* 0x000fe40000010000 */
.L_x_3409:
        /* <DEDUP_REMOVED lines=78> */
        .weak           $__internal_25_$__cuda_sm20_div_s64
        .type           $__internal_25_$__cuda_sm20_div_s64,@function
        .size           $__internal_25_$__cuda_sm20_div_s64,(.L_x_5173 - $__internal_25_$__cuda_sm20_div_s64)
$__internal_25_$__cuda_sm20_div_s64:
        /* <DEDUP_REMOVED lines=83> */
[----:B------:R-:W-:Y:S06]  /*4bb0*/  RET.REL.NODEC R26 `(_ZN5flash32flash_fwd_splitkv_combine_kernelI23Flash_fwd_kernel_traitsILi32ELi64ELi128ELi4ELb0ELb0EN7cutlass10bfloat16_tE19Flash_kernel_traitsILi32ELi64ELi128ELi4ES3_EELi16ELi3ELb1EEEvNS_16Flash_fwd_paramsE) ;  /* 0xffffb4401a007950 */ /* 0x000fec0003c3ffff */
.L_x_3415:
        /* <DEDUP_REMOVED lines=12> */
.L_x_5173:


//--------------------- .text._ZN5flash32flash_fwd_splitkv_combine_kernelI23Flash_fwd_kernel_traitsILi32ELi64ELi128ELi4ELb0ELb0EN7cutlass10bfloat16_tE19Flash_kernel_traitsILi32ELi64ELi128ELi4ES3_EELi16ELi2ELb1EEEvNS_16Flash_fwd_paramsE --------------------------
	.section	.text._ZN5flash32flash_fwd_splitkv_combine_kernelI23Flash_fwd_kernel_traitsILi32ELi64ELi128ELi4ELb0ELb0EN7cutlass10bfloat16_tE19Flash_kernel_traitsILi32ELi64ELi128ELi4ES3_EELi16ELi2ELb1EEEvNS_16Flash_fwd_paramsE,"ax",@progbits
	.sectioninfo	@"SHI_REGISTERS=54"
	.align	128
        .global         _ZN5flash32flash_fwd_splitkv_combine_kernelI23Flash_fwd_kernel_traitsILi32ELi64ELi128ELi4ELb0ELb0EN7cutlass10bfloat16_tE19Flash_kernel_traitsILi32ELi64ELi128ELi4ES3_EELi16ELi2ELb1EEEvNS_16Flash_fwd_paramsE
        .type           _ZN5flash32flash_fwd_splitkv_combine_kernelI23Flash_fwd_kernel_traitsILi32ELi64ELi128ELi4ELb0ELb0EN7cutlass10bfloat16_tE19Flash_kernel_traitsILi32ELi64ELi128ELi4ES3_EELi16ELi2ELb1EEEvNS_16Flash_fwd_paramsE,@function
        .size           _ZN5flash32flash_fwd_splitkv_combine_kernelI23Flash_fwd_kernel_traitsILi32ELi64ELi128ELi4ELb0ELb0EN7cutlass10bfloat16_tE19Flash_kernel_traitsILi32ELi64ELi128ELi4ES3_EELi16ELi2ELb1EEEvNS_16Flash_fwd_paramsE,(.L_x_5174 - _ZN5flash32flash_fwd_splitkv_combine_kernelI23Flash_fwd_kernel_traitsILi32ELi64ELi128ELi4ELb0ELb0EN7cutlass10bfloat16_tE19Flash_kernel_traitsILi32ELi64ELi128ELi4ES3_EELi16ELi2ELb1EEEvNS_16Flash_fwd_paramsE)
        .other          _ZN5flash32flash_fwd_splitkv_combine_kernelI23Flash_fwd_kernel_traitsILi32ELi64ELi128ELi4ELb0ELb0EN7cutlass10bfloat16_tE19Flash_kernel_traitsILi32ELi64ELi128ELi4ES3_EELi16ELi2ELb1EEEvNS_16Flash_fwd_paramsE,@"STO_CUDA_ENTRY STV_DEFAULT"
_ZN5flash32flash_fwd_splitkv_combine_kernelI23Flash_fwd_kernel_traitsILi32ELi64ELi128ELi4ELb0ELb0EN7cutlass10bfloat16_tE19Flash_kernel_traitsILi32ELi64ELi128ELi4ES3_EELi16ELi2ELb1EEEvNS_16Flash_fwd_paramsE:
.text._ZN5flash32flash_fwd_splitkv_combine_kernelI23Flash_fwd_kernel_traitsILi32ELi64ELi128ELi4ELb0ELb0EN7cutlass10bfloat16_tE19Flash_kernel_traitsILi32ELi64ELi128ELi4ES3_EELi16ELi2ELb1EEEvNS_16Flash_fwd_paramsE:
        /* <DEDUP_REMOVED lines=23> */
[----:B------:R-:W-:Y:S05]  /*0170*/  CALL.REL.NOINC `($__internal_26_$__cuda_sm20_div_s64) ;  /* 0x0000448000007944 */ /* 0x000fea0003c00000 */
[----:B------:R-:W-:Y:S01]  /*0180*/  MOV R20, R0 ;  /* 0x0000000000147202 */ /* 0x000fe20000000f00 */
[----:B------:R-:W-:Y:S05]  /*0190*/  BRA `(.L_x_3417) ;  /* 0x0000013000007947 */ /* 0x000fea0003800000 */
.L_x_3416:
        /* <DEDUP_REMOVED lines=19> */
.L_x_3417:
        /* <DEDUP_REMOVED lines=10> */
[----:B------:R-:W-:Y:S05]  /*0370*/  CALL.REL.NOINC `($__internal_26_$__cuda_sm20_div_s64) ;  /* 0x0000428000007944 */ /* 0x000fea0003c00000 */
[----:B------:R-:W-:Y:S02]  /*0380*/  MOV R10, R0 ;  /* 0x00000000000a7202 */ /* 0x000fe40000000f00 */
[----:B------:R-:W-:Y:S01]  /*0390*/  MOV R11, R21 ;  /* 0x00000015000b7202 */ /* 0x000fe20000000f00 */
[----:B------:R-:W-:Y:S05]  /*03a0*/  BRA `(.L_x_3420) ;  /* 0x0000013000007947 */ /* 0x000fea0003800000 */
.L_x_3419:
        /* <DEDUP_REMOVED lines=19> */
.L_x_3420:
[----:B------:R-:W-:Y:S05]  /*04e0*/  BSYNC B0 ;  /* 0x0000000000007941 */ /* 0x000fea0003800000 */
.L_x_3418:
        /* <DEDUP_REMOVED lines=43> */
.L_x_3422:
        /* <DEDUP_REMOVED lines=19> */
.L_x_3423:
[----:B------:R-:W-:Y:S05]  /*08d0*/  BSYNC B0 ;  /* 0x0000000000007941 */ /* 0x000fea0003800000 */
.L_x_3421:
        /* <DEDUP_REMOVED lines=71> */
[----:B------:R-:W-:Y:S05]  /*0d50*/  CALL.REL.NOINC `($__internal_26_$__cuda_sm20_div_s64) ;  /* 0x000038a000007944 */ /* 0x000fea0003c00000 */
[----:B------:R-:W-:Y:S02]  /*0d60*/  MOV R38, R0 ;  /* 0x0000000000267202 */ /* 0x000fe40000000f00 */
[----:B------:R-:W-:Y:S01]  /*0d70*/  MOV R39, R21 ;  /* 0x0000001500277202 */ /* 0x000fe20000000f00 */
[----:B------:R-:W-:Y:S05]  /*0d80*/  BRA `(.L_x_3426) ;  /* 0x0000013000007947 */ /* 0x000fea0003800000 */
.L_x_3425:
        /* <DEDUP_REMOVED lines=19> */
.L_x_3426:
[----:B------:R-:W-:Y:S05]  /*0ec0*/  BSYNC B0 ;  /* 0x0000000000007941 */ /* 0x000fea0003800000 */
.L_x_3424:
        /* <DEDUP_REMOVED lines=40> */
[----:B------:R-:W-:Y:S02]  /*1150*/  MOV R22, R0 ;  /* 0x0000000000167202 */ /* 0x000fe40000000f00 */
[----:B------:R-:W-:Y:S01]  /*1160*/  MOV R23, R21 ;  /* 0x0000001500177202 */ /* 0x000fe20000000f00 */
[----:B------:R-:W-:Y:S05]  /*1170*/  BRA `(.L_x_3429) ;  /* 0x0000013000007947 */ /* 0x000fea0003800000 */
.L_x_3428:
        /* <DEDUP_REMOVED lines=19> */
.L_x_3429:
[----:B------:R-:W-:Y:S05]  /*12b0*/  BSYNC B0 ;  /* 0x0000000000007941 */ /* 0x000fea0003800000 */
.L_x_3427:
        /* <DEDUP_REMOVED lines=131> */
.L_x_3431:
[----:B------:R-:W-:Y:S05]  /*1af0*/  BSYNC B0 ;  /* 0x0000000000007941 */ /* 0x000fea0003800000 */
.L_x_3430:
        /* <DEDUP_REMOVED lines=85> */
.L_x_3436:
        /* <DEDUP_REMOVED lines=23> */
.L_x_3437:
[----:B------:R-:W-:Y:S05]  /*21c0*/  BSYNC B0 ;  /* 0x0000000000007941 */ /* 0x000fea0003800000 */
.L_x_3435:
        /* <DEDUP_REMOVED lines=8> */
[----:B------:R-:W-:Y:S05]  /*2250*/  CALL.REL.NOINC `($__internal_26_$__cuda_sm20_div_s64) ;  /* 0x000023a000007944 */ /* 0x000fea0003c00000 */
        /* <DEDUP_REMOVED lines=10> */
.L_x_3439:
        /* <DEDUP_REMOVED lines=22> */
.L_x_3440:
[----:B------:R-:W-:Y:S05]  /*2460*/  BSYNC B0 ;  /* 0x0000000000007941 */ /* 0x000fea0003800000 */
.L_x_3438:
        /* <DEDUP_REMOVED lines=12> */
[----:B------:R-:W-:Y:S05]  /*2530*/  CALL.REL.NOINC `($__internal_26_$__cuda_sm20_div_s64) ;  /* 0x000020c000007944 */ /* 0x000fea0003c00000 */
        /* <DEDUP_REMOVED lines=12> */
.L_x_3442:
        /* <DEDUP_REMOVED lines=22> */
.L_x_3443:
[----:B------:R-:W-:Y:S05]  /*2760*/  BSYNC B0 ;  /* 0x0000000000007941 */ /* 0x000fea0003800000 */
.L_x_3441:
        /* <DEDUP_REMOVED lines=33> */
[----:B------:R-:W-:Y:S05]  /*2980*/  CALL.REL.NOINC `($__internal_26_$__cuda_sm20_div_s64) ;  /* 0x00001c7000007944 */ /* 0x000fea0003c00000 */
        /* <DEDUP_REMOVED lines=11> */
.L_x_3445:
        /* <DEDUP_REMOVED lines=23> */
.L_x_3446:
[----:B------:R-:W-:Y:S05]  /*2bb0*/  BSYNC B0 ;  /* 0x0000000000007941 */ /* 0x000fea0003800000 */
.L_x_3444:
        /* <DEDUP_REMOVED lines=19> */
.L_x_3448:
        /* <DEDUP_REMOVED lines=22> */
.L_x_3449:
[----:B------:R-:W-:Y:S05]  /*2e50*/  BSYNC B0 ;  /* 0x0000000000007941 */ /* 0x000fea0003800000 */
.L_x_3447:
        /* <DEDUP_REMOVED lines=22> */
.L_x_3451:
        /* <DEDUP_REMOVED lines=23> */
.L_x_3452:
[----:B------:R-:W-:Y:S05]  /*3130*/  BSYNC B0 ;  /* 0x0000000000007941 */ /* 0x000fea0003800000 */
.L_x_3450:
        /* <DEDUP_REMOVED lines=38> */
.L_x_3454:
        /* <DEDUP_REMOVED lines=23> */
.L_x_3455:
[----:B------:R-:W-:Y:S05]  /*3510*/  BSYNC B0 ;  /* 0x0000000000007941 */ /* 0x000fea0003800000 */
.L_x_3453:
        /* <DEDUP_REMOVED lines=27> */
.L_x_3457:
        /* <DEDUP_REMOVED lines=23> */
.L_x_3458:
[----:B------:R-:W-:Y:S05]  /*3840*/  BSYNC B0 ;  /* 0x0000000000007941 */ /* 0x000fea0003800000 */
.L_x_3456:
        /* <DEDUP_REMOVED lines=20> */
.L_x_3434:
[----:B------:R-:W-:-:S04]  /*3990*/  LEA R2, P0, R32, c[0x0][0x200], 0x2 ;  /* 0x0000800020027a11 */ /* 0x000fc800078010ff */
[----:B------:R-:W-:-:S05]  /*39a0*/  LEA.HI.X R3, R32, c[0x0][0x204], R33, 0x2, P0 ;  /* 0x0000810020037a11 */ /* 0x000fca00000f1421 */
[----:B------:R0:W-:Y:S04]  /*39b0*/  STG.E [R2.64], R28 ;  /* 0x0000001c02007986 */ /* 0x0001e8000c101908 */
.L_x_3433:
[----:B------:R-:W-:Y:S05]  /*39c0*/  BSYNC B1 ;  /* 0x0000000000017941 */ /* 0x000fea0003800000 */
.L_x_3432:
        /* <DEDUP_REMOVED lines=45> */
.L_x_3461:
        /* <DEDUP_REMOVED lines=37> */
.L_x_3460:
        /* <DEDUP_REMOVED lines=25> */
.L_x_3462:
[----:B------:R-:W-:-:S13]  /*4080*/  ISETP.LT.OR P4, PT, R14, c[0x0][0x314], P4 ;  /* 0x0000c5000e007a0c */ /* 0x000fda0002781670 */
[----:B------:R-:W-:Y:S05]  /*4090*/  @!P4 BRA `(.L_x_3459) ;  /* 0x000000a00000c947 */ /* 0x000fea0003800000 */
[----:B------:R-:W-:Y:S01]  /*40a0*/  ISETP.GE.AND P0, PT, R16, R15, PT ;  /* 0x0000000f1000720c */ /* 0x000fe20003f06270 */
[----:B------:R-:W-:-:S12]  /*40b0*/  BSSY B0, `(.L_x_3463) ;  /* 0x0000003000007945 */ /* 0x000fd80003800000 */
[----:B------:R-:W-:Y:S05]  /*40c0*/  @P0 BRA `(.L_x_3464) ;  /* 0x0000001000000947 */ /* 0x000fea0003800000 */
[----:B------:R0:W5:Y:S02]  /*40d0*/  LDG.E.128 R8, [R24.64] ;  /* 0x0000000818087981 */ /* 0x000164000c1e1d00 */
.L_x_3464:
[----:B------:R-:W-:Y:S05]  /*40e0*/  BSYNC B0 ;  /* 0x0000000000007941 */ /* 0x000fea0003800000 */
.L_x_3463:
[----:B------:R-:W1:Y:S02]  /*40f0*/  LDS R5, [R6] ;  /* 0x0000000006057984 */ /* 0x000e640000000800 */
[C---:B-1---5:R-:W-:Y:S02]  /*4100*/  FFMA.FTZ R4, R5.reuse, R8, R4 ;  /* 0x0000000805047223 */ /* 0x062fe40000010004 */
[C---:B------:R-:W-:Y:S02]  /*4110*/  FFMA.FTZ R3, R5.reuse, R9, R3 ;  /* 0x0000000905037223 */ /* 0x040fe40000010003 */
[C---:B------:R-:W-:Y:S02]  /*4120*/  FFMA.FTZ R2, R5.reuse, R10, R2 ;  /* 0x0000000a05027223 */ /* 0x040fe40000010002 */
[----:B------:R-:W-:Y:S02]  /*4130*/  FFMA.FTZ R0, R5, R11, R0 ;  /* 0x0000000b05007223 */ /* 0x000fe40000010000 */
.L_x_3459:
        /* <DEDUP_REMOVED lines=76> */
        .weak           $__internal_26_$__cuda_sm20_div_s64
        .type           $__internal_26_$__cuda_sm20_div_s64,@function
        .size           $__internal_26_$__cuda_sm20_div_s64,(.L_x_5174 - $__internal_26_$__cuda_sm20_div_s64)
$__internal_26_$__cuda_sm20_div_s64:
        /* <DEDUP_REMOVED lines=83> */
[----:B------:R-:W-:Y:S06]  /*4b30*/  RET.REL.NODEC R40 `(_ZN5flash32flash_fwd_splitkv_combine_kernelI23Flash_fwd_kernel_traitsILi32ELi64ELi128ELi4ELb0ELb0EN7cutlass10bfloat16_tE19Flash_kernel_traitsILi32ELi64ELi128ELi4ES3_EELi16ELi2ELb1EEEvNS_16Flash_fwd_paramsE) ;  /* 0xffffb4c028007950 */ /* 0x000fec0003c3ffff */
.L_x_3465:
        /* <DEDUP_REMOVED lines=12> */
.L_x_5174:


//--------------------- .text._ZN5flash32flash_fwd_splitkv_combine_kernelI23Flash_fwd_kernel_traitsILi32ELi64ELi128ELi4ELb0ELb0EN7cutlass10bfloat16_tE19Flash_kernel_traitsILi32ELi64ELi128ELi4ES3_EELi16ELi1ELb1EEEvNS_16Flash_fwd_paramsE --------------------------
	.section	.text._ZN5flash32flash_fwd_splitkv_combine_kernelI23Flash_fwd_kernel_traitsILi32ELi64ELi128ELi4ELb0ELb0EN7cutlass10bfloat16_tE19Flash_kernel_traitsILi32ELi64ELi128ELi4ES3_EELi16ELi1ELb1EEEvNS_16Flash_fwd_paramsE,"ax",@progbits
	.sectioninfo	@"SHI_REGISTERS=54"
	.align	128
        .global         _ZN5flash32flash_fwd_splitkv_combine_kernelI23Flash_fwd_kernel_traitsILi32ELi64ELi128ELi4ELb0ELb0EN7cutlass10bfloat16_tE19Flash_kernel_traitsILi32ELi64ELi128ELi4ES3_EELi16ELi1ELb1EEEvNS_16Flash_fwd_paramsE
        .type           _ZN5flash32flash_fwd_splitkv_combine_kernelI23Flash_fwd_kernel_traitsILi32ELi64ELi128ELi4ELb0ELb0EN7cutlass10bfloat16_tE19Flash_kernel_traitsILi32ELi64ELi128ELi4ES3_EELi16ELi1ELb1EEEvNS_16Flash_fwd_paramsE,@function
        .size           _ZN5flash32flash_fwd_splitkv_combine_kernelI23Flash_fwd_kernel_traitsILi32ELi64ELi128ELi4ELb0ELb0EN7cutlass10bfloat16_tE19Flash_kernel_traitsILi32ELi64ELi128ELi4ES3_EELi16ELi1ELb1EEEvNS_16Flash_fwd_paramsE,(.L_x_5175 - _ZN5flash32flash_fwd_splitkv_combine_kernelI23Flash_fwd_kernel_traitsILi32ELi64ELi128ELi4ELb0ELb0EN7cutlass10bfloat16_tE19Flash_kernel_traitsILi32ELi64ELi128ELi4ES3_EELi16ELi1ELb1EEEvNS_16Flash_fwd_paramsE)
        .other          _ZN5flash32flash_fwd_splitkv_combine_kernelI23Flash_fwd_kernel_traitsILi32ELi64ELi128ELi4ELb0ELb0EN7cutlass10bfloat16_tE19Flash_kernel_traitsILi32ELi64ELi128ELi4ES3_EELi16ELi1ELb1EEEvNS_16Flash_fwd_paramsE,@"STO_CUDA_ENTRY STV_DEFAULT"
_ZN5flash32flash_fwd_splitkv_combine_kernelI23Flash_fwd_kernel_traitsILi32ELi64ELi128ELi4ELb0ELb0EN7cutlass10bfloat16_tE19Flash_kernel_traitsILi32ELi64ELi128ELi4ES3_EELi16ELi1ELb1EEEvNS_16Flash_fwd_paramsE:
.text._ZN5flash32flash_fwd_splitkv_combine_kernelI23Flash_fwd_kernel_traitsILi32ELi64ELi128ELi4ELb0ELb0EN7cutlass10bfloat16_tE19Flash_kernel_traitsILi32ELi64ELi128ELi4ES3_EELi16ELi1ELb1EEEvNS_16Flash_fwd_paramsE:
        /* <DEDUP_REMOVED lines=23> */
[----:B------:R-:W-:Y:S05]  /*0170*/  CALL.REL.NOINC `($__internal_27_$__cuda_sm20_div_s64) ;  /* 0x0000458000007944 */ /* 0x000fea0003c00000 */
[----:B------:R-:W-:Y:S02]  /*0180*/  MOV R8, R0 ;  /* 0x0000000000087202 */ /* 0x000fe40000000f00 */
[----:B------:R-:W-:Y:S01]  /*0190*/  MOV R9, R23 ;  /* 0x0000001700097202 */ /* 0x000fe20000000f00 */
[----:B------:R-:W-:Y:S05]  /*01a0*/  BRA `(.L_x_3467) ;  /* 0x0000013000007947 */ /* 0x000fea0003800000 */
.L_x_3466:
        /* <DEDUP_REMOVED lines=19> */
.L_x_3467:
        /* <DEDUP_REMOVED lines=17> */
.L_x_3469:
        /* <DEDUP_REMOVED lines=19> */
.L_x_3470:
[----:B------:R-:W-:Y:S05]  /*0520*/  BSYNC B0 ;  /* 0x0000000000007941 */ /* 0x000fea0003800000 */
.L_x_3468:
        /* <DEDUP_REMOVED lines=45> */
.L_x_3472:
        /* <DEDUP_REMOVED lines=19> */
.L_x_3473:
[----:B------:R-:W-:Y:S05]  /*0930*/  BSYNC B0 ;  /* 0x0000000000007941 */ /* 0x000fea0003800000 */
.L_x_3471:
        /* <DEDUP_REMOVED lines=78> */
.L_x_3475:
        /* <DEDUP_REMOVED lines=19> */
.L_x_3476:
[----:B------:R-:W-:Y:S05]  /*0f50*/  BSYNC B0 ;  /* 0x0000000000007941 */ /* 0x000fea0003800000 */
.L_x_3474:
        /* <DEDUP_REMOVED lines=43> */
.L_x_3478:
        /* <DEDUP_REMOVED lines=19> */
.L_x_3479:
[----:B------:R-:W-:Y:S05]  /*1340*/  BSYNC B0 ;  /* 0x0000000000007941 */ /* 0x000fea0003800000 */
.L_x_3477:
        /* <DEDUP_REMOVED lines=133> */
.L_x_3481:
[----:B------:R-:W-:Y:S05]  /*1ba0*/  BSYNC B0 ;  /* 0x0000000000007941 */ /* 0x000fea0003800000 */
.L_x_3480:
        /* <DEDUP_REMOVED lines=73> */
[----:B------:R-:W-:Y:S05]  /*2040*/  CALL.REL.NOINC `($__internal_27_$__cuda_sm20_div_s64) ;  /* 0x000026b000007944 */ /* 0x000fea0003c00000 */
        /* <DEDUP_REMOVED lines=10> */
.L_x_3486:
        /* <DEDUP_REMOVED lines=23> */
.L_x_3487:
[----:B------:R-:W-:Y:S05]  /*2260*/  BSYNC B0 ;  /* 0x0000000000007941 */ /* 0x000fea0003800000 */
.L_x_3485:
        /* <DEDUP_REMOVED lines=22> */
.L_x_3489:
        /* <DEDUP_REMOVED lines=22> */
.L_x_3490:
[----:B------:R-:W-:Y:S05]  /*2530*/  BSYNC B0 ;  /* 0x0000000000007941 */ /* 0x000fea0003800000 */
.L_x_3488:
        /* <DEDUP_REMOVED lines=22> */
.L_x_3492:
        /* <DEDUP_REMOVED lines=22> */
.L_x_3493:
[----:B------:R-:W-:Y:S05]  /*2800*/  BSYNC B0 ;  /* 0x0000000000007941 */ /* 0x000fea0003800000 */
.L_x_3491:
        /* <DEDUP_REMOVED lines=33> */
[----:B------:R-:W-:Y:S05]  /*2a20*/  CALL.REL.NOINC `($__internal_27_$__cuda_sm20_div_s64) ;  /* 0x00001cd000007944 */ /* 0x000fea0003c00000 */
        /* <DEDUP_REMOVED lines=11> */
.L_x_3495:
        /* <DEDUP_REMOVED lines=23> */
.L_x_3496:
[----:B------:R-:W-:Y:S05]  /*2c50*/  BSYNC B0 ;  /* 0x0000000000007941 */ /* 0x000fea0003800000 */
.L_x_3494:
        /* <DEDUP_REMOVED lines=20> */
.L_x_3498:
        /* <DEDUP_REMOVED lines=23> */
.L_x_3499:
[----:B------:R-:W-:Y:S05]  /*2f10*/  BSYNC B0 ;  /* 0x0000000000007941 */ /* 0x000fea0003800000 */
.L_x_3497:
        /* <DEDUP_REMOVED lines=19> */
.L_x_3501:
        /* <DEDUP_REMOVED lines=23> */
.L_x_3502:
[----:B------:R-:W-:Y:S05]  /*31c0*/  BSYNC B0 ;  /* 0x0000000000007941 */ /* 0x000fea0003800000 */
.L_x_3500:
        /* <DEDUP_REMOVED lines=25> */
[----:B------:R-:W-:Y:S05]  /*3360*/  CALL.REL.NOINC `($__internal_27_$__cuda_sm20_div_s64) ;  /* 0x0000139000007944 */ /* 0x000fea0003c00000 */
        /* <DEDUP_REMOVED lines=12> */
.L_x_3504:
        /* <DEDUP_REMOVED lines=23> */
.L_x_3505:
[----:B------:R-:W-:Y:S05]  /*35a0*/  BSYNC B0 ;  /* 0x0000000000007941 */ /* 0x000fea0003800000 */
.L_x_3503:
        /* <DEDUP_REMOVED lines=28> */
.L_x_3507:
        /* <DEDUP_REMOVED lines=23> */
.L_x_3508:
[----:B------:R-:W-:Y:S05]  /*38e0*/  BSYNC B0 ;  /* 0x0000000000007941 */ /* 0x000fea0003800000 */
.L_x_3506:
        /* <DEDUP_REMOVED lines=20> */
.L_x_3484:
[----:B------:R-:W-:-:S04]  /*3a30*/  LEA R2, P0, R38, c[0x0][0x200], 0x2 ;  /* 0x0000800026027a11 */ /* 0x000fc800078010ff */
[----:B------:R-:W-:-:S05]  /*3a40*/  LEA.HI.X R3, R38, c[0x0][0x204], R39, 0x2, P0 ;  /* 0x0000810026037a11 */ /* 0x000fca00000f1427 */
[----:B------:R0:W-:Y:S04]  /*3a50*/  STG.E [R2.64], R29 ;  /* 0x0000001d02007986 */ /* 0x0001e8000c101908 */
.L_x_3483:
[----:B------:R-:W-:Y:S05]  /*3a60*/  BSYNC B1 ;  /* 0x0000000000017941 */ /* 0x000fea0003800000 */
.L_x_3482:
        /* <DEDUP_REMOVED lines=46> */
.L_x_3511:
        /* <DEDUP_REMOVED lines=39> */
.L_x_3510:
        /* <DEDUP_REMOVED lines=27> */
.L_x_3512:
        /* <DEDUP_REMOVED lines=8> */
.L_x_3514:
[----:B------:R-:W-:Y:S05]  /*41f0*/  BSYNC B0 ;  /* 0x0000000000007941 */ /* 0x000fea0003800000 */
.L_x_3513:
[----:B------:R-:W1:Y:S02]  /*4200*/  LDS R6, [R6] ;  /* 0x0000000006067984 */ /* 0x000e640000000800 */
[C---:B-1---5:R-:W-:Y:S02]  /*4210*/  FFMA.FTZ R4, R6.reuse, R8, R4 ;  /* 0x0000000806047223 */ /* 0x062fe40000010004 */
[C---:B------:R-:W-:Y:S02]  /*4220*/  FFMA.FTZ R3, R6.reuse, R9, R3 ;  /* 0x0000000906037223 */ /* 0x040fe40000010003 */
[C---:B------:R-:W-:Y:S02]  /*4230*/  FFMA.FTZ R2, R6.reuse, R10, R2 ;  /* 0x0000000a06027223 */ /* 0x040fe40000010002 */
[----:B------:R-:W-:Y:S02]  /*4240*/  FFMA.FTZ R0, R6, R11, R0 ;  /* 0x0000000b06007223 */ /* 0x000fe40000010000 */
.L_x_3509:
        /* <DEDUP_REMOVED lines=75> */
        .weak           $__internal_27_$__cuda_sm20_div_s64
        .type           $__internal_27_$__cuda_sm20_div_s64,@function
        .size           $__internal_27_$__cuda_sm20_div_s64,(.L_x_5175 - $__internal_27_$__cuda_sm20_div_s64)
$__internal_27_$__cuda_sm20_div_s64:
        /* <DEDUP_REMOVED lines=83> */
[----:B------:R-:W-:Y:S06]  /*4c30*/  RET.REL.NODEC R20 `(_ZN5flash32flash_fwd_splitkv_combine_kernelI23Flash_fwd_kernel_traitsILi32ELi64ELi128ELi4ELb0ELb0EN7cutlass10bfloat16_tE19Flash_kernel_traitsILi32ELi64ELi128ELi4ES3_EELi16ELi1ELb1EEEvNS_16Flash_fwd_paramsE) ;  /* 0xffffb3c014007950 */ /* 0x000fec0003c3ffff */
.L_x_3515:
        /* <DEDUP_REMOVED lines=12> */
.L_x_5175:


//--------------------- .text._ZN5flash24flash_fwd_splitkv_kernelI23Flash_fwd_kernel_traitsILi32ELi64ELi128ELi4ELb0ELb0EN7cutlass10bfloat16_tE19Flash_kernel_traitsILi32ELi64ELi128ELi4ES3_EELb1ELb0ELb0ELb0ELb0ELb0ELb0ELb0EEEvNS_16Flash_fwd_paramsE --------------------------
	.section	.text._ZN5flash24flash_fwd_splitkv_kernelI23Flash_fwd_kernel_traitsILi32ELi64ELi128ELi4ELb0ELb0EN7cutlass10bfloat16_tE19Flash_kernel_traitsILi32ELi64ELi128ELi4ES3_EELb1ELb0ELb0ELb0ELb0ELb0ELb0ELb0EEEvNS_16Flash_fwd_paramsE,"ax",@progbits
	.sectioninfo	@"SHI_REGISTERS=168"
	.align	128
        .global         _ZN5flash24flash_fwd_splitkv_kernelI23Flash_fwd_kernel_traitsILi32ELi64ELi128ELi4ELb0ELb0EN7cutlass10bfloat16_tE19Flash_kernel_traitsILi32ELi64ELi128ELi4ES3_EELb1ELb0ELb0ELb0ELb0ELb0ELb0ELb0EEEvNS_16Flash_fwd_paramsE
        .type           _ZN5flash24flash_fwd_splitkv_kernelI23Flash_fwd_kernel_traitsILi32ELi64ELi128ELi4ELb0ELb0EN7cutlass10bfloat16_tE19Flash_kernel_traitsILi32ELi64ELi128ELi4ES3_EELb1ELb0ELb0ELb0ELb0ELb0ELb0ELb0EEEvNS_16Flash_fwd_paramsE,@function
        .size           _ZN5flash24flash_fwd_splitkv_kernelI23Flash_fwd_kernel_traitsILi32ELi64ELi128ELi4ELb0ELb0EN7cutlass10bfloat16_tE19Flash_kernel_traitsILi32ELi64ELi128ELi4ES3_EELb1ELb0ELb0ELb0ELb0ELb0ELb0ELb0EEEvNS_16Flash_fwd_paramsE,(.L_x_5232 - _ZN5flash24flash_fwd_splitkv_kernelI23Flash_fwd_kernel_traitsILi32ELi64ELi128ELi4ELb0ELb0EN7cutlass10bfloat16_tE19Flash_kernel_traitsILi32ELi64ELi128ELi4ES3_EELb1ELb0ELb0ELb0ELb0ELb0ELb0ELb0EEEvNS_16Flash_fwd_paramsE)
        .other          _ZN5flash24flash_fwd_splitkv_kernelI23Flash_fwd_kernel_traitsILi32ELi64ELi128ELi4ELb0ELb0EN7cutlass10bfloat16_tE19Flash_kernel_traitsILi32ELi64ELi128ELi4ES3_EELb1ELb0ELb0ELb0ELb0ELb0ELb0ELb0EEEvNS_16Flash_fwd_paramsE,@"STO_CUDA_ENTRY STV_DEFAULT"
_ZN5flash24flash_fwd_splitkv_kernelI23Flash_fwd_kernel_traitsILi32ELi64ELi128ELi4ELb0ELb0EN7cutlass10bfloat16_tE19Flash_kernel_traitsILi32ELi64ELi128ELi4ES3_EELb1ELb0ELb0ELb0ELb0ELb0ELb0ELb0EEEvNS_16Flash_fwd_paramsE:
.text._ZN5flash24flash_fwd_splitkv_kernelI23Flash_fwd_kernel_traitsILi32ELi64ELi128ELi4ELb0ELb0EN7cutlass10bfloat16_tE19Flash_kernel_traitsILi32ELi64ELi128ELi4ES3_EELb1ELb0ELb0ELb0ELb0ELb0ELb0ELb0EEEvNS_16Flash_fwd_paramsE:
        /* <DEDUP_REMOVED lines=33> */
.L_x_3516:
[----:B-1-34-:R-:W-:Y:S02]  /*0210*/  MOV R0, c[0x0][0x218] ;  /* 0x0000860000007a02 */ /* 0x01afe40000000f00 */
.L_x_3517:
        /* <DEDUP_REMOVED lines=53> */
[----:B------:R-:W-:Y:S01]  /*0570*/  IMAD R3, R23, c[0x0][0x1ec], R2 ;  /* 0x00007b0017037a24 */ /* 0x000fe200078e0202 */
[----:B------:R-:W-:-:S04]  /*0580*/  SHF.R.S32.HI R2, RZ, 0x1f, R10 ;  /* 0x0000001fff027819 */ /* 0x000fc8000001140a */
[----:B------:R-:W-:Y:S01]  /*0590*/  IADD3.X R13, R132, R19, R3, P0, !PT ;  /* 0x00000013840d7210 */ /* 0x000fe200007fe403 */
[----:B------:R-:W-:Y:S01]  /*05a0*/  IMAD R5, R2, c[0x0][0x1f0], RZ ;  /* 0x00007c0002057a24 */ /* 0x000fe200078e02ff */
[----:B------:R-:W-:Y:S01]  /*05b0*/  SHF.R.S32.HI R3, RZ, 0x2, R0 ;  /* 0x00000002ff037819 */ /* 0x000fe20000011400 */
[----:B------:R-:W-:Y:S02]  /*05c0*/  IMAD R2, R15, c[0x0][0x1c0], R10 ;  /* 0x000070000f027a24 */ /* 0x000fe400078e020a */
[C---:B------:R-:W-:Y:S01]  /*05d0*/  IMAD R0, R10.reuse, c[0x0][0x1f4], R5 ;  /* 0x00007d000a007a24 */ /* 0x040fe200078e0205 */
[----:B------:R-:W-:Y:S01]  /*05e0*/  ISETP.GE.OR P0, PT, R3, R136, P1 ;  /* 0x000000880300720c */ /* 0x000fe20000f06670 */
[----:B------:R-:W-:-:S04]  /*05f0*/  IMAD.WIDE.U32 R12, R10, c[0x0][0x1f0], R12 ;  /* 0x00007c000a0c7a25 */ /* 0x000fc800078e000c */
[----:B------:R-:W-:Y:S01]  /*0600*/  IMAD R23, R2, c[0x0][0x214], R23 ;  /* 0x0000850002177a24 */ /* 0x000fe200078e0217 */
[----:B------:R-:W-:Y:S02]  /*0610*/  SHF.R.S32.HI R2, RZ, 0x1f, R3 ;  /* 0x0000001fff027819 */ /* 0x000fe40000011403 */
        /* <DEDUP_REMOVED lines=10> */
.L_x_3520:
[----:B------:R-:W-:Y:S05]  /*06c0*/  BSYNC B0 ;  /* 0x0000000000007941 */ /* 0x000fea0003800000 */
.L_x_3519:
        /* <DEDUP_REMOVED lines=15> */
.L_x_3522:
[----:B------:R-:W-:Y:S05]  /*07c0*/  BSYNC B0 ;  /* 0x0000000000007941 */ /* 0x000fea0003800000 */
.L_x_3521:
        /* <DEDUP_REMOVED lines=13> */
.L_x_3518:
        /* <DEDUP_REMOVED lines=14> */
[----:B------:R-:W-:Y:S01]  /*0980*/  @P1 IMAD.IADD R3, R5, 0x1, R3 ;  /* 0x0000000105031824 */ /* 0x000fe200078e0203 */
[----:B------:R-:W-:-:S04]  /*0990*/  IABS R5, c[0x0][0x2d0] ;  /* 0x0000b40000057a13 */ /* 0x000fc80000000000 */
        /* <DEDUP_REMOVED lines=63> */
[C---:B------:R-:W-:Y:S01]  /*0d90*/  IMAD R2, R32.reuse, c[0x0][0x184], R3 ;  /* 0x0000610020027a24 */ /* 0x040fe200078e0203 */
[----:B------:R-:W-:Y:S01]  /*0da0*/  SHF.R.S32.HI R3, RZ, 0x1f, R12 ;  /* 0x0000001fff037819 */ /* 0x000fe2000001140c */
[C---:B------:R-:W-:Y:S02]  /*0db0*/  IMAD R13, R32.reuse, c[0x0][0x18c], R13 ;  /* 0x00006300200d7a24 */ /* 0x040fe400078e020d */
[----:B------:R-:W-:Y:S01]  /*0dc0*/  IMAD.WIDE.U32 R32, R32, c[0x0][0x188], RZ ;  /* 0x0000620020207a25 */ /* 0x000fe200078e00ff */
[----:B------:R-:W-:-:S04]  /*0dd0*/  IADD3 R17, R17, R2, RZ ;  /* 0x0000000211117210 */ /* 0x000fc80007ffe0ff */
        /* <DEDUP_REMOVED lines=8> */
.L_x_3523:
        /* <DEDUP_REMOVED lines=15> */
.L_x_3525:
        /* <DEDUP_REMOVED lines=26> */
[----:B------:R-:W-:Y:S02]  /*10f0*/  LOP3.LUT R4, R10, c[0x0][0x1c8], RZ, 0x3c, !PT ;  /* 0x000072000a047a12 */ /* 0x000fe400078e3cff */
[----:B------:R-:W-:Y:S02]  /*1100*/  SHF.R.S32.HI R9, RZ, 0x1f, R7 ;  /* 0x0000001fff097819 */ /* 0x000fe40000011407 */
[----:B------:R-:W-:-:S03]  /*1110*/  ISETP.GE.AND P1, PT, R4, RZ, PT ;  /* 0x000000ff0400720c */ /* 0x000fc60003f26270 */
[----:B------:R-:W-:-:S04]  /*1120*/  IMAD R4, R9, c[0x0][0x198], RZ ;  /* 0x0000660009047a24 */ /* 0x000fc800078e02ff */
[----:B------:R-:W-:Y:S01]  /*1130*/  @P2 IADD3 R12, R12, 0x1, RZ ;  /* 0x000000010c0c2810 */ /* 0x000fe20007ffe0ff */
[----:B------:R-:W-:-:S05]  /*1140*/  IMAD R11, R7, c[0x0][0x19c], R4 ;  /* 0x00006700070b7a24 */ /* 0x000fca00078e0204 */
        /* <DEDUP_REMOVED lines=19> */
.L_x_3524:
[----:B------:R-:W-:Y:S01]  /*1280*/  ISETP.NE.AND P0, PT, R132, -0x1, PT ;  /* 0xffffffff8400780c */ /* 0x000fe20003f05270 */
[----:B------:R-:W-:Y:S01]  /*1290*/  BSSY B0, `(.L_x_3526) ;  /* 0x000005c000007945 */ /* 0x000fe20003800000 */
[----:B------:R-:W-:-:S04]  /*12a0*/  SHF.R.S32.HI R29, RZ, 0x1f, R6 ;  /* 0x0000001fff1d7819 */ /* 0x000fc80000011406 */
[CC--:B------:R-:W-:Y:S02]  /*12b0*/  LEA.HI R19, R29.reuse, R6.reuse, RZ, 0x2 ;  /* 0x000000061d137211 */ /* 0x0c0fe400078f10ff */
[-C--:B------:R-:W-:Y:S02]  /*12c0*/  LEA.HI R25, R29, R6.reuse, RZ, 0x3 ;  /* 0x000000061d197211 */ /* 0x080fe400078f18ff */
[----:B------:R-:W-:Y:S02]  /*12d0*/  LOP3.LUT R31, R19, 0xfffffffc, RZ, 0xc0, !PT ;  /* 0xfffffffc131f7812 */ /* 0x000fe400078ec0ff */
[----:B------:R-:W-:Y:S01]  /*12e0*/  LEA.HI R2, R29, R6, RZ, 0x5 ;  /* 0x000000061d027211 */ /* 0x000fe200078f28ff */
[----:B------:R-:W-:Y:S01]  /*12f0*/  @P0 IMAD.WIDE.U32 R16, R132, c[0x0][0x190], RZ ;  /* 0x0000640084100a25 */ /* 0x000fe200078e00ff */
[----:B-----5:R-:W-:Y:S02]  /*1300*/  @!P0 SHF.R.S32.HI R0, RZ, 0x1f, R15 ;  /* 0x0000001fff008819 */ /* 0x020fe4000001140f */
[----:B------:R-:W-:Y:S01]  /*1310*/  SHF.R.S32.HI R14, RZ, 0x2, R19 ;  /* 0x00000002ff0e7819 */ /* 0x000fe20000011413 */
[----:B------:R-:W-:-:S03]  /*1320*/  @!P0 IMAD.WIDE.U32 R20, R15, c[0x0][0x178], RZ ;  /* 0x00005e000f148a25 */ /* 0x000fc600078e00ff */
[----:B------:R-:W-:Y:S01]  /*1330*/  LEA.HI R19, R19, R14, RZ, 0x1 ;  /* 0x0000000e13137211 */ /* 0x000fe200078f08ff */
[----:B------:R-:W-:Y:S02]  /*1340*/  @!P0 IMAD R0, R0, c[0x0][0x178], RZ ;  /* 0x00005e0000008a24 */ /* 0x000fe400078e02ff */
[----:B------:R-:W-:Y:S01]  /*1350*/  @P0 IMAD R17, R132, c[0x0][0x194], R17 ;  /* 0x0000650084110a24 */ /* 0x000fe200078e0211 */
[----:B------:R-:W-:Y:S01]  /*1360*/  LOP3.LUT R19, R19, 0x7fffffe, RZ, 0xc0, !PT ;  /* 0x07fffffe13137812 */ /* 0x000fe200078ec0ff */
[----:B------:R-:W-:Y:S01]  /*1370*/  @!P0 IMAD R0, R15, c[0x0][0x17c], R0 ;  /* 0x00005f000f008a24 */ /* 0x000fe200078e0200 */
[----:B------:R-:W-:Y:S01]  /*1380*/  SHF.R.S32.HI R15, RZ, 0x1f, R14 ;  /* 0x0000001fff0f7819 */ /* 0x000fe2000001140e */
[----:B------:R-:W-:Y:S02]  /*1390*/  IMAD.IADD R138, R6, 0x1, -R31 ;  /* 0x00000001068a7824 */ /* 0x000fe400078e0a1f */
[----:B------:R-:W-:Y:S01]  /*13a0*/  @!P0 IMAD.IADD R17, R21, 0x1, R0 ;  /* 0x0000000115118824 */ /* 0x000fe200078e0200 */
[----:B------:R-:W-:Y:S01]  /*13b0*/  SHF.R.S32.HI R21, RZ, 0x3, R25 ;  /* 0x00000003ff157819 */ /* 0x000fe20000011419 */
[----:B------:R-:W-:Y:S01]  /*13c0*/  @P0 IMAD.MOV.U32 R28, RZ, RZ, R16 ;  /* 0x000000ffff1c0224 */ /* 0x000fe200078e0010 */
[----:B------:R-:W-:Y:S01]  /*13d0*/  LEA.HI R16, R29, R6, RZ, 0x4 ;  /* 0x000000061d107211 */ /* 0x000fe200078f20ff */
[----:B------:R-:W-:Y:S01]  /*13e0*/  @!P0 IMAD.MOV.U32 R28, RZ, RZ, R20 ;  /* 0x000000ffff1c8224 */ /* 0x000fe200078e0014 */
[----:B------:R-:W-:Y:S01]  /*13f0*/  SHF.L.U32 R29, R21, 0x6, RZ ;  /* 0x00000006151d7819 */ /* 0x000fe200000006ff */
[----:B------:R-:W-:Y:S01]  /*1400*/  IMAD.SHL.U32 R138, R138, 0x8, RZ ;  /* 0x000000088a8a7824 */ /* 0x000fe200078e00ff */
[----:B------:R-:W-:Y:S01]  /*1410*/  SHF.R.S32.HI R20, RZ, 0x5, R2 ;  /* 0x00000005ff147819 */ /* 0x000fe20000011402 */
[----:B------:R-:W-:Y:S01]  /*1420*/  IMAD.IADD R19, R14, 0x1, -R19 ;  /* 0x000000010e137824 */ /* 0x000fe200078e0a13 */
[----:B------:R-:W-:Y:S01]  /*1430*/  LOP3.LUT R29, R29, 0xc0, RZ, 0xc0, !PT ;  /* 0x000000c01d1d7812 */ /* 0x000fe200078ec0ff */
[----:B------:R-:W-:Y:S01]  /*1440*/  IMAD R97, R15, c[0x0][0x198], RZ ;  /* 0x000066000f617a24 */ /* 0x000fe200078e02ff */
[----:B------:R-:W-:Y:S01]  /*1450*/  IADD3 R28, P0, R138, R28, RZ ;  /* 0x0000001c8a1c7210 */ /* 0x000fe20007f1e0ff */
[----:B------:R-:W-:Y:S01]  /*1460*/  IMAD R19, R20, 0x8, R19 ;  /* 0x0000000814137824 */ /* 0x000fe200078e0213 */
[----:B------:R-:W-:Y:S01]  /*1470*/  SHF.R.S32.HI R0, RZ, 0x1f, R138 ;  /* 0x0000001fff007819 */ /* 0x000fe2000001148a */
[----:B------:R-:W-:Y:S01]  /*1480*/  IMAD R97, R14, c[0x0][0x19c], R97 ;  /* 0x000067000e617a24 */ /* 0x000fe200078e0261 */
[----:B------:R-:W-:Y:S01]  /*1490*/  IADD3 R32, P1, R138, R32, RZ ;  /* 0x000000208a207210 */ /* 0x000fe20007f3e0ff */
[----:B------:R-:W-:Y:S01]  /*14a0*/  IMAD.WIDE R26, R27, 0x40, R14 ;  /* 0x000000401b1a7825 */ /* 0x000fe200078e020e */
[----:B------:R-:W-:-:S02]  /*14b0*/  LOP3.LUT R35, R29, 0x18, R138, 0xf8, !PT ;  /* 0x000000181d237812 */ /* 0x000fc400078ef88a */
[----:B------:R-:W-:Y:S01]  /*14c0*/  SHF.R.U32.HI R4, RZ, 0x3, R29 ;  /* 0x00000003ff047819 */ /* 0x000fe2000001161d */
[----:B------:R-:W-:Y:S01]  /*14d0*/  IMAD.X R29, R0, 0x1, R17, P0 ;  /* 0x00000001001d7824 */ /* 0x000fe200000e0611 */
[----:B------:R-:W-:Y:S01]  /*14e0*/  LOP3.LUT R17, R16, 0xfffffff0, RZ, 0xc0, !PT ;  /* 0xfffffff010117812 */ /* 0x000fe200078ec0ff */
[----:B------:R-:W-:Y:S01]  /*14f0*/  IMAD.X R33, R0, 0x1, R13, P1 ;  /* 0x0000000100217824 */ /* 0x000fe200008e060d */
[----:B------:R-:W-:Y:S01]  /*1500*/  IADD3 R30, P2, R138, R30, RZ ;  /* 0x0000001e8a1e7210 */ /* 0x000fe20007f5e0ff */
[----:B------:R-:W-:Y:S01]  /*1510*/  IMAD R13, R3, c[0x0][0x1b8], RZ ;  /* 0x00006e00030d7a24 */ /* 0x000fe200078e02ff */
[----:B------:R-:W-:Y:S01]  /*1520*/  IADD3 R102, P0, R14, R7, RZ ;  /* 0x000000070e667210 */ /* 0x000fe20007f1e0ff */
[----:B------:R-:W-:Y:S01]  /*1530*/  IMAD.IADD R3, R6, 0x1, -R17 ;  /* 0x0000000106037824 */ /* 0x000fe200078e0a11 */
[----:B------:R-:W-:Y:S01]  /*1540*/  IADD3.X R31, R0, R11, RZ, P2, !PT ;  /* 0x0000000b001f7210 */ /* 0x000fe200017fe4ff */
[C---:B------:R-:W-:Y:S01]  /*1550*/  IMAD R7, R12.reuse, c[0x0][0x1bc], R13 ;  /* 0x00006f000c077a24 */ /* 0x040fe200078e020d */
[----:B------:R-:W-:Y:S01]  /*1560*/  SHF.R.S32.HI R11, RZ, 0x1f, R10 ;  /* 0x0000001fff0b7819 */ /* 0x000fe2000001140a */
[----:B------:R-:W-:Y:S01]  /*1570*/  IMAD.X R0, R15, 0x1, R9, P0 ;  /* 0x000000010f007824 */ /* 0x000fe200000e0609 */
[----:B------:R-:W-:Y:S01]  /*1580*/  LEA.HI R8, R3, R3, RZ, 0x1 ;  /* 0x0000000303087211 */ /* 0x000fe200078f08ff */
[----:B------:R-:W-:Y:S01]  /*1590*/  IMAD.WIDE.U32 R12, R12, c[0x0][0x1b8], R32 ;  /* 0x00006e000c0c7a25 */ /* 0x000fe200078e0020 */
[----:B------:R-:W-:-:S02]  /*15a0*/  LOP3.LUT R4, R35, R4, RZ, 0x3c, !PT ;  /* 0x0000000423047212 */ /* 0x000fc400078e3cff */
[--C-:B------:R-:W-:Y:S01]  /*15b0*/  SHF.R.S32.HI R9, RZ, 0x1, R8.reuse ;  /* 0x00000001ff097819 */ /* 0x100fe20000011408 */
[----:B------:R-:W-:Y:S01]  /*15c0*/  IMAD R105, R0, c[0x0][0x1a0], RZ ;  /* 0x0000680000697a24 */ /* 0x000fe200078e02ff */
[----:B------:R-:W-:Y:S01]  /*15d0*/  SHF.R.S32.HI R18, RZ, 0x1f, R8 ;  /* 0x0000001fff127819 */ /* 0x000fe20000011408 */
[----:B------:R-:W-:Y:S01]  /*15e0*/  IMAD.IADD R0, R136, 0x1, -R23 ;  /* 0x0000000188007824 */ /* 0x000fe200078e0a17 */
[----:B------:R-:W-:Y:S01]  /*15f0*/  LEA R135, R19, R4, 0x5 ;  /* 0x0000000413877211 */ /* 0x000fe200078e28ff */
[----:B------:R-:W-:Y:S01]  /*1600*/  IMAD R11, R11, c[0x0][0x1a8], RZ ;  /* 0x00006a000b0b7a24 */ /* 0x000fe200078e02ff */
[----:B------:R-:W-:Y:S01]  /*1610*/  LEA.HI R18, R18, R9, RZ, 0x2 ;  /* 0x0000000912127211 */ /* 0x000fe200078f10ff */
[----:B------:R-:W-:Y:S01]  /*1620*/  IMAD.IADD R13, R13, 0x1, R7 ;  /* 0x000000010d0d7824 */ /* 0x000fe200078e0207 */
[----:B------:R-:W-:Y:S01]  /*1630*/  ISETP.GE.AND P0, PT, R14, R0, PT ;  /* 0x000000000e00720c */ /* 0x000fe20003f06270 */
[----:B------:R-:W-:Y:S01]  /*1640*/  IMAD R4, R10, c[0x0][0x1ac], R11 ;  /* 0x00006b000a047a24 */ /* 0x000fe200078e020b */
[----:B------:R-:W-:Y:S01]  /*1650*/  LOP3.LUT R18, R18, 0xfffffffc, RZ, 0xc0, !PT ;  /* 0xfffffffc12127812 */ /* 0x000fe200078ec0ff */
[----:B------:R-:W-:Y:S01]  /*1660*/  IMAD.WIDE.U32 R98, R14, c[0x0][0x198], R30 ;  /* 0x000066000e627a25 */ /* 0x000fe200078e001e */
[----:B------:R-:W-:-:S02]  /*1670*/  LOP3.LUT R19, R2, 0xffffffe0, RZ, 0xc0, !PT ;  /* 0xffffffe002137812 */ /* 0x000fc400078ec0ff */
[----:B------:R-:W-:Y:S01]  /*1680*/  SHF.L.U32 R135, R135, 0x1, RZ ;  /* 0x0000000187877819 */ /* 0x000fe200000006ff */
[----:B------:R-:W-:Y:S01]  /*1690*/  IMAD.IADD R18, R9, 0x1, -R18 ;  /* 0x0000000109127824 */ /* 0x000fe200078e0a12 */
[----:B------:R-:W-:Y:S01]  /*16a0*/  IADD3 R97, R99, R97, RZ ;  /* 0x0000006163617210 */ /* 0x000fe20007ffe0ff */
[----:B------:R-:W-:-:S03]  /*16b0*/  IMAD.WIDE.U32 R10, R10, c[0x0][0x1a8], R28 ;  /* 0x00006a000a0a7a25 */ /* 0x000fc600078e001c */
[----:B------:R-:W-:Y:S01]  /*16c0*/  LOP3.LUT P1, RZ, R18, 0x2, RZ, 0xc0, !PT ;  /* 0x0000000212ff7812 */ /* 0x000fe2000782c0ff */
[C---:B------:R-:W-:Y:S02]  /*16d0*/  IMAD R105, R102.reuse, c[0x0][0x1a4], R105 ;  /* 0x0000690066697a24 */ /* 0x040fe400078e0269 */
[----:B------:R-:W-:Y:S02]  /*16e0*/  IMAD.MOV.U32 R2, RZ, RZ, 0x10 ;  /* 0x00000010ff027424 */ /* 0x000fe400078e00ff */
[----:B------:R-:W-:-:S04]  /*16f0*/  IMAD.WIDE.U32 R102, R102, c[0x0][0x1a0], R12 ;  /* 0x0000680066667a25 */ /* 0x000fc800078e000c */
[----:B------:R-:W-:Y:S01]  /*1700*/  IMAD.IADD R29, R11, 0x1, R4 ;  /* 0x000000010b1d7824 */ /* 0x000fe200078e0204 */
[----:B------:R-:W-:Y:S01]  /*1710*/  SEL R4, R2, 0xfffffff0, !P1 ;  /* 0xfffffff002047807 */ /* 0x000fe20004800000 */
[----:B------:R-:W-:Y:S02]  /*1720*/  IMAD.IADD R19, R6, 0x1, -R19 ;  /* 0x0000000106137824 */ /* 0x000fe400078e0a13 */
        /* <DEDUP_REMOVED lines=18> */
.L_x_3527:
[----:B------:R-:W-:Y:S05]  /*1850*/  BSYNC B0 ;  /* 0x0000000000007941 */ /* 0x000fea0003800000 */
.L_x_3526:
        /* <DEDUP_REMOVED lines=20> */
.L_x_3529:
[----:B------:R-:W-:Y:S05]  /*19a0*/  BSYNC B0 ;  /* 0x0000000000007941 */ /* 0x000fea0003800000 */
.L_x_3528:
        /* <DEDUP_REMOVED lines=17> */
.L_x_3531:
[----:B------:R-:W-:Y:S05]  /*1ac0*/  BSYNC B0 ;  /* 0x0000000000007941 */ /* 0x000fea0003800000 */
.L_x_3530:
        /* <DEDUP_REMOVED lines=18> */
.L_x_3533:
[----:B------:R-:W-:Y:S05]  /*1bf0*/  BSYNC B0 ;  /* 0x0000000000007941 */ /* 0x000fea0003800000 */
.L_x_3532:
        /* <DEDUP_REMOVED lines=16> */
.L_x_3535:
[----:B------:R-:W-:Y:S05]  /*1d00*/  BSYNC B0 ;  /* 0x0000000000007941 */ /* 0x000fea0003800000 */
.L_x_3534:
        /* <DEDUP_REMOVED lines=18> */
.L_x_3537:
[----:B------:R-:W-:Y:S05]  /*1e30*/  BSYNC B0 ;  /* 0x0000000000007941 */ /* 0x000fea0003800000 */
.L_x_3536:
[----:B------:R-:W0:Y:S01]  /*1e40*/  LDGDEPBAR ;  /* 0x00000000000079af */ /* 0x000e220000000000 */
[----:B------:R-:W-:Y:S01]  /*1e50*/  LOP3.LUT R25, R25, 0xfffffff8, RZ, 0xc0, !PT ;  /* 0xfffffff819197812 */ /* 0x000fe200078ec0ff */
[----:B------:R-:W-:Y:S01]  /*1e60*/  IMAD.SHL.U32 R18, R18, 0x40, RZ ;  /* 0x0000004012127824 */ /* 0x000fe200078e00ff */
[----:B------:R-:W-:Y:S01]  /*1e70*/  ISETP.GE.AND P1, PT, R14, R0, PT ;  /* 0x000000000e00720c */ /* 0x000fe20003f26270 */
[C---:B------:R-:W-:Y:S01]  /*1e80*/  IMAD.SHL.U32 R99, R6.reuse, 0x2, RZ ;  /* 0x0000000206637824 */ /* 0x040fe200078e00ff */
[----:B------:R-:W-:Y:S01]  /*1e90*/  SHF.R.S32.HI R14, RZ, 0x1f, R3 ;  /* 0x0000001fff0e7819 */ /* 0x000fe20000011403 */
[----:B------:R-:W-:Y:S01]  /*1ea0*/  IMAD.IADD R12, R6, 0x1, -R25 ;  /* 0x00000001060c7824 */ /* 0x000fe200078e0a19 */
[----:B------:R-:W-:Y:S01]  /*1eb0*/  LOP3.LUT R8, R8, 0x7fffffe, RZ, 0xc0, !PT ;  /* 0x07fffffe08087812 */ /* 0x000fe200078ec0ff */
[----:B------:R-:W-:Y:S01]  /*1ec0*/  BSSY B0, `(.L_x_3538) ;  /* 0x000003c000007945 */ /* 0x000fe20003800000 */
[----:B------:R-:W-:Y:S02]  /*1ed0*/  LEA.HI R14, R14, R3, RZ, 0x3 ;  /* 0x000000030e0e7211 */ /* 0x000fe400078f18ff */
[----:B------:R-:W-:Y:S01]  /*1ee0*/  SHF.R.S32.HI R17, RZ, 0x4, R16 ;  /* 0x00000004ff117819 */ /* 0x000fe20000011410 */
[----:B------:R-:W-:Y:S01]  /*1ef0*/  IMAD.IADD R15, R3, 0x1, -R8 ;  /* 0x00000001030f7824 */ /* 0x000fe200078e0a08 */
[----:B------:R-:W-:Y:S01]  /*1f00*/  LEA.HI R10, R12, R12, RZ, 0x1 ;  /* 0x0000000c0c0a7211 */ /* 0x000fe200078f08ff */
[----:B------:R-:W-:Y:S01]  /*1f10*/  IMAD.SHL.U32 R14, R14, 0x20, RZ ;  /* 0x000000200e0e7824 */ /* 0x000fe200078e00ff */
[----:B------:R-:W-:-:S02]  /*1f20*/  LEA.HI R16, R16, R17, RZ, 0x1 ;  /* 0x0000001110107211 */ /* 0x000fc400078f08ff */
[----:B------:R-:W-:Y:S02]  /*1f30*/  LOP3.LUT R3, R10, 0x7fffffe, RZ, 0xc0, !PT ;  /* 0x07fffffe0a037812 */ /* 0x000fe400078ec0ff */
[----:B------:R-:W-:Y:S02]  /*1f40*/  LOP3.LUT R14, R14, 0xffffff00, RZ, 0xc0, !PT ;  /* 0xffffff000e0e7812 */ /* 0x000fe400078ec0ff */
[----:B------:R-:W-:Y:S01]  /*1f50*/  LOP3.LUT R16, R16, 0xfffffffe, RZ, 0xc0, !PT ;  /* 0xfffffffe10107812 */ /* 0x000fe200078ec0ff */
[----:B------:R-:W-:Y:S01]  /*1f60*/  IMAD.IADD R3, R12, 0x1, -R3 ;  /* 0x000000010c037824 */ /* 0x000fe200078e0a03 */
[----:B------:R-:W-:Y:S01]  /*1f70*/  SHF.R.S32.HI R10, RZ, 0x1, R10 ;  /* 0x00000001ff0a7819 */ /* 0x000fe2000001140a */
[----:B------:R-:W-:-:S04]  /*1f80*/  DEPBAR.LE SB0, 0x0 ;  /* 0x000080000000791a */ /* 0x000fc80000000000 */
[----:B------:R-:W-:Y:S01]  /*1f90*/  BAR.SYNC.DEFER_BLOCKING 0x0 ;  /* 0x0000000000007b1d */ /* 0x000fe20000010000 */
[C---:B------:R-:W-:Y:S01]  /*1fa0*/  IMAD R12, R20.reuse, 0x10, R23 ;  /* 0x00000010140c7824 */ /* 0x040fe200078e0217 */
[----:B------:R-:W-:Y:S01]  /*1fb0*/  SHF.R.S32.HI R8, RZ, 0x1f, R19 ;  /* 0x0000001fff087819 */ /* 0x000fe20000011413 */
[----:B------:R-:W-:Y:S01]  /*1fc0*/  IMAD R20, R20, 0x200, R14 ;  /* 0x0000020014147824 */ /* 0x000fe200078e020e */
[----:B------:R-:W-:Y:S01]  /*1fd0*/  LOP3.LUT P2, RZ, R10, 0x2, RZ, 0xc0, !PT ;  /* 0x000000020aff7812 */ /* 0x000fe2000784c0ff */
[----:B------:R-:W-:Y:S01]  /*1fe0*/  IMAD.IADD R16, R17, 0x1, -R16 ;  /* 0x0000000111107824 */ /* 0x000fe200078e0a10 */
[----:B------:R-:W-:Y:S01]  /*1ff0*/  LEA.HI R8, R8, R19, RZ, 0x2 ;  /* 0x0000001308087211 */ /* 0x000fe200078f10ff */
[C---:B------:R-:W-:Y:S01]  /*2000*/  IMAD R14, R15.reuse, 0x20, R14 ;  /* 0x000000200f0e7824 */ /* 0x040fe200078e020e */
[----:B------:R-:W-:Y:S01]  /*2010*/  LEA R148, P0, R102, c[0x0][0x170], 0x1 ;  /* 0x00005c0066947a11 */ /* 0x000fe200078008ff */
[----:B------:R-:W-:Y:S01]  /*2020*/  IMAD R20, R15, 0x20, R20 ;  /* 0x000000200f147824 */ /* 0x000fe200078e0214 */
[----:B------:R-:W-:Y:S01]  /*2030*/  LOP3.LUT R15, R18, 0xc0, RZ, 0xc0, !PT ;  /* 0x000000c0120f7812 */ /* 0x000fe200078ec0ff */
[----:B------:R-:W-:Y:S01]  /*2040*/  IMAD.SHL.U32 R18, R16, 0x8, RZ ;  /* 0x0000000810127824 */ /* 0x000fe200078e00ff */
[----:B------:R-:W-:Y:S01]  /*2050*/  SHF.R.S32.HI R133, RZ, 0x2, R8 ;  /* 0x00000002ff857819 */ /* 0x000fe20000011408 */
[----:B------:R-:W-:Y:S01]  /*2060*/  IMAD.SHL.U32 R10, R10, 0x40, RZ ;  /* 0x000000400a0a7824 */ /* 0x000fe200078e00ff */
[----:B------:R-:W-:Y:S01]  /*2070*/  LOP3.LUT R99, R99, 0x6, RZ, 0xc0, !PT ;  /* 0x0000000663637812 */ /* 0x000fe200078ec0ff */
[----:B------:R-:W-:Y:S01]  /*2080*/  IMAD.SHL.U32 R17, R21, 0x8, RZ ;  /* 0x0000000815117824 */ /* 0x000fe200078e00ff */
[----:B------:R-:W-:Y:S01]  /*2090*/  LOP3.LUT R18, R15, 0x8, R18, 0xf8, !PT ;  /* 0x000000080f127812 */ /* 0x000fe200078ef812 */
[----:B------:R-:W-:Y:S01]  /*20a0*/  IMAD R127, R16, 0x8, R3 ;  /* 0x00000008107f7824 */ /* 0x000fe200078e0203 */
[----:B------:R-:W-:-:S02]  /*20b0*/  SHF.R.U32.HI R15, RZ, 0x3, R15 ;  /* 0x00000003ff0f7819 */ /* 0x000fc4000001160f */
[----:B------:R-:W-:Y:S02]  /*20c0*/  LOP3.LUT R10, R10, 0xc0, RZ, 0xc0, !PT ;  /* 0x000000c00a0a7812 */ /* 0x000fe400078ec0ff */
[----:B------:R-:W-:Y:S01]  /*20d0*/  LOP3.LUT R15, R18, R15, RZ, 0x3c, !PT ;  /* 0x0000000f120f7212 */ /* 0x000fe200078e3cff */
[----:B------:R1:W-:Y:S01]  /*20e0*/  @P1 STS [R135+0x3000], RZ ;  /* 0x003000ff87001388 */ /* 0x0003e20000000800 */
[----:B------:R-:W-:Y:S02]  /*20f0*/  LOP3.LUT R17, R10, 0x8, R17, 0xf8, !PT ;  /* 0x000000080a117812 */ /* 0x000fe400078ef811 */
[----:B------:R-:W-:Y:S01]  /*2100*/  SHF.R.U32.HI R10, RZ, 0x3, R10 ;  /* 0x00000003ff0a7819 */ /* 0x000fe2000001160a */
[----:B------:R1:W-:Y:S01]  /*2110*/  @P1 STS [R135+0x3004], RZ ;  /* 0x003004ff87001388 */ /* 0x0003e20000000800 */
[C---:B------:R-:W-:Y:S01]  /*2120*/  IMAD.IADD R129, R15.reuse, 0x1, R20 ;  /* 0x000000010f817824 */ /* 0x040fe200078e0214 */
[----:B------:R-:W-:Y:S01]  /*2130*/  IADD3 R12, R12, 0x1, R133 ;  /* 0x000000010c0c7810 */ /* 0x000fe20007ffe085 */
[----:B------:R-:W-:Y:S01]  /*2140*/  IMAD.IADD R3, R15, 0x1, R14 ;  /* 0x000000010f037824 */ /* 0x000fe200078e020e */
[----:B------:R1:W-:Y:S01]  /*2150*/  @P1 STS.64 [R135+0x3008], RZ ;  /* 0x003008ff87001388 */ /* 0x0003e20000000a00 */
[----:B------:R-:W-:Y:S01]  /*2160*/  LOP3.LUT R10, R17, R10, RZ, 0x3c, !PT ;  /* 0x0000000a110a7212 */ /* 0x000fe200078e3cff */
[----:B------:R-:W-:Y:S01]  /*2170*/  IMAD.SHL.U32 R129, R129, 0x2, RZ ;  /* 0x0000000281817824 */ /* 0x000fe200078e00ff */
[----:B------:R-:W-:-:S02]  /*2180*/  IADD3 R100, R107, R12, -R136 ;  /* 0x0000000c6b647210 */ /* 0x000fc40007ffe888 */
[----:B------:R-:W-:Y:S01]  /*2190*/  LEA.HI.X R149, R102, c[0x0][0x174], R105, 0x1, P0 ;  /* 0x00005d0066957a11 */ /* 0x000fe200000f0c69 */
[----:B------:R-:W-:Y:S01]  /*21a0*/  IMAD.U32 R127, R127, 0x20, R10 ;  /* 0x000000207f7f7824 */ /* 0x000fe200078e000a */
[----:B------:R-:W-:Y:S01]  /*21b0*/  SEL R2, R2, 0xfffffff0, !P2 ;  /* 0xfffffff002027807 */ /* 0x000fe20005000000 */
[----:B------:R-:W-:Y:S01]  /*21c0*/  IMAD R128, R4, 0x2, R129 ;  /* 0x0000000204807824 */ /* 0x000fe200078e0281 */
[----:B------:R-:W-:Y:S01]  /*21d0*/  IADD3 R100, R100, c[0x0][0x2e8], RZ ;  /* 0x0000ba0064647a10 */ /* 0x000fe20007ffe0ff */
        /* <DEDUP_REMOVED lines=10> */
.L_x_3539:
[----:B------:R-:W-:Y:S05]  /*2280*/  BSYNC B0 ;  /* 0x0000000000007941 */ /* 0x000fea0003800000 */
.L_x_3538:
        /* <DEDUP_REMOVED lines=16> */
.L_x_3541:
[----:B------:R-:W-:Y:S05]  /*2390*/  BSYNC B0 ;  /* 0x0000000000007941 */ /* 0x000fea0003800000 */
.L_x_3540:
        /* <DEDUP_REMOVED lines=8> */
[----:B------:R-:W-:-:S04]  /*2420*/  LEA R10, P0, R6, R148, 0x7 ;  /* 0x00000094060a7211 */ /* 0x000fc800078038ff */
[----:B------:R-:W-:-:S05]  /*2430*/  LEA.HI.X R11, R6, R149, R8, 0x7, P0 ;  /* 0x00000095060b7211 */ /* 0x000fca00000f3c08 */
[----:B------:R-:W-:Y:S01]  /*2440*/  @!PT LDS RZ, [RZ] ;  /* 0x00000000fffff984 */ /* 0x000fe20000000800 */
[----:B------:R-:W-:Y:S01]  /*2450*/  @!PT LDS RZ, [RZ] ;  /* 0x00000000fffff984 */ /* 0x000fe20000000800 */
[----:B------:R-:W-:Y:S01]  /*2460*/  @!PT LDS RZ, [RZ] ;  /* 0x00000000fffff984 */ /* 0x000fe20000000800 */
[----:B------:R1:W-:Y:S04]  /*2470*/  LDGSTS.E.BYPASS.LTC128B.128 [R135+0x4000], [R10.64] ;  /* 0x040000000a877fae */ /* 0x0003e8000b901d46 */
.L_x_3543:
[----:B------:R-:W-:Y:S05]  /*2480*/  BSYNC B0 ;  /* 0x0000000000007941 */ /* 0x000fea0003800000 */
.L_x_3542:
[----:B------:R-:W-:Y:S01]  /*2490*/  ISETP.GE.AND P0, PT, R9, R0, PT ;  /* 0x000000000900720c */ /* 0x000fe20003f06270 */
[----:B------:R-:W-:-:S12]  /*24a0*/  BSSY B0, `(.L_x_3544) ;  /* 0x000000e000007945 */ /* 0x000fd80003800000 */
[----:B------:R1:W-:Y:S01]  /*24b0*/  @P0 STS.128 [R135+0x4800], RZ ;  /* 0x004800ff87000388 */ /* 0x0003e20000000c00 */
[----:B------:R-:W-:Y:S05]  /*24c0*/  @P0 BRA `(.L_x_3545) ;  /* 0x000000b000000947 */ /* 0x000fea0003800000 */
[----:B------:R-:W-:-:S13]  /*24d0*/  ISETP.GE.AND P0, PT, R138, c[0x0][0x220], PT ;  /* 0x000088008a007a0c */ /* 0x000fda0003f06270 */
[----:B------:R1:W-:Y:S01]  /*24e0*/  @P0 STS.128 [R135+0x4800], RZ ;  /* 0x004800ff87000388 */ /* 0x0003e20000000c00 */
[----:B------:R-:W-:Y:S05]  /*24f0*/  @P0 BRA `(.L_x_3545) ;  /* 0x0000008000000947 */ /* 0x000fea0003800000 */
[----:B------:R-:W-:Y:S01]  /*2500*/  ULDC UR4, c[0x0][0x1a4] ;  /* 0x0000690000047ab9 */ /* 0x000fe20000000800 */
[----:B------:R-:W-:Y:S01]  /*2510*/  IMAD.WIDE.U32 R8, R6, 0xc0, R148 ;  /* 0x000000c006087825 */ /* 0x000fe200078e0094 */
[----:B------:R-:W-:-:S06]  /*2520*/  UIMAD UR4, UR4, 0xc0, URZ ;  /* 0x000000c0040478a4 */ /* 0x000fcc000f8e023f */
[----:B------:R-:W-:-:S05]  /*2530*/  IADD3 R9, R9, UR4, RZ ;  /* 0x0000000409097c10 */ /* 0x000fca000fffe0ff */
[----:B------:R-:W-:Y:S01]  /*2540*/  @!PT LDS RZ, [RZ] ;  /* 0x00000000fffff984 */ /* 0x000fe20000000800 */
[----:B------:R-:W-:Y:S01]  /*2550*/  @!PT LDS RZ, [RZ] ;  /* 0x00000000fffff984 */ /* 0x000fe20000000800 */
[----:B------:R-:W-:Y:S01]  /*2560*/  @!PT LDS RZ, [RZ] ;  /* 0x00000000fffff984 */ /* 0x000fe20000000800 */
[----:B------:R1:W-:Y:S02]  /*2570*/  LDGSTS.E.BYPASS.LTC128B.128 [R135+0x4800], [R8.64] ;  /* 0x0480000008877fae */ /* 0x0003e4000b901d46 */
.L_x_3545:
[----:B------:R-:W-:Y:S05]  /*2580*/  BSYNC B0 ;  /* 0x0000000000007941 */ /* 0x000fea0003800000 */
.L_x_3544:
[----:B------:R-:W-:Y:S01]  /*2590*/  IMAD.SHL.U32 R127, R127, 0x2, RZ ;  /* 0x000000027f7f7824 */ /* 0x000fe200078e00ff */
[----:B------:R-:W-:Y:S01]  /*25a0*/  LDSM.16.M88.4 R36, [R129] ;  /* 0x000000008124783b */ /* 0x000fe20000000200 */
[----:B------:R-:W-:Y:S02]  /*25b0*/  ISETP.GE.AND P1, PT, R96, 0x2, PT ;  /* 0x000000026000780c */ /* 0x000fe40003f26270 */
[----:B------:R-:W-:Y:S01]  /*25c0*/  IMAD R0, R2, 0x2, R127 ;  /* 0x0000000202007824 */ /* 0x000fe200078e027f */
[----:B-1----:R-:W1:Y:S01]  /*25d0*/  LDSM.16.M88.4 R12, [R127+0x1800] ;  /* 0x001800007f0c783b */ /* 0x002e620000000200 */
[----:B------:R-:W-:-:S03]  /*25e0*/  IMNMX R101, R100, R107, PT ;  /* 0x0000006b64657217 */ /* 0x000fc60003800200 */
[----:B--2---:R-:W2:Y:S04]  /*25f0*/  LDSM.16.M88.4 R28, [R127+0x1000] ;  /* 0x001000007f1c783b */ /* 0x004ea80000000200 */
[----:B------:R-:W5:Y:S04]  /*2600*/  LDSM.16.M88.4 R20, [R127+0x1400] ;  /* 0x001400007f14783b */ /* 0x000f680000000200 */
[----:B------:R-:W3:Y:S04]  /*2610*/  LDSM.16.M88.4 R68, [R127+0x1c00] ;  /* 0x001c00007f44783b */ /* 0x000ee80000000200 */
[----:B------:R-:W4:Y:S04]  /*2620*/  LDSM.16.M88.4 R60, [R127+0x2000] ;  /* 0x002000007f3c783b */ /* 0x000f280000000200 */
[----:B------:R-:W3:Y:S04]  /*2630*/  LDSM.16.M88.4 R52, [R127+0x2400] ;  /* 0x002400007f34783b */ /* 0x000ee80000000200 */
[----:B------:R-:W3:Y:S04]  /*2640*/  LDSM.16.M88.4 R44, [R127+0x2800] ;  /* 0x002800007f2c783b */ /* 0x000ee80000000200 */
[----:B------:R-:W-:Y:S04]  /*2650*/  LDSM.16.M88.4 R88, [R128] ;  /* 0x000000008058783b */ /* 0x000fe80000000200 */
[----:B------:R-:W3:Y:S04]  /*2660*/  LDSM.16.M88.4 R72, [R0+0x1800] ;  /* 0x001800000048783b */ /* 0x000ee80000000200 */
[----:B------:R-:W3:Y:S04]  /*2670*/  LDSM.16.M88.4 R84, [R127+0x2c00] ;  /* 0x002c00007f54783b */ /* 0x000ee80000000200 */
[----:B------:R-:W3:Y:S01]  /*2680*/  LDSM.16.M88.4 R80, [R0+0x1000] ;  /* 0x001000000050783b */ /* 0x000ee20000000200 */
[C---:B-1----:R-:W-:Y:S03]  /*2690*/  HMMA.16816.F32.BF16 R16, R36.reuse, R12, RZ ;  /* 0x0000000c2410723c */ /* 0x042fe600000418ff */
[----:B------:R-:W1:Y:S04]  /*26a0*/  LDSM.16.M88.4 R76, [R0+0x1400] ;  /* 0x00140000004c783b */ /* 0x000e680000000200 */
[----:B------:R-:W-:Y:S01]  /*26b0*/  LDSM.16.M88.4 R92, [R0+0x1c00] ;  /* 0x001c0000005c783b */ /* 0x000fe20000000200 */
[C---:B------:R-:W-:Y:S03]  /*26c0*/  HMMA.16816.F32.BF16 R12, R36.reuse, R14, RZ ;  /* 0x0000000e240c723c */ /* 0x040fe600000418ff */
[----:B------:R-:W0:Y:S05]  /*26d0*/  LDGDEPBAR ;  /* 0x00000000000079af */ /* 0x000e2a0000000000 */
[C---:B--2---:R-:W-:Y:S08]  /*26e0*/  HMMA.16816.F32.BF16 R32, R36.reuse, R28, RZ ;  /* 0x0000001c2420723c */ /* 0x044ff000000418ff */
[C---:B----45:R-:W-:Y:S08]  /*26f0*/  HMMA.16816.F32.BF16 R24, R36.reuse, R20, RZ ;  /* 0x000000142418723c */ /* 0x070ff000000418ff */
[C---:B------:R-:W-:Y:S08]  /*2700*/  HMMA.16816.F32.BF16 R28, R36.reuse, R30, RZ ;  /* 0x0000001e241c723c */ /* 0x040ff000000418ff */
[C---:B------:R-:W-:Y:S08]  /*2710*/  HMMA.16816.F32.BF16 R20, R36.reuse, R22, RZ ;  /* 0x000000162414723c */ /* 0x040ff000000418ff */
[C---:B---3--:R-:W-:Y:S08]  /*2720*/  HMMA.16816.F32.BF16 R8, R36.reuse, R68, RZ ;  /* 0x000000442408723c */ /* 0x048ff000000418ff */
[C---:B------:R-:W-:Y:S08]  /*2730*/  HMMA.16816.F32.BF16 R64, R36.reuse, R60, RZ ;  /* 0x0000003c2440723c */ /* 0x040ff000000418ff */
[C---:B------:R-:W-:Y:S08]  /*2740*/  HMMA.16816.F32.BF16 R56, R36.reuse, R52, RZ ;  /* 0x000000342438723c */ /* 0x040ff000000418ff */
[----:B------:R-:W-:Y:S08]  /*2750*/  HMMA.16816.F32.BF16 R48, R36, R44, RZ ;  /* 0x0000002c2430723c */ /* 0x000ff000000418ff */
[C---:B------:R-:W-:Y:S08]  /*2760*/  HMMA.16816.F32.BF16 R16, R88.reuse, R72, R16 ;  /* 0x000000485810723c */ /* 0x040ff00000041810 */
[----:B------:R-:W-:Y:S01]  /*2770*/  HMMA.16816.F32.BF16 R12, R88, R74, R12 ;  /* 0x0000004a580c723c */ /* 0x000fe2000004180c */
[----:B------:R-:W2:Y:S07]  /*2780*/  LDSM.16.M88.4 R72, [R0+0x2c00] ;  /* 0x002c00000048783b */ /* 0x000eae0000000200 */
[C---:B------:R-:W-:Y:S08]  /*2790*/  HMMA.16816.F32.BF16 R68, R36.reuse, R70, RZ ;  /* 0x000000462444723c */ /* 0x040ff000000418ff */
[C---:B------:R-:W-:Y:S08]  /*27a0*/  HMMA.16816.F32.BF16 R60, R36.reuse, R62, RZ ;  /* 0x0000003e243c723c */ /* 0x040ff000000418ff */
[C---:B------:R-:W-:Y:S08]  /*27b0*/  HMMA.16816.F32.BF16 R52, R36.reuse, R54, RZ ;  /* 0x000000362434723c */ /* 0x040ff000000418ff */
[C---:B------:R-:W-:Y:S08]  /*27c0*/  HMMA.16816.F32.BF16 R44, R36.reuse, R46, RZ ;  /* 0x0000002e242c723c */ /* 0x040ff000000418ff */
[C---:B------:R-:W-:Y:S08]  /*27d0*/  HMMA.16816.F32.BF16 R40, R36.reuse, R84, RZ ;  /* 0x000000542428723c */ /* 0x040ff000000418ff */
[----:B------:R-:W-:Y:S01]  /*27e0*/  HMMA.16816.F32.BF16 R36, R36, R86, RZ ;  /* 0x000000562424723c */ /* 0x000fe200000418ff */
[----:B------:R-:W3:Y:S07]  /*27f0*/  LDSM.16.M88.4 R84, [R0+0x2000] ;  /* 0x002000000054783b */ /* 0x000eee0000000200 */
[C---:B------:R-:W-:Y:S08]  /*2800*/  HMMA.16816.F32.BF16 R32, R88.reuse, R80, R32 ;  /* 0x000000505820723c */ /* 0x040ff00000041820 */
[C---:B------:R-:W-:Y:S01]  /*2810*/  HMMA.16816.F32.BF16 R28, R88.reuse, R82, R28 ;  /* 0x00000052581c723c */ /* 0x040fe2000004181c */
[----:B------:R-:W4:Y:S07]  /*2820*/  LDSM.16.M88.4 R80, [R0+0x2400] ;  /* 0x002400000050783b */ /* 0x000f2e0000000200 */
[C---:B-1----:R-:W-:Y:S08]  /*2830*/  HMMA.16816.F32.BF16 R24, R88.reuse, R76, R24 ;  /* 0x0000004c5818723c */ /* 0x042ff00000041818 */
[----:B------:R-:W-:Y:S01]  /*2840*/  HMMA.16816.F32.BF16 R20, R88, R78, R20 ;  /* 0x0000004e5814723c */ /* 0x000fe20000041814 */
[----:B------:R1:W5:Y:S01]  /*2850*/  LDSM.16.M88.4 R76, [R0+0x2800] ;  /* 0x00280000004c783b */ /* 0x0003620000000200 */
[----:B------:R-:W-:-:S06]  /*2860*/  DEPBAR.LE SB0, 0x0 ;  /* 0x000080000000791a */ /* 0x000fcc0000000000 */
[C---:B--2---:R-:W-:Y:S07]  /*2870*/  HMMA.16816.F32.BF16 R40, R88.reuse, R72, R40 ;  /* 0x000000485828723c */ /* 0x044fee0000041828 */
[----:B------:R-:W-:Y:S01]  /*2880*/  IADD3 R72, R100, 0x8, RZ ;  /* 0x0000000864487810 */ /* 0x000fe20007ffe0ff */
[----:B------:R-:W-:Y:S03]  /*2890*/  HMMA.16816.F32.BF16 R8, R88, R92, R8 ;  /* 0x0000005c5808723c */ /* 0x000fe60000041808 */
[----:B------:R-:W-:-:S02]  /*28a0*/  IMNMX R100, R72, R107, PT ;  /* 0x0000006b48647217 */ /* 0x000fc40003800200 */
[----:B-1----:R-:W-:-:S03]  /*28b0*/  IADD3 R0, R127, 0x1000, RZ ;  /* 0x000010007f007810 */ /* 0x002fc60007ffe0ff */
[----:B------:R-:W-:Y:S02]  /*28c0*/  HMMA.16816.F32.BF16 R68, R88, R94, R68 ;  /* 0x0000005e5844723c */ /* 0x000fe40000041844 */
[----:B------:R-:W-:-:S06]  /*28d0*/  IMAD R126, R2, 0x2, R0 ;  /* 0x00000002027e7824 */ /* 0x000fcc00078e0200 */
[C---:B---3--:R-:W-:Y:S08]  /*28e0*/  HMMA.16816.F32.BF16 R64, R88.reuse, R84, R64 ;  /* 0x000000545840723c */ /* 0x048ff00000041840 */
[C---:B------:R-:W-:Y:S08]  /*28f0*/  HMMA.16816.F32.BF16 R60, R88.reuse, R86, R60 ;  /* 0x00000056583c723c */ /* 0x040ff0000004183c */
[C---:B----4-:R-:W-:Y:S08]  /*2900*/  HMMA.16816.F32.BF16 R56, R88.reuse, R80, R56 ;  /* 0x000000505838723c */ /* 0x050ff00000041838 */
[C---:B------:R-:W-:Y:S08]  /*2910*/  HMMA.16816.F32.BF16 R52, R88.reuse, R82, R52 ;  /* 0x000000525834723c */ /* 0x040ff00000041834 */
[C---:B-----5:R-:W-:Y:S08]  /*2920*/  HMMA.16816.F32.BF16 R48, R88.reuse, R76, R48 ;  /* 0x0000004c5830723c */ /* 0x060ff00000041830 */
[C---:B------:R-:W-:Y:S08]  /*2930*/  HMMA.16816.F32.BF16 R44, R88.reuse, R78, R44 ;  /* 0x0000004e582c723c */ /* 0x040ff0000004182c */
        /* <DEDUP_REMOVED lines=58> */
[----:B------:R-:W-:-:S04]  /*2ce0*/  IMAD R73, R72, c[0x0][0x184], R73 ;  /* 0x0000610048497a24 */ /* 0x000fc800078e0249 */
[----:B------:R-:W-:Y:S01]  /*2cf0*/  IMAD.IADD R2, R75, 0x1, R73 ;  /* 0x000000014b027824 */ /* 0x000fe200078e0249 */
[----:B------:R-:W-:Y:S01]  /*2d00*/  MOV R73, R74 ;  /* 0x0000004a00497202 */ /* 0x000fe20000000f00 */
[----:B------:R-:W-:Y:S05]  /*2d10*/  BRA `(.L_x_3548) ;  /* 0x0000002000007947 */ /* 0x000fea0003800000 */
.L_x_3547:
[----:B------:R-:W-:-:S04]  /*2d20*/  LEA R73, -R7, RZ, 0x7 ;  /* 0x000000ff07497211 */ /* 0x000fc800078e39ff */
[----:B------:R-:W-:Y:S02]  /*2d30*/  SHF.R.S32.HI R2, RZ, 0x1f, R73 ;  /* 0x0000001fff027819 */ /* 0x000fe40000011449 */
.L_x_3548:
[----:B------:R-:W-:Y:S01]  /*2d40*/  ISETP.GE.AND P0, PT, R138, c[0x0][0x220], PT ;  /* 0x000088008a007a0c */ /* 0x000fe20003f06270 */
[----:B------:R-:W-:-:S12]  /*2d50*/  BSSY B0, `(.L_x_3549) ;  /* 0x0000030000007945 */ /* 0x000fd80003800000 */
[----:B------:R-:W-:Y:S01]  /*2d60*/  @!P0 IMAD.MOV.U32 R0, RZ, RZ, c[0x0][0x19c] ;  /* 0x00006700ff008624 */ /* 0x000fe200078e00ff */
[-C--:B------:R-:W-:Y:S01]  /*2d70*/  @!P0 LEA R76, P2, R7, R98.reuse, 0x6 ;  /* 0x00000062074c8211 */ /* 0x080fe200078430ff */
[----:B------:R1:W-:Y:S01]  /*2d80*/  @P0 STS [R135+0x1000], RZ ;  /* 0x001000ff87000388 */ /* 0x0003e20000000800 */
[CC--:B------:R-:W-:Y:S02]  /*2d90*/  @!P0 IADD3 R75, P5, R73.reuse, R98.reuse, RZ ;  /* 0x00000062494b8210 */ /* 0x0c0fe40007fbe0ff */
[----:B------:R-:W-:Y:S01]  /*2da0*/  @!P0 IADD3 R77, P4, P3, R73, R98, R131 ;  /* 0x00000062494d8210 */ /* 0x000fe20007b9e083 */
[----:B------:R1:W-:Y:S01]  /*2db0*/  @P0 STS [R135+0x1004], RZ ;  /* 0x001004ff87000388 */ /* 0x0003e20000000800 */
[----:B------:R-:W-:Y:S01]  /*2dc0*/  @!P0 LEA.HI.X R0, R7, R97, R0, 0x6, P2 ;  /* 0x0000006107008211 */ /* 0x000fe200010f3400 */
[----:B------:R-:W-:Y:S01]  /*2dd0*/  @!P0 IMAD.X R72, R2, 0x1, R97, P5 ;  /* 0x0000000102488824 */ /* 0x000fe200028e0661 */
[----:B------:R-:W-:Y:S01]  /*2de0*/  @!P0 IADD3 R76, P2, R73, R76, RZ ;  /* 0x0000004c494c8210 */ /* 0x000fe20007f5e0ff */
[----:B------:R1:W-:Y:S01]  /*2df0*/  @P0 STS.64 [R135+0x1008], RZ ;  /* 0x001008ff87000388 */ /* 0x0003e20000000a00 */
[----:B------:R-:W-:-:S02]  /*2e00*/  @!P0 LEA R82, P5, R75, c[0x0][0x168], 0x1 ;  /* 0x00005a004b528a11 */ /* 0x000fc400078a08ff */
[C---:B------:R-:W-:Y:S01]  /*2e10*/  @!P0 IADD3.X R74, R2.reuse, R97, R130, P4, P3 ;  /* 0x00000061024a8210 */ /* 0x040fe200027e6482 */
[----:B------:R-:W-:Y:S01]  /*2e20*/  @!P0 IMAD.X R79, R2, 0x1, R0, P2 ;  /* 0x00000001024f8824 */ /* 0x000fe200010e0600 */
[----:B------:R-:W-:Y:S02]  /*2e30*/  @!P0 LEA R80, P3, R77, c[0x0][0x168], 0x1 ;  /* 0x00005a004d508a11 */ /* 0x000fe400078608ff */
        /* <DEDUP_REMOVED lines=20> */
[----:B------:R-:W-:Y:S01]  /*2f80*/  IMAD.MOV.U32 R74, RZ, RZ, R98 ;  /* 0x000000ffff4a7224 */ /* 0x000fe200078e0062 */
        /* <DEDUP_REMOVED lines=12> */
.L_x_3550:
[----:B------:R-:W-:Y:S05]  /*3050*/  BSYNC B0 ;  /* 0x0000000000007941 */ /* 0x000fea0003800000 */
.L_x_3549:
[----:B------:R-:W0:Y:S01]  /*3060*/  LDGDEPBAR ;  /* 0x00000000000079af */ /* 0x000e220000000000 */
[----:B------:R-:W-:-:S04]  /*3070*/  IADD3 R98, P0, R73, R98, RZ ;  /* 0x0000006249627210 */ /* 0x000fc80007f1e0ff */
[----:B------:R-:W-:Y:S02]  /*3080*/  IADD3.X R97, R2, R97, RZ, P0, !PT ;  /* 0x0000006102617210 */ /* 0x000fe400007fe4ff */
.L_x_3546:
[----:B------:R-:W-:Y:S02]  /*3090*/  IMAD.IADD R2, R106, 0x1, R99 ;  /* 0x000000016a027824 */ /* 0x000fe400078e0263 */
[----:B------:R-:W-:-:S03]  /*30a0*/  IMAD.SHL.U32 R125, R3, 0x2, RZ ;  /* 0x00000002037d7824 */ /* 0x000fc600078e00ff */
[C---:B------:R-:W-:Y:S02]  /*30b0*/  IADD3 R0, R2.reuse, 0x8, RZ ;  /* 0x0000000802007810 */ /* 0x040fe40007ffe0ff */
[----:B------:R-:W-:Y:S02]  /*30c0*/  IADD3 R7, R2, 0x1, RZ ;  /* 0x0000000102077810 */ /* 0x000fe40007ffe0ff */
[-C--:B------:R-:W-:Y:S02]  /*30d0*/  ISETP.GE.AND P4, PT, R0, R101.reuse, PT ;  /* 0x000000650000720c */ /* 0x080fe40003f86270 */
[----:B------:R-:W-:Y:S02]  /*30e0*/  IADD3 R72, R2, 0x9, RZ ;  /* 0x0000000902487810 */ /* 0x000fe40007ffe0ff */
[----:B------:R-:W-:Y:S02]  /*30f0*/  ISETP.GE.AND P5, PT, R0, R100, PT ;  /* 0x000000640000720c */ /* 0x000fe40003fa6270 */
[----:B------:R-:W-:-:S02]  /*3100*/  ISETP.GE.AND P0, PT, R7, R101, PT ;  /* 0x000000650700720c */ /* 0x000fc40003f06270 */
[-C--:B------:R-:W-:Y:S02]  /*3110*/  ISETP.GE.AND P2, PT, R7, R100.reuse, PT ;  /* 0x000000640700720c */ /* 0x080fe40003f46270 */
[----:B------:R-:W-:Y:S02]  /*3120*/  FSEL R0, R28, -INF , !P4 ;  /* 0xff8000001c007808 */ /* 0x000fe40006000000 */
[----:B------:R-:W-:Y:S02]  /*3130*/  IADD3 R7, R2, 0x10, RZ ;  /* 0x0000001002077810 */ /* 0x000fe40007ffe0ff */
[C---:B------:R-:W-:Y:S02]  /*3140*/  ISETP.GE.AND P3, PT, R72.reuse, R101, PT ;  /* 0x000000654800720c */ /* 0x040fe40003f66270 */
[----:B------:R-:W-:Y:S02]  /*3150*/  ISETP.GE.AND P4, PT, R72, R100, PT ;  /* 0x000000644800720c */ /* 0x000fe40003f86270 */
[----:B------:R-:W-:-:S02]  /*3160*/  IADD3 R28, R2, 0x11, RZ ;  /* 0x00000011021c7810 */ /* 0x000fc40007ffe0ff */
[----:B------:R-:W-:Y:S02]  /*3170*/  FSEL R116, R30, -INF , !P5 ;  /* 0xff8000001e747808 */ /* 0x000fe40006800000 */
[-C--:B------:R-:W-:Y:S02]  /*3180*/  ISETP.GE.AND P5, PT, R7, R101.reuse, PT ;  /* 0x000000650700720c */ /* 0x080fe40003fa6270 */
[----:B------:R-:W-:Y:S02]  /*3190*/  FSEL R72, R29, -INF , !P3 ;  /* 0xff8000001d487808 */ /* 0x000fe40005800000 */
[----:B------:R-:W-:Y:S02]  /*31a0*/  FSEL R86, R31, -INF , !P4 ;  /* 0xff8000001f567808 */ /* 0x000fe40006000000 */
[----:B------:R-:W-:Y:S02]  /*31b0*/  ISETP.GE.AND P3, PT, R7, R100, PT ;  /* 0x000000640700720c */ /* 0x000fe40003f66270 */
[----:B------:R-:W-:-:S02]  /*31c0*/  ISETP.GE.AND P4, PT, R28, R101, PT ;  /* 0x000000651c00720c */ /* 0x000fc40003f86270 */
[----:B------:R-:W-:Y:S02]  /*31d0*/  IADD3 R7, R2, 0x18, RZ ;  /* 0x0000001802077810 */ /* 0x000fe40007ffe0ff */
[----:B------:R-:W-:Y:S02]  /*31e0*/  FSEL R124, R24, -INF , !P5 ;  /* 0xff800000187c7808 */ /* 0x000fe40006800000 */
[----:B------:R-:W-:Y:S02]  /*31f0*/  ISETP.GE.AND P5, PT, R28, R100, PT ;  /* 0x000000641c00720c */ /* 0x000fe40003fa6270 */
[----:B-1----:R-:W-:Y:S02]  /*3200*/  FSEL R80, R26, -INF , !P3 ;  /* 0xff8000001a507808 */ /* 0x002fe40005800000 */
[----:B--2---:R-:W-:Y:S02]  /*3210*/  FSEL R74, R25, -INF , !P4 ;  /* 0xff800000194a7808 */ /* 0x004fe40006000000 */
[----:B------:R-:W-:-:S02]  /*3220*/  IADD3 R28, R2, 0x19, RZ ;  /* 0x00000019021c7810 */ /* 0x000fc40007ffe0ff */
[CC--:B------:R-:W-:Y:S02]  /*3230*/  ISETP.GE.AND P3, PT, R7.reuse, R101.reuse, PT ;  /* 0x000000650700720c */ /* 0x0c0fe40003f66270 */
[----:B------:R-:W-:Y:S02]  /*3240*/  ISETP.GE.AND P4, PT, R7, R100, PT ;  /* 0x000000640700720c */ /* 0x000fe40003f86270 */
[----:B------:R-:W-:Y:S02]  /*3250*/  IADD3 R24, R2, 0x20, RZ ;  /* 0x0000002002187810 */ /* 0x000fe40007ffe0ff */
[----:B------:R-:W-:Y:S02]  /*3260*/  FSEL R82, R27, -INF , !P5 ;  /* 0xff8000001b527808 */ /* 0x000fe40006800000 */
[----:B------:R-:W-:Y:S02]  /*3270*/  ISETP.GE.AND P5, PT, R28, R101, PT ;  /* 0x000000651c00720c */ /* 0x000fe40003fa6270 */
[----:B------:R-:W-:-:S02]  /*3280*/  FSEL R7, R20, -INF , !P3 ;  /* 0xff80000014077808 */ /* 0x000fc40005800000 */
[----:B------:R-:W-:Y:S02]  /*3290*/  FSEL R78, R22, -INF , !P4 ;  /* 0xff800000164e7808 */ /* 0x000fe40006000000 */
[-C--:B------:R-:W-:Y:S02]  /*32a0*/  ISETP.GE.AND P3, PT, R28, R100.reuse, PT ;  /* 0x000000641c00720c */ /* 0x080fe40003f66270 */
[----:B------:R-:W-:Y:S02]  /*32b0*/  ISETP.GE.AND P4, PT, R24, R101, PT ;  /* 0x000000651800720c */ /* 0x000fe40003f86270 */
[----:B------:R-:W-:Y:S02]  /*32c0*/  IADD3 R20, R2, 0x21, RZ ;  /* 0x0000002102147810 */ /* 0x000fe40007ffe0ff */
[----:B------:R-:W-:Y:S02]  /*32d0*/  FSEL R156, R21, -INF , !P5 ;  /* 0xff800000159c7808 */ /* 0x000fe40006800000 */
        /* <DEDUP_REMOVED lines=10> */
[----:B------:R-:W-:Y:S02]  /*3380*/  ISETP.GE.AND P4, PT, R20, R101, PT ;  /* 0x000000651400720c */ /* 0x000fe40003f86270 */
[----:B------:R-:W-:Y:S02]  /*3390*/  IADD3 R16, R2, 0x30, RZ ;  /* 0x0000003002107810 */ /* 0x000fe40007ffe0ff */
[----:B------:R-:W-:-:S02]  /*33a0*/  FSEL R164, R12, -INF , !P5 ;  /* 0xff8000000ca47808 */ /* 0x000fc40006800000 */
[-C--:B------:R-:W-:Y:S02]  /*33b0*/  ISETP.GE.AND P5, PT, R20, R100.reuse, PT ;  /* 0x000000641400720c */ /* 0x080fe40003fa6270 */
[----:B------:R-:W-:Y:S02]  /*33c0*/  FSEL R29, R13, -INF , !P4 ;  /* 0xff8000000d1d7808 */ /* 0x000fe40006000000 */
[----:B------:R-:W-:Y:S02]  /*33d0*/  IADD3 R12, R2, 0x31, RZ ;  /* 0x00000031020c7810 */ /* 0x000fe40007ffe0ff */
[-C--:B------:R-:W-:Y:S02]  /*33e0*/  ISETP.GE.AND P4, PT, R16, R100.reuse, PT ;  /* 0x000000641000720c */ /* 0x080fe40003f86270 */
[----:B------:R-:W-:Y:S02]  /*33f0*/  FSEL R162, R17, -INF , !P3 ;  /* 0xff80000011a27808 */ /* 0x000fe40005800000 */
[----:B------:R-:W-:-:S02]  /*3400*/  ISETP.GE.AND P3, PT, R21, R100, PT ;  /* 0x000000641500720c */ /* 0x000fc40003f66270 */
[----:B------:R-:W-:Y:S02]  /*3410*/  FSEL R158, R15, -INF , !P5 ;  /* 0xff8000000f9e7808 */ /* 0x000fe40006800000 */
[-C--:B------:R-:W-:Y:S02]  /*3420*/  ISETP.GE.AND P5, PT, R12, R101.reuse, PT ;  /* 0x000000650c00720c */ /* 0x080fe40003fa6270 */
[----:B------:R-:W-:Y:S02]  /*3430*/  FSEL R118, R10, -INF , !P4 ;  /* 0xff8000000a767808 */ /* 0x000fe40006000000 */
[-C--:B------:R-:W-:Y:S02]  /*3440*/  ISETP.GE.AND P4, PT, R2, R101.reuse, PT ;  /* 0x000000650200720c */ /* 0x080fe40003f86270 */
[----:B------:R-:W-:Y:S02]  /*3450*/  FSEL R106, R14, -INF , !P3 ;  /* 0xff8000000e6a7808 */ /* 0x000fe40005800000 */
[----:B------:R-:W-:-:S02]  /*3460*/  ISETP.GE.AND P3, PT, R16, R101, PT ;  /* 0x000000651000720c */ /* 0x000fc40003f66270 */
[----:B------:R-:W-:Y:S02]  /*3470*/  FSEL R120, R9, -INF , !P5 ;  /* 0xff80000009787808 */ /* 0x000fe40006800000 */
[----:B------:R-:W-:Y:S02]  /*3480*/  FSEL R9, R32, -INF , !P4 ;  /* 0xff80000020097808 */ /* 0x000fe40006000000 */
[----:B------:R-:W-:Y:S02]  /*3490*/  FSEL R10, R33, -INF , !P0 ;  /* 0xff800000210a7808 */ /* 0x000fe40004000000 */
[----:B------:R-:W-:Y:S02]  /*34a0*/  FSEL R112, R8, -INF , !P3 ;  /* 0xff80000008707808 */ /* 0x000fe40005800000 */
[----:B------:R-:W-:Y:S02]  /*34b0*/  ISETP.GE.AND P3, PT, R12, R100, PT ;  /* 0x000000640c00720c */ /* 0x000fe40003f66270 */
[----:B------:R-:W-:-:S02]  /*34c0*/  FMNMX.FTZ R13, R9, R10, !PT ;  /* 0x0000000a090d7209 */ /* 0x000fc40007810000 */
[----:B------:R-:W-:Y:S02]  /*34d0*/  IADD3 R8, R2, 0x38, RZ ;  /* 0x0000003802087810 */ /* 0x000fe40007ffe0ff */
[----:B------:R-:W-:Y:S02]  /*34e0*/  FSEL R144, R11, -INF , !P3 ;  /* 0xff8000000b907808 */ /* 0x000fe40005800000 */
[----:B------:R-:W-:Y:S02]  /*34f0*/  FMNMX.FTZ R13, R0, R13, !PT ;  /* 0x0000000d000d7209 */ /* 0x000fe40007810000 */
[C---:B------:R-:W-:Y:S02]  /*3500*/  ISETP.GE.AND P5, PT, R8.reuse, R101, PT ;  /* 0x000000650800720c */ /* 0x040fe40003fa6270 */
[----:B------:R-:W-:Y:S02]  /*3510*/  ISETP.GE.AND P3, PT, R8, R100, PT ;  /* 0x000000640800720c */ /* 0x000fe40003f66270 */
[----:B------:R-:W-:-:S02]  /*3520*/  IADD3 R11, R2, 0x39, RZ ;  /* 0x00000039020b7810 */ /* 0x000fc40007ffe0ff */
[----:B------:R-:W-:Y:S02]  /*3530*/  IADD3 R8, R2, 0x40, RZ ;  /* 0x0000004002087810 */ /* 0x000fe40007ffe0ff */
[----:B------:R-:W-:Y:S02]  /*3540*/  FMNMX.FTZ R13, R72, R13, !PT ;  /* 0x0000000d480d7209 */ /* 0x000fe40007810000 */
[----:B------:R-:W-:Y:S02]  /*3550*/  FSEL R150, R68, -INF , !P5 ;  /* 0xff80000044967808 */ /* 0x000fe40006800000 */
[----:B------:R-:W-:Y:S02]  /*3560*/  FSEL R122, R70, -INF , !P3 ;  /* 0xff800000467a7808 */ /* 0x000fe40005800000 */
[C---:B------:R-:W-:Y:S02]  /*3570*/  ISETP.GE.AND P4, PT, R11.reuse, R101, PT ;  /* 0x000000650b00720c */ /* 0x040fe40003f86270 */
[----:B------:R-:W-:-:S02]  /*3580*/  ISETP.GE.AND P0, PT, R11, R100, PT ;  /* 0x000000640b00720c */ /* 0x000fc40003f06270 */
[C---:B------:R-:W-:Y:S02]  /*3590*/  ISETP.GE.AND P5, PT, R8.reuse, R101, PT ;  /* 0x000000650800720c */ /* 0x040fe40003fa6270 */
[----:B------:R-:W-:Y:S02]  /*35a0*/  ISETP.GE.AND P3, PT, R8, R100, PT ;  /* 0x000000640800720c */ /* 0x000fe40003f66270 */
[----:B------:R-:W-:Y:S02]  /*35b0*/  IADD3 R8, R2, 0x41, RZ ;  /* 0x0000004102087810 */ /* 0x000fe40007ffe0ff */
[----:B------:R-:W-:Y:S02]  /*35c0*/  FMNMX.FTZ R13, R124, R13, !PT ;  /* 0x0000000d7c0d7209 */ /* 0x000fe40007810000 */
[----:B------:R-:W-:Y:S02]  /*35d0*/  FSEL R152, R69, -INF , !P4 ;  /* 0xff80000045987808 */ /* 0x000fe40006000000 */
[----:B------:R-:W-:-:S02]  /*35e0*/  FSEL R146, R71, -INF , !P0 ;  /* 0xff80000047927808 */ /* 0x000fc40004000000 */
[C---:B------:R-:W-:Y:S02]  /*35f0*/  ISETP.GE.AND P4, PT, R8.reuse, R101, PT ;  /* 0x000000650800720c */ /* 0x040fe40003f86270 */
[----:B------:R-:W-:Y:S02]  /*3600*/  ISETP.GE.AND P0, PT, R8, R100, PT ;  /* 0x000000640800720c */ /* 0x000fe40003f06270 */
[----:B------:R-:W-:Y:S02]  /*3610*/  FMNMX.FTZ R8, R74, R13, !PT ;  /* 0x0000000d4a087209 */ /* 0x000fe40007810000 */
[----:B------:R-:W-:Y:S02]  /*3620*/  IADD3 R11, R2, 0x48, RZ ;  /* 0x00000048020b7810 */ /* 0x000fe40007ffe0ff */
[----:B------:R-:W-:Y:S02]  /*3630*/  FMNMX.FTZ R13, R7, R8, !PT ;  /* 0x00000008070d7209 */ /* 0x000fe40007810000 */
[----:B------:R-:W-:-:S02]  /*3640*/  FSEL R64, R64, -INF , !P5 ;  /* 0xff80000040407808 */ /* 0x000fc40006800000 */
[----:B------:R-:W-:Y:S02]  /*3650*/  FMNMX.FTZ R13, R156, R13, !PT ;  /* 0x0000000d9c0d7209 */ /* 0x000fe40007810000 */
[----:B------:R-:W-:Y:S02]  /*3660*/  FSEL R66, R66, -INF , !P3 ;  /* 0xff80000042427808 */ /* 0x000fe40005800000 */
[----:B------:R-:W-:Y:S02]  /*3670*/  FMNMX.FTZ R13, R108, R13, !PT ;  /* 0x0000000d6c0d7209 */ /* 0x000fe40007810000 */
[C---:B------:R-:W-:Y:S02]  /*3680*/  ISETP.GE.AND P5, PT, R11.reuse, R101, PT ;  /* 0x000000650b00720c */ /* 0x040fe40003fa6270 */
[----:B------:R-:W-:Y:S02]  /*3690*/  ISETP.GE.AND P3, PT, R11, R100, PT ;  /* 0x000000640b00720c */ /* 0x000fe40003f66270 */
[----:B------:R-:W-:-:S02]  /*36a0*/  FSEL R90, R67, -INF , !P0 ;  /* 0xff800000435a7808 */ /* 0x000fc40004000000 */
[C---:B------:R-:W-:Y:S02]  /*36b0*/  IADD3 R11, R2.reuse, 0x49, RZ ;  /* 0x00000049020b7810 */ /* 0x040fe40007ffe0ff */
[----:B------:R-:W-:Y:S02]  /*36c0*/  ISETP.GE.AND P0, PT, R2, R100, PT ;  /* 0x000000640200720c */ /* 0x000fe40003f06270 */
[----:B------:R-:W-:Y:S02]  /*36d0*/  FMNMX.FTZ R13, R162, R13, !PT ;  /* 0x0000000da20d7209 */ /* 0x000fe40007810000 */
[----:B------:R-:W-:Y:S02]  /*36e0*/  FSEL R84, R65, -INF , !P4 ;  /* 0xff80000041547808 */ /* 0x000fe40006000000 */
[----:B------:R-:W-:Y:S02]  /*36f0*/  FSEL R8, R35, -INF , !P2 ;  /* 0xff80000023087808 */ /* 0x000fe40005000000 */
[----:B------:R-:W-:-:S02]  /*3700*/  ISETP.GE.AND P2, PT, R11, R101, PT ;  /* 0x000000650b00720c */ /* 0x000fc40003f46270 */
[----:B------:R-:W-:Y:S02]  /*3710*/  ISETP.GE.AND P4, PT, R11, R100, PT ;  /* 0x000000640b00720c */ /* 0x000fe40003f86270 */
[----:B------:R-:W-:Y:S02]  /*3720*/  FSEL R11, R34, -INF , !P0 ;  /* 0xff800000220b7808 */ /* 0x000fe40004000000 */
        /* <DEDUP_REMOVED lines=13> */
[----:B------:R-:W-:Y:S02]  /*3800*/  IADD3 R14, R2, 0x50, RZ ;  /* 0x00000050020e7810 */ /* 0x000fe40007ffe0ff */
[----:B------:R-:W-:Y:S02]  /*3810*/  FSEL R94, R60, -INF , !P5 ;  /* 0xff8000003c5e7808 */ /* 0x000fe40006800000 */
[----:B------:R-:W-:-:S02]  /*3820*/  FMNMX.FTZ R23, R76, R23, !PT ;  /* 0x000000174c177209 */ /* 0x000fc40007810000 */
[----:B------:R-:W-:Y:S02]  /*3830*/  FMNMX.FTZ R25, R84, R25, !PT ;  /* 0x0000001954197209 */ /* 0x000fe40007810000 */
[----:B------:R-:W-:Y:S02]  /*3840*/  IADD3 R12, R2, 0x51, RZ ;  /* 0x00000051020c7810 */ /* 0x000fe40007ffe0ff */
[----:B------:R-:W-:Y:S02]  /*3850*/  ISETP.GE.AND P0, PT, R14, R101, PT ;  /* 0x000000650e00720c */ /* 0x000fe40003f06270 */
[----:B------:R-:W-:Y:S02]  /*3860*/  FSEL R110, R61, -INF , !P2 ;  /* 0xff8000003d6e7808 */ /* 0x000fe40005000000 */
[----:B------:R-:W-:Y:S02]  /*3870*/  FMNMX.FTZ R23, R114, R23, !PT ;  /* 0x0000001772177209 */ /* 0x000fe40007810000 */
[----:B------:R-:W-:-:S02]  /*3880*/  FMNMX.FTZ R25, R94, R25, !PT ;  /* 0x000000195e197209 */ /* 0x000fc40007810000 */
[C---:B------:R-:W-:Y:S02]  /*3890*/  ISETP.GE.AND P5, PT, R12.reuse, R101, PT ;  /* 0x000000650c00720c */ /* 0x040fe40003fa6270 */
[----:B------:R-:W-:Y:S02]  /*38a0*/  ISETP.GE.AND P2, PT, R12, R100, PT ;  /* 0x000000640c00720c */ /* 0x000fe40003f46270 */
[----:B------:R-:W-:Y:S02]  /*38b0*/  IADD3 R12, R2, 0x58, RZ ;  /* 0x00000058020c7810 */ /* 0x000fe40007ffe0ff */
[----:B------:R-:W-:Y:S02]  /*38c0*/  FSEL R56, R56, -INF , !P0 ;  /* 0xff80000038387808 */ /* 0x000fe40004000000 */
[----:B------:R-:W-:Y:S02]  /*38d0*/  FMNMX.FTZ R23, R160, R23, !PT ;  /* 0x00000017a0177209 */ /* 0x000fe40007810000 */
[----:B------:R-:W-:-:S02]  /*38e0*/  FMNMX.FTZ R25, R110, R25, !PT ;  /* 0x000000196e197209 */ /* 0x000fc40007810000 */
[----:B------:R-:W-:Y:S02]  /*38f0*/  FSEL R88, R62, -INF , !P3 ;  /* 0xff8000003e587808 */ /* 0x000fe40005800000 */
[----:B------:R-:W-:Y:S02]  /*3900*/  ISETP.GE.AND P3, PT, R14, R100, PT ;  /* 0x000000640e00720c */ /* 0x000fe40003f66270 */
[----:B------:R-:W-:Y:S02]  /*3910*/  FSEL R92, R63, -INF , !P4 ;  /* 0xff8000003f5c7808 */ /* 0x000fe40006000000 */
[----:B------:R-:W-:Y:S02]  /*3920*/  ISETP.GE.AND P4, PT, R12, R101, PT ;  /* 0x000000650c00720c */ /* 0x000fe40003f86270 */
[----:B------:R-:W-:Y:S02]  /*3930*/  IADD3 R21, R2, 0x59, RZ ;  /* 0x0000005902157810 */ /* 0x000fe40007ffe0ff */
[----:B------:R-:W-:-:S02]  /*3940*/  FSEL R16, R57, -INF , !P5 ;  /* 0xff80000039107808 */ /* 0x000fc40006800000 */
[----:B------:R-:W-:Y:S02]  /*3950*/  FMNMX.FTZ R23, R106, R23, !PT ;  /* 0x000000176a177209 */ /* 0x000fe40007810000 */
[----:B------:R-:W-:Y:S02]  /*3960*/  FMNMX.FTZ R25, R56, R25, !PT ;  /* 0x0000001938197209 */ /* 0x000fe40007810000 */
[----:B------:R-:W-:Y:S02]  /*3970*/  FSEL R58, R58, -INF , !P3 ;  /* 0xff8000003a3a7808 */ /* 0x000fe40005800000 */
[----:B------:R-:W-:Y:S02]  /*3980*/  IADD3 R20, R2, 0x60, RZ ;  /* 0x0000006002147810 */ /* 0x000fe40007ffe0ff */
[----:B------:R-:W-:Y:S02]  /*3990*/  ISETP.GE.AND P3, PT, R21, R101, PT ;  /* 0x000000651500720c */ /* 0x000fe40003f66270 */
[----:B------:R-:W-:-:S02]  /*39a0*/  FSEL R52, R52, -INF , !P4 ;  /* 0xff80000034347808 */ /* 0x000fc40006000000 */
[----:B------:R-:W-:Y:S02]  /*39b0*/  FMNMX.FTZ R23, R158, R23, !PT ;  /* 0x000000179e177209 */ /* 0x000fe40007810000 */
[----:B------:R-:W-:Y:S02]  /*39c0*/  FMNMX.FTZ R25, R16, R25, !PT ;  /* 0x0000001910197209 */ /* 0x000fe40007810000 */
[----:B------:R-:W-:Y:S02]  /*39d0*/  IADD3 R19, R2, 0x61, RZ ;  /* 0x0000006102137810 */ /* 0x000fe40007ffe0ff */
[----:B------:R-:W-:Y:S02]  /*39e0*/  ISETP.GE.AND P4, PT, R20, R101, PT ;  /* 0x000000651400720c */ /* 0x000fe40003f86270 */
        /* <DEDUP_REMOVED lines=8> */
[----:B------:R-:W-:Y:S02]  /*3a70*/  IADD3 R15, R2, 0x69, RZ ;  /* 0x00000069020f7810 */ /* 0x000fe40007ffe0ff */
[----:B------:R-:W-:Y:S02]  /*3a80*/  ISETP.GE.AND P4, PT, R17, R101, PT ;  /* 0x000000651100720c */ /* 0x000fe40003f86270 */
[----:B------:R-:W-:Y:S02]  /*3a90*/  FSEL R49, R49, -INF , !P3 ;  /* 0xff80000031317808 */ /* 0x000fe40005800000 */
[----:B------:R-:W-:Y:S02]  /*3aa0*/  FMNMX.FTZ R23, R122, R23, !PT ;  /* 0x000000177a177209 */ /* 0x000fe40007810000 */
[----:B------:R-:W-:Y:S02]  /*3ab0*/  FMNMX.FTZ R22, R48, R25, !PT ;  /* 0x0000001930167209 */ /* 0x000fe40007810000 */
[----:B------:R-:W-:-:S02]  /*3ac0*/  IADD3 R14, R2, 0x70, RZ ;  /* 0x00000070020e7810 */ /* 0x000fc40007ffe0ff */
[----:B------:R-:W-:Y:S02]  /*3ad0*/  ISETP.GE.AND P3, PT, R15, R101, PT ;  /* 0x000000650f00720c */ /* 0x000fe40003f66270 */
[----:B------:R-:W-:Y:S02]  /*3ae0*/  FSEL R44, R44, -INF , !P4 ;  /* 0xff8000002c2c7808 */ /* 0x000fe40006000000 */
[----:B------:R-:W-:Y:S02]  /*3af0*/  FMNMX.FTZ R23, R146, R23, !PT ;  /* 0x0000001792177209 */ /* 0x000fe40007810000 */
[----:B------:R-:W-:Y:S02]  /*3b00*/  FMNMX.FTZ R25, R49, R22, !PT ;  /* 0x0000001631197209 */ /* 0x000fe40007810000 */
[----:B------:R-:W-:Y:S02]  /*3b10*/  IADD3 R13, R2, 0x71, RZ ;  /* 0x00000071020d7810 */ /* 0x000fe40007ffe0ff */
[----:B------:R-:W-:-:S02]  /*3b20*/  ISETP.GE.AND P4, PT, R14, R101, PT ;  /* 0x000000650e00720c */ /* 0x000fc40003f86270 */
[----:B------:R-:W-:Y:S02]  /*3b30*/  FSEL R45, R45, -INF , !P3 ;  /* 0xff8000002d2d7808 */ /* 0x000fe40005800000 */
[----:B------:R-:W-:Y:S02]  /*3b40*/  FMNMX.FTZ R23, R66, R23, !PT ;  /* 0x0000001742177209 */ /* 0x000fe40007810000 */
[----:B------:R-:W-:Y:S02]  /*3b50*/  FMNMX.FTZ R22, R44, R25, !PT ;  /* 0x000000192c167209 */ /* 0x000fe40007810000 */
[----:B------:R-:W-:Y:S02]  /*3b60*/  ISETP.GE.AND P0, PT, R12, R100, PT ;  /* 0x000000640c00720c */ /* 0x000fe40003f06270 */
[----:B------:R-:W-:Y:S02]  /*3b70*/  IADD3 R12, R2, 0x78, RZ ;  /* 0x00000078020c7810 */ /* 0x000fe40007ffe0ff */
[----:B------:R-:W-:-:S02]  /*3b80*/  ISETP.GE.AND P3, PT, R13, R101, PT ;  /* 0x000000650d00720c */ /* 0x000fc40003f66270 */
[----:B------:R-:W-:Y:S02]  /*3b90*/  FSEL R40, R40, -INF , !P4 ;  /* 0xff80000028287808 */ /* 0x000fe40006000000 */
[----:B------:R-:W-:Y:S02]  /*3ba0*/  FMNMX.FTZ R23, R90, R23, !PT ;  /* 0x000000175a177209 */ /* 0x000fe40007810000 */
[----:B------:R-:W-:Y:S02]  /*3bb0*/  FMNMX.FTZ R25, R45, R22, !PT ;  /* 0x000000162d197209 */ /* 0x000fe40007810000 */
[----:B------:R-:W-:Y:S02]  /*3bc0*/  IADD3 R2, R2, 0x79, RZ ;  /* 0x0000007902027810 */ /* 0x000fe40007ffe0ff */
[----:B------:R-:W-:Y:S02]  /*3bd0*/  ISETP.GE.AND P4, PT, R12, R101, PT ;  /* 0x000000650c00720c */ /* 0x000fe40003f86270 */
[----:B------:R-:W-:-:S02]  /*3be0*/  FSEL R41, R41, -INF , !P3 ;  /* 0xff80000029297808 */ /* 0x000fc40005800000 */
[----:B------:R-:W-:Y:S02]  /*3bf0*/  FMNMX.FTZ R23, R88, R23, !PT ;  /* 0x0000001758177209 */ /* 0x000fe40007810000 */
[----:B------:R-:W-:Y:S02]  /*3c00*/  FMNMX.FTZ R22, R40, R25, !PT ;  /* 0x0000001928167209 */ /* 0x000fe40007810000 */
[----:B------:R-:W-:Y:S02]  /*3c10*/  ISETP.GE.AND P3, PT, R2, R101, PT ;  /* 0x000000650200720c */ /* 0x000fe40003f66270 */
[----:B------:R-:W-:Y:S02]  /*3c20*/  FSEL R36, R36, -INF , !P4 ;  /* 0xff80000024247808 */ /* 0x000fe40006000000 */
[----:B------:R-:W-:Y:S02]  /*3c30*/  FMNMX.FTZ R23, R92, R23, !PT ;  /* 0x000000175c177209 */ /* 0x000fe40007810000 */
[----:B------:R-:W-:-:S02]  /*3c40*/  FMNMX.FTZ R25, R41, R22, !PT ;  /* 0x0000001629197209 */ /* 0x000fc40007810000 */
[----:B------:R-:W-:Y:S02]  /*3c50*/  FSEL R34, R59, -INF , !P2 ;  /* 0xff8000003b227808 */ /* 0x000fe40005000000 */
[----:B------:R-:W-:Y:S02]  /*3c60*/  FSEL R37, R37, -INF , !P3 ;  /* 0xff80000025257808 */ /* 0x000fe40005800000 */
[----:B------:R-:W-:Y:S02]  /*3c70*/  FMNMX.FTZ R23, R58, R23, !PT ;  /* 0x000000173a177209 */ /* 0x000fe40007810000 */
[----:B------:R-:W-:Y:S02]  /*3c80*/  FMNMX.FTZ R22, R36, R25, !PT ;  /* 0x0000001924167209 */ /* 0x000fe40007810000 */
[----:B------:R-:W-:Y:S02]  /*3c90*/  ISETP.GE.AND P2, PT, R21, R100, PT ;  /* 0x000000641500720c */ /* 0x000fe40003f46270 */
[----:B------:R-:W-:-:S02]  /*3ca0*/  FSEL R54, R54, -INF , !P0 ;  /* 0xff80000036367808 */ /* 0x000fc40004000000 */
[----:B------:R-:W-:Y:S02]  /*3cb0*/  FMNMX.FTZ R23, R34, R23, !PT ;  /* 0x0000001722177209 */ /* 0x000fe40007810000 */
[----:B------:R-:W-:Y:S02]  /*3cc0*/  FMNMX.FTZ R21, R37, R22, !PT ;  /* 0x0000001625157209 */ /* 0x000fe40007810000 */
[-C--:B------:R-:W-:Y:S02]  /*3cd0*/  ISETP.GE.AND P0, PT, R20, R100.reuse, PT ;  /* 0x000000641400720c */ /* 0x080fe40003f06270 */
[----:B------:R-:W-:Y:S01]  /*3ce0*/  FSEL R32, R55, -INF , !P2 ;  /* 0xff80000037207808 */ /* 0x000fe20005000000 */
[----:B------:R-:W1:Y:S01]  /*3cf0*/  SHFL.BFLY PT, R22, R21, 0x2, 0x1f ;  /* 0x0c401f0015167f89 */ /* 0x000e6200000e0000 */
[----:B------:R-:W-:Y:S02]  /*3d00*/  FMNMX.FTZ R23, R54, R23, !PT ;  /* 0x0000001736177209 */ /* 0x000fe40007810000 */
[----:B------:R-:W-:-:S02]  /*3d10*/  ISETP.GE.AND P2, PT, R19, R100, PT ;  /* 0x000000641300720c */ /* 0x000fc40003f46270 */
[----:B------:R-:W-:Y:S02]  /*3d20*/  FSEL R50, R50, -INF , !P0 ;  /* 0xff80000032327808 */ /* 0x000fe40004000000 */
[----:B------:R-:W-:Y:S02]  /*3d30*/  FMNMX.FTZ R23, R32, R23, !PT ;  /* 0x0000001720177209 */ /* 0x000fe40007810000 */
[-C--:B------:R-:W-:Y:S02]  /*3d40*/  ISETP.GE.AND P0, PT, R17, R100.reuse, PT ;  /* 0x000000641100720c */ /* 0x080fe40003f06270 */
[----:B------:R-:W-:Y:S02]  /*3d50*/  FSEL R30, R51, -INF , !P2 ;  /* 0xff800000331e7808 */ /* 0x000fe40005000000 */
        /* <DEDUP_REMOVED lines=10> */
[----:B------:R-:W-:Y:S02]  /*3e00*/  ISETP.GE.AND P0, PT, R12, R100, PT ;  /* 0x000000640c00720c */ /* 0x000fe40003f06270 */
[----:B------:R-:W-:Y:S02]  /*3e10*/  FSEL R28, R43, -INF , !P2 ;  /* 0xff8000002b1c7808 */ /* 0x000fe40005000000 */
[----:B------:R-:W-:Y:S02]  /*3e20*/  FMNMX.FTZ R23, R42, R23, !PT ;  /* 0x000000172a177209 */ /* 0x000fe40007810000 */
[----:B-1----:R-:W-:-:S02]  /*3e30*/  FMNMX.FTZ R22, R21, R22, !PT ;  /* 0x0000001615167209 */ /* 0x002fc40007810000 */
[----:B------:R-:W-:Y:S02]  /*3e40*/  ISETP.GE.AND P2, PT, R2, R100, PT ;  /* 0x000000640200720c */ /* 0x000fe40003f46270 */
[----:B------:R-:W-:Y:S01]  /*3e50*/  FSEL R26, R38, -INF , !P0 ;  /* 0xff800000261a7808 */ /* 0x000fe20004000000 */
[----:B------:R-:W1:Y:S01]  /*3e60*/  SHFL.BFLY PT, R15, R22, 0x1, 0x1f ;  /* 0x0c201f00160f7f89 */ /* 0x000e6200000e0000 */
[----:B------:R-:W-:Y:S02]  /*3e70*/  FMNMX.FTZ R23, R28, R23, !PT ;  /* 0x000000171c177209 */ /* 0x000fe40007810000 */
[----:B------:R-:W-:Y:S02]  /*3e80*/  FSEL R24, R39, -INF , !P2 ;  /* 0xff80000027187808 */ /* 0x000fe40005000000 */
[----:B------:R-:W-:-:S04]  /*3e90*/  FMNMX.FTZ R13, R26, R23, !PT ;  /* 0x000000171a0d7209 */ /* 0x000fc80007810000 */
[----:B------:R-:W-:-:S05]  /*3ea0*/  FMNMX.FTZ R13, R24, R13, !PT ;  /* 0x0000000d180d7209 */ /* 0x000fca0007810000 */
[----:B------:R-:W2:Y:S01]  /*3eb0*/  SHFL.BFLY PT, R12, R13, 0x2, 0x1f ;  /* 0x0c401f000d0c7f89 */ /* 0x000ea200000e0000 */
[----:B-1----:R-:W-:-:S04]  /*3ec0*/  FMNMX.FTZ R2, R22, R15, !PT ;  /* 0x0000000f16027209 */ /* 0x002fc80007810000 */
[C---:B------:R-:W-:Y:S01]  /*3ed0*/  FSETP.NEU.FTZ.AND P0, PT, R2.reuse, -INF , PT ;  /* 0xff8000000200780b */ /* 0x040fe20003f1d000 */
[----:B------:R-:W-:-:S05]  /*3ee0*/  FMUL.FTZ R25, R2, c[0x0][0x23c] ;  /* 0x00008f0002197a20 */ /* 0x000fca0000410000 */
[----:B------:R-:W-:Y:S02]  /*3ef0*/  FSEL R25, R25, RZ, P0 ;  /* 0x000000ff19197208 */ /* 0x000fe40000000000 */
[----:B--2---:R-:W-:-:S03]  /*3f00*/  FMNMX.FTZ R12, R13, R12, !PT ;  /* 0x0000000c0d0c7209 */ /* 0x004fc60007810000 */
[--C-:B------:R-:W-:Y:S02]  /*3f10*/  FFMA.FTZ R154, R9, c[0x0][0x23c], -R25.reuse ;  /* 0x00008f00099a7a23 */ /* 0x100fe40000010819 */
[--C-:B------:R-:W-:Y:S01]  /*3f20*/  FFMA.FTZ R60, R0, c[0x0][0x23c], -R25.reuse ;  /* 0x00008f00003c7a23 */ /* 0x100fe20000010819 */
[----:B------:R-:W1:Y:S01]  /*3f30*/  SHFL.BFLY PT, R9, R12, 0x1, 0x1f ;  /* 0x0c201f000c097f89 */ /* 0x000e6200000e0000 */
[--C-:B------:R-:W-:Y:S02]  /*3f40*/  FFMA.FTZ R19, R72, c[0x0][0x23c], -R25.reuse ;  /* 0x00008f0048137a23 */ /* 0x100fe40000010819 */
[----:B------:R-:W-:Y:S01]  /*3f50*/  MUFU.EX2 R154, R154 ;  /* 0x0000009a009a7308 */ /* 0x000fe20000000800 */
[--C-:B------:R-:W-:Y:S02]  /*3f60*/  FFMA.FTZ R17, R74, c[0x0][0x23c], -R25.reuse ;  /* 0x00008f004a117a23 */ /* 0x100fe40000010819 */
[----:B------:R-:W2:Y:S01]  /*3f70*/  LDSM.16.MT88.4 R72, [R125+0x3000] ;  /* 0x003000007d48783b */ /* 0x000ea20000004200 */
[----:B------:R-:W-:-:S02]  /*3f80*/  FFMA.FTZ R22, R7, c[0x0][0x23c], -R25 ;  /* 0x00008f0007167a23 */ /* 0x000fc40000010819 */
[--C-:B------:R-:W-:Y:S02]  /*3f90*/  FFMA.FTZ R38, R124, c[0x0][0x23c], -R25.reuse ;  /* 0x00008f007c267a23 */ /* 0x100fe40000010819 */
[--C-:B------:R-:W-:Y:S01]  /*3fa0*/  FFMA.FTZ R21, R156, c[0x0][0x23c], -R25.reuse ;  /* 0x00008f009c157a23 */ /* 0x100fe20000010819 */
[----:B------:R-:W-:Y:S01]  /*3fb0*/  MUFU.EX2 R60, R60 ;  /* 0x0000003c003c7308 */ /* 0x000fe20000000800 */
[----:B------:R-:W-:Y:S02]  /*3fc0*/  FFMA.FTZ R51, R10, c[0x0][0x23c], -R25 ;  /* 0x00008f000a337a23 */ /* 0x000fe40000010819 */
[----:B------:R-:W-:Y:S02]  /*3fd0*/  IMAD R124, R4, 0x2, R125 ;  /* 0x00000002047c7824 */ /* 0x000fe400078e027d */
[--C-:B------:R-:W-:Y:S02]  /*3fe0*/  FFMA.FTZ R31, R29, c[0x0][0x23c], -R25.reuse ;  /* 0x00008f001d1f7a23 */ /* 0x100fe40000010819 */
[--C-:B------:R-:W-:Y:S01]  /*3ff0*/  FFMA.FTZ R35, R162, c[0x0][0x23c], -R25.reuse ;  /* 0x00008f00a2237a23 */ /* 0x100fe20000010819 */
[----:B------:R-:W3:Y:S01]  /*4000*/  MUFU.EX2 R51, R51 ;  /* 0x0000003300337308 */ /* 0x000ee20000000800 */
[----:B------:R-:W-:-:S02]  /*4010*/  FFMA.FTZ R47, R120, c[0x0][0x23c], -R25 ;  /* 0x00008f00782f7a23 */ /* 0x000fc40000010819 */
[--C-:B------:R-:W-:Y:S01]  /*4020*/  FFMA.FTZ R39, R152, c[0x0][0x23c], -R25.reuse ;  /* 0x00008f0098277a23 */ /* 0x100fe20000010819 */
[----:B-1----:R-:W-:Y:S01]  /*4030*/  FMNMX.FTZ R0, R12, R9, !PT ;  /* 0x000000090c007209 */ /* 0x002fe20007810000 */
[--C-:B------:R-:W-:Y:S01]  /*4040*/  FFMA.FTZ R59, R84, c[0x0][0x23c], -R25.reuse ;  /* 0x00008f00543b7a23 */ /* 0x100fe20000010819 */
[----:B------:R-:W-:Y:S02]  /*4050*/  LDSM.16.MT88.4 R12, [R125+0x3400] ;  /* 0x003400007d0c783b */ /* 0x000fe40000004200 */
[----:B------:R-:W1:Y:S01]  /*4060*/  MUFU.EX2 R19, R19 ;  /* 0x0000001300137308 */ /* 0x000e620000000800 */
[C---:B------:R-:W-:Y:S01]  /*4070*/  FSETP.NEU.FTZ.AND P0, PT, R0.reuse, -INF , PT ;  /* 0xff8000000000780b */ /* 0x040fe20003f1d000 */
[----:B------:R-:W-:Y:S02]  /*4080*/  FMUL.FTZ R9, R0, c[0x0][0x23c] ;  /* 0x00008f0000097a20 */ /* 0x000fe40000410000 */
[--C-:B------:R-:W-:Y:S02]  /*4090*/  FFMA.FTZ R57, R110, c[0x0][0x23c], -R25.reuse ;  /* 0x00008f006e397a23 */ /* 0x100fe40000010819 */
[----:B------:R-:W-:Y:S01]  /*40a0*/  FFMA.FTZ R48, R48, c[0x0][0x23c], -R25 ;  /* 0x00008f0030307a23 */ /* 0x000fe20000010819 */
[----:B------:R-:W-:Y:S01]  /*40b0*/  FSEL R7, R9, RZ, P0 ;  /* 0x000000ff09077208 */ /* 0x000fe20000000000 */
[----:B------:R-:W-:Y:S01]  /*40c0*/  MUFU.EX2 R38, R38 ;  /* 0x0000002600267308 */ /* 0x000fe20000000800 */
[----:B---3--:R-:W-:-:S02]  /*40d0*/  FADD.FTZ R85, R154, R51 ;  /* 0x000000339a557221 */ /* 0x008fc40000010000 */
[----:B------:R-:W-:Y:S02]  /*40e0*/  FFMA.FTZ R49, R49, c[0x0][0x23c], -R25 ;  /* 0x00008f0031317a23 */ /* 0x000fe40000010819 */
[--C-:B------:R-:W-:Y:S02]  /*40f0*/  FFMA.FTZ R43, R11, c[0x0][0x23c], -R7.reuse ;  /* 0x00008f000b2b7a23 */ /* 0x100fe40000010807 */
[--C-:B------:R-:W-:Y:S01]  /*4100*/  FFMA.FTZ R156, R8, c[0x0][0x23c], -R7.reuse ;  /* 0x00008f00089c7a23 */ /* 0x100fe20000010807 */
[----:B------:R-:W-:Y:S01]  /*4110*/  MUFU.EX2 R17, R17 ;  /* 0x0000001100117308 */ /* 0x000fe20000000800 */
[--C-:B------:R-:W-:Y:S01]  /*4120*/  FFMA.FTZ R23, R116, c[0x0][0x23c], -R7.reuse ;  /* 0x00008f0074177a23 */ /* 0x100fe20000010807 */
[----:B------:R-:W3:Y:S01]  /*4130*/  LDSM.16.MT88.4 R8, [R124+0x3000] ;  /* 0x003000007c08783b */ /* 0x000ee20000004200 */
[--C-:B------:R-:W-:Y:S02]  /*4140*/  FFMA.FTZ R86, R86, c[0x0][0x23c], -R7.reuse ;  /* 0x00008f0056567a23 */ /* 0x100fe40000010807 */
[--C-:B------:R-:W-:Y:S01]  /*4150*/  FFMA.FTZ R62, R80, c[0x0][0x23c], -R7.reuse ;  /* 0x00008f00503e7a23 */ /* 0x100fe20000010807 */
[----:B------:R-:W-:Y:S01]  /*4160*/  F2FP.BF16.PACK_AB R80, R51, R154 ;  /* 0x0000009a3350723e */ /* 0x000fe200000010ff */
[--C-:B------:R-:W-:Y:S01]  /*4170*/  FFMA.FTZ R27, R82, c[0x0][0x23c], -R7.reuse ;  /* 0x00008f00521b7a23 */ /* 0x100fe20000010807 */
[----:B------:R-:W-:Y:S01]  /*4180*/  MUFU.EX2 R43, R43 ;  /* 0x0000002b002b7308 */ /* 0x000fe20000000800 */
[----:B-1----:R-:W-:Y:S01]  /*4190*/  F2FP.BF16.PACK_AB R82, R19, R60 ;  /* 0x0000003c1352723e */ /* 0x002fe200000010ff */
[----:B------:R-:W-:-:S02]  /*41a0*/  FFMA.FTZ R3, R78, c[0x0][0x23c], -R7 ;  /* 0x00008f004e037a23 */ /* 0x000fc40000010807 */
[----:B------:R-:W-:Y:S02]  /*41b0*/  FFMA.FTZ R4, R76, c[0x0][0x23c], -R7 ;  /* 0x00008f004c047a23 */ /* 0x000fe40000010807 */
[--C-:B------:R-:W-:Y:S02]  /*41c0*/  FFMA.FTZ R116, R108, c[0x0][0x23c], -R25.reuse ;  /* 0x00008f006c747a23 */ /* 0x100fe40000010819 */
[----:B------:R-:W1:Y:S01]  /*41d0*/  MUFU.EX2 R156, R156 ;  /* 0x0000009c009c7308 */ /* 0x000e620000000800 */
[----:B------:R-:W-:Y:S02]  /*41e0*/  FFMA.FTZ R108, R164, c[0x0][0x23c], -R25 ;  /* 0x00008f00a46c7a23 */ /* 0x000fe40000010819 */
[--C-:B------:R-:W-:Y:S02]  /*41f0*/  FFMA.FTZ R114, R114, c[0x0][0x23c], -R7.reuse ;  /* 0x00008f0072727a23 */ /* 0x100fe40000010807 */
[--C-:B------:R-:W-:Y:S02]  /*4200*/  FFMA.FTZ R33, R160, c[0x0][0x23c], -R7.reuse ;  /* 0x00008f00a0217a23 */ /* 0x100fe40000010807 */
[--C-:B------:R-:W-:Y:S01]  /*4210*/  FFMA.FTZ R106, R106, c[0x0][0x23c], -R7.reuse ;  /* 0x00008f006a6a7a23 */ /* 0x100fe20000010807 */
[----:B------:R-:W-:Y:S01]  /*4220*/  MUFU.EX2 R23, R23 ;  /* 0x0000001700177308 */ /* 0x000fe20000000800 */
[----:B------:R-:W-:-:S02]  /*4230*/  FFMA.FTZ R29, R158, c[0x0][0x23c], -R7 ;  /* 0x00008f009e1d7a23 */ /* 0x000fc40000010807 */
[----:B------:R-:W-:Y:S02]  /*4240*/  FFMA.FTZ R158, R112, c[0x0][0x23c], -R25 ;  /* 0x00008f00709e7a23 */ /* 0x000fe40000010819 */
[----:B------:R-:W-:Y:S02]  /*4250*/  FFMA.FTZ R120, R118, c[0x0][0x23c], -R7 ;  /* 0x00008f0076787a23 */ /* 0x000fe40000010807 */
[----:B------:R-:W-:Y:S01]  /*4260*/  FFMA.FTZ R112, R150, c[0x0][0x23c], -R25 ;  /* 0x00008f0096707a23 */ /* 0x000fe20000010819 */
[----:B------:R-:W4:Y:S01]  /*4270*/  MUFU.EX2 R86, R86 ;  /* 0x0000005600567308 */ /* 0x000f220000000800 */
[----:B-1----:R-:W-:Y:S01]  /*4280*/  F2FP.BF16.PACK_AB R81, R156, R43 ;  /* 0x0000002b9c51723e */ /* 0x002fe200000010ff */
[--C-:B------:R-:W-:Y:S02]  /*4290*/  FFMA.FTZ R55, R144, c[0x0][0x23c], -R7.reuse ;  /* 0x00008f0090377a23 */ /* 0x100fe40000010807 */
[--C-:B------:R-:W-:Y:S02]  /*42a0*/  FFMA.FTZ R118, R122, c[0x0][0x23c], -R7.reuse ;  /* 0x00008f007a767a23 */ /* 0x100fe40000010807 */
[----:B------:R-:W-:Y:S01]  /*42b0*/  FFMA.FTZ R53, R146, c[0x0][0x23c], -R7 ;  /* 0x00008f0092357a23 */ /* 0x000fe20000010807 */
[----:B------:R-:W-:Y:S01]  /*42c0*/  LEA R146, P0, R98, c[0x0][0x168], 0x1 ;  /* 0x00005a0062927a11 */ /* 0x000fe200078008ff */
[----:B------:R-:W-:Y:S01]  /*42d0*/  MUFU.EX2 R22, R22 ;  /* 0x0000001600167308 */ /* 0x000fe20000000800 */
[----:B------:R-:W-:-:S02]  /*42e0*/  FFMA.FTZ R122, R64, c[0x0][0x23c], -R25 ;  /* 0x00008f00407a7a23 */ /* 0x000fc40000010819 */
[----:B------:R-:W-:Y:S01]  /*42f0*/  FFMA.FTZ R84, R66, c[0x0][0x23c], -R7 ;  /* 0x00008f0042547a23 */ /* 0x000fe20000010807 */
[----:B------:R-:W-:Y:S01]  /*4300*/  LEA.HI.X R147, R98, c[0x0][0x16c], R97, 0x1, P0 ;  /* 0x00005b0062937a11 */ /* 0x000fe200000f0c61 */
[----:B------:R-:W-:Y:S02]  /*4310*/  FFMA.FTZ R64, R94, c[0x0][0x23c], -R25 ;  /* 0x00008f005e407a23 */ /* 0x000fe40000010819 */
[--C-:B------:R-:W-:Y:S01]  /*4320*/  FFMA.FTZ R63, R90, c[0x0][0x23c], -R7.reuse ;  /* 0x00008f005a3f7a23 */ /* 0x100fe20000010807 */
[----:B----4-:R-:W-:Y:S01]  /*4330*/  F2FP.BF16.PACK_AB R83, R86, R23 ;  /* 0x000000175653723e */ /* 0x010fe200000010ff */
[----:B------:R-:W-:Y:S01]  /*4340*/  MUFU.EX2 R21, R21 ;  /* 0x0000001500157308 */ /* 0x000fe20000000800 */
[--C-:B------:R-:W-:Y:S02]  /*4350*/  FFMA.FTZ R66, R88, c[0x0][0x23c], -R7.reuse ;  /* 0x00008f0058427a23 */ /* 0x100fe40000010807 */
[----:B------:R-:W-:Y:S02]  /*4360*/  FFMA.FTZ R61, R92, c[0x0][0x23c], -R7 ;  /* 0x00008f005c3d7a23 */ /* 0x000fe40000010807 */
[----:B------:R-:W-:Y:S01]  /*4370*/  FADD.FTZ R156, R43, R156 ;  /* 0x0000009c2b9c7221 */ /* 0x000fe20000010000 */
[----:B--2---:R-:W-:Y:S01]  /*4380*/  HMMA.16816.F32.BF16 R68, R80, R72, RZ ;  /* 0x000000485044723c */ /* 0x004fe200000418ff */
[----:B------:R-:W-:Y:S01]  /*4390*/  FADD.FTZ R60, R60, R85 ;  /* 0x000000553c3c7221 */ /* 0x000fe20000010000 */
[----:B------:R-:W1:Y:S01]  /*43a0*/  MUFU.EX2 R62, R62 ;  /* 0x0000003e003e7308 */ /* 0x000e620000000800 */
[----:B------:R-:W-:-:S02]  /*43b0*/  FADD.FTZ R23, R23, R156 ;  /* 0x0000009c17177221 */ /* 0x000fc40000010000 */
[----:B------:R-:W-:Y:S02]  /*43c0*/  FADD.FTZ R19, R19, R60 ;  /* 0x0000003c13137221 */ /* 0x000fe40000010000 */
[----:B------:R-:W-:Y:S01]  /*43d0*/  FADD.FTZ R23, R86, R23 ;  /* 0x0000001756177221 */ /* 0x000fe20000010000 */
[C---:B------:R-:W-:Y:S01]  /*43e0*/  HMMA.16816.F32.BF16 R72, R80.reuse, R74, RZ ;  /* 0x0000004a5048723c */ /* 0x040fe200000418ff */
[----:B------:R-:W-:Y:S01]  /*43f0*/  FFMA.FTZ R65, R54, c[0x0][0x23c], -R7 ;  /* 0x00008f0036417a23 */ /* 0x000fe20000010807 */
[----:B------:R-:W2:Y:S01]  /*4400*/  MUFU.EX2 R27, R27 ;  /* 0x0000001b001b7308 */ /* 0x000ea20000000800 */
[--C-:B------:R-:W-:Y:S02]  /*4410*/  FFMA.FTZ R51, R56, c[0x0][0x23c], -R25.reuse ;  /* 0x00008f0038337a23 */ /* 0x100fe40000010819 */
[--C-:B------:R-:W-:Y:S02]  /*4420*/  FFMA.FTZ R43, R52, c[0x0][0x23c], -R25.reuse ;  /* 0x00008f00342b7a23 */ /* 0x100fe40000010819 */
[--C-:B------:R-:W-:Y:S01]  /*4430*/  FFMA.FTZ R56, R16, c[0x0][0x23c], -R25.reuse ;  /* 0x00008f0010387a23 */ /* 0x100fe20000010819 */
[----:B---3--:R-:W-:Y:S01]  /*4440*/  HMMA.16816.F32.BF16 R76, R80, R8, RZ ;  /* 0x00000008504c723c */ /* 0x008fe200000418ff */
[----:B------:R-:W-:Y:S01]  /*4450*/  FFMA.FTZ R52, R18, c[0x0][0x23c], -R25 ;  /* 0x00008f0012347a23 */ /* 0x000fe20000010819 */
[----:B------:R-:W-:Y:S01]  /*4460*/  MUFU.EX2 R3, R3 ;  /* 0x0000000300037308 */ /* 0x000fe20000000800 */
[----:B-1----:R-:W-:-:S02]  /*4470*/  FADD.FTZ R54, R62, R23 ;  /* 0x000000173e367221 */ /* 0x002fc40000010000 */
[----:B------:R-:W-:Y:S02]  /*4480*/  FFMA.FTZ R67, R58, c[0x0][0x23c], -R7 ;  /* 0x00008f003a437a23 */ /* 0x000fe40000010807 */
[----:B------:R-:W-:Y:S01]  /*4490*/  F2FP.BF16.PACK_AB R8, R17, R38 ;  /* 0x000000261108723e */ /* 0x000fe200000010ff */
[----:B------:R-:W-:Y:S01]  /*44a0*/  HMMA.16816.F32.BF16 R80, R80, R10, RZ ;  /* 0x0000000a5050723c */ /* 0x000fe200000418ff */
[----:B------:R-:W-:Y:S01]  /*44b0*/  FADD.FTZ R38, R38, R19 ;  /* 0x0000001326267221 */ /* 0x000fe20000010000 */
[----:B------:R-:W1:Y:S01]  /*44c0*/  MUFU.EX2 R4, R4 ;  /* 0x0000000400047308 */ /* 0x000e620000000800 */
[----:B--2---:R-:W-:Y:S01]  /*44d0*/  F2FP.BF16.PACK_AB R9, R27, R62 ;  /* 0x0000003e1b09723e */ /* 0x004fe200000010ff */
[--C-:B------:R-:W-:Y:S02]  /*44e0*/  FFMA.FTZ R34, R34, c[0x0][0x23c], -R7.reuse ;  /* 0x00008f0022227a23 */ /* 0x100fe40000010807 */
[----:B------:R-:W-:Y:S01]  /*44f0*/  FADD.FTZ R23, R17, R38 ;  /* 0x0000002611177221 */ /* 0x000fe20000010000 */
[----:B------:R-:W-:Y:S01]  /*4500*/  F2FP.BF16.PACK_AB R10, R21, R22 ;  /* 0x00000016150a723e */ /* 0x000fe200000010ff */
[----:B------:R-:W-:Y:S01]  /*4510*/  LDSM.16.MT88.4 R16, [R124+0x4400] ;  /* 0x004400007c10783b */ /* 0x000fe20000004200 */
[----:B------:R-:W-:Y:S01]  /*4520*/  FFMA.FTZ R32, R32, c[0x0][0x23c], -R7 ;  /* 0x00008f0020207a23 */ /* 0x000fe20000010807 */
[----:B------:R-:W-:Y:S01]  /*4530*/  MUFU.EX2 R116, R116 ;  /* 0x0000007400747308 */ /* 0x000fe20000000800 */
[----:B------:R-:W-:-:S02]  /*4540*/  FADD.FTZ R54, R27, R54 ;  /* 0x000000361b367221 */ /* 0x000fc40000010000 */
[----:B------:R-:W-:Y:S02]  /*4550*/  FADD.FTZ R22, R22, R23 ;  /* 0x0000001716167221 */ /* 0x000fe40000010000 */
[--C-:B------:R-:W-:Y:S02]  /*4560*/  FFMA.FTZ R38, R41, c[0x0][0x23c], -R25.reuse ;  /* 0x00008f0029267a23 */ /* 0x100fe40000010819 */
[----:B------:R-:W-:Y:S01]  /*4570*/  FADD.FTZ R21, R21, R22 ;  /* 0x0000001615157221 */ /* 0x000fe20000010000 */
[----:B-1----:R-:W-:Y:S01]  /*4580*/  F2FP.BF16.PACK_AB R11, R4, R3 ;  /* 0x00000003040b723e */ /* 0x002fe200000010ff */
[----:B------:R-:W1:Y:S01]  /*4590*/  MUFU.EX2 R35, R35 ;  /* 0x0000002300237308 */ /* 0x000e620000000800 */
[----:B------:R-:W-:Y:S02]  /*45a0*/  FFMA.FTZ R27, R40, c[0x0][0x23c], -R25 ;  /* 0x00008f00281b7a23 */ /* 0x000fe40000010819 */
[----:B------:R-:W-:Y:S02]  /*45b0*/  FFMA.FTZ R41, R30, c[0x0][0x23c], -R7 ;  /* 0x00008f001e297a23 */ /* 0x000fe40000010807 */
[--C-:B------:R-:W-:Y:S01]  /*45c0*/  FFMA.FTZ R44, R44, c[0x0][0x23c], -R25.reuse ;  /* 0x00008f002c2c7a23 */ /* 0x100fe20000010819 */
[----:B------:R-:W-:Y:S01]  /*45d0*/  HMMA.16816.F32.BF16 R68, R8, R12, R68 ;  /* 0x0000000c0844723c */ /* 0x000fe20000041844 */
[----:B------:R-:W-:Y:S01]  /*45e0*/  FFMA.FTZ R45, R45, c[0x0][0x23c], -R25 ;  /* 0x00008f002d2d7a23 */ /* 0x000fe20000010819 */
[----:B------:R-:W-:Y:S01]  /*45f0*/  MUFU.EX2 R108, R108 ;  /* 0x0000006c006c7308 */ /* 0x000fe20000000800 */
[----:B------:R-:W-:-:S02]  /*4600*/  FFMA.FTZ R40, R50, c[0x0][0x23c], -R7 ;  /* 0x00008f0032287a23 */ /* 0x000fc40000010807 */
[----:B------:R-:W-:Y:S02]  /*4610*/  FFMA.FTZ R30, R46, c[0x0][0x23c], -R7 ;  /* 0x00008f002e1e7a23 */ /* 0x000fe40000010807 */
[--C-:B------:R-:W-:Y:S01]  /*4620*/  FFMA.FTZ R36, R36, c[0x0][0x23c], -R25.reuse ;  /* 0x00008f0024247a23 */ /* 0x100fe20000010819 */
[----:B------:R-:W-:Y:S01]  /*4630*/  HMMA.16816.F32.BF16 R72, R8, R14, R72 ;  /* 0x0000000e0848723c */ /* 0x000fe20000041848 */
[----:B------:R-:W2:Y:S01]  /*4640*/  LDSM.16.MT88.4 R12, [R124+0x3400] ;  /* 0x003400007c0c783b */ /* 0x000ea20000004200 */
[----:B------:R-:W3:Y:S01]  /*4650*/  MUFU.EX2 R31, R31 ;  /* 0x0000001f001f7308 */ /* 0x000ee20000000800 */
[----:B------:R-:W-:Y:S02]  /*4660*/  FFMA.FTZ R151, R37, c[0x0][0x23c], -R25 ;  /* 0x00008f0025977a23 */ /* 0x000fe40000010819 */
[--C-:B------:R-:W-:Y:S02]  /*4670*/  FFMA.FTZ R25, R42, c[0x0][0x23c], -R7.reuse ;  /* 0x00008f002a197a23 */ /* 0x100fe40000010807 */
[----:B------:R-:W-:-:S02]  /*4680*/  FFMA.FTZ R28, R28, c[0x0][0x23c], -R7 ;  /* 0x00008f001c1c7a23 */ /* 0x000fc40000010807 */
[----:B------:R-:W-:Y:S01]  /*4690*/  FFMA.FTZ R26, R26, c[0x0][0x23c], -R7 ;  /* 0x00008f001a1a7a23 */ /* 0x000fe20000010807 */
[----:B------:R-:W-:Y:S08]  /*46a0*/  MUFU.EX2 R114, R114 ;  /* 0x0000007200727308 */ /* 0x000ff00000000800 */
[----:B------:R-:W4:Y:S08]  /*46b0*/  MUFU.EX2 R33, R33 ;  /* 0x0000002100217308 */ /* 0x000f300000000800 */
[----:B------:R-:W-:Y:S08]  /*46c0*/  MUFU.EX2 R106, R106 ;  /* 0x0000006a006a7308 */ /* 0x000ff00000000800 */
[----:B------:R-:W5:Y:S01]  /*46d0*/  MUFU.EX2 R29, R29 ;  /* 0x0000001d001d7308 */ /* 0x000f620000000800 */
[C---:B--2---:R-:W-:Y:S07]  /*46e0*/  HMMA.16816.F32.BF16 R76, R8.reuse, R12, R76 ;  /* 0x0000000c084c723c */ /* 0x044fee000004184c */
[----:B------:R-:W-:Y:S01]  /*46f0*/  MUFU.EX2 R158, R158 ;  /* 0x0000009e009e7308 */ /* 0x000fe20000000800 */
[----:B------:R-:W-:Y:S01]  /*4700*/  HMMA.16816.F32.BF16 R80, R8, R14, R80 ;  /* 0x0000000e0850723c */ /* 0x000fe20000041850 */
[----:B------:R-:W2:Y:S06]  /*4710*/  LDSM.16.MT88.4 R12, [R125+0x3800] ;  /* 0x003800007d0c783b */ /* 0x000eac0000004200 */
[----:B------:R-:W2:Y:S01]  /*4720*/  MUFU.EX2 R47, R47 ;  /* 0x0000002f002f7308 */ /* 0x000ea20000000800 */
[----:B-1----:R-:W-:Y:S01]  /*4730*/  F2FP.BF16.PACK_AB R8, R35, R116 ;  /* 0x000000742308723e */ /* 0x002fe200000010ff */
[----:B------:R-:W-:Y:S01]  /*4740*/  FADD.FTZ R116, R116, R21 ;  /* 0x0000001574747221 */ /* 0x000fe20000010000 */
[----:B---3--:R-:W-:-:S05]  /*4750*/  F2FP.BF16.PACK_AB R10, R31, R108 ;  /* 0x0000006c1f0a723e */ /* 0x008fca00000010ff */
[----:B------:R-:W-:Y:S01]  /*4760*/  MUFU.EX2 R112, R112 ;  /* 0x0000007000707308 */ /* 0x000fe20000000800 */
[----:B----4-:R-:W-:Y:S01]  /*4770*/  F2FP.BF16.PACK_AB R9, R33, R114 ;  /* 0x000000722109723e */ /* 0x010fe200000010ff */
[----:B------:R-:W-:Y:S01]  /*4780*/  FADD.FTZ R35, R35, R116 ;  /* 0x0000007423237221 */ /* 0x000fe20000010000 */
[----:B-----5:R-:W-:-:S03]  /*4790*/  F2FP.BF16.PACK_AB R11, R29, R106 ;  /* 0x0000006a1d0b723e */ /* 0x020fc600000010ff */
[----:B------:R-:W-:Y:S02]  /*47a0*/  FADD.FTZ R108, R108, R35 ;  /* 0x000000236c6c7221 */ /* 0x000fe40000010000 */
[----:B------:R-:W1:Y:S02]  /*47b0*/  MUFU.EX2 R39, R39 ;  /* 0x0000002700277308 */ /* 0x000e640000000800 */
[----:B------:R-:W-:-:S06]  /*47c0*/  FADD.FTZ R31, R31, R108 ;  /* 0x0000006c1f1f7221 */ /* 0x000fcc0000010000 */
[----:B------:R-:W-:Y:S08]  /*47d0*/  MUFU.EX2 R120, R120 ;  /* 0x0000007800787308 */ /* 0x000ff00000000800 */
[----:B------:R-:W3:Y:S01]  /*47e0*/  MUFU.EX2 R55, R55 ;  /* 0x0000003700377308 */ /* 0x000ee20000000800 */
[C---:B--2---:R-:W-:Y:S07]  /*47f0*/  HMMA.16816.F32.BF16 R68, R8.reuse, R12, R68 ;  /* 0x0000000c0844723c */ /* 0x044fee0000041844 */
[----:B------:R-:W-:Y:S01]  /*4800*/  MUFU.EX2 R118, R118 ;  /* 0x0000007600767308 */ /* 0x000fe20000000800 */
[C---:B------:R-:W-:Y:S01]  /*4810*/  HMMA.16816.F32.BF16 R72, R8.reuse, R14, R72 ;  /* 0x0000000e0848723c */ /* 0x040fe20000041848 */
[----:B------:R-:W2:Y:S06]  /*4820*/  LDSM.16.MT88.4 R12, [R124+0x3800] ;  /* 0x003800007c0c783b */ /* 0x000eac0000004200 */
[----:B------:R-:W4:Y:S08]  /*4830*/  MUFU.EX2 R53, R53 ;  /* 0x0000003500357308 */ /* 0x000f300000000800 */
[----:B------:R-:W-:Y:S08]  /*4840*/  MUFU.EX2 R122, R122 ;  /* 0x0000007a007a7308 */ /* 0x000ff00000000800 */
[----:B------:R-:W5:Y:S08]  /*4850*/  MUFU.EX2 R59, R59 ;  /* 0x0000003b003b7308 */ /* 0x000f700000000800 */
[----:B------:R-:W-:Y:S08]  /*4860*/  MUFU.EX2 R64, R64 ;  /* 0x0000004000407308 */ /* 0x000ff00000000800 */
[----:B------:R-:W1:Y:S01]  /*4870*/  MUFU.EX2 R57, R57 ;  /* 0x0000003900397308 */ /* 0x000e620000000800 */
[C---:B--2---:R-:W-:Y:S07]  /*4880*/  HMMA.16816.F32.BF16 R76, R8.reuse, R12, R76 ;  /* 0x0000000c084c723c */ /* 0x044fee000004184c */
[----:B------:R-:W-:Y:S01]  /*4890*/  MUFU.EX2 R84, R84 ;  /* 0x0000005400547308 */ /* 0x000fe20000000800 */
[----:B------:R-:W-:Y:S01]  /*48a0*/  HMMA.16816.F32.BF16 R80, R8, R14, R80 ;  /* 0x0000000e0850723c */ /* 0x000fe20000041850 */
[----:B------:R-:W2:Y:S06]  /*48b0*/  LDSM.16.MT88.4 R12, [R125+0x3c00] ;  /* 0x003c00007d0c783b */ /* 0x000eac0000004200 */
[----:B------:R-:W2:Y:S01]  /*48c0*/  MUFU.EX2 R63, R63 ;  /* 0x0000003f003f7308 */ /* 0x000ea20000000800 */
[----:B------:R-:W-:Y:S01]  /*48d0*/  F2FP.BF16.PACK_AB R8, R47, R158 ;  /* 0x0000009e2f08723e */ /* 0x000fe200000010ff */
[----:B------:R-:W-:Y:S01]  /*48e0*/  FADD.FTZ R158, R158, R31 ;  /* 0x0000001f9e9e7221 */ /* 0x000fe20000010000 */
[----:B-1----:R-:W-:-:S05]  /*48f0*/  F2FP.BF16.PACK_AB R10, R39, R112 ;  /* 0x00000070270a723e */ /* 0x002fca00000010ff */
[----:B------:R-:W-:Y:S01]  /*4900*/  MUFU.EX2 R66, R66 ;  /* 0x0000004200427308 */ /* 0x000fe20000000800 */
[----:B---3--:R-:W-:Y:S01]  /*4910*/  F2FP.BF16.PACK_AB R9, R55, R120 ;  /* 0x000000783709723e */ /* 0x008fe200000010ff */
[----:B------:R-:W-:Y:S01]  /*4920*/  FADD.FTZ R47, R47, R158 ;  /* 0x0000009e2f2f7221 */ /* 0x000fe20000010000 */
[----:B----4-:R-:W-:-:S03]  /*4930*/  F2FP.BF16.PACK_AB R11, R53, R118 ;  /* 0x00000076350b723e */ /* 0x010fc600000010ff */
        /* <DEDUP_REMOVED lines=11> */
[----:B------:R-:W1:Y:S08]  /*49f0*/  MUFU.EX2 R34, R34 ;  /* 0x0000002200227308 */ /* 0x000e700000000800 */
[----:B------:R-:W-:Y:S08]  /*4a00*/  MUFU.EX2 R65, R65 ;  /* 0x0000004100417308 */ /* 0x000ff00000000800 */
[----:B------:R-:W1:Y:S01]  /*4a10*/  MUFU.EX2 R32, R32 ;  /* 0x0000002000207308 */ /* 0x000e620000000800 */
[C---:B--2---:R-:W-:Y:S07]  /*4a20*/  HMMA.16816.F32.BF16 R76, R8.reuse, R12, R76 ;  /* 0x0000000c084c723c */ /* 0x044fee000004184c */
[----:B------:R-:W-:Y:S01]  /*4a30*/  MUFU.EX2 R48, R48 ;  /* 0x0000003000307308 */ /* 0x000fe20000000800 */
[----:B------:R-:W-:Y:S01]  /*4a40*/  HMMA.16816.F32.BF16 R80, R8, R14, R80 ;  /* 0x0000000e0850723c */ /* 0x000fe20000041850 */
[----:B------:R-:W2:Y:S06]  /*4a50*/  LDSM.16.MT88.4 R12, [R125+0x4000] ;  /* 0x004000007d0c783b */ /* 0x000eac0000004200 */
[----:B------:R-:W2:Y:S01]  /*4a60*/  MUFU.EX2 R49, R49 ;  /* 0x0000003100317308 */ /* 0x000ea20000000800 */
[----:B-----5:R-:W-:Y:S01]  /*4a70*/  F2FP.BF16.PACK_AB R8, R59, R122 ;  /* 0x0000007a3b08723e */ /* 0x020fe200000010ff */
[----:B------:R-:W-:Y:S01]  /*4a80*/  FADD.FTZ R122, R122, R39 ;  /* 0x000000277a7a7221 */ /* 0x000fe20000010000 */
[----:B------:R-:W-:-:S05]  /*4a90*/  F2FP.BF16.PACK_AB R10, R57, R64 ;  /* 0x00000040390a723e */ /* 0x000fca00000010ff */
[----:B------:R-:W-:Y:S01]  /*4aa0*/  MUFU.EX2 R44, R44 ;  /* 0x0000002c002c7308 */ /* 0x000fe20000000800 */
[----:B------:R-:W-:Y:S01]  /*4ab0*/  F2FP.BF16.PACK_AB R9, R63, R84 ;  /* 0x000000543f09723e */ /* 0x000fe200000010ff */
[----:B------:R-:W-:Y:S01]  /*4ac0*/  FADD.FTZ R59, R59, R122 ;  /* 0x0000007a3b3b7221 */ /* 0x000fe20000010000 */
[----:B-1----:R-:W-:-:S03]  /*4ad0*/  F2FP.BF16.PACK_AB R11, R61, R66 ;  /* 0x000000423d0b723e */ /* 0x002fc600000010ff */
[----:B------:R-:W-:Y:S02]  /*4ae0*/  FADD.FTZ R64, R64, R59 ;  /* 0x0000003b40407221 */ /* 0x000fe40000010000 */
[----:B------:R-:W1:Y:S02]  /*4af0*/  MUFU.EX2 R45, R45 ;  /* 0x0000002d002d7308 */ /* 0x000e640000000800 */
[----:B------:R-:W-:-:S06]  /*4b00*/  FADD.FTZ R64, R57, R64 ;  /* 0x0000004039407221 */ /* 0x000fcc0000010000 */
[----:B------:R-:W-:Y:S08]  /*4b10*/  MUFU.EX2 R40, R40 ;  /* 0x0000002800287308 */ /* 0x000ff00000000800 */
[----:B------:R-:W5:Y:S01]  /*4b20*/  MUFU.EX2 R41, R41 ;  /* 0x0000002900297308 */ /* 0x000f620000000800 */
[C---:B--2---:R-:W-:Y:S07]  /*4b30*/  HMMA.16816.F32.BF16 R68, R8.reuse, R12, R68 ;  /* 0x0000000c0844723c */ /* 0x044fee0000041844 */
[----:B------:R-:W-:Y:S01]  /*4b40*/  MUFU.EX2 R30, R30 ;  /* 0x0000001e001e7308 */ /* 0x000fe20000000800 */
[C---:B------:R-:W-:Y:S01]  /*4b50*/  HMMA.16816.F32.BF16 R72, R8.reuse, R14, R72 ;  /* 0x0000000e0848723c */ /* 0x040fe20000041848 */
[----:B------:R-:W2:Y:S06]  /*4b60*/  LDSM.16.MT88.4 R12, [R124+0x4000] ;  /* 0x004000007c0c783b */ /* 0x000eac0000004200 */
[----:B------:R-:W-:Y:S08]  /*4b70*/  MUFU.EX2 R27, R27 ;  /* 0x0000001b001b7308 */ /* 0x000ff00000000800 */
[----:B------:R-:W-:Y:S08]  /*4b80*/  MUFU.EX2 R38, R38 ;  /* 0x0000002600267308 */ /* 0x000ff00000000800 */
[----:B------:R-:W-:Y:S08]  /*4b90*/  MUFU.EX2 R151, R151 ;  /* 0x0000009700977308 */ /* 0x000ff00000000800 */
[----:B------:R-:W-:Y:S08]  /*4ba0*/  MUFU.EX2 R25, R25 ;  /* 0x0000001900197308 */ /* 0x000ff00000000800 */
[----:B------:R-:W-:Y:S01]  /*4bb0*/  MUFU.EX2 R28, R28 ;  /* 0x0000001c001c7308 */ /* 0x000fe20000000800 */
[C---:B--2---:R-:W-:Y:S07]  /*4bc0*/  HMMA.16816.F32.BF16 R76, R8.reuse, R12, R76 ;  /* 0x0000000c084c723c */ /* 0x044fee000004184c */
[----:B------:R-:W-:Y:S01]  /*4bd0*/  MUFU.EX2 R26, R26 ;  /* 0x0000001a001a7308 */ /* 0x000fe20000000800 */
[----:B------:R-:W-:Y:S01]  /*4be0*/  HMMA.16816.F32.BF16 R80, R8, R14, R80 ;  /* 0x0000000e0850723c */ /* 0x000fe20000041850 */
[----:B------:R-:W2:Y:S06]  /*4bf0*/  LDSM.16.MT88.4 R12, [R125+0x4400] ;  /* 0x004400007d0c783b */ /* 0x000eac0000004200 */
[----:B---3--:R-:W-:Y:S01]  /*4c00*/  F2FP.BF16.PACK_AB R8, R56, R51 ;  /* 0x000000333808723e */ /* 0x008fe200000010ff */
[----:B------:R-:W-:Y:S01]  /*4c10*/  FADD.FTZ R51, R51, R64 ;  /* 0x0000004033337221 */ /* 0x000fe20000010000 */
[----:B----4-:R-:W-:-:S02]  /*4c20*/  F2FP.BF16.PACK_AB R10, R52, R43 ;  /* 0x0000002b340a723e */ /* 0x010fc400000010ff */
[----:B------:R-:W-:Y:S01]  /*4c30*/  F2FP.BF16.PACK_AB R9, R34, R67 ;  /* 0x000000432209723e */ /* 0x000fe200000010ff */
[----:B------:R-:W-:Y:S01]  /*4c40*/  FADD.FTZ R56, R56, R51 ;  /* 0x0000003338387221 */ /* 0x000fe20000010000 */
[----:B------:R-:W-:-:S07]  /*4c50*/  F2FP.BF16.PACK_AB R11, R32, R65 ;  /* 0x00000041200b723e */ /* 0x000fce00000010ff */
[C---:B------:R-:W-:Y:S07]  /*4c60*/  HMMA.16816.F32.BF16 R76, R8.reuse, R16, R76 ;  /* 0x00000010084c723c */ /* 0x040fee000004184c */
[----:B------:R-:W-:Y:S01]  /*4c70*/  FADD.FTZ R17, R3, R54 ;  /* 0x0000003603117221 */ /* 0x000fe20000010000 */
[----:B------:R-:W-:Y:S01]  /*4c80*/  HMMA.16816.F32.BF16 R80, R8, R18, R80 ;  /* 0x000000120850723c */ /* 0x000fe20000041850 */
[----:B------:R-:W-:Y:S02]  /*4c90*/  FFMA.FTZ R16, R20, c[0x0][0x23c], -R7 ;  /* 0x00008f0014107a23 */ /* 0x000fe40000010807 */
[----:B------:R-:W-:Y:S01]  /*4ca0*/  FADD.FTZ R17, R4, R17 ;  /* 0x0000001104117221 */ /* 0x000fe20000010000 */
[----:B------:R-:W3:Y:S01]  /*4cb0*/  LDSM.16.MT88.4 R20, [R124+0x4800] ;  /* 0x004800007c14783b */ /* 0x000ee20000004200 */
[----:B------:R4:W1:Y:S01]  /*4cc0*/  MUFU.EX2 R3, R16 ;  /* 0x0000001000037308 */ /* 0x0008620000000800 */
[----:B------:R-:W-:-:S02]  /*4cd0*/  FFMA.FTZ R7, R24, c[0x0][0x23c], -R7 ;  /* 0x00008f0018077a23 */ /* 0x000fc40000010807 */
[----:B------:R-:W-:-:S04]  /*4ce0*/  FADD.FTZ R114, R114, R17 ;  /* 0x0000001172727221 */ /* 0x000fc80000010000 */
[----:B------:R-:W-:Y:S01]  /*4cf0*/  FADD.FTZ R33, R33, R114 ;  /* 0x0000007221217221 */ /* 0x000fe20000010000 */
[----:B--2---:R-:W-:Y:S01]  /*4d00*/  HMMA.16816.F32.BF16 R68, R8, R12, R68 ;  /* 0x0000000c0844723c */ /* 0x004fe20000041844 */
[----:B------:R-:W2:Y:S02]  /*4d10*/  MUFU.EX2 R4, R36 ;  /* 0x0000002400047308 */ /* 0x000ea40000000800 */
[----:B------:R-:W-:-:S04]  /*4d20*/  FADD.FTZ R106, R106, R33 ;  /* 0x000000216a6a7221 */ /* 0x000fc80000010000 */
[----:B------:R-:W-:Y:S01]  /*4d30*/  FADD.FTZ R29, R29, R106 ;  /* 0x0000006a1d1d7221 */ /* 0x000fe20000010000 */
[----:B------:R-:W-:Y:S01]  /*4d40*/  HMMA.16816.F32.BF16 R72, R8, R14, R72 ;  /* 0x0000000e0848723c */ /* 0x000fe20000041848 */
[----:B------:R-:W2:Y:S01]  /*4d50*/  LDSM.16.MT88.4 R12, [R125+0x4800] ;  /* 0x004800007d0c783b */ /* 0x000ea20000004200 */
[----:B------:R-:W2:Y:S01]  /*4d60*/  MUFU.EX2 R7, R7 ;  /* 0x0000000700077308 */ /* 0x000ea20000000800 */
[----:B------:R-:W-:Y:S02]  /*4d70*/  FADD.FTZ R120, R120, R29 ;  /* 0x0000001d78787221 */ /* 0x000fe40000010000 */
[----:B----4-:R-:W4:Y:S02]  /*4d80*/  LDSM.16.MT88.4 R16, [R125+0x4c00] ;  /* 0x004c00007d10783b */ /* 0x010f240000004200 */
[----:B------:R-:W-:Y:S01]  /*4d90*/  FADD.FTZ R55, R55, R120 ;  /* 0x0000007837377221 */ /* 0x000fe20000010000 */
[----:B------:R-:W-:Y:S02]  /*4da0*/  F2FP.BF16.PACK_AB R8, R49, R48 ;  /* 0x000000303108723e */ /* 0x000fe400000010ff */
[----:B-1----:R-:W-:Y:S01]  /*4db0*/  F2FP.BF16.PACK_AB R10, R45, R44 ;  /* 0x0000002c2d0a723e */ /* 0x002fe200000010ff */
[----:B------:R-:W-:Y:S01]  /*4dc0*/  FADD.FTZ R118, R118, R55 ;  /* 0x0000003776767221 */ /* 0x000fe20000010000 */
[----:B-----5:R-:W-:-:S02]  /*4dd0*/  F2FP.BF16.PACK_AB R9, R41, R40 ;  /* 0x000000282909723e */ /* 0x020fc400000010ff */
[----:B------:R-:W-:Y:S01]  /*4de0*/  F2FP.BF16.PACK_AB R11, R3, R30 ;  /* 0x0000001e030b723e */ /* 0x000fe200000010ff */
[----:B------:R-:W-:-:S04]  /*4df0*/  FADD.FTZ R53, R53, R118 ;  /* 0x0000007635357221 */ /* 0x000fc80000010000 */
[----:B------:R-:W-:-:S04]  /*4e00*/  FADD.FTZ R84, R84, R53 ;  /* 0x0000003554547221 */ /* 0x000fc80000010000 */
[----:B------:R-:W-:Y:S01]  /*4e10*/  FADD.FTZ R63, R63, R84 ;  /* 0x000000543f3f7221 */ /* 0x000fe20000010000 */
[----:B---3--:R-:W-:Y:S03]  /*4e20*/  HMMA.16816.F32.BF16 R76, R8, R20, R76 ;  /* 0x00000014084c723c */ /* 0x008fe6000004184c */
[----:B------:R-:W-:-:S04]  /*4e30*/  FADD.FTZ R66, R66, R63 ;  /* 0x0000003f42427221 */ /* 0x000fc80000010000 */
[----:B------:R-:W-:Y:S01]  /*4e40*/  FADD.FTZ R66, R61, R66 ;  /* 0x000000423d427221 */ /* 0x000fe20000010000 */
[----:B------:R-:W-:Y:S03]  /*4e50*/  HMMA.16816.F32.BF16 R80, R8, R22, R80 ;  /* 0x000000160850723c */ /* 0x000fe60000041850 */
[----:B------:R-:W-:-:S04]  /*4e60*/  FADD.FTZ R67, R67, R66 ;  /* 0x0000004243437221 */ /* 0x000fc80000010000 */
[----:B------:R-:W-:Y:S01]  /*4e70*/  FADD.FTZ R34, R34, R67 ;  /* 0x0000004322227221 */ /* 0x000fe20000010000 */
[----:B--2---:R-:W-:Y:S03]  /*4e80*/  HMMA.16816.F32.BF16 R68, R8, R12, R68 ;  /* 0x0000000c0844723c */ /* 0x004fe60000041844 */
[----:B------:R-:W-:-:S04]  /*4e90*/  FADD.FTZ R65, R65, R34 ;  /* 0x0000002241417221 */ /* 0x000fc80000010000 */
[----:B------:R-:W-:Y:S01]  /*4ea0*/  FADD.FTZ R65, R32, R65 ;  /* 0x0000004120417221 */ /* 0x000fe20000010000 */
[----:B------:R-:W-:Y:S01]  /*4eb0*/  HMMA.16816.F32.BF16 R72, R8, R14, R72 ;  /* 0x0000000e0848723c */ /* 0x000fe20000041848 */
[----:B------:R-:W1:Y:S02]  /*4ec0*/  LDSM.16.MT88.4 R12, [R124+0x4c00] ;  /* 0x004c00007c0c783b */ /* 0x000e640000004200 */
[----:B------:R-:W-:-:S04]  /*4ed0*/  FADD.FTZ R40, R40, R65 ;  /* 0x0000004128287221 */ /* 0x000fc80000010000 */
[----:B------:R-:W-:Y:S01]  /*4ee0*/  FADD.FTZ R41, R41, R40 ;  /* 0x0000002829297221 */ /* 0x000fe20000010000 */
[----:B------:R-:W-:Y:S02]  /*4ef0*/  F2FP.BF16.PACK_AB R8, R38, R27 ;  /* 0x0000001b2608723e */ /* 0x000fe400000010ff */
[----:B------:R-:W-:Y:S01]  /*4f00*/  F2FP.BF16.PACK_AB R10, R151, R4 ;  /* 0x00000004970a723e */ /* 0x000fe200000010ff */
[----:B------:R-:W-:Y:S01]  /*4f10*/  FADD.FTZ R30, R30, R41 ;  /* 0x000000291e1e7221 */ /* 0x000fe20000010000 */
[----:B------:R-:W-:Y:S02]  /*4f20*/  F2FP.BF16.PACK_AB R9, R28, R25 ;  /* 0x000000191c09723e */ /* 0x000fe400000010ff */
[----:B------:R-:W-:Y:S01]  /*4f30*/  F2FP.BF16.PACK_AB R11, R7, R26 ;  /* 0x0000001a070b723e */ /* 0x000fe200000010ff */
[----:B------:R-:W-:-:S04]  /*4f40*/  FADD.FTZ R30, R3, R30 ;  /* 0x0000001e031e7221 */ /* 0x000fc80000010000 */
[----:B------:R-:W-:Y:S02]  /*4f50*/  FADD.FTZ R25, R25, R30 ;  /* 0x0000001e19197221 */ /* 0x000fe40000010000 */
[----:B----4-:R-:W-:Y:S02]  /*4f60*/  HMMA.16816.F32.BF16 R68, R8, R16, R68 ;  /* 0x000000100844723c */ /* 0x010fe40000041844 */
[----:B------:R-:W-:-:S04]  /*4f70*/  FADD.FTZ R25, R28, R25 ;  /* 0x000000191c197221 */ /* 0x000fc80000010000 */
[----:B------:R-:W-:Y:S02]  /*4f80*/  FADD.FTZ R26, R26, R25 ;  /* 0x000000191a1a7221 */ /* 0x000fe40000010000 */
[----:B------:R-:W-:Y:S01]  /*4f90*/  FADD.FTZ R17, R43, R56 ;  /* 0x000000382b117221 */ /* 0x000fe20000010000 */
[----:B------:R-:W-:Y:S01]  /*4fa0*/  HMMA.16816.F32.BF16 R72, R8, R18, R72 ;  /* 0x000000120848723c */ /* 0x000fe20000041848 */
[----:B------:R-:W-:Y:S02]  /*4fb0*/  FADD.FTZ R150, R7, R26 ;  /* 0x0000001a07967221 */ /* 0x000fe40000010000 */
[----:B------:R-:W-:-:S04]  /*4fc0*/  FADD.FTZ R17, R52, R17 ;  /* 0x0000001134117221 */ /* 0x000fc80000010000 */
[----:B------:R-:W-:-:S04]  /*4fd0*/  FADD.FTZ R48, R48, R17 ;  /* 0x0000001130307221 */ /* 0x000fc80000010000 */
[----:B------:R-:W-:Y:S01]  /*4fe0*/  FADD.FTZ R49, R49, R48 ;  /* 0x0000003031317221 */ /* 0x000fe20000010000 */
[C---:B-1----:R-:W-:Y:S07]  /*4ff0*/  HMMA.16816.F32.BF16 R76, R8.reuse, R12, R76 ;  /* 0x0000000c084c723c */ /* 0x042fee000004184c */
        /* <DEDUP_REMOVED lines=70> */
.L_x_3552:
[----:B------:R-:W-:-:S04]  /*5460*/  LEA R5, -R6, RZ, 0x7 ;  /* 0x000000ff06057211 */ /* 0x000fc800078e39ff */
[----:B------:R-:W-:Y:S02]  /*5470*/  SHF.R.S32.HI R4, RZ, 0x1f, R5 ;  /* 0x0000001fff047819 */ /* 0x000fe40000011405 */
.L_x_3553:
[----:B------:R-:W-:Y:S01]  /*5480*/  ISETP.GE.AND P0, PT, R138, c[0x0][0x220], PT ;  /* 0x000088008a007a0c */ /* 0x000fe20003f06270 */
[----:B------:R-:W-:Y:S01]  /*5490*/  IMAD.SHL.U32 R118, R134, 0x80, RZ ;  /* 0x0000008086767824 */ /* 0x000fe200078e00ff */
[----:B------:R-:W-:-:S04]  /*54a0*/  LEA R148, P4, R5, R148, 0x1 ;  /* 0x0000009405947211 */ /* 0x000fc800078808ff */
[----:B------:R-:W-:-:S07]  /*54b0*/  LEA.HI.X R149, R5, R149, R4, 0x1, P4 ;  /* 0x0000009505957211 */ /* 0x000fce00020f0c04 */
[----:B------:R-:W-:Y:S01]  /*54c0*/  @!P0 IMAD.MOV.U32 R3, RZ, RZ, c[0x0][0x1a4] ;  /* 0x00006900ff038624 */ /* 0x000fe200078e00ff */
[CC--:B------:R-:W-:Y:S01]  /*54d0*/  @!P0 LEA R8, P3, R6.reuse, R102.reuse, 0x6 ;  /* 0x0000006606088211 */ /* 0x0c0fe200078630ff */
[----:B------:R-:W-:Y:S01]  /*54e0*/  @!P0 IMAD.MOV.U32 R104, RZ, RZ, R102 ;  /* 0x000000ffff688224 */ /* 0x000fe200078e0066 */
[C---:B------:R-:W-:Y:S01]  /*54f0*/  @!P0 IADD3 R7, P2, P1, R5.reuse, R102, R140 ;  /* 0x0000006605078210 */ /* 0x040fe2000795e08c */
[----:B------:R-:W-:Y:S01]  /*5500*/  @P0 STS [R135+0x3000], RZ ;  /* 0x003000ff87000388 */ /* 0x000fe20000000800 */
[CC--:B------:R-:W-:Y:S01]  /*5510*/  @!P0 LEA.HI.X R3, R6.reuse, R105.reuse, R3, 0x6, P3 ;  /* 0x0000006906038211 */ /* 0x0c0fe200018f3403 */
[----:B------:R-:W-:Y:S01]  /*5520*/  @!P0 IMAD.WIDE.U32 R10, R6, 0x60, R104 ;  /* 0x00000060060a8825 */ /* 0x000fe200078e0068 */
[----:B------:R-:W-:Y:S01]  /*5530*/  @!P0 IADD3.X R104, R4, R105, R137, P2, P1 ;  /* 0x0000006904688210 */ /* 0x000fe200017e2489 */
[----:B------:R-:W-:Y:S01]  /*5540*/  @P0 STS [R135+0x3004], RZ ;  /* 0x003004ff87000388 */ /* 0x000fe20000000800 */
[----:B------:R-:W-:Y:S01]  /*5550*/  @!P0 IADD3 R8, P2, R5, R8, RZ ;  /* 0x0000000805088210 */ /* 0x000fe20007f5e0ff */
[----:B------:R-:W-:Y:S01]  /*5560*/  @!P0 IMAD.MOV.U32 R6, RZ, RZ, c[0x0][0x1a4] ;  /* 0x00006900ff068624 */ /* 0x000fe200078e00ff */
[----:B------:R-:W-:Y:S01]  /*5570*/  @!P0 LEA R12, P3, R7, c[0x0][0x170], 0x1 ;  /* 0x00005c00070c8a11 */ /* 0x000fe200078608ff */
[----:B------:R-:W-:Y:S02]  /*5580*/  @P0 STS.64 [R135+0x3008], RZ ;  /* 0x003008ff87000388 */ /* 0x000fe40000000a00 */
[----:B------:R-:W-:Y:S01]  /*5590*/  @!P0 IMAD R9, R6, 0x60, RZ ;  /* 0x0000006006098824 */ /* 0x000fe200078e02ff */
[----:B------:R-:W-:Y:S01]  /*55a0*/  @!P0 IADD3 R6, P1, R5, R10, RZ ;  /* 0x0000000a05068210 */ /* 0x000fe20007f3e0ff */
[----:B------:R-:W-:Y:S01]  /*55b0*/  @!P0 IMAD.X R3, R4, 0x1, R3, P2 ;  /* 0x0000000104038824 */ /* 0x000fe200010e0603 */
        /* <DEDUP_REMOVED lines=9> */
[----:B------:R-:W-:Y:S01]  /*5650*/  @!P0 LEA.HI.X R15, R8, c[0x0][0x174], R3, 0x1, P2 ;  /* 0x00005d00080f8a11 */ /* 0x000fe200010f0c03 */
[----:B------:R-:W-:Y:S01]  /*5660*/  @!PT LDS RZ, [RZ] ;  /* 0x00000000fffff984 */ /* 0x000fe20000000800 */
[----:B------:R-:W-:Y:S01]  /*5670*/  @!PT LDS RZ, [RZ] ;  /* 0x00000000fffff984 */ /* 0x000fe20000000800 */
[----:B------:R-:W-:Y:S01]  /*5680*/  @!PT LDS RZ, [RZ] ;  /* 0x00000000fffff984 */ /* 0x000fe20000000800 */
[----:B------:R2:W-:Y:S01]  /*5690*/  @!P0 LDGSTS.E.BYPASS.LTC128B.128 [R135+0x3800], [R12.64] ;  /* 0x038000000c878fae */ /* 0x0005e2000b901d46 */
[----:B------:R-:W-:Y:S02]  /*56a0*/  @!P0 LEA.HI.X R11, R6, c[0x0][0x174], R9, 0x1, P1 ;  /* 0x00005d00060b8a11 */ /* 0x000fe400008f0c09 */
[----:B------:R-:W-:Y:S01]  /*56b0*/  LOP3.LUT R3, R118, 0x8, R99, 0xfe, !PT ;  /* 0x0000000876037812 */ /* 0x000fe200078efe63 */
[----:B------:R-:W-:Y:S01]  /*56c0*/  @P0 STS.128 [R135+0x4000], RZ ;  /* 0x004000ff87000388 */ /* 0x000fe20000000c00 */
[----:B------:R-:W-:-:S02]  /*56d0*/  ISETP.GE.AND P1, PT, R96, 0x3, PT ;  /* 0x000000036000780c */ /* 0x000fc40003f26270 */
[C---:B------:R-:W-:Y:S01]  /*56e0*/  ISETP.GE.AND P5, PT, R3.reuse, R101, PT ;  /* 0x000000650300720c */ /* 0x040fe20003fa6270 */
[----:B------:R-:W-:Y:S01]  /*56f0*/  @!PT LDS RZ, [RZ] ;  /* 0x00000000fffff984 */ /* 0x000fe20000000800 */
[----:B------:R-:W-:Y:S01]  /*5700*/  @!PT LDS RZ, [RZ] ;  /* 0x00000000fffff984 */ /* 0x000fe20000000800 */
[----:B------:R-:W-:Y:S01]  /*5710*/  @!PT LDS RZ, [RZ] ;  /* 0x00000000fffff984 */ /* 0x000fe20000000800 */
[----:B------:R2:W-:Y:S01]  /*5720*/  @!P0 LDGSTS.E.BYPASS.LTC128B.128 [R135+0x4000], [R14.64] ;  /* 0x040000000e878fae */ /* 0x0005e2000b901d46 */
[----:B------:R-:W-:Y:S02]  /*5730*/  ISETP.GE.AND P4, PT, R3, R100, PT ;  /* 0x000000640300720c */ /* 0x000fe40003f86270 */
[----:B------:R-:W-:Y:S01]  /*5740*/  LOP3.LUT R3, R118, R99, RZ, 0xfc, !PT ;  /* 0x0000006376037212 */ /* 0x000fe200078efcff */
[----:B------:R-:W-:Y:S04]  /*5750*/  @P0 STS.128 [R135+0x4800], RZ ;  /* 0x004800ff87000388 */ /* 0x000fe80000000c00 */
[----:B------:R-:W-:Y:S01]  /*5760*/  @!PT LDS RZ, [RZ] ;  /* 0x00000000fffff984 */ /* 0x000fe20000000800 */
[----:B------:R-:W-:Y:S01]  /*5770*/  @!PT LDS RZ, [RZ] ;  /* 0x00000000fffff984 */ /* 0x000fe20000000800 */
[----:B------:R-:W-:Y:S01]  /*5780*/  @!PT LDS RZ, [RZ] ;  /* 0x00000000fffff984 */ /* 0x000fe20000000800 */
[----:B------:R3:W-:Y:S04]  /*5790*/  @!P0 LDGSTS.E.BYPASS.LTC128B.128 [R135+0x4800], [R10.64] ;  /* 0x048000000a878fae */ /* 0x0007e8000b901d46 */
[----:B------:R-:W-:Y:S04]  /*57a0*/  LDSM.16.M88.4 R84, [R129] ;  /* 0x000000008154783b */ /* 0x000fe80000000200 */
[----:B------:R-:W4:Y:S04]  /*57b0*/  LDSM.16.M88.4 R48, [R127+0x1000] ;  /* 0x001000007f30783b */ /* 0x000f280000000200 */
[----:B------:R-:W5:Y:S04]  /*57c0*/  LDSM.16.M88.4 R24, [R127+0x1c00] ;  /* 0x001c00007f18783b */ /* 0x000f680000000200 */
[----:B------:R-:W1:Y:S04]  /*57d0*/  LDSM.16.M88.4 R32, [R127+0x1800] ;  /* 0x001800007f20783b */ /* 0x000e680000000200 */
[----:B------:R-:W1:Y:S04]  /*57e0*/  LDSM.16.M88.4 R40, [R127+0x1400] ;  /* 0x001400007f28783b */ /* 0x000e680000000200 */
[----:B------:R-:W-:Y:S04]  /*57f0*/  LDSM.16.M88.4 R64, [R128] ;  /* 0x000000008040783b */ /* 0x000fe80000000200 */
[----:B------:R-:W1:Y:S04]  /*5800*/  LDSM.16.M88.4 R4, [R126] ;  /* 0x000000007e04783b */ /* 0x000e680000000200 */
[----:B------:R-:W1:Y:S04]  /*5810*/  LDSM.16.M88.4 R88, [R126+0xc00] ;  /* 0x000c00007e58783b */ /* 0x000e680000000200 */
[----:B--2---:R-:W2:Y:S04]  /*5820*/  LDSM.16.M88.4 R12, [R126+0x800] ;  /* 0x000800007e0c783b */ /* 0x004ea80000000200 */
[----:B------:R-:W1:Y:S04]  /*5830*/  LDSM.16.M88.4 R20, [R126+0x400] ;  /* 0x000400007e14783b */ /* 0x000e680000000200 */
[----:B---3--:R-:W3:Y:S01]  /*5840*/  LDSM.16.M88.4 R8, [R127+0x2400] ;  /* 0x002400007f08783b */ /* 0x008ee20000000200 */
[C---:B----4-:R-:W-:Y:S03]  /*5850*/  HMMA.16816.F32.BF16 R52, R84.reuse, R48, RZ ;  /* 0x000000305434723c */ /* 0x050fe600000418ff */
[----:B------:R-:W4:Y:S04]  /*5860*/  LDSM.16.M88.4 R16, [R127+0x2000] ;  /* 0x002000007f10783b */ /* 0x000f280000000200 */
[----:B------:R-:W-:Y:S01]  /*5870*/  LDSM.16.M88.4 R56, [R126+0x1000] ;  /* 0x001000007e38783b */ /* 0x000fe20000000200 */
[C---:B------:R-:W-:Y:S03]  /*5880*/  HMMA.16816.F32.BF16 R48, R84.reuse, R50, RZ ;  /* 0x000000325430723c */ /* 0x040fe600000418ff */
[----:B------:R-:W-:Y:S04]  /*5890*/  LDSM.16.M88.4 R60, [R127+0x2800] ;  /* 0x002800007f3c783b */ /* 0x000fe80000000200 */
[----:B------:R-:W-:Y:S01]  /*58a0*/  LDSM.16.M88.4 R92, [R126+0x1800] ;  /* 0x001800007e5c783b */ /* 0x000fe20000000200 */
[C---:B-----5:R-:W-:Y:S03]  /*58b0*/  HMMA.16816.F32.BF16 R28, R84.reuse, R24, RZ ;  /* 0x00000018541c723c */ /* 0x060fe600000418ff */
[----:B------:R-:W0:Y:S05]  /*58c0*/  LDGDEPBAR ;  /* 0x00000000000079af */ /* 0x000e2a0000000000 */
[C---:B------:R-:W-:Y:S08]  /*58d0*/  HMMA.16816.F32.BF16 R24, R84.reuse, R26, RZ ;  /* 0x0000001a5418723c */ /* 0x040ff000000418ff */
[C---:B-1----:R-:W-:Y:S08]  /*58e0*/  HMMA.16816.F32.BF16 R36, R84.reuse, R32, RZ ;  /* 0x000000205424723c */ /* 0x042ff000000418ff */
[C---:B------:R-:W-:Y:S08]  /*58f0*/  HMMA.16816.F32.BF16 R44, R84.reuse, R40, RZ ;  /* 0x00000028542c723c */ /* 0x040ff000000418ff */
[C---:B------:R-:W-:Y:S08]  /*5900*/  HMMA.16816.F32.BF16 R32, R84.reuse, R34, RZ ;  /* 0x000000225420723c */ /* 0x040ff000000418ff */
[----:B------:R-:W-:Y:S08]  /*5910*/  HMMA.16816.F32.BF16 R40, R84, R42, RZ ;  /* 0x0000002a5428723c */ /* 0x000ff000000418ff */
[C---:B------:R-:W-:Y:S08]  /*5920*/  HMMA.16816.F32.BF16 R52, R64.reuse, R4, R52 ;  /* 0x000000044034723c */ /* 0x040ff00000041834 */
[C---:B------:R-:W-:Y:S01]  /*5930*/  HMMA.16816.F32.BF16 R48, R64.reuse, R6, R48 ;  /* 0x000000064030723c */ /* 0x040fe20000041830 */
[----:B------:R-:W1:Y:S07]  /*5940*/  LDSM.16.M88.4 R4, [R126+0x1400] ;  /* 0x001400007e04783b */ /* 0x000e6e0000000200 */
[C---:B------:R-:W-:Y:S08]  /*5950*/  HMMA.16816.F32.BF16 R28, R64.reuse, R88, R28 ;  /* 0x00000058401c723c */ /* 0x040ff0000004181c */
[C---:B------:R-:W-:Y:S01]  /*5960*/  HMMA.16816.F32.BF16 R24, R64.reuse, R90, R24 ;  /* 0x0000005a4018723c */ /* 0x040fe20000041818 */
[----:B------:R-:W5:Y:S07]  /*5970*/  LDSM.16.M88.4 R88, [R127+0x2c00] ;  /* 0x002c00007f58783b */ /* 0x000f6e0000000200 */
[----:B--2---:R-:W-:Y:S01]  /*5980*/  HMMA.16816.F32.BF16 R36, R64, R12, R36 ;  /* 0x0000000c4024723c */ /* 0x004fe20000041824 */
[----:B------:R-:W-:-:S02]  /*5990*/  FSEL R119, R48, -INF , !P5 ;  /* 0xff80000030777808 */ /* 0x000fc40006800000 */
[----:B------:R-:W-:Y:S02]  /*59a0*/  FSEL R156, R50, -INF , !P4 ;  /* 0xff800000329c7808 */ /* 0x000fe40006000000 */
[----:B------:R-:W-:-:S03]  /*59b0*/  LOP3.LUT R48, R118, 0x18, R99, 0xfe, !PT ;  /* 0x0000001876307812 */ /* 0x000fc600078efe63 */
[C---:B------:R-:W-:Y:S08]  /*59c0*/  HMMA.16816.F32.BF16 R32, R64.reuse, R14, R32 ;  /* 0x0000000e4020723c */ /* 0x040ff00000041820 */
[C---:B------:R-:W-:Y:S08]  /*59d0*/  HMMA.16816.F32.BF16 R44, R64.reuse, R20, R44 ;  /* 0x00000014402c723c */ /* 0x040ff0000004182c */
[----:B------:R-:W-:Y:S08]  /*59e0*/  HMMA.16816.F32.BF16 R40, R64, R22, R40 ;  /* 0x000000164028723c */ /* 0x000ff00000041828 */
[C---:B---3--:R-:W-:Y:S08]  /*59f0*/  HMMA.16816.F32.BF16 R12, R84.reuse, R8, RZ ;  /* 0x00000008540c723c */ /* 0x048ff000000418ff */
[C---:B----4-:R-:W-:Y:S08]  /*5a00*/  HMMA.16816.F32.BF16 R20, R84.reuse, R16, RZ ;  /* 0x000000105414723c */ /* 0x050ff000000418ff */
[C---:B------:R-:W-:Y:S08]  /*5a10*/  HMMA.16816.F32.BF16 R8, R84.reuse, R10, RZ ;  /* 0x0000000a5408723c */ /* 0x040ff000000418ff */
[----:B------:R-:W-:Y:S08]  /*5a20*/  HMMA.16816.F32.BF16 R16, R84, R18, RZ ;  /* 0x000000125410723c */ /* 0x000ff000000418ff */
[C---:B-1----:R-:W-:Y:S08]  /*5a30*/  HMMA.16816.F32.BF16 R12, R64.reuse, R4, R12 ;  /* 0x00000004400c723c */ /* 0x042ff0000004180c */
[C---:B------:R-:W-:Y:S08]  /*5a40*/  HMMA.16816.F32.BF16 R8, R64.reuse, R6, R8 ;  /* 0x000000064008723c */ /* 0x040ff00000041808 */
[C---:B------:R-:W-:Y:S08]  /*5a50*/  HMMA.16816.F32.BF16 R20, R64.reuse, R56, R20 ;  /* 0x000000384014723c */ /* 0x040ff00000041814 */
[----:B------:R-:W-:Y:S08]  /*5a60*/  HMMA.16816.F32.BF16 R16, R64, R58, R16 ;  /* 0x0000003a4010723c */ /* 0x000ff00000041810 */
[C---:B------:R-:W-:Y:S08]  /*5a70*/  HMMA.16816.F32.BF16 R4, R84.reuse, R60, RZ ;  /* 0x0000003c5404723c */ /* 0x040ff000000418ff */
[C---:B------:R-:W-:Y:S08]  /*5a80*/  HMMA.16816.F32.BF16 R60, R84.reuse, R62, RZ ;  /* 0x0000003e543c723c */ /* 0x040ff000000418ff */
[C---:B-----5:R-:W-:Y:S08]  /*5a90*/  HMMA.16816.F32.BF16 R56, R84.reuse, R88, RZ ;  /* 0x000000585438723c */ /* 0x060ff000000418ff */
[----:B------:R-:W-:Y:S01]  /*5aa0*/  HMMA.16816.F32.BF16 R84, R84, R90, RZ ;  /* 0x0000005a5454723c */ /* 0x000fe200000418ff */
[----:B------:R-:W1:Y:S01]  /*5ab0*/  LDSM.16.M88.4 R88, [R126+0x1c00] ;  /* 0x001c00007e58783b */ /* 0x000e620000000200 */
[----:B------:R-:W-:-:S06]  /*5ac0*/  DEPBAR.LE SB0, 0x0 ;  /* 0x000080000000791a */ /* 0x000fcc0000000000 */
[C---:B------:R-:W-:Y:S08]  /*5ad0*/  HMMA.16816.F32.BF16 R4, R64.reuse, R92, R4 ;  /* 0x0000005c4004723c */ /* 0x040ff00000041804 */
[C---:B------:R-:W-:Y:S08]  /*5ae0*/  HMMA.16816.F32.BF16 R60, R64.reuse, R94, R60 ;  /* 0x0000005e403c723c */ /* 0x040ff0000004183c */
[C---:B-1----:R-:W-:Y:S08]  /*5af0*/  HMMA.16816.F32.BF16 R56, R64.reuse, R88, R56 ;  /* 0x000000584038723c */ /* 0x042ff00000041838 */
[----:B------:R-:W-:Y:S07]  /*5b00*/  HMMA.16816.F32.BF16 R84, R64, R90, R84 ;  /* 0x0000005a4054723c */ /* 0x000fee0000041854 */
[----:B------:R-:W-:Y:S01]  /*5b10*/  LOP3.LUT R64, R118, 0x10, R99, 0xfe, !PT ;  /* 0x0000001076407812 */ /* 0x000fe200078efe63 */
[----:B------:R-:W-:Y:S03]  /*5b20*/  BAR.SYNC.DEFER_BLOCKING 0x0 ;  /* 0x0000000000007b1d */ /* 0x000fe60000010000 */
[----:B------:R-:W-:-:S02]  /*5b30*/  ISETP.GE.AND P3, PT, R64, R101, PT ;  /* 0x000000654000720c */ /* 0x000fc40003f66270 */
[-C--:B------:R-:W-:Y:S02]  /*5b40*/  ISETP.GE.AND P2, PT, R64, R100.reuse, PT ;  /* 0x000000644000720c */ /* 0x080fe40003f46270 */
[----:B------:R-:W-:Y:S02]  /*5b50*/  IADD3 R64, R3, 0x9, RZ ;  /* 0x0000000903407810 */ /* 0x000fe40007ffe0ff */
[----:B------:R-:W-:Y:S02]  /*5b60*/  FSEL R121, R44, -INF , !P3 ;  /* 0xff8000002c797808 */ /* 0x000fe40005800000 */
[C---:B------:R-:W-:Y:S02]  /*5b70*/  ISETP.GE.AND P5, PT, R64.reuse, R101, PT ;  /* 0x000000654000720c */ /* 0x040fe40003fa6270 */
[----:B------:R-:W-:Y:S02]  /*5b80*/  ISETP.GE.AND P4, PT, R64, R100, PT ;  /* 0x000000644000720c */ /* 0x000fe40003f86270 */
[----:B------:R-:W-:-:S02]  /*5b90*/  FSEL R155, R49, -INF , !P5 ;  /* 0xff800000319b7808 */ /* 0x000fc40006800000 */
[----:B------:R-:W-:Y:S02]  /*5ba0*/  FSEL R158, R51, -INF , !P4 ;  /* 0xff800000339e7808 */ /* 0x000fe40006000000 */
[CC--:B------:R-:W-:Y:S02]  /*5bb0*/  ISETP.GE.AND P5, PT, R48.reuse, R101.reuse, PT ;  /* 0x000000653000720c */ /* 0x0c0fe40003fa6270 */
[----:B------:R-:W-:Y:S02]  /*5bc0*/  ISETP.GE.AND P4, PT, R48, R100, PT ;  /* 0x000000643000720c */ /* 0x000fe40003f86270 */
[----:B------:R-:W-:Y:S02]  /*5bd0*/  IADD3 R48, R3, 0x11, RZ ;  /* 0x0000001103307810 */ /* 0x000fe40007ffe0ff */
[----:B------:R-:W-:Y:S02]  /*5be0*/  FSEL R122, R46, -INF , !P2 ;  /* 0xff8000002e7a7808 */ /* 0x000fe40005000000 */
[----:B------:R-:W-:-:S02]  /*5bf0*/  ISETP.GE.AND P3, PT, R48, R101, PT ;  /* 0x000000653000720c */ /* 0x000fc40003f66270 */
[-C--:B------:R-:W-:Y:S02]  /*5c00*/  ISETP.GE.AND P2, PT, R48, R100.reuse, PT ;  /* 0x000000643000720c */ /* 0x080fe40003f46270 */
[----:B------:R-:W-:Y:S02]  /*5c10*/  LOP3.LUT R44, R118, 0x20, R99, 0xfe, !PT ;  /* 0x00000020762c7812 */ /* 0x000fe400078efe63 */
        /* <DEDUP_REMOVED lines=19> */
[----:B------:R-:W-:Y:S02]  /*5d50*/  LOP3.LUT R36, R118, 0x30, R99, 0xfe, !PT ;  /* 0x0000003076247812 */ /* 0x000fe400078efe63 */
        /* <DEDUP_REMOVED lines=89> */
[----:B------:R-:W-:Y:S02]  /*62f0*/  IADD3 R4, R3, 0x71, RZ ;  /* 0x0000007103047810 */ /* 0x000fe40007ffe0ff */
[----:B------:R-:W-:Y:S02]  /*6300*/  FSEL R61, R61, -INF , !P5 ;  /* 0xff8000003d3d7808 */ /* 0x000fe40006800000 */
[----:B------:R-:W-:-:S02]  /*6310*/  FSEL R40, R63, -INF , !P4 ;  /* 0xff8000003f287808 */ /* 0x000fc40006000000 */
[CC--:B------:R-:W-:Y:S02]  /*6320*/  ISETP.GE.AND P5, PT, R4.reuse, R101.reuse, PT ;  /* 0x000000650400720c */ /* 0x0c0fe40003fa6270 */
[----:B------:R-:W-:Y:S02]  /*6330*/  ISETP.GE.AND P4, PT, R4, R100, PT ;  /* 0x000000640400720c */ /* 0x000fe40003f86270 */
[----:B------:R-:W-:Y:S02]  /*6340*/  IADD3 R4, R3, 0x1, RZ ;  /* 0x0000000103047810 */ /* 0x000fe40007ffe0ff */
[----:B------:R-:W-:Y:S02]  /*6350*/  FSEL R43, R56, -INF , !P2 ;  /* 0xff800000382b7808 */ /* 0x000fe40005000000 */
[----:B------:R-:W-:Y:S02]  /*6360*/  ISETP.GE.AND P2, PT, R4, R101, PT ;  /* 0x000000650400720c */ /* 0x000fe40003f46270 */
[----:B------:R-:W-:-:S02]  /*6370*/  FSEL R38, R58, -INF , !P3 ;  /* 0xff8000003a267808 */ /* 0x000fc40005800000 */
[----:B------:R-:W-:Y:S02]  /*6380*/  FSEL R29, R59, -INF , !P4 ;  /* 0xff8000003b1d7808 */ /* 0x000fe40006000000 */
[----:B------:R-:W-:Y:S02]  /*6390*/  FSEL R53, R53, -INF , !P2 ;  /* 0xff80000035357808 */ /* 0x000fe40005000000 */
[-C--:B------:R-:W-:Y:S02]  /*63a0*/  ISETP.GE.AND P3, PT, R4, R100.reuse, PT ;  /* 0x000000640400720c */ /* 0x080fe40003f66270 */
        /* <DEDUP_REMOVED lines=15> */
[----:B------:R-:W-:Y:S01]  /*64a0*/  FSEL R30, R87, -INF , !P2 ;  /* 0xff800000571e7808 */ /* 0x000fe20005000000 */
[----:B------:R-:W-:Y:S05]  /*64b0*/  @!P1 BRA `(.L_x_3554) ;  /* 0x000006f000009947 */ /* 0x000fea0003800000 */
[----:B------:R-:W-:Y:S01]  /*64c0*/  MOV R6, c[0x0][0x198] ;  /* 0x0000660000067a02 */ /* 0x000fe20000000f00 */
[----:B------:R-:W-:Y:S05]  /*64d0*/  @!P6 BRA `(.L_x_3555) ;  /* 0x000003a00000e947 */ /* 0x000fea0003800000 */
[----:B------:R-:W-:Y:S01]  /*64e0*/  IABS R5, c[0x0][0x2d0] ;  /* 0x0000b40000057a13 */ /* 0x000fe20000000000 */
[----:B------:R-:W-:Y:S01]  /*64f0*/  IMAD.MOV.U32 R8, RZ, RZ, RZ ;  /* 0x000000ffff087224 */ /* 0x000fe200078e00ff */
[----:B------:R-:W-:Y:S02]  /*6500*/  IADD3 R12, R118, -0x80, RZ ;  /* 0xffffff80760c7810 */ /* 0x000fe40007ffe0ff */
[----:B------:R-:W1:Y:S08]  /*6510*/  I2F.RP R11, R5 ;  /* 0x00000005000b7306 */ /* 0x000e700000209400 */
[----:B-1----:R-:W1:Y:S02]  /*6520*/  MUFU.RCP R10, R11 ;  /* 0x0000000b000a7308 */ /* 0x002e640000001000 */
[----:B-1----:R-:W-:-:S06]  /*6530*/  IADD3 R10, R10, 0xffffffe, RZ ;  /* 0x0ffffffe0a0a7810 */ /* 0x002fcc0007ffe0ff */
[----:B------:R-:W1:Y:S02]  /*6540*/  F2I.FTZ.U32.TRUNC.NTZ R9, R10 ;  /* 0x0000000a00097305 */ /* 0x000e64000021f000 */
[----:B-1----:R-:W-:-:S04]  /*6550*/  IMAD.MOV R7, RZ, RZ, -R9 ;  /* 0x000000ffff077224 */ /* 0x002fc800078e0a09 */
[----:B------:R-:W-:-:S04]  /*6560*/  IMAD R7, R7, R5, RZ ;  /* 0x0000000507077224 */ /* 0x000fc800078e02ff */
[----:B------:R-:W-:Y:S01]  /*6570*/  IMAD.HI.U32 R8, R9, R7, R8 ;  /* 0x0000000709087227 */ /* 0x000fe200078e0008 */
[----:B------:R-:W-:Y:S02]  /*6580*/  IABS R7, R12 ;  /* 0x0000000c00077213 */ /* 0x000fe40000000000 */
[----:B------:R-:W-:Y:S02]  /*6590*/  IABS R9, R118 ;  /* 0x0000007600097213 */ /* 0x000fe40000000000 */
[----:B------:R-:W-:Y:S01]  /*65a0*/  LOP3.LUT R118, R118, c[0x0][0x2d0], RZ, 0x3c, !PT ;  /* 0x0000b40076767a12 */ /* 0x000fe200078e3cff */
[----:B------:R-:W-:Y:S01]  /*65b0*/  IMAD.HI.U32 R11, R8, R7, RZ ;  /* 0x00000007080b7227 */ /* 0x000fe200078e00ff */
[----:B------:R-:W-:Y:S02]  /*65c0*/  LOP3.LUT R12, R12, c[0x0][0x2d0], RZ, 0x3c, !PT ;  /* 0x0000b4000c0c7a12 */ /* 0x000fe400078e3cff */
[----:B------:R-:W-:Y:S01]  /*65d0*/  ISETP.GE.AND P3, PT, R118, RZ, PT ;  /* 0x000000ff7600720c */ /* 0x000fe20003f66270 */
        /* <DEDUP_REMOVED lines=38> */
[----:B------:R-:W-:Y:S02]  /*6840*/  IMAD R8, R7, c[0x0][0x184], R8 ;  /* 0x0000610007087a24 */ /* 0x000fe400078e0208 */
[----:B------:R-:W-:-:S03]  /*6850*/  IMAD.MOV.U32 R5, RZ, RZ, R10 ;  /* 0x000000ffff057224 */ /* 0x000fc600078e000a */
[----:B------:R-:W-:Y:S01]  /*6860*/  IADD3 R8, R11, R8, RZ ;  /* 0x000000080b087210 */ /* 0x000fe20007ffe0ff */
[----:B------:R-:W-:Y:S05]  /*6870*/  BRA `(.L_x_3556) ;  /* 0x0000002000007947 */ /* 0x000fea0003800000 */
.L_x_3555:
[----:B------:R-:W-:-:S04]  /*6880*/  LEA R5, -R6, RZ, 0x7 ;  /* 0x000000ff06057211 */ /* 0x000fc800078e39ff */
[----:B------:R-:W-:Y:S02]  /*6890*/  SHF.R.S32.HI R8, RZ, 0x1f, R5 ;  /* 0x0000001fff087819 */ /* 0x000fe40000011405 */
.L_x_3556:
[C---:B------:R-:W-:Y:S01]  /*68a0*/  @!P0 LEA R16, P1, R5.reuse, R146, 0x1 ;  /* 0x0000009205108211 */ /* 0x040fe200078208ff */
[----:B------:R-:W-:Y:S01]  /*68b0*/  @!P0 IMAD.MOV.U32 R9, RZ, RZ, c[0x0][0x19c] ;  /* 0x00006700ff098624 */ /* 0x000fe200078e00ff */
[CC--:B------:R-:W-:Y:S01]  /*68c0*/  @!P0 LEA R12, P2, R6.reuse, R98.reuse, 0x6 ;  /* 0x00000062060c8211 */ /* 0x0c0fe200078430ff */
[----:B------:R1:W-:Y:S01]  /*68d0*/  @P0 STS [R135+0x1000], RZ ;  /* 0x001000ff87000388 */ /* 0x0003e20000000800 */
[C---:B------:R-:W-:Y:S01]  /*68e0*/  @!P0 IADD3 R10, P4, P3, R5.reuse, R98, R131 ;  /* 0x00000062050a8210 */ /* 0x040fe20007b9e083 */
[----:B------:R-:W-:Y:S01]  /*68f0*/  BSSY B0, `(.L_x_3557) ;  /* 0x0000028000007945 */ /* 0x000fe20003800000 */
[C---:B------:R-:W-:Y:S01]  /*6900*/  @!P0 LEA.HI.X R17, R5.reuse, R147, R8, 0x1, P1 ;  /* 0x0000009305118211 */ /* 0x040fe200008f0c08 */
[----:B------:R1:W-:Y:S01]  /*6910*/  @P0 STS [R135+0x1004], RZ ;  /* 0x001004ff87000388 */ /* 0x0003e20000000800 */
[----:B------:R-:W-:Y:S02]  /*6920*/  @!P0 IADD3 R11, P1, R5, R12, RZ ;  /* 0x0000000c050b8210 */ /* 0x000fe40007f3e0ff */
[-C--:B------:R-:W-:Y:S01]  /*6930*/  @!P0 LEA.HI.X R9, R6, R97.reuse, R9, 0x6, P2 ;  /* 0x0000006106098211 */ /* 0x080fe200010f3409 */
[----:B------:R1:W-:Y:S01]  /*6940*/  @P0 STS.64 [R135+0x1008], RZ ;  /* 0x001008ff87000388 */ /* 0x0003e20000000a00 */
[----:B------:R-:W-:-:S02]  /*6950*/  @!P0 IADD3.X R7, R8, R97, R130, P4, P3 ;  /* 0x0000006108078210 */ /* 0x000fc400027e6482 */
[C---:B------:R-:W-:Y:S01]  /*6960*/  @!P0 LEA R12, P2, R10.reuse, c[0x0][0x168], 0x1 ;  /* 0x00005a000a0c8a11 */ /* 0x040fe200078408ff */
[----:B------:R-:W-:Y:S01]  /*6970*/  @!PT LDS RZ, [RZ] ;  /* 0x00000000fffff984 */ /* 0x000fe20000000800 */
[----:B------:R-:W-:Y:S01]  /*6980*/  @!PT LDS RZ, [RZ] ;  /* 0x00000000fffff984 */ /* 0x000fe20000000800 */
[----:B------:R-:W-:Y:S01]  /*6990*/  @!PT LDS RZ, [RZ] ;  /* 0x00000000fffff984 */ /* 0x000fe20000000800 */
[----:B------:R1:W-:Y:S03]  /*69a0*/  @!P0 LDGSTS.E.BYPASS.LTC128B.128 [R135+0x1000], [R16.64] ;  /* 0x0100000010878fae */ /* 0x0003e6000b901d46 */
[----:B------:R-:W-:Y:S01]  /*69b0*/  @!P0 LEA.HI.X R13, R10, c[0x0][0x16c], R7, 0x1, P2 ;  /* 0x00005b000a0d8a11 */ /* 0x000fe200010f0c07 */
[----:B------:R-:W-:Y:S01]  /*69c0*/  @!P0 IMAD.X R10, R8, 0x1, R9, P1 ;  /* 0x00000001080a8824 */ /* 0x000fe200008e0609 */
[C---:B------:R-:W-:Y:S01]  /*69d0*/  @!P0 LEA R14, P1, R11.reuse, c[0x0][0x168], 0x1 ;  /* 0x00005a000b0e8a11 */ /* 0x040fe200078208ff */
[----:B------:R1:W-:Y:S03]  /*69e0*/  @P0 STS.128 [R135+0x1800], RZ ;  /* 0x001800ff87000388 */ /* 0x0003e60000000c00 */
        /* <DEDUP_REMOVED lines=24> */
.L_x_3558:
[----:B------:R-:W-:Y:S05]  /*6b70*/  BSYNC B0 ;  /* 0x0000000000007941 */ /* 0x000fea0003800000 */
.L_x_3557:
[----:B------:R-:W0:Y:S01]  /*6b80*/  LDGDEPBAR ;  /* 0x00000000000079af */ /* 0x000e220000000000 */
[----:B------:R-:W-:-:S04]  /*6b90*/  LEA R146, P0, R5, R146, 0x1 ;  /* 0x0000009205927211 */ /* 0x000fc800078008ff */
[----:B------:R-:W-:Y:S02]  /*6ba0*/  LEA.HI.X R147, R5, R147, R8, 0x1, P0 ;  /* 0x0000009305937211 */ /* 0x000fe400000f0c08 */
.L_x_3554:
[----:B------:R-:W-:Y:S01]  /*6bb0*/  FMNMX.FTZ R8, R2, R3, !PT ;  /* 0x0000000302087209 */ /* 0x000fe20007810000 */
[----:B------:R-:W-:Y:S01]  /*6bc0*/  LDSM.16.MT88.4 R20, [R124+0x3000] ;  /* 0x003000007c14783b */ /* 0x000fe20000004200 */
[----:B------:R-:W-:Y:S02]  /*6bd0*/  FMNMX.FTZ R5, R0, R54, !PT ;  /* 0x0000003600057209 */ /* 0x000fe40007810000 */
[----:B------:R-:W-:Y:S01]  /*6be0*/  FMNMX.FTZ R8, R53, R8, !PT ;  /* 0x0000000835087209 */ /* 0x000fe20007810000 */
[----:B------:R-:W-:Y:S01]  /*6bf0*/  LDSM.16.MT88.4 R32, [R125+0x3400] ;  /* 0x003400007d20783b */ /* 0x000fe20000004200 */
        /* <DEDUP_REMOVED lines=60> */
[----:B------:R-:W-:-:S03]  /*6fc0*/  FMNMX.FTZ R9, R30, R9, !PT ;  /* 0x000000091e097209 */ /* 0x000fc60007810000 */
[----:B------:R-:W3:Y:S04]  /*6fd0*/  SHFL.BFLY PT, R7, R8, 0x2, 0x1f ;  /* 0x0c401f0008077f89 */ /* 0x000ee800000e0000 */
[----:B------:R-:W4:Y:S01]  /*6fe0*/  SHFL.BFLY PT, R6, R9, 0x2, 0x1f ;  /* 0x0c401f0009067f89 */ /* 0x000f2200000e0000 */
[----:B---3--:R-:W-:Y:S02]  /*6ff0*/  FMNMX.FTZ R7, R8, R7, !PT ;  /* 0x0000000708077209 */ /* 0x008fe40007810000 */
[----:B----4-:R-:W-:-:S03]  /*7000*/  FMNMX.FTZ R6, R9, R6, !PT ;  /* 0x0000000609067209 */ /* 0x010fc60007810000 */
[----:B------:R-:W3:Y:S04]  /*7010*/  SHFL.BFLY PT, R28, R7, 0x1, 0x1f ;  /* 0x0c201f00071c7f89 */ /* 0x000ee800000e0000 */
[----:B------:R-:W4:Y:S04]  /*7020*/  SHFL.BFLY PT, R5, R6, 0x1, 0x1f ;  /* 0x0c201f0006057f89 */ /* 0x000f2800000e0000 */
[----:B--2---:R-:W2:Y:S01]  /*7030*/  LDSM.16.MT88.4 R8, [R125+0x3000] ;  /* 0x003000007d08783b */ /* 0x004ea20000004200 */
[----:B---3--:R-:W-:-:S04]  /*7040*/  FMNMX.FTZ R28, R7, R28, !PT ;  /* 0x0000001c071c7209 */ /* 0x008fc80007810000 */
[C---:B------:R-:W-:Y:S01]  /*7050*/  FSETP.NEU.FTZ.AND P1, PT, R28.reuse, -INF , PT ;  /* 0xff8000001c00780b */ /* 0x040fe20003f3d000 */
[----:B------:R-:W-:-:S05]  /*7060*/  FMUL.FTZ R46, R28, c[0x0][0x23c] ;  /* 0x00008f001c2e7a20 */ /* 0x000fca0000410000 */
[----:B------:R-:W-:-:S05]  /*7070*/  FSEL R46, R46, RZ, P1 ;  /* 0x000000ff2e2e7208 */ /* 0x000fca0000800000 */
[--C-:B------:R-:W-:Y:S01]  /*7080*/  FFMA.FTZ R153, R3, c[0x0][0x23c], -R46.reuse ;  /* 0x00008f0003997a23 */ /* 0x100fe2000001082e */
[----:B----4-:R-:W-:Y:S01]  /*7090*/  FMNMX.FTZ R3, R6, R5, !PT ;  /* 0x0000000506037209 */ /* 0x010fe20007810000 */
[--C-:B------:R-:W-:Y:S01]  /*70a0*/  FFMA.FTZ R100, R53, c[0x0][0x23c], -R46.reuse ;  /* 0x00008f0035647a23 */ /* 0x100fe2000001082e */
[----:B------:R-:W-:Y:S01]  /*70b0*/  FSEL R5, R28, RZ, P1 ;  /* 0x000000ff1c057208 */ /* 0x000fe20000800000 */
[--C-:B------:R-:W-:Y:S01]  /*70c0*/  FFMA.FTZ R53, R119, c[0x0][0x23c], -R46.reuse ;  /* 0x00008f0077357a23 */ /* 0x100fe2000001082e */
[C---:B------:R-:W-:Y:S01]  /*70d0*/  FSETP.NEU.FTZ.AND P0, PT, R3.reuse, -INF , PT ;  /* 0xff8000000300780b */ /* 0x040fe20003f1d000 */
[C---:B------:R-:W-:Y:S01]  /*70e0*/  FMUL.FTZ R31, R3.reuse, c[0x0][0x23c] ;  /* 0x00008f00031f7a20 */ /* 0x040fe20000410000 */
[----:B------:R-:W-:Y:S01]  /*70f0*/  MUFU.EX2 R153, R153 ;  /* 0x0000009900997308 */ /* 0x000fe20000000800 */
[----:B------:R-:W-:Y:S01]  /*7100*/  FADD.FTZ R5, R2, -R5 ;  /* 0x8000000502057221 */ /* 0x000fe20000010000 */
[----:B------:R-:W-:Y:S01]  /*7110*/  FSEL R7, R3, RZ, P0 ;  /* 0x000000ff03077208 */ /* 0x000fe20000000000 */
[----:B------:R-:W-:Y:S01]  /*7120*/  FFMA.FTZ R52, R155, c[0x0][0x23c], -R46 ;  /* 0x00008f009b347a23 */ /* 0x000fe2000001082e */
[----:B------:R-:W-:Y:S01]  /*7130*/  FSEL R31, R31, RZ, P0 ;  /* 0x000000ff1f1f7208 */ /* 0x000fe20000000000 */
[----:B------:R-:W-:-:S02]  /*7140*/  FMUL.FTZ R154, R5, c[0x0][0x23c] ;  /* 0x00008f00059a7a20 */ /* 0x000fc40000410000 */
[----:B------:R-:W-:Y:S01]  /*7150*/  FADD.FTZ R7, R0, -R7 ;  /* 0x8000000700077221 */ /* 0x000fe20000010000 */
[----:B------:R-:W3:Y:S01]  /*7160*/  MUFU.EX2 R100, R100 ;  /* 0x0000006400647308 */ /* 0x000ee20000000800 */
[--C-:B------:R-:W-:Y:S02]  /*7170*/  FFMA.FTZ R119, R54, c[0x0][0x23c], -R31.reuse ;  /* 0x00008f0036777a23 */ /* 0x100fe4000001081f */
[--C-:B------:R-:W-:Y:S02]  /*7180*/  FFMA.FTZ R54, R4, c[0x0][0x23c], -R31.reuse ;  /* 0x00008f0004367a23 */ /* 0x100fe4000001081f */
[----:B------:R-:W-:Y:S02]  /*7190*/  FMUL.FTZ R118, R7, c[0x0][0x23c] ;  /* 0x00008f0007767a20 */ /* 0x000fe40000410000 */
[--C-:B------:R-:W-:Y:S01]  /*71a0*/  FFMA.FTZ R59, R156, c[0x0][0x23c], -R31.reuse ;  /* 0x00008f009c3b7a23 */ /* 0x100fe2000001081f */
[----:B------:R-:W-:Y:S01]  /*71b0*/  MUFU.EX2 R53, R53 ;  /* 0x0000003500357308 */ /* 0x000fe20000000800 */
[----:B------:R-:W-:-:S02]  /*71c0*/  FFMA.FTZ R0, R158, c[0x0][0x23c], -R31 ;  /* 0x00008f009e007a23 */ /* 0x000fc4000001081f */
[--C-:B------:R-:W-:Y:S02]  /*71d0*/  FFMA.FTZ R99, R121, c[0x0][0x23c], -R46.reuse ;  /* 0x00008f0079637a23 */ /* 0x100fe4000001082e */
[--C-:B------:R-:W-:Y:S02]  /*71e0*/  FFMA.FTZ R62, R123, c[0x0][0x23c], -R46.reuse ;  /* 0x00008f007b3e7a23 */ /* 0x100fe4000001082e */
[--C-:B------:R-:W-:Y:S01]  /*71f0*/  FFMA.FTZ R63, R141, c[0x0][0x23c], -R46.reuse ;  /* 0x00008f008d3f7a23 */ /* 0x100fe2000001082e */
[----:B------:R-:W4:Y:S01]  /*7200*/  MUFU.EX2 R52, R52 ;  /* 0x0000003400347308 */ /* 0x000f220000000800 */
[----:B-1-3--:R-:W-:Y:S01]  /*7210*/  F2FP.BF16.PACK_AB R16, R100, R153 ;  /* 0x000000996410723e */ /* 0x00afe200000010ff */
[----:B------:R-:W-:Y:S02]  /*7220*/  FFMA.FTZ R58, R145, c[0x0][0x23c], -R46 ;  /* 0x00008f00913a7a23 */ /* 0x000fe4000001082e */
[--C-:B------:R-:W-:Y:S02]  /*7230*/  FFMA.FTZ R97, R122, c[0x0][0x23c], -R31.reuse ;  /* 0x00008f007a617a23 */ /* 0x100fe4000001081f */
[----:B------:R-:W-:-:S02]  /*7240*/  FFMA.FTZ R56, R144, c[0x0][0x23c], -R31 ;  /* 0x00008f0090387a23 */ /* 0x000fc4000001081f */
[----:B------:R-:W-:Y:S01]  /*7250*/  MUFU.EX2 R119, R119 ;  /* 0x0000007700777308 */ /* 0x000fe20000000800 */
[--C-:B------:R-:W-:Y:S02]  /*7260*/  FFMA.FTZ R55, R152, c[0x0][0x23c], -R31.reuse ;  /* 0x00008f0098377a23 */ /* 0x100fe4000001081f */
[----:B------:R-:W-:Y:S02]  /*7270*/  FFMA.FTZ R2, R120, c[0x0][0x23c], -R31 ;  /* 0x00008f0078027a23 */ /* 0x000fe4000001081f */
[--C-:B------:R-:W-:Y:S02]  /*7280*/  FFMA.FTZ R98, R111, c[0x0][0x23c], -R46.reuse ;  /* 0x00008f006f627a23 */ /* 0x100fe4000001082e */
[--C-:B------:R-:W-:Y:S01]  /*7290*/  FFMA.FTZ R101, R113, c[0x0][0x23c], -R46.reuse ;  /* 0x00008f0071657a23 */ /* 0x100fe2000001082e */
[----:B------:R-:W1:Y:S01]  /*72a0*/  MUFU.EX2 R54, R54 ;  /* 0x0000003600367308 */ /* 0x000e620000000800 */
[----:B----4-:R-:W-:Y:S01]  /*72b0*/  F2FP.BF16.PACK_AB R18, R52, R53 ;  /* 0x000000353412723e */ /* 0x010fe200000010ff */
        /* <DEDUP_REMOVED lines=8> */
[----:B------:R-:W4:Y:S01]  /*7340*/  MUFU.EX2 R118, R118 ;  /* 0x0000007600767308 */ /* 0x000f220000000800 */
[----:B-1----:R-:W-:Y:S01]  /*7350*/  F2FP.BF16.PACK_AB R17, R54, R119 ;  /* 0x000000773611723e */ /* 0x002fe200000010ff */
[----:B------:R-:W-:-:S02]  /*7360*/  FFMA.FTZ R102, R102, c[0x0][0x23c], -R31 ;  /* 0x00008f0066667a23 */ /* 0x000fc4000001081f */
[----:B------:R-:W-:Y:S02]  /*7370*/  FFMA.FTZ R65, R65, c[0x0][0x23c], -R46 ;  /* 0x00008f0041417a23 */ /* 0x000fe4000001082e */
[----:B------:R-:W-:Y:S02]  /*7380*/  FFMA.FTZ R96, R96, c[0x0][0x23c], -R31 ;  /* 0x00008f0060607a23 */ /* 0x000fe4000001081f */
[----:B------:R-:W-:Y:S01]  /*7390*/  MUFU.EX2 R59, R59 ;  /* 0x0000003b003b7308 */ /* 0x000fe20000000800 */
[-C--:B---3--:R-:W-:Y:S02]  /*73a0*/  FMUL.FTZ R4, R68, R154.reuse ;  /* 0x0000009a44047220 */ /* 0x088fe40000410000 */
[-C--:B------:R-:W-:Y:S02]  /*73b0*/  FMUL.FTZ R5, R69, R154.reuse ;  /* 0x0000009a45057220 */ /* 0x080fe40000410000 */
[-C--:B------:R-:W-:Y:S02]  /*73c0*/  FMUL.FTZ R72, R72, R154.reuse ;  /* 0x0000009a48487220 */ /* 0x080fe40000410000 */
[----:B------:R-:W-:Y:S01]  /*73d0*/  FMUL.FTZ R73, R73, R154 ;  /* 0x0000009a49497220 */ /* 0x000fe20000410000 */
[----:B------:R-:W1:Y:S01]  /*73e0*/  MUFU.EX2 R0, R0 ;  /* 0x0000000000007308 */ /* 0x000e620000000800 */
[----:B----4-:R-:W-:-:S02]  /*73f0*/  FMUL.FTZ R6, R70, R118 ;  /* 0x0000007646067220 */ /* 0x010fc40000410000 */
[-C--:B------:R-:W-:Y:S02]  /*7400*/  FMUL.FTZ R7, R71, R118.reuse ;  /* 0x0000007647077220 */ /* 0x080fe40000410000 */
[-C--:B------:R-:W-:Y:S02]  /*7410*/  FMUL.FTZ R74, R74, R118.reuse ;  /* 0x000000764a4a7220 */ /* 0x080fe40000410000 */
[----:B------:R-:W-:Y:S01]  /*7420*/  FMUL.FTZ R75, R75, R118 ;  /* 0x000000764b4b7220 */ /* 0x000fe20000410000 */
[----:B------:R-:W-:Y:S01]  /*7430*/  MUFU.EX2 R99, R99 ;  /* 0x0000006300637308 */ /* 0x000fe20000000800 */
[-C--:B------:R-:W-:Y:S02]  /*7440*/  FMUL.FTZ R12, R76, R154.reuse ;  /* 0x0000009a4c0c7220 */ /* 0x080fe40000410000 */
[----:B------:R-:W-:Y:S02]  /*7450*/  FMUL.FTZ R13, R77, R154 ;  /* 0x0000009a4d0d7220 */ /* 0x000fe40000410000 */
[----:B------:R-:W-:-:S02]  /*7460*/  FMUL.FTZ R14, R78, R118 ;  /* 0x000000764e0e7220 */ /* 0x000fc40000410000 */
[----:B------:R-:W-:Y:S01]  /*7470*/  FMUL.FTZ R15, R79, R118 ;  /* 0x000000764f0f7220 */ /* 0x000fe20000410000 */
[----:B-1----:R-:W-:Y:S01]  /*7480*/  F2FP.BF16.PACK_AB R19, R0, R59 ;  /* 0x0000003b0013723e */ /* 0x002fe200000010ff */
[-C--:B------:R-:W-:Y:S01]  /*7490*/  FMUL.FTZ R80, R80, R154.reuse ;  /* 0x0000009a50507220 */ /* 0x080fe20000410000 */
[----:B------:R-:W1:Y:S01]  /*74a0*/  MUFU.EX2 R62, R62 ;  /* 0x0000003e003e7308 */ /* 0x000e620000000800 */
[----:B------:R-:W-:Y:S02]  /*74b0*/  FMUL.FTZ R81, R81, R154 ;  /* 0x0000009a51517220 */ /* 0x000fe40000410000 */
[-C--:B------:R-:W-:Y:S02]  /*74c0*/  FMUL.FTZ R82, R82, R118.reuse ;  /* 0x0000007652527220 */ /* 0x080fe40000410000 */
[----:B------:R-:W-:Y:S01]  /*74d0*/  FMUL.FTZ R83, R83, R118 ;  /* 0x0000007653537220 */ /* 0x000fe20000410000 */
[----:B--2---:R-:W-:Y:S01]  /*74e0*/  HMMA.16816.F32.BF16 R4, R16, R8, R4 ;  /* 0x000000081004723c */ /* 0x004fe20000041804 */
[----:B------:R-:W-:Y:S01]  /*74f0*/  FFMA.FTZ R151, R151, R154, R153 ;  /* 0x0000009a97977223 */ /* 0x000fe20000010099 */
[----:B------:R-:W-:Y:S01]  /*7500*/  MUFU.EX2 R63, R63 ;  /* 0x0000003f003f7308 */ /* 0x000fe20000000800 */
[----:B------:R-:W-:-:S02]  /*7510*/  FFMA.FTZ R119, R150, R118, R119 ;  /* 0x0000007696777223 */ /* 0x000fc40000010077 */
[----:B------:R-:W-:Y:S02]  /*7520*/  FFMA.FTZ R57, R57, c[0x0][0x23c], -R46 ;  /* 0x00008f0039397a23 */ /* 0x000fe4000001082e */
[----:B------:R-:W-:Y:S01]  /*7530*/  FADD.FTZ R54, R54, R119 ;  /* 0x0000007736367221 */ /* 0x000fe20000010000 */
[C---:B------:R-:W-:Y:S01]  /*7540*/  HMMA.16816.F32.BF16 R8, R16.reuse, R10, R72 ;  /* 0x0000000a1008723c */ /* 0x040fe20000041848 */
[----:B------:R-:W-:Y:S01]  /*7550*/  LDSM.16.MT88.4 R72, [R125+0x3c00] ;  /* 0x003c00007d48783b */ /* 0x000fe20000004200 */
[----:B------:R-:W2:Y:S01]  /*7560*/  MUFU.EX2 R58, R58 ;  /* 0x0000003a003a7308 */ /* 0x000ea20000000800 */
[----:B-1----:R-:W-:Y:S01]  /*7570*/  F2FP.BF16.PACK_AB R24, R62, R99 ;  /* 0x000000633e18723e */ /* 0x002fe200000010ff */
[----:B------:R-:W-:Y:S02]  /*7580*/  FADD.FTZ R59, R59, R54 ;  /* 0x000000363b3b7221 */ /* 0x000fe40000010000 */
[--C-:B------:R-:W-:Y:S02]  /*7590*/  FFMA.FTZ R54, R50, c[0x0][0x23c], -R31.reuse ;  /* 0x00008f0032367a23 */ /* 0x100fe4000001081f */
        /* <DEDUP_REMOVED lines=8> */
[----:B------:R-:W3:Y:S01]  /*7620*/  MUFU.EX2 R56, R56 ;  /* 0x0000003800387308 */ /* 0x000ee20000000800 */
[----:B--2---:R-:W-:Y:S01]  /*7630*/  F2FP.BF16.PACK_AB R26, R58, R63 ;  /* 0x0000003f3a1a723e */ /* 0x004fe200000010ff */
[----:B------:R-:W-:Y:S02]  /*7640*/  FFMA.FTZ R40, R40, c[0x0][0x23c], -R31 ;  /* 0x00008f0028287a23 */ /* 0x000fe4000001081f */
[--C-:B------:R-:W-:Y:S02]  /*7650*/  FFMA.FTZ R43, R43, c[0x0][0x23c], -R46.reuse ;  /* 0x00008f002b2b7a23 */ /* 0x100fe4000001082e */
[----:B------:R-:W-:-:S02]  /*7660*/  FFMA.FTZ R39, R39, c[0x0][0x23c], -R46 ;  /* 0x00008f0027277a23 */ /* 0x000fc4000001082e */
[----:B------:R-:W-:Y:S01]  /*7670*/  MUFU.EX2 R55, R55 ;  /* 0x0000003700377308 */ /* 0x000fe20000000800 */
[----:B------:R-:W-:-:S07]  /*7680*/  FFMA.FTZ R29, R29, c[0x0][0x23c], -R31 ;  /* 0x00008f001d1d7a23 */ /* 0x000fce000001081f */
[----:B------:R-:W2:Y:S01]  /*7690*/  MUFU.EX2 R2, R2 ;  /* 0x0000000200027308 */ /* 0x000ea20000000800 */
[----:B---3--:R-:W-:-:S07]  /*76a0*/  F2FP.BF16.PACK_AB R25, R56, R97 ;  /* 0x000000613819723e */ /* 0x008fce00000010ff */
[----:B------:R-:W-:Y:S01]  /*76b0*/  MUFU.EX2 R98, R98 ;  /* 0x0000006200627308 */ /* 0x000fe20000000800 */
[----:B--2---:R-:W-:-:S07]  /*76c0*/  F2FP.BF16.PACK_AB R27, R2, R55 ;  /* 0x00000037021b723e */ /* 0x004fce00000010ff */
[----:B------:R-:W2:Y:S01]  /*76d0*/  MUFU.EX2 R101, R101 ;  /* 0x0000006500657308 */ /* 0x000ea20000000800 */
[C---:B------:R-:W-:Y:S07]  /*76e0*/  HMMA.16816.F32.BF16 R4, R24.reuse, R32, R4 ;  /* 0x000000201804723c */ /* 0x040fee0000041804 */
[----:B------:R-:W-:Y:S01]  /*76f0*/  MUFU.EX2 R85, R85 ;  /* 0x0000005500557308 */ /* 0x000fe20000000800 */
[C---:B------:R-:W-:Y:S01]  /*7700*/  HMMA.16816.F32.BF16 R8, R24.reuse, R34, R8 ;  /* 0x000000221808723c */ /* 0x040fe20000041808 */
[----:B------:R-:W3:Y:S06]  /*7710*/  LDSM.16.MT88.4 R32, [R125+0x3800] ;  /* 0x003800007d20783b */ /* 0x000eec0000004200 */
[----:B------:R-:W4:Y:S01]  /*7720*/  MUFU.EX2 R60, R60 ;  /* 0x0000003c003c7308 */ /* 0x000f220000000800 */
[C---:B-1----:R-:W-:Y:S07]  /*7730*/  HMMA.16816.F32.BF16 R12, R24.reuse, R20, R12 ;  /* 0x00000014180c723c */ /* 0x042fee000004180c */
[----:B------:R-:W-:Y:S01]  /*7740*/  MUFU.EX2 R111, R111 ;  /* 0x0000006f006f7308 */ /* 0x000fe20000000800 */
[----:B------:R-:W-:Y:S01]  /*7750*/  HMMA.16816.F32.BF16 R16, R24, R22, R16 ;  /* 0x000000161810723c */ /* 0x000fe20000041810 */
[----:B------:R-:W1:Y:S06]  /*7760*/  LDSM.16.MT88.4 R20, [R124+0x3800] ;  /* 0x003800007c14783b */ /* 0x000e6c0000004200 */
[----:B------:R-:W5:Y:S01]  /*7770*/  MUFU.EX2 R86, R86 ;  /* 0x0000005600567308 */ /* 0x000f620000000800 */
[----:B--2---:R-:W-:-:S02]  /*7780*/  F2FP.BF16.PACK_AB R24, R101, R98 ;  /* 0x000000626518723e */ /* 0x004fc400000010ff */
[----:B----4-:R-:W-:-:S05]  /*7790*/  F2FP.BF16.PACK_AB R26, R60, R85 ;  /* 0x000000553c1a723e */ /* 0x010fca00000010ff */
[----:B------:R-:W-:Y:S08]  /*77a0*/  MUFU.EX2 R84, R84 ;  /* 0x0000005400547308 */ /* 0x000ff00000000800 */
[----:B------:R-:W2:Y:S01]  /*77b0*/  MUFU.EX2 R87, R87 ;  /* 0x0000005700577308 */ /* 0x000ea20000000800 */
[----:B-----5:R-:W-:-:S07]  /*77c0*/  F2FP.BF16.PACK_AB R25, R86, R111 ;  /* 0x0000006f5619723e */ /* 0x020fce00000010ff */
[----:B------:R-:W-:Y:S01]  /*77d0*/  MUFU.EX2 R103, R103 ;  /* 0x0000006700677308 */ /* 0x000fe20000000800 */
[----:B--2---:R-:W-:-:S07]  /*77e0*/  F2FP.BF16.PACK_AB R27, R87, R84 ;  /* 0x00000054571b723e */ /* 0x004fce00000010ff */
[----:B------:R-:W-:Y:S01]  /*77f0*/  MUFU.EX2 R102, R102 ;  /* 0x0000006600667308 */ /* 0x000fe20000000800 */
[C---:B---3--:R-:W-:Y:S07]  /*7800*/  HMMA.16816.F32.BF16 R4, R24.reuse, R32, R4 ;  /* 0x000000201804723c */ /* 0x048fee0000041804 */
[----:B------:R-:W-:Y:S01]  /*7810*/  MUFU.EX2 R65, R65 ;  /* 0x0000004100417308 */ /* 0x000fe20000000800 */
[----:B------:R-:W-:Y:S01]  /*7820*/  FFMA.FTZ R33, R109, c[0x0][0x23c], -R46 ;  /* 0x00008f006d217a23 */ /* 0x000fe2000001082e */
[----:B------:R-:W-:Y:S01]  /*7830*/  HMMA.16816.F32.BF16 R8, R24, R34, R8 ;  /* 0x000000221808723c */ /* 0x000fe20000041808 */
[----:B------:R-:W-:-:S05]  /*7840*/  FFMA.FTZ R32, R108, c[0x0][0x23c], -R31 ;  /* 0x00008f006c207a23 */ /* 0x000fca000001081f */
[----:B------:R-:W-:Y:S01]  /*7850*/  MUFU.EX2 R96, R96 ;  /* 0x0000006000607308 */ /* 0x000fe20000000800 */
[----:B------:R-:W-:Y:S01]  /*7860*/  FFMA.FTZ R34, R105, c[0x0][0x23c], -R46 ;  /* 0x00008f0069227a23 */ /* 0x000fe2000001082e */
[----:B-1----:R-:W-:Y:S01]  /*7870*/  HMMA.16816.F32.BF16 R12, R24, R20, R12 ;  /* 0x00000014180c723c */ /* 0x002fe2000004180c */
[----:B------:R-:W-:-:S05]  /*7880*/  FFMA.FTZ R35, R104, c[0x0][0x23c], -R31 ;  /* 0x00008f0068237a23 */ /* 0x000fca000001081f */
[----:B------:R-:W-:Y:S01]  /*7890*/  MUFU.EX2 R33, R33 ;  /* 0x0000002100217308 */ /* 0x000fe20000000800 */
[--C-:B------:R-:W-:Y:S02]  /*78a0*/  FFMA.FTZ R104, R41, c[0x0][0x23c], -R46.reuse ;  /* 0x00008f0029687a23 */ /* 0x100fe4000001082e */
[--C-:B------:R-:W-:Y:S02]  /*78b0*/  FFMA.FTZ R41, R45, c[0x0][0x23c], -R46.reuse ;  /* 0x00008f002d297a23 */ /* 0x100fe4000001082e */
[--C-:B------:R-:W-:Y:S01]  /*78c0*/  FFMA.FTZ R20, R107, c[0x0][0x23c], -R46.reuse ;  /* 0x00008f006b147a23 */ /* 0x100fe2000001082e */
[----:B------:R-:W-:Y:S01]  /*78d0*/  HMMA.16816.F32.BF16 R16, R24, R22, R16 ;  /* 0x000000161810723c */ /* 0x000fe20000041810 */
[----:B------:R-:W-:Y:S01]  /*78e0*/  FFMA.FTZ R21, R106, c[0x0][0x23c], -R31 ;  /* 0x00008f006a157a23 */ /* 0x000fe2000001081f */
[----:B------:R-:W1:Y:S01]  /*78f0*/  MUFU.EX2 R34, R34 ;  /* 0x0000002200227308 */ /* 0x000e620000000800 */
[----:B------:R-:W-:Y:S02]  /*7900*/  FADD.FTZ R106, R100, R151 ;  /* 0x00000097646a7221 */ /* 0x000fe40000010000 */
[----:B------:R-:W-:-:S02]  /*7910*/  FFMA.FTZ R100, R47, c[0x0][0x23c], -R46 ;  /* 0x00008f002f647a23 */ /* 0x000fc4000001082e */
[----:B------:R-:W-:Y:S02]  /*7920*/  FFMA.FTZ R26, R51, c[0x0][0x23c], -R46 ;  /* 0x00008f00331a7a23 */ /* 0x000fe4000001082e */
[--C-:B------:R-:W-:Y:S01]  /*7930*/  FFMA.FTZ R51, R90, c[0x0][0x23c], -R31.reuse ;  /* 0x00008f005a337a23 */ /* 0x100fe2000001081f */
[----:B------:R-:W2:Y:S01]  /*7940*/  MUFU.EX2 R20, R20 ;  /* 0x0000001400147308 */ /* 0x000ea20000000800 */
[--C-:B------:R-:W-:Y:S02]  /*7950*/  FFMA.FTZ R90, R92, c[0x0][0x23c], -R31.reuse ;  /* 0x00008f005c5a7a23 */ /* 0x100fe4000001081f */
[----:B------:R-:W-:Y:S02]  /*7960*/  FFMA.FTZ R47, R94, c[0x0][0x23c], -R31 ;  /* 0x00008f005e2f7a23 */ /* 0x000fe4000001081f */
[----:B------:R-:W-:Y:S02]  /*7970*/  FADD.FTZ R53, R53, R106 ;  /* 0x0000006a35357221 */ /* 0x000fe40000010000 */
[----:B------:R-:W-:Y:S01]  /*7980*/  FFMA.FTZ R45, R49, c[0x0][0x23c], -R46 ;  /* 0x00008f00312d7a23 */ /* 0x000fe2000001082e */
[----:B------:R-:W-:Y:S01]  /*7990*/  MUFU.EX2 R35, R35 ;  /* 0x0000002300237308 */ /* 0x000fe20000000800 */
[----:B-1----:R-:W-:Y:S01]  /*79a0*/  F2FP.BF16.PACK_AB R80, R34, R103 ;  /* 0x000000672250723e */ /* 0x002fe200000010ff */
[----:B------:R-:W-:-:S02]  /*79b0*/  FADD.FTZ R92, R52, R53 ;  /* 0x00000035345c7221 */ /* 0x000fc40000010000 */
[--C-:B------:R-:W-:Y:S02]  /*79c0*/  FFMA.FTZ R25, R67, c[0x0][0x23c], -R46.reuse ;  /* 0x00008f0043197a23 */ /* 0x100fe4000001082e */
[--C-:B------:R-:W-:Y:S02]  /*79d0*/  FFMA.FTZ R23, R89, c[0x0][0x23c], -R46.reuse ;  /* 0x00008f0059177a23 */ /* 0x100fe4000001082e */
[----:B------:R-:W1:Y:S01]  /*79e0*/  MUFU.EX2 R32, R32 ;  /* 0x0000002000207308 */ /* 0x000e620000000800 */
[----:B--2---:R-:W-:Y:S01]  /*79f0*/  F2FP.BF16.PACK_AB R82, R33, R20 ;  /* 0x000000142152723e */ /* 0x004fe200000010ff */
[----:B------:R-:W-:Y:S02]  /*7a00*/  FFMA.FTZ R24, R93, c[0x0][0x23c], -R46 ;  /* 0x00008f005d187a23 */ /* 0x000fe4000001082e */
[--C-:B------:R-:W-:Y:S02]  /*7a10*/  FFMA.FTZ R49, R88, c[0x0][0x23c], -R31.reuse ;  /* 0x00008f0058317a23 */ /* 0x100fe4000001081f */
[----:B------:R-:W-:-:S02]  /*7a20*/  FFMA.FTZ R53, R66, c[0x0][0x23c], -R31 ;  /* 0x00008f0042357a23 */ /* 0x000fc4000001081f */
[----:B------:R-:W2:Y:S01]  /*7a30*/  MUFU.EX2 R21, R21 ;  /* 0x0000001500157308 */ /* 0x000ea20000000800 */
[----:B------:R-:W-:Y:S02]  /*7a40*/  FADD.FTZ R99, R99, R92 ;  /* 0x0000005c63637221 */ /* 0x000fe40000010000 */
[--C-:B------:R-:W-:Y:S02]  /*7a50*/  FFMA.FTZ R22, R95, c[0x0][0x23c], -R46.reuse ;  /* 0x00008f005f167a23 */ /* 0x100fe4000001082e */
[----:B------:R-:W-:Y:S02]  /*7a60*/  FADD.FTZ R62, R62, R99 ;  /* 0x000000633e3e7221 */ /* 0x000fe40000010000 */
[--C-:B------:R-:W-:Y:S01]  /*7a70*/  FFMA.FTZ R27, R91, c[0x0][0x23c], -R46.reuse ;  /* 0x00008f005b1b7a23 */ /* 0x100fe2000001082e */
[----:B-1----:R-:W-:Y:S01]  /*7a80*/  F2FP.BF16.PACK_AB R81, R32, R35 ;  /* 0x000000232051723e */ /* 0x002fe200000010ff */
[----:B------:R-:W1:Y:S01]  /*7a90*/  MUFU.EX2 R104, R104 ;  /* 0x0000006800687308 */ /* 0x000e620000000800 */
[----:B------:R-:W-:-:S02]  /*7aa0*/  FFMA.FTZ R151, R37, c[0x0][0x23c], -R46 ;  /* 0x00008f0025977a23 */ /* 0x000fc4000001082e */
[----:B------:R-:W-:Y:S01]  /*7ab0*/  FFMA.FTZ R37, R38, c[0x0][0x23c], -R31 ;  /* 0x00008f0026257a23 */ /* 0x000fe2000001081f */
[----:B--2---:R-:W-:-:S04]  /*7ac0*/  F2FP.BF16.PACK_AB R83, R21, R102 ;  /* 0x000000661553723e */ /* 0x004fc800000010ff */
[----:B------:R-:W-:Y:S03]  /*7ad0*/  MUFU.EX2 R41, R41 ;  /* 0x0000002900297308 */ /* 0x000fe60000000800 */
[C---:B------:R-:W-:Y:S01]  /*7ae0*/  HMMA.16816.F32.BF16 R68, R80.reuse, R72, R4 ;  /* 0x000000485044723c */ /* 0x040fe20000041804 */
[----:B------:R-:W2:Y:S04]  /*7af0*/  LDSM.16.MT88.4 R4, [R124+0x3c00] ;  /* 0x003c00007c04783b */ /* 0x000ea80000004200 */
[----:B------:R-:W-:Y:S03]  /*7b00*/  MUFU.EX2 R100, R100 ;  /* 0x0000006400647308 */ /* 0x000fe60000000800 */
[C---:B------:R-:W-:Y:S01]  /*7b10*/  HMMA.16816.F32.BF16 R72, R80.reuse, R74, R8 ;  /* 0x0000004a5048723c */ /* 0x040fe20000041808 */
[----:B------:R-:W3:Y:S04]  /*7b20*/  LDSM.16.MT88.4 R8, [R124+0x4000] ;  /* 0x004000007c08783b */ /* 0x000ee80000004200 */
[----:B------:R-:W4:Y:S08]  /*7b30*/  MUFU.EX2 R51, R51 ;  /* 0x0000003300337308 */ /* 0x000f300000000800 */
[----:B------:R-:W-:Y:S08]  /*7b40*/  MUFU.EX2 R90, R90 ;  /* 0x0000005a005a7308 */ /* 0x000ff00000000800 */
[----:B------:R-:W5:Y:S08]  /*7b50*/  MUFU.EX2 R47, R47 ;  /* 0x0000002f002f7308 */ /* 0x000f700000000800 */
[----:B------:R-:W-:Y:S01]  /*7b60*/  MUFU.EX2 R26, R26 ;  /* 0x0000001a001a7308 */ /* 0x000fe20000000800 */
[C---:B--2---:R-:W-:Y:S01]  /*7b70*/  HMMA.16816.F32.BF16 R76, R80.reuse, R4, R12 ;  /* 0x00000004504c723c */ /* 0x044fe2000004180c */
[----:B------:R-:W2:Y:S06]  /*7b80*/  LDSM.16.MT88.4 R12, [R125+0x4000] ;  /* 0x004000007d0c783b */ /* 0x000eac0000004200 */
[----:B------:R-:W2:Y:S01]  /*7b90*/  MUFU.EX2 R25, R25 ;  /* 0x0000001900197308 */ /* 0x000ea20000000800 */
[----:B-1----:R-:W-:Y:S01]  /*7ba0*/  F2FP.BF16.PACK_AB R4, R104, R65 ;  /* 0x000000416804723e */ /* 0x002fe200000010ff */
[----:B------:R-:W-:Y:S01]  /*7bb0*/  HMMA.16816.F32.BF16 R80, R80, R6, R16 ;  /* 0x000000065050723c */ /* 0x000fe20000041810 */
[----:B----4-:R-:W-:Y:S01]  /*7bc0*/  F2FP.BF16.PACK_AB R5, R51, R96 ;  /* 0x000000603305723e */ /* 0x010fe200000010ff */
[----:B------:R-:W1:Y:S04]  /*7bd0*/  LDSM.16.MT88.4 R16, [R125+0x4400] ;  /* 0x004400007d10783b */ /* 0x000e680000004200 */
[----:B------:R-:W-:Y:S01]  /*7be0*/  MUFU.EX2 R23, R23 ;  /* 0x0000001700177308 */ /* 0x000fe20000000800 */
[----:B------:R-:W-:-:S02]  /*7bf0*/  F2FP.BF16.PACK_AB R6, R100, R41 ;  /* 0x000000296406723e */ /* 0x000fc400000010ff */
[----:B-----5:R-:W-:-:S05]  /*7c00*/  F2FP.BF16.PACK_AB R7, R47, R90 ;  /* 0x0000005a2f07723e */ /* 0x020fca00000010ff */
[----:B------:R-:W-:Y:S02]  /*7c10*/  MUFU.EX2 R24, R24 ;  /* 0x0000001800187308 */ /* 0x000fe40000000800 */
[C---:B---3--:R-:W-:Y:S06]  /*7c20*/  HMMA.16816.F32.BF16 R76, R4.reuse, R8, R76 ;  /* 0x00000008044c723c */ /* 0x048fec000004184c */
[----:B------:R-:W-:Y:S01]  /*7c30*/  MUFU.EX2 R49, R49 ;  /* 0x0000003100317308 */ /* 0x000fe20000000800 */
[----:B------:R-:W-:Y:S01]  /*7c40*/  FADD.FTZ R8, R0, R59 ;  /* 0x0000003b00087221 */ /* 0x000fe20000010000 */
[----:B------:R-:W-:Y:S06]  /*7c50*/  HMMA.16816.F32.BF16 R80, R4, R10, R80 ;  /* 0x0000000a0450723c */ /* 0x000fec0000041850 */
[----:B------:R-:W3:Y:S01]  /*7c60*/  MUFU.EX2 R54, R54 ;  /* 0x0000003600367308 */ /* 0x000ee20000000800 */
[----:B------:R-:W-:-:S02]  /*7c70*/  FADD.FTZ R97, R97, R8 ;  /* 0x0000000861617221 */ /* 0x000fc40000010000 */
[----:B------:R-:W-:Y:S02]  /*7c80*/  LDSM.16.MT88.4 R8, [R125+0x4800] ;  /* 0x004800007d08783b */ /* 0x000fe40000004200 */
[----:B------:R-:W-:Y:S01]  /*7c90*/  FADD.FTZ R56, R56, R97 ;  /* 0x0000006138387221 */ /* 0x000fe20000010000 */
[C---:B--2---:R-:W-:Y:S02]  /*7ca0*/  HMMA.16816.F32.BF16 R68, R4.reuse, R12, R68 ;  /* 0x0000000c0444723c */ /* 0x044fe40000041844 */
[----:B------:R-:W-:Y:S06]  /*7cb0*/  MUFU.EX2 R50, R50 ;  /* 0x0000003200327308 */ /* 0x000fec0000000800 */
[----:B------:R-:W-:Y:S01]  /*7cc0*/  HMMA.16816.F32.BF16 R72, R4, R14, R72 ;  /* 0x0000000e0448723c */ /* 0x000fe20000041848 */
[----:B------:R-:W2:Y:S01]  /*7cd0*/  LDSM.16.MT88.4 R12, [R124+0x4400] ;  /* 0x004400007c0c783b */ /* 0x000ea20000004200 */
[----:B------:R-:W4:Y:S05]  /*7ce0*/  MUFU.EX2 R53, R53 ;  /* 0x0000003500357308 */ /* 0x000f2a0000000800 */
[----:B------:R-:W-:-:S02]  /*7cf0*/  F2FP.BF16.PACK_AB R4, R25, R26 ;  /* 0x0000001a1904723e */ /* 0x000fc400000010ff */
[----:B---3--:R-:W-:Y:S01]  /*7d00*/  F2FP.BF16.PACK_AB R5, R54, R49 ;  /* 0x000000313605723e */ /* 0x008fe200000010ff */
[----:B------:R3:W-:Y:S01]  /*7d10*/  MUFU.EX2 R0, R57 ;  /* 0x0000003900007308 */ /* 0x0007e20000000800 */
[----:B------:R-:W-:Y:S02]  /*7d20*/  F2FP.BF16.PACK_AB R6, R24, R23 ;  /* 0x000000171806723e */ /* 0x000fe400000010ff */
[----:B----4-:R-:W-:-:S05]  /*7d30*/  F2FP.BF16.PACK_AB R7, R53, R50 ;  /* 0x000000323507723e */ /* 0x010fca00000010ff */
[----:B------:R-:W-:Y:S06]  /*7d40*/  MUFU.EX2 R22, R22 ;  /* 0x0000001600167308 */ /* 0x000fec0000000800 */
[C---:B-1----:R-:W-:Y:S01]  /*7d50*/  HMMA.16816.F32.BF16 R72, R4.reuse, R18, R72 ;  /* 0x000000120448723c */ /* 0x042fe20000041848 */
[----:B---3--:R-:W-:Y:S01]  /*7d60*/  FFMA.FTZ R57, R44, c[0x0][0x23c], -R31 ;  /* 0x00008f002c397a23 */ /* 0x008fe2000001081f */
[----:B------:R-:W1:Y:S05]  /*7d70*/  MUFU.EX2 R27, R27 ;  /* 0x0000001b001b7308 */ /* 0x000e6a0000000800 */
[----:B------:R-:W-:Y:S01]  /*7d80*/  FADD.FTZ R19, R63, R62 ;  /* 0x0000003e3f137221 */ /* 0x000fe20000010000 */
[----:B------:R-:W-:Y:S02]  /*7d90*/  HMMA.16816.F32.BF16 R68, R4, R16, R68 ;  /* 0x000000100444723c */ /* 0x000fe40000041844 */
[----:B------:R-:W-:Y:S01]  /*7da0*/  MUFU.EX2 R45, R45 ;  /* 0x0000002d002d7308 */ /* 0x000fe20000000800 */
[----:B------:R-:W-:-:S04]  /*7db0*/  FADD.FTZ R19, R58, R19 ;  /* 0x000000133a137221 */ /* 0x000fc80000010000 */
[----:B------:R-:W-:Y:S01]  /*7dc0*/  FADD.FTZ R17, R55, R56 ;  /* 0x0000003837117221 */ /* 0x000fe20000010000 */
[----:B--2---:R-:W-:Y:S02]  /*7dd0*/  HMMA.16816.F32.BF16 R76, R4, R12, R76 ;  /* 0x0000000c044c723c */ /* 0x004fe4000004184c */
[----:B------:R-:W2:Y:S01]  /*7de0*/  MUFU.EX2 R52, R61 ;  /* 0x0000003d00347308 */ /* 0x000ea20000000800 */
[----:B------:R-:W-:-:S04]  /*7df0*/  FADD.FTZ R2, R2, R17 ;  /* 0x0000001102027221 */ /* 0x000fc80000010000 */
[----:B------:R-:W-:Y:S01]  /*7e00*/  FADD.FTZ R12, R98, R19 ;  /* 0x00000013620c7221 */ /* 0x000fe20000010000 */
[----:B------:R-:W-:Y:S01]  /*7e10*/  HMMA.16816.F32.BF16 R80, R4, R14, R80 ;  /* 0x0000000e0450723c */ /* 0x000fe20000041850 */
[----:B------:R-:W-:Y:S01]  /*7e20*/  FADD.FTZ R111, R111, R2 ;  /* 0x000000026f6f7221 */ /* 0x000fe20000010000 */
[----:B------:R-:W-:Y:S01]  /*7e30*/  MUFU.EX2 R48, R48 ;  /* 0x0000003000307308 */ /* 0x000fe20000000800 */
[----:B------:R-:W3:Y:S01]  /*7e40*/  LDSM.16.MT88.4 R16, [R124+0x4800] ;  /* 0x004800007c10783b */ /* 0x000ee20000004200 */
[----:B------:R-:W-:Y:S02]  /*7e50*/  FADD.FTZ R12, R101, R12 ;  /* 0x0000000c650c7221 */ /* 0x000fe40000010000 */
[----:B------:R-:W-:Y:S01]  /*7e60*/  FADD.FTZ R111, R86, R111 ;  /* 0x0000006f566f7221 */ /* 0x000fe20000010000 */
[----:B-1----:R-:W-:Y:S01]  /*7e70*/  F2FP.BF16.PACK_AB R4, R27, R22 ;  /* 0x000000161b04723e */ /* 0x002fe200000010ff */
[----:B------:R-:W-:Y:S02]  /*7e80*/  FADD.FTZ R85, R85, R12 ;  /* 0x0000000c55557221 */ /* 0x000fe40000010000 */
[----:B------:R-:W1:Y:S01]  /*7e90*/  MUFU.EX2 R57, R57 ;  /* 0x0000003900397308 */ /* 0x000e620000000800 */
[----:B------:R-:W-:Y:S01]  /*7ea0*/  FADD.FTZ R12, R84, R111 ;  /* 0x0000006f540c7221 */ /* 0x000fe20000010000 */
[----:B--2---:R-:W-:Y:S01]  /*7eb0*/  F2FP.BF16.PACK_AB R6, R52, R45 ;  /* 0x0000002d3406723e */ /* 0x004fe200000010ff */
[----:B------:R-:W-:-:S02]  /*7ec0*/  FADD.FTZ R60, R60, R85 ;  /* 0x000000553c3c7221 */ /* 0x000fc40000010000 */
[----:B------:R-:W-:Y:S02]  /*7ed0*/  FADD.FTZ R12, R87, R12 ;  /* 0x0000000c570c7221 */ /* 0x000fe40000010000 */
[----:B------:R-:W-:Y:S01]  /*7ee0*/  FADD.FTZ R103, R103, R60 ;  /* 0x0000003c67677221 */ /* 0x000fe20000010000 */
[----:B------:R-:W-:Y:S01]  /*7ef0*/  MUFU.EX2 R42, R42 ;  /* 0x0000002a002a7308 */ /* 0x000fe20000000800 */
[----:B------:R-:W-:Y:S02]  /*7f00*/  FADD.FTZ R35, R35, R12 ;  /* 0x0000000c23237221 */ /* 0x000fe40000010000 */
[----:B------:R-:W2:Y:S01]  /*7f10*/  LDSM.16.MT88.4 R12, [R125+0x4c00] ;  /* 0x004c00007d0c783b */ /* 0x000ea20000004200 */
[----:B------:R-:W-:Y:S02]  /*7f20*/  FADD.FTZ R103, R34, R103 ;  /* 0x0000006722677221 */ /* 0x000fe40000010000 */
[----:B------:R-:W-:Y:S02]  /*7f30*/  FADD.FTZ R35, R32, R35 ;  /* 0x0000002320237221 */ /* 0x000fe40000010000 */
[----:B------:R-:W4:Y:S01]  /*7f40*/  MUFU.EX2 R55, R40 ;  /* 0x0000002800377308 */ /* 0x000f220000000800 */
[----:B-1----:R-:W-:Y:S01]  /*7f50*/  F2FP.BF16.PACK_AB R5, R57, R48 ;  /* 0x000000303905723e */ /* 0x002fe200000010ff */
[----:B------:R-:W-:-:S06]  /*7f60*/  FADD.FTZ R102, R102, R35 ;  /* 0x0000002366667221 */ /* 0x000fcc0000010000 */
[----:B------:R-:W1:Y:S01]  /*7f70*/  MUFU.EX2 R43, R43 ;  /* 0x0000002b002b7308 */ /* 0x000e620000000800 */
[----:B----4-:R-:W-:-:S07]  /*7f80*/  F2FP.BF16.PACK_AB R7, R55, R42 ;  /* 0x0000002a3707723e */ /* 0x010fce00000010ff */
[----:B------:R-:W-:Y:S01]  /*7f90*/  MUFU.EX2 R2, R39 ;  /* 0x0000002700027308 */ /* 0x000fe20000000800 */
[C---:B------:R-:W-:Y:S07]  /*7fa0*/  HMMA.16816.F32.BF16 R68, R4.reuse, R8, R68 ;  /* 0x000000080444723c */ /* 0x040fee0000041844 */
[----:B------:R-:W-:Y:S01]  /*7fb0*/  MUFU.EX2 R151, R151 ;  /* 0x0000009700977308 */ /* 0x000fe20000000800 */
[----:B------:R-:W-:Y:S01]  /*7fc0*/  FADD.FTZ R8, R20, R103 ;  /* 0x0000006714087221 */ /* 0x000fe20000010000 */
[----:B------:R-:W-:Y:S01]  /*7fd0*/  HMMA.16816.F32.BF16 R72, R4, R10, R72 ;  /* 0x0000000a0448723c */ /* 0x000fe20000041848 */
[----:B------:R-:W-:-:S05]  /*7fe0*/  FADD.FTZ R9, R21, R102 ;  /* 0x0000006615097221 */ /* 0x000fca0000010000 */
[----:B------:R-:W-:Y:S01]  /*7ff0*/  MUFU.EX2 R37, R37 ;  /* 0x0000002500257308 */ /* 0x000fe20000000800 */
[--C-:B------:R-:W-:Y:S02]  /*8000*/  FFMA.FTZ R20, R36, c[0x0][0x23c], -R31.reuse ;  /* 0x00008f0024147a23 */ /* 0x100fe4000001081f */
[----:B------:R-:W-:Y:S02]  /*8010*/  FADD.FTZ R8, R33, R8 ;  /* 0x0000000821087221 */ /* 0x000fe40000010000 */
[----:B------:R-:W-:Y:S01]  /*8020*/  FFMA.FTZ R21, R30, c[0x0][0x23c], -R31 ;  /* 0x00008f001e157a23 */ /* 0x000fe2000001081f */
[----:B---3--:R-:W-:Y:S01]  /*8030*/  HMMA.16816.F32.BF16 R76, R4, R16, R76 ;  /* 0x00000010044c723c */ /* 0x008fe2000004184c */
[----:B------:R-:W-:Y:S01]  /*8040*/  FADD.FTZ R65, R65, R8 ;  /* 0x0000000841417221 */ /* 0x000fe20000010000 */
[----:B------:R-:W3:Y:S01]  /*8050*/  MUFU.EX2 R34, R29 ;  /* 0x0000001d00227308 */ /* 0x000ee20000000800 */
[----:B------:R-:W-:Y:S02]  /*8060*/  FADD.FTZ R96, R96, R9 ;  /* 0x0000000960607221 */ /* 0x000fe40000010000 */
[----:B------:R-:W4:Y:S01]  /*8070*/  LDSM.16.MT88.4 R8, [R124+0x4c00] ;  /* 0x004c00007c08783b */ /* 0x000f220000004200 */
[----:B------:R-:W-:-:S02]  /*8080*/  FADD.FTZ R104, R104, R65 ;  /* 0x0000004168687221 */ /* 0x000fc40000010000 */
[----:B------:R-:W-:Y:S01]  /*8090*/  FADD.FTZ R51, R51, R96 ;  /* 0x0000006033337221 */ /* 0x000fe20000010000 */
[----:B------:R-:W-:Y:S01]  /*80a0*/  HMMA.16816.F32.BF16 R80, R4, R18, R80 ;  /* 0x000000120450723c */ /* 0x000fe20000041850 */
[----:B------:R-:W-:Y:S01]  /*80b0*/  MUFU.EX2 R20, R20 ;  /* 0x0000001400147308 */ /* 0x000fe20000000800 */
[----:B------:R-:W-:Y:S02]  /*80c0*/  FADD.FTZ R17, R41, R104 ;  /* 0x0000006829117221 */ /* 0x000fe40000010000 */
[----:B------:R-:W-:Y:S02]  /*80d0*/  FADD.FTZ R90, R90, R51 ;  /* 0x000000335a5a7221 */ /* 0x000fe40000010000 */
[----:B------:R-:W-:Y:S01]  /*80e0*/  FADD.FTZ R17, R100, R17 ;  /* 0x0000001164117221 */ /* 0x000fe20000010000 */
[----:B-1----:R-:W-:Y:S01]  /*80f0*/  F2FP.BF16.PACK_AB R4, R0, R43 ;  /* 0x0000002b0004723e */ /* 0x002fe200000010ff */
[----:B------:R-:W-:Y:S01]  /*8100*/  FADD.FTZ R90, R47, R90 ;  /* 0x0000005a2f5a7221 */ /* 0x000fe20000010000 */
[----:B------:R-:W1:Y:S01]  /*8110*/  MUFU.EX2 R21, R21 ;  /* 0x0000001500157308 */ /* 0x000e620000000800 */
[----:B------:R-:W-:Y:S01]  /*8120*/  FADD.FTZ R16, R26, R17 ;  /* 0x000000111a107221 */ /* 0x000fe20000010000 */
[----:B---3--:R-:W-:Y:S01]  /*8130*/  F2FP.BF16.PACK_AB R5, R34, R37 ;  /* 0x000000252205723e */ /* 0x008fe200000010ff */
[----:B------:R-:W-:Y:S01]  /*8140*/  FADD.FTZ R17, R49, R90 ;  /* 0x0000005a31117221 */ /* 0x000fe20000010000 */
[----:B------:R-:W-:Y:S01]  /*8150*/  F2FP.BF16.PACK_AB R6, R151, R2 ;  /* 0x000000029706723e */ /* 0x000fe200000010ff */
[----:B------:R-:W-:-:S02]  /*8160*/  FADD.FTZ R16, R25, R16 ;  /* 0x0000001019107221 */ /* 0x000fc40000010000 */
[----:B------:R-:W-:-:S04]  /*8170*/  FADD.FTZ R17, R54, R17 ;  /* 0x0000001136117221 */ /* 0x000fc80000010000 */
[----:B------:R-:W-:-:S04]  /*8180*/  FADD.FTZ R50, R50, R17 ;  /* 0x0000001132327221 */ /* 0x000fc80000010000 */
[----:B------:R-:W-:Y:S01]  /*8190*/  FADD.FTZ R53, R53, R50 ;  /* 0x0000003235357221 */ /* 0x000fe20000010000 */
[----:B-1----:R-:W-:-:S03]  /*81a0*/  F2FP.BF16.PACK_AB R7, R21, R20 ;  /* 0x000000141507723e */ /* 0x002fc600000010ff */
[----:B------:R-:W-:-:S04]  /*81b0*/  FADD.FTZ R48, R48, R53 ;  /* 0x0000003530307221 */ /* 0x000fc80000010000 */
[----:B--2---:R-:W-:Y:S01]  /*81c0*/  HMMA.16816.F32.BF16 R68, R4, R12, R68 ;  /* 0x0000000c0444723c */ /* 0x004fe20000041844 */
[----:B------:R-:W-:-:S06]  /*81d0*/  FADD.FTZ R57, R57, R48 ;  /* 0x0000003039397221 */ /* 0x000fcc0000010000 */
[----:B------:R-:W-:Y:S01]  /*81e0*/  FADD.FTZ R13, R23, R16 ;  /* 0x00000010170d7221 */ /* 0x000fe20000010000 */
[----:B----4-:R-:W-:Y:S03]  /*81f0*/  HMMA.16816.F32.BF16 R76, R4, R8, R76 ;  /* 0x00000008044c723c */ /* 0x010fe6000004184c */
        /* <DEDUP_REMOVED lines=12> */
[----:B------:R-:W-:Y:S02]  /*82c0*/  FADD.FTZ R20, R20, R37 ;  /* 0x0000002514147221 */ /* 0x000fe40000010000 */
[----:B------:R-:W-:Y:S01]  /*82d0*/  FADD.FTZ R43, R0, R43 ;  /* 0x0000002b002b7221 */ /* 0x000fe20000010000 */
[----:B------:R-:W-:Y:S01]  /*82e0*/  MOV R0, R3 ;  /* 0x0000000300007202 */ /* 0x000fe20000000f00 */
[----:B------:R-:W-:-:S02]  /*82f0*/  FADD.FTZ R150, R21, R20 ;  /* 0x0000001415967221 */ /* 0x000fc40000010000 */
[----:B------:R-:W-:-:S04]  /*8300*/  FADD.FTZ R2, R2, R43 ;  /* 0x0000002b02027221 */ /* 0x000fc80000010000 */
[----:B------:R-:W-:Y:S01]  /*8310*/  FADD.FTZ R151, R151, R2 ;  /* 0x0000000297977221 */ /* 0x000fe20000010000 */
[----:B------:R-:W-:Y:S02]  /*8320*/  MOV R2, R28 ;  /* 0x0000001c00027202 */ /* 0x000fe40000000f00 */
.L_x_3551:
[----:B------:R-:W-:-:S13]  /*8330*/  ISETP.GE.AND P0, PT, R134, 0x1, PT ;  /* 0x000000018600780c */ /* 0x000fda0003f06270 */
[----:B------:R-:W-:Y:S05]  /*8340*/  @!P0 BRA `(.L_x_3559) ;  /* 0x000028b000008947 */ /* 0x000fea0003800000 */
[----:B------:R-:W-:Y:S01]  /*8350*/  IMAD.MOV.U32 R145, RZ, RZ, c[0x0][0x1a0] ;  /* 0x00006800ff917624 */ /* 0x000fe200078e00ff */
[----:B------:R-:W-:Y:S02]  /*8360*/  MOV R3, R0 ;  /* 0x0000000000037202 */ /* 0x000fe40000000f00 */
[----:B------:R-:W-:Y:S01]  /*8370*/  MOV R85, R2 ;  /* 0x0000000200557202 */ /* 0x000fe20000000f00 */
[----:B------:R-:W-:-:S05]  /*8380*/  IMAD.U32 R144, R145, -0x80, RZ ;  /* 0xffffff8091907824 */ /* 0x000fca00078e00ff */
[----:B------:R-:W-:Y:S02]  /*8390*/  SHF.R.S32.HI R141, RZ, 0x1f, R144 ;  /* 0x0000001fff8d7819 */ /* 0x000fe40000011490 */
.L_x_3563:
        /* <DEDUP_REMOVED lines=64> */
.L_x_3560:
[----:B------:R-:W-:Y:S02]  /*87a0*/  ISETP.GE.AND P0, PT, R138, c[0x0][0x220], PT ;  /* 0x000088008a007a0c */ /* 0x000fe40003f06270 */
[C---:B------:R-:W-:Y:S04]  /*87b0*/  LEA R86, P3, R156.reuse, R148, 0x1 ;  /* 0x000000949c567211 */ /* 0x040fe800078608ff */
[-CC-:B------:R-:W-:Y:S07]  /*87c0*/  LEA.HI.X R87, R156, R149.reuse, R2.reuse, 0x1, P3 ;  /* 0x000000959c577211 */ /* 0x180fee00018f0c02 */
[-C--:B------:R-:W-:Y:S01]  /*87d0*/  @!P0 IADD3 R153, P2, R140, R156.reuse, RZ ;  /* 0x0000009c8c998210 */ /* 0x080fe20007f5e0ff */
[----:B------:R-:W-:Y:S01]  /*87e0*/  @!P0 IMAD.MOV.U32 R84, RZ, RZ, c[0x0][0x1a4] ;  /* 0x00006900ff548624 */ /* 0x000fe200078e00ff */
[C---:B------:R-:W-:Y:S01]  /*87f0*/  @!P0 LEA R155, P1, R145.reuse, R156, 0x6 ;  /* 0x0000009c919b8211 */ /* 0x040fe200078230ff */
[----:B------:R-:W-:Y:S01]  /*8800*/  @P0 STS [R135+0x3000], RZ ;  /* 0x003000ff87000388 */ /* 0x000fe20000000800 */
[----:B------:R-:W-:Y:S02]  /*8810*/  @!P0 IMAD.MOV.U32 R157, RZ, RZ, R2 ;  /* 0x000000ffff9d8224 */ /* 0x000fe400078e0002 */
[----:B------:R-:W-:Y:S01]  /*8820*/  @!P0 LEA.HI.X R84, R145, R2, R84, 0x6, P1 ;  /* 0x0000000291548211 */ /* 0x000fe200008f3454 */
[----:B------:R-:W-:Y:S01]  /*8830*/  @P0 STS [R135+0x3004], RZ ;  /* 0x003004ff87000388 */ /* 0x000fe20000000800 */
[----:B------:R-:W-:Y:S01]  /*8840*/  @!P0 IMAD.X R2, R137, 0x1, R2, P2 ;  /* 0x0000000189028824 */ /* 0x000fe200010e0602 */
[-C--:B------:R-:W-:Y:S01]  /*8850*/  @!P0 LEA R158, P2, R153, R148.reuse, 0x1 ;  /* 0x00000094999e8211 */ /* 0x080fe200078408ff */
[----:B------:R-:W-:Y:S01]  /*8860*/  @!P0 IMAD.MOV.U32 R0, RZ, RZ, c[0x0][0x1a4] ;  /* 0x00006900ff008624 */ /* 0x000fe200078e00ff */
[----:B------:R-:W-:Y:S01]  /*8870*/  @P0 STS.64 [R135+0x3008], RZ ;  /* 0x003008ff87000388 */ /* 0x000fe20000000a00 */
[-C--:B------:R-:W-:Y:S01]  /*8880*/  @!P0 LEA R152, P1, R155, R148.reuse, 0x1 ;  /* 0x000000949b988211 */ /* 0x080fe200078208ff */
[----:B------:R-:W-:Y:S01]  /*8890*/  @!P0 IMAD.WIDE.U32 R156, R145, 0x60, R156 ;  /* 0x00000060919c8825 */ /* 0x000fe200078e009c */
[-C--:B------:R-:W-:Y:S01]  /*88a0*/  @!P0 LEA.HI.X R159, R153, R149.reuse, R2, 0x1, P2 ;  /* 0x00000095999f8211 */ /* 0x080fe200010f0c02 */
[----:B------:R-:W-:Y:S01]  /*88b0*/  @!PT LDS RZ, [RZ] ;  /* 0x00000000fffff984 */ /* 0x000fe20000000800 */
[----:B------:R-:W-:Y:S01]  /*88c0*/  @!PT LDS RZ, [RZ] ;  /* 0x00000000fffff984 */ /* 0x000fe20000000800 */
[----:B------:R-:W-:Y:S01]  /*88d0*/  @!PT LDS RZ, [RZ] ;  /* 0x00000000fffff984 */ /* 0x000fe20000000800 */
[----:B------:R1:W-:Y:S01]  /*88e0*/  @!P0 LDGSTS.E.BYPASS.LTC128B.128 [R135+0x3000], [R86.64] ;  /* 0x0300000056878fae */ /* 0x0003e2000b901d46 */
[-C--:B------:R-:W-:Y:S01]  /*88f0*/  @!P0 LEA.HI.X R153, R155, R149.reuse, R84, 0x1, P1 ;  /* 0x000000959b998211 */ /* 0x080fe200008f0c54 */
[----:B------:R-:W-:Y:S01]  /*8900*/  @!P0 IMAD R0, R0, 0x60, RZ ;  /* 0x0000006000008824 */ /* 0x000fe200078e02ff */
[----:B------:R-:W-:Y:S01]  /*8910*/  @!P0 LEA R148, P1, R156, R148, 0x1 ;  /* 0x000000949c948211 */ /* 0x000fe200078208ff */
[----:B------:R-:W-:Y:S02]  /*8920*/  @P0 STS.128 [R135+0x3800], RZ ;  /* 0x003800ff87000388 */ /* 0x000fe40000000c00 */
[----:B------:R-:W-:Y:S02]  /*8930*/  @!P0 IMAD.IADD R0, R0, 0x1, R157 ;  /* 0x0000000100008824 */ /* 0x000fe400078e029d */
        /* <DEDUP_REMOVED lines=17> */
[----:B------:R-:W3:Y:S04]  /*8a50*/  LDSM.16.M88.4 R92, [R127+0x1000] ;  /* 0x001000007f5c783b */ /* 0x000ee80000000200 */
[----:B------:R-:W4:Y:S04]  /*8a60*/  LDSM.16.M88.4 R96, [R127+0x1400] ;  /* 0x001400007f60783b */ /* 0x000f280000000200 */
[----:B------:R-:W5:Y:S04]  /*8a70*/  LDSM.16.M88.4 R100, [R127+0x1800] ;  /* 0x001800007f64783b */ /* 0x000f680000000200 */
[----:B------:R-:W0:Y:S04]  /*8a80*/  LDGDEPBAR ;  /* 0x00000000000079af */ /* 0x000e280000000000 */
[----:B------:R-:W1:Y:S01]  /*8a90*/  LDSM.16.M88.4 R104, [R127+0x1c00] ;  /* 0x001c00007f68783b */ /* 0x000e620000000200 */
[----:B--2---:R-:W-:Y:S03]  /*8aa0*/  IMAD.MOV.U32 R148, RZ, RZ, R86 ;  /* 0x000000ffff947224 */ /* 0x004fe600078e0056 */
[----:B------:R-:W2:Y:S01]  /*8ab0*/  LDSM.16.M88.4 R108, [R127+0x2000] ;  /* 0x002000007f6c783b */ /* 0x000ea20000000200 */
[----:B------:R-:W-:Y:S03]  /*8ac0*/  IMAD.MOV.U32 R149, RZ, RZ, R87 ;  /* 0x000000ffff957224 */ /* 0x000fe600078e0057 */
[----:B------:R-:W1:Y:S04]  /*8ad0*/  LDSM.16.M88.4 R112, [R127+0x2400] ;  /* 0x002400007f70783b */ /* 0x000e680000000200 */
[----:B------:R-:W1:Y:S04]  /*8ae0*/  LDSM.16.M88.4 R116, [R127+0x2800] ;  /* 0x002800007f74783b */ /* 0x000e680000000200 */
[----:B------:R-:W1:Y:S01]  /*8af0*/  LDSM.16.M88.4 R120, [R127+0x2c00] ;  /* 0x002c00007f78783b */ /* 0x000e620000000200 */
[C---:B---3--:R-:W-:Y:S08]  /*8b00*/  HMMA.16816.F32.BF16 R4, R88.reuse, R92, RZ ;  /* 0x0000005c5804723c */ /* 0x048ff000000418ff */
[C---:B------:R-:W-:Y:S01]  /*8b10*/  HMMA.16816.F32.BF16 R8, R88.reuse, R94, RZ ;  /* 0x0000005e5808723c */ /* 0x040fe200000418ff */
[----:B------:R-:W-:Y:S07]  /*8b20*/  LDSM.16.M88.4 R92, [R128] ;  /* 0x00000000805c783b */ /* 0x000fee0000000200 */
[C---:B----4-:R-:W-:Y:S08]  /*8b30*/  HMMA.16816.F32.BF16 R12, R88.reuse, R96, RZ ;  /* 0x00000060580c723c */ /* 0x050ff000000418ff */
[C---:B------:R-:W-:Y:S01]  /*8b40*/  HMMA.16816.F32.BF16 R16, R88.reuse, R98, RZ ;  /* 0x000000625810723c */ /* 0x040fe200000418ff */
[----:B------:R-:W3:Y:S07]  /*8b50*/  LDSM.16.M88.4 R96, [R126] ;  /* 0x000000007e60783b */ /* 0x000eee0000000200 */
[C---:B-----5:R-:W-:Y:S08]  /*8b60*/  HMMA.16816.F32.BF16 R20, R88.reuse, R100, RZ ;  /* 0x000000645814723c */ /* 0x060ff000000418ff */
[C---:B------:R-:W-:Y:S08]  /*8b70*/  HMMA.16816.F32.BF16 R24, R88.reuse, R102, RZ ;  /* 0x000000665818723c */ /* 0x040ff000000418ff */
[C---:B-1----:R-:W-:Y:S08]  /*8b80*/  HMMA.16816.F32.BF16 R28, R88.reuse, R104, RZ ;  /* 0x00000068581c723c */ /* 0x042ff000000418ff */
        /* <DEDUP_REMOVED lines=10> */
[C---:B---3--:R-:W-:Y:S08]  /*8c30*/  HMMA.16816.F32.BF16 R4, R92.reuse, R96, R4 ;  /* 0x000000605c04723c */ /* 0x048ff00000041804 */
[C---:B------:R-:W-:Y:S01]  /*8c40*/  HMMA.16816.F32.BF16 R8, R92.reuse, R98, R8 ;  /* 0x000000625c08723c */ /* 0x040fe20000041808 */
[----:B------:R-:W2:Y:S07]  /*8c50*/  LDSM.16.M88.4 R96, [R126+0x800] ;  /* 0x000800007e60783b */ /* 0x000eae0000000200 */
[C---:B-1----:R-:W-:Y:S08]  /*8c60*/  HMMA.16816.F32.BF16 R12, R92.reuse, R88, R12 ;  /* 0x000000585c0c723c */ /* 0x042ff0000004180c */
[C---:B------:R-:W-:Y:S01]  /*8c70*/  HMMA.16816.F32.BF16 R16, R92.reuse, R90, R16 ;  /* 0x0000005a5c10723c */ /* 0x040fe20000041810 */
[----:B------:R-:W1:Y:S07]  /*8c80*/  LDSM.16.M88.4 R88, [R126+0xc00] ;  /* 0x000c00007e58783b */ /* 0x000e6e0000000200 */
[C---:B--2---:R-:W-:Y:S08]  /*8c90*/  HMMA.16816.F32.BF16 R20, R92.reuse, R96, R20 ;  /* 0x000000605c14723c */ /* 0x044ff00000041814 */
        /* <DEDUP_REMOVED lines=10> */
[----:B------:R-:W1:Y:S01]  /*8d40*/  LDSM.16.M88.4 R88, [R126+0x1c00] ;  /* 0x001c00007e58783b */ /* 0x000e620000000200 */
[----:B------:R-:W-:Y:S04]  /*8d50*/  DEPBAR.LE SB0, 0x0 ;  /* 0x000080000000791a */ /* 0x000fe80000000000 */
[----:B------:R-:W-:Y:S02]  /*8d60*/  BAR.SYNC.DEFER_BLOCKING 0x0 ;  /* 0x0000000000007b1d */ /* 0x000fe40000010000 */
[C---:B--2---:R-:W-:Y:S08]  /*8d70*/  HMMA.16816.F32.BF16 R52, R92.reuse, R96, R52 ;  /* 0x000000605c34723c */ /* 0x044ff00000041834 */
[C---:B------:R-:W-:Y:S08]  /*8d80*/  HMMA.16816.F32.BF16 R56, R92.reuse, R98, R56 ;  /* 0x000000625c38723c */ /* 0x040ff00000041838 */
[C---:B-1----:R-:W-:Y:S08]  /*8d90*/  HMMA.16816.F32.BF16 R60, R92.reuse, R88, R60 ;  /* 0x000000585c3c723c */ /* 0x042ff0000004183c */
        /* <DEDUP_REMOVED lines=66> */
.L_x_3562:
[----:B------:R1:W-:Y:S01]  /*91c0*/  @P0 STS [R135+0x1000], RZ ;  /* 0x001000ff87000388 */ /* 0x0003e20000000800 */
[----:B------:R-:W-:Y:S01]  /*91d0*/  @!P0 IMAD.MOV.U32 R84, RZ, RZ, c[0x0][0x19c] ;  /* 0x00006700ff548624 */ /* 0x000fe200078e00ff */
[C---:B------:R-:W-:Y:S01]  /*91e0*/  LEA R94, P4, R86.reuse, R146, 0x1 ;  /* 0x00000092565e7211 */ /* 0x040fe200078808ff */
[C---:B------:R-:W-:Y:S01]  /*91f0*/  @!P0 IMAD.WIDE.U32 R92, R95.reuse, 0x60, R86 ;  /* 0x000000605f5c8825 */ /* 0x040fe200078e0056 */
[----:B------:R1:W-:Y:S01]  /*9200*/  @P0 STS [R135+0x1004], RZ ;  /* 0x001004ff87000388 */ /* 0x0003e20000000800 */
[-C--:B------:R-:W-:Y:S02]  /*9210*/  @!P0 LEA R91, P2, R95, R86.reuse, 0x6 ;  /* 0x000000565f5b8211 */ /* 0x080fe400078430ff */
[----:B------:R-:W-:Y:S01]  /*9220*/  @!P0 IADD3 R89, P1, R131, R86, RZ ;  /* 0x0000005683598210 */ /* 0x000fe20007f3e0ff */
[----:B------:R1:W-:Y:S01]  /*9230*/  @P0 STS.64 [R135+0x1008], RZ ;  /* 0x001008ff87000388 */ /* 0x0003e20000000a00 */
[----:B------:R-:W-:Y:S01]  /*9240*/  @!P0 LEA.HI.X R84, R95, R87, R84, 0x6, P2 ;  /* 0x000000575f548211 */ /* 0x000fe200010f3454 */
[----:B------:R-:W-:Y:S01]  /*9250*/  @!P0 IMAD.MOV.U32 R0, RZ, RZ, c[0x0][0x19c] ;  /* 0x00006700ff008624 */ /* 0x000fe200078e00ff */
[-CC-:B------:R-:W-:Y:S01]  /*9260*/  LEA.HI.X R95, R86, R147.reuse, R87.reuse, 0x1, P4 ;  /* 0x00000093565f7211 */ /* 0x180fe200020f0c57 */
[----:B------:R-:W-:Y:S01]  /*9270*/  @!P0 IMAD.X R2, R130, 0x1, R87, P1 ;  /* 0x0000000182028824 */ /* 0x000fe200008e0657 */
[-C--:B------:R-:W-:Y:S01]  /*9280*/  @!P0 LEA R96, P3, R89, R146.reuse, 0x1 ;  /* 0x0000009259608211 */ /* 0x080fe200078608ff */
[----:B------:R-:W-:Y:S01]  /*9290*/  @!P0 IMAD R0, R0, 0x60, RZ ;  /* 0x0000006000008824 */ /* 0x000fe200078e02ff */
[-C--:B------:R-:W-:Y:S01]  /*92a0*/  @!P0 LEA R88, P2, R91, R146.reuse, 0x1 ;  /* 0x000000925b588211 */ /* 0x080fe200078408ff */
[----:B------:R-:W-:Y:S01]  /*92b0*/  @!PT LDS RZ, [RZ] ;  /* 0x00000000fffff984 */ /* 0x000fe20000000800 */
[----:B------:R-:W-:Y:S01]  /*92c0*/  @!PT LDS RZ, [RZ] ;  /* 0x00000000fffff984 */ /* 0x000fe20000000800 */
[----:B------:R-:W-:Y:S01]  /*92d0*/  @!PT LDS RZ, [RZ] ;  /* 0x00000000fffff984 */ /* 0x000fe20000000800 */
[----:B------:R1:W-:Y:S01]  /*92e0*/  @!P0 LDGSTS.E.BYPASS.LTC128B.128 [R135+0x1000], [R94.64] ;  /* 0x010000005e878fae */ /* 0x0003e2000b901d46 */
[-C--:B------:R-:W-:Y:S01]  /*92f0*/  @!P0 LEA.HI.X R97, R89, R147.reuse, R2, 0x1, P3 ;  /* 0x0000009359618211 */ /* 0x080fe200018f0c02 */
[----:B------:R-:W-:Y:S01]  /*9300*/  @!P0 IMAD.IADD R0, R0, 0x1, R93 ;  /* 0x0000000100008824 */ /* 0x000fe200078e025d */
[-C--:B------:R-:W-:Y:S01]  /*9310*/  @!P0 LEA.HI.X R89, R91, R147.reuse, R84, 0x1, P2 ;  /* 0x000000935b598211 */ /* 0x080fe200010f0c54 */
[----:B------:R1:W-:Y:S01]  /*9320*/  @P0 STS.128 [R135+0x1800], RZ ;  /* 0x001800ff87000388 */ /* 0x0003e20000000c00 */
[C---:B------:R-:W-:Y:S01]  /*9330*/  @!P0 LEA R90, P1, R92.reuse, R146, 0x1 ;  /* 0x000000925c5a8211 */ /* 0x040fe200078208ff */
[----:B------:R-:W-:Y:S02]  /*9340*/  IMAD.MOV.U32 R146, RZ, RZ, R94 ;  /* 0x000000ffff927224 */ /* 0x000fe400078e005e */
        /* <DEDUP_REMOVED lines=17> */
.L_x_3561:
[----:B------:R-:W-:Y:S01]  /*9460*/  FMNMX.FTZ R0, R4, R85, !PT ;  /* 0x0000005504007209 */ /* 0x000fe20007810000 */
[----:B-1----:R-:W-:Y:S01]  /*9470*/  LDSM.16.MT88.4 R96, [R124+0x3800] ;  /* 0x003800007c60783b */ /* 0x002fe20000004200 */
        /* <DEDUP_REMOVED lines=70> */
[----:B--2---:R-:W-:Y:S05]  /*98e0*/  FMNMX.FTZ R2, R93, R2, !PT ;  /* 0x000000025d027209 */ /* 0x004fea0007810000 */
[----:B------:R-:W1:Y:S01]  /*98f0*/  LDSM.16.MT88.4 R92, [R125+0x3000] ;  /* 0x003000007d5c783b */ /* 0x000e620000004200 */
[C---:B------:R-:W-:Y:S01]  /*9900*/  FSETP.NEU.FTZ.AND P0, PT, R2.reuse, -INF , PT ;  /* 0xff8000000200780b */ /* 0x040fe20003f1d000 */
[C---:B------:R-:W-:Y:S02]  /*9910*/  FADD.FTZ R84, -R2.reuse, R85 ;  /* 0x0000005502547221 */ /* 0x040fe40000010100 */
[----:B------:R-:W-:Y:S02]  /*9920*/  FMUL.FTZ R88, R2, c[0x0][0x23c] ;  /* 0x00008f0002587a20 */ /* 0x000fe40000410000 */
[----:B------:R-:W-:Y:S02]  /*9930*/  FMUL.FTZ R86, R84, c[0x0][0x23c] ;  /* 0x00008f0054567a20 */ /* 0x000fe40000410000 */
[----:B------:R-:W-:Y:S01]  /*9940*/  FADD.FTZ R85, -R0, R3 ;  /* 0x0000000300557221 */ /* 0x000fe20000010100 */
[----:B------:R-:W-:Y:S01]  /*9950*/  FSEL R87, R88, RZ, P0 ;  /* 0x000000ff58577208 */ /* 0x000fe20000000000 */
[----:B------:R2:W3:Y:S01]  /*9960*/  MUFU.EX2 R84, R86 ;  /* 0x0000005600547308 */ /* 0x0004e20000000800 */
[C---:B------:R-:W-:Y:S01]  /*9970*/  FMUL.FTZ R88, R0.reuse, c[0x0][0x23c] ;  /* 0x00008f0000587a20 */ /* 0x040fe20000410000 */
[----:B------:R-:W-:Y:S01]  /*9980*/  FSETP.NEU.FTZ.AND P0, PT, R0, -INF , PT ;  /* 0xff8000000000780b */ /* 0x000fe20003f1d000 */
[----:B------:R-:W-:Y:S02]  /*9990*/  FMUL.FTZ R3, R85, c[0x0][0x23c] ;  /* 0x00008f0055037a20 */ /* 0x000fe40000410000 */
        /* <DEDUP_REMOVED lines=12> */
[----:B--2---:R-:W-:Y:S01]  /*9a60*/  FSEL R86, R88, RZ, P0 ;  /* 0x000000ff58567208 */ /* 0x004fe20000000000 */
[----:B---3--:R-:W-:Y:S01]  /*9a70*/  FMUL.FTZ R68, R84, R68 ;  /* 0x0000004454447220 */ /* 0x008fe20000410000 */
[----:B------:R-:W-:Y:S01]  /*9a80*/  ISETP.GT.AND P0, PT, R134, 0x1, PT ;  /* 0x000000018600780c */ /* 0x000fe20003f04270 */
[----:B------:R-:W-:Y:S02]  /*9a90*/  FMUL.FTZ R69, R84, R69 ;  /* 0x0000004554457220 */ /* 0x000fe40000410000 */
[--C-:B------:R-:W-:Y:S01]  /*9aa0*/  FFMA.FTZ R101, R7, c[0x0][0x23c], -R86.reuse ;  /* 0x00008f0007657a23 */ /* 0x100fe20000010856 */
[----:B------:R-:W-:Y:S01]  /*9ab0*/  MUFU.EX2 R100, R100 ;  /* 0x0000006400647308 */ /* 0x000fe20000000800 */
[--C-:B------:R-:W-:Y:S02]  /*9ac0*/  FFMA.FTZ R88, R10, c[0x0][0x23c], -R86.reuse ;  /* 0x00008f000a587a23 */ /* 0x100fe40000010856 */
[C---:B------:R-:W-:Y:S02]  /*9ad0*/  FMUL.FTZ R72, R84.reuse, R72 ;  /* 0x0000004854487220 */ /* 0x040fe40000410000 */
[C---:B----4-:R-:W-:Y:S02]  /*9ae0*/  FMUL.FTZ R70, R3.reuse, R70 ;  /* 0x0000004603467220 */ /* 0x050fe40000410000 */
        /* <DEDUP_REMOVED lines=8> */
[----:B------:R-:W-:Y:S01]  /*9b70*/  MUFU.EX2 R85, R89 ;  /* 0x0000005900557308 */ /* 0x000fe20000000800 */
[C---:B------:R-:W-:Y:S02]  /*9b80*/  FMUL.FTZ R79, R3.reuse, R79 ;  /* 0x0000004f034f7220 */ /* 0x040fe40000410000 */
[C---:B------:R-:W-:Y:S02]  /*9b90*/  FMUL.FTZ R80, R84.reuse, R80 ;  /* 0x0000005054507220 */ /* 0x040fe40000410000 */
[----:B------:R-:W-:Y:S02]  /*9ba0*/  FMUL.FTZ R81, R84, R81 ;  /* 0x0000005154517220 */ /* 0x000fe40000410000 */
[C---:B------:R-:W-:Y:S02]  /*9bb0*/  FMUL.FTZ R82, R3.reuse, R82 ;  /* 0x0000005203527220 */ /* 0x040fe40000410000 */
[----:B------:R-:W-:Y:S01]  /*9bc0*/  FMUL.FTZ R83, R3, R83 ;  /* 0x0000005303537220 */ /* 0x000fe20000410000 */
[----:B------:R-:W2:Y:S01]  /*9bd0*/  MUFU.EX2 R119, R119 ;  /* 0x0000007700777308 */ /* 0x000ea20000000800 */
[--C-:B------:R-:W-:Y:S02]  /*9be0*/  FFMA.FTZ R153, R14, c[0x0][0x23c], -R86.reuse ;  /* 0x00008f000e997a23 */ /* 0x100fe40000010856 */
        /* <DEDUP_REMOVED lines=19> */
[----:B------:R-:W-:Y:S01]  /*9d20*/  FFMA.FTZ R163, R32, c[0x0][0x23c], -R87 ;  /* 0x00008f0020a37a23 */ /* 0x000fe20000010857 */
[----:B---3--:R-:W-:Y:S01]  /*9d30*/  F2FP.BF16.PACK_AB R88, R100, R103 ;  /* 0x000000676458723e */ /* 0x008fe200000010ff */
[----:B------:R-:W-:Y:S02]  /*9d40*/  FFMA.FTZ R103, R84, R151, R103 ;  /* 0x0000009754677223 */ /* 0x000fe40000010067 */
[----:B------:R-:W-:Y:S02]  /*9d50*/  FFMA.FTZ R118, R33, c[0x0][0x23c], -R87 ;  /* 0x00008f0021767a23 */ /* 0x000fe40000010857 */
[----:B------:R-:W-:Y:S01]  /*9d60*/  FADD.FTZ R26, R100, R103 ;  /* 0x00000067641a7221 */ /* 0x000fe20000010000 */
[----:B------:R-:W-:Y:S01]  /*9d70*/  MUFU.EX2 R122, R122 ;  /* 0x0000007a007a7308 */ /* 0x000fe20000000800 */
[----:B------:R-:W-:Y:S02]  /*9d80*/  FFMA.FTZ R120, R34, c[0x0][0x23c], -R86 ;  /* 0x00008f0022787a23 */ /* 0x000fe40000010856 */
[----:B------:R-:W-:Y:S01]  /*9d90*/  FADD.FTZ R26, R85, R26 ;  /* 0x0000001a551a7221 */ /* 0x000fe20000010000 */
[----:B----4-:R-:W-:Y:S01]  /*9da0*/  F2FP.BF16.PACK_AB R89, R101, R102 ;  /* 0x000000666559723e */ /* 0x010fe200000010ff */
[----:B------:R-:W-:Y:S01]  /*9db0*/  FFMA.FTZ R102, R3, R150, R102 ;  /* 0x0000009603667223 */ /* 0x000fe20000010066 */
[----:B------:R-:W-:Y:S01]  /*9dc0*/  MOV R3, R0 ;  /* 0x0000000000037202 */ /* 0x000fe20000000f00 */
[----:B------:R-:W-:Y:S01]  /*9dd0*/  FFMA.FTZ R159, R35, c[0x0][0x23c], -R86 ;  /* 0x00008f00239f7a23 */ /* 0x000fe20000010856 */
[----:B------:R-:W-:Y:S01]  /*9de0*/  MOV R85, R2 ;  /* 0x0000000200557202 */ /* 0x000fe20000000f00 */
[----:B------:R-:W-:Y:S01]  /*9df0*/  FADD.FTZ R30, R101, R102 ;  /* 0x00000066651e7221 */ /* 0x000fe20000010000 */
[----:B------:R-:W3:Y:S01]  /*9e00*/  MUFU.EX2 R107, R107 ;  /* 0x0000006b006b7308 */ /* 0x000ee20000000800 */
[----:B------:R-:W-:Y:S01]  /*9e10*/  LDSM.16.MT88.4 R100, [R124+0x3c00] ;  /* 0x003c00007c64783b */ /* 0x000fe20000004200 */
[--C-:B------:R-:W-:Y:S01]  /*9e20*/  FFMA.FTZ R158, R36, c[0x0][0x23c], -R87.reuse ;  /* 0x00008f00249e7a23 */ /* 0x100fe20000010857 */
[----:B--2---:R-:W-:Y:S01]  /*9e30*/  F2FP.BF16.PACK_AB R91, R121, R9 ;  /* 0x00000009795b723e */ /* 0x004fe200000010ff */
[----:B------:R-:W-:Y:S02]  /*9e40*/  FADD.FTZ R30, R9, R30 ;  /* 0x0000001e091e7221 */ /* 0x000fe40000010000 */
[--C-:B------:R-:W-:Y:S02]  /*9e50*/  FFMA.FTZ R162, R37, c[0x0][0x23c], -R87.reuse ;  /* 0x00008f0025a27a23 */ /* 0x100fe40000010857 */
[--C-:B------:R-:W-:Y:S02]  /*9e60*/  FFMA.FTZ R164, R38, c[0x0][0x23c], -R86.reuse ;  /* 0x00008f0026a47a23 */ /* 0x100fe40000010856 */
[----:B------:R-:W-:Y:S01]  /*9e70*/  MUFU.EX2 R153, R153 ;  /* 0x0000009900997308 */ /* 0x000fe20000000800 */
[C---:B-1----:R-:W-:Y:S05]  /*9e80*/  HMMA.16816.F32.BF16 R68, R88.reuse, R92, R68 ;  /* 0x0000005c5844723c */ /* 0x042fea0000041844 */
[--C-:B------:R-:W-:Y:S02]  /*9e90*/  FFMA.FTZ R157, R39, c[0x0][0x23c], -R86.reuse ;  /* 0x00008f00279d7a23 */ /* 0x100fe40000010856 */
[--C-:B------:R-:W-:Y:S01]  /*9ea0*/  FFMA.FTZ R152, R40, c[0x0][0x23c], -R87.reuse ;  /* 0x00008f0028987a23 */ /* 0x100fe20000010857 */
[C---:B------:R-:W-:Y:S01]  /*9eb0*/  HMMA.16816.F32.BF16 R72, R88.reuse, R94, R72 ;  /* 0x0000005e5848723c */ /* 0x040fe20000041848 */
[----:B------:R-:W1:Y:S01]  /*9ec0*/  MUFU.EX2 R104, R104 ;  /* 0x0000006800687308 */ /* 0x000e620000000800 */
[----:B------:R-:W2:Y:S02]  /*9ed0*/  LDSM.16.MT88.4 R92, [R124+0x3000] ;  /* 0x003000007c5c783b */ /* 0x000ea40000004200 */
[--C-:B------:R-:W-:Y:S02]  /*9ee0*/  FFMA.FTZ R123, R41, c[0x0][0x23c], -R87.reuse ;  /* 0x00008f00297b7a23 */ /* 0x100fe40000010857 */
[--C-:B------:R-:W-:Y:S02]  /*9ef0*/  FFMA.FTZ R155, R42, c[0x0][0x23c], -R86.reuse ;  /* 0x00008f002a9b7a23 */ /* 0x100fe40000010856 */
[--C-:B------:R-:W-:Y:S03]  /*9f00*/  FFMA.FTZ R160, R43, c[0x0][0x23c], -R86.reuse ;  /* 0x00008f002ba07a23 */ /* 0x100fe60000010856 */
        /* <DEDUP_REMOVED lines=13> */
[--C-:B------:R-:W-:Y:S09]  /*9fe0*/  FFMA.FTZ R66, R66, c[0x0][0x23c], -R86.reuse ;  /* 0x00008f0042427a23 */ /* 0x100ff20000010856 */
[----:B------:R-:W5:Y:S01]  /*9ff0*/  MUFU.EX2 R109, R109 ;  /* 0x0000006d006d7308 */ /* 0x000f620000000800 */
[C---:B--2---:R-:W-:Y:S08]  /*a000*/  HMMA.16816.F32.BF16 R76, R88.reuse, R92, R76 ;  /* 0x0000005c584c723c */ /* 0x044ff0000004184c */
[----:B------:R-:W-:Y:S01]  /*a010*/  HMMA.16816.F32.BF16 R80, R88, R94, R80 ;  /* 0x0000005e5850723c */ /* 0x000fe20000041850 */
[----:B------:R-:W-:Y:S01]  /*a020*/  MUFU.EX2 R114, R114 ;  /* 0x0000007200727308 */ /* 0x000fe20000000800 */
[----:B------:R-:W2:Y:S05]  /*a030*/  LDSM.16.MT88.4 R92, [R125+0x3400] ;  /* 0x003400007d5c783b */ /* 0x000eaa0000004200 */
[----:B---3--:R-:W-:Y:S02]  /*a040*/  F2FP.BF16.PACK_AB R88, R107, R122 ;  /* 0x0000007a6b58723e */ /* 0x008fe400000010ff */
[----:B-1----:R-:W-:Y:S02]  /*a050*/  F2FP.BF16.PACK_AB R89, R104, R153 ;  /* 0x000000996859723e */ /* 0x002fe400000010ff */
[----:B------:R-:W-:Y:S01]  /*a060*/  MUFU.EX2 R111, R111 ;  /* 0x0000006f006f7308 */ /* 0x000fe20000000800 */
[----:B----4-:R-:W-:Y:S02]  /*a070*/  F2FP.BF16.PACK_AB R90, R106, R105 ;  /* 0x000000696a5a723e */ /* 0x010fe400000010ff */
[----:B-----5:R-:W-:Y:S07]  /*a080*/  F2FP.BF16.PACK_AB R91, R109, R108 ;  /* 0x0000006c6d5b723e */ /* 0x020fee00000010ff */
[----:B------:R-:W-:Y:S10]  /*a090*/  MUFU.EX2 R117, R117 ;  /* 0x0000007500757308 */ /* 0x000ff40000000800 */
[----:B------:R-:W-:Y:S10]  /*a0a0*/  MUFU.EX2 R112, R112 ;  /* 0x0000007000707308 */ /* 0x000ff40000000800 */
[----:B------:R-:W-:Y:S01]  /*a0b0*/  MUFU.EX2 R113, R113 ;  /* 0x0000007100717308 */ /* 0x000fe20000000800 */
[C---:B--2---:R-:W-:Y:S08]  /*a0c0*/  HMMA.16816.F32.BF16 R68, R88.reuse, R92, R68 ;  /* 0x0000005c5844723c */ /* 0x044ff00000041844 */
[C---:B------:R-:W-:Y:S01]  /*a0d0*/  HMMA.16816.F32.BF16 R72, R88.reuse, R94, R72 ;  /* 0x0000005e5848723c */ /* 0x040fe20000041848 */
[----:B------:R-:W1:Y:S01]  /*a0e0*/  MUFU.EX2 R110, R110 ;  /* 0x0000006e006e7308 */ /* 0x000e620000000800 */
[----:B------:R-:W2:Y:S09]  /*a0f0*/  LDSM.16.MT88.4 R92, [R124+0x3400] ;  /* 0x003400007c5c783b */ /* 0x000eb20000004200 */
[----:B------:R-:W-:Y:S10]  /*a100*/  MUFU.EX2 R115, R115 ;  /* 0x0000007300737308 */ /* 0x000ff40000000800 */
[----:B------:R-:W3:Y:S10]  /*a110*/  MUFU.EX2 R116, R116 ;  /* 0x0000007400747308 */ /* 0x000ef40000000800 */
[----:B------:R-:W-:Y:S10]  /*a120*/  MUFU.EX2 R165, R165 ;  /* 0x000000a500a57308 */ /* 0x000ff40000000800 */
[----:B------:R-:W4:Y:S01]  /*a130*/  MUFU.EX2 R154, R154 ;  /* 0x0000009a009a7308 */ /* 0x000f220000000800 */
[C---:B--2---:R-:W-:Y:S08]  /*a140*/  HMMA.16816.F32.BF16 R76, R88.reuse, R92, R76 ;  /* 0x0000005c584c723c */ /* 0x044ff0000004184c */
[----:B------:R-:W-:Y:S01]  /*a150*/  HMMA.16816.F32.BF16 R80, R88, R94, R80 ;  /* 0x0000005e5850723c */ /* 0x000fe20000041850 */
[----:B------:R-:W-:Y:S01]  /*a160*/  MUFU.EX2 R156, R156 ;  /* 0x0000009c009c7308 */ /* 0x000fe20000000800 */
[----:B------:R-:W2:Y:S05]  /*a170*/  LDSM.16.MT88.4 R92, [R125+0x3800] ;  /* 0x003800007d5c783b */ /* 0x000eaa0000004200 */
[----:B-1----:R-:W-:Y:S01]  /*a180*/  F2FP.BF16.PACK_AB R90, R110, R113 ;  /* 0x000000716e5a723e */ /* 0x002fe200000010ff */
[--C-:B------:R-:W-:Y:S03]  /*a190*/  FFMA.FTZ R88, R44, c[0x0][0x23c], -R87.reuse ;  /* 0x00008f002c587a23 */ /* 0x100fe60000010857 */
[----:B------:R-:W1:Y:S01]  /*a1a0*/  MUFU.EX2 R161, R161 ;  /* 0x000000a100a17308 */ /* 0x000e620000000800 */
[--C-:B------:R-:W-:Y:S02]  /*a1b0*/  FFMA.FTZ R89, R45, c[0x0][0x23c], -R87.reuse ;  /* 0x00008f002d597a23 */ /* 0x100fe40000010857 */
[----:B------:R-:W-:Y:S07]  /*a1c0*/  FFMA.FTZ R91, R46, c[0x0][0x23c], -R86 ;  /* 0x00008f002e5b7a23 */ /* 0x000fee0000010856 */
[----:B------:R5:W-:Y:S10]  /*a1d0*/  MUFU.EX2 R10, R88 ;  /* 0x00000058000a7308 */ /* 0x000bf40000000800 */
[----:B------:R1:W-:Y:S10]  /*a1e0*/  MUFU.EX2 R5, R89 ;  /* 0x0000005900057308 */ /* 0x0003f40000000800 */
[----:B------:R3:W-:Y:S01]  /*a1f0*/  MUFU.EX2 R7, R91 ;  /* 0x0000005b00077308 */ /* 0x0007e20000000800 */
[----:B-----5:R-:W-:Y:S09]  /*a200*/  F2FP.BF16.PACK_AB R88, R111, R114 ;  /* 0x000000726f58723e */ /* 0x020ff200000010ff */
[----:B------:R-:W-:Y:S01]  /*a210*/  MUFU.EX2 R163, R163 ;  /* 0x000000a300a37308 */ /* 0x000fe20000000800 */
[----:B-1----:R-:W-:Y:S09]  /*a220*/  F2FP.BF16.PACK_AB R89, R112, R117 ;  /* 0x000000757059723e */ /* 0x002ff200000010ff */
[----:B------:R-:W1:Y:S01]  /*a230*/  MUFU.EX2 R118, R118 ;  /* 0x0000007600767308 */ /* 0x000e620000000800 */
[----:B---3--:R-:W-:Y:S09]  /*a240*/  F2FP.BF16.PACK_AB R91, R116, R115 ;  /* 0x00000073745b723e */ /* 0x008ff200000010ff */
[----:B------:R-:W-:Y:S01]  /*a250*/  MUFU.EX2 R120, R120 ;  /* 0x0000007800787308 */ /* 0x000fe20000000800 */
[C---:B--2---:R-:W-:Y:S08]  /*a260*/  HMMA.16816.F32.BF16 R68, R88.reuse, R92, R68 ;  /* 0x0000005c5844723c */ /* 0x044ff00000041844 */
[C---:B------:R-:W-:Y:S01]  /*a270*/  HMMA.16816.F32.BF16 R72, R88.reuse, R94, R72 ;  /* 0x0000005e5848723c */ /* 0x040fe20000041848 */
[----:B------:R-:W2:Y:S01]  /*a280*/  MUFU.EX2 R159, R159 ;  /* 0x0000009f009f7308 */ /* 0x000ea20000000800 */
[----:B------:R-:W3:Y:S06]  /*a290*/  LDSM.16.MT88.4 R92, [R125+0x3c00] ;  /* 0x003c00007d5c783b */ /* 0x000eec0000004200 */
[C---:B------:R-:W-:Y:S03]  /*a2a0*/  HMMA.16816.F32.BF16 R76, R88.reuse, R96, R76 ;  /* 0x00000060584c723c */ /* 0x040fe6000004184c */
[----:B------:R-:W-:Y:S04]  /*a2b0*/  MUFU.EX2 R158, R158 ;  /* 0x0000009e009e7308 */ /* 0x000fe80000000800 */
[----:B------:R-:W-:Y:S01]  /*a2c0*/  FFMA.FTZ R96, R52, c[0x0][0x23c], -R87 ;  /* 0x00008f0034607a23 */ /* 0x000fe20000010857 */
[----:B------:R-:W-:Y:S05]  /*a2d0*/  HMMA.16816.F32.BF16 R80, R88, R98, R80 ;  /* 0x000000625850723c */ /* 0x000fea0000041850 */
[----:B------:R5:W-:Y:S02]  /*a2e0*/  MUFU.EX2 R14, R96 ;  /* 0x00000060000e7308 */ /* 0x000be40000000800 */
[----:B----4-:R-:W-:Y:S02]  /*a2f0*/  F2FP.BF16.PACK_AB R88, R154, R165 ;  /* 0x000000a59a58723e */ /* 0x010fe400000010ff */
[----:B------:R-:W-:Y:S03]  /*a300*/  F2FP.BF16.PACK_AB R89, R161, R156 ;  /* 0x0000009ca159723e */ /* 0x000fe600000010ff */
[----:B-1----:R-:W-:Y:S02]  /*a310*/  F2FP.BF16.PACK_AB R90, R118, R163 ;  /* 0x000000a3765a723e */ /* 0x002fe400000010ff */
[----:B--2---:R-:W-:Y:S01]  /*a320*/  F2FP.BF16.PACK_AB R91, R159, R120 ;  /* 0x000000789f5b723e */ /* 0x004fe200000010ff */
[----:B------:R-:W1:Y:S10]  /*a330*/  MUFU.EX2 R162, R162 ;  /* 0x000000a200a27308 */ /* 0x000e740000000800 */
[----:B------:R-:W-:Y:S01]  /*a340*/  MUFU.EX2 R164, R164 ;  /* 0x000000a400a47308 */ /* 0x000fe20000000800 */
[C---:B---3--:R-:W-:Y:S01]  /*a350*/  HMMA.16816.F32.BF16 R68, R88.reuse, R92, R68 ;  /* 0x0000005c5844723c */ /* 0x048fe20000041844 */
[----:B-----5:R-:W2:Y:S07]  /*a360*/  LDSM.16.MT88.4 R96, [R125+0x4000] ;  /* 0x004000007d60783b */ /* 0x020eae0000004200 */
[C---:B------:R-:W-:Y:S01]  /*a370*/  HMMA.16816.F32.BF16 R72, R88.reuse, R94, R72 ;  /* 0x0000005e5848723c */ /* 0x040fe20000041848 */
[----:B------:R-:W3:Y:S01]  /*a380*/  MUFU.EX2 R157, R157 ;  /* 0x0000009d009d7308 */ /* 0x000ee20000000800 */
[----:B------:R-:W4:Y:S06]  /*a390*/  LDSM.16.MT88.4 R92, [R124+0x4000] ;  /* 0x004000007c5c783b */ /* 0x000f2c0000004200 */
[C---:B------:R-:W-:Y:S03]  /*a3a0*/  HMMA.16816.F32.BF16 R76, R88.reuse, R100, R76 ;  /* 0x00000064584c723c */ /* 0x040fe6000004184c */
[----:B------:R-:W-:Y:S04]  /*a3b0*/  MUFU.EX2 R152, R152 ;  /* 0x0000009800987308 */ /* 0x000fe80000000800 */
[----:B------:R-:W-:Y:S01]  /*a3c0*/  FADD.FTZ R101, R119, R26 ;  /* 0x0000001a77657221 */ /* 0x000fe20000010000 */
[----:B------:R-:W-:Y:S04]  /*a3d0*/  HMMA.16816.F32.BF16 R80, R88, R102, R80 ;  /* 0x000000665850723c */ /* 0x000fe80000041850 */
[----:B------:R-:W-:Y:S01]  /*a3e0*/  FADD.FTZ R100, R121, R30 ;  /* 0x0000001e79647221 */ /* 0x000fe20000010000 */
[----:B------:R-:W5:Y:S01]  /*a3f0*/  MUFU.EX2 R123, R123 ;  /* 0x0000007b007b7308 */ /* 0x000f620000000800 */
[----:B------:R-:W-:Y:S01]  /*a400*/  FADD.FTZ R26, R122, R101 ;  /* 0x000000657a1a7221 */ /* 0x000fe20000010000 */
[----:B-1----:R-:W-:Y:S01]  /*a410*/  F2FP.BF16.PACK_AB R88, R162, R158 ;  /* 0x0000009ea258723e */ /* 0x002fe200000010ff */
[----:B------:R-:W-:Y:S01]  /*a420*/  FADD.FTZ R17, R153, R100 ;  /* 0x0000006499117221 */ /* 0x000fe20000010000 */
[----:B---3--:R-:W-:Y:S01]  /*a430*/  F2FP.BF16.PACK_AB R89, R157, R164 ;  /* 0x000000a49d59723e */ /* 0x008fe200000010ff */
[----:B------:R-:W1:Y:S02]  /*a440*/  LDSM.16.MT88.4 R100, [R125+0x4400] ;  /* 0x004400007d64783b */ /* 0x000e640000004200 */
[--C-:B------:R-:W-:Y:S02]  /*a450*/  FFMA.FTZ R119, R58, c[0x0][0x23c], -R86.reuse ;  /* 0x00008f003a777a23 */ /* 0x100fe40000010856 */
[----:B------:R-:W-:Y:S01]  /*a460*/  FFMA.FTZ R122, R59, c[0x0][0x23c], -R86 ;  /* 0x00008f003b7a7a23 */ /* 0x000fe20000010856 */
[----:B------:R-:W-:Y:S01]  /*a470*/  MUFU.EX2 R155, R155 ;  /* 0x0000009b009b7308 */ /* 0x000fe20000000800 */
[----:B------:R-:W-:Y:S02]  /*a480*/  FADD.FTZ R107, R107, R26 ;  /* 0x0000001a6b6b7221 */ /* 0x000fe40000010000 */
[----:B------:R-:W-:Y:S02]  /*a490*/  FFMA.FTZ R121, R60, c[0x0][0x23c], -R87 ;  /* 0x00008f003c797a23 */ /* 0x000fe40000010857 */
[----:B------:R-:W-:Y:S02]  /*a4a0*/  FADD.FTZ R105, R105, R107 ;  /* 0x0000006b69697221 */ /* 0x000fe40000010000 */
[----:B------:R-:W-:Y:S02]  /*a4b0*/  FFMA.FTZ R153, R61, c[0x0][0x23c], -R87 ;  /* 0x00008f003d997a23 */ /* 0x000fe40000010857 */
[----:B------:R-:W-:Y:S01]  /*a4c0*/  FADD.FTZ R105, R106, R105 ;  /* 0x000000696a697221 */ /* 0x000fe20000010000 */
[----:B------:R-:W3:Y:S03]  /*a4d0*/  MUFU.EX2 R160, R160 ;  /* 0x000000a000a07308 */ /* 0x000ee60000000800 */
[----:B------:R-:W-:Y:S01]  /*a4e0*/  FADD.FTZ R114, R114, R105 ;  /* 0x0000006972727221 */ /* 0x000fe20000010000 */
[----:B-----5:R-:W-:Y:S01]  /*a4f0*/  F2FP.BF16.PACK_AB R90, R123, R152 ;  /* 0x000000987b5a723e */ /* 0x020fe200000010ff */
[--C-:B------:R-:W-:Y:S02]  /*a500*/  FFMA.FTZ R105, R64, c[0x0][0x23c], -R87.reuse ;  /* 0x00008f0040697a23 */ /* 0x100fe40000010857 */
[----:B------:R-:W-:Y:S02]  /*a510*/  FADD.FTZ R114, R111, R114 ;  /* 0x000000726f727221 */ /* 0x000fe40000010000 */
[----:B------:R-:W-:Y:S01]  /*a520*/  FFMA.FTZ R87, R65, c[0x0][0x23c], -R87 ;  /* 0x00008f0041577a23 */ /* 0x000fe20000010857 */
[----:B------:R5:W-:Y:S01]  /*a530*/  MUFU.EX2 R151, R11 ;  /* 0x0000000b00977308 */ /* 0x000be20000000800 */
[----:B------:R-:W-:Y:S04]  /*a540*/  FADD.FTZ R113, R113, R114 ;  /* 0x0000007271717221 */ /* 0x000fe80000010000 */
[----:B------:R-:W-:Y:S04]  /*a550*/  FADD.FTZ R110, R110, R113 ;  /* 0x000000716e6e7221 */ /* 0x000fe80000010000 */
[----:B------:R-:W-:Y:S01]  /*a560*/  FADD.FTZ R165, R165, R110 ;  /* 0x0000006ea5a57221 */ /* 0x000fe20000010000 */
[----:B------:R-:W1:Y:S03]  /*a570*/  MUFU.EX2 R6, R6 ;  /* 0x0000000600067308 */ /* 0x000e660000000800 */
[----:B------:R-:W-:Y:S01]  /*a580*/  FADD.FTZ R154, R154, R165 ;  /* 0x000000a59a9a7221 */ /* 0x000fe20000010000 */
[----:B---3--:R-:W-:Y:S03]  /*a590*/  F2FP.BF16.PACK_AB R91, R160, R155 ;  /* 0x0000009ba05b723e */ /* 0x008fe600000010ff */
[----:B------:R-:W-:Y:S03]  /*a5a0*/  FADD.FTZ R163, R163, R154 ;  /* 0x0000009aa3a37221 */ /* 0x000fe60000010000 */
[----:B------:R-:W3:Y:S01]  /*a5b0*/  MUFU.EX2 R84, R84 ;  /* 0x0000005400547308 */ /* 0x000ee20000000800 */
[C---:B--2---:R-:W-:Y:S03]  /*a5c0*/  HMMA.16816.F32.BF16 R68, R88.reuse, R96, R68 ;  /* 0x000000605844723c */ /* 0x044fe60000041844 */
[----:B-----5:R-:W-:Y:S02]  /*a5d0*/  FFMA.FTZ R11, R51, c[0x0][0x23c], -R86 ;  /* 0x00008f00330b7a23 */ /* 0x020fe40000010856 */
[----:B------:R-:W-:Y:S03]  /*a5e0*/  FADD.FTZ R163, R118, R163 ;  /* 0x000000a376a37221 */ /* 0x000fe60000010000 */
[C---:B------:R-:W-:Y:S01]  /*a5f0*/  HMMA.16816.F32.BF16 R72, R88.reuse, R98, R72 ;  /* 0x000000625848723c */ /* 0x040fe20000041848 */
[----:B------:R-:W-:Y:S01]  /*a600*/  MUFU.EX2 R150, R150 ;  /* 0x0000009600967308 */ /* 0x000fe20000000800 */
[----:B------:R-:W2:Y:S06]  /*a610*/  LDSM.16.MT88.4 R96, [R124+0x4400] ;  /* 0x004400007c60783b */ /* 0x000eac0000004200 */
[C---:B----4-:R-:W-:Y:S03]  /*a620*/  HMMA.16816.F32.BF16 R76, R88.reuse, R92, R76 ;  /* 0x0000005c584c723c */ /* 0x050fe6000004184c */
[----:B------:R-:W4:Y:S04]  /*a630*/  MUFU.EX2 R11, R11 ;  /* 0x0000000b000b7308 */ /* 0x000f280000000800 */
[----:B------:R-:W-:Y:S01]  /*a640*/  FADD.FTZ R93, R104, R17 ;  /* 0x00000011685d7221 */ /* 0x000fe20000010000 */
[----:B------:R-:W-:Y:S04]  /*a650*/  HMMA.16816.F32.BF16 R80, R88, R94, R80 ;  /* 0x0000005e5850723c */ /* 0x000fe80000041850 */
[----:B------:R-:W-:Y:S01]  /*a660*/  FADD.FTZ R108, R108, R93 ;  /* 0x0000005d6c6c7221 */ /* 0x000fe20000010000 */
[----:B------:R-:W5:Y:S01]  /*a670*/  MUFU.EX2 R13, R13 ;  /* 0x0000000d000d7308 */ /* 0x000f620000000800 */
[----:B------:R-:W5:Y:S01]  /*a680*/  LDSM.16.MT88.4 R92, [R125+0x4800] ;  /* 0x004800007d5c783b */ /* 0x000f620000004200 */
[----:B------:R-:W-:Y:S01]  /*a690*/  F2FP.BF16.PACK_AB R88, R5, R10 ;  /* 0x0000000a0558723e */ /* 0x000fe200000010ff */
[----:B------:R-:W-:Y:S01]  /*a6a0*/  FADD.FTZ R108, R109, R108 ;  /* 0x0000006c6d6c7221 */ /* 0x000fe20000010000 */
[----:B-1----:R-:W-:Y:S03]  /*a6b0*/  F2FP.BF16.PACK_AB R89, R6, R7 ;  /* 0x000000070659723e */ /* 0x002fe600000010ff */
[----:B---3--:R-:W-:Y:S01]  /*a6c0*/  F2FP.BF16.PACK_AB R90, R84, R151 ;  /* 0x00000097545a723e */ /* 0x008fe200000010ff */
[----:B------:R-:W-:Y:S02]  /*a6d0*/  FADD.FTZ R117, R117, R108 ;  /* 0x0000006c75757221 */ /* 0x000fe40000010000 */
[----:B------:R-:W-:Y:S01]  /*a6e0*/  MUFU.EX2 R9, R54 ;  /* 0x0000003600097308 */ /* 0x000fe20000000800 */
[--C-:B------:R-:W-:Y:S02]  /*a6f0*/  FFMA.FTZ R104, R63, c[0x0][0x23c], -R86.reuse ;  /* 0x00008f003f687a23 */ /* 0x100fe40000010856 */
[----:B------:R-:W-:Y:S01]  /*a700*/  FADD.FTZ R112, R112, R117 ;  /* 0x0000007570707221 */ /* 0x000fe20000010000 */
[----:B----4-:R-:W-:Y:S01]  /*a710*/  F2FP.BF16.PACK_AB R91, R11, R150 ;  /* 0x000000960b5b723e */ /* 0x010fe200000010ff */
[----:B------:R-:W-:Y:S02]  /*a720*/  FFMA.FTZ R86, R67, c[0x0][0x23c], -R86 ;  /* 0x00008f0043567a23 */ /* 0x000fe40000010856 */
[----:B------:R-:W-:Y:S02]  /*a730*/  FADD.FTZ R65, R115, R112 ;  /* 0x0000007073417221 */ /* 0x000fe40000010000 */
[----:B------:R-:W-:Y:S01]  /*a740*/  FADD.FTZ R67, R158, R163 ;  /* 0x000000a39e437221 */ /* 0x000fe20000010000 */
[----:B------:R-:W1:Y:S01]  /*a750*/  MUFU.EX2 R18, R18 ;  /* 0x0000001200127308 */ /* 0x000e620000000800 */
[C---:B------:R-:W-:Y:S03]  /*a760*/  HMMA.16816.F32.BF16 R68, R88.reuse, R100, R68 ;  /* 0x000000645844723c */ /* 0x040fe60000041844 */
[----:B------:R-:W-:Y:S02]  /*a770*/  FADD.FTZ R65, R116, R65 ;  /* 0x0000004174417221 */ /* 0x000fe40000010000 */
[----:B------:R-:W-:Y:S02]  /*a780*/  FADD.FTZ R67, R162, R67 ;  /* 0x00000043a2437221 */ /* 0x000fe40000010000 */
[----:B------:R-:W-:Y:S01]  /*a790*/  FADD.FTZ R156, R156, R65 ;  /* 0x000000419c9c7221 */ /* 0x000fe20000010000 */
[C---:B------:R-:W-:Y:S01]  /*a7a0*/  HMMA.16816.F32.BF16 R72, R88.reuse, R102, R72 ;  /* 0x000000665848723c */ /* 0x040fe20000041848 */
[----:B------:R-:W-:Y:S01]  /*a7b0*/  MUFU.EX2 R15, R15 ;  /* 0x0000000f000f7308 */ /* 0x000fe20000000800 */
[----:B------:R-:W3:Y:S02]  /*a7c0*/  LDSM.16.MT88.4 R100, [R124+0x4800] ;  /* 0x004800007c64783b */ /* 0x000ee40000004200 */
[----:B------:R-:W-:Y:S02]  /*a7d0*/  FADD.FTZ R161, R161, R156 ;  /* 0x0000009ca1a17221 */ /* 0x000fe40000010000 */
[----:B------:R-:W-:Y:S02]  /*a7e0*/  FADD.FTZ R152, R152, R67 ;  /* 0x0000004398987221 */ /* 0x000fe40000010000 */
[C---:B--2---:R-:W-:Y:S03]  /*a7f0*/  HMMA.16816.F32.BF16 R76, R88.reuse, R96, R76 ;  /* 0x00000060584c723c */ /* 0x044fe6000004184c */
[----:B------:R-:W2:Y:S01]  /*a800*/  MUFU.EX2 R22, R22 ;  /* 0x0000001600167308 */ /* 0x000ea20000000800 */
[----:B------:R-:W-:Y:S02]  /*a810*/  FADD.FTZ R120, R120, R161 ;  /* 0x000000a178787221 */ /* 0x000fe40000010000 */
[----:B------:R-:W-:Y:S02]  /*a820*/  FADD.FTZ R123, R123, R152 ;  /* 0x000000987b7b7221 */ /* 0x000fe40000010000 */
[----:B------:R-:W-:Y:S01]  /*a830*/  HMMA.16816.F32.BF16 R80, R88, R98, R80 ;  /* 0x000000625850723c */ /* 0x000fe20000041850 */
[----:B------:R-:W4:Y:S03]  /*a840*/  LDSM.16.MT88.4 R96, [R125+0x4c00] ;  /* 0x004c00007d60783b */ /* 0x000f260000004200 */
[----:B------:R-:W-:Y:S01]  /*a850*/  FADD.FTZ R159, R159, R120 ;  /* 0x000000789f9f7221 */ /* 0x000fe20000010000 */
[----:B------:R-:W-:Y:S02]  /*a860*/  MUFU.EX2 R119, R119 ;  /* 0x0000007700777308 */ /* 0x000fe40000000800 */
[----:B-----5:R-:W-:Y:S01]  /*a870*/  F2FP.BF16.PACK_AB R88, R13, R14 ;  /* 0x0000000e0d58723e */ /* 0x020fe200000010ff */
[----:B------:R-:W-:Y:S01]  /*a880*/  FADD.FTZ R164, R164, R159 ;  /* 0x0000009fa4a47221 */ /* 0x000fe20000010000 */
[----:B-1----:R-:W-:Y:S03]  /*a890*/  F2FP.BF16.PACK_AB R89, R18, R9 ;  /* 0x000000091259723e */ /* 0x002fe600000010ff */
[----:B------:R-:W-:Y:S03]  /*a8a0*/  FADD.FTZ R164, R157, R164 ;  /* 0x000000a49da47221 */ /* 0x000fe60000010000 */
[----:B------:R-:W1:Y:S01]  /*a8b0*/  MUFU.EX2 R122, R122 ;  /* 0x0000007a007a7308 */ /* 0x000e620000000800 */
[----:B------:R-:W-:Y:S01]  /*a8c0*/  FADD.FTZ R155, R155, R164 ;  /* 0x000000a49b9b7221 */ /* 0x000fe20000010000 */
[----:B--2---:R-:W-:Y:S03]  /*a8d0*/  F2FP.BF16.PACK_AB R90, R22, R15 ;  /* 0x0000000f165a723e */ /* 0x004fe600000010ff */
[----:B------:R-:W-:Y:S04]  /*a8e0*/  FADD.FTZ R160, R160, R155 ;  /* 0x0000009ba0a07221 */ /* 0x000fe80000010000 */
[----:B------:R-:W-:Y:S01]  /*a8f0*/  FADD.FTZ R67, R7, R160 ;  /* 0x000000a007437221 */ /* 0x000fe20000010000 */
[----:B------:R-:W-:Y:S03]  /*a900*/  MUFU.EX2 R121, R121 ;  /* 0x0000007900797308 */ /* 0x000fe60000000800 */
[----:B------:R-:W-:Y:S07]  /*a910*/  FADD.FTZ R67, R6, R67 ;  /* 0x0000004306437221 */ /* 0x000fee0000010000 */
        /* <DEDUP_REMOVED lines=9> */
[----:B------:R-:W-:Y:S05]  /*a9b0*/  HMMA.16816.F32.BF16 R80, R88, R102, R80 ;  /* 0x000000665850723c */ /* 0x000fea0000041850 */
[----:B------:R-:W3:Y:S02]  /*a9c0*/  MUFU.EX2 R106, R87 ;  /* 0x00000057006a7308 */ /* 0x000ee40000000800 */
[----:B--2---:R-:W-:Y:S02]  /*a9d0*/  F2FP.BF16.PACK_AB R88, R153, R121 ;  /* 0x000000799958723e */ /* 0x004fe400000010ff */
[----:B-1----:R-:W-:Y:S06]  /*a9e0*/  F2FP.BF16.PACK_AB R89, R104, R63 ;  /* 0x0000003f6859723e */ /* 0x002fec00000010ff */
[----:B------:R1:W-:Y:S10]  /*a9f0*/  MUFU.EX2 R65, R66 ;  /* 0x0000004200417308 */ /* 0x0003f40000000800 */
[----:B------:R-:W2:Y:S01]  /*aa00*/  MUFU.EX2 R86, R86 ;  /* 0x0000005600567308 */ /* 0x000ea20000000800 */
[----:B---3--:R-:W-:Y:S01]  /*aa10*/  F2FP.BF16.PACK_AB R90, R106, R105 ;  /* 0x000000696a5a723e */ /* 0x008fe200000010ff */
[----:B-1----:R-:W-:Y:S04]  /*aa20*/  FADD.FTZ R66, R10, R123 ;  /* 0x0000007b0a427221 */ /* 0x002fe80000010000 */
[----:B------:R-:W-:Y:S04]  /*aa30*/  FADD.FTZ R66, R5, R66 ;  /* 0x0000004205427221 */ /* 0x000fe80000010000 */
[----:B------:R-:W-:Y:S02]  /*aa40*/  FADD.FTZ R151, R151, R66 ;  /* 0x0000004297977221 */ /* 0x000fe40000010000 */
[----:B------:R-:W-:Y:S01]  /*aa50*/  FADD.FTZ R66, R150, R67 ;  /* 0x0000004396427221 */ /* 0x000fe20000010000 */
[----:B--2---:R-:W-:Y:S01]  /*aa60*/  F2FP.BF16.PACK_AB R91, R86, R65 ;  /* 0x00000041565b723e */ /* 0x004fe200000010ff */
[----:B------:R-:W-:Y:S02]  /*aa70*/  FADD.FTZ R151, R84, R151 ;  /* 0x0000009754977221 */ /* 0x000fe40000010000 */
[----:B------:R-:W-:Y:S02]  /*aa80*/  FADD.FTZ R66, R11, R66 ;  /* 0x000000420b427221 */ /* 0x000fe40000010000 */
[----:B------:R-:W-:Y:S02]  /*aa90*/  FADD.FTZ R84, R14, R151 ;  /* 0x000000970e547221 */ /* 0x000fe40000010000 */
[C---:B----4-:R-:W-:Y:S03]  /*aaa0*/  HMMA.16816.F32.BF16 R68, R88.reuse, R96, R68 ;  /* 0x000000605844723c */ /* 0x050fe60000041844 */
[----:B------:R-:W-:Y:S02]  /*aab0*/  FADD.FTZ R67, R9, R66 ;  /* 0x0000004209437221 */ /* 0x000fe40000010000 */
[----:B------:R-:W-:Y:S02]  /*aac0*/  FADD.FTZ R84, R13, R84 ;  /* 0x000000540d547221 */ /* 0x000fe40000010000 */
[----:B------:R-:W-:Y:S01]  /*aad0*/  FADD.FTZ R66, R18, R67 ;  /* 0x0000004312427221 */ /* 0x000fe20000010000 */
[C---:B------:R-:W-:Y:S04]  /*aae0*/  HMMA.16816.F32.BF16 R72, R88.reuse, R98, R72 ;  /* 0x000000625848723c */ /* 0x040fe80000041848 */
[----:B------:R-:W-:Y:S02]  /*aaf0*/  FADD.FTZ R67, R15, R84 ;  /* 0x000000540f437221 */ /* 0x000fe40000010000 */
[----:B------:R-:W-:Y:S02]  /*ab00*/  FADD.FTZ R119, R119, R66 ;  /* 0x0000004277777221 */ /* 0x000fe40000010000 */
[----:B------:R-:W-:Y:S01]  /*ab10*/  FADD.FTZ R66, R22, R67 ;  /* 0x0000004316427221 */ /* 0x000fe20000010000 */
[C---:B-----5:R-:W-:Y:S03]  /*ab20*/  HMMA.16816.F32.BF16 R76, R88.reuse, R92, R76 ;  /* 0x0000005c584c723c */ /* 0x060fe6000004184c */
[----:B------:R-:W-:Y:S02]  /*ab30*/  FADD.FTZ R122, R122, R119 ;  /* 0x000000777a7a7221 */ /* 0x000fe40000010000 */
[----:B------:R-:W-:Y:S02]  /*ab40*/  FADD.FTZ R66, R121, R66 ;  /* 0x0000004279427221 */ /* 0x000fe40000010000 */
[----:B------:R-:W-:Y:S01]  /*ab50*/  FADD.FTZ R63, R63, R122 ;  /* 0x0000007a3f3f7221 */ /* 0x000fe20000010000 */
[----:B------:R-:W-:Y:S04]  /*ab60*/  HMMA.16816.F32.BF16 R80, R88, R94, R80 ;  /* 0x0000005e5850723c */ /* 0x000fe80000041850 */
[----:B------:R-:W-:Y:S02]  /*ab70*/  FADD.FTZ R66, R153, R66 ;  /* 0x0000004299427221 */ /* 0x000fe40000010000 */
[----:B------:R-:W-:Y:S01]  /*ab80*/  FADD.FTZ R104, R104, R63 ;  /* 0x0000003f68687221 */ /* 0x000fe20000010000 */
[----:B------:R-:W-:Y:S01]  /*ab90*/  IADD3 R63, R134, -0x1, RZ ;  /* 0xffffffff863f7810 */ /* 0x000fe20007ffe0ff */
[----:B------:R-:W-:Y:S04]  /*aba0*/  FADD.FTZ R105, R105, R66 ;  /* 0x0000004269697221 */ /* 0x000fe80000010000 */
[----:B------:R-:W-:Y:S01]  /*abb0*/  FADD.FTZ R65, R65, R104 ;  /* 0x0000006841417221 */ /* 0x000fe20000010000 */
[----:B------:R-:W-:Y:S01]  /*abc0*/  MOV R134, R63 ;  /* 0x0000003f00867202 */ /* 0x000fe20000000f00 */
[----:B------:R-:W-:Y:S02]  /*abd0*/  FADD.FTZ R151, R106, R105 ;  /* 0x000000696a977221 */ /* 0x000fe40000010000 */
[----:B------:R-:W-:Y:S01]  /*abe0*/  FADD.FTZ R150, R86, R65 ;  /* 0x0000004156967221 */ /* 0x000fe20000010000 */
[----:B------:R-:W-:-:S05]  /*abf0*/  @P0 BRA `(.L_x_3563) ;  /* 0xffffd7a000000947 */ /* 0x000fca000383ffff */
.L_x_3559:
        /* <DEDUP_REMOVED lines=118> */
[----:B------:R-:W1:Y:S01]  /*b360*/  S2R R11, SR_CTAID.X ;  /* 0x00000000000b7919 */ /* 0x000e620000002500 */
        /* <DEDUP_REMOVED lines=12> */
.L_x_3565:
[----:B------:R-:W-:Y:S05]  /*b430*/  BSYNC B0 ;  /* 0x0000000000007941 */ /* 0x000fea0003800000 */
.L_x_3564:
[----:B------:R-:W5:Y:S01]  /*b440*/  S2R R7, SR_CTAID.X ;  /* 0x0000000000077919 */ /* 0x000f620000002500 */
[----:B------:R-:W-:Y:S01]  /*b450*/  SHF.R.S32.HI R139, RZ, 0x1f, R138 ;  /* 0x0000001fff8b7819 */ /* 0x000fe2000001148a */
[----:B------:R-:W-:Y:S01]  /*b460*/  BSSY B0, `(.L_x_3566) ;  /* 0x000001e000007945 */ /* 0x000fe20003800000 */
[----:B------:R-:W-:Y:S01]  /*b470*/  ISETP.GE.AND P0, PT, R138, c[0x0][0x220], PT ;  /* 0x000088008a007a0c */ /* 0x000fe20003f06270 */
[----:B------:R-:W1:Y:S02]  /*b480*/  S2R R0, SR_TID.X ;  /* 0x0000000000007919 */ /* 0x000e640000002100 */
[----:B-1----:R-:W-:-:S05]  /*b490*/  SHF.R.S32.HI R6, RZ, 0x1f, R9 ;  /* 0x0000001fff067819 */ /* 0x002fca0000011409 */
[----:B------:R-:W-:-:S04]  /*b4a0*/  IMAD R6, R6, c[0x0][0x1f0], RZ ;  /* 0x00007c0006067a24 */ /* 0x000fc800078e02ff */
[----:B------:R-:W-:Y:S02]  /*b4b0*/  IMAD R6, R9, c[0x0][0x1f4], R6 ;  /* 0x00007d0009067a24 */ /* 0x000fe400078e0206 */
[----:B-----5:R-:W-:-:S04]  /*b4c0*/  IMAD.SHL.U32 R5, R7, 0x40, RZ ;  /* 0x0000004007057824 */ /* 0x020fc800078e00ff */
[----:B------:R-:W-:Y:S01]  /*b4d0*/  IMAD.WIDE.U32 R10, R5, c[0x0][0x1e8], R138 ;  /* 0x00007a00050a7a25 */ /* 0x000fe200078e008a */
[----:B------:R-:W-:-:S04]  /*b4e0*/  SHF.R.S32.HI R2, RZ, 0x1f, R5 ;  /* 0x0000001fff027819 */ /* 0x000fc80000011405 */
[----:B------:R-:W-:Y:S01]  /*b4f0*/  IADD3 R22, P1, R22, R10, RZ ;  /* 0x0000000a16167210 */ /* 0x000fe20007f3e0ff */
[----:B------:R-:W-:-:S04]  /*b500*/  IMAD R2, R2, c[0x0][0x1e8], RZ ;  /* 0x00007a0002027a24 */ /* 0x000fc800078e02ff */
[----:B------:R-:W-:-:S05]  /*b510*/  IMAD R2, R5, c[0x0][0x1ec], R2 ;  /* 0x00007b0005027a24 */ /* 0x000fca00078e0202 */
[----:B------:R-:W-:Y:S01]  /*b520*/  IADD3.X R23, R21, R11, R2, P1, !PT ;  /* 0x0000000b15177210 */ /* 0x000fe20000ffe402 */
[----:B------:R-:W-:Y:S01]  /*b530*/  IMAD.IADD R2, R136, 0x1, -R5 ;  /* 0x0000000188027824 */ /* 0x000fe200078e0a05 */
[----:B------:R-:W-:-:S03]  /*b540*/  SHF.R.S32.HI R11, RZ, 0x1f, R0 ;  /* 0x0000001fff0b7819 */ /* 0x000fc60000011400 */
[----:B------:R-:W-:Y:S01]  /*b550*/  IMAD.WIDE.U32 R22, R9, c[0x0][0x1f0], R22 ;  /* 0x00007c0009167a25 */ /* 0x000fe200078e0016 */
[----:B------:R-:W-:Y:S02]  /*b560*/  ISETP.GE.OR P1, PT, R3, R2, P0 ;  /* 0x000000020300720c */ /* 0x000fe40000726670 */
[----:B------:R-:W-:Y:S01]  /*b570*/  LEA.HI R11, R11, R0, RZ, 0x2 ;  /* 0x000000000b0b7211 */ /* 0x000fe200078f10ff */
[----:B------:R-:W-:-:S03]  /*b580*/  IMAD.IADD R9, R6, 0x1, R23 ;  /* 0x0000000106097824 */ /* 0x000fc600078e0217 */
[----:B------:R-:W-:-:S04]  /*b590*/  SHF.R.S32.HI R0, RZ, 0x2, R11 ;  /* 0x00000002ff007819 */ /* 0x000fc8000001140b */
[----:B------:R-:W-:-:S03]  /*b5a0*/  SHF.R.S32.HI R0, RZ, 0x1f, R0 ;  /* 0x0000001fff007819 */ /* 0x000fc60000011400 */
        /* <DEDUP_REMOVED lines=9> */
.L_x_3567:
[----:B------:R-:W-:Y:S05]  /*b640*/  BSYNC B0 ;  /* 0x0000000000007941 */ /* 0x000fea0003800000 */
.L_x_3566:
        /* <DEDUP_REMOVED lines=16> */
.L_x_3568:
        /* <DEDUP_REMOVED lines=11> */
.L_x_5232:


//--------------------- .text._ZN5flash24flash_fwd_splitkv_kernelI23Flash_fwd_kernel_traitsILi32ELi64ELi128ELi4ELb0ELb0EN7cutlass10bfloat16_tE19Flash_kernel_traitsILi32ELi64ELi128ELi4ES3_EELb1ELb0ELb0ELb0ELb0ELb1ELb0ELb0EEEvNS_16Flash_fwd_paramsE --------------------------
	.section	.text._ZN5flash24flash_fwd_splitkv_kernelI23Flash_fwd_kernel_traitsILi32ELi64ELi128ELi4ELb0ELb0EN7cutlass10bfloat16_tE19Flash_kernel_traitsILi32ELi64ELi128ELi4ES3_EELb1ELb0ELb0ELb0ELb0ELb1ELb0ELb0EEEvNS_16Flash_fwd_paramsE,"ax",@progbits
	.sectioninfo	@"SHI_REGISTERS=162"
	.align	128
        .global         _ZN5flash24flash_fwd_splitkv_kernelI23Flash_fwd_kernel_traitsILi32ELi64ELi128ELi4ELb0ELb0EN7cutlass10bfloat16_tE19Flash_kernel_traitsILi32ELi64ELi128ELi4ES3_EELb1ELb0ELb0ELb0ELb0ELb1ELb0ELb0EEEvNS_16Flash_fwd_paramsE
        .type           _ZN5flash24flash_fwd_splitkv_kernelI23Flash_fwd_kernel_traitsILi32ELi64ELi128ELi4ELb0ELb0EN7cutlass10bfloat16_tE19Flash_kernel_traitsILi32ELi64ELi128ELi4ES3_EELb1ELb0ELb0ELb0ELb0ELb1ELb0ELb0EEEvNS_16Flash_fwd_paramsE,@function
        .size           _ZN5flash24flash_fwd_splitkv_kernelI23Flash_fwd_kernel_traitsILi32ELi64ELi128ELi4ELb0ELb0EN7cutlass10bfloat16_tE19Flash_kernel_traitsILi32ELi64ELi128ELi4ES3_EELb1ELb0ELb0ELb0ELb0ELb1ELb0ELb0EEEvNS_16Flash_fwd_paramsE,(.L_x_5233 - _ZN5flash24flash_fwd_splitkv_kernelI23Flash_fwd_kernel_traitsILi32ELi64ELi128ELi4ELb0ELb0EN7cutlass10bfloat16_tE19Flash_kernel_traitsILi32ELi64ELi128ELi4ES3_EELb1ELb0ELb0ELb0ELb0ELb1ELb0ELb0EEEvNS_16Flash_fwd_paramsE)
        .other          _ZN5flash24flash_fwd_splitkv_kernelI23Flash_fwd_kernel_traitsILi32ELi64ELi128ELi4ELb0ELb0EN7cutlass10bfloat16_tE19Flash_kernel_traitsILi32ELi64ELi128ELi4ES3_EELb1ELb0ELb0ELb0ELb0ELb1ELb0ELb0EEEvNS_16Flash_fwd_paramsE,@"STO_CUDA_ENTRY STV_DEFAULT"
_ZN5flash24flash_fwd_splitkv_kernelI23Flash_fwd_kernel_traitsILi32ELi64ELi128ELi4ELb0ELb0EN7cutlass10bfloat16_tE19Flash_kernel_traitsILi32ELi64ELi128ELi4ES3_EELb1ELb0ELb0ELb0ELb0ELb1ELb0ELb0EEEvNS_16Flash_fwd_paramsE:
.text._ZN5flash24flash_fwd_splitkv_kernelI23Flash_fwd_kernel_traitsILi32ELi64ELi128ELi4ELb0ELb0EN7cutlass10bfloat16_tE19Flash_kernel_traitsILi32ELi64ELi128ELi4ES3_EELb1ELb0ELb0ELb0ELb0ELb1ELb0ELb0EEEvNS_16Flash_fwd_paramsE:
        /* <DEDUP_REMOVED lines=33> */
.L_x_3569:
[----:B-1-34-:R-:W-:Y:S02]  /*0210*/  MOV R4, c[0x0][0x218] ;  /* 0x0000860000047a02 */ /* 0x01afe40000000f00 */
.L_x_3570:
        /* <DEDUP_REMOVED lines=40> */
[C---:B------:R-:W-:Y:S01]  /*04a0*/  @P0 IMAD.WIDE.U32 R10, R106.reuse, c[0x0][0x1e8], RZ ;  /* 0x00007a006a0a0a25 */ /* 0x040fe200078e00ff */
        /* <DEDUP_REMOVED lines=11> */
[----:B------:R-:W-:Y:S01]  /*0560*/  IMAD.WIDE.U32 R12, R23, c[0x0][0x1e8], R4 ;  /* 0x00007a00170c7a25 */ /* 0x000fe200078e0004 */
[----:B------:R-:W-:-:S03]  /*0570*/  SHF.R.S32.HI R5, RZ, 0x1f, R8 ;  /* 0x0000001fff057819 */ /* 0x000fc60000011408 */
[----:B------:R-:W-:Y:S01]  /*0580*/  @!P0 IMAD.IADD R106, R11, 0x1, R6 ;  /* 0x000000010b6a8824 */ /* 0x000fe200078e0206 */
[----:B------:R-:W-:Y:S01]  /*0590*/  IADD3 R10, P0, R9, R12, RZ ;  /* 0x0000000c090a7210 */ /* 0x000fe20007f1e0ff */
[----:B------:R-:W-:Y:S02]  /*05a0*/  IMAD R2, R23, c[0x0][0x1ec], R2 ;  /* 0x00007b0017027a24 */ /* 0x000fe400078e0202 */
        /* <DEDUP_REMOVED lines=18> */
.L_x_3573:
[----:B------:R-:W-:Y:S05]  /*06d0*/  BSYNC B0 ;  /* 0x0000000000007941 */ /* 0x000fea0003800000 */
.L_x_3572:
        /* <DEDUP_REMOVED lines=16> */
.L_x_3575:
[----:B------:R-:W-:Y:S05]  /*07e0*/  BSYNC B0 ;  /* 0x0000000000007941 */ /* 0x000fea0003800000 */
.L_x_3574:
        /* <DEDUP_REMOVED lines=13> */
.L_x_3571:
        /* <DEDUP_REMOVED lines=88> */
[----:B------:R-:W-:Y:S01]  /*0e40*/  IMAD.WIDE.U32 R30, R46, c[0x0][0x198], R4 ;  /* 0x000066002e1e7a25 */ /* 0x000fe200078e0004 */
[----:B------:R-:W-:-:S04]  /*0e50*/  SHF.R.S32.HI R4, RZ, 0x1f, R26 ;  /* 0x0000001fff047819 */ /* 0x000fc8000001141a */
[----:B------:R-:W-:Y:S01]  /*0e60*/  IADD3 R31, R31, R0, RZ ;  /* 0x000000001f1f7210 */ /* 0x000fe20007ffe0ff */
[----:B------:R-:W-:-:S04]  /*0e70*/  IMAD R5, R4, c[0x0][0x1b0], RZ ;  /* 0x00006c0004057a24 */ /* 0x000fc800078e02ff */
[C---:B------:R-:W-:Y:S02]  /*0e80*/  IMAD R5, R26.reuse, c[0x0][0x1b4], R5 ;  /* 0x00006d001a057a24 */ /* 0x040fe400078e0205 */
[----:B------:R-:W-:-:S04]  /*0e90*/  IMAD.WIDE.U32 R30, R26, c[0x0][0x1b0], R30 ;  /* 0x00006c001a1e7a25 */ /* 0x000fc800078e001e */
[----:B------:R-:W-:Y:S01]  /*0ea0*/  IMAD.IADD R5, R31, 0x1, R5 ;  /* 0x000000011f057824 */ /* 0x000fe200078e0205 */
[----:B------:R-:W-:Y:S05]  /*0eb0*/  BRA `(.L_x_3577) ;  /* 0x0000047000007947 */ /* 0x000fea0003800000 */
.L_x_3576:
        /* <DEDUP_REMOVED lines=18> */
.L_x_3578:
        /* <DEDUP_REMOVED lines=53> */
.L_x_3577:
[----:B------:R-:W-:Y:S01]  /*1330*/  ISETP.NE.AND P0, PT, R106, -0x1, PT ;  /* 0xffffffff6a00780c */ /* 0x000fe20003f05270 */
[----:B------:R-:W-:Y:S01]  /*1340*/  BSSY B0, `(.L_x_3579) ;  /* 0x000005c000007945 */ /* 0x000fe20003800000 */
[----:B------:R-:W-:-:S04]  /*1350*/  SHF.R.S32.HI R17, RZ, 0x1f, R7 ;  /* 0x0000001fff117819 */ /* 0x000fc80000011407 */
[CC--:B------:R-:W-:Y:S02]  /*1360*/  LEA.HI R15, R17.reuse, R7.reuse, RZ, 0x2 ;  /* 0x00000007110f7211 */ /* 0x0c0fe400078f10ff */
[----:B------:R-:W-:Y:S02]  /*1370*/  LEA.HI R14, R17, R7, RZ, 0x3 ;  /* 0x00000007110e7211 */ /* 0x000fe400078f18ff */
[----:B------:R-:W-:Y:S02]  /*1380*/  LOP3.LUT R112, R15, 0xfffffffc, RZ, 0xc0, !PT ;  /* 0xfffffffc0f707812 */ /* 0x000fe400078ec0ff */
[----:B------:R-:W-:Y:S01]  /*1390*/  SHF.R.S32.HI R22, RZ, 0x3, R14 ;  /* 0x00000003ff167819 */ /* 0x000fe2000001140e */
[----:B------:R-:W-:Y:S01]  /*13a0*/  @P0 IMAD.WIDE.U32 R28, R106, c[0x0][0x190], RZ ;  /* 0x000064006a1c0a25 */ /* 0x000fe200078e00ff */
[----:B-----5:R-:W-:Y:S02]  /*13b0*/  @!P0 SHF.R.S32.HI R0, RZ, 0x1f, R3 ;  /* 0x0000001fff008819 */ /* 0x020fe40000011403 */
[----:B------:R-:W-:Y:S01]  /*13c0*/  SHF.R.S32.HI R24, RZ, 0x2, R15 ;  /* 0x00000002ff187819 */ /* 0x000fe2000001140f */
[----:B------:R-:W-:-:S02]  /*13d0*/  IMAD.IADD R112, R7, 0x1, -R112 ;  /* 0x0000000107707824 */ /* 0x000fc400078e0a70 */
[----:B------:R-:W-:Y:S01]  /*13e0*/  @!P0 IMAD R0, R0, c[0x0][0x178], RZ ;  /* 0x00005e0000008a24 */ /* 0x000fe200078e02ff */
[----:B------:R-:W-:Y:S01]  /*13f0*/  SHF.R.S32.HI R25, RZ, 0x1f, R24 ;  /* 0x0000001fff197819 */ /* 0x000fe20000011418 */
[----:B------:R-:W-:Y:S01]  /*1400*/  @!P0 IMAD.WIDE.U32 R18, R3, c[0x0][0x178], RZ ;  /* 0x00005e0003128a25 */ /* 0x000fe200078e00ff */
[----:B------:R-:W-:Y:S02]  /*1410*/  SHF.L.U32 R112, R112, 0x3, RZ ;  /* 0x0000000370707819 */ /* 0x000fe400000006ff */
[----:B------:R-:W-:Y:S01]  /*1420*/  LEA.HI R15, R15, R24, RZ, 0x1 ;  /* 0x000000180f0f7211 */ /* 0x000fe200078f08ff */
[----:B------:R-:W-:Y:S01]  /*1430*/  @!P0 IMAD R0, R3, c[0x0][0x17c], R0 ;  /* 0x00005f0003008a24 */ /* 0x000fe200078e0200 */
[----:B------:R-:W-:Y:S01]  /*1440*/  IADD3 R32, P1, R112, R32, RZ ;  /* 0x0000002070207210 */ /* 0x000fe20007f3e0ff */
[----:B------:R-:W-:Y:S01]  /*1450*/  @P0 IMAD R10, R106, c[0x0][0x194], R29 ;  /* 0x000065006a0a0a24 */ /* 0x000fe200078e021d */
[----:B------:R-:W-:Y:S01]  /*1460*/  SHF.R.S32.HI R3, RZ, 0x1f, R112 ;  /* 0x0000001fff037819 */ /* 0x000fe20000011470 */
[----:B------:R-:W-:Y:S01]  /*1470*/  @!P0 IMAD.IADD R10, R19, 0x1, R0 ;  /* 0x00000001130a8824 */ /* 0x000fe200078e0200 */
[CC--:B------:R-:W-:Y:S01]  /*1480*/  LEA.HI R0, R17.reuse, R7.reuse, RZ, 0x5 ;  /* 0x0000000711007211 */ /* 0x0c0fe200078f28ff */
[----:B------:R-:W-:Y:S01]  /*1490*/  IMAD.SHL.U32 R11, R22, 0x40, RZ ;  /* 0x00000040160b7824 */ /* 0x000fe200078e00ff */
[----:B------:R-:W-:Y:S01]  /*14a0*/  LEA.HI R17, R17, R7, RZ, 0x4 ;  /* 0x0000000711117211 */ /* 0x000fe200078f20ff */
[----:B------:R-:W-:Y:S01]  /*14b0*/  @!P0 IMAD.MOV.U32 R28, RZ, RZ, R18 ;  /* 0x000000ffff1c8224 */ /* 0x000fe200078e0012 */
[C---:B------:R-:W-:Y:S01]  /*14c0*/  IADD3 R30, P2, R112.reuse, R30, RZ ;  /* 0x0000001e701e7210 */ /* 0x040fe20007f5e0ff */
[----:B------:R-:W-:Y:S01]  /*14d0*/  IMAD.X R33, R3, 0x1, R9, P1 ;  /* 0x0000000103217824 */ /* 0x000fe200008e0609 */
[----:B------:R-:W-:Y:S01]  /*14e0*/  LOP3.LUT R11, R11, 0xc0, RZ, 0xc0, !PT ;  /* 0x000000c00b0b7812 */ /* 0x000fe200078ec0ff */
[----:B------:R-:W-:Y:S01]  /*14f0*/  IMAD R85, R25, c[0x0][0x198], RZ ;  /* 0x0000660019557a24 */ /* 0x000fe200078e02ff */
[----:B------:R-:W-:Y:S01]  /*1500*/  LOP3.LUT R9, R17, 0xfffffff0, RZ, 0xc0, !PT ;  /* 0xfffffff011097812 */ /* 0x000fe200078ec0ff */
[----:B------:R-:W-:Y:S01]  /*1510*/  IMAD.X R31, R3, 0x1, R5, P2 ;  /* 0x00000001031f7824 */ /* 0x000fe200010e0605 */
[----:B------:R-:W-:Y:S01]  /*1520*/  IADD3 R28, P0, R112, R28, RZ ;  /* 0x0000001c701c7210 */ /* 0x000fe20007f1e0ff */
[----:B------:R-:W-:Y:S01]  /*1530*/  IMAD R5, R4, c[0x0][0x1b8], RZ ;  /* 0x00006e0004057a24 */ /* 0x000fe200078e02ff */
[----:B------:R-:W-:Y:S01]  /*1540*/  LOP3.LUT R16, R11, 0x18, R112, 0xf8, !PT ;  /* 0x000000180b107812 */ /* 0x000fe200078ef870 */
[----:B------:R-:W-:Y:S01]  /*1550*/  IMAD.IADD R4, R7, 0x1, -R9 ;  /* 0x0000000107047824 */ /* 0x000fe200078e0a09 */
[----:B------:R-:W-:Y:S01]  /*1560*/  SHF.R.U32.HI R11, RZ, 0x3, R11 ;  /* 0x00000003ff0b7819 */ /* 0x000fe2000001160b */
[C---:B------:R-:W-:Y:S01]  /*1570*/  IMAD R5, R26.reuse, c[0x0][0x1bc], R5 ;  /* 0x00006f001a057a24 */ /* 0x040fe200078e0205 */
[----:B------:R-:W-:Y:S01]  /*1580*/  IADD3.X R29, R3, R10, RZ, P0, !PT ;  /* 0x0000000a031d7210 */ /* 0x000fe200007fe4ff */
[----:B------:R-:W-:Y:S01]  /*1590*/  IMAD.WIDE.U32 R26, R26, c[0x0][0x1b8], R32 ;  /* 0x00006e001a1a7a25 */ /* 0x000fe200078e0020 */
[----:B------:R-:W-:-:S02]  /*15a0*/  IADD3 R46, P0, R24, R46, RZ ;  /* 0x0000002e182e7210 */ /* 0x000fc40007f1e0ff */
[----:B------:R-:W-:Y:S01]  /*15b0*/  LOP3.LUT R11, R16, R11, RZ, 0x3c, !PT ;  /* 0x0000000b100b7212 */ /* 0x000fe200078e3cff */
[----:B------:R-:W-:Y:S01]  /*15c0*/  IMAD.IADD R27, R27, 0x1, R5 ;  /* 0x000000011b1b7824 */ /* 0x000fe200078e0205 */
[----:B------:R-:W-:Y:S01]  /*15d0*/  LEA.HI R16, R4, R4, RZ, 0x1 ;  /* 0x0000000404107211 */ /* 0x000fe200078f08ff */
[C---:B------:R-:W-:Y:S01]  /*15e0*/  IMAD.WIDE.U32 R30, R24.reuse, c[0x0][0x198], R30 ;  /* 0x00006600181e7a25 */ /* 0x040fe200078e001e */
[----:B------:R-:W-:Y:S02]  /*15f0*/  IADD3.X R2, R25, R2, RZ, P0, !PT ;  /* 0x0000000219027210 */ /* 0x000fe400007fe4ff */
[--C-:B------:R-:W-:Y:S01]  /*1600*/  SHF.R.S32.HI R10, RZ, 0x1, R16.reuse ;  /* 0x00000001ff0a7819 */ /* 0x100fe20000011410 */
[----:B------:R-:W-:Y:S01]  /*1610*/  IMAD R85, R24, c[0x0][0x19c], R85 ;  /* 0x0000670018557a24 */ /* 0x000fe200078e0255 */
[----:B------:R-:W-:Y:S01]  /*1620*/  SHF.R.S32.HI R19, RZ, 0x1f, R16 ;  /* 0x0000001fff137819 */ /* 0x000fe20000011410 */
[----:B------:R-:W-:Y:S01]  /*1630*/  IMAD R48, R2, c[0x0][0x1a0], RZ ;  /* 0x0000680002307a24 */ /* 0x000fe200078e02ff */
[----:B------:R-:W-:Y:S01]  /*1640*/  LOP3.LUT R15, R15, 0x7fffffe, RZ, 0xc0, !PT ;  /* 0x07fffffe0f0f7812 */ /* 0x000fe200078ec0ff */
[----:B------:R-:W-:Y:S01]  /*1650*/  IMAD.IADD R2, R110, 0x1, -R23 ;  /* 0x000000016e027824 */ /* 0x000fe200078e0a17 */
[----:B------:R-:W-:Y:S01]  /*1660*/  LEA.HI R19, R19, R10, RZ, 0x2 ;  /* 0x0000000a13137211 */ /* 0x000fe200078f10ff */
[----:B------:R-:W-:Y:S01]  /*1670*/  IMAD R48, R46, c[0x0][0x1a4], R48 ;  /* 0x000069002e307a24 */ /* 0x000fe200078e0230 */
[----:B------:R-:W-:Y:S01]  /*1680*/  SHF.R.S32.HI R3, RZ, 0x1f, R8 ;  /* 0x0000001fff037819 */ /* 0x000fe20000011408 */
[C---:B------:R-:W-:Y:S01]  /*1690*/  IMAD.IADD R15, R24.reuse, 0x1, -R15 ;  /* 0x00000001180f7824 */ /* 0x040fe200078e0a0f */
[----:B------:R-:W-:Y:S01]  /*16a0*/  ISETP.GE.AND P0, PT, R24, R2, PT ;  /* 0x000000021800720c */ /* 0x000fe20003f06270 */
[----:B------:R-:W-:Y:S01]  /*16b0*/  IMAD.WIDE.U32 R46, R46, c[0x0][0x1a0], R26 ;  /* 0x000068002e2e7a25 */ /* 0x000fe200078e001a */
[----:B------:R-:W-:-:S02]  /*16c0*/  SHF.R.S32.HI R21, RZ, 0x5, R0 ;  /* 0x00000005ff157819 */ /* 0x000fc40000011400 */
[----:B------:R-:W-:Y:S01]  /*16d0*/  LOP3.LUT R19, R19, 0xfffffffc, RZ, 0xc0, !PT ;  /* 0xfffffffc13137812 */ /* 0x000fe200078ec0ff */
[----:B------:R-:W-:Y:S01]  /*16e0*/  IMAD R3, R3, c[0x0][0x1a8], RZ ;  /* 0x00006a0003037a24 */ /* 0x000fe200078e02ff */
[----:B------:R-:W-:Y:S01]  /*16f0*/  LOP3.LUT R20, R0, 0xffffffe0, RZ, 0xc0, !PT ;  /* 0xffffffe000147812 */ /* 0x000fe200078ec0ff */
[----:B------:R-:W-:Y:S01]  /*1700*/  IMAD R15, R21, 0x8, R15 ;  /* 0x00000008150f7824 */ /* 0x000fe200078e020f */
[----:B------:R-:W-:Y:S01]  /*1710*/  MOV R115, R30 ;  /* 0x0000001e00737202 */ /* 0x000fe20000000f00 */
[----:B------:R-:W-:Y:S02]  /*1720*/  IMAD.IADD R19, R10, 0x1, -R19 ;  /* 0x000000010a137824 */ /* 0x000fe400078e0a13 */
[C---:B------:R-:W-:Y:S02]  /*1730*/  IMAD R3, R8.reuse, c[0x0][0x1ac], R3 ;  /* 0x00006b0008037a24 */ /* 0x040fe400078e0203 */
[----:B------:R-:W-:Y:S01]  /*1740*/  IMAD.U32 R109, R15, 0x20, R11 ;  /* 0x000000200f6d7824 */ /* 0x000fe200078e000b */
[----:B------:R-:W-:Y:S01]  /*1750*/  LOP3.LUT P1, RZ, R19, 0x2, RZ, 0xc0, !PT ;  /* 0x0000000213ff7812 */ /* 0x000fe2000782c0ff */
[----:B------:R-:W-:-:S03]  /*1760*/  IMAD.WIDE.U32 R8, R8, c[0x0][0x1a8], R28 ;  /* 0x00006a0008087a25 */ /* 0x000fc600078e001c */
[----:B------:R-:W-:Y:S01]  /*1770*/  SHF.L.U32 R109, R109, 0x1, RZ ;  /* 0x000000016d6d7819 */ /* 0x000fe200000006ff */
[----:B------:R-:W-:Y:S02]  /*1780*/  IMAD.MOV.U32 R0, RZ, RZ, 0x10 ;  /* 0x00000010ff007424 */ /* 0x000fe400078e00ff */
[----:B------:R-:W-:Y:S02]  /*1790*/  IMAD.IADD R27, R9, 0x1, R3 ;  /* 0x00000001091b7824 */ /* 0x000fe400078e0203 */
[----:B------:R-:W-:Y:S01]  /*17a0*/  IMAD.WIDE R12, R12, 0x40, R24 ;  /* 0x000000400c0c7825 */ /* 0x000fe200078e0218 */
[----:B------:R-:W-:-:S03]  /*17b0*/  SEL R3, R0, 0xfffffff0, !P1 ;  /* 0xfffffff000037807 */ /* 0x000fc60004800000 */
[----:B------:R-:W-:Y:S02]  /*17c0*/  IMAD.IADD R85, R31, 0x1, R85 ;  /* 0x000000011f557824 */ /* 0x000fe400078e0255 */
        /* <DEDUP_REMOVED lines=19> */
.L_x_3580:
[----:B------:R-:W-:Y:S05]  /*1900*/  BSYNC B0 ;  /* 0x0000000000007941 */ /* 0x000fea0003800000 */
.L_x_3579:
        /* <DEDUP_REMOVED lines=20> */
.L_x_3582:
[----:B------:R-:W-:Y:S05]  /*1a50*/  BSYNC B0 ;  /* 0x0000000000007941 */ /* 0x000fea0003800000 */
.L_x_3581:
        /* <DEDUP_REMOVED lines=17> */
.L_x_3584:
[----:B------:R-:W-:Y:S05]  /*1b70*/  BSYNC B0 ;  /* 0x0000000000007941 */ /* 0x000fea0003800000 */
.L_x_3583:
        /* <DEDUP_REMOVED lines=10> */
[----:B------:R-:W-:-:S05]  /*1c20*/  IADD3 R10, P0, R105, R115, RZ ;  /* 0x00000073690a7210 */ /* 0x000fca0007f1e0ff */
[----:B------:R-:W-:Y:S01]  /*1c30*/  IMAD.X R9, R104, 0x1, R85, P0 ;  /* 0x0000000168097824 */ /* 0x000fe200000e0655 */
[----:B----4-:R-:W-:-:S04]  /*1c40*/  LEA R12, P0, R10, c[0x0][0x168], 0x1 ;  /* 0x00005a000a0c7a11 */ /* 0x010fc800078008ff */
[----:B------:R-:W-:-:S05]  /*1c50*/  LEA.HI.X R13, R10, c[0x0][0x16c], R9, 0x1, P0 ;  /* 0x00005b000a0d7a11 */ /* 0x000fca00000f0c09 */
[----:B------:R-:W-:Y:S01]  /*1c60*/  @!PT LDS RZ, [RZ] ;  /* 0x00000000fffff984 */ /* 0x000fe20000000800 */
[----:B------:R-:W-:Y:S01]  /*1c70*/  @!PT LDS RZ, [RZ] ;  /* 0x00000000fffff984 */ /* 0x000fe20000000800 */
[----:B------:R-:W-:Y:S01]  /*1c80*/  @!PT LDS RZ, [RZ] ;  /* 0x00000000fffff984 */ /* 0x000fe20000000800 */
[----:B------:R4:W-:Y:S04]  /*1c90*/  LDGSTS.E.BYPASS.LTC128B.128 [R109+0x1800], [R12.64] ;  /* 0x018000000c6d7fae */ /* 0x0009e8000b901d46 */
.L_x_3586:
[----:B------:R-:W-:Y:S05]  /*1ca0*/  BSYNC B0 ;  /* 0x0000000000007941 */ /* 0x000fea0003800000 */
.L_x_3585:
        /* <DEDUP_REMOVED lines=8> */
[----:B----4-:R-:W-:-:S04]  /*1d30*/  LEA R12, P0, R5, R115, 0x6 ;  /* 0x00000073050c7211 */ /* 0x010fc800078030ff */
[----:B------:R-:W-:Y:S02]  /*1d40*/  LEA.HI.X R9, R5, R85, R9, 0x6, P0 ;  /* 0x0000005505097211 */ /* 0x000fe400000f3409 */
[----:B------:R-:W-:-:S04]  /*1d50*/  LEA R26, P0, R12, c[0x0][0x168], 0x1 ;  /* 0x00005a000c1a7a11 */ /* 0x000fc800078008ff */
[----:B------:R-:W-:-:S05]  /*1d60*/  LEA.HI.X R27, R12, c[0x0][0x16c], R9, 0x1, P0 ;  /* 0x00005b000c1b7a11 */ /* 0x000fca00000f0c09 */
[----:B------:R-:W-:Y:S01]  /*1d70*/  @!PT LDS RZ, [RZ] ;  /* 0x00000000fffff984 */ /* 0x000fe20000000800 */
[----:B------:R-:W-:Y:S01]  /*1d80*/  @!PT LDS RZ, [RZ] ;  /* 0x00000000fffff984 */ /* 0x000fe20000000800 */
[----:B------:R-:W-:Y:S01]  /*1d90*/  @!PT LDS RZ, [RZ] ;  /* 0x00000000fffff984 */ /* 0x000fe20000000800 */
[----:B------:R4:W-:Y:S04]  /*1da0*/  LDGSTS.E.BYPASS.LTC128B.128 [R109+0x2000], [R26.64] ;  /* 0x020000001a6d7fae */ /* 0x0009e8000b901d46 */
.L_x_3588:
[----:B------:R-:W-:Y:S05]  /*1db0*/  BSYNC B0 ;  /* 0x0000000000007941 */ /* 0x000fea0003800000 */
.L_x_3587:
[----:B------:R-:W-:Y:S01]  /*1dc0*/  IADD3 R9, R24, 0x60, RZ ;  /* 0x0000006018097810 */ /* 0x000fe20007ffe0ff */
[----:B------:R-:W-:Y:S03]  /*1dd0*/  BSSY B0, `(.L_x_3589) ;  /* 0x0000012000007945 */ /* 0x000fe60003800000 */
[----:B------:R-:W-:-:S13]  /*1de0*/  ISETP.GE.AND P0, PT, R9, R8, PT ;  /* 0x000000080900720c */ /* 0x000fda0003f06270 */
[----:B------:R-:W-:Y:S05]  /*1df0*/  @P0 BRA `(.L_x_3590) ;  /* 0x000000f000000947 */ /* 0x000fea0003800000 */
[----:B------:R-:W-:-:S13]  /*1e00*/  ISETP.GE.AND P0, PT, R112, c[0x0][0x220], PT ;  /* 0x0000880070007a0c */ /* 0x000fda0003f06270 */
[----:B------:R1:W-:Y:S01]  /*1e10*/  @P0 STS.128 [R109+0x2800], RZ ;  /* 0x002800ff6d000388 */ /* 0x0003e20000000c00 */
[----:B------:R-:W-:Y:S05]  /*1e20*/  @P0 BRA `(.L_x_3590) ;  /* 0x000000c000000947 */ /* 0x000fea0003800000 */
[----:B----4-:R-:W-:Y:S01]  /*1e30*/  IMAD.MOV.U32 R12, RZ, RZ, R115 ;  /* 0x000000ffff0c7224 */ /* 0x010fe200078e0073 */
        /* <DEDUP_REMOVED lines=11> */
.L_x_3590:
[----:B------:R-:W-:Y:S05]  /*1ef0*/  BSYNC B0 ;  /* 0x0000000000007941 */ /* 0x000fea0003800000 */
.L_x_3589:
        /* <DEDUP_REMOVED lines=15> */
[----:B----4-:R-:W-:Y:S01]  /*1ff0*/  LEA.HI R13, R14, R14, RZ, 0x1 ;  /* 0x0000000e0e0d7211 */ /* 0x010fe200078f08ff */
        /* <DEDUP_REMOVED lines=54> */
.L_x_3592:
[----:B------:R-:W-:Y:S05]  /*2360*/  BSYNC B0 ;  /* 0x0000000000007941 */ /* 0x000fea0003800000 */
.L_x_3591:
        /* <DEDUP_REMOVED lines=16> */
.L_x_3594:
[----:B------:R-:W-:Y:S05]  /*2470*/  BSYNC B0 ;  /* 0x0000000000007941 */ /* 0x000fea0003800000 */
.L_x_3593:
        /* <DEDUP_REMOVED lines=14> */
.L_x_3596:
[----:B------:R-:W-:Y:S05]  /*2560*/  BSYNC B0 ;  /* 0x0000000000007941 */ /* 0x000fea0003800000 */
.L_x_3595:
        /* <DEDUP_REMOVED lines=17> */
.L_x_3598:
[----:B------:R-:W-:Y:S05]  /*2680*/  BSYNC B0 ;  /* 0x0000000000007941 */ /* 0x000fea0003800000 */
.L_x_3597:
[----:B------:R-:W-:Y:S01]  /*2690*/  SHF.L.U32 R101, R101, 0x1, RZ ;  /* 0x0000000165657819 */ /* 0x000fe200000006ff */
[----:B------:R-:W-:Y:S01]  /*26a0*/  LDSM.16.M88.4 R32, [R103] ;  /* 0x000000006720783b */ /* 0x000fe20000000200 */
[----:B------:R-:W-:Y:S02]  /*26b0*/  ISETP.GE.AND P1, PT, R84, 0x2, PT ;  /* 0x000000025400780c */ /* 0x000fe40003f26270 */
[----:B------:R-:W-:Y:S01]  /*26c0*/  LEA R53, R0, R101, 0x1 ;  /* 0x0000006500357211 */ /* 0x000fe200078e08ff */
[----:B--2---:R-:W2:Y:S01]  /*26d0*/  LDSM.16.M88.4 R28, [R101+0x1000] ;  /* 0x00100000651c783b */ /* 0x004ea20000000200 */
[----:B------:R-:W-:Y:S02]  /*26e0*/  IADD3 R119, R7, 0x8, RZ ;  /* 0x0000000807777810 */ /* 0x000fe40007ffe0ff */
[----:B------:R-:W-:Y:S01]  /*26f0*/  IADD3 R100, R101, 0x1000, RZ ;  /* 0x0000100065647810 */ /* 0x000fe20007ffe0ff */
[----:B------:R-:W-:Y:S01]  /*2700*/  LDSM.16.M88.4 R24, [R102] ;  /* 0x000000006618783b */ /* 0x000fe20000000200 */
[----:B------:R-:W-:-:S02]  /*2710*/  IMNMX R126, R7, R6, PT ;  /* 0x00000006077e7217 */ /* 0x000fc40003800200 */
[----:B------:R-:W-:Y:S01]  /*2720*/  IMNMX R119, R119, R6, PT ;  /* 0x0000000677777217 */ /* 0x000fe20003800200 */
[----:B------:R-:W-:Y:S01]  /*2730*/  LDSM.16.M88.4 R20, [R53+0x1000] ;  /* 0x001000003514783b */ /* 0x000fe20000000200 */
[----:B------:R-:W-:-:S03]  /*2740*/  LEA R100, R0, R100, 0x1 ;  /* 0x0000006400647211 */ /* 0x000fc600078e08ff */
[----:B------:R-:W5:Y:S04]  /*2750*/  LDSM.16.M88.4 R16, [R101+0x1400] ;  /* 0x001400006510783b */ /* 0x000f680000000200 */
[----:B------:R-:W1:Y:S04]  /*2760*/  LDSM.16.M88.4 R40, [R53+0x1400] ;  /* 0x001400003528783b */ /* 0x000e680000000200 */
[----:B------:R-:W3:Y:S04]  /*2770*/  LDSM.16.M88.4 R36, [R101+0x1800] ;  /* 0x001800006524783b */ /* 0x000ee80000000200 */
[----:B------:R-:W0:Y:S01]  /*2780*/  LDGDEPBAR ;  /* 0x00000000000079af */ /* 0x000e220000000000 */
[C---:B-12---:R-:W-:Y:S08]  /*2790*/  HMMA.16816.F32.BF16 R12, R32.reuse, R28, RZ ;  /* 0x0000001c200c723c */ /* 0x046ff000000418ff */
[C---:B------:R-:W-:Y:S08]  /*27a0*/  HMMA.16816.F32.BF16 R28, R32.reuse, R30, RZ ;  /* 0x0000001e201c723c */ /* 0x040ff000000418ff */
[----:B-----5:R-:W-:Y:S08]  /*27b0*/  HMMA.16816.F32.BF16 R8, R32, R16, RZ ;  /* 0x000000102008723c */ /* 0x020ff000000418ff */
[C---:B------:R-:W-:Y:S08]  /*27c0*/  HMMA.16816.F32.BF16 R12, R24.reuse, R20, R12 ;  /* 0x00000014180c723c */ /* 0x040ff0000004180c */
[----:B------:R-:W-:Y:S01]  /*27d0*/  HMMA.16816.F32.BF16 R28, R24, R22, R28 ;  /* 0x00000016181c723c */ /* 0x000fe2000004181c */
[----:B------:R-:W-:Y:S07]  /*27e0*/  LDSM.16.M88.4 R20, [R53+0x1800] ;  /* 0x001800003514783b */ /* 0x000fee0000000200 */
[----:B------:R-:W-:Y:S08]  /*27f0*/  HMMA.16816.F32.BF16 R16, R32, R18, RZ ;  /* 0x000000122010723c */ /* 0x000ff000000418ff */
[----:B------:R-:W-:Y:S01]  /*2800*/  HMMA.16816.F32.BF16 R8, R24, R40, R8 ;  /* 0x000000281808723c */ /* 0x000fe20000041808 */
[----:B------:R-:W-:-:S02]  /*2810*/  FMUL.FTZ R12, R12, c[0x0][0x2ec] ;  /* 0x0000bb000c0c7a20 */ /* 0x000fc40000410000 */
[----:B------:R-:W-:Y:S02]  /*2820*/  FMUL.FTZ R13, R13, c[0x0][0x2ec] ;  /* 0x0000bb000d0d7a20 */ /* 0x000fe40000410000 */
[----:B------:R-:W-:Y:S01]  /*2830*/  FMUL.FTZ R14, R14, c[0x0][0x2ec] ;  /* 0x0000bb000e0e7a20 */ /* 0x000fe20000410000 */
[----:B------:R-:W1:Y:S01]  /*2840*/  MUFU.TANH R50, R12 ;  /* 0x0000000c00327308 */ /* 0x000e620000002400 */
[----:B------:R-:W-:Y:S02]  /*2850*/  FMUL.FTZ R15, R15, c[0x0][0x2ec] ;  /* 0x0000bb000f0f7a20 */ /* 0x000fe40000410000 */
[----:B------:R-:W-:Y:S02]  /*2860*/  FMUL.FTZ R28, R28, c[0x0][0x2ec] ;  /* 0x0000bb001c1c7a20 */ /* 0x000fe40000410000 */
[----:B------:R-:W-:Y:S02]  /*2870*/  FMUL.FTZ R29, R29, c[0x0][0x2ec] ;  /* 0x0000bb001d1d7a20 */ /* 0x000fe40000410000 */
[----:B------:R-:W-:Y:S01]  /*2880*/  FMUL.FTZ R30, R30, c[0x0][0x2ec] ;  /* 0x0000bb001e1e7a20 */ /* 0x000fe20000410000 */
[----:B------:R-:W2:Y:S01]  /*2890*/  MUFU.TANH R55, R28 ;  /* 0x0000001c00377308 */ /* 0x000ea20000002400 */
[----:B------:R-:W-:Y:S01]  /*28a0*/  FMUL.FTZ R31, R31, c[0x0][0x2ec] ;  /* 0x0000bb001f1f7a20 */ /* 0x000fe20000410000 */
[----:B------:R-:W-:Y:S06]  /*28b0*/  HMMA.16816.F32.BF16 R16, R24, R42, R16 ;  /* 0x0000002a1810723c */ /* 0x000fec0000041810 */
[----:B------:R-:W4:Y:S02]  /*28c0*/  MUFU.TANH R56, R29 ;  /* 0x0000001d00387308 */ /* 0x000f240000002400 */
[----:B------:R-:W-:-:S02]  /*28d0*/  FMUL.FTZ R8, R8, c[0x0][0x2ec] ;  /* 0x0000bb0008087a20 */ /* 0x000fc40000410000 */
[----:B------:R-:W-:Y:S02]  /*28e0*/  FMUL.FTZ R9, R9, c[0x0][0x2ec] ;  /* 0x0000bb0009097a20 */ /* 0x000fe40000410000 */
[----:B------:R-:W-:Y:S02]  /*28f0*/  FMUL.FTZ R10, R10, c[0x0][0x2ec] ;  /* 0x0000bb000a0a7a20 */ /* 0x000fe40000410000 */
[----:B------:R-:W1:Y:S01]  /*2900*/  MUFU.TANH R57, R30 ;  /* 0x0000001e00397308 */ /* 0x000e620000002400 */
[----:B------:R-:W-:-:S07]  /*2910*/  FMUL.FTZ R11, R11, c[0x0][0x2ec] ;  /* 0x0000bb000b0b7a20 */ /* 0x000fce0000410000 */
[----:B------:R5:W1:Y:S02]  /*2920*/  MUFU.TANH R58, R31 ;  /* 0x0000001f003a7308 */ /* 0x000a640000002400 */
[----:B------:R-:W-:Y:S02]  /*2930*/  FMUL.FTZ R16, R16, c[0x0][0x2ec] ;  /* 0x0000bb0010107a20 */ /* 0x000fe40000410000 */
[----:B------:R-:W-:Y:S02]  /*2940*/  FMUL.FTZ R17, R17, c[0x0][0x2ec] ;  /* 0x0000bb0011117a20 */ /* 0x000fe40000410000 */
[----:B------:R-:W-:Y:S02]  /*2950*/  FMUL.FTZ R18, R18, c[0x0][0x2ec] ;  /* 0x0000bb0012127a20 */ /* 0x000fe40000410000 */
[----:B------:R-:W1:Y:S01]  /*2960*/  MUFU.TANH R51, R13 ;  /* 0x0000000d00337308 */ /* 0x000e620000002400 */
[----:B------:R-:W-:Y:S01]  /*2970*/  FMUL.FTZ R19, R19, c[0x0][0x2ec] ;  /* 0x0000bb0013137a20 */ /* 0x000fe20000410000 */
[----:B-----5:R-:W5:Y:S06]  /*2980*/  LDSM.16.M88.4 R28, [R101+0x1c00] ;  /* 0x001c0000651c783b */ /* 0x020f6c0000000200 */
[----:B------:R-:W1:Y:S08]  /*2990*/  MUFU.TANH R52, R14 ;  /* 0x0000000e00347308 */ /* 0x000e700000002400 */
[----:B------:R3:W1:Y:S08]  /*29a0*/  MUFU.TANH R54, R15 ;  /* 0x0000000f00367308 */ /* 0x0006700000002400 */
[----:B------:R-:W1:Y:S01]  /*29b0*/  MUFU.TANH R59, R8 ;  /* 0x00000008003b7308 */ /* 0x000e620000002400 */
[C---:B---3--:R-:W-:Y:S07]  /*29c0*/  HMMA.16816.F32.BF16 R12, R32.reuse, R36, RZ ;  /* 0x00000024200c723c */ /* 0x048fee00000418ff */
[----:B------:R-:W3:Y:S01]  /*29d0*/  MUFU.TANH R60, R9 ;  /* 0x00000009003c7308 */ /* 0x000ee20000002400 */
        /* <DEDUP_REMOVED lines=95> */
[----:B------:R-:W-:Y:S08]  /*2fd0*/  HMMA.16816.F32.BF16 R32, R32, R38, RZ ;  /* 0x000000262020723c */ /* 0x000ff000000418ff */
        /* <DEDUP_REMOVED lines=20> */
[----:B------:R-:W1:Y:S01]  /*3120*/  MUFU.TANH R11, R11 ;  /* 0x0000000b000b7308 */ /* 0x000e620000002400 */
[----:B--2---:R-:W-:-:S02]  /*3130*/  FMUL.FTZ R16, R17, c[0x0][0x2ec] ;  /* 0x0000bb0011107a20 */ /* 0x004fc40000410000 */
[----:B------:R-:W-:Y:S02]  /*3140*/  FMUL.FTZ R27, R32, c[0x0][0x2ec] ;  /* 0x0000bb00201b7a20 */ /* 0x000fe40000410000 */
[----:B------:R-:W-:Y:S02]  /*3150*/  FMUL.FTZ R26, R33, c[0x0][0x2ec] ;  /* 0x0000bb00211a7a20 */ /* 0x000fe40000410000 */
[----:B------:R-:W-:Y:S01]  /*3160*/  FMUL.FTZ R22, R34, c[0x0][0x2ec] ;  /* 0x0000bb0022167a20 */ /* 0x000fe20000410000 */
[----:B------:R-:W2:Y:S01]  /*3170*/  MUFU.TANH R16, R16 ;  /* 0x0000001000107308 */ /* 0x000ea20000002400 */
[----:B------:R-:W-:-:S07]  /*3180*/  FMUL.FTZ R21, R35, c[0x0][0x2ec] ;  /* 0x0000bb0023157a20 */ /* 0x000fce0000410000 */
[----:B------:R-:W1:Y:S08]  /*3190*/  MUFU.TANH R13, R13 ;  /* 0x0000000d000d7308 */ /* 0x000e700000002400 */
        /* <DEDUP_REMOVED lines=10> */
[----:B------:R-:W1:Y:S01]  /*3240*/  MUFU.TANH R21, R21 ;  /* 0x0000001500157308 */ /* 0x000e620000002400 */
        /* <DEDUP_REMOVED lines=61> */
.L_x_3600:
[----:B------:R-:W-:-:S04]  /*3620*/  LEA R7, -R5, RZ, 0x7 ;  /* 0x000000ff05077211 */ /* 0x000fc800078e39ff */
[----:B------:R-:W-:Y:S02]  /*3630*/  SHF.R.S32.HI R6, RZ, 0x1f, R7 ;  /* 0x0000001fff067819 */ /* 0x000fe40000011407 */
.L_x_3601:
        /* <DEDUP_REMOVED lines=15> */
[C---:B------:R-:W-:Y:S02]  /*3730*/  @!P0 LEA R32, P3, R28.reuse, c[0x0][0x168], 0x1 ;  /* 0x00005a001c208a11 */ /* 0x040fe400078608ff */
[----:B------:R-:W-:Y:S02]  /*3740*/  @!P0 LEA R38, P2, R29, c[0x0][0x168], 0x1 ;  /* 0x00005a001d268a11 */ /* 0x000fe400078408ff */
        /* <DEDUP_REMOVED lines=32> */
.L_x_3603:
[----:B------:R-:W-:Y:S05]  /*3950*/  BSYNC B0 ;  /* 0x0000000000007941 */ /* 0x000fea0003800000 */
.L_x_3602:
[----:B------:R-:W0:Y:S01]  /*3960*/  LDGDEPBAR ;  /* 0x00000000000079af */ /* 0x000e220000000000 */
[----:B------:R-:W-:-:S04]  /*3970*/  IADD3 R115, P0, R7, R115, RZ ;  /* 0x0000007307737210 */ /* 0x000fc80007f1e0ff */
[----:B------:R-:W-:Y:S02]  /*3980*/  IADD3.X R85, R6, R85, RZ, P0, !PT ;  /* 0x0000005506557210 */ /* 0x000fe400007fe4ff */
.L_x_3599:
[----:B--234-:R-:W-:Y:S02]  /*3990*/  IMAD.IADD R2, R2, 0x1, R118 ;  /* 0x0000000102027824 */ /* 0x01cfe400078e0276 */
[----:B------:R-:W-:-:S03]  /*39a0*/  IMAD.SHL.U32 R87, R4, 0x2, RZ ;  /* 0x0000000204577824 */ /* 0x000fc600078e00ff */
[C---:B------:R-:W-:Y:S02]  /*39b0*/  IADD3 R5, R2.reuse, 0x1, RZ ;  /* 0x0000000102057810 */ /* 0x040fe40007ffe0ff */
[C---:B------:R-:W-:Y:S02]  /*39c0*/  IADD3 R0, R2.reuse, 0x8, RZ ;  /* 0x0000000802007810 */ /* 0x040fe40007ffe0ff */
[CC--:B------:R-:W-:Y:S02]  /*39d0*/  ISETP.GE.AND P3, PT, R5.reuse, R126.reuse, PT ;  /* 0x0000007e0500720c */ /* 0x0c0fe40003f66270 */
[----:B------:R-:W-:Y:S02]  /*39e0*/  ISETP.GE.AND P5, PT, R5, R119, PT ;  /* 0x000000770500720c */ /* 0x000fe40003fa6270 */
[----:B------:R-:W-:Y:S02]  /*39f0*/  IADD3 R5, R2, 0x9, RZ ;  /* 0x0000000902057810 */ /* 0x000fe40007ffe0ff */
[----:B------:R-:W-:-:S02]  /*3a00*/  ISETP.GE.AND P2, PT, R0, R126, PT ;  /* 0x0000007e0000720c */ /* 0x000fc40003f46270 */
[-C--:B------:R-:W-:Y:S02]  /*3a10*/  ISETP.GE.AND P4, PT, R0, R119.reuse, PT ;  /* 0x000000770000720c */ /* 0x080fe40003f86270 */
[C---:B------:R-:W-:Y:S02]  /*3a20*/  IADD3 R6, R2.reuse, 0x10, RZ ;  /* 0x0000001002067810 */ /* 0x040fe40007ffe0ff */
[----:B------:R-:W-:Y:S02]  /*3a30*/  FSEL R0, R51, -INF , !P3 ;  /* 0xff80000033007808 */ /* 0x000fe40005800000 */
[C---:B------:R-:W-:Y:S02]  /*3a40*/  ISETP.GE.AND P0, PT, R5.reuse, R126, PT ;  /* 0x0000007e0500720c */ /* 0x040fe40003f06270 */
        /* <DEDUP_REMOVED lines=10> */
[----:B------:R-:W-:Y:S02]  /*3af0*/  FSEL R17, R56, -INF , !P0 ;  /* 0xff80000038117808 */ /* 0x000fe40004000000 */
[----:B------:R-:W-:Y:S02]  /*3b00*/  FSEL R41, R59, -INF , !P5 ;  /* 0xff8000003b297808 */ /* 0x000fe40006800000 */
[----:B------:R-:W-:Y:S02]  /*3b10*/  FSEL R40, R61, -INF , !P2 ;  /* 0xff8000003d287808 */ /* 0x000fe40005000000 */
[----:B------:R-:W-:-:S02]  /*3b20*/  FSEL R39, R60, -INF , !P4 ;  /* 0xff8000003c277808 */ /* 0x000fc40006000000 */
[-C--:B------:R-:W-:Y:S02]  /*3b30*/  ISETP.GE.AND P0, PT, R5, R119.reuse, PT ;  /* 0x000000770500720c */ /* 0x080fe40003f06270 */
        /* <DEDUP_REMOVED lines=12> */
[----:B------:R-:W-:Y:S02]  /*3c00*/  IADD3 R25, R2, 0x29, RZ ;  /* 0x0000002902197810 */ /* 0x000fe40007ffe0ff */
[----:B------:R-:W-:Y:S02]  /*3c10*/  ISETP.GE.AND P0, PT, R28, R126, PT ;  /* 0x0000007e1c00720c */ /* 0x000fe40003f06270 */
[----:B------:R-:W-:Y:S02]  /*3c20*/  IADD3 R29, R2, 0x28, RZ ;  /* 0x00000028021d7810 */ /* 0x000fe40007ffe0ff */
[----:B------:R-:W-:Y:S02]  /*3c30*/  FSEL R86, R63, -INF , !P3 ;  /* 0xff8000003f567808 */ /* 0x000fe40005800000 */
[----:B------:R-:W-:-:S02]  /*3c40*/  FSEL R58, R68, -INF , !P5 ;  /* 0xff800000443a7808 */ /* 0x000fc40006800000 */
[-C--:B------:R-:W-:Y:S02]  /*3c50*/  ISETP.GE.AND P3, PT, R28, R119.reuse, PT ;  /* 0x000000771c00720c */ /* 0x080fe40003f66270 */
[-C--:B------:R-:W-:Y:S02]  /*3c60*/  ISETP.GE.AND P5, PT, R25, R119.reuse, PT ;  /* 0x000000771900720c */ /* 0x080fe40003fa6270 */
[----:B------:R-:W-:Y:S02]  /*3c70*/  FSEL R28, R66, -INF , !P4 ;  /* 0xff800000421c7808 */ /* 0x000fe40006000000 */
[----:B------:R-:W-:Y:S02]  /*3c80*/  FSEL R57, R67, -INF , !P0 ;  /* 0xff80000043397808 */ /* 0x000fe40004000000 */
[C---:B------:R-:W-:Y:S02]  /*3c90*/  ISETP.GE.AND P4, PT, R29.reuse, R126, PT ;  /* 0x0000007e1d00720c */ /* 0x040fe40003f86270 */
[----:B------:R-:W-:-:S02]  /*3ca0*/  ISETP.GE.AND P0, PT, R29, R119, PT ;  /* 0x000000771d00720c */ /* 0x000fc40003f06270 */
[----:B------:R-:W-:Y:S02]  /*3cb0*/  IADD3 R29, R2, 0x30, RZ ;  /* 0x00000030021d7810 */ /* 0x000fe40007ffe0ff */
[----:B------:R-:W-:Y:S02]  /*3cc0*/  FSEL R123, R74, -INF , !P5 ;  /* 0xff8000004a7b7808 */ /* 0x000fe40006800000 */
[-C--:B------:R-:W-:Y:S02]  /*3cd0*/  ISETP.GE.AND P5, PT, R2, R126.reuse, PT ;  /* 0x0000007e0200720c */ /* 0x080fe40003fa6270 */
        /* <DEDUP_REMOVED lines=8> */
[----:B------:R-:W-:-:S02]  /*3d60*/  ISETP.GE.AND P2, PT, R29, R126, PT ;  /* 0x0000007e1d00720c */ /* 0x000fc40003f46270 */
[----:B------:R-:W-:Y:S02]  /*3d70*/  ISETP.GE.AND P4, PT, R29, R119, PT ;  /* 0x000000771d00720c */ /* 0x000fe40003f86270 */
[----:B------:R-:W-:Y:S02]  /*3d80*/  FSEL R56, R69, -INF , !P3 ;  /* 0xff80000045387808 */ /* 0x000fe40005800000 */
[----:B------:R-:W-:Y:S02]  /*3d90*/  FMNMX.FTZ R29, R68, R0, !PT ;  /* 0x00000000441d7209 */ /* 0x000fe40007810000 */
[----:B------:R-:W-:Y:S02]  /*3da0*/  ISETP.GE.AND P3, PT, R25, R126, PT ;  /* 0x0000007e1900720c */ /* 0x000fe40003f66270 */
[----:B------:R-:W-:Y:S02]  /*3db0*/  IADD3 R25, R2, 0x31, RZ ;  /* 0x0000003102197810 */ /* 0x000fe40007ffe0ff */
[----:B------:R-:W-:-:S02]  /*3dc0*/  FMNMX.FTZ R29, R14, R29, !PT ;  /* 0x0000001d0e1d7209 */ /* 0x000fc40007810000 */
[----:B------:R-:W-:Y:S02]  /*3dd0*/  FSEL R127, R72, -INF , !P3 ;  /* 0xff800000487f7808 */ /* 0x000fe40005800000 */
[----:B------:R-:W-:Y:S02]  /*3de0*/  ISETP.GE.AND P3, PT, R25, R119, PT ;  /* 0x000000771900720c */ /* 0x000fe40003f66270 */
[----:B------:R-:W-:Y:S02]  /*3df0*/  IADD3 R30, R2, 0x40, RZ ;  /* 0x00000040021e7810 */ /* 0x000fe40007ffe0ff */
[----:B------:R-:W-:Y:S02]  /*3e00*/  FSEL R55, R73, -INF , !P0 ;  /* 0xff80000049377808 */ /* 0x000fe40004000000 */
[----:B------:R-:W-:Y:S02]  /*3e10*/  FMNMX.FTZ R29, R17, R29, !PT ;  /* 0x0000001d111d7209 */ /* 0x000fe40007810000 */
[----:B------:R-:W-:-:S02]  /*3e20*/  ISETP.GE.AND P0, PT, R25, R126, PT ;  /* 0x0000007e1900720c */ /* 0x000fc40003f06270 */
[----:B------:R-:W-:Y:S02]  /*3e30*/  IADD3 R25, R2, 0x39, RZ ;  /* 0x0000003902197810 */ /* 0x000fe40007ffe0ff */
[----:B------:R-:W-:Y:S02]  /*3e40*/  FSEL R66, R75, -INF , !P3 ;  /* 0xff8000004b427808 */ /* 0x000fe40005800000 */
[----:B------:R-:W-:Y:S02]  /*3e50*/  FSEL R67, R77, -INF , !P2 ;  /* 0xff8000004d437808 */ /* 0x000fe40005000000 */
[C---:B------:R-:W-:Y:S02]  /*3e60*/  ISETP.GE.AND P3, PT, R30.reuse, R126, PT ;  /* 0x0000007e1e00720c */ /* 0x040fe40003f66270 */
[----:B------:R-:W-:Y:S02]  /*3e70*/  ISETP.GE.AND P2, PT, R30, R119, PT ;  /* 0x000000771e00720c */ /* 0x000fe40003f46270 */
[----:B------:R-:W-:-:S02]  /*3e80*/  FMNMX.FTZ R30, R41, R29, !PT ;  /* 0x0000001d291e7209 */ /* 0x000fc40007810000 */
[----:B------:R-:W-:Y:S02]  /*3e90*/  FSEL R88, R88, -INF , !P0 ;  /* 0xff80000058587808 */ /* 0x000fe40004000000 */
[----:B------:R-:W-:Y:S02]  /*3ea0*/  ISETP.GE.AND P0, PT, R25, R119, PT ;  /* 0x000000771900720c */ /* 0x000fe40003f06270 */
[----:B------:R-:W-:Y:S02]  /*3eb0*/  IADD3 R29, R2, 0x48, RZ ;  /* 0x00000048021d7810 */ /* 0x000fe40007ffe0ff */
[----:B------:R-:W-:Y:S02]  /*3ec0*/  FMNMX.FTZ R30, R39, R30, !PT ;  /* 0x0000001e271e7209 */ /* 0x000fe40007810000 */
[----:B------:R-:W-:Y:S02]  /*3ed0*/  FSEL R63, R79, -INF , !P0 ;  /* 0xff8000004f3f7808 */ /* 0x000fe40004000000 */
[----:B------:R-:W-:-:S02]  /*3ee0*/  FSEL R121, R121, -INF , !P3 ;  /* 0xff80000079797808 */ /* 0x000fc40005800000 */
[-C--:B------:R-:W-:Y:S02]  /*3ef0*/  ISETP.GE.AND P5, PT, R25, R126.reuse, PT ;  /* 0x0000007e1900720c */ /* 0x080fe40003fa6270 */
[C---:B------:R-:W-:Y:S02]  /*3f00*/  ISETP.GE.AND P0, PT, R29.reuse, R126, PT ;  /* 0x0000007e1d00720c */ /* 0x040fe40003f06270 */
[----:B------:R-:W-:Y:S02]  /*3f10*/  ISETP.GE.AND P3, PT, R29, R119, PT ;  /* 0x000000771d00720c */ /* 0x000fe40003f66270 */
[----:B------:R-:W-:Y:S02]  /*3f20*/  IADD3 R25, R2, 0x41, RZ ;  /* 0x0000004102197810 */ /* 0x000fe40007ffe0ff */
[----:B------:R-:W-:Y:S02]  /*3f30*/  FMNMX.FTZ R29, R86, R30, !PT ;  /* 0x0000001e561d7209 */ /* 0x000fe40007810000 */
[----:B------:R-:W-:-:S02]  /*3f40*/  FSEL R64, R76, -INF , !P5 ;  /* 0xff8000004c407808 */ /* 0x000fc40006800000 */
[----:B------:R-:W-:Y:S02]  /*3f50*/  ISETP.GE.AND P5, PT, R25, R119, PT ;  /* 0x000000771900720c */ /* 0x000fe40003fa6270 */
[----:B------:R-:W-:Y:S02]  /*3f60*/  FMNMX.FTZ R29, R42, R29, !PT ;  /* 0x0000001d2a1d7209 */ /* 0x000fe40007810000 */
[----:B------:R-:W-:Y:S02]  /*3f70*/  FSEL R97, R97, -INF , !P5 ;  /* 0xff80000061617808 */ /* 0x000fe40006800000 */
[----:B------:R-:W-:Y:S02]  /*3f80*/  FMNMX.FTZ R30, R57, R29, !PT ;  /* 0x0000001d391e7209 */ /* 0x000fe40007810000 */
[----:B------:R-:W-:Y:S02]  /*3f90*/  ISETP.GE.AND P5, PT, R2, R119, PT ;  /* 0x000000770200720c */ /* 0x000fe40003fa6270 */
[----:B------:R-:W-:-:S02]  /*3fa0*/  FMNMX.FTZ R30, R58, R30, !PT ;  /* 0x0000001e3a1e7209 */ /* 0x000fc40007810000 */
[----:B------:R-:W-:Y:S02]  /*3fb0*/  FSEL R69, R52, -INF , !P5 ;  /* 0xff80000034457808 */ /* 0x000fe40006800000 */
        /* <DEDUP_REMOVED lines=10> */
[----:B------:R-:W-:-:S02]  /*4060*/  FSEL R65, R78, -INF , !P4 ;  /* 0xff8000004e417808 */ /* 0x000fc40006000000 */
[----:B------:R-:W-:Y:S01]  /*4070*/  ISETP.GE.AND P4, PT, R25, R126, PT ;  /* 0x0000007e1900720c */ /* 0x000fe20003f86270 */
[----:B------:R-:W-:Y:S01]  /*4080*/  LDSM.16.MT88.4 R76, [R87+0x3000] ;  /* 0x00300000574c783b */ /* 0x000fe20000004200 */
[----:B------:R-:W-:Y:S02]  /*4090*/  FMNMX.FTZ R33, R64, R33, !PT ;  /* 0x0000002140217209 */ /* 0x000fe40007810000 */
[----:B------:R-:W-:Y:S02]  /*40a0*/  FMNMX.FTZ R32, R60, R32, !PT ;  /* 0x000000203c207209 */ /* 0x000fe40007810000 */
[----:B------:R-:W-:Y:S02]  /*40b0*/  IADD3 R25, R2, 0x49, RZ ;  /* 0x0000004902197810 */ /* 0x000fe40007ffe0ff */
[----:B------:R-:W-:Y:S02]  /*40c0*/  FSEL R120, R120, -INF , !P4 ;  /* 0xff80000078787808 */ /* 0x000fe40006000000 */
[----:B------:R-:W-:-:S02]  /*40d0*/  FMNMX.FTZ R33, R121, R33, !PT ;  /* 0x0000002179217209 */ /* 0x000fc40007810000 */
[----:B------:R-:W-:Y:S02]  /*40e0*/  FMNMX.FTZ R32, R28, R32, !PT ;  /* 0x000000201c207209 */ /* 0x000fe40007810000 */
[----:B------:R-:W-:Y:S02]  /*40f0*/  FSEL R98, R98, -INF , !P2 ;  /* 0xff80000062627808 */ /* 0x000fe40005000000 */
[----:B------:R-:W-:Y:S02]  /*4100*/  ISETP.GE.AND P2, PT, R25, R126, PT ;  /* 0x0000007e1900720c */ /* 0x000fe40003f46270 */
[----:B------:R-:W-:Y:S02]  /*4110*/  IADD3 R29, R2, 0x50, RZ ;  /* 0x00000050021d7810 */ /* 0x000fe40007ffe0ff */
[----:B------:R-:W-:Y:S02]  /*4120*/  FSEL R99, R99, -INF , !P0 ;  /* 0xff80000063637808 */ /* 0x000fe40004000000 */
[----:B------:R-:W-:-:S02]  /*4130*/  FMNMX.FTZ R33, R120, R33, !PT ;  /* 0x0000002178217209 */ /* 0x000fc40007810000 */
[----:B------:R-:W-:Y:S02]  /*4140*/  ISETP.GE.AND P4, PT, R25, R119, PT ;  /* 0x000000771900720c */ /* 0x000fe40003f86270 */
[----:B------:R-:W-:Y:S02]  /*4150*/  FMNMX.FTZ R32, R56, R32, !PT ;  /* 0x0000002038207209 */ /* 0x000fe40007810000 */
[----:B------:R-:W-:Y:S02]  /*4160*/  IADD3 R25, R2, 0x51, RZ ;  /* 0x0000005102197810 */ /* 0x000fe40007ffe0ff */
[----:B------:R-:W-:Y:S02]  /*4170*/  ISETP.GE.AND P0, PT, R29, R126, PT ;  /* 0x0000007e1d00720c */ /* 0x000fe40003f06270 */
[----:B------:R-:W-:Y:S02]  /*4180*/  FSEL R122, R122, -INF , !P2 ;  /* 0xff8000007a7a7808 */ /* 0x000fe40005000000 */
[----:B------:R-:W-:-:S02]  /*4190*/  FMNMX.FTZ R33, R99, R33, !PT ;  /* 0x0000002163217209 */ /* 0x000fc40007810000 */
[----:B------:R-:W-:Y:S02]  /*41a0*/  FMNMX.FTZ R32, R59, R32, !PT ;  /* 0x000000203b207209 */ /* 0x000fe40007810000 */
[----:B------:R-:W-:Y:S02]  /*41b0*/  FSEL R93, R93, -INF , !P3 ;  /* 0xff8000005d5d7808 */ /* 0x000fe40005800000 */
[C---:B------:R-:W-:Y:S02]  /*41c0*/  ISETP.GE.AND P5, PT, R25.reuse, R126, PT ;  /* 0x0000007e1900720c */ /* 0x040fe40003fa6270 */
[-C--:B------:R-:W-:Y:S02]  /*41d0*/  ISETP.GE.AND P2, PT, R25, R119.reuse, PT ;  /* 0x000000771900720c */ /* 0x080fe40003f46270 */
[----:B------:R-:W-:Y:S02]  /*41e0*/  ISETP.GE.AND P3, PT, R29, R119, PT ;  /* 0x000000771d00720c */ /* 0x000fe40003f66270 */
[----:B------:R-:W-:-:S02]  /*41f0*/  IADD3 R25, R2, 0x58, RZ ;  /* 0x0000005802197810 */ /* 0x000fc40007ffe0ff */
[----:B------:R-:W-:Y:S02]  /*4200*/  FSEL R54, R82, -INF , !P0 ;  /* 0xff80000052367808 */ /* 0x000fe40004000000 */
[----:B------:R-:W-:Y:S02]  /*4210*/  IADD3 R38, R2, 0x59, RZ ;  /* 0x0000005902267810 */ /* 0x000fe40007ffe0ff */
[----:B------:R-:W-:Y:S02]  /*4220*/  FMNMX.FTZ R33, R122, R33, !PT ;  /* 0x000000217a217209 */ /* 0x000fe40007810000 */
[----:B------:R-:W-:Y:S02]  /*4230*/  FMNMX.FTZ R32, R55, R32, !PT ;  /* 0x0000002037207209 */ /* 0x000fe40007810000 */
[----:B------:R-:W-:Y:S02]  /*4240*/  FSEL R92, R92, -INF , !P4 ;  /* 0xff8000005c5c7808 */ /* 0x000fe40006000000 */
[----:B------:R-:W-:-:S02]  /*4250*/  ISETP.GE.AND P4, PT, R25, R126, PT ;  /* 0x0000007e1900720c */ /* 0x000fc40003f86270 */
[----:B------:R-:W-:Y:S02]  /*4260*/  FSEL R50, R83, -INF , !P3 ;  /* 0xff80000053327808 */ /* 0x000fe40005800000 */
[----:B------:R-:W-:Y:S02]  /*4270*/  FSEL R53, R81, -INF , !P5 ;  /* 0xff80000051357808 */ /* 0x000fe40006800000 */
[----:B------:R-:W-:Y:S02]  /*4280*/  FMNMX.FTZ R33, R54, R33, !PT ;  /* 0x0000002136217209 */ /* 0x000fe40007810000 */
[----:B------:R-:W-:Y:S02]  /*4290*/  ISETP.GE.AND P3, PT, R38, R126, PT ;  /* 0x0000007e2600720c */ /* 0x000fe40003f66270 */
[----:B------:R-:W-:Y:S02]  /*42a0*/  FMNMX.FTZ R32, R123, R32, !PT ;  /* 0x000000207b207209 */ /* 0x000fe40007810000 */
[----:B------:R-:W-:-:S02]  /*42b0*/  FSEL R52, R20, -INF , !P4 ;  /* 0xff80000014347808 */ /* 0x000fc40006000000 */
[C---:B------:R-:W-:Y:S02]  /*42c0*/  IADD3 R73, R2.reuse, 0x60, RZ ;  /* 0x0000006002497810 */ /* 0x040fe40007ffe0ff */
[----:B------:R-:W-:Y:S02]  /*42d0*/  FMNMX.FTZ R20, R53, R33, !PT ;  /* 0x0000002135147209 */ /* 0x000fe40007810000 */
[----:B------:R-:W-:Y:S02]  /*42e0*/  FSEL R51, R9, -INF , !P3 ;  /* 0xff80000009337808 */ /* 0x000fe40005800000 */
[----:B------:R-:W-:Y:S02]  /*42f0*/  FMNMX.FTZ R9, R95, R32, !PT ;  /* 0x000000205f097209 */ /* 0x000fe40007810000 */
[----:B------:R-:W-:Y:S02]  /*4300*/  IADD3 R30, R2, 0x61, RZ ;  /* 0x00000061021e7810 */ /* 0x000fe40007ffe0ff */
[----:B------:R-:W-:-:S02]  /*4310*/  ISETP.GE.AND P4, PT, R73, R126, PT ;  /* 0x0000007e4900720c */ /* 0x000fc40003f86270 */
[----:B------:R-:W-:Y:S02]  /*4320*/  FMNMX.FTZ R20, R52, R20, !PT ;  /* 0x0000001434147209 */ /* 0x000fe40007810000 */
[----:B------:R-:W-:Y:S02]  /*4330*/  FMNMX.FTZ R9, R66, R9, !PT ;  /* 0x0000000942097209 */ /* 0x000fe40007810000 */
[----:B------:R-:W-:Y:S02]  /*4340*/  IADD3 R29, R2, 0x68, RZ ;  /* 0x00000068021d7810 */ /* 0x000fe40007ffe0ff */
[----:B------:R-:W-:Y:S02]  /*4350*/  ISETP.GE.AND P3, PT, R30, R126, PT ;  /* 0x0000007e1e00720c */ /* 0x000fe40003f66270 */
[----:B-1----:R-:W-:Y:S02]  /*4360*/  FSEL R36, R36, -INF , !P4 ;  /* 0xff80000024247808 */ /* 0x002fe40006000000 */
[----:B------:R-:W-:-:S02]  /*4370*/  FMNMX.FTZ R20, R51, R20, !PT ;  /* 0x0000001433147209 */ /* 0x000fc40007810000 */
[----:B------:R-:W-:Y:S02]  /*4380*/  FMNMX.FTZ R9, R65, R9, !PT ;  /* 0x0000000941097209 */ /* 0x000fe40007810000 */
[----:B------:R-:W-:Y:S02]  /*4390*/  IADD3 R72, R2, 0x69, RZ ;  /* 0x0000006902487810 */ /* 0x000fe40007ffe0ff */
[----:B------:R-:W-:Y:S02]  /*43a0*/  ISETP.GE.AND P4, PT, R29, R126, PT ;  /* 0x0000007e1d00720c */ /* 0x000fe40003f86270 */
[----:B------:R-:W-:Y:S02]  /*43b0*/  FSEL R35, R16, -INF , !P3 ;  /* 0xff80000010237808 */ /* 0x000fe40005800000 */
[----:B------:R-:W-:Y:S02]  /*43c0*/  FMNMX.FTZ R16, R36, R20, !PT ;  /* 0x0000001424107209 */ /* 0x000fe40007810000 */
[----:B------:R-:W-:-:S02]  /*43d0*/  FMNMX.FTZ R9, R63, R9, !PT ;  /* 0x000000093f097209 */ /* 0x000fc40007810000 */
[----:B------:R-:W-:Y:S02]  /*43e0*/  ISETP.GE.AND P3, PT, R72, R126, PT ;  /* 0x0000007e4800720c */ /* 0x000fe40003f66270 */
[----:B------:R-:W-:Y:S02]  /*43f0*/  FSEL R34, R13, -INF , !P4 ;  /* 0xff8000000d227808 */ /* 0x000fe40006000000 */
[----:B------:R-:W-:Y:S02]  /*4400*/  IADD3 R71, R2, 0x70, RZ ;  /* 0x0000007002477810 */ /* 0x000fe40007ffe0ff */
[----:B------:R-:W-:Y:S02]  /*4410*/  FMNMX.FTZ R13, R35, R16, !PT ;  /* 0x00000010230d7209 */ /* 0x000fe40007810000 */
[----:B------:R-:W-:Y:S02]  /*4420*/  FMNMX.FTZ R9, R98, R9, !PT ;  /* 0x0000000962097209 */ /* 0x000fe40007810000 */
[----:B------:R-:W-:-:S02]  /*4430*/  FSEL R33, R12, -INF , !P3 ;  /* 0xff8000000c217808 */ /* 0x000fc40005800000 */
[----:B------:R-:W-:Y:S02]  /*4440*/  IADD3 R70, R2, 0x71, RZ ;  /* 0x0000007102467810 */ /* 0x000fe40007ffe0ff */
[----:B------:R-:W-:Y:S02]  /*4450*/  ISETP.GE.AND P4, PT, R71, R126, PT ;  /* 0x0000007e4700720c */ /* 0x000fe40003f86270 */
[----:B------:R-:W-:Y:S02]  /*4460*/  FMNMX.FTZ R12, R34, R13, !PT ;  /* 0x0000000d220c7209 */ /* 0x000fe40007810000 */
[----:B------:R-:W-:Y:S02]  /*4470*/  FMNMX.FTZ R9, R97, R9, !PT ;  /* 0x0000000961097209 */ /* 0x000fe40007810000 */
[----:B------:R-:W-:Y:S02]  /*4480*/  ISETP.GE.AND P0, PT, R25, R119, PT ;  /* 0x000000771900720c */ /* 0x000fe40003f06270 */
        /* <DEDUP_REMOVED lines=11> */
[----:B------:R-:W-:Y:S02]  /*4540*/  FSEL R27, R27, -INF , !P4 ;  /* 0xff8000001b1b7808 */ /* 0x000fe40006000000 */
[----:B------:R-:W-:-:S02]  /*4550*/  FMNMX.FTZ R12, R31, R12, !PT ;  /* 0x0000000c1f0c7209 */ /* 0x000fc40007810000 */
[----:B------:R-:W-:Y:S02]  /*4560*/  FSEL R43, R80, -INF , !P2 ;  /* 0xff800000502b7808 */ /* 0x000fe40005000000 */
[----:B------:R-:W-:Y:S02]  /*4570*/  FMNMX.FTZ R9, R50, R9, !PT ;  /* 0x0000000932097209 */ /* 0x000fe40007810000 */
[----:B------:R-:W-:Y:S02]  /*4580*/  FSEL R26, R26, -INF , !P3 ;  /* 0xff8000001a1a7808 */ /* 0x000fe40005800000 */
[----:B------:R-:W-:Y:S02]  /*4590*/  FMNMX.FTZ R12, R27, R12, !PT ;  /* 0x0000000c1b0c7209 */ /* 0x000fe40007810000 */
[----:B------:R-:W-:Y:S02]  /*45a0*/  ISETP.GE.AND P2, PT, R38, R119, PT ;  /* 0x000000772600720c */ /* 0x000fe40003f46270 */
[----:B------:R-:W-:-:S02]  /*45b0*/  FSEL R38, R8, -INF , !P0 ;  /* 0xff80000008267808 */ /* 0x000fc40004000000 */
[----:B------:R-:W-:Y:S02]  /*45c0*/  FMNMX.FTZ R9, R43, R9, !PT ;  /* 0x000000092b097209 */ /* 0x000fe40007810000 */
[----:B------:R-:W-:Y:S02]  /*45d0*/  FMNMX.FTZ R8, R26, R12, !PT ;  /* 0x0000000c1a087209 */ /* 0x000fe40007810000 */
[----:B------:R-:W-:Y:S02]  /*45e0*/  ISETP.GE.AND P0, PT, R73, R119, PT ;  /* 0x000000774900720c */ /* 0x000fe40003f06270 */
[----:B------:R-:W-:Y:S02]  /*45f0*/  FSEL R37, R37, -INF , !P2 ;  /* 0xff80000025257808 */ /* 0x000fe40005000000 */
[----:B------:R-:W-:Y:S02]  /*4600*/  FMNMX.FTZ R12, R38, R9, !PT ;  /* 0x00000009260c7209 */ /* 0x000fe40007810000 */
[----:B------:R-:W-:Y:S01]  /*4610*/  ISETP.GE.AND P2, PT, R30, R119, PT ;  /* 0x000000771e00720c */ /* 0x000fe20003f46270 */
[----:B------:R-:W1:Y:S01]  /*4620*/  SHFL.BFLY PT, R9, R8, 0x2, 0x1f ;  /* 0x0c401f0008097f89 */ /* 0x000e6200000e0000 */
[----:B------:R-:W-:-:S02]  /*4630*/  FSEL R30, R10, -INF , !P0 ;  /* 0xff8000000a1e7808 */ /* 0x000fc40004000000 */
[----:B------:R-:W-:Y:S02]  /*4640*/  FMNMX.FTZ R12, R37, R12, !PT ;  /* 0x0000000c250c7209 */ /* 0x000fe40007810000 */
[-C--:B------:R-:W-:Y:S02]  /*4650*/  ISETP.GE.AND P0, PT, R29, R119.reuse, PT ;  /* 0x000000771d00720c */ /* 0x080fe40003f06270 */
[----:B------:R-:W-:Y:S02]  /*4660*/  FSEL R29, R11, -INF , !P2 ;  /* 0xff8000000b1d7808 */ /* 0x000fe40005000000 */
[----:B------:R-:W-:Y:S02]  /*4670*/  FMNMX.FTZ R12, R30, R12, !PT ;  /* 0x0000000c1e0c7209 */ /* 0x000fe40007810000 */
[----:B------:R-:W-:Y:S02]  /*4680*/  ISETP.GE.AND P2, PT, R72, R119, PT ;  /* 0x000000774800720c */ /* 0x000fe40003f46270 */
        /* <DEDUP_REMOVED lines=14> */
[----:B------:R-:W-:Y:S02]  /*4770*/  FSEL R21, R21, -INF , !P2 ;  /* 0xff80000015157808 */ /* 0x000fe40005000000 */
[----:B------:R-:W-:Y:S02]  /*4780*/  FMNMX.FTZ R10, R22, R12, !PT ;  /* 0x0000000c160a7209 */ /* 0x000fe40007810000 */
[----:B-1----:R-:W-:Y:S02]  /*4790*/  FMNMX.FTZ R9, R8, R9, !PT ;  /* 0x0000000908097209 */ /* 0x002fe40007810000 */
[----:B------:R-:W-:-:S03]  /*47a0*/  FMNMX.FTZ R10, R21, R10, !PT ;  /* 0x0000000a150a7209 */ /* 0x000fc60007810000 */
[----:B------:R-:W1:Y:S04]  /*47b0*/  SHFL.BFLY PT, R2, R9, 0x1, 0x1f ;  /* 0x0c201f0009027f89 */ /* 0x000e6800000e0000 */
[----:B------:R-:W2:Y:S01]  /*47c0*/  SHFL.BFLY PT, R8, R10, 0x2, 0x1f ;  /* 0x0c401f000a087f89 */ /* 0x000ea200000e0000 */
[----:B-1----:R-:W-:Y:S02]  /*47d0*/  FMNMX.FTZ R2, R9, R2, !PT ;  /* 0x0000000209027209 */ /* 0x002fe40007810000 */
[----:B--2---:R-:W-:-:S03]  /*47e0*/  FMNMX.FTZ R8, R10, R8, !PT ;  /* 0x000000080a087209 */ /* 0x004fc60007810000 */
[C---:B------:R-:W-:Y:S01]  /*47f0*/  FMUL.FTZ R25, R2.reuse, c[0x0][0x23c] ;  /* 0x00008f0002197a20 */ /* 0x040fe20000410000 */
[----:B------:R-:W-:Y:S01]  /*4800*/  FSETP.NEU.FTZ.AND P0, PT, R2, -INF , PT ;  /* 0xff8000000200780b */ /* 0x000fe20003f1d000 */
[----:B------:R-:W1:Y:S03]  /*4810*/  SHFL.BFLY PT, R9, R8, 0x1, 0x1f ;  /* 0x0c201f0008097f89 */ /* 0x000e6600000e0000 */
[----:B------:R-:W-:-:S05]  /*4820*/  FSEL R25, R25, RZ, P0 ;  /* 0x000000ff19197208 */ /* 0x000fca0000000000 */
[--C-:B------:R-:W-:Y:S02]  /*4830*/  FFMA.FTZ R90, R0, c[0x0][0x23c], -R25.reuse ;  /* 0x00008f00005a7a23 */ /* 0x100fe40000010819 */
[--C-:B------:R-:W-:Y:S02]  /*4840*/  FFMA.FTZ R15, R14, c[0x0][0x23c], -R25.reuse ;  /* 0x00008f000e0f7a23 */ /* 0x100fe40000010819 */
[--C-:B------:R-:W-:Y:S02]  /*4850*/  FFMA.FTZ R14, R17, c[0x0][0x23c], -R25.reuse ;  /* 0x00008f00110e7a23 */ /* 0x100fe40000010819 */
[--C-:B------:R-:W-:Y:S01]  /*4860*/  FFMA.FTZ R12, R39, c[0x0][0x23c], -R25.reuse ;  /* 0x00008f00270c7a23 */ /* 0x100fe20000010819 */
[----:B------:R-:W-:Y:S01]  /*4870*/  MUFU.EX2 R90, R90 ;  /* 0x0000005a005a7308 */ /* 0x000fe20000000800 */
[--C-:B------:R-:W-:Y:S02]  /*4880*/  FFMA.FTZ R17, R86, c[0x0][0x23c], -R25.reuse ;  /* 0x00008f0056117a23 */ /* 0x100fe40000010819 */
[----:B------:R-:W-:-:S02]  /*4890*/  FFMA.FTZ R16, R42, c[0x0][0x23c], -R25 ;  /* 0x00008f002a107a23 */ /* 0x000fc40000010819 */
[----:B------:R-:W-:Y:S02]  /*48a0*/  FFMA.FTZ R91, R68, c[0x0][0x23c], -R25 ;  /* 0x00008f00445b7a23 */ /* 0x000fe40000010819 */
[----:B------:R-:W-:Y:S01]  /*48b0*/  IMAD R86, R3, 0x2, R87 ;  /* 0x0000000203567824 */ /* 0x000fe200078e0257 */
[----:B------:R-:W-:Y:S01]  /*48c0*/  MUFU.EX2 R15, R15 ;  /* 0x0000000f000f7308 */ /* 0x000fe20000000800 */
[--C-:B------:R-:W-:Y:S01]  /*48d0*/  FFMA.FTZ R13, R41, c[0x0][0x23c], -R25.reuse ;  /* 0x00008f00290d7a23 */ /* 0x100fe20000010819 */
[----:B-1----:R-:W-:Y:S01]  /*48e0*/  FMNMX.FTZ R0, R8, R9, !PT ;  /* 0x0000000908007209 */ /* 0x002fe20007810000 */
[--C-:B------:R-:W-:Y:S01]  /*48f0*/  FFMA.FTZ R96, R96, c[0x0][0x23c], -R25.reuse ;  /* 0x00008f0060607a23 */ /* 0x100fe20000010819 */
[----:B------:R-:W-:Y:S01]  /*4900*/  LDSM.16.MT88.4 R8, [R87+0x3400] ;  /* 0x003400005708783b */ /* 0x000fe20000004200 */
[--C-:B------:R-:W-:Y:S01]  /*4910*/  FFMA.FTZ R88, R88, c[0x0][0x23c], -R25.reuse ;  /* 0x00008f0058587a23 */ /* 0x100fe20000010819 */
[C---:B------:R-:W-:Y:S01]  /*4920*/  FSETP.NEU.FTZ.AND P0, PT, R0.reuse, -INF , PT ;  /* 0xff8000000000780b */ /* 0x040fe20003f1d000 */
[----:B------:R-:W-:Y:S01]  /*4930*/  FMUL.FTZ R20, R0, c[0x0][0x23c] ;  /* 0x00008f0000147a20 */ /* 0x000fe20000410000 */
[----:B------:R-:W1:Y:S01]  /*4940*/  MUFU.EX2 R91, R91 ;  /* 0x0000005b005b7308 */ /* 0x000e620000000800 */
[----:B------:R-:W-:-:S02]  /*4950*/  FFMA.FTZ R67, R67, c[0x0][0x23c], -R25 ;  /* 0x00008f0043437a23 */ /* 0x000fc40000010819 */
[--C-:B------:R-:W-:Y:S01]  /*4960*/  FFMA.FTZ R64, R64, c[0x0][0x23c], -R25.reuse ;  /* 0x00008f0040407a23 */ /* 0x100fe20000010819 */
[----:B------:R-:W-:Y:S01]  /*4970*/  FSEL R20, R20, RZ, P0 ;  /* 0x000000ff14147208 */ /* 0x000fe20000000000 */
[--C-:B------:R-:W-:Y:S02]  /*4980*/  FFMA.FTZ R120, R120, c[0x0][0x23c], -R25.reuse ;  /* 0x00008f0078787a23 */ /* 0x100fe40000010819 */
[----:B------:R-:W-:Y:S01]  /*4990*/  FFMA.FTZ R54, R54, c[0x0][0x23c], -R25 ;  /* 0x00008f0036367a23 */ /* 0x000fe20000010819 */
[----:B------:R-:W2:Y:S01]  /*49a0*/  MUFU.EX2 R14, R14 ;  /* 0x0000000e000e7308 */ /* 0x000ea20000000800 */
[--C-:B------:R-:W-:Y:S02]  /*49b0*/  FFMA.FTZ R89, R69, c[0x0][0x23c], -R20.reuse ;  /* 0x00008f0045597a23 */ /* 0x100fe40000010814 */
[--C-:B------:R-:W-:Y:S02]  /*49c0*/  FFMA.FTZ R94, R7, c[0x0][0x23c], -R20.reuse ;  /* 0x00008f00075e7a23 */ /* 0x100fe40000010814 */
[----:B------:R-:W-:-:S02]  /*49d0*/  FFMA.FTZ R39, R6, c[0x0][0x23c], -R20 ;  /* 0x00008f0006277a23 */ /* 0x000fc40000010814 */
[--C-:B------:R-:W-:Y:S01]  /*49e0*/  FFMA.FTZ R42, R5, c[0x0][0x23c], -R20.reuse ;  /* 0x00008f00052a7a23 */ /* 0x100fe20000010814 */
[----:B------:R-:W-:Y:S01]  /*49f0*/  MUFU.EX2 R89, R89 ;  /* 0x0000005900597308 */ /* 0x000fe20000000800 */
[----:B------:R-:W3:Y:S01]  /*4a00*/  LDSM.16.MT88.4 R4, [R86+0x3000] ;  /* 0x003000005604783b */ /* 0x000ee20000004200 */
[----:B-1----:R-:W-:Y:S01]  /*4a10*/  F2FP.BF16.PACK_AB R68, R90, R91 ;  /* 0x0000005b5a44723e */ /* 0x002fe200000010ff */
[--C-:B------:R-:W-:Y:S02]  /*4a20*/  FFMA.FTZ R41, R40, c[0x0][0x23c], -R20.reuse ;  /* 0x00008f0028297a23 */ /* 0x100fe40000010814 */
[--C-:B------:R-:W-:Y:S02]  /*4a30*/  FFMA.FTZ R40, R62, c[0x0][0x23c], -R20.reuse ;  /* 0x00008f003e287a23 */ /* 0x100fe40000010814 */
[--C-:B------:R-:W-:Y:S01]  /*4a40*/  FFMA.FTZ R3, R60, c[0x0][0x23c], -R20.reuse ;  /* 0x00008f003c037a23 */ /* 0x100fe20000010814 */
[----:B------:R-:W1:Y:S01]  /*4a50*/  MUFU.EX2 R94, R94 ;  /* 0x0000005e005e7308 */ /* 0x000e620000000800 */
        /* <DEDUP_REMOVED lines=13> */
[--C-:B------:R-:W-:Y:S02]  /*4b30*/  FFMA.FTZ R95, R95, c[0x0][0x23c], -R20.reuse ;  /* 0x00008f005f5f7a23 */ /* 0x100fe40000010814 */
[----:B------:R-:W-:Y:S01]  /*4b40*/  MUFU.EX2 R13, R13 ;  /* 0x0000000d000d7308 */ /* 0x000fe20000000800 */
[--C-:B------:R-:W-:Y:S02]  /*4b50*/  FFMA.FTZ R66, R66, c[0x0][0x23c], -R20.reuse ;  /* 0x00008f0042427a23 */ /* 0x100fe40000010814 */
[--C-:B------:R-:W-:Y:S02]  /*4b60*/  FFMA.FTZ R65, R65, c[0x0][0x23c], -R20.reuse ;  /* 0x00008f0041417a23 */ /* 0x100fe40000010814 */
[----:B------:R-:W-:Y:S02]  /*4b70*/  FFMA.FTZ R63, R63, c[0x0][0x23c], -R20 ;  /* 0x00008f003f3f7a23 */ /* 0x000fe40000010814 */
[--C-:B------:R-:W-:Y:S01]  /*4b80*/  FFMA.FTZ R123, R121, c[0x0][0x23c], -R25.reuse ;  /* 0x00008f00797b7a23 */ /* 0x100fe20000010819 */
[----:B--2---:R-:W-:Y:S01]  /*4b90*/  F2FP.BF16.PACK_AB R71, R42, R39 ;  /* 0x000000272a47723e */ /* 0x004fe200000010ff */
        /* <DEDUP_REMOVED lines=8> */
[----:B------:R-:W-:Y:S02]  /*4c20*/  FFMA.FTZ R92, R92, c[0x0][0x23c], -R20 ;  /* 0x00008f005c5c7a23 */ /* 0x000fe40000010814 */
[----:B------:R-:W-:Y:S01]  /*4c30*/  FADD.FTZ R90, R91, R90 ;  /* 0x0000005a5b5a7221 */ /* 0x000fe20000010000 */
[----:B------:R-:W-:Y:S01]  /*4c40*/  HMMA.16816.F32.BF16 R76, R68, R78, RZ ;  /* 0x0000004e444c723c */ /* 0x000fe200000418ff */
[----:B------:R-:W-:Y:S01]  /*4c50*/  FADD.FTZ R89, R89, R94 ;  /* 0x0000005e59597221 */ /* 0x000fe20000010000 */
[----:B------:R-:W2:Y:S01]  /*4c60*/  MUFU.EX2 R16, R16 ;  /* 0x0000001000107308 */ /* 0x000ea20000000800 */
[----:B------:R-:W-:-:S02]  /*4c70*/  FADD.FTZ R90, R15, R90 ;  /* 0x0000005a0f5a7221 */ /* 0x000fc40000010000 */
[----:B------:R-:W-:Y:S02]  /*4c80*/  FADD.FTZ R89, R39, R89 ;  /* 0x0000005927597221 */ /* 0x000fe40000010000 */
[--C-:B------:R-:W-:Y:S01]  /*4c90*/  FFMA.FTZ R53, R53, c[0x0][0x23c], -R25.reuse ;  /* 0x00008f0035357a23 */ /* 0x100fe20000010819 */
[C---:B---3--:R-:W-:Y:S01]  /*4ca0*/  HMMA.16816.F32.BF16 R72, R68.reuse, R4, RZ ;  /* 0x000000044448723c */ /* 0x048fe200000418ff */
[--C-:B------:R-:W-:Y:S01]  /*4cb0*/  FFMA.FTZ R52, R52, c[0x0][0x23c], -R25.reuse ;  /* 0x00008f0034347a23 */ /* 0x100fe20000010819 */
[----:B------:R-:W3:Y:S01]  /*4cc0*/  MUFU.EX2 R41, R41 ;  /* 0x0000002900297308 */ /* 0x000ee20000000800 */
[----:B------:R-:W-:Y:S02]  /*4cd0*/  FFMA.FTZ R51, R51, c[0x0][0x23c], -R25 ;  /* 0x00008f0033337a23 */ /* 0x000fe40000010819 */
[--C-:B------:R-:W-:Y:S02]  /*4ce0*/  FFMA.FTZ R50, R50, c[0x0][0x23c], -R20.reuse ;  /* 0x00008f0032327a23 */ /* 0x100fe40000010814 */
[----:B-1----:R-:W-:Y:S01]  /*4cf0*/  F2FP.BF16.PACK_AB R4, R12, R13 ;  /* 0x0000000d0c04723e */ /* 0x002fe200000010ff */
[----:B------:R-:W-:Y:S01]  /*4d00*/  HMMA.16816.F32.BF16 R68, R68, R6, RZ ;  /* 0x000000064444723c */ /* 0x000fe200000418ff */
[--C-:B------:R-:W-:Y:S01]  /*4d10*/  FFMA.FTZ R43, R43, c[0x0][0x23c], -R20.reuse ;  /* 0x00008f002b2b7a23 */ /* 0x100fe20000010814 */
[----:B------:R-:W1:Y:S01]  /*4d20*/  MUFU.EX2 R40, R40 ;  /* 0x0000002800287308 */ /* 0x000e620000000800 */
[----:B------:R-:W-:-:S02]  /*4d30*/  FFMA.FTZ R38, R38, c[0x0][0x23c], -R20 ;  /* 0x00008f0026267a23 */ /* 0x000fc40000010814 */
[----:B------:R-:W-:Y:S02]  /*4d40*/  FFMA.FTZ R37, R37, c[0x0][0x23c], -R20 ;  /* 0x00008f0025257a23 */ /* 0x000fe40000010814 */
[----:B--2---:R-:W-:Y:S01]  /*4d50*/  F2FP.BF16.PACK_AB R6, R16, R17 ;  /* 0x000000111006723e */ /* 0x004fe200000010ff */
[----:B------:R-:W-:Y:S02]  /*4d60*/  FADD.FTZ R90, R14, R90 ;  /* 0x0000005a0e5a7221 */ /* 0x000fe40000010000 */
[----:B------:R-:W2:Y:S01]  /*4d70*/  MUFU.EX2 R3, R3 ;  /* 0x0000000300037308 */ /* 0x000ea20000000800 */
[----:B------:R-:W-:Y:S02]  /*4d80*/  FADD.FTZ R89, R42, R89 ;  /* 0x000000592a597221 */ /* 0x000fe40000010000 */
[----:B------:R-:W-:Y:S02]  /*4d90*/  FADD.FTZ R90, R13, R90 ;  /* 0x0000005a0d5a7221 */ /* 0x000fe40000010000 */
[----:B---3--:R-:W-:-:S02]  /*4da0*/  FADD.FTZ R89, R41, R89 ;  /* 0x0000005929597221 */ /* 0x008fc40000010000 */
[----:B------:R-:W-:Y:S01]  /*4db0*/  FFMA.FTZ R36, R36, c[0x0][0x23c], -R25 ;  /* 0x00008f0024247a23 */ /* 0x000fe20000010819 */
[----:B------:R-:W3:Y:S01]  /*4dc0*/  MUFU.EX2 R28, R28 ;  /* 0x0000001c001c7308 */ /* 0x000ee20000000800 */
[----:B-1----:R-:W-:Y:S01]  /*4dd0*/  F2FP.BF16.PACK_AB R5, R40, R41 ;  /* 0x000000292805723e */ /* 0x002fe200000010ff */
[----:B------:R-:W-:Y:S02]  /*4de0*/  FADD.FTZ R41, R12, R90 ;  /* 0x0000005a0c297221 */ /* 0x000fe40000010000 */
[----:B------:R-:W-:Y:S01]  /*4df0*/  FADD.FTZ R40, R40, R89 ;  /* 0x0000005928287221 */ /* 0x000fe20000010000 */
[----:B------:R-:W-:Y:S01]  /*4e00*/  LDSM.16.MT88.4 R12, [R86+0x4400] ;  /* 0x00440000560c783b */ /* 0x000fe20000004200 */
[----:B------:R-:W-:Y:S02]  /*4e10*/  FADD.FTZ R41, R17, R41 ;  /* 0x0000002911297221 */ /* 0x000fe40000010000 */
[----:B------:R-:W-:Y:S01]  /*4e20*/  MUFU.EX2 R62, R62 ;  /* 0x0000003e003e7308 */ /* 0x000fe20000000800 */
[----:B--2---:R-:W-:-:S02]  /*4e30*/  FADD.FTZ R40, R3, R40 ;  /* 0x0000002803287221 */ /* 0x004fc40000010000 */
[----:B------:R-:W-:Y:S02]  /*4e40*/  FADD.FTZ R41, R16, R41 ;  /* 0x0000002910297221 */ /* 0x000fe40000010000 */
[--C-:B------:R-:W-:Y:S02]  /*4e50*/  FFMA.FTZ R35, R35, c[0x0][0x23c], -R25.reuse ;  /* 0x00008f0023237a23 */ /* 0x100fe40000010819 */
[--C-:B------:R-:W-:Y:S01]  /*4e60*/  FFMA.FTZ R34, R34, c[0x0][0x23c], -R25.reuse ;  /* 0x00008f0022227a23 */ /* 0x100fe20000010819 */
[C---:B---3--:R-:W-:Y:S01]  /*4e70*/  F2FP.BF16.PACK_AB R7, R28.reuse, R3 ;  /* 0x000000031c07723e */ /* 0x048fe200000010ff */
[----:B------:R-:W1:Y:S01]  /*4e80*/  MUFU.EX2 R60, R60 ;  /* 0x0000003c003c7308 */ /* 0x000e620000000800 */
[----:B------:R-:W-:Y:S02]  /*4e90*/  FADD.FTZ R40, R28, R40 ;  /* 0x000000281c287221 */ /* 0x000fe40000010000 */
[----:B------:R-:W-:Y:S02]  /*4ea0*/  FFMA.FTZ R33, R33, c[0x0][0x23c], -R25 ;  /* 0x00008f0021217a23 */ /* 0x000fe40000010819 */
        /* <DEDUP_REMOVED lines=8> */
[----:B------:R-:W2:Y:S01]  /*4f30*/  LDSM.16.MT88.4 R8, [R86+0x3400] ;  /* 0x003400005608783b */ /* 0x000ea20000004200 */
[----:B------:R-:W3:Y:S01]  /*4f40*/  MUFU.EX2 R57, R57 ;  /* 0x0000003900397308 */ /* 0x000ee20000000800 */
[--C-:B------:R-:W-:Y:S02]  /*4f50*/  FFMA.FTZ R31, R31, c[0x0][0x23c], -R25.reuse ;  /* 0x00008f001f1f7a23 */ /* 0x100fe40000010819 */
[--C-:B------:R-:W-:Y:S02]  /*4f60*/  FFMA.FTZ R27, R27, c[0x0][0x23c], -R25.reuse ;  /* 0x00008f001b1b7a23 */ /* 0x100fe40000010819 */
[----:B------:R-:W-:-:S02]  /*4f70*/  FFMA.FTZ R25, R26, c[0x0][0x23c], -R25 ;  /* 0x00008f001a197a23 */ /* 0x000fc40000010819 */
[--C-:B------:R-:W-:Y:S01]  /*4f80*/  FFMA.FTZ R23, R23, c[0x0][0x23c], -R20.reuse ;  /* 0x00008f0017177a23 */ /* 0x100fe20000010814 */
[----:B------:R-:W-:Y:S01]  /*4f90*/  MUFU.EX2 R61, R61 ;  /* 0x0000003d003d7308 */ /* 0x000fe20000000800 */
[--C-:B------:R-:W-:Y:S02]  /*4fa0*/  FFMA.FTZ R22, R22, c[0x0][0x23c], -R20.reuse ;  /* 0x00008f0016167a23 */ /* 0x100fe40000010814 */
[----:B------:R-:W-:-:S05]  /*4fb0*/  FFMA.FTZ R122, R21, c[0x0][0x23c], -R20 ;  /* 0x00008f00157a7a23 */ /* 0x000fca0000010814 */
[----:B------:R-:W4:Y:S08]  /*4fc0*/  MUFU.EX2 R59, R59 ;  /* 0x0000003b003b7308 */ /* 0x000f300000000800 */
[----:B------:R-:W-:Y:S08]  /*4fd0*/  MUFU.EX2 R56, R56 ;  /* 0x0000003800387308 */ /* 0x000ff00000000800 */
[----:B------:R-:W5:Y:S01]  /*4fe0*/  MUFU.EX2 R55, R55 ;  /* 0x0000003700377308 */ /* 0x000f620000000800 */
[C---:B--2---:R-:W-:Y:S07]  /*4ff0*/  HMMA.16816.F32.BF16 R72, R4.reuse, R8, R72 ;  /* 0x000000080448723c */ /* 0x044fee0000041848 */
[----:B------:R-:W2:Y:S01]  /*5000*/  MUFU.EX2 R96, R96 ;  /* 0x0000006000607308 */ /* 0x000ea20000000800 */
        /* <DEDUP_REMOVED lines=9> */
[----:B-----5:R-:W-:Y:S01]  /*50a0*/  F2FP.BF16.PACK_AB R7, R55, R56 ;  /* 0x000000383707723e */ /* 0x020fe200000010ff */
[----:B------:R-:W-:Y:S02]  /*50b0*/  FADD.FTZ R62, R60, R62 ;  /* 0x0000003e3c3e7221 */ /* 0x000fe40000010000 */
[----:B------:R-:W-:Y:S02]  /*50c0*/  FADD.FTZ R61, R59, R61 ;  /* 0x0000003d3b3d7221 */ /* 0x000fe40000010000 */
[----:B------:R-:W-:Y:S01]  /*50d0*/  MUFU.EX2 R64, R64 ;  /* 0x0000004000407308 */ /* 0x000fe20000000800 */
[----:B------:R-:W-:Y:S02]  /*50e0*/  FADD.FTZ R62, R58, R62 ;  /* 0x0000003e3a3e7221 */ /* 0x000fe40000010000 */
[----:B------:R-:W-:-:S02]  /*50f0*/  FADD.FTZ R61, R56, R61 ;  /* 0x0000003d383d7221 */ /* 0x000fc40000010000 */
[----:B------:R-:W-:Y:S02]  /*5100*/  FADD.FTZ R57, R57, R62 ;  /* 0x0000003e39397221 */ /* 0x000fe40000010000 */
[----:B------:R-:W-:Y:S01]  /*5110*/  FADD.FTZ R55, R55, R61 ;  /* 0x0000003d37377221 */ /* 0x000fe20000010000 */
[----:B------:R-:W1:Y:S01]  /*5120*/  MUFU.EX2 R95, R95 ;  /* 0x0000005f005f7308 */ /* 0x000e620000000800 */
[----:B--2---:R-:W-:-:S04]  /*5130*/  FADD.FTZ R57, R96, R57 ;  /* 0x0000003960397221 */ /* 0x004fc80000010000 */
[----:B------:R-:W-:-:S03]  /*5140*/  FADD.FTZ R57, R88, R57 ;  /* 0x0000003958397221 */ /* 0x000fc60000010000 */
[----:B------:R-:W2:Y:S01]  /*5150*/  MUFU.EX2 R66, R66 ;  /* 0x0000004200427308 */ /* 0x000ea20000000800 */
[C---:B------:R-:W-:Y:S07]  /*5160*/  HMMA.16816.F32.BF16 R80, R4.reuse, R8, R80 ;  /* 0x000000080450723c */ /* 0x040fee0000041850 */
[----:B------:R-:W-:Y:S01]  /*5170*/  MUFU.EX2 R65, R65 ;  /* 0x0000004100417308 */ /* 0x000fe20000000800 */
[----:B-1----:R-:W-:Y:S01]  /*5180*/  FADD.FTZ R55, R95, R55 ;  /* 0x000000375f377221 */ /* 0x002fe20000010000 */
[----:B------:R-:W-:Y:S01]  /*5190*/  HMMA.16816.F32.BF16 R76, R4, R10, R76 ;  /* 0x0000000a044c723c */ /* 0x000fe2000004184c */
[----:B------:R-:W1:Y:S05]  /*51a0*/  LDSM.16.MT88.4 R8, [R86+0x3800] ;  /* 0x003800005608783b */ /* 0x000e6a0000004200 */
[----:B------:R-:W3:Y:S01]  /*51b0*/  MUFU.EX2 R63, R63 ;  /* 0x0000003f003f7308 */ /* 0x000ee20000000800 */
[----:B--2---:R-:W-:-:S07]  /*51c0*/  FADD.FTZ R55, R66, R55 ;  /* 0x0000003742377221 */ /* 0x004fce0000010000 */
[----:B------:R-:W-:Y:S08]  /*51d0*/  MUFU.EX2 R123, R123 ;  /* 0x0000007b007b7308 */ /* 0x000ff00000000800 */
[----:B------:R-:W2:Y:S08]  /*51e0*/  MUFU.EX2 R120, R120 ;  /* 0x0000007800787308 */ /* 0x000eb00000000800 */
[----:B------:R-:W-:Y:S08]  /*51f0*/  MUFU.EX2 R121, R121 ;  /* 0x0000007900797308 */ /* 0x000ff00000000800 */
[----:B------:R-:W4:Y:S01]  /*5200*/  MUFU.EX2 R99, R99 ;  /* 0x0000006300637308 */ /* 0x000f220000000800 */
[C---:B-1----:R-:W-:Y:S07]  /*5210*/  HMMA.16816.F32.BF16 R72, R4.reuse, R8, R72 ;  /* 0x000000080448723c */ /* 0x042fee0000041848 */
[----:B------:R-:W-:Y:S01]  /*5220*/  MUFU.EX2 R98, R98 ;  /* 0x0000006200627308 */ /* 0x000fe20000000800 */
[----:B------:R-:W-:Y:S01]  /*5230*/  HMMA.16816.F32.BF16 R68, R4, R10, R68 ;  /* 0x0000000a0444723c */ /* 0x000fe20000041844 */
[----:B------:R-:W1:Y:S06]  /*5240*/  LDSM.16.MT88.4 R8, [R87+0x3c00] ;  /* 0x003c00005708783b */ /* 0x000e6c0000004200 */
[----:B------:R-:W5:Y:S01]  /*5250*/  MUFU.EX2 R97, R97 ;  /* 0x0000006100617308 */ /* 0x000f620000000800 */
[----:B------:R-:W-:-:S02]  /*5260*/  F2FP.BF16.PACK_AB R4, R88, R96 ;  /* 0x000000605804723e */ /* 0x000fc400000010ff */
[----:B------:R-:W-:-:S05]  /*5270*/  F2FP.BF16.PACK_AB R6, R64, R67 ;  /* 0x000000434006723e */ /* 0x000fca00000010ff */
[----:B------:R-:W-:Y:S01]  /*5280*/  MUFU.EX2 R93, R93 ;  /* 0x0000005d005d7308 */ /* 0x000fe20000000800 */
[----:B------:R-:W-:Y:S01]  /*5290*/  F2FP.BF16.PACK_AB R5, R66, R95 ;  /* 0x0000005f4205723e */ /* 0x000fe200000010ff */
[----:B------:R-:W-:Y:S01]  /*52a0*/  FADD.FTZ R67, R67, R57 ;  /* 0x0000003943437221 */ /* 0x000fe20000010000 */
[----:B---3--:R-:W-:Y:S01]  /*52b0*/  F2FP.BF16.PACK_AB R7, R63, R65 ;  /* 0x000000413f07723e */ /* 0x008fe200000010ff */
[----:B------:R-:W-:Y:S02]  /*52c0*/  FADD.FTZ R65, R65, R55 ;  /* 0x0000003741417221 */ /* 0x000fe40000010000 */
[----:B------:R-:W-:Y:S02]  /*52d0*/  FADD.FTZ R67, R64, R67 ;  /* 0x0000004340437221 */ /* 0x000fe40000010000 */
[----:B------:R-:W3:Y:S01]  /*52e0*/  MUFU.EX2 R92, R92 ;  /* 0x0000005c005c7308 */ /* 0x000ee20000000800 */
[----:B------:R-:W-:-:S07]  /*52f0*/  FADD.FTZ R65, R63, R65 ;  /* 0x000000413f417221 */ /* 0x000fce0000010000 */
[----:B------:R-:W2:Y:S08]  /*5300*/  MUFU.EX2 R54, R54 ;  /* 0x0000003600367308 */ /* 0x000eb00000000800 */
[----:B------:R-:W2:Y:S01]  /*5310*/  MUFU.EX2 R53, R53 ;  /* 0x0000003500357308 */ /* 0x000ea20000000800 */
[C---:B-1----:R-:W-:Y:S07]  /*5320*/  HMMA.16816.F32.BF16 R80, R4.reuse, R8, R80 ;  /* 0x000000080450723c */ /* 0x042fee0000041850 */
[----:B------:R-:W-:Y:S01]  /*5330*/  MUFU.EX2 R52, R52 ;  /* 0x0000003400347308 */ /* 0x000fe20000000800 */
[C---:B------:R-:W-:Y:S01]  /*5340*/  HMMA.16816.F32.BF16 R76, R4.reuse, R10, R76 ;  /* 0x0000000a044c723c */ /* 0x040fe2000004184c */
[----:B------:R-:W1:Y:S06]  /*5350*/  LDSM.16.MT88.4 R8, [R86+0x3c00] ;  /* 0x003c00005608783b */ /* 0x000e6c0000004200 */
[----:B------:R-:W1:Y:S08]  /*5360*/  MUFU.EX2 R51, R51 ;  /* 0x0000003300337308 */ /* 0x000e700000000800 */
[----:B------:R-:W-:Y:S08]  /*5370*/  MUFU.EX2 R50, R50 ;  /* 0x0000003200327308 */ /* 0x000ff00000000800 */
[----:B------:R-:W1:Y:S08]  /*5380*/  MUFU.EX2 R43, R43 ;  /* 0x0000002b002b7308 */ /* 0x000e700000000800 */
[----:B------:R-:W-:Y:S08]  /*5390*/  MUFU.EX2 R38, R38 ;  /* 0x0000002600267308 */ /* 0x000ff00000000800 */
[----:B------:R-:W2:Y:S01]  /*53a0*/  MUFU.EX2 R37, R37 ;  /* 0x0000002500257308 */ /* 0x000ea20000000800 */
[C---:B-1----:R-:W-:Y:S07]  /*53b0*/  HMMA.16816.F32.BF16 R72, R4.reuse, R8, R72 ;  /* 0x000000080448723c */ /* 0x042fee0000041848 */
[----:B------:R1:W-:Y:S01]  /*53c0*/  MUFU.EX2 R3, R18 ;  /* 0x0000001200037308 */ /* 0x0003e20000000800 */
[----:B------:R-:W-:Y:S01]  /*53d0*/  HMMA.16816.F32.BF16 R68, R4, R10, R68 ;  /* 0x0000000a0444723c */ /* 0x000fe20000041844 */
[----:B------:R-:W3:Y:S06]  /*53e0*/  LDSM.16.MT88.4 R8, [R87+0x4000] ;  /* 0x004000005708783b */ /* 0x000eec0000004200 */
[----:B------:R-:W3:Y:S01]  /*53f0*/  MUFU.EX2 R36, R36 ;  /* 0x0000002400247308 */ /* 0x000ee20000000800 */
[----:B--2---:R-:W-:Y:S01]  /*5400*/  F2FP.BF16.PACK_AB R4, R120, R123 ;  /* 0x0000007b7804723e */ /* 0x004fe200000010ff */
[----:B------:R-:W-:Y:S01]  /*5410*/  FADD.FTZ R123, R123, R67 ;  /* 0x000000437b7b7221 */ /* 0x000fe20000010000 */
[----:B----4-:R-:W-:-:S05]  /*5420*/  F2FP.BF16.PACK_AB R6, R99, R121 ;  /* 0x000000796306723e */ /* 0x010fca00000010ff */
[----:B------:R-:W2:Y:S01]  /*5430*/  MUFU.EX2 R35, R35 ;  /* 0x0000002300237308 */ /* 0x000ea20000000800 */
[C---:B-----5:R-:W-:Y:S01]  /*5440*/  F2FP.BF16.PACK_AB R5, R97.reuse, R98 ;  /* 0x000000626105723e */ /* 0x060fe200000010ff */
[----:B-1----:R-:W-:Y:S01]  /*5450*/  LDSM.16.MT88.4 R16, [R86+0x4800] ;  /* 0x004800005610783b */ /* 0x002fe20000004200 */
[----:B---3--:R-:W-:Y:S01]  /*5460*/  F2FP.BF16.PACK_AB R7, R92, R93 ;  /* 0x0000005d5c07723e */ /* 0x008fe200000010ff */
        /* <DEDUP_REMOVED lines=8> */
[----:B------:R-:W-:Y:S02]  /*54f0*/  FADD.FTZ R93, R92, R93 ;  /* 0x0000005d5c5d7221 */ /* 0x000fe40000010000 */
[----:B------:R-:W-:-:S05]  /*5500*/  FADD.FTZ R121, R54, R121 ;  /* 0x0000007936797221 */ /* 0x000fca0000010000 */
[----:B------:R-:W-:Y:S01]  /*5510*/  MUFU.EX2 R30, R30 ;  /* 0x0000001e001e7308 */ /* 0x000fe20000000800 */
[C---:B------:R-:W-:Y:S07]  /*5520*/  HMMA.16816.F32.BF16 R80, R4.reuse, R8, R80 ;  /* 0x000000080450723c */ /* 0x040fee0000041850 */
[----:B------:R-:W3:Y:S01]  /*5530*/  MUFU.EX2 R29, R29 ;  /* 0x0000001d001d7308 */ /* 0x000ee20000000800 */
[C---:B------:R-:W-:Y:S01]  /*5540*/  HMMA.16816.F32.BF16 R76, R4.reuse, R10, R76 ;  /* 0x0000000a044c723c */ /* 0x040fe2000004184c */
[----:B------:R-:W4:Y:S06]  /*5550*/  LDSM.16.MT88.4 R8, [R86+0x4000] ;  /* 0x004000005608783b */ /* 0x000f2c0000004200 */
[----:B------:R-:W5:Y:S08]  /*5560*/  MUFU.EX2 R39, R39 ;  /* 0x0000002700277308 */ /* 0x000f700000000800 */
[----:B------:R-:W1:Y:S08]  /*5570*/  MUFU.EX2 R32, R32 ;  /* 0x0000002000207308 */ /* 0x000e700000000800 */
[----:B------:R-:W1:Y:S08]  /*5580*/  MUFU.EX2 R31, R31 ;  /* 0x0000001f001f7308 */ /* 0x000e700000000800 */
[----:B------:R-:W-:Y:S08]  /*5590*/  MUFU.EX2 R27, R27 ;  /* 0x0000001b001b7308 */ /* 0x000ff00000000800 */
[----:B------:R-:W-:Y:S01]  /*55a0*/  MUFU.EX2 R23, R23 ;  /* 0x0000001700177308 */ /* 0x000fe20000000800 */
[C---:B----4-:R-:W-:Y:S07]  /*55b0*/  HMMA.16816.F32.BF16 R72, R4.reuse, R8, R72 ;  /* 0x000000080448723c */ /* 0x050fee0000041848 */
[----:B------:R-:W-:Y:S01]  /*55c0*/  MUFU.EX2 R22, R22 ;  /* 0x0000001600167308 */ /* 0x000fe20000000800 */
[----:B------:R-:W-:Y:S01]  /*55d0*/  HMMA.16816.F32.BF16 R68, R4, R10, R68 ;  /* 0x0000000a0444723c */ /* 0x000fe20000041844 */
[----:B------:R-:W4:Y:S06]  /*55e0*/  LDSM.16.MT88.4 R8, [R87+0x4400] ;  /* 0x004400005708783b */ /* 0x000f2c0000004200 */
[----:B------:R-:W-:Y:S01]  /*55f0*/  MUFU.EX2 R122, R122 ;  /* 0x0000007a007a7308 */ /* 0x000fe20000000800 */
[C---:B------:R-:W-:Y:S01]  /*5600*/  F2FP.BF16.PACK_AB R4, R53.reuse, R54 ;  /* 0x000000363504723e */ /* 0x040fe200000010ff */
[----:B------:R-:W-:Y:S01]  /*5610*/  FADD.FTZ R53, R53, R121 ;  /* 0x0000007935357221 */ /* 0x000fe20000010000 */
[----:B------:R-:W-:-:S02]  /*5620*/  F2FP.BF16.PACK_AB R6, R51, R52 ;  /* 0x000000343306723e */ /* 0x000fc400000010ff */
[----:B------:R-:W-:Y:S01]  /*5630*/  F2FP.BF16.PACK_AB R5, R43, R50 ;  /* 0x000000322b05723e */ /* 0x000fe200000010ff */
[----:B------:R-:W-:Y:S01]  /*5640*/  FADD.FTZ R50, R50, R93 ;  /* 0x0000005d32327221 */ /* 0x000fe20000010000 */
[----:B------:R-:W-:Y:S01]  /*5650*/  F2FP.BF16.PACK_AB R7, R37, R38 ;  /* 0x000000262507723e */ /* 0x000fe200000010ff */
[----:B------:R-:W-:Y:S01]  /*5660*/  FADD.FTZ R53, R52, R53 ;  /* 0x0000003534357221 */ /* 0x000fe20000010000 */
[----:B------:R-:W-:Y:S01]  /*5670*/  LEA R121, P0, R115, c[0x0][0x168], 0x1 ;  /* 0x00005a0073797a11 */ /* 0x000fe200078008ff */
[----:B------:R-:W-:Y:S02]  /*5680*/  FADD.FTZ R50, R43, R50 ;  /* 0x000000322b327221 */ /* 0x000fe40000010000 */
[----:B------:R-:W-:Y:S01]  /*5690*/  FADD.FTZ R51, R51, R53 ;  /* 0x0000003533337221 */ /* 0x000fe20000010000 */
[----:B------:R-:W-:Y:S01]  /*56a0*/  LEA.HI.X R120, R115, c[0x0][0x16c], R85, 0x1, P0 ;  /* 0x00005b0073787a11 */ /* 0x000fe200000f0c55 */
[----:B------:R-:W-:Y:S01]  /*56b0*/  HMMA.16816.F32.BF16 R72, R4, R12, R72 ;  /* 0x0000000c0448723c */ /* 0x000fe20000041848 */
[----:B------:R-:W-:-:S02]  /*56c0*/  FADD.FTZ R38, R38, R50 ;  /* 0x0000003226267221 */ /* 0x000fc40000010000 */
[----:B------:R-:W-:Y:S02]  /*56d0*/  FADD.FTZ R51, R36, R51 ;  /* 0x0000003324337221 */ /* 0x000fe40000010000 */
[----:B------:R-:W-:Y:S02]  /*56e0*/  FADD.FTZ R38, R37, R38 ;  /* 0x0000002625267221 */ /* 0x000fe40000010000 */
[----:B------:R-:W-:Y:S01]  /*56f0*/  FFMA.FTZ R12, R24, c[0x0][0x23c], -R20 ;  /* 0x00008f00180c7a23 */ /* 0x000fe20000010814 */
[C---:B------:R-:W-:Y:S01]  /*5700*/  HMMA.16816.F32.BF16 R68, R4.reuse, R14, R68 ;  /* 0x0000000e0444723c */ /* 0x040fe20000041844 */
[----:B------:R-:W-:Y:S08]  /*5710*/  MUFU.EX2 R24, R25 ;  /* 0x0000001900187308 */ /* 0x000ff00000000800 */
[----:B------:R1:W1:Y:S01]  /*5720*/  MUFU.EX2 R25, R12 ;  /* 0x0000000c00197308 */ /* 0x0002620000000800 */
[C---:B----4-:R-:W-:Y:S08]  /*5730*/  HMMA.16816.F32.BF16 R80, R4.reuse, R8, R80 ;  /* 0x000000080450723c */ /* 0x050ff00000041850 */
[----:B------:R-:W-:Y:S01]  /*5740*/  HMMA.16816.F32.BF16 R76, R4, R10, R76 ;  /* 0x0000000a044c723c */ /* 0x000fe2000004184c */
[----:B------:R-:W4:Y:S04]  /*5750*/  LDSM.16.MT88.4 R8, [R87+0x4800] ;  /* 0x004800005708783b */ /* 0x000f280000004200 */
[----:B-1----:R-:W1:Y:S02]  /*5760*/  LDSM.16.MT88.4 R12, [R87+0x4c00] ;  /* 0x004c0000570c783b */ /* 0x002e640000004200 */
[C---:B--2---:R-:W-:Y:S01]  /*5770*/  F2FP.BF16.PACK_AB R4, R35.reuse, R36 ;  /* 0x000000242304723e */ /* 0x044fe200000010ff */
[----:B------:R-:W-:Y:S01]  /*5780*/  FADD.FTZ R35, R35, R51 ;  /* 0x0000003323237221 */ /* 0x000fe20000010000 */
[----:B------:R-:W-:-:S02]  /*5790*/  F2FP.BF16.PACK_AB R6, R33, R34 ;  /* 0x000000222106723e */ /* 0x000fc400000010ff */
[----:B---3--:R-:W-:Y:S01]  /*57a0*/  F2FP.BF16.PACK_AB R5, R29, R30 ;  /* 0x0000001e1d05723e */ /* 0x008fe200000010ff */
[----:B------:R-:W-:Y:S01]  /*57b0*/  FADD.FTZ R30, R30, R38 ;  /* 0x000000261e1e7221 */ /* 0x000fe20000010000 */
[----:B-----5:R-:W-:Y:S01]  /*57c0*/  F2FP.BF16.PACK_AB R7, R3, R39 ;  /* 0x000000270307723e */ /* 0x020fe200000010ff */
[----:B------:R-:W-:Y:S02]  /*57d0*/  FADD.FTZ R35, R34, R35 ;  /* 0x0000002322237221 */ /* 0x000fe40000010000 */
[----:B------:R-:W-:Y:S02]  /*57e0*/  FADD.FTZ R30, R29, R30 ;  /* 0x0000001e1d1e7221 */ /* 0x000fe40000010000 */
[----:B------:R-:W-:Y:S02]  /*57f0*/  FADD.FTZ R33, R33, R35 ;  /* 0x0000002321217221 */ /* 0x000fe40000010000 */
        /* <DEDUP_REMOVED lines=9> */
[----:B------:R-:W-:Y:S02]  /*5890*/  FADD.FTZ R123, R24, R33 ;  /* 0x00000021187b7221 */ /* 0x000fe40000010000 */
[----:B------:R-:W-:Y:S01]  /*58a0*/  FADD.FTZ R39, R22, R39 ;  /* 0x0000002716277221 */ /* 0x000fe20000010000 */
[C---:B----4-:R-:W-:Y:S08]  /*58b0*/  HMMA.16816.F32.BF16 R80, R4.reuse, R8, R80 ;  /* 0x000000080450723c */ /* 0x050ff00000041850 */
[----:B------:R-:W-:Y:S01]  /*58c0*/  HMMA.16816.F32.BF16 R76, R4, R10, R76 ;  /* 0x0000000a044c723c */ /* 0x000fe2000004184c */
[----:B------:R-:W2:Y:S06]  /*58d0*/  LDSM.16.MT88.4 R8, [R86+0x4c00] ;  /* 0x004c00005608783b */ /* 0x000eac0000004200 */
[----:B------:R-:W-:-:S02]  /*58e0*/  F2FP.BF16.PACK_AB R4, R31, R32 ;  /* 0x000000201f04723e */ /* 0x000fc400000010ff */
[----:B------:R-:W-:Y:S02]  /*58f0*/  F2FP.BF16.PACK_AB R6, R24, R27 ;  /* 0x0000001b1806723e */ /* 0x000fe400000010ff */
[----:B------:R-:W-:Y:S02]  /*5900*/  F2FP.BF16.PACK_AB R5, R23, R25 ;  /* 0x000000191705723e */ /* 0x000fe400000010ff */
[C---:B------:R-:W-:Y:S01]  /*5910*/  F2FP.BF16.PACK_AB R7, R122.reuse, R22 ;  /* 0x000000167a07723e */ /* 0x040fe200000010ff */
[----:B------:R-:W-:-:S06]  /*5920*/  FADD.FTZ R122, R122, R39 ;  /* 0x000000277a7a7221 */ /* 0x000fcc0000010000 */
[C---:B-1----:R-:W-:Y:S08]  /*5930*/  HMMA.16816.F32.BF16 R80, R4.reuse, R12, R80 ;  /* 0x0000000c0450723c */ /* 0x042ff00000041850 */
[C---:B------:R-:W-:Y:S08]  /*5940*/  HMMA.16816.F32.BF16 R76, R4.reuse, R14, R76 ;  /* 0x0000000e044c723c */ /* 0x040ff0000004184c */
        /* <DEDUP_REMOVED lines=66> */
.L_x_3605:
[----:B------:R-:W-:-:S04]  /*5d70*/  LEA R5, -R45, RZ, 0x7 ;  /* 0x000000ff2d057211 */ /* 0x000fc800078e39ff */
[----:B------:R-:W-:Y:S02]  /*5d80*/  SHF.R.S32.HI R4, RZ, 0x1f, R5 ;  /* 0x0000001fff047819 */ /* 0x000fe40000011405 */
.L_x_3606:
[----:B------:R-:W-:Y:S02]  /*5d90*/  ISETP.GE.AND P0, PT, R112, c[0x0][0x220], PT ;  /* 0x0000880070007a0c */ /* 0x000fe40003f06270 */
[----:B------:R-:W-:-:S04]  /*5da0*/  LEA R124, P4, R5, R124, 0x1 ;  /* 0x0000007c057c7211 */ /* 0x000fc800078808ff */
[----:B------:R-:W-:-:S07]  /*5db0*/  LEA.HI.X R125, R5, R125, R4, 0x1, P4 ;  /* 0x0000007d057d7211 */ /* 0x000fce00020f0c04 */
[----:B------:R-:W-:Y:S01]  /*5dc0*/  @!P0 IMAD.MOV.U32 R48, RZ, RZ, R46 ;  /* 0x000000ffff308224 */ /* 0x000fe200078e002e */
[-C--:B------:R-:W-:Y:S01]  /*5dd0*/  @!P0 IADD3 R6, P2, P1, R5, R46.reuse, R114 ;  /* 0x0000002e05068210 */ /* 0x080fe2000795e072 */
[----:B------:R-:W-:Y:S01]  /*5de0*/  @!P0 IMAD.MOV.U32 R3, RZ, RZ, c[0x0][0x1a4] ;  /* 0x00006900ff038624 */ /* 0x000fe200078e00ff */
[C---:B------:R-:W-:Y:S01]  /*5df0*/  @!P0 LEA R7, P3, R45.reuse, R46, 0x6 ;  /* 0x0000002e2d078211 */ /* 0x040fe200078630ff */
[C---:B------:R-:W-:Y:S01]  /*5e00*/  @!P0 IMAD.WIDE.U32 R10, R45.reuse, 0x60, R48 ;  /* 0x000000602d0a8825 */ /* 0x040fe200078e0030 */
[-C--:B------:R-:W-:Y:S01]  /*5e10*/  @!P0 IADD3.X R48, R4, R49.reuse, R111, P2, P1 ;  /* 0x0000003104308210 */ /* 0x080fe200017e246f */
[----:B------:R-:W-:Y:S01]  /*5e20*/  @P0 STS [R109+0x3000], RZ ;  /* 0x003000ff6d000388 */ /* 0x000fe20000000800 */
[----:B------:R-:W-:Y:S01]  /*5e30*/  @!P0 LEA.HI.X R3, R45, R49, R3, 0x6, P3 ;  /* 0x000000312d038211 */ /* 0x000fe200018f3403 */
[----:B------:R-:W-:Y:S01]  /*5e40*/  @!P0 IMAD.MOV.U32 R8, RZ, RZ, c[0x0][0x1a4] ;  /* 0x00006900ff088624 */ /* 0x000fe200078e00ff */
[C---:B------:R-:W-:Y:S01]  /*5e50*/  @!P0 IADD3 R7, P2, R5.reuse, R7, RZ ;  /* 0x0000000705078210 */ /* 0x040fe20007f5e0ff */
[----:B------:R-:W-:Y:S01]  /*5e60*/  @P0 STS [R109+0x3004], RZ ;  /* 0x003004ff6d000388 */ /* 0x000fe20000000800 */
[----:B------:R-:W-:Y:S01]  /*5e70*/  @!P0 LEA R12, P3, R6, c[0x0][0x170], 0x1 ;  /* 0x00005c00060c8a11 */ /* 0x000fe200078608ff */
[----:B------:R-:W-:Y:S01]  /*5e80*/  @!P0 IMAD R8, R8, 0x60, RZ ;  /* 0x0000006008088824 */ /* 0x000fe200078e02ff */
[----:B------:R-:W-:Y:S01]  /*5e90*/  @!P0 IADD3 R9, P1, R5, R10, RZ ;  /* 0x0000000a05098210 */ /* 0x000fe20007f3e0ff */
[----:B------:R-:W-:Y:S01]  /*5ea0*/  @!P0 IMAD.X R3, R4, 0x1, R3, P2 ;  /* 0x0000000104038824 */ /* 0x000fe200010e0603 */
[----:B------:R-:W-:Y:S01]  /*5eb0*/  @!P0 LEA.HI.X R13, R6, c[0x0][0x174], R48, 0x1, P3 ;  /* 0x00005d00060d8a11 */ /* 0x000fe200018f0c30 */
[----:B------:R-:W-:Y:S01]  /*5ec0*/  @!P0 IMAD.MOV.U32 R10, RZ, RZ, R124 ;  /* 0x000000ffff0a8224 */ /* 0x000fe200078e007c */
[----:B------:R-:W-:Y:S01]  /*5ed0*/  @!P0 IADD3.X R8, R4, R11, R8, P1, !PT ;  /* 0x0000000b04088210 */ /* 0x000fe20000ffe408 */
[----:B------:R-:W-:Y:S01]  /*5ee0*/  @!P0 IMAD.MOV.U32 R11, RZ, RZ, R125 ;  /* 0x000000ffff0b8224 */ /* 0x000fe200078e007d */
[----:B------:R-:W-:Y:S01]  /*5ef0*/  @!P0 LEA R6, P2, R7, c[0x0][0x170], 0x1 ;  /* 0x00005c0007068a11 */ /* 0x000fe200078408ff */
[----:B------:R-:W-:Y:S01]  /*5f00*/  @P0 STS.64 [R109+0x3008], RZ ;  /* 0x003008ff6d000388 */ /* 0x000fe20000000a00 */
[----:B------:R-:W-:-:S02]  /*5f10*/  @!P0 LEA R4, P1, R9, c[0x0][0x170], 0x1 ;  /* 0x00005c0009048a11 */ /* 0x000fc400078208ff */
[----:B------:R-:W-:Y:S01]  /*5f20*/  @!P0 LEA.HI.X R7, R7, c[0x0][0x174], R3, 0x1, P2 ;  /* 0x00005d0007078a11 */ /* 0x000fe200010f0c03 */
[----:B------:R-:W-:Y:S01]  /*5f30*/  @!PT LDS RZ, [RZ] ;  /* 0x00000000fffff984 */ /* 0x000fe20000000800 */
[----:B------:R-:W-:Y:S01]  /*5f40*/  @!PT LDS RZ, [RZ] ;  /* 0x00000000fffff984 */ /* 0x000fe20000000800 */
[----:B------:R-:W-:Y:S01]  /*5f50*/  @!PT LDS RZ, [RZ] ;  /* 0x00000000fffff984 */ /* 0x000fe20000000800 */
[----:B------:R1:W-:Y:S01]  /*5f60*/  @!P0 LDGSTS.E.BYPASS.LTC128B.128 [R109+0x3000], [R10.64] ;  /* 0x030000000a6d8fae */ /* 0x0003e2000b901d46 */
[----:B------:R-:W-:Y:S02]  /*5f70*/  @!P0 LEA.HI.X R5, R9, c[0x0][0x174], R8, 0x1, P1 ;  /* 0x00005d0009058a11 */ /* 0x000fe400008f0c08 */
        /* <DEDUP_REMOVED lines=19> */
[----:B------:R-:W5:Y:S04]  /*60b0*/  LDSM.16.M88.4 R32, [R101+0x1800] ;  /* 0x001800006520783b */ /* 0x000f680000000200 */
[----:B------:R-:W5:Y:S04]  /*60c0*/  LDSM.16.M88.4 R40, [R101+0x1400] ;  /* 0x001400006528783b */ /* 0x000f680000000200 */
[----:B------:R-:W-:Y:S04]  /*60d0*/  LDSM.16.M88.4 R64, [R102] ;  /* 0x000000006640783b */ /* 0x000fe80000000200 */
[----:B---3--:R-:W3:Y:S04]  /*60e0*/  LDSM.16.M88.4 R4, [R100] ;  /* 0x000000006404783b */ /* 0x008ee80000000200 */
[----:B------:R-:W3:Y:S04]  /*60f0*/  LDSM.16.M88.4 R92, [R100+0xc00] ;  /* 0x000c0000645c783b */ /* 0x000ee80000000200 */
[----:B--2---:R-:W2:Y:S04]  /*6100*/  LDSM.16.M88.4 R12, [R100+0x800] ;  /* 0x00080000640c783b */ /* 0x004ea80000000200 */
[----:B------:R-:W2:Y:S04]  /*6110*/  LDSM.16.M88.4 R20, [R100+0x400] ;  /* 0x000400006414783b */ /* 0x000ea80000000200 */
[----:B-1----:R-:W1:Y:S01]  /*6120*/  LDSM.16.M88.4 R8, [R101+0x2400] ;  /* 0x002400006508783b */ /* 0x002e620000000200 */
        /* <DEDUP_REMOVED lines=9> */
[C---:B------:R-:W-:Y:S08]  /*61c0*/  HMMA.16816.F32.BF16 R36, R88.reuse, R32, RZ ;  /* 0x000000205824723c */ /* 0x040ff000000418ff */
[C---:B------:R-:W-:Y:S08]  /*61d0*/  HMMA.16816.F32.BF16 R44, R88.reuse, R40, RZ ;  /* 0x00000028582c723c */ /* 0x040ff000000418ff */
[C---:B------:R-:W-:Y:S08]  /*61e0*/  HMMA.16816.F32.BF16 R32, R88.reuse, R34, RZ ;  /* 0x000000225820723c */ /* 0x040ff000000418ff */
[----:B------:R-:W-:Y:S08]  /*61f0*/  HMMA.16816.F32.BF16 R40, R88, R42, RZ ;  /* 0x0000002a5828723c */ /* 0x000ff000000418ff */
[C---:B---3--:R-:W-:Y:S08]  /*6200*/  HMMA.16816.F32.BF16 R52, R64.reuse, R4, R52 ;  /* 0x000000044034723c */ /* 0x048ff00000041834 */
[C---:B------:R-:W-:Y:S01]  /*6210*/  HMMA.16816.F32.BF16 R48, R64.reuse, R6, R48 ;  /* 0x000000064030723c */ /* 0x040fe20000041830 */
[----:B------:R-:W3:Y:S07]  /*6220*/  LDSM.16.M88.4 R4, [R100+0x1400] ;  /* 0x001400006404783b */ /* 0x000eee0000000200 */
[C---:B------:R-:W-:Y:S08]  /*6230*/  HMMA.16816.F32.BF16 R28, R64.reuse, R92, R28 ;  /* 0x0000005c401c723c */ /* 0x040ff0000004181c */
[----:B------:R-:W-:Y:S01]  /*6240*/  HMMA.16816.F32.BF16 R24, R64, R94, R24 ;  /* 0x0000005e4018723c */ /* 0x000fe20000041818 */
[----:B------:R-:W5:Y:S01]  /*6250*/  LDSM.16.M88.4 R92, [R101+0x2c00] ;  /* 0x002c0000655c783b */ /* 0x000f620000000200 */
[----:B------:R-:W-:-:S02]  /*6260*/  FMUL.FTZ R54, R54, c[0x0][0x2ec] ;  /* 0x0000bb0036367a20 */ /* 0x000fc40000410000 */
[----:B------:R-:W-:Y:S02]  /*6270*/  FMUL.FTZ R3, R52, c[0x0][0x2ec] ;  /* 0x0000bb0034037a20 */ /* 0x000fe40000410000 */
[----:B------:R-:W-:Y:S02]  /*6280*/  FMUL.FTZ R52, R53, c[0x0][0x2ec] ;  /* 0x0000bb0035347a20 */ /* 0x000fe40000410000 */
[----:B--2---:R-:W-:Y:S01]  /*6290*/  HMMA.16816.F32.BF16 R36, R64, R12, R36 ;  /* 0x0000000c4024723c */ /* 0x004fe20000041824 */
[----:B------:R-:W-:Y:S01]  /*62a0*/  FMUL.FTZ R48, R48, c[0x0][0x2ec] ;  /* 0x0000bb0030307a20 */ /* 0x000fe20000410000 */
[----:B------:R-:W-:Y:S01]  /*62b0*/  MUFU.TANH R3, R3 ;  /* 0x0000000300037308 */ /* 0x000fe20000002400 */
[----:B------:R-:W-:-:S05]  /*62c0*/  FMUL.FTZ R50, R50, c[0x0][0x2ec] ;  /* 0x0000bb0032327a20 */ /* 0x000fca0000410000 */
[C---:B------:R-:W-:Y:S01]  /*62d0*/  HMMA.16816.F32.BF16 R32, R64.reuse, R14, R32 ;  /* 0x0000000e4020723c */ /* 0x040fe20000041820 */
[----:B------:R-:W-:Y:S01]  /*62e0*/  FMUL.FTZ R28, R28, c[0x0][0x2ec] ;  /* 0x0000bb001c1c7a20 */ /* 0x000fe20000410000 */
[----:B------:R-:W-:Y:S01]  /*62f0*/  MUFU.TANH R52, R52 ;  /* 0x0000003400347308 */ /* 0x000fe20000002400 */
[----:B------:R-:W-:Y:S02]  /*6300*/  FMUL.FTZ R29, R29, c[0x0][0x2ec] ;  /* 0x0000bb001d1d7a20 */ /* 0x000fe40000410000 */
[----:B------:R-:W-:Y:S02]  /*6310*/  FMUL.FTZ R30, R30, c[0x0][0x2ec] ;  /* 0x0000bb001e1e7a20 */ /* 0x000fe40000410000 */
[----:B------:R-:W-:Y:S01]  /*6320*/  FMUL.FTZ R31, R31, c[0x0][0x2ec] ;  /* 0x0000bb001f1f7a20 */ /* 0x000fe20000410000 */
[----:B------:R-:W-:Y:S01]  /*6330*/  HMMA.16816.F32.BF16 R44, R64, R20, R44 ;  /* 0x00000014402c723c */ /* 0x000fe2000004182c */
[----:B------:R-:W-:Y:S01]  /*6340*/  FMUL.FTZ R24, R24, c[0x0][0x2ec] ;  /* 0x0000bb0018187a20 */ /* 0x000fe20000410000 */
[----:B------:R2:W-:Y:S01]  /*6350*/  MUFU.TANH R128, R28 ;  /* 0x0000001c00807308 */ /* 0x0005e20000002400 */
[----:B------:R-:W-:-:S02]  /*6360*/  FMUL.FTZ R27, R27, c[0x0][0x2ec] ;  /* 0x0000bb001b1b7a20 */ /* 0x000fc40000410000 */
[----:B------:R-:W-:Y:S02]  /*6370*/  FMUL.FTZ R26, R26, c[0x0][0x2ec] ;  /* 0x0000bb001a1a7a20 */ /* 0x000fe40000410000 */
[----:B------:R-:W-:Y:S01]  /*6380*/  FMUL.FTZ R25, R25, c[0x0][0x2ec] ;  /* 0x0000bb0019197a20 */ /* 0x000fe20000410000 */
[----:B------:R-:W-:Y:S01]  /*6390*/  HMMA.16816.F32.BF16 R40, R64, R22, R40 ;  /* 0x000000164028723c */ /* 0x000fe20000041828 */
[----:B------:R-:W-:Y:S01]  /*63a0*/  FMUL.FTZ R36, R36, c[0x0][0x2ec] ;  /* 0x0000bb0024247a20 */ /* 0x000fe20000410000 */
[----:B------:R3:W3:Y:S01]  /*63b0*/  MUFU.TANH R53, R48 ;  /* 0x0000003000357308 */ /* 0x0006e20000002400 */
[----:B------:R-:W-:Y:S02]  /*63c0*/  FMUL.FTZ R37, R37, c[0x0][0x2ec] ;  /* 0x0000bb0025257a20 */ /* 0x000fe40000410000 */
[----:B------:R-:W-:Y:S02]  /*63d0*/  FMUL.FTZ R38, R38, c[0x0][0x2ec] ;  /* 0x0000bb0026267a20 */ /* 0x000fe40000410000 */
[----:B------:R-:W-:Y:S01]  /*63e0*/  FMUL.FTZ R39, R39, c[0x0][0x2ec] ;  /* 0x0000bb0027277a20 */ /* 0x000fe20000410000 */
[----:B-1----:R-:W-:Y:S01]  /*63f0*/  HMMA.16816.F32.BF16 R12, R88, R8, RZ ;  /* 0x00000008580c723c */ /* 0x002fe200000418ff */
[----:B------:R-:W-:Y:S01]  /*6400*/  FMUL.FTZ R35, R35, c[0x0][0x2ec] ;  /* 0x0000bb0023237a20 */ /* 0x000fe20000410000 */
[----:B------:R1:W-:Y:S01]  /*6410*/  MUFU.TANH R130, R29 ;  /* 0x0000001d00827308 */ /* 0x0003e20000002400 */
[----:B--2---:R-:W-:-:S02]  /*6420*/  IMAD.SHL.U32 R28, R108, 0x80, RZ ;  /* 0x000000806c1c7824 */ /* 0x004fc400078e00ff */
[----:B------:R-:W-:Y:S02]  /*6430*/  FMUL.FTZ R32, R32, c[0x0][0x2ec] ;  /* 0x0000bb0020207a20 */ /* 0x000fe40000410000 */
[----:B------:R-:W-:Y:S01]  /*6440*/  FMUL.FTZ R34, R34, c[0x0][0x2ec] ;  /* 0x0000bb0022227a20 */ /* 0x000fe20000410000 */
[C---:B----4-:R-:W-:Y:S01]  /*6450*/  HMMA.16816.F32.BF16 R20, R88.reuse, R16, RZ ;  /* 0x000000105814723c */ /* 0x050fe200000418ff */
[----:B------:R-:W-:Y:S01]  /*6460*/  FMUL.FTZ R44, R44, c[0x0][0x2ec] ;  /* 0x0000bb002c2c7a20 */ /* 0x000fe20000410000 */
[----:B------:R-:W-:Y:S01]  /*6470*/  MUFU.TANH R134, R36 ;  /* 0x0000002400867308 */ /* 0x000fe20000002400 */
[----:B---3--:R-:W-:Y:S02]  /*6480*/  FMUL.FTZ R48, R49, c[0x0][0x2ec] ;  /* 0x0000bb0031307a20 */ /* 0x008fe40000410000 */
[----:B------:R-:W-:Y:S02]  /*6490*/  FMUL.FTZ R46, R46, c[0x0][0x2ec] ;  /* 0x0000bb002e2e7a20 */ /* 0x000fe40000410000 */
[----:B------:R-:W-:Y:S01]  /*64a0*/  FMUL.FTZ R33, R33, c[0x0][0x2ec] ;  /* 0x0000bb0021217a20 */ /* 0x000fe20000410000 */
[----:B------:R-:W-:Y:S01]  /*64b0*/  HMMA.16816.F32.BF16 R8, R88, R10, RZ ;  /* 0x0000000a5808723c */ /* 0x000fe200000418ff */
[----:B------:R-:W-:Y:S01]  /*64c0*/  FMUL.FTZ R40, R40, c[0x0][0x2ec] ;  /* 0x0000bb0028287a20 */ /* 0x000fe20000410000 */
[----:B-1----:R-:W-:Y:S01]  /*64d0*/  LOP3.LUT R29, R28, R118, RZ, 0xfc, !PT ;  /* 0x000000761c1d7212 */ /* 0x002fe200078efcff */
[----:B------:R-:W1:Y:S01]  /*64e0*/  MUFU.TANH R48, R48 ;  /* 0x0000003000307308 */ /* 0x000e620000002400 */
[----:B------:R-:W-:-:S04]  /*64f0*/  FMUL.FTZ R42, R42, c[0x0][0x2ec] ;  /* 0x0000bb002a2a7a20 */ /* 0x000fc80000410000 */
[----:B------:R-:W-:Y:S03]  /*6500*/  HMMA.16816.F32.BF16 R16, R88, R18, RZ ;  /* 0x000000125810723c */ /* 0x000fe600000418ff */
[----:B------:R2:W-:Y:S05]  /*6510*/  MUFU.TANH R49, R44 ;  /* 0x0000002c00317308 */ /* 0x0005ea0000002400 */
[C---:B------:R-:W-:Y:S03]  /*6520*/  HMMA.16816.F32.BF16 R12, R64.reuse, R4, R12 ;  /* 0x00000004400c723c */ /* 0x040fe6000004180c */
[----:B------:R-:W-:Y:S05]  /*6530*/  MUFU.TANH R127, R30 ;  /* 0x0000001e007f7308 */ /* 0x000fea0000002400 */
[----:B------:R-:W-:Y:S01]  /*6540*/  HMMA.16816.F32.BF16 R8, R64, R6, R8 ;  /* 0x000000064008723c */ /* 0x000fe20000041808 */
[----:B--2---:R-:W-:-:S02]  /*6550*/  FMUL.FTZ R44, R45, c[0x0][0x2ec] ;  /* 0x0000bb002d2c7a20 */ /* 0x004fc40000410000 */
[----:B------:R-:W-:Y:S05]  /*6560*/  MUFU.TANH R129, R31 ;  /* 0x0000001f00817308 */ /* 0x000fea0000002400 */
[C---:B------:R-:W-:Y:S03]  /*6570*/  HMMA.16816.F32.BF16 R20, R64.reuse, R56, R20 ;  /* 0x000000384014723c */ /* 0x040fe60000041814 */
[----:B------:R-:W-:Y:S05]  /*6580*/  MUFU.TANH R44, R44 ;  /* 0x0000002c002c7308 */ /* 0x000fea0000002400 */
[----:B------:R-:W-:Y:S01]  /*6590*/  HMMA.16816.F32.BF16 R16, R64, R58, R16 ;  /* 0x0000003a4010723c */ /* 0x000fe20000041810 */
[----:B------:R-:W-:-:S02]  /*65a0*/  FMUL.FTZ R12, R12, c[0x0][0x2ec] ;  /* 0x0000bb000c0c7a20 */ /* 0x000fc40000410000 */
[----:B------:R-:W-:Y:S01]  /*65b0*/  FMUL.FTZ R14, R14, c[0x0][0x2ec] ;  /* 0x0000bb000e0e7a20 */ /* 0x000fe20000410000 */
[----:B------:R2:W-:Y:S01]  /*65c0*/  MUFU.TANH R45, R40 ;  /* 0x00000028002d7308 */ /* 0x0005e20000002400 */
[----:B------:R-:W-:-:S03]  /*65d0*/  FMUL.FTZ R15, R15, c[0x0][0x2ec] ;  /* 0x0000bb000f0f7a20 */ /* 0x000fc60000410000 */
[----:B------:R-:W-:Y:S01]  /*65e0*/  HMMA.16816.F32.BF16 R4, R88, R60, RZ ;  /* 0x0000003c5804723c */ /* 0x000fe200000418ff */
[----:B------:R-:W-:Y:S02]  /*65f0*/  FMUL.FTZ R10, R10, c[0x0][0x2ec] ;  /* 0x0000bb000a0a7a20 */ /* 0x000fe40000410000 */
[----:B------:R-:W-:Y:S01]  /*6600*/  FMUL.FTZ R9, R9, c[0x0][0x2ec] ;  /* 0x0000bb0009097a20 */ /* 0x000fe20000410000 */
[----:B------:R3:W-:Y:S01]  /*6610*/  MUFU.TANH R131, R24 ;  /* 0x0000001800837308 */ /* 0x0007e20000002400 */
[----:B------:R-:W-:-:S03]  /*6620*/  FMUL.FTZ R11, R11, c[0x0][0x2ec] ;  /* 0x0000bb000b0b7a20 */ /* 0x000fc60000410000 */
[C---:B------:R-:W-:Y:S01]  /*6630*/  HMMA.16816.F32.BF16 R60, R88.reuse, R62, RZ ;  /* 0x0000003e583c723c */ /* 0x040fe200000418ff */
[----:B------:R-:W-:Y:S02]  /*6640*/  FMUL.FTZ R20, R20, c[0x0][0x2ec] ;  /* 0x0000bb0014147a20 */ /* 0x000fe40000410000 */
[----:B------:R-:W-:Y:S01]  /*6650*/  FMUL.FTZ R21, R21, c[0x0][0x2ec] ;  /* 0x0000bb0015157a20 */ /* 0x000fe20000410000 */
[----:B------:R-:W-:Y:S01]  /*6660*/  MUFU.TANH R133, R37 ;  /* 0x0000002500857308 */ /* 0x000fe20000002400 */
[----:B------:R-:W-:Y:S02]  /*6670*/  FMUL.FTZ R23, R23, c[0x0][0x2ec] ;  /* 0x0000bb0017177a20 */ /* 0x000fe40000410000 */
[----:B------:R-:W-:Y:S01]  /*6680*/  FMUL.FTZ R22, R22, c[0x0][0x2ec] ;  /* 0x0000bb0016167a20 */ /* 0x000fe20000410000 */
[C---:B-----5:R-:W-:Y:S01]  /*6690*/  HMMA.16816.F32.BF16 R56, R88.reuse, R92, RZ ;  /* 0x0000005c5838723c */ /* 0x060fe200000418ff */
[----:B------:R-:W-:Y:S01]  /*66a0*/  FMUL.FTZ R36, R16, c[0x0][0x2ec] ;  /* 0x0000bb0010247a20 */ /* 0x000fe20000410000 */
[----:B------:R-:W-:Y:S01]  /*66b0*/  IADD3 R16, R29, 0x9, RZ ;  /* 0x000000091d107810 */ /* 0x000fe20007ffe0ff */
[----:B------:R-:W-:Y:S01]  /*66c0*/  FMUL.FTZ R17, R17, c[0x0][0x2ec] ;  /* 0x0000bb0011117a20 */ /* 0x000fe20000410000 */
[----:B------:R-:W-:Y:S01]  /*66d0*/  MUFU.TANH R30, R23 ;  /* 0x00000017001e7308 */ /* 0x000fe20000002400 */
[----:B--2---:R-:W-:Y:S01]  /*66e0*/  FMUL.FTZ R40, R41, c[0x0][0x2ec] ;  /* 0x0000bb0029287a20 */ /* 0x004fe20000410000 */
[----:B---3--:R-:W-:Y:S01]  /*66f0*/  LOP3.LUT R24, R28, 0x18, R118, 0xfe, !PT ;  /* 0x000000181c187812 */ /* 0x008fe200078efe76 */
[----:B------:R-:W-:Y:S01]  /*6700*/  FMUL.FTZ R41, R43, c[0x0][0x2ec] ;  /* 0x0000bb002b297a20 */ /* 0x000fe20000410000 */
[----:B------:R-:W-:Y:S01]  /*6710*/  HMMA.16816.F32.BF16 R88, R88, R94, RZ ;  /* 0x0000005e5858723c */ /* 0x000fe200000418ff */
[----:B------:R-:W2:Y:S01]  /*6720*/  LDSM.16.M88.4 R92, [R100+0x1c00] ;  /* 0x001c0000645c783b */ /* 0x000ea20000000200 */
[----:B------:R-:W-:Y:S01]  /*6730*/  FMUL.FTZ R18, R18, c[0x0][0x2ec] ;  /* 0x0000bb0012127a20 */ /* 0x000fe20000410000 */
[----:B------:R-:W-:-:S04]  /*6740*/  DEPBAR.LE SB0, 0x0 ;  /* 0x000080000000791a */ /* 0x000fc80000000000 */
[----:B------:R-:W-:Y:S01]  /*6750*/  MUFU.TANH R31, R22 ;  /* 0x00000016001f7308 */ /* 0x000fe20000002400 */
[C---:B------:R-:W-:Y:S07]  /*6760*/  HMMA.16816.F32.BF16 R4, R64.reuse, R96, R4 ;  /* 0x000000604004723c */ /* 0x040fee0000041804 */
[----:B------:R3:W-:Y:S01]  /*6770*/  MUFU.TANH R97, R20 ;  /* 0x0000001400617308 */ /* 0x0007e20000002400 */
[----:B------:R-:W-:Y:S07]  /*6780*/  HMMA.16816.F32.BF16 R60, R64, R98, R60 ;  /* 0x00000062403c723c */ /* 0x000fee000004183c */
[----:B------:R-:W-:Y:S01]  /*6790*/  MUFU.TANH R42, R42 ;  /* 0x0000002a002a7308 */ /* 0x000fe20000002400 */
[----:B---3--:R-:W-:-:S07]  /*67a0*/  LOP3.LUT R20, R28, 0x8, R118, 0xfe, !PT ;  /* 0x000000081c147812 */ /* 0x008fce00078efe76 */
[----:B------:R1:W-:Y:S01]  /*67b0*/  MUFU.TANH R37, R17 ;  /* 0x0000001100257308 */ /* 0x0003e20000002400 */
[----:B------:R-:W-:Y:S01]  /*67c0*/  FMUL.FTZ R96, R4, c[0x0][0x2ec] ;  /* 0x0000bb0004607a20 */ /* 0x000fe20000410000 */
[----:B------:R-:W-:Y:S01]  /*67d0*/  IADD3 R4, R29, 0x39, RZ ;  /* 0x000000391d047810 */ /* 0x000fe20007ffe0ff */
[----:B------:R-:W-:Y:S01]  /*67e0*/  FMUL.FTZ R5, R5, c[0x0][0x2ec] ;  /* 0x0000bb0005057a20 */ /* 0x000fe20000410000 */
[-C--:B------:R-:W-:Y:S01]  /*67f0*/  ISETP.GE.AND P5, PT, R20, R126.reuse, PT ;  /* 0x0000007e1400720c */ /* 0x080fe20003fa6270 */
[----:B------:R-:W-:Y:S01]  /*6800*/  FMUL.FTZ R6, R6, c[0x0][0x2ec] ;  /* 0x0000bb0006067a20 */ /* 0x000fe20000410000 */
[----:B------:R-:W-:Y:S01]  /*6810*/  ISETP.GE.AND P3, PT, R20, R119, PT ;  /* 0x000000771400720c */ /* 0x000fe20003f66270 */
[----:B------:R-:W-:Y:S01]  /*6820*/  FMUL.FTZ R7, R7, c[0x0][0x2ec] ;  /* 0x0000bb0007077a20 */ /* 0x000fe20000410000 */
[----:B------:R-:W-:Y:S01]  /*6830*/  IADD3 R20, R29, 0x1, RZ ;  /* 0x000000011d147810 */ /* 0x000fe20007ffe0ff */
[----:B--2---:R-:W-:Y:S01]  /*6840*/  HMMA.16816.F32.BF16 R56, R64, R92, R56 ;  /* 0x0000005c4038723c */ /* 0x004fe20000041838 */
[----:B------:R-:W-:Y:S01]  /*6850*/  FSEL R22, R53, -INF , !P5 ;  /* 0xff80000035167808 */ /* 0x000fe20006800000 */
[----:B------:R-:W-:Y:S01]  /*6860*/  MUFU.TANH R40, R40 ;  /* 0x0000002800287308 */ /* 0x000fe20000002400 */
[----:B------:R-:W-:-:S02]  /*6870*/  ISETP.GE.AND P4, PT, R20, R126, PT ;  /* 0x0000007e1400720c */ /* 0x000fc40003f86270 */
[----:B------:R-:W-:Y:S02]  /*6880*/  ISETP.GE.AND P2, PT, R20, R119, PT ;  /* 0x000000771400720c */ /* 0x000fe40003f46270 */
[--C-:B------:R-:W-:Y:S01]  /*6890*/  LOP3.LUT R20, R28, 0x10, R118.reuse, 0xfe, !PT ;  /* 0x000000101c147812 */ /* 0x100fe200078efe76 */
[----:B------:R-:W-:Y:S01]  /*68a0*/  HMMA.16816.F32.BF16 R88, R64, R94, R88 ;  /* 0x0000005e4058723c */ /* 0x000fe20000041858 */
[----:B------:R-:W-:Y:S01]  /*68b0*/  FSEL R23, R52, -INF , !P4 ;  /* 0xff80000034177808 */ /* 0x000fe20006000000 */
[----:B------:R2:W-:Y:S01]  /*68c0*/  MUFU.TANH R65, R54 ;  /* 0x0000003600417308 */ /* 0x0005e20000002400 */
[-C--:B------:R-:W-:Y:S01]  /*68d0*/  ISETP.GE.AND P4, PT, R20, R126.reuse, PT ;  /* 0x0000007e1400720c */ /* 0x080fe20003f86270 */
[----:B------:R-:W-:Y:S01]  /*68e0*/  FMUL.FTZ R52, R19, c[0x0][0x2ec] ;  /* 0x0000bb0013347a20 */ /* 0x000fe20000410000 */
[-C--:B------:R-:W-:Y:S01]  /*68f0*/  ISETP.GE.AND P5, PT, R16, R126.reuse, PT ;  /* 0x0000007e1000720c */ /* 0x080fe20003fa6270 */
[----:B------:R-:W-:Y:S01]  /*6900*/  FMUL.FTZ R93, R13, c[0x0][0x2ec] ;  /* 0x0000bb000d5d7a20 */ /* 0x000fe20000410000 */
[----:B------:R-:W-:Y:S01]  /*6910*/  LOP3.LUT R19, R28, 0x20, R118, 0xfe, !PT ;  /* 0x000000201c137812 */ /* 0x000fe200078efe76 */
[----:B------:R-:W-:Y:S01]  /*6920*/  FMUL.FTZ R94, R8, c[0x0][0x2ec] ;  /* 0x0000bb00085e7a20 */ /* 0x000fe20000410000 */
[----:B-1----:R-:W-:Y:S01]  /*6930*/  FSEL R17, R48, -INF , !P5 ;  /* 0xff80000030117808 */ /* 0x002fe20006800000 */
[----:B------:R-:W-:Y:S01]  /*6940*/  MUFU.TANH R64, R21 ;  /* 0x0000001500407308 */ /* 0x000fe20000002400 */
[----:B------:R-:W-:-:S02]  /*6950*/  ISETP.GE.AND P5, PT, R24, R126, PT ;  /* 0x0000007e1800720c */ /* 0x000fc40003fa6270 */
[----:B------:R-:W-:Y:S02]  /*6960*/  LOP3.LUT R13, R28, 0x28, R118, 0xfe, !PT ;  /* 0x000000281c0d7812 */ /* 0x000fe400078efe76 */
[----:B------:R-:W-:Y:S01]  /*6970*/  IADD3 R8, R29, 0x29, RZ ;  /* 0x000000291d087810 */ /* 0x000fe20007ffe0ff */
[----:B------:R-:W-:Y:S02]  /*6980*/  FMUL.FTZ R53, R56, c[0x0][0x2ec] ;  /* 0x0000bb0038357a20 */ /* 0x000fe40000410000 */
[----:B--2---:R-:W-:Y:S01]  /*6990*/  FMUL.FTZ R54, R55, c[0x0][0x2ec] ;  /* 0x0000bb0037367a20 */ /* 0x004fe20000410000 */
[----:B------:R-:W-:Y:S08]  /*69a0*/  MUFU.TANH R41, R41 ;  /* 0x0000002900297308 */ /* 0x000ff00000002400 */
[----:B------:R-:W1:Y:S08]  /*69b0*/  MUFU.TANH R54, R54 ;  /* 0x0000003600367308 */ /* 0x000e700000002400 */
[----:B------:R2:W3:Y:S01]  /*69c0*/  MUFU.TANH R55, R50 ;  /* 0x0000003200377308 */ /* 0x0004e20000002400 */
[----:B-1----:R-:W-:-:S07]  /*69d0*/  FSEL R21, R54, -INF , !P2 ;  /* 0xff80000036157808 */ /* 0x002fce0005000000 */
[----:B------:R1:W-:Y:S01]  /*69e0*/  MUFU.TANH R138, R35 ;  /* 0x00000023008a7308 */ /* 0x0003e20000002400 */
[----:B------:R-:W-:Y:S01]  /*69f0*/  ISETP.GE.AND P2, PT, R20, R119, PT ;  /* 0x000000771400720c */ /* 0x000fe20003f46270 */
[----:B------:R-:W-:Y:S02]  /*6a00*/  FMUL.FTZ R54, R61, c[0x0][0x2ec] ;  /* 0x0000bb003d367a20 */ /* 0x000fe40000410000 */
[----:B--2---:R-:W-:Y:S01]  /*6a10*/  FMUL.FTZ R50, R51, c[0x0][0x2ec] ;  /* 0x0000bb0033327a20 */ /* 0x004fe20000410000 */
[----:B---3--:R-:W-:-:S03]  /*6a20*/  FSEL R20, R55, -INF , !P3 ;  /* 0xff80000037147808 */ /* 0x008fc60005800000 */
[----:B------:R2:W-:Y:S01]  /*6a30*/  MUFU.TANH R51, R46 ;  /* 0x0000002e00337308 */ /* 0x0005e20000002400 */
[----:B------:R-:W-:Y:S02]  /*6a40*/  ISETP.GE.AND P3, PT, R16, R119, PT ;  /* 0x000000771000720c */ /* 0x000fe40003f66270 */
[----:B-1----:R-:W-:-:S05]  /*6a50*/  FSEL R35, R49, -INF , !P4 ;  /* 0xff80000031237808 */ /* 0x002fca0006000000 */
[----:B------:R-:W1:Y:S01]  /*6a60*/  MUFU.TANH R50, R50 ;  /* 0x0000003200327308 */ /* 0x000e620000002400 */
[----:B--2---:R-:W-:-:S07]  /*6a70*/  FMUL.FTZ R46, R47, c[0x0][0x2ec] ;  /* 0x0000bb002f2e7a20 */ /* 0x004fce0000410000 */
[----:B------:R2:W-:Y:S01]  /*6a80*/  MUFU.TANH R99, R27 ;  /* 0x0000001b00637308 */ /* 0x0005e20000002400 */
[----:B------:R-:W-:Y:S01]  /*6a90*/  FMUL.FTZ R47, R57, c[0x0][0x2ec] ;  /* 0x0000bb00392f7a20 */ /* 0x000fe20000410000 */
[----:B-1----:R-:W-:-:S06]  /*6aa0*/  FSEL R16, R50, -INF , !P3 ;  /* 0xff80000032107808 */ /* 0x002fcc0005800000 */
[----:B------:R-:W1:Y:S01]  /*6ab0*/  MUFU.TANH R46, R46 ;  /* 0x0000002e002e7308 */ /* 0x000e620000002400 */
[----:B------:R-:W-:Y:S02]  /*6ac0*/  ISETP.GE.AND P3, PT, R24, R119, PT ;  /* 0x000000771800720c */ /* 0x000fe40003f66270 */
[----:B------:R-:W-:-:S04]  /*6ad0*/  IADD3 R24, R29, 0x11, RZ ;  /* 0x000000111d187810 */ /* 0x000fc80007ffe0ff */
[C---:B------:R-:W-:Y:S01]  /*6ae0*/  ISETP.GE.AND P4, PT, R24.reuse, R126, PT ;  /* 0x0000007e1800720c */ /* 0x040fe20003f86270 */
[----:B------:R3:W4:Y:S01]  /*6af0*/  MUFU.TANH R141, R38 ;  /* 0x00000026008d7308 */ /* 0x0007220000002400 */
[----:B--2---:R-:W-:Y:S02]  /*6b00*/  FSEL R27, R51, -INF , !P2 ;  /* 0xff800000331b7808 */ /* 0x004fe40005000000 */
[----:B------:R-:W-:-:S05]  /*6b10*/  ISETP.GE.AND P2, PT, R24, R119, PT ;  /* 0x000000771800720c */ /* 0x000fca0003f46270 */
[----:B------:R-:W2:Y:S08]  /*6b20*/  MUFU.TANH R143, R32 ;  /* 0x00000020008f7308 */ /* 0x000eb00000002400 */
[----:B------:R5:W1:Y:S01]  /*6b30*/  MUFU.TANH R139, R34 ;  /* 0x00000022008b7308 */ /* 0x000a620000002400 */
[----:B---3--:R-:W-:-:S07]  /*6b40*/  FMUL.FTZ R38, R89, c[0x0][0x2ec] ;  /* 0x0000bb0059267a20 */ /* 0x008fce0000410000 */
[----:B------:R1:W-:Y:S01]  /*6b50*/  MUFU.TANH R98, R26 ;  /* 0x0000001a00627308 */ /* 0x0003e20000002400 */
[----:B-----5:R-:W-:-:S07]  /*6b60*/  FSEL R34, R44, -INF , !P4 ;  /* 0xff8000002c227808 */ /* 0x020fce0006000000 */
[----:B------:R-:W3:Y:S01]  /*6b70*/  MUFU.TANH R140, R39 ;  /* 0x00000027008c7308 */ /* 0x000ee20000002400 */
[----:B------:R-:W-:-:S04]  /*6b80*/  ISETP.GE.AND P4, PT, R19, R126, PT ;  /* 0x0000007e1300720c */ /* 0x000fc80003f86270 */
[----:B------:R-:W-:Y:S02]  /*6b90*/  FSEL R134, R134, -INF , !P4 ;  /* 0xff80000086867808 */ /* 0x000fe40006000000 */
[----:B-1----:R-:W-:Y:S01]  /*6ba0*/  FSEL R26, R46, -INF , !P2 ;  /* 0xff8000002e1a7808 */ /* 0x002fe20005000000 */
[----:B------:R1:W5:Y:S01]  /*6bb0*/  MUFU.TANH R142, R33 ;  /* 0x00000021008e7308 */ /* 0x0003620000002400 */
[----:B------:R-:W-:Y:S02]  /*6bc0*/  ISETP.GE.AND P2, PT, R19, R119, PT ;  /* 0x000000771300720c */ /* 0x000fe40003f46270 */
[----:B------:R-:W-:Y:S02]  /*6bd0*/  IADD3 R19, R29, 0x19, RZ ;  /* 0x000000191d137810 */ /* 0x000fe40007ffe0ff */
[----:B----4-:R-:W-:-:S03]  /*6be0*/  FSEL R141, R141, -INF , !P2 ;  /* 0xff8000008d8d7808 */ /* 0x010fc60005000000 */
[----:B------:R4:W2:Y:S01]  /*6bf0*/  MUFU.TANH R132, R25 ;  /* 0x0000001900847308 */ /* 0x0008a20000002400 */
[----:B-1----:R-:W-:-:S07]  /*6c00*/  FSEL R33, R45, -INF , !P5 ;  /* 0xff8000002d217808 */ /* 0x002fce0006800000 */
[----:B------:R-:W1:Y:S01]  /*6c10*/  MUFU.TANH R36, R36 ;  /* 0x0000002400247308 */ /* 0x000e620000002400 */
[----:B------:R-:W-:-:S04]  /*6c20*/  ISETP.GE.AND P5, PT, R19, R126, PT ;  /* 0x0000007e1300720c */ /* 0x000fc80003fa6270 */
[----:B------:R-:W-:Y:S01]  /*6c30*/  FSEL R32, R40, -INF , !P5 ;  /* 0xff80000028207808 */ /* 0x000fe20006800000 */
[----:B------:R-:W-:Y:S01]  /*6c40*/  FMUL.FTZ R40, R63, c[0x0][0x2ec] ;  /* 0x0000bb003f287a20 */ /* 0x000fe20000410000 */
[----:B----4-:R-:W-:Y:S01]  /*6c50*/  FSEL R25, R42, -INF , !P3 ;  /* 0xff8000002a197808 */ /* 0x010fe20005800000 */
[----:B------:R-:W4:Y:S01]  /*6c60*/  MUFU.TANH R18, R18 ;  /* 0x0000001200127308 */ /* 0x000f220000002400 */
[-C--:B------:R-:W-:Y:S01]  /*6c70*/  ISETP.GE.AND P3, PT, R19, R119.reuse, PT ;  /* 0x000000771300720c */ /* 0x080fe20003f66270 */
[----:B------:R-:W-:Y:S01]  /*6c80*/  FMUL.FTZ R42, R62, c[0x0][0x2ec] ;  /* 0x0000bb003e2a7a20 */ /* 0x000fe20000410000 */
[----:B------:R-:W-:Y:S02]  /*6c90*/  ISETP.GE.AND P5, PT, R13, R126, PT ;  /* 0x0000007e0d00720c */ /* 0x000fe40003fa6270 */
[----:B------:R-:W-:Y:S01]  /*6ca0*/  FSEL R24, R41, -INF , !P3 ;  /* 0xff80000029187808 */ /* 0x000fe20005800000 */
[----:B------:R-:W-:Y:S01]  /*6cb0*/  FMUL.FTZ R41, R88, c[0x0][0x2ec] ;  /* 0x0000bb0058297a20 */ /* 0x000fe20000410000 */
[----:B------:R-:W-:Y:S01]  /*6cc0*/  ISETP.GE.AND P3, PT, R13, R119, PT ;  /* 0x000000770d00720c */ /* 0x000fe20003f66270 */
[----:B------:R-:W1:Y:S01]  /*6cd0*/  MUFU.TANH R52, R52 ;  /* 0x0000003400347308 */ /* 0x000e620000002400 */
[----:B------:R-:W-:-:S02]  /*6ce0*/  IADD3 R13, R29, 0x21, RZ ;  /* 0x000000211d0d7810 */ /* 0x000fc40007ffe0ff */
[----:B--2---:R-:W-:Y:S02]  /*6cf0*/  FSEL R143, R143, -INF , !P5 ;  /* 0xff8000008f8f7808 */ /* 0x004fe40006800000 */
[----:B------:R-:W-:Y:S02]  /*6d00*/  FSEL R139, R139, -INF , !P3 ;  /* 0xff8000008b8b7808 */ /* 0x000fe40005800000 */
[CC--:B------:R-:W-:Y:S01]  /*6d10*/  ISETP.GE.AND P4, PT, R13.reuse, R126.reuse, PT ;  /* 0x0000007e0d00720c */ /* 0x0c0fe20003f86270 */
[----:B------:R-:W2:Y:S01]  /*6d20*/  MUFU.TANH R12, R12 ;  /* 0x0000000c000c7308 */ /* 0x000ea20000002400 */
[-C--:B------:R-:W-:Y:S02]  /*6d30*/  ISETP.GE.AND P2, PT, R13, R119.reuse, PT ;  /* 0x000000770d00720c */ /* 0x080fe40003f46270 */
[C---:B------:R-:W-:Y:S02]  /*6d40*/  ISETP.GE.AND P5, PT, R8.reuse, R126, PT ;  /* 0x0000007e0800720c */ /* 0x040fe40003fa6270 */
[----:B------:R-:W-:-:S02]  /*6d50*/  ISETP.GE.AND P3, PT, R8, R119, PT ;  /* 0x000000770800720c */ /* 0x000fc40003f66270 */
[C-C-:B------:R-:W-:Y:S01]  /*6d60*/  LOP3.LUT R13, R28.reuse, 0x30, R118.reuse, 0xfe, !PT ;  /* 0x000000301c0d7812 */ /* 0x140fe200078efe76 */
[----:B------:R-:W1:Y:S01]  /*6d70*/  MUFU.TANH R49, R14 ;  /* 0x0000000e00317308 */ /* 0x000e620000002400 */
[----:B------:R-:W-:Y:S02]  /*6d80*/  LOP3.LUT R8, R28, 0x38, R118, 0xfe, !PT ;  /* 0x000000381c087812 */ /* 0x000fe400078efe76 */
[----:B------:R-:W-:Y:S02]  /*6d90*/  FSEL R133, R133, -INF , !P4 ;  /* 0xff80000085857808 */ /* 0x000fe40006000000 */
[----:B---3--:R-:W-:Y:S02]  /*6da0*/  FSEL R140, R140, -INF , !P2 ;  /* 0xff8000008c8c7808 */ /* 0x008fe40005000000 */
[----:B-----5:R-:W-:Y:S01]  /*6db0*/  FSEL R142, R142, -INF , !P5 ;  /* 0xff8000008e8e7808 */ /* 0x020fe20006800000 */
[----:B------:R3:W-:Y:S01]  /*6dc0*/  MUFU.TANH R92, R5 ;  /* 0x00000005005c7308 */ /* 0x0007e20000002400 */
[----:B------:R-:W-:-:S02]  /*6dd0*/  FSEL R138, R138, -INF , !P3 ;  /* 0xff8000008a8a7808 */ /* 0x000fc40005800000 */
[CC--:B------:R-:W-:Y:S02]  /*6de0*/  ISETP.GE.AND P4, PT, R13.reuse, R126.reuse, PT ;  /* 0x0000007e0d00720c */ /* 0x0c0fe40003f86270 */
[-C--:B------:R-:W-:Y:S02]  /*6df0*/  ISETP.GE.AND P2, PT, R13, R119.reuse, PT ;  /* 0x000000770d00720c */ /* 0x080fe40003f46270 */
[C---:B------:R-:W-:Y:S01]  /*6e00*/  ISETP.GE.AND P5, PT, R8.reuse, R126, PT ;  /* 0x0000007e0800720c */ /* 0x040fe20003fa6270 */
[----:B------:R-:W5:Y:S01]  /*6e10*/  MUFU.TANH R93, R93 ;  /* 0x0000005d005d7308 */ /* 0x000f620000002400 */
[----:B------:R-:W-:Y:S02]  /*6e20*/  ISETP.GE.AND P3, PT, R8, R119, PT ;  /* 0x000000770800720c */ /* 0x000fe40003f66270 */
[----:B------:R-:W-:Y:S02]  /*6e30*/  IADD3 R8, R29, 0x31, RZ ;  /* 0x000000311d087810 */ /* 0x000fe40007ffe0ff */
[----:B------:R-:W-:-:S02]  /*6e40*/  FSEL R128, R128, -INF , !P4 ;  /* 0xff80000080807808 */ /* 0x000fc40006000000 */
[----:B------:R-:W-:Y:S01]  /*6e50*/  FSEL R127, R127, -INF , !P2 ;  /* 0xff8000007f7f7808 */ /* 0x000fe20005000000 */
[----:B------:R-:W1:Y:S01]  /*6e60*/  MUFU.TANH R45, R15 ;  /* 0x0000000f002d7308 */ /* 0x000e620000002400 */
[----:B------:R-:W-:Y:S02]  /*6e70*/  FSEL R131, R131, -INF , !P5 ;  /* 0xff80000083837808 */ /* 0x000fe40006800000 */
[----:B------:R-:W-:Y:S02]  /*6e80*/  FSEL R98, R98, -INF , !P3 ;  /* 0xff80000062627808 */ /* 0x000fe40005800000 */
[CC--:B------:R-:W-:Y:S02]  /*6e90*/  ISETP.GE.AND P4, PT, R8.reuse, R126.reuse, PT ;  /* 0x0000007e0800720c */ /* 0x0c0fe40003f86270 */
[----:B------:R-:W-:Y:S01]  /*6ea0*/  ISETP.GE.AND P2, PT, R8, R119, PT ;  /* 0x000000770800720c */ /* 0x000fe20003f46270 */
[----:B------:R-:W1:Y:S01]  /*6eb0*/  MUFU.TANH R94, R94 ;  /* 0x0000005e005e7308 */ /* 0x000e620000002400 */
[----:B------:R-:W-:-:S02]  /*6ec0*/  ISETP.GE.AND P5, PT, R4, R126, PT ;  /* 0x0000007e0400720c */ /* 0x000fc40003fa6270 */
[----:B------:R-:W-:Y:S02]  /*6ed0*/  ISETP.GE.AND P3, PT, R4, R119, PT ;  /* 0x000000770400720c */ /* 0x000fe40003f66270 */
[C-C-:B------:R-:W-:Y:S02]  /*6ee0*/  LOP3.LUT R8, R28.reuse, 0x40, R118.reuse, 0xfe, !PT ;  /* 0x000000401c087812 */ /* 0x140fe400078efe76 */
[----:B------:R-:W-:Y:S01]  /*6ef0*/  LOP3.LUT R4, R28, 0x48, R118, 0xfe, !PT ;  /* 0x000000481c047812 */ /* 0x000fe200078efe76 */
[----:B------:R-:W1:Y:S01]  /*6f00*/  MUFU.TANH R46, R10 ;  /* 0x0000000a002e7308 */ /* 0x000e620000002400 */
[----:B------:R-:W-:Y:S02]  /*6f10*/  FSEL R130, R130, -INF , !P4 ;  /* 0xff80000082827808 */ /* 0x000fe40006000000 */
[----:B------:R-:W-:Y:S02]  /*6f20*/  FSEL R129, R129, -INF , !P2 ;  /* 0xff80000081817808 */ /* 0x000fe40005000000 */
[----:B------:R-:W-:-:S02]  /*6f30*/  FSEL R132, R132, -INF , !P5 ;  /* 0xff80000084847808 */ /* 0x000fc40006800000 */
[----:B------:R-:W-:Y:S01]  /*6f40*/  FSEL R99, R99, -INF , !P3 ;  /* 0xff80000063637808 */ /* 0x000fe20005800000 */
[----:B------:R-:W1:Y:S01]  /*6f50*/  MUFU.TANH R95, R9 ;  /* 0x00000009005f7308 */ /* 0x000e620000002400 */
[CC--:B------:R-:W-:Y:S02]  /*6f60*/  ISETP.GE.AND P4, PT, R8.reuse, R126.reuse, PT ;  /* 0x0000007e0800720c */ /* 0x0c0fe40003f86270 */
[-C--:B------:R-:W-:Y:S02]  /*6f70*/  ISETP.GE.AND P2, PT, R8, R119.reuse, PT ;  /* 0x000000770800720c */ /* 0x080fe40003f46270 */
[C---:B------:R-:W-:Y:S02]  /*6f80*/  ISETP.GE.AND P5, PT, R4.reuse, R126, PT ;  /* 0x0000007e0400720c */ /* 0x040fe40003fa6270 */
[----:B------:R-:W-:Y:S01]  /*6f90*/  ISETP.GE.AND P3, PT, R4, R119, PT ;  /* 0x000000770400720c */ /* 0x000fe20003f66270 */
[----:B------:R-:W1:Y:S01]  /*6fa0*/  MUFU.TANH R48, R11 ;  /* 0x0000000b00307308 */ /* 0x000e620000002400 */
[----:B------:R-:W-:-:S02]  /*6fb0*/  IADD3 R4, R29, 0x41, RZ ;  /* 0x000000411d047810 */ /* 0x000fc40007ffe0ff */
[----:B------:R-:W-:Y:S02]  /*6fc0*/  FSEL R97, R97, -INF , !P4 ;  /* 0xff80000061617808 */ /* 0x000fe40006000000 */
[----:B------:R-:W-:Y:S01]  /*6fd0*/  FSEL R55, R31, -INF , !P2 ;  /* 0xff8000001f377808 */ /* 0x000fe20005000000 */
[----:B------:R-:W-:Y:S01]  /*6fe0*/  FMUL.FTZ R31, R90, c[0x0][0x2ec] ;  /* 0x0000bb005a1f7a20 */ /* 0x000fe20000410000 */
[C---:B------:R-:W-:Y:S01]  /*6ff0*/  ISETP.GE.AND P4, PT, R4.reuse, R126, PT ;  /* 0x0000007e0400720c */ /* 0x040fe20003f86270 */
[----:B------:R-:W2:Y:S01]  /*7000*/  MUFU.TANH R96, R96 ;  /* 0x0000006000607308 */ /* 0x000ea20000002400 */
[----:B------:R-:W-:Y:S02]  /*7010*/  ISETP.GE.AND P2, PT, R4, R119, PT ;  /* 0x000000770400720c */ /* 0x000fe40003f46270 */
[----:B------:R-:W-:Y:S02]  /*7020*/  LOP3.LUT R4, R28, 0x50, R118, 0xfe, !PT ;  /* 0x000000501c047812 */ /* 0x000fe400078efe76 */
[----:B------:R-:W-:-:S02]  /*7030*/  FSEL R64, R64, -INF , !P4 ;  /* 0xff80000040407808 */ /* 0x000fc40006000000 */
[----:B------:R-:W-:Y:S01]  /*7040*/  FSEL R50, R30, -INF , !P2 ;  /* 0xff8000001e327808 */ /* 0x000fe20005000000 */
[----:B------:R-:W2:Y:S01]  /*7050*/  MUFU.TANH R44, R6 ;  /* 0x00000006002c7308 */ /* 0x000ea20000002400 */
[----:B---3--:R-:W-:Y:S02]  /*7060*/  IADD3 R5, R29, 0x49, RZ ;  /* 0x000000491d057810 */ /* 0x008fe40007ffe0ff */
[CC--:B------:R-:W-:Y:S02]  /*7070*/  ISETP.GE.AND P4, PT, R4.reuse, R126.reuse, PT ;  /* 0x0000007e0400720c */ /* 0x0c0fe40003f86270 */
[----:B------:R-:W-:Y:S01]  /*7080*/  ISETP.GE.AND P2, PT, R4, R119, PT ;  /* 0x000000770400720c */ /* 0x000fe20003f46270 */
[----:B------:R-:W-:Y:S01]  /*7090*/  FMUL.FTZ R4, R60, c[0x0][0x2ec] ;  /* 0x0000bb003c047a20 */ /* 0x000fe20000410000 */
[----:B-1----:R-:W-:Y:S01]  /*70a0*/  FSEL R60, R36, -INF , !P5 ;  /* 0xff800000243c7808 */ /* 0x002fe20006800000 */
[----:B------:R-:W1:Y:S01]  /*70b0*/  MUFU.TANH R43, R7 ;  /* 0x00000007002b7308 */ /* 0x000e620000002400 */
[----:B----4-:R-:W-:Y:S01]  /*70c0*/  FSEL R51, R18, -INF , !P3 ;  /* 0xff80000012337808 */ /* 0x010fe20005800000 */
[----:B------:R-:W-:Y:S01]  /*70d0*/  FMUL.FTZ R36, R59, c[0x0][0x2ec] ;  /* 0x0000bb003b247a20 */ /* 0x000fe20000410000 */
[----:B------:R-:W-:-:S02]  /*70e0*/  ISETP.GE.AND P5, PT, R5, R126, PT ;  /* 0x0000007e0500720c */ /* 0x000fc40003fa6270 */
[-C--:B------:R-:W-:Y:S02]  /*70f0*/  ISETP.GE.AND P3, PT, R5, R119.reuse, PT ;  /* 0x000000770500720c */ /* 0x080fe40003f66270 */
[----:B------:R-:W-:Y:S01]  /*7100*/  LOP3.LUT R5, R28, 0x58, R118, 0xfe, !PT ;  /* 0x000000581c057812 */ /* 0x000fe200078efe76 */
[----:B------:R-:W3:Y:S01]  /*7110*/  MUFU.TANH R4, R4 ;  /* 0x0000000400047308 */ /* 0x000ee20000002400 */
[----:B------:R-:W-:Y:S01]  /*7120*/  FSEL R61, R37, -INF , !P5 ;  /* 0xff800000253d7808 */ /* 0x000fe20006800000 */
[----:B------:R-:W-:Y:S01]  /*7130*/  FMUL.FTZ R37, R58, c[0x0][0x2ec] ;  /* 0x0000bb003a257a20 */ /* 0x000fe20000410000 */
[----:B------:R-:W-:Y:S02]  /*7140*/  FSEL R52, R52, -INF , !P3 ;  /* 0xff80000034347808 */ /* 0x000fe40005800000 */
[C---:B------:R-:W-:Y:S02]  /*7150*/  ISETP.GE.AND P5, PT, R5.reuse, R126, PT ;  /* 0x0000007e0500720c */ /* 0x040fe40003fa6270 */
[----:B------:R-:W-:Y:S01]  /*7160*/  ISETP.GE.AND P3, PT, R5, R119, PT ;  /* 0x000000770500720c */ /* 0x000fe20003f66270 */
[----:B------:R-:W4:Y:S01]  /*7170*/  MUFU.TANH R42, R42 ;  /* 0x0000002a002a7308 */ /* 0x000f220000002400 */
[----:B------:R-:W-:-:S02]  /*7180*/  IADD3 R5, R29, 0x51, RZ ;  /* 0x000000511d057810 */ /* 0x000fc40007ffe0ff */
[----:B--2---:R-:W-:Y:S02]  /*7190*/  FSEL R62, R12, -INF , !P4 ;  /* 0xff8000000c3e7808 */ /* 0x004fe40006000000 */
[----:B------:R-:W-:Y:S02]  /*71a0*/  FSEL R49, R49, -INF , !P2 ;  /* 0xff80000031317808 */ /* 0x000fe40005000000 */
[C---:B------:R-:W-:Y:S01]  /*71b0*/  ISETP.GE.AND P4, PT, R5.reuse, R126, PT ;  /* 0x0000007e0500720c */ /* 0x040fe20003f86270 */
[----:B------:R-:W2:Y:S01]  /*71c0*/  MUFU.TANH R54, R54 ;  /* 0x0000003600367308 */ /* 0x000ea20000002400 */
[----:B------:R-:W-:Y:S02]  /*71d0*/  ISETP.GE.AND P2, PT, R5, R119, PT ;  /* 0x000000770500720c */ /* 0x000fe40003f46270 */
[----:B------:R-:W-:Y:S02]  /*71e0*/  LOP3.LUT R5, R28, 0x60, R118, 0xfe, !PT ;  /* 0x000000601c057812 */ /* 0x000fe400078efe76 */
[----:B-----5:R-:W-:-:S02]  /*71f0*/  FSEL R93, R93, -INF , !P4 ;  /* 0xff8000005d5d7808 */ /* 0x020fc40006000000 */
[----:B------:R-:W-:Y:S01]  /*7200*/  FSEL R45, R45, -INF , !P2 ;  /* 0xff8000002d2d7808 */ /* 0x000fe20005000000 */
[----:B------:R-:W5:Y:S01]  /*7210*/  MUFU.TANH R40, R40 ;  /* 0x0000002800287308 */ /* 0x000f620000002400 */
        /* <DEDUP_REMOVED lines=8> */
[----:B------:R-:W-:Y:S01]  /*72a0*/  LOP3.LUT R5, R28, 0x68, R118, 0xfe, !PT ;  /* 0x000000681c057812 */ /* 0x000fe200078efe76 */
[----:B------:R-:W1:Y:S01]  /*72b0*/  MUFU.TANH R37, R37 ;  /* 0x0000002500257308 */ /* 0x000e620000002400 */
[----:B------:R-:W-:Y:S02]  /*72c0*/  FSEL R95, R95, -INF , !P5 ;  /* 0xff8000005f5f7808 */ /* 0x000fe40006800000 */
[----:B------:R-:W-:Y:S02]  /*72d0*/  FSEL R48, R48, -INF , !P3 ;  /* 0xff80000030307808 */ /* 0x000fe40005800000 */
[----:B------:R-:W-:-:S02]  /*72e0*/  ISETP.GE.AND P5, PT, R5, R126, PT ;  /* 0x0000007e0500720c */ /* 0x000fc40003fa6270 */
[-C--:B------:R-:W-:Y:S01]  /*72f0*/  ISETP.GE.AND P3, PT, R5, R119.reuse, PT ;  /* 0x000000770500720c */ /* 0x080fe20003f66270 */
[----:B------:R-:W1:Y:S01]  /*7300*/  MUFU.TANH R47, R47 ;  /* 0x0000002f002f7308 */ /* 0x000e620000002400 */
[----:B------:R-:W-:Y:S02]  /*7310*/  IADD3 R5, R29, 0x61, RZ ;  /* 0x000000611d057810 */ /* 0x000fe40007ffe0ff */
[----:B------:R-:W-:Y:S02]  /*7320*/  FSEL R96, R96, -INF , !P4 ;  /* 0xff80000060607808 */ /* 0x000fe40006000000 */
[----:B------:R-:W-:Y:S02]  /*7330*/  FSEL R44, R44, -INF , !P2 ;  /* 0xff8000002c2c7808 */ /* 0x000fe40005000000 */
[C---:B------:R-:W-:Y:S01]  /*7340*/  ISETP.GE.AND P4, PT, R5.reuse, R126, PT ;  /* 0x0000007e0500720c */ /* 0x040fe20003f86270 */
[----:B------:R-:W2:Y:S01]  /*7350*/  MUFU.TANH R36, R36 ;  /* 0x0000002400247308 */ /* 0x000ea20000002400 */
[----:B------:R-:W-:Y:S01]  /*7360*/  BAR.SYNC.DEFER_BLOCKING 0x0 ;  /* 0x0000000000007b1d */ /* 0x000fe20000010000 */
[----:B------:R-:W-:-:S02]  /*7370*/  ISETP.GE.AND P2, PT, R5, R119, PT ;  /* 0x000000770500720c */ /* 0x000fc40003f46270 */
[----:B------:R-:W-:Y:S02]  /*7380*/  LOP3.LUT R5, R28, 0x70, R118, 0xfe, !PT ;  /* 0x000000701c057812 */ /* 0x000fe400078efe76 */
[----:B------:R-:W-:Y:S02]  /*7390*/  FSEL R92, R92, -INF , !P4 ;  /* 0xff8000005c5c7808 */ /* 0x000fe40006000000 */
[----:B-1----:R-:W-:Y:S01]  /*73a0*/  FSEL R43, R43, -INF , !P2 ;  /* 0xff8000002b2b7808 */ /* 0x002fe20005000000 */
[----:B------:R-:W1:Y:S01]  /*73b0*/  MUFU.TANH R41, R41 ;  /* 0x0000002900297308 */ /* 0x000e620000002400 */
[C---:B------:R-:W-:Y:S02]  /*73c0*/  ISETP.GE.AND P4, PT, R5.reuse, R126, PT ;  /* 0x0000007e0500720c */ /* 0x040fe40003f86270 */
[----:B------:R-:W-:Y:S02]  /*73d0*/  ISETP.GE.AND P2, PT, R5, R119, PT ;  /* 0x000000770500720c */ /* 0x000fe40003f46270 */
[----:B------:R-:W-:-:S02]  /*73e0*/  IADD3 R5, R29, 0x69, RZ ;  /* 0x000000691d057810 */ /* 0x000fc40007ffe0ff */
[----:B---3--:R-:W-:Y:S01]  /*73f0*/  FSEL R56, R4, -INF , !P5 ;  /* 0xff80000004387808 */ /* 0x008fe20006800000 */
[----:B------:R-:W3:Y:S01]  /*7400*/  MUFU.TANH R38, R38 ;  /* 0x0000002600267308 */ /* 0x000ee20000002400 */
[----:B----4-:R-:W-:Y:S02]  /*7410*/  FSEL R42, R42, -INF , !P3 ;  /* 0xff8000002a2a7808 */ /* 0x010fe40005800000 */
[C---:B------:R-:W-:Y:S02]  /*7420*/  ISETP.GE.AND P5, PT, R5.reuse, R126, PT ;  /* 0x0000007e0500720c */ /* 0x040fe40003fa6270 */
[----:B------:R-:W-:Y:S02]  /*7430*/  ISETP.GE.AND P3, PT, R5, R119, PT ;  /* 0x000000770500720c */ /* 0x000fe40003f66270 */
[----:B------:R-:W-:Y:S01]  /*7440*/  IADD3 R4, R29, 0x71, RZ ;  /* 0x000000711d047810 */ /* 0x000fe20007ffe0ff */
[----:B------:R-:W4:Y:S01]  /*7450*/  MUFU.TANH R31, R31 ;  /* 0x0000001f001f7308 */ /* 0x000f220000002400 */
[----:B--2---:R-:W-:-:S02]  /*7460*/  FSEL R54, R54, -INF , !P5 ;  /* 0xff80000036367808 */ /* 0x004fc40006800000 */
[----:B-----5:R-:W-:Y:S02]  /*7470*/  FSEL R40, R40, -INF , !P3 ;  /* 0xff80000028287808 */ /* 0x020fe40005800000 */
[CC--:B------:R-:W-:Y:S02]  /*7480*/  ISETP.GE.AND P5, PT, R4.reuse, R126.reuse, PT ;  /* 0x0000007e0400720c */ /* 0x0c0fe40003fa6270 */
[-C--:B------:R-:W-:Y:S01]  /*7490*/  ISETP.GE.AND P3, PT, R4, R119.reuse, PT ;  /* 0x000000770400720c */ /* 0x080fe20003f66270 */
[----:B------:R-:W-:Y:S01]  /*74a0*/  FMUL.FTZ R4, R91, c[0x0][0x2ec] ;  /* 0x0000bb005b047a20 */ /* 0x000fe20000410000 */
[----:B------:R-:W-:Y:S02]  /*74b0*/  FSEL R53, R53, -INF , !P4 ;  /* 0xff80000035357808 */ /* 0x000fe40006000000 */
[----:B------:R-:W-:Y:S02]  /*74c0*/  FSEL R37, R37, -INF , !P2 ;  /* 0xff80000025257808 */ /* 0x000fe40005000000 */
[C---:B------:R-:W-:Y:S01]  /*74d0*/  ISETP.GE.AND P4, PT, R29.reuse, R126, PT ;  /* 0x0000007e1d00720c */ /* 0x040fe20003f86270 */
[----:B------:R-:W2:Y:S01]  /*74e0*/  MUFU.TANH R4, R4 ;  /* 0x0000000400047308 */ /* 0x000ea20000002400 */
[----:B------:R-:W-:-:S02]  /*74f0*/  ISETP.GE.AND P2, PT, R29, R119, PT ;  /* 0x000000771d00720c */ /* 0x000fc40003f46270 */
[----:B------:R-:W-:Y:S02]  /*7500*/  LOP3.LUT R118, R28, 0x78, R118, 0xfe, !PT ;  /* 0x000000781c767812 */ /* 0x000fe400078efe76 */
        /* <DEDUP_REMOVED lines=9> */
[----:B-1----:R-:W-:Y:S02]  /*75a0*/  FSEL R41, R41, -INF , !P5 ;  /* 0xff80000029297808 */ /* 0x002fe40006800000 */
[----:B---3--:R-:W-:-:S02]  /*75b0*/  FSEL R38, R38, -INF , !P4 ;  /* 0xff80000026267808 */ /* 0x008fc40006000000 */
[----:B----4-:R-:W-:Y:S02]  /*75c0*/  FSEL R31, R31, -INF , !P3 ;  /* 0xff8000001f1f7808 */ /* 0x010fe40005800000 */
[----:B--2---:R-:W-:Y:S01]  /*75d0*/  FSEL R29, R4, -INF , !P2 ;  /* 0xff800000041d7808 */ /* 0x004fe20005000000 */
[----:B------:R-:W-:Y:S05]  /*75e0*/  @!P1 BRA `(.L_x_3607) ;  /* 0x0000070000009947 */ /* 0x000fea0003800000 */
[----:B------:R-:W-:Y:S01]  /*75f0*/  MOV R5, c[0x0][0x198] ;  /* 0x0000660000057a02 */ /* 0x000fe20000000f00 */
[----:B------:R-:W-:Y:S05]  /*7600*/  @!P6 BRA `(.L_x_3608) ;  /* 0x000003a00000e947 */ /* 0x000fea0003800000 */
[----:B------:R-:W-:Y:S02]  /*7610*/  IABS R4, c[0x0][0x2d0] ;  /* 0x0000b40000047a13 */ /* 0x000fe40000000000 */
[----:B------:R-:W-:Y:S02]  /*7620*/  IABS R9, R28 ;  /* 0x0000001c00097213 */ /* 0x000fe40000000000 */
[----:B------:R-:W1:Y:S08]  /*7630*/  I2F.RP R10, R4 ;  /* 0x00000004000a7306 */ /* 0x000e700000209400 */
[----:B-1----:R-:W1:Y:S02]  /*7640*/  MUFU.RCP R10, R10 ;  /* 0x0000000a000a7308 */ /* 0x002e640000001000 */
[----:B-1----:R-:W-:-:S06]  /*7650*/  IADD3 R10, R10, 0xffffffe, RZ ;  /* 0x0ffffffe0a0a7810 */ /* 0x002fcc0007ffe0ff */
[----:B------:R-:W1:Y:S02]  /*7660*/  F2I.FTZ.U32.TRUNC.NTZ R11, R10 ;  /* 0x0000000a000b7305 */ /* 0x000e64000021f000 */
[----:B-1----:R-:W-:Y:S02]  /*7670*/  IMAD.MOV R6, RZ, RZ, -R11 ;  /* 0x000000ffff067224 */ /* 0x002fe400078e0a0b */
[----:B------:R-:W-:Y:S02]  /*7680*/  IMAD.MOV.U32 R10, RZ, RZ, RZ ;  /* 0x000000ffff0a7224 */ /* 0x000fe400078e00ff */
[----:B------:R-:W-:-:S04]  /*7690*/  IMAD R6, R6, R4, RZ ;  /* 0x0000000406067224 */ /* 0x000fc800078e02ff */
[----:B------:R-:W-:Y:S01]  /*76a0*/  IMAD.HI.U32 R10, R11, R6, R10 ;  /* 0x000000060b0a7227 */ /* 0x000fe200078e000a */
[C---:B------:R-:W-:Y:S02]  /*76b0*/  IADD3 R11, R28.reuse, -0x80, RZ ;  /* 0xffffff801c0b7810 */ /* 0x040fe40007ffe0ff */
[----:B------:R-:W-:Y:S02]  /*76c0*/  LOP3.LUT R28, R28, c[0x0][0x2d0], RZ, 0x3c, !PT ;  /* 0x0000b4001c1c7a12 */ /* 0x000fe400078e3cff */
[----:B------:R-:W-:Y:S01]  /*76d0*/  IABS R7, R11 ;  /* 0x0000000b00077213 */ /* 0x000fe20000000000 */
[----:B------:R-:W-:Y:S01]  /*76e0*/  IMAD.HI.U32 R12, R10, R9, RZ ;  /* 0x000000090a0c7227 */ /* 0x000fe200078e00ff */
[----:B------:R-:W-:Y:S02]  /*76f0*/  LOP3.LUT R11, R11, c[0x0][0x2d0], RZ, 0x3c, !PT ;  /* 0x0000b4000b0b7a12 */ /* 0x000fe400078e3cff */
[----:B------:R-:W-:Y:S01]  /*7700*/  ISETP.GE.AND P3, PT, R28, RZ, PT ;  /* 0x000000ff1c00720c */ /* 0x000fe20003f66270 */
        /* <DEDUP_REMOVED lines=37> */
[----:B------:R-:W-:-:S04]  /*7960*/  IMAD R4, R6, c[0x0][0x180], RZ ;  /* 0x0000600006047a24 */ /* 0x000fc800078e02ff */
[C---:B------:R-:W-:Y:S02]  /*7970*/  IMAD R4, R7.reuse, c[0x0][0x184], R4 ;  /* 0x0000610007047a24 */ /* 0x040fe400078e0204 */
[----:B------:R-:W-:-:S04]  /*7980*/  IMAD.WIDE.U32 R6, R7, c[0x0][0x180], R8 ;  /* 0x0000600007067a25 */ /* 0x000fc800078e0008 */
[----:B------:R-:W-:Y:S01]  /*7990*/  IMAD.IADD R4, R7, 0x1, R4 ;  /* 0x0000000107047824 */ /* 0x000fe200078e0204 */
[----:B------:R-:W-:Y:S05]  /*79a0*/  BRA `(.L_x_3609) ;  /* 0x0000002000007947 */ /* 0x000fea0003800000 */
.L_x_3608:
[----:B------:R-:W-:-:S04]  /*79b0*/  LEA R6, -R5, RZ, 0x7 ;  /* 0x000000ff05067211 */ /* 0x000fc800078e39ff */
[----:B------:R-:W-:Y:S02]  /*79c0*/  SHF.R.S32.HI R4, RZ, 0x1f, R6 ;  /* 0x0000001fff047819 */ /* 0x000fe40000011406 */
.L_x_3609:
[C---:B------:R-:W-:Y:S01]  /*79d0*/  @!P0 LEA R8, P1, R6.reuse, R121, 0x1 ;  /* 0x0000007906088211 */ /* 0x040fe200078208ff */
[----:B------:R1:W-:Y:S01]  /*79e0*/  @P0 STS [R109+0x1000], RZ ;  /* 0x001000ff6d000388 */ /* 0x0003e20000000800 */
[----:B------:R-:W-:Y:S01]  /*79f0*/  @!P0 LEA R10, P2, R5, R115, 0x6 ;  /* 0x00000073050a8211 */ /* 0x000fe200078430ff */
[----:B------:R-:W-:Y:S01]  /*7a00*/  BSSY B0, `(.L_x_3610) ;  /* 0x000002b000007945 */ /* 0x000fe20003800000 */
[C---:B------:R-:W-:Y:S01]  /*7a10*/  @!P0 LEA.HI.X R9, R6.reuse, R120, R4, 0x1, P1 ;  /* 0x0000007806098211 */ /* 0x040fe200008f0c04 */
[----:B------:R1:W-:Y:S01]  /*7a20*/  @P0 STS [R109+0x1004], RZ ;  /* 0x001004ff6d000388 */ /* 0x0003e20000000800 */
[----:B------:R-:W-:-:S03]  /*7a30*/  @!P0 IADD3 R10, P1, R6, R10, RZ ;  /* 0x0000000a060a8210 */ /* 0x000fc60007f3e0ff */
[----:B------:R1:W-:Y:S04]  /*7a40*/  @P0 STS.64 [R109+0x1008], RZ ;  /* 0x001008ff6d000388 */ /* 0x0003e80000000a00 */
[----:B------:R-:W-:Y:S01]  /*7a50*/  @!PT LDS RZ, [RZ] ;  /* 0x00000000fffff984 */ /* 0x000fe20000000800 */
[----:B------:R-:W-:Y:S01]  /*7a60*/  @!PT LDS RZ, [RZ] ;  /* 0x00000000fffff984 */ /* 0x000fe20000000800 */
[----:B------:R-:W-:Y:S01]  /*7a70*/  @!PT LDS RZ, [RZ] ;  /* 0x00000000fffff984 */ /* 0x000fe20000000800 */
[----:B------:R2:W-:Y:S04]  /*7a80*/  @!P0 LDGSTS.E.BYPASS.LTC128B.128 [R109+0x1000], [R8.64] ;  /* 0x01000000086d8fae */ /* 0x0005e8000b901d46 */
[----:B------:R1:W-:Y:S01]  /*7a90*/  @P0 STS.128 [R109+0x1800], RZ ;  /* 0x001800ff6d000388 */ /* 0x0003e20000000c00 */
[----:B--2---:R-:W-:Y:S01]  /*7aa0*/  @!P0 IMAD.MOV.U32 R9, RZ, RZ, c[0x0][0x19c] ;  /* 0x00006700ff098624 */ /* 0x004fe200078e00ff */
[----:B------:R-:W-:-:S04]  /*7ab0*/  @!P0 IADD3 R8, P4, P3, R6, R115, R105 ;  /* 0x0000007306088210 */ /* 0x000fc80007b9e069 */
[-C--:B------:R-:W-:Y:S02]  /*7ac0*/  @!P0 LEA.HI.X R9, R5, R85.reuse, R9, 0x6, P2 ;  /* 0x0000005505098211 */ /* 0x080fe400010f3409 */
[----:B------:R-:W-:Y:S02]  /*7ad0*/  @!P0 IADD3.X R7, R4, R85, R104, P4, P3 ;  /* 0x0000005504078210 */ /* 0x000fe400027e6468 */
[----:B------:R-:W-:Y:S01]  /*7ae0*/  @!P0 LEA R12, P2, R8, c[0x0][0x168], 0x1 ;  /* 0x00005a00080c8a11 */ /* 0x000fe200078408ff */
[----:B------:R-:W-:-:S03]  /*7af0*/  @!P0 IMAD.X R9, R4, 0x1, R9, P1 ;  /* 0x0000000104098824 */ /* 0x000fc600008e0609 */
[----:B------:R-:W-:Y:S02]  /*7b00*/  @!P0 LEA.HI.X R13, R8, c[0x0][0x16c], R7, 0x1, P2 ;  /* 0x00005b00080d8a11 */ /* 0x000fe400010f0c07 */
[----:B------:R-:W-:-:S03]  /*7b10*/  @!P0 LEA R8, P1, R10, c[0x0][0x168], 0x1 ;  /* 0x00005a000a088a11 */ /* 0x000fc600078208ff */
        /* <DEDUP_REMOVED lines=25> */
.L_x_3611:
[----:B------:R-:W-:Y:S05]  /*7cb0*/  BSYNC B0 ;  /* 0x0000000000007941 */ /* 0x000fea0003800000 */
.L_x_3610:
[----:B------:R-:W0:Y:S01]  /*7cc0*/  LDGDEPBAR ;  /* 0x00000000000079af */ /* 0x000e220000000000 */
[----:B------:R-:W-:-:S04]  /*7cd0*/  LEA R121, P0, R6, R121, 0x1 ;  /* 0x0000007906797211 */ /* 0x000fc800078008ff */
[----:B------:R-:W-:Y:S02]  /*7ce0*/  LEA.HI.X R120, R6, R120, R4, 0x1, P0 ;  /* 0x0000007806787211 */ /* 0x000fe400000f0c04 */
.L_x_3607:
        /* <DEDUP_REMOVED lines=65> */
[----:B------:R-:W1:Y:S02]  /*8100*/  SHFL.BFLY PT, R4, R5, 0x2, 0x1f ;  /* 0x0c401f0005047f89 */ /* 0x000e6400000e0000 */
[----:B-1----:R-:W-:Y:S02]  /*8110*/  FMNMX.FTZ R4, R5, R4, !PT ;  /* 0x0000000405047209 */ /* 0x002fe40007810000 */
[----:B------:R-:W1:Y:S04]  /*8120*/  SHFL.BFLY PT, R5, R6, 0x2, 0x1f ;  /* 0x0c401f0006057f89 */ /* 0x000e6800000e0000 */
[----:B------:R-:W2:Y:S01]  /*8130*/  SHFL.BFLY PT, R28, R4, 0x1, 0x1f ;  /* 0x0c201f00041c7f89 */ /* 0x000ea200000e0000 */
[----:B-1----:R-:W-:Y:S02]  /*8140*/  FMNMX.FTZ R5, R6, R5, !PT ;  /* 0x0000000506057209 */ /* 0x002fe40007810000 */
[----:B--2---:R-:W-:-:S03]  /*8150*/  FMNMX.FTZ R28, R4, R28, !PT ;  /* 0x0000001c041c7209 */ /* 0x004fc60007810000 */
[----:B------:R-:W1:Y:S01]  /*8160*/  SHFL.BFLY PT, R4, R5, 0x1, 0x1f ;  /* 0x0c201f0005047f89 */ /* 0x000e6200000e0000 */
[C---:B------:R-:W-:Y:S01]  /*8170*/  FSETP.NEU.FTZ.AND P1, PT, R28.reuse, -INF , PT ;  /* 0xff8000001c00780b */ /* 0x040fe20003f3d000 */
[----:B------:R-:W-:-:S05]  /*8180*/  FMUL.FTZ R39, R28, c[0x0][0x23c] ;  /* 0x00008f001c277a20 */ /* 0x000fca0000410000 */
[----:B------:R-:W-:-:S05]  /*8190*/  FSEL R39, R39, RZ, P1 ;  /* 0x000000ff27277208 */ /* 0x000fca0000800000 */
[--C-:B------:R-:W-:Y:S02]  /*81a0*/  FFMA.FTZ R144, R3, c[0x0][0x23c], -R39.reuse ;  /* 0x00008f0003907a23 */ /* 0x100fe40000010827 */
[--C-:B------:R-:W-:Y:S02]  /*81b0*/  FFMA.FTZ R136, R23, c[0x0][0x23c], -R39.reuse ;  /* 0x00008f0017887a23 */ /* 0x100fe40000010827 */
[--C-:B------:R-:W-:Y:S02]  /*81c0*/  FFMA.FTZ R58, R22, c[0x0][0x23c], -R39.reuse ;  /* 0x00008f00163a7a23 */ /* 0x100fe40000010827 */
[--C-:B------:R-:W-:Y:S01]  /*81d0*/  FFMA.FTZ R57, R17, c[0x0][0x23c], -R39.reuse ;  /* 0x00008f0011397a23 */ /* 0x100fe20000010827 */
[----:B------:R-:W-:Y:S01]  /*81e0*/  MUFU.EX2 R144, R144 ;  /* 0x0000009000907308 */ /* 0x000fe20000000800 */
[--C-:B------:R-:W-:Y:S02]  /*81f0*/  FFMA.FTZ R119, R35, c[0x0][0x23c], -R39.reuse ;  /* 0x00008f0023777a23 */ /* 0x100fe40000010827 */
[--C-:B------:R-:W-:Y:S01]  /*8200*/  FFMA.FTZ R115, R34, c[0x0][0x23c], -R39.reuse ;  /* 0x00008f0022737a23 */ /* 0x100fe20000010827 */
[----:B-1----:R-:W-:Y:S01]  /*8210*/  FMNMX.FTZ R3, R5, R4, !PT ;  /* 0x0000000405037209 */ /* 0x002fe20007810000 */
[--C-:B------:R-:W-:Y:S01]  /*8220*/  FFMA.FTZ R84, R33, c[0x0][0x23c], -R39.reuse ;  /* 0x00008f0021547a23 */ /* 0x100fe20000010827 */
[----:B------:R-:W-:Y:S01]  /*8230*/  FSEL R4, R28, RZ, P1 ;  /* 0x000000ff1c047208 */ /* 0x000fe20000800000 */
[----:B------:R-:W-:Y:S01]  /*8240*/  FFMA.FTZ R67, R32, c[0x0][0x23c], -R39 ;  /* 0x00008f0020437a23 */ /* 0x000fe20000010827 */
[C---:B------:R-:W-:Y:S01]  /*8250*/  FSETP.NEU.FTZ.AND P0, PT, R3.reuse, -INF , PT ;  /* 0xff8000000300780b */ /* 0x040fe20003f1d000 */
[C---:B------:R-:W-:Y:S01]  /*8260*/  FMUL.FTZ R30, R3.reuse, c[0x0][0x23c] ;  /* 0x00008f00031e7a20 */ /* 0x040fe20000410000 */
[----:B------:R-:W1:Y:S01]  /*8270*/  MUFU.EX2 R136, R136 ;  /* 0x0000008800887308 */ /* 0x000e620000000800 */
[----:B------:R-:W-:Y:S01]  /*8280*/  FADD.FTZ R4, R2, -R4 ;  /* 0x8000000402047221 */ /* 0x000fe20000010000 */
[----:B------:R-:W-:Y:S01]  /*8290*/  FSEL R2, R3, RZ, P0 ;  /* 0x000000ff03027208 */ /* 0x000fe20000000000 */
[----:B------:R-:W-:Y:S01]  /*82a0*/  LDSM.16.MT88.4 R32, [R87+0x3400] ;  /* 0x003400005720783b */ /* 0x000fe20000004200 */
[----:B------:R-:W-:Y:S01]  /*82b0*/  FSEL R30, R30, RZ, P0 ;  /* 0x000000ff1e1e7208 */ /* 0x000fe20000000000 */
[----:B------:R-:W-:-:S02]  /*82c0*/  FMUL.FTZ R4, R4, c[0x0][0x23c] ;  /* 0x00008f0004047a20 */ /* 0x000fc40000410000 */
[----:B------:R-:W-:Y:S01]  /*82d0*/  FADD.FTZ R2, R0, -R2 ;  /* 0x8000000200027221 */ /* 0x000fe20000010000 */
[----:B------:R-:W-:Y:S01]  /*82e0*/  MUFU.EX2 R58, R58 ;  /* 0x0000003a003a7308 */ /* 0x000fe20000000800 */
[--C-:B------:R-:W-:Y:S02]  /*82f0*/  FFMA.FTZ R59, R21, c[0x0][0x23c], -R30.reuse ;  /* 0x00008f00153b7a23 */ /* 0x100fe4000001081e */
[--C-:B------:R-:W-:Y:S02]  /*8300*/  FFMA.FTZ R66, R20, c[0x0][0x23c], -R30.reuse ;  /* 0x00008f0014427a23 */ /* 0x100fe4000001081e */
[----:B------:R-:W2:Y:S01]  /*8310*/  LDSM.16.MT88.4 R20, [R86+0x3000] ;  /* 0x003000005614783b */ /* 0x000ea20000004200 */
[--C-:B------:R-:W-:Y:S02]  /*8320*/  FFMA.FTZ R135, R65, c[0x0][0x23c], -R30.reuse ;  /* 0x00008f0041877a23 */ /* 0x100fe4000001081e */
[----:B------:R-:W-:Y:S01]  /*8330*/  FMUL.FTZ R137, R2, c[0x0][0x23c] ;  /* 0x00008f0002897a20 */ /* 0x000fe20000410000 */
[----:B------:R-:W3:Y:S01]  /*8340*/  MUFU.EX2 R57, R57 ;  /* 0x0000003900397308 */ /* 0x000ee20000000800 */
[--C-:B------:R-:W-:Y:S01]  /*8350*/  FFMA.FTZ R0, R16, c[0x0][0x23c], -R30.reuse ;  /* 0x00008f0010007a23 */ /* 0x100fe2000001081e */
[----:B-1----:R-:W-:Y:S01]  /*8360*/  F2FP.BF16.PACK_AB R16, R136, R144 ;  /* 0x000000908810723e */ /* 0x002fe200000010ff */
[----:B------:R-:W-:-:S02]  /*8370*/  FFMA.FTZ R118, R27, c[0x0][0x23c], -R30 ;  /* 0x00008f001b767a23 */ /* 0x000fc4000001081e */
[--C-:B------:R-:W-:Y:S02]  /*8380*/  FFMA.FTZ R65, R26, c[0x0][0x23c], -R30.reuse ;  /* 0x00008f001a417a23 */ /* 0x100fe4000001081e */
[--C-:B------:R-:W-:Y:S01]  /*8390*/  FFMA.FTZ R63, R25, c[0x0][0x23c], -R30.reuse ;  /* 0x00008f00193f7a23 */ /* 0x100fe2000001081e */
[----:B------:R-:W-:Y:S01]  /*83a0*/  MUFU.EX2 R135, R135 ;  /* 0x0000008700877308 */ /* 0x000fe20000000800 */
[----:B------:R-:W-:Y:S02]  /*83b0*/  FFMA.FTZ R2, R24, c[0x0][0x23c], -R30 ;  /* 0x00008f0018027a23 */ /* 0x000fe4000001081e */
[--C-:B------:R-:W-:Y:S02]  /*83c0*/  FFMA.FTZ R134, R134, c[0x0][0x23c], -R39.reuse ;  /* 0x00008f0086867a23 */ /* 0x100fe40000010827 */
[--C-:B------:R-:W-:Y:S02]  /*83d0*/  FFMA.FTZ R133, R133, c[0x0][0x23c], -R39.reuse ;  /* 0x00008f0085857a23 */ /* 0x100fe40000010827 */
[--C-:B------:R-:W-:Y:S01]  /*83e0*/  FFMA.FTZ R91, R143, c[0x0][0x23c], -R39.reuse ;  /* 0x00008f008f5b7a23 */ /* 0x100fe20000010827 */
[----:B------:R-:W1:Y:S01]  /*83f0*/  MUFU.EX2 R59, R59 ;  /* 0x0000003b003b7308 */ /* 0x000e620000000800 */
        /* <DEDUP_REMOVED lines=9> */
[----:B------:R-:W4:Y:S01]  /*8490*/  MUFU.EX2 R137, R137 ;  /* 0x0000008900897308 */ /* 0x000f220000000800 */
[----:B-1----:R-:W-:Y:S01]  /*84a0*/  F2FP.BF16.PACK_AB R17, R59, R135 ;  /* 0x000000873b11723e */ /* 0x002fe200000010ff */
[----:B------:R-:W-:-:S02]  /*84b0*/  FFMA.FTZ R64, R64, c[0x0][0x23c], -R39 ;  /* 0x00008f0040407a23 */ /* 0x000fc40000010827 */
[--C-:B------:R-:W-:Y:S02]  /*84c0*/  FFMA.FTZ R60, R60, c[0x0][0x23c], -R39.reuse ;  /* 0x00008f003c3c7a23 */ /* 0x100fe40000010827 */
        /* <DEDUP_REMOVED lines=22> */
[----:B------:R-:W-:Y:S01]  /*8630*/  HMMA.16816.F32.BF16 R4, R16, R8, R4 ;  /* 0x000000081004723c */ /* 0x000fe20000041804 */
[----:B------:R-:W-:Y:S01]  /*8640*/  FFMA.FTZ R144, R123, R145, R144 ;  /* 0x000000917b907223 */ /* 0x000fe20000010090 */
[----:B------:R-:W-:Y:S01]  /*8650*/  MUFU.EX2 R84, R84 ;  /* 0x0000005400547308 */ /* 0x000fe20000000800 */
[----:B------:R-:W-:-:S02]  /*8660*/  FFMA.FTZ R123, R127, c[0x0][0x23c], -R30 ;  /* 0x00008f007f7b7a23 */ /* 0x000fc4000001081e */
[----:B------:R-:W-:Y:S02]  /*8670*/  FFMA.FTZ R122, R122, R137, R135 ;  /* 0x000000897a7a7223 */ /* 0x000fe40000010087 */
[----:B------:R-:W-:Y:S01]  /*8680*/  FADD.FTZ R136, R136, R144 ;  /* 0x0000009088887221 */ /* 0x000fe20000010000 */
[C---:B------:R-:W-:Y:S01]  /*8690*/  HMMA.16816.F32.BF16 R8, R16.reuse, R10, R76 ;  /* 0x0000000a1008723c */ /* 0x040fe2000004184c */
[----:B------:R-:W-:Y:S01]  /*86a0*/  LDSM.16.MT88.4 R76, [R87+0x3c00] ;  /* 0x003c0000574c783b */ /* 0x000fe20000004200 */
[----:B------:R-:W3:Y:S01]  /*86b0*/  MUFU.EX2 R67, R67 ;  /* 0x0000004300437308 */ /* 0x000ee20000000800 */
[----:B-1----:R-:W-:Y:S01]  /*86c0*/  F2FP.BF16.PACK_AB R24, R115, R119 ;  /* 0x000000777318723e */ /* 0x002fe200000010ff */
[----:B------:R-:W-:Y:S02]  /*86d0*/  FADD.FTZ R122, R59, R122 ;  /* 0x0000007a3b7a7221 */ /* 0x000fe40000010000 */
[----:B------:R-:W-:Y:S02]  /*86e0*/  FADD.FTZ R136, R58, R136 ;  /* 0x000000883a887221 */ /* 0x000fe40000010000 */
[----:B--2---:R-:W-:Y:S01]  /*86f0*/  HMMA.16816.F32.BF16 R12, R16, R20, R12 ;  /* 0x00000014100c723c */ /* 0x004fe2000004180c */
[----:B------:R-:W-:Y:S01]  /*8700*/  FADD.FTZ R66, R66, R122 ;  /* 0x0000007a42427221 */ /* 0x000fe20000010000 */
[----:B------:R-:W-:Y:S01]  /*8710*/  MUFU.EX2 R118, R118 ;  /* 0x0000007600767308 */ /* 0x000fe20000000800 */
[----:B------:R-:W-:-:S02]  /*8720*/  FADD.FTZ R57, R57, R136 ;  /* 0x0000008839397221 */ /* 0x000fc40000010000 */
[----:B------:R-:W-:Y:S02]  /*8730*/  FFMA.FTZ R49, R49, c[0x0][0x23c], -R30 ;  /* 0x00008f0031317a23 */ /* 0x000fe4000001081e */
[----:B------:R-:W-:Y:S01]  /*8740*/  FADD.FTZ R66, R0, R66 ;  /* 0x0000004200427221 */ /* 0x000fe20000010000 */
[----:B------:R-:W-:Y:S01]  /*8750*/  HMMA.16816.F32.BF16 R16, R16, R22, R68 ;  /* 0x000000161010723c */ /* 0x000fe20000041844 */
[----:B------:R-:W1:Y:S01]  /*8760*/  LDSM.16.MT88.4 R20, [R86+0x3400] ;  /* 0x003400005614783b */ /* 0x000e620000004200 */
[----:B------:R-:W2:Y:S01]  /*8770*/  MUFU.EX2 R65, R65 ;  /* 0x0000004100417308 */ /* 0x000ea20000000800 */
[----:B---3--:R-:W-:Y:S01]  /*8780*/  F2FP.BF16.PACK_AB R26, R67, R84 ;  /* 0x00000054431a723e */ /* 0x008fe200000010ff */
[----:B------:R-:W-:Y:S02]  /*8790*/  FADD.FTZ R57, R119, R57 ;  /* 0x0000003977397221 */ /* 0x000fe40000010000 */
[----:B------:R-:W-:Y:S02]  /*87a0*/  FFMA.FTZ R44, R44, c[0x0][0x23c], -R30 ;  /* 0x00008f002c2c7a23 */ /* 0x000fe4000001081e */
[----:B------:R-:W-:-:S02]  /*87b0*/  FADD.FTZ R115, R115, R57 ;  /* 0x0000003973737221 */ /* 0x000fc40000010000 */
[----:B------:R-:W-:Y:S01]  /*87c0*/  MUFU.EX2 R63, R63 ;  /* 0x0000003f003f7308 */ /* 0x000fe20000000800 */
[--C-:B------:R-:W-:Y:S02]  /*87d0*/  FFMA.FTZ R43, R43, c[0x0][0x23c], -R30.reuse ;  /* 0x00008f002b2b7a23 */ /* 0x100fe4000001081e */
[----:B------:R-:W-:Y:S02]  /*87e0*/  FADD.FTZ R115, R84, R115 ;  /* 0x0000007354737221 */ /* 0x000fe40000010000 */
[----:B------:R-:W-:Y:S02]  /*87f0*/  FFMA.FTZ R42, R42, c[0x0][0x23c], -R30 ;  /* 0x00008f002a2a7a23 */ /* 0x000fe4000001081e */
[----:B------:R-:W-:Y:S01]  /*8800*/  FADD.FTZ R67, R67, R115 ;  /* 0x0000007343437221 */ /* 0x000fe20000010000 */
[----:B------:R-:W3:Y:S01]  /*8810*/  MUFU.EX2 R2, R2 ;  /* 0x0000000200027308 */ /* 0x000ee20000000800 */
[----:B--2---:R-:W-:Y:S01]  /*8820*/  F2FP.BF16.PACK_AB R25, R65, R118 ;  /* 0x000000764119723e */ /* 0x004fe200000010ff */
[----:B------:R-:W-:-:S02]  /*8830*/  FADD.FTZ R118, R118, R66 ;  /* 0x0000004276767221 */ /* 0x000fc40000010000 */
[----:B------:R-:W-:Y:S02]  /*8840*/  FFMA.FTZ R40, R40, c[0x0][0x23c], -R30 ;  /* 0x00008f0028287a23 */ /* 0x000fe4000001081e */
[----:B------:R-:W-:Y:S02]  /*8850*/  FADD.FTZ R118, R65, R118 ;  /* 0x0000007641767221 */ /* 0x000fe40000010000 */
[----:B------:R-:W2:Y:S01]  /*8860*/  MUFU.EX2 R134, R134 ;  /* 0x0000008600867308 */ /* 0x000ea20000000800 */
[--C-:B------:R-:W-:Y:S02]  /*8870*/  FFMA.FTZ R38, R38, c[0x0][0x23c], -R39.reuse ;  /* 0x00008f0026267a23 */ /* 0x100fe40000010827 */
[--C-:B------:R-:W-:Y:S02]  /*8880*/  FFMA.FTZ R122, R29, c[0x0][0x23c], -R30.reuse ;  /* 0x00008f001d7a7a23 */ /* 0x100fe4000001081e */
[----:B------:R-:W-:Y:S02]  /*8890*/  FFMA.FTZ R47, R47, c[0x0][0x23c], -R39 ;  /* 0x00008f002f2f7a23 */ /* 0x000fe40000010827 */
[----:B------:R-:W-:Y:S01]  /*88a0*/  FFMA.FTZ R36, R36, c[0x0][0x23c], -R30 ;  /* 0x00008f0024247a23 */ /* 0x000fe2000001081e */
[----:B---3--:R-:W-:Y:S01]  /*88b0*/  F2FP.BF16.PACK_AB R27, R2, R63 ;  /* 0x0000003f021b723e */ /* 0x008fe200000010ff */
[----:B------:R-:W3:Y:S01]  /*88c0*/  MUFU.EX2 R133, R133 ;  /* 0x0000008500857308 */ /* 0x000ee20000000800 */
[----:B------:R-:W-:-:S04]  /*88d0*/  FADD.FTZ R63, R63, R118 ;  /* 0x000000763f3f7221 */ /* 0x000fc80000010000 */
[----:B------:R-:W-:Y:S01]  /*88e0*/  FADD.FTZ R63, R2, R63 ;  /* 0x0000003f023f7221 */ /* 0x000fe20000010000 */
[----:B------:R-:W-:Y:S01]  /*88f0*/  HMMA.16816.F32.BF16 R4, R24, R32, R4 ;  /* 0x000000201804723c */ /* 0x000fe20000041804 */
[----:B--2---:R-:W-:Y:S01]  /*8900*/  FADD.FTZ R67, R134, R67 ;  /* 0x0000004386437221 */ /* 0x004fe20000010000 */
[----:B------:R-:W-:Y:S01]  /*8910*/  MUFU.EX2 R91, R91 ;  /* 0x0000005b005b7308 */ /* 0x000fe20000000800 */
[----:B------:R-:W-:-:S05]  /*8920*/  FFMA.FTZ R2, R41, c[0x0][0x23c], -R39 ;  /* 0x00008f0029027a23 */ /* 0x000fca0000010827 */
[C---:B------:R-:W-:Y:S01]  /*8930*/  HMMA.16816.F32.BF16 R8, R24.reuse, R34, R8 ;  /* 0x000000221808723c */ /* 0x040fe20000041808 */
[----:B------:R-:W2:Y:S01]  /*8940*/  LDSM.16.MT88.4 R32, [R87+0x3800] ;  /* 0x003800005720783b */ /* 0x000ea20000004200 */
[----:B------:R-:W4:Y:S06]  /*8950*/  MUFU.EX2 R89, R89 ;  /* 0x0000005900597308 */ /* 0x000f2c0000000800 */
[C---:B-1----:R-:W-:Y:S02]  /*8960*/  HMMA.16816.F32.BF16 R12, R24.reuse, R20, R12 ;  /* 0x00000014180c723c */ /* 0x042fe4000004180c */
[----:B------:R-:W-:Y:S06]  /*8970*/  MUFU.EX2 R126, R126 ;  /* 0x0000007e007e7308 */ /* 0x000fec0000000800 */
[----:B------:R-:W-:Y:S01]  /*8980*/  HMMA.16816.F32.BF16 R16, R24, R22, R16 ;  /* 0x000000161810723c */ /* 0x000fe20000041810 */
[----:B------:R-:W1:Y:S01]  /*8990*/  LDSM.16.MT88.4 R20, [R86+0x3800] ;  /* 0x003800005614783b */ /* 0x000e620000004200 */
[----:B------:R-:W5:Y:S05]  /*89a0*/  MUFU.EX2 R90, R90 ;  /* 0x0000005a005a7308 */ /* 0x000f6a0000000800 */
[C---:B---3--:R-:W-:Y:S01]  /*89b0*/  F2FP.BF16.PACK_AB R24, R133.reuse, R134 ;  /* 0x000000868518723e */ /* 0x048fe200000010ff */
[----:B------:R-:W-:Y:S01]  /*89c0*/  FADD.FTZ R133, R133, R67 ;  /* 0x0000004385857221 */ /* 0x000fe20000010000 */
[----:B----4-:R-:W-:Y:S01]  /*89d0*/  F2FP.BF16.PACK_AB R26, R89, R91 ;  /* 0x0000005b591a723e */ /* 0x010fe200000010ff */
[----:B------:R-:W3:Y:S02]  /*89e0*/  MUFU.EX2 R88, R88 ;  /* 0x0000005800587308 */ /* 0x000ee40000000800 */
[----:B------:R-:W-:-:S04]  /*89f0*/  FADD.FTZ R133, R91, R133 ;  /* 0x000000855b857221 */ /* 0x000fc80000010000 */
[----:B------:R-:W-:Y:S02]  /*8a00*/  FADD.FTZ R133, R89, R133 ;  /* 0x0000008559857221 */ /* 0x000fe40000010000 */
[----:B------:R-:W4:Y:S01]  /*8a10*/  MUFU.EX2 R85, R85 ;  /* 0x0000005500557308 */ /* 0x000f220000000800 */
[----:B-----5:R-:W-:Y:S01]  /*8a20*/  F2FP.BF16.PACK_AB R25, R90, R126 ;  /* 0x0000007e5a19723e */ /* 0x020fe200000010ff */
[----:B------:R-:W-:-:S04]  /*8a30*/  FADD.FTZ R126, R126, R63 ;  /* 0x0000003f7e7e7221 */ /* 0x000fc80000010000 */
[----:B------:R-:W-:Y:S02]  /*8a40*/  FADD.FTZ R126, R90, R126 ;  /* 0x0000007e5a7e7221 */ /* 0x000fe40000010000 */
[----:B------:R-:W-:Y:S02]  /*8a50*/  MUFU.EX2 R128, R128 ;  /* 0x0000008000807308 */ /* 0x000fe40000000800 */
[----:B---3--:R-:W-:Y:S01]  /*8a60*/  FADD.FTZ R126, R88, R126 ;  /* 0x0000007e587e7221 */ /* 0x008fe20000010000 */
[----:B----4-:R-:W-:-:S05]  /*8a70*/  F2FP.BF16.PACK_AB R27, R85, R88 ;  /* 0x00000058551b723e */ /* 0x010fca00000010ff */
[----:B------:R-:W3:Y:S01]  /*8a80*/  MUFU.EX2 R123, R123 ;  /* 0x0000007b007b7308 */ /* 0x000ee20000000800 */
[----:B------:R-:W-:Y:S01]  /*8a90*/  FADD.FTZ R85, R85, R126 ;  /* 0x0000007e55557221 */ /* 0x000fe20000010000 */
[C---:B--2---:R-:W-:Y:S06]  /*8aa0*/  HMMA.16816.F32.BF16 R4, R24.reuse, R32, R4 ;  /* 0x000000201804723c */ /* 0x044fec0000041804 */
[----:B------:R-:W-:Y:S01]  /*8ab0*/  MUFU.EX2 R97, R97 ;  /* 0x0000006100617308 */ /* 0x000fe20000000800 */
[----:B------:R-:W-:Y:S01]  /*8ac0*/  FFMA.FTZ R32, R132, c[0x0][0x23c], -R39 ;  /* 0x00008f0084207a23 */ /* 0x000fe20000010827 */
[----:B------:R-:W-:Y:S01]  /*8ad0*/  HMMA.16816.F32.BF16 R8, R24, R34, R8 ;  /* 0x000000221808723c */ /* 0x000fe20000041808 */
[----:B------:R-:W-:-:S05]  /*8ae0*/  FFMA.FTZ R33, R129, c[0x0][0x23c], -R30 ;  /* 0x00008f0081217a23 */ /* 0x000fca000001081e */
[----:B------:R-:W-:Y:S01]  /*8af0*/  MUFU.EX2 R64, R64 ;  /* 0x0000004000407308 */ /* 0x000fe20000000800 */
[----:B---3--:R-:W-:Y:S02]  /*8b00*/  FADD.FTZ R85, R123, R85 ;  /* 0x000000557b557221 */ /* 0x008fe40000010000 */
[----:B------:R-:W-:Y:S01]  /*8b10*/  FFMA.FTZ R34, R130, c[0x0][0x23c], -R39 ;  /* 0x00008f0082227a23 */ /* 0x000fe20000010827 */
[----:B-1----:R-:W-:Y:S01]  /*8b20*/  HMMA.16816.F32.BF16 R12, R24, R20, R12 ;  /* 0x00000014180c723c */ /* 0x002fe2000004180c */
[----:B------:R-:W-:-:S03]  /*8b30*/  FFMA.FTZ R35, R98, c[0x0][0x23c], -R30 ;  /* 0x00008f0062237a23 */ /* 0x000fc6000001081e */
[----:B------:R-:W-:Y:S03]  /*8b40*/  MUFU.EX2 R32, R32 ;  /* 0x0000002000207308 */ /* 0x000fe60000000800 */
[----:B------:R-:W-:Y:S01]  /*8b50*/  FFMA.FTZ R20, R131, c[0x0][0x23c], -R39 ;  /* 0x00008f0083147a23 */ /* 0x000fe20000010827 */
[----:B------:R-:W-:Y:S01]  /*8b60*/  HMMA.16816.F32.BF16 R16, R24, R22, R16 ;  /* 0x000000161810723c */ /* 0x000fe20000041810 */
[----:B------:R-:W-:-:S03]  /*8b70*/  FFMA.FTZ R21, R99, c[0x0][0x23c], -R30 ;  /* 0x00008f0063157a23 */ /* 0x000fc6000001081e */
[----:B------:R-:W1:Y:S03]  /*8b80*/  MUFU.EX2 R34, R34 ;  /* 0x0000002200227308 */ /* 0x000e660000000800 */
[--C-:B------:R-:W-:Y:S02]  /*8b90*/  FFMA.FTZ R25, R93, c[0x0][0x23c], -R39.reuse ;  /* 0x00008f005d197a23 */ /* 0x100fe40000010827 */
[----:B------:R-:W-:-:S03]  /*8ba0*/  FFMA.FTZ R27, R62, c[0x0][0x23c], -R39 ;  /* 0x00008f003e1b7a23 */ /* 0x000fc60000010827 */
[----:B------:R-:W2:Y:S01]  /*8bb0*/  MUFU.EX2 R20, R20 ;  /* 0x0000001400147308 */ /* 0x000ea20000000800 */
[----:B------:R-:W-:Y:S02]  /*8bc0*/  FFMA.FTZ R26, R92, c[0x0][0x23c], -R39 ;  /* 0x00008f005c1a7a23 */ /* 0x000fe40000010827 */
[--C-:B------:R-:W-:Y:S02]  /*8bd0*/  FFMA.FTZ R93, R55, c[0x0][0x23c], -R30.reuse ;  /* 0x00008f00375d7a23 */ /* 0x100fe4000001081e */
[--C-:B------:R-:W-:Y:S02]  /*8be0*/  FFMA.FTZ R62, R50, c[0x0][0x23c], -R30.reuse ;  /* 0x00008f00323e7a23 */ /* 0x100fe4000001081e */
[--C-:B------:R-:W-:Y:S01]  /*8bf0*/  FFMA.FTZ R92, R51, c[0x0][0x23c], -R30.reuse ;  /* 0x00008f00335c7a23 */ /* 0x100fe2000001081e */
[----:B------:R-:W3:Y:S01]  /*8c00*/  MUFU.EX2 R33, R33 ;  /* 0x0000002100217308 */ /* 0x000ee20000000800 */
[----:B-1----:R-:W-:Y:S01]  /*8c10*/  F2FP.BF16.PACK_AB R68, R34, R128 ;  /* 0x000000802244723e */ /* 0x002fe200000010ff */
[----:B------:R-:W-:-:S02]  /*8c20*/  FFMA.FTZ R55, R52, c[0x0][0x23c], -R30 ;  /* 0x00008f0034377a23 */ /* 0x000fc4000001081e */
[--C-:B------:R-:W-:Y:S02]  /*8c30*/  FFMA.FTZ R51, R53, c[0x0][0x23c], -R39.reuse ;  /* 0x00008f0035337a23 */ /* 0x100fe40000010827 */
[--C-:B------:R-:W-:Y:S02]  /*8c40*/  FFMA.FTZ R53, R45, c[0x0][0x23c], -R30.reuse ;  /* 0x00008f002d357a23 */ /* 0x100fe4000001081e */
[----:B------:R-:W-:Y:S01]  /*8c50*/  MUFU.EX2 R35, R35 ;  /* 0x0000002300237308 */ /* 0x000fe20000000800 */
[----:B--2---:R-:W-:Y:S01]  /*8c60*/  F2FP.BF16.PACK_AB R70, R32, R20 ;  /* 0x000000142046723e */ /* 0x004fe200000010ff */
[----:B------:R-:W-:Y:S02]  /*8c70*/  FFMA.FTZ R45, R46, c[0x0][0x23c], -R30 ;  /* 0x00008f002e2d7a23 */ /* 0x000fe4000001081e */
[--C-:B------:R-:W-:Y:S02]  /*8c80*/  FFMA.FTZ R23, R94, c[0x0][0x23c], -R39.reuse ;  /* 0x00008f005e177a23 */ /* 0x100fe40000010827 */
[----:B------:R-:W-:-:S02]  /*8c90*/  FFMA.FTZ R24, R95, c[0x0][0x23c], -R39 ;  /* 0x00008f005f187a23 */ /* 0x000fc40000010827 */
[----:B------:R-:W1:Y:S01]  /*8ca0*/  MUFU.EX2 R21, R21 ;  /* 0x0000001500157308 */ /* 0x000e620000000800 */
[----:B---3--:R-:W-:Y:S01]  /*8cb0*/  F2FP.BF16.PACK_AB R69, R33, R123 ;  /* 0x0000007b2145723e */ /* 0x008fe200000010ff */
[----:B------:R-:W-:Y:S02]  /*8cc0*/  FFMA.FTZ R46, R48, c[0x0][0x23c], -R30 ;  /* 0x00008f00302e7a23 */ /* 0x000fe4000001081e */
[--C-:B------:R-:W-:Y:S02]  /*8cd0*/  FFMA.FTZ R22, R96, c[0x0][0x23c], -R39.reuse ;  /* 0x00008f0060167a23 */ /* 0x100fe40000010827 */
[--C-:B------:R-:W-:Y:S02]  /*8ce0*/  FFMA.FTZ R50, R56, c[0x0][0x23c], -R39.reuse ;  /* 0x00008f0038327a23 */ /* 0x100fe40000010827 */
[----:B------:R-:W-:Y:S01]  /*8cf0*/  MUFU.EX2 R60, R60 ;  /* 0x0000003c003c7308 */ /* 0x000fe20000000800 */
[----:B------:R-:W-:Y:S02]  /*8d00*/  FFMA.FTZ R52, R54, c[0x0][0x23c], -R39 ;  /* 0x00008f0036347a23 */ /* 0x000fe40000010827 */
[----:B------:R-:W-:-:S02]  /*8d10*/  FADD.FTZ R128, R128, R133 ;  /* 0x0000008580807221 */ /* 0x000fc40000010000 */
[----:B------:R-:W-:Y:S02]  /*8d20*/  FADD.FTZ R85, R33, R85 ;  /* 0x0000005521557221 */ /* 0x000fe40000010000 */
[----:B------:R-:W-:Y:S01]  /*8d30*/  FADD.FTZ R128, R34, R128 ;  /* 0x0000008022807221 */ /* 0x000fe20000010000 */
[----:B-1----:R-:W-:Y:S01]  /*8d40*/  F2FP.BF16.PACK_AB R71, R21, R35 ;  /* 0x000000231547723e */ /* 0x002fe200000010ff */
[----:B------:R-:W-:Y:S01]  /*8d50*/  MUFU.EX2 R61, R61 ;  /* 0x0000003d003d7308 */ /* 0x000fe20000000800 */
        /* <DEDUP_REMOVED lines=8> */
[----:B------:R-:W-:Y:S01]  /*8de0*/  FADD.FTZ R32, R97, R32 ;  /* 0x0000002061207221 */ /* 0x000fe20000010000 */
[C---:B------:R-:W-:Y:S01]  /*8df0*/  HMMA.16816.F32.BF16 R76, R68.reuse, R78, R8 ;  /* 0x0000004e444c723c */ /* 0x040fe20000041808 */
[----:B------:R-:W2:Y:S01]  /*8e00*/  LDSM.16.MT88.4 R8, [R86+0x4000] ;  /* 0x004000005608783b */ /* 0x000ea20000004200 */
[----:B------:R-:W3:Y:S08]  /*8e10*/  MUFU.EX2 R62, R62 ;  /* 0x0000003e003e7308 */ /* 0x000ef00000000800 */
[----:B------:R-:W-:Y:S08]  /*8e20*/  MUFU.EX2 R92, R92 ;  /* 0x0000005c005c7308 */ /* 0x000ff00000000800 */
[----:B------:R-:W4:Y:S08]  /*8e30*/  MUFU.EX2 R55, R55 ;  /* 0x0000003700377308 */ /* 0x000f300000000800 */
[----:B------:R-:W5:Y:S01]  /*8e40*/  MUFU.EX2 R27, R27 ;  /* 0x0000001b001b7308 */ /* 0x000f620000000800 */
[C---:B-1----:R-:W-:Y:S01]  /*8e50*/  HMMA.16816.F32.BF16 R72, R68.reuse, R4, R12 ;  /* 0x000000044448723c */ /* 0x042fe2000004180c */
[----:B------:R-:W1:Y:S06]  /*8e60*/  LDSM.16.MT88.4 R12, [R87+0x4000] ;  /* 0x00400000570c783b */ /* 0x000e6c0000004200 */
[----:B------:R-:W-:Y:S01]  /*8e70*/  MUFU.EX2 R25, R25 ;  /* 0x0000001900197308 */ /* 0x000fe20000000800 */
[----:B------:R-:W-:Y:S01]  /*8e80*/  F2FP.BF16.PACK_AB R4, R64, R97 ;  /* 0x000000614004723e */ /* 0x000fe200000010ff */
[----:B------:R-:W-:Y:S01]  /*8e90*/  HMMA.16816.F32.BF16 R68, R68, R6, R16 ;  /* 0x000000064444723c */ /* 0x000fe20000041810 */
[----:B------:R-:W1:Y:S01]  /*8ea0*/  LDSM.16.MT88.4 R16, [R87+0x4400] ;  /* 0x004400005710783b */ /* 0x000e620000004200 */
[----:B---3--:R-:W-:-:S04]  /*8eb0*/  F2FP.BF16.PACK_AB R5, R62, R93 ;  /* 0x0000005d3e05723e */ /* 0x008fc800000010ff */
[----:B------:R-:W-:Y:S01]  /*8ec0*/  MUFU.EX2 R23, R23 ;  /* 0x0000001700177308 */ /* 0x000fe20000000800 */
[----:B------:R-:W-:Y:S02]  /*8ed0*/  FADD.FTZ R93, R93, R35 ;  /* 0x000000235d5d7221 */ /* 0x000fe40000010000 */
[----:B------:R-:W-:Y:S01]  /*8ee0*/  FADD.FTZ R64, R64, R32 ;  /* 0x0000002040407221 */ /* 0x000fe20000010000 */
[----:B------:R-:W-:Y:S01]  /*8ef0*/  F2FP.BF16.PACK_AB R6, R61, R60 ;  /* 0x0000003c3d06723e */ /* 0x000fe200000010ff */
[----:B------:R-:W-:Y:S01]  /*8f00*/  FADD.FTZ R93, R62, R93 ;  /* 0x0000005d3e5d7221 */ /* 0x000fe20000010000 */
[----:B----4-:R-:W-:Y:S01]  /*8f10*/  F2FP.BF16.PACK_AB R7, R55, R92 ;  /* 0x0000005c3707723e */ /* 0x010fe200000010ff */
[----:B------:R-:W-:Y:S01]  /*8f20*/  FADD.FTZ R64, R60, R64 ;  /* 0x000000403c407221 */ /* 0x000fe20000010000 */
[----:B------:R-:W-:Y:S01]  /*8f30*/  MUFU.EX2 R24, R24 ;  /* 0x0000001800187308 */ /* 0x000fe20000000800 */
[----:B------:R-:W-:Y:S02]  /*8f40*/  FADD.FTZ R92, R92, R93 ;  /* 0x0000005d5c5c7221 */ /* 0x000fe40000010000 */
[----:B------:R-:W-:-:S02]  /*8f50*/  FADD.FTZ R61, R61, R64 ;  /* 0x000000403d3d7221 */ /* 0x000fc40000010000 */
[----:B--2---:R-:W-:Y:S01]  /*8f60*/  HMMA.16816.F32.BF16 R72, R4, R8, R72 ;  /* 0x000000080448723c */ /* 0x004fe20000041848 */
[----:B------:R-:W-:Y:S02]  /*8f70*/  FADD.FTZ R92, R55, R92 ;  /* 0x0000005c375c7221 */ /* 0x000fe40000010000 */
[----:B------:R-:W2:Y:S01]  /*8f80*/  MUFU.EX2 R49, R49 ;  /* 0x0000003100317308 */ /* 0x000ea20000000800 */
[----:B-----5:R-:W-:-:S04]  /*8f90*/  FADD.FTZ R61, R27, R61 ;  /* 0x0000003d1b3d7221 */ /* 0x020fc80000010000 */
[C---:B------:R-:W-:Y:S01]  /*8fa0*/  HMMA.16816.F32.BF16 R68, R4.reuse, R10, R68 ;  /* 0x0000000a0444723c */ /* 0x040fe20000041844 */
[----:B------:R-:W-:Y:S02]  /*8fb0*/  LDSM.16.MT88.4 R8, [R87+0x4800] ;  /* 0x004800005708783b */ /* 0x000fe40000004200 */
[----:B------:R-:W3:Y:S05]  /*8fc0*/  MUFU.EX2 R53, R53 ;  /* 0x0000003500357308 */ /* 0x000eea0000000800 */
[----:B-1----:R-:W-:Y:S03]  /*8fd0*/  HMMA.16816.F32.BF16 R80, R4, R12, R80 ;  /* 0x0000000c0450723c */ /* 0x002fe60000041850 */
[----:B------:R-:W1:Y:S01]  /*8fe0*/  MUFU.EX2 R45, R45 ;  /* 0x0000002d002d7308 */ /* 0x000e620000000800 */
[----:B--2---:R-:W-:-:S04]  /*8ff0*/  FADD.FTZ R92, R49, R92 ;  /* 0x0000005c315c7221 */ /* 0x004fc80000010000 */
[----:B------:R-:W-:Y:S01]  /*9000*/  HMMA.16816.F32.BF16 R76, R4, R14, R76 ;  /* 0x0000000e044c723c */ /* 0x000fe2000004184c */
[----:B------:R-:W2:Y:S02]  /*9010*/  LDSM.16.MT88.4 R12, [R86+0x4400] ;  /* 0x00440000560c783b */ /* 0x000ea40000004200 */
[----:B------:R-:W4:Y:S04]  /*9020*/  MUFU.EX2 R46, R46 ;  /* 0x0000002e002e7308 */ /* 0x000f280000000800 */
[C---:B------:R-:W-:Y:S01]  /*9030*/  F2FP.BF16.PACK_AB R4, R25.reuse, R27 ;  /* 0x0000001b1904723e */ /* 0x040fe200000010ff */
[----:B------:R-:W-:Y:S01]  /*9040*/  FADD.FTZ R25, R25, R61 ;  /* 0x0000003d19197221 */ /* 0x000fe20000010000 */
[C---:B---3--:R-:W-:Y:S02]  /*9050*/  F2FP.BF16.PACK_AB R5, R53.reuse, R49 ;  /* 0x000000313505723e */ /* 0x048fe400000010ff */
[----:B------:R-:W3:Y:S01]  /*9060*/  MUFU.EX2 R22, R22 ;  /* 0x0000001600167308 */ /* 0x000ee20000000800 */
[----:B------:R-:W-:Y:S01]  /*9070*/  F2FP.BF16.PACK_AB R6, R24, R23 ;  /* 0x000000171806723e */ /* 0x000fe200000010ff */
[----:B------:R-:W-:-:S02]  /*9080*/  FADD.FTZ R53, R53, R92 ;  /* 0x0000005c35357221 */ /* 0x000fc40000010000 */
[----:B------:R-:W-:Y:S02]  /*9090*/  FADD.FTZ R25, R23, R25 ;  /* 0x0000001917197221 */ /* 0x000fe40000010000 */
[----:B-1----:R-:W-:Y:S01]  /*90a0*/  FADD.FTZ R53, R45, R53 ;  /* 0x000000352d357221 */ /* 0x002fe20000010000 */
[----:B----4-:R-:W-:Y:S01]  /*90b0*/  F2FP.BF16.PACK_AB R7, R46, R45 ;  /* 0x0000002d2e07723e */ /* 0x010fe200000010ff */
[----:B------:R-:W1:Y:S01]  /*90c0*/  MUFU.EX2 R26, R26 ;  /* 0x0000001a001a7308 */ /* 0x000e620000000800 */
[----:B------:R-:W-:Y:S02]  /*90d0*/  FADD.FTZ R24, R24, R25 ;  /* 0x0000001918187221 */ /* 0x000fe40000010000 */
[----:B------:R-:W-:-:S03]  /*90e0*/  FADD.FTZ R46, R46, R53 ;  /* 0x000000352e2e7221 */ /* 0x000fc60000010000 */
[C---:B------:R-:W-:Y:S01]  /*90f0*/  HMMA.16816.F32.BF16 R80, R4.reuse, R16, R80 ;  /* 0x000000100450723c */ /* 0x040fe20000041850 */
[----:B---3--:R-:W-:Y:S01]  /*9100*/  FADD.FTZ R24, R22, R24 ;  /* 0x0000001816187221 */ /* 0x008fe20000010000 */
[----:B------:R-:W-:Y:S06]  /*9110*/  MUFU.EX2 R50, R50 ;  /* 0x0000003200327308 */ /* 0x000fec0000000800 */
[C---:B------:R-:W-:Y:S01]  /*9120*/  HMMA.16816.F32.BF16 R76, R4.reuse, R18, R76 ;  /* 0x00000012044c723c */ /* 0x040fe2000004184c */
[----:B------:R-:W3:Y:S01]  /*9130*/  LDSM.16.MT88.4 R16, [R86+0x4800] ;  /* 0x004800005610783b */ /* 0x000ee20000004200 */
[----:B------:R-:W4:Y:S06]  /*9140*/  MUFU.EX2 R52, R52 ;  /* 0x0000003400347308 */ /* 0x000f2c0000000800 */
[C---:B--2---:R-:W-:Y:S02]  /*9150*/  HMMA.16816.F32.BF16 R72, R4.reuse, R12, R72 ;  /* 0x0000000c0448723c */ /* 0x044fe40000041848 */
[----:B------:R-:W2:Y:S05]  /*9160*/  MUFU.EX2 R44, R44 ;  /* 0x0000002c002c7308 */ /* 0x000eaa0000000800 */
[----:B------:R-:W-:Y:S01]  /*9170*/  FFMA.FTZ R12, R37, c[0x0][0x23c], -R30 ;  /* 0x00008f00250c7a23 */ /* 0x000fe2000001081e */
[----:B------:R-:W-:Y:S02]  /*9180*/  HMMA.16816.F32.BF16 R68, R4, R14, R68 ;  /* 0x0000000e0444723c */ /* 0x000fe40000041844 */
[----:B------:R-:W5:Y:S05]  /*9190*/  MUFU.EX2 R43, R43 ;  /* 0x0000002b002b7308 */ /* 0x000f6a0000000800 */
[C---:B-1----:R-:W-:Y:S01]  /*91a0*/  F2FP.BF16.PACK_AB R4, R26.reuse, R22 ;  /* 0x000000161a04723e */ /* 0x042fe200000010ff */
[----:B------:R-:W-:Y:S01]  /*91b0*/  FADD.FTZ R26, R26, R24 ;  /* 0x000000181a1a7221 */ /* 0x000fe20000010000 */
[----:B----4-:R-:W-:Y:S01]  /*91c0*/  F2FP.BF16.PACK_AB R6, R52, R50 ;  /* 0x000000323406723e */ /* 0x010fe200000010ff */
[----:B------:R-:W1:Y:S01]  /*91d0*/  MUFU.EX2 R42, R42 ;  /* 0x0000002a002a7308 */ /* 0x000e620000000800 */
[----:B--2---:R-:W-:-:S02]  /*91e0*/  FADD.FTZ R46, R44, R46 ;  /* 0x0000002e2c2e7221 */ /* 0x004fc40000010000 */
[----:B------:R-:W-:-:S04]  /*91f0*/  FADD.FTZ R26, R50, R26 ;  /* 0x0000001a321a7221 */ /* 0x000fc80000010000 */
[----:B------:R-:W-:Y:S01]  /*9200*/  FADD.FTZ R52, R52, R26 ;  /* 0x0000001a34347221 */ /* 0x000fe20000010000 */
[----:B------:R-:W2:Y:S01]  /*9210*/  MUFU.EX2 R40, R40 ;  /* 0x0000002800287308 */ /* 0x000ea20000000800 */
[C---:B-----5:R-:W-:Y:S01]  /*9220*/  F2FP.BF16.PACK_AB R5, R43.reuse, R44 ;  /* 0x0000002c2b05723e */ /* 0x060fe200000010ff */
[----:B------:R-:W-:-:S06]  /*9230*/  FADD.FTZ R43, R43, R46 ;  /* 0x0000002e2b2b7221 */ /* 0x000fcc0000010000 */
[----:B------:R-:W-:Y:S01]  /*9240*/  MUFU.EX2 R37, R38 ;  /* 0x0000002600257308 */ /* 0x000fe20000000800 */
[----:B-1----:R-:W-:Y:S01]  /*9250*/  FADD.FTZ R43, R42, R43 ;  /* 0x0000002b2a2b7221 */ /* 0x002fe20000010000 */
[----:B--2---:R-:W-:-:S06]  /*9260*/  F2FP.BF16.PACK_AB R7, R40, R42 ;  /* 0x0000002a2807723e */ /* 0x004fcc00000010ff */
[----:B------:R-:W1:Y:S01]  /*9270*/  MUFU.EX2 R38, R12 ;  /* 0x0000000c00267308 */ /* 0x000e620000000800 */
[----:B------:R-:W-:Y:S01]  /*9280*/  FADD.FTZ R40, R40, R43 ;  /* 0x0000002b28287221 */ /* 0x000fe20000010000 */
[C---:B------:R-:W-:Y:S06]  /*9290*/  HMMA.16816.F32.BF16 R80, R4.reuse, R8, R80 ;  /* 0x000000080450723c */ /* 0x040fec0000041850 */
[----:B------:R-:W2:Y:S02]  /*92a0*/  MUFU.EX2 R51, R51 ;  /* 0x0000003300337308 */ /* 0x000ea40000000800 */
[C---:B------:R-:W-:Y:S01]  /*92b0*/  HMMA.16816.F32.BF16 R76, R4.reuse, R10, R76 ;  /* 0x0000000a044c723c */ /* 0x040fe2000004184c */
[----:B------:R-:W-:Y:S05]  /*92c0*/  LDSM.16.MT88.4 R8, [R86+0x4c00] ;  /* 0x004c00005608783b */ /* 0x000fea0000004200 */
[----:B------:R-:W4:Y:S01]  /*92d0*/  MUFU.EX2 R0, R47 ;  /* 0x0000002f00007308 */ /* 0x000f220000000800 */
[----:B-1----:R-:W-:Y:S01]  /*92e0*/  FADD.FTZ R40, R38, R40 ;  /* 0x0000002826287221 */ /* 0x002fe20000010000 */
[----:B------:R-:W1:Y:S01]  /*92f0*/  LDSM.16.MT88.4 R12, [R87+0x4c00] ;  /* 0x004c0000570c783b */ /* 0x000e620000004200 */
[----:B---3--:R-:W-:Y:S05]  /*9300*/  HMMA.16816.F32.BF16 R72, R4, R16, R72 ;  /* 0x000000100448723c */ /* 0x008fea0000041848 */
[----:B------:R-:W3:Y:S01]  /*9310*/  MUFU.EX2 R2, R2 ;  /* 0x0000000200027308 */ /* 0x000ee20000000800 */
[----:B--2---:R-:W-:-:S02]  /*9320*/  FADD.FTZ R52, R51, R52 ;  /* 0x0000003433347221 */ /* 0x004fc40000010000 */
[----:B------:R-:W-:Y:S05]  /*9330*/  HMMA.16816.F32.BF16 R68, R4, R18, R68 ;  /* 0x000000120444723c */ /* 0x000fea0000041844 */
[----:B------:R-:W2:Y:S01]  /*9340*/  MUFU.EX2 R34, R36 ;  /* 0x0000002400227308 */ /* 0x000ea20000000800 */
[C---:B----4-:R-:W-:Y:S01]  /*9350*/  FADD.FTZ R52, R0.reuse, R52 ;  /* 0x0000003400347221 */ /* 0x050fe20000010000 */
[----:B------:R-:W-:Y:S02]  /*9360*/  F2FP.BF16.PACK_AB R4, R0, R51 ;  /* 0x000000330004723e */ /* 0x000fe400000010ff */
[----:B------:R-:W-:-:S04]  /*9370*/  MOV R0, R3 ;  /* 0x0000000300007202 */ /* 0x000fc80000000f00 */
[----:B------:R-:W4:Y:S01]  /*9380*/  MUFU.EX2 R20, R20 ;  /* 0x0000001400147308 */ /* 0x000f220000000800 */
[----:B---3--:R-:W-:Y:S01]  /*9390*/  F2FP.BF16.PACK_AB R6, R37, R2 ;  /* 0x000000022506723e */ /* 0x008fe200000010ff */
[----:B------:R-:W-:Y:S01]  /*93a0*/  FADD.FTZ R52, R2, R52 ;  /* 0x0000003402347221 */ /* 0x000fe20000010000 */
[----:B------:R-:W-:-:S03]  /*93b0*/  MOV R2, R28 ;  /* 0x0000001c00027202 */ /* 0x000fc60000000f00 */
[----:B------:R-:W-:Y:S02]  /*93c0*/  FADD.FTZ R123, R37, R52 ;  /* 0x00000034257b7221 */ /* 0x000fe40000010000 */
[----:B------:R-:W3:Y:S01]  /*93d0*/  MUFU.EX2 R122, R122 ;  /* 0x0000007a007a7308 */ /* 0x000ee20000000800 */
[C---:B--2---:R-:W-:Y:S01]  /*93e0*/  F2FP.BF16.PACK_AB R5, R34.reuse, R38 ;  /* 0x000000262205723e */ /* 0x044fe200000010ff */
[----:B------:R-:W-:-:S04]  /*93f0*/  FADD.FTZ R40, R34, R40 ;  /* 0x0000002822287221 */ /* 0x000fc80000010000 */
[----:B----4-:R-:W-:Y:S01]  /*9400*/  FADD.FTZ R40, R20, R40 ;  /* 0x0000002814287221 */ /* 0x010fe20000010000 */
[----:B---3--:R-:W-:-:S03]  /*9410*/  F2FP.BF16.PACK_AB R7, R122, R20 ;  /* 0x000000147a07723e */ /* 0x008fc600000010ff */
[----:B------:R-:W-:-:S04]  /*9420*/  FADD.FTZ R122, R122, R40 ;  /* 0x000000287a7a7221 */ /* 0x000fc80000010000 */
[C---:B-1----:R-:W-:Y:S08]  /*9430*/  HMMA.16816.F32.BF16 R80, R4.reuse, R12, R80 ;  /* 0x0000000c0450723c */ /* 0x042ff00000041850 */
[C---:B------:R-:W-:Y:S08]  /*9440*/  HMMA.16816.F32.BF16 R76, R4.reuse, R14, R76 ;  /* 0x0000000e044c723c */ /* 0x040ff0000004184c */
[C---:B------:R-:W-:Y:S08]  /*9450*/  HMMA.16816.F32.BF16 R72, R4.reuse, R8, R72 ;  /* 0x000000080448723c */ /* 0x040ff00000041848 */
[----:B------:R-:W-:Y:S08]  /*9460*/  HMMA.16816.F32.BF16 R68, R4, R10, R68 ;  /* 0x0000000a0444723c */ /* 0x000ff00000041844 */
.L_x_3604:
[----:B------:R-:W-:-:S13]  /*9470*/  ISETP.GE.AND P0, PT, R108, 0x1, PT ;  /* 0x000000016c00780c */ /* 0x000fda0003f06270 */
[----:B------:R-:W-:Y:S05]  /*9480*/  @!P0 BRA `(.L_x_3612) ;  /* 0x000030d000008947 */ /* 0x000fea0003800000 */
[----:B------:R-:W-:Y:S01]  /*9490*/  IMAD.MOV.U32 R119, RZ, RZ, c[0x0][0x1a0] ;  /* 0x00006800ff777624 */ /* 0x000fe200078e00ff */
[----:B------:R-:W-:Y:S02]  /*94a0*/  MOV R84, R0 ;  /* 0x0000000000547202 */ /* 0x000fe40000000f00 */
[----:B------:R-:W-:Y:S01]  /*94b0*/  MOV R85, R2 ;  /* 0x0000000200557202 */ /* 0x000fe20000000f00 */
[----:B------:R-:W-:-:S05]  /*94c0*/  IMAD.U32 R118, R119, -0x80, RZ ;  /* 0xffffff8077767824 */ /* 0x000fca00078e00ff */
[----:B------:R-:W-:Y:S02]  /*94d0*/  SHF.R.S32.HI R115, RZ, 0x1f, R118 ;  /* 0x0000001fff737819 */ /* 0x000fe40000011476 */
.L_x_3616:
        /* <DEDUP_REMOVED lines=64> */
.L_x_3613:
[----:B------:R-:W-:Y:S02]  /*98e0*/  ISETP.GE.AND P0, PT, R112, c[0x0][0x220], PT ;  /* 0x0000880070007a0c */ /* 0x000fe40003f06270 */
[C---:B------:R-:W-:Y:S04]  /*98f0*/  LEA R126, P3, R6.reuse, R124, 0x1 ;  /* 0x0000007c067e7211 */ /* 0x040fe800078608ff */
[-C--:B------:R-:W-:Y:S07]  /*9900*/  LEA.HI.X R127, R6, R125.reuse, R2, 0x1, P3 ;  /* 0x0000007d067f7211 */ /* 0x080fee00018f0c02 */
[----:B------:R-:W-:Y:S01]  /*9910*/  @P0 STS.64 [R109+0x3008], RZ ;  /* 0x003008ff6d000388 */ /* 0x000fe20000000a00 */
[CC--:B------:R-:W-:Y:S02]  /*9920*/  @!P0 LEA R5, P1, R119.reuse, R6.reuse, 0x6 ;  /* 0x0000000677058211 */ /* 0x0c0fe400078230ff */
[----:B------:R-:W-:Y:S02]  /*9930*/  @!P0 IADD3 R3, P2, R114, R6, RZ ;  /* 0x0000000672038210 */ /* 0x000fe40007f5e0ff */
[----:B------:R-:W-:Y:S01]  /*9940*/  @!P0 MOV R4, c[0x0][0x1a4] ;  /* 0x0000690000048a02 */ /* 0x000fe20000000f00 */
[----:B------:R-:W-:Y:S01]  /*9950*/  @P0 STS [R109+0x3000], RZ ;  /* 0x003000ff6d000388 */ /* 0x000fe20000000800 */
[-C--:B------:R-:W-:Y:S02]  /*9960*/  @!P0 MOV R7, R2.reuse ;  /* 0x0000000200078202 */ /* 0x080fe40000000f00 */
[----:B------:R-:W-:Y:S01]  /*9970*/  @!P0 LEA.HI.X R4, R119, R2, R4, 0x6, P1 ;  /* 0x0000000277048211 */ /* 0x000fe200008f3404 */
[----:B------:R-:W-:Y:S01]  /*9980*/  @P0 STS [R109+0x3004], RZ ;  /* 0x003004ff6d000388 */ /* 0x000fe20000000800 */
[----:B------:R-:W-:Y:S01]  /*9990*/  @!P0 LEA R8, P1, R5, R124, 0x1 ;  /* 0x0000007c05088211 */ /* 0x000fe200078208ff */
[----:B------:R-:W-:Y:S01]  /*99a0*/  @!P0 IMAD.WIDE.U32 R6, R119, 0x60, R6 ;  /* 0x0000006077068825 */ /* 0x000fe200078e0006 */
[----:B------:R-:W-:Y:S01]  /*99b0*/  @!P0 IADD3.X R2, R111, R2, RZ, P2, !PT ;  /* 0x000000026f028210 */ /* 0x000fe200017fe4ff */
[----:B------:R-:W-:Y:S01]  /*99c0*/  @!PT LDS RZ, [RZ] ;  /* 0x00000000fffff984 */ /* 0x000fe20000000800 */
[----:B------:R-:W-:Y:S01]  /*99d0*/  @!PT LDS RZ, [RZ] ;  /* 0x00000000fffff984 */ /* 0x000fe20000000800 */
[----:B------:R-:W-:Y:S01]  /*99e0*/  @!PT LDS RZ, [RZ] ;  /* 0x00000000fffff984 */ /* 0x000fe20000000800 */
[----:B------:R1:W-:Y:S01]  /*99f0*/  @!P0 LDGSTS.E.BYPASS.LTC128B.128 [R109+0x3000], [R126.64] ;  /* 0x030000007e6d8fae */ /* 0x0003e2000b901d46 */
[-C--:B------:R-:W-:Y:S02]  /*9a00*/  @!P0 LEA R10, P2, R3, R124.reuse, 0x1 ;  /* 0x0000007c030a8211 */ /* 0x080fe400078408ff */
[-C--:B------:R-:W-:Y:S02]  /*9a10*/  @!P0 LEA.HI.X R9, R5, R125.reuse, R4, 0x1, P1 ;  /* 0x0000007d05098211 */ /* 0x080fe400008f0c04 */
[----:B------:R-:W-:Y:S02]  /*9a20*/  @!P0 LEA.HI.X R11, R3, R125, R2, 0x1, P2 ;  /* 0x0000007d030b8211 */ /* 0x000fe400010f0c02 */
[----:B------:R-:W-:Y:S01]  /*9a30*/  @!P0 LEA R2, P1, R6, R124, 0x1 ;  /* 0x0000007c06028211 */ /* 0x000fe200078208ff */
[----:B------:R-:W-:Y:S01]  /*9a40*/  @P0 STS.128 [R109+0x3800], RZ ;  /* 0x003800ff6d000388 */ /* 0x000fe20000000c00 */
[----:B------:R-:W-:Y:S02]  /*9a50*/  @!P0 MOV R0, c[0x0][0x1a4] ;  /* 0x0000690000008a02 */ /* 0x000fe40000000f00 */
[----:B------:R-:W-:Y:S03]  /*9a60*/  MOV R124, R126 ;  /* 0x0000007e007c7202 */ /* 0x000fe60000000f00 */
[----:B------:R-:W-:Y:S02]  /*9a70*/  @!P0 IMAD R0, R0, 0x60, RZ ;  /* 0x0000006000008824 */ /* 0x000fe400078e02ff */
[----:B------:R-:W-:Y:S01]  /*9a80*/  @!PT LDS RZ, [RZ] ;  /* 0x00000000fffff984 */ /* 0x000fe20000000800 */
[----:B------:R-:W-:Y:S01]  /*9a90*/  @!PT LDS RZ, [RZ] ;  /* 0x00000000fffff984 */ /* 0x000fe20000000800 */
[----:B------:R-:W-:Y:S01]  /*9aa0*/  @!PT LDS RZ, [RZ] ;  /* 0x00000000fffff984 */ /* 0x000fe20000000800 */
[----:B------:R2:W-:Y:S03]  /*9ab0*/  @!P0 LDGSTS.E.BYPASS.LTC128B.128 [R109+0x3800], [R10.64] ;  /* 0x038000000a6d8fae */ /* 0x0005e6000b901d46 */
[----:B------:R-:W-:Y:S04]  /*9ac0*/  @!P0 IADD3 R0, R0, R7, RZ ;  /* 0x0000000700008210 */ /* 0x000fe80007ffe0ff */
[----:B------:R-:W-:Y:S01]  /*9ad0*/  @!P0 LEA.HI.X R3, R6, R125, R0, 0x1, P1 ;  /* 0x0000007d06038211 */ /* 0x000fe200008f0c00 */
[----:B------:R-:W-:Y:S01]  /*9ae0*/  @P0 STS.128 [R109+0x4000], RZ ;  /* 0x004000ff6d000388 */ /* 0x000fe20000000c00 */
[----:B------:R-:W-:Y:S02]  /*9af0*/  ISETP.GE.AND P1, PT, R108, 0x2, PT ;  /* 0x000000026c00780c */ /* 0x000fe40003f26270 */
[----:B------:R-:W-:Y:S05]  /*9b00*/  MOV R125, R127 ;  /* 0x0000007f007d7202 */ /* 0x000fea0000000f00 */
        /* <DEDUP_REMOVED lines=11> */
[----:B--2---:R-:W2:Y:S08]  /*9bc0*/  LDSM.16.M88.4 R8, [R101+0x1000] ;  /* 0x001000006508783b */ /* 0x004eb00000000200 */
[----:B------:R-:W4:Y:S08]  /*9bd0*/  LDSM.16.M88.4 R16, [R101+0x1400] ;  /* 0x001400006510783b */ /* 0x000f300000000200 */
[----:B------:R-:W5:Y:S08]  /*9be0*/  LDSM.16.M88.4 R24, [R101+0x1800] ;  /* 0x001800006518783b */ /* 0x000f700000000200 */
[----:B------:R-:W1:Y:S08]  /*9bf0*/  LDSM.16.M88.4 R32, [R101+0x1c00] ;  /* 0x001c00006520783b */ /* 0x000e700000000200 */
[----:B------:R-:W1:Y:S08]  /*9c00*/  LDSM.16.M88.4 R40, [R101+0x2000] ;  /* 0x002000006528783b */ /* 0x000e700000000200 */
[----:B------:R-:W1:Y:S08]  /*9c10*/  LDSM.16.M88.4 R48, [R101+0x2400] ;  /* 0x002400006530783b */ /* 0x000e700000000200 */
[----:B------:R-:W1:Y:S08]  /*9c20*/  LDSM.16.M88.4 R56, [R101+0x2800] ;  /* 0x002800006538783b */ /* 0x000e700000000200 */
[----:B------:R-:W1:Y:S08]  /*9c30*/  LDSM.16.M88.4 R88, [R101+0x2c00] ;  /* 0x002c00006558783b */ /* 0x000e700000000200 */
[----:B------:R-:W-:Y:S08]  /*9c40*/  LDSM.16.M88.4 R92, [R102] ;  /* 0x00000000665c783b */ /* 0x000ff00000000200 */
[----:B------:R-:W1:Y:S01]  /*9c50*/  LDSM.16.M88.4 R96, [R100] ;  /* 0x000000006460783b */ /* 0x000e620000000200 */
[C---:B--2---:R-:W-:Y:S08]  /*9c60*/  HMMA.16816.F32.BF16 R4, R64.reuse, R8, RZ ;  /* 0x000000084004723c */ /* 0x044ff000000418ff */
[C---:B------:R-:W-:Y:S08]  /*9c70*/  HMMA.16816.F32.BF16 R8, R64.reuse, R10, RZ ;  /* 0x0000000a4008723c */ /* 0x040ff000000418ff */
[C---:B----4-:R-:W-:Y:S08]  /*9c80*/  HMMA.16816.F32.BF16 R12, R64.reuse, R16, RZ ;  /* 0x00000010400c723c */ /* 0x050ff000000418ff */
        /* <DEDUP_REMOVED lines=35> */
[----:B------:R-:W1:Y:S01]  /*9ec0*/  MUFU.TANH R128, R8 ;  /* 0x0000000800807308 */ /* 0x000e620000002400 */
[----:B------:R-:W-:Y:S02]  /*9ed0*/  FMUL.FTZ R17, R17, c[0x0][0x2ec] ;  /* 0x0000bb0011117a20 */ /* 0x000fe40000410000 */
[----:B------:R-:W-:Y:S02]  /*9ee0*/  FMUL.FTZ R18, R18, c[0x0][0x2ec] ;  /* 0x0000bb0012127a20 */ /* 0x000fe40000410000 */
[----:B------:R-:W-:Y:S05]  /*9ef0*/  FMUL.FTZ R19, R19, c[0x0][0x2ec] ;  /* 0x0000bb0013137a20 */ /* 0x000fea0000410000 */
        /* <DEDUP_REMOVED lines=8> */
[----:B------:R5:W1:Y:S01]  /*9f80*/  MUFU.TANH R158, R17 ;  /* 0x00000011009e7308 */ /* 0x000a620000002400 */
[C---:B------:R-:W-:Y:S01]  /*9f90*/  HMMA.16816.F32.BF16 R24, R92.reuse, R6, R24 ;  /* 0x000000065c18723c */ /* 0x040fe20000041818 */
[----:B------:R-:W4:Y:S02]  /*9fa0*/  LDSM.16.M88.4 R4, [R100+0x1000] ;  /* 0x001000006404783b */ /* 0x000f240000000200 */
[----:B--2---:R-:W-:Y:S06]  /*9fb0*/  FMUL.FTZ R12, R13, c[0x0][0x2ec] ;  /* 0x0000bb000d0c7a20 */ /* 0x004fec0000410000 */
[----:B------:R2:W1:Y:S06]  /*9fc0*/  MUFU.TANH R157, R18 ;  /* 0x00000012009d7308 */ /* 0x00046c0000002400 */
[----:B------:R-:W-:Y:S04]  /*9fd0*/  FMUL.FTZ R20, R20, c[0x0][0x2ec] ;  /* 0x0000bb0014147a20 */ /* 0x000fe80000410000 */
[----:B------:R4:W4:Y:S01]  /*9fe0*/  MUFU.TANH R152, R19 ;  /* 0x0000001300987308 */ /* 0x0009220000002400 */
[----:B---3--:R-:W-:Y:S02]  /*9ff0*/  FMUL.FTZ R16, R22, c[0x0][0x2ec] ;  /* 0x0000bb0016107a20 */ /* 0x008fe40000410000 */
[----:B-----5:R-:W-:Y:S02]  /*a000*/  FMUL.FTZ R17, R21, c[0x0][0x2ec] ;  /* 0x0000bb0015117a20 */ /* 0x020fe40000410000 */
[----:B------:R-:W-:Y:S02]  /*a010*/  FMUL.FTZ R25, R25, c[0x0][0x2ec] ;  /* 0x0000bb0019197a20 */ /* 0x000fe40000410000 */
[----:B------:R-:W-:Y:S03]  /*a020*/  FMUL.FTZ R26, R26, c[0x0][0x2ec] ;  /* 0x0000bb001a1a7a20 */ /* 0x000fe60000410000 */
[----:B------:R-:W3:Y:S01]  /*a030*/  MUFU.TANH R150, R20 ;  /* 0x0000001400967308 */ /* 0x000ee20000002400 */
[----:B------:R-:W-:Y:S01]  /*a040*/  FMUL.FTZ R27, R27, c[0x0][0x2ec] ;  /* 0x0000bb001b1b7a20 */ /* 0x000fe20000410000 */
[C---:B-1----:R-:W-:Y:S03]  /*a050*/  HMMA.16816.F32.BF16 R28, R92.reuse, R8, R28 ;  /* 0x000000085c1c723c */ /* 0x042fe6000004181c */
[----:B--2---:R-:W-:Y:S05]  /*a060*/  FMUL.FTZ R18, R24, c[0x0][0x2ec] ;  /* 0x0000bb0018127a20 */ /* 0x004fea0000410000 */
[----:B------:R-:W1:Y:S01]  /*a070*/  MUFU.TANH R12, R12 ;  /* 0x0000000c000c7308 */ /* 0x000e620000002400 */
[C---:B------:R-:W-:Y:S01]  /*a080*/  HMMA.16816.F32.BF16 R32, R92.reuse, R10, R32 ;  /* 0x0000000a5c20723c */ /* 0x040fe20000041820 */
[----:B------:R-:W2:Y:S02]  /*a090*/  LDSM.16.M88.4 R8, [R100+0x1400] ;  /* 0x001400006408783b */ /* 0x000ea40000000200 */
[----:B----4-:R-:W-:Y:S06]  /*a0a0*/  FMUL.FTZ R19, R23, c[0x0][0x2ec] ;  /* 0x0000bb0017137a20 */ /* 0x010fec0000410000 */
[----:B------:R-:W4:Y:S01]  /*a0b0*/  MUFU.TANH R153, R14 ;  /* 0x0000000e00997308 */ /* 0x000f220000002400 */
[C---:B------:R-:W-:Y:S05]  /*a0c0*/  HMMA.16816.F32.BF16 R36, R92.reuse, R4, R36 ;  /* 0x000000045c24723c */ /* 0x040fea0000041824 */
[----:B------:R-:W-:Y:S03]  /*a0d0*/  FMUL.FTZ R28, R28, c[0x0][0x2ec] ;  /* 0x0000bb001c1c7a20 */ /* 0x000fe60000410000 */
[C---:B------:R-:W-:Y:S01]  /*a0e0*/  HMMA.16816.F32.BF16 R40, R92.reuse, R6, R40 ;  /* 0x000000065c28723c */ /* 0x040fe20000041828 */
[----:B------:R-:W1:Y:S01]  /*a0f0*/  MUFU.TANH R155, R15 ;  /* 0x0000000f009b7308 */ /* 0x000e620000002400 */
[----:B------:R-:W5:Y:S02]  /*a100*/  LDSM.16.M88.4 R4, [R100+0x1800] ;  /* 0x001800006404783b */ /* 0x000f640000000200 */
[----:B------:R-:W-:Y:S02]  /*a110*/  FMUL.FTZ R29, R29, c[0x0][0x2ec] ;  /* 0x0000bb001d1d7a20 */ /* 0x000fe40000410000 */
[----:B------:R-:W-:Y:S02]  /*a120*/  FMUL.FTZ R30, R30, c[0x0][0x2ec] ;  /* 0x0000bb001e1e7a20 */ /* 0x000fe40000410000 */
[----:B------:R-:W-:Y:S03]  /*a130*/  FMUL.FTZ R32, R32, c[0x0][0x2ec] ;  /* 0x0000bb0020207a20 */ /* 0x000fe60000410000 */
[----:B------:R-:W1:Y:S01]  /*a140*/  MUFU.TANH R17, R17 ;  /* 0x0000001100117308 */ /* 0x000e620000002400 */
[----:B------:R-:W-:Y:S02]  /*a150*/  FMUL.FTZ R33, R33, c[0x0][0x2ec] ;  /* 0x0000bb0021217a20 */ /* 0x000fe40000410000 */
[----:B------:R-:W-:Y:S02]  /*a160*/  FMUL.FTZ R34, R34, c[0x0][0x2ec] ;  /* 0x0000bb0022227a20 */ /* 0x000fe40000410000 */
[----:B------:R-:W-:Y:S05]  /*a170*/  FMUL.FTZ R31, R31, c[0x0][0x2ec] ;  /* 0x0000bb001f1f7a20 */ /* 0x000fea0000410000 */
[----:B------:R1:W1:Y:S01]  /*a180*/  MUFU.TANH R129, R32 ;  /* 0x0000002000817308 */ /* 0x0002620000002400 */
[C---:B--2---:R-:W-:Y:S03]  /*a190*/  HMMA.16816.F32.BF16 R44, R92.reuse, R8, R44 ;  /* 0x000000085c2c723c */ /* 0x044fe6000004182c */
[----:B------:R-:W-:Y:S02]  /*a1a0*/  FMUL.FTZ R41, R41, c[0x0][0x2ec] ;  /* 0x0000bb0029297a20 */ /* 0x000fe40000410000 */
[----:B------:R-:W-:Y:S04]  /*a1b0*/  FMUL.FTZ R42, R42, c[0x0][0x2ec] ;  /* 0x0000bb002a2a7a20 */ /* 0x000fe80000410000 */
[----:B------:R-:W2:Y:S01]  /*a1c0*/  MUFU.TANH R137, R33 ;  /* 0x0000002100897308 */ /* 0x000ea20000002400 */
[C---:B------:R-:W-:Y:S01]  /*a1d0*/  HMMA.16816.F32.BF16 R48, R92.reuse, R10, R48 ;  /* 0x0000000a5c30723c */ /* 0x040fe20000041830 */
[----:B------:R-:W2:Y:S01]  /*a1e0*/  LDSM.16.M88.4 R8, [R100+0x1c00] ;  /* 0x001c00006408783b */ /* 0x000ea20000000200 */
[----:B------:R-:W-:Y:S04]  /*a1f0*/  DEPBAR.LE SB0, 0x0 ;  /* 0x000080000000791a */ /* 0x000fe80000000000 */
[----:B------:R-:W-:Y:S03]  /*a200*/  FMUL.FTZ R43, R43, c[0x0][0x2ec] ;  /* 0x0000bb002b2b7a20 */ /* 0x000fe60000410000 */
[----:B------:R3:W2:Y:S01]  /*a210*/  MUFU.TANH R132, R34 ;  /* 0x0000002200847308 */ /* 0x0006a20000002400 */
[----:B------:R-:W-:Y:S01]  /*a220*/  BAR.SYNC.DEFER_BLOCKING 0x0 ;  /* 0x0000000000007b1d */ /* 0x000fe20000010000 */
[C---:B-----5:R-:W-:Y:S05]  /*a230*/  HMMA.16816.F32.BF16 R52, R92.reuse, R4, R52 ;  /* 0x000000045c34723c */ /* 0x060fea0000041834 */
[----:B------:R-:W-:Y:S02]  /*a240*/  FMUL.FTZ R44, R44, c[0x0][0x2ec] ;  /* 0x0000bb002c2c7a20 */ /* 0x000fe40000410000 */
[----:B------:R-:W-:Y:S01]  /*a250*/  FMUL.FTZ R45, R45, c[0x0][0x2ec] ;  /* 0x0000bb002d2d7a20 */ /* 0x000fe20000410000 */
[----:B------:R-:W4:Y:S01]  /*a260*/  MUFU.TANH R149, R41 ;  /* 0x0000002900957308 */ /* 0x000f220000002400 */
[C---:B------:R-:W-:Y:S03]  /*a270*/  HMMA.16816.F32.BF16 R56, R92.reuse, R6, R56 ;  /* 0x000000065c38723c */ /* 0x040fe60000041838 */
[----:B------:R-:W-:Y:S02]  /*a280*/  FMUL.FTZ R47, R47, c[0x0][0x2ec] ;  /* 0x0000bb002f2f7a20 */ /* 0x000fe40000410000 */
[----:B------:R-:W-:Y:S02]  /*a290*/  FMUL.FTZ R48, R48, c[0x0][0x2ec] ;  /* 0x0000bb0030307a20 */ /* 0x000fe40000410000 */
[----:B------:R-:W-:Y:S02]  /*a2a0*/  FMUL.FTZ R49, R49, c[0x0][0x2ec] ;  /* 0x0000bb0031317a20 */ /* 0x000fe40000410000 */
[----:B------:R-:W4:Y:S03]  /*a2b0*/  MUFU.TANH R151, R42 ;  /* 0x0000002a00977308 */ /* 0x000f260000002400 */
[----:B-1----:R-:W-:Y:S02]  /*a2c0*/  FMUL.FTZ R32, R36, c[0x0][0x2ec] ;  /* 0x0000bb0024207a20 */ /* 0x002fe40000410000 */
[----:B---3--:R-:W-:Y:S02]  /*a2d0*/  FMUL.FTZ R34, R35, c[0x0][0x2ec] ;  /* 0x0000bb0023227a20 */ /* 0x008fe40000410000 */
[----:B------:R-:W-:Y:S02]  /*a2e0*/  FMUL.FTZ R54, R54, c[0x0][0x2ec] ;  /* 0x0000bb0036367a20 */ /* 0x000fe40000410000 */
[----:B------:R-:W-:Y:S01]  /*a2f0*/  FMUL.FTZ R33, R37, c[0x0][0x2ec] ;  /* 0x0000bb0025217a20 */ /* 0x000fe20000410000 */
[----:B------:R1:W3:Y:S01]  /*a300*/  MUFU.TANH R143, R43 ;  /* 0x0000002b008f7308 */ /* 0x0002e20000002400 */
[----:B------:R-:W-:Y:S01]  /*a310*/  FMUL.FTZ R35, R38, c[0x0][0x2ec] ;  /* 0x0000bb0026237a20 */ /* 0x000fe20000410000 */
[C---:B--2---:R-:W-:Y:S03]  /*a320*/  HMMA.16816.F32.BF16 R60, R92.reuse, R8, R60 ;  /* 0x000000085c3c723c */ /* 0x044fe6000004183c */
[----:B------:R-:W-:Y:S02]  /*a330*/  FMUL.FTZ R38, R39, c[0x0][0x2ec] ;  /* 0x0000bb0027267a20 */ /* 0x000fe40000410000 */
[----:B------:R-:W-:Y:S02]  /*a340*/  FMUL.FTZ R39, R40, c[0x0][0x2ec] ;  /* 0x0000bb0028277a20 */ /* 0x000fe40000410000 */
[----:B------:R-:W-:Y:S01]  /*a350*/  FMUL.FTZ R36, R51, c[0x0][0x2ec] ;  /* 0x0000bb0033247a20 */ /* 0x000fe20000410000 */
[----:B------:R2:W2:Y:S01]  /*a360*/  MUFU.TANH R140, R44 ;  /* 0x0000002c008c7308 */ /* 0x0004a20000002400 */
[----:B------:R-:W-:Y:S03]  /*a370*/  HMMA.16816.F32.BF16 R64, R92, R10, R64 ;  /* 0x0000000a5c40723c */ /* 0x000fe60000041840 */
[----:B------:R-:W-:Y:S02]  /*a380*/  FMUL.FTZ R37, R52, c[0x0][0x2ec] ;  /* 0x0000bb0034257a20 */ /* 0x000fe40000410000 */
[----:B------:R-:W-:Y:S02]  /*a390*/  FMUL.FTZ R46, R46, c[0x0][0x2ec] ;  /* 0x0000bb002e2e7a20 */ /* 0x000fe40000410000 */
[----:B------:R-:W-:Y:S02]  /*a3a0*/  FMUL.FTZ R50, R50, c[0x0][0x2ec] ;  /* 0x0000bb0032327a20 */ /* 0x000fe40000410000 */
[----:B------:R5:W3:Y:S03]  /*a3b0*/  MUFU.TANH R142, R45 ;  /* 0x0000002d008e7308 */ /* 0x000ae60000002400 */
[----:B------:R-:W-:Y:S02]  /*a3c0*/  FMUL.FTZ R53, R53, c[0x0][0x2ec] ;  /* 0x0000bb0035357a20 */ /* 0x000fe40000410000 */
[----:B------:R-:W-:Y:S02]  /*a3d0*/  FMUL.FTZ R56, R56, c[0x0][0x2ec] ;  /* 0x0000bb0038387a20 */ /* 0x000fe40000410000 */
[----:B-1----:R-:W-:Y:S02]  /*a3e0*/  FMUL.FTZ R43, R62, c[0x0][0x2ec] ;  /* 0x0000bb003e2b7a20 */ /* 0x002fe40000410000 */
[----:B------:R-:W-:Y:S01]  /*a3f0*/  FMUL.FTZ R42, R63, c[0x0][0x2ec] ;  /* 0x0000bb003f2a7a20 */ /* 0x000fe20000410000 */
[----:B------:R1:W1:Y:S01]  /*a400*/  MUFU.TANH R136, R47 ;  /* 0x0000002f00887308 */ /* 0x0002620000002400 */
[----:B--2---:R-:W-:Y:S04]  /*a410*/  FMUL.FTZ R44, R60, c[0x0][0x2ec] ;  /* 0x0000bb003c2c7a20 */ /* 0x004fe80000410000 */
[----:B------:R-:W-:Y:S02]  /*a420*/  FMUL.FTZ R23, R64, c[0x0][0x2ec] ;  /* 0x0000bb0040177a20 */ /* 0x000fe40000410000 */
[----:B------:R-:W-:Y:S03]  /*a430*/  FMUL.FTZ R41, R65, c[0x0][0x2ec] ;  /* 0x0000bb0041297a20 */ /* 0x000fe60000410000 */
[----:B------:R2:W2:Y:S01]  /*a440*/  MUFU.TANH R139, R48 ;  /* 0x00000030008b7308 */ /* 0x0004a20000002400 */
[----:B------:R-:W-:Y:S02]  /*a450*/  FMUL.FTZ R20, R66, c[0x0][0x2ec] ;  /* 0x0000bb0042147a20 */ /* 0x000fe40000410000 */
[----:B------:R-:W-:Y:S02]  /*a460*/  FMUL.FTZ R3, R67, c[0x0][0x2ec] ;  /* 0x0000bb0043037a20 */ /* 0x000fe40000410000 */
[----:B-----5:R-:W-:Y:S05]  /*a470*/  FMUL.FTZ R45, R59, c[0x0][0x2ec] ;  /* 0x0000bb003b2d7a20 */ /* 0x020fea0000410000 */
[----:B------:R5:W3:Y:S01]  /*a480*/  MUFU.TANH R148, R49 ;  /* 0x0000003100947308 */ /* 0x000ae20000002400 */
[----:B-1----:R-:W-:Y:S09]  /*a490*/  FMUL.FTZ R47, R61, c[0x0][0x2ec] ;  /* 0x0000bb003d2f7a20 */ /* 0x002ff20000410000 */
[----:B------:R1:W1:Y:S01]  /*a4a0*/  MUFU.TANH R131, R54 ;  /* 0x0000003600837308 */ /* 0x0002620000002400 */
[----:B--2---:R-:W-:Y:S09]  /*a4b0*/  FMUL.FTZ R48, R58, c[0x0][0x2ec] ;  /* 0x0000bb003a307a20 */ /* 0x004ff20000410000 */
[----:B------:R-:W2:Y:S01]  /*a4c0*/  MUFU.TANH R16, R16 ;  /* 0x0000001000107308 */ /* 0x000ea20000002400 */
[----:B-----5:R-:W-:Y:S09]  /*a4d0*/  FMUL.FTZ R49, R57, c[0x0][0x2ec] ;  /* 0x0000bb0039317a20 */ /* 0x020ff20000410000 */
[----:B------:R-:W2:Y:S01]  /*a4e0*/  MUFU.TANH R19, R19 ;  /* 0x0000001300137308 */ /* 0x000ea20000002400 */
[----:B-1----:R-:W-:Y:S09]  /*a4f0*/  FMUL.FTZ R54, R55, c[0x0][0x2ec] ;  /* 0x0000bb0037367a20 */ /* 0x002ff20000410000 */
        /* <DEDUP_REMOVED lines=83> */
[----:B------:R2:W3:Y:S03]  /*aa30*/  LDG.E R6, [R4.64] ;  /* 0x0000000604067981 */ /* 0x0004e6000c1e1900 */
[----:B------:R-:W-:Y:S01]  /*aa40*/  IMAD R2, R0, R2, -0x80 ;  /* 0xffffff8000027424 */ /* 0x000fe200078e0202 */
[----:B------:R-:W3:Y:S04]  /*aa50*/  LDG.E R8, [R8.64] ;  /* 0x0000000608087981 */ /* 0x000ee8000c1e1900 */
[----:B------:R-:W-:Y:S05]  /*aa60*/  SHF.R.S32.HI R0, RZ, 0x1f, R2 ;  /* 0x0000001fff007819 */ /* 0x000fea0000011402 */
[----:B------:R-:W-:Y:S04]  /*aa70*/  IMAD R0, R0, c[0x0][0x198], RZ ;  /* 0x0000660000007a24 */ /* 0x000fe800078e02ff */
[C---:B------:R-:W-:Y:S02]  /*aa80*/  IMAD R0, R2.reuse, c[0x0][0x19c], R0 ;  /* 0x0000670002007a24 */ /* 0x040fe400078e0200 */
[----:B--2---:R-:W-:Y:S04]  /*aa90*/  IMAD.WIDE.U32 R4, R2, c[0x0][0x198], RZ ;  /* 0x0000660002047a25 */ /* 0x004fe800078e00ff */
[----:B------:R-:W-:Y:S02]  /*aaa0*/  IMAD.IADD R5, R5, 0x1, R0 ;  /* 0x0000000105057824 */ /* 0x000fe400078e0200 */
[----:B---3--:R-:W-:Y:S04]  /*aab0*/  IMAD.IADD R6, R6, 0x1, -R8 ;  /* 0x0000000106067824 */ /* 0x008fe800078e0a08 */
[----:B------:R-:W-:Y:S01]  /*aac0*/  IMAD.WIDE.U32 R4, R6, c[0x0][0x180], R4 ;  /* 0x0000600006047a25 */ /* 0x000fe200078e0004 */
[----:B------:R-:W-:Y:S05]  /*aad0*/  SHF.R.S32.HI R2, RZ, 0x1f, R6 ;  /* 0x0000001fff027819 */ /* 0x000fea0000011406 */
[----:B------:R-:W-:Y:S04]  /*aae0*/  IMAD R2, R2, c[0x0][0x180], RZ ;  /* 0x0000600002027a24 */ /* 0x000fe800078e02ff */
[----:B------:R-:W-:Y:S04]  /*aaf0*/  IMAD R2, R6, c[0x0][0x184], R2 ;  /* 0x0000610006027a24 */ /* 0x000fe800078e0202 */
[----:B------:R-:W-:Y:S02]  /*ab00*/  IMAD.IADD R2, R5, 0x1, R2 ;  /* 0x0000000105027824 */ /* 0x000fe400078e0202 */
.L_x_3615:
[----:B------:R2:W-:Y:S01]  /*ab10*/  @P0 STS [R109+0x1000], RZ ;  /* 0x001000ff6d000388 */ /* 0x0005e20000000800 */
[CC--:B------:R-:W-:Y:S01]  /*ab20*/  LEA R14, P4, R4.reuse, R121.reuse, 0x1 ;  /* 0x00000079040e7211 */ /* 0x0c0fe200078808ff */
[--C-:B------:R-:W-:Y:S01]  /*ab30*/  @!P0 IMAD.MOV.U32 R5, RZ, RZ, R2.reuse ;  /* 0x000000ffff058224 */ /* 0x100fe200078e0002 */
[----:B------:R-:W-:Y:S01]  /*ab40*/  @!P0 IADD3 R6, P1, R105, R4, RZ ;  /* 0x0000000469068210 */ /* 0x000fe20007f3e0ff */
[----:B------:R2:W-:Y:S01]  /*ab50*/  @P0 STS [R109+0x1004], RZ ;  /* 0x001004ff6d000388 */ /* 0x0005e20000000800 */
[----:B------:R-:W-:Y:S01]  /*ab60*/  LEA.HI.X R15, R4, R120, R2, 0x1, P4 ;  /* 0x00000078040f7211 */ /* 0x000fe200020f0c02 */
[C---:B------:R-:W-:Y:S01]  /*ab70*/  @!P0 IMAD.WIDE.U32 R10, R7.reuse, 0x60, R4 ;  /* 0x00000060070a8825 */ /* 0x040fe200078e0004 */
[-C--:B-1----:R-:W-:Y:S01]  /*ab80*/  @!P0 LEA R26, P3, R6, R121.reuse, 0x1 ;  /* 0x00000079061a8211 */ /* 0x082fe200078608ff */
[----:B------:R2:W-:Y:S01]  /*ab90*/  @P0 STS.64 [R109+0x1008], RZ ;  /* 0x001008ff6d000388 */ /* 0x0005e20000000a00 */
[C---:B------:R-:W-:Y:S01]  /*aba0*/  @!P0 LEA R8, P2, R7.reuse, R4, 0x6 ;  /* 0x0000000407088211 */ /* 0x040fe200078430ff */
[----:B------:R-:W-:Y:S01]  /*abb0*/  @!P0 IMAD.X R5, R104, 0x1, R2, P1 ;  /* 0x0000000168058824 */ /* 0x000fe200008e0602 */
[-C--:B------:R-:W-:Y:S01]  /*abc0*/  @!P0 LEA R28, P1, R10, R121.reuse, 0x1 ;  /* 0x000000790a1c8211 */ /* 0x080fe200078208ff */
[----:B------:R-:W-:Y:S01]  /*abd0*/  @!PT LDS RZ, [RZ] ;  /* 0x00000000fffff984 */ /* 0x000fe20000000800 */
[----:B------:R-:W-:Y:S01]  /*abe0*/  @!PT LDS RZ, [RZ] ;  /* 0x00000000fffff984 */ /* 0x000fe20000000800 */
[----:B------:R-:W-:Y:S01]  /*abf0*/  @!PT LDS RZ, [RZ] ;  /* 0x00000000fffff984 */ /* 0x000fe20000000800 */
[----:B------:R2:W-:Y:S01]  /*ac00*/  @!P0 LDGSTS.E.BYPASS.LTC128B.128 [R109+0x1000], [R14.64] ;  /* 0x010000000e6d8fae */ /* 0x0005e2000b901d46 */
[----:B------:R-:W-:Y:S02]  /*ac10*/  @!P0 IMAD.MOV.U32 R9, RZ, RZ, c[0x0][0x19c] ;  /* 0x00006700ff098624 */ /* 0x000fe400078e00ff */
[----:B------:R-:W-:Y:S01]  /*ac20*/  @!P0 LEA.HI.X R27, R6, R120, R5, 0x1, P3 ;  /* 0x00000078061b8211 */ /* 0x000fe200018f0c05 */
[----:B------:R2:W-:Y:S01]  /*ac30*/  @P0 STS.128 [R109+0x1800], RZ ;  /* 0x001800ff6d000388 */ /* 0x0005e20000000c00 */
[----:B------:R-:W-:Y:S01]  /*ac40*/  @!P0 IMAD.MOV.U32 R0, RZ, RZ, c[0x0][0x19c] ;  /* 0x00006700ff008624 */ /* 0x000fe200078e00ff */
[----:B------:R-:W-:Y:S02]  /*ac50*/  @!P0 LEA.HI.X R7, R7, R2, R9, 0x6, P2 ;  /* 0x0000000207078211 */ /* 0x000fe400010f3409 */
[----:B------:R-:W-:Y:S01]  /*ac60*/  @!PT LDS RZ, [RZ] ;  /* 0x00000000fffff984 */ /* 0x000fe20000000800 */
[----:B------:R-:W-:Y:S01]  /*ac70*/  @!PT LDS RZ, [RZ] ;  /* 0x00000000fffff984 */ /* 0x000fe20000000800 */
[----:B------:R-:W-:Y:S01]  /*ac80*/  @!PT LDS RZ, [RZ] ;  /* 0x00000000fffff984 */ /* 0x000fe20000000800 */
[----:B------:R2:W-:Y:S01]  /*ac90*/  @!P0 LDGSTS.E.BYPASS.LTC128B.128 [R109+0x1800], [R26.64] ;  /* 0x018000001a6d8fae */ /* 0x0005e2000b901d46 */
[----:B------:R-:W-:Y:S01]  /*aca0*/  @!P0 LEA R24, P2, R8, R121, 0x1 ;  /* 0x0000007908188211 */ /* 0x000fe200078408ff */
[----:B------:R-:W-:Y:S02]  /*acb0*/  @!P0 IMAD R0, R0, 0x60, RZ ;  /* 0x0000006000008824 */ /* 0x000fe400078e02ff */
[----:B------:R2:W-:Y:S01]  /*acc0*/  @P0 STS.128 [R109+0x2000], RZ ;  /* 0x002000ff6d000388 */ /* 0x0005e20000000c00 */
[-C--:B------:R-:W-:Y:S01]  /*acd0*/  @!P0 LEA.HI.X R25, R8, R120.reuse, R7, 0x1, P2 ;  /* 0x0000007808198211 */ /* 0x080fe200010f0c07 */
[----:B------:R-:W-:Y:S02]  /*ace0*/  @!P0 IMAD.IADD R0, R0, 0x1, R11 ;  /* 0x0000000100008824 */ /* 0x000fe400078e020b */
        /* <DEDUP_REMOVED lines=12> */
[----:B------:R-:W0:Y:S02]  /*adb0*/  LDGDEPBAR ;  /* 0x00000000000079af */ /* 0x000e240000000000 */
.L_x_3614:
[----:B-1234-:R-:W-:Y:S01]  /*adc0*/  LDSM.16.MT88.4 R28, [R86+0x3000] ;  /* 0x00300000561c783b */ /* 0x01efe20000004200 */
        /* <DEDUP_REMOVED lines=70> */
[----:B-1----:R-:W-:Y:S04]  /*b230*/  FMNMX.FTZ R2, R4, R2, !PT ;  /* 0x0000000204027209 */ /* 0x002fe80007810000 */
[C---:B------:R-:W-:Y:S01]  /*b240*/  FSETP.NEU.FTZ.AND P0, PT, R2.reuse, -INF , PT ;  /* 0xff8000000200780b */ /* 0x040fe20003f1d000 */
[C---:B------:R-:W-:Y:S02]  /*b250*/  FMUL.FTZ R46, R2.reuse, c[0x0][0x23c] ;  /* 0x00008f00022e7a20 */ /* 0x040fe40000410000 */
[----:B------:R-:W-:Y:S01]  /*b260*/  FADD.FTZ R4, -R2, R85 ;  /* 0x0000005502047221 */ /* 0x000fe20000010100 */
[----:B--2---:R-:W-:Y:S02]  /*b270*/  FMNMX.FTZ R0, R5, R0, !PT ;  /* 0x0000000005007209 */ /* 0x004fe40007810000 */
[----:B------:R-:W-:Y:S01]  /*b280*/  FSEL R46, R46, RZ, P0 ;  /* 0x000000ff2e2e7208 */ /* 0x000fe20000000000 */
[----:B------:R-:W-:Y:S01]  /*b290*/  FMUL.FTZ R4, R4, c[0x0][0x23c] ;  /* 0x00008f0004047a20 */ /* 0x000fe20000410000 */
[C---:B------:R-:W-:Y:S01]  /*b2a0*/  FSETP.NEU.FTZ.AND P0, PT, R0.reuse, -INF , PT ;  /* 0xff8000000000780b */ /* 0x040fe20003f1d000 */
[----:B------:R-:W-:Y:S02]  /*b2b0*/  FMUL.FTZ R40, R0, c[0x0][0x23c] ;  /* 0x00008f0000287a20 */ /* 0x000fe40000410000 */
[----:B------:R-:W1:Y:S01]  /*b2c0*/  MUFU.EX2 R21, R4 ;  /* 0x0000000400157308 */ /* 0x000e620000000800 */
[--C-:B------:R-:W-:Y:S02]  /*b2d0*/  FFMA.FTZ R61, R12, c[0x0][0x23c], -R46.reuse ;  /* 0x00008f000c3d7a23 */ /* 0x100fe4000001082e */
[----:B------:R-:W2:Y:S01]  /*b2e0*/  LDSM.16.MT88.4 R12, [R87+0x3000] ;  /* 0x00300000570c783b */ /* 0x000ea20000004200 */
[----:B------:R-:W-:Y:S01]  /*b2f0*/  FSEL R40, R40, RZ, P0 ;  /* 0x000000ff28287208 */ /* 0x000fe20000000000 */
[--C-:B------:R-:W-:Y:S01]  /*b300*/  FFMA.FTZ R60, R17, c[0x0][0x23c], -R46.reuse ;  /* 0x00008f00113c7a23 */ /* 0x100fe2000001082e */
[----:B------:R-:W-:Y:S01]  /*b310*/  ISETP.GT.AND P0, PT, R108, 0x1, PT ;  /* 0x000000016c00780c */ /* 0x000fe20003f04270 */
[----:B------:R-:W-:Y:S02]  /*b320*/  FFMA.FTZ R59, R18, c[0x0][0x23c], -R46 ;  /* 0x00008f00123b7a23 */ /* 0x000fe4000001082e */
[--C-:B------:R-:W-:Y:S01]  /*b330*/  FFMA.FTZ R127, R99, c[0x0][0x23c], -R40.reuse ;  /* 0x00008f00637f7a23 */ /* 0x100fe20000010828 */
[----:B------:R-:W-:Y:S01]  /*b340*/  MUFU.EX2 R61, R61 ;  /* 0x0000003d003d7308 */ /* 0x000fe20000000800 */
[--C-:B------:R-:W-:Y:S02]  /*b350*/  FFMA.FTZ R99, R36, c[0x0][0x23c], -R40.reuse ;  /* 0x00008f0024637a23 */ /* 0x100fe40000010828 */
[--C-:B------:R-:W-:Y:S02]  /*b360*/  FFMA.FTZ R63, R16, c[0x0][0x23c], -R40.reuse ;  /* 0x00008f00103f7a23 */ /* 0x100fe40000010828 */
[----:B------:R-:W-:Y:S02]  /*b370*/  FFMA.FTZ R56, R19, c[0x0][0x23c], -R40 ;  /* 0x00008f0013387a23 */ /* 0x000fe40000010828 */
[--C-:B------:R-:W-:Y:S02]  /*b380*/  FFMA.FTZ R65, R137, c[0x0][0x23c], -R46.reuse ;  /* 0x00008f0089417a23 */ /* 0x100fe4000001082e */
[----:B------:R-:W-:Y:S01]  /*b390*/  FFMA.FTZ R94, R140, c[0x0][0x23c], -R46 ;  /* 0x00008f008c5e7a23 */ /* 0x000fe2000001082e */
[----:B------:R-:W-:Y:S01]  /*b3a0*/  MUFU.EX2 R127, R127 ;  /* 0x0000007f007f7308 */ /* 0x000fe20000000800 */
[----:B------:R-:W-:Y:S02]  /*b3b0*/  FFMA.FTZ R95, R146, c[0x0][0x23c], -R40 ;  /* 0x00008f00925f7a23 */ /* 0x000fe40000010828 */
[----:B------:R-:W-:Y:S02]  /*b3c0*/  FADD.FTZ R22, -R0, R84 ;  /* 0x0000005400167221 */ /* 0x000fe40000010100 */
[----:B-1----:R-:W-:Y:S02]  /*b3d0*/  FMUL.FTZ R5, R21, R81 ;  /* 0x0000005115057220 */ /* 0x002fe40000410000 */
[--C-:B------:R-:W-:Y:S02]  /*b3e0*/  FFMA.FTZ R81, R33, c[0x0][0x23c], -R46.reuse ;  /* 0x00008f0021517a23 */ /* 0x100fe4000001082e */
[----:B------:R-:W-:Y:S01]  /*b3f0*/  FMUL.FTZ R16, R21, R68 ;  /* 0x0000004415107220 */ /* 0x000fe20000410000 */
[----:B------:R-:W-:Y:S01]  /*b400*/  MUFU.EX2 R60, R60 ;  /* 0x0000003c003c7308 */ /* 0x000fe20000000800 */
[--C-:B------:R-:W-:Y:S02]  /*b410*/  FFMA.FTZ R68, R39, c[0x0][0x23c], -R46.reuse ;  /* 0x00008f0027447a23 */ /* 0x100fe4000001082e */
[C---:B------:R-:W-:Y:S02]  /*b420*/  FMUL.FTZ R17, R21.reuse, R69 ;  /* 0x0000004515117220 */ /* 0x040fe40000410000 */
[----:B------:R-:W-:Y:S02]  /*b430*/  FMUL.FTZ R22, R22, c[0x0][0x23c] ;  /* 0x00008f0016167a20 */ /* 0x000fe40000410000 */
[C---:B------:R-:W-:Y:S02]  /*b440*/  FMUL.FTZ R4, R21.reuse, R80 ;  /* 0x0000005015047220 */ /* 0x040fe40000410000 */
[----:B------:R-:W-:Y:S01]  /*b450*/  FMUL.FTZ R8, R21, R76 ;  /* 0x0000004c15087220 */ /* 0x000fe20000410000 */
[----:B------:R-:W-:Y:S01]  /*b460*/  MUFU.EX2 R63, R63 ;  /* 0x0000003f003f7308 */ /* 0x000fe20000000800 */
[--C-:B------:R-:W-:Y:S02]  /*b470*/  FFMA.FTZ R76, R129, c[0x0][0x23c], -R46.reuse ;  /* 0x00008f00814c7a23 */ /* 0x100fe4000001082e */
[----:B------:R-:W-:Y:S02]  /*b480*/  FMUL.FTZ R9, R21, R77 ;  /* 0x0000004d15097220 */ /* 0x000fe40000410000 */
[--C-:B------:R-:W-:Y:S02]  /*b490*/  FFMA.FTZ R77, R133, c[0x0][0x23c], -R46.reuse ;  /* 0x00008f00854d7a23 */ /* 0x100fe4000001082e */
[----:B------:R-:W-:Y:S02]  /*b4a0*/  FFMA.FTZ R69, R89, c[0x0][0x23c], -R46 ;  /* 0x00008f0059457a23 */ /* 0x000fe4000001082e */
[----:B------:R-:W-:Y:S01]  /*b4b0*/  FFMA.FTZ R89, R136, c[0x0][0x23c], -R40 ;  /* 0x00008f0088597a23 */ /* 0x000fe20000010828 */
[----:B------:R-:W1:Y:S01]  /*b4c0*/  MUFU.EX2 R22, R22 ;  /* 0x0000001600167308 */ /* 0x000e620000000800 */
[--C-:B------:R-:W-:Y:S02]  /*b4d0*/  FFMA.FTZ R96, R96, c[0x0][0x23c], -R46.reuse ;  /* 0x00008f0060607a23 */ /* 0x100fe4000001082e */
[----:B------:R-:W-:Y:S02]  /*b4e0*/  FFMA.FTZ R126, R98, c[0x0][0x23c], -R46 ;  /* 0x00008f00627e7a23 */ /* 0x000fe4000001082e */
[----:B------:R-:W-:Y:S02]  /*b4f0*/  FFMA.FTZ R159, R97, c[0x0][0x23c], -R40 ;  /* 0x00008f00619f7a23 */ /* 0x000fe40000010828 */
[--C-:B------:R-:W-:Y:S02]  /*b500*/  FFMA.FTZ R97, R128, c[0x0][0x23c], -R46.reuse ;  /* 0x00008f0080617a23 */ /* 0x100fe4000001082e */
[----:B------:R-:W-:Y:S01]  /*b510*/  FFMA.FTZ R84, R141, c[0x0][0x23c], -R46 ;  /* 0x00008f008d547a23 */ /* 0x000fe2000001082e */
[----:B------:R-:W-:Y:S01]  /*b520*/  MUFU.EX2 R96, R96 ;  /* 0x0000006000607308 */ /* 0x000fe20000000800 */
[--C-:B------:R-:W-:Y:S02]  /*b530*/  FFMA.FTZ R98, R145, c[0x0][0x23c], -R40.reuse ;  /* 0x00008f0091627a23 */ /* 0x100fe40000010828 */
[----:B------:R-:W-:Y:S02]  /*b540*/  FFMA.FTZ R85, R147, c[0x0][0x23c], -R40 ;  /* 0x00008f0093557a23 */ /* 0x000fe40000010828 */
[----:B------:R-:W-:Y:S02]  /*b550*/  FFMA.FTZ R92, R156, c[0x0][0x23c], -R46 ;  /* 0x00008f009c5c7a23 */ /* 0x000fe4000001082e */
[--C-:B------:R-:W-:Y:S02]  /*b560*/  FFMA.FTZ R93, R153, c[0x0][0x23c], -R40.reuse ;  /* 0x00008f00995d7a23 */ /* 0x100fe40000010828 */
[----:B------:R-:W-:Y:S01]  /*b570*/  FFMA.FTZ R50, R155, c[0x0][0x23c], -R40 ;  /* 0x00008f009b327a23 */ /* 0x000fe20000010828 */
[----:B------:R-:W3:Y:S01]  /*b580*/  MUFU.EX2 R126, R126 ;  /* 0x0000007e007e7308 */ /* 0x000ee20000000800 */
[--C-:B------:R-:W-:Y:S02]  /*b590*/  FFMA.FTZ R53, R154, c[0x0][0x23c], -R46.reuse ;  /* 0x00008f009a357a23 */ /* 0x100fe4000001082e */
[----:B------:R-:W-:Y:S02]  /*b5a0*/  FFMA.FTZ R52, R158, c[0x0][0x23c], -R46 ;  /* 0x00008f009e347a23 */ /* 0x000fe4000001082e */
[C---:B-1----:R-:W-:Y:S02]  /*b5b0*/  FMUL.FTZ R10, R22.reuse, R78 ;  /* 0x0000004e160a7220 */ /* 0x042fe40000410000 */
[C---:B------:R-:W-:Y:S02]  /*b5c0*/  FMUL.FTZ R11, R22.reuse, R79 ;  /* 0x0000004f160b7220 */ /* 0x040fe40000410000 */
[C---:B------:R-:W-:Y:S01]  /*b5d0*/  FMUL.FTZ R6, R22.reuse, R82 ;  /* 0x0000005216067220 */ /* 0x040fe20000410000 */
[----:B------:R-:W1:Y:S01]  /*b5e0*/  MUFU.EX2 R159, R159 ;  /* 0x0000009f009f7308 */ /* 0x000e620000000800 */
[----:B------:R-:W-:Y:S02]  /*b5f0*/  FFMA.FTZ R82, R35, c[0x0][0x23c], -R40 ;  /* 0x00008f0023527a23 */ /* 0x000fe40000010828 */
[C---:B------:R-:W-:Y:S02]  /*b600*/  FMUL.FTZ R18, R22.reuse, R70 ;  /* 0x0000004616127220 */ /* 0x040fe40000410000 */
[C---:B------:R-:W-:Y:S02]  /*b610*/  FMUL.FTZ R19, R22.reuse, R71 ;  /* 0x0000004716137220 */ /* 0x040fe40000410000 */
[----:B------:R-:W-:Y:S02]  /*b620*/  FMUL.FTZ R7, R22, R83 ;  /* 0x0000005316077220 */ /* 0x000fe40000410000 */
[----:B------:R-:W-:Y:S01]  /*b630*/  FFMA.FTZ R83, R142, c[0x0][0x23c], -R46 ;  /* 0x00008f008e537a23 */ /* 0x000fe2000001082e */
[----:B------:R-:W-:Y:S01]  /*b640*/  MUFU.EX2 R97, R97 ;  /* 0x0000006100617308 */ /* 0x000fe20000000800 */
[--C-:B------:R-:W-:Y:S02]  /*b650*/  FFMA.FTZ R58, R157, c[0x0][0x23c], -R40.reuse ;  /* 0x00008f009d3a7a23 */ /* 0x100fe40000010828 */
[----:B------:R-:W-:Y:S01]  /*b660*/  FFMA.FTZ R57, R152, c[0x0][0x23c], -R40 ;  /* 0x00008f0098397a23 */ /* 0x000fe20000010828 */
[----:B---3--:R-:W-:Y:S01]  /*b670*/  F2FP.BF16.PACK_AB R24, R126, R96 ;  /* 0x000000607e18723e */ /* 0x008fe200000010ff */
[--C-:B------:R-:W-:Y:S02]  /*b680*/  FFMA.FTZ R62, R150, c[0x0][0x23c], -R46.reuse ;  /* 0x00008f00963e7a23 */ /* 0x100fe4000001082e */
[----:B------:R-:W-:Y:S02]  /*b690*/  FFMA.FTZ R51, R144, c[0x0][0x23c], -R46 ;  /* 0x00008f0090337a23 */ /* 0x000fe4000001082e */
[--C-:B------:R-:W-:Y:S01]  /*b6a0*/  FFMA.FTZ R55, R135, c[0x0][0x23c], -R40.reuse ;  /* 0x00008f0087377a23 */ /* 0x100fe20000010828 */
[----:B------:R-:W3:Y:S01]  /*b6b0*/  MUFU.EX2 R84, R84 ;  /* 0x0000005400547308 */ /* 0x000ee20000000800 */
[--C-:B------:R-:W-:Y:S02]  /*b6c0*/  FFMA.FTZ R64, R134, c[0x0][0x23c], -R40.reuse ;  /* 0x00008f0086407a23 */ /* 0x100fe40000010828 */
[----:B------:R-:W-:Y:S01]  /*b6d0*/  FFMA.FTZ R71, R90, c[0x0][0x23c], -R40 ;  /* 0x00008f005a477a23 */ /* 0x000fe20000010828 */
[----:B-1----:R-:W-:Y:S01]  /*b6e0*/  F2FP.BF16.PACK_AB R25, R127, R159 ;  /* 0x0000009f7f19723e */ /* 0x002fe200000010ff */
[----:B------:R-:W-:Y:S02]  /*b6f0*/  FFMA.FTZ R90, R148, c[0x0][0x23c], -R46 ;  /* 0x00008f00945a7a23 */ /* 0x000fe4000001082e */
[----:B------:R-:W-:Y:S02]  /*b700*/  FFMA.FTZ R66, R132, c[0x0][0x23c], -R40 ;  /* 0x00008f0084427a23 */ /* 0x000fe40000010828 */
[----:B------:R-:W-:Y:S01]  /*b710*/  FFMA.FTZ R67, R149, c[0x0][0x23c], -R46 ;  /* 0x00008f0095437a23 */ /* 0x000fe2000001082e */
[----:B------:R-:W-:Y:S01]  /*b720*/  MUFU.EX2 R98, R98 ;  /* 0x0000006200627308 */ /* 0x000fe20000000800 */
[--C-:B------:R-:W-:Y:S02]  /*b730*/  FFMA.FTZ R70, R151, c[0x0][0x23c], -R40.reuse ;  /* 0x00008f0097467a23 */ /* 0x100fe40000010828 */
[----:B------:R-:W-:Y:S02]  /*b740*/  FFMA.FTZ R80, R143, c[0x0][0x23c], -R40 ;  /* 0x00008f008f507a23 */ /* 0x000fe40000010828 */
[----:B------:R-:W-:Y:S02]  /*b750*/  FFMA.FTZ R159, R22, R122, R159 ;  /* 0x0000007a169f7223 */ /* 0x000fe4000001009f */
[----:B------:R-:W-:Y:S02]  /*b760*/  FFMA.FTZ R122, R130, c[0x0][0x23c], -R46 ;  /* 0x00008f00827a7a23 */ /* 0x000fe4000001082e */
[----:B------:R-:W-:Y:S01]  /*b770*/  FADD.FTZ R159, R127, R159 ;  /* 0x0000009f7f9f7221 */ /* 0x000fe20000010000 */
[----:B------:R-:W1:Y:S01]  /*b780*/  MUFU.EX2 R85, R85 ;  /* 0x0000005500557308 */ /* 0x000e620000000800 */
[----:B------:R-:W-:Y:S02]  /*b790*/  FFMA.FTZ R54, R54, c[0x0][0x23c], -R40 ;  /* 0x00008f0036367a23 */ /* 0x000fe40000010828 */
[--C-:B------:R-:W-:Y:S01]  /*b7a0*/  FFMA.FTZ R88, R88, c[0x0][0x23c], -R46.reuse ;  /* 0x00008f0058587a23 */ /* 0x100fe2000001082e */
[----:B---3--:R-:W-:Y:S01]  /*b7b0*/  F2FP.BF16.PACK_AB R26, R84, R97 ;  /* 0x00000061541a723e */ /* 0x008fe200000010ff */
[----:B------:R-:W-:Y:S02]  /*b7c0*/  FFMA.FTZ R49, R49, c[0x0][0x23c], -R46 ;  /* 0x00008f0031317a23 */ /* 0x000fe4000001082e */
[--C-:B------:R-:W-:Y:S02]  /*b7d0*/  FFMA.FTZ R48, R48, c[0x0][0x23c], -R40.reuse ;  /* 0x00008f0030307a23 */ /* 0x100fe40000010828 */
[----:B------:R-:W-:Y:S01]  /*b7e0*/  FFMA.FTZ R45, R45, c[0x0][0x23c], -R40 ;  /* 0x00008f002d2d7a23 */ /* 0x000fe20000010828 */
[----:B------:R-:W3:Y:S01]  /*b7f0*/  MUFU.EX2 R92, R92 ;  /* 0x0000005c005c7308 */ /* 0x000ee20000000800 */
[--C-:B------:R-:W-:Y:S02]  /*b800*/  FFMA.FTZ R44, R44, c[0x0][0x23c], -R46.reuse ;  /* 0x00008f002c2c7a23 */ /* 0x100fe4000001082e */
[----:B------:R-:W-:Y:S02]  /*b810*/  FFMA.FTZ R47, R47, c[0x0][0x23c], -R46 ;  /* 0x00008f002f2f7a23 */ /* 0x000fe4000001082e */
[--C-:B------:R-:W-:Y:S02]  /*b820*/  FFMA.FTZ R43, R43, c[0x0][0x23c], -R40.reuse ;  /* 0x00008f002b2b7a23 */ /* 0x100fe40000010828 */
[----:B------:R-:W-:Y:S03]  /*b830*/  FFMA.FTZ R42, R42, c[0x0][0x23c], -R40 ;  /* 0x00008f002a2a7a23 */ /* 0x000fe60000010828 */
[----:B------:R-:W-:Y:S01]  /*b840*/  MUFU.EX2 R93, R93 ;  /* 0x0000005d005d7308 */ /* 0x000fe20000000800 */
[C---:B-1----:R-:W-:Y:S01]  /*b850*/  F2FP.BF16.PACK_AB R27, R85.reuse, R98 ;  /* 0x00000062551b723e */ /* 0x042fe200000010ff */
[----:B------:R-:W-:Y:S04]  /*b860*/  FADD.FTZ R98, R98, R159 ;  /* 0x0000009f62627221 */ /* 0x000fe80000010000 */
[----:B------:R-:W-:Y:S04]  /*b870*/  FADD.FTZ R98, R85, R98 ;  /* 0x0000006255627221 */ /* 0x000fe80000010000 */
[----:B------:R-:W1:Y:S01]  /*b880*/  MUFU.EX2 R50, R50 ;  /* 0x0000003200327308 */ /* 0x000e620000000800 */
[C---:B--2---:R-:W-:Y:S05]  /*b890*/  HMMA.16816.F32.BF16 R4, R24.reuse, R12, R4 ;  /* 0x0000000c1804723c */ /* 0x044fea0000041804 */
[----:B------:R-:W-:Y:S02]  /*b8a0*/  MOV R85, R2 ;  /* 0x0000000200557202 */ /* 0x000fe40000000f00 */
[C---:B------:R-:W-:Y:S01]  /*b8b0*/  FMUL.FTZ R12, R21.reuse, R72 ;  /* 0x00000048150c7220 */ /* 0x040fe20000410000 */
[C---:B------:R-:W-:Y:S01]  /*b8c0*/  HMMA.16816.F32.BF16 R8, R24.reuse, R14, R8 ;  /* 0x0000000e1808723c */ /* 0x040fe20000041808 */
[----:B------:R-:W-:Y:S03]  /*b8d0*/  MUFU.EX2 R53, R53 ;  /* 0x0000003500357308 */ /* 0x000fe60000000800 */
[--C-:B------:R-:W-:Y:S02]  /*b8e0*/  FFMA.FTZ R72, R38, c[0x0][0x23c], -R40.reuse ;  /* 0x00008f0026487a23 */ /* 0x100fe40000010828 */
[C---:B------:R-:W-:Y:S02]  /*b8f0*/  FMUL.FTZ R13, R21.reuse, R73 ;  /* 0x00000049150d7220 */ /* 0x040fe40000410000 */
[----:B------:R-:W-:Y:S03]  /*b900*/  FFMA.FTZ R73, R34, c[0x0][0x23c], -R40 ;  /* 0x00008f0022497a23 */ /* 0x000fe60000010828 */
[----:B------:R-:W2:Y:S01]  /*b910*/  MUFU.EX2 R52, R52 ;  /* 0x0000003400347308 */ /* 0x000ea20000000800 */
[C---:B------:R-:W-:Y:S02]  /*b920*/  FMUL.FTZ R14, R22.reuse, R74 ;  /* 0x0000004a160e7220 */ /* 0x040fe40000410000 */
[----:B------:R-:W-:Y:S02]  /*b930*/  FMUL.FTZ R15, R22, R75 ;  /* 0x0000004b160f7220 */ /* 0x000fe40000410000 */
[----:B------:R-:W-:Y:S02]  /*b940*/  FFMA.FTZ R75, R32, c[0x0][0x23c], -R46 ;  /* 0x00008f00204b7a23 */ /* 0x000fe4000001082e */
[----:B------:R-:W-:Y:S01]  /*b950*/  LDSM.16.MT88.4 R32, [R86+0x3800] ;  /* 0x003800005620783b */ /* 0x000fe20000004200 */
[----:B------:R-:W-:Y:S02]  /*b960*/  FFMA.FTZ R21, R21, R123, R96 ;  /* 0x0000007b15157223 */ /* 0x000fe40000010060 */
[----:B------:R-:W-:Y:S01]  /*b970*/  MUFU.EX2 R58, R58 ;  /* 0x0000003a003a7308 */ /* 0x000fe20000000800 */
[C---:B------:R-:W-:Y:S03]  /*b980*/  HMMA.16816.F32.BF16 R12, R24.reuse, R28, R12 ;  /* 0x0000001c180c723c */ /* 0x040fe6000004180c */
[----:B------:R-:W-:Y:S02]  /*b990*/  FFMA.FTZ R123, R37, c[0x0][0x23c], -R46 ;  /* 0x00008f00257b7a23 */ /* 0x000fe4000001082e */
[----:B------:R-:W-:Y:S01]  /*b9a0*/  LDSM.16.MT88.4 R36, [R86+0x3c00] ;  /* 0x003c00005624783b */ /* 0x000fe20000004200 */
[--C-:B------:R-:W-:Y:S02]  /*b9b0*/  FFMA.FTZ R96, R138, c[0x0][0x23c], -R40.reuse ;  /* 0x00008f008a607a23 */ /* 0x100fe40000010828 */
[----:B------:R-:W-:Y:S01]  /*b9c0*/  HMMA.16816.F32.BF16 R16, R24, R30, R16 ;  /* 0x0000001e1810723c */ /* 0x000fe20000041810 */
[----:B------:R-:W4:Y:S03]  /*b9d0*/  MUFU.EX2 R57, R57 ;  /* 0x0000003900397308 */ /* 0x000f260000000800 */
[----:B------:R-:W-:Y:S01]  /*b9e0*/  FFMA.FTZ R74, R91, c[0x0][0x23c], -R40 ;  /* 0x00008f005b4a7a23 */ /* 0x000fe20000010828 */
[----:B------:R-:W5:Y:S01]  /*b9f0*/  LDSM.16.MT88.4 R28, [R87+0x3400] ;  /* 0x00340000571c783b */ /* 0x000f620000004200 */
[----:B------:R-:W-:Y:S01]  /*ba00*/  FFMA.FTZ R91, R139, c[0x0][0x23c], -R46 ;  /* 0x00008f008b5b7a23 */ /* 0x000fe2000001082e */
[----:B---3--:R-:W-:Y:S01]  /*ba10*/  F2FP.BF16.PACK_AB R24, R61, R92 ;  /* 0x0000005c3d18723e */ /* 0x008fe200000010ff */
[----:B------:R-:W-:Y:S01]  /*ba20*/  FADD.FTZ R21, R126, R21 ;  /* 0x000000157e157221 */ /* 0x000fe20000010000 */
[----:B-1----:R-:W-:Y:S02]  /*ba30*/  F2FP.BF16.PACK_AB R25, R50, R93 ;  /* 0x0000005d3219723e */ /* 0x002fe400000010ff */
[----:B------:R-:W1:Y:S01]  /*ba40*/  MUFU.EX2 R62, R62 ;  /* 0x0000003e003e7308 */ /* 0x000e620000000800 */
[----:B--2---:R-:W-:Y:S01]  /*ba50*/  F2FP.BF16.PACK_AB R26, R52, R53 ;  /* 0x00000035341a723e */ /* 0x004fe200000010ff */
[----:B------:R-:W-:Y:S02]  /*ba60*/  FADD.FTZ R21, R97, R21 ;  /* 0x0000001561157221 */ /* 0x000fe40000010000 */
[----:B------:R-:W-:Y:S02]  /*ba70*/  FADD.FTZ R93, R93, R98 ;  /* 0x000000625d5d7221 */ /* 0x000fe40000010000 */
[----:B------:R-:W-:Y:S01]  /*ba80*/  FADD.FTZ R21, R84, R21 ;  /* 0x0000001554157221 */ /* 0x000fe20000010000 */
[----:B------:R-:W-:Y:S01]  /*ba90*/  MOV R84, R0 ;  /* 0x0000000000547202 */ /* 0x000fe20000000f00 */
[----:B------:R-:W-:Y:S02]  /*baa0*/  FFMA.FTZ R97, R131, c[0x0][0x23c], -R40 ;  /* 0x00008f0083617a23 */ /* 0x000fe40000010828 */
        /* <DEDUP_REMOVED lines=10> */
[----:B------:R-:W-:Y:S02]  /*bb50*/  FFMA.FTZ R50, R23, c[0x0][0x23c], -R46 ;  /* 0x00008f0017327a23 */ /* 0x000fe4000001082e */
[----:B-1----:R-:W-:Y:S02]  /*bb60*/  FADD.FTZ R52, R62, R52 ;  /* 0x000000343e347221 */ /* 0x002fe40000010000 */
[----:B------:R-:W-:Y:S01]  /*bb70*/  FFMA.FTZ R46, R41, c[0x0][0x23c], -R46 ;  /* 0x00008f00292e7a23 */ /* 0x000fe2000001082e */
[----:B------:R-:W1:Y:S01]  /*bb80*/  MUFU.EX2 R51, R51 ;  /* 0x0000003300337308 */ /* 0x000e620000000800 */
[C---:B------:R-:W-:Y:S01]  /*bb90*/  FADD.FTZ R52, R60.reuse, R52 ;  /* 0x000000343c347221 */ /* 0x040fe20000010000 */
[C---:B-----5:R-:W-:Y:S08]  /*bba0*/  HMMA.16816.F32.BF16 R4, R24.reuse, R28, R4 ;  /* 0x0000001c1804723c */ /* 0x060ff00000041804 */
[----:B------:R-:W-:Y:S01]  /*bbb0*/  MUFU.EX2 R55, R55 ;  /* 0x0000003700377308 */ /* 0x000fe20000000800 */
[C---:B------:R-:W-:Y:S01]  /*bbc0*/  HMMA.16816.F32.BF16 R8, R24.reuse, R30, R8 ;  /* 0x0000001e1808723c */ /* 0x040fe20000041808 */
[----:B------:R-:W3:Y:S08]  /*bbd0*/  LDSM.16.MT88.4 R28, [R86+0x3400] ;  /* 0x00340000561c783b */ /* 0x000ef00000004200 */
[----:B------:R-:W4:Y:S10]  /*bbe0*/  MUFU.EX2 R64, R64 ;  /* 0x0000004000407308 */ /* 0x000f340000000800 */
[----:B------:R-:W-:Y:S10]  /*bbf0*/  MUFU.EX2 R77, R77 ;  /* 0x0000004d004d7308 */ /* 0x000ff40000000800 */
[----:B------:R-:W-:Y:S10]  /*bc00*/  MUFU.EX2 R69, R69 ;  /* 0x0000004500457308 */ /* 0x000ff40000000800 */
[----:B------:R-:W5:Y:S01]  /*bc10*/  MUFU.EX2 R71, R71 ;  /* 0x0000004700477308 */ /* 0x000f620000000800 */
[C---:B---3--:R-:W-:Y:S09]  /*bc20*/  HMMA.16816.F32.BF16 R12, R24.reuse, R28, R12 ;  /* 0x0000001c180c723c */ /* 0x048ff2000004180c */
[----:B------:R-:W-:Y:S01]  /*bc30*/  MUFU.EX2 R74, R74 ;  /* 0x0000004a004a7308 */ /* 0x000fe20000000800 */
[----:B------:R-:W-:Y:S01]  /*bc40*/  HMMA.16816.F32.BF16 R16, R24, R30, R16 ;  /* 0x0000001e1810723c */ /* 0x000fe20000041810 */
[----:B------:R-:W3:Y:S06]  /*bc50*/  LDSM.16.MT88.4 R28, [R87+0x3800] ;  /* 0x00380000571c783b */ /* 0x000eec0000004200 */
[----:B------:R-:W-:Y:S02]  /*bc60*/  F2FP.BF16.PACK_AB R24, R60, R62 ;  /* 0x0000003e3c18723e */ /* 0x000fe400000010ff */
[----:B------:R-:W-:Y:S03]  /*bc70*/  MUFU.EX2 R76, R76 ;  /* 0x0000004c004c7308 */ /* 0x000fe60000000800 */
[----:B--2---:R-:W-:Y:S01]  /*bc80*/  F2FP.BF16.PACK_AB R25, R56, R63 ;  /* 0x0000003f3819723e */ /* 0x004fe200000010ff */
[----:B------:R-:W-:Y:S01]  /*bc90*/  FADD.FTZ R63, R63, R58 ;  /* 0x0000003a3f3f7221 */ /* 0x000fe20000010000 */
[----:B-1----:R-:W-:Y:S01]  /*bca0*/  F2FP.BF16.PACK_AB R26, R51, R59 ;  /* 0x0000003b331a723e */ /* 0x002fe200000010ff */
[----:B------:R-:W-:Y:S01]  /*bcb0*/  FADD.FTZ R59, R59, R52 ;  /* 0x000000343b3b7221 */ /* 0x000fe20000010000 */
[----:B----4-:R-:W-:Y:S01]  /*bcc0*/  F2FP.BF16.PACK_AB R27, R64, R55 ;  /* 0x00000037401b723e */ /* 0x010fe200000010ff */
[----:B------:R-:W-:Y:S02]  /*bcd0*/  FADD.FTZ R63, R56, R63 ;  /* 0x0000003f383f7221 */ /* 0x000fe40000010000 */
[----:B------:R-:W1:Y:S01]  /*bce0*/  MUFU.EX2 R65, R65 ;  /* 0x0000004100417308 */ /* 0x000e620000000800 */
[----:B------:R-:W-:Y:S02]  /*bcf0*/  FADD.FTZ R59, R51, R59 ;  /* 0x0000003b333b7221 */ /* 0x000fe40000010000 */
[----:B------:R-:W-:Y:S04]  /*bd00*/  FADD.FTZ R63, R55, R63 ;  /* 0x0000003f373f7221 */ /* 0x000fe80000010000 */
[----:B------:R-:W-:Y:S03]  /*bd10*/  FADD.FTZ R64, R64, R63 ;  /* 0x0000003f40407221 */ /* 0x000fe60000010000 */
[----:B------:R-:W-:Y:S01]  /*bd20*/  MUFU.EX2 R66, R66 ;  /* 0x0000004200427308 */ /* 0x000fe20000000800 */
[----:B-----5:R-:W-:Y:S09]  /*bd30*/  FADD.FTZ R64, R71, R64 ;  /* 0x0000004047407221 */ /* 0x020ff20000010000 */
[----:B------:R-:W2:Y:S01]  /*bd40*/  MUFU.EX2 R73, R73 ;  /* 0x0000004900497308 */ /* 0x000ea20000000800 */
[C---:B---3--:R-:W-:Y:S09]  /*bd50*/  HMMA.16816.F32.BF16 R4, R24.reuse, R28, R4 ;  /* 0x0000001c1804723c */ /* 0x048ff20000041804 */
[----:B------:R-:W-:Y:S01]  /*bd60*/  MUFU.EX2 R75, R75 ;  /* 0x0000004b004b7308 */ /* 0x000fe20000000800 */
[C---:B------:R-:W-:Y:S01]  /*bd70*/  HMMA.16816.F32.BF16 R8, R24.reuse, R30, R8 ;  /* 0x0000001e1808723c */ /* 0x040fe20000041808 */
[----:B------:R-:W3:Y:S07]  /*bd80*/  LDSM.16.MT88.4 R28, [R87+0x3c00] ;  /* 0x003c0000571c783b */ /* 0x000eee0000004200 */
[C---:B------:R-:W-:Y:S01]  /*bd90*/  HMMA.16816.F32.BF16 R12, R24.reuse, R32, R12 ;  /* 0x00000020180c723c */ /* 0x040fe2000004180c */
[----:B------:R-:W4:Y:S07]  /*bda0*/  MUFU.EX2 R81, R81 ;  /* 0x0000005100517308 */ /* 0x000f2e0000000800 */
[----:B------:R-:W-:Y:S01]  /*bdb0*/  HMMA.16816.F32.BF16 R16, R24, R34, R16 ;  /* 0x000000221810723c */ /* 0x000fe20000041810 */
[----:B------:R-:W5:Y:S02]  /*bdc0*/  LDSM.16.MT88.4 R32, [R87+0x4000] ;  /* 0x004000005720783b */ /* 0x000f640000004200 */
[----:B------:R-:W-:Y:S04]  /*bdd0*/  MUFU.EX2 R82, R82 ;  /* 0x0000005200527308 */ /* 0x000fe80000000800 */
[----:B-1----:R-:W-:Y:S02]  /*bde0*/  F2FP.BF16.PACK_AB R26, R65, R76 ;  /* 0x0000004c411a723e */ /* 0x002fe400000010ff */
[----:B------:R-:W-:Y:S03]  /*bdf0*/  F2FP.BF16.PACK_AB R24, R69, R77 ;  /* 0x0000004d4518723e */ /* 0x000fe600000010ff */
[----:B------:R-:W-:Y:S01]  /*be00*/  FADD.FTZ R77, R77, R59 ;  /* 0x0000003b4d4d7221 */ /* 0x000fe20000010000 */
[----:B------:R-:W1:Y:S01]  /*be10*/  MUFU.EX2 R72, R72 ;  /* 0x0000004800487308 */ /* 0x000e620000000800 */
[C---:B------:R-:W-:Y:S01]  /*be20*/  F2FP.BF16.PACK_AB R25, R74.reuse, R71 ;  /* 0x000000474a19723e */ /* 0x040fe200000010ff */
[----:B------:R-:W-:Y:S01]  /*be30*/  FADD.FTZ R74, R74, R64 ;  /* 0x000000404a4a7221 */ /* 0x000fe20000010000 */
[C---:B--2---:R-:W-:Y:S03]  /*be40*/  F2FP.BF16.PACK_AB R27, R73.reuse, R66 ;  /* 0x00000042491b723e */ /* 0x044fe600000010ff */
[----:B------:R-:W-:Y:S04]  /*be50*/  FADD.FTZ R74, R66, R74 ;  /* 0x0000004a424a7221 */ /* 0x000fe80000010000 */
[----:B------:R-:W-:Y:S01]  /*be60*/  MUFU.EX2 R68, R68 ;  /* 0x0000004400447308 */ /* 0x000fe20000000800 */
[----:B------:R-:W-:Y:S01]  /*be70*/  FADD.FTZ R74, R73, R74 ;  /* 0x0000004a494a7221 */ /* 0x000fe20000010000 */
[C---:B---3--:R-:W-:Y:S08]  /*be80*/  HMMA.16816.F32.BF16 R4, R24.reuse, R28, R4 ;  /* 0x0000001c1804723c */ /* 0x048ff00000041804 */
[----:B------:R-:W2:Y:S01]  /*be90*/  MUFU.EX2 R67, R67 ;  /* 0x0000004300437308 */ /* 0x000ea20000000800 */
[C---:B------:R-:W-:Y:S01]  /*bea0*/  HMMA.16816.F32.BF16 R8, R24.reuse, R30, R8 ;  /* 0x0000001e1808723c */ /* 0x040fe20000041808 */
[----:B------:R-:W3:Y:S07]  /*beb0*/  LDSM.16.MT88.4 R28, [R86+0x4000] ;  /* 0x00400000561c783b */ /* 0x000eee0000004200 */
[C---:B------:R-:W-:Y:S01]  /*bec0*/  HMMA.16816.F32.BF16 R12, R24.reuse, R36, R12 ;  /* 0x00000024180c723c */ /* 0x040fe2000004180c */
[----:B------:R-:W-:Y:S07]  /*bed0*/  MUFU.EX2 R70, R70 ;  /* 0x0000004600467308 */ /* 0x000fee0000000800 */
[----:B------:R-:W-:Y:S01]  /*bee0*/  HMMA.16816.F32.BF16 R16, R24, R38, R16 ;  /* 0x000000261810723c */ /* 0x000fe20000041810 */
[----:B------:R-:W3:Y:S02]  /*bef0*/  LDSM.16.MT88.4 R36, [R87+0x4400] ;  /* 0x004400005724783b */ /* 0x000ee40000004200 */
[----:B------:R-:W5:Y:S04]  /*bf00*/  MUFU.EX2 R80, R80 ;  /* 0x0000005000507308 */ /* 0x000f680000000800 */
[----:B----4-:R-:W-:Y:S02]  /*bf10*/  F2FP.BF16.PACK_AB R24, R81, R75 ;  /* 0x0000004b5118723e */ /* 0x010fe400000010ff */
[----:B-1----:R-:W-:Y:S03]  /*bf20*/  F2FP.BF16.PACK_AB R25, R72, R82 ;  /* 0x000000524819723e */ /* 0x002fe600000010ff */
[----:B--2---:R-:W-:Y:S01]  /*bf30*/  F2FP.BF16.PACK_AB R26, R67, R68 ;  /* 0x00000044431a723e */ /* 0x004fe200000010ff */
[----:B------:R-:W-:Y:S01]  /*bf40*/  MUFU.EX2 R94, R94 ;  /* 0x0000005e005e7308 */ /* 0x000fe20000000800 */
[----:B------:R-:W-:Y:S04]  /*bf50*/  FADD.FTZ R82, R82, R74 ;  /* 0x0000004a52527221 */ /* 0x000fe80000010000 */
[----:B------:R-:W-:Y:S05]  /*bf60*/  FADD.FTZ R82, R72, R82 ;  /* 0x0000005248527221 */ /* 0x000fea0000010000 */
[----:B------:R-:W1:Y:S01]  /*bf70*/  MUFU.EX2 R83, R83 ;  /* 0x0000005300537308 */ /* 0x000e620000000800 */
[----:B-----5:R-:W-:Y:S01]  /*bf80*/  F2FP.BF16.PACK_AB R27, R80, R70 ;  /* 0x00000046501b723e */ /* 0x020fe200000010ff */
[----:B------:R-:W-:Y:S04]  /*bf90*/  FADD.FTZ R70, R70, R82 ;  /* 0x0000005246467221 */ /* 0x000fe80000010000 */
[----:B------:R-:W-:Y:S04]  /*bfa0*/  FADD.FTZ R70, R80, R70 ;  /* 0x0000004650467221 */ /* 0x000fe80000010000 */
[----:B------:R-:W-:Y:S01]  /*bfb0*/  MUFU.EX2 R95, R95 ;  /* 0x0000005f005f7308 */ /* 0x000fe20000000800 */
[C---:B------:R-:W-:Y:S08]  /*bfc0*/  HMMA.16816.F32.BF16 R4, R24.reuse, R32, R4 ;  /* 0x000000201804723c */ /* 0x040ff00000041804 */
        /* <DEDUP_REMOVED lines=9> */
[----:B--2---:R-:W-:Y:S03]  /*c060*/  F2FP.BF16.PACK_AB R25, R89, R95 ;  /* 0x0000005f5919723e */ /* 0x004fe600000010ff */
[----:B------:R-:W-:Y:S03]  /*c070*/  FADD.FTZ R95, R95, R70 ;  /* 0x000000465f5f7221 */ /* 0x000fe60000010000 */
[----:B------:R-:W1:Y:S01]  /*c080*/  MUFU.EX2 R96, R96 ;  /* 0x0000006000607308 */ /* 0x000e620000000800 */
[----:B------:R-:W-:Y:S09]  /*c090*/  FADD.FTZ R95, R89, R95 ;  /* 0x0000005f595f7221 */ /* 0x000ff20000010000 */
[----:B------:R-:W2:Y:S01]  /*c0a0*/  MUFU.EX2 R99, R99 ;  /* 0x0000006300637308 */ /* 0x000ea20000000800 */
[----:B-----5:R-:W-:Y:S09]  /*c0b0*/  F2FP.BF16.PACK_AB R26, R90, R91 ;  /* 0x0000005b5a1a723e */ /* 0x020ff200000010ff */
        /* <DEDUP_REMOVED lines=9> */
[----:B------:R-:W5:Y:S06]  /*c150*/  LDSM.16.MT88.4 R36, [R86+0x4800] ;  /* 0x004800005624783b */ /* 0x000f6c0000004200 */
[C---:B----4-:R-:W-:Y:S03]  /*c160*/  HMMA.16816.F32.BF16 R12, R24.reuse, R32, R12 ;  /* 0x00000020180c723c */ /* 0x050fe6000004180c */
[----:B------:R-:W-:Y:S04]  /*c170*/  MUFU.EX2 R88, R88 ;  /* 0x0000005800587308 */ /* 0x000fe80000000800 */
[----:B------:R-:W-:Y:S01]  /*c180*/  FADD.FTZ R33, R69, R77 ;  /* 0x0000004d45217221 */ /* 0x000fe20000010000 */
[----:B------:R-:W-:Y:S01]  /*c190*/  HMMA.16816.F32.BF16 R16, R24, R34, R16 ;  /* 0x000000221810723c */ /* 0x000fe20000041810 */
[----:B------:R-:W-:Y:S03]  /*c1a0*/  LDSM.16.MT88.4 R24, [R86+0x4c00] ;  /* 0x004c00005618783b */ /* 0x000fe60000004200 */
[----:B------:R-:W-:Y:S01]  /*c1b0*/  FADD.FTZ R33, R76, R33 ;  /* 0x000000214c217221 */ /* 0x000fe20000010000 */
[----:B------:R-:W4:Y:S01]  /*c1c0*/  MUFU.EX2 R49, R49 ;  /* 0x0000003100317308 */ /* 0x000f220000000800 */
[--C-:B------:R-:W-:Y:S01]  /*c1d0*/  FFMA.FTZ R32, R20, c[0x0][0x23c], -R40.reuse ;  /* 0x00008f0014207a23 */ /* 0x100fe20000010828 */
[----:B-1----:R-:W-:Y:S01]  /*c1e0*/  F2FP.BF16.PACK_AB R20, R122, R123 ;  /* 0x0000007b7a14723e */ /* 0x002fe200000010ff */
[----:B------:R-:W-:Y:S01]  /*c1f0*/  FFMA.FTZ R40, R3, c[0x0][0x23c], -R40 ;  /* 0x00008f0003287a23 */ /* 0x000fe20000010828 */
[----:B------:R-:W1:Y:S03]  /*c200*/  LDSM.16.MT88.4 R76, [R87+0x4c00] ;  /* 0x004c0000574c783b */ /* 0x000e660000004200 */
[----:B--2---:R-:W-:Y:S01]  /*c210*/  F2FP.BF16.PACK_AB R21, R54, R97 ;  /* 0x000000613615723e */ /* 0x004fe200000010ff */
[----:B------:R-:W-:Y:S01]  /*c220*/  FADD.FTZ R33, R65, R33 ;  /* 0x0000002141217221 */ /* 0x000fe20000010000 */
[----:B------:R-:W-:Y:S01]  /*c230*/  IADD3 R3, R108, -0x1, RZ ;  /* 0xffffffff6c037810 */ /* 0x000fe20007ffe0ff */
[----:B------:R-:W2:Y:S01]  /*c240*/  MUFU.EX2 R48, R48 ;  /* 0x0000003000307308 */ /* 0x000ea20000000800 */
[----:B------:R-:W-:Y:S02]  /*c250*/  FADD.FTZ R99, R97, R99 ;  /* 0x0000006361637221 */ /* 0x000fe40000010000 */
[----:B------:R-:W-:Y:S01]  /*c260*/  FADD.FTZ R33, R75, R33 ;  /* 0x000000214b217221 */ /* 0x000fe20000010000 */
[----:B------:R-:W-:Y:S01]  /*c270*/  MOV R108, R3 ;  /* 0x00000003006c7202 */ /* 0x000fe20000000f00 */
[----:B------:R-:W-:Y:S02]  /*c280*/  FADD.FTZ R54, R54, R99 ;  /* 0x0000006336367221 */ /* 0x000fe40000010000 */
[----:B------:R-:W-:Y:S03]  /*c290*/  FADD.FTZ R81, R81, R33 ;  /* 0x0000002151517221 */ /* 0x000fe60000010000 */
[----:B------:R-:W1:Y:S01]  /*c2a0*/  MUFU.EX2 R45, R45 ;  /* 0x0000002d002d7308 */ /* 0x000e620000000800 */
[----:B------:R-:W-:Y:S01]  /*c2b0*/  FADD.FTZ R81, R68, R81 ;  /* 0x0000005144517221 */ /* 0x000fe20000010000 */
[----:B----4-:R-:W-:Y:S03]  /*c2c0*/  F2FP.BF16.PACK_AB R22, R49, R88 ;  /* 0x000000583116723e */ /* 0x010fe600000010ff */
[----:B------:R-:W-:Y:S04]  /*c2d0*/  FADD.FTZ R81, R67, R81 ;  /* 0x0000005143517221 */ /* 0x000fe80000010000 */
[----:B------:R-:W-:Y:S01]  /*c2e0*/  FADD.FTZ R94, R94, R81 ;  /* 0x000000515e5e7221 */ /* 0x000fe20000010000 */
[----:B------:R-:W-:Y:S03]  /*c2f0*/  MUFU.EX2 R44, R44 ;  /* 0x0000002c002c7308 */ /* 0x000fe60000000800 */
[----:B------:R-:W-:Y:S02]  /*c300*/  FADD.FTZ R94, R83, R94 ;  /* 0x0000005e535e7221 */ /* 0x000fe40000010000 */
[----:B--2---:R-:W-:Y:S02]  /*c310*/  FADD.FTZ R54, R48, R54 ;  /* 0x0000003630367221 */ /* 0x004fe40000010000 */
[----:B------:R-:W-:Y:S03]  /*c320*/  FADD.FTZ R91, R91, R94 ;  /* 0x0000005e5b5b7221 */ /* 0x000fe60000010000 */
[----:B------:R-:W2:Y:S01]  /*c330*/  MUFU.EX2 R47, R47 ;  /* 0x0000002f002f7308 */ /* 0x000ea20000000800 */
[----:B------:R-:W-:Y:S01]  /*c340*/  FADD.FTZ R91, R90, R91 ;  /* 0x0000005b5a5b7221 */ /* 0x000fe20000010000 */
[----:B-1----:R-:W-:Y:S03]  /*c350*/  F2FP.BF16.PACK_AB R23, R45, R48 ;  /* 0x000000302d17723e */ /* 0x002fe600000010ff */
[----:B------:R-:W-:Y:S02]  /*c360*/  FADD.FTZ R123, R123, R91 ;  /* 0x0000005b7b7b7221 */ /* 0x000fe40000010000 */
[----:B------:R-:W-:Y:S02]  /*c370*/  FADD.FTZ R45, R45, R54 ;  /* 0x000000362d2d7221 */ /* 0x000fe40000010000 */
[----:B------:R-:W-:Y:S01]  /*c380*/  FADD.FTZ R123, R122, R123 ;  /* 0x0000007b7a7b7221 */ /* 0x000fe20000010000 */
[----:B------:R-:W1:Y:S01]  /*c390*/  MUFU.EX2 R43, R43 ;  /* 0x0000002b002b7308 */ /* 0x000e620000000800 */
[C---:B---3--:R-:W-:Y:S05]  /*c3a0*/  HMMA.16816.F32.BF16 R4, R20.reuse, R28, R4 ;  /* 0x0000001c1404723c */ /* 0x048fea0000041804 */
[----:B------:R-:W-:Y:S03]  /*c3b0*/  FADD.FTZ R88, R88, R123 ;  /* 0x0000007b58587221 */ /* 0x000fe60000010000 */
[C---:B------:R-:W-:Y:S01]  /*c3c0*/  HMMA.16816.F32.BF16 R8, R20.reuse, R30, R8 ;  /* 0x0000001e1408723c */ /* 0x040fe20000041808 */
[----:B------:R-:W3:Y:S03]  /*c3d0*/  MUFU.EX2 R42, R42 ;  /* 0x0000002a002a7308 */ /* 0x000ee60000000800 */
[----:B------:R-:W-:Y:S01]  /*c3e0*/  FADD.FTZ R88, R49, R88 ;  /* 0x0000005831587221 */ /* 0x000fe20000010000 */
[----:B--2---:R-:W-:Y:S03]  /*c3f0*/  F2FP.BF16.PACK_AB R68, R47, R44 ;  /* 0x0000002c2f44723e */ /* 0x004fe600000010ff */
[C---:B-----5:R-:W-:Y:S03]  /*c400*/  HMMA.16816.F32.BF16 R12, R20.reuse, R36, R12 ;  /* 0x00000024140c723c */ /* 0x060fe6000004180c */
[----:B------:R-:W2:Y:S01]  /*c410*/  MUFU.EX2 R50, R50 ;  /* 0x0000003200327308 */ /* 0x000ea20000000800 */
[----:B------:R-:W-:Y:S02]  /*c420*/  FADD.FTZ R44, R44, R88 ;  /* 0x000000582c2c7221 */ /* 0x000fe40000010000 */
[----:B-1----:R-:W-:Y:S02]  /*c430*/  FADD.FTZ R45, R43, R45 ;  /* 0x0000002d2b2d7221 */ /* 0x002fe40000010000 */
[----:B------:R-:W-:Y:S04]  /*c440*/  HMMA.16816.F32.BF16 R16, R20, R38, R16 ;  /* 0x000000261410723c */ /* 0x000fe80000041810 */
[----:B------:R-:W-:Y:S01]  /*c450*/  FADD.FTZ R44, R47, R44 ;  /* 0x0000002c2f2c7221 */ /* 0x000fe20000010000 */
[----:B------:R-:W1:Y:S01]  /*c460*/  MUFU.EX2 R46, R46 ;  /* 0x0000002e002e7308 */ /* 0x000e620000000800 */
[C---:B---3--:R-:W-:Y:S01]  /*c470*/  F2FP.BF16.PACK_AB R69, R42.reuse, R43 ;  /* 0x0000002b2a45723e */ /* 0x048fe200000010ff */
[----:B------:R-:W-:Y:S08]  /*c480*/  FADD.FTZ R45, R42, R45 ;  /* 0x0000002d2a2d7221 */ /* 0x000ff00000010000 */
[----:B------:R-:W3:Y:S01]  /*c490*/  MUFU.EX2 R32, R32 ;  /* 0x0000002000207308 */ /* 0x000ee20000000800 */
[----:B--2---:R-:W-:Y:S09]  /*c4a0*/  FADD.FTZ R44, R50, R44 ;  /* 0x0000002c322c7221 */ /* 0x004ff20000010000 */
[----:B------:R-:W2:Y:S01]  /*c4b0*/  MUFU.EX2 R40, R40 ;  /* 0x0000002800287308 */ /* 0x000ea20000000800 */
[C---:B-1----:R-:W-:Y:S01]  /*c4c0*/  F2FP.BF16.PACK_AB R70, R46.reuse, R50 ;  /* 0x000000322e46723e */ /* 0x042fe200000010ff */
[----:B------:R-:W-:Y:S02]  /*c4d0*/  FADD.FTZ R123, R46, R44 ;  /* 0x0000002c2e7b7221 */ /* 0x000fe40000010000 */
[----:B---3--:R-:W-:Y:S01]  /*c4e0*/  FADD.FTZ R45, R32, R45 ;  /* 0x0000002d202d7221 */ /* 0x008fe20000010000 */
[C---:B--2---:R-:W-:Y:S03]  /*c4f0*/  F2FP.BF16.PACK_AB R71, R40.reuse, R32 ;  /* 0x000000202847723e */ /* 0x044fe600000010ff */
[----:B------:R-:W-:Y:S04]  /*c500*/  FADD.FTZ R122, R40, R45 ;  /* 0x0000002d287a7221 */ /* 0x000fe80000010000 */
[C---:B------:R-:W-:Y:S08]  /*c510*/  HMMA.16816.F32.BF16 R80, R68.reuse, R76, R4 ;  /* 0x0000004c4450723c */ /* 0x040ff00000041804 */
[C---:B------:R-:W-:Y:S08]  /*c520*/  HMMA.16816.F32.BF16 R76, R68.reuse, R78, R8 ;  /* 0x0000004e444c723c */ /* 0x040ff00000041808 */
[C---:B------:R-:W-:Y:S08]  /*c530*/  HMMA.16816.F32.BF16 R72, R68.reuse, R24, R12 ;  /* 0x000000184448723c */ /* 0x040ff0000004180c */
[----:B------:R-:W-:Y:S01]  /*c540*/  HMMA.16816.F32.BF16 R68, R68, R26, R16 ;  /* 0x0000001a4444723c */ /* 0x000fe20000041810 */
[----:B------:R-:W-:-:S07]  /*c550*/  @P0 BRA `(.L_x_3616) ;  /* 0xffffcf8000000947 */ /* 0x000fce000383ffff */
.L_x_3612:
        /* <DEDUP_REMOVED lines=131> */
.L_x_3618:
[----:B------:R-:W-:Y:S05]  /*cd90*/  BSYNC B0 ;  /* 0x0000000000007941 */ /* 0x000fea0003800000 */
.L_x_3617:
[----:B----4-:R-:W4:Y:S01]  /*cda0*/  S2R R6, SR_CTAID.X ;  /* 0x0000000000067919 */ /* 0x010f220000002500 */
[----:B------:R-:W-:Y:S01]  /*cdb0*/  SHF.R.S32.HI R113, RZ, 0x1f, R112 ;  /* 0x0000001fff717819 */ /* 0x000fe20000011470 */
[----:B------:R-:W-:Y:S01]  /*cdc0*/  BSSY B0, `(.L_x_3619) ;  /* 0x000001e000007945 */ /* 0x000fe20003800000 */
[----:B------:R-:W-:Y:S01]  /*cdd0*/  ISETP.GE.AND P0, PT, R112, c[0x0][0x220], PT ;  /* 0x0000880070007a0c */ /* 0x000fe20003f06270 */
[----:B------:R-:W5:Y:S01]  /*cde0*/  S2R R0, SR_TID.X ;  /* 0x0000000000007919 */ /* 0x000f620000002100 */
[----:B------:R-:W-:-:S05]  /*cdf0*/  SHF.R.S32.HI R7, RZ, 0x1f, R10 ;  /* 0x0000001fff077819 */ /* 0x000fca000001140a */
[----:B------:R-:W-:-:S04]  /*ce00*/  IMAD R7, R7, c[0x0][0x1f0], RZ ;  /* 0x00007c0007077a24 */ /* 0x000fc800078e02ff */
[----:B------:R-:W-:Y:S02]  /*ce10*/  IMAD R7, R10, c[0x0][0x1f4], R7 ;  /* 0x00007d000a077a24 */ /* 0x000fe400078e0207 */
[----:B----4-:R-:W-:-:S04]  /*ce20*/  IMAD.SHL.U32 R5, R6, 0x40, RZ ;  /* 0x0000004006057824 */ /* 0x010fc800078e00ff */
        /* <DEDUP_REMOVED lines=8> */
[----:B-----5:R-:W-:Y:S01]  /*ceb0*/  SHF.R.S32.HI R2, RZ, 0x1f, R0 ;  /* 0x0000001fff027819 */ /* 0x020fe20000011400 */
[----:B------:R-:W-:-:S03]  /*cec0*/  IMAD.WIDE.U32 R20, R10, c[0x0][0x1f0], R20 ;  /* 0x00007c000a147a25 */ /* 0x000fc600078e0014 */
[----:B------:R-:W-:Y:S01]  /*ced0*/  LEA.HI R2, R2, R0, RZ, 0x2 ;  /* 0x0000000002027211 */ /* 0x000fe200078f10ff */
[----:B------:R-:W-:-:S03]  /*cee0*/  IMAD.IADD R9, R7, 0x1, R21 ;  /* 0x0000000107097824 */ /* 0x000fc600078e0215 */
[----:B------:R-:W-:-:S04]  /*cef0*/  SHF.R.S32.HI R0, RZ, 0x2, R2 ;  /* 0x00000002ff007819 */ /* 0x000fc80000011402 */
[----:B------:R-:W-:Y:S01]  /*cf00*/  SHF.R.S32.HI R0, RZ, 0x1f, R0 ;  /* 0x0000001fff007819 */ /* 0x000fe20000011400 */
        /* <DEDUP_REMOVED lines=9> */
.L_x_3620:
[----:B------:R-:W-:Y:S05]  /*cfa0*/  BSYNC B0 ;  /* 0x0000000000007941 */ /* 0x000fea0003800000 */
.L_x_3619:
        /* <DEDUP_REMOVED lines=16> */
.L_x_3621:
        /* <DEDUP_REMOVED lines=13> */
.L_x_5233:


//--------------------- .text._ZN5flash24flash_fwd_splitkv_kernelI23Flash_fwd_kernel_traitsILi32ELi64ELi128ELi4ELb0ELb0EN7cutlass10bfloat16_tE19Flash_kernel_traitsILi32ELi64ELi128ELi4ES3_EELb1ELb0ELb0ELb0ELb0ELb0ELb0ELb1EEEvNS_16Flash_fwd_paramsE --------------------------
	.section	.text._ZN5flash24flash_fwd_splitkv_kernelI23Flash_fwd_kernel_traitsILi32ELi64ELi128ELi4ELb0ELb0EN7cutlass10bfloat16_tE19Flash_kernel_traitsILi32ELi64ELi128ELi4ES3_EELb1ELb0ELb0ELb0ELb0ELb0ELb0ELb1EEEvNS_16Flash_fwd_paramsE,"ax",@progbits
	.sectioninfo	@"SHI_REGISTERS=166"
	.align	128
        .global         _ZN5flash24flash_fwd_splitkv_kernelI23Flash_fwd_kernel_traitsILi32ELi64ELi128ELi4ELb0ELb0EN7cutlass10bfloat16_tE19Flash_kernel_traitsILi32ELi64ELi128ELi4ES3_EELb1ELb0ELb0ELb0ELb0ELb0ELb0ELb1EEEvNS_16Flash_fwd_paramsE
        .type           _ZN5flash24flash_fwd_splitkv_kernelI23Flash_fwd_kernel_traitsILi32ELi64ELi128ELi4ELb0ELb0EN7cutlass10bfloat16_tE19Flash_kernel_traitsILi32ELi64ELi128ELi4ES3_EELb1ELb0ELb0ELb0ELb0ELb0ELb0ELb1EEEvNS_16Flash_fwd_paramsE,@function
        .size           _ZN5flash24flash_fwd_splitkv_kernelI23Flash_fwd_kernel_traitsILi32ELi64ELi128ELi4ELb0ELb0EN7cutlass10bfloat16_tE19Flash_kernel_traitsILi32ELi64ELi128ELi4ES3_EELb1ELb0ELb0ELb0ELb0ELb0ELb0ELb1EEEvNS_16Flash_fwd_paramsE,(.L_x_5234 - _ZN5flash24flash_fwd_splitkv_kernelI23Flash_fwd_kernel_traitsILi32ELi64ELi128ELi4ELb0ELb0EN7cutlass10bfloat16_tE19Flash_kernel_traitsILi32ELi64ELi128ELi4ES3_EELb1ELb0ELb0ELb0ELb0ELb0ELb0ELb1EEEvNS_16Flash_fwd_paramsE)
        .other          _ZN5flash24flash_fwd_splitkv_kernelI23Flash_fwd_kernel_traitsILi32ELi64ELi128ELi4ELb0ELb0EN7cutlass10bfloat16_tE19Flash_kernel_traitsILi32ELi64ELi128ELi4ES3_EELb1ELb0ELb0ELb0ELb0ELb0ELb0ELb1EEEvNS_16Flash_fwd_paramsE,@"STO_CUDA_ENTRY STV_DEFAULT"
_ZN5flash24flash_fwd_splitkv_kernelI23Flash_fwd_kernel_traitsILi32ELi64ELi128ELi4ELb0ELb0EN7cutlass10bfloat16_tE19Flash_kernel_traitsILi32ELi64ELi128ELi4ES3_EELb1ELb0ELb0ELb0ELb0ELb0ELb0ELb1EEEvNS_16Flash_fwd_paramsE:
.text._ZN5flash24flash_fwd_splitkv_kernelI23Flash_fwd_kernel_traitsILi32ELi64ELi128ELi4ELb0ELb0EN7cutlass10bfloat16_tE19Flash_kernel_traitsILi32ELi64ELi128ELi4ES3_EELb1ELb0ELb0ELb0ELb0ELb0ELb0ELb1EEEvNS_16Flash_fwd_paramsE:
[----:B------:R-:W-:Y:S02]  /*0000*/  MOV R1, c[0x0][0x28] ;  /* 0x00000a0000017a02 */ /* 0x000fe40000000f00 */
[----:B------:R-:W1:Y:S01]  /*0010*/  S2R R3, SR_CTAID.Y ;  /* 0x0000000000037919 */ /* 0x000e620000002600 */
[----:B------:R-:W2:Y:S01]  /*0020*/  LDC.U8 R0, c[0x0][0x312] ;  /* 0x0000c480ff007b82 */ /* 0x000ea20000000000 */
[----:B------:R-:W-:Y:S01]  /*0030*/  ISETP.NE.U32.AND P1, PT, RZ, c[0x0][0x240], PT ;  /* 0x00009000ff007a0c */ /* 0x000fe20003f25070 */
[----:B------:R-:W-:Y:S01]  /*0040*/  IMAD.MOV.U32 R2, RZ, RZ, 0x4 ;  /* 0x00000004ff027424 */ /* 0x000fe200078e00ff */
[----:B------:R-:W-:Y:S01]  /*0050*/  ISETP.NE.U32.AND P5, PT, RZ, c[0x0][0x250], PT ;  /* 0x00009400ff007a0c */ /* 0x000fe20003fa5070 */
[----:B------:R-:W-:Y:S01]  /*0060*/  IMAD.MOV.U32 R146, RZ, RZ, -0x1 ;  /* 0xffffffffff927424 */ /* 0x000fe200078e00ff */
[----:B------:R-:W-:Y:S01]  /*0070*/  ISETP.NE.AND.EX P1, PT, RZ, c[0x0][0x244], PT, P1 ;  /* 0x00009100ff007a0c */ /* 0x000fe20003f25310 */
[----:B------:R-:W-:Y:S01]  /*0080*/  ULDC.64 UR6, c[0x0][0x118] ;  /* 0x0000460000067ab9 */ /* 0x000fe20000000a00 */
[----:B------:R-:W-:Y:S02]  /*0090*/  ISETP.NE.AND.EX P5, PT, RZ, c[0x0][0x254], PT, P5 ;  /* 0x00009500ff007a0c */ /* 0x000fe40003fa5350 */
[----:B------:R-:W-:Y:S01]  /*00a0*/  ISETP.EQ.U32.AND P0, PT, RZ, c[0x0][0x248], PT ;  /* 0x00009200ff007a0c */ /* 0x000fe20003f02070 */
[----:B-1----:R-:W-:Y:S01]  /*00b0*/  IMAD.WIDE R4, R3, R2, c[0x0][0x240] ;  /* 0x0000900003047625 */ /* 0x002fe200078e0202 */
[----:B--2---:R-:W-:-:S03]  /*00c0*/  ISETP.NE.AND P2, PT, R0, RZ, PT ;  /* 0x000000ff0000720c */ /* 0x004fc60003f45270 */
[----:B------:R-:W-:-:S04]  /*00d0*/  IMAD.MOV.U32 R0, RZ, RZ, RZ ;  /* 0x000000ffff007224 */ /* 0x000fc800078e00ff */
[----:B------:R1:W2:Y:S01]  /*00e0*/  @P1 LDG.E R146, [R4.64] ;  /* 0x0000000604921981 */ /* 0x0002a2000c1e1900 */
[----:B------:R-:W-:Y:S01]  /*00f0*/  IMAD.WIDE R104, R3, R2, c[0x0][0x250] ;  /* 0x0000940003687625 */ /* 0x000fe200078e0202 */
[----:B------:R-:W-:Y:S02]  /*0100*/  ISETP.EQ.OR.EX P0, PT, RZ, c[0x0][0x24c], !P2, P0 ;  /* 0x00009300ff007a0c */ /* 0x000fe40005702700 */
[----:B------:R1:W2:Y:S04]  /*0110*/  @P1 LDG.E R145, [R4.64+0x4] ;  /* 0x0000040604911981 */ /* 0x0002a8000c1e1900 */
        /* <DEDUP_REMOVED lines=8> */
[----:B------:R-:W-:Y:S02]  /*01a0*/  ISETP.NE.AND.EX P0, PT, RZ, c[0x0][0x24c], PT, P0 ;  /* 0x00009300ff007a0c */ /* 0x000fe40003f05300 */
[----:B------:R-:W-:-:S04]  /*01b0*/  MOV R10, R3 ;  /* 0x00000003000a7202 */ /* 0x000fc80000000f00 */
[--C-:B------:R-:W-:Y:S01]  /*01c0*/  SHF.R.S32.HI R6, RZ, 0x1f, R10.reuse ;  /* 0x0000001fff067819 */ /* 0x100fe2000001140a */
[----:B------:R-:W-:Y:S02]  /*01d0*/  IMAD.MOV.U32 R8, RZ, RZ, R10 ;  /* 0x000000ffff087224 */ /* 0x000fe400078e000a */
[----:B--2---:R-:W-:Y:S01]  /*01e0*/  @P1 IMAD.IADD R145, R145, 0x1, -R146 ;  /* 0x0000000191911824 */ /* 0x004fe200078e0a92 */
[----:B------:R-:W-:-:S03]  /*01f0*/  @!P1 MOV R145, c[0x0][0x214] ;  /* 0x0000850000919a02 */ /* 0x000fc60000000f00 */
[----:B------:R-:W-:Y:S05]  /*0200*/  @!P0 BRA `(.L_x_3622) ;  /* 0x0000004000008947 */ /* 0x000fea0003800000 */
[----:B---34-:R-:W2:Y:S02]  /*0210*/  @P2 LDG.E R50, [R4.64+0x4] ;  /* 0x0000040604322981 */ /* 0x018ea4000c1e1900 */
[----:B--2--5:R-:W-:-:S06]  /*0220*/  @P2 IADD3 R50, R50, -R9, RZ ;  /* 0x8000000932322210 */ /* 0x024fcc0007ffe0ff */
[----:B------:R1:W5:Y:S01]  /*0230*/  @!P2 LDG.E R50, [R4.64] ;  /* 0x000000060432a981 */ /* 0x000362000c1e1900 */
[----:B------:R-:W-:Y:S05]  /*0240*/  BRA `(.L_x_3623) ;  /* 0x0000001000007947 */ /* 0x000fea0003800000 */
.L_x_3622:
[----:B---34-:R-:W-:Y:S02]  /*0250*/  MOV R50, c[0x0][0x218] ;  /* 0x0000860000327a02 */ /* 0x018fe40000000f00 */
.L_x_3623:
[----:B------:R-:W-:-:S04]  /*0260*/  ISETP.NE.U32.AND P2, PT, RZ, c[0x0][0x258], PT ;  /* 0x00009600ff007a0c */ /* 0x000fc80003f45070 */
[----:B------:R-:W-:-:S13]  /*0270*/  ISETP.NE.AND.EX P2, PT, RZ, c[0x0][0x25c], PT, P2 ;  /* 0x00009700ff007a0c */ /* 0x000fda0003f45320 */
[----:B-1----:R-:W-:-:S05]  /*0280*/  @P2 IMAD.WIDE R4, R3, R2, c[0x0][0x258] ;  /* 0x0000960003042625 */ /* 0x002fca00078e0202 */
[----:B------:R-:W2:Y:S01]  /*0290*/  @P2 LDG.E R41, [R4.64] ;  /* 0x0000000604292981 */ /* 0x000ea2000c1e1900 */
[----:B------:R-:W-:Y:S01]  /*02a0*/  IMAD.SHL.U32 R40, R16, 0x40, RZ ;  /* 0x0000004010287824 */ /* 0x000fe200078e00ff */
[----:B------:R-:W-:Y:S01]  /*02b0*/  @!P2 ISETP.NE.U32.AND P1, PT, RZ, c[0x0][0x268], PT ;  /* 0x00009a00ff00aa0c */ /* 0x000fe20003f25070 */
[----:B-----5:R-:W-:-:S03]  /*02c0*/  IMAD.IADD R50, R50, 0x1, -R0 ;  /* 0x0000000132327824 */ /* 0x020fc600078e0a00 */
[----:B------:R-:W-:Y:S02]  /*02d0*/  ISETP.GT.AND P0, PT, R145, R40, PT ;  /* 0x000000289100720c */ /* 0x000fe40003f04270 */
[----:B------:R-:W-:-:S04]  /*02e0*/  @!P2 ISETP.NE.AND.EX P1, PT, RZ, c[0x0][0x26c], PT, P1 ;  /* 0x00009b00ff00aa0c */ /* 0x000fc80003f25310 */
[----:B------:R-:W-:Y:S01]  /*02f0*/  @!P2 SEL R4, RZ, c[0x0][0x21c], !P1 ;  /* 0x00008700ff04aa07 */ /* 0x000fe20004800000 */
[----:B--2---:R-:W-:-:S04]  /*0300*/  @P2 IMAD.IADD R41, R41, 0x1, -R0 ;  /* 0x0000000129292824 */ /* 0x004fc800078e0a00 */
[----:B------:R-:W-:Y:S02]  /*0310*/  @!P2 IMAD.IADD R41, R50, 0x1, R4 ;  /* 0x000000013229a824 */ /* 0x000fe400078e0204 */
        /* <DEDUP_REMOVED lines=23> */
[----:B------:R-:W-:Y:S02]  /*0490*/  IADD3 R145, -R40, R145, RZ ;  /* 0x0000009128917210 */ /* 0x000fe40007ffe1ff */
[----:B------:R-:W-:Y:S02]  /*04a0*/  LOP3.LUT R2, R0, 0xfffffffc, RZ, 0xc0, !PT ;  /* 0xfffffffc00027812 */ /* 0x000fe400078ec0ff */
[----:B------:R-:W-:-:S02]  /*04b0*/  SHF.R.S32.HI R0, RZ, 0x2, R0 ;  /* 0x00000002ff007819 */ /* 0x000fc40000011400 */
[----:B------:R-:W-:Y:S02]  /*04c0*/  IADD3 R42, -R2, R42, RZ ;  /* 0x0000002a022a7210 */ /* 0x000fe40007ffe1ff */
[----:B------:R-:W-:Y:S01]  /*04d0*/  SHF.R.S32.HI R2, RZ, 0x1f, R40 ;  /* 0x0000001fff027819 */ /* 0x000fe20000011428 */
[----:B------:R-:W-:Y:S01]  /*04e0*/  @P0 IMAD.WIDE.U32 R8, R146, c[0x0][0x1e8], RZ ;  /* 0x00007a0092080a25 */ /* 0x000fe200078e00ff */
[----:B------:R-:W-:-:S03]  /*04f0*/  SHF.L.U32 R4, R42, 0x3, RZ ;  /* 0x000000032a047819 */ /* 0x000fc600000006ff */
[----:B------:R-:W-:Y:S01]  /*0500*/  @P0 IMAD R146, R146, c[0x0][0x1ec], R9 ;  /* 0x00007b0092920a24 */ /* 0x000fe200078e0209 */
[----:B------:R-:W-:Y:S01]  /*0510*/  SHF.R.S32.HI R5, RZ, 0x1f, R4 ;  /* 0x0000001fff057819 */ /* 0x000fe20000011404 */
[----:B------:R-:W-:Y:S01]  /*0520*/  @P0 IMAD.MOV.U32 R3, RZ, RZ, R8 ;  /* 0x000000ffff030224 */ /* 0x000fe200078e0008 */
[----:B------:R-:W-:Y:S01]  /*0530*/  ISETP.GE.AND P1, PT, R4, c[0x0][0x220], PT ;  /* 0x0000880004007a0c */ /* 0x000fe20003f26270 */
[----:B------:R-:W-:Y:S02]  /*0540*/  @!P0 IMAD R6, R6, c[0x0][0x1e0], RZ ;  /* 0x0000780006068a24 */ /* 0x000fe400078e02ff */
        /* <DEDUP_REMOVED lines=27> */
.L_x_3626:
[----:B------:R-:W-:Y:S05]  /*0700*/  BSYNC B0 ;  /* 0x0000000000007941 */ /* 0x000fea0003800000 */
.L_x_3625:
        /* <DEDUP_REMOVED lines=15> */
.L_x_3628:
[----:B------:R-:W-:Y:S05]  /*0800*/  BSYNC B0 ;  /* 0x0000000000007941 */ /* 0x000fea0003800000 */
.L_x_3627:
        /* <DEDUP_REMOVED lines=13> */
.L_x_3624:
[----:B------:R-:W-:Y:S02]  /*08e0*/  ISETP.NE.U32.AND P0, PT, RZ, c[0x0][0x2b8], PT ;  /* 0x0000ae00ff007a0c */ /* 0x000fe40003f05070 */
[----:B------:R-:W-:Y:S02]  /*08f0*/  ISETP.NE.U32.AND P1, PT, RZ, c[0x0][0x2c0], PT ;  /* 0x0000b000ff007a0c */ /* 0x000fe40003f25070 */
[----:B------:R-:W-:Y:S02]  /*0900*/  ISETP.NE.AND.EX P0, PT, RZ, c[0x0][0x2bc], PT, P0 ;  /* 0x0000af00ff007a0c */ /* 0x000fe40003f05300 */
[----:B------:R-:W-:-:S11]  /*0910*/  ISETP.NE.AND.EX P1, PT, RZ, c[0x0][0x2c4], PT, P1 ;  /* 0x0000b100ff007a0c */ /* 0x000fd60003f25310 */
[----:B------:R-:W-:-:S05]  /*0920*/  @P0 IMAD.WIDE R2, R3, R2, c[0x0][0x2b8] ;  /* 0x0000ae0003020625 */ /* 0x000fca00078e0202 */
[----:B------:R1:W5:Y:S01]  /*0930*/  @P0 LDG.E R10, [R2.64] ;  /* 0x00000006020a0981 */ /* 0x000362000c1e1900 */
[----:B------:R-:W-:Y:S01]  /*0940*/  @P1 IMAD.WIDE.U32 R4, R8, c[0x0][0x2c8], RZ ;  /* 0x0000b20008041a25 */ /* 0x000fe200078e00ff */
[----:B------:R-:W-:Y:S01]  /*0950*/  CS2R R150, SRZ ;  /* 0x0000000000967805 */ /* 0x000fe2000001ff00 */
[----:B------:R-:W-:-:S03]  /*0960*/  PLOP3.LUT P2, PT, PT, PT, PT, 0x8, 0x0 ;  /* 0x000000000000781c */ /* 0x000fc60003f4e170 */
[----:B------:R-:W-:Y:S01]  /*0970*/  @P1 LEA R150, P0, R4, c[0x0][0x2c0], 0x2 ;  /* 0x0000b00004961a11 */ /* 0x000fe200078010ff */
[----:B-1----:R-:W-:-:S04]  /*0980*/  @P1 IMAD R2, R6, c[0x0][0x2c8], RZ ;  /* 0x0000b20006021a24 */ /* 0x002fc800078e02ff */
[----:B------:R-:W-:-:S04]  /*0990*/  @P1 IMAD R2, R8, c[0x0][0x2cc], R2 ;  /* 0x0000b30008021a24 */ /* 0x000fc800078e0202 */
[----:B------:R-:W-:-:S05]  /*09a0*/  @P1 IMAD.IADD R2, R5, 0x1, R2 ;  /* 0x0000000105021824 */ /* 0x000fca00078e0202 */
[----:B------:R-:W-:-:S04]  /*09b0*/  @P1 SHF.L.U64.HI R2, R4, 0x2, R2 ;  /* 0x0000000204021819 */ /* 0x000fc80000010202 */
[----:B------:R-:W-:Y:S02]  /*09c0*/  @P1 IADD3.X R151, R2, c[0x0][0x2c4], RZ, P0, !PT ;  /* 0x0000b10002971a10 */ /* 0x000fe400007fe4ff */
[----:B------:R-:W-:-:S04]  /*09d0*/  @P1 ISETP.NE.U32.AND P0, PT, R150, RZ, PT ;  /* 0x000000ff9600120c */ /* 0x000fc80003f05070 */
[----:B------:R-:W-:-:S13]  /*09e0*/  @P1 ISETP.NE.AND.EX P2, PT, R151, RZ, PT, P0 ;  /* 0x000000ff9700120c */ /* 0x000fda0003f45300 */
[----:B------:R-:W-:Y:S05]  /*09f0*/  @!P2 BRA `(.L_x_3629) ;  /* 0x000004900000a947 */ /* 0x000fea0003800000 */
[----:B------:R-:W-:Y:S02]  /*0a00*/  IABS R3, c[0x0][0x2d0] ;  /* 0x0000b40000037a13 */ /* 0x000fe40000000000 */
[----:B------:R-:W-:Y:S02]  /*0a10*/  LEA R32, R34, 0xffffff80, 0x7 ;  /* 0xffffff8022207811 */ /* 0x000fe400078e38ff */
[----:B-----5:R-:W1:Y:S02]  /*0a20*/  I2F.RP R10, R3 ;  /* 0x00000003000a7306 */ /* 0x020e640000209400 */
[----:B------:R-:W-:-:S06]  /*0a30*/  IABS R2, R32 ;  /* 0x0000002000027213 */ /* 0x000fcc0000000000 */
        /* <DEDUP_REMOVED lines=20> */
[----:B------:R-:W-:-:S05]  /*0b80*/  IMAD.WIDE R2, R4, 0x4, R150 ;  /* 0x0000000404027825 */ /* 0x000fca00078e0296 */
[----:B------:R1:W2:Y:S01]  /*0b90*/  LDG.E R0, [R2.64] ;  /* 0x0000000602007981 */ /* 0x0002a2000c1e1900 */
[----:B------:R-:W-:Y:S02]  /*0ba0*/  IADD3 R4, -R4, RZ, RZ ;  /* 0x000000ff04047210 */ /* 0x000fe40007ffe1ff */
[----:B-1----:R-:W-:-:S04]  /*0bb0*/  IABS R2, c[0x0][0x1c8] ;  /* 0x0000720000027a13 */ /* 0x002fc80000000000 */
        /* <DEDUP_REMOVED lines=12> */
[----:B------:R-:W-:Y:S02]  /*0c80*/  IMAD R5, R2, R5, R7 ;  /* 0x0000000502057224 */ /* 0x000fe400078e0207 */
[----:B------:R-:W-:-:S03]  /*0c90*/  IMAD R7, R4, c[0x0][0x2d0], R32 ;  /* 0x0000b40004077a24 */ /* 0x000fc600078e0220 */
[----:B------:R-:W-:-:S13]  /*0ca0*/  ISETP.GT.U32.AND P0, PT, R2, R5, PT ;  /* 0x000000050200720c */ /* 0x000fda0003f04070 */
[----:B------:R-:W-:Y:S01]  /*0cb0*/  @!P0 IMAD.IADD R5, R5, 0x1, -R2 ;  /* 0x0000000105058824 */ /* 0x000fe200078e0a02 */
[----:B------:R-:W-:-:S04]  /*0cc0*/  @!P0 IADD3 R3, R3, 0x1, RZ ;  /* 0x0000000103038810 */ /* 0x000fc80007ffe0ff */
[----:B------:R-:W-:Y:S02]  /*0cd0*/  ISETP.GE.U32.AND P1, PT, R5, R2, PT ;  /* 0x000000020500720c */ /* 0x000fe40003f26070 */
[----:B------:R-:W-:Y:S02]  /*0ce0*/  LOP3.LUT R2, R102, c[0x0][0x1c8], RZ, 0x3c, !PT ;  /* 0x0000720066027a12 */ /* 0x000fe400078e3cff */
[----:B------:R-:W-:Y:S02]  /*0cf0*/  SHF.R.S32.HI R5, RZ, 0x1f, R7 ;  /* 0x0000001fff057819 */ /* 0x000fe40000011407 */
[----:B------:R-:W-:-:S03]  /*0d00*/  ISETP.GE.AND P0, PT, R2, RZ, PT ;  /* 0x000000ff0200720c */ /* 0x000fc60003f06270 */
[----:B------:R-:W-:-:S04]  /*0d10*/  IMAD R4, R5, c[0x0][0x198], RZ ;  /* 0x0000660005047a24 */ /* 0x000fc800078e02ff */
[----:B------:R-:W-:Y:S01]  /*0d20*/  @P1 IADD3 R3, R3, 0x1, RZ ;  /* 0x0000000103031810 */ /* 0x000fe20007ffe0ff */
[----:B------:R-:W-:Y:S01]  /*0d30*/  IMAD R4, R7, c[0x0][0x19c], R4 ;  /* 0x0000670007047a24 */ /* 0x000fe200078e0204 */
        /* <DEDUP_REMOVED lines=11> */
[----:B------:R-:W-:-:S02]  /*0df0*/  SHF.R.S32.HI R2, RZ, 0x1f, R3 ;  /* 0x0000001fff027819 */ /* 0x000fc40000011403 */
[----:B------:R-:W-:Y:S01]  /*0e00*/  IADD3 R9, R13, R9, RZ ;  /* 0x000000090d097210 */ /* 0x000fe20007ffe0ff */
[----:B------:R-:W-:-:S04]  /*0e10*/  IMAD.WIDE.U32 R10, R7, c[0x0][0x198], R10 ;  /* 0x00006600070a7a25 */ /* 0x000fc800078e000a */
[----:B------:R-:W-:Y:S02]  /*0e20*/  IMAD.IADD R11, R11, 0x1, R4 ;  /* 0x000000010b0b7824 */ /* 0x000fe400078e0204 */
[----:B------:R-:W-:Y:S02]  /*0e30*/  IMAD R4, R2, c[0x0][0x1b0], RZ ;  /* 0x00006c0002047a24 */ /* 0x000fe400078e02ff */
[----:B------:R-:W-:-:S04]  /*0e40*/  IMAD.WIDE.U32 R10, R3, c[0x0][0x1b0], R10 ;  /* 0x00006c00030a7a25 */ /* 0x000fc800078e000a */
[----:B------:R-:W-:Y:S01]  /*0e50*/  IMAD R4, R3, c[0x0][0x1b4], R4 ;  /* 0x00006d0003047a24 */ /* 0x000fe200078e0204 */
[----:B------:R-:W-:-:S03]  /*0e60*/  MOV R98, R10 ;  /* 0x0000000a00627202 */ /* 0x000fc60000000f00 */
[----:B------:R-:W-:Y:S01]  /*0e70*/  IMAD.IADD R4, R11, 0x1, R4 ;  /* 0x000000010b047824 */ /* 0x000fe200078e0204 */
[----:B------:R-:W-:Y:S05]  /*0e80*/  BRA `(.L_x_3630) ;  /* 0x0000046000007947 */ /* 0x000fea0003800000 */
.L_x_3629:
        /* <DEDUP_REMOVED lines=16> */
[----:B------:R-:W-:-:S04]  /*0f90*/  MOV R7, R4 ;  /* 0x0000000400077202 */ /* 0x000fc80000000f00 */
.L_x_3631:
[----:B------:R-:W-:Y:S01]  /*0fa0*/  IABS R5, c[0x0][0x1c8] ;  /* 0x0000720000057a13 */ /* 0x000fe20000000000 */
[----:B------:R-:W-:Y:S01]  /*0fb0*/  IMAD.MOV.U32 R14, RZ, RZ, R7 ;  /* 0x000000ffff0e7224 */ /* 0x000fe200078e0007 */
[----:B------:R-:W-:Y:S01]  /*0fc0*/  LEA R32, R34, 0xffffff80, 0x7 ;  /* 0xffffff8022207811 */ /* 0x000fe200078e38ff */
[----:B------:R-:W-:Y:S01]  /*0fd0*/  @P4 IMAD.IADD R9, R0, 0x1, R9 ;  /* 0x0000000100094824 */ /* 0x000fe200078e0209 */
[----:B------:R-:W1:Y:S01]  /*0fe0*/  I2F.RP R12, R5 ;  /* 0x00000005000c7306 */ /* 0x000e620000209400 */
[----:B------:R-:W-:Y:S02]  /*0ff0*/  MOV R15, R2 ;  /* 0x00000002000f7202 */ /* 0x000fe40000000f00 */
[----:B------:R-:W-:-:S03]  /*1000*/  IMAD.MOV.U32 R7, RZ, RZ, R32 ;  /* 0x000000ffff077224 */ /* 0x000fc600078e0020 */
[----:B------:R-:W-:Y:S02]  /*1010*/  IMAD.WIDE.U32 R14, R32, c[0x0][0x198], R14 ;  /* 0x00006600200e7a25 */ /* 0x000fe400078e000e */
        /* <DEDUP_REMOVED lines=8> */
[----:B------:R-:W-:Y:S02]  /*10a0*/  IMAD.MOV.U32 R11, RZ, RZ, R3 ;  /* 0x000000ffff0b7224 */ /* 0x000fe400078e0003 */
[----:B------:R-:W-:-:S04]  /*10b0*/  @P4 IMAD.WIDE.U32 R12, R9, c[0x0][0x1a0], RZ ;  /* 0x00006800090c4a25 */ /* 0x000fc800078e00ff */
[----:B------:R-:W-:-:S04]  /*10c0*/  IMAD.HI.U32 R3, R4, R11, RZ ;  /* 0x0000000b04037227 */ /* 0x000fc800078e00ff */
[----:B------:R-:W-:Y:S01]  /*10d0*/  @P4 IMAD R9, R9, c[0x0][0x1a4], R13 ;  /* 0x0000690009094a24 */ /* 0x000fe200078e020d */
[----:B------:R-:W-:-:S05]  /*10e0*/  IADD3 R4, -R3, RZ, RZ ;  /* 0x000000ff03047210 */ /* 0x000fca0007ffe1ff */
[----:B------:R-:W-:-:S05]  /*10f0*/  IMAD R4, R5, R4, R11 ;  /* 0x0000000405047224 */ /* 0x000fca00078e020b */
[----:B------:R-:W-:-:S13]  /*1100*/  ISETP.GT.U32.AND P0, PT, R5, R4, PT ;  /* 0x000000040500720c */ /* 0x000fda0003f04070 */
        /* <DEDUP_REMOVED lines=30> */
.L_x_3630:
[----:B-----5:R1:W5:Y:S01]  /*12f0*/  @P5 LDG.E R10, [R104.64] ;  /* 0x00000006680a5981 */ /* 0x020362000c1e1900 */
        /* <DEDUP_REMOVED lines=10> */
[----:B------:R-:W-:Y:S01]  /*13a0*/  LOP3.LUT R54, R94, 0xfffffffc, RZ, 0xc0, !PT ;  /* 0xfffffffc5e367812 */ /* 0x000fe200078ec0ff */
[----:B------:R-:W-:Y:S01]  /*13b0*/  IMAD.HI.U32 R56, R13, R56, R20 ;  /* 0x000000380d387227 */ /* 0x000fe200078e0014 */
[----:B------:R-:W-:-:S02]  /*13c0*/  SHF.R.S32.HI R47, RZ, 0x3, R48 ;  /* 0x00000003ff2f7819 */ /* 0x000fc40000011430 */
[-C--:B------:R-:W-:Y:S01]  /*13d0*/  LEA.HI R35, R46, R42.reuse, RZ, 0x5 ;  /* 0x0000002a2e237211 */ /* 0x080fe200078f28ff */
[----:B------:R-:W-:Y:S01]  /*13e0*/  @!P0 IMAD R0, R6, c[0x0][0x178], RZ ;  /* 0x00005e0006008a24 */ /* 0x000fe200078e02ff */
[----:B------:R-:W-:Y:S01]  /*13f0*/  LEA.HI R46, R46, R42, RZ, 0x4 ;  /* 0x0000002a2e2e7211 */ /* 0x000fe200078f20ff */
[----:B------:R-:W-:Y:S01]  /*1400*/  IMAD.IADD R54, R42, 0x1, -R54 ;  /* 0x000000012a367824 */ /* 0x000fe200078e0a36 */
[----:B------:R-:W-:Y:S01]  /*1410*/  SHF.R.S32.HI R148, RZ, 0x2, R94 ;  /* 0x00000002ff947819 */ /* 0x000fe2000001145e */
[----:B------:R-:W-:Y:S01]  /*1420*/  IMAD.SHL.U32 R13, R47, 0x40, RZ ;  /* 0x000000402f0d7824 */ /* 0x000fe200078e00ff */
[----:B------:R-:W-:Y:S01]  /*1430*/  LOP3.LUT R45, R46, 0xfffffff0, RZ, 0xc0, !PT ;  /* 0xfffffff02e2d7812 */ /* 0x000fe200078ec0ff */
[----:B------:R-:W-:Y:S01]  /*1440*/  @P0 IMAD.WIDE.U32 R14, R146, c[0x0][0x190], RZ ;  /* 0x00006400920e0a25 */ /* 0x000fe200078e00ff */
[----:B------:R-:W-:Y:S02]  /*1450*/  SHF.L.U32 R84, R54, 0x3, RZ ;  /* 0x0000000336547819 */ /* 0x000fe400000006ff */
[----:B------:R-:W-:Y:S01]  /*1460*/  LOP3.LUT R13, R13, 0xc0, RZ, 0xc0, !PT ;  /* 0x000000c00d0d7812 */ /* 0x000fe200078ec0ff */
[----:B------:R-:W-:Y:S01]  /*1470*/  @!P0 IMAD.WIDE.U32 R18, R8, c[0x0][0x178], RZ ;  /* 0x00005e0008128a25 */ /* 0x000fe200078e00ff */
[----:B------:R-:W-:-:S02]  /*1480*/  SHF.R.S32.HI R85, RZ, 0x1f, R84 ;  /* 0x0000001fff557819 */ /* 0x000fc40000011454 */
[----:B------:R-:W-:Y:S01]  /*1490*/  SHF.R.S32.HI R149, RZ, 0x1f, R148 ;  /* 0x0000001fff957819 */ /* 0x000fe20000011494 */
[----:B------:R-:W-:Y:S01]  /*14a0*/  @!P0 IMAD R0, R8, c[0x0][0x17c], R0 ;  /* 0x00005f0008008a24 */ /* 0x000fe200078e0200 */
[----:B------:R-:W-:Y:S01]  /*14b0*/  LEA.HI R64, R64, R50, RZ, 0x7 ;  /* 0x0000003240407211 */ /* 0x000fe200078f38ff */
[----:B------:R-:W-:Y:S01]  /*14c0*/  @P0 IMAD R11, R146, c[0x0][0x194], R15 ;  /* 0x00006500920b0a24 */ /* 0x000fe200078e020f */
[----:B------:R-:W-:Y:S01]  /*14d0*/  LEA.HI R94, R94, R148, RZ, 0x1 ;  /* 0x000000945e5e7211 */ /* 0x000fe200078f08ff */
[----:B------:R-:W-:Y:S01]  /*14e0*/  @!P0 IMAD.MOV.U32 R14, RZ, RZ, R18 ;  /* 0x000000ffff0e8224 */ /* 0x000fe200078e0012 */
[----:B------:R-:W-:Y:S01]  /*14f0*/  @!P0 IADD3 R11, R19, R0, RZ ;  /* 0x00000000130b8210 */ /* 0x000fe20007ffe0ff */
[----:B------:R-:W-:Y:S01]  /*1500*/  IMAD.IADD R45, R42, 0x1, -R45 ;  /* 0x000000012a2d7824 */ /* 0x000fe200078e0a2d */
[----:B------:R-:W-:Y:S01]  /*1510*/  IADD3 R18, P0, R84, R12, RZ ;  /* 0x0000000c54127210 */ /* 0x000fe20007f1e0ff */
[----:B------:R-:W-:Y:S01]  /*1520*/  IMAD.WIDE R16, R16, 0x40, R148 ;  /* 0x0000004010107825 */ /* 0x000fe200078e0294 */
[----:B------:R-:W-:-:S02]  /*1530*/  LOP3.LUT R0, R13, 0x18, R84, 0xf8, !PT ;  /* 0x000000180d007812 */ /* 0x000fc400078ef854 */
[----:B------:R-:W-:Y:S01]  /*1540*/  SHF.R.U32.HI R13, RZ, 0x3, R13 ;  /* 0x00000003ff0d7819 */ /* 0x000fe2000001160d */
[----:B------:R-:W-:Y:S01]  /*1550*/  IMAD.X R19, R85, 0x1, R9, P0 ;  /* 0x0000000155137824 */ /* 0x000fe200000e0609 */
[----:B------:R-:W-:Y:S01]  /*1560*/  IADD3 R96, P0, R148, R7, RZ ;  /* 0x0000000794607210 */ /* 0x000fe20007f1e0ff */
[----:B------:R-:W-:Y:S01]  /*1570*/  IMAD R7, R17, c[0x0][0x190], RZ ;  /* 0x0000640011077a24 */ /* 0x000fe200078e02ff */
[----:B------:R-:W-:Y:S01]  /*1580*/  LOP3.LUT R13, R0, R13, RZ, 0x3c, !PT ;  /* 0x0000000d000d7212 */ /* 0x000fe200078e3cff */
[----:B------:R-:W-:Y:S01]  /*1590*/  IMAD R0, R2, c[0x0][0x1b8], RZ ;  /* 0x00006e0002007a24 */ /* 0x000fe200078e02ff */
[----:B------:R-:W-:Y:S01]  /*15a0*/  LEA.HI R44, R45, R45, RZ, 0x1 ;  /* 0x0000002d2d2c7211 */ /* 0x000fe200078f08ff */
[----:B------:R-:W-:Y:S01]  /*15b0*/  IMAD.X R5, R149, 0x1, R5, P0 ;  /* 0x0000000195057824 */ /* 0x000fe200000e0605 */
[----:B------:R-:W-:Y:S01]  /*15c0*/  SHF.R.S32.HI R64, RZ, 0x7, R64 ;  /* 0x00000007ff407819 */ /* 0x000fe20000011440 */
[C---:B------:R-:W-:Y:S01]  /*15d0*/  IMAD R0, R3.reuse, c[0x0][0x1bc], R0 ;  /* 0x00006f0003007a24 */ /* 0x040fe200078e0200 */
[----:B------:R-:W-:Y:S01]  /*15e0*/  SHF.R.S32.HI R43, RZ, 0x1, R44 ;  /* 0x00000001ff2b7819 */ /* 0x000fe2000001142c */
[----:B------:R-:W-:Y:S01]  /*15f0*/  IMAD.WIDE.U32 R18, R3, c[0x0][0x1b8], R18 ;  /* 0x00006e0003127a25 */ /* 0x000fe200078e0012 */
[----:B------:R-:W-:-:S02]  /*1600*/  SHF.R.S32.HI R12, RZ, 0x1f, R44 ;  /* 0x0000001fff0c7819 */ /* 0x000fc4000001142c */
[----:B------:R-:W-:Y:S01]  /*1610*/  IADD3 R14, P1, R84, R14, RZ ;  /* 0x0000000e540e7210 */ /* 0x000fe20007f3e0ff */
[----:B------:R-:W-:Y:S01]  /*1620*/  IMAD R7, R16, c[0x0][0x194], R7 ;  /* 0x0000650010077a24 */ /* 0x000fe200078e0207 */
[----:B------:R-:W-:Y:S01]  /*1630*/  IADD3 R98, P0, R84, R98, RZ ;  /* 0x0000006254627210 */ /* 0x000fe20007f1e0ff */
[----:B------:R-:W-:Y:S01]  /*1640*/  IMAD R5, R5, c[0x0][0x1a0], RZ ;  /* 0x0000680005057a24 */ /* 0x000fe200078e02ff */
[----:B------:R-:W-:Y:S01]  /*1650*/  IMNMX R64, RZ, R64, !PT ;  /* 0x00000040ff407217 */ /* 0x000fe20007800200 */
[C---:B------:R-:W-:Y:S01]  /*1660*/  IMAD.X R15, R85.reuse, 0x1, R11, P1 ;  /* 0x00000001550f7824 */ /* 0x040fe200008e060b */
[----:B------:R-:W-:Y:S01]  /*1670*/  LEA.HI R12, R12, R43, RZ, 0x2 ;  /* 0x0000002b0c0c7211 */ /* 0x000fe200078f10ff */
[----:B------:R-:W-:Y:S01]  /*1680*/  IMAD.X R99, R85, 0x1, R4, P0 ;  /* 0x0000000155637824 */ /* 0x000fe200000e0604 */
[----:B------:R-:W-:Y:S01]  /*1690*/  IADD3 R19, R19, R0, RZ ;  /* 0x0000000013137210 */ /* 0x000fe20007ffe0ff */
[----:B------:R-:W-:Y:S01]  /*16a0*/  IMAD.WIDE.U32 R14, R16, c[0x0][0x190], R14 ;  /* 0x00006400100e7a25 */ /* 0x000fe200078e000e */
[----:B------:R-:W-:-:S02]  /*16b0*/  SHF.R.S32.HI R0, RZ, 0x1f, R102 ;  /* 0x0000001fff007819 */ /* 0x000fc40000011466 */
[----:B------:R-:W-:Y:S01]  /*16c0*/  ISETP.GT.AND P0, PT, R34, R64, PT ;  /* 0x000000402200720c */ /* 0x000fe20003f04270 */
[----:B------:R-:W-:Y:S01]  /*16d0*/  IMAD.IADD R15, R15, 0x1, R7 ;  /* 0x000000010f0f7824 */ /* 0x000fe200078e0207 */
[----:B------:R-:W-:Y:S01]  /*16e0*/  LOP3.LUT R94, R94, 0x7fffffe, RZ, 0xc0, !PT ;  /* 0x07fffffe5e5e7812 */ /* 0x000fe200078ec0ff */
[----:B------:R-:W-:Y:S01]  /*16f0*/  IMAD R0, R0, c[0x0][0x1a8], RZ ;  /* 0x00006a0000007a24 */ /* 0x000fe200078e02ff */
[----:B------:R-:W-:Y:S01]  /*1700*/  LOP3.LUT R12, R12, 0xfffffffc, RZ, 0xc0, !PT ;  /* 0xfffffffc0c0c7812 */ /* 0x000fe200078ec0ff */
[----:B------:R-:W-:Y:S01]  /*1710*/  IMAD R100, R149, c[0x0][0x198], RZ ;  /* 0x0000660095647a24 */ /* 0x000fe200078e02ff */
[----:B------:R-:W-:Y:S01]  /*1720*/  SHF.R.S32.HI R53, RZ, 0x1, R56 ;  /* 0x00000001ff357819 */ /* 0x000fe20000011438 */
[----:B------:R-:W-:Y:S01]  /*1730*/  IMAD.IADD R94, R148, 0x1, -R94 ;  /* 0x00000001945e7824 */ /* 0x000fe200078e0a5e */
        /* <DEDUP_REMOVED lines=29> */
[----:B-1----:R-:W-:Y:S01]  /*1910*/  SHF.R.S32.HI R5, RZ, 0x1f, R32 ;  /* 0x0000001fff057819 */ /* 0x002fe20000011420 */
[----:B------:R-:W-:Y:S01]  /*1920*/  IMAD R7, R6, c[0x0][0x280], RZ ;  /* 0x0000a00006077a24 */ /* 0x000fe200078e02ff */
[----:B------:R-:W-:Y:S01]  /*1930*/  SHF.R.S32.HI R9, RZ, 0x1f, R50 ;  /* 0x0000001fff097819 */ /* 0x000fe20000011432 */
[----:B------:R-:W-:Y:S01]  /*1940*/  IMAD.WIDE.U32 R12, R8, c[0x0][0x280], R84 ;  /* 0x0000a000080c7a25 */ /* 0x000fe200078e0054 */
[----:B------:R-:W-:Y:S01]  /*1950*/  IADD3 R4, P1, P0, R32, R148, -R50 ;  /* 0x0000009420047210 */ /* 0x000fe2000783e832 */
[----:B------:R-:W-:Y:S01]  /*1960*/  UMOV UR9, 0x40 ;  /* 0x0000004000097882 */ /* 0x000fe20000000000 */
[----:B------:R-:W-:Y:S01]  /*1970*/  LEA R77, P3, R98, c[0x0][0x168], 0x1 ;  /* 0x00005a00624d7a11 */ /* 0x000fe200078608ff */
[----:B------:R-:W-:Y:S01]  /*1980*/  IMAD R7, R8, c[0x0][0x284], R7 ;  /* 0x0000a10008077a24 */ /* 0x000fe200078e0207 */
[----:B------:R-:W-:Y:S01]  /*1990*/  IADD3.X R5, R5, R149, ~R9, P1, P0 ;  /* 0x0000009505057210 */ /* 0x000fe20000fe0c09 */
[----:B------:R-:W-:Y:S01]  /*19a0*/  IMAD R6, R6, c[0x0][0x278], RZ ;  /* 0x00009e0006067a24 */ /* 0x000fe200078e02ff */
[----:B------:R-:W-:Y:S01]  /*19b0*/  LEA.HI.X R76, R98, c[0x0][0x16c], R101, 0x1, P3 ;  /* 0x00005b00624c7a11 */ /* 0x000fe200018f0c65 */
[----:B------:R-:W-:Y:S01]  /*19c0*/  IMAD.IADD R9, R13, 0x1, R7 ;  /* 0x000000010d097824 */ /* 0x000fe200078e0207 */
[----:B------:R-:W-:Y:S01]  /*19d0*/  ULDC.64 UR4, c[0x0][0x1a0] ;  /* 0x0000680000047ab9 */ /* 0x000fe20000000a00 */
[C---:B------:R-:W-:Y:S01]  /*19e0*/  IMAD.WIDE.U32 R14, R8.reuse, c[0x0][0x278], R84 ;  /* 0x00009e00080e7a25 */ /* 0x040fe200078e0054 */
[----:B------:R-:W-:Y:S01]  /*19f0*/  UIMAD UR10, UR9, UR5, URZ ;  /* 0x00000005090a72a4 */ /* 0x000fe2000f8e023f */
[----:B------:R-:W-:Y:S01]  /*1a00*/  SHF.L.U32 R63, R53, 0x5, RZ ;  /* 0x00000005353f7819 */ /* 0x000fe200000006ff */
[----:B------:R-:W-:Y:S01]  /*1a10*/  UMOV UR8, 0xc0 ;  /* 0x000000c000087882 */ /* 0x000fe20000000000 */
[----:B------:R-:W-:Y:S01]  /*1a20*/  IMAD R6, R8, c[0x0][0x27c], R6 ;  /* 0x00009f0008067a24 */ /* 0x000fe200078e0206 */
[----:B------:R-:W-:Y:S01]  /*1a30*/  UIMAD UR13, UR8, UR5, URZ ;  /* 0x00000005080d72a4 */ /* 0x000fe2000f8e023f */
[----:B------:R-:W-:Y:S01]  /*1a40*/  IMAD R7, R5, c[0x0][0x290], RZ ;  /* 0x0000a40005077a24 */ /* 0x000fe200078e02ff */
[----:B------:R-:W-:Y:S01]  /*1a50*/  UIMAD.WIDE.U32 UR14, UR8, UR4, URZ ;  /* 0x00000004080e72a5 */ /* 0x000fe2000f8e003f */
[----:B------:R-:W-:Y:S01]  /*1a60*/  IMAD.MOV.U32 R8, RZ, RZ, R12 ;  /* 0x000000ffff087224 */ /* 0x000fe200078e000c */
[----:B------:R-:W-:Y:S01]  /*1a70*/  ULDC UR5, c[0x0][0x294] ;  /* 0x0000a50000057ab9 */ /* 0x000fe20000000800 */
[----:B------:R-:W-:Y:S01]  /*1a80*/  IMAD.IADD R15, R15, 0x1, R6 ;  /* 0x000000010f0f7824 */ /* 0x000fe200078e0206 */
[----:B------:R-:W-:Y:S01]  /*1a90*/  UIMAD UR5, UR8, UR5, URZ ;  /* 0x00000005080572a4 */ /* 0x000fe2000f8e023f */
[----:B------:R-:W-:Y:S01]  /*1aa0*/  IMAD R5, R5, c[0x0][0x288], RZ ;  /* 0x0000a20005057a24 */ /* 0x000fe200078e02ff */
[----:B------:R-:W-:Y:S01]  /*1ab0*/  IADD3 R57, R148, 0x20, RZ ;  /* 0x0000002094397810 */ /* 0x000fe20007ffe0ff */
[----:B------:R-:W-:Y:S01]  /*1ac0*/  IMAD R7, R4, c[0x0][0x294], R7 ;  /* 0x0000a50004077a24 */ /* 0x000fe200078e0207 */
[----:B------:R-:W-:Y:S01]  /*1ad0*/  IADD3 R93, R148, 0x40, RZ ;  /* 0x00000040945d7810 */ /* 0x000fe20007ffe0ff */
[----:B------:R-:W-:Y:S01]  /*1ae0*/  IMAD.WIDE.U32 R8, R4, c[0x0][0x290], R8 ;  /* 0x0000a40004087a25 */ /* 0x000fe200078e0008 */
[----:B------:R-:W-:Y:S01]  /*1af0*/  IADD3 R92, R148, 0x60, RZ ;  /* 0x00000060945c7810 */ /* 0x000fe20007ffe0ff */
[----:B------:R-:W-:Y:S01]  /*1b00*/  ULDC UR12, c[0x0][0x28c] ;  /* 0x0000a300000c7ab9 */ /* 0x000fe20000000800 */
[----:B------:R-:W-:Y:S01]  /*1b10*/  SHF.R.S32.HI R62, RZ, 0x1f, R63 ;  /* 0x0000001fff3e7819 */ /* 0x000fe2000001143f */
[C---:B------:R-:W-:Y:S01]  /*1b20*/  IMAD R5, R4.reuse, c[0x0][0x28c], R5 ;  /* 0x0000a30004057a24 */ /* 0x040fe200078e0205 */
[----:B------:R-:W-:Y:S01]  /*1b30*/  IADD3 R9, R9, R7, RZ ;  /* 0x0000000709097210 */ /* 0x000fe20007ffe0ff */
[----:B------:R-:W-:Y:S01]  /*1b40*/  IMAD.WIDE.U32 R14, R4, c[0x0][0x288], R14 ;  /* 0x0000a200040e7a25 */ /* 0x000fe200078e000e */
[----:B------:R-:W-:-:S02]  /*1b50*/  ULDC UR11, c[0x0][0x28c] ;  /* 0x0000a300000b7ab9 */ /* 0x000fc40000000800 */
[----:B------:R-:W-:Y:S01]  /*1b60*/  ULDC UR4, c[0x0][0x230] ;  /* 0x00008c0000047ab9 */ /* 0x000fe20000000800 */
[C---:B------:R-:W-:Y:S01]  /*1b70*/  IMAD R80, R2.reuse, c[0x0][0x2a0], RZ ;  /* 0x0000a80002507a24 */ /* 0x040fe200078e02ff */
[----:B------:R-:W-:Y:S01]  /*1b80*/  UIMAD UR12, UR12, 0xc0, URZ ;  /* 0x000000c00c0c78a4 */ /* 0x000fe2000f8e023f */
[----:B------:R-:W-:Y:S01]  /*1b90*/  IMAD R82, R2, c[0x0][0x298], RZ ;  /* 0x0000a60002527a24 */ /* 0x000fe200078e02ff */
[----:B------:R-:W-:Y:S01]  /*1ba0*/  UIMAD UR11, UR11, 0xc0, URZ ;  /* 0x000000c00b0b78a4 */ /* 0x000fe2000f8e023f */
[----:B------:R-:W-:Y:S01]  /*1bb0*/  IMAD.IADD R5, R15, 0x1, R5 ;  /* 0x000000010f057824 */ /* 0x000fe200078e0205 */
[----:B------:R-:W-:Y:S01]  /*1bc0*/  UIADD3 UR13, UR15, UR13, URZ ;  /* 0x0000000d0f0d7290 */ /* 0x000fe2000fffe03f */
[----:B------:R-:W-:Y:S01]  /*1bd0*/  IMAD.MOV.U32 R4, RZ, RZ, R14 ;  /* 0x000000ffff047224 */ /* 0x000fe200078e000e */
[----:B------:R-:W-:Y:S01]  /*1be0*/  ULDC.U8 UR8, c[0x0][0x313] ;  /* 0x0000c4c000087ab9 */ /* 0x000fe20000000000 */
[C---:B------:R-:W-:Y:S02]  /*1bf0*/  IMAD R80, R3.reuse, c[0x0][0x2a4], R80 ;  /* 0x0000a90003507a24 */ /* 0x040fe400078e0250 */
[----:B------:R-:W-:-:S02]  /*1c00*/  IMAD R82, R3, c[0x0][0x29c], R82 ;  /* 0x0000a70003527a24 */ /* 0x000fc400078e0252 */
[----:B------:R-:W-:-:S04]  /*1c10*/  IMAD.WIDE.U32 R8, R3, c[0x0][0x2a0], R8 ;  /* 0x0000a80003087a25 */ /* 0x000fc800078e0008 */
[----:B------:R-:W-:Y:S01]  /*1c20*/  IMAD.WIDE.U32 R2, R3, c[0x0][0x298], R4 ;  /* 0x0000a60003027a25 */ /* 0x000fe200078e0004 */
[----:B------:R-:W-:-:S03]  /*1c30*/  LEA R81, P1, R8, c[0x0][0x270], 0x1 ;  /* 0x00009c0008517a11 */ /* 0x000fc600078208ff */
[----:B-----5:R-:W-:Y:S01]  /*1c40*/  IMAD.IADD R32, R10, 0x1, R32 ;  /* 0x000000010a207824 */ /* 0x020fe200078e0220 */
[----:B------:R-:W-:Y:S01]  /*1c50*/  IADD3 R82, R3, R82, RZ ;  /* 0x0000005203527210 */ /* 0x000fe20007ffe0ff */
[----:B------:R-:W-:Y:S01]  /*1c60*/  IMAD.WIDE.U32 R6, R0, 0x40, RZ ;  /* 0x0000004000067825 */ /* 0x000fe200078e00ff */
[----:B------:R-:W-:-:S03]  /*1c70*/  LEA R83, P0, R2, c[0x0][0x268], 0x1 ;  /* 0x00009a0002537a11 */ /* 0x000fc600078008ff */
[----:B------:R-:W-:Y:S01]  /*1c80*/  IMAD R32, R53, R32, RZ ;  /* 0x0000002035207224 */ /* 0x000fe200078e02ff */
[----:B------:R-:W-:Y:S01]  /*1c90*/  LEA.HI.X R82, R2, c[0x0][0x26c], R82, 0x1, P0 ;  /* 0x00009b0002527a11 */ /* 0x000fe200000f0c52 */
[----:B------:R-:W-:Y:S01]  /*1ca0*/  IMAD.MOV.U32 R106, RZ, RZ, c[0x0][0x290] ;  /* 0x0000a400ff6a7624 */ /* 0x000fe200078e00ff */
[C---:B------:R-:W-:Y:S01]  /*1cb0*/  LEA R79, P0, R96.reuse, c[0x0][0x170], 0x1 ;  /* 0x00005c00604f7a11 */ /* 0x040fe200078008ff */
[----:B------:R-:W-:Y:S01]  /*1cc0*/  IMAD.MOV.U32 R66, RZ, RZ, 0x6 ;  /* 0x00000006ff427424 */ /* 0x000fe200078e00ff */
[----:B------:R-:W-:Y:S01]  /*1cd0*/  SHF.R.S32.HI R31, RZ, 0x1f, R32 ;  /* 0x0000001fff1f7819 */ /* 0x000fe20000011420 */
[----:B------:R-:W-:Y:S01]  /*1ce0*/  IMAD.IADD R80, R9, 0x1, R80 ;  /* 0x0000000109507824 */ /* 0x000fe200078e0250 */
[----:B------:R-:W-:Y:S01]  /*1cf0*/  LEA.HI.X R78, R96, c[0x0][0x174], R95, 0x1, P0 ;  /* 0x00005d00604e7a11 */ /* 0x000fe200000f0c5f */
[----:B------:R-:W-:Y:S01]  /*1d00*/  IMAD.MOV.U32 R91, RZ, RZ, c[0x0][0x288] ;  /* 0x0000a200ff5b7624 */ /* 0x000fe200078e00ff */
[-C--:B------:R-:W-:Y:S01]  /*1d10*/  IADD3 R89, P0, R54, R32.reuse, RZ ;  /* 0x0000002036597210 */ /* 0x080fe20007f1e0ff */
[C---:B------:R-:W-:Y:S01]  /*1d20*/  IMAD.SHL.U32 R72, R106.reuse, 0x40, RZ ;  /* 0x000000406a487824 */ /* 0x040fe200078e00ff */
[----:B------:R-:W-:Y:S01]  /*1d30*/  IADD3 R32, P3, R55, R32, RZ ;  /* 0x0000002037207210 */ /* 0x000fe20007f7e0ff */
[----:B------:R-:W-:Y:S01]  /*1d40*/  IMAD.SHL.U32 R70, R106, 0x20, RZ ;  /* 0x000000206a467824 */ /* 0x000fe200078e00ff */
[----:B------:R-:W-:Y:S01]  /*1d50*/  IADD3 R73, R7, UR10, RZ ;  /* 0x0000000a07497c10 */ /* 0x000fe2000fffe0ff */
[--C-:B------:R-:W-:Y:S01]  /*1d60*/  IMAD.X R88, R51, 0x1, R31.reuse, P0 ;  /* 0x0000000133587824 */ /* 0x100fe200000e061f */
[----:B------:R-:W-:Y:S01]  /*1d70*/  ULDC UR10, c[0x0][0x19c] ;  /* 0x00006700000a7ab9 */ /* 0x000fe20000000800 */
[----:B------:R-:W-:Y:S01]  /*1d80*/  IMAD.X R31, R52, 0x1, R31, P3 ;  /* 0x00000001341f7824 */ /* 0x000fe200018e061f */
[----:B------:R-:W-:Y:S01]  /*1d90*/  UIMAD UR10, UR9, UR10, URZ ;  /* 0x0000000a090a72a4 */ /* 0x000fe2000f8e023f */
[----:B------:R-:W-:Y:S01]  /*1da0*/  SHF.L.U64.HI R71, R106, R66, c[0x0][0x294] ;  /* 0x0000a5006a477619 */ /* 0x000fe20000010242 */
[----:B------:R-:W-:Y:S01]  /*1db0*/  IMAD.WIDE.U32 R108, R108, 0x40, RZ ;  /* 0x000000406c6c7825 */ /* 0x000fe200078e00ff */
[----:B------:R-:W-:-:S02]  /*1dc0*/  SHF.L.U64.HI R88, R89, 0x1, R88 ;  /* 0x0000000159587819 */ /* 0x000fc40000010258 */
[----:B------:R-:W-:Y:S01]  /*1dd0*/  SHF.L.U64.HI R31, R32, 0x1, R31 ;  /* 0x00000001201f7819 */ /* 0x000fe2000001021f */
[----:B------:R-:W-:Y:S01]  /*1de0*/  IMAD.SHL.U32 R89, R89, 0x2, RZ ;  /* 0x0000000259597824 */ /* 0x000fe200078e00ff */
[----:B------:R-:W-:Y:S01]  /*1df0*/  SHF.L.U64.HI R69, R106, R90, c[0x0][0x294] ;  /* 0x0000a5006a457619 */ /* 0x000fe2000001025a */
[----:B------:R-:W-:Y:S01]  /*1e00*/  IMAD.SHL.U32 R32, R32, 0x2, RZ ;  /* 0x0000000220207824 */ /* 0x000fe200078e00ff */
[----:B------:R-:W-:Y:S01]  /*1e10*/  LEA.HI.X R80, R8, c[0x0][0x274], R80, 0x1, P1 ;  /* 0x00009d0008507a11 */ /* 0x000fe200008f0c50 */
[----:B------:R-:W-:Y:S01]  /*1e20*/  IMAD.SHL.U32 R61, R53, 0x40, RZ ;  /* 0x00000040353d7824 */ /* 0x000fe200078e00ff */
[----:B------:R-:W-:Y:S01]  /*1e30*/  IADD3 R87, P5, R89, c[0x0][0x2b0], RZ ;  /* 0x0000ac0059577a10 */ /* 0x000fe20007fbe0ff */
[----:B------:R-:W-:Y:S01]  /*1e40*/  IMAD R59, R53, 0x60, RZ ;  /* 0x00000060353b7824 */ /* 0x000fe200078e02ff */
[----:B------:R-:W-:Y:S01]  /*1e50*/  IADD3 R10, P3, R32, c[0x0][0x2b0], RZ ;  /* 0x0000ac00200a7a10 */ /* 0x000fe20007f7e0ff */
[----:B------:R-:W-:Y:S01]  /*1e60*/  IMAD.WIDE.U32 R106, R106, 0xc0, RZ ;  /* 0x000000c06a6a7825 */ /* 0x000fe200078e00ff */
[----:B------:R-:W-:-:S02]  /*1e70*/  IADD3 R89, P4, R89, c[0x0][0x2a8], RZ ;  /* 0x0000aa0059597a10 */ /* 0x000fc40007f9e0ff */
[----:B------:R-:W-:Y:S01]  /*1e80*/  IADD3 R32, P0, R32, c[0x0][0x2a8], RZ ;  /* 0x0000aa0020207a10 */ /* 0x000fe20007f1e0ff */
[----:B------:R-:W-:Y:S01]  /*1e90*/  IMAD.MOV.U32 R65, RZ, RZ, c[0x0][0x290] ;  /* 0x0000a400ff417624 */ /* 0x000fe200078e00ff */
[C---:B------:R-:W-:Y:S01]  /*1ea0*/  SHF.L.U64.HI R66, R91.reuse, R66, c[0x0][0x28c] ;  /* 0x0000a3005b427619 */ /* 0x040fe20000010242 */
[C---:B------:R-:W-:Y:S01]  /*1eb0*/  IMAD.SHL.U32 R67, R91.reuse, 0x40, RZ ;  /* 0x000000405b437824 */ /* 0x040fe200078e00ff */
[----:B------:R-:W-:Y:S01]  /*1ec0*/  SHF.L.U64.HI R90, R91, R90, c[0x0][0x28c] ;  /* 0x0000a3005b5a7619 */ /* 0x000fe2000001025a */
[----:B------:R-:W-:Y:S01]  /*1ed0*/  IMAD.SHL.U32 R74, R6, 0x2, RZ ;  /* 0x00000002064a7824 */ /* 0x000fe200078e00ff */
[----:B------:R-:W-:Y:S01]  /*1ee0*/  SHF.L.U64.HI R71, R72, 0x1, R71 ;  /* 0x0000000148477819 */ /* 0x000fe20000010247 */
[----:B------:R-:W-:Y:S01]  /*1ef0*/  IMAD.MOV.U32 R11, RZ, RZ, R34 ;  /* 0x000000ffff0b7224 */ /* 0x000fe200078e0022 */
[----:B------:R-:W-:Y:S01]  /*1f00*/  SHF.L.U64.HI R69, R70, 0x1, R69 ;  /* 0x0000000146457819 */ /* 0x000fe20000010245 */
[----:B------:R-:W-:Y:S01]  /*1f10*/  IMAD.U32 R65, R65, -0x80, RZ ;  /* 0xffffff8041417824 */ /* 0x000fe200078e00ff */
[----:B------:R-:W-:-:S02]  /*1f20*/  IADD3.X R86, R88, c[0x0][0x2b4], RZ, P5, !PT ;  /* 0x0000ad0058567a10 */ /* 0x000fc40002ffe4ff */
[----:B------:R-:W-:Y:S02]  /*1f30*/  IADD3.X R9, R31, c[0x0][0x2b4], RZ, P3, !PT ;  /* 0x0000ad001f097a10 */ /* 0x000fe40001ffe4ff */
[----:B------:R-:W-:Y:S02]  /*1f40*/  SHF.L.U64.HI R73, R6, 0x1, R73 ;  /* 0x0000000106497819 */ /* 0x000fe40000010249 */
[----:B------:R-:W-:Y:S02]  /*1f50*/  ISETP.GE.AND P1, PT, R84, c[0x0][0x220], PT ;  /* 0x0000880054007a0c */ /* 0x000fe40003f26270 */
[----:B------:R-:W-:Y:S02]  /*1f60*/  SHF.L.U32 R91, R91, 0x5, RZ ;  /* 0x000000055b5b7819 */ /* 0x000fe400000006ff */
[----:B------:R-:W-:Y:S02]  /*1f70*/  SHF.R.S32.HI R60, RZ, 0x1f, R61 ;  /* 0x0000001fff3c7819 */ /* 0x000fe4000001143d */
[----:B------:R-:W-:-:S02]  /*1f80*/  SHF.R.S32.HI R58, RZ, 0x1f, R59 ;  /* 0x0000001fff3a7819 */ /* 0x000fc4000001143b */
[----:B------:R-:W-:Y:S02]  /*1f90*/  SHF.L.U32 R72, R72, 0x1, RZ ;  /* 0x0000000148487819 */ /* 0x000fe400000006ff */
[----:B------:R-:W-:Y:S02]  /*1fa0*/  SHF.L.U32 R70, R70, 0x1, RZ ;  /* 0x0000000146467819 */ /* 0x000fe400000006ff */
[----:B------:R-:W-:Y:S02]  /*1fb0*/  IADD3 R68, R109, UR10, RZ ;  /* 0x0000000a6d447c10 */ /* 0x000fe4000fffe0ff */
[----:B------:R-:W-:Y:S02]  /*1fc0*/  IADD3 R75, R107, UR5, RZ ;  /* 0x000000056b4b7c10 */ /* 0x000fe4000fffe0ff */
[----:B------:R-:W-:Y:S02]  /*1fd0*/  IADD3.X R88, R88, c[0x0][0x2ac], RZ, P4, !PT ;  /* 0x0000ab0058587a10 */ /* 0x000fe400027fe4ff */
[----:B------:R-:W-:-:S02]  /*1fe0*/  IADD3.X R31, R31, c[0x0][0x2ac], RZ, P0, !PT ;  /* 0x0000ab001f1f7a10 */ /* 0x000fc400007fe4ff */
.L_x_3662:
[----:B------:R-:W-:Y:S02]  /*1ff0*/  IMAD.SHL.U32 R13, R11, 0x80, RZ ;  /* 0x000000800b0d7824 */ /* 0x000fe400078e00ff */
[----:B------:R-:W-:Y:S02]  /*2000*/  IMAD.MOV.U32 R14, RZ, RZ, R81 ;  /* 0x000000ffff0e7224 */ /* 0x000fe400078e0051 */
[----:B------:R-:W-:Y:S01]  /*2010*/  IMAD.MOV.U32 R15, RZ, RZ, R80 ;  /* 0x000000ffff0f7224 */ /* 0x000fe200078e0050 */
[----:B------:R-:W-:Y:S05]  /*2020*/  IADD3 R12, R13, -0x80, RZ ;  /* 0xffffff800d0c7810 */ /* 0x000fea0007ffe0ff */
[--C-:B------:R-:W-:Y:S02]  /*2030*/  IMAD.IADD R2, R41, 0x1, -R12.reuse ;  /* 0x0000000129027824 */ /* 0x100fe400078e0a0c */
[----:B------:R-:W-:Y:S03]  /*2040*/  IMAD.IADD R0, R50, 0x1, -R12 ;  /* 0x0000000132007824 */ /* 0x000fe600078e0a0c */
[CC--:B------:R-:W-:Y:S02]  /*2050*/  ISETP.GE.OR P6, PT, R148.reuse, R2.reuse, P1 ;  /* 0x000000029400720c */ /* 0x0c0fe40000fc6670 */
[C---:B------:R-:W-:Y:S02]  /*2060*/  ISETP.GE.OR P5, PT, R57.reuse, R2, P1 ;  /* 0x000000023900720c */ /* 0x040fe40000fa6670 */
[-C--:B------:R-:W-:Y:S02]  /*2070*/  ISETP.LT.OR P6, PT, R148, R0.reuse, P6 ;  /* 0x000000009400720c */ /* 0x080fe400037c1670 */
[----:B------:R-:W-:Y:S02]  /*2080*/  ISETP.LT.OR P5, PT, R57, R0, P5 ;  /* 0x000000003900720c */ /* 0x000fe40002fa1670 */
[C---:B------:R-:W-:Y:S04]  /*2090*/  ISETP.GE.OR P4, PT, R93.reuse, R2, P1 ;  /* 0x000000025d00720c */ /* 0x040fe80000f86670 */
[----:B------:R-:W-:Y:S05]  /*20a0*/  ISETP.LT.OR P4, PT, R93, R0, P4 ;  /* 0x000000005d00720c */ /* 0x000fea0002781670 */
[----:B------:R-:W2:Y:S01]  /*20b0*/  @!P6 LDG.E.128 R4, [R14.64] ;  /* 0x000000060e04e981 */ /* 0x000ea2000c1e1d00 */
[----:B------:R-:W-:Y:S01]  /*20c0*/  @!P6 IMAD.MOV.U32 R18, RZ, RZ, R79 ;  /* 0x000000ffff12e224 */ /* 0x000fe200078e004f */
[C---:B------:R-:W-:Y:S01]  /*20d0*/  @!P5 IADD3 R16, P0, R81.reuse, R70, RZ ;  /* 0x000000465110d210 */ /* 0x040fe20007f1e0ff */
[----:B------:R-:W-:Y:S04]  /*20e0*/  @!P6 IMAD.MOV.U32 R19, RZ, RZ, R78 ;  /* 0x000000ffff13e224 */ /* 0x000fe800078e004e */
[----:B------:R-:W-:Y:S01]  /*20f0*/  @!P5 IMAD.X R17, R80, 0x1, R69, P0 ;  /* 0x000000015011d824 */ /* 0x000fe200000e0645 */
[----:B--2---:R1:W-:Y:S04]  /*2100*/  @!P6 STG.E.128 [R18.64], R4 ;  /* 0x000000041200e986 */ /* 0x0043e8000c101d06 */
[----:B-1----:R1:W2:Y:S01]  /*2110*/  @!P5 LDG.E.128 R4, [R16.64] ;  /* 0x000000061004d981 */ /* 0x0022a2000c1e1d00 */
[C---:B------:R-:W-:Y:S04]  /*2120*/  @!P5 LEA R18, P3, R144.reuse, R79, 0x1 ;  /* 0x0000004f9012d211 */ /* 0x040fe800078608ff */
[----:B------:R-:W-:Y:S02]  /*2130*/  @!P5 LEA.HI.X R19, R144, R78, R143, 0x1, P3 ;  /* 0x0000004e9013d211 */ /* 0x000fe400018f0c8f */
[C---:B------:R-:W-:Y:S04]  /*2140*/  ISETP.GE.OR P3, PT, R92.reuse, R2, P1 ;  /* 0x000000025c00720c */ /* 0x040fe80000f66670 */
[----:B------:R-:W-:Y:S02]  /*2150*/  ISETP.LT.OR P3, PT, R92, R0, P3 ;  /* 0x000000005c00720c */ /* 0x000fe40001f61670 */
[----:B-1----:R-:W-:Y:S05]  /*2160*/  @!P4 IADD3 R16, P0, R81, R72, RZ ;  /* 0x000000485110c210 */ /* 0x002fea0007f1e0ff */
[----:B------:R-:W-:Y:S01]  /*2170*/  @!P4 IMAD.X R17, R80, 0x1, R71, P0 ;  /* 0x000000015011c824 */ /* 0x000fe200000e0647 */
[----:B------:R-:W-:Y:S05]  /*2180*/  @!P4 IADD3 R2, P0, R79, R74, RZ ;  /* 0x0000004a4f02c210 */ /* 0x000fea0007f1e0ff */
[----:B------:R-:W-:Y:S01]  /*2190*/  @!P4 IMAD.X R3, R78, 0x1, R73, P0 ;  /* 0x000000014e03c824 */ /* 0x000fe200000e0649 */
[----:B--2---:R1:W-:Y:S04]  /*21a0*/  @!P5 STG.E.128 [R18.64], R4 ;  /* 0x000000041200d986 */ /* 0x0043e8000c101d06 */
[----:B-1----:R1:W2:Y:S02]  /*21b0*/  @!P4 LDG.E.128 R4, [R16.64] ;  /* 0x000000061004c981 */ /* 0x0022a4000c1e1d00 */
[----:B-1----:R-:W-:Y:S05]  /*21c0*/  @!P3 IADD3 R16, P0, R81, R106, RZ ;  /* 0x0000006a5110b210 */ /* 0x002fea0007f1e0ff */
[----:B------:R-:W-:Y:S01]  /*21d0*/  @!P3 IMAD.X R17, R80, 0x1, R75, P0 ;  /* 0x000000015011b824 */ /* 0x000fe200000e064b */
[----:B--2---:R1:W-:Y:S02]  /*21e0*/  @!P4 STG.E.128 [R2.64], R4 ;  /* 0x000000040200c986 */ /* 0x0043e4000c101d06 */
[----:B-1----:R-:W-:Y:S02]  /*21f0*/  @!P3 IADD3 R2, P0, R79, UR14, RZ ;  /* 0x0000000e4f02bc10 */ /* 0x002fe4000ff1e0ff */
[----:B------:R-:W2:Y:S02]  /*2200*/  @!P3 LDG.E.128 R4, [R16.64] ;  /* 0x000000061004b981 */ /* 0x000ea4000c1e1d00 */
[----:B------:R-:W-:Y:S02]  /*2210*/  @!P3 IADD3.X R3, R78, UR13, RZ, P0, !PT ;  /* 0x0000000d4e03bc10 */ /* 0x000fe400087fe4ff */
[C---:B------:R-:W-:Y:S04]  /*2220*/  LEA R81, P0, R65.reuse, R14, 0x1 ;  /* 0x0000000e41517211 */ /* 0x040fe800078008ff */
[----:B------:R-:W-:Y:S02]  /*2230*/  LEA.HI.X.SX32 R80, R65, R15, 0x1, P0 ;  /* 0x0000000f41507211 */ /* 0x000fe400000f0eff */
[----:B------:R-:W-:Y:S01]  /*2240*/  ISETP.NE.AND P0, PT, RZ, UR4, PT ;  /* 0x00000004ff007c0c */ /* 0x000fe2000bf05270 */
[----:B--2---:R1:W-:Y:S11]  /*2250*/  @!P3 STG.E.128 [R2.64], R4 ;  /* 0x000000040200b986 */ /* 0x0043f6000c101d06 */
[----:B------:R-:W-:Y:S01]  /*2260*/  @!UPT UIADD3 URZ, URZ, URZ, URZ ;  /* 0x0000003f3f3ff290 */ /* 0x000fe2000fffe03f */
[----:B------:R-:W-:-:S05]  /*2270*/  @!P0 BRA `(.L_x_3633) ;  /* 0x0000281000008947 */ /* 0x000fca0003800000 */
[----:B------:R-:W-:Y:S11]  /*2280*/  ISETP.NE.AND P0, PT, RZ, UR8, PT ;  /* 0x00000008ff007c0c */ /* 0x000ff6000bf05270 */
[----:B------:R-:W-:Y:S02]  /*2290*/  @!UPT UIADD3 URZ, URZ, URZ, URZ ;  /* 0x0000003f3f3ff290 */ /* 0x000fe4000fffe03f */
[----:B------:R-:W-:-:S05]  /*22a0*/  @!P0 BRA `(.L_x_3634) ;  /* 0x00000f5000008947 */ /* 0x000fca0003800000 */
[----:B------:R-:W-:Y:S01]  /*22b0*/  BSSY B0, `(.L_x_3635) ;  /* 0x0000035000007945 */ /* 0x000fe20003800000 */
[----:B------:R-:W-:-:S05]  /*22c0*/  @P6 BRA `(.L_x_3636) ;  /* 0x0000033000006947 */ /* 0x000fca0003800000 */
[----:B-1----:R-:W-:Y:S01]  /*22d0*/  MOV R2, R83 ;  /* 0x0000005300027202 */ /* 0x002fe20000000f00 */
[----:B------:R-:W-:Y:S01]  /*22e0*/  IMAD.MOV.U32 R3, RZ, RZ, R82 ;  /* 0x000000ffff037224 */ /* 0x000fe200078e0052 */
[----:B------:R-:W-:Y:S04]  /*22f0*/  ISETP.GE.AND P0, PT, R84, UR4, PT ;  /* 0x0000000454007c0c */ /* 0x000fe8000bf06270 */
[----:B------:R1:W2:Y:S09]  /*2300*/  LDG.E.128 R16, [R2.64] ;  /* 0x0000000602107981 */ /* 0x0002b2000c1e1d00 */
[----:B------:R-:W-:Y:S01]  /*2310*/  @!P0 MOV R33, R31 ;  /* 0x0000001f00218202 */ /* 0x000fe20000000f00 */
[----:B------:R-:W-:Y:S04]  /*2320*/  @!P0 IMAD.MOV.U32 R8, RZ, RZ, R10 ;  /* 0x000000ffff088224 */ /* 0x000fe800078e000a */
[----:B------:R-:W3:Y:S06]  /*2330*/  @!P0 LDG.E.64 R14, [R32.64] ;  /* 0x00000006200e8981 */ /* 0x000eec000c1e1b00 */
[----:B-1----:R3:W4:Y:S01]  /*2340*/  @!P0 LDG.E.64 R2, [R8.64] ;  /* 0x0000000608028981 */ /* 0x002722000c1e1b00 */
[C---:B--2---:R-:W-:Y:S02]  /*2350*/  @!P0 LOP3.LUT R7, R16.reuse, 0xffff0000, RZ, 0xc0, !PT ;  /* 0xffff000010078812 */ /* 0x044fe400078ec0ff */
[----:B------:R-:W-:Y:S02]  /*2360*/  @!P0 SHF.L.U32 R6, R16, 0x10, RZ ;  /* 0x0000001010068819 */ /* 0x000fe400000006ff */
[----:B------:R-:W-:Y:S01]  /*2370*/  @!P0 LOP3.LUT R21, R19, 0xffff0000, RZ, 0xc0, !PT ;  /* 0xffff000013158812 */ /* 0x000fe200078ec0ff */
[C---:B---3--:R-:W-:Y:S01]  /*2380*/  @!P0 IMAD.U32 R8, R14.reuse, 0x10000, RZ ;  /* 0x000100000e088824 */ /* 0x048fe200078e00ff */
[----:B------:R-:W-:Y:S01]  /*2390*/  @!P0 LOP3.LUT R14, R14, 0xffff0000, RZ, 0xc0, !PT ;  /* 0xffff00000e0e8812 */ /* 0x000fe200078ec0ff */
[C---:B------:R-:W-:Y:S01]  /*23a0*/  @!P0 IMAD.U32 R20, R15.reuse, 0x10000, RZ ;  /* 0x000100000f148824 */ /* 0x040fe200078e00ff */
[----:B------:R-:W-:Y:S02]  /*23b0*/  @!P0 LOP3.LUT R22, R15, 0xffff0000, RZ, 0xc0, !PT ;  /* 0xffff00000f168812 */ /* 0x000fe400078ec0ff */
[----:B------:R-:W-:Y:S02]  /*23c0*/  @!P0 LOP3.LUT R15, R18, 0xffff0000, RZ, 0xc0, !PT ;  /* 0xffff0000120f8812 */ /* 0x000fe400078ec0ff */
[C---:B----4-:R-:W-:Y:S02]  /*23d0*/  @!P0 SHF.L.U32 R0, R2.reuse, 0x10, RZ ;  /* 0x0000001002008819 */ /* 0x050fe400000006ff */
[C---:B------:R-:W-:Y:S02]  /*23e0*/  @!P0 SHF.L.U32 R5, R3.reuse, 0x10, RZ ;  /* 0x0000001003058819 */ /* 0x040fe400000006ff */
[----:B------:R-:W-:Y:S01]  /*23f0*/  @!P0 LOP3.LUT R4, R3, 0xffff0000, RZ, 0xc0, !PT ;  /* 0xffff000003048812 */ /* 0x000fe200078ec0ff */
[-C--:B------:R-:W-:Y:S01]  /*2400*/  @!P0 FMUL.FTZ R23, R7, R0.reuse ;  /* 0x0000000007178220 */ /* 0x080fe20000410000 */
[----:B------:R-:W-:Y:S01]  /*2410*/  @!P0 LOP3.LUT R2, R2, 0xffff0000, RZ, 0xc0, !PT ;  /* 0xffff000002028812 */ /* 0x000fe200078ec0ff */
[C---:B------:R-:W-:Y:S02]  /*2420*/  @!P0 FMUL.FTZ R0, R6.reuse, R0 ;  /* 0x0000000006008220 */ /* 0x040fe40000410000 */
[-C--:B------:R-:W-:Y:S01]  /*2430*/  @!P0 FFMA.FTZ R23, R6, R8.reuse, -R23 ;  /* 0x0000000806178223 */ /* 0x080fe20000010817 */
[----:B------:R-:W-:Y:S01]  /*2440*/  @!P0 SHF.L.U32 R6, R19, 0x10, RZ ;  /* 0x0000001013068819 */ /* 0x000fe200000006ff */
[----:B------:R-:W-:Y:S01]  /*2450*/  @!P0 FFMA.FTZ R0, R7, R8, R0 ;  /* 0x0000000807008223 */ /* 0x000fe20000010000 */
[C---:B------:R-:W-:Y:S01]  /*2460*/  @!P0 LOP3.LUT R8, R17.reuse, 0xffff0000, RZ, 0xc0, !PT ;  /* 0xffff000011088812 */ /* 0x040fe200078ec0ff */
[----:B------:R-:W-:Y:S01]  /*2470*/  @!P0 IMAD.U32 R3, R17, 0x10000, RZ ;  /* 0x0001000011038824 */ /* 0x000fe200078e00ff */
[----:B------:R-:W-:Y:S01]  /*2480*/  @!P0 SHF.L.U32 R7, R18, 0x10, RZ ;  /* 0x0000001012078819 */ /* 0x000fe200000006ff */
[----:B------:R-:W-:Y:S01]  /*2490*/  @!P0 FMUL.FTZ R26, R15, R5 ;  /* 0x000000050f1a8220 */ /* 0x000fe20000410000 */
[----:B------:R-:W-:Y:S01]  /*24a0*/  @!P0 F2FP.BF16.PACK_AB R0, R0, R23 ;  /* 0x000000170000823e */ /* 0x000fe200000010ff */
[-C--:B------:R-:W-:Y:S02]  /*24b0*/  @!P0 FMUL.FTZ R24, R8, R2.reuse ;  /* 0x0000000208188220 */ /* 0x080fe40000410000 */
[C---:B------:R-:W-:Y:S02]  /*24c0*/  @!P0 FMUL.FTZ R2, R3.reuse, R2 ;  /* 0x0000000203028220 */ /* 0x040fe40000410000 */
[----:B------:R-:W-:Y:S02]  /*24d0*/  @!P0 FFMA.FTZ R24, R3, R14, -R24 ;  /* 0x0000000e03188223 */ /* 0x000fe40000010818 */
[----:B------:R-:W-:Y:S02]  /*24e0*/  @!P0 FMUL.FTZ R3, R7, R5 ;  /* 0x0000000507038220 */ /* 0x000fe40000410000 */
[-C--:B------:R-:W-:Y:S02]  /*24f0*/  @!P0 FMUL.FTZ R25, R21, R4.reuse ;  /* 0x0000000415198220 */ /* 0x080fe40000410000 */
[----:B------:R-:W-:Y:S02]  /*2500*/  @!P0 FMUL.FTZ R4, R6, R4 ;  /* 0x0000000406048220 */ /* 0x000fe40000410000 */
[----:B------:R-:W-:Y:S02]  /*2510*/  @!P0 FFMA.FTZ R2, R8, R14, R2 ;  /* 0x0000000e08028223 */ /* 0x000fe40000010002 */
[-C--:B------:R-:W-:Y:S02]  /*2520*/  @!P0 FFMA.FTZ R3, R15, R20.reuse, R3 ;  /* 0x000000140f038223 */ /* 0x080fe40000010003 */
[----:B------:R-:W-:Y:S01]  /*2530*/  @!P0 FFMA.FTZ R7, R7, R20, -R26 ;  /* 0x0000001407078223 */ /* 0x000fe2000001081a */
[----:B------:R-:W-:Y:S01]  /*2540*/  @!P0 F2FP.BF16.PACK_AB R2, R2, R24 ;  /* 0x000000180202823e */ /* 0x000fe200000010ff */
[-C--:B------:R-:W-:Y:S01]  /*2550*/  @!P0 FFMA.FTZ R25, R6, R22.reuse, -R25 ;  /* 0x0000001606198223 */ /* 0x080fe20000010819 */
[----:B------:R-:W-:Y:S01]  /*2560*/  MOV R6, R77 ;  /* 0x0000004d00067202 */ /* 0x000fe20000000f00 */
[----:B------:R-:W-:Y:S01]  /*2570*/  @!P0 FFMA.FTZ R4, R21, R22, R4 ;  /* 0x0000001615048223 */ /* 0x000fe20000010004 */
[----:B------:R-:W-:Y:S01]  /*2580*/  @!P0 F2FP.BF16.PACK_AB R3, R3, R7 ;  /* 0x000000070303823e */ /* 0x000fe200000010ff */
[----:B------:R-:W-:Y:S01]  /*2590*/  @!P0 IMAD.MOV.U32 R16, RZ, RZ, R0 ;  /* 0x000000ffff108224 */ /* 0x000fe200078e0000 */
[----:B------:R-:W-:Y:S01]  /*25a0*/  @!P0 MOV R17, R2 ;  /* 0x0000000200118202 */ /* 0x000fe20000000f00 */
[----:B------:R-:W-:Y:S01]  /*25b0*/  IMAD.MOV.U32 R7, RZ, RZ, R76 ;  /* 0x000000ffff077224 */ /* 0x000fe200078e004c */
[----:B------:R-:W-:Y:S02]  /*25c0*/  @!P0 F2FP.BF16.PACK_AB R4, R4, R25 ;  /* 0x000000190404823e */ /* 0x000fe400000010ff */
[----:B------:R-:W-:Y:S02]  /*25d0*/  @!P0 MOV R18, R3 ;  /* 0x0000000300128202 */ /* 0x000fe40000000f00 */
[----:B------:R-:W-:Y:S05]  /*25e0*/  @!P0 MOV R19, R4 ;  /* 0x0000000400138202 */ /* 0x000fea0000000f00 */
[----:B------:R1:W-:Y:S02]  /*25f0*/  STG.E.128 [R6.64], R16 ;  /* 0x0000001006007986 */ /* 0x0003e4000c101d06 */
.L_x_3636:
[----:B------:R-:W-:Y:S05]  /*2600*/  BSYNC B0 ;  /* 0x0000000000007941 */ /* 0x000fea0003800000 */
.L_x_3635:
        /* <DEDUP_REMOVED lines=57> */
.L_x_3638:
[----:B------:R-:W-:Y:S05]  /*29a0*/  BSYNC B0 ;  /* 0x0000000000007941 */ /* 0x000fea0003800000 */
.L_x_3637:
        /* <DEDUP_REMOVED lines=57> */
.L_x_3640:
[----:B------:R-:W-:Y:S05]  /*2d40*/  BSYNC B0 ;  /* 0x0000000000007941 */ /* 0x000fea0003800000 */
.L_x_3639:
        /* <DEDUP_REMOVED lines=64> */
.L_x_3642:
[----:B------:R-:W-:Y:S05]  /*3150*/  BSYNC B0 ;  /* 0x0000000000007941 */ /* 0x000fea0003800000 */
.L_x_3641:
[----:B------:R-:W-:Y:S01]  /*3160*/  IMAD.MOV.U32 R0, RZ, RZ, c[0x0][0x230] ;  /* 0x00008c00ff007624 */ /* 0x000fe200078e00ff */
[----:B------:R-:W-:Y:S01]  /*3170*/  ULDC UR4, c[0x0][0x230] ;  /* 0x00008c0000047ab9 */ /* 0x000fe20000000800 */
[----:B------:R-:W-:Y:S02]  /*3180*/  IMAD.MOV.U32 R8, RZ, RZ, R10 ;  /* 0x000000ffff087224 */ /* 0x000fe400078e000a */
[----:B------:R-:W-:Y:S02]  /*3190*/  IMAD.U32 R0, R0, -0x40, RZ ;  /* 0xffffffc000007824 */ /* 0x000fe400078e00ff */
[----:B------:R-:W-:Y:S03]  /*31a0*/  IMAD.MOV.U32 R33, RZ, RZ, R31 ;  /* 0x000000ffff217224 */ /* 0x000fe600078e001f */
[C---:B------:R-:W-:Y:S02]  /*31b0*/  LEA R32, P3, R0.reuse, R32, 0x1 ;  /* 0x0000002000207211 */ /* 0x040fe400078608ff */
[C---:B------:R-:W-:Y:S02]  /*31c0*/  LEA R10, P0, R0.reuse, R8, 0x1 ;  /* 0x00000008000a7211 */ /* 0x040fe400078008ff */
[C---:B------:R-:W-:Y:S02]  /*31d0*/  LEA.HI.X.SX32 R31, R0.reuse, R33, 0x1, P3 ;  /* 0x00000021001f7211 */ /* 0x040fe400018f0eff */
[----:B------:R-:W-:Y:S01]  /*31e0*/  LEA.HI.X.SX32 R9, R0, R9, 0x1, P0 ;  /* 0x0000000900097211 */ /* 0x000fe200000f0eff */
[----:B------:R-:W-:-:S05]  /*31f0*/  BRA `(.L_x_3643) ;  /* 0x00001ab000007947 */ /* 0x000fca0003800000 */
.L_x_3634:
        /* <DEDUP_REMOVED lines=12> */
[----:B------:R-:W-:Y:S01]  /*32c0*/  IMAD.MOV.U32 R3, RZ, RZ, R33 ;  /* 0x000000ffff037224 */ /* 0x000fe200078e0021 */
[----:B------:R-:W-:Y:S01]  /*32d0*/  MOV R0, RZ ;  /* 0x000000ff00007202 */ /* 0x000fe20000000f00 */
[----:B------:R-:W-:Y:S01]  /*32e0*/  IMAD.MOV.U32 R15, RZ, RZ, R86 ;  /* 0x000000ffff0f7224 */ /* 0x000fe200078e0056 */
[----:B------:R-:W-:Y:S01]  /*32f0*/  MOV R14, R87 ;  /* 0x00000057000e7202 */ /* 0x000fe20000000f00 */
[----:B-----5:R-:W-:Y:S01]  /*3300*/  IMAD.U32 R24, R17, 0x10000, RZ ;  /* 0x0001000011187824 */ /* 0x020fe200078e00ff */
[C---:B------:R-:W-:Y:S01]  /*3310*/  SHF.L.U32 R22, R16.reuse, 0x10, RZ ;  /* 0x0000001010167819 */ /* 0x040fe200000006ff */
[----:B------:R-:W-:Y:S01]  /*3320*/  IMAD.U32 R28, R19, 0x10000, RZ ;  /* 0x00010000131c7824 */ /* 0x000fe200078e00ff */
[----:B------:R-:W-:Y:S02]  /*3330*/  LOP3.LUT R23, R16, 0xffff0000, RZ, 0xc0, !PT ;  /* 0xffff000010177812 */ /* 0x000fe400078ec0ff */
[----:B------:R-:W-:Y:S02]  /*3340*/  LOP3.LUT R25, R17, 0xffff0000, RZ, 0xc0, !PT ;  /* 0xffff000011197812 */ /* 0x000fe400078ec0ff */
[----:B------:R-:W-:Y:S01]  /*3350*/  LOP3.LUT R29, R19, 0xffff0000, RZ, 0xc0, !PT ;  /* 0xffff0000131d7812 */ /* 0x000fe200078ec0ff */
[----:B------:R-:W-:Y:S01]  /*3360*/  @P6 IMAD R3, RZ, RZ, -UR5 ;  /* 0x80000005ff036e24 */ /* 0x000fe2000f8e02ff */
[C---:B------:R-:W-:Y:S01]  /*3370*/  SHF.L.U32 R26, R18.reuse, 0x10, RZ ;  /* 0x00000010121a7819 */ /* 0x040fe200000006ff */
[----:B------:R-:W-:Y:S01]  /*3380*/  @P6 IMAD R0, RZ, RZ, -UR5 ;  /* 0x80000005ff006e24 */ /* 0x000fe2000f8e02ff */
[----:B------:R-:W-:Y:S02]  /*3390*/  LOP3.LUT R27, R18, 0xffff0000, RZ, 0xc0, !PT ;  /* 0xffff0000121b7812 */ /* 0x000fe400078ec0ff */
[C---:B------:R-:W-:Y:S04]  /*33a0*/  LEA R2, P0, R3.reuse, R4, 0x1 ;  /* 0x0000000403027211 */ /* 0x040fe800078008ff */
[----:B------:R-:W-:Y:S02]  /*33b0*/  LEA.HI.X.SX32 R3, R3, R5, 0x1, P0 ;  /* 0x0000000503037211 */ /* 0x000fe400000f0eff */
[C---:B------:R-:W-:Y:S03]  /*33c0*/  LEA R112, P0, R0.reuse, R14, 0x1 ;  /* 0x0000000e00707211 */ /* 0x040fe600078008ff */
[----:B-1----:R1:W2:Y:S01]  /*33d0*/  LDG.E.128 R4, [R2.64] ;  /* 0x0000000602047981 */ /* 0x0022a2000c1e1d00 */
[----:B------:R-:W-:Y:S02]  /*33e0*/  LEA.HI.X.SX32 R113, R0, R15, 0x1, P0 ;  /* 0x0000000f00717211 */ /* 0x000fe400000f0eff */
[----:B------:R-:W-:Y:S01]  /*33f0*/  MOV R0, RZ ;  /* 0x000000ff00007202 */ /* 0x000fe20000000f00 */
[----:B------:R-:W-:Y:S04]  /*3400*/  @P6 IMAD R0, RZ, RZ, -UR5 ;  /* 0x80000005ff006e24 */ /* 0x000fe8000f8e02ff */
[----:B------:R-:W3:Y:S01]  /*3410*/  LDG.E.128 R112, [R112.64] ;  /* 0x0000000670707981 */ /* 0x000ee2000c1e1d00 */
[----:B-1----:R-:W-:Y:S01]  /*3420*/  IMAD.MOV.U32 R3, RZ, RZ, R88 ;  /* 0x000000ffff037224 */ /* 0x002fe200078e0058 */
[----:B------:R-:W-:Y:S04]  /*3430*/  MOV R2, R89 ;  /* 0x0000005900027202 */ /* 0x000fe80000000f00 */
[C---:B------:R-:W-:Y:S04]  /*3440*/  LEA R2, P0, R0.reuse, R2, 0x1 ;  /* 0x0000000200027211 */ /* 0x040fe800078008ff */
[----:B------:R-:W-:Y:S05]  /*3450*/  LEA.HI.X.SX32 R3, R0, R3, 0x1, P0 ;  /* 0x0000000300037211 */ /* 0x000fea00000f0eff */
[----:B------:R1:W4:Y:S01]  /*3460*/  LDG.E.128 R36, [R2.64] ;  /* 0x0000000602247981 */ /* 0x000322000c1e1d00 */
[C---:B--2---:R-:W-:Y:S01]  /*3470*/  IMAD.U32 R8, R7.reuse, 0x10000, RZ ;  /* 0x0001000007087824 */ /* 0x044fe200078e00ff */
[----:B------:R-:W-:Y:S01]  /*3480*/  LOP3.LUT R15, R7, 0xffff0000, RZ, 0xc0, !PT ;  /* 0xffff0000070f7812 */ /* 0x000fe200078ec0ff */
[C---:B-1----:R-:W-:Y:S01]  /*3490*/  IMAD.U32 R3, R5.reuse, 0x10000, RZ ;  /* 0x0001000005037824 */ /* 0x042fe200078e00ff */
        /* <DEDUP_REMOVED lines=10> */
[C---:B------:R-:W-:Y:S01]  /*3540*/  LOP3.LUT R16, R114.reuse, 0xffff0000, RZ, 0xc0, !PT ;  /* 0xffff000072107812 */ /* 0x040fe200078ec0ff */
[----:B------:R-:W-:Y:S01]  /*3550*/  @!P6 FADD.FTZ R21, -R21, -RZ ;  /* 0x800000ff1515e221 */ /* 0x000fe20000010100 */
[----:B------:R-:W-:Y:S01]  /*3560*/  SHF.L.U32 R17, R114, 0x10, RZ ;  /* 0x0000001072117819 */ /* 0x000fe200000006ff */
[----:B------:R-:W-:Y:S01]  /*3570*/  @!P6 FADD.FTZ R20, -R20, -RZ ;  /* 0x800000ff1414e221 */ /* 0x000fe20000010100 */
[----:B------:R-:W-:Y:S01]  /*3580*/  LOP3.LUT R18, R113, 0xffff0000, RZ, 0xc0, !PT ;  /* 0xffff000071127812 */ /* 0x000fe200078ec0ff */
[----:B------:R-:W-:Y:S01]  /*3590*/  FMUL.FTZ R7, R8, R7 ;  /* 0x0000000708077220 */ /* 0x000fe20000410000 */
[C---:B------:R-:W-:Y:S01]  /*35a0*/  SHF.L.U32 R5, R6.reuse, 0x10, RZ ;  /* 0x0000001006057819 */ /* 0x040fe200000006ff */
[----:B------:R-:W-:Y:S01]  /*35b0*/  FMUL.FTZ R8, R15, R14 ;  /* 0x0000000e0f087220 */ /* 0x000fe20000410000 */
[----:B------:R-:W-:Y:S01]  /*35c0*/  LOP3.LUT R6, R6, 0xffff0000, RZ, 0xc0, !PT ;  /* 0xffff000006067812 */ /* 0x000fe200078ec0ff */
[----:B------:R-:W-:Y:S02]  /*35d0*/  @!P6 FADD.FTZ R19, -R19, -RZ ;  /* 0x800000ff1313e221 */ /* 0x000fe40000010100 */
[----:B------:R-:W-:Y:S02]  /*35e0*/  FMUL.FTZ R0, R0, R21 ;  /* 0x0000001500007220 */ /* 0x000fe40000410000 */
[----:B------:R-:W-:Y:S02]  /*35f0*/  @!P6 FADD.FTZ R16, -R16, -RZ ;  /* 0x800000ff1010e221 */ /* 0x000fe40000010100 */
[----:B------:R-:W-:Y:S02]  /*3600*/  @!P6 FADD.FTZ R17, -R17, -RZ ;  /* 0x800000ff1111e221 */ /* 0x000fe40000010100 */
[----:B------:R-:W-:Y:S02]  /*3610*/  @!P6 FADD.FTZ R18, -R18, -RZ ;  /* 0x800000ff1212e221 */ /* 0x000fe40000010100 */
[----:B------:R-:W-:Y:S02]  /*3620*/  FMUL.FTZ R2, R2, R20 ;  /* 0x0000001402027220 */ /* 0x000fe40000410000 */
[----:B------:R-:W-:Y:S02]  /*3630*/  FMUL.FTZ R3, R3, R19 ;  /* 0x0000001303037220 */ /* 0x000fe40000410000 */
[----:B------:R-:W-:Y:S01]  /*3640*/  FMUL.FTZ R6, R6, R16 ;  /* 0x0000001006067220 */ /* 0x000fe20000410000 */
[C---:B----4-:R-:W-:Y:S01]  /*3650*/  SHF.L.U32 R14, R36.reuse, 0x10, RZ ;  /* 0x00000010240e7819 */ /* 0x050fe200000006ff */
[----:B------:R-:W-:Y:S01]  /*3660*/  IMAD.U32 R16, R37, 0x10000, RZ ;  /* 0x0001000025107824 */ /* 0x000fe200078e00ff */
[----:B------:R-:W-:Y:S01]  /*3670*/  LOP3.LUT R15, R36, 0xffff0000, RZ, 0xc0, !PT ;  /* 0xffff0000240f7812 */ /* 0x000fe200078ec0ff */
        /* <DEDUP_REMOVED lines=8> */
[----:B------:R-:W-:Y:S02]  /*3700*/  FFMA.FTZ R3, R24, R16, R3 ;  /* 0x0000001018037223 */ /* 0x000fe40000010003 */
        /* <DEDUP_REMOVED lines=10> */
.L_x_3647:
[----:B------:R-:W-:Y:S05]  /*37b0*/  BSYNC B0 ;  /* 0x0000000000007941 */ /* 0x000fea0003800000 */
.L_x_3646:
[----:B------:R-:W-:Y:S02]  /*37c0*/  MOV R2, R77 ;  /* 0x0000004d00027202 */ /* 0x000fe40000000f00 */
[----:B------:R-:W-:Y:S05]  /*37d0*/  MOV R3, R76 ;  /* 0x0000004c00037202 */ /* 0x000fea0000000f00 */
[----:B-----5:R2:W-:Y:S02]  /*37e0*/  STG.E.128 [R2.64], R16 ;  /* 0x0000001002007986 */ /* 0x0205e4000c101d06 */
.L_x_3645:
[----:B------:R-:W-:Y:S05]  /*37f0*/  BSYNC B1 ;  /* 0x0000000000017941 */ /* 0x000fea0003800000 */
.L_x_3644:
        /* <DEDUP_REMOVED lines=88> */
.L_x_3651:
[----:B------:R-:W-:Y:S05]  /*3d80*/  BSYNC B0 ;  /* 0x0000000000007941 */ /* 0x000fea0003800000 */
.L_x_3650:
[C---:B------:R-:W-:Y:S04]  /*3d90*/  LEA R2, P0, R142.reuse, R77, 0x1 ;  /* 0x0000004d8e027211 */ /* 0x040fe800078008ff */
[----:B------:R-:W-:Y:S05]  /*3da0*/  LEA.HI.X R3, R142, R76, R141, 0x1, P0 ;  /* 0x0000004c8e037211 */ /* 0x000fea00000f0c8d */
[----:B-----5:R2:W-:Y:S04]  /*3db0*/  STG.E.128 [R2.64], R16 ;  /* 0x0000001002007986 */ /* 0x0205e8000c101d06 */
.L_x_3649:
[----:B------:R-:W-:Y:S05]  /*3dc0*/  BSYNC B1 ;  /* 0x0000000000017941 */ /* 0x000fea0003800000 */
.L_x_3648:
        /* <DEDUP_REMOVED lines=88> */
.L_x_3655:
[----:B------:R-:W-:Y:S05]  /*4350*/  BSYNC B0 ;  /* 0x0000000000007941 */ /* 0x000fea0003800000 */
.L_x_3654:
[C---:B------:R-:W-:Y:S04]  /*4360*/  LEA R2, P0, R108.reuse, R77, 0x1 ;  /* 0x0000004d6c027211 */ /* 0x040fe800078008ff */
[----:B------:R-:W-:Y:S05]  /*4370*/  LEA.HI.X R3, R108, R76, R68, 0x1, P0 ;  /* 0x0000004c6c037211 */ /* 0x000fea00000f0c44 */
[----:B-----5:R2:W-:Y:S04]  /*4380*/  STG.E.128 [R2.64], R16 ;  /* 0x0000001002007986 */ /* 0x0205e8000c101d06 */
.L_x_3653:
[----:B------:R-:W-:Y:S05]  /*4390*/  BSYNC B1 ;  /* 0x0000000000017941 */ /* 0x000fea0003800000 */
.L_x_3652:
[----:B------:R-:W-:Y:S01]  /*43a0*/  BSSY B1, `(.L_x_3656) ;  /* 0x0000062000017945 */ /* 0x000fe20003800000 */
        /* <DEDUP_REMOVED lines=22> */
[----:B-1----:R-:W-:Y:S02]  /*4510*/  LEA R2, P0, R33, R2, 0x1 ;  /* 0x0000000221027211 */ /* 0x002fe400078008ff */
[----:B------:R-:W-:Y:S02]  /*4520*/  IADD3 R0, P4, R59, R8, RZ ;  /* 0x000000083b007210 */ /* 0x000fe40007f9e0ff */
[----:B------:R-:W-:Y:S02]  /*4530*/  LEA.HI.X.SX32 R3, R33, R3, 0x1, P0 ;  /* 0x0000000321037211 */ /* 0x000fe400000f0eff */
[----:B------:R-:W-:Y:S02]  /*4540*/  LEA R112, P0, R0, R87, 0x1 ;  /* 0x0000005700707211 */ /* 0x000fe400078008ff */
[----:B------:R-:W-:Y:S01]  /*4550*/  LEA.HI.X.SX32 R8, R8, R58, 0x1, P4 ;  /* 0x0000003a08087211 */ /* 0x000fe200020f0eff */
        /* <DEDUP_REMOVED lines=62> */
.L_x_3659:
[----:B------:R-:W-:Y:S05]  /*4940*/  BSYNC B0 ;  /* 0x0000000000007941 */ /* 0x000fea0003800000 */
.L_x_3658:
[----:B------:R-:W-:Y:S02]  /*4950*/  MOV R0, 0xc0 ;  /* 0x000000c000007802 */ /* 0x000fe40000000f00 */
[----:B-1----:R-:W-:Y:S02]  /*4960*/  MOV R2, R77 ;  /* 0x0000004d00027202 */ /* 0x002fe40000000f00 */
[----:B------:R-:W-:Y:S05]  /*4970*/  MOV R3, R76 ;  /* 0x0000004c00037202 */ /* 0x000fea0000000f00 */
[C---:B------:R-:W-:Y:S04]  /*4980*/  IMAD.WIDE.U32 R2, R0.reuse, c[0x0][0x198], R2 ;  /* 0x0000660000027a25 */ /* 0x040fe800078e0002 */
[----:B------:R-:W-:Y:S05]  /*4990*/  IMAD R0, R0, c[0x0][0x19c], RZ ;  /* 0x0000670000007a24 */ /* 0x000fea00078e02ff */
[----:B------:R-:W-:Y:S05]  /*49a0*/  IADD3 R3, R3, R0, RZ ;  /* 0x0000000003037210 */ /* 0x000fea0007ffe0ff */
[----:B-----5:R1:W-:Y:S02]  /*49b0*/  STG.E.128 [R2.64], R16 ;  /* 0x0000001002007986 */ /* 0x0203e4000c101d06 */
.L_x_3657:
[----:B------:R-:W-:Y:S05]  /*49c0*/  BSYNC B1 ;  /* 0x0000000000017941 */ /* 0x000fea0003800000 */
.L_x_3656:
        /* <DEDUP_REMOVED lines=12> */
.L_x_3633:
[----:B-1----:R-:W-:Y:S01]  /*4a90*/  @!P6 IMAD.MOV.U32 R2, RZ, RZ, R83 ;  /* 0x000000ffff02e224 */ /* 0x002fe200078e0053 */
[----:B------:R-:W-:Y:S01]  /*4aa0*/  @!P6 MOV R14, R77 ;  /* 0x0000004d000ee202 */ /* 0x000fe20000000f00 */
[----:B------:R-:W-:Y:S01]  /*4ab0*/  @!P6 IMAD.MOV.U32 R3, RZ, RZ, R82 ;  /* 0x000000ffff03e224 */ /* 0x000fe200078e0052 */
[----:B------:R-:W-:Y:S01]  /*4ac0*/  UMOV UR4, URZ ;  /* 0x0000003f00047c82 */ /* 0x000fe20008000000 */
[----:B------:R-:W-:Y:S02]  /*4ad0*/  @!P6 IMAD.MOV.U32 R15, RZ, RZ, R76 ;  /* 0x000000ffff0fe224 */ /* 0x000fe400078e004c */
[----:B------:R-:W-:Y:S01]  /*4ae0*/  @!P3 IMAD.MOV.U32 R0, RZ, RZ, c[0x0][0x28c] ;  /* 0x0000a300ff00b624 */ /* 0x000fe200078e00ff */
[----:B------:R1:W2:Y:S03]  /*4af0*/  @!P6 LDG.E.128 R4, [R2.64] ;  /* 0x000000060204e981 */ /* 0x0002a6000c1e1d00 */
[----:B------:R-:W-:Y:S01]  /*4b00*/  @!P3 IMAD R0, R0, 0xc0, RZ ;  /* 0x000000c00000b824 */ /* 0x000fe200078e02ff */
[C---:B-1----:R-:W-:Y:S04]  /*4b10*/  @!P5 LEA R2, P0, R91.reuse, R83, 0x1 ;  /* 0x000000535b02d211 */ /* 0x042fe800078008ff */
[----:B------:R-:W-:Y:S01]  /*4b20*/  @!P5 LEA.HI.X R3, R91, R82, R90, 0x1, P0 ;  /* 0x000000525b03d211 */ /* 0x000fe200000f0c5a */
[----:B--2---:R1:W-:Y:S04]  /*4b30*/  @!P6 STG.E.128 [R14.64], R4 ;  /* 0x000000040e00e986 */ /* 0x0043e8000c101d06 */
[----:B-1----:R1:W2:Y:S01]  /*4b40*/  @!P5 LDG.E.128 R4, [R2.64] ;  /* 0x000000060204d981 */ /* 0x0022a2000c1e1d00 */
[C---:B------:R-:W-:Y:S04]  /*4b50*/  @!P5 LEA R14, P6, R142.reuse, R77, 0x1 ;  /* 0x0000004d8e0ed211 */ /* 0x040fe800078c08ff */
[----:B------:R-:W-:Y:S02]  /*4b60*/  @!P5 LEA.HI.X R15, R142, R76, R141, 0x1, P6 ;  /* 0x0000004c8e0fd211 */ /* 0x000fe400030f0c8d */
[CC--:B-1----:R-:W-:Y:S04]  /*4b70*/  @!P4 LEA R2, P0, R67.reuse, R83.reuse, 0x1 ;  /* 0x000000534302c211 */ /* 0x0c2fe800078008ff */
[----:B------:R-:W-:Y:S01]  /*4b80*/  @!P4 LEA.HI.X R3, R67, R82, R66, 0x1, P0 ;  /* 0x000000524303c211 */ /* 0x000fe200000f0c42 */
[----:B--2---:R1:W-:Y:S04]  /*4b90*/  @!P5 STG.E.128 [R14.64], R4 ;  /* 0x000000040e00d986 */ /* 0x0043e8000c101d06 */
[----:B-1----:R1:W2:Y:S01]  /*4ba0*/  @!P4 LDG.E.128 R4, [R2.64] ;  /* 0x000000060204c981 */ /* 0x0022a2000c1e1d00 */
[----:B------:R-:W-:Y:S01]  /*4bb0*/  @!P3 IMAD.MOV.U32 R15, RZ, RZ, R82 ;  /* 0x000000ffff0fb224 */ /* 0x000fe200078e0052 */
[----:B------:R-:W-:Y:S02]  /*4bc0*/  @!P3 MOV R14, R83 ;  /* 0x00000053000eb202 */ /* 0x000fe40000000f00 */
[----:B-1----:R-:W-:Y:S05]  /*4bd0*/  @!P3 MOV R2, c[0x0][0x288] ;  /* 0x0000a2000002ba02 */ /* 0x002fea0000000f00 */
[----:B------:R-:W-:Y:S01]  /*4be0*/  @!P3 IMAD.WIDE.U32 R2, R2, 0xc0, R14 ;  /* 0x000000c00202b825 */ /* 0x000fe200078e000e */
[CC--:B------:R-:W-:Y:S04]  /*4bf0*/  @!P4 LEA R14, P0, R108.reuse, R77.reuse, 0x1 ;  /* 0x0000004d6c0ec211 */ /* 0x0c0fe800078008ff */
[----:B------:R-:W-:Y:S02]  /*4c00*/  @!P4 LEA.HI.X R15, R108, R76, R68, 0x1, P0 ;  /* 0x0000004c6c0fc211 */ /* 0x000fe400000f0c44 */
[----:B------:R-:W-:Y:S01]  /*4c10*/  @!P3 IADD3 R3, R3, R0, RZ ;  /* 0x000000000303b210 */ /* 0x000fe20007ffe0ff */
[----:B------:R-:W-:Y:S02]  /*4c20*/  @!P3 IMAD.MOV.U32 R0, RZ, RZ, 0xc0 ;  /* 0x000000c0ff00b424 */ /* 0x000fe400078e00ff */
        /* <DEDUP_REMOVED lines=8> */
.L_x_3643:
[----:B-1----:R-:W-:Y:S01]  /*4cb0*/  MOV R2, R83 ;  /* 0x0000005300027202 */ /* 0x002fe20000000f00 */
[----:B------:R-:W-:Y:S02]  /*4cc0*/  IMAD.MOV.U32 R0, RZ, RZ, c[0x0][0x288] ;  /* 0x0000a200ff007624 */ /* 0x000fe400078e00ff */
        /* <DEDUP_REMOVED lines=29> */
[----:B------:R-:W-:Y:S11]  /*4ea0*/  ISETP.GT.U32.AND P0, PT, R2, R8, PT ;  /* 0x000000080200720c */ /* 0x000ff60003f04070 */
[----:B------:R-:W-:Y:S01]  /*4eb0*/  @!P4 IADD3 R3, R3, 0x1, RZ ;  /* 0x000000010303c810 */ /* 0x000fe20007ffe0ff */
[----:B------:R-:W-:Y:S01]  /*4ec0*/  @!P4 IMAD.IADD R6, R6, 0x1, -R2 ;  /* 0x000000010606c824 */ /* 0x000fe200078e0a02 */
[-C--:B------:R-:W-:Y:S02]  /*4ed0*/  @!P0 IADD3 R8, R8, -R2.reuse, RZ ;  /* 0x8000000208088210 */ /* 0x080fe40007ffe0ff */
[----:B------:R-:W-:Y:S02]  /*4ee0*/  ISETP.GE.AND P4, PT, R5, RZ, PT ;  /* 0x000000ff0500720c */ /* 0x000fe40003f86270 */
        /* <DEDUP_REMOVED lines=47> */
.L_x_3660:
        /* <DEDUP_REMOVED lines=12> */
.L_x_3661:
[----:B------:R-:W-:Y:S04]  /*52a0*/  IADD3 R11, R11, -0x1, RZ ;  /* 0xffffffff0b0b7810 */ /* 0x000fe80007ffe0ff */
[----:B------:R-:W-:Y:S11]  /*52b0*/  ISETP.GT.AND P0, PT, R11, R64, PT ;  /* 0x000000400b00720c */ /* 0x000ff60003f04270 */
[----:B------:R-:W-:Y:S02]  /*52c0*/  @!UPT UIADD3 URZ, URZ, URZ, URZ ;  /* 0x0000003f3f3ff290 */ /* 0x000fe4000fffe03f */
[----:B------:R-:W-:-:S05]  /*52d0*/  @P0 BRA `(.L_x_3662) ;  /* 0xffffcd1000000947 */ /* 0x000fca000383ffff */
.L_x_3632:
        /* <DEDUP_REMOVED lines=17> */
[----:B------:R-:W-:Y:S02]  /*53f0*/  LEA R24, P1, R2, c[0x0][0x160], 0x1 ;  /* 0x0000580002187a11 */ /* 0x000fe400078208ff */
[----:B------:R-:W-:Y:S02]  /*5400*/  LEA.HI.X R9, R102, c[0x0][0x164], R49, 0x1, P3 ;  /* 0x0000590066097a11 */ /* 0x000fe400018f0c31 */
[----:B--2---:R-:W-:-:S05]  /*5410*/  IADD3 R0, R0, R50, R40 ;  /* 0x0000003200007210 */ /* 0x004fca0007ffe028 */
[----:B------:R-:W-:Y:S01]  /*5420*/  IMAD R3, R53, R0, RZ ;  /* 0x0000000035037224 */ /* 0x000fe200078e02ff */
[----:B------:R-:W-:Y:S02]  /*5430*/  IADD3.X R0, R49, UR5, RZ, P0, !PT ;  /* 0x0000000531007c10 */ /* 0x000fe400087fe4ff */
[----:B------:R-:W-:Y:S02]  /*5440*/  ISETP.NE.AND P0, PT, RZ, UR4, PT ;  /* 0x00000004ff007c0c */ /* 0x000fe4000bf05270 */
        /* <DEDUP_REMOVED lines=17> */
[----:B-----5:R-:W5:Y:S01]  /*5560*/  LDG.E.128 R8, [R8.64] ;  /* 0x0000000608087981 */ /* 0x020f62000c1e1d00 */
        /* <DEDUP_REMOVED lines=51> */
.L_x_3669:
[----:B------:R-:W-:Y:S05]  /*58a0*/  BSYNC B0 ;  /* 0x0000000000007941 */ /* 0x000fea0003800000 */
.L_x_3668:
[----:B-----5:R2:W-:Y:S02]  /*58b0*/  STS.128 [R155], R8 ;  /* 0x000000089b007388 */ /* 0x0205e40000000c00 */
.L_x_3667:
[----:B------:R-:W-:Y:S05]  /*58c0*/  BSYNC B1 ;  /* 0x0000000000017941 */ /* 0x000fea0003800000 */
.L_x_3666:
        /* <DEDUP_REMOVED lines=22> */
[C---:B------:R-:W-:Y:S01]  /*5a30*/  IMAD.U32 R10, R27.reuse, 0x10000, RZ ;  /* 0x000100001b0a7824 */ /* 0x040fe200078e00ff */
[C---:B------:R-:W-:Y:S02]  /*5a40*/  SHF.L.U32 R11, R26.reuse, 0x10, RZ ;  /* 0x000000101a0b7819 */ /* 0x040fe400000006ff */
[----:B------:R-:W-:Y:S02]  /*5a50*/  LOP3.LUT R26, R26, 0xffff0000, RZ, 0xc0, !PT ;  /* 0xffff00001a1a7812 */ /* 0x000fe400078ec0ff */
[----:B------:R-:W-:Y:S01]  /*5a60*/  LOP3.LUT R9, R27, 0xffff0000, RZ, 0xc0, !PT ;  /* 0xffff00001b097812 */ /* 0x000fe200078ec0ff */
[----:B----4-:R-:W-:Y:S01]  /*5a70*/  IMAD.U32 R6, R25, 0x10000, RZ ;  /* 0x0001000019067824 */ /* 0x010fe200078e00ff */
[----:B------:R-:W-:-:S02]  /*5a80*/  SHF.L.U32 R7, R24, 0x10, RZ ;  /* 0x0000001018077819 */ /* 0x000fc400000006ff */
        /* <DEDUP_REMOVED lines=33> */
.L_x_3672:
[----:B------:R-:W-:Y:S05]  /*5ca0*/  BSYNC B0 ;  /* 0x0000000000007941 */ /* 0x000fea0003800000 */
.L_x_3671:
[----:B-----5:R4:W-:Y:S01]  /*5cb0*/  STS.128 [R155+0x800], R24 ;  /* 0x000800189b007388 */ /* 0x0209e20000000c00 */
[----:B------:R-:W-:Y:S05]  /*5cc0*/  BRA `(.L_x_3670) ;  /* 0x00000e9000007947 */ /* 0x000fea0003800000 */
.L_x_3665:
        /* <DEDUP_REMOVED lines=29> */
[----:B-----5:R-:W3:Y:S03]  /*5ea0*/  LDG.E.128 R8, [R8.64] ;  /* 0x0000000608087981 */ /* 0x020ee6000c1e1d00 */
[----:B------:R-:W-:-:S04]  /*5eb0*/  IADD3 R2, P1, R3, R54, RZ ;  /* 0x0000003603027210 */ /* 0x000fc80007f3e0ff */
[----:B------:R-:W-:Y:S02]  /*5ec0*/  LEA.HI.X.SX32 R3, R3, R51, 0x1, P1 ;  /* 0x0000003303037211 */ /* 0x000fe400008f0eff */
[----:B------:R-:W-:-:S04]  /*5ed0*/  LEA R12, P1, R2, c[0x0][0x2a8], 0x1 ;  /* 0x0000aa00020c7a11 */ /* 0x000fc800078208ff */
[----:B------:R-:W-:-:S06]  /*5ee0*/  LEA.HI.X R13, R2, c[0x0][0x2ac], R3, 0x1, P1 ;  /* 0x0000ab00020d7a11 */ /* 0x000fcc00008f0c03 */
[----:B------:R-:W4:Y:S01]  /*5ef0*/  LDG.E.128 R12, [R12.64] ;  /* 0x000000060c0c7981 */ /* 0x000f22000c1e1d00 */
[C---:B------:R-:W-:Y:S01]  /*5f00*/  IMAD.U32 R20, R16.reuse, 0x10000, RZ ;  /* 0x0001000010147824 */ /* 0x040fe200078e00ff */
        /* <DEDUP_REMOVED lines=63> */
.L_x_3676:
[----:B------:R-:W-:Y:S05]  /*6300*/  BSYNC B0 ;  /* 0x0000000000007941 */ /* 0x000fea0003800000 */
.L_x_3675:
[----:B-----5:R3:W-:Y:S02]  /*6310*/  STS.128 [R155], R16 ;  /* 0x000000109b007388 */ /* 0x0207e40000000c00 */
.L_x_3674:
[----:B------:R-:W-:Y:S05]  /*6320*/  BSYNC B1 ;  /* 0x0000000000017941 */ /* 0x000fea0003800000 */
.L_x_3673:
        /* <DEDUP_REMOVED lines=19> */
[----:B------:R-:W-:Y:S01]  /*6460*/  IADD3 R2, P1, R3, R54, RZ ;  /* 0x0000003603027210 */ /* 0x000fe20007f3e0ff */
[----:B------:R-:W-:Y:S01]  /*6470*/  IMAD.WIDE R8, R53, 0x2, R24 ;  /* 0x0000000235087825 */ /* 0x000fe200078e0218 */
[----:B------:R-:W-:Y:S02]  /*6480*/  @P0 SHF.R.S32.HI R56, RZ, 0x1, R56 ;  /* 0x00000001ff380819 */ /* 0x000fe40000011438 */
[----:B------:R-:W-:Y:S02]  /*6490*/  LEA.HI.X.SX32 R3, R3, R0, 0x1, P1 ;  /* 0x0000000003037211 */ /* 0x000fe400008f0eff */
[C---:B------:R-:W-:Y:S01]  /*64a0*/  LEA R12, P1, R2.reuse, c[0x0][0x2b0], 0x1 ;  /* 0x0000ac00020c7a11 */ /* 0x040fe200078208ff */
[----:B-----5:R-:W2:Y:S03]  /*64b0*/  LDG.E.128 R8, [R8.64] ;  /* 0x0000000608087981 */ /* 0x020ea6000c1e1d00 */
        /* <DEDUP_REMOVED lines=9> */
[C---:B------:R-:W-:Y:S01]  /*6550*/  LOP3.LUT R0, R5.reuse, 0xffff0000, RZ, 0xc0, !PT ;  /* 0xffff000005007812 */ /* 0x040fe200078ec0ff */
[----:B------:R-:W-:Y:S01]  /*6560*/  IMAD.U32 R22, R5, 0x10000, RZ ;  /* 0x0001000005167824 */ /* 0x000fe200078e00ff */
[C---:B------:R-:W-:Y:S01]  /*6570*/  LOP3.LUT R5, R6.reuse, 0xffff0000, RZ, 0xc0, !PT ;  /* 0xffff000006057812 */ /* 0x040fe200078ec0ff */
[----:B------:R-:W-:Y:S01]  /*6580*/  IMAD.U32 R21, R6, 0x10000, RZ ;  /* 0x0001000006157824 */ /* 0x000fe200078e00ff */
[C---:B------:R-:W-:Y:S02]  /*6590*/  SHF.L.U32 R3, R4.reuse, 0x10, RZ ;  /* 0x0000001004037819 */ /* 0x040fe400000006ff */
[----:B------:R-:W-:Y:S02]  /*65a0*/  LOP3.LUT R2, R4, 0xffff0000, RZ, 0xc0, !PT ;  /* 0xffff000004027812 */ /* 0x000fe400078ec0ff */
[C---:B------:R-:W-:Y:S02]  /*65b0*/  LOP3.LUT R4, R7.reuse, 0xffff0000, RZ, 0xc0, !PT ;  /* 0xffff000007047812 */ /* 0x040fe400078ec0ff */
[----:B-1----:R-:W-:Y:S01]  /*65c0*/  SHF.L.U32 R24, R7, 0x10, RZ ;  /* 0x0000001007187819 */ /* 0x002fe200000006ff */
        /* <DEDUP_REMOVED lines=56> */
.L_x_3678:
[----:B------:R-:W-:Y:S05]  /*6950*/  BSYNC B0 ;  /* 0x0000000000007941 */ /* 0x000fea0003800000 */
.L_x_3677:
[----:B-----5:R1:W-:Y:S01]  /*6960*/  STS.128 [R155+0x800], R4 ;  /* 0x000800049b007388 */ /* 0x0203e20000000c00 */
[----:B------:R-:W-:Y:S05]  /*6970*/  BRA `(.L_x_3670) ;  /* 0x000001e000007947 */ /* 0x000fea0003800000 */
.L_x_3664:
        /* <DEDUP_REMOVED lines=15> */
.L_x_3680:
[----:B------:R-:W-:Y:S05]  /*6a70*/  BSYNC B0 ;  /* 0x0000000000007941 */ /* 0x000fea0003800000 */
.L_x_3679:
        /* <DEDUP_REMOVED lines=14> */
.L_x_3670:
[----:B------:R-:W-:Y:S05]  /*6b60*/  BSYNC B2 ;  /* 0x0000000000027941 */ /* 0x000fea0003800000 */
.L_x_3663:
[----:B------:R-:W-:Y:S01]  /*6b70*/  IADD3 R154, R34, -0x1, RZ ;  /* 0xffffffff229a7810 */ /* 0x000fe20007ffe0ff */
[----:B------:R-:W-:Y:S01]  /*6b80*/  BSSY B0, `(.L_x_3681) ;  /* 0x0000012000007945 */ /* 0x000fe20003800000 */
[----:B------:R-:W-:-:S03]  /*6b90*/  LEA R152, P0, R98, c[0x0][0x168], 0x1 ;  /* 0x00005a0062987a11 */ /* 0x000fc600078008ff */
[----:B------:R-:W-:Y:S01]  /*6ba0*/  IMAD.SHL.U32 R0, R154, 0x80, RZ ;  /* 0x000000809a007824 */ /* 0x000fe200078e00ff */
[----:B------:R-:W-:-:S03]  /*6bb0*/  LEA.HI.X R147, R98, c[0x0][0x16c], R101, 0x1, P0 ;  /* 0x00005b0062937a11 */ /* 0x000fc600000f0c65 */
[----:B-1----:R-:W-:-:S05]  /*6bc0*/  IMAD.IADD R4, R41, 0x1, -R0 ;  /* 0x0000000129047824 */ /* 0x002fca00078e0a00 */
[----:B------:R-:W-:-:S13]  /*6bd0*/  ISETP.GE.AND P1, PT, R148, R4, PT ;  /* 0x000000049400720c */ /* 0x000fda0003f26270 */
        /* <DEDUP_REMOVED lines=12> */
.L_x_3682:
[----:B------:R-:W-:Y:S05]  /*6ca0*/  BSYNC B0 ;  /* 0x0000000000007941 */ /* 0x000fea0003800000 */
.L_x_3681:
[----:B------:R-:W-:Y:S01]  /*6cb0*/  ISETP.GE.AND P0, PT, R20, R4, PT ;  /* 0x000000041400720c */ /* 0x000fe20003f06270 */
        /* <DEDUP_REMOVED lines=11> */
.L_x_3684:
[----:B------:R-:W-:Y:S05]  /*6d70*/  BSYNC B0 ;  /* 0x0000000000007941 */ /* 0x000fea0003800000 */
.L_x_3683:
[----:B--2---:R-:W-:Y:S01]  /*6d80*/  IADD3 R3, R148, 0x40, RZ ;  /* 0x0000004094037810 */ /* 0x004fe20007ffe0ff */
        /* <DEDUP_REMOVED lines=14> */
.L_x_3686:
[----:B------:R-:W-:Y:S05]  /*6e70*/  BSYNC B0 ;  /* 0x0000000000007941 */ /* 0x000fea0003800000 */
.L_x_3685:
        /* <DEDUP_REMOVED lines=22> */
.L_x_3688:
[----:B------:R-:W-:Y:S05]  /*6fe0*/  BSYNC B0 ;  /* 0x0000000000007941 */ /* 0x000fea0003800000 */
.L_x_3687:
[----:B------:R-:W0:Y:S01]  /*6ff0*/  LDGDEPBAR ;  /* 0x00000000000079af */ /* 0x000e220000000000 */
[----:B------:R-:W-:Y:S01]  /*7000*/  ISETP.GE.AND P1, PT, R148, R4, PT ;  /* 0x000000049400720c */ /* 0x000fe20003f26270 */
[----:B------:R-:W-:Y:S01]  /*7010*/  IMAD.SHL.U32 R86, R42, 0x2, RZ ;  /* 0x000000022a567824 */ /* 0x000fe200078e00ff */
        /* <DEDUP_REMOVED lines=24> */
.L_x_3690:
[----:B------:R-:W-:Y:S05]  /*71a0*/  BSYNC B0 ;  /* 0x0000000000007941 */ /* 0x000fea0003800000 */
.L_x_3689:
        /* <DEDUP_REMOVED lines=13> */
.L_x_3692:
[----:B------:R-:W-:Y:S05]  /*7280*/  BSYNC B0 ;  /* 0x0000000000007941 */ /* 0x000fea0003800000 */
.L_x_3691:
        /* <DEDUP_REMOVED lines=15> */
.L_x_3694:
[----:B------:R-:W-:Y:S05]  /*7380*/  BSYNC B0 ;  /* 0x0000000000007941 */ /* 0x000fea0003800000 */
.L_x_3693:
        /* <DEDUP_REMOVED lines=18> */
.L_x_3696:
[----:B------:R-:W-:Y:S05]  /*74b0*/  BSYNC B0 ;  /* 0x0000000000007941 */ /* 0x000fea0003800000 */
.L_x_3695:
[----:B------:R-:W-:Y:S01]  /*74c0*/  LOP3.LUT R48, R48, 0xfffffff8, RZ, 0xc0, !PT ;  /* 0xfffffff830307812 */ /* 0x000fe200078ec0ff */
[----:B-1----:R-:W-:Y:S01]  /*74d0*/  IMAD.SHL.U32 R7, R43, 0x40, RZ ;  /* 0x000000402b077824 */ /* 0x002fe200078e00ff */
[----:B------:R-:W-:Y:S01]  /*74e0*/  SHF.R.S32.HI R8, RZ, 0x4, R46 ;  /* 0x00000004ff087819 */ /* 0x000fe2000001142e */
[----:B------:R-:W-:Y:S01]  /*74f0*/  IMAD R87, R35, 0x10, R40 ;  /* 0x0000001023577824 */ /* 0x000fe200078e0228 */
[----:B------:R-:W-:Y:S01]  /*7500*/  LOP3.LUT R28, R44, 0x7fffffe, RZ, 0xc0, !PT ;  /* 0x07fffffe2c1c7812 */ /* 0x000fe200078ec0ff */
[----:B------:R-:W-:Y:S01]  /*7510*/  IMAD.IADD R42, R42, 0x1, -R48 ;  /* 0x000000012a2a7824 */ /* 0x000fe200078e0a30 */
[----:B------:R-:W-:Y:S01]  /*7520*/  LEA.HI R3, R46, R8, RZ, 0x1 ;  /* 0x000000082e037211 */ /* 0x000fe200078f08ff */
[----:B------:R-:W0:Y:S01]  /*7530*/  LDGDEPBAR ;  /* 0x00000000000079af */ /* 0x000e220000000000 */
        /* <DEDUP_REMOVED lines=9> */
[----:B------:R-:W-:Y:S01]  /*75d0*/  LOP3.LUT R7, R7, 0xc0, RZ, 0xc0, !PT ;  /* 0x000000c007077812 */ /* 0x000fe200078ec0ff */
[C---:B------:R-:W-:Y:S01]  /*75e0*/  IMAD.SHL.U32 R5, R2.reuse, 0x40, RZ ;  /* 0x0000004002057824 */ /* 0x040fe200078e00ff */
[----:B------:R-:W-:Y:S01]  /*75f0*/  LOP3.LUT P0, RZ, R2, 0x2, RZ, 0xc0, !PT ;  /* 0x0000000202ff7812 */ /* 0x000fe2000780c0ff */
[----:B------:R-:W-:Y:S01]  /*7600*/  IMAD.SHL.U32 R29, R45, 0x20, RZ ;  /* 0x000000202d1d7824 */ /* 0x000fe200078e00ff */
[----:B------:R-:W-:Y:S01]  /*7610*/  IADD3 R87, R87, 0x1, R153 ;  /* 0x0000000157577810 */ /* 0x000fe20007ffe099 */
[----:B------:R-:W-:Y:S01]  /*7620*/  IMAD.SHL.U32 R3, R8, 0x8, RZ ;  /* 0x0000000808037824 */ /* 0x000fe200078e00ff */
[----:B------:R-:W-:Y:S01]  /*7630*/  LOP3.LUT R5, R5, 0xc0, RZ, 0xc0, !PT ;  /* 0x000000c005057812 */ /* 0x000fe200078ec0ff */
[----:B------:R-:W-:Y:S01]  /*7640*/  IMAD.IADD R138, R42, 0x1, -R138 ;  /* 0x000000012a8a7824 */ /* 0x000fe200078e0a8a */
[----:B------:R-:W-:-:S02]  /*7650*/  LOP3.LUT R29, R29, 0xffffff00, RZ, 0xc0, !PT ;  /* 0xffffff001d1d7812 */ /* 0x000fc400078ec0ff */
[----:B------:R-:W-:Y:S01]  /*7660*/  LOP3.LUT R3, R7, 0x8, R3, 0xf8, !PT ;  /* 0x0000000807037812 */ /* 0x000fe200078ef803 */
[----:B------:R-:W-:Y:S01]  /*7670*/  IMAD R138, R8, 0x8, R138 ;  /* 0x00000008088a7824 */ /* 0x000fe200078e028a */
[----:B------:R-:W-:Y:S01]  /*7680*/  LOP3.LUT R4, R5, 0x8, R4, 0xf8, !PT ;  /* 0x0000000805047812 */ /* 0x000fe200078ef804 */
[----:B------:R-:W-:Y:S01]  /*7690*/  IMAD R6, R35, 0x200, R29 ;  /* 0x0000020023067824 */ /* 0x000fe200078e021d */
[----:B------:R-:W-:Y:S02]  /*76a0*/  SHF.R.U32.HI R7, RZ, 0x3, R7 ;  /* 0x00000003ff077819 */ /* 0x000fe40000011607 */
[----:B------:R-:W-:Y:S01]  /*76b0*/  SHF.R.U32.HI R5, RZ, 0x3, R5 ;  /* 0x00000003ff057819 */ /* 0x000fe20000011605 */
[C---:B------:R-:W-:Y:S01]  /*76c0*/  IMAD R6, R28.reuse, 0x20, R6 ;  /* 0x000000201c067824 */ /* 0x040fe200078e0206 */
[----:B------:R-:W-:Y:S01]  /*76d0*/  LOP3.LUT R3, R3, R7, RZ, 0x3c, !PT ;  /* 0x0000000703037212 */ /* 0x000fe200078e3cff */
[----:B------:R-:W-:Y:S01]  /*76e0*/  IMAD R28, R28, 0x20, R29 ;  /* 0x000000201c1c7824 */ /* 0x000fe200078e021d */
[----:B------:R-:W-:-:S02]  /*76f0*/  LOP3.LUT R4, R4, R5, RZ, 0x3c, !PT ;  /* 0x0000000504047212 */ /* 0x000fc400078e3cff */
[----:B------:R-:W-:Y:S01]  /*7700*/  IADD3 R87, R41, R87, -R145 ;  /* 0x0000005729577210 */ /* 0x000fe20007ffe891 */
[----:B------:R-:W-:Y:S02]  /*7710*/  IMAD.IADD R140, R3, 0x1, R6 ;  /* 0x00000001038c7824 */ /* 0x000fe400078e0206 */
[----:B------:R-:W-:Y:S01]  /*7720*/  IMAD.U32 R138, R138, 0x20, R4 ;  /* 0x000000208a8a7824 */ /* 0x000fe200078e0004 */
[----:B------:R-:W-:Y:S01]  /*7730*/  IADD3 R87, R87, c[0x0][0x2e8], RZ ;  /* 0x0000ba0057577a10 */ /* 0x000fe20007ffe0ff */
[----:B------:R-:W-:Y:S02]  /*7740*/  IMAD.SHL.U32 R140, R140, 0x2, RZ ;  /* 0x000000028c8c7824 */ /* 0x000fe400078e00ff */
[----:B------:R-:W-:Y:S01]  /*7750*/  IMAD.SHL.U32 R138, R138, 0x2, RZ ;  /* 0x000000028a8a7824 */ /* 0x000fe200078e00ff */
[C---:B------:R-:W-:Y:S01]  /*7760*/  IADD3 R90, R87.reuse, 0x8, RZ ;  /* 0x00000008575a7810 */ /* 0x040fe20007ffe0ff */
[----:B------:R-:W-:Y:S01]  /*7770*/  IMAD R139, R30, 0x2, R140 ;  /* 0x000000021e8b7824 */ /* 0x000fe200078e028c */
[----:B------:R-:W-:Y:S01]  /*7780*/  LDSM.16.M88.4 R72, [R140] ;  /* 0x000000008c48783b */ /* 0x000fe20000000200 */
[----:B------:R-:W-:Y:S01]  /*7790*/  IMNMX R87, R87, R41, PT ;  /* 0x0000002957577217 */ /* 0x000fe20003800200 */
[----:B------:R-:W-:Y:S01]  /*77a0*/  IMAD.IADD R3, R3, 0x1, R28 ;  /* 0x0000000103037824 */ /* 0x000fe200078e021c */
[C---:B------:R-:W-:Y:S01]  /*77b0*/  IADD3 R2, R138.reuse, 0x1000, RZ ;  /* 0x000010008a027810 */ /* 0x040fe20007ffe0ff */
[----:B------:R-:W1:Y:S01]  /*77c0*/  LDSM.16.M88.4 R12, [R138+0x1000] ;  /* 0x001000008a0c783b */ /* 0x000e620000000200 */
[----:B------:R-:W-:-:S02]  /*77d0*/  IADD3 R137, R138, 0x1020, RZ ;  /* 0x000010208a897810 */ /* 0x000fc40007ffe0ff */
[----:B------:R-:W-:Y:S01]  /*77e0*/  @P0 IADD3 R137, R2, -0x20, RZ ;  /* 0xffffffe002890810 */ /* 0x000fe20007ffe0ff */
[----:B------:R-:W2:Y:S01]  /*77f0*/  LDSM.16.M88.4 R60, [R138+0x1400] ;  /* 0x001400008a3c783b */ /* 0x000ea20000000200 */
[----:B------:R-:W-:Y:S01]  /*7800*/  IMAD.IADD R2, R0, 0x1, R86 ;  /* 0x0000000100027824 */ /* 0x000fe200078e0256 */
[----:B------:R-:W-:Y:S02]  /*7810*/  IMNMX R90, R90, R41, PT ;  /* 0x000000295a5a7217 */ /* 0x000fe40003800200 */
[----:B------:R-:W-:Y:S01]  /*7820*/  LDSM.16.M88.4 R64, [R139] ;  /* 0x000000008b40783b */ /* 0x000fe20000000200 */
[----:B------:R-:W-:Y:S02]  /*7830*/  IADD3 R134, R137, 0x400, RZ ;  /* 0x0000040089867810 */ /* 0x000fe40007ffe0ff */
[C---:B------:R-:W-:Y:S01]  /*7840*/  IADD3 R31, R2.reuse, 0x1, RZ ;  /* 0x00000001021f7810 */ /* 0x040fe20007ffe0ff */
[----:B------:R-:W3:Y:S01]  /*7850*/  LDSM.16.M88.4 R20, [R137] ;  /* 0x000000008914783b */ /* 0x000ee20000000200 */
[----:B------:R-:W-:-:S02]  /*7860*/  IADD3 R29, R2, 0x8, RZ ;  /* 0x00000008021d7810 */ /* 0x000fc40007ffe0ff */
[CC--:B------:R-:W-:Y:S01]  /*7870*/  ISETP.GE.AND P5, PT, R31.reuse, R87.reuse, PT ;  /* 0x000000571f00720c */ /* 0x0c0fe20003fa6270 */
[----:B------:R-:W4:Y:S01]  /*7880*/  LDSM.16.M88.4 R112, [R137+0x400] ;  /* 0x000400008970783b */ /* 0x000f220000000200 */
[-C--:B------:R-:W-:Y:S02]  /*7890*/  ISETP.GE.AND P6, PT, R31, R90.reuse, PT ;  /* 0x0000005a1f00720c */ /* 0x080fe40003fc6270 */
[C---:B------:R-:W-:Y:S01]  /*78a0*/  IADD3 R31, R2.reuse, 0x9, RZ ;  /* 0x00000009021f7810 */ /* 0x040fe20007ffe0ff */
[----:B------:R-:W3:Y:S01]  /*78b0*/  LDSM.16.M88.4 R52, [R138+0x1800] ;  /* 0x001800008a34783b */ /* 0x000ee20000000200 */
[C---:B------:R-:W-:Y:S02]  /*78c0*/  ISETP.GE.AND P3, PT, R29.reuse, R87, PT ;  /* 0x000000571d00720c */ /* 0x040fe40003f66270 */
[----:B------:R-:W-:Y:S01]  /*78d0*/  ISETP.GE.AND P1, PT, R29, R90, PT ;  /* 0x0000005a1d00720c */ /* 0x000fe20003f26270 */
[----:B------:R-:W3:Y:S01]  /*78e0*/  LDSM.16.M88.4 R44, [R138+0x1c00] ;  /* 0x001c00008a2c783b */ /* 0x000ee20000000200 */
[----:B------:R-:W-:-:S02]  /*78f0*/  IADD3 R29, R2, 0x10, RZ ;  /* 0x00000010021d7810 */ /* 0x000fc40007ffe0ff */
[C---:B------:R-:W-:Y:S01]  /*7900*/  ISETP.GE.AND P0, PT, R31.reuse, R87, PT ;  /* 0x000000571f00720c */ /* 0x040fe20003f06270 */
[----:B----4-:R-:W4:Y:S01]  /*7910*/  LDSM.16.M88.4 R24, [R138+0x2000] ;  /* 0x002000008a18783b */ /* 0x010f220000000200 */
[----:B------:R-:W-:Y:S02]  /*7920*/  ISETP.GE.AND P4, PT, R31, R90, PT ;  /* 0x0000005a1f00720c */ /* 0x000fe40003f86270 */
[----:B------:R-:W-:Y:S01]  /*7930*/  IADD3 R35, R2, 0x11, RZ ;  /* 0x0000001102237810 */ /* 0x000fe20007ffe0ff */
[----:B---3--:R-:W3:Y:S01]  /*7940*/  LDSM.16.M88.4 R16, [R138+0x2400] ;  /* 0x002400008a10783b */ /* 0x008ee20000000200 */
[C---:B------:R-:W-:Y:S02]  /*7950*/  IADD3 R133, R137.reuse, 0x800, RZ ;  /* 0x0000080089857810 */ /* 0x040fe40007ffe0ff */
[C---:B------:R-:W-:Y:S01]  /*7960*/  IADD3 R132, R137.reuse, 0xc00, RZ ;  /* 0x00000c0089847810 */ /* 0x040fe20007ffe0ff */
[----:B------:R-:W3:Y:S01]  /*7970*/  LDSM.16.M88.4 R76, [R138+0x2800] ;  /* 0x002800008a4c783b */ /* 0x000ee20000000200 */
[----:B------:R-:W-:-:S02]  /*7980*/  IADD3 R131, R137, 0x1000, RZ ;  /* 0x0000100089837810 */ /* 0x000fc40007ffe0ff */
[C---:B------:R-:W-:Y:S01]  /*7990*/  IADD3 R130, R137.reuse, 0x1400, RZ ;  /* 0x0000140089827810 */ /* 0x040fe20007ffe0ff */
[C---:B-1----:R-:W-:Y:S01]  /*79a0*/  HMMA.16816.F32.BF16 R4, R72.reuse, R12, RZ ;  /* 0x0000000c4804723c */ /* 0x042fe200000418ff */
[----:B------:R-:W1:Y:S01]  /*79b0*/  LDSM.16.M88.4 R68, [R138+0x2c00] ;  /* 0x002c00008a44783b */ /* 0x000e620000000200 */
[C---:B------:R-:W-:Y:S02]  /*79c0*/  IADD3 R129, R137.reuse, 0x1800, RZ ;  /* 0x0000180089817810 */ /* 0x040fe40007ffe0ff */
[----:B------:R-:W-:Y:S01]  /*79d0*/  IADD3 R128, R137, 0x1c00, RZ ;  /* 0x00001c0089807810 */ /* 0x000fe20007ffe0ff */
[----:B------:R-:W1:Y:S03]  /*79e0*/  LDSM.16.M88.4 R104, [R137+0x800] ;  /* 0x000800008968783b */ /* 0x000e660000000200 */
[C---:B------:R-:W-:Y:S01]  /*79f0*/  HMMA.16816.F32.BF16 R12, R72.reuse, R14, RZ ;  /* 0x0000000e480c723c */ /* 0x040fe200000418ff */
[----:B------:R-:W1:Y:S07]  /*7a00*/  LDSM.16.M88.4 R40, [R137+0xc00] ;  /* 0x000c00008928783b */ /* 0x000e6e0000000200 */
[----:B--2--5:R-:W-:Y:S08]  /*7a10*/  HMMA.16816.F32.BF16 R8, R72, R60, RZ ;  /* 0x0000003c4808723c */ /* 0x024ff000000418ff */
[C---:B------:R-:W-:Y:S08]  /*7a20*/  HMMA.16816.F32.BF16 R4, R64.reuse, R20, R4 ;  /* 0x000000144004723c */ /* 0x040ff00000041804 */
[C---:B------:R-:W-:Y:S08]  /*7a30*/  HMMA.16816.F32.BF16 R12, R64.reuse, R22, R12 ;  /* 0x00000016400c723c */ /* 0x040ff0000004180c */
[----:B------:R-:W-:Y:S08]  /*7a40*/  HMMA.16816.F32.BF16 R8, R64, R112, R8 ;  /* 0x000000704008723c */ /* 0x000ff00000041808 */
[----:B------:R-:W-:Y:S01]  /*7a50*/  HMMA.16816.F32.BF16 R60, R72, R62, RZ ;  /* 0x0000003e483c723c */ /* 0x000fe200000418ff */
[----:B------:R-:W-:-:S02]  /*7a60*/  FSEL R32, R5, -INF , !P5 ;  /* 0xff80000005207808 */ /* 0x000fc40006800000 */
[----:B------:R-:W-:Y:S02]  /*7a70*/  ISETP.GE.AND P5, PT, R29, R87, PT ;  /* 0x000000571d00720c */ /* 0x000fe40003fa6270 */
[----:B------:R-:W-:-:S03]  /*7a80*/  FSEL R7, R7, -INF , !P6 ;  /* 0xff80000007077808 */ /* 0x000fc60007000000 */
[C---:B------:R-:W-:Y:S01]  /*7a90*/  HMMA.16816.F32.BF16 R56, R72.reuse, R52, RZ ;  /* 0x000000344838723c */ /* 0x040fe200000418ff */
[----:B------:R-:W-:Y:S02]  /*7aa0*/  FSEL R31, R12, -INF , !P3 ;  /* 0xff8000000c1f7808 */ /* 0x000fe40005800000 */
[----:B------:R-:W-:Y:S02]  /*7ab0*/  IADD3 R12, R2, 0x18, RZ ;  /* 0x00000018020c7810 */ /* 0x000fe40007ffe0ff */
[----:B------:R-:W-:Y:S02]  /*7ac0*/  FSEL R5, R14, -INF , !P1 ;  /* 0xff8000000e057808 */ /* 0x000fe40004800000 */
[----:B------:R-:W-:Y:S01]  /*7ad0*/  FSEL R33, R13, -INF , !P0 ;  /* 0xff8000000d217808 */ /* 0x000fe20004000000 */
[----:B------:R-:W-:Y:S01]  /*7ae0*/  HMMA.16816.F32.BF16 R52, R72, R54, RZ ;  /* 0x000000364834723c */ /* 0x000fe200000418ff */
[----:B------:R-:W-:Y:S02]  /*7af0*/  FSEL R92, R8, -INF , !P5 ;  /* 0xff800000085c7808 */ /* 0x000fe40006800000 */
[----:B------:R-:W-:-:S02]  /*7b00*/  ISETP.GE.AND P5, PT, R12, R90, PT ;  /* 0x0000005a0c00720c */ /* 0x000fc40003fa6270 */
[-C--:B------:R-:W-:Y:S02]  /*7b10*/  ISETP.GE.AND P0, PT, R35, R90.reuse, PT ;  /* 0x0000005a2300720c */ /* 0x080fe40003f06270 */
[----:B------:R-:W-:Y:S01]  /*7b20*/  ISETP.GE.AND P3, PT, R29, R90, PT ;  /* 0x0000005a1d00720c */ /* 0x000fe20003f66270 */
[C---:B------:R-:W-:Y:S01]  /*7b30*/  HMMA.16816.F32.BF16 R48, R72.reuse, R44, RZ ;  /* 0x0000002c4830723c */ /* 0x040fe200000418ff */
[-C--:B------:R-:W-:Y:S02]  /*7b40*/  ISETP.GE.AND P1, PT, R35, R87.reuse, PT ;  /* 0x000000572300720c */ /* 0x080fe40003f26270 */
[C---:B------:R-:W-:Y:S02]  /*7b50*/  IADD3 R8, R2.reuse, 0x20, RZ ;  /* 0x0000002002087810 */ /* 0x040fe40007ffe0ff */
[C---:B------:R-:W-:Y:S02]  /*7b60*/  IADD3 R29, R2.reuse, 0x19, RZ ;  /* 0x00000019021d7810 */ /* 0x040fe40007ffe0ff */
[----:B------:R-:W-:Y:S01]  /*7b70*/  IADD3 R35, R2, 0x31, RZ ;  /* 0x0000003102237810 */ /* 0x000fe20007ffe0ff */
[C---:B----4-:R-:W-:Y:S08]  /*7b80*/  HMMA.16816.F32.BF16 R36, R72.reuse, R24, RZ ;  /* 0x000000184824723c */ /* 0x050ff000000418ff */
[C---:B---3--:R-:W-:Y:S08]  /*7b90*/  HMMA.16816.F32.BF16 R20, R72.reuse, R16, RZ ;  /* 0x000000104814723c */ /* 0x048ff000000418ff */
[C---:B------:R-:W-:Y:S08]  /*7ba0*/  HMMA.16816.F32.BF16 R80, R72.reuse, R76, RZ ;  /* 0x0000004c4850723c */ /* 0x040ff000000418ff */
[C---:B-1----:R-:W-:Y:S08]  /*7bb0*/  HMMA.16816.F32.BF16 R108, R72.reuse, R68, RZ ;  /* 0x00000044486c723c */ /* 0x042ff000000418ff */
        /* <DEDUP_REMOVED lines=8> */
[----:B------:R-:W1:Y:S01]  /*7c40*/  LDSM.16.M88.4 R12, [R137+0x1000] ;  /* 0x00100000890c783b */ /* 0x000e620000000200 */
[----:B------:R-:W-:Y:S02]  /*7c50*/  FSEL R75, R10, -INF , !P3 ;  /* 0xff8000000a4b7808 */ /* 0x000fe40005800000 */
[-C--:B------:R-:W-:Y:S02]  /*7c60*/  ISETP.GE.AND P3, PT, R29, R87.reuse, PT ;  /* 0x000000571d00720c */ /* 0x080fe40003f66270 */
[----:B------:R-:W-:Y:S01]  /*7c70*/  HMMA.16816.F32.BF16 R56, R64, R104, R56 ;  /* 0x000000684038723c */ /* 0x000fe20000041838 */
[----:B------:R-:W-:Y:S02]  /*7c80*/  FSEL R115, R11, -INF , !P0 ;  /* 0xff8000000b737808 */ /* 0x000fe40004000000 */
[----:B------:R-:W-:-:S04]  /*7c90*/  ISETP.GE.AND P0, PT, R8, R87, PT ;  /* 0x000000570800720c */ /* 0x000fc80003f06270 */
[----:B------:R-:W-:Y:S01]  /*7ca0*/  FSEL R105, R9, -INF , !P1 ;  /* 0xff80000009697808 */ /* 0x000fe20004800000 */
[----:B------:R-:W-:Y:S01]  /*7cb0*/  HMMA.16816.F32.BF16 R52, R64, R106, R52 ;  /* 0x0000006a4034723c */ /* 0x000fe20000041834 */
[----:B------:R-:W-:Y:S02]  /*7cc0*/  ISETP.GE.AND P1, PT, R29, R90, PT ;  /* 0x0000005a1d00720c */ /* 0x000fe40003f26270 */
[C---:B------:R-:W-:Y:S02]  /*7cd0*/  IADD3 R9, R2.reuse, 0x21, RZ ;  /* 0x0000002102097810 */ /* 0x040fe40007ffe0ff */
[----:B------:R-:W-:-:S03]  /*7ce0*/  IADD3 R29, R2, 0x29, RZ ;  /* 0x00000029021d7810 */ /* 0x000fc60007ffe0ff */
[C---:B------:R-:W-:Y:S01]  /*7cf0*/  HMMA.16816.F32.BF16 R48, R64.reuse, R40, R48 ;  /* 0x000000284030723c */ /* 0x040fe20000041830 */
[----:B------:R-:W-:Y:S02]  /*7d00*/  FSEL R60, R60, -INF , !P4 ;  /* 0xff8000003c3c7808 */ /* 0x000fe40006000000 */
[----:B------:R-:W-:Y:S02]  /*7d10*/  ISETP.GE.AND P4, PT, R8, R90, PT ;  /* 0x0000005a0800720c */ /* 0x000fe40003f86270 */
[----:B------:R-:W-:Y:S02]  /*7d20*/  IADD3 R8, R2, 0x28, RZ ;  /* 0x0000002802087810 */ /* 0x000fe40007ffe0ff */
[----:B------:R-:W-:Y:S01]  /*7d30*/  FSEL R74, R62, -INF , !P5 ;  /* 0xff8000003e4a7808 */ /* 0x000fe20006800000 */
[----:B------:R-:W-:Y:S01]  /*7d40*/  HMMA.16816.F32.BF16 R44, R64, R42, R44 ;  /* 0x0000002a402c723c */ /* 0x000fe2000004182c */
[----:B------:R-:W-:Y:S01]  /*7d50*/  ISETP.GE.AND P5, PT, R9, R87, PT ;  /* 0x000000570900720c */ /* 0x000fe20003fa6270 */
[----:B------:R-:W2:Y:S01]  /*7d60*/  LDSM.16.M88.4 R40, [R137+0x1800] ;  /* 0x001800008928783b */ /* 0x000ea20000000200 */
[----:B------:R-:W-:-:S02]  /*7d70*/  FSEL R106, R61, -INF , !P3 ;  /* 0xff8000003d6a7808 */ /* 0x000fc40005800000 */
[----:B------:R-:W-:Y:S02]  /*7d80*/  FSEL R72, R63, -INF , !P1 ;  /* 0xff8000003f487808 */ /* 0x000fe40004800000 */
[----:B------:R-:W-:Y:S02]  /*7d90*/  FSEL R107, R56, -INF , !P0 ;  /* 0xff800000386b7808 */ /* 0x000fe40004000000 */
[-C--:B------:R-:W-:Y:S02]  /*7da0*/  ISETP.GE.AND P3, PT, R9, R90.reuse, PT ;  /* 0x0000005a0900720c */ /* 0x080fe40003f66270 */
[C---:B------:R-:W-:Y:S01]  /*7db0*/  ISETP.GE.AND P1, PT, R8.reuse, R87, PT ;  /* 0x000000570800720c */ /* 0x040fe20003f26270 */
[----:B-1----:R-:W-:Y:S01]  /*7dc0*/  HMMA.16816.F32.BF16 R36, R64, R12, R36 ;  /* 0x0000000c4024723c */ /* 0x002fe20000041824 */
[----:B------:R-:W-:Y:S02]  /*7dd0*/  ISETP.GE.AND P0, PT, R8, R90, PT ;  /* 0x0000005a0800720c */ /* 0x000fe40003f06270 */
[----:B------:R-:W1:Y:S01]  /*7de0*/  LDSM.16.M88.4 R8, [R137+0x1400] ;  /* 0x001400008908783b */ /* 0x000e620000000200 */
        /* <DEDUP_REMOVED lines=8> */
[----:B------:R-:W-:Y:S02]  /*7e70*/  FSEL R57, R59, -INF , !P3 ;  /* 0xff8000003b397808 */ /* 0x000fe40005800000 */
[----:B------:R-:W-:Y:S02]  /*7e80*/  ISETP.GE.AND P1, PT, R29, R90, PT ;  /* 0x0000005a1d00720c */ /* 0x000fe40003f26270 */
[-C--:B------:R-:W-:Y:S02]  /*7e90*/  ISETP.GE.AND P0, PT, R35, R87.reuse, PT ;  /* 0x000000572300720c */ /* 0x080fe40003f06270 */
[----:B------:R-:W-:Y:S02]  /*7ea0*/  ISETP.GE.AND P3, PT, R29, R87, PT ;  /* 0x000000571d00720c */ /* 0x000fe40003f66270 */
[C---:B------:R-:W-:Y:S02]  /*7eb0*/  IADD3 R12, R2.reuse, 0x39, RZ ;  /* 0x00000039020c7810 */ /* 0x040fe40007ffe0ff */
[----:B------:R-:W-:-:S02]  /*7ec0*/  IADD3 R29, R2, 0x38, RZ ;  /* 0x00000038021d7810 */ /* 0x000fc40007ffe0ff */
[----:B------:R-:W-:Y:S01]  /*7ed0*/  FSEL R104, R50, -INF , !P1 ;  /* 0xff80000032687808 */ /* 0x000fe20004800000 */
[C---:B--2---:R-:W-:Y:S01]  /*7ee0*/  HMMA.16816.F32.BF16 R80, R64.reuse, R40, R80 ;  /* 0x000000284050723c */ /* 0x044fe20000041850 */
[----:B------:R-:W-:Y:S02]  /*7ef0*/  FSEL R122, R49, -INF , !P0 ;  /* 0xff800000317a7808 */ /* 0x000fe40004000000 */
[----:B------:R-:W-:Y:S02]  /*7f00*/  FSEL R120, R53, -INF , !P4 ;  /* 0xff80000035787808 */ /* 0x000fe40006000000 */
[----:B------:R-:W-:Y:S02]  /*7f10*/  FSEL R113, R55, -INF , !P5 ;  /* 0xff80000037717808 */ /* 0x000fe40006800000 */
[----:B------:R-:W-:Y:S01]  /*7f20*/  FSEL R121, R48, -INF , !P3 ;  /* 0xff80000030797808 */ /* 0x000fe20005800000 */
[----:B------:R-:W-:Y:S01]  /*7f30*/  HMMA.16816.F32.BF16 R76, R64, R42, R76 ;  /* 0x0000002a404c723c */ /* 0x000fe2000004184c */
[----:B------:R-:W-:-:S02]  /*7f40*/  ISETP.GE.AND P1, PT, R12, R87, PT ;  /* 0x000000570c00720c */ /* 0x000fc40003f26270 */
[-C--:B------:R-:W-:Y:S02]  /*7f50*/  ISETP.GE.AND P0, PT, R12, R90.reuse, PT ;  /* 0x0000005a0c00720c */ /* 0x080fe40003f06270 */
[-C--:B------:R-:W-:Y:S02]  /*7f60*/  ISETP.GE.AND P4, PT, R35, R90.reuse, PT ;  /* 0x0000005a2300720c */ /* 0x080fe40003f86270 */
[C---:B------:R-:W-:Y:S01]  /*7f70*/  ISETP.GE.AND P5, PT, R29.reuse, R87, PT ;  /* 0x000000571d00720c */ /* 0x040fe20003fa6270 */
[----:B-1----:R-:W-:Y:S01]  /*7f80*/  HMMA.16816.F32.BF16 R20, R64, R8, R20 ;  /* 0x000000084014723c */ /* 0x002fe20000041814 */
        /* <DEDUP_REMOVED lines=8> */
[C---:B------:R-:W-:Y:S02]  /*8010*/  ISETP.GE.AND P4, PT, R12.reuse, R87, PT ;  /* 0x000000570c00720c */ /* 0x040fe40003f86270 */
[----:B------:R-:W-:-:S02]  /*8020*/  ISETP.GE.AND P5, PT, R12, R90, PT ;  /* 0x0000005a0c00720c */ /* 0x000fc40003fa6270 */
[C---:B------:R-:W-:Y:S02]  /*8030*/  ISETP.GE.AND P3, PT, R13.reuse, R87, PT ;  /* 0x000000570d00720c */ /* 0x040fe40003f66270 */
[----:B------:R-:W-:Y:S02]  /*8040*/  ISETP.GE.AND P1, PT, R13, R90, PT ;  /* 0x0000005a0d00720c */ /* 0x000fe40003f26270 */
[----:B------:R-:W1:Y:S01]  /*8050*/  LDSM.16.M88.4 R12, [R137+0x1c00] ;  /* 0x001c0000890c783b */ /* 0x000e620000000200 */
[----:B------:R-:W-:Y:S01]  /*8060*/  IADD3 R29, R2, 0x48, RZ ;  /* 0x00000048021d7810 */ /* 0x000fe20007ffe0ff */
[----:B------:R-:W-:-:S04]  /*8070*/  DEPBAR.LE SB0, 0x0 ;  /* 0x000080000000791a */ /* 0x000fc80000000000 */
[----:B------:R-:W-:Y:S02]  /*8080*/  IADD3 R35, R2, 0x49, RZ ;  /* 0x0000004902237810 */ /* 0x000fe40007ffe0ff */
[----:B------:R-:W-:Y:S02]  /*8090*/  FSEL R59, R47, -INF , !P0 ;  /* 0xff8000002f3b7808 */ /* 0x000fe40004000000 */
[----:B------:R-:W-:Y:S02]  /*80a0*/  FSEL R8, R36, -INF , !P4 ;  /* 0xff80000024087808 */ /* 0x000fe40006000000 */
[----:B------:R-:W-:Y:S02]  /*80b0*/  FSEL R91, R38, -INF , !P5 ;  /* 0xff800000265b7808 */ /* 0x000fe40006800000 */
[C---:B------:R-:W-:Y:S02]  /*80c0*/  ISETP.GE.AND P0, PT, R29.reuse, R87, PT ;  /* 0x000000571d00720c */ /* 0x040fe40003f06270 */
        /* <DEDUP_REMOVED lines=8> */
[----:B------:R-:W-:Y:S02]  /*8150*/  FSEL R25, R25, -INF , !P5 ;  /* 0xff80000019197808 */ /* 0x000fe40006800000 */
[-C--:B------:R-:W-:Y:S02]  /*8160*/  ISETP.GE.AND P3, PT, R35, R90.reuse, PT ;  /* 0x0000005a2300720c */ /* 0x080fe40003f66270 */
[CC--:B------:R-:W-:Y:S02]  /*8170*/  ISETP.GE.AND P1, PT, R29.reuse, R87.reuse, PT ;  /* 0x000000571d00720c */ /* 0x0c0fe40003f26270 */
[-C--:B------:R-:W-:Y:S02]  /*8180*/  ISETP.GE.AND P0, PT, R29, R90.reuse, PT ;  /* 0x0000005a1d00720c */ /* 0x080fe40003f06270 */
[C---:B------:R-:W-:Y:S01]  /*8190*/  ISETP.GE.AND P4, PT, R10.reuse, R87, PT ;  /* 0x000000570a00720c */ /* 0x040fe20003f86270 */
[----:B-1----:R-:W-:Y:S01]  /*81a0*/  HMMA.16816.F32.BF16 R68, R64, R14, R68 ;  /* 0x0000000e4044723c */ /* 0x002fe20000041844 */
[----:B------:R-:W-:Y:S01]  /*81b0*/  BAR.SYNC.DEFER_BLOCKING 0x0 ;  /* 0x0000000000007b1d */ /* 0x000fe20000010000 */
        /* <DEDUP_REMOVED lines=22> */
[CC--:B------:R-:W-:Y:S02]  /*8320*/  ISETP.GE.AND P3, PT, R12.reuse, R87.reuse, PT ;  /* 0x000000570c00720c */ /* 0x0c0fe40003f66270 */
[----:B------:R-:W-:Y:S02]  /*8330*/  ISETP.GE.AND P1, PT, R12, R90, PT ;  /* 0x0000005a0c00720c */ /* 0x000fe40003f26270 */
        /* <DEDUP_REMOVED lines=11> */
[----:B------:R-:W-:Y:S02]  /*83f0*/  IADD3 R11, R2, 0x70, RZ ;  /* 0x00000070020b7810 */ /* 0x000fe40007ffe0ff */
[----:B------:R-:W-:Y:S02]  /*8400*/  FSEL R29, R70, -INF , !P1 ;  /* 0xff800000461d7808 */ /* 0x000fe40004800000 */
[----:B------:R-:W-:-:S02]  /*8410*/  FSEL R42, R83, -INF , !P0 ;  /* 0xff800000532a7808 */ /* 0x000fc40004000000 */
[----:B------:R-:W-:Y:S02]  /*8420*/  FSEL R117, R76, -INF , !P4 ;  /* 0xff8000004c757808 */ /* 0x000fe40006000000 */
[----:B------:R-:W-:Y:S02]  /*8430*/  ISETP.GE.AND P1, PT, R34, 0x2, PT ;  /* 0x000000022200780c */ /* 0x000fe40003f26270 */
[C---:B------:R-:W-:Y:S02]  /*8440*/  ISETP.GE.AND P0, PT, R11.reuse, R87, PT ;  /* 0x000000570b00720c */ /* 0x040fe40003f06270 */
[----:B------:R-:W-:Y:S02]  /*8450*/  ISETP.GE.AND P4, PT, R11, R90, PT ;  /* 0x0000005a0b00720c */ /* 0x000fe40003f86270 */
[----:B------:R-:W-:Y:S02]  /*8460*/  IADD3 R11, R2, 0x71, RZ ;  /* 0x00000071020b7810 */ /* 0x000fe40007ffe0ff */
        /* <DEDUP_REMOVED lines=21> */
[----:B------:R-:W-:Y:S01]  /*85c0*/  IABS R2, c[0x0][0x2d0] ;  /* 0x0000b40000027a13 */ /* 0x000fe20000000000 */
[----:B------:R-:W-:Y:S01]  /*85d0*/  IMAD.MOV.U32 R22, RZ, RZ, RZ ;  /* 0x000000ffff167224 */ /* 0x000fe200078e00ff */
[----:B------:R-:W-:-:S02]  /*85e0*/  IADD3 R18, R0, -0x80, RZ ;  /* 0xffffff8000127810 */ /* 0x000fc40007ffe0ff */
[----:B------:R-:W1:Y:S01]  /*85f0*/  I2F.RP R11, R2 ;  /* 0x00000002000b7306 */ /* 0x000e620000209400 */
        /* <DEDUP_REMOVED lines=8> */
[----:B-1----:R-:W-:-:S04]  /*8680*/  IMAD.MOV R15, RZ, RZ, -R23 ;  /* 0x000000ffff0f7224 */ /* 0x002fc800078e0a17 */
        /* <DEDUP_REMOVED lines=28> */
[----:B------:R1:W2:Y:S05]  /*8850*/  LDG.E R2, [R14.64] ;  /* 0x000000060e027981 */ /* 0x0002aa000c1e1900 */
[----:B------:R-:W2:Y:S01]  /*8860*/  LDG.E R12, [R12.64] ;  /* 0x000000060c0c7981 */ /* 0x000ea2000c1e1900 */
[----:B------:R-:W-:Y:S01]  /*8870*/  IADD3 R0, R0, -R11, RZ ;  /* 0x8000000b00007210 */ /* 0x000fe20007ffe0ff */
[----:B------:R-:W-:-:S04]  /*8880*/  IMAD.MOV.U32 R11, RZ, RZ, c[0x0][0x2d0] ;  /* 0x0000b400ff0b7624 */ /* 0x000fc800078e00ff */
        /* <DEDUP_REMOVED lines=12> */
[----:B------:R-:W-:Y:S05]  /*8950*/  BRA `(.L_x_3699) ;  /* 0x0000003000007947 */ /* 0x000fea0003800000 */
.L_x_3698:
[----:B------:R-:W-:-:S05]  /*8960*/  IMAD.MOV.U32 R12, RZ, RZ, c[0x0][0x198] ;  /* 0x00006600ff0c7624 */ /* 0x000fca00078e00ff */
[----:B------:R-:W-:-:S04]  /*8970*/  LEA R12, -R12, RZ, 0x7 ;  /* 0x000000ff0c0c7211 */ /* 0x000fc800078e39ff */
[----:B------:R-:W-:Y:S02]  /*8980*/  SHF.R.S32.HI R11, RZ, 0x1f, R12 ;  /* 0x0000001fff0b7819 */ /* 0x000fe4000001140c */
.L_x_3699:
[----:B------:R-:W-:Y:S01]  /*8990*/  ISETP.GE.AND P0, PT, R84, c[0x0][0x220], PT ;  /* 0x0000880054007a0c */ /* 0x000fe20003f06270 */
[----:B------:R-:W-:-:S12]  /*89a0*/  BSSY B0, `(.L_x_3700) ;  /* 0x000002f000007945 */ /* 0x000fd80003800000 */
[----:B------:R-:W-:Y:S01]  /*89b0*/  @!P0 IMAD.MOV.U32 R2, RZ, RZ, c[0x0][0x198] ;  /* 0x00006600ff028624 */ /* 0x000fe200078e00ff */
[C---:B------:R-:W-:Y:S01]  /*89c0*/  @!P0 IADD3 R13, P5, P4, R12.reuse, R98, R142 ;  /* 0x000000620c0d8210 */ /* 0x040fe20007cbe08e */
[----:B------:R-:W-:Y:S01]  /*89d0*/  @!P0 IMAD.MOV.U32 R0, RZ, RZ, c[0x0][0x19c] ;  /* 0x00006700ff008624 */ /* 0x000fe200078e00ff */
[----:B------:R-:W-:Y:S01]  /*89e0*/  @!P0 LEA R22, P6, R12, R152, 0x1 ;  /* 0x000000980c168211 */ /* 0x000fe200078c08ff */
[----:B------:R1:W-:Y:S01]  /*89f0*/  @P0 STS [R155+0x1000], RZ ;  /* 0x001000ff9b000388 */ /* 0x0003e20000000800 */
[----:B------:R-:W-:Y:S02]  /*8a00*/  @!P0 LEA R14, P3, R2, R98, 0x6 ;  /* 0x00000062020e8211 */ /* 0x000fe400078630ff */
[----:B------:R-:W-:Y:S01]  /*8a10*/  @!P0 LEA.HI.X R23, R12, R147, R11, 0x1, P6 ;  /* 0x000000930c178211 */ /* 0x000fe200030f0c0b */
[----:B------:R1:W-:Y:S01]  /*8a20*/  @P0 STS [R155+0x1004], RZ ;  /* 0x001004ff9b000388 */ /* 0x0003e20000000800 */
[-C--:B------:R-:W-:Y:S02]  /*8a30*/  @!P0 LEA.HI.X R0, R2, R101.reuse, R0, 0x6, P3 ;  /* 0x0000006502008211 */ /* 0x080fe400018f3400 */
[----:B------:R-:W-:Y:S01]  /*8a40*/  @!P0 IADD3 R14, P3, R12, R14, RZ ;  /* 0x0000000e0c0e8210 */ /* 0x000fe20007f7e0ff */
[----:B------:R1:W-:Y:S01]  /*8a50*/  @P0 STS.64 [R155+0x1008], RZ ;  /* 0x001008ff9b000388 */ /* 0x0003e20000000a00 */
[----:B------:R-:W-:-:S02]  /*8a60*/  @!P0 IADD3.X R2, R11, R101, R141, P5, P4 ;  /* 0x000000650b028210 */ /* 0x000fc40002fe848d */
[----:B------:R-:W-:Y:S01]  /*8a70*/  @!P0 LEA R18, P4, R13, c[0x0][0x168], 0x1 ;  /* 0x00005a000d128a11 */ /* 0x000fe200078808ff */
        /* <DEDUP_REMOVED lines=33> */
.L_x_3701:
[----:B------:R-:W-:Y:S05]  /*8c90*/  BSYNC B0 ;  /* 0x0000000000007941 */ /* 0x000fea0003800000 */
.L_x_3700:
[----:B------:R-:W0:Y:S01]  /*8ca0*/  LDGDEPBAR ;  /* 0x00000000000079af */ /* 0x000e220000000000 */
[----:B------:R-:W-:-:S04]  /*8cb0*/  LEA R152, P0, R12, R152, 0x1 ;  /* 0x000000980c987211 */ /* 0x000fc800078008ff */
[----:B------:R-:W-:Y:S02]  /*8cc0*/  LEA.HI.X R147, R12, R147, R11, 0x1, P0 ;  /* 0x000000930c937211 */ /* 0x000fe400000f0c0b */
.L_x_3697:
[----:B------:R-:W-:Y:S02]  /*8cd0*/  FMNMX.FTZ R0, R4, R32, !PT ;  /* 0x0000002004007209 */ /* 0x000fe40007810000 */
[----:B------:R-:W-:Y:S02]  /*8ce0*/  SHF.L.U32 R136, R3, 0x1, RZ ;  /* 0x0000000103887819 */ /* 0x000fe400000006ff */
[----:B------:R-:W-:Y:S02]  /*8cf0*/  FMNMX.FTZ R0, R31, R0, !PT ;  /* 0x000000001f007209 */ /* 0x000fe40007810000 */
[----:B------:R-:W-:Y:S01]  /*8d00*/  LEA R135, R30, R136, 0x1 ;  /* 0x000000881e877211 */ /* 0x000fe200078e08ff */
[----:B------:R-:W-:Y:S01]  /*8d10*/  LDSM.16.MT88.4 R76, [R136+0x3000] ;  /* 0x00300000884c783b */ /* 0x000fe20000004200 */
[----:B------:R-:W-:-:S03]  /*8d20*/  FMNMX.FTZ R0, R33, R0, !PT ;  /* 0x0000000021007209 */ /* 0x000fc60007810000 */
[----:B--2---:R-:W-:Y:S01]  /*8d30*/  LDSM.16.MT88.4 R12, [R136+0x3400] ;  /* 0x00340000880c783b */ /* 0x004fe20000004200 */
        /* <DEDUP_REMOVED lines=29> */
[----:B--2---:R-:W-:Y:S02]  /*8f10*/  FMNMX.FTZ R11, R0, R11, !PT ;  /* 0x0000000b000b7209 */ /* 0x004fe40007810000 */
[----:B------:R-:W-:-:S03]  /*8f20*/  FMNMX.FTZ R0, R6, R7, !PT ;  /* 0x0000000706007209 */ /* 0x000fc60007810000 */
[----:B------:R-:W2:Y:S01]  /*8f30*/  SHFL.BFLY PT, R2, R11, 0x1, 0x1f ;  /* 0x0c201f000b027f89 */ /* 0x000ea200000e0000 */
[----:B------:R-:W-:-:S04]  /*8f40*/  FMNMX.FTZ R0, R5, R0, !PT ;  /* 0x0000000005007209 */ /* 0x000fc80007810000 */
[----:B------:R-:W-:-:S04]  /*8f50*/  FMNMX.FTZ R0, R73, R0, !PT ;  /* 0x0000000049007209 */ /* 0x000fc80007810000 */
[----:B------:R-:W-:-:S04]  /*8f60*/  FMNMX.FTZ R0, R75, R0, !PT ;  /* 0x000000004b007209 */ /* 0x000fc80007810000 */
[----:B------:R-:W-:-:S04]  /*8f70*/  FMNMX.FTZ R0, R115, R0, !PT ;  /* 0x0000000073007209 */ /* 0x000fc80007810000 */
[----:B------:R-:W-:-:S04]  /*8f80*/  FMNMX.FTZ R0, R74, R0, !PT ;  /* 0x000000004a007209 */ /* 0x000fc80007810000 */
[----:B------:R-:W-:Y:S02]  /*8f90*/  FMNMX.FTZ R0, R72, R0, !PT ;  /* 0x0000000048007209 */ /* 0x000fe40007810000 */
        /* <DEDUP_REMOVED lines=22> */
[--C-:B-1----:R-:W-:Y:S01]  /*9100*/  FFMA.FTZ R27, R9, c[0x0][0x23c], -R49.reuse ;  /* 0x00008f00091b7a23 */ /* 0x102fe20000010831 */
[----:B------:R-:W-:Y:S01]  /*9110*/  FMNMX.FTZ R0, R91, R0, !PT ;  /* 0x000000005b007209 */ /* 0x000fe20007810000 */
[--C-:B------:R-:W-:Y:S02]  /*9120*/  FFMA.FTZ R22, R10, c[0x0][0x23c], -R49.reuse ;  /* 0x00008f000a167a23 */ /* 0x100fe40000010831 */
[----:B------:R-:W-:Y:S01]  /*9130*/  LDSM.16.MT88.4 R8, [R135+0x3400] ;  /* 0x003400008708783b */ /* 0x000fe20000004200 */
        /* <DEDUP_REMOVED lines=15> */
[----:B------:R-:W-:Y:S01]  /*9230*/  LDSM.16.MT88.4 R16, [R136+0x3800] ;  /* 0x003800008810783b */ /* 0x000fe20000004200 */
        /* <DEDUP_REMOVED lines=18> */
[----:B------:R-:W-:Y:S01]  /*9360*/  FMNMX.FTZ R0, R44, R0, !PT ;  /* 0x000000002c007209 */ /* 0x000fe20007810000 */
[----:B------:R-:W-:Y:S02]  /*9370*/  FADD.FTZ R108, R110, R108 ;  /* 0x0000006c6e6c7221 */ /* 0x000fe40000010000 */
[----:B------:R-:W-:Y:S01]  /*9380*/  MUFU.EX2 R55, R55 ;  /* 0x0000003700377308 */ /* 0x000fe20000000800 */
[----:B------:R-:W-:Y:S01]  /*9390*/  FMNMX.FTZ R0, R38, R0, !PT ;  /* 0x0000000026007209 */ /* 0x000fe20007810000 */
[----:B------:R-:W-:-:S02]  /*93a0*/  FADD.FTZ R108, R101, R108 ;  /* 0x0000006c656c7221 */ /* 0x000fc40000010000 */
[--C-:B------:R-:W-:Y:S01]  /*93b0*/  FFMA.FTZ R30, R117, c[0x0][0x23c], -R49.reuse ;  /* 0x00008f00751e7a23 */ /* 0x100fe20000010831 */
[----:B------:R-:W-:Y:S01]  /*93c0*/  FMNMX.FTZ R0, R35, R0, !PT ;  /* 0x0000000023007209 */ /* 0x000fe20007810000 */
[----:B------:R-:W-:Y:S02]  /*93d0*/  FADD.FTZ R108, R93, R108 ;  /* 0x0000006c5d6c7221 */ /* 0x000fe40000010000 */
[----:B------:R-:W-:Y:S01]  /*93e0*/  MUFU.EX2 R54, R54 ;  /* 0x0000003600367308 */ /* 0x000fe20000000800 */
[----:B------:R-:W-:Y:S01]  /*93f0*/  FMNMX.FTZ R0, R29, R0, !PT ;  /* 0x000000001d007209 */ /* 0x000fe20007810000 */
[--C-:B------:R-:W-:Y:S02]  /*9400*/  FFMA.FTZ R47, R47, c[0x0][0x23c], -R49.reuse ;  /* 0x00008f002f2f7a23 */ /* 0x100fe40000010831 */
[----:B------:R-:W-:Y:S01]  /*9410*/  FFMA.FTZ R160, R43, c[0x0][0x23c], -R49 ;  /* 0x00008f002ba07a23 */ /* 0x000fe20000010831 */
        /* <DEDUP_REMOVED lines=18> */
[--C-:B------:R-:W-:Y:S01]  /*9540*/  FFMA.FTZ R105, R7, c[0x0][0x23c], -R31.reuse ;  /* 0x00008f0007697a23 */ /* 0x100fe2000001081f */
[----:B------:R-:W-:Y:S01]  /*9550*/  MUFU.EX2 R26, R26 ;  /* 0x0000001a001a7308 */ /* 0x000fe20000000800 */
[--C-:B------:R-:W-:Y:S02]  /*9560*/  FFMA.FTZ R107, R5, c[0x0][0x23c], -R31.reuse ;  /* 0x00008f00056b7a23 */ /* 0x100fe4000001081f */
[----:B------:R-:W1:Y:S01]  /*9570*/  LDSM.16.MT88.4 R4, [R135+0x3000] ;  /* 0x003000008704783b */ /* 0x000e620000004200 */
[--C-:B------:R-:W-:Y:S02]  /*9580*/  FFMA.FTZ R100, R73, c[0x0][0x23c], -R31.reuse ;  /* 0x00008f0049647a23 */ /* 0x100fe4000001081f */
[--C-:B------:R-:W-:Y:S02]  /*9590*/  FFMA.FTZ R99, R75, c[0x0][0x23c], -R31.reuse ;  /* 0x00008f004b637a23 */ /* 0x100fe4000001081f */
        /* <DEDUP_REMOVED lines=19> */
[----:B------:R-:W-:Y:S02]  /*96d0*/  FFMA.FTZ R62, R62, c[0x0][0x23c], -R31 ;  /* 0x00008f003e3e7a23 */ /* 0x000fe4000001081f */
[----:B------:R-:W-:Y:S01]  /*96e0*/  MUFU.EX2 R99, R99 ;  /* 0x0000006300637308 */ /* 0x000fe20000000800 */
[----:B------:R-:W-:Y:S02]  /*96f0*/  FADD.FTZ R105, R106, R105 ;  /* 0x000000696a697221 */ /* 0x000fe40000010000 */
[--C-:B------:R-:W-:Y:S02]  /*9700*/  FFMA.FTZ R53, R53, c[0x0][0x23c], -R31.reuse ;  /* 0x00008f0035357a23 */ /* 0x100fe4000001081f */
[--C-:B------:R-:W-:Y:S02]  /*9710*/  FFMA.FTZ R51, R51, c[0x0][0x23c], -R31.reuse ;  /* 0x00008f0033337a23 */ /* 0x100fe4000001081f */
[----:B------:R-:W-:Y:S01]  /*9720*/  FFMA.FTZ R50, R50, c[0x0][0x23c], -R31 ;  /* 0x00008f0032327a23 */ /* 0x000fe2000001081f */
[----:B---3--:R-:W-:Y:S01]  /*9730*/  F2FP.BF16.PACK_AB R71, R100, R107 ;  /* 0x0000006b6447723e */ /* 0x008fe200000010ff */
[----:B------:R-:W2:Y:S01]  /*9740*/  MUFU.EX2 R65, R65 ;  /* 0x0000004100417308 */ /* 0x000ea20000000800 */
[----:B------:R-:W-:-:S02]  /*9750*/  FADD.FTZ R107, R107, R105 ;  /* 0x000000696b6b7221 */ /* 0x000fc40000010000 */
[----:B------:R-:W-:Y:S02]  /*9760*/  FFMA.FTZ R113, R52, c[0x0][0x23c], -R31 ;  /* 0x00008f0034717a23 */ /* 0x000fe4000001081f */
[----:B------:R-:W-:Y:S01]  /*9770*/  FADD.FTZ R107, R100, R107 ;  /* 0x0000006b646b7221 */ /* 0x000fe20000010000 */
[C---:B------:R-:W-:Y:S01]  /*9780*/  HMMA.16816.F32.BF16 R80, R68.reuse, R76, RZ ;  /* 0x0000004c4450723c */ /* 0x040fe200000418ff */
[----:B------:R-:W-:Y:S01]  /*9790*/  FFMA.FTZ R59, R116, c[0x0][0x23c], -R49 ;  /* 0x00008f00743b7a23 */ /* 0x000fe20000010831 */
[----:B------:R-:W-:Y:S01]  /*97a0*/  MUFU.EX2 R67, R67 ;  /* 0x0000004300437308 */ /* 0x000fe20000000800 */
[--C-:B------:R-:W-:Y:S02]  /*97b0*/  FFMA.FTZ R48, R48, c[0x0][0x23c], -R31.reuse ;  /* 0x00008f0030307a23 */ /* 0x100fe4000001081f */
[--C-:B------:R-:W-:Y:S02]  /*97c0*/  FFMA.FTZ R42, R42, c[0x0][0x23c], -R31.reuse ;  /* 0x00008f002a2a7a23 */ /* 0x100fe4000001081f */
[--C-:B------:R-:W-:Y:S01]  /*97d0*/  FFMA.FTZ R46, R46, c[0x0][0x23c], -R31.reuse ;  /* 0x00008f002e2e7a23 */ /* 0x100fe2000001081f */
[----:B------:R-:W-:Y:S01]  /*97e0*/  HMMA.16816.F32.BF16 R76, R68, R78, RZ ;  /* 0x0000004e444c723c */ /* 0x000fe200000418ff */
[----:B------:R-:W-:Y:S01]  /*97f0*/  FFMA.FTZ R44, R44, c[0x0][0x23c], -R31 ;  /* 0x00008f002c2c7a23 */ /* 0x000fe2000001081f */
[----:B------:R-:W3:Y:S01]  /*9800*/  MUFU.EX2 R64, R64 ;  /* 0x0000004000407308 */ /* 0x000ee20000000800 */
[----:B------:R-:W-:-:S02]  /*9810*/  FFMA.FTZ R56, R114, c[0x0][0x23c], -R49 ;  /* 0x00008f0072387a23 */ /* 0x000fc40000010831 */
[----:B------:R-:W-:Y:S02]  /*9820*/  FFMA.FTZ R38, R38, c[0x0][0x23c], -R31 ;  /* 0x00008f0026267a23 */ /* 0x000fe4000001081f */
[----:B------:R-:W-:Y:S01]  /*9830*/  FFMA.FTZ R52, R109, c[0x0][0x23c], -R49 ;  /* 0x00008f006d347a23 */ /* 0x000fe20000010831 */
[C---:B-1----:R-:W-:Y:S01]  /*9840*/  HMMA.16816.F32.BF16 R72, R68.reuse, R4, RZ ;  /* 0x000000044448723c */ /* 0x042fe200000418ff */
[--C-:B------:R-:W-:Y:S01]  /*9850*/  FFMA.FTZ R35, R35, c[0x0][0x23c], -R31.reuse ;  /* 0x00008f0023237a23 */ /* 0x100fe2000001081f */
[----:B------:R-:W1:Y:S01]  /*9860*/  MUFU.EX2 R63, R63 ;  /* 0x0000003f003f7308 */ /* 0x000e620000000800 */
[--C-:B------:R-:W-:Y:S02]  /*9870*/  FFMA.FTZ R29, R29, c[0x0][0x23c], -R31.reuse ;  /* 0x00008f001d1d7a23 */ /* 0x100fe4000001081f */
[----:B------:R-:W-:Y:S02]  /*9880*/  FFMA.FTZ R159, R28, c[0x0][0x23c], -R31 ;  /* 0x00008f001c9f7a23 */ /* 0x000fe4000001081f */
[----:B------:R-:W-:Y:S01]  /*9890*/  F2FP.BF16.PACK_AB R4, R61, R92 ;  /* 0x0000005c3d04723e */ /* 0x000fe200000010ff */
[----:B------:R-:W-:Y:S01]  /*98a0*/  HMMA.16816.F32.BF16 R68, R68, R6, RZ ;  /* 0x000000064444723c */ /* 0x000fe200000418ff */
[----:B--2---:R-:W-:Y:S01]  /*98b0*/  F2FP.BF16.PACK_AB R5, R65, R99 ;  /* 0x000000634105723e */ /* 0x004fe200000010ff */
[----:B------:R-:W2:Y:S01]  /*98c0*/  MUFU.EX2 R57, R57 ;  /* 0x0000003900397308 */ /* 0x000ea20000000800 */
[----:B------:R-:W-:-:S02]  /*98d0*/  FADD.FTZ R92, R92, R108 ;  /* 0x0000006c5c5c7221 */ /* 0x000fc40000010000 */
[----:B------:R-:W-:Y:S02]  /*98e0*/  FADD.FTZ R99, R99, R107 ;  /* 0x0000006b63637221 */ /* 0x000fe40000010000 */
[----:B------:R-:W-:Y:S01]  /*98f0*/  F2FP.BF16.PACK_AB R6, R55, R60 ;  /* 0x0000003c3706723e */ /* 0x000fe200000010ff */
[----:B------:R-:W-:Y:S01]  /*9900*/  FADD.FTZ R92, R61, R92 ;  /* 0x0000005c3d5c7221 */ /* 0x000fe20000010000 */
[----:B---3--:R-:W-:Y:S01]  /*9910*/  F2FP.BF16.PACK_AB R7, R64, R67 ;  /* 0x000000434007723e */ /* 0x008fe200000010ff */
        /* <DEDUP_REMOVED lines=8> */
[----:B-1----:R-:W-:Y:S01]  /*99a0*/  FADD.FTZ R67, R63, R67 ;  /* 0x000000433f437221 */ /* 0x002fe20000010000 */
[----:B------:R-:W-:Y:S01]  /*99b0*/  HMMA.16816.F32.BF16 R76, R4, R14, R76 ;  /* 0x0000000e044c723c */ /* 0x000fe2000004184c */
[----:B------:R-:W1:Y:S01]  /*99c0*/  LDSM.16.MT88.4 R12, [R135+0x3800] ;  /* 0x00380000870c783b */ /* 0x000e620000004200 */
[----:B------:R-:W4:Y:S01]  /*99d0*/  MUFU.EX2 R104, R104 ;  /* 0x0000006800687308 */ /* 0x000f220000000800 */
[----:B--2---:R-:W-:-:S05]  /*99e0*/  FADD.FTZ R67, R57, R67 ;  /* 0x0000004339437221 */ /* 0x004fca0000010000 */
[C---:B------:R-:W-:Y:S02]  /*99f0*/  HMMA.16816.F32.BF16 R72, R4.reuse, R8, R72 ;  /* 0x000000080448723c */ /* 0x040fe40000041848 */
[----:B------:R-:W2:Y:S06]  /*9a00*/  MUFU.EX2 R103, R103 ;  /* 0x0000006700677308 */ /* 0x000eac0000000800 */
[----:B------:R-:W-:Y:S01]  /*9a10*/  HMMA.16816.F32.BF16 R68, R4, R10, R68 ;  /* 0x0000000a0444723c */ /* 0x000fe20000041844 */
[----:B------:R-:W5:Y:S01]  /*9a20*/  LDSM.16.MT88.4 R8, [R136+0x3c00] ;  /* 0x003c00008808783b */ /* 0x000f620000004200 */
[----:B------:R-:W-:Y:S05]  /*9a30*/  MUFU.EX2 R102, R102 ;  /* 0x0000006600667308 */ /* 0x000fea0000000800 */
[----:B------:R-:W-:Y:S01]  /*9a40*/  F2FP.BF16.PACK_AB R4, R45, R54 ;  /* 0x000000362d04723e */ /* 0x000fe200000010ff */
[----:B------:R-:W-:Y:S01]  /*9a50*/  FADD.FTZ R54, R54, R60 ;  /* 0x0000003c36367221 */ /* 0x000fe20000010000 */
[----:B------:R-:W-:Y:S01]  /*9a60*/  F2FP.BF16.PACK_AB R5, R57, R63 ;  /* 0x0000003f3905723e */ /* 0x000fe200000010ff */
[----:B------:R-:W1:Y:S01]  /*9a70*/  MUFU.EX2 R111, R111 ;  /* 0x0000006f006f7308 */ /* 0x000e620000000800 */
[----:B------:R-:W-:Y:S01]  /*9a80*/  F2FP.BF16.PACK_AB R6, R40, R41 ;  /* 0x000000292806723e */ /* 0x000fe200000010ff */
[----:B------:R-:W-:Y:S01]  /*9a90*/  FADD.FTZ R54, R45, R54 ;  /* 0x000000362d367221 */ /* 0x000fe20000010000 */
[----:B---3--:R-:W-:Y:S01]  /*9aa0*/  F2FP.BF16.PACK_AB R7, R98, R66 ;  /* 0x000000426207723e */ /* 0x008fe200000010ff */
[----:B------:R-:W-:-:S02]  /*9ab0*/  FADD.FTZ R66, R66, R67 ;  /* 0x0000004342427221 */ /* 0x000fc40000010000 */
[----:B------:R-:W-:Y:S02]  /*9ac0*/  FADD.FTZ R54, R41, R54 ;  /* 0x0000003629367221 */ /* 0x000fe40000010000 */
[----:B------:R-:W-:Y:S01]  /*9ad0*/  MUFU.EX2 R25, R25 ;  /* 0x0000001900197308 */ /* 0x000fe20000000800 */
[----:B------:R-:W-:Y:S01]  /*9ae0*/  FADD.FTZ R66, R98, R66 ;  /* 0x0000004262427221 */ /* 0x000fe20000010000 */
[C---:B------:R-:W-:Y:S01]  /*9af0*/  HMMA.16816.F32.BF16 R80, R4.reuse, R16, R80 ;  /* 0x000000100450723c */ /* 0x040fe20000041850 */
[----:B------:R-:W-:Y:S02]  /*9b00*/  FADD.FTZ R40, R40, R54 ;  /* 0x0000003628287221 */ /* 0x000fe40000010000 */
[----:B----4-:R-:W-:Y:S02]  /*9b10*/  FADD.FTZ R66, R104, R66 ;  /* 0x0000004268427221 */ /* 0x010fe40000010000 */
[----:B------:R-:W-:Y:S01]  /*9b20*/  FADD.FTZ R40, R39, R40 ;  /* 0x0000002827287221 */ /* 0x000fe20000010000 */
[----:B------:R-:W3:Y:S02]  /*9b30*/  MUFU.EX2 R91, R91 ;  /* 0x0000005b005b7308 */ /* 0x000ee40000000800 */
[----:B------:R-:W-:Y:S01]  /*9b40*/  HMMA.16816.F32.BF16 R76, R4, R18, R76 ;  /* 0x00000012044c723c */ /* 0x000fe2000004184c */
[----:B------:R-:W4:Y:S01]  /*9b50*/  LDSM.16.MT88.4 R16, [R135+0x3c00] ;  /* 0x003c00008710783b */ /* 0x000f220000004200 */
[----:B------:R-:W-:-:S04]  /*9b60*/  FADD.FTZ R40, R37, R40 ;  /* 0x0000002825287221 */ /* 0x000fc80000010000 */
[----:B------:R-:W2:Y:S02]  /*9b70*/  MUFU.EX2 R58, R58 ;  /* 0x0000003a003a7308 */ /* 0x000ea40000000800 */
[C---:B-1----:R-:W-:Y:S06]  /*9b80*/  HMMA.16816.F32.BF16 R72, R4.reuse, R12, R72 ;  /* 0x0000000c0448723c */ /* 0x042fec0000041848 */
[----:B------:R-:W-:Y:S02]  /*9b90*/  MUFU.EX2 R112, R112 ;  /* 0x0000007000707308 */ /* 0x000fe40000000800 */
[----:B------:R-:W-:Y:S01]  /*9ba0*/  HMMA.16816.F32.BF16 R68, R4, R14, R68 ;  /* 0x0000000e0444723c */ /* 0x000fe20000041844 */
[----:B------:R-:W1:Y:S05]  /*9bb0*/  LDSM.16.MT88.4 R12, [R136+0x4000] ;  /* 0x00400000880c783b */ /* 0x000e6a0000004200 */
[----:B------:R-:W1:Y:S01]  /*9bc0*/  MUFU.EX2 R62, R62 ;  /* 0x0000003e003e7308 */ /* 0x000e620000000800 */
[----:B------:R-:W-:-:S02]  /*9bd0*/  F2FP.BF16.PACK_AB R4, R37, R39 ;  /* 0x000000272504723e */ /* 0x000fc400000010ff */
[C---:B--2---:R-:W-:Y:S01]  /*9be0*/  F2FP.BF16.PACK_AB R5, R103.reuse, R104 ;  /* 0x000000686705723e */ /* 0x044fe200000010ff */
[----:B------:R-:W-:Y:S01]  /*9bf0*/  FADD.FTZ R103, R103, R66 ;  /* 0x0000004267677221 */ /* 0x000fe20000010000 */
[----:B------:R-:W-:Y:S01]  /*9c00*/  F2FP.BF16.PACK_AB R6, R33, R36 ;  /* 0x000000242106723e */ /* 0x000fe200000010ff */
[----:B------:R-:W-:Y:S01]  /*9c10*/  FADD.FTZ R36, R36, R40 ;  /* 0x0000002824247221 */ /* 0x000fe20000010000 */
[----:B------:R-:W-:Y:S01]  /*9c20*/  F2FP.BF16.PACK_AB R7, R111, R102 ;  /* 0x000000666f07723e */ /* 0x000fe200000010ff */
[----:B------:R-:W-:Y:S01]  /*9c30*/  MUFU.EX2 R24, R24 ;  /* 0x0000001800187308 */ /* 0x000fe20000000800 */
[----:B------:R-:W-:Y:S02]  /*9c40*/  FADD.FTZ R103, R102, R103 ;  /* 0x0000006766677221 */ /* 0x000fe40000010000 */
[----:B------:R-:W-:Y:S02]  /*9c50*/  FADD.FTZ R36, R33, R36 ;  /* 0x0000002421247221 */ /* 0x000fe40000010000 */
[----:B------:R-:W-:Y:S01]  /*9c60*/  FADD.FTZ R111, R111, R103 ;  /* 0x000000676f6f7221 */ /* 0x000fe20000010000 */
[----:B-----5:R-:W-:Y:S02]  /*9c70*/  HMMA.16816.F32.BF16 R80, R4, R8, R80 ;  /* 0x000000080450723c */ /* 0x020fe40000041850 */
[----:B------:R-:W2:Y:S01]  /*9c80*/  MUFU.EX2 R23, R23 ;  /* 0x0000001700177308 */ /* 0x000ea20000000800 */
[----:B---3--:R-:W-:-:S05]  /*9c90*/  FADD.FTZ R111, R91, R111 ;  /* 0x0000006f5b6f7221 */ /* 0x008fca0000010000 */
        /* <DEDUP_REMOVED lines=8> */
[----:B------:R-:W-:Y:S01]  /*9d20*/  F2FP.BF16.PACK_AB R4, R27, R32 ;  /* 0x000000201b04723e */ /* 0x000fe200000010ff */
[----:B------:R-:W-:Y:S01]  /*9d30*/  FADD.FTZ R32, R32, R36 ;  /* 0x0000002420207221 */ /* 0x000fe20000010000 */
[----:B------:R-:W-:Y:S01]  /*9d40*/  F2FP.BF16.PACK_AB R5, R58, R91 ;  /* 0x0000005b3a05723e */ /* 0x000fe200000010ff */
[----:B------:R-:W5:Y:S01]  /*9d50*/  MUFU.EX2 R51, R51 ;  /* 0x0000003300337308 */ /* 0x000f620000000800 */
[----:B------:R-:W-:Y:S01]  /*9d60*/  F2FP.BF16.PACK_AB R6, R25, R26 ;  /* 0x0000001a1906723e */ /* 0x000fe200000010ff */
[----:B------:R-:W-:Y:S01]  /*9d70*/  FADD.FTZ R32, R27, R32 ;  /* 0x000000201b207221 */ /* 0x000fe20000010000 */
[----:B-1----:R-:W-:Y:S01]  /*9d80*/  F2FP.BF16.PACK_AB R7, R62, R112 ;  /* 0x000000703e07723e */ /* 0x002fe200000010ff */
[----:B------:R-:W-:-:S02]  /*9d90*/  FADD.FTZ R58, R58, R111 ;  /* 0x0000006f3a3a7221 */ /* 0x000fc40000010000 */
[----:B------:R-:W-:Y:S02]  /*9da0*/  FADD.FTZ R26, R26, R32 ;  /* 0x000000201a1a7221 */ /* 0x000fe40000010000 */
[----:B------:R-:W-:Y:S01]  /*9db0*/  MUFU.EX2 R50, R50 ;  /* 0x0000003200327308 */ /* 0x000fe20000000800 */
[----:B------:R-:W-:Y:S01]  /*9dc0*/  FADD.FTZ R58, R112, R58 ;  /* 0x0000003a703a7221 */ /* 0x000fe20000010000 */
[----:B------:R-:W-:Y:S01]  /*9dd0*/  HMMA.16816.F32.BF16 R80, R4, R12, R80 ;  /* 0x0000000c0450723c */ /* 0x000fe20000041850 */
[----:B------:R-:W-:Y:S02]  /*9de0*/  FADD.FTZ R26, R25, R26 ;  /* 0x0000001a191a7221 */ /* 0x000fe40000010000 */
[----:B------:R-:W-:-:S03]  /*9df0*/  FADD.FTZ R58, R62, R58 ;  /* 0x0000003a3e3a7221 */ /* 0x000fc60000010000 */
[----:B------:R-:W1:Y:S02]  /*9e00*/  MUFU.EX2 R113, R113 ;  /* 0x0000007100717308 */ /* 0x000e640000000800 */
[C---:B------:R-:W-:Y:S01]  /*9e10*/  HMMA.16816.F32.BF16 R76, R4.reuse, R14, R76 ;  /* 0x0000000e044c723c */ /* 0x040fe2000004184c */
[----:B------:R-:W4:Y:S05]  /*9e20*/  LDSM.16.MT88.4 R12, [R135+0x4400] ;  /* 0x00440000870c783b */ /* 0x000f2a0000004200 */
[----:B------:R-:W-:Y:S02]  /*9e30*/  MUFU.EX2 R20, R20 ;  /* 0x0000001400147308 */ /* 0x000fe40000000800 */
[C---:B---3--:R-:W-:Y:S06]  /*9e40*/  HMMA.16816.F32.BF16 R72, R4.reuse, R8, R72 ;  /* 0x000000080448723c */ /* 0x048fec0000041848 */
[----:B------:R-:W3:Y:S02]  /*9e50*/  MUFU.EX2 R3, R3 ;  /* 0x0000000300037308 */ /* 0x000ee40000000800 */
[----:B------:R-:W-:Y:S01]  /*9e60*/  HMMA.16816.F32.BF16 R68, R4, R10, R68 ;  /* 0x0000000a0444723c */ /* 0x000fe20000041844 */
[----:B------:R-:W3:Y:S05]  /*9e70*/  LDSM.16.MT88.4 R8, [R136+0x4800] ;  /* 0x004800008808783b */ /* 0x000eea0000004200 */
[----:B------:R-:W-:Y:S01]  /*9e80*/  MUFU.EX2 R30, R30 ;  /* 0x0000001e001e7308 */ /* 0x000fe20000000800 */
[----:B--2---:R-:W-:Y:S01]  /*9e90*/  F2FP.BF16.PACK_AB R4, R23, R24 ;  /* 0x000000181704723e */ /* 0x004fe200000010ff */
        /* <DEDUP_REMOVED lines=10> */
[----:B----4-:R-:W-:Y:S01]  /*9f40*/  HMMA.16816.F32.BF16 R80, R4, R16, R80 ;  /* 0x000000100450723c */ /* 0x010fe20000041850 */
[----:B------:R-:W-:Y:S01]  /*9f50*/  FADD.FTZ R22, R21, R22 ;  /* 0x0000001615167221 */ /* 0x000fe20000010000 */
[----:B------:R-:W-:Y:S01]  /*9f60*/  MUFU.EX2 R48, R48 ;  /* 0x0000003000307308 */ /* 0x000fe20000000800 */
[----:B------:R-:W-:-:S05]  /*9f70*/  FADD.FTZ R50, R113, R50 ;  /* 0x0000003271327221 */ /* 0x000fca0000010000 */
[C---:B------:R-:W-:Y:S01]  /*9f80*/  HMMA.16816.F32.BF16 R76, R4.reuse, R18, R76 ;  /* 0x00000012044c723c */ /* 0x040fe2000004184c */
[----:B------:R-:W1:Y:S01]  /*9f90*/  LDSM.16.MT88.4 R16, [R135+0x4800] ;  /* 0x004800008710783b */ /* 0x000e620000004200 */
[----:B------:R-:W2:Y:S06]  /*9fa0*/  MUFU.EX2 R42, R42 ;  /* 0x0000002a002a7308 */ /* 0x000eac0000000800 */
[C---:B------:R-:W-:Y:S02]  /*9fb0*/  HMMA.16816.F32.BF16 R72, R4.reuse, R12, R72 ;  /* 0x0000000c0448723c */ /* 0x040fe40000041848 */
[----:B------:R-:W-:Y:S06]  /*9fc0*/  MUFU.EX2 R46, R46 ;  /* 0x0000002e002e7308 */ /* 0x000fec0000000800 */
[----:B------:R-:W-:Y:S01]  /*9fd0*/  HMMA.16816.F32.BF16 R68, R4, R14, R68 ;  /* 0x0000000e0444723c */ /* 0x000fe20000041844 */
[----:B------:R-:W4:Y:S01]  /*9fe0*/  LDSM.16.MT88.4 R12, [R136+0x4c00] ;  /* 0x004c0000880c783b */ /* 0x000f220000004200 */
[----:B------:R-:W5:Y:S05]  /*9ff0*/  MUFU.EX2 R44, R44 ;  /* 0x0000002c002c7308 */ /* 0x000f6a0000000800 */
[----:B---3--:R-:W-:Y:S01]  /*a000*/  F2FP.BF16.PACK_AB R4, R3, R20 ;  /* 0x000000140304723e */ /* 0x008fe200000010ff */
[----:B------:R-:W-:Y:S01]  /*a010*/  FADD.FTZ R20, R20, R22 ;  /* 0x0000001614147221 */ /* 0x000fe20000010000 */
[----:B--2---:R-:W-:Y:S01]  /*a020*/  F2FP.BF16.PACK_AB R5, R42, R48 ;  /* 0x000000302a05723e */ /* 0x004fe200000010ff */
[----:B------:R-:W2:Y:S01]  /*a030*/  MUFU.EX2 R56, R56 ;  /* 0x0000003800387308 */ /* 0x000ea20000000800 */
[----:B------:R-:W-:Y:S01]  /*a040*/  F2FP.BF16.PACK_AB R6, R59, R30 ;  /* 0x0000001e3b06723e */ /* 0x000fe200000010ff */
[----:B------:R-:W-:-:S02]  /*a050*/  FADD.FTZ R48, R48, R50 ;  /* 0x0000003230307221 */ /* 0x000fc40000010000 */
[----:B------:R-:W-:Y:S02]  /*a060*/  FADD.FTZ R20, R3, R20 ;  /* 0x0000001403147221 */ /* 0x000fe40000010000 */
[----:B------:R-:W-:Y:S01]  /*a070*/  FADD.FTZ R48, R42, R48 ;  /* 0x000000302a307221 */ /* 0x000fe20000010000 */
[----:B-----5:R-:W-:Y:S01]  /*a080*/  F2FP.BF16.PACK_AB R7, R44, R46 ;  /* 0x0000002e2c07723e */ /* 0x020fe200000010ff */
[----:B------:R-:W3:Y:S01]  /*a090*/  MUFU.EX2 R38, R38 ;  /* 0x0000002600267308 */ /* 0x000ee20000000800 */
[----:B------:R-:W-:Y:S02]  /*a0a0*/  FADD.FTZ R30, R30, R20 ;  /* 0x000000141e1e7221 */ /* 0x000fe40000010000 */
[----:B------:R-:W-:Y:S02]  /*a0b0*/  FADD.FTZ R46, R46, R48 ;  /* 0x000000302e2e7221 */ /* 0x000fe40000010000 */
[----:B------:R-:W-:Y:S01]  /*a0c0*/  FADD.FTZ R30, R59, R30 ;  /* 0x0000001e3b1e7221 */ /* 0x000fe20000010000 */
[----:B------:R-:W-:Y:S01]  /*a0d0*/  HMMA.16816.F32.BF16 R80, R4, R8, R80 ;  /* 0x000000080450723c */ /* 0x000fe20000041850 */
[----:B------:R-:W-:Y:S01]  /*a0e0*/  FADD.FTZ R46, R44, R46 ;  /* 0x0000002e2c2e7221 */ /* 0x000fe20000010000 */
[----:B------:R-:W5:Y:S01]  /*a0f0*/  MUFU.EX2 R52, R52 ;  /* 0x0000003400347308 */ /* 0x000f620000000800 */
[----:B--2---:R-:W-:-:S05]  /*a100*/  FADD.FTZ R30, R56, R30 ;  /* 0x0000001e381e7221 */ /* 0x004fca0000010000 */
[----:B------:R-:W-:Y:S01]  /*a110*/  HMMA.16816.F32.BF16 R76, R4, R10, R76 ;  /* 0x0000000a044c723c */ /* 0x000fe2000004184c */
[----:B------:R-:W2:Y:S01]  /*a120*/  LDSM.16.MT88.4 R8, [R135+0x4c00] ;  /* 0x004c00008708783b */ /* 0x000ea20000004200 */
[----:B------:R-:W4:Y:S01]  /*a130*/  MUFU.EX2 R47, R47 ;  /* 0x0000002f002f7308 */ /* 0x000f220000000800 */
[----:B---3--:R-:W-:-:S05]  /*a140*/  FADD.FTZ R46, R38, R46 ;  /* 0x0000002e262e7221 */ /* 0x008fca0000010000 */
[----:B-1----:R-:W-:Y:S02]  /*a150*/  HMMA.16816.F32.BF16 R72, R4, R16, R72 ;  /* 0x000000100448723c */ /* 0x002fe40000041848 */
[----:B------:R-:W1:Y:S01]  /*a160*/  MUFU.EX2 R160, R160 ;  /* 0x000000a000a07308 */ /* 0x000e620000000800 */
[----:B-----5:R-:W-:-:S05]  /*a170*/  FADD.FTZ R30, R52, R30 ;  /* 0x0000001e341e7221 */ /* 0x020fca0000010000 */
[----:B------:R-:W-:Y:S02]  /*a180*/  HMMA.16816.F32.BF16 R68, R4, R18, R68 ;  /* 0x000000120444723c */ /* 0x000fe40000041844 */
[----:B------:R-:W3:Y:S01]  /*a190*/  MUFU.EX2 R35, R35 ;  /* 0x0000002300237308 */ /* 0x000ee20000000800 */
[----:B----4-:R-:W-:-:S04]  /*a1a0*/  FADD.FTZ R30, R47, R30 ;  /* 0x0000001e2f1e7221 */ /* 0x010fc80000010000 */
[----:B------:R-:W-:-:S03]  /*a1b0*/  F2FP.BF16.PACK_AB R4, R52, R56 ;  /* 0x000000383404723e */ /* 0x000fc600000010ff */
[----:B------:R-:W4:Y:S01]  /*a1c0*/  MUFU.EX2 R29, R29 ;  /* 0x0000001d001d7308 */ /* 0x000f220000000800 */
[C---:B-1----:R-:W-:Y:S01]  /*a1d0*/  F2FP.BF16.PACK_AB R6, R160.reuse, R47 ;  /* 0x0000002fa006723e */ /* 0x042fe200000010ff */
[----:B------:R-:W-:-:S06]  /*a1e0*/  FADD.FTZ R160, R160, R30 ;  /* 0x0000001ea0a07221 */ /* 0x000fcc0000010000 */
[----:B------:R-:W1:Y:S01]  /*a1f0*/  MUFU.EX2 R159, R159 ;  /* 0x0000009f009f7308 */ /* 0x000e620000000800 */
[C---:B---3--:R-:W-:Y:S01]  /*a200*/  F2FP.BF16.PACK_AB R5, R35.reuse, R38 ;  /* 0x000000262305723e */ /* 0x048fe200000010ff */
[----:B------:R-:W-:-:S04]  /*a210*/  FADD.FTZ R46, R35, R46 ;  /* 0x0000002e232e7221 */ /* 0x000fc80000010000 */
[----:B----4-:R-:W-:Y:S01]  /*a220*/  FADD.FTZ R46, R29, R46 ;  /* 0x0000002e1d2e7221 */ /* 0x010fe20000010000 */
[----:B-1----:R-:W-:-:S03]  /*a230*/  F2FP.BF16.PACK_AB R7, R159, R29 ;  /* 0x0000001d9f07723e */ /* 0x002fc600000010ff */
[----:B------:R-:W-:-:S04]  /*a240*/  FADD.FTZ R159, R159, R46 ;  /* 0x0000002e9f9f7221 */ /* 0x000fc80000010000 */
[C---:B------:R-:W-:Y:S08]  /*a250*/  HMMA.16816.F32.BF16 R80, R4.reuse, R12, R80 ;  /* 0x0000000c0450723c */ /* 0x040ff00000041850 */
        /* <DEDUP_REMOVED lines=61> */
[----:B------:R-:W-:Y:S01]  /*a630*/  SHF.R.S32.HI R4, RZ, 0x1f, R6 ;  /* 0x0000001fff047819 */ /* 0x000fe20000011406 */
[----:B------:R-:W-:-:S04]  /*a640*/  IMAD.WIDE.U32 R8, R6, c[0x0][0x188], R8 ;  /* 0x0000620006087a25 */ /* 0x000fc800078e0008 */
[----:B------:R-:W-:Y:S01]  /*a650*/  IMAD R4, R4, c[0x0][0x188], RZ ;  /* 0x0000620004047a24 */ /* 0x000fe200078e02ff */
[----:B------:R-:W-:-:S03]  /*a660*/  MOV R7, R8 ;  /* 0x0000000800077202 */ /* 0x000fc60000000f00 */
[----:B------:R-:W-:-:S04]  /*a670*/  IMAD R4, R6, c[0x0][0x18c], R4 ;  /* 0x0000630006047a24 */ /* 0x000fc800078e0204 */
[----:B------:R-:W-:Y:S01]  /*a680*/  IMAD.IADD R6, R9, 0x1, R4 ;  /* 0x0000000109067824 */ /* 0x000fe200078e0204 */
[----:B------:R-:W-:Y:S05]  /*a690*/  BRA `(.L_x_3704) ;  /* 0x0000003000007947 */ /* 0x000fea0003800000 */
.L_x_3703:
[----:B------:R-:W-:-:S05]  /*a6a0*/  IMAD.MOV.U32 R7, RZ, RZ, c[0x0][0x1a0] ;  /* 0x00006800ff077624 */ /* 0x000fca00078e00ff */
[----:B------:R-:W-:-:S04]  /*a6b0*/  LEA R7, -R7, RZ, 0x7 ;  /* 0x000000ff07077211 */ /* 0x000fc800078e39ff */
[----:B------:R-:W-:Y:S02]  /*a6c0*/  SHF.R.S32.HI R6, RZ, 0x1f, R7 ;  /* 0x0000001fff067819 */ /* 0x000fe40000011407 */
.L_x_3704:
[----:B------:R-:W-:Y:S02]  /*a6d0*/  ISETP.GE.AND P0, PT, R84, c[0x0][0x220], PT ;  /* 0x0000880054007a0c */ /* 0x000fe40003f06270 */
[----:B------:R-:W-:-:S04]  /*a6e0*/  LEA R89, P5, R7, R89, 0x1 ;  /* 0x0000005907597211 */ /* 0x000fc800078a08ff */
[----:B------:R-:W-:-:S07]  /*a6f0*/  LEA.HI.X R88, R7, R88, R6, 0x1, P5 ;  /* 0x0000005807587211 */ /* 0x000fce00028f0c06 */
[----:B------:R-:W-:Y:S01]  /*a700*/  @!P0 IMAD.MOV.U32 R5, RZ, RZ, c[0x0][0x1a0] ;  /* 0x00006800ff058624 */ /* 0x000fe200078e00ff */
[-C--:B------:R-:W-:Y:S01]  /*a710*/  @!P0 IADD3 R8, P3, P1, R7, R96.reuse, R144 ;  /* 0x0000006007088210 */ /* 0x080fe2000797e090 */
[----:B------:R-:W-:Y:S01]  /*a720*/  @!P0 IMAD.MOV.U32 R3, RZ, RZ, c[0x0][0x1a0] ;  /* 0x00006800ff038624 */ /* 0x000fe200078e00ff */
[----:B------:R-:W-:Y:S01]  /*a730*/  @P0 STS [R155+0x3000], RZ ;  /* 0x003000ff9b000388 */ /* 0x000fe20000000800 */
[----:B------:R-:W-:Y:S01]  /*a740*/  @!P0 IMAD.MOV.U32 R94, RZ, RZ, R96 ;  /* 0x000000ffff5e8224 */ /* 0x000fe200078e0060 */
[----:B------:R-:W-:Y:S01]  /*a750*/  @!P0 LEA R9, P4, R5, R96, 0x6 ;  /* 0x0000006005098211 */ /* 0x000fe200078830ff */
[----:B------:R-:W-:Y:S01]  /*a760*/  @!P0 IMAD.MOV.U32 R4, RZ, RZ, c[0x0][0x1a4] ;  /* 0x00006900ff048624 */ /* 0x000fe200078e00ff */
[----:B------:R-:W-:Y:S01]  /*a770*/  @P0 STS [R155+0x3004], RZ ;  /* 0x003004ff9b000388 */ /* 0x000fe20000000800 */
[----:B------:R-:W-:Y:S02]  /*a780*/  @!P0 IMAD.MOV.U32 R10, RZ, RZ, c[0x0][0x1a4] ;  /* 0x00006900ff0a8624 */ /* 0x000fe400078e00ff */
[----:B------:R-:W-:Y:S01]  /*a790*/  @!P0 IMAD.WIDE.U32 R12, R3, 0x60, R94 ;  /* 0x00000060030c8825 */ /* 0x000fe200078e005e */
[-C--:B------:R-:W-:Y:S01]  /*a7a0*/  @!P0 IADD3.X R94, R6, R95.reuse, R143, P3, P1 ;  /* 0x0000005f065e8210 */ /* 0x080fe20001fe248f */
[----:B------:R-:W-:Y:S01]  /*a7b0*/  @P0 STS.64 [R155+0x3008], RZ ;  /* 0x003008ff9b000388 */ /* 0x000fe20000000a00 */
[----:B------:R-:W-:Y:S01]  /*a7c0*/  @!P0 LEA.HI.X R4, R5, R95, R4, 0x6, P4 ;  /* 0x0000005f05048211 */ /* 0x000fe200020f3404 */
[----:B------:R-:W-:Y:S01]  /*a7d0*/  @!P0 IMAD R10, R10, 0x60, RZ ;  /* 0x000000600a0a8824 */ /* 0x000fe200078e02ff */
[----:B------:R-:W-:-:S02]  /*a7e0*/  @!P0 IADD3 R9, P3, R7, R9, RZ ;  /* 0x0000000907098210 */ /* 0x000fc40007f7e0ff */
[----:B------:R-:W-:Y:S02]  /*a7f0*/  @!P0 LEA R14, P4, R8, c[0x0][0x170], 0x1 ;  /* 0x00005c00080e8a11 */ /* 0x000fe400078808ff */
[----:B------:R-:W-:Y:S01]  /*a800*/  @!P0 IADD3 R3, P1, R7, R12, RZ ;  /* 0x0000000c07038210 */ /* 0x000fe20007f3e0ff */
[----:B------:R-:W-:Y:S01]  /*a810*/  @!P0 IMAD.X R4, R6, 0x1, R4, P3 ;  /* 0x0000000106048824 */ /* 0x000fe200018e0604 */
[----:B------:R-:W-:Y:S01]  /*a820*/  @!P0 LEA.HI.X R15, R8, c[0x0][0x174], R94, 0x1, P4 ;  /* 0x00005d00080f8a11 */ /* 0x000fe200020f0c5e */
[----:B------:R-:W-:Y:S01]  /*a830*/  @!P0 IMAD.MOV.U32 R12, RZ, RZ, R89 ;  /* 0x000000ffff0c8224 */ /* 0x000fe200078e0059 */
[----:B------:R-:W-:Y:S01]  /*a840*/  @!P0 IADD3.X R10, R6, R13, R10, P1, !PT ;  /* 0x0000000d060a8210 */ /* 0x000fe20000ffe40a */
[----:B------:R-:W-:Y:S01]  /*a850*/  @!P0 IMAD.MOV.U32 R13, RZ, RZ, R88 ;  /* 0x000000ffff0d8224 */ /* 0x000fe200078e0058 */
[----:B------:R-:W-:Y:S02]  /*a860*/  @!P0 LEA R8, P3, R9, c[0x0][0x170], 0x1 ;  /* 0x00005c0009088a11 */ /* 0x000fe400078608ff */
[----:B------:R-:W-:-:S02]  /*a870*/  @!P0 LEA R6, P1, R3, c[0x0][0x170], 0x1 ;  /* 0x00005c0003068a11 */ /* 0x000fc400078208ff */
[----:B------:R-:W-:Y:S01]  /*a880*/  @!P0 LEA.HI.X R9, R9, c[0x0][0x174], R4, 0x1, P3 ;  /* 0x00005d0009098a11 */ /* 0x000fe200018f0c04 */
[----:B------:R-:W-:Y:S01]  /*a890*/  @!PT LDS RZ, [RZ] ;  /* 0x00000000fffff984 */ /* 0x000fe20000000800 */
[----:B------:R-:W-:Y:S01]  /*a8a0*/  @!PT LDS RZ, [RZ] ;  /* 0x00000000fffff984 */ /* 0x000fe20000000800 */
[----:B------:R-:W-:Y:S01]  /*a8b0*/  @!PT LDS RZ, [RZ] ;  /* 0x00000000fffff984 */ /* 0x000fe20000000800 */
[----:B------:R1:W-:Y:S01]  /*a8c0*/  @!P0 LDGSTS.E.BYPASS.LTC128B.128 [R155+0x3000], [R12.64] ;  /* 0x030000000c9b8fae */ /* 0x0003e2000b901d46 */
[----:B------:R-:W-:Y:S01]  /*a8d0*/  @!P0 LEA.HI.X R7, R3, c[0x0][0x174], R10, 0x1, P1 ;  /* 0x00005d0003078a11 */ /* 0x000fe200008f0c0a */
[----:B------:R-:W-:Y:S01]  /*a8e0*/  IMAD.SHL.U32 R3, R154, 0x80, RZ ;  /* 0x000000809a037824 */ /* 0x000fe200078e00ff */
[----:B------:R-:W-:Y:S01]  /*a8f0*/  ISETP.GE.AND P1, PT, R34, 0x3, PT ;  /* 0x000000032200780c */ /* 0x000fe20003f26270 */
[----:B------:R-:W-:Y:S03]  /*a900*/  @P0 STS.128 [R155+0x3800], RZ ;  /* 0x003800ff9b000388 */ /* 0x000fe60000000c00 */
[C---:B------:R-:W-:Y:S01]  /*a910*/  LOP3.LUT R32, R3.reuse, 0x8, R86, 0xfe, !PT ;  /* 0x0000000803207812 */ /* 0x040fe200078efe56 */
[----:B------:R-:W-:Y:S01]  /*a920*/  @!PT LDS RZ, [RZ] ;  /* 0x00000000fffff984 */ /* 0x000fe20000000800 */
[----:B------:R-:W-:Y:S01]  /*a930*/  @!PT LDS RZ, [RZ] ;  /* 0x00000000fffff984 */ /* 0x000fe20000000800 */
[----:B------:R-:W-:Y:S01]  /*a940*/  @!PT LDS RZ, [RZ] ;  /* 0x00000000fffff984 */ /* 0x000fe20000000800 */
[----:B------:R1:W-:Y:S01]  /*a950*/  @!P0 LDGSTS.E.BYPASS.LTC128B.128 [R155+0x3800], [R14.64] ;  /* 0x038000000e9b8fae */ /* 0x0003e2000b901d46 */
[----:B------:R-:W-:-:S02]  /*a960*/  LOP3.LUT R105, R3, R86, RZ, 0xfc, !PT ;  /* 0x0000005603697212 */ /* 0x000fc400078efcff */
[C---:B------:R-:W-:Y:S01]  /*a970*/  ISETP.GE.AND P6, PT, R32.reuse, R87, PT ;  /* 0x000000572000720c */ /* 0x040fe20003fc6270 */
[----:B------:R-:W-:Y:S01]  /*a980*/  @P0 STS.128 [R155+0x4000], RZ ;  /* 0x004000ff9b000388 */ /* 0x000fe20000000c00 */
[----:B------:R-:W-:-:S03]  /*a990*/  ISETP.GE.AND P5, PT, R32, R90, PT ;  /* 0x0000005a2000720c */ /* 0x000fc60003fa6270 */
        /* <DEDUP_REMOVED lines=12> */
[----:B------:R-:W-:Y:S04]  /*aa60*/  LDSM.16.M88.4 R44, [R139] ;  /* 0x000000008b2c783b */ /* 0x000fe80000000200 */
[----:B--2---:R-:W1:Y:S04]  /*aa70*/  LDSM.16.M88.4 R8, [R138+0x1800] ;  /* 0x001800008a08783b */ /* 0x004e680000000200 */
[----:B------:R-:W-:Y:S04]  /*aa80*/  LDSM.16.M88.4 R56, [R138+0x1c00] ;  /* 0x001c00008a38783b */ /* 0x000fe80000000200 */
[----:B---3--:R-:W2:Y:S04]  /*aa90*/  LDSM.16.M88.4 R4, [R134] ;  /* 0x000000008604783b */ /* 0x008ea80000000200 */
[----:B------:R-:W3:Y:S04]  /*aaa0*/  LDSM.16.M88.4 R64, [R137] ;  /* 0x000000008940783b */ /* 0x000ee80000000200 */
[----:B------:R-:W2:Y:S04]  /*aab0*/  LDSM.16.M88.4 R36, [R133] ;  /* 0x000000008524783b */ /* 0x000ea80000000200 */
[----:B------:R-:W2:Y:S04]  /*aac0*/  LDSM.16.M88.4 R28, [R138+0x2000] ;  /* 0x002000008a1c783b */ /* 0x000ea80000000200 */
[----:B------:R-:W2:Y:S01]  /*aad0*/  LDSM.16.M88.4 R60, [R132] ;  /* 0x00000000843c783b */ /* 0x000ea20000000200 */
[C---:B----4-:R-:W-:Y:S03]  /*aae0*/  HMMA.16816.F32.BF16 R20, R52.reuse, R16, RZ ;  /* 0x000000103414723c */ /* 0x050fe600000418ff */
[----:B------:R-:W4:Y:S04]  /*aaf0*/  LDSM.16.M88.4 R40, [R131] ;  /* 0x000000008328783b */ /* 0x000f280000000200 */
[----:B------:R-:W3:Y:S01]  /*ab00*/  LDSM.16.M88.4 R48, [R138+0x2400] ;  /* 0x002400008a30783b */ /* 0x000ee20000000200 */
[C---:B------:R-:W-:Y:S03]  /*ab10*/  HMMA.16816.F32.BF16 R16, R52.reuse, R18, RZ ;  /* 0x000000123410723c */ /* 0x040fe600000418ff */
[----:B------:R-:W0:Y:S05]  /*ab20*/  LDGDEPBAR ;  /* 0x00000000000079af */ /* 0x000e2a0000000000 */
[C---:B-----5:R-:W-:Y:S08]  /*ab30*/  HMMA.16816.F32.BF16 R24, R52.reuse, R94, RZ ;  /* 0x0000005e3418723c */ /* 0x060ff000000418ff */
[C---:B-1----:R-:W-:Y:S08]  /*ab40*/  HMMA.16816.F32.BF16 R12, R52.reuse, R8, RZ ;  /* 0x00000008340c723c */ /* 0x042ff000000418ff */
[----:B------:R-:W-:Y:S08]  /*ab50*/  HMMA.16816.F32.BF16 R8, R52, R10, RZ ;  /* 0x0000000a3408723c */ /* 0x000ff000000418ff */
[C---:B--2---:R-:W-:Y:S08]  /*ab60*/  HMMA.16816.F32.BF16 R20, R44.reuse, R4, R20 ;  /* 0x000000042c14723c */ /* 0x044ff00000041814 */
[----:B------:R-:W-:Y:S08]  /*ab70*/  HMMA.16816.F32.BF16 R16, R44, R6, R16 ;  /* 0x000000062c10723c */ /* 0x000ff00000041810 */
[C---:B------:R-:W-:Y:S08]  /*ab80*/  HMMA.16816.F32.BF16 R4, R52.reuse, R56, RZ ;  /* 0x000000383404723c */ /* 0x040ff000000418ff */
[----:B------:R-:W-:Y:S08]  /*ab90*/  HMMA.16816.F32.BF16 R56, R52, R58, RZ ;  /* 0x0000003a3438723c */ /* 0x000ff000000418ff */
[C---:B---3--:R-:W-:Y:S08]  /*aba0*/  HMMA.16816.F32.BF16 R24, R44.reuse, R66, R24 ;  /* 0x000000422c18723c */ /* 0x048ff00000041818 */
[C---:B------:R-:W-:Y:S08]  /*abb0*/  HMMA.16816.F32.BF16 R12, R44.reuse, R36, R12 ;  /* 0x000000242c0c723c */ /* 0x040ff0000004180c */
[----:B------:R-:W-:Y:S08]  /*abc0*/  HMMA.16816.F32.BF16 R8, R44, R38, R8 ;  /* 0x000000262c08723c */ /* 0x000ff00000041808 */
[----:B------:R-:W-:Y:S01]  /*abd0*/  HMMA.16816.F32.BF16 R36, R52, R28, RZ ;  /* 0x0000001c3424723c */ /* 0x000fe200000418ff */
[----:B------:R-:W-:-:S07]  /*abe0*/  FSEL R104, R26, -INF , !P5 ;  /* 0xff8000001a687808 */ /* 0x000fce0006800000 */
[C---:B------:R-:W-:Y:S07]  /*abf0*/  HMMA.16816.F32.BF16 R32, R44.reuse, R62, R56 ;  /* 0x0000003e2c20723c */ /* 0x040fee0000041838 */
[----:B------:R-:W-:Y:S01]  /*ac00*/  IADD3 R56, R105, 0x9, RZ ;  /* 0x0000000969387810 */ /* 0x000fe20007ffe0ff */
[----:B------:R-:W-:Y:S01]  /*ac10*/  HMMA.16816.F32.BF16 R4, R44, R60, R4 ;  /* 0x0000003c2c04723c */ /* 0x000fe20000041804 */
[----:B------:R-:W-:Y:S02]  /*ac20*/  FSEL R63, R24, -INF , !P6 ;  /* 0xff800000183f7808 */ /* 0x000fe40007000000 */
[----:B------:R-:W-:-:S02]  /*ac30*/  ISETP.GE.AND P6, PT, R56, R87, PT ;  /* 0x000000573800720c */ /* 0x000fc40003fc6270 */
[-C--:B------:R-:W-:Y:S02]  /*ac40*/  ISETP.GE.AND P5, PT, R56, R90.reuse, PT ;  /* 0x0000005a3800720c */ /* 0x080fe40003fa6270 */
[C-C-:B------:R-:W-:Y:S01]  /*ac50*/  LOP3.LUT R24, R3.reuse, 0x18, R86.reuse, 0xfe, !PT ;  /* 0x0000001803187812 */ /* 0x140fe200078efe56 */
[----:B----4-:R-:W-:Y:S01]  /*ac60*/  HMMA.16816.F32.BF16 R36, R44, R40, R36 ;  /* 0x000000282c24723c */ /* 0x010fe20000041824 */
[----:B------:R-:W-:Y:S01]  /*ac70*/  LOP3.LUT R60, R3, 0x10, R86, 0xfe, !PT ;  /* 0x00000010033c7812 */ /* 0x000fe200078efe56 */
[----:B------:R-:W-:Y:S01]  /*ac80*/  LDSM.16.M88.4 R56, [R138+0x2800] ;  /* 0x002800008a38783b */ /* 0x000fe20000000200 */
[----:B------:R-:W-:Y:S02]  /*ac90*/  FSEL R110, R25, -INF , !P6 ;  /* 0xff800000196e7808 */ /* 0x000fe40007000000 */
[----:B------:R-:W-:Y:S02]  /*aca0*/  FSEL R107, R27, -INF , !P5 ;  /* 0xff8000001b6b7808 */ /* 0x000fe40006800000 */
[C---:B------:R-:W-:Y:S01]  /*acb0*/  ISETP.GE.AND P6, PT, R24.reuse, R87, PT ;  /* 0x000000571800720c */ /* 0x040fe20003fc6270 */
[----:B------:R-:W-:Y:S01]  /*acc0*/  HMMA.16816.F32.BF16 R28, R52, R30, RZ ;  /* 0x0000001e341c723c */ /* 0x000fe200000418ff */
[----:B------:R-:W-:-:S02]  /*acd0*/  ISETP.GE.AND P5, PT, R24, R90, PT ;  /* 0x0000005a1800720c */ /* 0x000fc40003fa6270 */
[----:B------:R-:W1:Y:S01]  /*ace0*/  LDSM.16.M88.4 R24, [R130] ;  /* 0x000000008218783b */ /* 0x000e620000000200 */
[CC--:B------:R-:W-:Y:S02]  /*acf0*/  ISETP.GE.AND P4, PT, R60.reuse, R87.reuse, PT ;  /* 0x000000573c00720c */ /* 0x0c0fe40003f86270 */
[----:B------:R-:W-:Y:S02]  /*ad00*/  IADD3 R40, R105, 0x11, RZ ;  /* 0x0000001169287810 */ /* 0x000fe40007ffe0ff */
[----:B------:R-:W-:Y:S01]  /*ad10*/  ISETP.GE.AND P3, PT, R60, R90, PT ;  /* 0x0000005a3c00720c */ /* 0x000fe20003f66270 */
[----:B------:R-:W-:Y:S01]  /*ad20*/  HMMA.16816.F32.BF16 R92, R52, R92, RZ ;  /* 0x0000005c345c723c */ /* 0x000fe200000418ff */
[----:B------:R-:W-:Y:S02]  /*ad30*/  FSEL R111, R20, -INF , !P4 ;  /* 0xff800000146f7808 */ /* 0x000fe40006000000 */
[----:B------:R-:W-:Y:S02]  /*ad40*/  ISETP.GE.AND P4, PT, R40, R87, PT ;  /* 0x000000572800720c */ /* 0x000fe40003f86270 */
[----:B------:R-:W-:-:S02]  /*ad50*/  FSEL R122, R22, -INF , !P3 ;  /* 0xff800000167a7808 */ /* 0x000fc40005800000 */
[----:B------:R-:W-:Y:S02]  /*ad60*/  ISETP.GE.AND P3, PT, R40, R90, PT ;  /* 0x0000005a2800720c */ /* 0x000fe40003f66270 */
[----:B------:R-:W-:Y:S02]  /*ad70*/  FSEL R114, R21, -INF , !P4 ;  /* 0xff80000015727808 */ /* 0x000fe40006000000 */
[----:B------:R-:W-:Y:S02]  /*ad80*/  LOP3.LUT R20, R3, 0x20, R86, 0xfe, !PT ;  /* 0x0000002003147812 */ /* 0x000fe400078efe56 */
[----:B------:R-:W-:Y:S02]  /*ad90*/  IADD3 R21, R105, 0x19, RZ ;  /* 0x0000001969157810 */ /* 0x000fe40007ffe0ff */
[----:B------:R-:W-:Y:S01]  /*ada0*/  FSEL R120, R23, -INF , !P3 ;  /* 0xff80000017787808 */ /* 0x000fe20005800000 */
[----:B------:R-:W-:Y:S01]  /*adb0*/  HMMA.16816.F32.BF16 R28, R44, R42, R28 ;  /* 0x0000002a2c1c723c */ /* 0x000fe2000004181c */
[----:B------:R-:W-:Y:S01]  /*adc0*/  FSEL R117, R16, -INF , !P6 ;  /* 0xff80000010757808 */ /* 0x000fe20007000000 */
[----:B------:R-:W2:Y:S01]  /*add0*/  LDSM.16.M88.4 R40, [R129] ;  /* 0x000000008128783b */ /* 0x000ea20000000200 */
[----:B------:R-:W-:-:S02]  /*ade0*/  FSEL R118, R18, -INF , !P5 ;  /* 0xff80000012767808 */ /* 0x000fc40006800000 */
[CC--:B------:R-:W-:Y:S02]  /*adf0*/  ISETP.GE.AND P4, PT, R20.reuse, R87.reuse, PT ;  /* 0x000000571400720c */ /* 0x0c0fe40003f86270 */
[-C--:B------:R-:W-:Y:S01]  /*ae00*/  ISETP.GE.AND P3, PT, R20, R90.reuse, PT ;  /* 0x0000005a1400720c */ /* 0x080fe20003f66270 */
[----:B------:R-:W-:Y:S01]  /*ae10*/  HMMA.16816.F32.BF16 R92, R44, R64, R92 ;  /* 0x000000402c5c723c */ /* 0x000fe2000004185c */
[C---:B------:R-:W-:Y:S02]  /*ae20*/  ISETP.GE.AND P6, PT, R21.reuse, R87, PT ;  /* 0x000000571500720c */ /* 0x040fe40003fc6270 */
[----:B------:R-:W-:Y:S02]  /*ae30*/  ISETP.GE.AND P5, PT, R21, R90, PT ;  /* 0x0000005a1500720c */ /* 0x000fe40003fa6270 */
[----:B------:R-:W-:Y:S02]  /*ae40*/  LOP3.LUT R16, R3, 0x28, R86, 0xfe, !PT ;  /* 0x0000002803107812 */ /* 0x000fe400078efe56 */
[----:B------:R-:W-:Y:S01]  /*ae50*/  FSEL R125, R12, -INF , !P4 ;  /* 0xff8000000c7d7808 */ /* 0x000fe20006000000 */
[----:B------:R-:W-:Y:S01]  /*ae60*/  HMMA.16816.F32.BF16 R20, R52, R48, RZ ;  /* 0x000000303414723c */ /* 0x000fe200000418ff */
[----:B------:R-:W-:-:S02]  /*ae70*/  FSEL R109, R14, -INF , !P3 ;  /* 0xff8000000e6d7808 */ /* 0x000fc40005800000 */
[----:B------:R-:W-:Y:S02]  /*ae80*/  FSEL R124, R17, -INF , !P6 ;  /* 0xff800000117c7808 */ /* 0x000fe40007000000 */
[C---:B------:R-:W-:Y:S02]  /*ae90*/  ISETP.GE.AND P4, PT, R16.reuse, R87, PT ;  /* 0x000000571000720c */ /* 0x040fe40003f86270 */
[----:B------:R-:W-:Y:S01]  /*aea0*/  ISETP.GE.AND P3, PT, R16, R90, PT ;  /* 0x0000005a1000720c */ /* 0x000fe20003f66270 */
[----:B------:R-:W-:Y:S01]  /*aeb0*/  HMMA.16816.F32.BF16 R48, R52, R50, RZ ;  /* 0x000000323430723c */ /* 0x000fe200000418ff */
[----:B------:R-:W-:Y:S02]  /*aec0*/  IADD3 R17, R105, 0x29, RZ ;  /* 0x0000002969117810 */ /* 0x000fe40007ffe0ff */
[----:B------:R-:W-:Y:S02]  /*aed0*/  FSEL R127, R8, -INF , !P4 ;  /* 0xff800000087f7808 */ /* 0x000fe40006000000 */
[----:B------:R-:W-:-:S02]  /*aee0*/  FSEL R101, R10, -INF , !P3 ;  /* 0xff8000000a657808 */ /* 0x000fc40005800000 */
[CC--:B------:R-:W-:Y:S02]  /*aef0*/  ISETP.GE.AND P4, PT, R17.reuse, R87.reuse, PT ;  /* 0x000000571100720c */ /* 0x0c0fe40003f86270 */
[----:B------:R-:W-:Y:S02]  /*af00*/  ISETP.GE.AND P3, PT, R17, R90, PT ;  /* 0x0000005a1100720c */ /* 0x000fe40003f66270 */
[----:B------:R-:W-:Y:S02]  /*af10*/  IADD3 R18, R105, 0x21, RZ ;  /* 0x0000002169127810 */ /* 0x000fe40007ffe0ff */
[----:B------:R-:W-:Y:S02]  /*af20*/  FSEL R108, R11, -INF , !P3 ;  /* 0xff8000000b6c7808 */ /* 0x000fe40005800000 */
[----:B------:R-:W-:Y:S01]  /*af30*/  FSEL R115, R19, -INF , !P5 ;  /* 0xff80000013737808 */ /* 0x000fe20006800000 */
[----:B-1----:R-:W-:Y:S01]  /*af40*/  HMMA.16816.F32.BF16 R20, R44, R24, R20 ;  /* 0x000000182c14723c */ /* 0x002fe20000041814 */
[----:B------:R-:W-:-:S02]  /*af50*/  ISETP.GE.AND P6, PT, R18, R87, PT ;  /* 0x000000571200720c */ /* 0x000fc40003fc6270 */
[----:B------:R-:W-:Y:S02]  /*af60*/  ISETP.GE.AND P5, PT, R18, R90, PT ;  /* 0x0000005a1200720c */ /* 0x000fe40003fa6270 */
[----:B------:R-:W-:Y:S02]  /*af70*/  LOP3.LUT R16, R3, 0x30, R86, 0xfe, !PT ;  /* 0x0000003003107812 */ /* 0x000fe400078efe56 */
[----:B------:R-:W-:Y:S01]  /*af80*/  FSEL R24, R9, -INF , !P4 ;  /* 0xff80000009187808 */ /* 0x000fe20006000000 */
[----:B------:R-:W-:Y:S01]  /*af90*/  HMMA.16816.F32.BF16 R48, R44, R26, R48 ;  /* 0x0000001a2c30723c */ /* 0x000fe20000041830 */
[----:B------:R-:W1:Y:S01]  /*afa0*/  LDSM.16.M88.4 R8, [R138+0x2c00] ;  /* 0x002c00008a08783b */ /* 0x000e620000000200 */
[----:B------:R-:W-:Y:S02]  /*afb0*/  IADD3 R17, R105, 0x31, RZ ;  /* 0x0000003169117810 */ /* 0x000fe40007ffe0ff */
[----:B------:R-:W-:Y:S02]  /*afc0*/  FSEL R126, R13, -INF , !P6 ;  /* 0xff8000000d7e7808 */ /* 0x000fe40007000000 */
[----:B------:R-:W-:-:S02]  /*afd0*/  FSEL R102, R15, -INF , !P5 ;  /* 0xff8000000f667808 */ /* 0x000fc40006800000 */
[CC--:B------:R-:W-:Y:S01]  /*afe0*/  ISETP.GE.AND P6, PT, R16.reuse, R87.reuse, PT ;  /* 0x000000571000720c */ /* 0x0c0fe20003fc6270 */
[C---:B------:R-:W-:Y:S01]  /*aff0*/  HMMA.16816.F32.BF16 R12, R52.reuse, R56, RZ ;  /* 0x00000038340c723c */ /* 0x040fe200000418ff */
[----:B------:R-:W-:Y:S02]  /*b000*/  ISETP.GE.AND P5, PT, R16, R90, PT ;  /* 0x0000005a1000720c */ /* 0x000fe40003fa6270 */
[----:B------:R-:W-:Y:S02]  /*b010*/  LOP3.LUT R16, R3, 0x38, R86, 0xfe, !PT ;  /* 0x0000003803107812 */ /* 0x000fe400078efe56 */
[----:B------:R-:W-:Y:S02]  /*b020*/  ISETP.GE.AND P4, PT, R17, R87, PT ;  /* 0x000000571100720c */ /* 0x000fe40003f86270 */
[----:B------:R-:W-:Y:S01]  /*b030*/  FSEL R25, R4, -INF , !P6 ;  /* 0xff80000004197808 */ /* 0x000fe20007000000 */
[----:B------:R-:W-:Y:S01]  /*b040*/  HMMA.16816.F32.BF16 R56, R52, R58, RZ ;  /* 0x0000003a3438723c */ /* 0x000fe200000418ff */
[----:B------:R-:W-:-:S02]  /*b050*/  FSEL R106, R6, -INF , !P5 ;  /* 0xff800000066a7808 */ /* 0x000fc40006800000 */
[-C--:B------:R-:W-:Y:S02]  /*b060*/  ISETP.GE.AND P3, PT, R17, R90.reuse, PT ;  /* 0x0000005a1100720c */ /* 0x080fe40003f66270 */
[C---:B------:R-:W-:Y:S02]  /*b070*/  ISETP.GE.AND P6, PT, R16.reuse, R87, PT ;  /* 0x000000571000720c */ /* 0x040fe40003fc6270 */
[----:B------:R-:W-:Y:S02]  /*b080*/  ISETP.GE.AND P5, PT, R16, R90, PT ;  /* 0x0000005a1000720c */ /* 0x000fe40003fa6270 */
[----:B------:R-:W-:Y:S02]  /*b090*/  FSEL R26, R5, -INF , !P4 ;  /* 0xff800000051a7808 */ /* 0x000fe40006000000 */
[----:B------:R-:W-:Y:S02]  /*b0a0*/  IADD3 R4, R105, 0x39, RZ ;  /* 0x0000003969047810 */ /* 0x000fe40007ffe0ff */
[----:B------:R-:W-:-:S02]  /*b0b0*/  LOP3.LUT R5, R3, 0x40, R86, 0xfe, !PT ;  /* 0x0000004003057812 */ /* 0x000fc400078efe56 */
[----:B------:R-:W-:Y:S01]  /*b0c0*/  FSEL R99, R7, -INF , !P3 ;  /* 0xff80000007637808 */ /* 0x000fe20005800000 */
[C---:B--2---:R-:W-:Y:S01]  /*b0d0*/  HMMA.16816.F32.BF16 R12, R44.reuse, R40, R12 ;  /* 0x000000282c0c723c */ /* 0x044fe2000004180c */
[----:B------:R-:W-:Y:S02]  /*b0e0*/  FSEL R32, R32, -INF , !P6 ;  /* 0xff80000020207808 */ /* 0x000fe40007000000 */
[----:B------:R-:W-:Y:S02]  /*b0f0*/  FSEL R100, R34, -INF , !P5 ;  /* 0xff80000022647808 */ /* 0x000fe40006800000 */
[CC--:B------:R-:W-:Y:S02]  /*b100*/  ISETP.GE.AND P4, PT, R4.reuse, R87.reuse, PT ;  /* 0x000000570400720c */ /* 0x0c0fe40003f86270 */
[----:B------:R-:W-:Y:S01]  /*b110*/  ISETP.GE.AND P3, PT, R4, R90, PT ;  /* 0x0000005a0400720c */ /* 0x000fe20003f66270 */
[----:B------:R-:W-:Y:S01]  /*b120*/  HMMA.16816.F32.BF16 R56, R44, R42, R56 ;  /* 0x0000002a2c38723c */ /* 0x000fe20000041838 */
[----:B------:R-:W-:-:S02]  /*b130*/  ISETP.GE.AND P6, PT, R5, R87, PT ;  /* 0x000000570500720c */ /* 0x000fc40003fc6270 */
[----:B------:R-:W-:Y:S02]  /*b140*/  ISETP.GE.AND P5, PT, R5, R90, PT ;  /* 0x0000005a0500720c */ /* 0x000fe40003fa6270 */
[----:B------:R-:W-:Y:S02]  /*b150*/  LOP3.LUT R4, R3, 0x48, R86, 0xfe, !PT ;  /* 0x0000004803047812 */ /* 0x000fe400078efe56 */
        /* <DEDUP_REMOVED lines=9> */
[----:B------:R-:W2:Y:S01]  /*b1f0*/  LDSM.16.M88.4 R4, [R128] ;  /* 0x000000008004783b */ /* 0x000ea20000000200 */
[----:B------:R-:W-:Y:S01]  /*b200*/  IADD3 R16, R105, 0x49, RZ ;  /* 0x0000004969107810 */ /* 0x000fe20007ffe0ff */
[----:B------:R-:W-:-:S04]  /*b210*/  DEPBAR.LE SB0, 0x0 ;  /* 0x000080000000791a */ /* 0x000fc80000000000 */
[----:B------:R-:W-:Y:S02]  /*b220*/  FSEL R37, R37, -INF , !P6 ;  /* 0xff80000025257808 */ /* 0x000fe40007000000 */
[----:B------:R-:W-:Y:S01]  /*b230*/  FSEL R96, R39, -INF , !P5 ;  /* 0xff80000027607808 */ /* 0x000fe20006800000 */
[----:B------:R-:W-:Y:S01]  /*b240*/  BAR.SYNC.DEFER_BLOCKING 0x0 ;  /* 0x0000000000007b1d */ /* 0x000fe20000010000 */
[C---:B------:R-:W-:Y:S02]  /*b250*/  ISETP.GE.AND P6, PT, R16.reuse, R87, PT ;  /* 0x000000571000720c */ /* 0x040fe40003fc6270 */
[----:B------:R-:W-:Y:S02]  /*b260*/  ISETP.GE.AND P5, PT, R16, R90, PT ;  /* 0x0000005a1000720c */ /* 0x000fe40003fa6270 */
[----:B-1----:R-:W-:Y:S01]  /*b270*/  HMMA.16816.F32.BF16 R16, R52, R8, RZ ;  /* 0x000000083410723c */ /* 0x002fe200000418ff */
[----:B------:R-:W-:Y:S02]  /*b280*/  FSEL R29, R29, -INF , !P6 ;  /* 0xff8000001d1d7808 */ /* 0x000fe40007000000 */
[----:B------:R-:W-:-:S02]  /*b290*/  FSEL R67, R31, -INF , !P5 ;  /* 0xff8000001f437808 */ /* 0x000fc40006800000 */
[----:B------:R-:W-:Y:S02]  /*b2a0*/  LOP3.LUT R27, R3, 0x50, R86, 0xfe, !PT ;  /* 0x00000050031b7812 */ /* 0x000fe400078efe56 */
[----:B------:R-:W-:Y:S02]  /*b2b0*/  IADD3 R8, R105, 0x51, RZ ;  /* 0x0000005169087810 */ /* 0x000fe40007ffe0ff */
[----:B------:R-:W-:Y:S02]  /*b2c0*/  FSEL R91, R30, -INF , !P4 ;  /* 0xff8000001e5b7808 */ /* 0x000fe40006000000 */
[C---:B------:R-:W-:Y:S02]  /*b2d0*/  ISETP.GE.AND P6, PT, R8.reuse, R87, PT ;  /* 0x000000570800720c */ /* 0x040fe40003fc6270 */
[----:B------:R-:W-:Y:S02]  /*b2e0*/  ISETP.GE.AND P5, PT, R8, R90, PT ;  /* 0x0000005a0800720c */ /* 0x000fe40003fa6270 */
[----:B------:R-:W-:Y:S01]  /*b2f0*/  HMMA.16816.F32.BF16 R8, R52, R10, RZ ;  /* 0x0000000a3408723c */ /* 0x000fe200000418ff */
[----:B------:R-:W-:-:S02]  /*b300*/  FSEL R28, R28, -INF , !P3 ;  /* 0xff8000001c1c7808 */ /* 0x000fc40005800000 */
[C---:B------:R-:W-:Y:S02]  /*b310*/  ISETP.GE.AND P4, PT, R27.reuse, R90, PT ;  /* 0x0000005a1b00720c */ /* 0x040fe40003f86270 */
[----:B------:R-:W-:Y:S02]  /*b320*/  ISETP.GE.AND P3, PT, R27, R87, PT ;  /* 0x000000571b00720c */ /* 0x000fe40003f66270 */
[----:B------:R-:W-:Y:S02]  /*b330*/  LOP3.LUT R27, R3, 0x58, R86, 0xfe, !PT ;  /* 0x00000058031b7812 */ /* 0x000fe400078efe56 */
[----:B------:R-:W-:Y:S01]  /*b340*/  FSEL R66, R22, -INF , !P4 ;  /* 0xff80000016427808 */ /* 0x000fe20006000000 */
[----:B--2---:R-:W-:Y:S01]  /*b350*/  HMMA.16816.F32.BF16 R16, R44, R4, R16 ;  /* 0x000000042c10723c */ /* 0x004fe20000041810 */
[----:B------:R-:W-:Y:S02]  /*b360*/  FSEL R20, R20, -INF , !P3 ;  /* 0xff80000014147808 */ /* 0x000fe40005800000 */
[----:B------:R-:W-:-:S02]  /*b370*/  IADD3 R22, R105, 0x59, RZ ;  /* 0x0000005969167810 */ /* 0x000fc40007ffe0ff */
[CC--:B------:R-:W-:Y:S02]  /*b380*/  ISETP.GE.AND P3, PT, R27.reuse, R87.reuse, PT ;  /* 0x000000571b00720c */ /* 0x0c0fe40003f66270 */
[----:B------:R-:W-:Y:S02]  /*b390*/  ISETP.GE.AND P4, PT, R27, R90, PT ;  /* 0x0000005a1b00720c */ /* 0x000fe40003f86270 */
[----:B------:R-:W-:Y:S02]  /*b3a0*/  FSEL R55, R23, -INF , !P5 ;  /* 0xff80000017377808 */ /* 0x000fe40006800000 */
[----:B------:R-:W-:Y:S02]  /*b3b0*/  LOP3.LUT R23, R3, 0x60, R86, 0xfe, !PT ;  /* 0x0000006003177812 */ /* 0x000fe400078efe56 */
[----:B------:R-:W-:Y:S01]  /*b3c0*/  FSEL R21, R21, -INF , !P6 ;  /* 0xff80000015157808 */ /* 0x000fe20007000000 */
[----:B------:R-:W-:Y:S01]  /*b3d0*/  HMMA.16816.F32.BF16 R8, R44, R6, R8 ;  /* 0x000000062c08723c */ /* 0x000fe20000041808 */
[----:B------:R-:W-:-:S02]  /*b3e0*/  ISETP.GE.AND P6, PT, R22, R87, PT ;  /* 0x000000571600720c */ /* 0x000fc40003fc6270 */
[-C--:B------:R-:W-:Y:S02]  /*b3f0*/  ISETP.GE.AND P5, PT, R22, R90.reuse, PT ;  /* 0x0000005a1600720c */ /* 0x080fe40003fa6270 */
[----:B------:R-:W-:Y:S02]  /*b400*/  FSEL R22, R48, -INF , !P3 ;  /* 0xff80000030167808 */ /* 0x000fe40005800000 */
[----:B------:R-:W-:Y:S02]  /*b410*/  FSEL R61, R50, -INF , !P4 ;  /* 0xff800000323d7808 */ /* 0x000fe40006000000 */
[C---:B------:R-:W-:Y:S02]  /*b420*/  ISETP.GE.AND P3, PT, R23.reuse, R87, PT ;  /* 0x000000571700720c */ /* 0x040fe40003f66270 */
[----:B------:R-:W-:Y:S02]  /*b430*/  ISETP.GE.AND P4, PT, R23, R90, PT ;  /* 0x0000005a1700720c */ /* 0x000fe40003f86270 */
[----:B------:R-:W-:-:S02]  /*b440*/  IADD3 R30, R105, 0x61, RZ ;  /* 0x00000061691e7810 */ /* 0x000fc40007ffe0ff */
        /* <DEDUP_REMOVED lines=19> */
[C---:B------:R-:W-:Y:S02]  /*b580*/  IADD3 R5, R105.reuse, 0x71, RZ ;  /* 0x0000007169057810 */ /* 0x040fe40007ffe0ff */
[----:B------:R-:W-:Y:S02]  /*b590*/  IADD3 R4, R105, 0x1, RZ ;  /* 0x0000000169047810 */ /* 0x000fe40007ffe0ff */
[----:B------:R-:W-:Y:S02]  /*b5a0*/  FSEL R59, R59, -INF , !P5 ;  /* 0xff8000003b3b7808 */ /* 0x000fe40006800000 */
[----:B------:R-:W-:Y:S02]  /*b5b0*/  FSEL R119, R16, -INF , !P3 ;  /* 0xff80000010777808 */ /* 0x000fe40005800000 */
[----:B------:R-:W-:-:S02]  /*b5c0*/  ISETP.GE.AND P5, PT, R5, R90, PT ;  /* 0x0000005a0500720c */ /* 0x000fc40003fa6270 */
[-C--:B------:R-:W-:Y:S02]  /*b5d0*/  ISETP.GE.AND P3, PT, R4, R87.reuse, PT ;  /* 0x000000570400720c */ /* 0x080fe40003f66270 */
        /* <DEDUP_REMOVED lines=22> */
[----:B------:R-:W-:Y:S05]  /*b740*/  @!P1 BRA `(.L_x_3705) ;  /* 0x000006e000009947 */ /* 0x000fea0003800000 */
[----:B------:R-:W-:Y:S05]  /*b750*/  @!P2 BRA `(.L_x_3706) ;  /* 0x000003a00000a947 */ /* 0x000fea0003800000 */
[----:B------:R-:W-:Y:S02]  /*b760*/  IABS R6, c[0x0][0x2d0] ;  /* 0x0000b40000067a13 */ /* 0x000fe40000000000 */
        /* <DEDUP_REMOVED lines=57> */
.L_x_3706:
[----:B------:R-:W-:-:S05]  /*bb00*/  IMAD.MOV.U32 R8, RZ, RZ, c[0x0][0x198] ;  /* 0x00006600ff087624 */ /* 0x000fca00078e00ff */
[----:B------:R-:W-:-:S04]  /*bb10*/  LEA R8, -R8, RZ, 0x7 ;  /* 0x000000ff08087211 */ /* 0x000fc800078e39ff */
[----:B------:R-:W-:Y:S02]  /*bb20*/  SHF.R.S32.HI R7, RZ, 0x1f, R8 ;  /* 0x0000001fff077819 */ /* 0x000fe40000011408 */
.L_x_3707:
[----:B------:R-:W-:Y:S01]  /*bb30*/  @!P0 IMAD.MOV.U32 R6, RZ, RZ, c[0x0][0x198] ;  /* 0x00006600ff068624 */ /* 0x000fe200078e00ff */
[----:B------:R-:W-:Y:S01]  /*bb40*/  @!P0 IADD3 R10, P3, R142, R8, RZ ;  /* 0x000000088e0a8210 */ /* 0x000fe20007f7e0ff */
[----:B------:R-:W-:Y:S01]  /*bb50*/  @!P0 IMAD.MOV.U32 R3, RZ, RZ, c[0x0][0x19c] ;  /* 0x00006700ff038624 */ /* 0x000fe200078e00ff */
[----:B------:R-:W-:Y:S01]  /*bb60*/  @!P0 LEA R18, P4, R8, R152, 0x1 ;  /* 0x0000009808128211 */ /* 0x000fe200078808ff */
[----:B------:R1:W-:Y:S01]  /*bb70*/  @P0 STS [R155+0x1000], RZ ;  /* 0x001000ff9b000388 */ /* 0x0003e20000000800 */
[----:B------:R-:W-:Y:S01]  /*bb80*/  @!P0 LEA R11, P1, R6, R8, 0x6 ;  /* 0x00000008060b8211 */ /* 0x000fe200078230ff */
[----:B------:R-:W-:Y:S01]  /*bb90*/  @!P0 IMAD.X R9, R141, 0x1, R7, P3 ;  /* 0x000000018d098824 */ /* 0x000fe200018e0607 */
[-C--:B------:R-:W-:Y:S01]  /*bba0*/  @!P0 LEA R14, P3, R10, R152.reuse, 0x1 ;  /* 0x000000980a0e8211 */ /* 0x080fe200078608ff */
[----:B------:R1:W-:Y:S01]  /*bbb0*/  @P0 STS [R155+0x1004], RZ ;  /* 0x001004ff9b000388 */ /* 0x0003e20000000800 */
[----:B------:R-:W-:Y:S01]  /*bbc0*/  @!P0 LEA.HI.X R3, R6, R7, R3, 0x6, P1 ;  /* 0x0000000706038211 */ /* 0x000fe200008f3403 */
[----:B------:R-:W-:Y:S01]  /*bbd0*/  BSSY B0, `(.L_x_3708) ;  /* 0x0000022000007945 */ /* 0x000fe20003800000 */
[----:B------:R-:W-:Y:S01]  /*bbe0*/  @!P0 LEA R16, P1, R11, R152, 0x1 ;  /* 0x000000980b108211 */ /* 0x000fe200078208ff */
[----:B------:R1:W-:Y:S01]  /*bbf0*/  @P0 STS.64 [R155+0x1008], RZ ;  /* 0x001008ff9b000388 */ /* 0x0003e20000000a00 */
[----:B------:R-:W-:-:S02]  /*bc00*/  @!P0 LEA.HI.X R19, R8, R147, R7, 0x1, P4 ;  /* 0x0000009308138211 */ /* 0x000fc400020f0c07 */
[-C--:B------:R-:W-:Y:S02]  /*bc10*/  @!P0 LEA.HI.X R15, R10, R147.reuse, R9, 0x1, P3 ;  /* 0x000000930a0f8211 */ /* 0x080fe400018f0c09 */
[----:B------:R-:W-:Y:S01]  /*bc20*/  @!P0 LEA.HI.X R17, R11, R147, R3, 0x1, P1 ;  /* 0x000000930b118211 */ /* 0x000fe200008f0c03 */
        /* <DEDUP_REMOVED lines=28> */
.L_x_3709:
[----:B------:R-:W-:Y:S05]  /*bdf0*/  BSYNC B0 ;  /* 0x0000000000007941 */ /* 0x000fea0003800000 */
.L_x_3708:
[----:B------:R-:W0:Y:S01]  /*be00*/  LDGDEPBAR ;  /* 0x00000000000079af */ /* 0x000e220000000000 */
[----:B------:R-:W-:-:S04]  /*be10*/  LEA R152, P0, R8, R152, 0x1 ;  /* 0x0000009808987211 */ /* 0x000fc800078008ff */
[----:B------:R-:W-:Y:S02]  /*be20*/  LEA.HI.X R147, R8, R147, R7, 0x1, P0 ;  /* 0x0000009308937211 */ /* 0x000fe400000f0c07 */
.L_x_3705:
        /* <DEDUP_REMOVED lines=74> */
[----:B------:R-:W-:Y:S01]  /*c2d0*/  LDSM.16.MT88.4 R20, [R136+0x3400] ;  /* 0x003400008814783b */ /* 0x000fe20000004200 */
[----:B------:R-:W-:-:S02]  /*c2e0*/  FFMA.FTZ R43, R28, c[0x0][0x23c], -R65 ;  /* 0x00008f001c2b7a23 */ /* 0x000fc40000010841 */
        /* <DEDUP_REMOVED lines=10> */
[----:B------:R-:W-:Y:S01]  /*c390*/  LDSM.16.MT88.4 R24, [R135+0x3400] ;  /* 0x003400008718783b */ /* 0x000fe20000004200 */
[----:B------:R-:W-:Y:S01]  /*c3a0*/  FMNMX.FTZ R39, R55, R39, !PT ;  /* 0x0000002737277209 */ /* 0x000fe20007810000 */
[----:B------:R-:W-:Y:S01]  /*c3b0*/  MUFU.EX2 R95, R95 ;  /* 0x0000005f005f7308 */ /* 0x000fe20000000800 */
[----:B------:R-:W-:-:S02]  /*c3c0*/  FFMA.FTZ R52, R32, c[0x0][0x23c], -R65 ;  /* 0x00008f0020347a23 */ /* 0x000fc40000010841 */
[----:B------:R-:W-:Y:S01]  /*c3d0*/  FMNMX.FTZ R39, R61, R39, !PT ;  /* 0x000000273d277209 */ /* 0x000fe20007810000 */
[--C-:B------:R-:W-:Y:S01]  /*c3e0*/  FFMA.FTZ R51, R33, c[0x0][0x23c], -R65.reuse ;  /* 0x00008f0021337a23 */ /* 0x100fe20000010841 */
[----:B--2---:R-:W-:Y:S01]  /*c3f0*/  F2FP.BF16.PACK_AB R10, R105, R112 ;  /* 0x00000070690a723e */ /* 0x004fe200000010ff */
[--C-:B------:R-:W-:Y:S01]  /*c400*/  FFMA.FTZ R90, R125, c[0x0][0x23c], -R65.reuse ;  /* 0x00008f007d5a7a23 */ /* 0x100fe20000010841 */
[----:B------:R-:W-:Y:S01]  /*c410*/  FMNMX.FTZ R39, R62, R39, !PT ;  /* 0x000000273e277209 */ /* 0x000fe20007810000 */
[----:B------:R-:W1:Y:S01]  /*c420*/  MUFU.EX2 R94, R94 ;  /* 0x0000005e005e7308 */ /* 0x000e620000000800 */
[--C-:B------:R-:W-:Y:S02]  /*c430*/  FFMA.FTZ R87, R126, c[0x0][0x23c], -R65.reuse ;  /* 0x00008f007e577a23 */ /* 0x100fe40000010841 */
[----:B------:R-:W-:Y:S01]  /*c440*/  FMNMX.FTZ R39, R60, R39, !PT ;  /* 0x000000273c277209 */ /* 0x000fe20007810000 */
[----:B------:R-:W-:-:S03]  /*c450*/  FFMA.FTZ R63, R127, c[0x0][0x23c], -R65 ;  /* 0x00008f007f3f7a23 */ /* 0x000fc60000010841 */
        /* <DEDUP_REMOVED lines=12> */
[----:B--2---:R-:W-:-:S03]  /*c520*/  F2FP.BF16.PACK_AB R34, R92, R93 ;  /* 0x0000005d5c22723e */ /* 0x004fc600000010ff */
        /* <DEDUP_REMOVED lines=28> */
[----:B------:R-:W-:Y:S02]  /*c6f0*/  FMUL.FTZ R4, R4, c[0x0][0x23c] ;  /* 0x00008f0004047a20 */ /* 0x000fe40000410000 */
        /* <DEDUP_REMOVED lines=10> */
[----:B------:R-:W-:Y:S01]  /*c7a0*/  FFMA.FTZ R53, R53, c[0x0][0x23c], -R45 ;  /* 0x00008f0035357a23 */ /* 0x000fe2000001082d */
[----:B------:R-:W-:Y:S01]  /*c7b0*/  MUFU.EX2 R104, R104 ;  /* 0x0000006800687308 */ /* 0x000fe20000000800 */
[----:B-1----:R-:W-:Y:S01]  /*c7c0*/  F2FP.BF16.PACK_AB R9, R110, R111 ;  /* 0x0000006f6e09723e */ /* 0x002fe200000010ff */
[----:B--2---:R-:W1:Y:S06]  /*c7d0*/  LDSM.16.MT88.4 R4, [R135+0x3000] ;  /* 0x003000008704783b */ /* 0x004e6c0000004200 */
[----:B------:R-:W2:Y:S01]  /*c7e0*/  MUFU.EX2 R107, R107 ;  /* 0x0000006b006b7308 */ /* 0x000ea20000000800 */
[----:B---3--:R-:W-:-:S02]  /*c7f0*/  FMUL.FTZ R14, R82, R114 ;  /* 0x00000072520e7220 */ /* 0x008fc40000410000 */
[-C--:B------:R-:W-:Y:S02]  /*c800*/  FMUL.FTZ R15, R83, R114.reuse ;  /* 0x00000072530f7220 */ /* 0x080fe40000410000 */
[-C--:B------:R-:W-:Y:S02]  /*c810*/  FMUL.FTZ R78, R78, R114.reuse ;  /* 0x000000724e4e7220 */ /* 0x080fe40000410000 */
[-C--:B------:R-:W-:Y:S01]  /*c820*/  FMUL.FTZ R79, R79, R114.reuse ;  /* 0x000000724f4f7220 */ /* 0x080fe20000410000 */
[----:B------:R-:W3:Y:S01]  /*c830*/  MUFU.EX2 R117, R2 ;  /* 0x0000000200757308 */ /* 0x000ee20000000800 */
[-C--:B------:R-:W-:Y:S02]  /*c840*/  FMUL.FTZ R30, R74, R114.reuse ;  /* 0x000000724a1e7220 */ /* 0x080fe40000410000 */
[-C--:B------:R-:W-:Y:S02]  /*c850*/  FMUL.FTZ R31, R75, R114.reuse ;  /* 0x000000724b1f7220 */ /* 0x080fe40000410000 */
[----:B------:R-:W-:-:S02]  /*c860*/  FMUL.FTZ R70, R70, R114 ;  /* 0x0000007246467220 */ /* 0x000fc40000410000 */
[----:B------:R-:W-:Y:S01]  /*c870*/  FMUL.FTZ R71, R71, R114 ;  /* 0x0000007247477220 */ /* 0x000fe20000410000 */
[----:B--2---:R-:W-:Y:S01]  /*c880*/  F2FP.BF16.PACK_AB R11, R107, R104 ;  /* 0x000000686b0b723e */ /* 0x004fe200000010ff */
[--C-:B------:R-:W-:Y:S01]  /*c890*/  FFMA.FTZ R74, R106, c[0x0][0x23c], -R45.reuse ;  /* 0x00008f006a4a7a23 */ /* 0x100fe2000001082d */
[----:B------:R-:W-:Y:S01]  /*c8a0*/  MUFU.EX2 R42, R42 ;  /* 0x0000002a002a7308 */ /* 0x000fe20000000800 */
[--C-:B------:R-:W-:Y:S02]  /*c8b0*/  FFMA.FTZ R75, R100, c[0x0][0x23c], -R45.reuse ;  /* 0x00008f00644b7a23 */ /* 0x100fe4000001082d */
[--C-:B------:R-:W-:Y:S02]  /*c8c0*/  FFMA.FTZ R83, R91, c[0x0][0x23c], -R45.reuse ;  /* 0x00008f005b537a23 */ /* 0x100fe4000001082d */
[----:B------:R-:W-:Y:S02]  /*c8d0*/  FFMA.FTZ R82, R96, c[0x0][0x23c], -R45 ;  /* 0x00008f0060527a23 */ /* 0x000fe4000001082d */
[-C--:B---3--:R-:W-:Y:S01]  /*c8e0*/  FMUL.FTZ R12, R80, R117.reuse ;  /* 0x00000075500c7220 */ /* 0x088fe20000410000 */
[----:B------:R-:W-:Y:S01]  /*c8f0*/  MUFU.EX2 R74, R74 ;  /* 0x0000004a004a7308 */ /* 0x000fe20000000800 */
[----:B------:R-:W-:-:S02]  /*c900*/  FMUL.FTZ R13, R81, R117 ;  /* 0x00000075510d7220 */ /* 0x000fc40000410000 */
[-C--:B------:R-:W-:Y:S02]  /*c910*/  FMUL.FTZ R76, R76, R117.reuse ;  /* 0x000000754c4c7220 */ /* 0x080fe40000410000 */
[-C--:B------:R-:W-:Y:S02]  /*c920*/  FMUL.FTZ R77, R77, R117.reuse ;  /* 0x000000754d4d7220 */ /* 0x080fe40000410000 */
[----:B------:R-:W-:Y:S01]  /*c930*/  FMUL.FTZ R28, R72, R117 ;  /* 0x00000075481c7220 */ /* 0x000fe20000410000 */
[----:B------:R-:W-:Y:S01]  /*c940*/  HMMA.16816.F32.BF16 R12, R8, R16, R12 ;  /* 0x00000010080c723c */ /* 0x000fe2000004180c */
[--C-:B------:R-:W-:Y:S01]  /*c950*/  FFMA.FTZ R2, R122, c[0x0][0x23c], -R45.reuse ;  /* 0x00008f007a027a23 */ /* 0x100fe2000001082d */
[----:B------:R-:W-:Y:S01]  /*c960*/  MUFU.EX2 R75, R75 ;  /* 0x0000004b004b7308 */ /* 0x000fe20000000800 */
[--C-:B------:R-:W-:Y:S02]  /*c970*/  FFMA.FTZ R80, R120, c[0x0][0x23c], -R45.reuse ;  /* 0x00008f0078507a23 */ /* 0x100fe4000001082d */
[----:B------:R-:W-:-:S02]  /*c980*/  FFMA.FTZ R72, R115, c[0x0][0x23c], -R45 ;  /* 0x00008f0073487a23 */ /* 0x000fc4000001082d */
[-C--:B------:R-:W-:Y:S01]  /*c990*/  FMUL.FTZ R29, R73, R117.reuse ;  /* 0x00000075491d7220 */ /* 0x080fe20000410000 */
[C---:B------:R-:W-:Y:S01]  /*c9a0*/  HMMA.16816.F32.BF16 R16, R8.reuse, R18, R76 ;  /* 0x000000120810723c */ /* 0x040fe2000004184c */
[-C--:B------:R-:W-:Y:S01]  /*c9b0*/  FMUL.FTZ R68, R68, R117.reuse ;  /* 0x0000007544447220 */ /* 0x080fe20000410000 */
[----:B------:R-:W-:Y:S01]  /*c9c0*/  MUFU.EX2 R2, R2 ;  /* 0x0000000200027308 */ /* 0x000fe20000000800 */
[-C--:B------:R-:W-:Y:S02]  /*c9d0*/  FMUL.FTZ R69, R69, R117.reuse ;  /* 0x0000007545457220 */ /* 0x080fe40000410000 */
[--C-:B------:R-:W-:Y:S02]  /*c9e0*/  FFMA.FTZ R73, R99, c[0x0][0x23c], -R45.reuse ;  /* 0x00008f0063497a23 */ /* 0x100fe4000001082d */
[--C-:B------:R-:W-:Y:S01]  /*c9f0*/  FFMA.FTZ R81, R98, c[0x0][0x23c], -R45.reuse ;  /* 0x00008f0062517a23 */ /* 0x100fe2000001082d */
[----:B-1----:R-:W-:Y:S01]  /*ca00*/  HMMA.16816.F32.BF16 R28, R8, R4, R28 ;  /* 0x00000004081c723c */ /* 0x002fe2000004181c */
[----:B------:R-:W-:Y:S01]  /*ca10*/  FFMA.FTZ R91, R67, c[0x0][0x23c], -R45 ;  /* 0x00008f00435b7a23 */ /* 0x000fe2000001082d */
[----:B------:R-:W1:Y:S01]  /*ca20*/  MUFU.EX2 R80, R80 ;  /* 0x0000005000507308 */ /* 0x000e620000000800 */
[----:B------:R-:W-:-:S02]  /*ca30*/  FFMA.FTZ R116, R160, R117, R116 ;  /* 0x00000075a0747223 */ /* 0x000fc40000010074 */
[----:B------:R-:W-:Y:S02]  /*ca40*/  FFMA.FTZ R111, R159, R114, R111 ;  /* 0x000000729f6f7223 */ /* 0x000fe4000001006f */
[----:B------:R-:W-:Y:S01]  /*ca50*/  FADD.FTZ R116, R113, R116 ;  /* 0x0000007471747221 */ /* 0x000fe20000010000 */
[----:B------:R-:W-:Y:S01]  /*ca60*/  HMMA.16816.F32.BF16 R8, R8, R6, R68 ;  /* 0x000000060808723c */ /* 0x000fe20000041844 */
[----:B------:R-:W2:Y:S01]  /*ca70*/  LDSM.16.MT88.4 R4, [R136+0x3800] ;  /* 0x003800008804783b */ /* 0x000ea20000004200 */
[----:B------:R-:W-:Y:S01]  /*ca80*/  MUFU.EX2 R76, R118 ;  /* 0x00000076004c7308 */ /* 0x000fe20000000800 */
[----:B------:R-:W-:Y:S02]  /*ca90*/  FADD.FTZ R110, R110, R111 ;  /* 0x0000006f6e6e7221 */ /* 0x000fe40000010000 */
[----:B------:R-:W-:Y:S02]  /*caa0*/  FADD.FTZ R112, R112, R116 ;  /* 0x0000007470707221 */ /* 0x000fe40000010000 */
[----:B------:R-:W-:-:S02]  /*cab0*/  FFMA.FTZ R68, R102, c[0x0][0x23c], -R45 ;  /* 0x00008f0066447a23 */ /* 0x000fc4000001082d */
[--C-:B------:R-:W-:Y:S01]  /*cac0*/  FFMA.FTZ R69, R101, c[0x0][0x23c], -R45.reuse ;  /* 0x00008f0065457a23 */ /* 0x100fe2000001082d */
[----:B------:R-:W3:Y:S01]  /*cad0*/  MUFU.EX2 R72, R72 ;  /* 0x0000004800487308 */ /* 0x000ee20000000800 */
[----:B-1----:R-:W-:Y:S01]  /*cae0*/  F2FP.BF16.PACK_AB R33, R80, R2 ;  /* 0x000000025021723e */ /* 0x002fe200000010ff */
[--C-:B------:R-:W-:Y:S02]  /*caf0*/  FFMA.FTZ R71, R108, c[0x0][0x23c], -R45.reuse ;  /* 0x00008f006c477a23 */ /* 0x100fe4000001082d */
[----:B------:R-:W-:Y:S02]  /*cb00*/  FADD.FTZ R110, R104, R110 ;  /* 0x0000006e686e7221 */ /* 0x000fe40000010000 */
[----:B------:R-:W-:Y:S02]  /*cb10*/  FFMA.FTZ R96, R62, c[0x0][0x23c], -R45 ;  /* 0x00008f003e607a23 */ /* 0x000fe4000001082d */
[----:B------:R-:W-:Y:S01]  /*cb20*/  MUFU.EX2 R70, R109 ;  /* 0x0000006d00467308 */ /* 0x000fe20000000800 */
[----:B------:R-:W-:-:S02]  /*cb30*/  FADD.FTZ R112, R105, R112 ;  /* 0x0000007069707221 */ /* 0x000fc40000010000 */
[----:B------:R-:W-:Y:S02]  /*cb40*/  FADD.FTZ R107, R107, R110 ;  /* 0x0000006e6b6b7221 */ /* 0x000fe40000010000 */
[----:B------:R-:W-:Y:S02]  /*cb50*/  FADD.FTZ R112, R95, R112 ;  /* 0x000000705f707221 */ /* 0x000fe40000010000 */
[----:B------:R-:W-:Y:S01]  /*cb60*/  FADD.FTZ R107, R2, R107 ;  /* 0x0000006b026b7221 */ /* 0x000fe20000010000 */
[----:B---3--:R-:W-:Y:S01]  /*cb70*/  F2FP.BF16.PACK_AB R35, R72, R76 ;  /* 0x0000004c4823723e */ /* 0x008fe200000010ff */
        /* <DEDUP_REMOVED lines=10> */
[C---:B------:R-:W-:Y:S01]  /*cc20*/  HMMA.16816.F32.BF16 R16, R32.reuse, R22, R16 ;  /* 0x000000162010723c */ /* 0x040fe20000041810 */
[----:B------:R-:W3:Y:S01]  /*cc30*/  LDSM.16.MT88.4 R20, [R135+0x3800] ;  /* 0x003800008714783b */ /* 0x000ee20000004200 */
[----:B------:R-:W4:Y:S01]  /*cc40*/  MUFU.EX2 R71, R71 ;  /* 0x0000004700477308 */ /* 0x000f220000000800 */
[--C-:B------:R-:W-:Y:S02]  /*cc50*/  FFMA.FTZ R101, R123, c[0x0][0x23c], -R65.reuse ;  /* 0x00008f007b657a23 */ /* 0x100fe40000010841 */
[--C-:B------:R-:W-:Y:S02]  /*cc60*/  FFMA.FTZ R98, R121, c[0x0][0x23c], -R65.reuse ;  /* 0x00008f0079627a23 */ /* 0x100fe40000010841 */
[--C-:B------:R-:W-:Y:S01]  /*cc70*/  FFMA.FTZ R67, R119, c[0x0][0x23c], -R65.reuse ;  /* 0x00008f0077437a23 */ /* 0x100fe20000010841 */
[----:B------:R-:W-:Y:S01]  /*cc80*/  HMMA.16816.F32.BF16 R28, R32, R24, R28 ;  /* 0x00000018201c723c */ /* 0x000fe2000004181c */
[--C-:B------:R-:W-:Y:S01]  /*cc90*/  FFMA.FTZ R62, R103, c[0x0][0x23c], -R65.reuse ;  /* 0x00008f00673e7a23 */ /* 0x100fe20000010841 */
[----:B------:R-:W5:Y:S01]  /*cca0*/  MUFU.EX2 R73, R73 ;  /* 0x0000004900497308 */ /* 0x000f620000000800 */
[----:B------:R-:W-:-:S02]  /*ccb0*/  FFMA.FTZ R160, R64, c[0x0][0x23c], -R65 ;  /* 0x00008f0040a07a23 */ /* 0x000fc40000010841 */
[----:B------:R-:W-:-:S03]  /*ccc0*/  FFMA.FTZ R159, R44, c[0x0][0x23c], -R45 ;  /* 0x00008f002c9f7a23 */ /* 0x000fc6000001082d */
[----:B------:R-:W-:Y:S01]  /*ccd0*/  HMMA.16816.F32.BF16 R24, R32, R26, R8 ;  /* 0x0000001a2018723c */ /* 0x000fe20000041808 */
[----:B------:R-:W3:Y:S01]  /*cce0*/  LDSM.16.MT88.4 R8, [R136+0x3c00] ;  /* 0x003c00008808783b */ /* 0x000ee20000004200 */
[----:B------:R-:W2:Y:S05]  /*ccf0*/  MUFU.EX2 R81, R81 ;  /* 0x0000005100517308 */ /* 0x000eaa0000000800 */
[C---:B------:R-:W-:Y:S01]  /*cd00*/  F2FP.BF16.PACK_AB R32, R87.reuse, R90 ;  /* 0x0000005a5720723e */ /* 0x040fe200000010ff */
[----:B------:R-:W-:Y:S01]  /*cd10*/  FADD.FTZ R87, R87, R92 ;  /* 0x0000005c57577221 */ /* 0x000fe20000010000 */
[----:B-1----:R-:W-:Y:S01]  /*cd20*/  F2FP.BF16.PACK_AB R33, R68, R70 ;  /* 0x000000464421723e */ /* 0x002fe200000010ff */
[----:B------:R-:W-:Y:S01]  /*cd30*/  MUFU.EX2 R97, R97 ;  /* 0x0000006100617308 */ /* 0x000fe20000000800 */
[----:B------:R-:W-:Y:S01]  /*cd40*/  F2FP.BF16.PACK_AB R34, R57, R63 ;  /* 0x0000003f3922723e */ /* 0x000fe200000010ff */
[----:B------:R-:W-:Y:S01]  /*cd50*/  FADD.FTZ R70, R70, R76 ;  /* 0x0000004c46467221 */ /* 0x000fe20000010000 */
[----:B----4-:R-:W-:Y:S01]  /*cd60*/  F2FP.BF16.PACK_AB R35, R71, R69 ;  /* 0x000000454723723e */ /* 0x010fe200000010ff */
[----:B------:R-:W-:Y:S01]  /*cd70*/  FADD.FTZ R87, R63, R87 ;  /* 0x000000573f577221 */ /* 0x000fe20000010000 */
[----:B------:R-:W-:Y:S01]  /*cd80*/  LDSM.16.MT88.4 R76, [R136+0x4c00] ;  /* 0x004c0000884c783b */ /* 0x000fe20000004200 */
[----:B------:R-:W-:-:S02]  /*cd90*/  FADD.FTZ R70, R68, R70 ;  /* 0x0000004644467221 */ /* 0x000fc40000010000 */
[----:B------:R-:W1:Y:S01]  /*cda0*/  MUFU.EX2 R82, R82 ;  /* 0x0000005200527308 */ /* 0x000e620000000800 */
[----:B------:R-:W-:Y:S01]  /*cdb0*/  FADD.FTZ R87, R57, R87 ;  /* 0x0000005739577221 */ /* 0x000fe20000010000 */
[----:B--2---:R-:W-:Y:S01]  /*cdc0*/  HMMA.16816.F32.BF16 R12, R32, R4, R12 ;  /* 0x00000004200c723c */ /* 0x004fe2000004180c */
[----:B------:R-:W-:-:S04]  /*cdd0*/  FADD.FTZ R70, R69, R70 ;  /* 0x0000004645467221 */ /* 0x000fc80000010000 */
[----:B------:R-:W-:Y:S01]  /*cde0*/  FADD.FTZ R71, R71, R70 ;  /* 0x0000004647477221 */ /* 0x000fe20000010000 */
[----:B------:R-:W-:Y:S02]  /*cdf0*/  MUFU.EX2 R83, R83 ;  /* 0x0000005300537308 */ /* 0x000fe40000000800 */
[----:B------:R-:W-:Y:S01]  /*ce00*/  HMMA.16816.F32.BF16 R16, R32, R6, R16 ;  /* 0x000000062010723c */ /* 0x000fe20000041810 */
[----:B------:R-:W2:Y:S01]  /*ce10*/  LDSM.16.MT88.4 R4, [R135+0x3c00] ;  /* 0x003c00008704783b */ /* 0x000ea20000004200 */
[----:B------:R-:W-:-:S04]  /*ce20*/  FADD.FTZ R71, R74, R71 ;  /* 0x000000474a477221 */ /* 0x000fc80000010000 */
[----:B------:R-:W4:Y:S01]  /*ce30*/  MUFU.EX2 R91, R91 ;  /* 0x0000005b005b7308 */ /* 0x000f220000000800 */
[C---:B-----5:R-:W-:Y:S01]  /*ce40*/  FADD.FTZ R71, R73.reuse, R71 ;  /* 0x0000004749477221 */ /* 0x060fe20000010000 */
[C---:B---3--:R-:W-:Y:S06]  /*ce50*/  HMMA.16816.F32.BF16 R28, R32.reuse, R20, R28 ;  /* 0x00000014201c723c */ /* 0x048fec000004181c */
[----:B------:R-:W3:Y:S02]  /*ce60*/  MUFU.EX2 R41, R41 ;  /* 0x0000002900297308 */ /* 0x000ee40000000800 */
[----:B------:R-:W-:Y:S01]  /*ce70*/  HMMA.16816.F32.BF16 R24, R32, R22, R24 ;  /* 0x000000162018723c */ /* 0x000fe20000041818 */
[----:B------:R-:W5:Y:S05]  /*ce80*/  LDSM.16.MT88.4 R20, [R136+0x4000] ;  /* 0x004000008814783b */ /* 0x000f6a0000004200 */
        /* <DEDUP_REMOVED lines=9> */
[----:B------:R-:W-:Y:S01]  /*cf20*/  FADD.FTZ R56, R52, R56 ;  /* 0x0000003834387221 */ /* 0x000fe20000010000 */
[----:B------:R-:W-:Y:S01]  /*cf30*/  LDSM.16.MT88.4 R68, [R135+0x4c00] ;  /* 0x004c00008744783b */ /* 0x000fe20000004200 */
[----:B------:R-:W-:Y:S01]  /*cf40*/  FADD.FTZ R75, R81, R75 ;  /* 0x0000004b514b7221 */ /* 0x000fe20000010000 */
[----:B------:R-:W-:Y:S01]  /*cf50*/  HMMA.16816.F32.BF16 R12, R32, R8, R12 ;  /* 0x00000008200c723c */ /* 0x000fe2000004180c */
[----:B------:R-:W-:Y:S01]  /*cf60*/  FADD.FTZ R51, R51, R56 ;  /* 0x0000003833337221 */ /* 0x000fe20000010000 */
[----:B------:R-:W-:Y:S03]  /*cf70*/  MUFU.EX2 R36, R36 ;  /* 0x0000002400247308 */ /* 0x000fe60000000800 */
[----:B------:R-:W-:-:S03]  /*cf80*/  FADD.FTZ R51, R47, R51 ;  /* 0x000000332f337221 */ /* 0x000fc60000010000 */
[C---:B------:R-:W-:Y:S01]  /*cf90*/  HMMA.16816.F32.BF16 R16, R32.reuse, R10, R16 ;  /* 0x0000000a2010723c */ /* 0x040fe20000041810 */
[----:B------:R-:W3:Y:S01]  /*cfa0*/  LDSM.16.MT88.4 R8, [R135+0x4000] ;  /* 0x004000008708783b */ /* 0x000ee20000004200 */
[----:B------:R-:W1:Y:S06]  /*cfb0*/  MUFU.EX2 R66, R66 ;  /* 0x0000004200427308 */ /* 0x000e6c0000000800 */
[C---:B--2---:R-:W-:Y:S02]  /*cfc0*/  HMMA.16816.F32.BF16 R28, R32.reuse, R4, R28 ;  /* 0x00000004201c723c */ /* 0x044fe4000004181c */
[----:B------:R-:W2:Y:S06]  /*cfd0*/  MUFU.EX2 R55, R55 ;  /* 0x0000003700377308 */ /* 0x000eac0000000800 */
[----:B------:R-:W-:Y:S01]  /*cfe0*/  HMMA.16816.F32.BF16 R24, R32, R6, R24 ;  /* 0x000000062018723c */ /* 0x000fe20000041818 */
[----:B------:R-:W2:Y:S01]  /*cff0*/  LDSM.16.MT88.4 R4, [R136+0x4400] ;  /* 0x004400008804783b */ /* 0x000ea20000004200 */
[----:B------:R-:W-:Y:S05]  /*d000*/  MUFU.EX2 R61, R61 ;  /* 0x0000003d003d7308 */ /* 0x000fea0000000800 */
[C---:B------:R-:W-:Y:S01]  /*d010*/  F2FP.BF16.PACK_AB R32, R46.reuse, R47 ;  /* 0x0000002f2e20723e */ /* 0x040fe200000010ff */
[----:B------:R-:W-:Y:S01]  /*d020*/  FADD.FTZ R46, R46, R51 ;  /* 0x000000332e2e7221 */ /* 0x000fe20000010000 */
[----:B-1----:R-:W-:Y:S01]  /*d030*/  F2FP.BF16.PACK_AB R33, R82, R97 ;  /* 0x000000615221723e */ /* 0x002fe200000010ff */
[----:B------:R-:W1:Y:S01]  /*d040*/  MUFU.EX2 R96, R96 ;  /* 0x0000006000607308 */ /* 0x000e620000000800 */
[----:B------:R-:W-:Y:S01]  /*d050*/  F2FP.BF16.PACK_AB R34, R42, R43 ;  /* 0x0000002b2a22723e */ /* 0x000fe200000010ff */
[----:B------:R-:W-:Y:S01]  /*d060*/  FADD.FTZ R97, R97, R75 ;  /* 0x0000004b61617221 */ /* 0x000fe20000010000 */
[----:B----4-:R-:W-:Y:S01]  /*d070*/  F2FP.BF16.PACK_AB R35, R91, R83 ;  /* 0x000000535b23723e */ /* 0x010fe200000010ff */
[----:B------:R-:W-:-:S02]  /*d080*/  FADD.FTZ R46, R43, R46 ;  /* 0x0000002e2b2e7221 */ /* 0x000fc40000010000 */
[----:B------:R-:W-:Y:S02]  /*d090*/  FADD.FTZ R97, R82, R97 ;  /* 0x0000006152617221 */ /* 0x000fe40000010000 */
[----:B------:R4:W-:Y:S01]  /*d0a0*/  MUFU.EX2 R2, R58 ;  /* 0x0000003a00027308 */ /* 0x0009e20000000800 */
[----:B------:R-:W-:Y:S01]  /*d0b0*/  FADD.FTZ R42, R42, R46 ;  /* 0x0000002e2a2a7221 */ /* 0x000fe20000010000 */
[C---:B-----5:R-:W-:Y:S01]  /*d0c0*/  HMMA.16816.F32.BF16 R12, R32.reuse, R20, R12 ;  /* 0x00000014200c723c */ /* 0x060fe2000004180c */
[----:B------:R-:W-:Y:S02]  /*d0d0*/  FADD.FTZ R83, R83, R97 ;  /* 0x0000006153537221 */ /* 0x000fe40000010000 */
[----:B---3--:R-:W-:Y:S02]  /*d0e0*/  FADD.FTZ R42, R41, R42 ;  /* 0x0000002a292a7221 */ /* 0x008fe40000010000 */
[----:B------:R-:W-:Y:S01]  /*d0f0*/  FADD.FTZ R83, R91, R83 ;  /* 0x000000535b537221 */ /* 0x000fe20000010000 */
[----:B------:R-:W3:Y:S02]  /*d100*/  MUFU.EX2 R3, R3 ;  /* 0x0000000300037308 */ /* 0x000ee40000000800 */
[----:B------:R-:W-:Y:S01]  /*d110*/  HMMA.16816.F32.BF16 R16, R32, R22, R16 ;  /* 0x000000162010723c */ /* 0x000fe20000041810 */
[----:B------:R-:W5:Y:S01]  /*d120*/  LDSM.16.MT88.4 R20, [R135+0x4400] ;  /* 0x004400008714783b */ /* 0x000f620000004200 */
[----:B------:R-:W-:-:S02]  /*d130*/  FADD.FTZ R83, R66, R83 ;  /* 0x0000005342537221 */ /* 0x000fc40000010000 */
[----:B----4-:R-:W-:Y:S02]  /*d140*/  FFMA.FTZ R58, R59, c[0x0][0x23c], -R45 ;  /* 0x00008f003b3a7a23 */ /* 0x010fe4000001082d */
[----:B------:R-:W-:Y:S02]  /*d150*/  MUFU.EX2 R0, R0 ;  /* 0x0000000000007308 */ /* 0x000fe40000000800 */
[C---:B------:R-:W-:Y:S07]  /*d160*/  HMMA.16816.F32.BF16 R28, R32.reuse, R8, R28 ;  /* 0x00000008201c723c */ /* 0x040fee000004181c */
[C---:B------:R-:W-:Y:S01]  /*d170*/  F2FP.BF16.PACK_AB R8, R38.reuse, R41 ;  /* 0x000000292608723e */ /* 0x040fe200000010ff */
[----:B------:R-:W-:Y:S01]  /*d180*/  HMMA.16816.F32.BF16 R24, R32, R10, R24 ;  /* 0x0000000a2018723c */ /* 0x000fe20000041818 */
[----:B--2---:R-:W-:Y:S01]  /*d190*/  F2FP.BF16.PACK_AB R9, R55, R66 ;  /* 0x000000423709723e */ /* 0x004fe200000010ff */
[----:B------:R-:W2:Y:S01]  /*d1a0*/  LDSM.16.MT88.4 R32, [R136+0x4800] ;  /* 0x004800008820783b */ /* 0x000ea20000004200 */
[----:B------:R-:W-:Y:S01]  /*d1b0*/  MUFU.EX2 R101, R101 ;  /* 0x0000006500657308 */ /* 0x000fe20000000800 */
[----:B------:R-:W-:-:S02]  /*d1c0*/  FADD.FTZ R38, R38, R42 ;  /* 0x0000002a26267221 */ /* 0x000fc40000010000 */
[----:B------:R-:W-:Y:S01]  /*d1d0*/  FADD.FTZ R55, R55, R83 ;  /* 0x0000005337377221 */ /* 0x000fe20000010000 */
[----:B------:R-:W-:Y:S01]  /*d1e0*/  F2FP.BF16.PACK_AB R10, R36, R37 ;  /* 0x00000025240a723e */ /* 0x000fe200000010ff */
[----:B------:R-:W-:Y:S01]  /*d1f0*/  FADD.FTZ R38, R37, R38 ;  /* 0x0000002625267221 */ /* 0x000fe20000010000 */
[----:B-1----:R-:W-:Y:S01]  /*d200*/  F2FP.BF16.PACK_AB R11, R96, R61 ;  /* 0x0000003d600b723e */ /* 0x002fe200000010ff */
[----:B------:R-:W-:Y:S01]  /*d210*/  FADD.FTZ R55, R61, R55 ;  /* 0x000000373d377221 */ /* 0x000fe20000010000 */
[----:B------:R-:W-:Y:S01]  /*d220*/  MUFU.EX2 R98, R98 ;  /* 0x0000006200627308 */ /* 0x000fe20000000800 */
[----:B------:R-:W-:Y:S02]  /*d230*/  FADD.FTZ R36, R36, R38 ;  /* 0x0000002624247221 */ /* 0x000fe40000010000 */
[----:B------:R-:W-:Y:S02]  /*d240*/  FADD.FTZ R96, R96, R55 ;  /* 0x0000003760607221 */ /* 0x000fe40000010000 */
[----:B------:R-:W-:Y:S01]  /*d250*/  HMMA.16816.F32.BF16 R12, R8, R4, R12 ;  /* 0x00000004080c723c */ /* 0x000fe2000004180c */
[----:B---3--:R-:W-:-:S02]  /*d260*/  FADD.FTZ R36, R3, R36 ;  /* 0x0000002403247221 */ /* 0x008fc40000010000 */
[----:B------:R-:W1:Y:S05]  /*d270*/  MUFU.EX2 R60, R60 ;  /* 0x0000003c003c7308 */ /* 0x000e6a0000000800 */
[C---:B------:R-:W-:Y:S01]  /*d280*/  HMMA.16816.F32.BF16 R16, R8.reuse, R6, R16 ;  /* 0x000000060810723c */ /* 0x040fe20000041810 */
[----:B------:R-:W3:Y:S02]  /*d290*/  LDSM.16.MT88.4 R4, [R135+0x4800] ;  /* 0x004800008704783b */ /* 0x000ee40000004200 */
[----:B------:R-:W4:Y:S05]  /*d2a0*/  MUFU.EX2 R53, R53 ;  /* 0x0000003500357308 */ /* 0x000f2a0000000800 */
[----:B-----5:R-:W-:Y:S03]  /*d2b0*/  HMMA.16816.F32.BF16 R28, R8, R20, R28 ;  /* 0x00000014081c723c */ /* 0x020fe6000004181c */
[----:B------:R-:W5:Y:S01]  /*d2c0*/  MUFU.EX2 R58, R58 ;  /* 0x0000003a003a7308 */ /* 0x000f620000000800 */
[----:B-1----:R-:W-:-:S03]  /*d2d0*/  FADD.FTZ R96, R60, R96 ;  /* 0x000000603c607221 */ /* 0x002fc60000010000 */
[----:B------:R-:W-:Y:S01]  /*d2e0*/  FFMA.FTZ R20, R86, c[0x0][0x23c], -R65 ;  /* 0x00008f0056147a23 */ /* 0x000fe20000010841 */
[----:B------:R-:W-:Y:S01]  /*d2f0*/  HMMA.16816.F32.BF16 R24, R8, R22, R24 ;  /* 0x000000160818723c */ /* 0x000fe20000041818 */
[--C-:B------:R-:W-:Y:S02]  /*d300*/  FFMA.FTZ R21, R50, c[0x0][0x23c], -R45.reuse ;  /* 0x00008f0032157a23 */ /* 0x100fe4000001082d */
[----:B------:R-:W1:Y:S04]  /*d310*/  MUFU.EX2 R67, R67 ;  /* 0x0000004300437308 */ /* 0x000e680000000800 */
[----:B------:R-:W-:Y:S01]  /*d320*/  F2FP.BF16.PACK_AB R8, R0, R3 ;  /* 0x000000030008723e */ /* 0x000fe200000010ff */
[--C-:B------:R-:W-:Y:S01]  /*d330*/  FFMA.FTZ R22, R48, c[0x0][0x23c], -R45.reuse ;  /* 0x00008f0030167a23 */ /* 0x100fe2000001082d */
[----:B----4-:R-:W-:Y:S01]  /*d340*/  F2FP.BF16.PACK_AB R9, R53, R60 ;  /* 0x0000003c3509723e */ /* 0x010fe200000010ff */
[----:B------:R-:W-:Y:S01]  /*d350*/  FFMA.FTZ R23, R49, c[0x0][0x23c], -R45 ;  /* 0x00008f0031177a23 */ /* 0x000fe2000001082d */
[----:B------:R-:W-:Y:S01]  /*d360*/  F2FP.BF16.PACK_AB R10, R98, R101 ;  /* 0x00000065620a723e */ /* 0x000fe200000010ff */
[----:B------:R-:W4:Y:S01]  /*d370*/  MUFU.EX2 R62, R62 ;  /* 0x0000003e003e7308 */ /* 0x000f220000000800 */
[----:B-----5:R-:W-:Y:S01]  /*d380*/  F2FP.BF16.PACK_AB R11, R58, R2 ;  /* 0x000000023a0b723e */ /* 0x020fe200000010ff */
[----:B------:R-:W-:-:S02]  /*d390*/  FADD.FTZ R0, R0, R36 ;  /* 0x0000002400007221 */ /* 0x000fc40000010000 */
[----:B------:R-:W-:Y:S02]  /*d3a0*/  FADD.FTZ R53, R53, R96 ;  /* 0x0000006035357221 */ /* 0x000fe40000010000 */
[----:B------:R-:W-:Y:S02]  /*d3b0*/  FADD.FTZ R0, R101, R0 ;  /* 0x0000000065007221 */ /* 0x000fe40000010000 */
[----:B--2---:R-:W-:Y:S01]  /*d3c0*/  HMMA.16816.F32.BF16 R12, R8, R32, R12 ;  /* 0x00000020080c723c */ /* 0x004fe2000004180c */
[----:B------:R-:W2:Y:S01]  /*d3d0*/  MUFU.EX2 R20, R20 ;  /* 0x0000001400147308 */ /* 0x000ea20000000800 */
[----:B------:R-:W-:Y:S01]  /*d3e0*/  FADD.FTZ R53, R2, R53 ;  /* 0x0000003502357221 */ /* 0x000fe20000010000 */
[----:B------:R-:W-:Y:S01]  /*d3f0*/  MOV R2, R40 ;  /* 0x0000002800027202 */ /* 0x000fe20000000f00 */
[----:B------:R-:W-:Y:S01]  /*d400*/  FADD.FTZ R98, R98, R0 ;  /* 0x0000000062627221 */ /* 0x000fe20000010000 */
[----:B------:R-:W-:Y:S01]  /*d410*/  MOV R0, R39 ;  /* 0x0000002700007202 */ /* 0x000fe20000000f00 */
[----:B------:R-:W-:-:S02]  /*d420*/  FADD.FTZ R58, R58, R53 ;  /* 0x000000353a3a7221 */ /* 0x000fc40000010000 */
[----:B---3--:R-:W-:Y:S01]  /*d430*/  HMMA.16816.F32.BF16 R28, R8, R4, R28 ;  /* 0x00000004081c723c */ /* 0x008fe2000004181c */
[----:B------:R-:W3:Y:S01]  /*d440*/  MUFU.EX2 R160, R160 ;  /* 0x000000a000a07308 */ /* 0x000ee20000000800 */
[----:B-1----:R-:W-:-:S04]  /*d450*/  FADD.FTZ R98, R67, R98 ;  /* 0x0000006243627221 */ /* 0x002fc80000010000 */
[C---:B----4-:R-:W-:Y:S01]  /*d460*/  FADD.FTZ R98, R62.reuse, R98 ;  /* 0x000000623e627221 */ /* 0x050fe20000010000 */
[----:B------:R-:W-:Y:S01]  /*d470*/  F2FP.BF16.PACK_AB R4, R62, R67 ;  /* 0x000000433e04723e */ /* 0x000fe200000010ff */
[----:B------:R-:W-:Y:S01]  /*d480*/  HMMA.16816.F32.BF16 R16, R8, R34, R16 ;  /* 0x000000220810723c */ /* 0x000fe20000041810 */
[----:B------:R-:W1:Y:S01]  /*d490*/  MUFU.EX2 R21, R21 ;  /* 0x0000001500157308 */ /* 0x000e620000000800 */
[----:B--2---:R-:W-:-:S06]  /*d4a0*/  FADD.FTZ R98, R20, R98 ;  /* 0x0000006214627221 */ /* 0x004fcc0000010000 */
[----:B------:R-:W-:Y:S01]  /*d4b0*/  HMMA.16816.F32.BF16 R24, R8, R6, R24 ;  /* 0x000000060818723c */ /* 0x000fe20000041818 */
[----:B------:R-:W2:Y:S06]  /*d4c0*/  MUFU.EX2 R22, R22 ;  /* 0x0000001600167308 */ /* 0x000eac0000000800 */
[C---:B---3--:R-:W-:Y:S01]  /*d4d0*/  F2FP.BF16.PACK_AB R6, R160.reuse, R20 ;  /* 0x00000014a006723e */ /* 0x048fe200000010ff */
[----:B------:R-:W-:Y:S01]  /*d4e0*/  FADD.FTZ R160, R160, R98 ;  /* 0x00000062a0a07221 */ /* 0x000fe20000010000 */
[----:B------:R-:W3:Y:S01]  /*d4f0*/  MUFU.EX2 R23, R23 ;  /* 0x0000001700177308 */ /* 0x000ee20000000800 */
[----:B-1----:R-:W-:-:S07]  /*d500*/  FADD.FTZ R58, R21, R58 ;  /* 0x0000003a153a7221 */ /* 0x002fce0000010000 */
        /* <DEDUP_REMOVED lines=9> */
[----:B------:R-:W-:Y:S08]  /*d5a0*/  HMMA.16816.F32.BF16 R68, R4, R70, R24 ;  /* 0x000000460444723c */ /* 0x000ff00000041818 */
.L_x_3702:
[----:B------:R-:W-:-:S13]  /*d5b0*/  ISETP.GE.AND P0, PT, R154, 0x1, PT ;  /* 0x000000019a00780c */ /* 0x000fda0003f06270 */
[----:B------:R-:W-:Y:S05]  /*d5c0*/  @!P0 BRA `(.L_x_3710) ;  /* 0x000028e000008947 */ /* 0x000fea0003800000 */
[----:B------:R-:W-:Y:S01]  /*d5d0*/  IMAD.MOV.U32 R158, RZ, RZ, c[0x0][0x1a0] ;  /* 0x00006800ff9e7624 */ /* 0x000fe200078e00ff */
[----:B------:R-:W-:Y:S02]  /*d5e0*/  MOV R3, R0 ;  /* 0x0000000000037202 */ /* 0x000fe40000000f00 */
[----:B------:R-:W-:Y:S01]  /*d5f0*/  MOV R86, R2 ;  /* 0x0000000200567202 */ /* 0x000fe20000000f00 */
[----:B------:R-:W-:-:S05]  /*d600*/  IMAD.U32 R157, R158, -0x80, RZ ;  /* 0xffffff809e9d7824 */ /* 0x000fca00078e00ff */
[----:B------:R-:W-:Y:S02]  /*d610*/  SHF.R.S32.HI R156, RZ, 0x1f, R157 ;  /* 0x0000001fff9c7819 */ /* 0x000fe4000001149d */
.L_x_3714:
        /* <DEDUP_REMOVED lines=64> */
.L_x_3711:
[----:B------:R-:W-:Y:S02]  /*da20*/  ISETP.GE.AND P0, PT, R84, c[0x0][0x220], PT ;  /* 0x0000880054007a0c */ /* 0x000fe40003f06270 */
[CC--:B------:R-:W-:Y:S04]  /*da30*/  LEA R162, P4, R8.reuse, R89.reuse, 0x1 ;  /* 0x0000005908a27211 */ /* 0x0c0fe800078808ff */
[--C-:B------:R-:W-:Y:S07]  /*da40*/  LEA.HI.X R163, R8, R88, R2.reuse, 0x1, P4 ;  /* 0x0000005808a37211 */ /* 0x100fee00020f0c02 */
[-C--:B------:R-:W-:Y:S01]  /*da50*/  @!P0 IADD3 R4, P3, R144, R8.reuse, RZ ;  /* 0x0000000890048210 */ /* 0x080fe20007f7e0ff */
[----:B------:R-:W-:Y:S01]  /*da60*/  @!P0 IMAD.MOV.U32 R5, RZ, RZ, c[0x0][0x1a4] ;  /* 0x00006900ff058624 */ /* 0x000fe200078e00ff */
[C---:B------:R-:W-:Y:S01]  /*da70*/  @!P0 LEA R6, P1, R158.reuse, R8, 0x6 ;  /* 0x000000089e068211 */ /* 0x040fe200078230ff */
[----:B------:R-:W-:Y:S01]  /*da80*/  @P0 STS [R155+0x3000], RZ ;  /* 0x003000ff9b000388 */ /* 0x000fe20000000800 */
[--C-:B------:R-:W-:Y:S02]  /*da90*/  @!P0 IMAD.MOV.U32 R9, RZ, RZ, R2.reuse ;  /* 0x000000ffff098224 */ /* 0x100fe400078e0002 */
        /* <DEDUP_REMOVED lines=35> */
[----:B------:R-:W-:Y:S04]  /*dcd0*/  LDSM.16.M88.4 R16, [R138+0x1400] ;  /* 0x001400008a10783b */ /* 0x000fe80000000200 */
[----:B------:R-:W-:Y:S04]  /*dce0*/  LDSM.16.M88.4 R24, [R138+0x1800] ;  /* 0x001800008a18783b */ /* 0x000fe80000000200 */
[----:B------:R-:W-:Y:S04]  /*dcf0*/  LDSM.16.M88.4 R32, [R138+0x1c00] ;  /* 0x001c00008a20783b */ /* 0x000fe80000000200 */
[----:B---3--:R-:W4:Y:S04]  /*dd00*/  LDSM.16.M88.4 R8, [R138+0x1000] ;  /* 0x001000008a08783b */ /* 0x008f280000000200 */
[----:B------:R-:W0:Y:S04]  /*dd10*/  LDGDEPBAR ;  /* 0x00000000000079af */ /* 0x000e280000000000 */
[----:B------:R-:W3:Y:S04]  /*dd20*/  LDSM.16.M88.4 R40, [R138+0x2000] ;  /* 0x002000008a28783b */ /* 0x000ee80000000200 */
[----:B------:R-:W5:Y:S04]  /*dd30*/  LDSM.16.M88.4 R48, [R138+0x2400] ;  /* 0x002400008a30783b */ /* 0x000f680000000200 */
[----:B------:R-:W1:Y:S04]  /*dd40*/  LDSM.16.M88.4 R56, [R138+0x2800] ;  /* 0x002800008a38783b */ /* 0x000e680000000200 */
[----:B------:R-:W1:Y:S04]  /*dd50*/  LDSM.16.M88.4 R88, [R138+0x2c00] ;  /* 0x002c00008a58783b */ /* 0x000e680000000200 */
[----:B------:R-:W-:Y:S04]  /*dd60*/  LDSM.16.M88.4 R92, [R139] ;  /* 0x000000008b5c783b */ /* 0x000fe80000000200 */
[----:B------:R-:W1:Y:S04]  /*dd70*/  LDSM.16.M88.4 R96, [R137] ;  /* 0x000000008960783b */ /* 0x000e680000000200 */
[----:B------:R-:W1:Y:S04]  /*dd80*/  LDSM.16.M88.4 R100, [R134] ;  /* 0x000000008664783b */ /* 0x000e680000000200 */
[----:B------:R-:W1:Y:S01]  /*dd90*/  LDSM.16.M88.4 R104, [R133] ;  /* 0x000000008568783b */ /* 0x000e620000000200 */
[C---:B----4-:R-:W-:Y:S03]  /*dda0*/  HMMA.16816.F32.BF16 R4, R64.reuse, R8, RZ ;  /* 0x000000084004723c */ /* 0x050fe600000418ff */
[----:B------:R-:W4:Y:S04]  /*ddb0*/  LDSM.16.M88.4 R108, [R132] ;  /* 0x00000000846c783b */ /* 0x000f280000000200 */
[----:B------:R-:W1:Y:S01]  /*ddc0*/  LDSM.16.M88.4 R112, [R131] ;  /* 0x000000008370783b */ /* 0x000e620000000200 */
[C---:B------:R-:W-:Y:S03]  /*ddd0*/  HMMA.16816.F32.BF16 R8, R64.reuse, R10, RZ ;  /* 0x0000000a4008723c */ /* 0x040fe600000418ff */
[----:B------:R-:W1:Y:S04]  /*dde0*/  LDSM.16.M88.4 R116, [R130] ;  /* 0x000000008274783b */ /* 0x000e680000000200 */
[----:B------:R-:W1:Y:S01]  /*ddf0*/  LDSM.16.M88.4 R120, [R129] ;  /* 0x000000008178783b */ /* 0x000e620000000200 */
[C---:B--2---:R-:W-:Y:S03]  /*de00*/  HMMA.16816.F32.BF16 R12, R64.reuse, R16, RZ ;  /* 0x00000010400c723c */ /* 0x044fe600000418ff */
[----:B------:R-:W2:Y:S01]  /*de10*/  LDSM.16.M88.4 R124, [R128] ;  /* 0x00000000807c783b */ /* 0x000ea20000000200 */
[----:B------:R-:W-:Y:S04]  /*de20*/  DEPBAR.LE SB0, 0x0 ;  /* 0x000080000000791a */ /* 0x000fe80000000000 */
[----:B------:R-:W-:Y:S01]  /*de30*/  BAR.SYNC.DEFER_BLOCKING 0x0 ;  /* 0x0000000000007b1d */ /* 0x000fe20000010000 */
[C---:B------:R-:W-:Y:S08]  /*de40*/  HMMA.16816.F32.BF16 R16, R64.reuse, R18, RZ ;  /* 0x000000124010723c */ /* 0x040ff000000418ff */
[C---:B------:R-:W-:Y:S08]  /*de50*/  HMMA.16816.F32.BF16 R20, R64.reuse, R24, RZ ;  /* 0x000000184014723c */ /* 0x040ff000000418ff */
        /* <DEDUP_REMOVED lines=9> */
[C---:B------:R-:W-:Y:S07]  /*def0*/  HMMA.16816.F32.BF16 R60, R64.reuse, R88, RZ ;  /* 0x00000058403c723c */ /* 0x040fee00000418ff */
[----:B------:R-:W-:Y:S01]  /*df00*/  IMAD.MOV.U32 R89, RZ, RZ, R162 ;  /* 0x000000ffff597224 */ /* 0x000fe200078e00a2 */
[----:B------:R-:W-:Y:S01]  /*df10*/  HMMA.16816.F32.BF16 R64, R64, R90, RZ ;  /* 0x0000005a4040723c */ /* 0x000fe200000418ff */
[----:B------:R-:W-:Y:S07]  /*df20*/  IMAD.MOV.U32 R88, RZ, RZ, R163 ;  /* 0x000000ffff587224 */ /* 0x000fee00078e00a3 */
[C---:B------:R-:W-:Y:S08]  /*df30*/  HMMA.16816.F32.BF16 R4, R92.reuse, R96, R4 ;  /* 0x000000605c04723c */ /* 0x040ff00000041804 */
[C---:B------:R-:W-:Y:S08]  /*df40*/  HMMA.16816.F32.BF16 R8, R92.reuse, R98, R8 ;  /* 0x000000625c08723c */ /* 0x040ff00000041808 */
[C---:B------:R-:W-:Y:S08]  /*df50*/  HMMA.16816.F32.BF16 R12, R92.reuse, R100, R12 ;  /* 0x000000645c0c723c */ /* 0x040ff0000004180c */
[C---:B------:R-:W-:Y:S08]  /*df60*/  HMMA.16816.F32.BF16 R16, R92.reuse, R102, R16 ;  /* 0x000000665c10723c */ /* 0x040ff00000041810 */
[C---:B------:R-:W-:Y:S08]  /*df70*/  HMMA.16816.F32.BF16 R20, R92.reuse, R104, R20 ;  /* 0x000000685c14723c */ /* 0x040ff00000041814 */
        /* <DEDUP_REMOVED lines=64> */
[C---:B------:R-:W-:Y:S01]  /*e380*/  IMAD.WIDE.U32 R92, R87.reuse, c[0x0][0x198], RZ ;  /* 0x00006600575c7a25 */ /* 0x040fe200078e00ff */
[----:B------:R-:W-:Y:S05]  /*e390*/  SHF.R.S32.HI R0, RZ, 0x1f, R87 ;  /* 0x0000001fff007819 */ /* 0x000fea0000011457 */
[----:B------:R-:W-:Y:S04]  /*e3a0*/  IMAD R0, R0, c[0x0][0x198], RZ ;  /* 0x0000660000007a24 */ /* 0x000fe800078e02ff */
[----:B------:R-:W-:Y:S04]  /*e3b0*/  IMAD R0, R87, c[0x0][0x19c], R0 ;  /* 0x0000670057007a24 */ /* 0x000fe800078e0200 */
[----:B------:R-:W-:Y:S01]  /*e3c0*/  IMAD.IADD R93, R93, 0x1, R0 ;  /* 0x000000015d5d7824 */ /* 0x000fe200078e0200 */
[----:B-1----:R-:W2:Y:S02]  /*e3d0*/  LDG.E R91, [R94.64] ;  /* 0x000000065e5b7981 */ /* 0x002ea4000c1e1900 */
[----:B--2---:R-:W-:Y:S04]  /*e3e0*/  IMAD.IADD R90, R90, 0x1, -R91 ;  /* 0x000000015a5a7824 */ /* 0x004fe800078e0a5b */
[C---:B------:R-:W-:Y:S01]  /*e3f0*/  IMAD.WIDE.U32 R92, R90.reuse, c[0x0][0x180], R92 ;  /* 0x000060005a5c7a25 */ /* 0x040fe200078e005c */
[----:B------:R-:W-:Y:S03]  /*e400*/  SHF.R.S32.HI R87, RZ, 0x1f, R90 ;  /* 0x0000001fff577819 */ /* 0x000fe6000001145a */
[----:B------:R-:W-:Y:S02]  /*e410*/  IMAD.MOV.U32 R91, RZ, RZ, R92 ;  /* 0x000000ffff5b7224 */ /* 0x000fe400078e005c */
[----:B------:R-:W-:Y:S04]  /*e420*/  IMAD R87, R87, c[0x0][0x180], RZ ;  /* 0x0000600057577a24 */ /* 0x000fe800078e02ff */
[----:B------:R-:W-:Y:S04]  /*e430*/  IMAD R87, R90, c[0x0][0x184], R87 ;  /* 0x000061005a577a24 */ /* 0x000fe800078e0257 */
[----:B------:R-:W-:Y:S02]  /*e440*/  IMAD.IADD R90, R93, 0x1, R87 ;  /* 0x000000015d5a7824 */ /* 0x000fe400078e0257 */
.L_x_3713:
[----:B------:R1:W-:Y:S01]  /*e450*/  @P0 STS [R155+0x1000], RZ ;  /* 0x001000ff9b000388 */ /* 0x0003e20000000800 */
[C---:B------:R-:W-:Y:S01]  /*e460*/  LEA R96, P5, R91.reuse, R152, 0x1 ;  /* 0x000000985b607211 */ /* 0x040fe200078a08ff */
[----:B------:R-:W-:Y:S01]  /*e470*/  @!P0 IMAD.MOV.U32 R87, RZ, RZ, c[0x0][0x19c] ;  /* 0x00006700ff578624 */ /* 0x000fe200078e00ff */
[-C--:B------:R-:W-:Y:S01]  /*e480*/  @!P0 IADD3 R92, P1, R142, R91.reuse, RZ ;  /* 0x0000005b8e5c8210 */ /* 0x080fe20007f3e0ff */
[----:B------:R1:W-:Y:S01]  /*e490*/  @P0 STS [R155+0x1004], RZ ;  /* 0x001004ff9b000388 */ /* 0x0003e20000000800 */
[C---:B------:R-:W-:Y:S01]  /*e4a0*/  @!P0 LEA R93, P3, R2.reuse, R91, 0x6 ;  /* 0x0000005b025d8211 */ /* 0x040fe200078630ff */
[----:B------:R-:W-:Y:S01]  /*e4b0*/  @!P0 IMAD.MOV.U32 R94, RZ, RZ, R91 ;  /* 0x000000ffff5e8224 */ /* 0x000fe200078e005b */
[-CC-:B------:R-:W-:Y:S01]  /*e4c0*/  LEA.HI.X R97, R91, R147.reuse, R90.reuse, 0x1, P5 ;  /* 0x000000935b617211 */ /* 0x180fe200028f0c5a */
[----:B------:R1:W-:Y:S01]  /*e4d0*/  @P0 STS.64 [R155+0x1008], RZ ;  /* 0x001008ff9b000388 */ /* 0x0003e20000000a00 */
[----:B------:R-:W-:Y:S01]  /*e4e0*/  @!P0 IMAD.MOV.U32 R95, RZ, RZ, R90 ;  /* 0x000000ffff5f8224 */ /* 0x000fe200078e005a */
[C---:B------:R-:W-:Y:S01]  /*e4f0*/  @!P0 LEA.HI.X R87, R2.reuse, R90, R87, 0x6, P3 ;  /* 0x0000005a02578211 */ /* 0x040fe200018f3457 */
[----:B------:R-:W-:Y:S01]  /*e500*/  @!P0 IMAD.MOV.U32 R0, RZ, RZ, c[0x0][0x19c] ;  /* 0x00006700ff008624 */ /* 0x000fe200078e00ff */
[----:B------:R-:W-:Y:S01]  /*e510*/  @!PT LDS RZ, [RZ] ;  /* 0x00000000fffff984 */ /* 0x000fe20000000800 */
[----:B------:R-:W-:Y:S01]  /*e520*/  @!PT LDS RZ, [RZ] ;  /* 0x00000000fffff984 */ /* 0x000fe20000000800 */
[----:B------:R-:W-:Y:S01]  /*e530*/  @!PT LDS RZ, [RZ] ;  /* 0x00000000fffff984 */ /* 0x000fe20000000800 */
[----:B------:R1:W-:Y:S01]  /*e540*/  @!P0 LDGSTS.E.BYPASS.LTC128B.128 [R155+0x1000], [R96.64] ;  /* 0x01000000609b8fae */ /* 0x0003e2000b901d46 */
[----:B------:R-:W-:Y:S01]  /*e550*/  @!P0 IMAD.WIDE.U32 R94, R2, 0x60, R94 ;  /* 0x00000060025e8825 */ /* 0x000fe200078e005e */
[-C--:B------:R-:W-:Y:S02]  /*e560*/  @!P0 LEA R100, P4, R92, R152.reuse, 0x1 ;  /* 0x000000985c648211 */ /* 0x080fe400078808ff */
[----:B------:R1:W-:Y:S01]  /*e570*/  @P0 STS.128 [R155+0x1800], RZ ;  /* 0x001800ff9b000388 */ /* 0x0003e20000000c00 */
[----:B------:R-:W-:Y:S01]  /*e580*/  @!P0 IMAD.X R2, R141, 0x1, R90, P1 ;  /* 0x000000018d028824 */ /* 0x000fe200008e065a */
[CC--:B------:R-:W-:Y:S01]  /*e590*/  @!P0 LEA R98, P3, R93.reuse, R152.reuse, 0x1 ;  /* 0x000000985d628211 */ /* 0x0c0fe200078608ff */
[----:B------:R-:W-:Y:S01]  /*e5a0*/  @!P0 IMAD R0, R0, 0x60, RZ ;  /* 0x0000006000008824 */ /* 0x000fe200078e02ff */
[----:B------:R-:W-:Y:S01]  /*e5b0*/  @!P0 LEA R102, P1, R94, R152, 0x1 ;  /* 0x000000985e668211 */ /* 0x000fe200078208ff */
[----:B------:R-:W-:Y:S01]  /*e5c0*/  IMAD.MOV.U32 R152, RZ, RZ, R96 ;  /* 0x000000ffff987224 */ /* 0x000fe200078e0060 */
[-C--:B------:R-:W-:Y:S01]  /*e5d0*/  @!P0 LEA.HI.X R101, R92, R147.reuse, R2, 0x1, P4 ;  /* 0x000000935c658211 */ /* 0x080fe200020f0c02 */
[----:B------:R-:W-:Y:S01]  /*e5e0*/  @!P0 IMAD.IADD R0, R0, 0x1, R95 ;  /* 0x0000000100008824 */ /* 0x000fe200078e025f */
[-C--:B------:R-:W-:Y:S03]  /*e5f0*/  @!P0 LEA.HI.X R99, R93, R147.reuse, R87, 0x1, P3 ;  /* 0x000000935d638211 */ /* 0x080fe600018f0c57 */
        /* <DEDUP_REMOVED lines=17> */
.L_x_3712:
        /* <DEDUP_REMOVED lines=167> */
[----:B------:R-:W-:Y:S02]  /*f180*/  FFMA.FTZ R52, R57, c[0x0][0x23c], -R90 ;  /* 0x00008f0039347a23 */ /* 0x000fe4000001085a */
[----:B------:R-:W-:Y:S01]  /*f190*/  FFMA.FTZ R57, R63, c[0x0][0x23c], -R87 ;  /* 0x00008f003f397a23 */ /* 0x000fe20000010857 */
[C---:B--2---:R-:W-:Y:S01]  /*f1a0*/  F2FP.BF16.PACK_AB R20, R123.reuse, R126 ;  /* 0x0000007e7b14723e */ /* 0x044fe200000010ff */
[----:B------:R-:W-:Y:S04]  /*f1b0*/  FFMA.FTZ R126, R86, R160, R126 ;  /* 0x000000a0567e7223 */ /* 0x000fe8000001007e */
[----:B------:R-:W-:Y:S01]  /*f1c0*/  FADD.FTZ R126, R123, R126 ;  /* 0x0000007e7b7e7221 */ /* 0x000fe20000010000 */
[----:B------:R-:W-:Y:S03]  /*f1d0*/  MUFU.EX2 R113, R113 ;  /* 0x0000007100717308 */ /* 0x000fe60000000800 */
[----:B------:R-:W-:Y:S04]  /*f1e0*/  FADD.FTZ R126, R121, R126 ;  /* 0x0000007e797e7221 */ /* 0x000fe80000010000 */
[----:B------:R-:W-:Y:S03]  /*f1f0*/  FADD.FTZ R122, R122, R126 ;  /* 0x0000007e7a7a7221 */ /* 0x000fe60000010000 */
[----:B------:R-:W2:Y:S01]  /*f200*/  MUFU.EX2 R114, R114 ;  /* 0x0000007200727308 */ /* 0x000ea20000000800 */
[----:B------:R-:W-:Y:S01]  /*f210*/  FADD.FTZ R122, R120, R122 ;  /* 0x0000007a787a7221 */ /* 0x000fe20000010000 */
[----:B-1----:R-:W-:Y:S01]  /*f220*/  F2FP.BF16.PACK_AB R21, R119, R125 ;  /* 0x0000007d7715723e */ /* 0x002fe200000010ff */
[----:B------:R-:W-:Y:S04]  /*f230*/  FFMA.FTZ R125, R3, R159, R125 ;  /* 0x0000009f037d7223 */ /* 0x000fe8000001007d */
[----:B------:R-:W-:Y:S03]  /*f240*/  FADD.FTZ R125, R119, R125 ;  /* 0x0000007d777d7221 */ /* 0x000fe60000010000 */
[----:B------:R-:W-:Y:S01]  /*f250*/  MUFU.EX2 R116, R116 ;  /* 0x0000007400747308 */ /* 0x000fe20000000800 */
[C---:B---3--:R-:W-:Y:S05]  /*f260*/  HMMA.16816.F32.BF16 R4, R20.reuse, R12, R4 ;  /* 0x0000000c1404723c */ /* 0x048fea0000041804 */
[----:B------:R-:W-:Y:S02]  /*f270*/  FADD.FTZ R124, R124, R125 ;  /* 0x0000007d7c7c7221 */ /* 0x000fe40000010000 */
[C---:B------:R-:W-:Y:S01]  /*f280*/  FMUL.FTZ R12, R86.reuse, R72 ;  /* 0x00000048560c7220 */ /* 0x040fe20000410000 */
[C---:B------:R-:W-:Y:S01]  /*f290*/  HMMA.16816.F32.BF16 R8, R20.reuse, R14, R8 ;  /* 0x0000000e1408723c */ /* 0x040fe20000041808 */
[----:B------:R-:W1:Y:S03]  /*f2a0*/  MUFU.EX2 R111, R111 ;  /* 0x0000006f006f7308 */ /* 0x000e660000000800 */
[----:B------:R-:W-:Y:S01]  /*f2b0*/  FMUL.FTZ R13, R86, R73 ;  /* 0x00000049560d7220 */ /* 0x000fe20000410000 */
[----:B------:R-:W-:Y:S01]  /*f2c0*/  MOV R86, R2 ;  /* 0x0000000200567202 */ /* 0x000fe20000000f00 */
[----:B------:R-:W-:Y:S02]  /*f2d0*/  FADD.FTZ R124, R118, R124 ;  /* 0x0000007c767c7221 */ /* 0x000fe40000010000 */
[C---:B------:R-:W-:Y:S03]  /*f2e0*/  FMUL.FTZ R14, R3.reuse, R74 ;  /* 0x0000004a030e7220 */ /* 0x040fe60000410000 */
[----:B------:R-:W3:Y:S01]  /*f2f0*/  MUFU.EX2 R109, R109 ;  /* 0x0000006d006d7308 */ /* 0x000ee20000000800 */
[----:B------:R-:W-:Y:S02]  /*f300*/  FMUL.FTZ R15, R3, R75 ;  /* 0x0000004b030f7220 */ /* 0x000fe40000410000 */
[----:B------:R-:W-:Y:S05]  /*f310*/  FFMA.FTZ R3, R60, c[0x0][0x23c], -R90 ;  /* 0x00008f003c037a23 */ /* 0x000fea000001085a */
[C---:B------:R-:W-:Y:S02]  /*f320*/  HMMA.16816.F32.BF16 R12, R20.reuse, R24, R12 ;  /* 0x00000018140c723c */ /* 0x040fe4000004180c */
[----:B------:R-:W3:Y:S06]  /*f330*/  MUFU.EX2 R105, R105 ;  /* 0x0000006900697308 */ /* 0x000eec0000000800 */
[----:B------:R-:W-:Y:S01]  /*f340*/  HMMA.16816.F32.BF16 R16, R20, R26, R16 ;  /* 0x0000001a1410723c */ /* 0x000fe20000041810 */
[----:B------:R-:W5:Y:S03]  /*f350*/  LDSM.16.MT88.4 R24, [R136+0x3800] ;  /* 0x003800008818783b */ /* 0x000f660000004200 */
[----:B------:R-:W-:Y:S03]  /*f360*/  MUFU.EX2 R110, R110 ;  /* 0x0000006e006e7308 */ /* 0x000fe60000000800 */
[C---:B------:R-:W-:Y:S01]  /*f370*/  F2FP.BF16.PACK_AB R20, R115.reuse, R120 ;  /* 0x000000787314723e */ /* 0x040fe200000010ff */
[----:B------:R-:W-:Y:S01]  /*f380*/  FADD.FTZ R115, R115, R122 ;  /* 0x0000007a73737221 */ /* 0x000fe20000010000 */
[----:B------:R-:W-:Y:S03]  /*f390*/  F2FP.BF16.PACK_AB R21, R112, R117 ;  /* 0x000000757015723e */ /* 0x000fe600000010ff */
[----:B--2---:R-:W-:Y:S01]  /*f3a0*/  F2FP.BF16.PACK_AB R22, R114, R113 ;  /* 0x000000717216723e */ /* 0x004fe200000010ff */
[----:B------:R-:W-:Y:S01]  /*f3b0*/  FADD.FTZ R117, R117, R124 ;  /* 0x0000007c75757221 */ /* 0x000fe20000010000 */
[----:B------:R-:W2:Y:S01]  /*f3c0*/  MUFU.EX2 R107, R107 ;  /* 0x0000006b006b7308 */ /* 0x000ea20000000800 */
[----:B-1----:R-:W-:Y:S01]  /*f3d0*/  F2FP.BF16.PACK_AB R23, R111, R116 ;  /* 0x000000746f17723e */ /* 0x002fe200000010ff */
[----:B------:R-:W-:Y:S02]  /*f3e0*/  FADD.FTZ R115, R113, R115 ;  /* 0x0000007371737221 */ /* 0x000fe40000010000 */
[----:B------:R-:W-:Y:S02]  /*f3f0*/  FADD.FTZ R117, R112, R117 ;  /* 0x0000007570757221 */ /* 0x000fe40000010000 */
[----:B------:R-:W-:Y:S02]  /*f400*/  FADD.FTZ R114, R114, R115 ;  /* 0x0000007372727221 */ /* 0x000fe40000010000 */
[C---:B----4-:R-:W-:Y:S02]  /*f410*/  HMMA.16816.F32.BF16 R4, R20.reuse, R28, R4 ;  /* 0x0000001c1404723c */ /* 0x050fe40000041804 */
[----:B------:R-:W1:Y:S01]  /*f420*/  MUFU.EX2 R104, R104 ;  /* 0x0000006800687308 */ /* 0x000e620000000800 */
[----:B------:R-:W-:Y:S02]  /*f430*/  FADD.FTZ R116, R116, R117 ;  /* 0x0000007574747221 */ /* 0x000fe40000010000 */
[----:B---3--:R-:W-:Y:S02]  /*f440*/  FADD.FTZ R114, R109, R114 ;  /* 0x000000726d727221 */ /* 0x008fe40000010000 */
[----:B------:R-:W-:Y:S01]  /*f450*/  FADD.FTZ R116, R111, R116 ;  /* 0x000000746f747221 */ /* 0x000fe20000010000 */
[C---:B------:R-:W-:Y:S01]  /*f460*/  HMMA.16816.F32.BF16 R8, R20.reuse, R30, R8 ;  /* 0x0000001e1408723c */ /* 0x040fe20000041808 */
[----:B------:R-:W3:Y:S03]  /*f470*/  LDSM.16.MT88.4 R28, [R136+0x3c00] ;  /* 0x003c0000881c783b */ /* 0x000ee60000004200 */
[----:B------:R-:W4:Y:S01]  /*f480*/  MUFU.EX2 R106, R106 ;  /* 0x0000006a006a7308 */ /* 0x000f220000000800 */
[C---:B------:R-:W-:Y:S03]  /*f490*/  FADD.FTZ R114, R105.reuse, R114 ;  /* 0x0000007269727221 */ /* 0x040fe60000010000 */
[C---:B-----5:R-:W-:Y:S06]  /*f4a0*/  HMMA.16816.F32.BF16 R12, R20.reuse, R32, R12 ;  /* 0x00000020140c723c */ /* 0x060fec000004180c */
[----:B------:R-:W5:Y:S02]  /*f4b0*/  MUFU.EX2 R101, R101 ;  /* 0x0000006500657308 */ /* 0x000f640000000800 */
[----:B------:R-:W-:Y:S01]  /*f4c0*/  HMMA.16816.F32.BF16 R16, R20, R34, R16 ;  /* 0x000000221410723c */ /* 0x000fe20000041810 */
[----:B------:R-:W-:Y:S06]  /*f4d0*/  LDSM.16.MT88.4 R32, [R136+0x4000] ;  /* 0x004000008820783b */ /* 0x000fec0000004200 */
[----:B------:R-:W-:Y:S01]  /*f4e0*/  F2FP.BF16.PACK_AB R20, R105, R109 ;  /* 0x0000006d6914723e */ /* 0x000fe200000010ff */
[----:B------:R-:W-:Y:S01]  /*f4f0*/  MUFU.EX2 R103, R103 ;  /* 0x0000006700677308 */ /* 0x000fe20000000800 */
[C---:B--2---:R-:W-:Y:S03]  /*f500*/  F2FP.BF16.PACK_AB R21, R107.reuse, R110 ;  /* 0x0000006e6b15723e */ /* 0x044fe600000010ff */
[----:B-1----:R-:W-:Y:S01]  /*f510*/  F2FP.BF16.PACK_AB R22, R104, R108 ;  /* 0x0000006c6816723e */ /* 0x002fe200000010ff */
[----:B------:R-:W-:Y:S02]  /*f520*/  FADD.FTZ R110, R110, R116 ;  /* 0x000000746e6e7221 */ /* 0x000fe40000010000 */
[----:B------:R-:W-:Y:S02]  /*f530*/  FADD.FTZ R108, R108, R114 ;  /* 0x000000726c6c7221 */ /* 0x000fe40000010000 */
[----:B------:R-:W-:Y:S01]  /*f540*/  FADD.FTZ R110, R107, R110 ;  /* 0x0000006e6b6e7221 */ /* 0x000fe20000010000 */
[----:B------:R-:W1:Y:S01]  /*f550*/  MUFU.EX2 R98, R98 ;  /* 0x0000006200627308 */ /* 0x000e620000000800 */
[----:B------:R-:W-:Y:S02]  /*f560*/  FADD.FTZ R108, R104, R108 ;  /* 0x0000006c686c7221 */ /* 0x000fe40000010000 */
[----:B----4-:R-:W-:Y:S01]  /*f570*/  FADD.FTZ R110, R106, R110 ;  /* 0x0000006e6a6e7221 */ /* 0x010fe20000010000 */
[C---:B-----5:R-:W-:Y:S03]  /*f580*/  F2FP.BF16.PACK_AB R23, R101.reuse, R106 ;  /* 0x0000006a6517723e */ /* 0x060fe600000010ff */
[----:B------:R-:W-:Y:S03]  /*f590*/  FADD.FTZ R101, R101, R110 ;  /* 0x0000006e65657221 */ /* 0x000fe60000010000 */
[----:B------:R-:W-:Y:S01]  /*f5a0*/  MUFU.EX2 R99, R99 ;  /* 0x0000006300637308 */ /* 0x000fe20000000800 */
[C---:B------:R-:W-:Y:S08]  /*f5b0*/  HMMA.16816.F32.BF16 R4, R20.reuse, R24, R4 ;  /* 0x000000181404723c */ /* 0x040ff00000041804 */
[C---:B------:R-:W-:Y:S01]  /*f5c0*/  HMMA.16816.F32.BF16 R8, R20.reuse, R26, R8 ;  /* 0x0000001a1408723c */ /* 0x040fe20000041808 */
[----:B------:R-:W2:Y:S01]  /*f5d0*/  MUFU.EX2 R100, R100 ;  /* 0x0000006400647308 */ /* 0x000ea20000000800 */
[----:B------:R-:W4:Y:S06]  /*f5e0*/  LDSM.16.MT88.4 R24, [R135+0x3c00] ;  /* 0x003c00008718783b */ /* 0x000f2c0000004200 */
[C---:B------:R-:W-:Y:S03]  /*f5f0*/  HMMA.16816.F32.BF16 R12, R20.reuse, R36, R12 ;  /* 0x00000024140c723c */ /* 0x040fe6000004180c */
[----:B------:R-:W-:Y:S04]  /*f600*/  MUFU.EX2 R102, R102 ;  /* 0x0000006600667308 */ /* 0x000fe80000000800 */
[--C-:B------:R-:W-:Y:S01]  /*f610*/  FFMA.FTZ R36, R53, c[0x0][0x23c], -R90.reuse ;  /* 0x00008f0035247a23 */ /* 0x100fe2000001085a */
[----:B------:R-:W-:Y:S04]  /*f620*/  HMMA.16816.F32.BF16 R16, R20, R38, R16 ;  /* 0x000000261410723c */ /* 0x000fe80000041810 */
[--C-:B------:R-:W-:Y:S01]  /*f630*/  FFMA.FTZ R37, R54, c[0x0][0x23c], -R87.reuse ;  /* 0x00008f0036257a23 */ /* 0x100fe20000010857 */
[----:B------:R-:W5:Y:S01]  /*f640*/  MUFU.EX2 R95, R95 ;  /* 0x0000005f005f7308 */ /* 0x000f620000000800 */
[--C-:B------:R-:W-:Y:S01]  /*f650*/  FFMA.FTZ R53, R58, c[0x0][0x23c], -R87.reuse ;  /* 0x00008f003a357a23 */ /* 0x100fe20000010857 */
[----:B-1----:R-:W-:Y:S01]  /*f660*/  F2FP.BF16.PACK_AB R20, R98, R103 ;  /* 0x000000676214723e */ /* 0x002fe200000010ff */
[--C-:B------:R-:W-:Y:S01]  /*f670*/  FFMA.FTZ R38, R55, c[0x0][0x23c], -R87.reuse ;  /* 0x00008f0037267a23 */ /* 0x100fe20000010857 */
[----:B--2---:R-:W-:Y:S03]  /*f680*/  F2FP.BF16.PACK_AB R21, R100, R99 ;  /* 0x000000636415723e */ /* 0x004fe600000010ff */
[--C-:B------:R-:W-:Y:S02]  /*f690*/  FFMA.FTZ R39, R56, c[0x0][0x23c], -R90.reuse ;  /* 0x00008f0038277a23 */ /* 0x100fe4000001085a */
[----:B------:R-:W-:Y:S01]  /*f6a0*/  FFMA.FTZ R54, R59, c[0x0][0x23c], -R87 ;  /* 0x00008f003b367a23 */ /* 0x000fe20000010857 */
[----:B------:R-:W1:Y:S01]  /*f6b0*/  MUFU.EX2 R97, R97 ;  /* 0x0000006100617308 */ /* 0x000e620000000800 */
[----:B------:R-:W-:Y:S02]  /*f6c0*/  FADD.FTZ R101, R99, R101 ;  /* 0x0000006563657221 */ /* 0x000fe40000010000 */
[--C-:B------:R-:W-:Y:S02]  /*f6d0*/  FFMA.FTZ R55, R61, c[0x0][0x23c], -R90.reuse ;  /* 0x00008f003d377a23 */ /* 0x100fe4000001085a */
[----:B------:R-:W-:Y:S02]  /*f6e0*/  FFMA.FTZ R56, R62, c[0x0][0x23c], -R87 ;  /* 0x00008f003e387a23 */ /* 0x000fe40000010857 */
[--C-:B------:R-:W-:Y:S02]  /*f6f0*/  FFMA.FTZ R58, R64, c[0x0][0x23c], -R90.reuse ;  /* 0x00008f00403a7a23 */ /* 0x100fe4000001085a */
[----:B------:R-:W-:Y:S01]  /*f700*/  FFMA.FTZ R90, R65, c[0x0][0x23c], -R90 ;  /* 0x00008f00415a7a23 */ /* 0x000fe2000001085a */
[----:B------:R-:W2:Y:S01]  /*f710*/  MUFU.EX2 R92, R92 ;  /* 0x0000005c005c7308 */ /* 0x000ea20000000800 */
[----:B------:R-:W-:Y:S02]  /*f720*/  FADD.FTZ R100, R100, R101 ;  /* 0x0000006564647221 */ /* 0x000fe40000010000 */
[----:B------:R-:W-:Y:S01]  /*f730*/  FADD.FTZ R103, R103, R108 ;  /* 0x0000006c67677221 */ /* 0x000fe20000010000 */
[----:B-----5:R-:W-:Y:S03]  /*f740*/  F2FP.BF16.PACK_AB R22, R95, R102 ;  /* 0x000000665f16723e */ /* 0x020fe600000010ff */
[----:B------:R-:W-:Y:S03]  /*f750*/  FADD.FTZ R103, R98, R103 ;  /* 0x0000006762677221 */ /* 0x000fe60000010000 */
[----:B------:R-:W5:Y:S01]  /*f760*/  MUFU.EX2 R93, R93 ;  /* 0x0000005d005d7308 */ /* 0x000f620000000800 */
[----:B------:R-:W-:Y:S02]  /*f770*/  FADD.FTZ R102, R102, R103 ;  /* 0x0000006766667221 */ /* 0x000fe40000010000 */
[----:B-1----:R-:W-:Y:S02]  /*f780*/  FADD.FTZ R100, R97, R100 ;  /* 0x0000006461647221 */ /* 0x002fe40000010000 */
[----:B------:R-:W-:Y:S05]  /*f790*/  FADD.FTZ R102, R95, R102 ;  /* 0x000000665f667221 */ /* 0x000fea0000010000 */
[----:B------:R-:W1:Y:S01]  /*f7a0*/  MUFU.EX2 R94, R94 ;  /* 0x0000005e005e7308 */ /* 0x000e620000000800 */
[C---:B--2---:R-:W-:Y:S01]  /*f7b0*/  F2FP.BF16.PACK_AB R23, R92.reuse, R97 ;  /* 0x000000615c17723e */ /* 0x044fe200000010ff */
[----:B------:R-:W-:Y:S08]  /*f7c0*/  FADD.FTZ R100, R92, R100 ;  /* 0x000000645c647221 */ /* 0x000ff00000010000 */
[----:B------:R-:W-:Y:S01]  /*f7d0*/  MUFU.EX2 R96, R96 ;  /* 0x0000006000607308 */ /* 0x000fe20000000800 */
[C---:B---3--:R-:W-:Y:S03]  /*f7e0*/  HMMA.16816.F32.BF16 R4, R20.reuse, R28, R4 ;  /* 0x0000001c1404723c */ /* 0x048fe60000041804 */
[----:B-----5:R-:W-:Y:S05]  /*f7f0*/  FADD.FTZ R102, R93, R102 ;  /* 0x000000665d667221 */ /* 0x020fea0000010000 */
[C---:B------:R-:W-:Y:S01]  /*f800*/  HMMA.16816.F32.BF16 R8, R20.reuse, R30, R8 ;  /* 0x0000001e1408723c */ /* 0x040fe20000041808 */
[----:B------:R-:W2:Y:S01]  /*f810*/  MUFU.EX2 R91, R91 ;  /* 0x0000005b005b7308 */ /* 0x000ea20000000800 */
[----:B------:R-:W3:Y:S06]  /*f820*/  LDSM.16.MT88.4 R28, [R135+0x4000] ;  /* 0x00400000871c783b */ /* 0x000eec0000004200 */
[C---:B----4-:R-:W-:Y:S03]  /*f830*/  HMMA.16816.F32.BF16 R12, R20.reuse, R24, R12 ;  /* 0x00000018140c723c */ /* 0x050fe6000004180c */
[----:B------:R-:W4:Y:S05]  /*f840*/  MUFU.EX2 R40, R40 ;  /* 0x0000002800287308 */ /* 0x000f2a0000000800 */
[----:B------:R-:W-:Y:S01]  /*f850*/  HMMA.16816.F32.BF16 R16, R20, R26, R16 ;  /* 0x0000001a1410723c */ /* 0x000fe20000041810 */
[----:B------:R-:W5:Y:S04]  /*f860*/  LDSM.16.MT88.4 R24, [R136+0x4400] ;  /* 0x004400008818783b */ /* 0x000f680000004200 */
        /* <DEDUP_REMOVED lines=14> */
[----:B------:R-:W-:Y:S08]  /*f950*/  FADD.FTZ R42, R42, R96 ;  /* 0x000000602a2a7221 */ /* 0x000ff00000010000 */
        /* <DEDUP_REMOVED lines=13> */
[----:B------:R-:W-:Y:S03]  /*fa30*/  FADD.FTZ R44, R45, R44 ;  /* 0x0000002c2d2c7221 */ /* 0x000fe60000010000 */
[----:B------:R-:W-:Y:S10]  /*fa40*/  MUFU.EX2 R49, R49 ;  /* 0x0000003100317308 */ /* 0x000ff40000000800 */
[----:B------:R-:W1:Y:S01]  /*fa50*/  MUFU.EX2 R50, R50 ;  /* 0x0000003200327308 */ /* 0x000e620000000800 */
[C---:B---3--:R-:W-:Y:S01]  /*fa60*/  F2FP.BF16.PACK_AB R22, R48.reuse, R47 ;  /* 0x0000002f3016723e */ /* 0x048fe200000010ff */
[----:B------:R-:W-:Y:S04]  /*fa70*/  FADD.FTZ R47, R47, R44 ;  /* 0x0000002c2f2f7221 */ /* 0x000fe80000010000 */
[----:B------:R-:W-:Y:S04]  /*fa80*/  FADD.FTZ R47, R48, R47 ;  /* 0x0000002f302f7221 */ /* 0x000fe80000010000 */
        /* <DEDUP_REMOVED lines=17> */
[----:B------:R-:W-:Y:S03]  /*fba0*/  FADD.FTZ R51, R36, R51 ;  /* 0x0000003324337221 */ /* 0x000fe60000010000 */
[----:B------:R-:W-:Y:S10]  /*fbb0*/  MUFU.EX2 R53, R53 ;  /* 0x0000003500357308 */ /* 0x000ff40000000800 */
[----:B------:R-:W1:Y:S01]  /*fbc0*/  MUFU.EX2 R54, R54 ;  /* 0x0000003600367308 */ /* 0x000e620000000800 */
[C---:B-----5:R-:W-:Y:S01]  /*fbd0*/  F2FP.BF16.PACK_AB R22, R52.reuse, R39 ;  /* 0x000000273416723e */ /* 0x060fe200000010ff */
[----:B------:R-:W-:Y:S04]  /*fbe0*/  FADD.FTZ R39, R39, R51 ;  /* 0x0000003327277221 */ /* 0x000fe80000010000 */
[----:B------:R-:W-:Y:S04]  /*fbf0*/  FADD.FTZ R39, R52, R39 ;  /* 0x0000002734277221 */ /* 0x000fe80000010000 */
        /* <DEDUP_REMOVED lines=8> */
[C---:B---3--:R-:W-:Y:S03]  /*fc80*/  HMMA.16816.F32.BF16 R12, R20.reuse, R24, R12 ;  /* 0x00000018140c723c */ /* 0x048fe6000004180c */
[----:B------:R-:W-:Y:S04]  /*fc90*/  MUFU.EX2 R58, R58 ;  /* 0x0000003a003a7308 */ /* 0x000fe80000000800 */
[----:B------:R-:W-:Y:S01]  /*fca0*/  FADD.FTZ R24, R43, R42 ;  /* 0x0000002a2b187221 */ /* 0x000fe20000010000 */
[----:B------:R-:W-:Y:S04]  /*fcb0*/  HMMA.16816.F32.BF16 R16, R20, R26, R16 ;  /* 0x0000001a1410723c */ /* 0x000fe80000041810 */
[----:B------:R-:W-:Y:S01]  /*fcc0*/  FADD.FTZ R24, R68, R24 ;  /* 0x0000001844187221 */ /* 0x000fe20000010000 */
[----:B------:R-:W3:Y:S01]  /*fcd0*/  MUFU.EX2 R90, R90 ;  /* 0x0000005a005a7308 */ /* 0x000ee20000000800 */
[----:B--2---:R-:W-:Y:S01]  /*fce0*/  F2FP.BF16.PACK_AB R68, R55, R3 ;  /* 0x000000033744723e */ /* 0x004fe200000010ff */
[----:B------:R-:W-:Y:S01]  /*fcf0*/  FADD.FTZ R3, R3, R39 ;  /* 0x0000002703037221 */ /* 0x000fe20000010000 */
[----:B-1----:R-:W-:Y:S01]  /*fd00*/  F2FP.BF16.PACK_AB R69, R57, R56 ;  /* 0x000000383945723e */ /* 0x002fe200000010ff */
[----:B------:R-:W-:Y:S03]  /*fd10*/  FADD.FTZ R24, R46, R24 ;  /* 0x000000182e187221 */ /* 0x000fe60000010000 */
[----:B------:R-:W-:Y:S03]  /*fd20*/  FADD.FTZ R3, R55, R3 ;  /* 0x0000000337037221 */ /* 0x000fe60000010000 */
[----:B------:R-:W1:Y:S01]  /*fd30*/  MUFU.EX2 R32, R32 ;  /* 0x0000002000207308 */ /* 0x000e620000000800 */
[----:B------:R-:W-:Y:S04]  /*fd40*/  FADD.FTZ R24, R49, R24 ;  /* 0x0000001831187221 */ /* 0x000fe80000010000 */
[----:B------:R-:W-:Y:S04]  /*fd50*/  FADD.FTZ R50, R50, R24 ;  /* 0x0000001832327221 */ /* 0x000fe80000010000 */
[----:B------:R-:W-:Y:S01]  /*fd60*/  FADD.FTZ R50, R37, R50 ;  /* 0x0000003225327221 */ /* 0x000fe20000010000 */
[----:B------:R-:W2:Y:S03]  /*fd70*/  MUFU.EX2 R87, R87 ;  /* 0x0000005700577308 */ /* 0x000ea60000000800 */
[----:B------:R-:W-:Y:S01]  /*fd80*/  FADD.FTZ R38, R38, R50 ;  /* 0x0000003226267221 */ /* 0x000fe20000010000 */
[----:B---3--:R-:W-:Y:S01]  /*fd90*/  F2FP.BF16.PACK_AB R70, R90, R58 ;  /* 0x0000003a5a46723e */ /* 0x008fe200000010ff */
[----:B------:R-:W-:Y:S01]  /*fda0*/  FADD.FTZ R58, R58, R3 ;  /* 0x000000033a3a7221 */ /* 0x000fe20000010000 */
[----:B------:R-:W-:Y:S01]  /*fdb0*/  IADD3 R3, R154, -0x1, RZ ;  /* 0xffffffff9a037810 */ /* 0x000fe20007ffe0ff */
[----:B------:R-:W-:Y:S02]  /*fdc0*/  FADD.FTZ R38, R53, R38 ;  /* 0x0000002635267221 */ /* 0x000fe40000010000 */
[----:B------:R-:W-:Y:S01]  /*fdd0*/  FADD.FTZ R160, R90, R58 ;  /* 0x0000003a5aa07221 */ /* 0x000fe20000010000 */
[----:B------:R-:W-:Y:S01]  /*fde0*/  MOV R154, R3 ;  /* 0x00000003009a7202 */ /* 0x000fe20000000f00 */
[----:B------:R-:W-:Y:S01]  /*fdf0*/  FADD.FTZ R54, R54, R38 ;  /* 0x0000002636367221 */ /* 0x000fe20000010000 */
[----:B------:R-:W-:Y:S03]  /*fe00*/  MOV R3, R0 ;  /* 0x0000000000037202 */ /* 0x000fe60000000f00 */
[----:B------:R-:W-:Y:S04]  /*fe10*/  FADD.FTZ R54, R56, R54 ;  /* 0x0000003638367221 */ /* 0x000fe80000010000 */
[----:B------:R-:W-:Y:S04]  /*fe20*/  FADD.FTZ R54, R57, R54 ;  /* 0x0000003639367221 */ /* 0x000fe80000010000 */
[----:B-1----:R-:W-:Y:S01]  /*fe30*/  FADD.FTZ R54, R32, R54 ;  /* 0x0000003620367221 */ /* 0x002fe20000010000 */
[C---:B--2---:R-:W-:Y:S03]  /*fe40*/  F2FP.BF16.PACK_AB R71, R87.reuse, R32 ;  /* 0x000000205747723e */ /* 0x044fe600000010ff */
[----:B------:R-:W-:Y:S04]  /*fe50*/  FADD.FTZ R159, R87, R54 ;  /* 0x00000036579f7221 */ /* 0x000fe80000010000 */
[C---:B------:R-:W-:Y:S08]  /*fe60*/  HMMA.16816.F32.BF16 R80, R68.reuse, R76, R4 ;  /* 0x0000004c4450723c */ /* 0x040ff00000041804 */
[C---:B------:R-:W-:Y:S08]  /*fe70*/  HMMA.16816.F32.BF16 R76, R68.reuse, R78, R8 ;  /* 0x0000004e444c723c */ /* 0x040ff00000041808 */
[C---:B----4-:R-:W-:Y:S08]  /*fe80*/  HMMA.16816.F32.BF16 R72, R68.reuse, R28, R12 ;  /* 0x0000001c4448723c */ /* 0x050ff0000004180c */
[----:B------:R-:W-:Y:S01]  /*fe90*/  HMMA.16816.F32.BF16 R68, R68, R30, R16 ;  /* 0x0000001e4444723c */ /* 0x000fe20000041810 */
[----:B------:R-:W-:-:S07]  /*fea0*/  @P0 BRA `(.L_x_3714) ;  /* 0xffffd77000000947 */ /* 0x000fce000383ffff */
.L_x_3710:
[----:B------:R-:W1:Y:S01]  /*feb0*/  SHFL.BFLY PT, R4, R160, 0x2, 0x1f ;  /* 0x0c401f00a0047f89 */ /* 0x000e6200000e0000 */
[----:B------:R-:W-:Y:S01]  /*fec0*/  IMAD.MOV.U32 R7, RZ, RZ, 0x3f800000 ;  /* 0x3f800000ff077424 */ /* 0x000fe200078e00ff */
[----:B------:R-:W-:Y:S01]  /*fed0*/  SHF.R.S32.HI R6, RZ, 0x1f, R148 ;  /* 0x0000001fff067819 */ /* 0x000fe20000011494 */
[----:B------:R-:W-:Y:S01]  /*fee0*/  IMAD.MOV.U32 R8, RZ, RZ, 0x3f800000 ;  /* 0x3f800000ff087424 */ /* 0x000fe200078e00ff */
[----:B------:R-:W2:Y:S01]  /*fef0*/  SHFL.BFLY PT, R3, R159, 0x2, 0x1f ;  /* 0x0c401f009f037f89 */ /* 0x000ea200000e0000 */
[----:B------:R-:W-:Y:S01]  /*ff00*/  ULDC.U8 UR4, c[0x0][0x328] ;  /* 0x0000ca0000047ab9 */ /* 0x000fe20000000000 */
[----:B------:R-:W-:-:S04]  /*ff10*/  LEA.HI R6, R6, R148, RZ, 0x3 ;  /* 0x0000009406067211 */ /* 0x000fc800078f18ff */
[----:B------:R-:W-:-:S04]  /*ff20*/  LOP3.LUT R9, R6, 0xfffffff8, RZ, 0xc0, !PT ;  /* 0xfffffff806097812 */ /* 0x000fc800078ec0ff */
[----:B------:R-:W-:-:S04]  /*ff30*/  IADD3 R9, R148, -R9, RZ ;  /* 0x8000000994097210 */ /* 0x000fc80007ffe0ff */
[----:B------:R-:W-:-:S04]  /*ff40*/  LEA.HI R10, R9, R9, RZ, 0x1 ;  /* 0x00000009090a7211 */ /* 0x000fc800078f08ff */
[----:B------:R-:W-:Y:S01]  /*ff50*/  SHF.R.S32.HI R12, RZ, 0x1, R10 ;  /* 0x00000001ff0c7819 */ /* 0x000fe2000001140a */
[----:B-1----:R-:W-:Y:S01]  /*ff60*/  FADD.FTZ R160, R4, R160 ;  /* 0x000000a004a07221 */ /* 0x002fe20000010000 */
[----:B------:R-:W-:Y:S02]  /*ff70*/  LOP3.LUT R10, R10, 0x3fffffe, RZ, 0xc0, !PT ;  /* 0x03fffffe0a0a7812 */ /* 0x000fe400078ec0ff */
[----:B------:R-:W-:Y:S01]  /*ff80*/  LOP3.LUT P0, RZ, R12, 0x2, RZ, 0xc0, !PT ;  /* 0x000000020cff7812 */ /* 0x000fe2000780c0ff */
[----:B--2---:R-:W-:Y:S01]  /*ff90*/  FADD.FTZ R159, R3, R159 ;  /* 0x0000009f039f7221 */ /* 0x004fe20000010000 */
[----:B------:R-:W1:Y:S01]  /*ffa0*/  SHFL.BFLY PT, R5, R160, 0x1, 0x1f ;  /* 0x0c201f00a0057f89 */ /* 0x000e6200000e0000 */
[----:B------:R-:W-:-:S03]  /*ffb0*/  IADD3 R10, R9, -R10, RZ ;  /* 0x8000000a090a7210 */ /* 0x000fc60007ffe0ff */
[----:B------:R-:W2:Y:S04]  /*ffc0*/  SHFL.BFLY PT, R4, R159, 0x1, 0x1f ;  /* 0x0c201f009f047f89 */ /* 0x000ea800000e0000 */
[----:B------:R-:W3:Y:S01]  /*ffd0*/  S2R R3, SR_TID.X ;  /* 0x0000000000037919 */ /* 0x000ee20000002100 */
[----:B-1----:R-:W-:Y:S02]  /*ffe0*/  FADD.FTZ R5, R160, R5 ;  /* 0x00000005a0057221 */ /* 0x002fe40000010000 */
[----:B--2---:R-:W-:-:S03]  /*fff0*/  FADD.FTZ R4, R159, R4 ;  /* 0x000000049f047221 */ /* 0x004fc60000010000 */
[----:B------:R-:W-:Y:S02]  /*10000*/  FSETP.NE.FTZ.AND P3, PT, R5, RZ, PT ;  /* 0x000000ff0500720b */ /* 0x000fe40003f75000 */
[----:B------:R-:W-:-:S11]  /*10010*/  FSETP.NE.FTZ.AND P2, PT, R4, RZ, PT ;  /* 0x000000ff0400720b */ /* 0x000fd60003f55000 */
        /* <DEDUP_REMOVED lines=9> */
[----:B------:R-:W-:Y:S01]  /*100b0*/  FMUL.FTZ R73, R7, R73 ;  /* 0x0000004907497220 */ /* 0x000fe20000410000 */
[----:B------:R-:W-:Y:S01]  /*100c0*/  F2FP.BF16.PACK_AB R76, R77, R76 ;  /* 0x0000004c4d4c723e */ /* 0x000fe200000010ff */
[----:B------:R-:W-:-:S02]  /*100d0*/  FMUL.FTZ R68, R7, R68 ;  /* 0x0000004407447220 */ /* 0x000fc40000410000 */
[----:B------:R-:W-:Y:S01]  /*100e0*/  FMUL.FTZ R69, R7, R69 ;  /* 0x0000004507457220 */ /* 0x000fe20000410000 */
[----:B---3--:R-:W-:Y:S01]  /*100f0*/  SHF.R.S32.HI R7, RZ, 0x1f, R3 ;  /* 0x0000001fff077819 */ /* 0x008fe20000011403 */
[C---:B--2---:R-:W-:Y:S01]  /*10100*/  FMUL.FTZ R83, R8.reuse, R83 ;  /* 0x0000005308537220 */ /* 0x044fe20000410000 */
[----:B------:R-:W-:Y:S01]  /*10110*/  F2FP.BF16.PACK_AB R72, R73, R72 ;  /* 0x000000484948723e */ /* 0x000fe200000010ff */
[C---:B------:R-:W-:Y:S01]  /*10120*/  FMUL.FTZ R82, R8.reuse, R82 ;  /* 0x0000005208527220 */ /* 0x040fe20000410000 */
[C---:B------:R-:W-:Y:S01]  /*10130*/  LEA.HI R6, R7.reuse, R3, RZ, 0x2 ;  /* 0x0000000307067211 */ /* 0x040fe200078f10ff */
[C---:B------:R-:W-:Y:S01]  /*10140*/  FMUL.FTZ R79, R8.reuse, R79 ;  /* 0x0000004f084f7220 */ /* 0x040fe20000410000 */
[----:B------:R-:W-:Y:S01]  /*10150*/  LEA.HI R7, R7, R3, RZ, 0x5 ;  /* 0x0000000307077211 */ /* 0x000fe200078f28ff */
[----:B------:R-:W-:Y:S01]  /*10160*/  FMUL.FTZ R78, R8, R78 ;  /* 0x0000004e084e7220 */ /* 0x000fe20000410000 */
[----:B------:R-:W-:Y:S01]  /*10170*/  LOP3.LUT R6, R6, 0xfffffffc, RZ, 0xc0, !PT ;  /* 0xfffffffc06067812 */ /* 0x000fe200078ec0ff */
[C---:B------:R-:W-:Y:S01]  /*10180*/  FMUL.FTZ R75, R8.reuse, R75 ;  /* 0x0000004b084b7220 */ /* 0x040fe20000410000 */
[----:B------:R-:W-:Y:S01]  /*10190*/  SHF.R.S32.HI R11, RZ, 0x5, R7 ;  /* 0x00000005ff0b7819 */ /* 0x000fe20000011407 */
[C---:B------:R-:W-:Y:S01]  /*101a0*/  FMUL.FTZ R74, R8.reuse, R74 ;  /* 0x0000004a084a7220 */ /* 0x040fe20000410000 */
[----:B------:R-:W-:Y:S01]  /*101b0*/  F2FP.BF16.PACK_AB R82, R83, R82 ;  /* 0x000000525352723e */ /* 0x000fe200000010ff */
[C---:B------:R-:W-:Y:S01]  /*101c0*/  FMUL.FTZ R71, R8.reuse, R71 ;  /* 0x0000004708477220 */ /* 0x040fe20000410000 */
[----:B------:R-:W-:Y:S01]  /*101d0*/  F2FP.BF16.PACK_AB R78, R79, R78 ;  /* 0x0000004e4f4e723e */ /* 0x000fe200000010ff */
[----:B------:R-:W-:Y:S01]  /*101e0*/  FMUL.FTZ R70, R8, R70 ;  /* 0x0000004608467220 */ /* 0x000fe20000410000 */
[----:B------:R-:W-:Y:S01]  /*101f0*/  F2FP.BF16.PACK_AB R74, R75, R74 ;  /* 0x0000004a4b4a723e */ /* 0x000fe200000010ff */
[----:B------:R-:W-:Y:S01]  /*10200*/  IMAD.IADD R6, R3, 0x1, -R6 ;  /* 0x0000000103067824 */ /* 0x000fe200078e0a06 */
[----:B------:R-:W-:Y:S01]  /*10210*/  F2FP.BF16.PACK_AB R68, R69, R68 ;  /* 0x000000444544723e */ /* 0x000fe200000010ff */
[C---:B------:R-:W-:Y:S01]  /*10220*/  IMAD.SHL.U32 R8, R12.reuse, 0x40, RZ ;  /* 0x000000400c087824 */ /* 0x040fe200078e00ff */
[----:B------:R-:W-:Y:S01]  /*10230*/  LOP3.LUT R12, R12, 0x1, RZ, 0xc0, !PT ;  /* 0x000000010c0c7812 */ /* 0x000fe200078ec0ff */
[----:B------:R-:W-:Y:S01]  /*10240*/  IMAD R6, R11, 0x100, R6 ;  /* 0x000001000b067824 */ /* 0x000fe200078e0206 */
[----:B------:R-:W-:Y:S01]  /*10250*/  F2FP.BF16.PACK_AB R70, R71, R70 ;  /* 0x000000464746723e */ /* 0x000fe200000010ff */
[----:B-1----:R-:W-:Y:S01]  /*10260*/  @P3 FMUL.FTZ R5, R5, 0.69314718246459960938 ;  /* 0x3f31721805053820 */ /* 0x002fe20000410000 */
[----:B------:R-:W-:Y:S01]  /*10270*/  LOP3.LUT R8, R8, 0xc0, RZ, 0xc0, !PT ;  /* 0x000000c008087812 */ /* 0x000fe200078ec0ff */
[----:B------:R-:W-:Y:S01]  /*10280*/  IMAD R6, R10, 0x10, R6 ;  /* 0x000000100a067824 */ /* 0x000fe200078e0206 */
[----:B------:R-:W-:-:S02]  /*10290*/  ISETP.NE.U32.AND P1, PT, R12, 0x1, PT ;  /* 0x000000010c00780c */ /* 0x000fc40003f25070 */
[----:B------:R-:W-:-:S04]  /*102a0*/  LEA.HI R8, R8, R8, RZ, 0x1d ;  /* 0x0000000808087211 */ /* 0x000fc800078fe8ff */
[----:B------:R-:W-:Y:S01]  /*102b0*/  LEA R6, R6, R8, 0x1 ;  /* 0x0000000806067211 */ /* 0x000fe200078e08ff */
        /* <DEDUP_REMOVED lines=8> */
[----:B------:R1:W-:Y:S01]  /*10340*/  STS [R6+0x200], R82 ;  /* 0x0002005206007388 */ /* 0x0003e20000000800 */
[----:B------:R-:W-:-:S03]  /*10350*/  IADD3 R8, R8, R9, RZ ;  /* 0x0000000908087210 */ /* 0x000fc60007ffe0ff */
[----:B------:R-:W-:Y:S04]  /*10360*/  STS [R10], R76 ;  /* 0x0000004c0a007388 */ /* 0x000fe80000000800 */
[----:B------:R2:W-:Y:S04]  /*10370*/  STS [R10+0x200], R78 ;  /* 0x0002004e0a007388 */ /* 0x0005e80000000800 */
[----:B------:R3:W-:Y:S04]  /*10380*/  STS [R9], R72 ;  /* 0x0000004809007388 */ /* 0x0007e80000000800 */
[----:B------:R3:W-:Y:S04]  /*10390*/  STS [R9+0x200], R74 ;  /* 0x0002004a09007388 */ /* 0x0007e80000000800 */
[----:B------:R3:W-:Y:S04]  /*103a0*/  STS [R8], R68 ;  /* 0x0000004408007388 */ /* 0x0007e80000000800 */
[----:B------:R3:W-:Y:S01]  /*103b0*/  STS [R8+0x200], R70 ;  /* 0x0002004608007388 */ /* 0x0007e20000000800 */
[----:B-1----:R-:W-:Y:S01]  /*103c0*/  MOV R6, 0x7f800000 ;  /* 0x7f80000000067802 */ /* 0x002fe20000000f00 */
[----:B--2---:R-:W1:Y:S02]  /*103d0*/  @P2 MUFU.LG2 R10, R4 ;  /* 0x00000004000a2308 */ /* 0x004e640000000c00 */
[----:B-1----:R-:W-:-:S02]  /*103e0*/  @P2 FMUL.FTZ R10, R10, 0.69314718246459960938 ;  /* 0x3f3172180a0a2820 */ /* 0x002fc40000410000 */
[----:B------:R-:W-:Y:S02]  /*103f0*/  IMAD.MOV.U32 R4, RZ, RZ, 0x7f800000 ;  /* 0x7f800000ff047424 */ /* 0x000fe400078e00ff */
[----:B------:R-:W-:Y:S02]  /*10400*/  @P3 FFMA.FTZ R4, R2, c[0x0][0x238], R5 ;  /* 0x00008e0002043a23 */ /* 0x000fe40000010005 */
[----:B------:R-:W-:Y:S01]  /*10410*/  @P2 FFMA.FTZ R6, R0, c[0x0][0x238], R10 ;  /* 0x00008e0000062a23 */ /* 0x000fe2000001000a */
[----:B------:R-:W-:Y:S05]  /*10420*/  @!P0 BRA `(.L_x_3715) ;  /* 0x0000007000008947 */ /* 0x000fea0003800000 */
[----:B---3--:R-:W1:Y:S01]  /*10430*/  S2R R0, SR_CTAID.Y ;  /* 0x0000000000007919 */ /* 0x008e620000002600 */
[----:B------:R-:W-:-:S03]  /*10440*/  ISETP.NE.AND P0, PT, R146, -0x1, PT ;  /* 0xffffffff9200780c */ /* 0x000fc60003f05270 */
[----:B------:R-:W2:Y:S01]  /*10450*/  S2R R2, SR_CTAID.Z ;  /* 0x0000000000027919 */ /* 0x000ea20000002700 */
[----:B-1----:R-:W-:-:S05]  /*10460*/  IMAD R5, R0, c[0x0][0x214], RZ ;  /* 0x0000850000057a24 */ /* 0x002fca00078e02ff */
[----:B------:R-:W-:-:S05]  /*10470*/  SEL R5, R5, R146, !P0 ;  /* 0x0000009205057207 */ /* 0x000fca0004000000 */
[----:B--2---:R-:W-:Y:S01]  /*10480*/  IMAD R5, R2, c[0x0][0x234], R5 ;  /* 0x00008d0002057a24 */ /* 0x004fe200078e0205 */
[----:B------:R-:W-:Y:S05]  /*10490*/  BRA `(.L_x_3716) ;  /* 0x0000004000007947 */ /* 0x000fea0003800000 */
.L_x_3715:
[----:B---3--:R-:W1:Y:S04]  /*104a0*/  S2R R2, SR_CTAID.Z ;  /* 0x0000000000027919 */ /* 0x008e680000002700 */
[----:B------:R-:W1:Y:S02]  /*104b0*/  S2R R0, SR_CTAID.Y ;  /* 0x0000000000007919 */ /* 0x000e640000002600 */
[----:B-1----:R-:W-:-:S04]  /*104c0*/  IMAD R5, R0, c[0x0][0x1c0], R2 ;  /* 0x0000700000057a24 */ /* 0x002fc800078e0202 */
[----:B------:R-:W-:Y:S02]  /*104d0*/  IMAD R5, R5, c[0x0][0x214], RZ ;  /* 0x0000850005057a24 */ /* 0x000fe400078e02ff */
.L_x_3716:
[----:B------:R-:W-:Y:S01]  /*104e0*/  BAR.SYNC.DEFER_BLOCKING 0x0 ;  /* 0x0000000000007b1d */ /* 0x000fe20000010000 */
[----:B------:R-:W-:Y:S01]  /*104f0*/  LOP3.LUT R7, R7, 0xffffffe0, RZ, 0xc0, !PT ;  /* 0xffffffe007077812 */ /* 0x000fe200078ec0ff */
[C---:B------:R-:W-:Y:S01]  /*10500*/  IMAD.WIDE.U32 R20, R146.reuse, c[0x0][0x1e8], RZ ;  /* 0x00007a0092147a25 */ /* 0x040fe200078e00ff */
[----:B------:R-:W-:Y:S02]  /*10510*/  SHF.R.S32.HI R9, RZ, 0x1f, R11 ;  /* 0x0000001fff097819 */ /* 0x000fe4000001140b */
[----:B------:R-:W-:Y:S01]  /*10520*/  SHF.R.S32.HI R8, RZ, 0x1f, R0 ;  /* 0x0000001fff087819 */ /* 0x000fe20000011400 */
[----:B------:R-:W-:Y:S01]  /*10530*/  IMAD.IADD R7, R3, 0x1, -R7 ;  /* 0x0000000103077824 */ /* 0x000fe200078e0a07 */
[----:B------:R-:W-:Y:S01]  /*10540*/  ISETP.NE.AND P0, PT, R146, -0x1, PT ;  /* 0xffffffff9200780c */ /* 0x000fe20003f05270 */
[----:B------:R-:W-:Y:S01]  /*10550*/  IMAD.WIDE.U32 R22, R0, c[0x0][0x1e0], RZ ;  /* 0x0000780000167a25 */ /* 0x000fe200078e00ff */
[----:B------:R-:W-:Y:S01]  /*10560*/  LEA.HI R9, R9, R11, RZ, 0x2 ;  /* 0x0000000b09097211 */ /* 0x000fe200078f10ff */
[----:B------:R-:W-:Y:S01]  /*10570*/  BSSY B0, `(.L_x_3717) ;  /* 0x000001a000007945 */ /* 0x000fe20003800000 */
[----:B------:R-:W-:Y:S01]  /*10580*/  LOP3.LUT P1, RZ, R7, 0x3, RZ, 0xc0, !PT ;  /* 0x0000000307ff7812 */ /* 0x000fe2000782c0ff */
[----:B------:R-:W-:Y:S01]  /*10590*/  IMAD R8, R8, c[0x0][0x1e0], RZ ;  /* 0x0000780008087a24 */ /* 0x000fe200078e02ff */
[----:B------:R-:W-:Y:S01]  /*105a0*/  LOP3.LUT R9, R9, 0xffffffc, RZ, 0xc0, !PT ;  /* 0x0ffffffc09097812 */ /* 0x000fe200078ec0ff */
[----:B------:R-:W-:-:S02]  /*105b0*/  IMAD R146, R146, c[0x0][0x1ec], R21 ;  /* 0x00007b0092927a24 */ /* 0x000fc400078e0215 */
[----:B------:R-:W-:Y:S01]  /*105c0*/  IMAD R8, R0, c[0x0][0x1e4], R8 ;  /* 0x0000790000087a24 */ /* 0x000fe200078e0208 */
[----:B------:R-:W-:Y:S01]  /*105d0*/  SEL R0, R22, R20, !P0 ;  /* 0x0000001416007207 */ /* 0x000fe20004000000 */
[----:B------:R-:W-:-:S03]  /*105e0*/  IMAD.IADD R9, R11, 0x1, -R9 ;  /* 0x000000010b097824 */ /* 0x000fc600078e0a09 */
[----:B------:R-:W-:Y:S01]  /*105f0*/  @!P0 IADD3 R146, R23, R8, RZ ;  /* 0x0000000817928210 */ /* 0x000fe20007ffe0ff */
[----:B------:R-:W-:Y:S01]  /*10600*/  IMAD R153, R9, 0x10, R153 ;  /* 0x0000001009997824 */ /* 0x000fe200078e0299 */
[----:B------:R1:W2:Y:S04]  /*10610*/  LDS.128 R12, [R155] ;  /* 0x000000009b0c7984 */ /* 0x0002a80000000c00 */
[----:B------:R1:W3:Y:S01]  /*10620*/  LDS.128 R16, [R155+0x800] ;  /* 0x000800009b107984 */ /* 0x0002e20000000c00 */
        /* <DEDUP_REMOVED lines=14> */
.L_x_3718:
[----:B------:R-:W-:Y:S05]  /*10710*/  BSYNC B0 ;  /* 0x0000000000007941 */ /* 0x000fea0003800000 */
.L_x_3717:
[----:B----4-:R-:W4:Y:S01]  /*10720*/  S2R R4, SR_CTAID.X ;  /* 0x0000000000047919 */ /* 0x010f220000002500 */
[--C-:B------:R-:W-:Y:S01]  /*10730*/  SHF.R.S32.HI R7, RZ, 0x1f, R84.reuse ;  /* 0x0000001fff077819 */ /* 0x100fe20000011454 */
[----:B------:R-:W-:Y:S01]  /*10740*/  IMAD.MOV.U32 R6, RZ, RZ, R84 ;  /* 0x000000ffff067224 */ /* 0x000fe200078e0054 */
[----:B------:R-:W-:Y:S01]  /*10750*/  ISETP.GE.AND P0, PT, R84, c[0x0][0x220], PT ;  /* 0x0000880054007a0c */ /* 0x000fe20003f06270 */
[----:B------:R-:W-:Y:S01]  /*10760*/  BSSY B0, `(.L_x_3719) ;  /* 0x0000018000007945 */ /* 0x000fe20003800000 */
        /* <DEDUP_REMOVED lines=23> */
.L_x_3720:
[----:B------:R-:W-:Y:S05]  /*108e0*/  BSYNC B0 ;  /* 0x0000000000007941 */ /* 0x000fea0003800000 */
.L_x_3719:
        /* <DEDUP_REMOVED lines=15> */
.L_x_3721:
        /* <DEDUP_REMOVED lines=10> */
.L_x_5234:


//--------------------- .text._ZN5flash24flash_fwd_splitkv_kernelI23Flash_fwd_kernel_traitsILi32ELi64ELi128ELi4ELb0ELb0EN7cutlass10bfloat16_tE19Flash_kernel_traitsILi32ELi64ELi128ELi4ES3_EELb1ELb0ELb0ELb0ELb0ELb1ELb0ELb1EEEvNS_16Flash_fwd_paramsE --------------------------
	.section	.text._ZN5flash24flash_fwd_splitkv_kernelI23Flash_fwd_kernel_traitsILi32ELi64ELi128ELi4ELb0ELb0EN7cutlass10bfloat16_tE19Flash_kernel_traitsILi32ELi64ELi128ELi4ES3_EELb1ELb0ELb0ELb0ELb0ELb1ELb0ELb1EEEvNS_16Flash_fwd_paramsE,"ax",@progbits
	.sectioninfo	@"SHI_REGISTERS=227"
	.align	128
        .global         _ZN5flash24flash_fwd_splitkv_kernelI23Flash_fwd_kernel_traitsILi32ELi64ELi128ELi4ELb0ELb0EN7cutlass10bfloat16_tE19Flash_kernel_traitsILi32ELi64ELi128ELi4ES3_EELb1ELb0ELb0ELb0ELb0ELb1ELb0ELb1EEEvNS_16Flash_fwd_paramsE
        .type           _ZN5flash24flash_fwd_splitkv_kernelI23Flash_fwd_kernel_traitsILi32ELi64ELi128ELi4ELb0ELb0EN7cutlass10bfloat16_tE19Flash_kernel_traitsILi32ELi64ELi128ELi4ES3_EELb1ELb0ELb0ELb0ELb0ELb1ELb0ELb1EEEvNS_16Flash_fwd_paramsE,@function
        .size           _ZN5flash24flash_fwd_splitkv_kernelI23Flash_fwd_kernel_traitsILi32ELi64ELi128ELi4ELb0ELb0EN7cutlass10bfloat16_tE19Flash_kernel_traitsILi32ELi64ELi128ELi4ES3_EELb1ELb0ELb0ELb0ELb0ELb1ELb0ELb1EEEvNS_16Flash_fwd_paramsE,(.L_x_5235 - _ZN5flash24flash_fwd_splitkv_kernelI23Flash_fwd_kernel_traitsILi32ELi64ELi128ELi4ELb0ELb0EN7cutlass10bfloat16_tE19Flash_kernel_traitsILi32ELi64ELi128ELi4ES3_EELb1ELb0ELb0ELb0ELb0ELb1ELb0ELb1EEEvNS_16Flash_fwd_paramsE)
        .other          _ZN5flash24flash_fwd_splitkv_kernelI23Flash_fwd_kernel_traitsILi32ELi64ELi128ELi4ELb0ELb0EN7cutlass10bfloat16_tE19Flash_kernel_traitsILi32ELi64ELi128ELi4ES3_EELb1ELb0ELb0ELb0ELb0ELb1ELb0ELb1EEEvNS_16Flash_fwd_paramsE,@"STO_CUDA_ENTRY STV_DEFAULT"
_ZN5flash24flash_fwd_splitkv_kernelI23Flash_fwd_kernel_traitsILi32ELi64ELi128ELi4ELb0ELb0EN7cutlass10bfloat16_tE19Flash_kernel_traitsILi32ELi64ELi128ELi4ES3_EELb1ELb0ELb0ELb0ELb0ELb1ELb0ELb1EEEvNS_16Flash_fwd_paramsE:
.text._ZN5flash24flash_fwd_splitkv_kernelI23Flash_fwd_kernel_traitsILi32ELi64ELi128ELi4ELb0ELb0EN7cutlass10bfloat16_tE19Flash_kernel_traitsILi32ELi64ELi128ELi4ES3_EELb1ELb0ELb0ELb0ELb0ELb1ELb0ELb1EEEvNS_16Flash_fwd_paramsE:
        /* <DEDUP_REMOVED lines=14> */
[----:B------:R-:W3:Y:S04]  /*00e0*/  @P1 LDG.E R150, [R4.64] ;  /* 0x0000000604961981 */ /* 0x000ee8000c1e1900 */
[----:B------:R-:W3:Y:S01]  /*00f0*/  @P1 LDG.E R149, [R4.64+0x4] ;  /* 0x0000040604951981 */ /* 0x000ee2000c1e1900 */
[----:B--2---:R-:W-:-:S03]  /*0100*/  ISETP.NE.AND P2, PT, R2, RZ, PT ;  /* 0x000000ff0200720c */ /* 0x004fc60003f45270 */
[----:B------:R1:W5:Y:S01]  /*0110*/  @P5 LDG.E R3, [R122.64] ;  /* 0x000000067a035981 */ /* 0x000362000c1e1900 */
[----:B------:R-:W-:Y:S01]  /*0120*/  ISETP.EQ.OR.EX P0, PT, RZ, c[0x0][0x24c], !P2, P0 ;  /* 0x00009300ff007a0c */ /* 0x000fe20005702700 */
[----:B------:R-:W-:Y:S02]  /*0130*/  IMAD.MOV.U32 R10, RZ, RZ, -0x1 ;  /* 0xffffffffff0a7424 */ /* 0x000fe400078e00ff */
[----:B------:R-:W-:Y:S01]  /*0140*/  IMAD.WIDE R12, R7, R0, c[0x0][0x248] ;  /* 0x00009200070c7625 */ /* 0x000fe200078e0200 */
[----:B------:R-:W2:Y:S04]  /*0150*/  S2R R23, SR_CTAID.X ;  /* 0x0000000000177919 */ /* 0x000ea80000002500 */
[----:B------:R-:W4:Y:S04]  /*0160*/  S2R R120, SR_CTAID.Z ;  /* 0x0000000000787919 */ /* 0x000f280000002700 */
[----:B------:R-:W1:Y:S04]  /*0170*/  S2R R59, SR_TID.X ;  /* 0x00000000003b7919 */ /* 0x000e680000002100 */
[----:B------:R1:W5:Y:S01]  /*0180*/  @!P0 LDG.E R10, [R12.64] ;  /* 0x000000060c0a8981 */ /* 0x000362000c1e1900 */
[----:B------:R-:W-:-:S04]  /*0190*/  ISETP.NE.U32.AND P0, PT, RZ, c[0x0][0x248], PT ;  /* 0x00009200ff007a0c */ /* 0x000fc80003f05070 */
[----:B------:R-:W-:Y:S01]  /*01a0*/  ISETP.NE.AND.EX P0, PT, RZ, c[0x0][0x24c], PT, P0 ;  /* 0x00009300ff007a0c */ /* 0x000fe20003f05300 */
[--C-:B------:R-:W-:Y:S01]  /*01b0*/  IMAD.MOV.U32 R9, RZ, RZ, R7.reuse ;  /* 0x000000ffff097224 */ /* 0x100fe200078e0007 */
[----:B------:R-:W-:Y:S01]  /*01c0*/  SHF.R.S32.HI R6, RZ, 0x1f, R7 ;  /* 0x0000001fff067819 */ /* 0x000fe20000011407 */
[----:B---3--:R-:W-:Y:S02]  /*01d0*/  @P1 IMAD.IADD R149, R149, 0x1, -R150 ;  /* 0x0000000195951824 */ /* 0x008fe400078e0a96 */
[----:B------:R-:W-:-:S08]  /*01e0*/  @!P1 IMAD.MOV.U32 R149, RZ, RZ, c[0x0][0x214] ;  /* 0x00008500ff959624 */ /* 0x000fd000078e00ff */
[----:B------:R-:W-:Y:S05]  /*01f0*/  @!P0 BRA `(.L_x_3722) ;  /* 0x0000004000008947 */ /* 0x000fea0003800000 */
[----:B-12-4-:R-:W2:Y:S02]  /*0200*/  @P2 LDG.E R5, [R12.64+0x4] ;  /* 0x000004060c052981 */ /* 0x016ea4000c1e1900 */
[----:B--2--5:R-:W-:-:S06]  /*0210*/  @P2 IADD3 R2, R5, -R10, RZ ;  /* 0x8000000a05022210 */ /* 0x024fcc0007ffe0ff */
[----:B------:R1:W5:Y:S01]  /*0220*/  @!P2 LDG.E R2, [R12.64] ;  /* 0x000000060c02a981 */ /* 0x000362000c1e1900 */
[----:B------:R-:W-:Y:S05]  /*0230*/  BRA `(.L_x_3723) ;  /* 0x0000001000007947 */ /* 0x000fea0003800000 */
.L_x_3722:
[----:B-12-4-:R-:W-:Y:S02]  /*0240*/  MOV R2, c[0x0][0x218] ;  /* 0x0000860000027a02 */ /* 0x016fe40000000f00 */
.L_x_3723:
[----:B------:R-:W-:-:S04]  /*0250*/  ISETP.NE.U32.AND P2, PT, RZ, c[0x0][0x258], PT ;  /* 0x00009600ff007a0c */ /* 0x000fc80003f45070 */
[----:B------:R-:W-:-:S13]  /*0260*/  ISETP.NE.AND.EX P2, PT, RZ, c[0x0][0x25c], PT, P2 ;  /* 0x00009700ff007a0c */ /* 0x000fda0003f45320 */
[----:B------:R-:W-:-:S06]  /*0270*/  @P2 IMAD.WIDE R4, R7, R0, c[0x0][0x258] ;  /* 0x0000960007042625 */ /* 0x000fcc00078e0200 */
        /* <DEDUP_REMOVED lines=47> */
[----:B-1----:R-:W-:Y:S01]  /*0570*/  IMAD.WIDE.U32 R12, R58, c[0x0][0x1e8], R4 ;  /* 0x00007a003a0c7a25 */ /* 0x002fe200078e0004 */
[----:B------:R-:W-:-:S03]  /*0580*/  SHF.R.S32.HI R4, RZ, 0x1f, R0 ;  /* 0x0000001fff047819 */ /* 0x000fc60000011400 */
[----:B------:R-:W-:Y:S02]  /*0590*/  @P0 IMAD R150, R150, c[0x0][0x1ec], R9 ;  /* 0x00007b0096960a24 */ /* 0x000fe400078e0209 */
[----:B------:R-:W-:Y:S01]  /*05a0*/  @!P0 IMAD.IADD R150, R11, 0x1, R6 ;  /* 0x000000010b968824 */ /* 0x000fe200078e0206 */
[----:B------:R-:W-:Y:S01]  /*05b0*/  IADD3 R8, P0, R8, R12, RZ ;  /* 0x0000000c08087210 */ /* 0x000fe20007f1e0ff */
[----:B------:R-:W-:Y:S02]  /*05c0*/  IMAD R3, R58, c[0x0][0x1ec], R3 ;  /* 0x00007b003a037a24 */ /* 0x000fe400078e0203 */
        /* <DEDUP_REMOVED lines=17> */
.L_x_3726:
[----:B------:R-:W-:Y:S05]  /*06e0*/  BSYNC B0 ;  /* 0x0000000000007941 */ /* 0x000fea0003800000 */
.L_x_3725:
        /* <DEDUP_REMOVED lines=15> */
.L_x_3728:
[----:B------:R-:W-:Y:S05]  /*07e0*/  BSYNC B0 ;  /* 0x0000000000007941 */ /* 0x000fea0003800000 */
.L_x_3727:
        /* <DEDUP_REMOVED lines=13> */
.L_x_3724:
[----:B------:R-:W-:Y:S02]  /*08c0*/  ISETP.NE.U32.AND P0, PT, RZ, c[0x0][0x2b8], PT ;  /* 0x0000ae00ff007a0c */ /* 0x000fe40003f05070 */
[----:B------:R-:W-:Y:S02]  /*08d0*/  ISETP.NE.U32.AND P1, PT, RZ, c[0x0][0x2c0], PT ;  /* 0x0000b000ff007a0c */ /* 0x000fe40003f25070 */
[----:B------:R-:W-:Y:S02]  /*08e0*/  ISETP.NE.AND.EX P0, PT, RZ, c[0x0][0x2bc], PT, P0 ;  /* 0x0000af00ff007a0c */ /* 0x000fe40003f05300 */
[----:B------:R-:W-:-:S11]  /*08f0*/  ISETP.NE.AND.EX P1, PT, RZ, c[0x0][0x2c4], PT, P1 ;  /* 0x0000b100ff007a0c */ /* 0x000fd60003f25310 */
[----:B-1----:R-:W-:-:S04]  /*0900*/  @P0 IMAD.WIDE R12, R7, R0, c[0x0][0x2b8] ;  /* 0x0000ae00070c0625 */ /* 0x002fc800078e0200 */
        /* <DEDUP_REMOVED lines=10> */
[----:B------:R-:W-:-:S04]  /*09b0*/  @P1 ISETP.NE.U32.AND P0, PT, R154, RZ, PT ;  /* 0x000000ff9a00120c */ /* 0x000fc80003f05070 */
[----:B------:R-:W-:-:S13]  /*09c0*/  @P1 ISETP.NE.AND.EX P2, PT, R155, RZ, PT, P0 ;  /* 0x000000ff9b00120c */ /* 0x000fda0003f45300 */
        /* <DEDUP_REMOVED lines=27> */
[----:B------:R-:W-:Y:S02]  /*0b80*/  IABS R2, c[0x0][0x1c8] ;  /* 0x0000720000027a13 */ /* 0x000fe40000000000 */
[----:B------:R-:W-:Y:S02]  /*0b90*/  IADD3 R5, -R5, RZ, RZ ;  /* 0x000000ff05057210 */ /* 0x000fe40007ffe1ff */
[----:B------:R-:W3:Y:S08]  /*0ba0*/  I2F.RP R12, R2 ;  /* 0x00000002000c7306 */ /* 0x000ef00000209400 */
[----:B---3--:R-:W3:Y:S01]  /*0bb0*/  MUFU.RCP R10, R12 ;  /* 0x0000000c000a7308 */ /* 0x008ee20000001000 */
[----:B-1----:R-:W-:-:S05]  /*0bc0*/  IMAD R15, R5, c[0x0][0x2d0], R0 ;  /* 0x0000b400050f7a24 */ /* 0x002fca00078e0200 */
[----:B------:R-:W-:Y:S02]  /*0bd0*/  SHF.R.S32.HI R5, RZ, 0x1f, R15 ;  /* 0x0000001fff057819 */ /* 0x000fe4000001140f */
[----:B---3--:R-:W-:-:S04]  /*0be0*/  IADD3 R10, R10, 0xffffffe, RZ ;  /* 0x0ffffffe0a0a7810 */ /* 0x008fc80007ffe0ff */
[----:B------:R-:W1:Y:S02]  /*0bf0*/  F2I.FTZ.U32.TRUNC.NTZ R11, R10 ;  /* 0x0000000a000b7305 */ /* 0x000e64000021f000 */
[----:B-1----:R-:W-:Y:S01]  /*0c00*/  IMAD.MOV R4, RZ, RZ, -R11 ;  /* 0x000000ffff047224 */ /* 0x002fe200078e0a0b */
[----:B------:R-:W-:-:S03]  /*0c10*/  MOV R10, RZ ;  /* 0x000000ff000a7202 */ /* 0x000fc60000000f00 */
[----:B-----5:R-:W-:Y:S01]  /*0c20*/  IMAD R7, R4, R2, RZ ;  /* 0x0000000204077224 */ /* 0x020fe200078e02ff */
        /* <DEDUP_REMOVED lines=11> */
[----:B------:R-:W-:-:S07]  /*0ce0*/  ISETP.GE.AND P0, PT, R2, RZ, PT ;  /* 0x000000ff0200720c */ /* 0x000fce0003f06270 */
        /* <DEDUP_REMOVED lines=8> */
[----:B------:R-:W-:Y:S02]  /*0d70*/  IMAD R7, R3, c[0x0][0x184], R2 ;  /* 0x0000610003077a24 */ /* 0x000fe400078e0202 */
[----:B------:R-:W-:Y:S02]  /*0d80*/  IMAD R2, R5, c[0x0][0x198], RZ ;  /* 0x0000660005027a24 */ /* 0x000fe400078e02ff */
[----:B------:R-:W-:Y:S01]  /*0d90*/  IMAD R17, R3, c[0x0][0x18c], R8 ;  /* 0x0000630003117a24 */ /* 0x000fe200078e0208 */
[----:B------:R-:W-:Y:S01]  /*0da0*/  IADD3 R11, R11, R7, RZ ;  /* 0x000000070b0b7210 */ /* 0x000fe20007ffe0ff */
[----:B------:R-:W-:Y:S01]  /*0db0*/  IMAD R7, R15, c[0x0][0x19c], R2 ;  /* 0x000067000f077a24 */ /* 0x000fe200078e0202 */
[----:B------:R-:W-:Y:S01]  /*0dc0*/  SHF.R.S32.HI R2, RZ, 0x1f, R4 ;  /* 0x0000001fff027819 */ /* 0x000fe20000011404 */
[----:B------:R-:W-:-:S04]  /*0dd0*/  IMAD.WIDE.U32 R12, R3, c[0x0][0x188], RZ ;  /* 0x00006200030c7a25 */ /* 0x000fc800078e00ff */
[----:B------:R-:W-:Y:S01]  /*0de0*/  IMAD.WIDE.U32 R10, R15, c[0x0][0x198], R10 ;  /* 0x000066000f0a7a25 */ /* 0x000fe200078e000a */
[----:B------:R-:W-:-:S03]  /*0df0*/  MOV R8, R12 ;  /* 0x0000000c00087202 */ /* 0x000fc60000000f00 */
[----:B------:R-:W-:Y:S02]  /*0e00*/  IMAD.IADD R11, R11, 0x1, R7 ;  /* 0x000000010b0b7824 */ /* 0x000fe400078e0207 */
[----:B------:R-:W-:Y:S02]  /*0e10*/  IMAD R7, R2, c[0x0][0x1b0], RZ ;  /* 0x00006c0002077a24 */ /* 0x000fe400078e02ff */
[----:B------:R-:W-:-:S04]  /*0e20*/  IMAD.WIDE.U32 R116, R4, c[0x0][0x1b0], R10 ;  /* 0x00006c0004747a25 */ /* 0x000fc800078e000a */
[----:B------:R-:W-:Y:S02]  /*0e30*/  IMAD R7, R4, c[0x0][0x1b4], R7 ;  /* 0x00006d0004077a24 */ /* 0x000fe400078e0207 */
[----:B------:R-:W-:-:S03]  /*0e40*/  IMAD.IADD R17, R13, 0x1, R17 ;  /* 0x000000010d117824 */ /* 0x000fc600078e0211 */
[----:B------:R-:W-:Y:S01]  /*0e50*/  IADD3 R13, R117, R7, RZ ;  /* 0x00000007750d7210 */ /* 0x000fe20007ffe0ff */
[----:B------:R-:W-:Y:S05]  /*0e60*/  BRA `(.L_x_3730) ;  /* 0x0000045000007947 */ /* 0x000fea0003800000 */
.L_x_3729:
        /* <DEDUP_REMOVED lines=16> */
.L_x_3731:
        /* <DEDUP_REMOVED lines=16> */
[----:B------:R-:W-:Y:S02]  /*1070*/  ISETP.GE.AND P1, PT, R0, RZ, PT ;  /* 0x000000ff0000720c */ /* 0x000fe40003f26270 */
[----:B------:R-:W-:-:S05]  /*1080*/  LEA R0, R46, 0xffffff80, 0x7 ;  /* 0xffffff802e007811 */ /* 0x000fca00078e38ff */
[----:B------:R-:W-:-:S04]  /*1090*/  IMAD.WIDE.U32 R12, R0, c[0x0][0x198], R12 ;  /* 0x00006600000c7a25 */ /* 0x000fc800078e000c */
[----:B------:R-:W-:Y:S01]  /*10a0*/  @!P0 IMAD.IADD R5, R5, 0x1, -R4 ;  /* 0x0000000105058824 */ /* 0x000fe200078e0a04 */
[----:B------:R-:W-:Y:S01]  /*10b0*/  @!P0 IADD3 R2, R2, 0x1, RZ ;  /* 0x0000000102028810 */ /* 0x000fe20007ffe0ff */
[--C-:B------:R-:W-:Y:S01]  /*10c0*/  IMAD.MOV.U32 R15, RZ, RZ, R0.reuse ;  /* 0x000000ffff0f7224 */ /* 0x100fe200078e0000 */
[----:B------:R-:W-:Y:S02]  /*10d0*/  ISETP.NE.AND P0, PT, RZ, c[0x0][0x1c8], PT ;  /* 0x00007200ff007a0c */ /* 0x000fe40003f05270 */
[----:B------:R-:W-:Y:S02]  /*10e0*/  ISETP.GE.U32.AND P3, PT, R5, R4, PT ;  /* 0x000000040500720c */ /* 0x000fe40003f66070 */
[----:B------:R-:W-:Y:S02]  /*10f0*/  SHF.R.S32.HI R5, RZ, 0x1f, R0 ;  /* 0x0000001fff057819 */ /* 0x000fe40000011400 */
[----:B------:R-:W-:-:S03]  /*1100*/  MOV R116, R12 ;  /* 0x0000000c00747202 */ /* 0x000fc60000000f00 */
[----:B------:R-:W-:-:S04]  /*1110*/  IMAD R11, R5, c[0x0][0x198], RZ ;  /* 0x00006600050b7a24 */ /* 0x000fc800078e02ff */
[----:B------:R-:W-:Y:S02]  /*1120*/  IMAD R8, R0, c[0x0][0x19c], R11 ;  /* 0x0000670000087a24 */ /* 0x000fe400078e020b */
[----:B------:R-:W-:Y:S01]  /*1130*/  @P3 IADD3 R2, R2, 0x1, RZ ;  /* 0x0000000102023810 */ /* 0x000fe20007ffe0ff */
[----:B------:R-:W-:-:S03]  /*1140*/  @P4 IMAD.WIDE.U32 R10, R17, c[0x0][0x1a0], RZ ;  /* 0x00006800110a4a25 */ /* 0x000fc600078e00ff */
[----:B------:R-:W-:Y:S01]  /*1150*/  MOV R4, R2 ;  /* 0x0000000200047202 */ /* 0x000fe20000000f00 */
[----:B------:R-:W-:Y:S02]  /*1160*/  IMAD.IADD R117, R13, 0x1, R8 ;  /* 0x000000010d757824 */ /* 0x000fe400078e0208 */
[----:B------:R-:W-:Y:S02]  /*1170*/  @P4 IMAD R17, R17, c[0x0][0x1a4], R11 ;  /* 0x0000690011114a24 */ /* 0x000fe400078e020b */
[----:B------:R-:W-:Y:S01]  /*1180*/  @!P1 IMAD.MOV R4, RZ, RZ, -R4 ;  /* 0x000000ffff049224 */ /* 0x000fe200078e0a04 */
[----:B------:R-:W-:Y:S01]  /*1190*/  @!P0 LOP3.LUT R4, RZ, c[0x0][0x1c8], RZ, 0x33, !PT ;  /* 0x00007200ff048a12 */ /* 0x000fe200078e33ff */
[----:B------:R-:W-:-:S03]  /*11a0*/  @P4 IMAD.MOV.U32 R8, RZ, RZ, R10 ;  /* 0x000000ffff084224 */ /* 0x000fc600078e000a */
[----:B------:R-:W-:Y:S01]  /*11b0*/  SHF.R.S32.HI R2, RZ, 0x1f, R4 ;  /* 0x0000001fff027819 */ /* 0x000fe20000011404 */
[----:B------:R-:W-:-:S04]  /*11c0*/  IMAD.WIDE.U32 R116, R4, c[0x0][0x1b0], R116 ;  /* 0x00006c0004747a25 */ /* 0x000fc800078e0074 */
[----:B------:R-:W-:-:S04]  /*11d0*/  IMAD R13, R2, c[0x0][0x1b0], RZ ;  /* 0x00006c00020d7a24 */ /* 0x000fc800078e02ff */
        /* <DEDUP_REMOVED lines=14> */
.L_x_3730:
        /* <DEDUP_REMOVED lines=14> */
[----:B------:R-:W-:Y:S01]  /*13a0*/  LEA.HI R56, R10, R59, RZ, 0x5 ;  /* 0x0000003b0a387211 */ /* 0x000fe200078f28ff */
[----:B------:R-:W-:Y:S01]  /*13b0*/  @!P0 IMAD R14, R6, c[0x0][0x178], RZ ;  /* 0x00005e00060e8a24 */ /* 0x000fe200078e02ff */
[----:B------:R-:W-:Y:S01]  /*13c0*/  LOP3.LUT R12, R25, 0xfffffffc, RZ, 0xc0, !PT ;  /* 0xfffffffc190c7812 */ /* 0x000fe200078ec0ff */
[C---:B------:R-:W-:Y:S01]  /*13d0*/  @P0 IMAD.WIDE.U32 R18, R150.reuse, c[0x0][0x190], RZ ;  /* 0x0000640096120a25 */ /* 0x040fe200078e00ff */
[----:B------:R-:W-:Y:S02]  /*13e0*/  SHF.R.S32.HI R152, RZ, 0x2, R25 ;  /* 0x00000002ff987819 */ /* 0x000fe40000011419 */
[----:B------:R-:W-:Y:S01]  /*13f0*/  LOP3.LUT R62, R63, 0xfffffff0, RZ, 0xc0, !PT ;  /* 0xfffffff03f3e7812 */ /* 0x000fe200078ec0ff */
[----:B------:R-:W-:Y:S01]  /*1400*/  @!P0 IMAD.WIDE.U32 R20, R9, c[0x0][0x178], RZ ;  /* 0x00005e0009148a25 */ /* 0x000fe200078e00ff */
[----:B------:R-:W-:Y:S02]  /*1410*/  LEA.HI R25, R25, R152, RZ, 0x1 ;  /* 0x0000009819197211 */ /* 0x000fe400078f08ff */
[----:B------:R-:W-:Y:S01]  /*1420*/  SHF.R.S32.HI R56, RZ, 0x5, R56 ;  /* 0x00000005ff387819 */ /* 0x000fe20000011438 */
[----:B------:R-:W-:Y:S01]  /*1430*/  @!P0 IMAD R3, R9, c[0x0][0x17c], R14 ;  /* 0x00005f0009038a24 */ /* 0x000fe200078e020e */
[----:B------:R-:W-:Y:S01]  /*1440*/  LOP3.LUT R25, R25, 0x7fffffe, RZ, 0xc0, !PT ;  /* 0x07fffffe19197812 */ /* 0x000fe200078ec0ff */
[----:B------:R-:W-:Y:S01]  /*1450*/  @P0 IMAD R19, R150, c[0x0][0x194], R19 ;  /* 0x0000650096130a24 */ /* 0x000fe200078e0213 */
[----:B------:R-:W-:Y:S01]  /*1460*/  SHF.R.S32.HI R153, RZ, 0x1f, R152 ;  /* 0x0000001fff997819 */ /* 0x000fe20000011498 */
[----:B-----5:R-:W-:Y:S01]  /*1470*/  IMAD.IADD R7, R59, 0x1, -R12 ;  /* 0x000000013b077824 */ /* 0x020fe200078e0a0c */
[----:B------:R-:W-:Y:S01]  /*1480*/  @!P0 IADD3 R19, R21, R3, RZ ;  /* 0x0000000315138210 */ /* 0x000fe20007ffe0ff */
[----:B------:R-:W-:Y:S01]  /*1490*/  IMAD.SHL.U32 R21, R64, 0x40, RZ ;  /* 0x0000004040157824 */ /* 0x000fe200078e00ff */
[----:B------:R-:W-:Y:S01]  /*14a0*/  SHF.R.S32.HI R71, RZ, 0x1, R73 ;  /* 0x00000001ff477819 */ /* 0x000fe20000011449 */
[----:B------:R-:W-:Y:S01]  /*14b0*/  IMAD.IADD R25, R152, 0x1, -R25 ;  /* 0x0000000198197824 */ /* 0x000fe200078e0a19 */
[----:B------:R-:W-:Y:S01]  /*14c0*/  SHF.L.U32 R84, R7, 0x3, RZ ;  /* 0x0000000307547819 */ /* 0x000fe200000006ff */
[----:B------:R-:W-:Y:S01]  /*14d0*/  IMAD.IADD R62, R59, 0x1, -R62 ;  /* 0x000000013b3e7824 */ /* 0x000fe200078e0a3e */
[----:B------:R-:W-:Y:S01]  /*14e0*/  LOP3.LUT R21, R21, 0xc0, RZ, 0xc0, !PT ;  /* 0x000000c015157812 */ /* 0x000fe200078ec0ff */
[----:B------:R-:W-:Y:S01]  /*14f0*/  IMAD R112, R56, 0x8, R25 ;  /* 0x0000000838707824 */ /* 0x000fe200078e0219 */
[----:B------:R-:W-:Y:S01]  /*1500*/  SHF.R.S32.HI R85, RZ, 0x1f, R84 ;  /* 0x0000001fff557819 */ /* 0x000fe20000011454 */
[----:B------:R-:W-:Y:S01]  /*1510*/  @!P0 IMAD.MOV.U32 R18, RZ, RZ, R20 ;  /* 0x000000ffff128224 */ /* 0x000fe200078e0014 */
[----:B------:R-:W-:Y:S01]  /*1520*/  LOP3.LUT R10, R21, 0x18, R84, 0xf8, !PT ;  /* 0x00000018150a7812 */ /* 0x000fe200078ef854 */
[----:B------:R-:W-:Y:S01]  /*1530*/  IMAD.WIDE R22, R23, 0x40, R152 ;  /* 0x0000004017167825 */ /* 0x000fe200078e0298 */
[----:B------:R-:W-:-:S02]  /*1540*/  SHF.R.U32.HI R21, RZ, 0x3, R21 ;  /* 0x00000003ff157819 */ /* 0x000fc40000011615 */
[----:B------:R-:W-:Y:S01]  /*1550*/  LEA.HI R61, R62, R62, RZ, 0x1 ;  /* 0x0000003e3e3d7211 */ /* 0x000fe200078f08ff */
[----:B------:R-:W-:Y:S01]  /*1560*/  IMAD R3, R2, c[0x0][0x1b8], RZ ;  /* 0x00006e0002037a24 */ /* 0x000fe200078e02ff */
[----:B------:R-:W-:Y:S01]  /*1570*/  LOP3.LUT R21, R10, R21, RZ, 0x3c, !PT ;  /* 0x000000150a157212 */ /* 0x000fe200078e3cff */
[----:B------:R-:W-:Y:S01]  /*1580*/  IMAD R119, R153, c[0x0][0x198], RZ ;  /* 0x0000660099777a24 */ /* 0x000fe200078e02ff */
[----:B------:R-:W-:Y:S01]  /*1590*/  IADD3 R16, P0, R84, R8, RZ ;  /* 0x0000000854107210 */ /* 0x000fe20007f1e0ff */
[----:B------:R-:W-:Y:S01]  /*15a0*/  IMAD R3, R4, c[0x0][0x1bc], R3 ;  /* 0x00006f0004037a24 */ /* 0x000fe200078e0203 */
[----:B------:R-:W-:Y:S01]  /*15b0*/  LEA R112, R112, R21, 0x5 ;  /* 0x0000001570707211 */ /* 0x000fe200078e28ff */
[----:B------:R-:W-:Y:S01]  /*15c0*/  IMAD.MOV.U32 R47, RZ, RZ, 0x10 ;  /* 0x00000010ff2f7424 */ /* 0x000fe200078e00ff */
[----:B------:R-:W-:Y:S01]  /*15d0*/  IADD3 R18, P1, R84, R18, RZ ;  /* 0x0000001254127210 */ /* 0x000fe20007f3e0ff */
[C---:B------:R-:W-:Y:S01]  /*15e0*/  IMAD.X R17, R85.reuse, 0x1, R17, P0 ;  /* 0x0000000155117824 */ /* 0x040fe200000e0611 */
[----:B------:R-:W-:Y:S01]  /*15f0*/  SHF.R.S32.HI R21, RZ, 0x1, R61 ;  /* 0x00000001ff157819 */ /* 0x000fe2000001143d */
[C---:B------:R-:W-:Y:S01]  /*1600*/  IMAD R119, R152.reuse, c[0x0][0x19c], R119 ;  /* 0x0000670098777a24 */ /* 0x040fe200078e0277 */
[----:B------:R-:W-:Y:S01]  /*1610*/  SHF.R.S32.HI R8, RZ, 0x1f, R61 ;  /* 0x0000001fff087819 */ /* 0x000fe2000001143d */
[----:B------:R-:W-:Y:S01]  /*1620*/  IMAD.X R19, R85, 0x1, R19, P1 ;  /* 0x0000000155137824 */ /* 0x000fe200008e0613 */
[----:B------:R-:W-:Y:S01]  /*1630*/  IADD3 R114, P0, R152, R15, RZ ;  /* 0x0000000f98727210 */ /* 0x000fe20007f1e0ff */
[----:B------:R-:W-:Y:S01]  /*1640*/  IMAD.WIDE.U32 R16, R4, c[0x0][0x1b8], R16 ;  /* 0x00006e0004107a25 */ /* 0x000fe200078e0010 */
[----:B------:R-:W-:-:S02]  /*1650*/  LEA.HI R10, R8, R21, RZ, 0x2 ;  /* 0x00000015080a7211 */ /* 0x000fc400078f10ff */
[----:B------:R-:W-:Y:S01]  /*1660*/  SHF.L.U32 R7, R7, 0x2, RZ ;  /* 0x0000000207077819 */ /* 0x000fe200000006ff */
[----:B------:R-:W-:Y:S01]  /*1670*/  IMAD R8, R23, c[0x0][0x190], RZ ;  /* 0x0000640017087a24 */ /* 0x000fe200078e02ff */
[----:B------:R-:W-:Y:S01]  /*1680*/  IADD3 R17, R17, R3, RZ ;  /* 0x0000000311117210 */ /* 0x000fe20007ffe0ff */
[----:B------:R-:W-:Y:S01]  /*1690*/  IMAD.WIDE.U32 R18, R22, c[0x0][0x190], R18 ;  /* 0x0000640016127a25 */ /* 0x000fe200078e0012 */
[----:B------:R-:W-:Y:S02]  /*16a0*/  SHF.R.S32.HI R3, RZ, 0x1f, R120 ;  /* 0x0000001fff037819 */ /* 0x000fe40000011478 */
[----:B------:R-:W-:Y:S01]  /*16b0*/  LOP3.LUT R10, R10, 0xfffffffc, RZ, 0xc0, !PT ;  /* 0xfffffffc0a0a7812 */ /* 0x000fe200078ec0ff */
[----:B------:R-:W-:Y:S01]  /*16c0*/  IMAD R8, R22, c[0x0][0x194], R8 ;  /* 0x0000650016087a24 */ /* 0x000fe200078e0208 */
[----:B------:R-:W-:Y:S01]  /*16d0*/  SHF.L.U64.HI R145, R127, R108, c[0x0][0x19c] ;  /* 0x000067007f917619 */ /* 0x000fe2000001026c */
[----:B------:R-:W-:Y:S01]  /*16e0*/  IMAD.X R5, R153, 0x1, R5, P0 ;  /* 0x0000000199057824 */ /* 0x000fe200000e0605 */
[----:B------:R-:W-:Y:S01]  /*16f0*/  IADD3 R116, P0, R84, R116, RZ ;  /* 0x0000007454747210 */ /* 0x000fe20007f1e0ff */
[----:B------:R-:W-:Y:S01]  /*1700*/  IMAD.IADD R19, R19, 0x1, R8 ;  /* 0x0000000113137824 */ /* 0x000fe200078e0208 */
[----:B------:R-:W-:Y:S01]  /*1710*/  SHF.R.S32.HI R8, RZ, 0x1f, R67 ;  /* 0x0000001fff087819 */ /* 0x000fe20000011443 */
[----:B------:R-:W-:-:S02]  /*1720*/  IMAD R5, R5, c[0x0][0x1a0], RZ ;  /* 0x0000680005057a24 */ /* 0x000fc400078e02ff */
[----:B------:R-:W-:Y:S01]  /*1730*/  IMAD.X R117, R85, 0x1, R13, P0 ;  /* 0x0000000155757824 */ /* 0x000fe200000e060d */
[----:B------:R-:W-:Y:S01]  /*1740*/  LEA.HI R81, R8, R67, RZ, 0x7 ;  /* 0x0000004308517211 */ /* 0x000fe200078f38ff */
[----:B------:R-:W-:Y:S02]  /*1750*/  IMAD R3, R3, c[0x0][0x1a8], RZ ;  /* 0x00006a0003037a24 */ /* 0x000fe400078e02ff */
[----:B------:R-:W-:Y:S01]  /*1760*/  IMAD.IADD R60, R21, 0x1, -R10 ;  /* 0x00000001153c7824 */ /* 0x000fe200078e0a0a */
[----:B------:R-:W-:Y:S01]  /*1770*/  SHF.R.S32.HI R81, RZ, 0x7, R81 ;  /* 0x00000007ff517819 */ /* 0x000fe20000011451 */
[----:B------:R-:W-:Y:S02]  /*1780*/  IMAD R72, R152, R71, R7 ;  /* 0x0000004798487224 */ /* 0x000fe400078e0207 */
[----:B------:R-:W-:Y:S01]  /*1790*/  IMAD R113, R114, c[0x0][0x1a4], R5 ;  /* 0x0000690072717a24 */ /* 0x000fe200078e0205 */
[----:B------:R-:W-:Y:S01]  /*17a0*/  IMNMX R81, RZ, R81, !PT ;  /* 0x00000051ff517217 */ /* 0x000fe20007800200 */
[----:B------:R-:W-:Y:S01]  /*17b0*/  IMAD R5, R120, c[0x0][0x1ac], R3 ;  /* 0x00006b0078057a24 */ /* 0x000fe200078e0203 */
[----:B------:R-:W-:Y:S01]  /*17c0*/  LOP3.LUT P1, RZ, R60, 0x2, RZ, 0xc0, !PT ;  /* 0x000000023cff7812 */ /* 0x000fe2000782c0ff */
[----:B------:R-:W-:Y:S01]  /*17d0*/  IMAD.WIDE.U32 R114, R114, c[0x0][0x1a0], R16 ;  /* 0x0000680072727a25 */ /* 0x000fe200078e0010 */
[----:B------:R-:W-:-:S02]  /*17e0*/  ISETP.GT.AND P0, PT, R46, R81, PT ;  /* 0x000000512e00720c */ /* 0x000fc40003f04270 */
[--C-:B------:R-:W-:Y:S01]  /*17f0*/  SHF.R.S32.HI R69, RZ, 0x1f, R72.reuse ;  /* 0x0000001fff457819 */ /* 0x100fe20000011448 */
[----:B------:R-:W-:Y:S01]  /*1800*/  IMAD.MOV.U32 R3, RZ, RZ, c[0x0][0x1a0] ;  /* 0x00006800ff037624 */ /* 0x000fe200078e00ff */
[----:B------:R-:W-:Y:S01]  /*1810*/  SEL R47, R47, 0xfffffff0, !P1 ;  /* 0xfffffff02f2f7807 */ /* 0x000fe20004800000 */
[----:B------:R-:W-:Y:S01]  /*1820*/  IMAD.IADD R70, R7, 0x1, R72 ;  /* 0x0000000107467824 */ /* 0x000fe200078e0248 */
[----:B------:R-:W-:Y:S01]  /*1830*/  IADD3 R113, R115, R113, RZ ;  /* 0x0000007173717210 */ /* 0x000fe20007ffe0ff */
[----:B------:R-:W-:Y:S01]  /*1840*/  IMAD.WIDE.U32 R120, R120, c[0x0][0x1a8], R18 ;  /* 0x00006a0078787a25 */ /* 0x000fe200078e0012 */
[----:B------:R-:W-:Y:S02]  /*1850*/  SHF.L.U64.HI R147, R3, R108, c[0x0][0x1a4] ;  /* 0x0000690003937619 */ /* 0x000fe4000001026c */
[----:B------:R-:W-:Y:S01]  /*1860*/  SHF.R.S32.HI R68, RZ, 0x1f, R70 ;  /* 0x0000001fff447819 */ /* 0x000fe20000011446 */
        /* <DEDUP_REMOVED lines=11> */
[C---:B------:R-:W-:Y:S01]  /*1920*/  IMAD.WIDE.U32 R14, R9.reuse, c[0x0][0x278], R84 ;  /* 0x00009e00090e7a25 */ /* 0x040fe200078e0054 */
[----:B------:R-:W-:Y:S01]  /*1930*/  IADD3 R5, P1, P0, R0, R152, -R67 ;  /* 0x0000009800057210 */ /* 0x000fe2000783e843 */
[----:B------:R-:W-:Y:S01]  /*1940*/  UMOV UR9, 0x40 ;  /* 0x0000004000097882 */ /* 0x000fe20000000000 */
[C---:B------:R-:W-:Y:S01]  /*1950*/  LEA R96, P3, R116.reuse, c[0x0][0x168], 0x1 ;  /* 0x00005a0074607a11 */ /* 0x040fe200078608ff */
[----:B------:R-:W-:Y:S01]  /*1960*/  IMAD R6, R9, c[0x0][0x27c], R6 ;  /* 0x00009f0009067a24 */ /* 0x000fe200078e0206 */
[----:B------:R-:W-:Y:S01]  /*1970*/  IADD3.X R7, R7, R153, ~R10, P1, P0 ;  /* 0x0000009907077210 */ /* 0x000fe20000fe0c0a */
[C---:B------:R-:W-:Y:S01]  /*1980*/  IMAD R8, R9.reuse, c[0x0][0x284], R8 ;  /* 0x0000a10009087a24 */ /* 0x040fe200078e0208 */
[----:B------:R-:W-:Y:S01]  /*1990*/  ULDC.64 UR4, c[0x0][0x1a0] ;  /* 0x0000680000047ab9 */ /* 0x000fe20000000a00 */
[----:B------:R-:W-:Y:S01]  /*19a0*/  IMAD.WIDE.U32 R12, R9, c[0x0][0x280], R84 ;  /* 0x0000a000090c7a25 */ /* 0x000fe200078e0054 */
[----:B------:R-:W-:Y:S01]  /*19b0*/  UIMAD UR10, UR9, UR5, URZ ;  /* 0x00000005090a72a4 */ /* 0x000fe2000f8e023f */
[----:B------:R-:W-:Y:S01]  /*19c0*/  LEA.HI.X R95, R116, c[0x0][0x16c], R119, 0x1, P3 ;  /* 0x00005b00745f7a11 */ /* 0x000fe200018f0c77 */
[----:B------:R-:W-:Y:S01]  /*19d0*/  UMOV UR8, 0xc0 ;  /* 0x000000c000087882 */ /* 0x000fe20000000000 */
[----:B------:R-:W-:Y:S01]  /*19e0*/  IMAD.IADD R15, R15, 0x1, R6 ;  /* 0x000000010f0f7824 */ /* 0x000fe200078e0206 */
[----:B------:R-:W-:Y:S01]  /*19f0*/  MOV R83, 0x6 ;  /* 0x0000000600537802 */ /* 0x000fe20000000f00 */
[----:B------:R-:W-:Y:S01]  /*1a00*/  IMAD.IADD R13, R13, 0x1, R8 ;  /* 0x000000010d0d7824 */ /* 0x000fe200078e0208 */
[----:B------:R-:W-:Y:S01]  /*1a10*/  UIMAD UR13, UR8, UR5, URZ ;  /* 0x00000005080d72a4 */ /* 0x000fe2000f8e023f */
[C---:B------:R-:W-:Y:S01]  /*1a20*/  IMAD R6, R7.reuse, c[0x0][0x288], RZ ;  /* 0x0000a20007067a24 */ /* 0x040fe200078e02ff */
[----:B------:R-:W-:Y:S01]  /*1a30*/  UIMAD.WIDE.U32 UR14, UR8, UR4, URZ ;  /* 0x00000004080e72a5 */ /* 0x000fe2000f8e003f */
[----:B------:R-:W-:Y:S01]  /*1a40*/  IMAD R8, R7, c[0x0][0x290], RZ ;  /* 0x0000a40007087a24 */ /* 0x000fe200078e02ff */
[----:B------:R-:W-:Y:S01]  /*1a50*/  ULDC UR5, c[0x0][0x294] ;  /* 0x0000a50000057ab9 */ /* 0x000fe20000000800 */
[C---:B------:R-:W-:Y:S01]  /*1a60*/  IMAD R6, R5.reuse, c[0x0][0x28c], R6 ;  /* 0x0000a30005067a24 */ /* 0x040fe200078e0206 */
[----:B------:R-:W-:Y:S01]  /*1a70*/  UIMAD UR5, UR8, UR5, URZ ;  /* 0x00000005080572a4 */ /* 0x000fe2000f8e023f */
[C---:B------:R-:W-:Y:S01]  /*1a80*/  IMAD.WIDE.U32 R14, R5.reuse, c[0x0][0x288], R14 ;  /* 0x0000a200050e7a25 */ /* 0x040fe200078e000e */
[C---:B------:R-:W-:Y:S01]  /*1a90*/  IADD3 R74, R152.reuse, 0x20, RZ ;  /* 0x00000020984a7810 */ /* 0x040fe20007ffe0ff */
[----:B------:R-:W-:Y:S01]  /*1aa0*/  ULDC UR12, c[0x0][0x28c] ;  /* 0x0000a300000c7ab9 */ /* 0x000fe20000000800 */
[C---:B------:R-:W-:Y:S01]  /*1ab0*/  IADD3 R111, R152.reuse, 0x40, RZ ;  /* 0x00000040986f7810 */ /* 0x040fe20007ffe0ff */
[C---:B------:R-:W-:Y:S01]  /*1ac0*/  IMAD R8, R5.reuse, c[0x0][0x294], R8 ;  /* 0x0000a50005087a24 */ /* 0x040fe200078e0208 */
[----:B------:R-:W-:Y:S01]  /*1ad0*/  IADD3 R110, R152, 0x60, RZ ;  /* 0x00000060986e7810 */ /* 0x000fe20007ffe0ff */
[----:B------:R-:W-:Y:S01]  /*1ae0*/  IMAD.WIDE.U32 R12, R5, c[0x0][0x290], R12 ;  /* 0x0000a400050c7a25 */ /* 0x000fe200078e000c */
[----:B------:R-:W-:-:S02]  /*1af0*/  ULDC UR11, c[0x0][0x28c] ;  /* 0x0000a300000b7ab9 */ /* 0x000fc40000000800 */
[----:B------:R-:W-:Y:S01]  /*1b00*/  ULDC UR4, c[0x0][0x230] ;  /* 0x00008c0000047ab9 */ /* 0x000fe20000000800 */
[----:B------:R-:W-:Y:S01]  /*1b10*/  IMAD.IADD R7, R15, 0x1, R6 ;  /* 0x000000010f077824 */ /* 0x000fe200078e0206 */
[----:B------:R-:W-:Y:S01]  /*1b20*/  MOV R6, R14 ;  /* 0x0000000e00067202 */ /* 0x000fe20000000f00 */
[----:B------:R-:W-:Y:S01]  /*1b30*/  IMAD.IADD R13, R13, 0x1, R8 ;  /* 0x000000010d0d7824 */ /* 0x000fe200078e0208 */
[----:B------:R-:W-:Y:S01]  /*1b40*/  UIMAD UR12, UR12, 0xc0, URZ ;  /* 0x000000c00c0c78a4 */ /* 0x000fe2000f8e023f */
[C---:B------:R-:W-:Y:S01]  /*1b50*/  IMAD R101, R2.reuse, c[0x0][0x2a0], RZ ;  /* 0x0000a80002657a24 */ /* 0x040fe200078e02ff */
[----:B------:R-:W-:Y:S01]  /*1b60*/  UIMAD UR11, UR11, 0xc0, URZ ;  /* 0x000000c00b0b78a4 */ /* 0x000fe2000f8e023f */
[----:B------:R-:W-:Y:S01]  /*1b70*/  IMAD R103, R2, c[0x0][0x298], RZ ;  /* 0x0000a60002677a24 */ /* 0x000fe200078e02ff */
[----:B------:R-:W-:Y:S01]  /*1b80*/  UIADD3 UR13, UR15, UR13, URZ ;  /* 0x0000000d0f0d7290 */ /* 0x000fe2000fffe03f */
[C---:B------:R-:W-:Y:S01]  /*1b90*/  IMAD R101, R4.reuse, c[0x0][0x2a4], R101 ;  /* 0x0000a90004657a24 */ /* 0x040fe200078e0265 */
[----:B------:R-:W-:Y:S01]  /*1ba0*/  ULDC.U8 UR8, c[0x0][0x313] ;  /* 0x0000c4c000087ab9 */ /* 0x000fe20000000000 */
[----:B------:R-:W-:-:S02]  /*1bb0*/  IMAD R103, R4, c[0x0][0x29c], R103 ;  /* 0x0000a70004677a24 */ /* 0x000fc400078e0267 */
[----:B------:R-:W-:-:S04]  /*1bc0*/  IMAD.WIDE.U32 R12, R4, c[0x0][0x2a0], R12 ;  /* 0x0000a800040c7a25 */ /* 0x000fc800078e000c */
[----:B------:R-:W-:Y:S01]  /*1bd0*/  IMAD.WIDE.U32 R4, R4, c[0x0][0x298], R6 ;  /* 0x0000a60004047a25 */ /* 0x000fe200078e0006 */
[----:B------:R-:W-:-:S03]  /*1be0*/  LEA R100, P1, R12, c[0x0][0x270], 0x1 ;  /* 0x00009c000c647a11 */ /* 0x000fc600078208ff */
[----:B------:R-:W-:Y:S01]  /*1bf0*/  IMAD.WIDE.U32 R2, R3, 0x40, RZ ;  /* 0x0000004003027825 */ /* 0x000fe200078e00ff */
[----:B------:R-:W-:-:S03]  /*1c00*/  LEA R102, P0, R4, c[0x0][0x268], 0x1 ;  /* 0x00009a0004667a11 */ /* 0x000fc600078008ff */
[----:B------:R-:W-:Y:S01]  /*1c10*/  IMAD.IADD R103, R5, 0x1, R103 ;  /* 0x0000000105677824 */ /* 0x000fe200078e0267 */
[----:B------:R-:W-:Y:S01]  /*1c20*/  IADD3 R92, R3, UR10, RZ ;  /* 0x0000000a035c7c10 */ /* 0x000fe2000fffe0ff */
[----:B------:R-:W-:Y:S01]  /*1c30*/  IMAD.IADD R0, R11, 0x1, R0 ;  /* 0x000000010b007824 */ /* 0x000fe200078e0200 */
[----:B------:R-:W-:Y:S01]  /*1c40*/  ULDC UR10, c[0x0][0x19c] ;  /* 0x00006700000a7ab9 */ /* 0x000fe20000000800 */
[----:B------:R-:W-:Y:S01]  /*1c50*/  IMAD.MOV.U32 R124, RZ, RZ, c[0x0][0x290] ;  /* 0x0000a400ff7c7624 */ /* 0x000fe200078e00ff */
[----:B------:R-:W-:Y:S01]  /*1c60*/  LEA.HI.X R103, R4, c[0x0][0x26c], R103, 0x1, P0 ;  /* 0x00009b0004677a11 */ /* 0x000fe200000f0c67 */
[----:B------:R-:W-:Y:S01]  /*1c70*/  IMAD R3, R71, R0, RZ ;  /* 0x0000000047037224 */ /* 0x000fe200078e02ff */
[C---:B------:R-:W-:Y:S01]  /*1c80*/  LEA R98, P0, R114.reuse, c[0x0][0x170], 0x1 ;  /* 0x00005c0072627a11 */ /* 0x040fe200078008ff */
[----:B------:R-:W-:Y:S01]  /*1c90*/  IMAD.IADD R101, R13, 0x1, R101 ;  /* 0x000000010d657824 */ /* 0x000fe200078e0265 */
[----:B------:R-:W-:Y:S01]  /*1ca0*/  UIMAD UR10, UR9, UR10, URZ ;  /* 0x0000000a090a72a4 */ /* 0x000fe2000f8e023f */
[----:B------:R-:W-:Y:S01]  /*1cb0*/  IMAD.MOV.U32 R109, RZ, RZ, c[0x0][0x288] ;  /* 0x0000a200ff6d7624 */ /* 0x000fe200078e00ff */
[----:B------:R-:W-:Y:S01]  /*1cc0*/  LEA.HI.X R99, R114, c[0x0][0x174], R113, 0x1, P0 ;  /* 0x00005d0072637a11 */ /* 0x000fe200000f0c71 */
[C---:B------:R-:W-:Y:S01]  /*1cd0*/  IMAD.SHL.U32 R91, R124.reuse, 0x40, RZ ;  /* 0x000000407c5b7824 */ /* 0x040fe200078e00ff */
[----:B------:R-:W-:Y:S01]  /*1ce0*/  SHF.R.S32.HI R49, RZ, 0x1f, R3 ;  /* 0x0000001fff317819 */ /* 0x000fe20000011403 */
[----:B------:R-:W-:Y:S01]  /*1cf0*/  IMAD.SHL.U32 R89, R124, 0x20, RZ ;  /* 0x000000207c597824 */ /* 0x000fe200078e00ff */
[-C--:B------:R-:W-:Y:S01]  /*1d00*/  IADD3 R106, P0, R70, R3.reuse, RZ ;  /* 0x00000003466a7210 */ /* 0x080fe20007f1e0ff */
[----:B------:R-:W-:Y:S01]  /*1d10*/  IMAD.WIDE.U32 R126, R127, 0x40, RZ ;  /* 0x000000407f7e7825 */ /* 0x000fe200078e00ff */
[----:B------:R-:W-:-:S02]  /*1d20*/  IADD3 R48, P3, R72, R3, RZ ;  /* 0x0000000348307210 */ /* 0x000fc40007f7e0ff */
[-C--:B------:R-:W-:Y:S01]  /*1d30*/  SHF.L.U64.HI R90, R124, R83.reuse, c[0x0][0x294] ;  /* 0x0000a5007c5a7619 */ /* 0x080fe20000010253 */
[--C-:B------:R-:W-:Y:S01]  /*1d40*/  IMAD.X R107, R68, 0x1, R49.reuse, P0 ;  /* 0x00000001446b7824 */ /* 0x100fe200000e0631 */
[----:B------:R-:W-:Y:S01]  /*1d50*/  SHF.L.U64.HI R88, R124, R108, c[0x0][0x294] ;  /* 0x0000a5007c587619 */ /* 0x000fe2000001026c */
[----:B------:R-:W-:Y:S01]  /*1d60*/  IMAD.X R49, R69, 0x1, R49, P3 ;  /* 0x0000000145317824 */ /* 0x000fe200018e0631 */
[----:B------:R-:W-:Y:S01]  /*1d70*/  LEA.HI.X R101, R12, c[0x0][0x274], R101, 0x1, P1 ;  /* 0x00009d000c657a11 */ /* 0x000fe200008f0c65 */
[----:B------:R-:W-:Y:S01]  /*1d80*/  IMAD.SHL.U32 R80, R71, 0x20, RZ ;  /* 0x0000002047507824 */ /* 0x000fe200078e00ff */
[C---:B------:R-:W-:Y:S01]  /*1d90*/  SHF.L.U64.HI R107, R106.reuse, 0x1, R107 ;  /* 0x000000016a6b7819 */ /* 0x040fe2000001026b */
[----:B------:R-:W-:Y:S01]  /*1da0*/  IMAD.SHL.U32 R106, R106, 0x2, RZ ;  /* 0x000000026a6a7824 */ /* 0x000fe200078e00ff */
[C---:B------:R-:W-:Y:S01]  /*1db0*/  SHF.L.U64.HI R49, R48.reuse, 0x1, R49 ;  /* 0x0000000130317819 */ /* 0x040fe20000010231 */
[----:B------:R-:W-:Y:S01]  /*1dc0*/  IMAD.SHL.U32 R48, R48, 0x2, RZ ;  /* 0x0000000230307824 */ /* 0x000fe200078e00ff */
[----:B------:R-:W-:Y:S01]  /*1dd0*/  SHF.L.U64.HI R83, R109, R83, c[0x0][0x28c] ;  /* 0x0000a3006d537619 */ /* 0x000fe20000010253 */
[C---:B------:R-:W-:Y:S01]  /*1de0*/  IMAD.SHL.U32 R78, R71.reuse, 0x40, RZ ;  /* 0x00000040474e7824 */ /* 0x040fe200078e00ff */
        /* <DEDUP_REMOVED lines=8> */
[----:B------:R-:W-:Y:S01]  /*1e70*/  IMAD.SHL.U32 R93, R2, 0x2, RZ ;  /* 0x00000002025d7824 */ /* 0x000fe200078e00ff */
[----:B------:R-:W-:Y:S01]  /*1e80*/  SHF.L.U32 R86, R109, 0x6, RZ ;  /* 0x000000066d567819 */ /* 0x000fe200000006ff */
[----:B------:R-:W-:Y:S01]  /*1e90*/  IMAD.MOV.U32 R11, RZ, RZ, R46 ;  /* 0x000000ffff0b7224 */ /* 0x000fe200078e002e */
[----:B------:R-:W-:Y:S01]  /*1ea0*/  SHF.L.U64.HI R90, R91, 0x1, R90 ;  /* 0x000000015b5a7819 */ /* 0x000fe2000001025a */
[----:B------:R-:W-:Y:S01]  /*1eb0*/  IMAD.SHL.U32 R109, R109, 0x20, RZ ;  /* 0x000000206d6d7824 */ /* 0x000fe200078e00ff */
[----:B------:R-:W-:Y:S01]  /*1ec0*/  SHF.L.U64.HI R88, R89, 0x1, R88 ;  /* 0x0000000159587819 */ /* 0x000fe20000010258 */
[----:B------:R-:W-:Y:S01]  /*1ed0*/  IMAD.U32 R82, R82, -0x80, RZ ;  /* 0xffffff8052527824 */ /* 0x000fe200078e00ff */
[----:B------:R-:W-:-:S02]  /*1ee0*/  IADD3.X R105, R107, c[0x0][0x2b4], RZ, P5, !PT ;  /* 0x0000ad006b697a10 */ /* 0x000fc40002ffe4ff */
[----:B------:R-:W-:Y:S02]  /*1ef0*/  IADD3.X R9, R49, c[0x0][0x2b4], RZ, P3, !PT ;  /* 0x0000ad0031097a10 */ /* 0x000fe40001ffe4ff */
[----:B------:R-:W-:Y:S02]  /*1f00*/  SHF.L.U64.HI R92, R2, 0x1, R92 ;  /* 0x00000001025c7819 */ /* 0x000fe4000001025c */
[----:B------:R-:W-:Y:S02]  /*1f10*/  ISETP.GE.AND P1, PT, R84, c[0x0][0x220], PT ;  /* 0x0000880054007a0c */ /* 0x000fe40003f26270 */
[----:B------:R-:W-:Y:S02]  /*1f20*/  SHF.R.S32.HI R79, RZ, 0x1f, R80 ;  /* 0x0000001fff4f7819 */ /* 0x000fe40000011450 */
        /* <DEDUP_REMOVED lines=8> */
.L_x_3762:
[----:B------:R-:W-:Y:S05]  /*1fb0*/  IMAD.SHL.U32 R13, R11, 0x80, RZ ;  /* 0x000000800b0d7824 */ /* 0x000fea00078e00ff */
[----:B------:R-:W-:Y:S05]  /*1fc0*/  IADD3 R12, R13, -0x80, RZ ;  /* 0xffffff800d0c7810 */ /* 0x000fea0007ffe0ff */
[--C-:B--2---:R-:W-:Y:S02]  /*1fd0*/  IMAD.IADD R15, R57, 0x1, -R12.reuse ;  /* 0x00000001390f7824 */ /* 0x104fe400078e0a0c */
[----:B------:R-:W-:Y:S03]  /*1fe0*/  IMAD.IADD R3, R67, 0x1, -R12 ;  /* 0x0000000143037824 */ /* 0x000fe600078e0a0c */
[-C--:B------:R-:W-:Y:S02]  /*1ff0*/  ISETP.GE.OR P6, PT, R152, R15.reuse, P1 ;  /* 0x0000000f9800720c */ /* 0x080fe40000fc6670 */
[----:B------:R-:W-:Y:S02]  /*2000*/  ISETP.GE.OR P5, PT, R74, R15, P1 ;  /* 0x0000000f4a00720c */ /* 0x000fe40000fa6670 */
[-C--:B------:R-:W-:Y:S02]  /*2010*/  ISETP.LT.OR P6, PT, R152, R3.reuse, P6 ;  /* 0x000000039800720c */ /* 0x080fe400037c1670 */
[----:B------:R-:W-:Y:S02]  /*2020*/  ISETP.LT.OR P5, PT, R74, R3, P5 ;  /* 0x000000034a00720c */ /* 0x000fe40002fa1670 */
[C---:B------:R-:W-:Y:S04]  /*2030*/  ISETP.GE.OR P4, PT, R111.reuse, R15, P1 ;  /* 0x0000000f6f00720c */ /* 0x040fe80000f86670 */
[----:B------:R-:W-:Y:S05]  /*2040*/  ISETP.LT.OR P4, PT, R111, R3, P4 ;  /* 0x000000036f00720c */ /* 0x000fea0002781670 */
[----:B------:R-:W2:Y:S02]  /*2050*/  @!P6 LDG.E.128 R20, [R100.64] ;  /* 0x000000066414e981 */ /* 0x000ea4000c1e1d00 */
[----:B------:R-:W-:Y:S02]  /*2060*/  @!P5 IADD3 R28, P0, R100, R89, RZ ;  /* 0x00000059641cd210 */ /* 0x000fe40007f1e0ff */
[----:B------:R-:W-:Y:S03]  /*2070*/  @!P5 LEA R26, P3, R148, R98, 0x1 ;  /* 0x00000062941ad211 */ /* 0x000fe600078608ff */
[C---:B------:R-:W-:Y:S01]  /*2080*/  @!P5 IMAD.X R29, R101.reuse, 0x1, R88, P0 ;  /* 0x00000001651dd824 */ /* 0x040fe200000e0658 */
[----:B------:R-:W-:Y:S02]  /*2090*/  @!P4 IADD3 R24, P0, R100, R91, RZ ;  /* 0x0000005b6418c210 */ /* 0x000fe40007f1e0ff */
[----:B------:R-:W-:Y:S02]  /*20a0*/  @!P5 LEA.HI.X R27, R148, R99, R147, 0x1, P3 ;  /* 0x00000063941bd211 */ /* 0x000fe400018f0c93 */
[----:B------:R-:W-:Y:S01]  /*20b0*/  ISETP.GE.OR P3, PT, R110, R15, P1 ;  /* 0x0000000f6e00720c */ /* 0x000fe20000f66670 */
[----:B------:R-:W-:Y:S01]  /*20c0*/  @!P4 IMAD.X R25, R101, 0x1, R90, P0 ;  /* 0x000000016519c824 */ /* 0x000fe200000e065a */
[----:B------:R-:W-:Y:S02]  /*20d0*/  @!P4 IADD3 R2, P0, R98, R93, RZ ;  /* 0x0000005d6202c210 */ /* 0x000fe40007f1e0ff */
[----:B------:R-:W-:Y:S03]  /*20e0*/  ISETP.LT.OR P3, PT, R110, R3, P3 ;  /* 0x000000036e00720c */ /* 0x000fe60001f61670 */
[----:B------:R-:W-:Y:S10]  /*20f0*/  @!P4 IMAD.X R3, R99, 0x1, R92, P0 ;  /* 0x000000016303c824 */ /* 0x000ff400000e065c */
[----:B------:R-:W-:Y:S05]  /*2100*/  @!P3 IADD3 R14, P0, R100, R124, RZ ;  /* 0x0000007c640eb210 */ /* 0x000fea0007f1e0ff */
[----:B------:R-:W-:Y:S01]  /*2110*/  @!P3 IMAD.X R15, R101, 0x1, R94, P0 ;  /* 0x00000001650fb824 */ /* 0x000fe200000e065e */
[----:B--2---:R1:W-:Y:S04]  /*2120*/  @!P6 STG.E.128 [R98.64], R20 ;  /* 0x000000146200e986 */ /* 0x0043e8000c101d06 */
[----:B------:R2:W3:Y:S02]  /*2130*/  @!P5 LDG.E.128 R16, [R28.64] ;  /* 0x000000061c10d981 */ /* 0x0004e4000c1e1d00 */
[----:B--2---:R-:W-:Y:S04]  /*2140*/  @!P3 IADD3 R28, P0, R98, UR14, RZ ;  /* 0x0000000e621cbc10 */ /* 0x004fe8000ff1e0ff */
[----:B------:R-:W-:Y:S02]  /*2150*/  @!P3 IADD3.X R29, R99, UR13, RZ, P0, !PT ;  /* 0x0000000d631dbc10 */ /* 0x000fe400087fe4ff */
[C---:B------:R-:W-:Y:S04]  /*2160*/  LEA R100, P0, R82.reuse, R100, 0x1 ;  /* 0x0000006452647211 */ /* 0x040fe800078008ff */
[----:B------:R-:W-:Y:S02]  /*2170*/  LEA.HI.X.SX32 R101, R82, R101, 0x1, P0 ;  /* 0x0000006552657211 */ /* 0x000fe400000f0eff */
[----:B------:R-:W-:Y:S01]  /*2180*/  ISETP.NE.AND P0, PT, RZ, UR4, PT ;  /* 0x00000004ff007c0c */ /* 0x000fe2000bf05270 */
[----:B---3--:R2:W-:Y:S04]  /*2190*/  @!P5 STG.E.128 [R26.64], R16 ;  /* 0x000000101a00d986 */ /* 0x0085e8000c101d06 */
[----:B------:R-:W3:Y:S04]  /*21a0*/  @!P4 LDG.E.128 R4, [R24.64] ;  /* 0x000000061804c981 */ /* 0x000ee8000c1e1d00 */
[----:B---3--:R2:W-:Y:S04]  /*21b0*/  @!P4 STG.E.128 [R2.64], R4 ;  /* 0x000000040200c986 */ /* 0x0085e8000c101d06 */
[----:B-1----:R-:W3:Y:S04]  /*21c0*/  @!P3 LDG.E.128 R20, [R14.64] ;  /* 0x000000060e14b981 */ /* 0x002ee8000c1e1d00 */
[----:B---3--:R2:W-:Y:S01]  /*21d0*/  @!P3 STG.E.128 [R28.64], R20 ;  /* 0x000000141c00b986 */ /* 0x0085e2000c101d06 */
[----:B------:R-:W-:-:S05]  /*21e0*/  @!P0 BRA `(.L_x_3733) ;  /* 0x000026c000008947 */ /* 0x000fca0003800000 */
[----:B------:R-:W-:Y:S11]  /*21f0*/  ISETP.NE.AND P0, PT, RZ, UR8, PT ;  /* 0x00000008ff007c0c */ /* 0x000ff6000bf05270 */
[----:B------:R-:W-:Y:S02]  /*2200*/  @!UPT UIADD3 URZ, URZ, URZ, URZ ;  /* 0x0000003f3f3ff290 */ /* 0x000fe4000fffe03f */
[----:B------:R-:W-:-:S05]  /*2210*/  @!P0 BRA `(.L_x_3734) ;  /* 0x00000ed000008947 */ /* 0x000fca0003800000 */
[----:B------:R-:W-:Y:S01]  /*2220*/  BSSY B0, `(.L_x_3735) ;  /* 0x0000031000007945 */ /* 0x000fe20003800000 */
[----:B------:R-:W-:-:S05]  /*2230*/  @P6 BRA `(.L_x_3736) ;  /* 0x000002f000006947 */ /* 0x000fca0003800000 */
[----:B------:R-:W-:Y:S01]  /*2240*/  ISETP.GE.AND P0, PT, R84, UR4, PT ;  /* 0x0000000454007c0c */ /* 0x000fe2000bf06270 */
[----:B--2---:R-:W2:Y:S01]  /*2250*/  LDG.E.128 R16, [R102.64] ;  /* 0x0000000666107981 */ /* 0x004ea2000c1e1d00 */
[----:B------:R-:W-:Y:S11]  /*2260*/  IMAD.MOV.U32 R97, RZ, RZ, R95 ;  /* 0x000000ffff617224 */ /* 0x000ff600078e005f */
[----:B------:R-:W-:Y:S01]  /*2270*/  @!P0 MOV R8, R10 ;  /* 0x0000000a00088202 */ /* 0x000fe20000000f00 */
[----:B------:R-:W3:Y:S06]  /*2280*/  @!P0 LDG.E.64 R24, [R48.64] ;  /* 0x0000000630188981 */ /* 0x000eec000c1e1b00 */
[----:B------:R1:W4:Y:S01]  /*2290*/  @!P0 LDG.E.64 R6, [R8.64] ;  /* 0x0000000608068981 */ /* 0x000322000c1e1b00 */
[C---:B--2---:R-:W-:Y:S01]  /*22a0*/  @!P0 LOP3.LUT R21, R16.reuse, 0xffff0000, RZ, 0xc0, !PT ;  /* 0xffff000010158812 */ /* 0x044fe200078ec0ff */
[----:B------:R-:W-:Y:S01]  /*22b0*/  @!P0 IMAD.U32 R15, R16, 0x10000, RZ ;  /* 0x00010000100f8824 */ /* 0x000fe200078e00ff */
[----:B-1----:R-:W-:Y:S02]  /*22c0*/  @!P0 SHF.L.U32 R8, R18, 0x10, RZ ;  /* 0x0000001012088819 */ /* 0x002fe400000006ff */
        /* <DEDUP_REMOVED lines=8> */
[----:B------:R-:W-:Y:S01]  /*2350*/  @!P0 LOP3.LUT R24, R24, 0xffff0000, RZ, 0xc0, !PT ;  /* 0xffff000018188812 */ /* 0x000fe200078ec0ff */
        /* <DEDUP_REMOVED lines=8> */
[-C--:B------:R-:W-:Y:S01]  /*23e0*/  @!P0 FMUL.FTZ R2, R15, R14.reuse ;  /* 0x0000000e0f028220 */ /* 0x080fe20000410000 */
[----:B------:R-:W-:Y:S01]  /*23f0*/  @!P0 F2FP.BF16.PACK_AB R29, R0, R29 ;  /* 0x0000001d001d823e */ /* 0x000fe200000010ff */
[----:B------:R-:W-:Y:S02]  /*2400*/  @!P0 FMUL.FTZ R3, R8, R5 ;  /* 0x0000000508038220 */ /* 0x000fe40000410000 */
        /* <DEDUP_REMOVED lines=12> */
[----:B------:R-:W-:Y:S02]  /*24d0*/  @!P0 F2FP.BF16.PACK_AB R26, R3, R26 ;  /* 0x0000001a031a823e */ /* 0x000fe400000010ff */
[----:B------:R-:W-:Y:S02]  /*24e0*/  @!P0 MOV R17, R30 ;  /* 0x0000001e00118202 */ /* 0x000fe40000000f00 */
[----:B------:R-:W-:Y:S02]  /*24f0*/  @!P0 F2FP.BF16.PACK_AB R31, R4, R28 ;  /* 0x0000001c041f823e */ /* 0x000fe400000010ff */
[----:B------:R-:W-:Y:S02]  /*2500*/  @!P0 MOV R18, R26 ;  /* 0x0000001a00128202 */ /* 0x000fe40000000f00 */
[----:B------:R-:W-:Y:S05]  /*2510*/  @!P0 MOV R19, R31 ;  /* 0x0000001f00138202 */ /* 0x000fea0000000f00 */
[----:B------:R1:W-:Y:S02]  /*2520*/  STG.E.128 [R96.64], R16 ;  /* 0x0000001060007986 */ /* 0x0003e4000c101d06 */
.L_x_3736:
[----:B------:R-:W-:Y:S05]  /*2530*/  BSYNC B0 ;  /* 0x0000000000007941 */ /* 0x000fea0003800000 */
.L_x_3735:
[----:B------:R-:W-:Y:S01]  /*2540*/  BSSY B0, `(.L_x_3737) ;  /* 0x0000039000007945 */ /* 0x000fe20003800000 */
[----:B------:R-:W-:-:S05]  /*2550*/  @P5 BRA `(.L_x_3738) ;  /* 0x0000037000005947 */ /* 0x000fca0003800000 */
[----:B------:R-:W-:Y:S02]  /*2560*/  ISETP.GE.AND P0, PT, R84, UR4, PT ;  /* 0x0000000454007c0c */ /* 0x000fe4000bf06270 */
[C---:B------:R-:W-:Y:S04]  /*2570*/  LEA R30, P5, R109.reuse, R102, 0x1 ;  /* 0x000000666d1e7211 */ /* 0x040fe800078a08ff */
[----:B------:R-:W-:Y:S05]  /*2580*/  LEA.HI.X R31, R109, R103, R108, 0x1, P5 ;  /* 0x000000676d1f7211 */ /* 0x000fea00028f0c6c */
[----:B-12---:R-:W2:Y:S02]  /*2590*/  LDG.E.128 R16, [R30.64] ;  /* 0x000000061e107981 */ /* 0x006ea4000c1e1d00 */
        /* <DEDUP_REMOVED lines=51> */
.L_x_3738:
[----:B------:R-:W-:Y:S05]  /*28d0*/  BSYNC B0 ;  /* 0x0000000000007941 */ /* 0x000fea0003800000 */
.L_x_3737:
        /* <DEDUP_REMOVED lines=57> */
.L_x_3740:
[----:B------:R-:W-:Y:S05]  /*2c70*/  BSYNC B0 ;  /* 0x0000000000007941 */ /* 0x000fea0003800000 */
.L_x_3739:
[----:B------:R-:W-:Y:S01]  /*2c80*/  BSSY B0, `(.L_x_3741) ;  /* 0x000003d000007945 */ /* 0x000fe20003800000 */
[----:B------:R-:W-:-:S05]  /*2c90*/  @P3 BRA `(.L_x_3742) ;  /* 0x000003b000003947 */ /* 0x000fca0003800000 */
[----:B-1----:R-:W-:Y:S01]  /*2ca0*/  IMAD.MOV.U32 R97, RZ, RZ, R95 ;  /* 0x000000ffff617224 */ /* 0x002fe200078e005f */
[----:B------:R-:W-:Y:S02]  /*2cb0*/  ISETP.GE.AND P0, PT, R84, UR4, PT ;  /* 0x0000000454007c0c */ /* 0x000fe4000bf06270 */
[----:B------:R-:W-:Y:S02]  /*2cc0*/  MOV R33, c[0x0][0x288] ;  /* 0x0000a20000217a02 */ /* 0x000fe40000000f00 */
[----:B------:R-:W-:Y:S03]  /*2cd0*/  MOV R35, 0xc0 ;  /* 0x000000c000237802 */ /* 0x000fe60000000f00 */
[----:B------:R-:W-:Y:S04]  /*2ce0*/  IMAD.WIDE.U32 R32, R33, 0xc0, R102 ;  /* 0x000000c021207825 */ /* 0x000fe800078e0066 */
[----:B------:R-:W-:Y:S01]  /*2cf0*/  IMAD.WIDE.U32 R38, R35, c[0x0][0x198], R96 ;  /* 0x0000660023267a25 */ /* 0x000fe200078e0060 */
[----:B------:R-:W-:Y:S02]  /*2d00*/  IADD3 R33, R33, UR12, RZ ;  /* 0x0000000c21217c10 */ /* 0x000fe4000fffe0ff */
[C---:B--2---:R-:W-:Y:S01]  /*2d10*/  @!P0 SHF.L.U64.HI R26, R76.reuse, 0x1, R75 ;  /* 0x000000014c1a8819 */ /* 0x044fe2000001024b */
        /* <DEDUP_REMOVED lines=51> */
.L_x_3742:
[----:B------:R-:W-:Y:S05]  /*3050*/  BSYNC B0 ;  /* 0x0000000000007941 */ /* 0x000fea0003800000 */
.L_x_3741:
[----:B------:R-:W-:Y:S01]  /*3060*/  IMAD.MOV.U32 R0, RZ, RZ, c[0x0][0x230] ;  /* 0x00008c00ff007624 */ /* 0x000fe200078e00ff */
[----:B------:R-:W-:Y:S01]  /*3070*/  ULDC UR4, c[0x0][0x230] ;  /* 0x00008c0000047ab9 */ /* 0x000fe20000000800 */
[----:B------:R-:W-:Y:S02]  /*3080*/  IMAD.MOV.U32 R8, RZ, RZ, R10 ;  /* 0x000000ffff087224 */ /* 0x000fe400078e000a */
[----:B--2---:R-:W-:Y:S05]  /*3090*/  IMAD.U32 R3, R0, -0x40, RZ ;  /* 0xffffffc000037824 */ /* 0x004fea00078e00ff */
[C---:B------:R-:W-:Y:S02]  /*30a0*/  LEA R48, P3, R3.reuse, R48, 0x1 ;  /* 0x0000003003307211 */ /* 0x040fe400078608ff */
[C---:B------:R-:W-:Y:S02]  /*30b0*/  LEA R10, P0, R3.reuse, R8, 0x1 ;  /* 0x00000008030a7211 */ /* 0x040fe400078008ff */
[C---:B------:R-:W-:Y:S02]  /*30c0*/  LEA.HI.X.SX32 R49, R3.reuse, R49, 0x1, P3 ;  /* 0x0000003103317211 */ /* 0x040fe400018f0eff */
[----:B------:R-:W-:Y:S01]  /*30d0*/  LEA.HI.X.SX32 R9, R3, R9, 0x1, P0 ;  /* 0x0000000903097211 */ /* 0x000fe200000f0eff */
[----:B------:R-:W-:-:S05]  /*30e0*/  BRA `(.L_x_3743) ;  /* 0x0000198000007947 */ /* 0x000fca0003800000 */
.L_x_3734:
[----:B------:R-:W-:Y:S01]  /*30f0*/  ULEA.HI UR5, UR4, UR4, URZ, 0x1 ;  /* 0x0000000404057291 */ /* 0x000fe2000f8f083f */
[----:B------:R-:W-:Y:S03]  /*3100*/  BSSY B1, `(.L_x_3744) ;  /* 0x0000058000017945 */ /* 0x000fe60003800000 */
[----:B------:R-:W-:Y:S06]  /*3110*/  USHF.R.S32.HI UR5, URZ, 0x1, UR5 ;  /* 0x000000013f057899 */ /* 0x000fec0008011405 */
[----:B------:R-:W-:Y:S01]  /*3120*/  MOV R129, UR5 ;  /* 0x0000000500817c02 */ /* 0x000fe20008000f00 */
[----:B------:R-:W-:-:S05]  /*3130*/  @P6 BRA `(.L_x_3745) ;  /* 0x0000054000006947 */ /* 0x000fca0003800000 */
[----:B------:R1:W5:Y:S01]  /*3140*/  LDG.E.128 R40, [R102.64] ;  /* 0x0000000666287981 */ /* 0x000362000c1e1d00 */
[----:B------:R-:W-:Y:S01]  /*3150*/  ISETP.GE.AND P0, PT, R84, UR4, PT ;  /* 0x0000000454007c0c */ /* 0x000fe2000bf06270 */
[----:B------:R-:W-:Y:S01]  /*3160*/  @!UPT UIADD3 URZ, URZ, URZ, URZ ;  /* 0x0000003f3f3ff290 */ /* 0x000fe2000fffe03f */
[----:B------:R-:W-:Y:S11]  /*3170*/  BSSY B0, `(.L_x_3746) ;  /* 0x000004e000007945 */ /* 0x000ff60003800000 */
[----:B------:R-:W-:-:S05]  /*3180*/  @P0 BRA `(.L_x_3747) ;  /* 0x000004c000000947 */ /* 0x000fca0003800000 */
[----:B------:R-:W-:Y:S01]  /*3190*/  ISETP.GE.AND P6, PT, R84, R129, PT ;  /* 0x000000815400720c */ /* 0x000fe20003fc6270 */
[----:B------:R-:W-:Y:S01]  /*31a0*/  IMAD.MOV.U32 R131, RZ, RZ, R129 ;  /* 0x000000ffff837224 */ /* 0x000fe200078e0081 */
[----:B------:R-:W-:Y:S01]  /*31b0*/  MOV R97, RZ ;  /* 0x000000ff00617202 */ /* 0x000fe20000000f00 */
[C---:B-----5:R-:W-:Y:S01]  /*31c0*/  IMAD.U32 R34, R41.reuse, 0x10000, RZ ;  /* 0x0001000029227824 */ /* 0x060fe200078e00ff */
[C---:B------:R-:W-:Y:S02]  /*31d0*/  SHF.L.U32 R31, R40.reuse, 0x10, RZ ;  /* 0x00000010281f7819 */ /* 0x040fe400000006ff */
[----:B------:R-:W-:Y:S02]  /*31e0*/  LOP3.LUT R33, R40, 0xffff0000, RZ, 0xc0, !PT ;  /* 0xffff000028217812 */ /* 0x000fe400078ec0ff */
[----:B------:R-:W-:Y:S02]  /*31f0*/  LOP3.LUT R37, R41, 0xffff0000, RZ, 0xc0, !PT ;  /* 0xffff000029257812 */ /* 0x000fe400078ec0ff */
[C---:B------:R-:W-:Y:S02]  /*3200*/  SHF.L.U32 R38, R42.reuse, 0x10, RZ ;  /* 0x000000102a267819 */ /* 0x040fe400000006ff */
[----:B------:R-:W-:Y:S01]  /*3210*/  LOP3.LUT R41, R42, 0xffff0000, RZ, 0xc0, !PT ;  /* 0xffff00002a297812 */ /* 0x000fe200078ec0ff */
[----:B------:R-:W-:Y:S01]  /*3220*/  @P6 IMAD R131, RZ, RZ, -UR5 ;  /* 0x80000005ff836e24 */ /* 0x000fe2000f8e02ff */
[C---:B------:R-:W-:Y:S01]  /*3230*/  LOP3.LUT R45, R43.reuse, 0xffff0000, RZ, 0xc0, !PT ;  /* 0xffff00002b2d7812 */ /* 0x040fe200078ec0ff */
[----:B------:R-:W-:Y:S02]  /*3240*/  @P6 IMAD R97, RZ, RZ, -UR5 ;  /* 0x80000005ff616e24 */ /* 0x000fe4000f8e02ff */
[----:B------:R-:W-:Y:S01]  /*3250*/  IMAD.U32 R42, R43, 0x10000, RZ ;  /* 0x000100002b2a7824 */ /* 0x000fe200078e00ff */
[C---:B------:R-:W-:Y:S04]  /*3260*/  LEA R14, P0, R131.reuse, R102, 0x1 ;  /* 0x00000066830e7211 */ /* 0x040fe800078008ff */
[----:B------:R-:W-:Y:S02]  /*3270*/  LEA.HI.X.SX32 R15, R131, R103, 0x1, P0 ;  /* 0x00000067830f7211 */ /* 0x000fe400000f0eff */
[C---:B------:R-:W-:Y:S03]  /*3280*/  LEA R132, P0, R97.reuse, R104, 0x1 ;  /* 0x0000006861847211 */ /* 0x040fe600078008ff */
[----:B--2---:R-:W2:Y:S01]  /*3290*/  LDG.E.128 R16, [R14.64] ;  /* 0x000000060e107981 */ /* 0x004ea2000c1e1d00 */
[----:B------:R-:W-:Y:S02]  /*32a0*/  LEA.HI.X.SX32 R133, R97, R105, 0x1, P0 ;  /* 0x0000006961857211 */ /* 0x000fe400000f0eff */
[----:B------:R-:W-:Y:S01]  /*32b0*/  MOV R97, RZ ;  /* 0x000000ff00617202 */ /* 0x000fe20000000f00 */
[----:B------:R-:W-:Y:S04]  /*32c0*/  @P6 IMAD R97, RZ, RZ, -UR5 ;  /* 0x80000005ff616e24 */ /* 0x000fe8000f8e02ff */
[----:B------:R-:W3:Y:S01]  /*32d0*/  LDG.E.128 R132, [R132.64] ;  /* 0x0000000684847981 */ /* 0x000ee2000c1e1d00 */
[C---:B------:R-:W-:Y:S04]  /*32e0*/  LEA R50, P0, R97.reuse, R106, 0x1 ;  /* 0x0000006a61327211 */ /* 0x040fe800078008ff */
[----:B------:R-:W-:Y:S05]  /*32f0*/  LEA.HI.X.SX32 R51, R97, R107, 0x1, P0 ;  /* 0x0000006b61337211 */ /* 0x000fea00000f0eff */
[----:B------:R-:W4:Y:S01]  /*3300*/  LDG.E.128 R52, [R50.64] ;  /* 0x0000000632347981 */ /* 0x000f22000c1e1d00 */
[----:B--2---:R-:W-:Y:S01]  /*3310*/  IMAD.U32 R21, R17, 0x10000, RZ ;  /* 0x0001000011157824 */ /* 0x004fe200078e00ff */
[C---:B------:R-:W-:Y:S01]  /*3320*/  SHF.L.U32 R24, R16.reuse, 0x10, RZ ;  /* 0x0000001010187819 */ /* 0x040fe200000006ff */
[----:B------:R-:W-:Y:S01]  /*3330*/  IMAD.U32 R14, R19, 0x10000, RZ ;  /* 0x00010000130e7824 */ /* 0x000fe200078e00ff */
[----:B------:R-:W-:Y:S02]  /*3340*/  LOP3.LUT R23, R16, 0xffff0000, RZ, 0xc0, !PT ;  /* 0xffff000010177812 */ /* 0x000fe400078ec0ff */
        /* <DEDUP_REMOVED lines=12> */
[----:B------:R-:W-:Y:S01]  /*3410*/  FMUL.FTZ R0, R24, R29 ;  /* 0x0000001d18007220 */ /* 0x000fe20000410000 */
[----:B----4-:R-:W-:Y:S01]  /*3420*/  SHF.L.U32 R30, R52, 0x10, RZ ;  /* 0x00000010341e7819 */ /* 0x010fe200000006ff */
[----:B------:R-:W-:Y:S01]  /*3430*/  @!P6 FADD.FTZ R27, -R27, -RZ ;  /* 0x800000ff1b1be221 */ /* 0x000fe20000010100 */
[----:B------:R-:W-:Y:S01]  /*3440*/  LOP3.LUT R18, R19, 0xffff0000, RZ, 0xc0, !PT ;  /* 0xffff000013127812 */ /* 0x000fe200078ec0ff */
[----:B------:R-:W-:Y:S01]  /*3450*/  FMUL.FTZ R2, R23, R28 ;  /* 0x0000001c17027220 */ /* 0x000fe20000410000 */
[----:B------:R-:W-:Y:S01]  /*3460*/  LOP3.LUT R19, R134, 0xffff0000, RZ, 0xc0, !PT ;  /* 0xffff000086137812 */ /* 0x000fe200078ec0ff */
[----:B------:R-:W-:Y:S01]  /*3470*/  FMUL.FTZ R3, R21, R26 ;  /* 0x0000001a15037220 */ /* 0x000fe20000410000 */
[----:B------:R-:W-:Y:S01]  /*3480*/  LOP3.LUT R32, R52, 0xffff0000, RZ, 0xc0, !PT ;  /* 0xffff000034207812 */ /* 0x000fe200078ec0ff */
[----:B------:R-:W-:Y:S01]  /*3490*/  @!P6 FADD.FTZ R25, -R25, -RZ ;  /* 0x800000ff1919e221 */ /* 0x000fe20000010100 */
[----:B------:R-:W-:Y:S01]  /*34a0*/  LOP3.LUT R15, R135, 0xffff0000, RZ, 0xc0, !PT ;  /* 0xffff0000870f7812 */ /* 0x000fe200078ec0ff */
[C---:B------:R-:W-:Y:S01]  /*34b0*/  IMAD.U32 R35, R53.reuse, 0x10000, RZ ;  /* 0x0001000035237824 */ /* 0x040fe200078e00ff */
[----:B------:R-:W-:Y:S01]  /*34c0*/  LOP3.LUT R36, R53, 0xffff0000, RZ, 0xc0, !PT ;  /* 0xffff000035247812 */ /* 0x000fe200078ec0ff */
[----:B------:R-:W-:Y:S01]  /*34d0*/  FFMA.FTZ R0, R31, R30, R0 ;  /* 0x0000001e1f007223 */ /* 0x000fe20000010000 */
[----:B------:R-:W-:Y:S01]  /*34e0*/  SHF.L.U32 R39, R54, 0x10, RZ ;  /* 0x0000001036277819 */ /* 0x000fe200000006ff */
[----:B------:R-:W-:Y:S01]  /*34f0*/  FMUL.FTZ R4, R22, R27 ;  /* 0x0000001b16047220 */ /* 0x000fe20000410000 */
[----:B------:R-:W-:Y:S01]  /*3500*/  LOP3.LUT R40, R54, 0xffff0000, RZ, 0xc0, !PT ;  /* 0xffff000036287812 */ /* 0x000fe200078ec0ff */
[----:B------:R-:W-:Y:S01]  /*3510*/  @!P6 FADD.FTZ R19, -R19, -RZ ;  /* 0x800000ff1313e221 */ /* 0x000fe20000010100 */
[----:B------:R-:W-:Y:S01]  /*3520*/  LOP3.LUT R44, R55, 0xffff0000, RZ, 0xc0, !PT ;  /* 0xffff0000372c7812 */ /* 0x000fe200078ec0ff */
[----:B------:R-:W-:Y:S02]  /*3530*/  FFMA.FTZ R2, R33, R32, R2 ;  /* 0x0000002021027223 */ /* 0x000fe40000010002 */
[----:B------:R-:W-:Y:S02]  /*3540*/  @!P6 FADD.FTZ R17, -R17, -RZ ;  /* 0x800000ff1111e221 */ /* 0x000fe40000010100 */
        /* <DEDUP_REMOVED lines=16> */
.L_x_3747:
[----:B------:R-:W-:Y:S05]  /*3650*/  BSYNC B0 ;  /* 0x0000000000007941 */ /* 0x000fea0003800000 */
.L_x_3746:
[----:B------:R-:W-:Y:S05]  /*3660*/  MOV R97, R95 ;  /* 0x0000005f00617202 */ /* 0x000fea0000000f00 */
[----:B-----5:R3:W-:Y:S02]  /*3670*/  STG.E.128 [R96.64], R40 ;  /* 0x0000002860007986 */ /* 0x0207e4000c101d06 */
.L_x_3745:
[----:B------:R-:W-:Y:S05]  /*3680*/  BSYNC B1 ;  /* 0x0000000000017941 */ /* 0x000fea0003800000 */
.L_x_3744:
[----:B------:R-:W-:Y:S01]  /*3690*/  BSSY B1, `(.L_x_3748) ;  /* 0x000005c000017945 */ /* 0x000fe20003800000 */
[----:B------:R-:W-:-:S05]  /*36a0*/  @P5 BRA `(.L_x_3749) ;  /* 0x000005a000005947 */ /* 0x000fca0003800000 */
[C---:B------:R-:W-:Y:S01]  /*36b0*/  LEA R132, P0, R109.reuse, R102, 0x1 ;  /* 0x000000666d847211 */ /* 0x040fe200078008ff */
        /* <DEDUP_REMOVED lines=21> */
[C---:B---3--:R-:W-:Y:S02]  /*3810*/  LEA R132, P0, R97.reuse, R104, 0x1 ;  /* 0x0000006861847211 */ /* 0x048fe400078008ff */
[----:B------:R-:W-:Y:S01]  /*3820*/  LEA.HI.X.SX32 R128, R128, R79, 0x1, P6 ;  /* 0x0000004f80807211 */ /* 0x000fe200030f0eff */
[----:B--2---:R-:W2:Y:S03]  /*3830*/  LDG.E.128 R16, [R14.64] ;  /* 0x000000060e107981 */ /* 0x004ea6000c1e1d00 */
        /* <DEDUP_REMOVED lines=61> */
.L_x_3751:
[----:B------:R-:W-:Y:S05]  /*3c10*/  BSYNC B0 ;  /* 0x0000000000007941 */ /* 0x000fea0003800000 */
.L_x_3750:
[C---:B--2---:R-:W-:Y:S04]  /*3c20*/  LEA R2, P0, R146.reuse, R96, 0x1 ;  /* 0x0000006092027211 */ /* 0x044fe800078008ff */
[----:B------:R-:W-:Y:S05]  /*3c30*/  LEA.HI.X R3, R146, R95, R145, 0x1, P0 ;  /* 0x0000005f92037211 */ /* 0x000fea00000f0c91 */
[----:B-----5:R2:W-:Y:S04]  /*3c40*/  STG.E.128 [R2.64], R40 ;  /* 0x0000002802007986 */ /* 0x0205e8000c101d06 */
.L_x_3749:
[----:B------:R-:W-:Y:S05]  /*3c50*/  BSYNC B1 ;  /* 0x0000000000017941 */ /* 0x000fea0003800000 */
.L_x_3748:
[----:B------:R-:W-:Y:S01]  /*3c60*/  BSSY B1, `(.L_x_3752) ;  /* 0x000005c000017945 */ /* 0x000fe20003800000 */
[----:B------:R-:W-:-:S05]  /*3c70*/  @P4 BRA `(.L_x_3753) ;  /* 0x000005a000004947 */ /* 0x000fca0003800000 */
[C---:B---3--:R-:W-:Y:S01]  /*3c80*/  LEA R132, P0, R86.reuse, R102, 0x1 ;  /* 0x0000006656847211 */ /* 0x048fe200078008ff */
[----:B------:R-:W-:Y:S03]  /*3c90*/  BSSY B0, `(.L_x_3754) ;  /* 0x0000055000007945 */ /* 0x000fe60003800000 */
[----:B------:R-:W-:Y:S02]  /*3ca0*/  LEA.HI.X R133, R86, R103, R83, 0x1, P0 ;  /* 0x0000006756857211 */ /* 0x000fe400000f0c53 */
[----:B------:R-:W-:Y:S03]  /*3cb0*/  ISETP.GE.AND P0, PT, R84, UR4, PT ;  /* 0x0000000454007c0c */ /* 0x000fe6000bf06270 */
[----:B--2---:R2:W5:Y:S10]  /*3cc0*/  LDG.E.128 R40, [R132.64] ;  /* 0x0000000684287981 */ /* 0x004574000c1e1d00 */
        /* <DEDUP_REMOVED lines=81> */
.L_x_3755:
[----:B------:R-:W-:Y:S05]  /*41e0*/  BSYNC B0 ;  /* 0x0000000000007941 */ /* 0x000fea0003800000 */
.L_x_3754:
[C---:B------:R-:W-:Y:S04]  /*41f0*/  LEA R2, P0, R126.reuse, R96, 0x1 ;  /* 0x000000607e027211 */ /* 0x040fe800078008ff */
[----:B------:R-:W-:Y:S05]  /*4200*/  LEA.HI.X R3, R126, R95, R87, 0x1, P0 ;  /* 0x0000005f7e037211 */ /* 0x000fea00000f0c57 */
[----:B-----5:R3:W-:Y:S04]  /*4210*/  STG.E.128 [R2.64], R40 ;  /* 0x0000002802007986 */ /* 0x0207e8000c101d06 */
.L_x_3753:
[----:B------:R-:W-:Y:S05]  /*4220*/  BSYNC B1 ;  /* 0x0000000000017941 */ /* 0x000fea0003800000 */
.L_x_3752:
[----:B------:R-:W-:Y:S01]  /*4230*/  BSSY B1, `(.L_x_3756) ;  /* 0x000005f000017945 */ /* 0x000fe20003800000 */
[----:B------:R-:W-:-:S05]  /*4240*/  @P3 BRA `(.L_x_3757) ;  /* 0x000005d000003947 */ /* 0x000fca0003800000 */
[----:B--23--:R-:W-:Y:S01]  /*4250*/  MOV R3, c[0x0][0x288] ;  /* 0x0000a20000037a02 */ /* 0x00cfe20000000f00 */
        /* <DEDUP_REMOVED lines=9> */
[----:B------:R-:W-:Y:S01]  /*42f0*/  IMAD.MOV.U32 R132, RZ, RZ, RZ ;  /* 0x000000ffff847224 */ /* 0x000fe200078e00ff */
[----:B------:R-:W-:Y:S01]  /*4300*/  LOP3.LUT R33, R40, 0xffff0000, RZ, 0xc0, !PT ;  /* 0xffff000028217812 */ /* 0x000fe200078ec0ff */
[C---:B------:R-:W-:Y:S01]  /*4310*/  IMAD.U32 R34, R41.reuse, 0x10000, RZ ;  /* 0x0001000029227824 */ /* 0x040fe200078e00ff */
[----:B------:R-:W-:Y:S01]  /*4320*/  LOP3.LUT R37, R41, 0xffff0000, RZ, 0xc0, !PT ;  /* 0xffff000029257812 */ /* 0x000fe200078ec0ff */
[C---:B------:R-:W-:Y:S01]  /*4330*/  IMAD.U32 R38, R42.reuse, 0x10000, RZ ;  /* 0x000100002a267824 */ /* 0x040fe200078e00ff */
[----:B------:R-:W-:Y:S02]  /*4340*/  LOP3.LUT R41, R42, 0xffff0000, RZ, 0xc0, !PT ;  /* 0xffff00002a297812 */ /* 0x000fe400078ec0ff */
[C---:B------:R-:W-:Y:S02]  /*4350*/  SHF.L.U32 R42, R43.reuse, 0x10, RZ ;  /* 0x000000102b2a7819 */ /* 0x040fe400000006ff */
[----:B------:R-:W-:Y:S01]  /*4360*/  LOP3.LUT R45, R43, 0xffff0000, RZ, 0xc0, !PT ;  /* 0xffff00002b2d7812 */ /* 0x000fe200078ec0ff */
[----:B------:R-:W-:Y:S01]  /*4370*/  @P3 IMAD R129, RZ, RZ, -UR5 ;  /* 0x80000005ff813e24 */ /* 0x000fe2000f8e02ff */
[----:B------:R-:W-:Y:S01]  /*4380*/  @P3 IADD3 R128, RZ, -UR5, RZ ;  /* 0x80000005ff803c10 */ /* 0x000fe2000fffe0ff */
[----:B------:R-:W-:Y:S03]  /*4390*/  @P3 IMAD R132, RZ, RZ, -UR5 ;  /* 0x80000005ff843e24 */ /* 0x000fe6000f8e02ff */
[C---:B------:R-:W-:Y:S02]  /*43a0*/  LEA R14, P0, R129.reuse, R130, 0x1 ;  /* 0x00000082810e7211 */ /* 0x040fe400078008ff */
[----:B------:R-:W-:Y:S02]  /*43b0*/  IADD3 R97, P4, R76, R128, RZ ;  /* 0x000000804c617210 */ /* 0x000fe40007f9e0ff */
[----:B------:R-:W-:Y:S02]  /*43c0*/  LEA.HI.X.SX32 R15, R129, R131, 0x1, P0 ;  /* 0x00000083810f7211 */ /* 0x000fe400000f0eff */
[----:B------:R-:W-:Y:S02]  /*43d0*/  LEA.HI.X.SX32 R128, R128, R75, 0x1, P4 ;  /* 0x0000004b80807211 */ /* 0x000fe400020f0eff */
[C---:B--2---:R-:W-:Y:S01]  /*43e0*/  LEA R130, P0, R97.reuse, R104, 0x1 ;  /* 0x0000006861827211 */ /* 0x044fe200078008ff */
[----:B------:R-:W2:Y:S03]  /*43f0*/  LDG.E.128 R16, [R14.64] ;  /* 0x000000060e107981 */ /* 0x000ea6000c1e1d00 */
[----:B------:R-:W-:Y:S02]  /*4400*/  LEA.HI.X R131, R97, R105, R128, 0x1, P0 ;  /* 0x0000006961837211 */ /* 0x000fe400000f0c80 */
[----:B------:R-:W-:Y:S04]  /*4410*/  IADD3 R97, P0, R76, R132, RZ ;  /* 0x000000844c617210 */ /* 0x000fe80007f1e0ff */
[----:B------:R-:W-:Y:S01]  /*4420*/  LEA.HI.X.SX32 R132, R132, R75, 0x1, P0 ;  /* 0x0000004b84847211 */ /* 0x000fe200000f0eff */
[----:B------:R-:W3:Y:S01]  /*4430*/  LDG.E.128 R128, [R130.64] ;  /* 0x0000000682807981 */ /* 0x000ee2000c1e1d00 */
[C---:B------:R-:W-:Y:S04]  /*4440*/  LEA R50, P0, R97.reuse, R106, 0x1 ;  /* 0x0000006a61327211 */ /* 0x040fe800078008ff */
[----:B------:R-:W-:Y:S05]  /*4450*/  LEA.HI.X R51, R97, R107, R132, 0x1, P0 ;  /* 0x0000006b61337211 */ /* 0x000fea00000f0c84 */
[----:B------:R-:W4:Y:S01]  /*4460*/  LDG.E.128 R52, [R50.64] ;  /* 0x0000000632347981 */ /* 0x000f22000c1e1d00 */
[C---:B--2---:R-:W-:Y:S01]  /*4470*/  IMAD.U32 R24, R16.reuse, 0x10000, RZ ;  /* 0x0001000010187824 */ /* 0x044fe200078e00ff */
        /* <DEDUP_REMOVED lines=17> */
[----:B------:R-:W-:Y:S01]  /*4590*/  FMUL.FTZ R0, R24, R29 ;  /* 0x0000001d18007220 */ /* 0x000fe20000410000 */
[C---:B----4-:R-:W-:Y:S01]  /*45a0*/  LOP3.LUT R32, R52.reuse, 0xffff0000, RZ, 0xc0, !PT ;  /* 0xffff000034207812 */ /* 0x050fe200078ec0ff */
        /* <DEDUP_REMOVED lines=32> */
.L_x_3759:
[----:B------:R-:W-:Y:S05]  /*47b0*/  BSYNC B0 ;  /* 0x0000000000007941 */ /* 0x000fea0003800000 */
.L_x_3758:
[----:B------:R-:W-:Y:S02]  /*47c0*/  MOV R3, 0xc0 ;  /* 0x000000c000037802 */ /* 0x000fe40000000f00 */
[----:B------:R-:W-:Y:S03]  /*47d0*/  MOV R97, R95 ;  /* 0x0000005f00617202 */ /* 0x000fe60000000f00 */
[C---:B------:R-:W-:Y:S02]  /*47e0*/  IMAD R0, R3.reuse, c[0x0][0x19c], RZ ;  /* 0x0000670003007a24 */ /* 0x040fe400078e02ff */
[----:B------:R-:W-:Y:S05]  /*47f0*/  IMAD.WIDE.U32 R4, R3, c[0x0][0x198], R96 ;  /* 0x0000660003047a25 */ /* 0x000fea00078e0060 */
[----:B------:R-:W-:Y:S05]  /*4800*/  IADD3 R5, R5, R0, RZ ;  /* 0x0000000005057210 */ /* 0x000fea0007ffe0ff */
[----:B-----5:R3:W-:Y:S02]  /*4810*/  STG.E.128 [R4.64], R40 ;  /* 0x0000002804007986 */ /* 0x0207e4000c101d06 */
.L_x_3757:
[----:B------:R-:W-:Y:S05]  /*4820*/  BSYNC B1 ;  /* 0x0000000000017941 */ /* 0x000fea0003800000 */
.L_x_3756:
[----:B--23--:R-:W-:Y:S01]  /*4830*/  IMAD.MOV.U32 R3, RZ, RZ, c[0x0][0x230] ;  /* 0x00008c00ff037624 */ /* 0x00cfe200078e00ff */
[----:B------:R-:W-:Y:S03]  /*4840*/  ULDC UR4, c[0x0][0x230] ;  /* 0x00008c0000047ab9 */ /* 0x000fe60000000800 */
[----:B------:R-:W-:Y:S05]  /*4850*/  IMAD.U32 R3, R3, -0x40, RZ ;  /* 0xffffffc003037824 */ /* 0x000fea00078e00ff */
[C---:B------:R-:W-:Y:S02]  /*4860*/  LEA R106, P3, R3.reuse, R106, 0x1 ;  /* 0x0000006a036a7211 */ /* 0x040fe400078608ff */
[C---:B------:R-:W-:Y:S02]  /*4870*/  LEA R104, P0, R3.reuse, R104, 0x1 ;  /* 0x0000006803687211 */ /* 0x040fe400078008ff */
[C---:B------:R-:W-:Y:S02]  /*4880*/  LEA.HI.X.SX32 R107, R3.reuse, R107, 0x1, P3 ;  /* 0x0000006b036b7211 */ /* 0x040fe400018f0eff */
[----:B------:R-:W-:Y:S01]  /*4890*/  LEA.HI.X.SX32 R105, R3, R105, 0x1, P0 ;  /* 0x0000006903697211 */ /* 0x000fe200000f0eff */
[----:B------:R-:W-:-:S05]  /*48a0*/  BRA `(.L_x_3743) ;  /* 0x000001c000007947 */ /* 0x000fca0003800000 */
.L_x_3733:
[----:B--2---:R-:W2:Y:S01]  /*48b0*/  @!P6 LDG.E.128 R20, [R102.64] ;  /* 0x000000066614e981 */ /* 0x004ea2000c1e1d00 */
[CC--:B------:R-:W-:Y:S01]  /*48c0*/  @!P5 LEA R14, P0, R109.reuse, R102.reuse, 0x1 ;  /* 0x000000666d0ed211 */ /* 0x0c0fe200078008ff */
[----:B------:R-:W-:Y:S01]  /*48d0*/  @!P6 IMAD.MOV.U32 R97, RZ, RZ, R95 ;  /* 0x000000ffff61e224 */ /* 0x000fe200078e005f */
[----:B------:R-:W-:Y:S01]  /*48e0*/  @!P3 MOV R0, c[0x0][0x28c] ;  /* 0x0000a3000000ba02 */ /* 0x000fe20000000f00 */
[----:B------:R-:W-:Y:S01]  /*48f0*/  @!P3 IMAD.MOV.U32 R3, RZ, RZ, c[0x0][0x288] ;  /* 0x0000a200ff03b624 */ /* 0x000fe200078e00ff */
[-C--:B------:R-:W-:Y:S01]  /*4900*/  @!P5 LEA.HI.X R15, R109, R103.reuse, R108, 0x1, P0 ;  /* 0x000000676d0fd211 */ /* 0x080fe200000f0c6c */
[----:B------:R-:W-:Y:S01]  /*4910*/  UMOV UR4, URZ ;  /* 0x0000003f00047c82 */ /* 0x000fe20008000000 */
[C---:B------:R-:W-:Y:S01]  /*4920*/  @!P4 LEA R16, P0, R86.reuse, R102, 0x1 ;  /* 0x000000665610c211 */ /* 0x040fe200078008ff */
[----:B------:R-:W-:Y:S03]  /*4930*/  @!P3 IMAD.WIDE.U32 R2, R3, 0xc0, R102 ;  /* 0x000000c00302b825 */ /* 0x000fe600078e0066 */
[----:B------:R-:W-:Y:S01]  /*4940*/  @!P4 LEA.HI.X R17, R86, R103, R83, 0x1, P0 ;  /* 0x000000675611c211 */ /* 0x000fe200000f0c53 */
[----:B------:R-:W-:Y:S04]  /*4950*/  @!P3 IMAD R0, R0, 0xc0, RZ ;  /* 0x000000c00000b824 */ /* 0x000fe800078e02ff */
[----:B------:R-:W-:Y:S01]  /*4960*/  @!P3 IMAD.IADD R3, R3, 0x1, R0 ;  /* 0x000000010303b824 */ /* 0x000fe200078e0200 */
[----:B--2---:R1:W-:Y:S01]  /*4970*/  @!P6 STG.E.128 [R96.64], R20 ;  /* 0x000000146000e986 */ /* 0x0043e2000c101d06 */
[CC--:B------:R-:W-:Y:S03]  /*4980*/  @!P5 LEA R24, P6, R146.reuse, R96.reuse, 0x1 ;  /* 0x000000609218d211 */ /* 0x0c0fe600078c08ff */
[----:B------:R2:W3:Y:S01]  /*4990*/  @!P5 LDG.E.128 R4, [R14.64] ;  /* 0x000000060e04d981 */ /* 0x0004e2000c1e1d00 */
[-C--:B------:R-:W-:Y:S02]  /*49a0*/  @!P5 LEA.HI.X R25, R146, R95.reuse, R145, 0x1, P6 ;  /* 0x0000005f9219d211 */ /* 0x080fe400030f0c91 */
[C---:B--2---:R-:W-:Y:S04]  /*49b0*/  @!P4 LEA R14, P0, R126.reuse, R96, 0x1 ;  /* 0x000000607e0ec211 */ /* 0x044fe800078008ff */
[----:B------:R-:W-:Y:S01]  /*49c0*/  @!P4 LEA.HI.X R15, R126, R95, R87, 0x1, P0 ;  /* 0x0000005f7e0fc211 */ /* 0x000fe200000f0c57 */
[----:B-1----:R-:W-:Y:S01]  /*49d0*/  @!P3 IMAD.MOV.U32 R97, RZ, RZ, R95 ;  /* 0x000000ffff61b224 */ /* 0x002fe200078e005f */
[----:B---3--:R1:W-:Y:S04]  /*49e0*/  @!P5 STG.E.128 [R24.64], R4 ;  /* 0x000000041800d986 */ /* 0x0083e8000c101d06 */
[----:B------:R-:W2:Y:S04]  /*49f0*/  @!P4 LDG.E.128 R16, [R16.64] ;  /* 0x000000061010c981 */ /* 0x000ea8000c1e1d00 */
[----:B--2---:R2:W-:Y:S04]  /*4a00*/  @!P4 STG.E.128 [R14.64], R16 ;  /* 0x000000100e00c986 */ /* 0x0045e8000c101d06 */
[----:B-1----:R1:W3:Y:S02]  /*4a10*/  @!P3 LDG.E.128 R4, [R2.64] ;  /* 0x000000060204b981 */ /* 0x0022e4000c1e1d00 */
[----:B-1----:R-:W-:Y:S05]  /*4a20*/  @!P3 MOV R3, 0xc0 ;  /* 0x000000c00003b802 */ /* 0x002fea0000000f00 */
[C---:B------:R-:W-:Y:S04]  /*4a30*/  @!P3 IMAD.WIDE.U32 R20, R3.reuse, c[0x0][0x198], R96 ;  /* 0x000066000314ba25 */ /* 0x040fe800078e0060 */
[----:B------:R-:W-:Y:S05]  /*4a40*/  @!P3 IMAD R0, R3, c[0x0][0x19c], RZ ;  /* 0x000067000300ba24 */ /* 0x000fea00078e02ff */
[----:B------:R-:W-:Y:S05]  /*4a50*/  @!P3 IADD3 R21, R21, R0, RZ ;  /* 0x000000001515b210 */ /* 0x000fea0007ffe0ff */
[----:B---3--:R2:W-:Y:S02]  /*4a60*/  @!P3 STG.E.128 [R20.64], R4 ;  /* 0x000000041400b986 */ /* 0x0085e4000c101d06 */
.L_x_3743:
        /* <DEDUP_REMOVED lines=9> */
[----:B--2---:R-:W-:Y:S01]  /*4b00*/  IMAD.MOV.U32 R16, RZ, RZ, RZ ;  /* 0x000000ffff107224 */ /* 0x004fe200078e00ff */
        /* <DEDUP_REMOVED lines=28> */
[----:B------:R-:W-:Y:S02]  /*4cd0*/  LOP3.LUT R5, R13, c[0x0][0x2d0], RZ, 0x3c, !PT ;  /* 0x0000b4000d057a12 */ /* 0x000fe400078e3cff */
[----:B------:R-:W-:Y:S02]  /*4ce0*/  @!P0 IADD3 R4, R4, 0x1, RZ ;  /* 0x0000000104048810 */ /* 0x000fe40007ffe0ff */
[----:B------:R-:W-:Y:S02]  /*4cf0*/  ISETP.GE.AND P3, PT, R5, RZ, PT ;  /* 0x000000ff0500720c */ /* 0x000fe40003f66270 */
[----:B------:R-:W-:Y:S03]  /*4d00*/  ISETP.NE.AND P0, PT, RZ, c[0x0][0x2d0], PT ;  /* 0x0000b400ff007a0c */ /* 0x000fe60003f05270 */
        /* <DEDUP_REMOVED lines=38> */
.L_x_3760:
[----:B------:R-:W-:Y:S01]  /*4f70*/  MOV R97, R95 ;  /* 0x0000005f00617202 */ /* 0x000fe20000000f00 */
[----:B------:R-:W-:Y:S02]  /*4f80*/  IMAD.MOV.U32 R2, RZ, RZ, c[0x0][0x1a0] ;  /* 0x00006800ff027624 */ /* 0x000fe400078e00ff */
[----:B------:R-:W-:Y:S03]  /*4f90*/  IMAD.MOV.U32 R0, RZ, RZ, c[0x0][0x198] ;  /* 0x00006600ff007624 */ /* 0x000fe600078e00ff */
[----:B------:R-:W-:Y:S01]  /*4fa0*/  LEA R3, -R2, RZ, 0x7 ;  /* 0x000000ff02037211 */ /* 0x000fe200078e39ff */
[----:B--2---:R-:W-:Y:S03]  /*4fb0*/  IMAD.U32 R5, R0, -0x80, RZ ;  /* 0xffffff8000057824 */ /* 0x004fe600078e00ff */
[----:B------:R-:W-:Y:S02]  /*4fc0*/  LEA R98, P3, R3, R98, 0x1 ;  /* 0x0000006203627211 */ /* 0x000fe400078608ff */
[----:B------:R-:W-:Y:S02]  /*4fd0*/  LEA R96, P0, R5, R96, 0x1 ;  /* 0x0000006005607211 */ /* 0x000fe400078008ff */
[----:B------:R-:W-:Y:S02]  /*4fe0*/  LEA.HI.X.SX32 R99, R3, R99, 0x1, P3 ;  /* 0x0000006303637211 */ /* 0x000fe400018f0eff */
[----:B------:R-:W-:Y:S02]  /*4ff0*/  LEA.HI.X.SX32 R95, R5, R97, 0x1, P0 ;  /* 0x00000061055f7211 */ /* 0x000fe400000f0eff */
.L_x_3761:
[----:B------:R-:W-:Y:S04]  /*5000*/  IADD3 R11, R11, -0x1, RZ ;  /* 0xffffffff0b0b7810 */ /* 0x000fe80007ffe0ff */
[----:B------:R-:W-:Y:S11]  /*5010*/  ISETP.GT.AND P0, PT, R11, R81, PT ;  /* 0x000000510b00720c */ /* 0x000ff60003f04270 */
[----:B------:R-:W-:Y:S02]  /*5020*/  @!UPT UIADD3 URZ, URZ, URZ, URZ ;  /* 0x0000003f3f3ff290 */ /* 0x000fe4000fffe03f */
[----:B------:R-:W-:-:S05]  /*5030*/  @P0 BRA `(.L_x_3762) ;  /* 0xffffcf7000000947 */ /* 0x000fca000383ffff */
.L_x_3732:
        /* <DEDUP_REMOVED lines=12> */
[----:B------:R-:W3:Y:S01]  /*5100*/  @P0 LDG.E R0, [R122.64] ;  /* 0x000000067a000981 */ /* 0x000ee2000c1e1900 */
[C---:B------:R-:W-:Y:S01]  /*5110*/  IADD3 R3, P0, R120.reuse, UR4, RZ ;  /* 0x0000000478037c10 */ /* 0x040fe2000ff1e0ff */
[----:B------:R-:W-:Y:S01]  /*5120*/  ULDC.U8 UR4, c[0x0][0x313] ;  /* 0x0000c4c000047ab9 */ /* 0x000fe20000000000 */
[C---:B------:R-:W-:Y:S01]  /*5130*/  LEA R8, P3, R120.reuse, c[0x0][0x160], 0x1 ;  /* 0x0000580078087a11 */ /* 0x040fe200078608ff */
[----:B--2---:R-:W-:Y:S01]  /*5140*/  IMAD.SHL.U32 R21, R71, 0x20, RZ ;  /* 0x0000002047157824 */ /* 0x004fe200078e00ff */
[----:B------:R-:W-:Y:S01]  /*5150*/  LEA R24, P1, R3, c[0x0][0x160], 0x1 ;  /* 0x0000580003187a11 */ /* 0x000fe200078208ff */
[----:B------:R-:W-:Y:S01]  /*5160*/  IMAD.IADD R23, R149, 0x1, -R58 ;  /* 0x0000000195177824 */ /* 0x000fe200078e0a3a */
[----:B------:R-:W-:Y:S02]  /*5170*/  LEA.HI.X R9, R120, c[0x0][0x164], R66, 0x1, P3 ;  /* 0x0000590078097a11 */ /* 0x000fe400018f0c42 */
[----:B---3--:R-:W-:-:S05]  /*5180*/  IADD3 R0, R0, R67, R58 ;  /* 0x0000004300007210 */ /* 0x008fca0007ffe03a */
[----:B------:R-:W-:Y:S01]  /*5190*/  IMAD R5, R71, R0, RZ ;  /* 0x0000000047057224 */ /* 0x000fe200078e02ff */
[----:B------:R-:W-:Y:S02]  /*51a0*/  IADD3.X R0, R66, UR5, RZ, P0, !PT ;  /* 0x0000000542007c10 */ /* 0x000fe400087fe4ff */
[----:B------:R-:W-:Y:S02]  /*51b0*/  ISETP.NE.AND P0, PT, RZ, UR4, PT ;  /* 0x00000004ff007c0c */ /* 0x000fe4000bf05270 */
[-C--:B------:R-:W-:Y:S02]  /*51c0*/  IADD3 R72, P5, R72, R5.reuse, RZ ;  /* 0x0000000548487210 */ /* 0x080fe40007fbe0ff */
[----:B------:R-:W-:Y:S02]  /*51d0*/  IADD3 R70, P4, R70, R5, RZ ;  /* 0x0000000546467210 */ /* 0x000fe40007f9e0ff */
[----:B------:R-:W-:Y:S02]  /*51e0*/  SHF.R.S32.HI R5, RZ, 0x1f, R5 ;  /* 0x0000001fff057819 */ /* 0x000fe40000011405 */
[----:B------:R-:W-:-:S03]  /*51f0*/  LEA.HI.X R25, R3, c[0x0][0x164], R0, 0x1, P1 ;  /* 0x0000590003197a11 */ /* 0x000fc600008f0c00 */
        /* <DEDUP_REMOVED lines=58> */
[----:B------:R-:W-:-:S02]  /*55a0*/  F2FP.BF16.PACK_AB R8, R13, R0 ;  /* 0x000000000d08723e */ /* 0x000fc400000010ff */
[----:B------:R-:W-:Y:S02]  /*55b0*/  MOV R9, R14 ;  /* 0x0000000e00097202 */ /* 0x000fe40000000f00 */
[----:B------:R-:W-:Y:S02]  /*55c0*/  F2FP.BF16.PACK_AB R10, R3, R2 ;  /* 0x00000002030a723e */ /* 0x000fe400000010ff */
.L_x_3769:
[----:B------:R-:W-:Y:S05]  /*55d0*/  BSYNC B0 ;  /* 0x0000000000007941 */ /* 0x000fea0003800000 */
.L_x_3768:
[----:B-----5:R2:W-:Y:S02]  /*55e0*/  STS.128 [R159], R8 ;  /* 0x000000089f007388 */ /* 0x0205e40000000c00 */
.L_x_3767:
[----:B------:R-:W-:Y:S05]  /*55f0*/  BSYNC B1 ;  /* 0x0000000000017941 */ /* 0x000fea0003800000 */
.L_x_3766:
        /* <DEDUP_REMOVED lines=57> */
.L_x_3772:
[----:B------:R-:W-:Y:S05]  /*5990*/  BSYNC B0 ;  /* 0x0000000000007941 */ /* 0x000fea0003800000 */
.L_x_3771:
[----:B-----5:R4:W-:Y:S01]  /*59a0*/  STS.128 [R159+0x800], R24 ;  /* 0x000800189f007388 */ /* 0x0209e20000000c00 */
[----:B------:R-:W-:Y:S05]  /*59b0*/  BRA `(.L_x_3770) ;  /* 0x00000e1000007947 */ /* 0x000fea0003800000 */
.L_x_3765:
        /* <DEDUP_REMOVED lines=95> */
.L_x_3776:
[----:B------:R-:W-:Y:S05]  /*5fb0*/  BSYNC B0 ;  /* 0x0000000000007941 */ /* 0x000fea0003800000 */
.L_x_3775:
[----:B-----5:R3:W-:Y:S02]  /*5fc0*/  STS.128 [R159], R16 ;  /* 0x000000109f007388 */ /* 0x0207e40000000c00 */
.L_x_3774:
[----:B------:R-:W-:Y:S05]  /*5fd0*/  BSYNC B1 ;  /* 0x0000000000017941 */ /* 0x000fea0003800000 */
.L_x_3773:
        /* <DEDUP_REMOVED lines=17> */
[----:B------:R-:W-:Y:S02]  /*60f0*/  @P0 IMAD.MOV R2, RZ, RZ, -R0 ;  /* 0x000000ffff020224 */ /* 0x000fe400078e0a00 */
[----:B------:R-:W-:-:S03]  /*6100*/  @P0 IMAD.MOV R71, RZ, RZ, -R3 ;  /* 0x000000ffff470224 */ /* 0x000fc600078e0a03 */
[C---:B------:R-:W-:Y:S01]  /*6110*/  IADD3 R0, P1, R2.reuse, R70, RZ ;  /* 0x0000004602007210 */ /* 0x040fe20007f3e0ff */
[----:B--2---:R-:W-:Y:S01]  /*6120*/  IMAD.WIDE R8, R71, 0x2, R24 ;  /* 0x0000000247087825 */ /* 0x004fe200078e0218 */
[----:B------:R-:W-:Y:S02]  /*6130*/  @P0 SHF.R.S32.HI R73, RZ, 0x1, R73 ;  /* 0x00000001ff490819 */ /* 0x000fe40000011449 */
[----:B------:R-:W-:Y:S02]  /*6140*/  LEA.HI.X.SX32 R3, R2, R21, 0x1, P1 ;  /* 0x0000001502037211 */ /* 0x000fe400008f0eff */
[C---:B------:R-:W-:Y:S01]  /*6150*/  LEA R12, P1, R0.reuse, c[0x0][0x2b0], 0x1 ;  /* 0x0000ac00000c7a11 */ /* 0x040fe200078208ff */
[----:B------:R-:W2:Y:S03]  /*6160*/  LDG.E.128 R8, [R8.64] ;  /* 0x0000000608087981 */ /* 0x000ea6000c1e1d00 */
[----:B------:R-:W-:-:S02]  /*6170*/  LEA.HI.X R13, R0, c[0x0][0x2b4], R3, 0x1, P1 ;  /* 0x0000ad00000d7a11 */ /* 0x000fc400008f0c03 */
[----:B------:R-:W-:Y:S01]  /*6180*/  MOV R0, RZ ;  /* 0x000000ff00007202 */ /* 0x000fe20000000f00 */
        /* <DEDUP_REMOVED lines=15> */
[C---:B--2---:R-:W-:Y:S01]  /*6280*/  IMAD.U32 R6, R9.reuse, 0x10000, RZ ;  /* 0x0001000009067824 */ /* 0x044fe200078e00ff */
[----:B------:R-:W-:Y:S01]  /*6290*/  LOP3.LUT R26, R9, 0xffff0000, RZ, 0xc0, !PT ;  /* 0xffff0000091a7812 */ /* 0x000fe200078ec0ff */
[----:B------:R-:W-:Y:S01]  /*62a0*/  IMAD.U32 R25, R10, 0x10000, RZ ;  /* 0x000100000a197824 */ /* 0x000fe200078e00ff */
[----:B------:R-:W-:-:S02]  /*62b0*/  SHF.L.U32 R23, R8, 0x10, RZ ;  /* 0x0000001008177819 */ /* 0x000fc400000006ff */
[----:B------:R-:W-:Y:S02]  /*62c0*/  LOP3.LUT R7, R8, 0xffff0000, RZ, 0xc0, !PT ;  /* 0xffff000008077812 */ /* 0x000fe400078ec0ff */
[----:B------:R-:W-:Y:S02]  /*62d0*/  LOP3.LUT R9, R10, 0xffff0000, RZ, 0xc0, !PT ;  /* 0xffff00000a097812 */ /* 0x000fe400078ec0ff */
[C---:B------:R-:W-:Y:S01]  /*62e0*/  SHF.L.U32 R8, R11.reuse, 0x10, RZ ;  /* 0x000000100b087819 */ /* 0x040fe200000006ff */
[C---:B---3--:R-:W-:Y:S01]  /*62f0*/  IMAD.U32 R28, R12.reuse, 0x10000, RZ ;  /* 0x000100000c1c7824 */ /* 0x048fe200078e00ff */
        /* <DEDUP_REMOVED lines=44> */
.L_x_3778:
[----:B------:R-:W-:Y:S05]  /*65c0*/  BSYNC B0 ;  /* 0x0000000000007941 */ /* 0x000fea0003800000 */
.L_x_3777:
[----:B-----5:R1:W-:Y:S01]  /*65d0*/  STS.128 [R159+0x800], R4 ;  /* 0x000800049f007388 */ /* 0x0203e20000000c00 */
[----:B------:R-:W-:Y:S05]  /*65e0*/  BRA `(.L_x_3770) ;  /* 0x000001e000007947 */ /* 0x000fea0003800000 */
.L_x_3764:
        /* <DEDUP_REMOVED lines=9> */
[----:B--2---:R-:W-:-:S04]  /*6680*/  LEA R4, P0, R120, c[0x0][0x160], 0x1 ;  /* 0x0000580078047a11 */ /* 0x004fc800078008ff */
[----:B------:R-:W-:-:S05]  /*6690*/  LEA.HI.X R5, R120, c[0x0][0x164], R66, 0x1, P0 ;  /* 0x0000590078057a11 */ /* 0x000fca00000f0c42 */
[----:B------:R-:W-:Y:S01]  /*66a0*/  @!PT LDS RZ, [RZ] ;  /* 0x00000000fffff984 */ /* 0x000fe20000000800 */
[----:B------:R-:W-:Y:S01]  /*66b0*/  @!PT LDS RZ, [RZ] ;  /* 0x00000000fffff984 */ /* 0x000fe20000000800 */
[----:B------:R-:W-:Y:S01]  /*66c0*/  @!PT LDS RZ, [RZ] ;  /* 0x00000000fffff984 */ /* 0x000fe20000000800 */
[----:B------:R2:W-:Y:S04]  /*66d0*/  LDGSTS.E.BYPASS.LTC128B.128 [R159], [R4.64] ;  /* 0x00000000049f7fae */ /* 0x0005e8000b901d46 */
.L_x_3780:
[----:B------:R-:W-:Y:S05]  /*66e0*/  BSYNC B0 ;  /* 0x0000000000007941 */ /* 0x000fea0003800000 */
.L_x_3779:
[----:B--2---:R-:W-:-:S04]  /*66f0*/  IADD3 R20, R152, 0x20, RZ ;  /* 0x0000002098147810 */ /* 0x004fc80007ffe0ff */
        /* <DEDUP_REMOVED lines=13> */
.L_x_3770:
[----:B------:R-:W-:Y:S05]  /*67d0*/  BSYNC B2 ;  /* 0x0000000000027941 */ /* 0x000fea0003800000 */
.L_x_3763:
        /* <DEDUP_REMOVED lines=13> */
[----:B------:R-:W-:-:S05]  /*68b0*/  MOV R157, R151 ;  /* 0x00000097009d7202 */ /* 0x000fca0000000f00 */
[----:B------:R-:W-:Y:S01]  /*68c0*/  @!PT LDS RZ, [RZ] ;  /* 0x00000000fffff984 */ /* 0x000fe20000000800 */
[----:B------:R-:W-:Y:S01]  /*68d0*/  @!PT LDS RZ, [RZ] ;  /* 0x00000000fffff984 */ /* 0x000fe20000000800 */
[----:B------:R-:W-:Y:S01]  /*68e0*/  @!PT LDS RZ, [RZ] ;  /* 0x00000000fffff984 */ /* 0x000fe20000000800 */
[----:B------:R1:W-:Y:S02]  /*68f0*/  LDGSTS.E.BYPASS.LTC128B.128 [R159+0x1000], [R156.64] ;  /* 0x010000009c9f7fae */ /* 0x0003e4000b901d46 */
.L_x_3782:
[----:B------:R-:W-:Y:S05]  /*6900*/  BSYNC B0 ;  /* 0x0000000000007941 */ /* 0x000fea0003800000 */
.L_x_3781:
        /* <DEDUP_REMOVED lines=12> */
.L_x_3784:
[----:B------:R-:W-:Y:S05]  /*69d0*/  BSYNC B0 ;  /* 0x0000000000007941 */ /* 0x000fea0003800000 */
.L_x_3783:
        /* <DEDUP_REMOVED lines=10> */
[----:B------:R-:W-:-:S05]  /*6a80*/  LEA.HI.X R7, R2, R151, R3, 0x7, P0 ;  /* 0x0000009702077211 */ /* 0x000fca00000f3c03 */
[----:B------:R-:W-:Y:S01]  /*6a90*/  @!PT LDS RZ, [RZ] ;  /* 0x00000000fffff984 */ /* 0x000fe20000000800 */
[----:B------:R-:W-:Y:S01]  /*6aa0*/  @!PT LDS RZ, [RZ] ;  /* 0x00000000fffff984 */ /* 0x000fe20000000800 */
[----:B------:R-:W-:Y:S01]  /*6ab0*/  @!PT LDS RZ, [RZ] ;  /* 0x00000000fffff984 */ /* 0x000fe20000000800 */
[----:B------:R3:W-:Y:S04]  /*6ac0*/  LDGSTS.E.BYPASS.LTC128B.128 [R159+0x2000], [R6.64] ;  /* 0x02000000069f7fae */ /* 0x0007e8000b901d46 */
.L_x_3786:
[----:B------:R-:W-:Y:S05]  /*6ad0*/  BSYNC B0 ;  /* 0x0000000000007941 */ /* 0x000fea0003800000 */
.L_x_3785:
[----:B---3--:R-:W-:Y:S01]  /*6ae0*/  IADD3 R2, R152, 0x60, RZ ;  /* 0x0000006098027810 */ /* 0x008fe20007ffe0ff */
[----:B------:R-:W-:Y:S01]  /*6af0*/  BSSY B0, `(.L_x_3787) ;  /* 0x0000015000007945 */ /* 0x000fe20003800000 */
[----:B------:R-:W-:Y:S02]  /*6b00*/  SHF.R.S32.HI R6, RZ, 0x1f, R59 ;  /* 0x0000001fff067819 */ /* 0x000fe4000001143b */
[----:B------:R-:W-:Y:S02]  /*6b10*/  ISETP.GE.AND P0, PT, R2, R5, PT ;  /* 0x000000050200720c */ /* 0x000fe40003f06270 */
[----:B------:R-:W-:-:S04]  /*6b20*/  LEA.HI R3, R6, R59, RZ, 0x5 ;  /* 0x0000003b06037211 */ /* 0x000fc800078f28ff */
[----:B------:R-:W-:-:S05]  /*6b30*/  LOP3.LUT R6, R3, 0xffffffe0, RZ, 0xc0, !PT ;  /* 0xffffffe003067812 */ /* 0x000fca00078ec0ff */
[----:B-1----:R-:W-:Y:S02]  /*6b40*/  IMAD.IADD R157, R59, 0x1, -R6 ;  /* 0x000000013b9d7824 */ /* 0x002fe400078e0a06 */
        /* <DEDUP_REMOVED lines=15> */
.L_x_3788:
[----:B------:R-:W-:Y:S05]  /*6c40*/  BSYNC B0 ;  /* 0x0000000000007941 */ /* 0x000fea0003800000 */
.L_x_3787:
[----:B------:R-:W0:Y:S01]  /*6c50*/  LDGDEPBAR ;  /* 0x00000000000079af */ /* 0x000e220000000000 */
[----:B------:R-:W-:Y:S01]  /*6c60*/  ISETP.GE.AND P1, PT, R152, R5, PT ;  /* 0x000000059800720c */ /* 0x000fe20003f26270 */
[----:B------:R-:W-:Y:S01]  /*6c70*/  IMAD.SHL.U32 R3, R59, 0x2, RZ ;  /* 0x000000023b037824 */ /* 0x000fe200078e00ff */
[----:B---3--:R-:W-:Y:S01]  /*6c80*/  SHF.R.S32.HI R6, RZ, 0x1f, R157 ;  /* 0x0000001fff067819 */ /* 0x008fe2000001149d */
        /* <DEDUP_REMOVED lines=22> */
.L_x_3790:
[----:B------:R-:W-:Y:S05]  /*6df0*/  BSYNC B0 ;  /* 0x0000000000007941 */ /* 0x000fea0003800000 */
.L_x_3789:
        /* <DEDUP_REMOVED lines=13> */
.L_x_3792:
[----:B------:R-:W-:Y:S05]  /*6ed0*/  BSYNC B0 ;  /* 0x0000000000007941 */ /* 0x000fea0003800000 */
.L_x_3791:
        /* <DEDUP_REMOVED lines=9> */
[----:B--2---:R-:W-:-:S04]  /*6f70*/  LEA R8, P0, R4, R50, 0x7 ;  /* 0x0000003204087211 */ /* 0x004fc800078038ff */
[----:B------:R-:W-:-:S05]  /*6f80*/  LEA.HI.X R9, R4, R165, R6, 0x7, P0 ;  /* 0x000000a504097211 */ /* 0x000fca00000f3c06 */
[----:B------:R-:W-:Y:S01]  /*6f90*/  @!PT LDS RZ, [RZ] ;  /* 0x00000000fffff984 */ /* 0x000fe20000000800 */
[----:B------:R-:W-:Y:S01]  /*6fa0*/  @!PT LDS RZ, [RZ] ;  /* 0x00000000fffff984 */ /* 0x000fe20000000800 */
[----:B------:R-:W-:Y:S01]  /*6fb0*/  @!PT LDS RZ, [RZ] ;  /* 0x00000000fffff984 */ /* 0x000fe20000000800 */
[----:B------:R1:W-:Y:S04]  /*6fc0*/  LDGSTS.E.BYPASS.LTC128B.128 [R159+0x4000], [R8.64] ;  /* 0x04000000089f7fae */ /* 0x0003e8000b901d46 */
.L_x_3794:
[----:B------:R-:W-:Y:S05]  /*6fd0*/  BSYNC B0 ;  /* 0x0000000000007941 */ /* 0x000fea0003800000 */
.L_x_3793:
        /* <DEDUP_REMOVED lines=10> */
[----:B------:R-:W-:-:S04]  /*7080*/  UIMAD UR4, UR4, 0xc0, URZ ;  /* 0x000000c0040478a4 */ /* 0x000fc8000f8e023f */
[----:B------:R-:W-:-:S05]  /*7090*/  IMAD.WIDE.U32 R4, R2, 0xc0, R50 ;  /* 0x000000c002047825 */ /* 0x000fca00078e0032 */
[----:B------:R-:W-:-:S05]  /*70a0*/  IADD3 R5, R5, UR4, RZ ;  /* 0x0000000405057c10 */ /* 0x000fca000fffe0ff */
[----:B------:R-:W-:Y:S01]  /*70b0*/  @!PT LDS RZ, [RZ] ;  /* 0x00000000fffff984 */ /* 0x000fe20000000800 */
[----:B------:R-:W-:Y:S01]  /*70c0*/  @!PT LDS RZ, [RZ] ;  /* 0x00000000fffff984 */ /* 0x000fe20000000800 */
[----:B------:R-:W-:Y:S01]  /*70d0*/  @!PT LDS RZ, [RZ] ;  /* 0x00000000fffff984 */ /* 0x000fe20000000800 */
[----:B------:R1:W-:Y:S02]  /*70e0*/  LDGSTS.E.BYPASS.LTC128B.128 [R159+0x4800], [R4.64] ;  /* 0x04800000049f7fae */ /* 0x0003e4000b901d46 */
.L_x_3796:
[----:B------:R-:W-:Y:S05]  /*70f0*/  BSYNC B0 ;  /* 0x0000000000007941 */ /* 0x000fea0003800000 */
.L_x_3795:
[----:B-1----:R-:W-:Y:S01]  /*7100*/  LOP3.LUT R4, R65, 0xfffffff8, RZ, 0xc0, !PT ;  /* 0xfffffff841047812 */ /* 0x002fe200078ec0ff */
[----:B--2---:R-:W-:Y:S01]  /*7110*/  IMAD.SHL.U32 R9, R60, 0x40, RZ ;  /* 0x000000403c097824 */ /* 0x004fe200078e00ff */
        /* <DEDUP_REMOVED lines=28> */
[----:B------:R-:W-:Y:S01]  /*72e0*/  SHF.R.U32.HI R9, RZ, 0x3, R9 ;  /* 0x00000003ff097819 */ /* 0x000fe20000011609 */
[C---:B------:R-:W-:Y:S01]  /*72f0*/  IMAD R45, R44.reuse, 0x20, R45 ;  /* 0x000000202c2d7824 */ /* 0x040fe200078e022d */
[----:B------:R-:W-:Y:S01]  /*7300*/  SHF.R.U32.HI R6, RZ, 0x3, R6 ;  /* 0x00000003ff067819 */ /* 0x000fe20000011606 */
[----:B------:R-:W-:Y:S01]  /*7310*/  IMAD R7, R44, 0x20, R7 ;  /* 0x000000202c077824 */ /* 0x000fe200078e0207 */
[----:B------:R-:W-:Y:S02]  /*7320*/  LOP3.LUT R2, R2, R9, RZ, 0x3c, !PT ;  /* 0x0000000902027212 */ /* 0x000fe400078e3cff */
[----:B------:R-:W-:-:S02]  /*7330*/  LOP3.LUT R5, R5, R6, RZ, 0x3c, !PT ;  /* 0x0000000605057212 */ /* 0x000fc400078e3cff */
[----:B------:R-:W-:Y:S01]  /*7340*/  IADD3 R40, R57, R40, -R149 ;  /* 0x0000002839287210 */ /* 0x000fe20007ffe895 */
[----:B------:R-:W-:Y:S02]  /*7350*/  IMAD.IADD R144, R2, 0x1, R7 ;  /* 0x0000000102907824 */ /* 0x000fe400078e0207 */
[----:B------:R-:W-:Y:S01]  /*7360*/  IMAD.U32 R142, R142, 0x20, R5 ;  /* 0x000000208e8e7824 */ /* 0x000fe200078e0005 */
[----:B------:R-:W-:Y:S01]  /*7370*/  IADD3 R40, R40, c[0x0][0x2e8], RZ ;  /* 0x0000ba0028287a10 */ /* 0x000fe20007ffe0ff */
[----:B------:R-:W-:Y:S02]  /*7380*/  IMAD.SHL.U32 R144, R144, 0x2, RZ ;  /* 0x0000000290907824 */ /* 0x000fe400078e00ff */
[----:B------:R-:W-:Y:S02]  /*7390*/  IMAD.SHL.U32 R142, R142, 0x2, RZ ;  /* 0x000000028e8e7824 */ /* 0x000fe400078e00ff */
[----:B------:R-:W-:Y:S01]  /*73a0*/  IMAD R143, R47, 0x2, R144 ;  /* 0x000000022f8f7824 */ /* 0x000fe200078e0290 */
[----:B------:R-:W-:Y:S01]  /*73b0*/  LDSM.16.M88.4 R8, [R144] ;  /* 0x000000009008783b */ /* 0x000fe20000000200 */
[----:B------:R-:W-:Y:S01]  /*73c0*/  IMAD.IADD R140, R2, 0x1, R45 ;  /* 0x00000001028c7824 */ /* 0x000fe200078e022d */
[----:B------:R-:W-:-:S02]  /*73d0*/  IADD3 R4, R142, 0x1000, RZ ;  /* 0x000010008e047810 */ /* 0x000fc40007ffe0ff */
[----:B------:R-:W1:Y:S01]  /*73e0*/  LDSM.16.M88.4 R20, [R142+0x1000] ;  /* 0x001000008e14783b */ /* 0x000e620000000200 */
[----:B------:R-:W-:Y:S02]  /*73f0*/  IADD3 R141, R142, 0x1020, RZ ;  /* 0x000010208e8d7810 */ /* 0x000fe40007ffe0ff */
[----:B------:R-:W-:Y:S01]  /*7400*/  @P0 IADD3 R141, R4, -0x20, RZ ;  /* 0xffffffe0048d0810 */ /* 0x000fe20007ffe0ff */
[----:B------:R-:W2:Y:S03]  /*7410*/  LDSM.16.M88.4 R12, [R142+0x1400] ;  /* 0x001400008e0c783b */ /* 0x000ea60000000200 */
[C---:B------:R-:W-:Y:S01]  /*7420*/  IADD3 R138, R141.reuse, 0x400, RZ ;  /* 0x000004008d8a7810 */ /* 0x040fe20007ffe0ff */
[----:B------:R-:W-:Y:S01]  /*7430*/  LDSM.16.M88.4 R4, [R143] ;  /* 0x000000008f04783b */ /* 0x000fe20000000200 */
[C---:B------:R-:W-:Y:S02]  /*7440*/  IADD3 R137, R141.reuse, 0x800, RZ ;  /* 0x000008008d897810 */ /* 0x040fe40007ffe0ff */
[C---:B------:R-:W-:Y:S01]  /*7450*/  IADD3 R136, R141.reuse, 0xc00, RZ ;  /* 0x00000c008d887810 */ /* 0x040fe20007ffe0ff */
[----:B------:R-:W5:Y:S01]  /*7460*/  LDSM.16.M88.4 R16, [R141] ;  /* 0x000000008d10783b */ /* 0x000f620000000200 */
[----:B------:R-:W-:-:S02]  /*7470*/  IADD3 R91, R141, 0x1000, RZ ;  /* 0x000010008d5b7810 */ /* 0x000fc40007ffe0ff */
[C---:B------:R-:W-:Y:S01]  /*7480*/  IADD3 R90, R141.reuse, 0x1400, RZ ;  /* 0x000014008d5a7810 */ /* 0x040fe20007ffe0ff */
[----:B------:R-:W3:Y:S01]  /*7490*/  LDSM.16.M88.4 R28, [R141+0x400] ;  /* 0x000400008d1c783b */ /* 0x000ee20000000200 */
[C---:B------:R-:W-:Y:S02]  /*74a0*/  IADD3 R88, R141.reuse, 0x1800, RZ ;  /* 0x000018008d587810 */ /* 0x040fe40007ffe0ff */
[----:B------:R-:W-:Y:S01]  /*74b0*/  IADD3 R86, R141, 0x1c00, RZ ;  /* 0x00001c008d567810 */ /* 0x000fe20007ffe0ff */
[C---:B-1--4-:R-:W-:Y:S08]  /*74c0*/  HMMA.16816.F32.BF16 R24, R8.reuse, R20, RZ ;  /* 0x000000140818723c */ /* 0x052ff000000418ff */
[C---:B------:R-:W-:Y:S08]  /*74d0*/  HMMA.16816.F32.BF16 R20, R8.reuse, R22, RZ ;  /* 0x000000160814723c */ /* 0x040ff000000418ff */
[----:B--2---:R-:W-:Y:S08]  /*74e0*/  HMMA.16816.F32.BF16 R32, R8, R12, RZ ;  /* 0x0000000c0820723c */ /* 0x004ff000000418ff */
[C---:B-----5:R-:W-:Y:S08]  /*74f0*/  HMMA.16816.F32.BF16 R24, R4.reuse, R16, R24 ;  /* 0x000000100418723c */ /* 0x060ff00000041818 */
[----:B------:R-:W-:Y:S01]  /*7500*/  HMMA.16816.F32.BF16 R20, R4, R18, R20 ;  /* 0x000000120414723c */ /* 0x000fe20000041814 */
[----:B------:R-:W1:Y:S07]  /*7510*/  LDSM.16.M88.4 R16, [R142+0x1800] ;  /* 0x001800008e10783b */ /* 0x000e6e0000000200 */
[----:B------:R-:W-:Y:S08]  /*7520*/  HMMA.16816.F32.BF16 R12, R8, R14, RZ ;  /* 0x0000000e080c723c */ /* 0x000ff000000418ff */
[----:B------:R-:W-:Y:S01]  /*7530*/  FMUL.FTZ R24, R24, c[0x0][0x2ec] ;  /* 0x0000bb0018187a20 */ /* 0x000fe20000410000 */
[----:B---3--:R-:W-:Y:S01]  /*7540*/  HMMA.16816.F32.BF16 R32, R4, R28, R32 ;  /* 0x0000001c0420723c */ /* 0x008fe20000041820 */
[----:B------:R-:W-:-:S02]  /*7550*/  FMUL.FTZ R48, R25, c[0x0][0x2ec] ;  /* 0x0000bb0019307a20 */ /* 0x000fc40000410000 */
[----:B------:R2:W-:Y:S01]  /*7560*/  MUFU.TANH R42, R24 ;  /* 0x00000018002a7308 */ /* 0x0005e20000002400 */
[----:B------:R-:W-:Y:S02]  /*7570*/  FMUL.FTZ R43, R26, c[0x0][0x2ec] ;  /* 0x0000bb001a2b7a20 */ /* 0x000fe40000410000 */
[----:B------:R-:W-:Y:S02]  /*7580*/  FMUL.FTZ R74, R27, c[0x0][0x2ec] ;  /* 0x0000bb001b4a7a20 */ /* 0x000fe40000410000 */
[----:B------:R-:W-:Y:S02]  /*7590*/  FMUL.FTZ R20, R20, c[0x0][0x2ec] ;  /* 0x0000bb0014147a20 */ /* 0x000fe40000410000 */
[----:B------:R-:W-:Y:S01]  /*75a0*/  FMUL.FTZ R49, R21, c[0x0][0x2ec] ;  /* 0x0000bb0015317a20 */ /* 0x000fe20000410000 */
[----:B------:R-:W3:Y:S01]  /*75b0*/  MUFU.TANH R48, R48 ;  /* 0x0000003000307308 */ /* 0x000ee20000002400 */
[----:B------:R-:W-:Y:S02]  /*75c0*/  FMUL.FTZ R68, R22, c[0x0][0x2ec] ;  /* 0x0000bb0016447a20 */ /* 0x000fe40000410000 */
[----:B------:R-:W-:Y:S01]  /*75d0*/  FMUL.FTZ R80, R23, c[0x0][0x2ec] ;  /* 0x0000bb0017507a20 */ /* 0x000fe20000410000 */
[----:B------:R-:W-:Y:S04]  /*75e0*/  HMMA.16816.F32.BF16 R12, R4, R30, R12 ;  /* 0x0000001e040c723c */ /* 0x000fe8000004180c */
[----:B------:R4:W-:Y:S01]  /*75f0*/  MUFU.TANH R52, R20 ;  /* 0x0000001400347308 */ /* 0x0009e20000002400 */
[----:B--2---:R-:W2:Y:S03]  /*7600*/  LDSM.16.M88.4 R24, [R141+0x800] ;  /* 0x000800008d18783b */ /* 0x004ea60000000200 */
[----:B-1----:R-:W-:Y:S01]  /*7610*/  HMMA.16816.F32.BF16 R28, R8, R16, RZ ;  /* 0x00000010081c723c */ /* 0x002fe200000418ff */
[----:B------:R-:W-:-:S02]  /*7620*/  FMUL.FTZ R32, R32, c[0x0][0x2ec] ;  /* 0x0000bb0020207a20 */ /* 0x000fc40000410000 */
[----:B------:R-:W-:Y:S01]  /*7630*/  FMUL.FTZ R51, R33, c[0x0][0x2ec] ;  /* 0x0000bb0021337a20 */ /* 0x000fe20000410000 */
[----:B------:R-:W1:Y:S01]  /*7640*/  MUFU.TANH R74, R74 ;  /* 0x0000004a004a7308 */ /* 0x000e620000002400 */
[----:B------:R-:W-:Y:S02]  /*7650*/  FMUL.FTZ R70, R34, c[0x0][0x2ec] ;  /* 0x0000bb0022467a20 */ /* 0x000fe40000410000 */
[----:B------:R-:W-:Y:S01]  /*7660*/  FMUL.FTZ R82, R35, c[0x0][0x2ec] ;  /* 0x0000bb0023527a20 */ /* 0x000fe20000410000 */
[----:B------:R-:W-:Y:S01]  /*7670*/  HMMA.16816.F32.BF16 R16, R8, R18, RZ ;  /* 0x000000120810723c */ /* 0x000fe200000418ff */
[----:B----4-:R-:W4:Y:S03]  /*7680*/  LDSM.16.M88.4 R20, [R142+0x1c00] ;  /* 0x001c00008e14783b */ /* 0x010f260000000200 */
[----:B------:R5:W-:Y:S04]  /*7690*/  MUFU.TANH R53, R32 ;  /* 0x0000002000357308 */ /* 0x000be80000002400 */
[----:B------:R-:W-:-:S02]  /*76a0*/  FMUL.FTZ R55, R12, c[0x0][0x2ec] ;  /* 0x0000bb000c377a20 */ /* 0x000fc40000410000 */
[----:B------:R-:W-:Y:S02]  /*76b0*/  FMUL.FTZ R54, R13, c[0x0][0x2ec] ;  /* 0x0000bb000d367a20 */ /* 0x000fe40000410000 */
[----:B------:R-:W-:Y:S01]  /*76c0*/  FMUL.FTZ R64, R14, c[0x0][0x2ec] ;  /* 0x0000bb000e407a20 */ /* 0x000fe20000410000 */
[----:B------:R-:W1:Y:S01]  /*76d0*/  MUFU.TANH R68, R68 ;  /* 0x0000004400447308 */ /* 0x000e620000002400 */
[----:B------:R-:W-:Y:S01]  /*76e0*/  FMUL.FTZ R72, R15, c[0x0][0x2ec] ;  /* 0x0000bb000f487a20 */ /* 0x000fe20000410000 */
[----:B-----5:R-:W5:Y:S06]  /*76f0*/  LDSM.16.M88.4 R32, [R141+0xc00] ;  /* 0x000c00008d20783b */ /* 0x020f6c0000000200 */
[----:B------:R-:W1:Y:S03]  /*7700*/  MUFU.TANH R49, R49 ;  /* 0x0000003100317308 */ /* 0x000e660000002400 */
[C---:B--2---:R-:W-:Y:S05]  /*7710*/  HMMA.16816.F32.BF16 R16, R4.reuse, R26, R16 ;  /* 0x0000001a0410723c */ /* 0x044fea0000041810 */
[----:B------:R-:W2:Y:S03]  /*7720*/  MUFU.TANH R80, R80 ;  /* 0x0000005000507308 */ /* 0x000ea60000002400 */
[----:B------:R-:W-:Y:S01]  /*7730*/  HMMA.16816.F32.BF16 R28, R4, R24, R28 ;  /* 0x00000018041c723c */ /* 0x000fe2000004181c */
[----:B------:R-:W1:Y:S04]  /*7740*/  LDSM.16.M88.4 R24, [R142+0x2000] ;  /* 0x002000008e18783b */ /* 0x000e680000000200 */
[----:B------:R-:W1:Y:S03]  /*7750*/  MUFU.TANH R70, R70 ;  /* 0x0000004600467308 */ /* 0x000e660000002400 */
[C---:B----4-:R-:W-:Y:S05]  /*7760*/  HMMA.16816.F32.BF16 R12, R8.reuse, R20, RZ ;  /* 0x00000014080c723c */ /* 0x050fea00000418ff */
[----:B------:R-:W4:Y:S03]  /*7770*/  MUFU.TANH R51, R51 ;  /* 0x0000003300337308 */ /* 0x000f260000002400 */
[----:B------:R-:W-:Y:S01]  /*7780*/  HMMA.16816.F32.BF16 R20, R8, R22, RZ ;  /* 0x000000160814723c */ /* 0x000fe200000418ff */
[----:B------:R-:W-:-:S04]  /*7790*/  FMUL.FTZ R16, R16, c[0x0][0x2ec] ;  /* 0x0000bb0010107a20 */ /* 0x000fc80000410000 */
[----:B------:R-:W1:Y:S01]  /*77a0*/  MUFU.TANH R82, R82 ;  /* 0x0000005200527308 */ /* 0x000e620000002400 */
[----:B------:R-:W-:Y:S02]  /*77b0*/  FMUL.FTZ R60, R17, c[0x0][0x2ec] ;  /* 0x0000bb00113c7a20 */ /* 0x000fe40000410000 */
[----:B------:R-:W-:Y:S02]  /*77c0*/  FMUL.FTZ R168, R18, c[0x0][0x2ec] ;  /* 0x0000bb0012a87a20 */ /* 0x000fe40000410000 */
[----:B------:R-:W-:Y:S02]  /*77d0*/  FMUL.FTZ R92, R19, c[0x0][0x2ec] ;  /* 0x0000bb00135c7a20 */ /* 0x000fe40000410000 */
[----:B------:R-:W-:Y:S01]  /*77e0*/  FMUL.FTZ R28, R28, c[0x0][0x2ec] ;  /* 0x0000bb001c1c7a20 */ /* 0x000fe20000410000 */
[----:B------:R1:W-:Y:S01]  /*77f0*/  MUFU.TANH R61, R16 ;  /* 0x00000010003d7308 */ /* 0x0003e20000002400 */
[----:B------:R-:W-:Y:S02]  /*7800*/  FMUL.FTZ R59, R29, c[0x0][0x2ec] ;  /* 0x0000bb001d3b7a20 */ /* 0x000fe40000410000 */
[----:B------:R-:W-:-:S02]  /*7810*/  FMUL.FTZ R63, R30, c[0x0][0x2ec] ;  /* 0x0000bb001e3f7a20 */ /* 0x000fc40000410000 */
[----:B------:R-:W-:Y:S01]  /*7820*/  FMUL.FTZ R170, R31, c[0x0][0x2ec] ;  /* 0x0000bb001faa7a20 */ /* 0x000fe20000410000 */
[C---:B-----5:R-:W-:Y:S02]  /*7830*/  HMMA.16816.F32.BF16 R12, R4.reuse, R32, R12 ;  /* 0x00000020040c723c */ /* 0x060fe4000004180c */
[----:B------:R5:W-:Y:S05]  /*7840*/  MUFU.TANH R62, R28 ;  /* 0x0000001c003e7308 */ /* 0x000bea0000002400 */
[----:B------:R-:W-:Y:S01]  /*7850*/  IMAD.IADD R33, R0, 0x1, R3 ;  /* 0x0000000100217824 */ /* 0x000fe200078e0203 */
[----:B------:R-:W-:Y:S01]  /*7860*/  HMMA.16816.F32.BF16 R20, R4, R34, R20 ;  /* 0x000000220414723c */ /* 0x000fe20000041814 */
[----:B-1----:R-:W1:Y:S01]  /*7870*/  LDSM.16.M88.4 R16, [R142+0x2400] ;  /* 0x002400008e10783b */ /* 0x002e620000000200 */
[----:B------:R-:W1:Y:S06]  /*7880*/  MUFU.TANH R55, R55 ;  /* 0x0000003700377308 */ /* 0x000e6c0000002400 */
[C---:B------:R-:W-:Y:S01]  /*7890*/  HMMA.16816.F32.BF16 R36, R8.reuse, R24, RZ ;  /* 0x000000180824723c */ /* 0x040fe200000418ff */
[----:B-----5:R-:W5:Y:S01]  /*78a0*/  LDSM.16.M88.4 R28, [R141+0x1000] ;  /* 0x001000008d1c783b */ /* 0x020f620000000200 */
[----:B------:R-:W1:Y:S06]  /*78b0*/  MUFU.TANH R64, R64 ;  /* 0x0000004000407308 */ /* 0x000e6c0000002400 */
[----:B------:R-:W-:Y:S01]  /*78c0*/  FMUL.FTZ R12, R12, c[0x0][0x2ec] ;  /* 0x0000bb000c0c7a20 */ /* 0x000fe20000410000 */
[----:B------:R-:W-:Y:S01]  /*78d0*/  HMMA.16816.F32.BF16 R24, R8, R26, RZ ;  /* 0x0000001a0818723c */ /* 0x000fe200000418ff */
[----:B------:R-:W-:Y:S01]  /*78e0*/  FMUL.FTZ R13, R13, c[0x0][0x2ec] ;  /* 0x0000bb000d0d7a20 */ /* 0x000fe20000410000 */
[----:B------:R-:W1:Y:S01]  /*78f0*/  MUFU.TANH R54, R54 ;  /* 0x0000003600367308 */ /* 0x000e620000002400 */
[----:B------:R-:W-:-:S02]  /*7900*/  FMUL.FTZ R108, R14, c[0x0][0x2ec] ;  /* 0x0000bb000e6c7a20 */ /* 0x000fc40000410000 */
[----:B------:R-:W-:Y:S02]  /*7910*/  FMUL.FTZ R164, R15, c[0x0][0x2ec] ;  /* 0x0000bb000fa47a20 */ /* 0x000fe40000410000 */
[----:B------:R-:W-:Y:S02]  /*7920*/  FMUL.FTZ R69, R20, c[0x0][0x2ec] ;  /* 0x0000bb0014457a20 */ /* 0x000fe40000410000 */
[----:B------:R-:W-:Y:S01]  /*7930*/  FMUL.FTZ R65, R21, c[0x0][0x2ec] ;  /* 0x0000bb0015417a20 */ /* 0x000fe20000410000 */
[----:B------:R-:W-:Y:S01]  /*7940*/  MUFU.TANH R71, R12 ;  /* 0x0000000c00477308 */ /* 0x000fe20000002400 */
[----:B------:R-:W-:Y:S02]  /*7950*/  FMUL.FTZ R162, R22, c[0x0][0x2ec] ;  /* 0x0000bb0016a27a20 */ /* 0x000fe40000410000 */
[----:B------:R-:W-:-:S05]  /*7960*/  FMUL.FTZ R67, R23, c[0x0][0x2ec] ;  /* 0x0000bb0017437a20 */ /* 0x000fca0000410000 */
[----:B------:R2:W-:Y:S01]  /*7970*/  MUFU.TANH R34, R13 ;  /* 0x0000000d00227308 */ /* 0x0005e20000002400 */
[----:B-1----:R-:W-:Y:S07]  /*7980*/  HMMA.16816.F32.BF16 R20, R8, R16, RZ ;  /* 0x000000100814723c */ /* 0x002fee00000418ff */
[----:B------:R-:W1:Y:S01]  /*7990*/  MUFU.TANH R72, R72 ;  /* 0x0000004800487308 */ /* 0x000e620000002400 */
[C---:B------:R-:W-:Y:S01]  /*79a0*/  IADD3 R16, R40.reuse, 0x8, RZ ;  /* 0x0000000828107810 */ /* 0x040fe20007ffe0ff */
[----:B-----5:R-:W-:Y:S01]  /*79b0*/  HMMA.16816.F32.BF16 R36, R4, R28, R36 ;  /* 0x0000001c0424723c */ /* 0x020fe20000041824 */
[----:B--2---:R-:W2:Y:S01]  /*79c0*/  LDSM.16.M88.4 R12, [R141+0x1400] ;  /* 0x001400008d0c783b */ /* 0x004ea20000000200 */
[----:B------:R-:W-:-:S04]  /*79d0*/  IMNMX R40, R40, R57, PT ;  /* 0x0000003928287217 */ /* 0x000fc80003800200 */
[----:B------:R-:W5:Y:S01]  /*79e0*/  MUFU.TANH R63, R63 ;  /* 0x0000003f003f7308 */ /* 0x000f620000002400 */
[----:B------:R-:W-:Y:S01]  /*79f0*/  IMNMX R41, R16, R57, PT ;  /* 0x0000003910297217 */ /* 0x000fe20003800200 */
[----:B------:R-:W-:Y:S01]  /*7a00*/  HMMA.16816.F32.BF16 R24, R4, R30, R24 ;  /* 0x0000001e0418723c */ /* 0x000fe20000041818 */
[----:B------:R-:W1:Y:S05]  /*7a10*/  LDSM.16.M88.4 R28, [R142+0x2800] ;  /* 0x002800008e1c783b */ /* 0x000e6a0000000200 */
[----:B------:R-:W1:Y:S02]  /*7a20*/  MUFU.TANH R59, R59 ;  /* 0x0000003b003b7308 */ /* 0x000e640000002400 */
[----:B------:R-:W-:Y:S06]  /*7a30*/  HMMA.16816.F32.BF16 R16, R8, R18, RZ ;  /* 0x000000120810723c */ /* 0x000fec00000418ff */
[----:B------:R-:W1:Y:S02]  /*7a40*/  MUFU.TANH R170, R170 ;  /* 0x000000aa00aa7308 */ /* 0x000e640000002400 */
[----:B------:R-:W-:-:S02]  /*7a50*/  FMUL.FTZ R35, R36, c[0x0][0x2ec] ;  /* 0x0000bb0024237a20 */ /* 0x000fc40000410000 */
[----:B------:R-:W-:-:S04]  /*7a60*/  FMUL.FTZ R38, R38, c[0x0][0x2ec] ;  /* 0x0000bb0026267a20 */ /* 0x000fc80000410000 */
[----:B------:R-:W1:Y:S01]  /*7a70*/  MUFU.TANH R168, R168 ;  /* 0x000000a800a87308 */ /* 0x000e620000002400 */
[----:B------:R-:W-:Y:S02]  /*7a80*/  FMUL.FTZ R39, R39, c[0x0][0x2ec] ;  /* 0x0000bb0027277a20 */ /* 0x000fe40000410000 */
[----:B------:R-:W-:Y:S02]  /*7a90*/  FMUL.FTZ R37, R37, c[0x0][0x2ec] ;  /* 0x0000bb0025257a20 */ /* 0x000fe40000410000 */
[----:B------:R-:W-:Y:S02]  /*7aa0*/  FMUL.FTZ R24, R24, c[0x0][0x2ec] ;  /* 0x0000bb0018187a20 */ /* 0x000fe40000410000 */
[----:B------:R-:W-:Y:S01]  /*7ab0*/  FMUL.FTZ R25, R25, c[0x0][0x2ec] ;  /* 0x0000bb0019197a20 */ /* 0x000fe20000410000 */
[----:B------:R-:W-:Y:S01]  /*7ac0*/  MUFU.TANH R160, R38 ;  /* 0x0000002600a07308 */ /* 0x000fe20000002400 */
[----:B------:R-:W-:Y:S02]  /*7ad0*/  FMUL.FTZ R26, R26, c[0x0][0x2ec] ;  /* 0x0000bb001a1a7a20 */ /* 0x000fe40000410000 */
[----:B------:R-:W-:Y:S01]  /*7ae0*/  FMUL.FTZ R27, R27, c[0x0][0x2ec] ;  /* 0x0000bb001b1b7a20 */ /* 0x000fe20000410000 */
[C---:B--2---:R-:W-:Y:S04]  /*7af0*/  HMMA.16816.F32.BF16 R20, R4.reuse, R12, R20 ;  /* 0x0000000c0414723c */ /* 0x044fe80000041814 */
[----:B------:R2:W-:Y:S03]  /*7b00*/  MUFU.TANH R38, R24 ;  /* 0x0000001800267308 */ /* 0x0005e60000002400 */
[C---:B------:R-:W-:Y:S01]  /*7b10*/  IADD3 R12, R33.reuse, 0x1, RZ ;  /* 0x00000001210c7810 */ /* 0x040fe20007ffe0ff */
[----:B------:R-:W-:Y:S01]  /*7b20*/  HMMA.16816.F32.BF16 R16, R4, R14, R16 ;  /* 0x0000000e0410723c */ /* 0x000fe20000041810 */
[----:B------:R-:W-:-:S03]  /*7b30*/  IADD3 R13, R33, 0x8, RZ ;  /* 0x00000008210d7810 */ /* 0x000fc60007ffe0ff */
[----:B------:R-:W-:Y:S01]  /*7b40*/  MUFU.TANH R130, R39 ;  /* 0x0000002700827308 */ /* 0x000fe20000002400 */
[CC--:B------:R-:W-:Y:S02]  /*7b50*/  ISETP.GE.AND P6, PT, R12.reuse, R40.reuse, PT ;  /* 0x000000280c00720c */ /* 0x0c0fe40003fc6270 */
[-C--:B------:R-:W-:Y:S02]  /*7b60*/  ISETP.GE.AND P4, PT, R12, R41.reuse, PT ;  /* 0x000000290c00720c */ /* 0x080fe40003f86270 */
[----:B------:R-:W-:Y:S02]  /*7b70*/  IADD3 R12, R33, 0x9, RZ ;  /* 0x00000009210c7810 */ /* 0x000fe40007ffe0ff */
[CC--:B------:R-:W-:Y:S01]  /*7b80*/  ISETP.GE.AND P5, PT, R13.reuse, R40.reuse, PT ;  /* 0x000000280d00720c */ /* 0x0c0fe20003fa6270 */
[----:B------:R-:W-:Y:S01]  /*7b90*/  MUFU.TANH R39, R25 ;  /* 0x0000001900277308 */ /* 0x000fe20000002400 */
[----:B------:R-:W-:Y:S02]  /*7ba0*/  ISETP.GE.AND P0, PT, R13, R41, PT ;  /* 0x000000290d00720c */ /* 0x000fe40003f06270 */
[----:B------:R-:W-:-:S02]  /*7bb0*/  ISETP.GE.AND P1, PT, R12, R40, PT ;  /* 0x000000280c00720c */ /* 0x000fc40003f26270 */
[-C--:B------:R-:W-:Y:S01]  /*7bc0*/  ISETP.GE.AND P3, PT, R12, R41.reuse, PT ;  /* 0x000000290c00720c */ /* 0x080fe20003f66270 */
[----:B------:R-:W-:Y:S01]  /*7bd0*/  FMUL.FTZ R44, R20, c[0x0][0x2ec] ;  /* 0x0000bb00142c7a20 */ /* 0x000fe20000410000 */
[C---:B------:R-:W-:Y:S01]  /*7be0*/  IADD3 R13, R33.reuse, 0x10, RZ ;  /* 0x00000010210d7810 */ /* 0x040fe20007ffe0ff */
[----:B------:R-:W-:Y:S01]  /*7bf0*/  MUFU.TANH R132, R26 ;  /* 0x0000001a00847308 */ /* 0x000fe20000002400 */
[----:B------:R-:W-:Y:S01]  /*7c00*/  IADD3 R12, R33, 0x11, RZ ;  /* 0x00000011210c7810 */ /* 0x000fe20007ffe0ff */
[----:B------:R-:W-:Y:S01]  /*7c10*/  FMUL.FTZ R22, R22, c[0x0][0x2ec] ;  /* 0x0000bb0016167a20 */ /* 0x000fe20000410000 */
[----:B---3--:R-:W-:Y:S01]  /*7c20*/  FSEL R32, R48, -INF , !P6 ;  /* 0xff80000030207808 */ /* 0x008fe20007000000 */
[----:B------:R-:W-:Y:S01]  /*7c30*/  FMUL.FTZ R48, R21, c[0x0][0x2ec] ;  /* 0x0000bb0015307a20 */ /* 0x000fe20000410000 */
[----:B------:R-:W-:Y:S01]  /*7c40*/  FSEL R74, R74, -INF , !P4 ;  /* 0xff8000004a4a7808 */ /* 0x000fe20006000000 */
[----:B------:R-:W-:Y:S01]  /*7c50*/  FMUL.FTZ R23, R23, c[0x0][0x2ec] ;  /* 0x0000bb0017177a20 */ /* 0x000fe20000410000 */
[----:B------:R-:W-:Y:S01]  /*7c60*/  FSEL R36, R52, -INF , !P5 ;  /* 0xff80000034247808 */ /* 0x000fe20006800000 */
[----:B------:R1:W-:Y:S01]  /*7c70*/  MUFU.TANH R128, R27 ;  /* 0x0000001b00807308 */ /* 0x0003e20000002400 */
[----:B------:R-:W-:Y:S01]  /*7c80*/  FSEL R68, R68, -INF , !P0 ;  /* 0xff80000044447808 */ /* 0x000fe20004000000 */
[----:B------:R-:W-:Y:S01]  /*7c90*/  FMUL.FTZ R16, R16, c[0x0][0x2ec] ;  /* 0x0000bb0010107a20 */ /* 0x000fe20000410000 */
[-C--:B------:R-:W-:Y:S01]  /*7ca0*/  ISETP.GE.AND P6, PT, R13, R40.reuse, PT ;  /* 0x000000280d00720c */ /* 0x080fe20003fc6270 */
[----:B------:R-:W-:Y:S01]  /*7cb0*/  FMUL.FTZ R17, R17, c[0x0][0x2ec] ;  /* 0x0000bb0011117a20 */ /* 0x000fe20000410000 */
[-C--:B------:R-:W-:Y:S01]  /*7cc0*/  ISETP.GE.AND P4, PT, R13, R41.reuse, PT ;  /* 0x000000290d00720c */ /* 0x080fe20003f86270 */
[----:B------:R-:W-:Y:S01]  /*7cd0*/  FMUL.FTZ R18, R18, c[0x0][0x2ec] ;  /* 0x0000bb0012127a20 */ /* 0x000fe20000410000 */
[C---:B------:R-:W-:Y:S01]  /*7ce0*/  ISETP.GE.AND P5, PT, R12.reuse, R40, PT ;  /* 0x000000280c00720c */ /* 0x040fe20003fa6270 */
[----:B------:R-:W-:Y:S01]  /*7cf0*/  MUFU.TANH R126, R22 ;  /* 0x00000016007e7308 */ /* 0x000fe20000002400 */
[----:B------:R-:W-:Y:S01]  /*7d00*/  ISETP.GE.AND P0, PT, R12, R41, PT ;  /* 0x000000290c00720c */ /* 0x000fe20003f06270 */
[----:B------:R-:W-:Y:S01]  /*7d10*/  FMUL.FTZ R120, R19, c[0x0][0x2ec] ;  /* 0x0000bb0013787a20 */ /* 0x000fe20000410000 */
[----:B------:R-:W3:Y:S01]  /*7d20*/  LDSM.16.M88.4 R12, [R141+0x1800] ;  /* 0x001800008d0c783b */ /* 0x000ee20000000200 */
[----:B--2---:R-:W-:-:S02]  /*7d30*/  IADD3 R24, R33, 0x18, RZ ;  /* 0x0000001821187810 */ /* 0x004fc40007ffe0ff */
[----:B------:R-:W-:Y:S02]  /*7d40*/  FSEL R66, R49, -INF , !P1 ;  /* 0xff80000031427808 */ /* 0x000fe40004800000 */
[----:B------:R-:W-:Y:S01]  /*7d50*/  FSEL R80, R80, -INF , !P3 ;  /* 0xff80000050507808 */ /* 0x000fe20005800000 */
[----:B------:R2:W-:Y:S01]  /*7d60*/  MUFU.TANH R122, R23 ;  /* 0x00000017007a7308 */ /* 0x0005e20000002400 */
[C---:B------:R-:W-:Y:S02]  /*7d70*/  ISETP.GE.AND P1, PT, R24.reuse, R40, PT ;  /* 0x000000281800720c */ /* 0x040fe40003f26270 */
[----:B------:R-:W-:Y:S02]  /*7d80*/  ISETP.GE.AND P3, PT, R24, R41, PT ;  /* 0x000000291800720c */ /* 0x000fe40003f66270 */
[----:B-1----:R-:W-:Y:S01]  /*7d90*/  HMMA.16816.F32.BF16 R24, R8, R28, RZ ;  /* 0x0000001c0818723c */ /* 0x002fe200000418ff */
[----:B------:R-:W-:Y:S02]  /*7da0*/  IADD3 R20, R33, 0x19, RZ ;  /* 0x0000001921147810 */ /* 0x000fe40007ffe0ff */
[----:B------:R-:W-:Y:S01]  /*7db0*/  FSEL R76, R53, -INF , !P6 ;  /* 0xff800000354c7808 */ /* 0x000fe20007000000 */
[----:B------:R-:W1:Y:S01]  /*7dc0*/  MUFU.TANH R108, R108 ;  /* 0x0000006c006c7308 */ /* 0x000e620000002400 */
[----:B------:R-:W-:-:S02]  /*7dd0*/  FSEL R70, R70, -INF , !P4 ;  /* 0xff80000046467808 */ /* 0x000fc40006000000 */
[CC--:B------:R-:W-:Y:S01]  /*7de0*/  ISETP.GE.AND P6, PT, R20.reuse, R40.reuse, PT ;  /* 0x000000281400720c */ /* 0x0c0fe20003fc6270 */
[----:B------:R-:W-:Y:S01]  /*7df0*/  HMMA.16816.F32.BF16 R28, R8, R30, RZ ;  /* 0x0000001e081c723c */ /* 0x000fe200000418ff */
[----:B------:R-:W-:Y:S02]  /*7e00*/  ISETP.GE.AND P4, PT, R20, R41, PT ;  /* 0x000000291400720c */ /* 0x000fe40003f86270 */
[C---:B------:R-:W-:Y:S01]  /*7e10*/  IADD3 R21, R33.reuse, 0x20, RZ ;  /* 0x0000002021157810 */ /* 0x040fe20007ffe0ff */
[----:B------:R-:W1:Y:S01]  /*7e20*/  MUFU.TANH R60, R60 ;  /* 0x0000003c003c7308 */ /* 0x000e620000002400 */
[----:B------:R-:W-:Y:S02]  /*7e30*/  IADD3 R20, R33, 0x21, RZ ;  /* 0x0000002121147810 */ /* 0x000fe40007ffe0ff */
[----:B----4-:R-:W-:Y:S02]  /*7e40*/  FSEL R78, R51, -INF , !P5 ;  /* 0xff800000334e7808 */ /* 0x010fe40006800000 */
[----:B------:R-:W-:-:S02]  /*7e50*/  ISETP.GE.AND P5, PT, R21, R40, PT ;  /* 0x000000281500720c */ /* 0x000fc40003fa6270 */
[----:B------:R-:W-:Y:S01]  /*7e60*/  FSEL R82, R82, -INF , !P0 ;  /* 0xff80000052527808 */ /* 0x000fe20004000000 */
[----:B------:R-:W4:Y:S01]  /*7e70*/  MUFU.TANH R92, R92 ;  /* 0x0000005c005c7308 */ /* 0x000f220000002400 */
[----:B------:R-:W-:Y:S02]  /*7e80*/  FSEL R94, R55, -INF , !P1 ;  /* 0xff800000375e7808 */ /* 0x000fe40004800000 */
[----:B------:R-:W-:Y:S02]  /*7e90*/  FSEL R64, R64, -INF , !P3 ;  /* 0xff80000040407808 */ /* 0x000fe40005800000 */
[-C--:B------:R-:W-:Y:S02]  /*7ea0*/  ISETP.GE.AND P0, PT, R21, R41.reuse, PT ;  /* 0x000000291500720c */ /* 0x080fe40003f06270 */
[C---:B------:R-:W-:Y:S01]  /*7eb0*/  ISETP.GE.AND P1, PT, R20.reuse, R40, PT ;  /* 0x000000281400720c */ /* 0x040fe20003f26270 */
[----:B------:R-:W1:Y:S01]  /*7ec0*/  MUFU.TANH R164, R164 ;  /* 0x000000a400a47308 */ /* 0x000e620000002400 */
[----:B------:R-:W-:-:S02]  /*7ed0*/  ISETP.GE.AND P3, PT, R20, R41, PT ;  /* 0x000000291400720c */ /* 0x000fc40003f66270 */
[C---:B------:R-:W-:Y:S01]  /*7ee0*/  IADD3 R21, R33.reuse, 0x28, RZ ;  /* 0x0000002821157810 */ /* 0x040fe20007ffe0ff */
[----:B---3--:R-:W-:Y:S01]  /*7ef0*/  HMMA.16816.F32.BF16 R28, R4, R14, R28 ;  /* 0x0000000e041c723c */ /* 0x008fe2000004181c */
[----:B------:R-:W-:Y:S02]  /*7f00*/  IADD3 R20, R33, 0x29, RZ ;  /* 0x0000002921147810 */ /* 0x000fe40007ffe0ff */
[----:B------:R-:W-:Y:S01]  /*7f10*/  FSEL R100, R62, -INF , !P5 ;  /* 0xff8000003e647808 */ /* 0x000fe20006800000 */
[----:B------:R-:W-:Y:S01]  /*7f20*/  MUFU.TANH R49, R16 ;  /* 0x0000001000317308 */ /* 0x000fe20000002400 */
[----:B------:R-:W-:Y:S02]  /*7f30*/  FSEL R54, R54, -INF , !P6 ;  /* 0xff80000036367808 */ /* 0x000fe40007000000 */
[----:B------:R-:W-:Y:S02]  /*7f40*/  FSEL R72, R72, -INF , !P4 ;  /* 0xff80000048487808 */ /* 0x000fe40006000000 */
[----:B-----5:R-:W-:-:S02]  /*7f50*/  FSEL R62, R63, -INF , !P0 ;  /* 0xff8000003f3e7808 */ /* 0x020fc40004000000 */
[CC--:B------:R-:W-:Y:S01]  /*7f60*/  ISETP.GE.AND P6, PT, R21.reuse, R40.reuse, PT ;  /* 0x000000281500720c */ /* 0x0c0fe20003fc6270 */
[----:B------:R-:W-:Y:S01]  /*7f70*/  MUFU.TANH R51, R17 ;  /* 0x0000001100337308 */ /* 0x000fe20000002400 */
[-C--:B------:R-:W-:Y:S02]  /*7f80*/  ISETP.GE.AND P4, PT, R21, R41.reuse, PT ;  /* 0x000000291500720c */ /* 0x080fe40003f86270 */
[CC--:B------:R-:W-:Y:S02]  /*7f90*/  ISETP.GE.AND P5, PT, R20.reuse, R40.reuse, PT ;  /* 0x000000281400720c */ /* 0x0c0fe40003fa6270 */
[----:B------:R-:W-:Y:S02]  /*7fa0*/  ISETP.GE.AND P0, PT, R20, R41, PT ;  /* 0x000000291400720c */ /* 0x000fe40003f06270 */
[----:B--2---:R-:W-:Y:S01]  /*7fb0*/  HMMA.16816.F32.BF16 R20, R4, R12, R24 ;  /* 0x0000000c0414723c */ /* 0x004fe20000041818 */
[----:B------:R-:W2:Y:S01]  /*7fc0*/  LDSM.16.M88.4 R24, [R142+0x2c00] ;  /* 0x002c00008e18783b */ /* 0x000ea20000000200 */
[----:B------:R-:W-:Y:S01]  /*7fd0*/  FSEL R102, R59, -INF , !P1 ;  /* 0xff8000003b667808 */ /* 0x000fe20004800000 */
[----:B------:R3:W-:Y:S01]  /*7fe0*/  MUFU.TANH R124, R18 ;  /* 0x00000012007c7308 */ /* 0x0007e20000002400 */
[----:B------:R-:W-:Y:S01]  /*7ff0*/  FSEL R170, R170, -INF , !P3 ;  /* 0xff800000aaaa7808 */ /* 0x000fe20005800000 */
[----:B------:R-:W-:Y:S01]  /*8000*/  FMUL.FTZ R172, R28, c[0x0][0x2ec] ;  /* 0x0000bb001cac7a20 */ /* 0x000fe20000410000 */
[----:B------:R-:W-:Y:S01]  /*8010*/  FSEL R174, R61, -INF , !P6 ;  /* 0xff8000003dae7808 */ /* 0x000fe20007000000 */
[----:B------:R-:W-:Y:S01]  /*8020*/  FMUL.FTZ R29, R29, c[0x0][0x2ec] ;  /* 0x0000bb001d1d7a20 */ /* 0x000fe20000410000 */
[----:B------:R-:W-:Y:S01]  /*8030*/  IADD3 R12, R33, 0x30, RZ ;  /* 0x00000030210c7810 */ /* 0x000fe20007ffe0ff */
[----:B------:R-:W-:Y:S01]  /*8040*/  FMUL.FTZ R30, R30, c[0x0][0x2ec] ;  /* 0x0000bb001e1e7a20 */ /* 0x000fe20000410000 */
[----:B------:R-:W-:Y:S01]  /*8050*/  FSEL R168, R168, -INF , !P4 ;  /* 0xff800000a8a87808 */ /* 0x000fe20006000000 */
[----:B------:R-:W5:Y:S01]  /*8060*/  MUFU.TANH R69, R69 ;  /* 0x0000004500457308 */ /* 0x000f620000002400 */
[----:B------:R-:W-:-:S02]  /*8070*/  ISETP.GE.AND P1, PT, R12, R40, PT ;  /* 0x000000280c00720c */ /* 0x000fc40003f26270 */
[-C--:B------:R-:W-:Y:S02]  /*8080*/  ISETP.GE.AND P3, PT, R12, R41.reuse, PT ;  /* 0x000000290c00720c */ /* 0x080fe40003f66270 */
[----:B------:R-:W-:Y:S02]  /*8090*/  IADD3 R12, R33, 0x31, RZ ;  /* 0x00000031210c7810 */ /* 0x000fe40007ffe0ff */
[----:B-1----:R-:W-:Y:S01]  /*80a0*/  FSEL R108, R108, -INF , !P3 ;  /* 0xff8000006c6c7808 */ /* 0x002fe20005800000 */
[----:B---3--:R-:W1:Y:S01]  /*80b0*/  LDSM.16.M88.4 R16, [R141+0x1c00] ;  /* 0x001c00008d10783b */ /* 0x008e620000000200 */
[C---:B------:R-:W-:Y:S01]  /*80c0*/  ISETP.GE.AND P6, PT, R12.reuse, R40, PT ;  /* 0x000000280c00720c */ /* 0x040fe20003fc6270 */
[----:B------:R-:W3:Y:S01]  /*80d0*/  MUFU.TANH R162, R162 ;  /* 0x000000a200a27308 */ /* 0x000ee20000002400 */
[----:B------:R-:W-:Y:S01]  /*80e0*/  ISETP.GE.AND P4, PT, R12, R41, PT ;  /* 0x000000290c00720c */ /* 0x000fe20003f86270 */
[----:B------:R-:W-:-:S04]  /*80f0*/  DEPBAR.LE SB0, 0x0 ;  /* 0x000080000000791a */ /* 0x000fc80000000000 */
[----:B------:R-:W-:Y:S01]  /*8100*/  IADD3 R12, R33, 0x39, RZ ;  /* 0x00000039210c7810 */ /* 0x000fe20007ffe0ff */
[----:B------:R-:W-:Y:S01]  /*8110*/  FMUL.FTZ R52, R20, c[0x0][0x2ec] ;  /* 0x0000bb0014347a20 */ /* 0x000fe20000410000 */
[----:B------:R-:W-:Y:S01]  /*8120*/  FSEL R20, R71, -INF , !P1 ;  /* 0xff80000047147808 */ /* 0x000fe20004800000 */
[----:B------:R-:W1:Y:S01]  /*8130*/  MUFU.TANH R65, R65 ;  /* 0x0000004100417308 */ /* 0x000e620000002400 */
[C---:B------:R-:W-:Y:S01]  /*8140*/  ISETP.GE.AND P1, PT, R12.reuse, R40, PT ;  /* 0x000000280c00720c */ /* 0x040fe20003f26270 */
        /* <DEDUP_REMOVED lines=8> */
[----:B----4-:R-:W-:Y:S02]  /*81d0*/  FSEL R92, R92, -INF , !P0 ;  /* 0xff8000005c5c7808 */ /* 0x010fe40004000000 */
[----:B------:R-:W-:Y:S02]  /*81e0*/  FSEL R178, R34, -INF , !P6 ;  /* 0xff80000022b27808 */ /* 0x000fe40007000000 */
[----:B------:R-:W-:Y:S01]  /*81f0*/  FSEL R164, R164, -INF , !P4 ;  /* 0xff800000a4a47808 */ /* 0x000fe20006000000 */
[----:B------:R-:W4:Y:S01]  /*8200*/  MUFU.TANH R37, R37 ;  /* 0x0000002500257308 */ /* 0x000f220000002400 */
[CC--:B------:R-:W-:Y:S02]  /*8210*/  ISETP.GE.AND P5, PT, R13.reuse, R40.reuse, PT ;  /* 0x000000280d00720c */ /* 0x0c0fe40003fa6270 */
[----:B------:R-:W-:Y:S02]  /*8220*/  ISETP.GE.AND P0, PT, R13, R41, PT ;  /* 0x000000290d00720c */ /* 0x000fe40003f06270 */
[----:B------:R-:W-:-:S02]  /*8230*/  ISETP.GE.AND P6, PT, R12, R40, PT ;  /* 0x000000280c00720c */ /* 0x000fc40003fc6270 */
[----:B------:R-:W-:Y:S01]  /*8240*/  ISETP.GE.AND P4, PT, R12, R41, PT ;  /* 0x000000290c00720c */ /* 0x000fe20003f86270 */
[----:B------:R-:W1:Y:S01]  /*8250*/  MUFU.TANH R67, R67 ;  /* 0x0000004300437308 */ /* 0x000e620000002400 */
[C---:B--2---:R-:W-:Y:S01]  /*8260*/  HMMA.16816.F32.BF16 R12, R8.reuse, R24, RZ ;  /* 0x00000018080c723c */ /* 0x044fe200000418ff */
[C---:B------:R-:W-:Y:S02]  /*8270*/  IADD3 R53, R33.reuse, 0x41, RZ ;  /* 0x0000004121357810 */ /* 0x040fe40007ffe0ff */
[----:B------:R-:W-:Y:S02]  /*8280*/  IADD3 R34, R33, 0x48, RZ ;  /* 0x0000004821227810 */ /* 0x000fe40007ffe0ff */
[----:B-----5:R-:W-:Y:S02]  /*8290*/  FSEL R22, R69, -INF , !P5 ;  /* 0xff80000045167808 */ /* 0x020fe40006800000 */
[----:B------:R-:W2:Y:S01]  /*82a0*/  MUFU.TANH R44, R44 ;  /* 0x0000002c002c7308 */ /* 0x000ea20000002400 */
[----:B------:R-:W-:Y:S01]  /*82b0*/  HMMA.16816.F32.BF16 R8, R8, R26, RZ ;  /* 0x0000001a0808723c */ /* 0x000fe200000418ff */
[----:B---3--:R-:W-:-:S02]  /*82c0*/  FSEL R162, R162, -INF , !P0 ;  /* 0xff800000a2a27808 */ /* 0x008fc40004000000 */
[C---:B------:R-:W-:Y:S02]  /*82d0*/  ISETP.GE.AND P5, PT, R53.reuse, R40, PT ;  /* 0x000000283500720c */ /* 0x040fe40003fa6270 */
[----:B------:R-:W-:Y:S02]  /*82e0*/  ISETP.GE.AND P0, PT, R53, R41, PT ;  /* 0x000000293500720c */ /* 0x000fe40003f06270 */
[----:B------:R-:W3:Y:S01]  /*82f0*/  MUFU.TANH R48, R48 ;  /* 0x0000003000307308 */ /* 0x000ee20000002400 */
[C---:B------:R-:W-:Y:S02]  /*8300*/  IADD3 R27, R33.reuse, 0x49, RZ ;  /* 0x00000049211b7810 */ /* 0x040fe40007ffe0ff */
[----:B------:R-:W-:Y:S02]  /*8310*/  IADD3 R25, R33, 0x50, RZ ;  /* 0x0000005021197810 */ /* 0x000fe40007ffe0ff */
[----:B-1----:R-:W-:Y:S02]  /*8320*/  FSEL R24, R65, -INF , !P1 ;  /* 0xff80000041187808 */ /* 0x002fe40004800000 */
[----:B------:R-:W-:Y:S01]  /*8330*/  FSEL R26, R35, -INF , !P6 ;  /* 0xff800000231a7808 */ /* 0x000fe20007000000 */
[----:B------:R-:W1:Y:S01]  /*8340*/  MUFU.TANH R120, R120 ;  /* 0x0000007800787308 */ /* 0x000e620000002400 */
[----:B------:R-:W-:Y:S01]  /*8350*/  HMMA.16816.F32.BF16 R12, R4, R16, R12 ;  /* 0x00000010040c723c */ /* 0x000fe2000004180c */
[----:B------:R-:W-:-:S02]  /*8360*/  FSEL R160, R160, -INF , !P4 ;  /* 0xff800000a0a07808 */ /* 0x000fc40006000000 */
[-C--:B------:R-:W-:Y:S02]  /*8370*/  ISETP.GE.AND P1, PT, R34, R40.reuse, PT ;  /* 0x000000282200720c */ /* 0x080fe40003f26270 */
[C---:B------:R-:W-:Y:S02]  /*8380*/  ISETP.GE.AND P6, PT, R27.reuse, R40, PT ;  /* 0x000000281b00720c */ /* 0x040fe40003fc6270 */
[----:B------:R-:W5:Y:S01]  /*8390*/  MUFU.TANH R52, R52 ;  /* 0x0000003400347308 */ /* 0x000f620000002400 */
[----:B------:R-:W-:Y:S01]  /*83a0*/  HMMA.16816.F32.BF16 R8, R4, R18, R8 ;  /* 0x000000120408723c */ /* 0x000fe20000041808 */
[----:B------:R-:W-:Y:S02]  /*83b0*/  ISETP.GE.AND P4, PT, R27, R41, PT ;  /* 0x000000291b00720c */ /* 0x000fe40003f86270 */
[----:B----4-:R-:W-:Y:S02]  /*83c0*/  FSEL R28, R37, -INF , !P5 ;  /* 0xff800000251c7808 */ /* 0x010fe40006800000 */
[----:B------:R-:W-:-:S02]  /*83d0*/  FSEL R130, R130, -INF , !P0 ;  /* 0xff80000082827808 */ /* 0x000fc40004000000 */
[----:B------:R-:W4:Y:S01]  /*83e0*/  MUFU.TANH R21, R21 ;  /* 0x0000001500157308 */ /* 0x000f220000002400 */
[C---:B------:R-:W-:Y:S02]  /*83f0*/  IADD3 R17, R33.reuse, 0x51, RZ ;  /* 0x0000005121117810 */ /* 0x040fe40007ffe0ff */
[----:B------:R-:W-:Y:S02]  /*8400*/  IADD3 R16, R33, 0x58, RZ ;  /* 0x0000005821107810 */ /* 0x000fe40007ffe0ff */
[CC--:B------:R-:W-:Y:S02]  /*8410*/  ISETP.GE.AND P5, PT, R25.reuse, R40.reuse, PT ;  /* 0x000000281900720c */ /* 0x0c0fe40003fa6270 */
[-C--:B------:R-:W-:Y:S01]  /*8420*/  ISETP.GE.AND P0, PT, R25, R41.reuse, PT ;  /* 0x000000291900720c */ /* 0x080fe20003f06270 */
        /* <DEDUP_REMOVED lines=8> */
[----:B------:R-:W3:Y:S01]  /*84b0*/  MUFU.TANH R166, R29 ;  /* 0x0000001d00a67308 */ /* 0x000ee20000002400 */
[-C--:B------:R-:W-:Y:S01]  /*84c0*/  ISETP.GE.AND P3, PT, R34, R41.reuse, PT ;  /* 0x000000292200720c */ /* 0x080fe20003f66270 */
[----:B------:R-:W-:Y:S01]  /*84d0*/  FMUL.FTZ R8, R8, c[0x0][0x2ec] ;  /* 0x0000bb0008087a20 */ /* 0x000fe20000410000 */
[-C--:B------:R-:W-:Y:S01]  /*84e0*/  ISETP.GE.AND P1, PT, R17, R40.reuse, PT ;  /* 0x000000281100720c */ /* 0x080fe20003f26270 */
[----:B------:R-:W-:Y:S01]  /*84f0*/  FMUL.FTZ R15, R15, c[0x0][0x2ec] ;  /* 0x0000bb000f0f7a20 */ /* 0x000fe20000410000 */
[C---:B------:R-:W-:Y:S01]  /*8500*/  ISETP.GE.AND P6, PT, R16.reuse, R40, PT ;  /* 0x000000281000720c */ /* 0x040fe20003fc6270 */
[----:B------:R-:W-:Y:S01]  /*8510*/  FMUL.FTZ R9, R9, c[0x0][0x2ec] ;  /* 0x0000bb0009097a20 */ /* 0x000fe20000410000 */
[----:B------:R-:W-:Y:S01]  /*8520*/  ISETP.GE.AND P4, PT, R16, R41, PT ;  /* 0x000000291000720c */ /* 0x000fe20003f86270 */
[----:B------:R-:W3:Y:S01]  /*8530*/  MUFU.TANH R104, R104 ;  /* 0x0000006800687308 */ /* 0x000ee20000002400 */
[----:B-1----:R-:W-:Y:S01]  /*8540*/  IADD3 R23, R33, 0x59, RZ ;  /* 0x0000005921177810 */ /* 0x002fe20007ffe0ff */
[----:B------:R-:W-:Y:S01]  /*8550*/  FMUL.FTZ R10, R10, c[0x0][0x2ec] ;  /* 0x0000bb000a0a7a20 */ /* 0x000fe20000410000 */
[----:B--2---:R-:W-:Y:S01]  /*8560*/  FSEL R184, R44, -INF , !P5 ;  /* 0xff8000002cb87808 */ /* 0x004fe20006800000 */
[----:B------:R-:W-:Y:S01]  /*8570*/  FMUL.FTZ R11, R11, c[0x0][0x2ec] ;  /* 0x0000bb000b0b7a20 */ /* 0x000fe20000410000 */
[----:B------:R-:W-:-:S02]  /*8580*/  FSEL R126, R126, -INF , !P0 ;  /* 0xff8000007e7e7808 */ /* 0x000fc40004000000 */
[----:B------:R-:W-:Y:S01]  /*8590*/  IADD3 R4, R33, 0x61, RZ ;  /* 0x0000006121047810 */ /* 0x000fe20007ffe0ff */
[----:B------:R5:W-:Y:S01]  /*85a0*/  MUFU.TANH R134, R12 ;  /* 0x0000000c00867308 */ /* 0x000be20000002400 */
[C---:B------:R-:W-:Y:S02]  /*85b0*/  ISETP.GE.AND P5, PT, R23.reuse, R40, PT ;  /* 0x000000281700720c */ /* 0x040fe40003fa6270 */
[----:B------:R-:W-:Y:S02]  /*85c0*/  ISETP.GE.AND P0, PT, R23, R41, PT ;  /* 0x000000291700720c */ /* 0x000fe40003f06270 */
[C---:B------:R-:W-:Y:S02]  /*85d0*/  IADD3 R16, R33.reuse, 0x60, RZ ;  /* 0x0000006021107810 */ /* 0x040fe40007ffe0ff */
[----:B------:R-:W-:Y:S01]  /*85e0*/  IADD3 R5, R33, 0x68, RZ ;  /* 0x0000006821057810 */ /* 0x000fe20007ffe0ff */
[----:B------:R-:W-:Y:S01]  /*85f0*/  MUFU.TANH R172, R172 ;  /* 0x000000ac00ac7308 */ /* 0x000fe20000002400 */
[----:B------:R-:W-:-:S02]  /*8600*/  FSEL R132, R132, -INF , !P3 ;  /* 0xff80000084847808 */ /* 0x000fc40005800000 */
[----:B---3--:R-:W-:Y:S02]  /*8610*/  FSEL R186, R48, -INF , !P1 ;  /* 0xff80000030ba7808 */ /* 0x008fe40004800000 */
[----:B------:R-:W-:Y:S02]  /*8620*/  FSEL R6, R49, -INF , !P6 ;  /* 0xff80000031067808 */ /* 0x000fe40007000000 */
[----:B------:R-:W-:Y:S01]  /*8630*/  FSEL R124, R124, -INF , !P4 ;  /* 0xff8000007c7c7808 */ /* 0x000fe20006000000 */
[----:B------:R-:W1:Y:S01]  /*8640*/  MUFU.TANH R48, R8 ;  /* 0x0000000800307308 */ /* 0x000e620000002400 */
[-C--:B------:R-:W-:Y:S01]  /*8650*/  ISETP.GE.AND P3, PT, R17, R41.reuse, PT ;  /* 0x000000291100720c */ /* 0x080fe20003f66270 */
[----:B------:R-:W-:Y:S01]  /*8660*/  FMUL.FTZ R17, R31, c[0x0][0x2ec] ;  /* 0x0000bb001f117a20 */ /* 0x000fe20000410000 */
[C---:B------:R-:W-:Y:S02]  /*8670*/  ISETP.GE.AND P6, PT, R4.reuse, R40, PT ;  /* 0x000000280400720c */ /* 0x040fe40003fc6270 */
[----:B------:R-:W-:-:S02]  /*8680*/  ISETP.GE.AND P4, PT, R4, R41, PT ;  /* 0x000000290400720c */ /* 0x000fc40003f86270 */
[----:B------:R-:W-:Y:S01]  /*8690*/  FSEL R4, R51, -INF , !P5 ;  /* 0xff80000033047808 */ /* 0x000fe20006800000 */
[----:B------:R-:W2:Y:S01]  /*86a0*/  MUFU.TANH R56, R30 ;  /* 0x0000001e00387308 */ /* 0x000ea20000002400 */
[----:B------:R-:W-:Y:S02]  /*86b0*/  FSEL R120, R120, -INF , !P0 ;  /* 0xff80000078787808 */ /* 0x000fe40004000000 */
[-C--:B------:R-:W-:Y:S02]  /*86c0*/  ISETP.GE.AND P1, PT, R16, R40.reuse, PT ;  /* 0x000000281000720c */ /* 0x080fe40003f26270 */
[C---:B------:R-:W-:Y:S02]  /*86d0*/  ISETP.GE.AND P5, PT, R5.reuse, R40, PT ;  /* 0x000000280500720c */ /* 0x040fe40003fa6270 */
[----:B------:R-:W-:Y:S01]  /*86e0*/  ISETP.GE.AND P0, PT, R5, R41, PT ;  /* 0x000000290500720c */ /* 0x000fe20003f06270 */
[----:B------:R-:W3:Y:S01]  /*86f0*/  MUFU.TANH R38, R14 ;  /* 0x0000000e00267308 */ /* 0x000ee20000002400 */
[----:B------:R-:W-:-:S02]  /*8700*/  IADD3 R7, R33, 0x69, RZ ;  /* 0x0000006921077810 */ /* 0x000fc40007ffe0ff */
[----:B------:R-:W-:Y:S02]  /*8710*/  IADD3 R5, R33, 0x70, RZ ;  /* 0x0000007021057810 */ /* 0x000fe40007ffe0ff */
[----:B------:R-:W-:Y:S02]  /*8720*/  FSEL R122, R122, -INF , !P3 ;  /* 0xff8000007a7a7808 */ /* 0x000fe40005800000 */
[----:B------:R-:W-:Y:S01]  /*8730*/  ISETP.GE.AND P3, PT, R16, R41, PT ;  /* 0x000000291000720c */ /* 0x000fe20003f66270 */
[----:B------:R-:W1:Y:S01]  /*8740*/  MUFU.TANH R17, R17 ;  /* 0x0000001100117308 */ /* 0x000e620000002400 */
[----:B-----5:R-:W-:Y:S02]  /*8750*/  FSEL R12, R52, -INF , !P1 ;  /* 0xff800000340c7808 */ /* 0x020fe40004800000 */
[----:B----4-:R-:W-:Y:S02]  /*8760*/  FSEL R16, R21, -INF , !P6 ;  /* 0xff80000015107808 */ /* 0x010fe40007000000 */
[----:B------:R-:W-:-:S02]  /*8770*/  FSEL R96, R96, -INF , !P4 ;  /* 0xff80000060607808 */ /* 0x000fc40006000000 */
[-C--:B------:R-:W-:Y:S01]  /*8780*/  ISETP.GE.AND P1, PT, R7, R40.reuse, PT ;  /* 0x000000280700720c */ /* 0x080fe20003f26270 */
[----:B------:R-:W4:Y:S01]  /*8790*/  MUFU.TANH R106, R13 ;  /* 0x0000000d006a7308 */ /* 0x000f220000002400 */
[CC--:B------:R-:W-:Y:S02]  /*87a0*/  ISETP.GE.AND P6, PT, R5.reuse, R40.reuse, PT ;  /* 0x000000280500720c */ /* 0x0c0fe40003fc6270 */
[----:B------:R-:W-:Y:S02]  /*87b0*/  ISETP.GE.AND P4, PT, R5, R41, PT ;  /* 0x000000290500720c */ /* 0x000fe40003f86270 */
[----:B------:R-:W-:Y:S02]  /*87c0*/  IADD3 R5, R33, 0x78, RZ ;  /* 0x0000007821057810 */ /* 0x000fe40007ffe0ff */
[----:B------:R-:W-:Y:S01]  /*87d0*/  FSEL R166, R166, -INF , !P1 ;  /* 0xff800000a6a67808 */ /* 0x000fe20004800000 */
[----:B------:R-:W5:Y:S01]  /*87e0*/  MUFU.TANH R34, R15 ;  /* 0x0000000f00227308 */ /* 0x000f620000002400 */
[----:B------:R-:W-:-:S02]  /*87f0*/  ISETP.GE.AND P1, PT, R5, R40, PT ;  /* 0x000000280500720c */ /* 0x000fc40003f26270 */
[----:B------:R-:W-:Y:S02]  /*8800*/  FSEL R104, R104, -INF , !P3 ;  /* 0xff80000068687808 */ /* 0x000fe40005800000 */
[----:B-1----:R-:W-:Y:S02]  /*8810*/  FSEL R48, R48, -INF , !P1 ;  /* 0xff80000030307808 */ /* 0x002fe40004800000 */
[----:B------:R-:W-:Y:S01]  /*8820*/  ISETP.GE.AND P1, PT, R46, 0x2, PT ;  /* 0x000000022e00780c */ /* 0x000fe20003f26270 */
[----:B------:R-:W-:Y:S01]  /*8830*/  MUFU.TANH R43, R43 ;  /* 0x0000002b002b7308 */ /* 0x000fe20000002400 */
[----:B------:R-:W-:Y:S02]  /*8840*/  ISETP.GE.AND P3, PT, R7, R41, PT ;  /* 0x000000290700720c */ /* 0x000fe40003f66270 */
[----:B------:R-:W-:Y:S02]  /*8850*/  IADD3 R7, R33, 0x71, RZ ;  /* 0x0000007121077810 */ /* 0x000fe40007ffe0ff */
[----:B------:R-:W-:-:S02]  /*8860*/  FSEL R172, R172, -INF , !P5 ;  /* 0xff800000acac7808 */ /* 0x000fc40006800000 */
[----:B--2---:R-:W-:Y:S01]  /*8870*/  FSEL R56, R56, -INF , !P0 ;  /* 0xff80000038387808 */ /* 0x004fe20004000000 */
[----:B------:R-:W-:Y:S01]  /*8880*/  MUFU.TANH R44, R9 ;  /* 0x00000009002c7308 */ /* 0x000fe20000002400 */
[----:B------:R-:W-:Y:S02]  /*8890*/  FSEL R134, R134, -INF , !P6 ;  /* 0xff80000086867808 */ /* 0x000fe40007000000 */
[----:B---3--:R-:W-:Y:S01]  /*88a0*/  FSEL R38, R38, -INF , !P4 ;  /* 0xff80000026267808 */ /* 0x008fe20006000000 */
[----:B------:R-:W-:Y:S01]  /*88b0*/  BAR.SYNC.DEFER_BLOCKING 0x0 ;  /* 0x0000000000007b1d */ /* 0x000fe20000010000 */
[CC--:B------:R-:W-:Y:S02]  /*88c0*/  ISETP.GE.AND P5, PT, R7.reuse, R40.reuse, PT ;  /* 0x000000280700720c */ /* 0x0c0fe40003fa6270 */
[-C--:B------:R-:W-:Y:S02]  /*88d0*/  ISETP.GE.AND P0, PT, R7, R41.reuse, PT ;  /* 0x000000290700720c */ /* 0x080fe40003f06270 */
[C---:B------:R-:W-:Y:S01]  /*88e0*/  ISETP.GE.AND P6, PT, R33.reuse, R40, PT ;  /* 0x000000282100720c */ /* 0x040fe20003fc6270 */
[----:B------:R-:W1:Y:S01]  /*88f0*/  MUFU.TANH R30, R10 ;  /* 0x0000000a001e7308 */ /* 0x000e620000002400 */
[----:B------:R-:W-:-:S02]  /*8900*/  ISETP.GE.AND P4, PT, R33, R41, PT ;  /* 0x000000292100720c */ /* 0x000fc40003f86270 */
[----:B------:R-:W-:Y:S02]  /*8910*/  IADD3 R33, R33, 0x79, RZ ;  /* 0x0000007921217810 */ /* 0x000fe40007ffe0ff */
[----:B------:R-:W-:Y:S02]  /*8920*/  FSEL R52, R17, -INF , !P3 ;  /* 0xff80000011347808 */ /* 0x000fe40005800000 */
[----:B----4-:R-:W-:Y:S01]  /*8930*/  FSEL R106, R106, -INF , !P5 ;  /* 0xff8000006a6a7808 */ /* 0x010fe20006800000 */
[----:B------:R-:W2:Y:S01]  /*8940*/  MUFU.TANH R29, R11 ;  /* 0x0000000b001d7308 */ /* 0x000ea20000002400 */
[----:B-----5:R-:W-:Y:S02]  /*8950*/  FSEL R34, R34, -INF , !P0 ;  /* 0xff80000022227808 */ /* 0x020fe40004000000 */
[----:B------:R-:W-:Y:S02]  /*8960*/  ISETP.GE.AND P3, PT, R5, R41, PT ;  /* 0x000000290500720c */ /* 0x000fe40003f66270 */
[----:B------:R-:W-:-:S02]  /*8970*/  ISETP.GE.AND P5, PT, R33, R40, PT ;  /* 0x000000282100720c */ /* 0x000fc40003fa6270 */
[----:B------:R-:W-:Y:S02]  /*8980*/  ISETP.GE.AND P0, PT, R33, R41, PT ;  /* 0x000000292100720c */ /* 0x000fe40003f06270 */
[----:B-1----:R-:W-:Y:S02]  /*8990*/  FSEL R30, R30, -INF , !P3 ;  /* 0xff8000001e1e7808 */ /* 0x002fe40005800000 */
[----:B------:R-:W-:Y:S02]  /*89a0*/  FSEL R42, R42, -INF , !P6 ;  /* 0xff8000002a2a7808 */ /* 0x000fe40007000000 */
[----:B------:R-:W-:Y:S02]  /*89b0*/  FSEL R5, R43, -INF , !P4 ;  /* 0xff8000002b057808 */ /* 0x000fe40006000000 */
[----:B------:R-:W-:Y:S02]  /*89c0*/  FSEL R44, R44, -INF , !P5 ;  /* 0xff8000002c2c7808 */ /* 0x000fe40006800000 */
[----:B--2---:R-:W-:Y:S01]  /*89d0*/  FSEL R29, R29, -INF , !P0 ;  /* 0xff8000001d1d7808 */ /* 0x004fe20004000000 */
        /* <DEDUP_REMOVED lines=60> */
.L_x_3798:
[----:B------:R-:W-:-:S05]  /*8da0*/  IMAD.MOV.U32 R11, RZ, RZ, c[0x0][0x198] ;  /* 0x00006600ff0b7624 */ /* 0x000fca00078e00ff */
[----:B------:R-:W-:-:S04]  /*8db0*/  LEA R11, -R11, RZ, 0x7 ;  /* 0x000000ff0b0b7211 */ /* 0x000fc800078e39ff */
[----:B------:R-:W-:Y:S02]  /*8dc0*/  SHF.R.S32.HI R0, RZ, 0x1f, R11 ;  /* 0x0000001fff007819 */ /* 0x000fe4000001140b */
.L_x_3799:
        /* <DEDUP_REMOVED lines=48> */
.L_x_3801:
[----:B------:R-:W-:Y:S05]  /*90d0*/  BSYNC B0 ;  /* 0x0000000000007941 */ /* 0x000fea0003800000 */
.L_x_3800:
[----:B------:R-:W0:Y:S01]  /*90e0*/  LDGDEPBAR ;  /* 0x00000000000079af */ /* 0x000e220000000000 */
[----:B------:R-:W-:-:S04]  /*90f0*/  LEA R156, P0, R11, R156, 0x1 ;  /* 0x0000009c0b9c7211 */ /* 0x000fc800078008ff */
[----:B------:R-:W-:Y:S02]  /*9100*/  LEA.HI.X R151, R11, R151, R0, 0x1, P0 ;  /* 0x000000970b977211 */ /* 0x000fe400000f0c00 */
.L_x_3797:
[----:B------:R-:W-:Y:S02]  /*9110*/  FMNMX.FTZ R7, R42, R32, !PT ;  /* 0x000000202a077209 */ /* 0x000fe40007810000 */
[----:B------:R-:W-:Y:S02]  /*9120*/  SHF.L.U32 R140, R140, 0x1, RZ ;  /* 0x000000018c8c7819 */ /* 0x000fe400000006ff */
[----:B------:R-:W-:Y:S02]  /*9130*/  FMNMX.FTZ R7, R36, R7, !PT ;  /* 0x0000000724077209 */ /* 0x000fe40007810000 */
[----:B------:R-:W-:Y:S02]  /*9140*/  LEA R139, R47, R140, 0x1 ;  /* 0x0000008c2f8b7211 */ /* 0x000fe400078e08ff */
        /* <DEDUP_REMOVED lines=28> */
[----:B------:R-:W-:Y:S02]  /*9310*/  FMNMX.FTZ R0, R44, R7, !PT ;  /* 0x000000072c007209 */ /* 0x000fe40007810000 */
[----:B------:R-:W-:-:S03]  /*9320*/  FMNMX.FTZ R7, R5, R74, !PT ;  /* 0x0000004a05077209 */ /* 0x000fc60007810000 */
[----:B--2---:R-:W2:Y:S01]  /*9330*/  SHFL.BFLY PT, R9, R0, 0x2, 0x1f ;  /* 0x0c401f0000097f89 */ /* 0x004ea200000e0000 */
[----:B------:R-:W-:-:S04]  /*9340*/  FMNMX.FTZ R7, R68, R7, !PT ;  /* 0x0000000744077209 */ /* 0x000fc80007810000 */
[----:B------:R-:W-:-:S04]  /*9350*/  FMNMX.FTZ R7, R80, R7, !PT ;  /* 0x0000000750077209 */ /* 0x000fc80007810000 */
[----:B------:R-:W-:-:S04]  /*9360*/  FMNMX.FTZ R7, R70, R7, !PT ;  /* 0x0000000746077209 */ /* 0x000fc80007810000 */
[----:B------:R-:W-:-:S04]  /*9370*/  FMNMX.FTZ R7, R82, R7, !PT ;  /* 0x0000000752077209 */ /* 0x000fc80007810000 */
[----:B------:R-:W-:-:S04]  /*9380*/  FMNMX.FTZ R7, R64, R7, !PT ;  /* 0x0000000740077209 */ /* 0x000fc80007810000 */
[----:B------:R-:W-:Y:S02]  /*9390*/  FMNMX.FTZ R7, R72, R7, !PT ;  /* 0x0000000748077209 */ /* 0x000fe40007810000 */
        /* <DEDUP_REMOVED lines=10> */
[----:B------:R-:W-:Y:S01]  /*9440*/  FMNMX.FTZ R7, R58, R7, !PT ;  /* 0x000000073a077209 */ /* 0x000fe20007810000 */
[----:B------:R-:W-:Y:S01]  /*9450*/  LDSM.16.MT88.4 R8, [R139+0x3400] ;  /* 0x003400008b08783b */ /* 0x000fe20000004200 */
        /* <DEDUP_REMOVED lines=51> */
[----:B------:R-:W-:-:S02]  /*9790*/  FFMA.FTZ R26, R182, c[0x0][0x23c], -R49 ;  /* 0x00008f00b61a7a23 */ /* 0x000fc40000010831 */
[----:B------:R-:W3:Y:S01]  /*97a0*/  SHFL.BFLY PT, R7, R0, 0x2, 0x1f ;  /* 0x0c401f0000077f89 */ /* 0x000ee200000e0000 */
[--C-:B------:R-:W-:Y:S02]  /*97b0*/  FFMA.FTZ R25, R184, c[0x0][0x23c], -R49.reuse ;  /* 0x00008f00b8197a23 */ /* 0x100fe40000010831 */
[--C-:B------:R-:W-:Y:S02]  /*97c0*/  FFMA.FTZ R24, R186, c[0x0][0x23c], -R49.reuse ;  /* 0x00008f00ba187a23 */ /* 0x100fe40000010831 */
[----:B------:R-:W-:Y:S01]  /*97d0*/  MUFU.EX2 R60, R60 ;  /* 0x0000003c003c7308 */ /* 0x000fe20000000800 */
[--C-:B------:R-:W-:Y:S02]  /*97e0*/  FFMA.FTZ R35, R172, c[0x0][0x23c], -R49.reuse ;  /* 0x00008f00ac237a23 */ /* 0x100fe40000010831 */
[--C-:B------:R-:W-:Y:S02]  /*97f0*/  FFMA.FTZ R93, R134, c[0x0][0x23c], -R49.reuse ;  /* 0x00008f00865d7a23 */ /* 0x100fe40000010831 */
[----:B------:R-:W-:-:S02]  /*9800*/  FFMA.FTZ R106, R106, c[0x0][0x23c], -R49 ;  /* 0x00008f006a6a7a23 */ /* 0x000fc40000010831 */
[--C-:B------:R-:W-:Y:S01]  /*9810*/  FFMA.FTZ R48, R48, c[0x0][0x23c], -R49.reuse ;  /* 0x00008f0030307a23 */ /* 0x100fe20000010831 */
[----:B------:R-:W-:Y:S01]  /*9820*/  MUFU.EX2 R51, R51 ;  /* 0x0000003300337308 */ /* 0x000fe20000000800 */
[----:B------:R-:W-:-:S07]  /*9830*/  FFMA.FTZ R44, R44, c[0x0][0x23c], -R49 ;  /* 0x00008f002c2c7a23 */ /* 0x000fce0000010831 */
[----:B------:R-:W-:Y:S01]  /*9840*/  MUFU.EX2 R54, R54 ;  /* 0x0000003600367308 */ /* 0x000fe20000000800 */
[----:B---3--:R-:W-:-:S05]  /*9850*/  FMNMX.FTZ R7, R0, R7, !PT ;  /* 0x0000000700077209 */ /* 0x008fca0007810000 */
[----:B------:R-:W3:Y:S02]  /*9860*/  SHFL.BFLY PT, R0, R7, 0x1, 0x1f ;  /* 0x0c201f0007007f89 */ /* 0x000ee400000e0000 */
[----:B------:R-:W-:Y:S08]  /*9870*/  MUFU.EX2 R45, R45 ;  /* 0x0000002d002d7308 */ /* 0x000ff00000000800 */
[----:B------:R-:W-:Y:S08]  /*9880*/  MUFU.EX2 R43, R43 ;  /* 0x0000002b002b7308 */ /* 0x000ff00000000800 */
[----:B------:R-:W-:Y:S01]  /*9890*/  MUFU.EX2 R42, R42 ;  /* 0x0000002a002a7308 */ /* 0x000fe20000000800 */
[----:B---3--:R-:W-:-:S07]  /*98a0*/  FMNMX.FTZ R0, R7, R0, !PT ;  /* 0x0000000007007209 */ /* 0x008fce0007810000 */
[----:B------:R-:W-:Y:S01]  /*98b0*/  MUFU.EX2 R39, R39 ;  /* 0x0000002700277308 */ /* 0x000fe20000000800 */
[C---:B------:R-:W-:Y:S01]  /*98c0*/  FSETP.NEU.FTZ.AND P0, PT, R0.reuse, -INF , PT ;  /* 0xff8000000000780b */ /* 0x040fe20003f1d000 */
[----:B------:R-:W-:-:S06]  /*98d0*/  FMUL.FTZ R31, R0, c[0x0][0x23c] ;  /* 0x00008f00001f7a20 */ /* 0x000fcc0000410000 */
[----:B------:R-:W-:Y:S01]  /*98e0*/  MUFU.EX2 R36, R36 ;  /* 0x0000002400247308 */ /* 0x000fe20000000800 */
[----:B------:R-:W-:-:S05]  /*98f0*/  FSEL R31, R31, RZ, P0 ;  /* 0x000000ff1f1f7208 */ /* 0x000fca0000000000 */
[--C-:B------:R-:W-:Y:S02]  /*9900*/  FFMA.FTZ R100, R5, c[0x0][0x23c], -R31.reuse ;  /* 0x00008f0005647a23 */ /* 0x100fe4000001081f */
[----:B------:R-:W3:Y:S01]  /*9910*/  LDSM.16.MT88.4 R4, [R139+0x3000] ;  /* 0x003000008b04783b */ /* 0x000ee20000004200 */
[--C-:B------:R-:W-:Y:S01]  /*9920*/  FFMA.FTZ R65, R74, c[0x0][0x23c], -R31.reuse ;  /* 0x00008f004a417a23 */ /* 0x100fe2000001081f */
[----:B------:R-:W-:Y:S01]  /*9930*/  MUFU.EX2 R37, R37 ;  /* 0x0000002500257308 */ /* 0x000fe20000000800 */
[--C-:B------:R-:W-:Y:S01]  /*9940*/  FFMA.FTZ R102, R68, c[0x0][0x23c], -R31.reuse ;  /* 0x00008f0044667a23 */ /* 0x100fe2000001081f */
[----:B-1----:R-:W-:Y:S01]  /*9950*/  F2FP.BF16.PACK_AB R68, R89, R110 ;  /* 0x0000006e5944723e */ /* 0x002fe200000010ff */
[--C-:B------:R-:W-:Y:S02]  /*9960*/  FFMA.FTZ R63, R80, c[0x0][0x23c], -R31.reuse ;  /* 0x00008f00503f7a23 */ /* 0x100fe4000001081f */
[--C-:B------:R-:W-:Y:S01]  /*9970*/  FFMA.FTZ R94, R70, c[0x0][0x23c], -R31.reuse ;  /* 0x00008f00465e7a23 */ /* 0x100fe2000001081f */
[----:B--2---:R-:W-:Y:S01]  /*9980*/  F2FP.BF16.PACK_AB R70, R61, R98 ;  /* 0x000000623d46723e */ /* 0x004fe200000010ff */
[--C-:B------:R-:W-:Y:S01]  /*9990*/  FFMA.FTZ R57, R82, c[0x0][0x23c], -R31.reuse ;  /* 0x00008f0052397a23 */ /* 0x100fe2000001081f */
[----:B------:R-:W-:Y:S01]  /*99a0*/  MUFU.EX2 R100, R100 ;  /* 0x0000006400647308 */ /* 0x000fe20000000800 */
[----:B------:R-:W-:-:S02]  /*99b0*/  FFMA.FTZ R64, R64, c[0x0][0x23c], -R31 ;  /* 0x00008f0040407a23 */ /* 0x000fc4000001081f */
[--C-:B------:R-:W-:Y:S02]  /*99c0*/  FFMA.FTZ R55, R72, c[0x0][0x23c], -R31.reuse ;  /* 0x00008f0048377a23 */ /* 0x100fe4000001081f */
[--C-:B------:R-:W-:Y:S02]  /*99d0*/  FFMA.FTZ R62, R62, c[0x0][0x23c], -R31.reuse ;  /* 0x00008f003e3e7a23 */ /* 0x100fe4000001081f */
[--C-:B------:R-:W-:Y:S01]  /*99e0*/  FFMA.FTZ R47, R170, c[0x0][0x23c], -R31.reuse ;  /* 0x00008f00aa2f7a23 */ /* 0x100fe2000001081f */
[----:B------:R-:W1:Y:S01]  /*99f0*/  MUFU.EX2 R65, R65 ;  /* 0x0000004100417308 */ /* 0x000e620000000800 */
        /* <DEDUP_REMOVED lines=18> */
[----:B------:R-:W-:Y:S01]  /*9b20*/  FADD.FTZ R89, R110, R89 ;  /* 0x000000596e597221 */ /* 0x000fe20000010000 */
[----:B--2---:R-:W-:Y:S01]  /*9b30*/  F2FP.BF16.PACK_AB R71, R63, R102 ;  /* 0x000000663f47723e */ /* 0x004fe200000010ff */
[----:B------:R-:W1:Y:S01]  /*9b40*/  MUFU.EX2 R57, R57 ;  /* 0x0000003900397308 */ /* 0x000e620000000800 */
[----:B------:R-:W-:-:S02]  /*9b50*/  FFMA.FTZ R58, R166, c[0x0][0x23c], -R49 ;  /* 0x00008f00a63a7a23 */ /* 0x000fc40000010831 */
[----:B------:R-:W-:Y:S02]  /*9b60*/  FADD.FTZ R98, R98, R89 ;  /* 0x0000005962627221 */ /* 0x000fe40000010000 */
[--C-:B------:R-:W-:Y:S01]  /*9b70*/  FFMA.FTZ R104, R104, c[0x0][0x23c], -R31.reuse ;  /* 0x00008f0068687a23 */ /* 0x100fe2000001081f */
[C---:B------:R-:W-:Y:S01]  /*9b80*/  HMMA.16816.F32.BF16 R80, R68.reuse, R76, RZ ;  /* 0x0000004c4450723c */ /* 0x040fe200000418ff */
[----:B------:R-:W-:Y:S01]  /*9b90*/  FADD.FTZ R61, R61, R98 ;  /* 0x000000623d3d7221 */ /* 0x000fe20000010000 */
[----:B------:R-:W-:Y:S01]  /*9ba0*/  MUFU.EX2 R64, R64 ;  /* 0x0000004000407308 */ /* 0x000fe20000000800 */
[--C-:B------:R-:W-:Y:S02]  /*9bb0*/  FFMA.FTZ R56, R56, c[0x0][0x23c], -R31.reuse ;  /* 0x00008f0038387a23 */ /* 0x100fe4000001081f */
[--C-:B------:R-:W-:Y:S02]  /*9bc0*/  FFMA.FTZ R96, R96, c[0x0][0x23c], -R31.reuse ;  /* 0x00008f0060607a23 */ /* 0x100fe4000001081f */
[--C-:B------:R-:W-:Y:S01]  /*9bd0*/  FFMA.FTZ R52, R52, c[0x0][0x23c], -R31.reuse ;  /* 0x00008f0034347a23 */ /* 0x100fe2000001081f */
[----:B------:R-:W-:Y:S01]  /*9be0*/  HMMA.16816.F32.BF16 R76, R68, R78, RZ ;  /* 0x0000004e444c723c */ /* 0x000fe200000418ff */
[--C-:B------:R-:W-:Y:S01]  /*9bf0*/  FFMA.FTZ R38, R38, c[0x0][0x23c], -R31.reuse ;  /* 0x00008f0026267a23 */ /* 0x100fe2000001081f */
[----:B------:R-:W2:Y:S01]  /*9c00*/  MUFU.EX2 R55, R55 ;  /* 0x0000003700377308 */ /* 0x000ea20000000800 */
[----:B------:R-:W-:-:S02]  /*9c10*/  FFMA.FTZ R34, R34, c[0x0][0x23c], -R31 ;  /* 0x00008f0022227a23 */ /* 0x000fc4000001081f */
[--C-:B------:R-:W-:Y:S02]  /*9c20*/  FFMA.FTZ R30, R30, c[0x0][0x23c], -R31.reuse ;  /* 0x00008f001e1e7a23 */ /* 0x100fe4000001081f */
[----:B------:R-:W-:Y:S01]  /*9c30*/  FFMA.FTZ R163, R29, c[0x0][0x23c], -R31 ;  /* 0x00008f001da37a23 */ /* 0x000fe2000001081f */
[C---:B---3--:R-:W-:Y:S02]  /*9c40*/  HMMA.16816.F32.BF16 R72, R68.reuse, R4, RZ ;  /* 0x000000044448723c */ /* 0x048fe400000418ff */
[----:B------:R-:W-:Y:S05]  /*9c50*/  MUFU.EX2 R62, R62 ;  /* 0x0000003e003e7308 */ /* 0x000fea0000000800 */
[----:B------:R-:W-:Y:S01]  /*9c60*/  F2FP.BF16.PACK_AB R4, R53, R66 ;  /* 0x000000423504723e */ /* 0x000fe200000010ff */
[----:B------:R-:W-:Y:S01]  /*9c70*/  HMMA.16816.F32.BF16 R68, R68, R6, RZ ;  /* 0x000000064444723c */ /* 0x000fe200000418ff */
[----:B-1----:R-:W-:Y:S01]  /*9c80*/  F2FP.BF16.PACK_AB R5, R57, R94 ;  /* 0x0000005e3905723e */ /* 0x002fe200000010ff */
[----:B------:R-:W1:Y:S01]  /*9c90*/  MUFU.EX2 R47, R47 ;  /* 0x0000002f002f7308 */ /* 0x000e620000000800 */
[----:B------:R-:W-:-:S04]  /*9ca0*/  FADD.FTZ R66, R66, R61 ;  /* 0x0000003d42427221 */ /* 0x000fc80000010000 */
[----:B------:R-:W-:Y:S02]  /*9cb0*/  F2FP.BF16.PACK_AB R6, R51, R60 ;  /* 0x0000003c3306723e */ /* 0x000fe400000010ff */
[----:B--2---:R-:W-:Y:S01]  /*9cc0*/  F2FP.BF16.PACK_AB R7, R55, R64 ;  /* 0x000000403707723e */ /* 0x004fe200000010ff */
[----:B------:R-:W-:Y:S06]  /*9cd0*/  MUFU.EX2 R59, R59 ;  /* 0x0000003b003b7308 */ /* 0x000fec0000000800 */
[C---:B------:R-:W-:Y:S02]  /*9ce0*/  HMMA.16816.F32.BF16 R80, R4.reuse, R12, R80 ;  /* 0x0000000c0450723c */ /* 0x040fe40000041850 */
[----:B------:R-:W2:Y:S06]  /*9cf0*/  MUFU.EX2 R92, R92 ;  /* 0x0000005c005c7308 */ /* 0x000eac0000000800 */
[C---:B------:R-:W-:Y:S01]  /*9d00*/  HMMA.16816.F32.BF16 R76, R4.reuse, R14, R76 ;  /* 0x0000000e044c723c */ /* 0x040fe2000004184c */
[----:B------:R-:W3:Y:S01]  /*9d10*/  LDSM.16.MT88.4 R12, [R139+0x3800] ;  /* 0x003800008b0c783b */ /* 0x000ee20000004200 */
[----:B------:R-:W-:Y:S06]  /*9d20*/  MUFU.EX2 R32, R32 ;  /* 0x0000002000207308 */ /* 0x000fec0000000800 */
[C---:B------:R-:W-:Y:S02]  /*9d30*/  HMMA.16816.F32.BF16 R72, R4.reuse, R8, R72 ;  /* 0x000000080448723c */ /* 0x040fe40000041848 */
[----:B------:R-:W-:Y:S06]  /*9d40*/  MUFU.EX2 R108, R108 ;  /* 0x0000006c006c7308 */ /* 0x000fec0000000800 */
[----:B------:R-:W-:Y:S01]  /*9d50*/  HMMA.16816.F32.BF16 R68, R4, R10, R68 ;  /* 0x0000000a0444723c */ /* 0x000fe20000041844 */
[----:B------:R-:W4:Y:S01]  /*9d60*/  LDSM.16.MT88.4 R8, [R140+0x3c00] ;  /* 0x003c00008c08783b */ /* 0x000f220000004200 */
[----:B------:R-:W5:Y:S05]  /*9d70*/  MUFU.EX2 R67, R67 ;  /* 0x0000004300437308 */ /* 0x000f6a0000000800 */
[----:B------:R-:W-:-:S02]  /*9d80*/  F2FP.BF16.PACK_AB R4, R45, R54 ;  /* 0x000000362d04723e */ /* 0x000fc400000010ff */
[----:B-1----:R-:W-:Y:S01]  /*9d90*/  F2FP.BF16.PACK_AB R5, R47, R62 ;  /* 0x0000003e2f05723e */ /* 0x002fe200000010ff */
[----:B------:R-:W-:Y:S01]  /*9da0*/  MUFU.EX2 R87, R87 ;  /* 0x0000005700577308 */ /* 0x000fe20000000800 */
[----:B------:R-:W-:Y:S02]  /*9db0*/  F2FP.BF16.PACK_AB R6, R42, R43 ;  /* 0x0000002b2a06723e */ /* 0x000fe400000010ff */
[----:B--2---:R-:W-:-:S05]  /*9dc0*/  F2FP.BF16.PACK_AB R7, R92, R59 ;  /* 0x0000003b5c07723e */ /* 0x004fca00000010ff */
[----:B------:R-:W1:Y:S02]  /*9dd0*/  MUFU.EX2 R116, R116 ;  /* 0x0000007400747308 */ /* 0x000e640000000800 */
[C---:B------:R-:W-:Y:S06]  /*9de0*/  HMMA.16816.F32.BF16 R80, R4.reuse, R16, R80 ;  /* 0x000000100450723c */ /* 0x040fec0000041850 */
        /* <DEDUP_REMOVED lines=10> */
[----:B-----5:R-:W-:Y:S02]  /*9e90*/  F2FP.BF16.PACK_AB R5, R67, R108 ;  /* 0x0000006c4305723e */ /* 0x020fe400000010ff */
[----:B------:R-:W-:Y:S02]  /*9ea0*/  F2FP.BF16.PACK_AB R6, R32, R37 ;  /* 0x000000252006723e */ /* 0x000fe400000010ff */
[----:B-1----:R-:W-:Y:S01]  /*9eb0*/  F2FP.BF16.PACK_AB R7, R116, R87 ;  /* 0x000000577407723e */ /* 0x002fe200000010ff */
[----:B------:R-:W-:Y:S06]  /*9ec0*/  MUFU.EX2 R95, R95 ;  /* 0x0000005f005f7308 */ /* 0x000fec0000000800 */
[C---:B----4-:R-:W-:Y:S02]  /*9ed0*/  HMMA.16816.F32.BF16 R80, R4.reuse, R8, R80 ;  /* 0x000000080450723c */ /* 0x050fe40000041850 */
[----:B------:R-:W1:Y:S06]  /*9ee0*/  MUFU.EX2 R118, R118 ;  /* 0x0000007600767308 */ /* 0x000e6c0000000800 */
        /* <DEDUP_REMOVED lines=8> */
[----:B------:R-:W-:-:S02]  /*9f70*/  F2FP.BF16.PACK_AB R4, R28, R33 ;  /* 0x000000211c04723e */ /* 0x000fc400000010ff */
[----:B-1----:R-:W-:Y:S01]  /*9f80*/  F2FP.BF16.PACK_AB R5, R118, R95 ;  /* 0x0000005f7605723e */ /* 0x002fe200000010ff */
[----:B------:R-:W1:Y:S01]  /*9f90*/  MUFU.EX2 R24, R24 ;  /* 0x0000001800187308 */ /* 0x000e620000000800 */
[----:B------:R-:W-:Y:S02]  /*9fa0*/  F2FP.BF16.PACK_AB R6, R26, R27 ;  /* 0x0000001b1a06723e */ /* 0x000fe400000010ff */
[----:B--2---:R-:W-:-:S05]  /*9fb0*/  F2FP.BF16.PACK_AB R7, R128, R97 ;  /* 0x000000618007723e */ /* 0x004fca00000010ff */
[----:B------:R-:W-:Y:S02]  /*9fc0*/  MUFU.EX2 R22, R22 ;  /* 0x0000001600167308 */ /* 0x000fe40000000800 */
[C---:B---3--:R-:W-:Y:S06]  /*9fd0*/  HMMA.16816.F32.BF16 R80, R4.reuse, R12, R80 ;  /* 0x0000000c0450723c */ /* 0x048fec0000041850 */
[----:B------:R-:W2:Y:S02]  /*9fe0*/  MUFU.EX2 R21, R21 ;  /* 0x0000001500157308 */ /* 0x000ea40000000800 */
[C---:B------:R-:W-:Y:S01]  /*9ff0*/  HMMA.16816.F32.BF16 R76, R4.reuse, R14, R76 ;  /* 0x0000000e044c723c */ /* 0x040fe2000004184c */
[----:B------:R-:W3:Y:S05]  /*a000*/  LDSM.16.MT88.4 R12, [R139+0x4400] ;  /* 0x004400008b0c783b */ /* 0x000eea0000004200 */
[----:B------:R-:W-:Y:S02]  /*a010*/  MUFU.EX2 R126, R126 ;  /* 0x0000007e007e7308 */ /* 0x000fe40000000800 */
[C---:B----4-:R-:W-:Y:S06]  /*a020*/  HMMA.16816.F32.BF16 R72, R4.reuse, R8, R72 ;  /* 0x000000080448723c */ /* 0x050fec0000041848 */
[----:B------:R-:W4:Y:S01]  /*a030*/  MUFU.EX2 R99, R99 ;  /* 0x0000006300637308 */ /* 0x000f220000000800 */
[----:B------:R-:W-:Y:S01]  /*a040*/  FADD.FTZ R9, R100, R65 ;  /* 0x0000004164097221 */ /* 0x000fe20000010000 */
[----:B------:R-:W-:Y:S03]  /*a050*/  HMMA.16816.F32.BF16 R68, R4, R10, R68 ;  /* 0x0000000a0444723c */ /* 0x000fe60000041844 */
[----:B------:R-:W-:-:S02]  /*a060*/  FADD.FTZ R102, R102, R9 ;  /* 0x0000000966667221 */ /* 0x000fc40000010000 */
[----:B------:R-:W3:Y:S01]  /*a070*/  LDSM.16.MT88.4 R8, [R140+0x4800] ;  /* 0x004800008c08783b */ /* 0x000ee20000004200 */
[----:B------:R-:W-:Y:S01]  /*a080*/  MUFU.EX2 R101, R101 ;  /* 0x0000006500657308 */ /* 0x000fe20000000800 */
[----:B-1----:R-:W-:Y:S01]  /*a090*/  F2FP.BF16.PACK_AB R4, R24, R25 ;  /* 0x000000191804723e */ /* 0x002fe200000010ff */
[----:B------:R-:W-:Y:S01]  /*a0a0*/  FADD.FTZ R63, R63, R102 ;  /* 0x000000663f3f7221 */ /* 0x000fe20000010000 */
[----:B--2---:R-:W-:-:S03]  /*a0b0*/  F2FP.BF16.PACK_AB R6, R21, R22 ;  /* 0x000000161506723e */ /* 0x004fc600000010ff */
[----:B------:R-:W-:Y:S02]  /*a0c0*/  FADD.FTZ R94, R94, R63 ;  /* 0x0000003f5e5e7221 */ /* 0x000fe40000010000 */
[----:B------:R-:W1:Y:S01]  /*a0d0*/  MUFU.EX2 R120, R120 ;  /* 0x0000007800787308 */ /* 0x000e620000000800 */
[----:B----4-:R-:W-:Y:S01]  /*a0e0*/  F2FP.BF16.PACK_AB R5, R99, R126 ;  /* 0x0000007e6305723e */ /* 0x010fe200000010ff */
        /* <DEDUP_REMOVED lines=9> */
[----:B-----5:R-:W-:Y:S01]  /*a180*/  HMMA.16816.F32.BF16 R80, R4, R16, R80 ;  /* 0x000000100450723c */ /* 0x020fe20000041850 */
[----:B------:R-:W-:Y:S02]  /*a190*/  MUFU.EX2 R35, R35 ;  /* 0x0000002300237308 */ /* 0x000fe40000000800 */
[----:B------:R-:W-:-:S04]  /*a1a0*/  FADD.FTZ R59, R92, R59 ;  /* 0x0000003b5c3b7221 */ /* 0x000fc80000010000 */
[----:B------:R-:W-:Y:S01]  /*a1b0*/  FADD.FTZ R17, R53, R66 ;  /* 0x0000004235117221 */ /* 0x000fe20000010000 */
[C---:B------:R-:W-:Y:S01]  /*a1c0*/  HMMA.16816.F32.BF16 R76, R4.reuse, R18, R76 ;  /* 0x00000012044c723c */ /* 0x040fe2000004184c */
[----:B------:R-:W2:Y:S02]  /*a1d0*/  MUFU.EX2 R58, R58 ;  /* 0x0000003a003a7308 */ /* 0x000ea40000000800 */
[----:B------:R-:W-:Y:S02]  /*a1e0*/  FADD.FTZ R60, R60, R17 ;  /* 0x000000113c3c7221 */ /* 0x000fe40000010000 */
[----:B------:R-:W4:Y:S02]  /*a1f0*/  LDSM.16.MT88.4 R16, [R139+0x4800] ;  /* 0x004800008b10783b */ /* 0x000f240000004200 */
[----:B------:R-:W-:Y:S01]  /*a200*/  FADD.FTZ R51, R51, R60 ;  /* 0x0000003c33337221 */ /* 0x000fe20000010000 */
[----:B---3--:R-:W-:Y:S01]  /*a210*/  HMMA.16816.F32.BF16 R72, R4, R12, R72 ;  /* 0x0000000c0448723c */ /* 0x008fe20000041848 */
[----:B------:R-:W-:Y:S02]  /*a220*/  MUFU.EX2 R104, R104 ;  /* 0x0000006800687308 */ /* 0x000fe40000000800 */
[----:B------:R-:W-:-:S04]  /*a230*/  FADD.FTZ R54, R54, R51 ;  /* 0x0000003336367221 */ /* 0x000fc80000010000 */
[----:B------:R-:W-:Y:S01]  /*a240*/  FADD.FTZ R54, R45, R54 ;  /* 0x000000362d367221 */ /* 0x000fe20000010000 */
[----:B------:R-:W-:Y:S01]  /*a250*/  HMMA.16816.F32.BF16 R68, R4, R14, R68 ;  /* 0x0000000e0444723c */ /* 0x000fe20000041844 */
[----:B------:R-:W3:Y:S01]  /*a260*/  LDSM.16.MT88.4 R12, [R140+0x4c00] ;  /* 0x004c00008c0c783b */ /* 0x000ee20000004200 */
[----:B------:R-:W5:Y:S01]  /*a270*/  MUFU.EX2 R65, R96 ;  /* 0x0000006000417308 */ /* 0x000f620000000800 */
[----:B------:R-:W-:-:S04]  /*a280*/  FADD.FTZ R43, R43, R54 ;  /* 0x000000362b2b7221 */ /* 0x000fc80000010000 */
[----:B-1----:R-:W-:Y:S01]  /*a290*/  F2FP.BF16.PACK_AB R4, R23, R20 ;  /* 0x000000141704723e */ /* 0x002fe200000010ff */
[----:B------:R-:W-:Y:S01]  /*a2a0*/  FADD.FTZ R42, R42, R43 ;  /* 0x0000002b2a2a7221 */ /* 0x000fe20000010000 */
[----:B--2---:R-:W-:Y:S01]  /*a2b0*/  F2FP.BF16.PACK_AB R6, R58, R35 ;  /* 0x000000233a06723e */ /* 0x004fe200000010ff */
[----:B------:R-:W-:Y:S08]  /*a2c0*/  MUFU.EX2 R56, R56 ;  /* 0x0000003800387308 */ /* 0x000ff00000000800 */
[----:B------:R-:W1:Y:S01]  /*a2d0*/  MUFU.EX2 R53, R52 ;  /* 0x0000003400357308 */ /* 0x000e620000000800 */
[----:B-----5:R-:W-:-:S07]  /*a2e0*/  F2FP.BF16.PACK_AB R5, R65, R104 ;  /* 0x000000684105723e */ /* 0x020fce00000010ff */
[----:B------:R-:W-:Y:S01]  /*a2f0*/  MUFU.EX2 R93, R93 ;  /* 0x0000005d005d7308 */ /* 0x000fe20000000800 */
[----:B-1----:R-:W-:-:S07]  /*a300*/  F2FP.BF16.PACK_AB R7, R53, R56 ;  /* 0x000000383507723e */ /* 0x002fce00000010ff */
[----:B------:R-:W1:Y:S01]  /*a310*/  MUFU.EX2 R106, R106 ;  /* 0x0000006a006a7308 */ /* 0x000e620000000800 */
[C---:B------:R-:W-:Y:S07]  /*a320*/  HMMA.16816.F32.BF16 R80, R4.reuse, R8, R80 ;  /* 0x000000080450723c */ /* 0x040fee0000041850 */
        /* <DEDUP_REMOVED lines=8> */
[----:B----4-:R-:W-:Y:S01]  /*a3b0*/  HMMA.16816.F32.BF16 R72, R4, R16, R72 ;  /* 0x000000100448723c */ /* 0x010fe20000041848 */
[----:B------:R-:W-:Y:S01]  /*a3c0*/  FADD.FTZ R87, R87, R8 ;  /* 0x0000000857577221 */ /* 0x000fe20000010000 */
[----:B------:R-:W-:Y:S01]  /*a3d0*/  MUFU.EX2 R48, R48 ;  /* 0x0000003000307308 */ /* 0x000fe20000000800 */
[----:B------:R-:W-:Y:S01]  /*a3e0*/  FADD.FTZ R32, R32, R37 ;  /* 0x0000002520207221 */ /* 0x000fe20000010000 */
[----:B------:R-:W4:Y:S01]  /*a3f0*/  LDSM.16.MT88.4 R8, [R139+0x4c00] ;  /* 0x004c00008b08783b */ /* 0x000f220000004200 */
[----:B------:R-:W-:-:S02]  /*a400*/  FADD.FTZ R116, R116, R87 ;  /* 0x0000005774747221 */ /* 0x000fc40000010000 */
[----:B------:R-:W-:Y:S01]  /*a410*/  FADD.FTZ R33, R33, R32 ;  /* 0x0000002021217221 */ /* 0x000fe20000010000 */
[----:B------:R-:W-:Y:S01]  /*a420*/  HMMA.16816.F32.BF16 R68, R4, R18, R68 ;  /* 0x000000120444723c */ /* 0x000fe20000041844 */
[----:B------:R-:W-:Y:S01]  /*a430*/  FADD.FTZ R95, R95, R116 ;  /* 0x000000745f5f7221 */ /* 0x000fe20000010000 */
[----:B------:R-:W5:Y:S01]  /*a440*/  MUFU.EX2 R45, R44 ;  /* 0x0000002c002d7308 */ /* 0x000f620000000800 */
[----:B------:R-:W-:Y:S02]  /*a450*/  FADD.FTZ R28, R28, R33 ;  /* 0x000000211c1c7221 */ /* 0x000fe40000010000 */
[----:B------:R-:W-:Y:S02]  /*a460*/  FADD.FTZ R118, R118, R95 ;  /* 0x0000005f76767221 */ /* 0x000fe40000010000 */
[----:B------:R-:W-:Y:S01]  /*a470*/  FADD.FTZ R27, R27, R28 ;  /* 0x0000001c1b1b7221 */ /* 0x000fe20000010000 */
[----:B-1----:R-:W-:Y:S01]  /*a480*/  F2FP.BF16.PACK_AB R4, R106, R93 ;  /* 0x0000005d6a04723e */ /* 0x002fe200000010ff */
[----:B------:R-:W-:Y:S01]  /*a490*/  FADD.FTZ R97, R97, R118 ;  /* 0x0000007661617221 */ /* 0x000fe20000010000 */
[----:B------:R-:W-:Y:S01]  /*a4a0*/  MUFU.EX2 R30, R30 ;  /* 0x0000001e001e7308 */ /* 0x000fe20000000800 */
[----:B------:R-:W-:Y:S01]  /*a4b0*/  FADD.FTZ R26, R26, R27 ;  /* 0x0000001b1a1a7221 */ /* 0x000fe20000010000 */
[----:B--2---:R-:W-:Y:S01]  /*a4c0*/  F2FP.BF16.PACK_AB R5, R39, R38 ;  /* 0x000000262705723e */ /* 0x004fe200000010ff */
[----:B------:R-:W-:-:S02]  /*a4d0*/  FADD.FTZ R97, R128, R97 ;  /* 0x0000006180617221 */ /* 0x000fc40000010000 */
[----:B------:R-:W-:Y:S02]  /*a4e0*/  FADD.FTZ R25, R25, R26 ;  /* 0x0000001a19197221 */ /* 0x000fe40000010000 */
[----:B------:R-:W-:Y:S01]  /*a4f0*/  FADD.FTZ R126, R126, R97 ;  /* 0x000000617e7e7221 */ /* 0x000fe20000010000 */
[----:B------:R-:W1:Y:S01]  /*a500*/  MUFU.EX2 R163, R163 ;  /* 0x000000a300a37308 */ /* 0x000e620000000800 */
[----:B------:R-:W-:Y:S01]  /*a510*/  FADD.FTZ R25, R24, R25 ;  /* 0x0000001918197221 */ /* 0x000fe20000010000 */
[----:B-----5:R-:W-:Y:S01]  /*a520*/  F2FP.BF16.PACK_AB R6, R45, R48 ;  /* 0x000000302d06723e */ /* 0x020fe200000010ff */
[----:B------:R-:W-:Y:S02]  /*a530*/  FADD.FTZ R126, R99, R126 ;  /* 0x0000007e637e7221 */ /* 0x000fe40000010000 */
[----:B------:R-:W-:Y:S02]  /*a540*/  FADD.FTZ R22, R22, R25 ;  /* 0x0000001916167221 */ /* 0x000fe40000010000 */
[----:B------:R-:W-:-:S02]  /*a550*/  FADD.FTZ R101, R101, R126 ;  /* 0x0000007e65657221 */ /* 0x000fc40000010000 */
        /* <DEDUP_REMOVED lines=8> */
[----:B------:R-:W-:Y:S01]  /*a5e0*/  FADD.FTZ R56, R56, R65 ;  /* 0x0000004138387221 */ /* 0x000fe20000010000 */
[C---:B---3--:R-:W-:Y:S01]  /*a5f0*/  HMMA.16816.F32.BF16 R80, R4.reuse, R12, R80 ;  /* 0x0000000c0450723c */ /* 0x048fe20000041850 */
        /* <DEDUP_REMOVED lines=9> */
[----:B----4-:R-:W-:Y:S01]  /*a690*/  HMMA.16816.F32.BF16 R72, R4, R8, R72 ;  /* 0x000000080448723c */ /* 0x010fe20000041848 */
[----:B------:R-:W-:Y:S02]  /*a6a0*/  FADD.FTZ R164, R45, R48 ;  /* 0x000000302da47221 */ /* 0x000fe40000010000 */
[----:B------:R-:W-:-:S05]  /*a6b0*/  FADD.FTZ R163, R163, R30 ;  /* 0x0000001ea3a37221 */ /* 0x000fca0000010000 */
        /* <DEDUP_REMOVED lines=65> */
.L_x_3803:
[----:B------:R-:W-:-:S05]  /*aad0*/  IMAD.MOV.U32 R11, RZ, RZ, c[0x0][0x1a0] ;  /* 0x00006800ff0b7624 */ /* 0x000fca00078e00ff */
[----:B------:R-:W-:-:S04]  /*aae0*/  LEA R11, -R11, RZ, 0x7 ;  /* 0x000000ff0b0b7211 */ /* 0x000fc800078e39ff */
[----:B------:R-:W-:Y:S02]  /*aaf0*/  SHF.R.S32.HI R4, RZ, 0x1f, R11 ;  /* 0x0000001fff047819 */ /* 0x000fe4000001140b */
.L_x_3804:
[----:B------:R-:W-:Y:S01]  /*ab00*/  ISETP.GE.AND P0, PT, R84, c[0x0][0x220], PT ;  /* 0x0000880054007a0c */ /* 0x000fe20003f06270 */
[----:B------:R-:W-:Y:S01]  /*ab10*/  IMAD.SHL.U32 R60, R158, 0x80, RZ ;  /* 0x000000809e3c7824 */ /* 0x000fe200078e00ff */
[----:B------:R-:W-:-:S04]  /*ab20*/  LEA R50, P5, R11, R50, 0x1 ;  /* 0x000000320b327211 */ /* 0x000fc800078a08ff */
[----:B------:R-:W-:Y:S02]  /*ab30*/  LEA.HI.X R165, R11, R165, R4, 0x1, P5 ;  /* 0x000000a50ba57211 */ /* 0x000fe400028f0c04 */
[----:B------:R-:W-:-:S05]  /*ab40*/  LOP3.LUT R64, R60, R3, RZ, 0xfc, !PT ;  /* 0x000000033c407212 */ /* 0x000fca00078efcff */
[----:B------:R-:W-:Y:S01]  /*ab50*/  @!P0 IMAD.MOV.U32 R9, RZ, RZ, c[0x0][0x1a0] ;  /* 0x00006800ff098624 */ /* 0x000fe200078e00ff */
[-C--:B------:R-:W-:Y:S01]  /*ab60*/  @!P0 IADD3 R6, P3, P1, R11, R114.reuse, R148 ;  /* 0x000000720b068210 */ /* 0x080fe2000797e094 */
[----:B------:R-:W-:Y:S01]  /*ab70*/  @!P0 IMAD.MOV.U32 R7, RZ, RZ, c[0x0][0x1a4] ;  /* 0x00006900ff078624 */ /* 0x000fe200078e00ff */
[----:B------:R-:W-:Y:S01]  /*ab80*/  @P0 STS [R159+0x3000], RZ ;  /* 0x003000ff9f000388 */ /* 0x000fe20000000800 */
[----:B------:R-:W-:Y:S01]  /*ab90*/  @!P0 IMAD.MOV.U32 R5, RZ, RZ, c[0x0][0x1a0] ;  /* 0x00006800ff058624 */ /* 0x000fe200078e00ff */
[C---:B------:R-:W-:Y:S01]  /*aba0*/  @!P0 LEA R8, P4, R9.reuse, R114, 0x6 ;  /* 0x0000007209088211 */ /* 0x040fe200078830ff */
[----:B------:R-:W-:Y:S01]  /*abb0*/  @!P0 IMAD.MOV.U32 R112, RZ, RZ, R114 ;  /* 0x000000ffff708224 */ /* 0x000fe200078e0072 */
[----:B------:R-:W-:Y:S01]  /*abc0*/  @P0 STS [R159+0x3004], RZ ;  /* 0x003004ff9f000388 */ /* 0x000fe20000000800 */
[----:B------:R-:W-:Y:S01]  /*abd0*/  @!P0 IMAD.MOV.U32 R10, RZ, RZ, c[0x0][0x1a4] ;  /* 0x00006900ff0a8624 */ /* 0x000fe200078e00ff */
[-C--:B------:R-:W-:Y:S01]  /*abe0*/  @!P0 LEA.HI.X R7, R9, R113.reuse, R7, 0x6, P4 ;  /* 0x0000007109078211 */ /* 0x080fe200020f3407 */
[----:B------:R-:W-:Y:S01]  /*abf0*/  @!P0 IMAD.WIDE.U32 R12, R5, 0x60, R112 ;  /* 0x00000060050c8825 */ /* 0x000fe200078e0070 */
[----:B------:R-:W-:Y:S01]  /*ac00*/  @!P0 IADD3.X R113, R4, R113, R147, P3, P1 ;  /* 0x0000007104718210 */ /* 0x000fe20001fe2493 */
[----:B------:R-:W-:Y:S01]  /*ac10*/  @P0 STS.64 [R159+0x3008], RZ ;  /* 0x003008ff9f000388 */ /* 0x000fe20000000a00 */
[C---:B------:R-:W-:Y:S01]  /*ac20*/  @!P0 IADD3 R8, P3, R11.reuse, R8, RZ ;  /* 0x000000080b088210 */ /* 0x040fe20007f7e0ff */
[----:B------:R-:W-:Y:S01]  /*ac30*/  @!P0 IMAD R5, R10, 0x60, RZ ;  /* 0x000000600a058824 */ /* 0x000fe200078e02ff */
[----:B------:R-:W-:Y:S01]  /*ac40*/  @!P0 IADD3 R9, P1, R11, R12, RZ ;  /* 0x0000000c0b098210 */ /* 0x000fe20007f3e0ff */
[----:B------:R-:W-:Y:S01]  /*ac50*/  @!P0 IMAD.MOV.U32 R51, RZ, RZ, R165 ;  /* 0x000000ffff338224 */ /* 0x000fe200078e00a5 */
[----:B------:R-:W-:Y:S01]  /*ac60*/  @!P0 LEA R16, P4, R6, c[0x0][0x170], 0x1 ;  /* 0x00005c0006108a11 */ /* 0x000fe200078808ff */
[----:B------:R-:W-:Y:S01]  /*ac70*/  @!P0 IMAD.X R7, R4, 0x1, R7, P3 ;  /* 0x0000000104078824 */ /* 0x000fe200018e0607 */
[----:B------:R-:W-:-:S02]  /*ac80*/  @!P0 LEA R18, P3, R8, c[0x0][0x170], 0x1 ;  /* 0x00005c0008128a11 */ /* 0x000fc400078608ff */
[----:B------:R-:W-:Y:S01]  /*ac90*/  @!P0 IADD3.X R12, R4, R13, R5, P1, !PT ;  /* 0x0000000d040c8210 */ /* 0x000fe20000ffe405 */
[----:B------:R-:W-:Y:S01]  /*aca0*/  @!PT LDS RZ, [RZ] ;  /* 0x00000000fffff984 */ /* 0x000fe20000000800 */
[----:B------:R-:W-:Y:S01]  /*acb0*/  @!PT LDS RZ, [RZ] ;  /* 0x00000000fffff984 */ /* 0x000fe20000000800 */
[----:B------:R-:W-:Y:S01]  /*acc0*/  @!PT LDS RZ, [RZ] ;  /* 0x00000000fffff984 */ /* 0x000fe20000000800 */
[----:B------:R1:W-:Y:S01]  /*acd0*/  @!P0 LDGSTS.E.BYPASS.LTC128B.128 [R159+0x3000], [R50.64] ;  /* 0x03000000329f8fae */ /* 0x0003e2000b901d46 */
[----:B------:R-:W-:Y:S02]  /*ace0*/  @!P0 LEA.HI.X R17, R6, c[0x0][0x174], R113, 0x1, P4 ;  /* 0x00005d0006118a11 */ /* 0x000fe400020f0c71 */
        /* <DEDUP_REMOVED lines=8> */
[----:B------:R-:W-:-:S03]  /*ad70*/  ISETP.GE.AND P1, PT, R46, 0x3, PT ;  /* 0x000000032e00780c */ /* 0x000fc60003f26270 */
        /* <DEDUP_REMOVED lines=12> */
[----:B------:R-:W-:Y:S04]  /*ae40*/  LDSM.16.M88.4 R20, [R143] ;  /* 0x000000008f14783b */ /* 0x000fe80000000200 */
[----:B------:R-:W-:Y:S04]  /*ae50*/  LDSM.16.M88.4 R12, [R141] ;  /* 0x000000008d0c783b */ /* 0x000fe80000000200 */
[----:B------:R-:W3:Y:S04]  /*ae60*/  LDSM.16.M88.4 R8, [R142+0x1400] ;  /* 0x001400008e08783b */ /* 0x000ee80000000200 */
[----:B--2---:R-:W2:Y:S04]  /*ae70*/  LDSM.16.M88.4 R16, [R138] ;  /* 0x000000008a10783b */ /* 0x004ea80000000200 */
[----:B------:R-:W0:Y:S01]  /*ae80*/  LDGDEPBAR ;  /* 0x00000000000079af */ /* 0x000e220000000000 */
[C---:B----4-:R-:W-:Y:S08]  /*ae90*/  HMMA.16816.F32.BF16 R32, R28.reuse, R4, RZ ;  /* 0x000000041c20723c */ /* 0x050ff000000418ff */
[C---:B------:R-:W-:Y:S08]  /*aea0*/  HMMA.16816.F32.BF16 R4, R28.reuse, R6, RZ ;  /* 0x000000061c04723c */ /* 0x040ff000000418ff */
[----:B---3--:R-:W-:Y:S08]  /*aeb0*/  HMMA.16816.F32.BF16 R24, R28, R8, RZ ;  /* 0x000000081c18723c */ /* 0x008ff000000418ff */
[C---:B------:R-:W-:Y:S08]  /*aec0*/  HMMA.16816.F32.BF16 R32, R20.reuse, R12, R32 ;  /* 0x0000000c1420723c */ /* 0x040ff00000041820 */
[----:B------:R-:W-:Y:S01]  /*aed0*/  HMMA.16816.F32.BF16 R4, R20, R14, R4 ;  /* 0x0000000e1404723c */ /* 0x000fe20000041804 */
[----:B------:R-:W3:Y:S07]  /*aee0*/  LDSM.16.M88.4 R12, [R142+0x1800] ;  /* 0x001800008e0c783b */ /* 0x000eee0000000200 */
[----:B------:R-:W-:Y:S08]  /*aef0*/  HMMA.16816.F32.BF16 R8, R28, R10, RZ ;  /* 0x0000000a1c08723c */ /* 0x000ff000000418ff */
[----:B------:R-:W-:Y:S01]  /*af00*/  FMUL.FTZ R32, R32, c[0x0][0x2ec] ;  /* 0x0000bb0020207a20 */ /* 0x000fe20000410000 */
[----:B--2---:R-:W-:Y:S01]  /*af10*/  HMMA.16816.F32.BF16 R24, R20, R16, R24 ;  /* 0x000000101418723c */ /* 0x004fe20000041818 */
[----:B------:R-:W-:-:S02]  /*af20*/  FMUL.FTZ R44, R33, c[0x0][0x2ec] ;  /* 0x0000bb00212c7a20 */ /* 0x000fc40000410000 */
[----:B------:R2:W-:Y:S01]  /*af30*/  MUFU.TANH R42, R32 ;  /* 0x00000020002a7308 */ /* 0x0005e20000002400 */
[----:B------:R-:W-:Y:S02]  /*af40*/  FMUL.FTZ R43, R34, c[0x0][0x2ec] ;  /* 0x0000bb00222b7a20 */ /* 0x000fe40000410000 */
[----:B------:R-:W-:Y:S02]  /*af50*/  FMUL.FTZ R45, R35, c[0x0][0x2ec] ;  /* 0x0000bb00232d7a20 */ /* 0x000fe40000410000 */
[----:B------:R-:W-:Y:S02]  /*af60*/  FMUL.FTZ R4, R4, c[0x0][0x2ec] ;  /* 0x0000bb0004047a20 */ /* 0x000fe40000410000 */
[----:B------:R-:W-:Y:S01]  /*af70*/  FMUL.FTZ R48, R5, c[0x0][0x2ec] ;  /* 0x0000bb0005307a20 */ /* 0x000fe20000410000 */
[----:B------:R-:W-:Y:S01]  /*af80*/  MUFU.TANH R44, R44 ;  /* 0x0000002c002c7308 */ /* 0x000fe20000002400 */
[----:B------:R-:W-:Y:S02]  /*af90*/  FMUL.FTZ R49, R6, c[0x0][0x2ec] ;  /* 0x0000bb0006317a20 */ /* 0x000fe40000410000 */
[----:B------:R-:W-:Y:S01]  /*afa0*/  FMUL.FTZ R170, R7, c[0x0][0x2ec] ;  /* 0x0000bb0007aa7a20 */ /* 0x000fe20000410000 */
[----:B------:R-:W-:Y:S04]  /*afb0*/  HMMA.16816.F32.BF16 R8, R20, R18, R8 ;  /* 0x000000121408723c */ /* 0x000fe80000041808 */
[----:B------:R4:W-:Y:S01]  /*afc0*/  MUFU.TANH R47, R4 ;  /* 0x00000004002f7308 */ /* 0x0009e20000002400 */
[----:B--2---:R-:W2:Y:S03]  /*afd0*/  LDSM.16.M88.4 R32, [R137] ;  /* 0x000000008920783b */ /* 0x004ea60000000200 */
[----:B---3--:R-:W-:Y:S01]  /*afe0*/  HMMA.16816.F32.BF16 R16, R28, R12, RZ ;  /* 0x0000000c1c10723c */ /* 0x008fe200000418ff */
[----:B------:R-:W-:-:S02]  /*aff0*/  FMUL.FTZ R24, R24, c[0x0][0x2ec] ;  /* 0x0000bb0018187a20 */ /* 0x000fc40000410000 */
[----:B-1----:R-:W-:Y:S01]  /*b000*/  FMUL.FTZ R51, R25, c[0x0][0x2ec] ;  /* 0x0000bb0019337a20 */ /* 0x002fe20000410000 */
[----:B------:R-:W1:Y:S01]  /*b010*/  MUFU.TANH R45, R45 ;  /* 0x0000002d002d7308 */ /* 0x000e620000002400 */
[----:B------:R-:W-:Y:S02]  /*b020*/  FMUL.FTZ R168, R26, c[0x0][0x2ec] ;  /* 0x0000bb001aa87a20 */ /* 0x000fe40000410000 */
[----:B------:R-:W-:Y:S01]  /*b030*/  FMUL.FTZ R166, R27, c[0x0][0x2ec] ;  /* 0x0000bb001ba67a20 */ /* 0x000fe20000410000 */
[----:B------:R-:W-:Y:S01]  /*b040*/  HMMA.16816.F32.BF16 R12, R28, R14, RZ ;  /* 0x0000000e1c0c723c */ /* 0x000fe200000418ff */
[----:B----4-:R-:W3:Y:S03]  /*b050*/  LDSM.16.M88.4 R4, [R142+0x1c00] ;  /* 0x001c00008e04783b */ /* 0x010ee60000000200 */
[----:B------:R4:W-:Y:S04]  /*b060*/  MUFU.TANH R52, R24 ;  /* 0x0000001800347308 */ /* 0x0009e80000002400 */
[----:B------:R-:W-:-:S02]  /*b070*/  FMUL.FTZ R59, R8, c[0x0][0x2ec] ;  /* 0x0000bb00083b7a20 */ /* 0x000fc40000410000 */
[----:B------:R-:W-:Y:S02]  /*b080*/  FMUL.FTZ R53, R9, c[0x0][0x2ec] ;  /* 0x0000bb0009357a20 */ /* 0x000fe40000410000 */
[----:B------:R-:W-:Y:S01]  /*b090*/  FMUL.FTZ R162, R10, c[0x0][0x2ec] ;  /* 0x0000bb000aa27a20 */ /* 0x000fe20000410000 */
[----:B------:R-:W5:Y:S01]  /*b0a0*/  MUFU.TANH R49, R49 ;  /* 0x0000003100317308 */ /* 0x000f620000002400 */
[----:B------:R-:W-:Y:S01]  /*b0b0*/  FMUL.FTZ R58, R11, c[0x0][0x2ec] ;  /* 0x0000bb000b3a7a20 */ /* 0x000fe20000410000 */
[----:B----4-:R-:W4:Y:S06]  /*b0c0*/  LDSM.16.M88.4 R24, [R136] ;  /* 0x000000008818783b */ /* 0x010f2c0000000200 */
[----:B------:R-:W-:Y:S01]  /*b0d0*/  MUFU.TANH R48, R48 ;  /* 0x0000003000307308 */ /* 0x000fe20000002400 */
[C---:B--2---:R-:W-:Y:S07]  /*b0e0*/  HMMA.16816.F32.BF16 R16, R20.reuse, R32, R16 ;  /* 0x000000201410723c */ /* 0x044fee0000041810 */
[----:B------:R-:W-:Y:S01]  /*b0f0*/  MUFU.TANH R170, R170 ;  /* 0x000000aa00aa7308 */ /* 0x000fe20000002400 */
[----:B------:R-:W-:Y:S01]  /*b100*/  HMMA.16816.F32.BF16 R12, R20, R34, R12 ;  /* 0x00000022140c723c */ /* 0x000fe2000004180c */
[----:B------:R-:W2:Y:S06]  /*b110*/  LDSM.16.M88.4 R32, [R142+0x2000] ;  /* 0x002000008e20783b */ /* 0x000eac0000000200 */
[----:B------:R-:W1:Y:S01]  /*b120*/  MUFU.TANH R168, R168 ;  /* 0x000000a800a87308 */ /* 0x000e620000002400 */
[C---:B---3--:R-:W-:Y:S07]  /*b130*/  HMMA.16816.F32.BF16 R8, R28.reuse, R4, RZ ;  /* 0x000000041c08723c */ /* 0x048fee00000418ff */
[----:B------:R-:W3:Y:S01]  /*b140*/  MUFU.TANH R51, R51 ;  /* 0x0000003300337308 */ /* 0x000ee20000002400 */
[----:B------:R-:W-:Y:S01]  /*b150*/  HMMA.16816.F32.BF16 R4, R28, R6, RZ ;  /* 0x000000061c04723c */ /* 0x000fe200000418ff */
[----:B------:R-:W-:-:S06]  /*b160*/  FMUL.FTZ R16, R16, c[0x0][0x2ec] ;  /* 0x0000bb0010107a20 */ /* 0x000fcc0000410000 */
        /* <DEDUP_REMOVED lines=9> */
[C---:B----4-:R-:W-:Y:S02]  /*b200*/  HMMA.16816.F32.BF16 R8, R20.reuse, R24, R8 ;  /* 0x000000181408723c */ /* 0x050fe40000041808 */
[----:B------:R-:W4:Y:S06]  /*b210*/  MUFU.TANH R59, R59 ;  /* 0x0000003b003b7308 */ /* 0x000f2c0000002400 */
[----:B------:R-:W-:Y:S01]  /*b220*/  HMMA.16816.F32.BF16 R4, R20, R26, R4 ;  /* 0x0000001a1404723c */ /* 0x000fe20000041804 */
[----:B------:R-:W3:Y:S01]  /*b230*/  LDSM.16.M88.4 R24, [R142+0x2400] ;  /* 0x002400008e18783b */ /* 0x000ee20000000200 */
[----:B------:R-:W3:Y:S03]  /*b240*/  MUFU.TANH R162, R162 ;  /* 0x000000a200a27308 */ /* 0x000ee60000002400 */
[----:B-1----:R-:W1:Y:S03]  /*b250*/  LDSM.16.M88.4 R16, [R91] ;  /* 0x000000005b10783b */ /* 0x002e660000000200 */
[C---:B--2---:R-:W-:Y:S02]  /*b260*/  HMMA.16816.F32.BF16 R12, R28.reuse, R32, RZ ;  /* 0x000000201c0c723c */ /* 0x044fe400000418ff */
[----:B------:R-:W2:Y:S06]  /*b270*/  MUFU.TANH R53, R53 ;  /* 0x0000003500357308 */ /* 0x000eac0000002400 */
        /* <DEDUP_REMOVED lines=8> */
[----:B------:R2:W-:Y:S01]  /*b300*/  MUFU.TANH R62, R8 ;  /* 0x00000008003e7308 */ /* 0x0005e20000002400 */
[----:B------:R-:W-:Y:S02]  /*b310*/  FMUL.FTZ R6, R6, c[0x0][0x2ec] ;  /* 0x0000bb0006067a20 */ /* 0x000fe40000410000 */
[----:B------:R-:W-:-:S05]  /*b320*/  FMUL.FTZ R7, R7, c[0x0][0x2ec] ;  /* 0x0000bb0007077a20 */ /* 0x000fca0000410000 */
[----:B------:R-:W-:Y:S01]  /*b330*/  MUFU.TANH R66, R4 ;  /* 0x0000000400427308 */ /* 0x000fe20000002400 */
[----:B---3--:R-:W-:Y:S01]  /*b340*/  HMMA.16816.F32.BF16 R36, R28, R24, RZ ;  /* 0x000000181c24723c */ /* 0x008fe200000418ff */
[----:B--2---:R-:W2:Y:S06]  /*b350*/  LDSM.16.M88.4 R8, [R90] ;  /* 0x000000005a08783b */ /* 0x004eac0000000200 */
[----:B------:R-:W-:Y:S01]  /*b360*/  MUFU.TANH R65, R5 ;  /* 0x0000000500417308 */ /* 0x000fe20000002400 */
[C---:B-1----:R-:W-:Y:S07]  /*b370*/  HMMA.16816.F32.BF16 R12, R20.reuse, R16, R12 ;  /* 0x00000010140c723c */ /* 0x042fee000004180c */
[----:B------:R-:W-:Y:S01]  /*b380*/  MUFU.TANH R126, R6 ;  /* 0x00000006007e7308 */ /* 0x000fe20000002400 */
[----:B------:R-:W-:Y:S01]  /*b390*/  LOP3.LUT R16, R60, 0x18, R3, 0xfe, !PT ;  /* 0x000000183c107812 */ /* 0x000fe200078efe03 */
[----:B------:R-:W-:Y:S06]  /*b3a0*/  HMMA.16816.F32.BF16 R32, R20, R18, R32 ;  /* 0x000000121420723c */ /* 0x000fec0000041820 */
[----:B------:R1:W-:Y:S02]  /*b3b0*/  MUFU.TANH R120, R7 ;  /* 0x0000000700787308 */ /* 0x0003e40000002400 */
[----:B------:R-:W-:Y:S06]  /*b3c0*/  HMMA.16816.F32.BF16 R24, R28, R26, RZ ;  /* 0x0000001a1c18723c */ /* 0x000fec00000418ff */
[----:B------:R-:W-:Y:S01]  /*b3d0*/  MUFU.TANH R57, R57 ;  /* 0x0000003900397308 */ /* 0x000fe20000002400 */
[----:B------:R-:W-:-:S02]  /*b3e0*/  FMUL.FTZ R12, R12, c[0x0][0x2ec] ;  /* 0x0000bb000c0c7a20 */ /* 0x000fc40000410000 */
[----:B------:R-:W-:Y:S01]  /*b3f0*/  FMUL.FTZ R13, R13, c[0x0][0x2ec] ;  /* 0x0000bb000d0d7a20 */ /* 0x000fe20000410000 */
[----:B-1----:R-:W1:Y:S01]  /*b400*/  LDSM.16.M88.4 R4, [R142+0x2800] ;  /* 0x002800008e04783b */ /* 0x002e620000000200 */
[----:B------:R-:W-:-:S03]  /*b410*/  FMUL.FTZ R14, R14, c[0x0][0x2ec] ;  /* 0x0000bb000e0e7a20 */ /* 0x000fc60000410000 */
[----:B------:R-:W-:Y:S01]  /*b420*/  MUFU.TANH R87, R12 ;  /* 0x0000000c00577308 */ /* 0x000fe20000002400 */
[----:B------:R-:W-:Y:S02]  /*b430*/  FMUL.FTZ R15, R15, c[0x0][0x2ec] ;  /* 0x0000bb000f0f7a20 */ /* 0x000fe40000410000 */
[----:B------:R-:W-:Y:S01]  /*b440*/  FMUL.FTZ R33, R33, c[0x0][0x2ec] ;  /* 0x0000bb0021217a20 */ /* 0x000fe20000410000 */
[----:B--2---:R-:W-:Y:S01]  /*b450*/  HMMA.16816.F32.BF16 R36, R20, R8, R36 ;  /* 0x000000081424723c */ /* 0x004fe20000041824 */
[----:B------:R-:W-:-:S03]  /*b460*/  FMUL.FTZ R35, R35, c[0x0][0x2ec] ;  /* 0x0000bb0023237a20 */ /* 0x000fc60000410000 */
[----:B------:R-:W-:Y:S01]  /*b470*/  MUFU.TANH R67, R13 ;  /* 0x0000000d00437308 */ /* 0x000fe20000002400 */
[----:B------:R-:W-:Y:S02]  /*b480*/  FMUL.FTZ R34, R34, c[0x0][0x2ec] ;  /* 0x0000bb0022227a20 */ /* 0x000fe40000410000 */
[----:B------:R-:W-:Y:S01]  /*b490*/  FMUL.FTZ R32, R32, c[0x0][0x2ec] ;  /* 0x0000bb0020207a20 */ /* 0x000fe20000410000 */
[----:B------:R-:W-:Y:S01]  /*b4a0*/  LOP3.LUT R8, R60, 0x8, R3, 0xfe, !PT ;  /* 0x000000083c087812 */ /* 0x000fe200078efe03 */
[----:B------:R-:W-:Y:S01]  /*b4b0*/  HMMA.16816.F32.BF16 R24, R20, R10, R24 ;  /* 0x0000000a1418723c */ /* 0x000fe20000041818 */
[----:B------:R-:W-:Y:S02]  /*b4c0*/  IADD3 R9, R64, 0x1, RZ ;  /* 0x0000000140097810 */ /* 0x000fe40007ffe0ff */
[----:B------:R-:W-:Y:S01]  /*b4d0*/  MUFU.TANH R124, R14 ;  /* 0x0000000e007c7308 */ /* 0x000fe20000002400 */
[C---:B------:R-:W-:Y:S02]  /*b4e0*/  ISETP.GE.AND P6, PT, R8.reuse, R40, PT ;  /* 0x000000280800720c */ /* 0x040fe40003fc6270 */
[----:B------:R-:W-:-:S02]  /*b4f0*/  ISETP.GE.AND P4, PT, R8, R41, PT ;  /* 0x000000290800720c */ /* 0x000fc40003f86270 */
[C---:B------:R-:W-:Y:S02]  /*b500*/  ISETP.GE.AND P5, PT, R9.reuse, R40, PT ;  /* 0x000000280900720c */ /* 0x040fe40003fa6270 */
[-C--:B------:R-:W-:Y:S01]  /*b510*/  ISETP.GE.AND P3, PT, R9, R41.reuse, PT ;  /* 0x000000290900720c */ /* 0x080fe20003f66270 */
[----:B------:R2:W-:Y:S01]  /*b520*/  MUFU.TANH R118, R15 ;  /* 0x0000000f00767308 */ /* 0x0005e20000002400 */
[----:B------:R-:W-:Y:S02]  /*b530*/  LOP3.LUT R8, R60, 0x10, R3, 0xfe, !PT ;  /* 0x000000103c087812 */ /* 0x000fe400078efe03 */
[----:B------:R-:W-:Y:S02]  /*b540*/  FSEL R100, R45, -INF , !P3 ;  /* 0xff8000002d647808 */ /* 0x000fe40005800000 */
[----:B------:R-:W-:Y:S01]  /*b550*/  ISETP.GE.AND P3, PT, R8, R41, PT ;  /* 0x000000290800720c */ /* 0x000fe20003f66270 */
[----:B------:R-:W-:Y:S01]  /*b560*/  FMUL.FTZ R38, R38, c[0x0][0x2ec] ;  /* 0x0000bb0026267a20 */ /* 0x000fe20000410000 */
[----:B------:R-:W-:Y:S01]  /*b570*/  FSEL R47, R47, -INF , !P6 ;  /* 0xff8000002f2f7808 */ /* 0x000fe20007000000 */
[----:B------:R3:W-:Y:S01]  /*b580*/  MUFU.TANH R92, R33 ;  /* 0x00000021005c7308 */ /* 0x0007e20000002400 */
[----:B-----5:R-:W-:Y:S01]  /*b590*/  FSEL R172, R49, -INF , !P4 ;  /* 0xff80000031ac7808 */ /* 0x020fe20006000000 */
[----:B------:R-:W-:Y:S01]  /*b5a0*/  FMUL.FTZ R39, R39, c[0x0][0x2ec] ;  /* 0x0000bb0027277a20 */ /* 0x000fe20000410000 */
[----:B------:R-:W-:Y:S01]  /*b5b0*/  FSEL R168, R168, -INF , !P3 ;  /* 0xff800000a8a87808 */ /* 0x000fe20005800000 */
[----:B------:R-:W-:-:S02]  /*b5c0*/  FMUL.FTZ R36, R36, c[0x0][0x2ec] ;  /* 0x0000bb0024247a20 */ /* 0x000fc40000410000 */
[----:B------:R-:W-:Y:S01]  /*b5d0*/  FMUL.FTZ R24, R24, c[0x0][0x2ec] ;  /* 0x0000bb0018187a20 */ /* 0x000fe20000410000 */
[----:B--2---:R-:W2:Y:S01]  /*b5e0*/  LDSM.16.M88.4 R12, [R88] ;  /* 0x00000000580c783b */ /* 0x004ea20000000200 */
[----:B------:R5:W-:Y:S01]  /*b5f0*/  MUFU.TANH R116, R35 ;  /* 0x0000002300747308 */ /* 0x000be20000002400 */
[----:B------:R-:W-:Y:S02]  /*b600*/  FMUL.FTZ R25, R25, c[0x0][0x2ec] ;  /* 0x0000bb0019197a20 */ /* 0x000fe40000410000 */
[----:B------:R-:W-:Y:S02]  /*b610*/  FMUL.FTZ R112, R26, c[0x0][0x2ec] ;  /* 0x0000bb001a707a20 */ /* 0x000fe40000410000 */
[----:B------:R-:W-:Y:S01]  /*b620*/  FMUL.FTZ R110, R27, c[0x0][0x2ec] ;  /* 0x0000bb001b6e7a20 */ /* 0x000fe20000410000 */
[----:B---3--:R-:W-:Y:S01]  /*b630*/  FSEL R33, R44, -INF , !P5 ;  /* 0xff8000002c217808 */ /* 0x008fe20006800000 */
[----:B------:R-:W-:Y:S01]  /*b640*/  FMUL.FTZ R44, R37, c[0x0][0x2ec] ;  /* 0x0000bb00252c7a20 */ /* 0x000fe20000410000 */
[----:B------:R-:W-:Y:S01]  /*b650*/  ISETP.GE.AND P5, PT, R8, R40, PT ;  /* 0x000000280800720c */ /* 0x000fe20003fa6270 */
[----:B------:R3:W-:Y:S01]  /*b660*/  MUFU.TANH R122, R34 ;  /* 0x00000022007a7308 */ /* 0x0007e20000002400 */
[----:B------:R-:W-:-:S02]  /*b670*/  IADD3 R8, R64, 0x9, RZ ;  /* 0x0000000940087810 */ /* 0x000fc40007ffe0ff */
[----:B------:R-:W-:Y:S02]  /*b680*/  FSEL R37, R52, -INF , !P5 ;  /* 0xff80000034257808 */ /* 0x000fe40006800000 */
[CC--:B------:R-:W-:Y:S02]  /*b690*/  ISETP.GE.AND P6, PT, R8.reuse, R40.reuse, PT ;  /* 0x000000280800720c */ /* 0x0c0fe40003fc6270 */
[----:B------:R-:W-:Y:S01]  /*b6a0*/  ISETP.GE.AND P4, PT, R8, R41, PT ;  /* 0x000000290800720c */ /* 0x000fe20003f86270 */
[----:B------:R-:W2:Y:S01]  /*b6b0*/  MUFU.TANH R63, R63 ;  /* 0x0000003f003f7308 */ /* 0x000ea20000002400 */
[----:B-----5:R-:W-:Y:S01]  /*b6c0*/  FSEL R35, R48, -INF , !P6 ;  /* 0xff80000030237808 */ /* 0x020fe20007000000 */
[----:B-1----:R-:W-:Y:S01]  /*b6d0*/  HMMA.16816.F32.BF16 R8, R28, R4, RZ ;  /* 0x000000041c08723c */ /* 0x002fe200000418ff */
[----:B------:R-:W-:Y:S02]  /*b6e0*/  FSEL R170, R170, -INF , !P4 ;  /* 0xff800000aaaa7808 */ /* 0x000fe40006000000 */
[----:B------:R-:W-:-:S02]  /*b6f0*/  ISETP.GE.AND P6, PT, R16, R40, PT ;  /* 0x000000281000720c */ /* 0x000fc40003fc6270 */
[-C--:B------:R-:W-:Y:S01]  /*b700*/  ISETP.GE.AND P4, PT, R16, R41.reuse, PT ;  /* 0x000000291000720c */ /* 0x080fe20003f86270 */
[----:B------:R-:W1:Y:S01]  /*b710*/  MUFU.TANH R132, R132 ;  /* 0x0000008400847308 */ /* 0x000e620000002400 */
[----:B------:R-:W-:Y:S01]  /*b720*/  IADD3 R5, R64, 0x11, RZ ;  /* 0x0000001140057810 */ /* 0x000fe20007ffe0ff */
[----:B------:R-:W5:Y:S01]  /*b730*/  LDSM.16.M88.4 R16, [R142+0x2c00] ;  /* 0x002c00008e10783b */ /* 0x000f620000000200 */
[----:B------:R-:W-:Y:S02]  /*b740*/  LOP3.LUT R4, R60, 0x20, R3, 0xfe, !PT ;  /* 0x000000203c047812 */ /* 0x000fe400078efe03 */
[C---:B------:R-:W-:Y:S02]  /*b750*/  ISETP.GE.AND P5, PT, R5.reuse, R40, PT ;  /* 0x000000280500720c */ /* 0x040fe40003fa6270 */
[----:B------:R-:W-:Y:S01]  /*b760*/  ISETP.GE.AND P3, PT, R5, R41, PT ;  /* 0x000000290500720c */ /* 0x000fe20003f66270 */
[----:B------:R-:W-:Y:S01]  /*b770*/  MUFU.TANH R54, R54 ;  /* 0x0000003600367308 */ /* 0x000fe20000002400 */
[----:B------:R-:W-:-:S02]  /*b780*/  IADD3 R5, R64, 0x19, RZ ;  /* 0x0000001940057810 */ /* 0x000fc40007ffe0ff */
[----:B------:R-:W-:Y:S02]  /*b790*/  FSEL R51, R51, -INF , !P5 ;  /* 0xff80000033337808 */ /* 0x000fe40006800000 */
[----:B------:R-:W-:Y:S02]  /*b7a0*/  FSEL R166, R166, -INF , !P3 ;  /* 0xff800000a6a67808 */ /* 0x000fe40005800000 */
[----:B----4-:R-:W-:Y:S01]  /*b7b0*/  FSEL R59, R59, -INF , !P6 ;  /* 0xff8000003b3b7808 */ /* 0x010fe20007000000 */
[----:B------:R-:W4:Y:S01]  /*b7c0*/  MUFU.TANH R160, R160 ;  /* 0x000000a000a07308 */ /* 0x000f220000002400 */
[----:B------:R-:W-:Y:S01]  /*b7d0*/  FSEL R162, R162, -INF , !P4 ;  /* 0xff800000a2a27808 */ /* 0x000fe20006000000 */
[----:B--2---:R-:W-:Y:S01]  /*b7e0*/  HMMA.16816.F32.BF16 R8, R20, R12, R8 ;  /* 0x0000000c1408723c */ /* 0x004fe20000041808 */
[C---:B------:R-:W-:Y:S02]  /*b7f0*/  ISETP.GE.AND P5, PT, R4.reuse, R40, PT ;  /* 0x000000280400720c */ /* 0x040fe40003fa6270 */
[----:B------:R-:W-:-:S02]  /*b800*/  ISETP.GE.AND P3, PT, R4, R41, PT ;  /* 0x000000290400720c */ /* 0x000fc40003f66270 */
[CC--:B------:R-:W-:Y:S01]  /*b810*/  ISETP.GE.AND P6, PT, R5.reuse, R40.reuse, PT ;  /* 0x000000280500720c */ /* 0x0c0fe20003fc6270 */
[----:B------:R-:W2:Y:S01]  /*b820*/  MUFU.TANH R56, R56 ;  /* 0x0000003800387308 */ /* 0x000ea20000002400 */
[----:B------:R-:W-:Y:S02]  /*b830*/  ISETP.GE.AND P4, PT, R5, R41, PT ;  /* 0x000000290500720c */ /* 0x000fe40003f86270 */
[----:B------:R-:W-:Y:S02]  /*b840*/  LOP3.LUT R4, R60, 0x28, R3, 0xfe, !PT ;  /* 0x000000283c047812 */ /* 0x000fe400078efe03 */
[----:B------:R-:W-:Y:S02]  /*b850*/  FSEL R53, R53, -INF , !P6 ;  /* 0xff80000035357808 */ /* 0x000fe40007000000 */
[----:B---3--:R-:W-:Y:S01]  /*b860*/  FSEL R34, R58, -INF , !P4 ;  /* 0xff8000003a227808 */ /* 0x008fe20006000000 */
[----:B------:R-:W3:Y:S01]  /*b870*/  MUFU.TANH R134, R134 ;  /* 0x0000008600867308 */ /* 0x000ee20000002400 */
[----:B------:R-:W-:-:S02]  /*b880*/  ISETP.GE.AND P6, PT, R4, R40, PT ;  /* 0x000000280400720c */ /* 0x000fc40003fc6270 */
[----:B------:R-:W-:Y:S02]  /*b890*/  ISETP.GE.AND P4, PT, R4, R41, PT ;  /* 0x000000290400720c */ /* 0x000fe40003f86270 */
[----:B------:R-:W-:Y:S01]  /*b8a0*/  HMMA.16816.F32.BF16 R4, R28, R6, RZ ;  /* 0x000000061c04723c */ /* 0x000fe200000418ff */
[----:B------:R-:W-:Y:S02]  /*b8b0*/  IADD3 R12, R64, 0x21, RZ ;  /* 0x00000021400c7810 */ /* 0x000fe40007ffe0ff */
[----:B------:R-:W-:Y:S01]  /*b8c0*/  MUFU.TANH R114, R38 ;  /* 0x0000002600727308 */ /* 0x000fe20000002400 */
[----:B------:R-:W-:Y:S01]  /*b8d0*/  FSEL R49, R63, -INF , !P6 ;  /* 0xff8000003f317808 */ /* 0x000fe20007000000 */
[----:B------:R-:W-:Y:S01]  /*b8e0*/  FMUL.FTZ R98, R11, c[0x0][0x2ec] ;  /* 0x0000bb000b627a20 */ /* 0x000fe20000410000 */
[----:B-1----:R-:W-:Y:S01]  /*b8f0*/  FSEL R132, R132, -INF , !P4 ;  /* 0xff80000084847808 */ /* 0x002fe20006000000 */
[----:B------:R-:W-:Y:S01]  /*b900*/  FMUL.FTZ R48, R9, c[0x0][0x2ec] ;  /* 0x0000bb0009307a20 */ /* 0x000fe20000410000 */
[--C-:B------:R-:W-:Y:S01]  /*b910*/  LOP3.LUT R13, R60, 0x30, R3.reuse, 0xfe, !PT ;  /* 0x000000303c0d7812 */ /* 0x100fe200078efe03 */
[----:B------:R-:W-:Y:S01]  /*b920*/  FMUL.FTZ R102, R10, c[0x0][0x2ec] ;  /* 0x0000bb000a667a20 */ /* 0x000fe20000410000 */
[C-C-:B------:R-:W-:Y:S01]  /*b930*/  LOP3.LUT R52, R60.reuse, 0x40, R3.reuse, 0xfe, !PT ;  /* 0x000000403c347812 */ /* 0x140fe200078efe03 */
[----:B------:R-:W-:Y:S01]  /*b940*/  MUFU.TANH R38, R24 ;  /* 0x0000001800267308 */ /* 0x000fe20000002400 */
[----:B------:R-:W-:Y:S01]  /*b950*/  LOP3.LUT R10, R60, 0x48, R3, 0xfe, !PT ;  /* 0x000000483c0a7812 */ /* 0x000fe200078efe03 */
[----:B------:R-:W-:-:S06]  /*b960*/  FMUL.FTZ R8, R8, c[0x0][0x2ec] ;  /* 0x0000bb0008087a20 */ /* 0x000fcc0000410000 */
[----:B------:R1:W-:Y:S05]  /*b970*/  MUFU.TANH R46, R25 ;  /* 0x00000019002e7308 */ /* 0x0003ea0000002400 */
[----:B------:R-:W-:Y:S03]  /*b980*/  HMMA.16816.F32.BF16 R4, R20, R14, R4 ;  /* 0x0000000e1404723c */ /* 0x000fe60000041804 */
[----:B------:R2:W-:Y:S01]  /*b990*/  MUFU.TANH R89, R32 ;  /* 0x0000002000597308 */ /* 0x0005e20000002400 */
[----:B-1----:R-:W1:Y:S07]  /*b9a0*/  LDSM.16.M88.4 R24, [R86] ;  /* 0x000000005618783b */ /* 0x002e6e0000000200 */
[----:B------:R3:W-:Y:S01]  /*b9b0*/  MUFU.TANH R104, R39 ;  /* 0x0000002700687308 */ /* 0x0007e20000002400 */
[----:B------:R-:W-:-:S04]  /*b9c0*/  DEPBAR.LE SB0, 0x0 ;  /* 0x000080000000791a */ /* 0x000fc80000000000 */
[----:B--2---:R-:W-:-:S03]  /*b9d0*/  FSEL R32, R57, -INF , !P3 ;  /* 0xff80000039207808 */ /* 0x004fc60005800000 */
[----:B------:R-:W2:Y:S01]  /*b9e0*/  MUFU.TANH R130, R130 ;  /* 0x0000008200827308 */ /* 0x000ea20000002400 */
[----:B------:R-:W-:-:S04]  /*b9f0*/  ISETP.GE.AND P3, PT, R12, R41, PT ;  /* 0x000000290c00720c */ /* 0x000fc80003f66270 */
[----:B------:R-:W-:Y:S01]  /*ba00*/  FMUL.FTZ R94, R6, c[0x0][0x2ec] ;  /* 0x0000bb00065e7a20 */ /* 0x000fe20000410000 */
[----:B----4-:R-:W-:Y:S01]  /*ba10*/  FSEL R160, R160, -INF , !P3 ;  /* 0xff800000a0a07808 */ /* 0x010fe20005800000 */
[----:B------:R-:W-:Y:S01]  /*ba20*/  FMUL.FTZ R107, R5, c[0x0][0x2ec] ;  /* 0x0000bb00056b7a20 */ /* 0x000fe20000410000 */
[----:B------:R-:W-:Y:S01]  /*ba30*/  ISETP.GE.AND P3, PT, R13, R41, PT ;  /* 0x000000290d00720c */ /* 0x000fe20003f66270 */
[----:B------:R-:W4:Y:S01]  /*ba40*/  MUFU.TANH R61, R61 ;  /* 0x0000003d003d7308 */ /* 0x000f220000002400 */
[----:B---3--:R-:W-:Y:S02]  /*ba50*/  FSEL R39, R55, -INF , !P5 ;  /* 0xff80000037277808 */ /* 0x008fe40006800000 */
[-C--:B------:R-:W-:Y:S02]  /*ba60*/  ISETP.GE.AND P5, PT, R12, R40.reuse, PT ;  /* 0x000000280c00720c */ /* 0x080fe40003fa6270 */
[----:B------:R-:W-:Y:S02]  /*ba70*/  IADD3 R12, R64, 0x29, RZ ;  /* 0x00000029400c7810 */ /* 0x000fe40007ffe0ff */
[----:B------:R-:W-:Y:S01]  /*ba80*/  FSEL R45, R54, -INF , !P5 ;  /* 0xff800000362d7808 */ /* 0x000fe20006800000 */
[----:B------:R-:W3:Y:S01]  /*ba90*/  MUFU.TANH R128, R128 ;  /* 0x0000008000807308 */ /* 0x000ee20000002400 */
[----:B------:R-:W-:-:S02]  /*baa0*/  ISETP.GE.AND P6, PT, R12, R40, PT ;  /* 0x000000280c00720c */ /* 0x000fc40003fc6270 */
[----:B------:R-:W-:Y:S02]  /*bab0*/  ISETP.GE.AND P4, PT, R12, R41, PT ;  /* 0x000000290c00720c */ /* 0x000fe40003f86270 */
[----:B------:R-:W-:Y:S02]  /*bac0*/  LOP3.LUT R12, R60, 0x38, R3, 0xfe, !PT ;  /* 0x000000383c0c7812 */ /* 0x000fe400078efe03 */
[----:B------:R-:W-:Y:S01]  /*bad0*/  FSEL R93, R56, -INF , !P6 ;  /* 0xff800000385d7808 */ /* 0x000fe20007000000 */
[----:B------:R-:W1:Y:S01]  /*bae0*/  MUFU.TANH R36, R36 ;  /* 0x0000002400247308 */ /* 0x000e620000002400 */
[----:B------:R-:W-:Y:S02]  /*baf0*/  FSEL R134, R134, -INF , !P4 ;  /* 0xff80000086867808 */ /* 0x000fe40006000000 */
[-C--:B------:R-:W-:Y:S02]  /*bb00*/  ISETP.GE.AND P5, PT, R13, R40.reuse, PT ;  /* 0x000000280d00720c */ /* 0x080fe40003fa6270 */
[----:B------:R-:W-:-:S02]  /*bb10*/  ISETP.GE.AND P6, PT, R12, R40, PT ;  /* 0x000000280c00720c */ /* 0x000fc40003fc6270 */
[----:B------:R-:W-:Y:S01]  /*bb20*/  ISETP.GE.AND P4, PT, R12, R41, PT ;  /* 0x000000290c00720c */ /* 0x000fe20003f86270 */
[----:B------:R-:W1:Y:S01]  /*bb30*/  MUFU.TANH R44, R44 ;  /* 0x0000002c002c7308 */ /* 0x000e620000002400 */
[----:B-----5:R-:W-:Y:S01]  /*bb40*/  HMMA.16816.F32.BF16 R12, R28, R16, RZ ;  /* 0x000000101c0c723c */ /* 0x020fe200000418ff */
[----:B------:R-:W-:Y:S01]  /*bb50*/  FSEL R11, R66, -INF , !P6 ;  /* 0xff800000420b7808 */ /* 0x000fe20007000000 */
[----:B------:R-:W-:Y:S01]  /*bb60*/  FMUL.FTZ R66, R7, c[0x0][0x2ec] ;  /* 0x0000bb0007427a20 */ /* 0x000fe20000410000 */
[----:B------:R-:W-:Y:S02]  /*bb70*/  FSEL R126, R126, -INF , !P4 ;  /* 0xff8000007e7e7808 */ /* 0x000fe40006000000 */
[C---:B------:R-:W-:Y:S02]  /*bb80*/  IADD3 R54, R64.reuse, 0x31, RZ ;  /* 0x0000003140367810 */ /* 0x040fe40007ffe0ff */
[----:B------:R-:W-:Y:S01]  /*bb90*/  IADD3 R16, R64, 0x39, RZ ;  /* 0x0000003940107810 */ /* 0x000fe20007ffe0ff */
[----:B------:R-:W5:Y:S01]  /*bba0*/  MUFU.TANH R112, R112 ;  /* 0x0000007000707308 */ /* 0x000f620000002400 */
[----:B------:R-:W-:-:S02]  /*bbb0*/  FSEL R9, R62, -INF , !P5 ;  /* 0xff8000003e097808 */ /* 0x000fc40006800000 */
[CC--:B------:R-:W-:Y:S02]  /*bbc0*/  ISETP.GE.AND P6, PT, R16.reuse, R40.reuse, PT ;  /* 0x000000281000720c */ /* 0x0c0fe40003fc6270 */
[-C--:B------:R-:W-:Y:S02]  /*bbd0*/  ISETP.GE.AND P4, PT, R16, R41.reuse, PT ;  /* 0x000000291000720c */ /* 0x080fe40003f86270 */
[----:B------:R-:W-:Y:S01]  /*bbe0*/  HMMA.16816.F32.BF16 R16, R28, R18, RZ ;  /* 0x000000121c10723c */ /* 0x000fe200000418ff */
[----:B--2---:R-:W-:Y:S01]  /*bbf0*/  FSEL R130, R130, -INF , !P3 ;  /* 0xff80000082827808 */ /* 0x004fe20005800000 */
[----:B------:R-:W2:Y:S01]  /*bc00*/  MUFU.TANH R110, R110 ;  /* 0x0000006e006e7308 */ /* 0x000ea20000002400 */
[C---:B------:R-:W-:Y:S02]  /*bc10*/  ISETP.GE.AND P5, PT, R54.reuse, R40, PT ;  /* 0x000000283600720c */ /* 0x040fe40003fa6270 */
[----:B------:R-:W-:Y:S02]  /*bc20*/  ISETP.GE.AND P3, PT, R54, R41, PT ;  /* 0x000000293600720c */ /* 0x000fe40003f66270 */
[----:B----4-:R-:W-:-:S02]  /*bc30*/  FSEL R99, R61, -INF , !P5 ;  /* 0xff8000003d637808 */ /* 0x010fc40006800000 */
[----:B-1----:R-:W-:Y:S01]  /*bc40*/  HMMA.16816.F32.BF16 R12, R20, R24, R12 ;  /* 0x00000018140c723c */ /* 0x002fe2000004180c */
[----:B---3--:R-:W-:Y:S01]  /*bc50*/  FSEL R128, R128, -INF , !P3 ;  /* 0xff80000080807808 */ /* 0x008fe20005800000 */
[----:B------:R-:W1:Y:S01]  /*bc60*/  MUFU.TANH R8, R8 ;  /* 0x0000000800087308 */ /* 0x000e620000002400 */
[----:B------:R-:W-:Y:S01]  /*bc70*/  FSEL R103, R65, -INF , !P6 ;  /* 0xff80000041677808 */ /* 0x000fe20007000000 */
[----:B------:R-:W-:Y:S01]  /*bc80*/  FMUL.FTZ R65, R4, c[0x0][0x2ec] ;  /* 0x0000bb0004417a20 */ /* 0x000fe20000410000 */
[----:B------:R-:W-:Y:S02]  /*bc90*/  FSEL R120, R120, -INF , !P4 ;  /* 0xff80000078787808 */ /* 0x000fe40006000000 */
[CC--:B------:R-:W-:Y:S02]  /*bca0*/  ISETP.GE.AND P5, PT, R52.reuse, R40.reuse, PT ;  /* 0x000000283400720c */ /* 0x0c0fe40003fa6270 */
[----:B------:R-:W-:Y:S01]  /*bcb0*/  ISETP.GE.AND P3, PT, R52, R41, PT ;  /* 0x000000293400720c */ /* 0x000fe20003f66270 */
[----:B------:R-:W3:Y:S01]  /*bcc0*/  MUFU.TANH R102, R102 ;  /* 0x0000006600667308 */ /* 0x000ee20000002400 */
[----:B------:R-:W-:-:S02]  /*bcd0*/  ISETP.GE.AND P6, PT, R10, R40, PT ;  /* 0x000000280a00720c */ /* 0x000fc40003fc6270 */
[-C--:B------:R-:W-:Y:S02]  /*bce0*/  ISETP.GE.AND P4, PT, R10, R41.reuse, PT ;  /* 0x000000290a00720c */ /* 0x080fe40003f86270 */
[----:B------:R-:W-:Y:S01]  /*bcf0*/  IADD3 R10, R64, 0x41, RZ ;  /* 0x00000041400a7810 */ /* 0x000fe20007ffe0ff */
[----:B------:R-:W-:Y:S01]  /*bd00*/  HMMA.16816.F32.BF16 R16, R20, R26, R16 ;  /* 0x0000001a1410723c */ /* 0x000fe20000041810 */
[----:B------:R-:W-:Y:S01]  /*bd10*/  FSEL R87, R87, -INF , !P5 ;  /* 0xff80000057577808 */ /* 0x000fe20006800000 */
[----:B------:R-:W4:Y:S01]  /*bd20*/  MUFU.TANH R48, R48 ;  /* 0x0000003000307308 */ /* 0x000f220000002400 */
[----:B------:R-:W-:Y:S02]  /*bd30*/  FSEL R124, R124, -INF , !P3 ;  /* 0xff8000007c7c7808 */ /* 0x000fe40005800000 */
[C---:B------:R-:W-:Y:S02]  /*bd40*/  ISETP.GE.AND P5, PT, R10.reuse, R40, PT ;  /* 0x000000280a00720c */ /* 0x040fe40003fa6270 */
[----:B------:R-:W-:Y:S01]  /*bd50*/  ISETP.GE.AND P3, PT, R10, R41, PT ;  /* 0x000000290a00720c */ /* 0x000fe20003f66270 */
[----:B------:R-:W-:Y:S01]  /*bd60*/  FMUL.FTZ R12, R12, c[0x0][0x2ec] ;  /* 0x0000bb000c0c7a20 */ /* 0x000fe20000410000 */
[----:B------:R-:W-:Y:S01]  /*bd70*/  LOP3.LUT R4, R60, 0x50, R3, 0xfe, !PT ;  /* 0x000000503c047812 */ /* 0x000fe200078efe03 */
[----:B------:R-:W1:Y:S01]  /*bd80*/  MUFU.TANH R98, R98 ;  /* 0x0000006200627308 */ /* 0x000e620000002400 */
[----:B------:R-:W-:Y:S01]  /*bd90*/  IADD3 R10, R64, 0x49, RZ ;  /* 0x00000049400a7810 */ /* 0x000fe20007ffe0ff */
[----:B------:R-:W-:Y:S01]  /*bda0*/  FMUL.FTZ R14, R14, c[0x0][0x2ec] ;  /* 0x0000bb000e0e7a20 */ /* 0x000fe20000410000 */
[----:B------:R-:W-:Y:S01]  /*bdb0*/  FSEL R67, R67, -INF , !P5 ;  /* 0xff80000043437808 */ /* 0x000fe20006800000 */
[----:B------:R-:W-:Y:S01]  /*bdc0*/  FMUL.FTZ R54, R15, c[0x0][0x2ec] ;  /* 0x0000bb000f367a20 */ /* 0x000fe20000410000 */
[----:B------:R-:W-:Y:S01]  /*bdd0*/  FSEL R118, R118, -INF , !P3 ;  /* 0xff80000076767808 */ /* 0x000fe20005800000 */
[----:B------:R-:W-:Y:S01]  /*bde0*/  FMUL.FTZ R13, R13, c[0x0][0x2ec] ;  /* 0x0000bb000d0d7a20 */ /* 0x000fe20000410000 */
[----:B------:R-:W-:Y:S01]  /*bdf0*/  FSEL R5, R89, -INF , !P6 ;  /* 0xff80000059057808 */ /* 0x000fe20007000000 */
[----:B------:R-:W1:Y:S01]  /*be00*/  MUFU.TANH R65, R65 ;  /* 0x0000004100417308 */ /* 0x000e620000002400 */
[----:B------:R-:W-:-:S02]  /*be10*/  FSEL R122, R122, -INF , !P4 ;  /* 0xff8000007a7a7808 */ /* 0x000fc40006000000 */
[CC--:B------:R-:W-:Y:S02]  /*be20*/  ISETP.GE.AND P5, PT, R4.reuse, R40.reuse, PT ;  /* 0x000000280400720c */ /* 0x0c0fe40003fa6270 */
[-C--:B------:R-:W-:Y:S01]  /*be30*/  ISETP.GE.AND P3, PT, R4, R41.reuse, PT ;  /* 0x000000290400720c */ /* 0x080fe20003f66270 */
[----:B------:R-:W-:Y:S01]  /*be40*/  FMUL.FTZ R16, R16, c[0x0][0x2ec] ;  /* 0x0000bb0010107a20 */ /* 0x000fe20000410000 */
[C---:B------:R-:W-:Y:S01]  /*be50*/  ISETP.GE.AND P6, PT, R10.reuse, R40, PT ;  /* 0x000000280a00720c */ /* 0x040fe20003fc6270 */
[----:B------:R-:W1:Y:S01]  /*be60*/  MUFU.TANH R94, R94 ;  /* 0x0000005e005e7308 */ /* 0x000e620000002400 */
[----:B------:R-:W-:Y:S01]  /*be70*/  ISETP.GE.AND P4, PT, R10, R41, PT ;  /* 0x000000290a00720c */ /* 0x000fe20003f86270 */
[----:B------:R-:W-:Y:S01]  /*be80*/  FMUL.FTZ R17, R17, c[0x0][0x2ec] ;  /* 0x0000bb0011117a20 */ /* 0x000fe20000410000 */
[----:B------:R-:W-:Y:S01]  /*be90*/  LOP3.LUT R4, R60, 0x58, R3, 0xfe, !PT ;  /* 0x000000583c047812 */ /* 0x000fe200078efe03 */
[----:B------:R-:W-:Y:S01]  /*bea0*/  FMUL.FTZ R18, R18, c[0x0][0x2ec] ;  /* 0x0000bb0012127a20 */ /* 0x000fe20000410000 */
[----:B------:R-:W-:Y:S01]  /*beb0*/  IADD3 R6, R64, 0x51, RZ ;  /* 0x0000005140067810 */ /* 0x000fe20007ffe0ff */
[----:B------:R-:W-:Y:S01]  /*bec0*/  FMUL.FTZ R19, R19, c[0x0][0x2ec] ;  /* 0x0000bb0013137a20 */ /* 0x000fe20000410000 */
[----:B------:R-:W-:Y:S01]  /*bed0*/  FSEL R7, R92, -INF , !P6 ;  /* 0xff8000005c077808 */ /* 0x000fe20007000000 */
[----:B------:R-:W1:Y:S01]  /*bee0*/  MUFU.TANH R107, R107 ;  /* 0x0000006b006b7308 */ /* 0x000e620000002400 */
[----:B------:R-:W-:-:S02]  /*bef0*/  FSEL R116, R116, -INF , !P4 ;  /* 0xff80000074747808 */ /* 0x000fc40006000000 */
[----:B------:R-:W-:Y:S02]  /*bf00*/  FSEL R25, R36, -INF , !P5 ;  /* 0xff80000024197808 */ /* 0x000fe40006800000 */
[----:B------:R-:W-:Y:S02]  /*bf10*/  FSEL R114, R114, -INF , !P3 ;  /* 0xff80000072727808 */ /* 0x000fe40005800000 */
[CC--:B------:R-:W-:Y:S01]  /*bf20*/  ISETP.GE.AND P6, PT, R4.reuse, R40.reuse, PT ;  /* 0x000000280400720c */ /* 0x0c0fe20003fc6270 */
[----:B------:R-:W1:Y:S01]  /*bf30*/  MUFU.TANH R66, R66 ;  /* 0x0000004200427308 */ /* 0x000e620000002400 */
[-C--:B------:R-:W-:Y:S02]  /*bf40*/  ISETP.GE.AND P4, PT, R4, R41.reuse, PT ;  /* 0x000000290400720c */ /* 0x080fe40003f86270 */
[C---:B------:R-:W-:Y:S02]  /*bf50*/  ISETP.GE.AND P5, PT, R6.reuse, R40, PT ;  /* 0x000000280600720c */ /* 0x040fe40003fa6270 */
[----:B------:R-:W-:-:S02]  /*bf60*/  ISETP.GE.AND P3, PT, R6, R41, PT ;  /* 0x000000290600720c */ /* 0x000fc40003f66270 */
[----:B------:R-:W-:Y:S01]  /*bf70*/  LOP3.LUT R4, R60, 0x60, R3, 0xfe, !PT ;  /* 0x000000603c047812 */ /* 0x000fe200078efe03 */
[----:B------:R-:W1:Y:S01]  /*bf80*/  MUFU.TANH R105, R12 ;  /* 0x0000000c00697308 */ /* 0x000e620000002400 */
[----:B------:R-:W-:Y:S02]  /*bf90*/  IADD3 R6, R64, 0x59, RZ ;  /* 0x0000005940067810 */ /* 0x000fe40007ffe0ff */
[----:B------:R-:W-:Y:S02]  /*bfa0*/  FSEL R29, R44, -INF , !P5 ;  /* 0xff8000002c1d7808 */ /* 0x000fe40006800000 */
[----:B------:R-:W-:Y:S02]  /*bfb0*/  FSEL R104, R104, -INF , !P3 ;  /* 0xff80000068687808 */ /* 0x000fe40005800000 */
[----:B------:R-:W-:Y:S01]  /*bfc0*/  FSEL R21, R38, -INF , !P6 ;  /* 0xff80000026157808 */ /* 0x000fe20007000000 */
[----:B------:R-:W1:Y:S01]  /*bfd0*/  MUFU.TANH R58, R14 ;  /* 0x0000000e003a7308 */ /* 0x000e620000002400 */
[----:B-----5:R-:W-:-:S02]  /*bfe0*/  FSEL R112, R112, -INF , !P4 ;  /* 0xff80000070707808 */ /* 0x020fc40006000000 */
[CC--:B------:R-:W-:Y:S02]  /*bff0*/  ISETP.GE.AND P5, PT, R4.reuse, R40.reuse, PT ;  /* 0x000000280400720c */ /* 0x0c0fe40003fa6270 */
[-C--:B------:R-:W-:Y:S02]  /*c000*/  ISETP.GE.AND P3, PT, R4, R41.reuse, PT ;  /* 0x000000290400720c */ /* 0x080fe40003f66270 */
[C---:B------:R-:W-:Y:S01]  /*c010*/  ISETP.GE.AND P6, PT, R6.reuse, R40, PT ;  /* 0x000000280600720c */ /* 0x040fe20003fc6270 */
[----:B------:R4:W5:Y:S01]  /*c020*/  MUFU.TANH R97, R13 ;  /* 0x0000000d00617308 */ /* 0x0009620000002400 */
[----:B------:R-:W-:Y:S02]  /*c030*/  ISETP.GE.AND P4, PT, R6, R41, PT ;  /* 0x000000290600720c */ /* 0x000fe40003f86270 */
[----:B------:R-:W-:Y:S02]  /*c040*/  LOP3.LUT R4, R60, 0x68, R3, 0xfe, !PT ;  /* 0x000000683c047812 */ /* 0x000fe400078efe03 */
[----:B------:R-:W-:-:S02]  /*c050*/  IADD3 R6, R64, 0x61, RZ ;  /* 0x0000006140067810 */ /* 0x000fc40007ffe0ff */
[----:B------:R-:W-:Y:S01]  /*c060*/  FSEL R23, R46, -INF , !P6 ;  /* 0xff8000002e177808 */ /* 0x000fe20007000000 */
[----:B------:R-:W4:Y:S01]  /*c070*/  MUFU.TANH R54, R54 ;  /* 0x0000003600367308 */ /* 0x000f220000002400 */
[----:B--2---:R-:W-:Y:S02]  /*c080*/  FSEL R110, R110, -INF , !P4 ;  /* 0xff8000006e6e7808 */ /* 0x004fe40006000000 */
[----:B-1----:R-:W-:Y:S02]  /*c090*/  FSEL R15, R8, -INF , !P5 ;  /* 0xff800000080f7808 */ /* 0x002fe40006800000 */
[----:B---3--:R-:W-:Y:S02]  /*c0a0*/  FSEL R102, R102, -INF , !P3 ;  /* 0xff80000066667808 */ /* 0x008fe40005800000 */
[C---:B------:R-:W-:Y:S01]  /*c0b0*/  ISETP.GE.AND P6, PT, R4.reuse, R40, PT ;  /* 0x000000280400720c */ /* 0x040fe20003fc6270 */
[----:B------:R-:W1:Y:S01]  /*c0c0*/  MUFU.TANH R43, R43 ;  /* 0x0000002b002b7308 */ /* 0x000e620000002400 */
[----:B------:R-:W-:Y:S01]  /*c0d0*/  BAR.SYNC.DEFER_BLOCKING 0x0 ;  /* 0x0000000000007b1d */ /* 0x000fe20000010000 */
[----:B------:R-:W-:-:S02]  /*c0e0*/  ISETP.GE.AND P4, PT, R4, R41, PT ;  /* 0x000000290400720c */ /* 0x000fc40003f86270 */
[C---:B------:R-:W-:Y:S02]  /*c0f0*/  ISETP.GE.AND P5, PT, R6.reuse, R40, PT ;  /* 0x000000280600720c */ /* 0x040fe40003fa6270 */
[----:B------:R-:W-:Y:S02]  /*c100*/  ISETP.GE.AND P3, PT, R6, R41, PT ;  /* 0x000000290600720c */ /* 0x000fe40003f66270 */
[----:B------:R-:W-:Y:S01]  /*c110*/  LOP3.LUT R4, R60, 0x70, R3, 0xfe, !PT ;  /* 0x000000703c047812 */ /* 0x000fe200078efe03 */
[----:B------:R-:W2:Y:S01]  /*c120*/  MUFU.TANH R57, R16 ;  /* 0x0000001000397308 */ /* 0x000ea20000002400 */
[----:B------:R-:W-:Y:S02]  /*c130*/  IADD3 R6, R64, 0x69, RZ ;  /* 0x0000006940067810 */ /* 0x000fe40007ffe0ff */
[----:B----4-:R-:W-:Y:S02]  /*c140*/  FSEL R13, R48, -INF , !P5 ;  /* 0xff800000300d7808 */ /* 0x010fe40006800000 */
[----:B------:R-:W-:-:S02]  /*c150*/  FSEL R98, R98, -INF , !P3 ;  /* 0xff80000062627808 */ /* 0x000fc40005800000 */
[----:B------:R-:W-:Y:S01]  /*c160*/  FSEL R65, R65, -INF , !P6 ;  /* 0xff80000041417808 */ /* 0x000fe20007000000 */
[----:B------:R-:W3:Y:S01]  /*c170*/  MUFU.TANH R55, R17 ;  /* 0x0000001100377308 */ /* 0x000ee20000002400 */
[----:B------:R-:W-:Y:S02]  /*c180*/  FSEL R94, R94, -INF , !P4 ;  /* 0xff8000005e5e7808 */ /* 0x000fe40006000000 */
[CC--:B------:R-:W-:Y:S02]  /*c190*/  ISETP.GE.AND P5, PT, R4.reuse, R40.reuse, PT ;  /* 0x000000280400720c */ /* 0x0c0fe40003fa6270 */
[-C--:B------:R-:W-:Y:S02]  /*c1a0*/  ISETP.GE.AND P3, PT, R4, R41.reuse, PT ;  /* 0x000000290400720c */ /* 0x080fe40003f66270 */
[C---:B------:R-:W-:Y:S01]  /*c1b0*/  ISETP.GE.AND P6, PT, R6.reuse, R40, PT ;  /* 0x000000280600720c */ /* 0x040fe20003fc6270 */
[----:B------:R-:W4:Y:S01]  /*c1c0*/  MUFU.TANH R48, R18 ;  /* 0x0000001200307308 */ /* 0x000f220000002400 */
[----:B------:R-:W-:-:S02]  /*c1d0*/  ISETP.GE.AND P4, PT, R6, R41, PT ;  /* 0x000000290600720c */ /* 0x000fc40003f86270 */
[----:B------:R-:W-:Y:S02]  /*c1e0*/  IADD3 R4, R64, 0x71, RZ ;  /* 0x0000007140047810 */ /* 0x000fe40007ffe0ff */
[----:B------:R-:W-:Y:S02]  /*c1f0*/  FSEL R107, R107, -INF , !P6 ;  /* 0xff8000006b6b7808 */ /* 0x000fe40007000000 */
[----:B------:R-:W-:Y:S01]  /*c200*/  FSEL R66, R66, -INF , !P4 ;  /* 0xff80000042427808 */ /* 0x000fe20006000000 */
[----:B------:R-:W1:Y:S01]  /*c210*/  MUFU.TANH R44, R19 ;  /* 0x00000013002c7308 */ /* 0x000e620000002400 */
[C---:B------:R-:W-:Y:S02]  /*c220*/  ISETP.GE.AND P6, PT, R4.reuse, R40, PT ;  /* 0x000000280400720c */ /* 0x040fe40003fc6270 */
[----:B------:R-:W-:Y:S02]  /*c230*/  ISETP.GE.AND P4, PT, R4, R41, PT ;  /* 0x000000290400720c */ /* 0x000fe40003f86270 */
[----:B------:R-:W-:-:S02]  /*c240*/  LOP3.LUT R3, R60, 0x78, R3, 0xfe, !PT ;  /* 0x000000783c037812 */ /* 0x000fc400078efe03 */
[----:B------:R-:W-:Y:S02]  /*c250*/  FSEL R105, R105, -INF , !P5 ;  /* 0xff80000069697808 */ /* 0x000fe40006800000 */
[----:B------:R-:W-:Y:S02]  /*c260*/  FSEL R58, R58, -INF , !P3 ;  /* 0xff8000003a3a7808 */ /* 0x000fe40005800000 */
[C---:B------:R-:W-:Y:S02]  /*c270*/  ISETP.GE.AND P5, PT, R64.reuse, R40, PT ;  /* 0x000000284000720c */ /* 0x040fe40003fa6270 */
[C---:B------:R-:W-:Y:S02]  /*c280*/  ISETP.GE.AND P3, PT, R64.reuse, R41, PT ;  /* 0x000000294000720c */ /* 0x040fe40003f66270 */
[----:B------:R-:W-:Y:S02]  /*c290*/  IADD3 R64, R64, 0x79, RZ ;  /* 0x0000007940407810 */ /* 0x000fe40007ffe0ff */
[----:B-----5:R-:W-:-:S02]  /*c2a0*/  FSEL R97, R97, -INF , !P6 ;  /* 0xff80000061617808 */ /* 0x020fc40007000000 */
[----:B------:R-:W-:Y:S02]  /*c2b0*/  FSEL R54, R54, -INF , !P4 ;  /* 0xff80000036367808 */ /* 0x000fe40006000000 */
[CC--:B------:R-:W-:Y:S02]  /*c2c0*/  ISETP.GE.AND P6, PT, R3.reuse, R40.reuse, PT ;  /* 0x000000280300720c */ /* 0x0c0fe40003fc6270 */
[----:B------:R-:W-:Y:S02]  /*c2d0*/  ISETP.GE.AND P4, PT, R3, R41, PT ;  /* 0x000000290300720c */ /* 0x000fe40003f86270 */
[----:B------:R-:W-:Y:S02]  /*c2e0*/  FSEL R3, R42, -INF , !P5 ;  /* 0xff8000002a037808 */ /* 0x000fe40006800000 */
[----:B-1----:R-:W-:Y:S02]  /*c2f0*/  FSEL R4, R43, -INF , !P3 ;  /* 0xff8000002b047808 */ /* 0x002fe40005800000 */
[----:B------:R-:W-:-:S02]  /*c300*/  ISETP.GE.AND P5, PT, R64, R40, PT ;  /* 0x000000284000720c */ /* 0x000fc40003fa6270 */
[----:B------:R-:W-:Y:S02]  /*c310*/  ISETP.GE.AND P3, PT, R64, R41, PT ;  /* 0x000000294000720c */ /* 0x000fe40003f66270 */
[----:B--2---:R-:W-:Y:S02]  /*c320*/  FSEL R57, R57, -INF , !P6 ;  /* 0xff80000039397808 */ /* 0x004fe40007000000 */
[----:B---3--:R-:W-:Y:S02]  /*c330*/  FSEL R55, R55, -INF , !P5 ;  /* 0xff80000037377808 */ /* 0x008fe40006800000 */
[----:B----4-:R-:W-:Y:S02]  /*c340*/  FSEL R48, R48, -INF , !P4 ;  /* 0xff80000030307808 */ /* 0x010fe40006000000 */
        /* <DEDUP_REMOVED lines=61> */
.L_x_3806:
[----:B------:R-:W-:-:S05]  /*c720*/  IMAD.MOV.U32 R19, RZ, RZ, c[0x0][0x198] ;  /* 0x00006600ff137624 */ /* 0x000fca00078e00ff */
[----:B------:R-:W-:-:S04]  /*c730*/  LEA R19, -R19, RZ, 0x7 ;  /* 0x000000ff13137211 */ /* 0x000fc800078e39ff */
[----:B------:R-:W-:Y:S02]  /*c740*/  SHF.R.S32.HI R8, RZ, 0x1f, R19 ;  /* 0x0000001fff087819 */ /* 0x000fe40000011413 */
.L_x_3807:
[----:B------:R-:W-:Y:S01]  /*c750*/  @!P0 IMAD.MOV.U32 R17, RZ, RZ, c[0x0][0x198] ;  /* 0x00006600ff118624 */ /* 0x000fe200078e00ff */
[-C--:B------:R-:W-:Y:S01]  /*c760*/  @!P0 IADD3 R27, P3, R146, R19.reuse, RZ ;  /* 0x00000013921b8210 */ /* 0x080fe20007f7e0ff */
[----:B------:R-:W-:Y:S01]  /*c770*/  @!P0 IMAD.MOV.U32 R6, RZ, RZ, c[0x0][0x19c] ;  /* 0x00006700ff068624 */ /* 0x000fe200078e00ff */
[-C--:B------:R-:W-:Y:S01]  /*c780*/  @!P0 LEA R30, P4, R19, R156.reuse, 0x1 ;  /* 0x0000009c131e8211 */ /* 0x080fe200078808ff */
[----:B------:R1:W-:Y:S01]  /*c790*/  @P0 STS [R159+0x1000], RZ ;  /* 0x001000ff9f000388 */ /* 0x0003e20000000800 */
[----:B------:R-:W-:Y:S01]  /*c7a0*/  @!P0 LEA R12, P1, R17, R19, 0x6 ;  /* 0x00000013110c8211 */ /* 0x000fe200078230ff */
[----:B------:R-:W-:Y:S01]  /*c7b0*/  @!P0 IMAD.X R10, R145, 0x1, R8, P3 ;  /* 0x00000001910a8824 */ /* 0x000fe200018e0608 */
[----:B------:R-:W-:Y:S01]  /*c7c0*/  @!P0 LEA R16, P3, R27, R156, 0x1 ;  /* 0x0000009c1b108211 */ /* 0x000fe200078608ff */
        /* <DEDUP_REMOVED lines=37> */
.L_x_3809:
[----:B------:R-:W-:Y:S05]  /*ca20*/  BSYNC B0 ;  /* 0x0000000000007941 */ /* 0x000fea0003800000 */
.L_x_3808:
[----:B------:R-:W0:Y:S01]  /*ca30*/  LDGDEPBAR ;  /* 0x00000000000079af */ /* 0x000e220000000000 */
[----:B------:R-:W-:-:S04]  /*ca40*/  LEA R156, P0, R19, R156, 0x1 ;  /* 0x0000009c139c7211 */ /* 0x000fc800078008ff */
[----:B------:R-:W-:Y:S02]  /*ca50*/  LEA.HI.X R151, R19, R151, R8, 0x1, P0 ;  /* 0x0000009713977211 */ /* 0x000fe400000f0c08 */
.L_x_3805:
        /* <DEDUP_REMOVED lines=51> */
[--C-:B------:R-:W-:Y:S01]  /*cd90*/  FFMA.FTZ R64, R39, c[0x0][0x23c], -R62.reuse ;  /* 0x00008f0027407a23 */ /* 0x100fe2000001083e */
[----:B------:R-:W-:Y:S01]  /*cda0*/  LDSM.16.MT88.4 R16, [R140+0x3000] ;  /* 0x003000008c10783b */ /* 0x000fe20000004200 */
        /* <DEDUP_REMOVED lines=34> */
[----:B------:R-:W-:Y:S01]  /*cfd0*/  LDSM.16.MT88.4 R20, [R140+0x3400] ;  /* 0x003400008c14783b */ /* 0x000fe20000004200 */
        /* <DEDUP_REMOVED lines=10> */
[----:B------:R-:W-:Y:S01]  /*d080*/  LDSM.16.MT88.4 R24, [R139+0x3400] ;  /* 0x003400008b18783b */ /* 0x000fe20000004200 */
[--C-:B------:R-:W-:Y:S02]  /*d090*/  FFMA.FTZ R65, R65, c[0x0][0x23c], -R62.reuse ;  /* 0x00008f0041417a23 */ /* 0x100fe4000001083e */
[----:B------:R-:W-:Y:S01]  /*d0a0*/  FMNMX.FTZ R3, R102, R3, !PT ;  /* 0x0000000366037209 */ /* 0x000fe20007810000 */
[----:B------:R-:W-:Y:S01]  /*d0b0*/  FFMA.FTZ R105, R105, c[0x0][0x23c], -R62 ;  /* 0x00008f0069697a23 */ /* 0x000fe2000001083e */
[----:B------:R-:W3:Y:S01]  /*d0c0*/  MUFU.EX2 R103, R103 ;  /* 0x0000006700677308 */ /* 0x000ee20000000800 */
[----:B-1----:R-:W-:-:S02]  /*d0d0*/  F2FP.BF16.PACK_AB R8, R95, R101 ;  /* 0x000000655f08723e */ /* 0x002fc400000010ff */
[----:B------:R-:W-:-:S04]  /*d0e0*/  FMNMX.FTZ R3, R98, R3, !PT ;  /* 0x0000000362037209 */ /* 0x000fc80007810000 */
[----:B------:R-:W-:Y:S01]  /*d0f0*/  FMNMX.FTZ R3, R94, R3, !PT ;  /* 0x000000035e037209 */ /* 0x000fe20007810000 */
[----:B------:R-:W-:Y:S01]  /*d100*/  MUFU.EX2 R96, R96 ;  /* 0x0000006000607308 */ /* 0x000fe20000000800 */
[----:B--2---:R-:W-:Y:S02]  /*d110*/  F2FP.BF16.PACK_AB R10, R89, R108 ;  /* 0x0000006c590a723e */ /* 0x004fe400000010ff */
[----:B------:R-:W-:-:S04]  /*d120*/  FMNMX.FTZ R3, R66, R3, !PT ;  /* 0x0000000342037209 */ /* 0x000fc80007810000 */
[----:B------:R-:W-:Y:S01]  /*d130*/  FMNMX.FTZ R3, R58, R3, !PT ;  /* 0x000000033a037209 */ /* 0x000fe20007810000 */
[-C--:B---3--:R-:W-:Y:S01]  /*d140*/  FMUL.FTZ R12, R80, R103.reuse ;  /* 0x00000067500c7220 */ /* 0x088fe20000410000 */
[----:B------:R-:W1:Y:S01]  /*d150*/  MUFU.EX2 R61, R61 ;  /* 0x0000003d003d7308 */ /* 0x000e620000000800 */
[----:B------:R-:W-:Y:S01]  /*d160*/  FMUL.FTZ R76, R76, R103 ;  /* 0x000000674c4c7220 */ /* 0x000fe20000410000 */
[----:B------:R-:W-:Y:S01]  /*d170*/  FMNMX.FTZ R3, R54, R3, !PT ;  /* 0x0000000336037209 */ /* 0x000fe20007810000 */
[-C--:B------:R-:W-:Y:S02]  /*d180*/  FMUL.FTZ R77, R77, R103.reuse ;  /* 0x000000674d4d7220 */ /* 0x080fe40000410000 */
[----:B------:R-:W-:Y:S01]  /*d190*/  FMUL.FTZ R29, R73, R103 ;  /* 0x00000067491d7220 */ /* 0x000fe20000410000 */
[----:B------:R-:W-:Y:S01]  /*d1a0*/  FMNMX.FTZ R3, R48, R3, !PT ;  /* 0x0000000330037209 */ /* 0x000fe20007810000 */
[-C--:B------:R-:W-:Y:S01]  /*d1b0*/  FMUL.FTZ R28, R72, R103.reuse ;  /* 0x00000067481c7220 */ /* 0x080fe20000410000 */
[----:B------:R-:W-:Y:S01]  /*d1c0*/  MUFU.EX2 R64, R64 ;  /* 0x0000004000407308 */ /* 0x000fe20000000800 */
[----:B------:R-:W-:Y:S01]  /*d1d0*/  FMUL.FTZ R68, R68, R103 ;  /* 0x0000006744447220 */ /* 0x000fe20000410000 */
[----:B------:R-:W-:Y:S01]  /*d1e0*/  FMNMX.FTZ R6, R44, R3, !PT ;  /* 0x000000032c067209 */ /* 0x000fe20007810000 */
[----:B------:R-:W-:-:S02]  /*d1f0*/  FMUL.FTZ R69, R69, R103 ;  /* 0x0000006745457220 */ /* 0x000fc40000410000 */
[----:B------:R-:W-:Y:S02]  /*d200*/  FFMA.FTZ R164, R164, R103, R101 ;  /* 0x00000067a4a47223 */ /* 0x000fe40000010065 */
[----:B------:R-:W2:Y:S01]  /*d210*/  SHFL.BFLY PT, R3, R6, 0x2, 0x1f ;  /* 0x0c401f0006037f89 */ /* 0x000ea200000e0000 */
[----:B------:R-:W-:Y:S01]  /*d220*/  MUFU.EX2 R59, R59 ;  /* 0x0000003b003b7308 */ /* 0x000fe20000000800 */
[----:B------:R-:W-:-:S04]  /*d230*/  FADD.FTZ R95, R95, R164 ;  /* 0x000000a45f5f7221 */ /* 0x000fc80000010000 */
[----:B------:R-:W-:-:S03]  /*d240*/  FADD.FTZ R108, R108, R95 ;  /* 0x0000005f6c6c7221 */ /* 0x000fc60000010000 */
[----:B------:R-:W-:Y:S01]  /*d250*/  MUFU.EX2 R60, R60 ;  /* 0x0000003c003c7308 */ /* 0x000fe20000000800 */
[----:B------:R-:W-:-:S07]  /*d260*/  FADD.FTZ R89, R89, R108 ;  /* 0x0000006c59597221 */ /* 0x000fce0000010000 */
[----:B------:R-:W-:Y:S01]  /*d270*/  MUFU.EX2 R53, R53 ;  /* 0x0000003500357308 */ /* 0x000fe20000000800 */
[----:B--2---:R-:W-:-:S07]  /*d280*/  FMNMX.FTZ R3, R6, R3, !PT ;  /* 0x0000000306037209 */ /* 0x004fce0007810000 */
[----:B------:R-:W-:Y:S01]  /*d290*/  MUFU.EX2 R56, R56 ;  /* 0x0000003800387308 */ /* 0x000fe20000000800 */
[----:B------:R-:W2:Y:S07]  /*d2a0*/  SHFL.BFLY PT, R6, R3, 0x1, 0x1f ;  /* 0x0c201f0003067f89 */ /* 0x000eae00000e0000 */
[----:B------:R-:W-:Y:S08]  /*d2b0*/  MUFU.EX2 R51, R51 ;  /* 0x0000003300337308 */ /* 0x000ff00000000800 */
[----:B------:R-:W-:Y:S08]  /*d2c0*/  MUFU.EX2 R52, R52 ;  /* 0x0000003400347308 */ /* 0x000ff00000000800 */
[----:B------:R-:W-:Y:S01]  /*d2d0*/  MUFU.EX2 R49, R49 ;  /* 0x0000003100317308 */ /* 0x000fe20000000800 */
[----:B--2---:R-:W-:Y:S01]  /*d2e0*/  FMNMX.FTZ R39, R3, R6, !PT ;  /* 0x0000000603277209 */ /* 0x004fe20007810000 */
        /* <DEDUP_REMOVED lines=10> */
[----:B------:R-:W2:Y:S01]  /*d390*/  LDSM.16.MT88.4 R4, [R139+0x3000] ;  /* 0x003000008b04783b */ /* 0x000ea20000004200 */
[--C-:B------:R-:W-:Y:S02]  /*d3a0*/  FFMA.FTZ R93, R100, c[0x0][0x23c], -R45.reuse ;  /* 0x00008f00645d7a23 */ /* 0x100fe4000001082d */
[--C-:B------:R-:W-:Y:S01]  /*d3b0*/  FFMA.FTZ R87, R172, c[0x0][0x23c], -R45.reuse ;  /* 0x00008f00ac577a23 */ /* 0x100fe2000001082d */
[----:B------:R-:W-:Y:S01]  /*d3c0*/  MUFU.EX2 R106, R106 ;  /* 0x0000006a006a7308 */ /* 0x000fe20000000800 */
[----:B------:R-:W-:-:S02]  /*d3d0*/  FFMA.FTZ R100, R170, c[0x0][0x23c], -R45 ;  /* 0x00008f00aa647a23 */ /* 0x000fc4000001082d */
[----:B------:R-:W-:Y:S02]  /*d3e0*/  FFMA.FTZ R0, R13, c[0x0][0x23c], -R62 ;  /* 0x00008f000d007a23 */ /* 0x000fe4000001083e */
[----:B------:R-:W-:Y:S02]  /*d3f0*/  FMUL.FTZ R13, R81, R103 ;  /* 0x00000067510d7220 */ /* 0x000fe40000410000 */
[--C-:B------:R-:W-:Y:S01]  /*d400*/  FFMA.FTZ R2, R168, c[0x0][0x23c], -R45.reuse ;  /* 0x00008f00a8027a23 */ /* 0x100fe2000001082d */
[----:B------:R-:W3:Y:S01]  /*d410*/  MUFU.EX2 R93, R93 ;  /* 0x0000005d005d7308 */ /* 0x000ee20000000800 */
[--C-:B------:R-:W-:Y:S02]  /*d420*/  FFMA.FTZ R67, R166, c[0x0][0x23c], -R45.reuse ;  /* 0x00008f00a6437a23 */ /* 0x100fe4000001082d */
[--C-:B------:R-:W-:Y:S01]  /*d430*/  FFMA.FTZ R73, R34, c[0x0][0x23c], -R45.reuse ;  /* 0x00008f0022497a23 */ /* 0x100fe2000001082d */
[----:B-1----:R-:W-:Y:S01]  /*d440*/  F2FP.BF16.PACK_AB R34, R61, R92 ;  /* 0x0000005c3d22723e */ /* 0x002fe200000010ff */
[----:B------:R-:W-:-:S02]  /*d450*/  FFMA.FTZ R162, R162, c[0x0][0x23c], -R45 ;  /* 0x00008f00a2a27a23 */ /* 0x000fc4000001082d */
[--C-:B------:R-:W-:Y:S01]  /*d460*/  FFMA.FTZ R72, R32, c[0x0][0x23c], -R45.reuse ;  /* 0x00008f0020487a23 */ /* 0x100fe2000001082d */
[----:B------:R-:W-:Y:S01]  /*d470*/  MUFU.EX2 R87, R87 ;  /* 0x0000005700577308 */ /* 0x000fe20000000800 */
[----:B------:R-:W-:Y:S01]  /*d480*/  F2FP.BF16.PACK_AB R32, R63, R96 ;  /* 0x000000603f20723e */ /* 0x000fe200000010ff */
[--C-:B------:R-:W-:Y:S02]  /*d490*/  FFMA.FTZ R81, R120, c[0x0][0x23c], -R45.reuse ;  /* 0x00008f0078517a23 */ /* 0x100fe4000001082d */
[----:B------:R-:W-:Y:S02]  /*d4a0*/  FFMA.FTZ R120, R107, c[0x0][0x23c], -R62 ;  /* 0x00008f006b787a23 */ /* 0x000fe4000001083e */
        /* <DEDUP_REMOVED lines=9> */
[----:B------:R-:W-:Y:S02]  /*d540*/  FADD.FTZ R96, R96, R89 ;  /* 0x0000005960607221 */ /* 0x000fe40000010000 */
[----:B------:R-:W-:Y:S01]  /*d550*/  FFMA.FTZ R98, R98, c[0x0][0x23c], -R45 ;  /* 0x00008f0062627a23 */ /* 0x000fe2000001082d */
[----:B-1----:R-:W-:Y:S01]  /*d560*/  F2FP.BF16.PACK_AB R11, R100, R87 ;  /* 0x00000057640b723e */ /* 0x002fe200000010ff */
[----:B------:R-:W-:Y:S01]  /*d570*/  MUFU.EX2 R2, R2 ;  /* 0x0000000200027308 */ /* 0x000fe20000000800 */
[----:B------:R-:W-:-:S02]  /*d580*/  FADD.FTZ R63, R63, R96 ;  /* 0x000000603f3f7221 */ /* 0x000fc40000010000 */
[----:B------:R-:W-:Y:S02]  /*d590*/  FFMA.FTZ R102, R102, c[0x0][0x23c], -R45 ;  /* 0x00008f0066667a23 */ /* 0x000fe4000001082d */
[----:B------:R-:W-:Y:S02]  /*d5a0*/  FADD.FTZ R92, R92, R63 ;  /* 0x0000003f5c5c7221 */ /* 0x000fe40000010000 */
[-C--:B---3--:R-:W-:Y:S01]  /*d5b0*/  FMUL.FTZ R14, R82, R99.reuse ;  /* 0x00000063520e7220 */ /* 0x088fe20000410000 */
        /* <DEDUP_REMOVED lines=14> */
[----:B------:R-:W-:-:S02]  /*d6a0*/  FFMA.FTZ R74, R126, c[0x0][0x23c], -R45 ;  /* 0x00008f007e4a7a23 */ /* 0x000fc4000001082d */
[--C-:B------:R-:W-:Y:S02]  /*d6b0*/  FFMA.FTZ R83, R124, c[0x0][0x23c], -R45.reuse ;  /* 0x00008f007c537a23 */ /* 0x100fe4000001082d */
[--C-:B------:R-:W-:Y:S01]  /*d6c0*/  FFMA.FTZ R82, R122, c[0x0][0x23c], -R45.reuse ;  /* 0x00008f007a527a23 */ /* 0x100fe2000001082d */
[C---:B--2---:R-:W-:Y:S01]  /*d6d0*/  HMMA.16816.F32.BF16 R28, R8.reuse, R4, R28 ;  /* 0x00000004081c723c */ /* 0x044fe2000004181c */
[----:B------:R-:W-:Y:S01]  /*d6e0*/  FFMA.FTZ R78, R163, R99, R106 ;  /* 0x00000063a34e7223 */ /* 0x000fe2000001006a */
[----:B------:R-:W-:Y:S01]  /*d6f0*/  MUFU.EX2 R75, R75 ;  /* 0x0000004b004b7308 */ /* 0x000fe20000000800 */
[----:B------:R-:W-:Y:S02]  /*d700*/  FADD.FTZ R61, R61, R92 ;  /* 0x0000005c3d3d7221 */ /* 0x000fe40000010000 */
[----:B------:R-:W-:Y:S02]  /*d710*/  FADD.FTZ R78, R93, R78 ;  /* 0x0000004e5d4e7221 */ /* 0x000fe40000010000 */
[----:B------:R-:W-:Y:S01]  /*d720*/  FFMA.FTZ R94, R94, c[0x0][0x23c], -R45 ;  /* 0x00008f005e5e7a23 */ /* 0x000fe2000001082d */
[----:B------:R-:W-:Y:S01]  /*d730*/  HMMA.16816.F32.BF16 R8, R8, R6, R68 ;  /* 0x000000060808723c */ /* 0x000fe20000041844 */
[----:B------:R-:W2:Y:S01]  /*d740*/  LDSM.16.MT88.4 R4, [R140+0x3800] ;  /* 0x003800008c04783b */ /* 0x000ea20000004200 */
[----:B-1----:R-:W-:Y:S01]  /*d750*/  F2FP.BF16.PACK_AB R35, R73, R76 ;  /* 0x0000004c4923723e */ /* 0x002fe200000010ff */
[----:B------:R1:W-:Y:S01]  /*d760*/  MUFU.EX2 R71, R72 ;  /* 0x0000004800477308 */ /* 0x0003e20000000800 */
[----:B------:R-:W-:-:S02]  /*d770*/  FADD.FTZ R77, R87, R78 ;  /* 0x0000004e574d7221 */ /* 0x000fc40000010000 */
[--C-:B------:R-:W-:Y:S02]  /*d780*/  FFMA.FTZ R66, R66, c[0x0][0x23c], -R45.reuse ;  /* 0x00008f0042427a23 */ /* 0x100fe4000001082d */
[--C-:B------:R-:W-:Y:S01]  /*d790*/  FFMA.FTZ R68, R160, c[0x0][0x23c], -R45.reuse ;  /* 0x00008f00a0447a23 */ /* 0x100fe2000001082d */
[C---:B------:R-:W-:Y:S01]  /*d7a0*/  HMMA.16816.F32.BF16 R12, R32.reuse, R20, R12 ;  /* 0x00000014200c723c */ /* 0x040fe2000004180c */
[--C-:B------:R-:W-:Y:S01]  /*d7b0*/  FFMA.FTZ R69, R132, c[0x0][0x23c], -R45.reuse ;  /* 0x00008f0084457a23 */ /* 0x100fe2000001082d */
[----:B------:R-:W-:Y:S01]  /*d7c0*/  MUFU.EX2 R74, R74 ;  /* 0x0000004a004a7308 */ /* 0x000fe20000000800 */
[----:B------:R-:W-:Y:S02]  /*d7d0*/  FFMA.FTZ R70, R134, c[0x0][0x23c], -R45 ;  /* 0x00008f0086467a23 */ /* 0x000fe4000001082d */
[----:B------:R-:W-:Y:S02]  /*d7e0*/  FADD.FTZ R77, R100, R77 ;  /* 0x0000004d644d7221 */ /* 0x000fe40000010000 */
[----:B------:R-:W-:Y:S01]  /*d7f0*/  FFMA.FTZ R110, R97, c[0x0][0x23c], -R62 ;  /* 0x00008f00616e7a23 */ /* 0x000fe2000001083e */
[----:B------:R-:W-:Y:S01]  /*d800*/  HMMA.16816.F32.BF16 R16, R32, R22, R16 ;  /* 0x000000162010723c */ /* 0x000fe20000041810 */
[----:B------:R-:W3:Y:S01]  /*d810*/  LDSM.16.MT88.4 R20, [R139+0x3800] ;  /* 0x003800008b14783b */ /* 0x000ee20000004200 */
[----:B------:R-:W4:Y:S01]  /*d820*/  MUFU.EX2 R68, R68 ;  /* 0x0000004400447308 */ /* 0x000f220000000800 */
[----:B-1----:R-:W-:-:S02]  /*d830*/  FFMA.FTZ R72, R128, c[0x0][0x23c], -R45 ;  /* 0x00008f0080487a23 */ /* 0x002fc4000001082d */
[----:B------:R-:W-:-:S03]  /*d840*/  FFMA.FTZ R163, R44, c[0x0][0x23c], -R45 ;  /* 0x00008f002ca37a23 */ /* 0x000fc6000001082d */
[C---:B------:R-:W-:Y:S02]  /*d850*/  HMMA.16816.F32.BF16 R28, R32.reuse, R24, R28 ;  /* 0x00000018201c723c */ /* 0x040fe4000004181c */
[----:B------:R-:W-:Y:S06]  /*d860*/  MUFU.EX2 R69, R69 ;  /* 0x0000004500457308 */ /* 0x000fec0000000800 */
[----:B------:R-:W-:Y:S01]  /*d870*/  HMMA.16816.F32.BF16 R24, R32, R26, R8 ;  /* 0x0000001a2018723c */ /* 0x000fe20000041808 */
[----:B------:R-:W1:Y:S01]  /*d880*/  LDSM.16.MT88.4 R8, [R140+0x3c00] ;  /* 0x003c00008c08783b */ /* 0x000e620000004200 */
[----:B------:R-:W5:Y:S05]  /*d890*/  MUFU.EX2 R70, R70 ;  /* 0x0000004600467308 */ /* 0x000f6a0000000800 */
[----:B------:R-:W-:Y:S01]  /*d8a0*/  F2FP.BF16.PACK_AB R32, R59, R64 ;  /* 0x000000403b20723e */ /* 0x000fe200000010ff */
[----:B------:R-:W-:Y:S01]  /*d8b0*/  FADD.FTZ R64, R64, R61 ;  /* 0x0000003d40407221 */ /* 0x000fe20000010000 */
[----:B----4-:R-:W-:Y:S01]  /*d8c0*/  F2FP.BF16.PACK_AB R33, R68, R71 ;  /* 0x000000474421723e */ /* 0x010fe200000010ff */
[----:B------:R-:W4:Y:S01]  /*d8d0*/  MUFU.EX2 R72, R72 ;  /* 0x0000004800487308 */ /* 0x000f220000000800 */
[----:B------:R-:W-:Y:S01]  /*d8e0*/  F2FP.BF16.PACK_AB R34, R53, R60 ;  /* 0x0000003c3522723e */ /* 0x000fe200000010ff */
[----:B------:R-:W-:-:S04]  /*d8f0*/  FADD.FTZ R59, R59, R64 ;  /* 0x000000403b3b7221 */ /* 0x000fc80000010000 */
        /* <DEDUP_REMOVED lines=8> */
[----:B------:R-:W-:Y:S06]  /*d980*/  MUFU.EX2 R42, R42 ;  /* 0x0000002a002a7308 */ /* 0x000fec0000000800 */
        /* <DEDUP_REMOVED lines=8> */
[----:B------:R-:W-:Y:S01]  /*da10*/  MUFU.EX2 R82, R82 ;  /* 0x0000005200527308 */ /* 0x000fe20000000800 */
[----:B------:R-:W-:Y:S01]  /*da20*/  F2FP.BF16.PACK_AB R34, R49, R52 ;  /* 0x000000343122723e */ /* 0x000fe200000010ff */
[----:B------:R-:W-:Y:S01]  /*da30*/  FADD.FTZ R51, R51, R56 ;  /* 0x0000003833337221 */ /* 0x000fe20000010000 */
[----:B-----5:R-:W-:-:S03]  /*da40*/  F2FP.BF16.PACK_AB R35, R81, R74 ;  /* 0x0000004a5123723e */ /* 0x020fc600000010ff */
[----:B------:R-:W-:Y:S02]  /*da50*/  FADD.FTZ R52, R52, R51 ;  /* 0x0000003334347221 */ /* 0x000fe40000010000 */
[----:B------:R-:W4:Y:S02]  /*da60*/  MUFU.EX2 R107, R107 ;  /* 0x0000006b006b7308 */ /* 0x000f240000000800 */
[C---:B-1----:R-:W-:Y:S06]  /*da70*/  HMMA.16816.F32.BF16 R12, R32.reuse, R8, R12 ;  /* 0x00000008200c723c */ /* 0x042fec000004180c */
[----:B------:R-:W-:Y:S02]  /*da80*/  MUFU.EX2 R41, R41 ;  /* 0x0000002900297308 */ /* 0x000fe40000000800 */
[C---:B------:R-:W-:Y:S01]  /*da90*/  HMMA.16816.F32.BF16 R16, R32.reuse, R10, R16 ;  /* 0x0000000a2010723c */ /* 0x040fe20000041810 */
[----:B------:R-:W1:Y:S05]  /*daa0*/  LDSM.16.MT88.4 R8, [R139+0x4000] ;  /* 0x004000008b08783b */ /* 0x000e6a0000004200 */
[----:B------:R-:W5:Y:S02]  /*dab0*/  MUFU.EX2 R38, R38 ;  /* 0x0000002600267308 */ /* 0x000f640000000800 */
[C---:B--2---:R-:W-:Y:S06]  /*dac0*/  HMMA.16816.F32.BF16 R28, R32.reuse, R4, R28 ;  /* 0x00000004201c723c */ /* 0x044fec000004181c */
[----:B------:R-:W-:Y:S02]  /*dad0*/  MUFU.EX2 R37, R37 ;  /* 0x0000002500257308 */ /* 0x000fe40000000800 */
[----:B------:R-:W-:Y:S01]  /*dae0*/  HMMA.16816.F32.BF16 R24, R32, R6, R24 ;  /* 0x000000062018723c */ /* 0x000fe20000041818 */
[----:B------:R-:W2:Y:S05]  /*daf0*/  LDSM.16.MT88.4 R4, [R140+0x4400] ;  /* 0x004400008c04783b */ /* 0x000eaa0000004200 */
[----:B------:R-:W-:Y:S01]  /*db00*/  MUFU.EX2 R36, R36 ;  /* 0x0000002400247308 */ /* 0x000fe20000000800 */
[----:B------:R-:W-:-:S02]  /*db10*/  F2FP.BF16.PACK_AB R32, R46, R47 ;  /* 0x0000002f2e20723e */ /* 0x000fc400000010ff */
[----:B------:R-:W-:Y:S02]  /*db20*/  F2FP.BF16.PACK_AB R33, R80, R83 ;  /* 0x000000535021723e */ /* 0x000fe400000010ff */
[----:B------:R-:W-:Y:S02]  /*db30*/  F2FP.BF16.PACK_AB R34, R42, R43 ;  /* 0x0000002b2a22723e */ /* 0x000fe400000010ff */
[----:B----4-:R-:W-:Y:S01]  /*db40*/  F2FP.BF16.PACK_AB R35, R107, R82 ;  /* 0x000000526b23723e */ /* 0x010fe200000010ff */
[----:B------:R-:W-:Y:S06]  /*db50*/  MUFU.EX2 R109, R109 ;  /* 0x0000006d006d7308 */ /* 0x000fec0000000800 */
[C---:B---3--:R-:W-:Y:S02]  /*db60*/  HMMA.16816.F32.BF16 R12, R32.reuse, R20, R12 ;  /* 0x00000014200c723c */ /* 0x048fe4000004180c */
[----:B------:R-:W3:Y:S06]  /*db70*/  MUFU.EX2 R104, R104 ;  /* 0x0000006800687308 */ /* 0x000eec0000000800 */
[C---:B-1----:R-:W-:Y:S02]  /*db80*/  HMMA.16816.F32.BF16 R28, R32.reuse, R8, R28 ;  /* 0x00000008201c723c */ /* 0x042fe4000004181c */
[----:B------:R-:W-:Y:S05]  /*db90*/  MUFU.EX2 R111, R111 ;  /* 0x0000006f006f7308 */ /* 0x000fea0000000800 */
[----:B-----5:R-:W-:Y:S01]  /*dba0*/  F2FP.BF16.PACK_AB R8, R38, R41 ;  /* 0x000000292608723e */ /* 0x020fe200000010ff */
[----:B------:R-:W-:Y:S02]  /*dbb0*/  HMMA.16816.F32.BF16 R24, R32, R10, R24 ;  /* 0x0000000a2018723c */ /* 0x000fe40000041818 */
[----:B------:R-:W1:Y:S01]  /*dbc0*/  MUFU.EX2 R112, R112 ;  /* 0x0000007000707308 */ /* 0x000e620000000800 */
[----:B---3--:R-:W-:-:S04]  /*dbd0*/  F2FP.BF16.PACK_AB R9, R104, R109 ;  /* 0x0000006d6809723e */ /* 0x008fc800000010ff */
[----:B------:R-:W-:Y:S01]  /*dbe0*/  F2FP.BF16.PACK_AB R10, R36, R37 ;  /* 0x00000025240a723e */ /* 0x000fe200000010ff */
[----:B------:R-:W-:Y:S01]  /*dbf0*/  HMMA.16816.F32.BF16 R16, R32, R22, R16 ;  /* 0x000000162010723c */ /* 0x000fe20000041810 */
[----:B------:R-:W3:Y:S01]  /*dc00*/  LDSM.16.MT88.4 R20, [R139+0x4400] ;  /* 0x004400008b14783b */ /* 0x000ee20000004200 */
[----:B------:R-:W-:Y:S03]  /*dc10*/  MUFU.EX2 R3, R3 ;  /* 0x0000000300037308 */ /* 0x000fe60000000800 */
[----:B------:R-:W4:Y:S01]  /*dc20*/  LDSM.16.MT88.4 R32, [R140+0x4800] ;  /* 0x004800008c20783b */ /* 0x000f220000004200 */
[----:B-1----:R-:W-:-:S04]  /*dc30*/  F2FP.BF16.PACK_AB R11, R112, R111 ;  /* 0x0000006f700b723e */ /* 0x002fc800000010ff */
[----:B------:R-:W1:Y:S03]  /*dc40*/  MUFU.EX2 R0, R0 ;  /* 0x0000000000007308 */ /* 0x000e660000000800 */
[----:B--2---:R-:W-:Y:S05]  /*dc50*/  HMMA.16816.F32.BF16 R12, R8, R4, R12 ;  /* 0x00000004080c723c */ /* 0x004fea000004180c */
[----:B------:R-:W-:Y:S02]  /*dc60*/  MUFU.EX2 R65, R65 ;  /* 0x0000004100417308 */ /* 0x000fe40000000800 */
[----:B------:R-:W-:-:S04]  /*dc70*/  FADD.FTZ R4, R2, R77 ;  /* 0x0000004d02047221 */ /* 0x000fc80000010000 */
[----:B------:R-:W-:Y:S02]  /*dc80*/  HMMA.16816.F32.BF16 R16, R8, R6, R16 ;  /* 0x000000060810723c */ /* 0x000fe40000041810 */
[----:B------:R-:W-:Y:S01]  /*dc90*/  MUFU.EX2 R120, R120 ;  /* 0x0000007800787308 */ /* 0x000fe20000000800 */
[----:B------:R-:W-:Y:S02]  /*dca0*/  FADD.FTZ R67, R67, R4 ;  /* 0x0000000443437221 */ /* 0x000fe40000010000 */
[----:B------:R-:W2:Y:S02]  /*dcb0*/  LDSM.16.MT88.4 R4, [R139+0x4800] ;  /* 0x004800008b04783b */ /* 0x000ea40000004200 */
[----:B------:R-:W-:-:S03]  /*dcc0*/  FADD.FTZ R76, R76, R67 ;  /* 0x000000434c4c7221 */ /* 0x000fc60000010000 */
[----:B------:R-:W-:Y:S01]  /*dcd0*/  MUFU.EX2 R93, R102 ;  /* 0x00000066005d7308 */ /* 0x000fe20000000800 */
[----:B------:R-:W-:-:S04]  /*dce0*/  FADD.FTZ R76, R73, R76 ;  /* 0x0000004c494c7221 */ /* 0x000fc80000010000 */
[----:B------:R-:W-:Y:S01]  /*dcf0*/  FADD.FTZ R71, R71, R76 ;  /* 0x0000004c47477221 */ /* 0x000fe20000010000 */
[----:B---3--:R-:W-:Y:S01]  /*dd00*/  HMMA.16816.F32.BF16 R28, R8, R20, R28 ;  /* 0x00000014081c723c */ /* 0x008fe2000004181c */
[----:B------:R-:W3:Y:S01]  /*dd10*/  LDSM.16.MT88.4 R76, [R140+0x4c00] ;  /* 0x004c00008c4c783b */ /* 0x000ee20000004200 */
[----:B------:R-:W5:Y:S01]  /*dd20*/  MUFU.EX2 R98, R98 ;  /* 0x0000006200627308 */ /* 0x000f620000000800 */
[----:B------:R-:W-:-:S04]  /*dd30*/  FADD.FTZ R68, R68, R71 ;  /* 0x0000004744447221 */ /* 0x000fc80000010000 */
[----:B------:R-:W-:Y:S01]  /*dd40*/  FADD.FTZ R69, R69, R68 ;  /* 0x0000004445457221 */ /* 0x000fe20000010000 */
[----:B------:R-:W-:Y:S01]  /*dd50*/  HMMA.16816.F32.BF16 R24, R8, R22, R24 ;  /* 0x000000160818723c */ /* 0x000fe20000041818 */
[--C-:B------:R-:W-:Y:S01]  /*dd60*/  FFMA.FTZ R20, R57, c[0x0][0x23c], -R62.reuse ;  /* 0x00008f0039147a23 */ /* 0x100fe2000001083e */
[----:B------:R-:W-:Y:S01]  /*dd70*/  MUFU.EX2 R2, R94 ;  /* 0x0000005e00027308 */ /* 0x000fe20000000800 */
[----:B------:R-:W-:Y:S02]  /*dd80*/  FADD.FTZ R70, R70, R69 ;  /* 0x0000004546467221 */ /* 0x000fe40000010000 */
[----:B------:R-:W-:Y:S02]  /*dd90*/  FFMA.FTZ R21, R55, c[0x0][0x23c], -R62 ;  /* 0x00008f0037157a23 */ /* 0x000fe4000001083e */
[----:B------:R-:W-:Y:S01]  /*dda0*/  FADD.FTZ R75, R75, R70 ;  /* 0x000000464b4b7221 */ /* 0x000fe20000010000 */
[----:B-1----:R-:W-:Y:S01]  /*ddb0*/  F2FP.BF16.PACK_AB R8, R0, R3 ;  /* 0x000000030008723e */ /* 0x002fe200000010ff */
[----:B------:R-:W1:Y:S01]  /*ddc0*/  LDSM.16.MT88.4 R68, [R139+0x4c00] ;  /* 0x004c00008b44783b */ /* 0x000e620000004200 */
[----:B------:R-:W2:Y:S01]  /*ddd0*/  MUFU.EX2 R63, R66 ;  /* 0x00000042003f7308 */ /* 0x000ea20000000800 */
[----:B-----5:R-:W-:Y:S01]  /*dde0*/  F2FP.BF16.PACK_AB R9, R98, R93 ;  /* 0x0000005d6209723e */ /* 0x020fe200000010ff */
[----:B------:R-:W-:Y:S01]  /*ddf0*/  FADD.FTZ R75, R72, R75 ;  /* 0x0000004b484b7221 */ /* 0x000fe20000010000 */
[----:B------:R-:W-:Y:S01]  /*de00*/  F2FP.BF16.PACK_AB R10, R120, R65 ;  /* 0x00000041780a723e */ /* 0x000fe200000010ff */
[----:B------:R-:W-:-:S02]  /*de10*/  FFMA.FTZ R22, R58, c[0x0][0x23c], -R45 ;  /* 0x00008f003a167a23 */ /* 0x000fc4000001082d */
[----:B------:R-:W-:Y:S02]  /*de20*/  FADD.FTZ R74, R74, R75 ;  /* 0x0000004b4a4a7221 */ /* 0x000fe40000010000 */
[----:B------:R-:W-:Y:S01]  /*de30*/  FFMA.FTZ R23, R54, c[0x0][0x23c], -R45 ;  /* 0x00008f0036177a23 */ /* 0x000fe2000001082d */
[----:B------:R-:W-:Y:S01]  /*de40*/  MUFU.EX2 R105, R105 ;  /* 0x0000006900697308 */ /* 0x000fe20000000800 */
[----:B------:R-:W-:-:S04]  /*de50*/  FADD.FTZ R74, R81, R74 ;  /* 0x0000004a514a7221 */ /* 0x000fc80000010000 */
[----:B------:R-:W-:Y:S01]  /*de60*/  FADD.FTZ R83, R83, R74 ;  /* 0x0000004a53537221 */ /* 0x000fe20000010000 */
[----:B--2---:R-:W-:Y:S02]  /*de70*/  F2FP.BF16.PACK_AB R11, R63, R2 ;  /* 0x000000023f0b723e */ /* 0x004fe400000010ff */
[----:B------:R-:W2:Y:S01]  /*de80*/  MUFU.EX2 R110, R110 ;  /* 0x0000006e006e7308 */ /* 0x000ea20000000800 */
[----:B------:R-:W-:-:S04]  /*de90*/  FADD.FTZ R83, R80, R83 ;  /* 0x0000005350537221 */ /* 0x000fc80000010000 */
[----:B------:R-:W-:Y:S01]  /*dea0*/  FADD.FTZ R82, R82, R83 ;  /* 0x0000005352527221 */ /* 0x000fe20000010000 */
[----:B----4-:R-:W-:Y:S02]  /*deb0*/  HMMA.16816.F32.BF16 R12, R8, R32, R12 ;  /* 0x00000020080c723c */ /* 0x010fe4000004180c */
[----:B------:R-:W-:Y:S01]  /*dec0*/  MUFU.EX2 R20, R20 ;  /* 0x0000001400147308 */ /* 0x000fe20000000800 */
[----:B------:R-:W-:-:S04]  /*ded0*/  FADD.FTZ R82, R107, R82 ;  /* 0x000000526b527221 */ /* 0x000fc80000010000 */
[----:B------:R-:W-:Y:S01]  /*dee0*/  FFMA.FTZ R32, R48, c[0x0][0x23c], -R45 ;  /* 0x00008f0030207a23 */ /* 0x000fe2000001082d */
[C---:B------:R-:W-:Y:S01]  /*def0*/  HMMA.16816.F32.BF16 R28, R8.reuse, R4, R28 ;  /* 0x00000004081c723c */ /* 0x040fe2000004181c */
[----:B------:R-:W-:Y:S01]  /*df00*/  FADD.FTZ R48, R49, R52 ;  /* 0x0000003431307221 */ /* 0x000fe20000010000 */
[----:B------:R-:W4:Y:S01]  /*df10*/  MUFU.EX2 R21, R21 ;  /* 0x0000001500157308 */ /* 0x000f220000000800 */
[----:B------:R-:W-:Y:S02]  /*df20*/  FADD.FTZ R109, R109, R82 ;  /* 0x000000526d6d7221 */ /* 0x000fe40000010000 */
[----:B------:R-:W-:Y:S02]  /*df30*/  FADD.FTZ R47, R47, R48 ;  /* 0x000000302f2f7221 */ /* 0x000fe40000010000 */
[----:B------:R-:W-:Y:S01]  /*df40*/  FADD.FTZ R104, R104, R109 ;  /* 0x0000006d68687221 */ /* 0x000fe20000010000 */
[----:B------:R-:W-:Y:S01]  /*df50*/  HMMA.16816.F32.BF16 R16, R8, R34, R16 ;  /* 0x000000220810723c */ /* 0x000fe20000041810 */
[----:B------:R-:W-:Y:S01]  /*df60*/  FADD.FTZ R46, R46, R47 ;  /* 0x0000002f2e2e7221 */ /* 0x000fe20000010000 */
[----:B------:R-:W-:Y:S01]  /*df70*/  MUFU.EX2 R22, R22 ;  /* 0x0000001600167308 */ /* 0x000fe20000000800 */
[----:B------:R-:W-:Y:S01]  /*df80*/  FADD.FTZ R111, R111, R104 ;  /* 0x000000686f6f7221 */ /* 0x000fe20000010000 */
[----:B--2---:R-:W-:Y:S01]  /*df90*/  F2FP.BF16.PACK_AB R4, R110, R105 ;  /* 0x000000696e04723e */ /* 0x004fe200000010ff */
[----:B------:R-:W-:-:S02]  /*dfa0*/  FADD.FTZ R43, R43, R46 ;  /* 0x0000002e2b2b7221 */ /* 0x000fc40000010000 */
[----:B------:R-:W-:Y:S01]  /*dfb0*/  FADD.FTZ R112, R112, R111 ;  /* 0x0000006f70707221 */ /* 0x000fe20000010000 */
[----:B------:R-:W-:Y:S01]  /*dfc0*/  HMMA.16816.F32.BF16 R24, R8, R6, R24 ;  /* 0x000000060818723c */ /* 0x000fe20000041818 */
[----:B------:R-:W-:Y:S01]  /*dfd0*/  FADD.FTZ R42, R42, R43 ;  /* 0x0000002b2a2a7221 */ /* 0x000fe20000010000 */
[----:B------:R-:W2:Y:S01]  /*dfe0*/  MUFU.EX2 R23, R23 ;  /* 0x0000001700177308 */ /* 0x000ea20000000800 */
[----:B------:R-:W-:Y:S02]  /*dff0*/  FADD.FTZ R93, R93, R112 ;  /* 0x000000705d5d7221 */ /* 0x000fe40000010000 */
[----:B------:R-:W-:Y:S02]  /*e000*/  FADD.FTZ R41, R41, R42 ;  /* 0x0000002a29297221 */ /* 0x000fe40000010000 */
[----:B----4-:R-:W-:Y:S02]  /*e010*/  F2FP.BF16.PACK_AB R6, R21, R20 ;  /* 0x000000141506723e */ /* 0x010fe400000010ff */
[----:B------:R-:W-:Y:S01]  /*e020*/  FADD.FTZ R38, R38, R41 ;  /* 0x0000002926267221 */ /* 0x000fe20000010000 */
[----:B------:R-:W-:Y:S03]  /*e030*/  MUFU.EX2 R32, R32 ;  /* 0x0000002000207308 */ /* 0x000fe60000000800 */
[----:B------:R-:W-:-:S04]  /*e040*/  FADD.FTZ R37, R37, R38 ;  /* 0x0000002625257221 */ /* 0x000fc80000010000 */
[----:B------:R-:W-:Y:S01]  /*e050*/  FADD.FTZ R36, R36, R37 ;  /* 0x0000002524247221 */ /* 0x000fe20000010000 */
[----:B------:R-:W4:Y:S01]  /*e060*/  MUFU.EX2 R163, R163 ;  /* 0x000000a300a37308 */ /* 0x000f220000000800 */
[----:B--2---:R-:W-:Y:S02]  /*e070*/  F2FP.BF16.PACK_AB R5, R23, R22 ;  /* 0x000000161705723e */ /* 0x004fe400000010ff */
[----:B------:R-:W-:-:S04]  /*e080*/  FADD.FTZ R3, R3, R36 ;  /* 0x0000002403037221 */ /* 0x000fc80000010000 */
[----:B------:R-:W-:Y:S02]  /*e090*/  FADD.FTZ R0, R0, R3 ;  /* 0x0000000300007221 */ /* 0x000fe40000010000 */
[----:B------:R-:W-:Y:S02]  /*e0a0*/  FADD.FTZ R3, R98, R93 ;  /* 0x0000005d62037221 */ /* 0x000fe40000010000 */
[----:B------:R-:W-:Y:S01]  /*e0b0*/  FADD.FTZ R65, R65, R0 ;  /* 0x0000000041417221 */ /* 0x000fe20000010000 */
[----:B------:R-:W-:Y:S01]  /*e0c0*/  MOV R0, R39 ;  /* 0x0000002700007202 */ /* 0x000fe20000000f00 */
[----:B------:R-:W-:Y:S02]  /*e0d0*/  FADD.FTZ R2, R2, R3 ;  /* 0x0000000302027221 */ /* 0x000fe40000010000 */
[----:B------:R-:W-:Y:S01]  /*e0e0*/  FADD.FTZ R120, R120, R65 ;  /* 0x0000004178787221 */ /* 0x000fe20000010000 */
[----:B----4-:R-:W-:Y:S01]  /*e0f0*/  F2FP.BF16.PACK_AB R7, R163, R32 ;  /* 0x00000020a307723e */ /* 0x010fe200000010ff */
[----:B------:R-:W-:Y:S01]  /*e100*/  FADD.FTZ R63, R63, R2 ;  /* 0x000000023f3f7221 */ /* 0x000fe20000010000 */
[----:B------:R-:W-:Y:S01]  /*e110*/  MOV R2, R40 ;  /* 0x0000002800027202 */ /* 0x000fe20000000f00 */
[----:B------:R-:W-:-:S02]  /*e120*/  FADD.FTZ R105, R105, R120 ;  /* 0x0000007869697221 */ /* 0x000fc40000010000 */
[----:B------:R-:W-:Y:S02]  /*e130*/  FADD.FTZ R22, R22, R63 ;  /* 0x0000003f16167221 */ /* 0x000fe40000010000 */
[C---:B---3--:R-:W-:Y:S01]  /*e140*/  HMMA.16816.F32.BF16 R80, R4.reuse, R76, R12 ;  /* 0x0000004c0450723c */ /* 0x048fe2000004180c */
[----:B------:R-:W-:Y:S02]  /*e150*/  FADD.FTZ R105, R110, R105 ;  /* 0x000000696e697221 */ /* 0x000fe40000010000 */
[----:B------:R-:W-:Y:S02]  /*e160*/  FADD.FTZ R23, R23, R22 ;  /* 0x0000001617177221 */ /* 0x000fe40000010000 */
[----:B------:R-:W-:Y:S02]  /*e170*/  FADD.FTZ R20, R20, R105 ;  /* 0x0000006914147221 */ /* 0x000fe40000010000 */
[----:B------:R-:W-:Y:S01]  /*e180*/  FADD.FTZ R32, R32, R23 ;  /* 0x0000001720207221 */ /* 0x000fe20000010000 */
[----:B-1----:R-:W-:Y:S01]  /*e190*/  HMMA.16816.F32.BF16 R72, R4, R68, R28 ;  /* 0x000000440448723c */ /* 0x002fe2000004181c */
[----:B------:R-:W-:-:S02]  /*e1a0*/  FADD.FTZ R164, R21, R20 ;  /* 0x0000001415a47221 */ /* 0x000fc40000010000 */
[----:B------:R-:W-:-:S05]  /*e1b0*/  FADD.FTZ R163, R163, R32 ;  /* 0x00000020a3a37221 */ /* 0x000fca0000010000 */
[C---:B------:R-:W-:Y:S08]  /*e1c0*/  HMMA.16816.F32.BF16 R76, R4.reuse, R78, R16 ;  /* 0x0000004e044c723c */ /* 0x040ff00000041810 */
[----:B------:R-:W-:Y:S08]  /*e1d0*/  HMMA.16816.F32.BF16 R68, R4, R70, R24 ;  /* 0x000000460444723c */ /* 0x000ff00000041818 */
.L_x_3802:
[----:B------:R-:W-:-:S13]  /*e1e0*/  ISETP.GE.AND P0, PT, R158, 0x1, PT ;  /* 0x000000019e00780c */ /* 0x000fda0003f06270 */
[----:B------:R-:W-:Y:S05]  /*e1f0*/  @!P0 BRA `(.L_x_3810) ;  /* 0x000030f000008947 */ /* 0x000fea0003800000 */
[----:B------:R-:W-:Y:S01]  /*e200*/  IMAD.MOV.U32 R162, RZ, RZ, c[0x0][0x1a0] ;  /* 0x00006800ffa27624 */ /* 0x000fe200078e00ff */
[----:B------:R-:W-:Y:S02]  /*e210*/  MOV R87, R0 ;  /* 0x0000000000577202 */ /* 0x000fe40000000f00 */
[----:B------:R-:W-:Y:S01]  /*e220*/  MOV R89, R2 ;  /* 0x0000000200597202 */ /* 0x000fe20000000f00 */
[----:B------:R-:W-:-:S05]  /*e230*/  IMAD.U32 R161, R162, -0x80, RZ ;  /* 0xffffff80a2a17824 */ /* 0x000fca00078e00ff */
[----:B------:R-:W-:Y:S02]  /*e240*/  SHF.R.S32.HI R160, RZ, 0x1f, R161 ;  /* 0x0000001fffa07819 */ /* 0x000fe400000114a1 */
.L_x_3814:
        /* <DEDUP_REMOVED lines=64> */
.L_x_3811:
[----:B------:R-:W-:Y:S02]  /*e650*/  ISETP.GE.AND P0, PT, R84, c[0x0][0x220], PT ;  /* 0x0000880054007a0c */ /* 0x000fe40003f06270 */
[C---:B------:R-:W-:Y:S04]  /*e660*/  LEA R166, P4, R172.reuse, R50, 0x1 ;  /* 0x00000032aca67211 */ /* 0x040fe800078808ff */
[-C--:B------:R-:W-:Y:S07]  /*e670*/  LEA.HI.X R167, R172, R165.reuse, R2, 0x1, P4 ;  /* 0x000000a5aca77211 */ /* 0x080fee00020f0c02 */
[----:B------:R-:W-:Y:S01]  /*e680*/  @P0 STS.64 [R159+0x3008], RZ ;  /* 0x003008ff9f000388 */ /* 0x000fe20000000a00 */
[----:B------:R-:W-:Y:S02]  /*e690*/  @!P0 MOV R171, c[0x0][0x1a4] ;  /* 0x0000690000ab8a02 */ /* 0x000fe40000000f00 */
[-C--:B------:R-:W-:Y:S02]  /*e6a0*/  @!P0 LEA R169, P1, R162, R172.reuse, 0x6 ;  /* 0x000000aca2a98211 */ /* 0x080fe400078230ff */
[----:B------:R-:W-:Y:S01]  /*e6b0*/  @!P0 IADD3 R3, P3, R148, R172, RZ ;  /* 0x000000ac94038210 */ /* 0x000fe20007f7e0ff */
[----:B------:R-:W-:Y:S01]  /*e6c0*/  @P0 STS [R159+0x3000], RZ ;  /* 0x003000ff9f000388 */ /* 0x000fe20000000800 */
[C---:B------:R-:W-:Y:S02]  /*e6d0*/  @!P0 LEA.HI.X R168, R162.reuse, R2, R171, 0x6, P1 ;  /* 0x00000002a2a88211 */ /* 0x040fe400008f34ab */
[C---:B------:R-:W-:Y:S01]  /*e6e0*/  @!P0 LEA R170, P1, R169.reuse, R50, 0x1 ;  /* 0x00000032a9aa8211 */ /* 0x040fe200078208ff */
[----:B------:R-:W-:Y:S01]  /*e6f0*/  @P0 STS [R159+0x3004], RZ ;  /* 0x003004ff9f000388 */ /* 0x000fe20000000800 */
[-C--:B------:R-:W-:Y:S02]  /*e700*/  @!P0 MOV R173, R2.reuse ;  /* 0x0000000200ad8202 */ /* 0x080fe40000000f00 */
[-C--:B------:R-:W-:Y:S01]  /*e710*/  @!P0 LEA.HI.X R171, R169, R165.reuse, R168, 0x1, P1 ;  /* 0x000000a5a9ab8211 */ /* 0x080fe200008f0ca8 */
[----:B------:R-:W-:Y:S01]  /*e720*/  @!PT LDS RZ, [RZ] ;  /* 0x00000000fffff984 */ /* 0x000fe20000000800 */
[----:B------:R-:W-:Y:S01]  /*e730*/  @!PT LDS RZ, [RZ] ;  /* 0x00000000fffff984 */ /* 0x000fe20000000800 */
[----:B------:R-:W-:Y:S01]  /*e740*/  @!PT LDS RZ, [RZ] ;  /* 0x00000000fffff984 */ /* 0x000fe20000000800 */
[----:B------:R1:W-:Y:S01]  /*e750*/  @!P0 LDGSTS.E.BYPASS.LTC128B.128 [R159+0x3000], [R166.64] ;  /* 0x03000000a69f8fae */ /* 0x0003e2000b901d46 */
[----:B------:R-:W-:Y:S01]  /*e760*/  @!P0 IADD3.X R2, R147, R2, RZ, P3, !PT ;  /* 0x0000000293028210 */ /* 0x000fe20001ffe4ff */
[----:B------:R-:W-:Y:S01]  /*e770*/  @!P0 IMAD.WIDE.U32 R172, R162, 0x60, R172 ;  /* 0x00000060a2ac8825 */ /* 0x000fe200078e00ac */
[CC--:B------:R-:W-:Y:S02]  /*e780*/  @!P0 LEA R174, P3, R3.reuse, R50.reuse, 0x1 ;  /* 0x0000003203ae8211 */ /* 0x0c0fe400078608ff */
[----:B------:R-:W-:Y:S02]  /*e790*/  @!P0 MOV R0, c[0x0][0x1a4] ;  /* 0x0000690000008a02 */ /* 0x000fe40000000f00 */
[----:B------:R-:W-:Y:S01]  /*e7a0*/  @!P0 LEA.HI.X R175, R3, R165, R2, 0x1, P3 ;  /* 0x000000a503af8211 */ /* 0x000fe200018f0c02 */
[----:B------:R-:W-:Y:S01]  /*e7b0*/  @P0 STS.128 [R159+0x3800], RZ ;  /* 0x003800ff9f000388 */ /* 0x000fe20000000c00 */
[----:B------:R-:W-:Y:S01]  /*e7c0*/  @!P0 LEA R2, P1, R172, R50, 0x1 ;  /* 0x00000032ac028211 */ /* 0x000fe200078208ff */
[----:B------:R-:W-:Y:S05]  /*e7d0*/  @!P0 IMAD R0, R0, 0x60, RZ ;  /* 0x0000006000008824 */ /* 0x000fea00078e02ff */
[----:B------:R-:W-:Y:S01]  /*e7e0*/  @!P0 IADD3 R0, R0, R173, RZ ;  /* 0x000000ad00008210 */ /* 0x000fe20007ffe0ff */
[----:B------:R-:W-:Y:S01]  /*e7f0*/  @!PT LDS RZ, [RZ] ;  /* 0x00000000fffff984 */ /* 0x000fe20000000800 */
[----:B------:R-:W-:Y:S01]  /*e800*/  @!PT LDS RZ, [RZ] ;  /* 0x00000000fffff984 */ /* 0x000fe20000000800 */
[----:B------:R-:W-:Y:S01]  /*e810*/  @!PT LDS RZ, [RZ] ;  /* 0x00000000fffff984 */ /* 0x000fe20000000800 */
[----:B------:R2:W-:Y:S03]  /*e820*/  @!P0 LDGSTS.E.BYPASS.LTC128B.128 [R159+0x3800], [R174.64] ;  /* 0x03800000ae9f8fae */ /* 0x0005e6000b901d46 */
[----:B------:R-:W-:Y:S02]  /*e830*/  @!P0 LEA.HI.X R3, R172, R165, R0, 0x1, P1 ;  /* 0x000000a5ac038211 */ /* 0x000fe400008f0c00 */
[----:B------:R-:W-:Y:S03]  /*e840*/  ISETP.GE.AND P1, PT, R158, 0x2, PT ;  /* 0x000000029e00780c */ /* 0x000fe60003f26270 */
        /* <DEDUP_REMOVED lines=12> */
[----:B------:R-:W5:Y:S08]  /*e910*/  LDSM.16.M88.4 R96, [R142+0x1000] ;  /* 0x001000008e60783b */ /* 0x000f700000000200 */
        /* <DEDUP_REMOVED lines=10> */
[C---:B------:R-:W-:Y:S01]  /*e9c0*/  HMMA.16816.F32.BF16 R8, R92.reuse, R98, RZ ;  /* 0x000000625c08723c */ /* 0x040fe200000418ff */
[----:B------:R-:W-:Y:S07]  /*e9d0*/  LDSM.16.M88.4 R96, [R137] ;  /* 0x000000008960783b */ /* 0x000fee0000000200 */
        /* <DEDUP_REMOVED lines=20> */
[----:B------:R-:W-:Y:S02]  /*eb20*/  FMUL.FTZ R182, R6, c[0x0][0x2ec] ;  /* 0x0000bb0006b67a20 */ /* 0x000fe40000410000 */
[----:B------:R-:W2:Y:S01]  /*eb30*/  MUFU.TANH R184, R184 ;  /* 0x000000b800b87308 */ /* 0x000ea20000002400 */
[----:B------:R-:W-:Y:S01]  /*eb40*/  FMUL.FTZ R180, R7, c[0x0][0x2ec] ;  /* 0x0000bb0007b47a20 */ /* 0x000fe20000410000 */
[C---:B-1----:R-:W-:Y:S03]  /*eb50*/  HMMA.16816.F32.BF16 R12, R128.reuse, R92, R12 ;  /* 0x0000005c800c723c */ /* 0x042fe6000004180c */
[----:B------:R-:W-:Y:S02]  /*eb60*/  FMUL.FTZ R181, R8, c[0x0][0x2ec] ;  /* 0x0000bb0008b57a20 */ /* 0x000fe40000410000 */
[----:B------:R-:W-:Y:S03]  /*eb70*/  FMUL.FTZ R185, R9, c[0x0][0x2ec] ;  /* 0x0000bb0009b97a20 */ /* 0x000fe60000410000 */
[----:B------:R-:W1:Y:S01]  /*eb80*/  MUFU.TANH R183, R183 ;  /* 0x000000b700b77308 */ /* 0x000e620000002400 */
[C---:B------:R-:W-:Y:S01]  /*eb90*/  HMMA.16816.F32.BF16 R16, R128.reuse, R94, R16 ;  /* 0x0000005e8010723c */ /* 0x040fe20000041810 */
[----:B------:R-:W5:Y:S02]  /*eba0*/  LDSM.16.M88.4 R92, [R136] ;  /* 0x00000000885c783b */ /* 0x000f640000000200 */
[----:B------:R-:W-:Y:S02]  /*ebb0*/  FMUL.FTZ R188, R10, c[0x0][0x2ec] ;  /* 0x0000bb000abc7a20 */ /* 0x000fe40000410000 */
[----:B------:R-:W-:Y:S03]  /*ebc0*/  FMUL.FTZ R186, R11, c[0x0][0x2ec] ;  /* 0x0000bb000bba7a20 */ /* 0x000fe60000410000 */
[C---:B------:R-:W-:Y:S01]  /*ebd0*/  HMMA.16816.F32.BF16 R20, R128.reuse, R96, R20 ;  /* 0x000000608014723c */ /* 0x040fe20000041814 */
[----:B------:R-:W1:Y:S07]  /*ebe0*/  MUFU.TANH R182, R182 ;  /* 0x000000b600b67308 */ /* 0x000e6e0000002400 */
[C---:B------:R-:W-:Y:S01]  /*ebf0*/  HMMA.16816.F32.BF16 R24, R128.reuse, R98, R24 ;  /* 0x000000628018723c */ /* 0x040fe20000041818 */
[----:B------:R-:W1:Y:S02]  /*ec00*/  LDSM.16.M88.4 R96, [R91] ;  /* 0x000000005b60783b */ /* 0x000e640000000200 */
[----:B------:R-:W1:Y:S01]  /*ec10*/  MUFU.TANH R180, R180 ;  /* 0x000000b400b47308 */ /* 0x000e620000002400 */
[----:B------:R-:W-:Y:S02]  /*ec20*/  FMUL.FTZ R193, R12, c[0x0][0x2ec] ;  /* 0x0000bb000cc17a20 */ /* 0x000fe40000410000 */
[----:B------:R-:W-:Y:S02]  /*ec30*/  FMUL.FTZ R191, R13, c[0x0][0x2ec] ;  /* 0x0000bb000dbf7a20 */ /* 0x000fe40000410000 */
[----:B------:R-:W-:Y:S04]  /*ec40*/  FMUL.FTZ R192, R14, c[0x0][0x2ec] ;  /* 0x0000bb000ec07a20 */ /* 0x000fe80000410000 */
[----:B------:R-:W-:Y:S01]  /*ec50*/  FMUL.FTZ R190, R15, c[0x0][0x2ec] ;  /* 0x0000bb000fbe7a20 */ /* 0x000fe20000410000 */
        /* <DEDUP_REMOVED lines=17> */
[----:B------:R-:W-:Y:S01]  /*ed70*/  FMUL.FTZ R206, R27, c[0x0][0x2ec] ;  /* 0x0000bb001bce7a20 */ /* 0x000fe20000410000 */
[C---:B-1----:R-:W-:Y:S01]  /*ed80*/  HMMA.16816.F32.BF16 R36, R128.reuse, R96, R36 ;  /* 0x000000608024723c */ /* 0x042fe20000041824 */
[----:B------:R-:W1:Y:S06]  /*ed90*/  MUFU.TANH R186, R186 ;  /* 0x000000ba00ba7308 */ /* 0x000e6c0000002400 */
[----:B------:R-:W-:Y:S01]  /*eda0*/  FMUL.FTZ R211, R28, c[0x0][0x2ec] ;  /* 0x0000bb001cd37a20 */ /* 0x000fe20000410000 */
        /* <DEDUP_REMOVED lines=24> */
[C---:B-1----:R-:W-:Y:S01]  /*ef30*/  HMMA.16816.F32.BF16 R52, R128.reuse, R96, R52 ;  /* 0x000000608034723c */ /* 0x042fe20000041834 */
[----:B------:R-:W1:Y:S01]  /*ef40*/  MUFU.TANH R189, R189 ;  /* 0x000000bd00bd7308 */ /* 0x000e620000002400 */
[----:B------:R-:W-:Y:S03]  /*ef50*/  BAR.SYNC.DEFER_BLOCKING 0x0 ;  /* 0x0000000000007b1d */ /* 0x000fe60000010000 */
[----:B------:R-:W-:Y:S02]  /*ef60*/  FMUL.FTZ R194, R43, c[0x0][0x2ec] ;  /* 0x0000bb002bc27a20 */ /* 0x000fe40000410000 */
[----:B------:R-:W-:Y:S01]  /*ef70*/  FMUL.FTZ R195, R44, c[0x0][0x2ec] ;  /* 0x0000bb002cc37a20 */ /* 0x000fe20000410000 */
[C---:B------:R-:W-:Y:S03]  /*ef80*/  HMMA.16816.F32.BF16 R56, R128.reuse, R98, R56 ;  /* 0x000000628038723c */ /* 0x040fe60000041838 */
[----:B------:R-:W1:Y:S01]  /*ef90*/  MUFU.TANH R197, R197 ;  /* 0x000000c500c57308 */ /* 0x000e620000002400 */
[----:B------:R-:W-:Y:S02]  /*efa0*/  FMUL.FTZ R187, R45, c[0x0][0x2ec] ;  /* 0x0000bb002dbb7a20 */ /* 0x000fe40000410000 */
[----:B------:R-:W-:Y:S02]  /*efb0*/  FMUL.FTZ R178, R46, c[0x0][0x2ec] ;  /* 0x0000bb002eb27a20 */ /* 0x000fe40000410000 */
[----:B------:R-:W-:Y:S04]  /*efc0*/  FMUL.FTZ R176, R47, c[0x0][0x2ec] ;  /* 0x0000bb002fb07a20 */ /* 0x000fe80000410000 */
[----:B------:R-:W-:Y:S01]  /*efd0*/  FMUL.FTZ R177, R48, c[0x0][0x2ec] ;  /* 0x0000bb0030b17a20 */ /* 0x000fe20000410000 */
[----:B------:R-:W1:Y:S01]  /*efe0*/  MUFU.TANH R198, R198 ;  /* 0x000000c600c67308 */ /* 0x000e620000002400 */
[----:B------:R-:W-:Y:S02]  /*eff0*/  FMUL.FTZ R179, R49, c[0x0][0x2ec] ;  /* 0x0000bb0031b37a20 */ /* 0x000fe40000410000 */
[----:B------:R-:W-:Y:S01]  /*f000*/  FMUL.FTZ R174, R50, c[0x0][0x2ec] ;  /* 0x0000bb0032ae7a20 */ /* 0x000fe20000410000 */
[----:B------:R-:W-:Y:S01]  /*f010*/  MOV R50, R166 ;  /* 0x000000a600327202 */ /* 0x000fe20000000f00 */
[----:B------:R-:W-:Y:S02]  /*f020*/  FMUL.FTZ R172, R51, c[0x0][0x2ec] ;  /* 0x0000bb0033ac7a20 */ /* 0x000fe40000410000 */
[----:B------:R-:W-:Y:S02]  /*f030*/  FMUL.FTZ R173, R52, c[0x0][0x2ec] ;  /* 0x0000bb0034ad7a20 */ /* 0x000fe40000410000 */
[----:B------:R-:W-:Y:S01]  /*f040*/  FMUL.FTZ R175, R53, c[0x0][0x2ec] ;  /* 0x0000bb0035af7a20 */ /* 0x000fe20000410000 */
[----:B------:R-:W1:Y:S01]  /*f050*/  MUFU.TANH R196, R196 ;  /* 0x000000c400c47308 */ /* 0x000e620000002400 */
[----:B----4-:R-:W-:Y:S01]  /*f060*/  FMUL.FTZ R3, R58, c[0x0][0x2ec] ;  /* 0x0000bb003a037a20 */ /* 0x010fe20000410000 */
[C---:B-----5:R-:W-:Y:S03]  /*f070*/  HMMA.16816.F32.BF16 R60, R128.reuse, R92, R60 ;  /* 0x0000005c803c723c */ /* 0x060fe6000004183c */
[----:B------:R-:W-:Y:S02]  /*f080*/  FMUL.FTZ R2, R59, c[0x0][0x2ec] ;  /* 0x0000bb003b027a20 */ /* 0x000fe40000410000 */
[----:B---3--:R-:W-:Y:S02]  /*f090*/  FMUL.FTZ R170, R54, c[0x0][0x2ec] ;  /* 0x0000bb0036aa7a20 */ /* 0x008fe40000410000 */
[----:B------:R-:W-:Y:S01]  /*f0a0*/  FMUL.FTZ R168, R55, c[0x0][0x2ec] ;  /* 0x0000bb0037a87a20 */ /* 0x000fe20000410000 */
[----:B------:R3:W4:Y:S01]  /*f0b0*/  MUFU.TANH R114, R3 ;  /* 0x0000000300727308 */ /* 0x0007220000002400 */
[----:B------:R-:W-:Y:S03]  /*f0c0*/  HMMA.16816.F32.BF16 R64, R128, R94, R64 ;  /* 0x0000005e8040723c */ /* 0x000fe60000041840 */
[----:B------:R-:W-:Y:S02]  /*f0d0*/  FMUL.FTZ R171, R56, c[0x0][0x2ec] ;  /* 0x0000bb0038ab7a20 */ /* 0x000fe40000410000 */
[----:B------:R-:W-:Y:S04]  /*f0e0*/  FMUL.FTZ R169, R57, c[0x0][0x2ec] ;  /* 0x0000bb0039a97a20 */ /* 0x000fe80000410000 */
[----:B------:R5:W1:Y:S06]  /*f0f0*/  MUFU.TANH R110, R2 ;  /* 0x00000002006e7308 */ /* 0x000a6c0000002400 */
[----:B------:R-:W-:Y:S02]  /*f100*/  FMUL.FTZ R0, R60, c[0x0][0x2ec] ;  /* 0x0000bb003c007a20 */ /* 0x000fe40000410000 */
[----:B------:R-:W-:Y:S02]  /*f110*/  FMUL.FTZ R224, R61, c[0x0][0x2ec] ;  /* 0x0000bb003de07a20 */ /* 0x000fe40000410000 */
[----:B------:R1:W1:Y:S01]  /*f120*/  MUFU.TANH R101, R0 ;  /* 0x0000000000657308 */ /* 0x0002620000002400 */
[----:B------:R-:W-:Y:S02]  /*f130*/  FMUL.FTZ R223, R62, c[0x0][0x2ec] ;  /* 0x0000bb003edf7a20 */ /* 0x000fe40000410000 */
[----:B------:R-:W-:Y:S02]  /*f140*/  FMUL.FTZ R222, R63, c[0x0][0x2ec] ;  /* 0x0000bb003fde7a20 */ /* 0x000fe40000410000 */
[----:B------:R-:W-:Y:S02]  /*f150*/  FMUL.FTZ R165, R64, c[0x0][0x2ec] ;  /* 0x0000bb0040a57a20 */ /* 0x000fe40000410000 */
[----:B---3--:R-:W-:Y:S03]  /*f160*/  FMUL.FTZ R3, R67, c[0x0][0x2ec] ;  /* 0x0000bb0043037a20 */ /* 0x008fe60000410000 */
[----:B------:R3:W2:Y:S01]  /*f170*/  MUFU.TANH R57, R165 ;  /* 0x000000a500397308 */ /* 0x0006a20000002400 */
[----:B-----5:R-:W-:Y:S09]  /*f180*/  FMUL.FTZ R2, R65, c[0x0][0x2ec] ;  /* 0x0000bb0041027a20 */ /* 0x020ff20000410000 */
[----:B------:R-:W2:Y:S01]  /*f190*/  MUFU.TANH R203, R203 ;  /* 0x000000cb00cb7308 */ /* 0x000ea20000002400 */
[----:B-1----:R-:W-:Y:S09]  /*f1a0*/  FMUL.FTZ R0, R66, c[0x0][0x2ec] ;  /* 0x0000bb0042007a20 */ /* 0x002ff20000410000 */
[----:B------:R-:W1:Y:S01]  /*f1b0*/  MUFU.TANH R201, R201 ;  /* 0x000000c900c97308 */ /* 0x000e620000002400 */
[----:B---3--:R-:W-:Y:S09]  /*f1c0*/  MOV R165, R167 ;  /* 0x000000a700a57202 */ /* 0x008ff20000000f00 */
[----:B------:R-:W3:Y:S10]  /*f1d0*/  MUFU.TANH R202, R202 ;  /* 0x000000ca00ca7308 */ /* 0x000ef40000002400 */
        /* <DEDUP_REMOVED lines=38> */
[----:B------:R1:W1:Y:S10]  /*f440*/  MUFU.TANH R58, R2 ;  /* 0x00000002003a7308 */ /* 0x0002740000002400 */
[----:B------:R1:W1:Y:S10]  /*f450*/  MUFU.TANH R24, R0 ;  /* 0x0000000000187308 */ /* 0x0002740000002400 */
[----:B------:R-:W1:Y:S01]  /*f460*/  MUFU.TANH R3, R3 ;  /* 0x0000000300037308 */ /* 0x000e620000002400 */
[----:B------:R-:W-:-:S05]  /*f470*/  @!P1 BRA `(.L_x_3812) ;  /* 0x000006d000009947 */ /* 0x000fca0003800000 */
[----:B-1234-:R-:W-:Y:S05]  /*f480*/  IMAD.MOV.U32 R2, RZ, RZ, c[0x0][0x198] ;  /* 0x00006600ff027624 */ /* 0x01efea00078e00ff */
[----:B------:R-:W-:Y:S04]  /*f490*/  LEA R7, -R2, RZ, 0x7 ;  /* 0x000000ff02077211 */ /* 0x000fe800078e39ff */
[----:B------:R-:W-:Y:S01]  /*f4a0*/  SHF.R.S32.HI R4, RZ, 0x1f, R7 ;  /* 0x0000001fff047819 */ /* 0x000fe20000011407 */
[----:B------:R-:W-:-:S05]  /*f4b0*/  @!P2 BRA `(.L_x_3813) ;  /* 0x000003d00000a947 */ /* 0x000fca0003800000 */
        /* <DEDUP_REMOVED lines=59> */
[----:B------:R-:W-:Y:S04]  /*f870*/  IMAD R5, R4, c[0x0][0x184], R5 ;  /* 0x0000610004057a24 */ /* 0x000fe800078e0205 */
[----:B------:R-:W-:Y:S02]  /*f880*/  IMAD.IADD R4, R9, 0x1, R5 ;  /* 0x0000000109047824 */ /* 0x000fe400078e0205 */
.L_x_3813:
        /* <DEDUP_REMOVED lines=20> */
[-C--:B------:R-:W-:Y:S01]  /*f9d0*/  @!P0 LEA R14, P3, R8, R156.reuse, 0x1 ;  /* 0x0000009c080e8211 */ /* 0x080fe200078608ff */
        /* <DEDUP_REMOVED lines=23> */
.L_x_3812:
[----:B--234-:R-:W-:Y:S01]  /*fb50*/  LDSM.16.MT88.4 R32, [R139+0x3000] ;  /* 0x003000008b20783b */ /* 0x01cfe20000004200 */
[----:B------:R-:W-:Y:S02]  /*fb60*/  FMNMX.FTZ R9, R182, R87, !PT ;  /* 0x00000057b6097209 */ /* 0x000fe40007810000 */
[----:B-1----:R-:W-:Y:S02]  /*fb70*/  FMNMX.FTZ R0, R184, R89, !PT ;  /* 0x00000059b8007209 */ /* 0x002fe40007810000 */
[----:B------:R-:W-:Y:S02]  /*fb80*/  FMNMX.FTZ R9, R180, R9, !PT ;  /* 0x00000009b4097209 */ /* 0x000fe40007810000 */
[----:B------:R-:W-:Y:S01]  /*fb90*/  FMNMX.FTZ R0, R183, R0, !PT ;  /* 0x00000000b7007209 */ /* 0x000fe20007810000 */
[----:B------:R-:W-:Y:S01]  /*fba0*/  LDSM.16.MT88.4 R36, [R140+0x3400] ;  /* 0x003400008c24783b */ /* 0x000fe20000004200 */
[----:B------:R-:W-:Y:S02]  /*fbb0*/  FMNMX.FTZ R9, R188, R9, !PT ;  /* 0x00000009bc097209 */ /* 0x000fe40007810000 */
[----:B------:R-:W-:Y:S02]  /*fbc0*/  FMNMX.FTZ R0, R181, R0, !PT ;  /* 0x00000000b5007209 */ /* 0x000fe40007810000 */
        /* <DEDUP_REMOVED lines=57> */
[----:B------:R-:W-:Y:S02]  /*ff60*/  FMNMX.FTZ R0, R24, R9, !PT ;  /* 0x0000000918007209 */ /* 0x000fe40007810000 */
[----:B------:R-:W-:Y:S02]  /*ff70*/  FMNMX.FTZ R6, R58, R13, !PT ;  /* 0x0000000d3a067209 */ /* 0x000fe40007810000 */
[----:B------:R-:W-:Y:S01]  /*ff80*/  LDSM.16.MT88.4 R12, [R140+0x3000] ;  /* 0x003000008c0c783b */ /* 0x000fe20000004200 */
[----:B------:R-:W-:Y:S07]  /*ff90*/  FMNMX.FTZ R7, R3, R0, !PT ;  /* 0x0000000003077209 */ /* 0x000fee0007810000 */
[----:B------:R-:W-:Y:S08]  /*ffa0*/  SHFL.BFLY PT, R9, R6, 0x2, 0x1f ;  /* 0x0c401f0006097f89 */ /* 0x000ff000000e0000 */
        /* <DEDUP_REMOVED lines=9> */
[C---:B------:R-:W-:Y:S01]  /*10040*/  FADD.FTZ R4, -R2.reuse, R89 ;  /* 0x0000005902047221 */ /* 0x040fe20000010100 */
[----:B------:R-:W-:Y:S01]  /*10050*/  MOV R89, R2 ;  /* 0x0000000200597202 */ /* 0x000fe20000000f00 */
[----:B------:R-:W-:Y:S02]  /*10060*/  FMUL.FTZ R96, R2, c[0x0][0x23c] ;  /* 0x00008f0002607a20 */ /* 0x000fe40000410000 */
[----:B------:R-:W-:Y:S02]  /*10070*/  FMUL.FTZ R21, R4, c[0x0][0x23c] ;  /* 0x00008f0004157a20 */ /* 0x000fe40000410000 */
[----:B------:R-:W-:Y:S01]  /*10080*/  FADD.FTZ R4, -R0, R87 ;  /* 0x0000005700047221 */ /* 0x000fe20000010100 */
[----:B------:R-:W-:Y:S02]  /*10090*/  FSEL R96, R96, RZ, P0 ;  /* 0x000000ff60607208 */ /* 0x000fe40000000000 */
[----:B------:R-:W-:Y:S01]  /*100a0*/  FSETP.NEU.FTZ.AND P0, PT, R0, -INF , PT ;  /* 0xff8000000000780b */ /* 0x000fe20003f1d000 */
[----:B------:R-:W1:Y:S01]  /*100b0*/  MUFU.EX2 R21, R21 ;  /* 0x0000001500157308 */ /* 0x000e620000000800 */
[----:B------:R-:W-:Y:S02]  /*100c0*/  FMUL.FTZ R20, R4, c[0x0][0x23c] ;  /* 0x00008f0004147a20 */ /* 0x000fe40000410000 */
[----:B------:R-:W-:Y:S01]  /*100d0*/  FSEL R53, R53, RZ, P0 ;  /* 0x000000ff35357208 */ /* 0x000fe20000000000 */
[--C-:B------:R-:W-:Y:S01]  /*100e0*/  FFMA.FTZ R52, R221, c[0x0][0x23c], -R96.reuse ;  /* 0x00008f00dd347a23 */ /* 0x100fe20000010860 */
[----:B------:R-:W-:Y:S01]  /*100f0*/  ISETP.GT.AND P0, PT, R158, 0x1, PT ;  /* 0x000000019e00780c */ /* 0x000fe20003f04270 */
        /* <DEDUP_REMOVED lines=19> */
[----:B------:R-:W-:Y:S01]  /*10230*/  LDSM.16.MT88.4 R76, [R140+0x4c00] ;  /* 0x004c00008c4c783b */ /* 0x000fe20000004200 */
        /* <DEDUP_REMOVED lines=29> */
[----:B------:R-:W-:Y:S02]  /*10410*/  FFMA.FTZ R119, R110, c[0x0][0x23c], -R53 ;  /* 0x00008f006e777a23 */ /* 0x000fe40000010835 */
        /* <DEDUP_REMOVED lines=16> */
[--C-:B------:R-:W-:Y:S02]  /*10520*/  FFMA.FTZ R63, R209, c[0x0][0x23c], -R96.reuse ;  /* 0x00008f00d13f7a23 */ /* 0x100fe40000010860 */
[--C-:B------:R-:W-:Y:S02]  /*10530*/  FFMA.FTZ R62, R207, c[0x0][0x23c], -R96.reuse ;  /* 0x00008f00cf3e7a23 */ /* 0x100fe40000010860 */
[--C-:B------:R-:W-:Y:S02]  /*10540*/  FFMA.FTZ R55, R217, c[0x0][0x23c], -R96.reuse ;  /* 0x00008f00d9377a23 */ /* 0x100fe40000010860 */
[--C-:B------:R-:W-:Y:S01]  /*10550*/  FFMA.FTZ R65, R195, c[0x0][0x23c], -R96.reuse ;  /* 0x00008f00c3417a23 */ /* 0x100fe20000010860 */
[----:B------:R-:W-:Y:S01]  /*10560*/  MUFU.EX2 R118, R118 ;  /* 0x0000007600767308 */ /* 0x000fe20000000800 */
[----:B------:R-:W-:Y:S02]  /*10570*/  FFMA.FTZ R105, R179, c[0x0][0x23c], -R96 ;  /* 0x00008f00b3697a23 */ /* 0x000fe40000010860 */
[----:B------:R-:W-:Y:S02]  /*10580*/  FFMA.FTZ R120, R20, R163, R120 ;  /* 0x000000a314787223 */ /* 0x000fe40000010078 */
[----:B------:R-:W-:Y:S02]  /*10590*/  FFMA.FTZ R117, R173, c[0x0][0x23c], -R96 ;  /* 0x00008f00ad757a23 */ /* 0x000fe40000010860 */
[----:B------:R-:W-:Y:S02]  /*105a0*/  FADD.FTZ R113, R113, R120 ;  /* 0x0000007871717221 */ /* 0x000fe40000010000 */
[--C-:B------:R-:W-:Y:S01]  /*105b0*/  FFMA.FTZ R124, R169, c[0x0][0x23c], -R96.reuse ;  /* 0x00008f00a97c7a23 */ /* 0x100fe20000010860 */
[----:B------:R-:W2:Y:S01]  /*105c0*/  MUFU.EX2 R111, R111 ;  /* 0x0000006f006f7308 */ /* 0x000ea20000000800 */
[----:B------:R-:W-:Y:S02]  /*105d0*/  FADD.FTZ R116, R116, R113 ;  /* 0x0000007174747221 */ /* 0x000fe40000010000 */
[----:B------:R-:W-:Y:S01]  /*105e0*/  FFMA.FTZ R101, R101, c[0x0][0x23c], -R96 ;  /* 0x00008f0065657a23 */ /* 0x000fe20000010860 */
[----:B-1----:R-:W-:Y:S01]  /*105f0*/  F2FP.BF16.PACK_AB R28, R115, R122 ;  /* 0x0000007a731c723e */ /* 0x002fe200000010ff */
[----:B------:R-:W-:Y:S02]  /*10600*/  FADD.FTZ R109, R109, R116 ;  /* 0x000000746d6d7221 */ /* 0x000fe40000010000 */
[----:B------:R-:W-:Y:S02]  /*10610*/  FFMA.FTZ R122, R21, R164, R122 ;  /* 0x000000a4157a7223 */ /* 0x000fe4000001007a */
[----:B------:R-:W-:Y:S01]  /*10620*/  FFMA.FTZ R103, R103, c[0x0][0x23c], -R96 ;  /* 0x00008f0067677a23 */ /* 0x000fe20000010860 */
[----:B------:R-:W1:Y:S01]  /*10630*/  MUFU.EX2 R107, R107 ;  /* 0x0000006b006b7308 */ /* 0x000e620000000800 */
[----:B------:R-:W-:Y:S09]  /*10640*/  FADD.FTZ R115, R115, R122 ;  /* 0x0000007a73737221 */ /* 0x000ff20000010000 */
[----:B------:R-:W3:Y:S01]  /*10650*/  MUFU.EX2 R104, R104 ;  /* 0x0000006800687308 */ /* 0x000ee20000000800 */
[----:B--2---:R-:W-:Y:S09]  /*10660*/  F2FP.BF16.PACK_AB R30, R111, R118 ;  /* 0x000000766f1e723e */ /* 0x004ff200000010ff */
[----:B------:R-:W-:Y:S01]  /*10670*/  MUFU.EX2 R100, R100 ;  /* 0x0000006400647308 */ /* 0x000fe20000000800 */
[C---:B------:R-:W-:Y:S07]  /*10680*/  HMMA.16816.F32.BF16 R4, R28.reuse, R12, R4 ;  /* 0x0000000c1c04723c */ /* 0x040fee0000041804 */
        /* <DEDUP_REMOVED lines=9> */
[--C-:B------:R-:W-:Y:S02]  /*10720*/  FFMA.FTZ R72, R187, c[0x0][0x23c], -R96.reuse ;  /* 0x00008f00bb487a23 */ /* 0x100fe40000010860 */
[----:B------:R-:W-:Y:S01]  /*10730*/  FFMA.FTZ R74, R177, c[0x0][0x23c], -R96 ;  /* 0x00008f00b14a7a23 */ /* 0x000fe20000010860 */
[C---:B------:R-:W-:Y:S02]  /*10740*/  HMMA.16816.F32.BF16 R12, R28.reuse, R32, R12 ;  /* 0x000000201c0c723c */ /* 0x040fe4000004180c */
[----:B------:R-:W4:Y:S01]  /*10750*/  MUFU.EX2 R93, R93 ;  /* 0x0000005d005d7308 */ /* 0x000f220000000800 */
[----:B------:R-:W-:Y:S04]  /*10760*/  FADD.FTZ R20, R118, R115 ;  /* 0x0000007376147221 */ /* 0x000fe80000010000 */
[----:B------:R-:W-:Y:S01]  /*10770*/  FADD.FTZ R20, R111, R20 ;  /* 0x000000146f147221 */ /* 0x000fe20000010000 */
[----:B------:R-:W-:Y:S01]  /*10780*/  HMMA.16816.F32.BF16 R16, R28, R34, R16 ;  /* 0x000000221c10723c */ /* 0x000fe20000041810 */
[----:B------:R-:W5:Y:S03]  /*10790*/  LDSM.16.MT88.4 R32, [R140+0x3800] ;  /* 0x003800008c20783b */ /* 0x000f660000004200 */
[----:B------:R-:W-:Y:S01]  /*107a0*/  MUFU.EX2 R95, R95 ;  /* 0x0000005f005f7308 */ /* 0x000fe20000000800 */
[----:B-1----:R-:W-:Y:S02]  /*107b0*/  FADD.FTZ R21, R107, R20 ;  /* 0x000000146b157221 */ /* 0x002fe40000010000 */
[----:B---3--:R-:W-:Y:S01]  /*107c0*/  F2FP.BF16.PACK_AB R28, R104, R107 ;  /* 0x0000006b681c723e */ /* 0x008fe200000010ff */
[----:B------:R-:W-:Y:S01]  /*107d0*/  FADD.FTZ R20, R108, R109 ;  /* 0x0000006d6c147221 */ /* 0x000fe20000010000 */
[----:B------:R-:W-:Y:S03]  /*107e0*/  F2FP.BF16.PACK_AB R29, R23, R108 ;  /* 0x0000006c171d723e */ /* 0x000fe600000010ff */
[----:B--2---:R-:W-:Y:S01]  /*107f0*/  F2FP.BF16.PACK_AB R30, R99, R100 ;  /* 0x00000064631e723e */ /* 0x004fe200000010ff */
[----:B------:R-:W-:Y:S01]  /*10800*/  FADD.FTZ R21, R104, R21 ;  /* 0x0000001568157221 */ /* 0x000fe20000010000 */
[----:B------:R-:W1:Y:S01]  /*10810*/  MUFU.EX2 R92, R92 ;  /* 0x0000005c005c7308 */ /* 0x000e620000000800 */
[----:B------:R-:W-:Y:S01]  /*10820*/  F2FP.BF16.PACK_AB R31, R97, R22 ;  /* 0x00000016611f723e */ /* 0x000fe200000010ff */
[----:B------:R-:W-:Y:S02]  /*10830*/  FADD.FTZ R23, R23, R20 ;  /* 0x0000001417177221 */ /* 0x000fe40000010000 */
[----:B------:R-:W-:Y:S02]  /*10840*/  FADD.FTZ R100, R100, R21 ;  /* 0x0000001564647221 */ /* 0x000fe40000010000 */
[----:B------:R-:W-:Y:S02]  /*10850*/  FADD.FTZ R70, R22, R23 ;  /* 0x0000001716467221 */ /* 0x000fe40000010000 */
[C---:B------:R-:W-:Y:S02]  /*10860*/  HMMA.16816.F32.BF16 R4, R28.reuse, R36, R4 ;  /* 0x000000241c04723c */ /* 0x040fe40000041804 */
[----:B------:R-:W-:Y:S01]  /*10870*/  MUFU.EX2 R94, R94 ;  /* 0x0000005e005e7308 */ /* 0x000fe20000000800 */
[----:B------:R-:W-:Y:S02]  /*10880*/  FADD.FTZ R70, R97, R70 ;  /* 0x0000004661467221 */ /* 0x000fe40000010000 */
[----:B------:R-:W-:Y:S03]  /*10890*/  FADD.FTZ R99, R99, R100 ;  /* 0x0000006463637221 */ /* 0x000fe60000010000 */
[C---:B------:R-:W-:Y:S01]  /*108a0*/  HMMA.16816.F32.BF16 R8, R28.reuse, R38, R8 ;  /* 0x000000261c08723c */ /* 0x040fe20000041808 */
[----:B------:R-:W2:Y:S03]  /*108b0*/  LDSM.16.MT88.4 R36, [R140+0x3c00] ;  /* 0x003c00008c24783b */ /* 0x000ea60000004200 */
[----:B------:R-:W3:Y:S04]  /*108c0*/  MUFU.EX2 R87, R87 ;  /* 0x0000005700577308 */ /* 0x000ee80000000800 */
[C---:B------:R-:W-:Y:S06]  /*108d0*/  HMMA.16816.F32.BF16 R12, R28.reuse, R40, R12 ;  /* 0x000000281c0c723c */ /* 0x040fec000004180c */
[----:B------:R-:W-:Y:S02]  /*108e0*/  MUFU.EX2 R67, R67 ;  /* 0x0000004300437308 */ /* 0x000fe40000000800 */
[----:B------:R-:W-:Y:S01]  /*108f0*/  HMMA.16816.F32.BF16 R16, R28, R42, R16 ;  /* 0x0000002a1c10723c */ /* 0x000fe20000041810 */
[----:B------:R-:W-:Y:S06]  /*10900*/  LDSM.16.MT88.4 R40, [R140+0x4000] ;  /* 0x004000008c28783b */ /* 0x000fec0000004200 */
[----:B----4-:R-:W-:Y:S01]  /*10910*/  F2FP.BF16.PACK_AB R28, R93, R98 ;  /* 0x000000625d1c723e */ /* 0x010fe200000010ff */
[----:B------:R-:W4:Y:S01]  /*10920*/  MUFU.EX2 R64, R64 ;  /* 0x0000004000407308 */ /* 0x000f220000000800 */
[----:B-1----:R-:W-:Y:S03]  /*10930*/  F2FP.BF16.PACK_AB R29, R92, R95 ;  /* 0x0000005f5c1d723e */ /* 0x002fe600000010ff */
[----:B---3--:R-:W-:Y:S01]  /*10940*/  F2FP.BF16.PACK_AB R30, R87, R94 ;  /* 0x0000005e571e723e */ /* 0x008fe200000010ff */
[----:B------:R-:W-:Y:S02]  /*10950*/  FADD.FTZ R95, R95, R70 ;  /* 0x000000465f5f7221 */ /* 0x000fe40000010000 */
[----:B------:R-:W-:Y:S02]  /*10960*/  FADD.FTZ R98, R98, R99 ;  /* 0x0000006362627221 */ /* 0x000fe40000010000 */
[----:B------:R-:W-:Y:S01]  /*10970*/  FADD.FTZ R92, R92, R95 ;  /* 0x0000005f5c5c7221 */ /* 0x000fe20000010000 */
[----:B------:R-:W-:Y:S01]  /*10980*/  MUFU.EX2 R66, R66 ;  /* 0x0000004200427308 */ /* 0x000fe20000000800 */
[----:B------:R-:W-:Y:S04]  /*10990*/  FADD.FTZ R93, R93, R98 ;  /* 0x000000625d5d7221 */ /* 0x000fe80000010000 */
[----:B------:R-:W-:Y:S04]  /*109a0*/  FADD.FTZ R94, R94, R93 ;  /* 0x0000005d5e5e7221 */ /* 0x000fe80000010000 */
[----:B------:R-:W-:Y:S01]  /*109b0*/  FADD.FTZ R87, R87, R94 ;  /* 0x0000005e57577221 */ /* 0x000fe20000010000 */
[----:B------:R-:W1:Y:S01]  /*109c0*/  MUFU.EX2 R63, R63 ;  /* 0x0000003f003f7308 */ /* 0x000e620000000800 */
[C---:B----4-:R-:W-:Y:S01]  /*109d0*/  F2FP.BF16.PACK_AB R31, R64.reuse, R67 ;  /* 0x00000043401f723e */ /* 0x050fe200000010ff */
[----:B------:R-:W-:Y:S04]  /*109e0*/  FADD.FTZ R67, R67, R92 ;  /* 0x0000005c43437221 */ /* 0x000fe80000010000 */
[----:B------:R-:W-:Y:S04]  /*109f0*/  FADD.FTZ R64, R64, R67 ;  /* 0x0000004340407221 */ /* 0x000fe80000010000 */
[----:B------:R-:W-:Y:S01]  /*10a00*/  MUFU.EX2 R61, R61 ;  /* 0x0000003d003d7308 */ /* 0x000fe20000000800 */
[C---:B-----5:R-:W-:Y:S08]  /*10a10*/  HMMA.16816.F32.BF16 R4, R28.reuse, R32, R4 ;  /* 0x000000201c04723c */ /* 0x060ff00000041804 */
[C---:B------:R-:W-:Y:S01]  /*10a20*/  HMMA.16816.F32.BF16 R8, R28.reuse, R34, R8 ;  /* 0x000000221c08723c */ /* 0x040fe20000041808 */
[----:B------:R-:W3:Y:S01]  /*10a30*/  MUFU.EX2 R60, R60 ;  /* 0x0000003c003c7308 */ /* 0x000ee20000000800 */
[----:B------:R-:W4:Y:S06]  /*10a40*/  LDSM.16.MT88.4 R32, [R139+0x3c00] ;  /* 0x003c00008b20783b */ /* 0x000f2c0000004200 */
[C---:B------:R-:W-:Y:S03]  /*10a50*/  HMMA.16816.F32.BF16 R12, R28.reuse, R44, R12 ;  /* 0x0000002c1c0c723c */ /* 0x040fe6000004180c */
[----:B------:R-:W-:Y:S04]  /*10a60*/  MUFU.EX2 R62, R62 ;  /* 0x0000003e003e7308 */ /* 0x000fe80000000800 */
[--C-:B------:R-:W-:Y:S01]  /*10a70*/  FFMA.FTZ R45, R170, c[0x0][0x23c], -R53.reuse ;  /* 0x00008f00aa2d7a23 */ /* 0x100fe20000010835 */
[----:B------:R-:W-:Y:S04]  /*10a80*/  HMMA.16816.F32.BF16 R16, R28, R46, R16 ;  /* 0x0000002e1c10723c */ /* 0x000fe80000041810 */
[--C-:B------:R-:W-:Y:S01]  /*10a90*/  FFMA.FTZ R44, R175, c[0x0][0x23c], -R96.reuse ;  /* 0x00008f00af2c7a23 */ /* 0x100fe20000010860 */
[----:B------:R-:W5:Y:S02]  /*10aa0*/  MUFU.EX2 R55, R55 ;  /* 0x0000003700377308 */ /* 0x000f640000000800 */
[----:B-1----:R-:W-:Y:S01]  /*10ab0*/  F2FP.BF16.PACK_AB R28, R63, R66 ;  /* 0x000000423f1c723e */ /* 0x002fe200000010ff */
[----:B------:R-:W-:Y:S01]  /*10ac0*/  FFMA.FTZ R46, R168, c[0x0][0x23c], -R53 ;  /* 0x00008f00a82e7a23 */ /* 0x000fe20000010835 */
[----:B---3--:R-:W-:Y:S03]  /*10ad0*/  F2FP.BF16.PACK_AB R29, R60, R61 ;  /* 0x0000003d3c1d723e */ /* 0x008fe600000010ff */
[----:B------:R-:W-:Y:S02]  /*10ae0*/  FFMA.FTZ R47, R171, c[0x0][0x23c], -R96 ;  /* 0x00008f00ab2f7a23 */ /* 0x000fe40000010860 */
[----:B------:R-:W-:Y:S01]  /*10af0*/  FADD.FTZ R66, R66, R87 ;  /* 0x0000005742427221 */ /* 0x000fe20000010000 */
[----:B------:R-:W-:Y:S01]  /*10b00*/  MUFU.EX2 R54, R54 ;  /* 0x0000003600367308 */ /* 0x000fe20000000800 */
[----:B------:R-:W-:Y:S02]  /*10b10*/  MOV R87, R0 ;  /* 0x0000000000577202 */ /* 0x000fe40000000f00 */
[----:B------:R-:W-:Y:S07]  /*10b20*/  FADD.FTZ R63, R63, R66 ;  /* 0x000000423f3f7221 */ /* 0x000fee0000010000 */
[----:B------:R-:W1:Y:S01]  /*10b30*/  MUFU.EX2 R27, R27 ;  /* 0x0000001b001b7308 */ /* 0x000e620000000800 */
[C---:B-----5:R-:W-:Y:S01]  /*10b40*/  F2FP.BF16.PACK_AB R30, R55.reuse, R62 ;  /* 0x0000003e371e723e */ /* 0x060fe200000010ff */
[----:B------:R-:W-:Y:S04]  /*10b50*/  FADD.FTZ R62, R62, R63 ;  /* 0x0000003f3e3e7221 */ /* 0x000fe80000010000 */
[----:B------:R-:W-:Y:S04]  /*10b60*/  FADD.FTZ R55, R55, R62 ;  /* 0x0000003e37377221 */ /* 0x000fe80000010000 */
[----:B------:R-:W-:Y:S10]  /*10b70*/  MUFU.EX2 R52, R52 ;  /* 0x0000003400347308 */ /* 0x000ff40000000800 */
[----:B------:R-:W3:Y:S01]  /*10b80*/  MUFU.EX2 R51, R51 ;  /* 0x0000003300337308 */ /* 0x000ee20000000800 */
[----:B-1----:R-:W-:Y:S09]  /*10b90*/  F2FP.BF16.PACK_AB R31, R27, R54 ;  /* 0x000000361b1f723e */ /* 0x002ff200000010ff */
[----:B------:R-:W-:Y:S01]  /*10ba0*/  MUFU.EX2 R26, R26 ;  /* 0x0000001a001a7308 */ /* 0x000fe20000000800 */
[C---:B--2---:R-:W-:Y:S08]  /*10bb0*/  HMMA.16816.F32.BF16 R4, R28.reuse, R36, R4 ;  /* 0x000000241c04723c */ /* 0x044ff00000041804 */
[C---:B------:R-:W-:Y:S01]  /*10bc0*/  HMMA.16816.F32.BF16 R8, R28.reuse, R38, R8 ;  /* 0x000000261c08723c */ /* 0x040fe20000041808 */
[----:B------:R-:W1:Y:S01]  /*10bd0*/  MUFU.EX2 R25, R25 ;  /* 0x0000001900197308 */ /* 0x000e620000000800 */
[----:B------:R-:W2:Y:S06]  /*10be0*/  LDSM.16.MT88.4 R36, [R139+0x4000] ;  /* 0x004000008b24783b */ /* 0x000eac0000004200 */
[C---:B----4-:R-:W-:Y:S03]  /*10bf0*/  HMMA.16816.F32.BF16 R12, R28.reuse, R32, R12 ;  /* 0x000000201c0c723c */ /* 0x050fe6000004180c */
[----:B------:R-:W-:Y:S05]  /*10c00*/  MUFU.EX2 R48, R48 ;  /* 0x0000003000307308 */ /* 0x000fea0000000800 */
[----:B------:R-:W-:Y:S01]  /*10c10*/  HMMA.16816.F32.BF16 R16, R28, R34, R16 ;  /* 0x000000221c10723c */ /* 0x000fe20000041810 */
[----:B------:R-:W4:Y:S04]  /*10c20*/  LDSM.16.MT88.4 R32, [R140+0x4400] ;  /* 0x004400008c20783b */ /* 0x000f280000004200 */
[----:B------:R-:W5:Y:S02]  /*10c30*/  MUFU.EX2 R49, R49 ;  /* 0x0000003100317308 */ /* 0x000f640000000800 */
[----:B---3--:R-:W-:Y:S01]  /*10c40*/  F2FP.BF16.PACK_AB R28, R51, R52 ;  /* 0x00000034331c723e */ /* 0x008fe200000010ff */
        /* <DEDUP_REMOVED lines=12> */
[C---:B------:R-:W-:Y:S08]  /*10d10*/  HMMA.16816.F32.BF16 R4, R28.reuse, R40, R4 ;  /* 0x000000281c04723c */ /* 0x040ff00000041804 */
[C---:B------:R-:W-:Y:S01]  /*10d20*/  HMMA.16816.F32.BF16 R8, R28.reuse, R42, R8 ;  /* 0x0000002a1c08723c */ /* 0x040fe20000041808 */
[----:B------:R-:W1:Y:S01]  /*10d30*/  MUFU.EX2 R73, R73 ;  /* 0x0000004900497308 */ /* 0x000e620000000800 */
[----:B------:R-:W5:Y:S02]  /*10d40*/  LDSM.16.MT88.4 R40, [R139+0x4400] ;  /* 0x004400008b28783b */ /* 0x000f640000004200 */
[C---:B---3--:R-:W-:Y:S01]  /*10d50*/  F2FP.BF16.PACK_AB R20, R72.reuse, R65 ;  /* 0x000000414814723e */ /* 0x048fe200000010ff */
[----:B------:R-:W-:Y:S03]  /*10d60*/  FADD.FTZ R65, R65, R48 ;  /* 0x0000003041417221 */ /* 0x000fe60000010000 */
[C---:B--2---:R-:W-:Y:S03]  /*10d70*/  HMMA.16816.F32.BF16 R12, R28.reuse, R36, R12 ;  /* 0x000000241c0c723c */ /* 0x044fe6000004180c */
[----:B------:R-:W-:Y:S01]  /*10d80*/  MUFU.EX2 R74, R74 ;  /* 0x0000004a004a7308 */ /* 0x000fe20000000800 */
[----:B------:R-:W-:Y:S03]  /*10d90*/  FADD.FTZ R65, R72, R65 ;  /* 0x0000004148417221 */ /* 0x000fe60000010000 */
[--C-:B------:R-:W-:Y:S01]  /*10da0*/  FFMA.FTZ R36, R106, c[0x0][0x23c], -R53.reuse ;  /* 0x00008f006a247a23 */ /* 0x100fe20000010835 */
[----:B------:R-:W-:Y:S01]  /*10db0*/  HMMA.16816.F32.BF16 R16, R28, R38, R16 ;  /* 0x000000261c10723c */ /* 0x000fe20000041810 */
[----:B------:R-:W2:Y:S03]  /*10dc0*/  LDSM.16.MT88.4 R28, [R140+0x4800] ;  /* 0x004800008c1c783b */ /* 0x000ea60000004200 */
[----:B------:R-:W-:Y:S01]  /*10dd0*/  FFMA.FTZ R37, R102, c[0x0][0x23c], -R53 ;  /* 0x00008f0066257a23 */ /* 0x000fe20000010835 */
[----:B------:R-:W3:Y:S02]  /*10de0*/  MUFU.EX2 R105, R105 ;  /* 0x0000006900697308 */ /* 0x000ee40000000800 */
[--C-:B------:R-:W-:Y:S01]  /*10df0*/  FFMA.FTZ R38, R57, c[0x0][0x23c], -R96.reuse ;  /* 0x00008f0039267a23 */ /* 0x100fe20000010860 */
[----:B-1----:R-:W-:Y:S01]  /*10e00*/  F2FP.BF16.PACK_AB R21, R73, R68 ;  /* 0x000000444915723e */ /* 0x002fe200000010ff */
[----:B------:R-:W-:Y:S06]  /*10e10*/  FFMA.FTZ R96, R58, c[0x0][0x23c], -R96 ;  /* 0x00008f003a607a23 */ /* 0x000fec0000010860 */
[----:B------:R-:W-:Y:S10]  /*10e20*/  MUFU.EX2 R75, R75 ;  /* 0x0000004b004b7308 */ /* 0x000ff40000000800 */
[----:B------:R-:W1:Y:S01]  /*10e30*/  MUFU.EX2 R112, R112 ;  /* 0x0000007000707308 */ /* 0x000e620000000800 */
[C---:B---3--:R-:W-:Y:S01]  /*10e40*/  F2FP.BF16.PACK_AB R22, R105.reuse, R74 ;  /* 0x0000004a6916723e */ /* 0x048fe200000010ff */
[----:B------:R-:W-:Y:S04]  /*10e50*/  FADD.FTZ R74, R74, R65 ;  /* 0x000000414a4a7221 */ /* 0x000fe80000010000 */
[----:B------:R-:W-:Y:S04]  /*10e60*/  FADD.FTZ R74, R105, R74 ;  /* 0x0000004a694a7221 */ /* 0x000fe80000010000 */
[----:B------:R-:W-:Y:S10]  /*10e70*/  MUFU.EX2 R117, R117 ;  /* 0x0000007500757308 */ /* 0x000ff40000000800 */
[----:B------:R-:W3:Y:S01]  /*10e80*/  MUFU.EX2 R44, R44 ;  /* 0x0000002c002c7308 */ /* 0x000ee20000000800 */
[----:B-1----:R-:W-:Y:S09]  /*10e90*/  F2FP.BF16.PACK_AB R23, R112, R75 ;  /* 0x0000004b7017723e */ /* 0x002ff200000010ff */
[----:B------:R-:W-:Y:S01]  /*10ea0*/  MUFU.EX2 R45, R45 ;  /* 0x0000002d002d7308 */ /* 0x000fe20000000800 */
[C---:B----4-:R-:W-:Y:S08]  /*10eb0*/  HMMA.16816.F32.BF16 R4, R20.reuse, R32, R4 ;  /* 0x000000201404723c */ /* 0x050ff00000041804 */
[C---:B------:R-:W-:Y:S01]  /*10ec0*/  HMMA.16816.F32.BF16 R8, R20.reuse, R34, R8 ;  /* 0x000000221408723c */ /* 0x040fe20000041808 */
[----:B------:R-:W1:Y:S01]  /*10ed0*/  MUFU.EX2 R46, R46 ;  /* 0x0000002e002e7308 */ /* 0x000e620000000800 */
[----:B------:R-:W4:Y:S06]  /*10ee0*/  LDSM.16.MT88.4 R32, [R139+0x4800] ;  /* 0x004800008b20783b */ /* 0x000f2c0000004200 */
[C---:B-----5:R-:W-:Y:S03]  /*10ef0*/  HMMA.16816.F32.BF16 R12, R20.reuse, R40, R12 ;  /* 0x00000028140c723c */ /* 0x060fe6000004180c */
[----:B------:R-:W-:Y:S04]  /*10f00*/  MUFU.EX2 R47, R47 ;  /* 0x0000002f002f7308 */ /* 0x000fe80000000800 */
[--C-:B------:R-:W-:Y:S01]  /*10f10*/  FFMA.FTZ R40, R24, c[0x0][0x23c], -R53.reuse ;  /* 0x00008f0018287a23 */ /* 0x100fe20000010835 */
[----:B------:R-:W-:Y:S04]  /*10f20*/  HMMA.16816.F32.BF16 R16, R20, R42, R16 ;  /* 0x0000002a1410723c */ /* 0x000fe80000041810 */
[----:B------:R-:W-:Y:S01]  /*10f30*/  FFMA.FTZ R53, R3, c[0x0][0x23c], -R53 ;  /* 0x00008f0003357a23 */ /* 0x000fe20000010835 */
[----:B------:R-:W5:Y:S01]  /*10f40*/  MUFU.EX2 R124, R124 ;  /* 0x0000007c007c7308 */ /* 0x000f620000000800 */
[----:B------:R-:W-:Y:S01]  /*10f50*/  FADD.FTZ R41, R61, R64 ;  /* 0x000000403d297221 */ /* 0x000fe20000010000 */
[----:B---3--:R-:W-:Y:S01]  /*10f60*/  F2FP.BF16.PACK_AB R20, R44, R117 ;  /* 0x000000752c14723e */ /* 0x008fe200000010ff */
[----:B------:R-:W-:Y:S01]  /*10f70*/  FADD.FTZ R117, R117, R74 ;  /* 0x0000004a75757221 */ /* 0x000fe20000010000 */
[----:B-1----:R-:W-:Y:S03]  /*10f80*/  F2FP.BF16.PACK_AB R21, R46, R45 ;  /* 0x0000002d2e15723e */ /* 0x002fe600000010ff */
[----:B------:R-:W-:Y:S02]  /*10f90*/  FADD.FTZ R41, R60, R41 ;  /* 0x000000293c297221 */ /* 0x000fe40000010000 */
[----:B------:R-:W-:Y:S01]  /*10fa0*/  FADD.FTZ R44, R44, R117 ;  /* 0x000000752c2c7221 */ /* 0x000fe20000010000 */
[----:B------:R-:W-:Y:S01]  /*10fb0*/  MUFU.EX2 R114, R114 ;  /* 0x0000007200727308 */ /* 0x000fe20000000800 */
[----:B------:R-:W-:Y:S04]  /*10fc0*/  FADD.FTZ R54, R54, R41 ;  /* 0x0000002936367221 */ /* 0x000fe80000010000 */
[----:B------:R-:W-:Y:S04]  /*10fd0*/  FADD.FTZ R27, R27, R54 ;  /* 0x000000361b1b7221 */ /* 0x000fe80000010000 */
[----:B------:R-:W-:Y:S01]  /*10fe0*/  FADD.FTZ R26, R26, R27 ;  /* 0x0000001b1a1a7221 */ /* 0x000fe20000010000 */
[----:B------:R-:W1:Y:S03]  /*10ff0*/  MUFU.EX2 R119, R119 ;  /* 0x0000007700777308 */ /* 0x000e660000000800 */
[----:B------:R-:W-:Y:S01]  /*11000*/  FADD.FTZ R3, R25, R26 ;  /* 0x0000001a19037221 */ /* 0x000fe20000010000 */
[----:B-----5:R-:W-:Y:S01]  /*11010*/  F2FP.BF16.PACK_AB R22, R124, R47 ;  /* 0x0000002f7c16723e */ /* 0x020fe200000010ff */
[----:B------:R-:W3:Y:S01]  /*11020*/  LDSM.16.MT88.4 R24, [R139+0x4c00] ;  /* 0x004c00008b18783b */ /* 0x000ee20000004200 */
[----:B------:R-:W-:Y:S02]  /*11030*/  FADD.FTZ R47, R47, R44 ;  /* 0x0000002c2f2f7221 */ /* 0x000fe40000010000 */
[----:B------:R-:W-:Y:S02]  /*11040*/  FADD.FTZ R56, R56, R3 ;  /* 0x0000000338387221 */ /* 0x000fe40000010000 */
[----:B------:R-:W-:Y:S01]  /*11050*/  MUFU.EX2 R101, R101 ;  /* 0x0000006500657308 */ /* 0x000fe20000000800 */
[----:B------:R-:W-:Y:S02]  /*11060*/  FADD.FTZ R124, R124, R47 ;  /* 0x0000002f7c7c7221 */ /* 0x000fe40000010000 */
[----:B------:R-:W-:Y:S07]  /*11070*/  FADD.FTZ R59, R59, R56 ;  /* 0x000000383b3b7221 */ /* 0x000fee0000010000 */
[----:B------:R-:W5:Y:S01]  /*11080*/  MUFU.EX2 R108, R103 ;  /* 0x00000067006c7308 */ /* 0x000f620000000800 */
[----:B-1----:R-:W-:Y:S09]  /*11090*/  F2FP.BF16.PACK_AB R23, R119, R114 ;  /* 0x000000727717723e */ /* 0x002ff200000010ff */
[----:B------:R-:W-:Y:S01]  /*110a0*/  MUFU.EX2 R36, R36 ;  /* 0x0000002400247308 */ /* 0x000fe20000000800 */
[C---:B--2---:R-:W-:Y:S07]  /*110b0*/  HMMA.16816.F32.BF16 R4, R20.reuse, R28, R4 ;  /* 0x0000001c1404723c */ /* 0x044fee0000041804 */
[----:B------:R-:W-:Y:S01]  /*110c0*/  FADD.FTZ R28, R68, R59 ;  /* 0x0000003b441c7221 */ /* 0x000fe20000010000 */
[C---:B------:R-:W-:Y:S01]  /*110d0*/  HMMA.16816.F32.BF16 R8, R20.reuse, R30, R8 ;  /* 0x0000001e1408723c */ /* 0x040fe20000041808 */
[----:B------:R-:W1:Y:S03]  /*110e0*/  MUFU.EX2 R37, R37 ;  /* 0x0000002500257308 */ /* 0x000e660000000800 */
[----:B------:R-:W-:Y:S01]  /*110f0*/  FADD.FTZ R28, R73, R28 ;  /* 0x0000001c491c7221 */ /* 0x000fe20000010000 */
[C---:B-----5:R-:W-:Y:S01]  /*11100*/  F2FP.BF16.PACK_AB R68, R108.reuse, R101 ;  /* 0x000000656c44723e */ /* 0x060fe200000010ff */
[----:B------:R-:W-:Y:S02]  /*11110*/  FADD.FTZ R101, R101, R124 ;  /* 0x0000007c65657221 */ /* 0x000fe40000010000 */
[C---:B----4-:R-:W-:Y:S03]  /*11120*/  HMMA.16816.F32.BF16 R12, R20.reuse, R32, R12 ;  /* 0x00000020140c723c */ /* 0x050fe6000004180c */
[----:B------:R-:W-:Y:S01]  /*11130*/  MUFU.EX2 R38, R38 ;  /* 0x0000002600267308 */ /* 0x000fe20000000800 */
[----:B------:R-:W-:Y:S02]  /*11140*/  FADD.FTZ R75, R75, R28 ;  /* 0x0000001c4b4b7221 */ /* 0x000fe40000010000 */
[----:B------:R-:W-:Y:S02]  /*11150*/  FADD.FTZ R101, R108, R101 ;  /* 0x000000656c657221 */ /* 0x000fe40000010000 */
[----:B------:R-:W-:Y:S04]  /*11160*/  HMMA.16816.F32.BF16 R16, R20, R34, R16 ;  /* 0x000000221410723c */ /* 0x000fe80000041810 */
[----:B------:R-:W-:Y:S01]  /*11170*/  FADD.FTZ R112, R112, R75 ;  /* 0x0000004b70707221 */ /* 0x000fe20000010000 */
[----:B------:R-:W2:Y:S03]  /*11180*/  MUFU.EX2 R39, R96 ;  /* 0x0000006000277308 */ /* 0x000ea60000000800 */
[----:B------:R-:W-:Y:S01]  /*11190*/  FADD.FTZ R3, R45, R112 ;  /* 0x000000702d037221 */ /* 0x000fe20000010000 */
[----:B-1----:R-:W-:Y:S03]  /*111a0*/  F2FP.BF16.PACK_AB R69, R37, R36 ;  /* 0x000000242545723e */ /* 0x002fe600000010ff */
[----:B------:R-:W-:Y:S03]  /*111b0*/  FADD.FTZ R3, R46, R3 ;  /* 0x000000032e037221 */ /* 0x000fe60000010000 */
[----:B------:R-:W-:Y:S01]  /*111c0*/  MUFU.EX2 R40, R40 ;  /* 0x0000002800287308 */ /* 0x000fe20000000800 */
[----:B------:R-:W-:Y:S01]  /*111d0*/  FADD.FTZ R114, R114, R3 ;  /* 0x0000000372727221 */ /* 0x000fe20000010000 */
[----:B------:R-:W-:Y:S03]  /*111e0*/  IADD3 R3, R158, -0x1, RZ ;  /* 0xffffffff9e037810 */ /* 0x000fe60007ffe0ff */
[----:B------:R-:W-:Y:S01]  /*111f0*/  FADD.FTZ R119, R119, R114 ;  /* 0x0000007277777221 */ /* 0x000fe20000010000 */
[----:B------:R-:W-:Y:S03]  /*11200*/  MOV R158, R3 ;  /* 0x00000003009e7202 */ /* 0x000fe60000000f00 */
[----:B------:R-:W-:Y:S01]  /*11210*/  FADD.FTZ R36, R36, R119 ;  /* 0x0000007724247221 */ /* 0x000fe20000010000 */
[----:B------:R-:W1:Y:S03]  /*11220*/  MUFU.EX2 R53, R53 ;  /* 0x0000003500357308 */ /* 0x000e660000000800 */
[----:B------:R-:W-:Y:S01]  /*11230*/  FADD.FTZ R37, R37, R36 ;  /* 0x0000002425257221 */ /* 0x000fe20000010000 */
[C---:B--2---:R-:W-:Y:S01]  /*11240*/  F2FP.BF16.PACK_AB R70, R39.reuse, R38 ;  /* 0x000000262746723e */ /* 0x044fe200000010ff */
[----:B------:R-:W-:Y:S04]  /*11250*/  FADD.FTZ R38, R38, R101 ;  /* 0x0000006526267221 */ /* 0x000fe80000010000 */
[----:B------:R-:W-:Y:S01]  /*11260*/  FADD.FTZ R164, R39, R38 ;  /* 0x0000002627a47221 */ /* 0x000fe20000010000 */
[C---:B-1----:R-:W-:Y:S01]  /*11270*/  F2FP.BF16.PACK_AB R71, R53.reuse, R40 ;  /* 0x000000283547723e */ /* 0x042fe200000010ff */
[----:B------:R-:W-:Y:S04]  /*11280*/  FADD.FTZ R40, R40, R37 ;  /* 0x0000002528287221 */ /* 0x000fe80000010000 */
[----:B------:R-:W-:Y:S02]  /*11290*/  FADD.FTZ R163, R53, R40 ;  /* 0x0000002835a37221 */ /* 0x000fe40000010000 */
[C---:B------:R-:W-:Y:S08]  /*112a0*/  HMMA.16816.F32.BF16 R80, R68.reuse, R76, R4 ;  /* 0x0000004c4450723c */ /* 0x040ff00000041804 */
[C---:B------:R-:W-:Y:S08]  /*112b0*/  HMMA.16816.F32.BF16 R76, R68.reuse, R78, R8 ;  /* 0x0000004e444c723c */ /* 0x040ff00000041808 */
[C---:B---3--:R-:W-:Y:S08]  /*112c0*/  HMMA.16816.F32.BF16 R72, R68.reuse, R24, R12 ;  /* 0x000000184448723c */ /* 0x048ff0000004180c */
[----:B------:R-:W-:Y:S01]  /*112d0*/  HMMA.16816.F32.BF16 R68, R68, R26, R16 ;  /* 0x0000001a4444723c */ /* 0x000fe20000041810 */
[----:B------:R-:W-:-:S07]  /*112e0*/  @P0 BRA `(.L_x_3814) ;  /* 0xffffcf6000000947 */ /* 0x000fce000383ffff */
.L_x_3810:
[----:B------:R-:W1:Y:S01]  /*112f0*/  SHFL.BFLY PT, R4, R163, 0x2, 0x1f ;  /* 0x0c401f00a3047f89 */ /* 0x000e6200000e0000 */
[----:B------:R-:W-:Y:S01]  /*11300*/  SHF.R.S32.HI R9, RZ, 0x1f, R152 ;  /* 0x0000001fff097819 */ /* 0x000fe20000011498 */
[----:B------:R-:W-:Y:S01]  /*11310*/  IMAD.MOV.U32 R8, RZ, RZ, 0x3f800000 ;  /* 0x3f800000ff087424 */ /* 0x000fe200078e00ff */
[----:B------:R-:W-:Y:S01]  /*11320*/  ULDC.U8 UR4, c[0x0][0x328] ;  /* 0x0000ca0000047ab9 */ /* 0x000fe20000000000 */
[----:B------:R-:W2:Y:S01]  /*11330*/  SHFL.BFLY PT, R3, R164, 0x2, 0x1f ;  /* 0x0c401f00a4037f89 */ /* 0x000ea200000e0000 */
[----:B------:R-:W-:-:S02]  /*11340*/  IMAD.MOV.U32 R7, RZ, RZ, 0x3f800000 ;  /* 0x3f800000ff077424 */ /* 0x000fc400078e00ff */
[----:B-1----:R-:W-:Y:S02]  /*11350*/  FADD.FTZ R11, R4, R163 ;  /* 0x000000a3040b7221 */ /* 0x002fe40000010000 */
[----:B--2---:R-:W-:-:S03]  /*11360*/  FADD.FTZ R6, R3, R164 ;  /* 0x000000a403067221 */ /* 0x004fc60000010000 */
[----:B------:R-:W1:Y:S04]  /*11370*/  SHFL.BFLY PT, R4, R11, 0x1, 0x1f ;  /* 0x0c201f000b047f89 */ /* 0x000e6800000e0000 */
[----:B------:R-:W2:Y:S04]  /*11380*/  SHFL.BFLY PT, R5, R6, 0x1, 0x1f ;  /* 0x0c201f0006057f89 */ /* 0x000ea800000e0000 */
[----:B------:R-:W3:Y:S01]  /*11390*/  S2R R3, SR_TID.X ;  /* 0x0000000000037919 */ /* 0x000ee20000002100 */
[----:B-1----:R-:W-:Y:S02]  /*113a0*/  FADD.FTZ R4, R11, R4 ;  /* 0x000000040b047221 */ /* 0x002fe40000010000 */
[----:B--2---:R-:W-:-:S03]  /*113b0*/  FADD.FTZ R5, R6, R5 ;  /* 0x0000000506057221 */ /* 0x004fc60000010000 */
[----:B------:R-:W-:Y:S02]  /*113c0*/  FSETP.NE.FTZ.AND P2, PT, R4, RZ, PT ;  /* 0x000000ff0400720b */ /* 0x000fe40003f55000 */
[----:B------:R-:W-:Y:S02]  /*113d0*/  LEA.HI R6, R9, R152, RZ, 0x3 ;  /* 0x0000009809067211 */ /* 0x000fe400078f18ff */
[----:B---3--:R-:W-:Y:S02]  /*113e0*/  SHF.R.S32.HI R10, RZ, 0x1f, R3 ;  /* 0x0000001fff0a7819 */ /* 0x008fe40000011403 */
[----:B------:R-:W-:Y:S02]  /*113f0*/  LOP3.LUT R9, R6, 0xfffffff8, RZ, 0xc0, !PT ;  /* 0xfffffff806097812 */ /* 0x000fe400078ec0ff */
[----:B------:R-:W-:Y:S02]  /*11400*/  FSETP.NE.FTZ.AND P3, PT, R5, RZ, PT ;  /* 0x000000ff0500720b */ /* 0x000fe40003f75000 */
[----:B------:R-:W-:-:S02]  /*11410*/  LEA.HI R6, R10, R3, RZ, 0x2 ;  /* 0x000000030a067211 */ /* 0x000fc400078f10ff */
[----:B------:R-:W-:Y:S01]  /*11420*/  IADD3 R9, R152, -R9, RZ ;  /* 0x8000000998097210 */ /* 0x000fe20007ffe0ff */
[----:B------:R-:W1:Y:S01]  /*11430*/  @P2 MUFU.RCP R8, R4 ;  /* 0x0000000400082308 */ /* 0x000e620000001000 */
[----:B------:R-:W-:Y:S02]  /*11440*/  LOP3.LUT R6, R6, 0xfffffffc, RZ, 0xc0, !PT ;  /* 0xfffffffc06067812 */ /* 0x000fe400078ec0ff */
[----:B------:R-:W-:Y:S02]  /*11450*/  LEA.HI R11, R9, R9, RZ, 0x1 ;  /* 0x00000009090b7211 */ /* 0x000fe400078f08ff */
[----:B------:R-:W-:Y:S01]  /*11460*/  LEA.HI R10, R10, R3, RZ, 0x5 ;  /* 0x000000030a0a7211 */ /* 0x000fe200078f28ff */
[----:B------:R-:W-:Y:S01]  /*11470*/  IMAD.IADD R13, R3, 0x1, -R6 ;  /* 0x00000001030d7824 */ /* 0x000fe200078e0a06 */
[----:B------:R-:W-:Y:S01]  /*11480*/  SHF.R.S32.HI R6, RZ, 0x1, R11 ;  /* 0x00000001ff067819 */ /* 0x000fe2000001140b */
[----:B------:R-:W2:Y:S01]  /*11490*/  @P3 MUFU.RCP R7, R5 ;  /* 0x0000000500073308 */ /* 0x000ea20000001000 */
[----:B------:R-:W-:-:S02]  /*114a0*/  SHF.R.S32.HI R12, RZ, 0x5, R10 ;  /* 0x00000005ff0c7819 */ /* 0x000fc4000001140a */
[----:B------:R-:W-:Y:S02]  /*114b0*/  LOP3.LUT R14, R11, 0x3fffffe, RZ, 0xc0, !PT ;  /* 0x03fffffe0b0e7812 */ /* 0x000fe400078ec0ff */
[----:B------:R-:W-:Y:S01]  /*114c0*/  LOP3.LUT P0, RZ, R6, 0x2, RZ, 0xc0, !PT ;  /* 0x0000000206ff7812 */ /* 0x000fe2000780c0ff */
[----:B------:R-:W-:Y:S01]  /*114d0*/  IMAD R13, R12, 0x100, R13 ;  /* 0x000001000c0d7824 */ /* 0x000fe200078e020d */
[----:B------:R-:W-:Y:S01]  /*114e0*/  IADD3 R14, R9, -R14, RZ ;  /* 0x8000000e090e7210 */ /* 0x000fe20007ffe0ff */
[C---:B-1----:R-:W-:Y:S01]  /*114f0*/  FMUL.FTZ R83, R8.reuse, R83 ;  /* 0x0000005308537220 */ /* 0x042fe20000410000 */
        /* <DEDUP_REMOVED lines=11> */
[----:B------:R-:W-:Y:S01]  /*115b0*/  F2FP.BF16.PACK_AB R74, R75, R74 ;  /* 0x0000004a4b4a723e */ /* 0x000fe200000010ff */
[C---:B------:R-:W-:Y:S01]  /*115c0*/  IMAD.SHL.U32 R8, R6.reuse, 0x40, RZ ;  /* 0x0000004006087824 */ /* 0x040fe200078e00ff */
[----:B------:R-:W-:Y:S01]  /*115d0*/  LOP3.LUT R6, R6, 0x1, RZ, 0xc0, !PT ;  /* 0x0000000106067812 */ /* 0x000fe200078ec0ff */
[----:B------:R-:W-:Y:S01]  /*115e0*/  IMAD R13, R14, 0x10, R13 ;  /* 0x000000100e0d7824 */ /* 0x000fe200078e020d */
[----:B------:R-:W-:Y:S01]  /*115f0*/  F2FP.BF16.PACK_AB R70, R71, R70 ;  /* 0x000000464746723e */ /* 0x000fe200000010ff */
[C---:B--2---:R-:W-:Y:S01]  /*11600*/  FMUL.FTZ R80, R7.reuse, R80 ;  /* 0x0000005007507220 */ /* 0x044fe20000410000 */
[----:B------:R-:W-:Y:S01]  /*11610*/  LOP3.LUT R8, R8, 0xc0, RZ, 0xc0, !PT ;  /* 0x000000c008087812 */ /* 0x000fe200078ec0ff */
[C---:B------:R-:W-:Y:S01]  /*11620*/  FMUL.FTZ R81, R7.reuse, R81 ;  /* 0x0000005107517220 */ /* 0x040fe20000410000 */
[----:B------:R-:W-:Y:S01]  /*11630*/  ISETP.NE.U32.AND P1, PT, R6, 0x1, PT ;  /* 0x000000010600780c */ /* 0x000fe20003f25070 */
[C---:B------:R-:W-:Y:S01]  /*11640*/  FMUL.FTZ R76, R7.reuse, R76 ;  /* 0x0000004c074c7220 */ /* 0x040fe20000410000 */
[----:B------:R-:W-:Y:S01]  /*11650*/  LEA.HI R8, R8, R8, RZ, 0x1d ;  /* 0x0000000808087211 */ /* 0x000fe200078fe8ff */
[----:B------:R-:W-:Y:S01]  /*11660*/  FMUL.FTZ R77, R7, R77 ;  /* 0x0000004d074d7220 */ /* 0x000fe20000410000 */
[----:B------:R-:W-:Y:S01]  /*11670*/  F2FP.BF16.PACK_AB R80, R81, R80 ;  /* 0x000000505150723e */ /* 0x000fe200000010ff */
[----:B------:R-:W-:Y:S01]  /*11680*/  FMUL.FTZ R72, R7, R72 ;  /* 0x0000004807487220 */ /* 0x000fe20000410000 */
[----:B------:R-:W-:Y:S01]  /*11690*/  LEA R8, R13, R8, 0x1 ;  /* 0x000000080d087211 */ /* 0x000fe200078e08ff */
[----:B------:R-:W-:Y:S01]  /*116a0*/  FMUL.FTZ R73, R7, R73 ;  /* 0x0000004907497220 */ /* 0x000fe20000410000 */
[----:B------:R-:W-:Y:S01]  /*116b0*/  F2FP.BF16.PACK_AB R76, R77, R76 ;  /* 0x0000004c4d4c723e */ /* 0x000fe200000010ff */
[----:B------:R-:W-:Y:S01]  /*116c0*/  FMUL.FTZ R68, R7, R68 ;  /* 0x0000004407447220 */ /* 0x000fe20000410000 */
[----:B------:R-:W-:Y:S01]  /*116d0*/  SHF.L.U32 R9, R8, 0x1, RZ ;  /* 0x0000000108097819 */ /* 0x000fe200000006ff */
[----:B------:R-:W-:Y:S01]  /*116e0*/  IMAD.MOV.U32 R6, RZ, RZ, -0x10 ;  /* 0xfffffff0ff067424 */ /* 0x000fe200078e00ff */
[----:B------:R-:W-:Y:S01]  /*116f0*/  F2FP.BF16.PACK_AB R72, R73, R72 ;  /* 0x000000484948723e */ /* 0x000fe200000010ff */
[----:B------:R-:W-:-:S02]  /*11700*/  FMUL.FTZ R7, R7, R69 ;  /* 0x0000004507077220 */ /* 0x000fc40000410000 */
[----:B------:R-:W-:Y:S01]  /*11710*/  STS [R9], R80 ;  /* 0x0000005009007388 */ /* 0x000fe20000000800 */
[----:B------:R-:W-:Y:S01]  /*11720*/  SEL R6, R6, 0x10, !P1 ;  /* 0x0000001006067807 */ /* 0x000fe20004800000 */
[----:B-1----:R-:W-:Y:S01]  /*11730*/  @P3 FMUL.FTZ R5, R5, 0.69314718246459960938 ;  /* 0x3f31721805053820 */ /* 0x002fe20000410000 */
[----:B------:R-:W-:Y:S01]  /*11740*/  F2FP.BF16.PACK_AB R68, R7, R68 ;  /* 0x000000440744723e */ /* 0x000fe200000010ff */
[----:B------:R1:W-:Y:S01]  /*11750*/  STS [R9+0x200], R82 ;  /* 0x0002005209007388 */ /* 0x0003e20000000800 */
[C---:B------:R-:W-:Y:S01]  /*11760*/  IADD3 R7, R9.reuse, 0x20, RZ ;  /* 0x0000002009077810 */ /* 0x040fe20007ffe0ff */
[C---:B------:R-:W-:Y:S01]  /*11770*/  IMAD.IADD R11, R9.reuse, 0x1, R6 ;  /* 0x00000001090b7824 */ /* 0x040fe200078e0206 */
[----:B------:R-:W-:Y:S01]  /*11780*/  @P0 IADD3 R7, R9, -0x20, RZ ;  /* 0xffffffe009070810 */ /* 0x000fe20007ffe0ff */
[----:B------:R-:W-:Y:S01]  /*11790*/  IMAD.MOV.U32 R8, RZ, RZ, 0x7f800000 ;  /* 0x7f800000ff087424 */ /* 0x000fe200078e00ff */
[----:B------:R-:W-:Y:S01]  /*117a0*/  ISETP.NE.AND P0, PT, RZ, UR4, PT ;  /* 0x00000004ff007c0c */ /* 0x000fe2000bf05270 */
[----:B------:R-:W-:Y:S01]  /*117b0*/  @P3 FFMA.FTZ R8, R2, c[0x0][0x238], R5 ;  /* 0x00008e0002083a23 */ /* 0x000fe20000010005 */
[----:B------:R-:W-:Y:S01]  /*117c0*/  IADD3 R13, R6, R7, RZ ;  /* 0x00000007060d7210 */ /* 0x000fe20007ffe0ff */
[----:B------:R-:W-:Y:S04]  /*117d0*/  STS [R11], R76 ;  /* 0x0000004c0b007388 */ /* 0x000fe80000000800 */
[----:B------:R3:W-:Y:S04]  /*117e0*/  STS [R11+0x200], R78 ;  /* 0x0002004e0b007388 */ /* 0x0007e80000000800 */
[----:B------:R2:W-:Y:S04]  /*117f0*/  STS [R7], R72 ;  /* 0x0000004807007388 */ /* 0x0005e80000000800 */
[----:B------:R2:W-:Y:S04]  /*11800*/  STS [R7+0x200], R74 ;  /* 0x0002004a07007388 */ /* 0x0005e80000000800 */
[----:B------:R2:W-:Y:S01]  /*11810*/  STS [R13], R68 ;  /* 0x000000440d007388 */ /* 0x0005e20000000800 */
[----:B-1----:R-:W-:-:S03]  /*11820*/  MOV R9, 0x7f800000 ;  /* 0x7f80000000097802 */ /* 0x002fc60000000f00 */
[----:B------:R2:W-:Y:S01]  /*11830*/  STS [R13+0x200], R70 ;  /* 0x000200460d007388 */ /* 0x0005e20000000800 */
[----:B---3--:R-:W-:-:S04]  /*11840*/  @P2 FMUL.FTZ R11, R4, 0.69314718246459960938 ;  /* 0x3f317218040b2820 */ /* 0x008fc80000410000 */
        /* <DEDUP_REMOVED lines=9> */
.L_x_3815:
[----:B------:R-:W1:Y:S04]  /*118e0*/  S2R R11, SR_CTAID.Z ;  /* 0x00000000000b7919 */ /* 0x000e680000002700 */
[----:B------:R-:W1:Y:S02]  /*118f0*/  S2R R0, SR_CTAID.Y ;  /* 0x0000000000007919 */ /* 0x000e640000002600 */
[----:B-1----:R-:W-:-:S04]  /*11900*/  IMAD R2, R0, c[0x0][0x1c0], R11 ;  /* 0x0000700000027a24 */ /* 0x002fc800078e020b */
[----:B------:R-:W-:Y:S02]  /*11910*/  IMAD R2, R2, c[0x0][0x214], RZ ;  /* 0x0000850002027a24 */ /* 0x000fe400078e02ff */
.L_x_3816:
[----:B------:R-:W-:Y:S01]  /*11920*/  BAR.SYNC.DEFER_BLOCKING 0x0 ;  /* 0x0000000000007b1d */ /* 0x000fe20000010000 */
[----:B------:R-:W-:Y:S01]  /*11930*/  LOP3.LUT R10, R10, 0xffffffe0, RZ, 0xc0, !PT ;  /* 0xffffffe00a0a7812 */ /* 0x000fe200078ec0ff */
[C---:B------:R-:W-:Y:S01]  /*11940*/  IMAD.WIDE.U32 R20, R150.reuse, c[0x0][0x1e8], RZ ;  /* 0x00007a0096147a25 */ /* 0x040fe200078e00ff */
[----:B------:R-:W-:Y:S02]  /*11950*/  SHF.R.S32.HI R15, RZ, 0x1f, R12 ;  /* 0x0000001fff0f7819 */ /* 0x000fe4000001140c */
[----:B--2---:R-:W-:Y:S01]  /*11960*/  SHF.R.S32.HI R13, RZ, 0x1f, R0 ;  /* 0x0000001fff0d7819 */ /* 0x004fe20000011400 */
        /* <DEDUP_REMOVED lines=30> */
.L_x_3818:
[----:B------:R-:W-:Y:S05]  /*11b50*/  BSYNC B0 ;  /* 0x0000000000007941 */ /* 0x000fea0003800000 */
.L_x_3817:
[----:B----4-:R-:W4:Y:S01]  /*11b60*/  S2R R2, SR_CTAID.X ;  /* 0x0000000000027919 */ /* 0x010f220000002500 */
[----:B------:R-:W-:Y:S01]  /*11b70*/  SHF.R.S32.HI R85, RZ, 0x1f, R84 ;  /* 0x0000001fff557819 */ /* 0x000fe20000011454 */
[----:B------:R-:W-:Y:S01]  /*11b80*/  BSSY B0, `(.L_x_3819) ;  /* 0x0000019000007945 */ /* 0x000fe20003800000 */
[----:B------:R-:W-:Y:S02]  /*11b90*/  ISETP.GE.AND P0, PT, R84, c[0x0][0x220], PT ;  /* 0x0000880054007a0c */ /* 0x000fe40003f06270 */
[----:B------:R-:W-:-:S05]  /*11ba0*/  SHF.R.S32.HI R8, RZ, 0x1f, R11 ;  /* 0x0000001fff087819 */ /* 0x000fca000001140b */
        /* <DEDUP_REMOVED lines=22> */
.L_x_3820:
[----:B------:R-:W-:Y:S05]  /*11d10*/  BSYNC B0 ;  /* 0x0000000000007941 */ /* 0x000fea0003800000 */
.L_x_3819:
        /* <DEDUP_REMOVED lines=15> */
.L_x_3821:
        /* <DEDUP_REMOVED lines=15> */
.L_x_5235:


//--------------------- .text._ZN5flash24flash_fwd_splitkv_kernelI23Flash_fwd_kernel_traitsILi32ELi64ELi128ELi4ELb0ELb0EN7cutlass10bfloat16_tE19Flash_kernel_traitsILi32ELi64ELi128ELi4ES3_EELb1ELb0ELb0ELb0ELb0ELb0ELb1ELb0EEEvNS_16Flash_fwd_paramsE --------------------------
	.section	.text._ZN5flash24flash_fwd_splitkv_kernelI23Flash_fwd_kernel_traitsILi32ELi64ELi128ELi4ELb0ELb0EN7cutlass10bfloat16_tE19Flash_kernel_traitsILi32ELi64ELi128ELi4ES3_EELb1ELb0ELb0ELb0ELb0ELb0ELb1ELb0EEEvNS_16Flash_fwd_paramsE,"ax",@progbits
	.sectioninfo	@"SHI_REGISTERS=168"
	.align	128
        .global         _ZN5flash24flash_fwd_splitkv_kernelI23Flash_fwd_kernel_traitsILi32ELi64ELi128ELi4ELb0ELb0EN7cutlass10bfloat16_tE19Flash_kernel_traitsILi32ELi64ELi128ELi4ES3_EELb1ELb0ELb0ELb0ELb0ELb0ELb1ELb0EEEvNS_16Flash_fwd_paramsE
        .type           _ZN5flash24flash_fwd_splitkv_kernelI23Flash_fwd_kernel_traitsILi32ELi64ELi128ELi4ELb0ELb0EN7cutlass10bfloat16_tE19Flash_kernel_traitsILi32ELi64ELi128ELi4ES3_EELb1ELb0ELb0ELb0ELb0ELb0ELb1ELb0EEEvNS_16Flash_fwd_paramsE,@function
        .size           _ZN5flash24flash_fwd_splitkv_kernelI23Flash_fwd_kernel_traitsILi32ELi64ELi128ELi4ELb0ELb0EN7cutlass10bfloat16_tE19Flash_kernel_traitsILi32ELi64ELi128ELi4ES3_EELb1ELb0ELb0ELb0ELb0ELb0ELb1ELb0EEEvNS_16Flash_fwd_paramsE,(.L_x_5236 - _ZN5flash24flash_fwd_splitkv_kernelI23Flash_fwd_kernel_traitsILi32ELi64ELi128ELi4ELb0ELb0EN7cutlass10bfloat16_tE19Flash_kernel_traitsILi32ELi64ELi128ELi4ES3_EELb1ELb0ELb0ELb0ELb0ELb0ELb1ELb0EEEvNS_16Flash_fwd_paramsE)
        .other          _ZN5flash24flash_fwd_splitkv_kernelI23Flash_fwd_kernel_traitsILi32ELi64ELi128ELi4ELb0ELb0EN7cutlass10bfloat16_tE19Flash_kernel_traitsILi32ELi64ELi128ELi4ES3_EELb1ELb0ELb0ELb0ELb0ELb0ELb1ELb0EEEvNS_16Flash_fwd_paramsE,@"STO_CUDA_ENTRY STV_DEFAULT"
_ZN5flash24flash_fwd_splitkv_kernelI23Flash_fwd_kernel_traitsILi32ELi64ELi128ELi4ELb0ELb0EN7cutlass10bfloat16_tE19Flash_kernel_traitsILi32ELi64ELi128ELi4ES3_EELb1ELb0ELb0ELb0ELb0ELb0ELb1ELb0EEEvNS_16Flash_fwd_paramsE:
.text._ZN5flash24flash_fwd_splitkv_kernelI23Flash_fwd_kernel_traitsILi32ELi64ELi128ELi4ELb0ELb0EN7cutlass10bfloat16_tE19Flash_kernel_traitsILi32ELi64ELi128ELi4ES3_EELb1ELb0ELb0ELb0ELb0ELb0ELb1ELb0EEEvNS_16Flash_fwd_paramsE:
        /* <DEDUP_REMOVED lines=20> */
[----:B------:R-:W-:Y:S01]  /*0140*/  ISETP.GE.U32.AND P0, PT, R2, c[0x0][0x1c0], PT ;  /* 0x0000700002007a0c */ /* 0x000fe20003f06070 */
[----:B------:R-:W-:Y:S01]  /*0150*/  IMAD.MOV.U32 R2, RZ, RZ, 0x4 ;  /* 0x00000004ff027424 */ /* 0x000fe200078e00ff */
        /* <DEDUP_REMOVED lines=11> */
[CC--:B------:R-:W-:Y:S01]  /*0210*/  IMAD.WIDE R10, R153.reuse, R2.reuse, c[0x0][0x248] ;  /* 0x00009200990a7625 */ /* 0x0c0fe200078e0202 */
[----:B------:R1:W2:Y:S04]  /*0220*/  @P2 LDG.E R9, [R4.64] ;  /* 0x0000000604092981 */ /* 0x0002a8000c1e1900 */
[----:B------:R1:W2:Y:S05]  /*0230*/  @P2 LDG.E R75, [R4.64+0x4] ;  /* 0x00000406044b2981 */ /* 0x0002aa000c1e1900 */
[----:B------:R3:W5:Y:S02]  /*0240*/  @!P1 LDG.E R7, [R10.64] ;  /* 0x000000060a079981 */ /* 0x000764000c1e1900 */
[----:B------:R-:W-:-:S02]  /*0250*/  @P0 IMAD.WIDE R12, R153, R2, c[0x0][0x250] ;  /* 0x00009400990c0625 */ /* 0x000fc400078e0202 */
[----:B------:R-:W4:Y:S04]  /*0260*/  S2R R18, SR_CTAID.X ;  /* 0x0000000000127919 */ /* 0x000f280000002500 */
[----:B------:R-:W2:Y:S01]  /*0270*/  S2R R0, SR_CTAID.Y ;  /* 0x0000000000007919 */ /* 0x000ea20000002600 */
[----:B-1----:R-:W-:-:S06]  /*0280*/  MOV R4, RZ ;  /* 0x000000ff00047202 */ /* 0x002fcc0000000f00 */
[----:B------:R3:W5:Y:S01]  /*0290*/  @P0 LDG.E R4, [R12.64] ;  /* 0x000000060c040981 */ /* 0x000762000c1e1900 */
        /* <DEDUP_REMOVED lines=11> */
.L_x_3822:
[----:B---34-:R-:W-:Y:S02]  /*0350*/  MOV R5, c[0x0][0x218] ;  /* 0x0000860000057a02 */ /* 0x018fe40000000f00 */
.L_x_3823:
        /* <DEDUP_REMOVED lines=21> */
[----:B------:R-:W-:-:S04]  /*04b0*/  IADD3 R8, R8, -0x1, RZ ;  /* 0xffffffff08087810 */ /* 0x000fc80007ffe0ff */
[----:B------:R-:W-:Y:S02]  /*04c0*/  IABS R3, R8 ;  /* 0x0000000800037213 */ /* 0x000fe40000000000 */
[----:B------:R-:W-:-:S04]  /*04d0*/  LOP3.LUT R8, R8, c[0x0][0x10], RZ, 0x3c, !PT ;  /* 0x0000040008087a12 */ /* 0x000fc800078e3cff */
[----:B------:R-:W-:Y:S02]  /*04e0*/  ISETP.GE.AND P0, PT, R8, RZ, PT ;  /* 0x000000ff0800720c */ /* 0x000fe40003f06270 */
[----:B------:R-:W-:Y:S02]  /*04f0*/  IADD3 R8, R111, 0x7f, RZ ;  /* 0x0000007f6f087810 */ /* 0x000fe40007ffe0ff */
[----:B--2---:R-:W-:-:S04]  /*0500*/  IADD3 R10, R10, 0xffffffe, RZ ;  /* 0x0ffffffe0a0a7810 */ /* 0x004fc80007ffe0ff */
[----:B------:R-:W2:Y:S02]  /*0510*/  F2I.FTZ.U32.TRUNC.NTZ R11, R10 ;  /* 0x0000000a000b7305 */ /* 0x000ea4000021f000 */
[----:B--2---:R-:W-:Y:S02]  /*0520*/  IMAD.MOV R5, RZ, RZ, -R11 ;  /* 0x000000ffff057224 */ /* 0x004fe400078e0a0b */
[----:B------:R-:W-:Y:S02]  /*0530*/  IMAD.MOV.U32 R10, RZ, RZ, RZ ;  /* 0x000000ffff0a7224 */ /* 0x000fe400078e00ff */
[----:B------:R-:W-:-:S04]  /*0540*/  IMAD R5, R5, R6, RZ ;  /* 0x0000000605057224 */ /* 0x000fc800078e02ff */
[----:B------:R-:W-:-:S04]  /*0550*/  IMAD.HI.U32 R10, R11, R5, R10 ;  /* 0x000000050b0a7227 */ /* 0x000fc800078e000a */
[----:B------:R-:W-:-:S04]  /*0560*/  IMAD.MOV.U32 R5, RZ, RZ, R3 ;  /* 0x000000ffff057224 */ /* 0x000fc800078e0003 */
[----:B------:R-:W-:-:S04]  /*0570*/  IMAD.HI.U32 R10, R10, R5, RZ ;  /* 0x000000050a0a7227 */ /* 0x000fc800078e00ff */
[----:B------:R-:W-:-:S04]  /*0580*/  IMAD.MOV R3, RZ, RZ, -R10 ;  /* 0x000000ffff037224 */ /* 0x000fc800078e0a0a */
[----:B------:R-:W-:Y:S01]  /*0590*/  IMAD R3, R6, R3, R5 ;  /* 0x0000000306037224 */ /* 0x000fe200078e0205 */
[----:B------:R-:W-:-:S04]  /*05a0*/  SHF.R.S32.HI R5, RZ, 0x1f, R8 ;  /* 0x0000001fff057819 */ /* 0x000fc80000011408 */
[----:B------:R-:W-:Y:S02]  /*05b0*/  ISETP.GT.U32.AND P1, PT, R6, R3, PT ;  /* 0x000000030600720c */ /* 0x000fe40003f24070 */
[----:B------:R-:W-:-:S04]  /*05c0*/  LEA.HI R5, R5, R8, RZ, 0x7 ;  /* 0x0000000805057211 */ /* 0x000fc800078f38ff */
[----:B------:R-:W-:-:S07]  /*05d0*/  SHF.R.S32.HI R5, RZ, 0x7, R5 ;  /* 0x00000007ff057819 */ /* 0x000fce0000011405 */
        /* <DEDUP_REMOVED lines=19> */
[----:B-1----:R-:W-:Y:S01]  /*0710*/  SHF.R.S32.HI R2, RZ, 0x1f, R110 ;  /* 0x0000001fff027819 */ /* 0x002fe2000001146e */
[----:B------:R-:W-:-:S03]  /*0720*/  IMAD R0, R0, c[0x0][0x210], R153 ;  /* 0x0000840000007a24 */ /* 0x000fc600078e0299 */
[----:B------:R-:W-:Y:S01]  /*0730*/  LEA.HI R2, R2, R110, RZ, 0x3 ;  /* 0x0000006e02027211 */ /* 0x000fe200078f18ff */
[----:B------:R-:W-:-:S03]  /*0740*/  IMAD R0, R0, c[0x0][0x1c0], R14 ;  /* 0x0000700000007a24 */ /* 0x000fc600078e020e */
[----:B------:R-:W-:-:S05]  /*0750*/  LOP3.LUT R3, R2, 0xfffffff8, RZ, 0xc0, !PT ;  /* 0xfffffff802037812 */ /* 0x000fca00078ec0ff */
[----:B------:R-:W-:Y:S02]  /*0760*/  IMAD.IADD R110, R110, 0x1, -R3 ;  /* 0x000000016e6e7824 */ /* 0x000fe400078e0a03 */
[----:B------:R-:W-:Y:S01]  /*0770*/  IMAD R3, R0, c[0x0][0x214], R36 ;  /* 0x0000850000037a24 */ /* 0x000fe200078e0224 */
[----:B------:R-:W-:Y:S01]  /*0780*/  SHF.R.S32.HI R0, RZ, 0x3, R2 ;  /* 0x00000003ff007819 */ /* 0x000fe20000011402 */
[C---:B------:R-:W-:Y:S01]  /*0790*/  IMAD.SHL.U32 R8, R110.reuse, 0x4, RZ ;  /* 0x000000046e087824 */ /* 0x040fe200078e00ff */
[----:B------:R-:W-:Y:S01]  /*07a0*/  ISETP.NE.AND P3, PT, R110, RZ, PT ;  /* 0x000000ff6e00720c */ /* 0x000fe20003f65270 */
[----:B------:R-:W-:Y:S01]  /*07b0*/  IMAD R2, R3, c[0x0][0x22c], RZ ;  /* 0x00008b0003027a24 */ /* 0x000fe200078e02ff */
[----:B------:R-:W-:Y:S01]  /*07c0*/  IADD3 R6, R0, 0x10, RZ ;  /* 0x0000001000067810 */ /* 0x000fe20007ffe0ff */
        /* <DEDUP_REMOVED lines=8> */
[----:B------:R-:W-:Y:S02]  /*0850*/  ISETP.GE.OR P3, PT, R0, R36, P3 ;  /* 0x000000240000720c */ /* 0x000fe40001f66670 */
[----:B------:R-:W-:-:S02]  /*0860*/  LEA.HI.X.SX32 R2, R2, R5, 0x1, P0 ;  /* 0x0000000502027211 */ /* 0x000fc400000f0eff */
[----:B------:R-:W-:Y:S02]  /*0870*/  LEA R8, P0, R4, c[0x0][0x1d8], 0x2 ;  /* 0x0000760004087a11 */ /* 0x000fe400078010ff */
[----:B------:R-:W-:Y:S02]  /*0880*/  IADD3 R5, R0, 0x20, RZ ;  /* 0x0000002000057810 */ /* 0x000fe40007ffe0ff */
[----:B------:R-:W-:Y:S02]  /*0890*/  LEA.HI.X R9, R4, c[0x0][0x1dc], R2, 0x2, P0 ;  /* 0x0000770004097a11 */ /* 0x000fe400000f1402 */
[----:B------:R-:W-:Y:S02]  /*08a0*/  ISETP.GE.AND P0, PT, R5, R36, PT ;  /* 0x000000240500720c */ /* 0x000fe40003f06270 */
[----:B------:R-:W-:Y:S01]  /*08b0*/  IADD3 R4, R0, 0x30, RZ ;  /* 0x0000003000047810 */ /* 0x000fe20007ffe0ff */
[----:B------:R1:W-:Y:S01]  /*08c0*/  @!P5 STG.E.128 [R8.64], RZ ;  /* 0x000000ff0800d986 */ /* 0x0003e2000c101d06 */
[----:B------:R-:W-:-:S02]  /*08d0*/  ISETP.NE.OR P0, PT, R110, RZ, P0 ;  /* 0x000000ff6e00720c */ /* 0x000fc40000705670 */
[----:B------:R-:W-:Y:S01]  /*08e0*/  SHF.R.S32.HI R2, RZ, 0x1f, R3 ;  /* 0x0000001fff027819 */ /* 0x000fe20000011403 */
[----:B------:R1:W-:Y:S01]  /*08f0*/  @!P4 STG.E.128 [R8.64+0x800], RZ ;  /* 0x000800ff0800c986 */ /* 0x0003e2000c101d06 */
[----:B------:R-:W-:Y:S02]  /*0900*/  ISETP.GE.OR P5, PT, R5, R36, P6 ;  /* 0x000000240500720c */ /* 0x000fe400037a6670 */
[----:B------:R-:W-:Y:S02]  /*0910*/  IADD3 R3, P2, R3, R0, RZ ;  /* 0x0000000003037210 */ /* 0x000fe40007f5e0ff */
[----:B------:R-:W-:Y:S02]  /*0920*/  ISETP.GE.OR P6, PT, R4, R36, P6 ;  /* 0x000000240400720c */ /* 0x000fe400037c6670 */
[----:B------:R-:W-:Y:S02]  /*0930*/  LEA.HI.X.SX32 R2, R0, R2, 0x1, P2 ;  /* 0x0000000200027211 */ /* 0x000fe400010f0eff */
[----:B------:R-:W-:Y:S01]  /*0940*/  LEA R6, P2, R3, c[0x0][0x208], 0x2 ;  /* 0x0000820003067a11 */ /* 0x000fe200078410ff */
[----:B------:R-:W-:Y:S01]  /*0950*/  @!P0 IMAD.MOV.U32 R0, RZ, RZ, -0x800000 ;  /* 0xff800000ff008424 */ /* 0x000fe200078e00ff */
[----:B------:R-:W-:-:S02]  /*0960*/  ISETP.NE.OR P1, PT, R110, RZ, P1 ;  /* 0x000000ff6e00720c */ /* 0x000fc40000f25670 */
[----:B------:R-:W-:Y:S01]  /*0970*/  LEA.HI.X R7, R3, c[0x0][0x20c], R2, 0x2, P2 ;  /* 0x0000830003077a11 */ /* 0x000fe200010f1402 */
[----:B------:R1:W-:Y:S01]  /*0980*/  @!P5 STG.E.128 [R8.64+0x1000], RZ ;  /* 0x001000ff0800d986 */ /* 0x0003e2000c101d06 */
[----:B------:R-:W-:-:S03]  /*0990*/  @!P3 IMAD.MOV.U32 R3, RZ, RZ, -0x800000 ;  /* 0xff800000ff03b424 */ /* 0x000fc600078e00ff */
[----:B------:R1:W-:Y:S04]  /*09a0*/  @!P6 STG.E.128 [R8.64+0x1800], RZ ;  /* 0x001800ff0800e986 */ /* 0x0003e8000c101d06 */
[----:B------:R1:W-:Y:S01]  /*09b0*/  @!P0 STG.E [R6.64+0x80], R0 ;  /* 0x0000800006008986 */ /* 0x0003e2000c101906 */
[----:B------:R-:W-:Y:S01]  /*09c0*/  ISETP.GE.AND P0, PT, R4, R36, PT ;  /* 0x000000240400720c */ /* 0x000fe20003f06270 */
[----:B------:R-:W-:Y:S02]  /*09d0*/  @!P1 IMAD.MOV.U32 R2, RZ, RZ, -0x800000 ;  /* 0xff800000ff029424 */ /* 0x000fe400078e00ff */
[----:B------:R1:W-:Y:S01]  /*09e0*/  @!P3 STG.E [R6.64], R3 ;  /* 0x000000030600b986 */ /* 0x0003e2000c101906 */
[----:B------:R-:W-:-:S03]  /*09f0*/  ISETP.NE.OR P0, PT, R110, RZ, P0 ;  /* 0x000000ff6e00720c */ /* 0x000fc60000705670 */
[----:B------:R1:W-:Y:S10]  /*0a00*/  @!P1 STG.E [R6.64+0x40], R2 ;  /* 0x0000400206009986 */ /* 0x0003f4000c101906 */
[----:B------:R-:W-:Y:S05]  /*0a10*/  @P0 EXIT ;  /* 0x000000000000094d */ /* 0x000fea0003800000 */
[----:B-1----:R-:W-:-:S05]  /*0a20*/  MOV R0, 0xff800000 ;  /* 0xff80000000007802 */ /* 0x002fca0000000f00 */
[----:B------:R-:W-:Y:S01]  /*0a30*/  STG.E [R6.64+0xc0], R0 ;  /* 0x0000c00006007986 */ /* 0x000fe2000c101906 */
[----:B------:R-:W-:Y:S05]  /*0a40*/  EXIT ;  /* 0x000000000000794d */ /* 0x000fea0003800000 */
.L_x_3824:
        /* <DEDUP_REMOVED lines=85> */
[----:B------:R-:W-:Y:S01]  /*0fa0*/  IMAD.IADD R7, R11, 0x1, R7 ;  /* 0x000000010b077824 */ /* 0x000fe200078e0207 */
[----:B------:R-:W-:Y:S01]  /*0fb0*/  MOV R22, R10 ;  /* 0x0000000a00167202 */ /* 0x000fe20000000f00 */
[----:B------:R-:W-:Y:S01]  /*0fc0*/  IMAD.WIDE.U32 R20, R96, c[0x0][0x198], R4 ;  /* 0x0000660060147a25 */ /* 0x000fe200078e0004 */
[----:B------:R-:W-:-:S03]  /*0fd0*/  SHF.R.S32.HI R5, RZ, 0x1f, R8 ;  /* 0x0000001fff057819 */ /* 0x000fc60000011408 */
[----:B------:R-:W-:Y:S02]  /*0fe0*/  IMAD.IADD R21, R21, 0x1, R0 ;  /* 0x0000000115157824 */ /* 0x000fe400078e0200 */
[----:B------:R-:W-:Y:S02]  /*0ff0*/  IMAD R2, R5, c[0x0][0x1b0], RZ ;  /* 0x00006c0005027a24 */ /* 0x000fe400078e02ff */
[----:B------:R-:W-:-:S04]  /*1000*/  IMAD.WIDE.U32 R20, R8, c[0x0][0x1b0], R20 ;  /* 0x00006c0008147a25 */ /* 0x000fc800078e0014 */
[----:B------:R-:W-:-:S05]  /*1010*/  IMAD R2, R8, c[0x0][0x1b4], R2 ;  /* 0x00006d0008027a24 */ /* 0x000fca00078e0202 */
[----:B------:R-:W-:Y:S01]  /*1020*/  IADD3 R2, R21, R2, RZ ;  /* 0x0000000215027210 */ /* 0x000fe20007ffe0ff */
[----:B------:R-:W-:Y:S05]  /*1030*/  BRA `(.L_x_3826) ;  /* 0x0000047000007947 */ /* 0x000fea0003800000 */
.L_x_3825:
        /* <DEDUP_REMOVED lines=17> */
.L_x_3827:
        /* <DEDUP_REMOVED lines=15> */
[----:B------:R-:W-:Y:S02]  /*1240*/  IMAD.MOV.U32 R11, RZ, RZ, R5 ;  /* 0x000000ffff0b7224 */ /* 0x000fe400078e0005 */
[----:B------:R-:W-:-:S05]  /*1250*/  IMAD.HI.U32 R2, R3, R10, RZ ;  /* 0x0000000a03027227 */ /* 0x000fca00078e00ff */
[----:B------:R-:W-:-:S05]  /*1260*/  IADD3 R3, -R2, RZ, RZ ;  /* 0x000000ff02037210 */ /* 0x000fca0007ffe1ff */
[----:B------:R-:W-:Y:S01]  /*1270*/  IMAD R3, R8, R3, R10 ;  /* 0x0000000308037224 */ /* 0x000fe200078e020a */
[----:B------:R-:W-:-:S04]  /*1280*/  MOV R10, R6 ;  /* 0x00000006000a7202 */ /* 0x000fc80000000f00 */
        /* <DEDUP_REMOVED lines=9> */
[----:B------:R-:W-:-:S04]  /*1320*/  @P2 IADD3 R2, R2, 0x1, RZ ;  /* 0x0000000102022810 */ /* 0x000fc80007ffe0ff */
[----:B------:R-:W-:Y:S01]  /*1330*/  MOV R8, R2 ;  /* 0x0000000200087202 */ /* 0x000fe20000000f00 */
        /* <DEDUP_REMOVED lines=23> */
.L_x_3826:
[----:B------:R-:W-:Y:S01]  /*14b0*/  ISETP.NE.AND P0, PT, R9, -0x1, PT ;  /* 0xffffffff0900780c */ /* 0x000fe20003f05270 */
[----:B------:R-:W-:Y:S01]  /*14c0*/  IMAD.IADD R139, R75, 0x1, -R36 ;  /* 0x000000014b8b7824 */ /* 0x000fe200078e0a24 */
[----:B------:R-:W-:Y:S01]  /*14d0*/  SHF.R.S32.HI R6, RZ, 0x1f, R110 ;  /* 0x0000001fff067819 */ /* 0x000fe2000001146e */
[----:B------:R-:W-:Y:S01]  /*14e0*/  IMAD R5, R5, c[0x0][0x1b8], RZ ;  /* 0x00006e0005057a24 */ /* 0x000fe200078e02ff */
[----:B------:R-:W-:Y:S02]  /*14f0*/  BSSY B0, `(.L_x_3828) ;  /* 0x0000063000007945 */ /* 0x000fe40003800000 */
[----:B------:R-:W-:Y:S01]  /*1500*/  LEA.HI R4, R6, R110, RZ, 0x2 ;  /* 0x0000006e06047211 */ /* 0x000fe200078f10ff */
[----:B------:R-:W-:-:S03]  /*1510*/  IMAD R5, R8, c[0x0][0x1bc], R5 ;  /* 0x00006f0008057a24 */ /* 0x000fc600078e0205 */
[C---:B------:R-:W-:Y:S02]  /*1520*/  LOP3.LUT R152, R4.reuse, 0xfffffffc, RZ, 0xc0, !PT ;  /* 0xfffffffc04987812 */ /* 0x040fe400078ec0ff */
[----:B------:R-:W-:Y:S01]  /*1530*/  SHF.R.S32.HI R12, RZ, 0x2, R4 ;  /* 0x00000002ff0c7819 */ /* 0x000fe20000011404 */
[----:B------:R-:W-:Y:S01]  /*1540*/  @P0 IMAD.WIDE.U32 R10, R9, c[0x0][0x190], RZ ;  /* 0x00006400090a0a25 */ /* 0x000fe200078e00ff */
[----:B-----5:R-:W-:Y:S02]  /*1550*/  @!P0 SHF.R.S32.HI R0, RZ, 0x1f, R153 ;  /* 0x0000001fff008819 */ /* 0x020fe40000011499 */
[----:B------:R-:W-:Y:S01]  /*1560*/  LEA.HI R148, R4, R12, RZ, 0x1 ;  /* 0x0000000c04947211 */ /* 0x000fe200078f08ff */
[----:B------:R-:W-:Y:S01]  /*1570*/  @!P0 IMAD.WIDE.U32 R16, R153, c[0x0][0x178], RZ ;  /* 0x00005e0099108a25 */ /* 0x000fe200078e00ff */
[----:B------:R-:W-:Y:S02]  /*1580*/  SHF.R.S32.HI R13, RZ, 0x1f, R12 ;  /* 0x0000001fff0d7819 */ /* 0x000fe4000001140c */
[----:B------:R-:W-:Y:S01]  /*1590*/  LOP3.LUT R148, R148, 0x7fffffe, RZ, 0xc0, !PT ;  /* 0x07fffffe94947812 */ /* 0x000fe200078ec0ff */
[----:B------:R-:W-:-:S02]  /*15a0*/  @!P0 IMAD R0, R0, c[0x0][0x178], RZ ;  /* 0x00005e0000008a24 */ /* 0x000fc400078e02ff */
[----:B------:R-:W-:Y:S02]  /*15b0*/  @P0 IMAD R9, R9, c[0x0][0x194], R11 ;  /* 0x0000650009090a24 */ /* 0x000fe400078e020b */
[----:B------:R-:W-:Y:S02]  /*15c0*/  @!P0 IMAD R0, R153, c[0x0][0x17c], R0 ;  /* 0x00005f0099008a24 */ /* 0x000fe400078e0200 */
[----:B------:R-:W-:Y:S02]  /*15d0*/  IMAD.IADD R152, R110, 0x1, -R152 ;  /* 0x000000016e987824 */ /* 0x000fe400078e0a98 */
[----:B------:R-:W-:Y:S01]  /*15e0*/  @!P0 IMAD.IADD R9, R17, 0x1, R0 ;  /* 0x0000000111098824 */ /* 0x000fe200078e0200 */
[----:B------:R-:W-:Y:S01]  /*15f0*/  LEA.HI R0, R6, R110, RZ, 0x3 ;  /* 0x0000006e06007211 */ /* 0x000fe200078f18ff */
[----:B------:R-:W-:Y:S02]  /*1600*/  IMAD.SHL.U32 R152, R152, 0x8, RZ ;  /* 0x0000000898987824 */ /* 0x000fe400078e00ff */
[----:B------:R-:W-:Y:S01]  /*1610*/  @!P0 IMAD.MOV.U32 R10, RZ, RZ, R16 ;  /* 0x000000ffff0a8224 */ /* 0x000fe200078e0010 */
[----:B------:R-:W-:Y:S01]  /*1620*/  LOP3.LUT R149, R0, 0xfffffff8, RZ, 0xc0, !PT ;  /* 0xfffffff800957812 */ /* 0x000fe200078ec0ff */
[----:B------:R-:W-:Y:S01]  /*1630*/  IMAD.IADD R148, R12, 0x1, -R148 ;  /* 0x000000010c947824 */ /* 0x000fe200078e0a94 */
[----:B------:R-:W-:Y:S01]  /*1640*/  IADD3 R22, P1, R152, R22, RZ ;  /* 0x0000001698167210 */ /* 0x000fe20007f3e0ff */
[----:B------:R-:W-:Y:S01]  /*1650*/  IMAD R84, R13, c[0x0][0x198], RZ ;  /* 0x000066000d547a24 */ /* 0x000fe200078e02ff */
[----:B------:R-:W-:Y:S01]  /*1660*/  IADD3 R149, -R149, R110, RZ ;  /* 0x0000006e95957210 */ /* 0x000fe20007ffe1ff */
[----:B------:R-:W-:Y:S01]  /*1670*/  IMAD.WIDE R18, R18, 0x40, R12 ;  /* 0x0000004012127825 */ /* 0x000fe200078e020c */
[----:B------:R-:W-:-:S02]  /*1680*/  SHF.R.S32.HI R11, RZ, 0x1f, R152 ;  /* 0x0000001fff0b7819 */ /* 0x000fc40000011498 */
[----:B------:R-:W-:Y:S01]  /*1690*/  SHF.R.S32.HI R140, RZ, 0x3, R0 ;  /* 0x00000003ff8c7819 */ /* 0x000fe20000011400 */
[----:B------:R-:W-:Y:S01]  /*16a0*/  IMAD R84, R12, c[0x0][0x19c], R84 ;  /* 0x000067000c547a24 */ /* 0x000fe200078e0254 */
[----:B------:R-:W-:Y:S01]  /*16b0*/  IADD3 R20, P2, R152, R20, RZ ;  /* 0x0000001498147210 */ /* 0x000fe20007f5e0ff */
[----:B------:R-:W-:Y:S01]  /*16c0*/  IMAD.X R23, R11, 0x1, R7, P1 ;  /* 0x000000010b177824 */ /* 0x000fe200008e0607 */
[----:B------:R-:W-:Y:S01]  /*16d0*/  LEA.HI R151, R149, R149, RZ, 0x1 ;  /* 0x0000009595977211 */ /* 0x000fe200078f08ff */
[----:B------:R-:W-:Y:S01]  /*16e0*/  IMAD.SHL.U32 R7, R140, 0x40, RZ ;  /* 0x000000408c077824 */ /* 0x000fe200078e00ff */
[----:B------:R-:W-:Y:S01]  /*16f0*/  IADD3 R10, P0, R152, R10, RZ ;  /* 0x0000000a980a7210 */ /* 0x000fe20007f1e0ff */
[----:B------:R-:W-:Y:S01]  /*1700*/  IMAD.X R21, R11, 0x1, R2, P2 ;  /* 0x000000010b157824 */ /* 0x000fe200010e0602 */
[----:B------:R-:W-:Y:S02]  /*1710*/  LOP3.LUT R4, R151, 0xfffffffe, RZ, 0xc0, !PT ;  /* 0xfffffffe97047812 */ /* 0x000fe400078ec0ff */
[CC--:B------:R-:W-:Y:S01]  /*1720*/  LEA.HI R2, R6.reuse, R110.reuse, RZ, 0x5 ;  /* 0x0000006e06027211 */ /* 0x0c0fe200078f28ff */
[----:B------:R-:W-:Y:S01]  /*1730*/  IMAD.X R11, R11, 0x1, R9, P0 ;  /* 0x000000010b0b7824 */ /* 0x000fe200000e0609 */
[----:B------:R-:W-:Y:S01]  /*1740*/  LEA.HI R6, R6, R110, RZ, 0x4 ;  /* 0x0000006e06067211 */ /* 0x000fe200078f20ff */
[----:B------:R-:W-:Y:S01]  /*1750*/  IMAD.IADD R149, R149, 0x1, -R4 ;  /* 0x0000000195957824 */ /* 0x000fe200078e0a04 */
[----:B------:R-:W-:Y:S01]  /*1760*/  LOP3.LUT R7, R7, 0xc0, RZ, 0xc0, !PT ;  /* 0x000000c007077812 */ /* 0x000fe200078ec0ff */
[----:B------:R-:W-:Y:S01]  /*1770*/  IMAD.WIDE.U32 R20, R12, c[0x0][0x198], R20 ;  /* 0x000066000c147a25 */ /* 0x000fe200078e0014 */
[----:B------:R-:W-:-:S02]  /*1780*/  LOP3.LUT R4, R6, 0xfffffff0, RZ, 0xc0, !PT ;  /* 0xfffffff006047812 */ /* 0x000fc400078ec0ff */
[----:B------:R-:W-:Y:S01]  /*1790*/  LOP3.LUT R9, R7, 0x18, R152, 0xf8, !PT ;  /* 0x0000001807097812 */ /* 0x000fe200078ef898 */
[----:B------:R-:W-:Y:S01]  /*17a0*/  IMAD.IADD R84, R21, 0x1, R84 ;  /* 0x0000000115547824 */ /* 0x000fe200078e0254 */
[----:B------:R-:W-:Y:S01]  /*17b0*/  SHF.R.U32.HI R7, RZ, 0x3, R7 ;  /* 0x00000003ff077819 */ /* 0x000fe20000011607 */
[----:B------:R-:W-:Y:S01]  /*17c0*/  IMAD.IADD R4, R110, 0x1, -R4 ;  /* 0x000000016e047824 */ /* 0x000fe200078e0a04 */
[----:B------:R-:W-:Y:S01]  /*17d0*/  SHF.R.S32.HI R156, RZ, 0x5, R2 ;  /* 0x00000005ff9c7819 */ /* 0x000fe20000011402 */
[----:B------:R-:W-:Y:S01]  /*17e0*/  IMAD.MOV.U32 R85, RZ, RZ, R20 ;  /* 0x000000ffff557224 */ /* 0x000fe200078e0014 */
[----:B------:R-:W-:Y:S01]  /*17f0*/  LOP3.LUT R7, R9, R7, RZ, 0x3c, !PT ;  /* 0x0000000709077212 */ /* 0x000fe200078e3cff */
[----:B------:R-:W-:Y:S01]  /*1800*/  IMAD.WIDE.U32 R8, R8, c[0x0][0x1b8], R22 ;  /* 0x00006e0008087a25 */ /* 0x000fe200078e0016 */
[----:B------:R-:W-:Y:S02]  /*1810*/  LEA.HI R74, R4, R4, RZ, 0x1 ;  /* 0x00000004044a7211 */ /* 0x000fe400078f08ff */
[----:B------:R-:W-:Y:S01]  /*1820*/  IADD3 R96, P0, R12, R96, RZ ;  /* 0x000000600c607210 */ /* 0x000fe20007f1e0ff */
[----:B------:R-:W-:Y:S01]  /*1830*/  IMAD R148, R156, 0x8, R148 ;  /* 0x000000089c947824 */ /* 0x000fe200078e0294 */
[----:B------:R-:W-:-:S02]  /*1840*/  SHF.R.S32.HI R72, RZ, 0x1f, R74 ;  /* 0x0000001fff487819 */ /* 0x000fc4000001144a */
[----:B------:R-:W-:Y:S01]  /*1850*/  SHF.R.S32.HI R16, RZ, 0x1f, R14 ;  /* 0x0000001fff107819 */ /* 0x000fe2000001140e */
[----:B------:R-:W-:Y:S01]  /*1860*/  IMAD.U32 R148, R148, 0x20, R7 ;  /* 0x0000002094947824 */ /* 0x000fe200078e0007 */
[----:B------:R-:W-:Y:S01]  /*1870*/  SHF.R.S32.HI R7, RZ, 0x1, R74 ;  /* 0x00000001ff077819 */ /* 0x000fe2000001144a */
[----:B------:R-:W-:Y:S01]  /*1880*/  IMAD.X R3, R13, 0x1, R3, P0 ;  /* 0x000000010d037824 */ /* 0x000fe200000e0603 */
[----:B------:R-:W-:Y:S01]  /*1890*/  ISETP.GE.AND P0, PT, R12, R139, PT ;  /* 0x0000008b0c00720c */ /* 0x000fe20003f06270 */
[----:B------:R-:W-:Y:S01]  /*18a0*/  IMAD R16, R16, c[0x0][0x1a8], RZ ;  /* 0x00006a0010107a24 */ /* 0x000fe200078e02ff */
[----:B------:R-:W-:Y:S01]  /*18b0*/  LEA.HI R72, R72, R7, RZ, 0x2 ;  /* 0x0000000748487211 */ /* 0x000fe200078f10ff */
[----:B------:R-:W-:Y:S01]  /*18c0*/  IMAD R3, R3, c[0x0][0x1a0], RZ ;  /* 0x0000680003037a24 */ /* 0x000fe200078e02ff */
[----:B------:R-:W-:Y:S01]  /*18d0*/  IADD3 R9, R9, R5, RZ ;  /* 0x0000000509097210 */ /* 0x000fe20007ffe0ff */
[----:B------:R-:W-:Y:S01]  /*18e0*/  IMAD R16, R14, c[0x0][0x1ac], R16 ;  /* 0x00006b000e107a24 */ /* 0x000fe200078e0210 */
[----:B------:R-:W-:Y:S01]  /*18f0*/  LOP3.LUT R72, R72, 0xfffffffc, RZ, 0xc0, !PT ;  /* 0xfffffffc48487812 */ /* 0x000fe200078ec0ff */
[----:B------:R-:W-:Y:S01]  /*1900*/  IMAD R95, R96, c[0x0][0x1a4], R3 ;  /* 0x00006900605f7a24 */ /* 0x000fe200078e0203 */
[----:B------:R-:W-:Y:S01]  /*1910*/  LEA.HI R0, R0, R140, RZ, 0x1 ;  /* 0x0000008c00007211 */ /* 0x000fe200078f08ff */
[----:B------:R-:W-:Y:S01]  /*1920*/  IMAD.WIDE.U32 R14, R14, c[0x0][0x1a8], R10 ;  /* 0x00006a000e0e7a25 */ /* 0x000fe200078e000a */
[----:B------:R-:W-:-:S02]  /*1930*/  LOP3.LUT R10, R2, 0xffffffe0, RZ, 0xc0, !PT ;  /* 0xffffffe0020a7812 */ /* 0x000fc400078ec0ff */
[----:B------:R-:W-:Y:S01]  /*1940*/  LOP3.LUT R0, R0, 0xfffffffe, RZ, 0xc0, !PT ;  /* 0xfffffffe00007812 */ /* 0x000fe200078ec0ff */
[----:B------:R-:W-:Y:S01]  /*1950*/  IMAD.IADD R72, R7, 0x1, -R72 ;  /* 0x0000000107487824 */ /* 0x000fe200078e0a48 */
[----:B------:R-:W-:Y:S01]  /*1960*/  SHF.R.S32.HI R6, RZ, 0x4, R6 ;  /* 0x00000004ff067819 */ /* 0x000fe20000011406 */
[----:B------:R-:W-:Y:S01]  /*1970*/  IMAD.MOV.U32 R3, RZ, RZ, 0x10 ;  /* 0x00000010ff037424 */ /* 0x000fe200078e00ff */
[----:B------:R-:W-:Y:S01]  /*1980*/  IADD3 R10, -R10, R110, RZ ;  /* 0x0000006e0a0a7210 */ /* 0x000fe20007ffe1ff */
[----:B------:R-:W-:Y:S01]  /*1990*/  IMAD.WIDE.U32 R96, R96, c[0x0][0x1a0], R8 ;  /* 0x0000680060607a25 */ /* 0x000fe200078e0008 */
[----:B------:R-:W-:Y:S02]  /*19a0*/  LOP3.LUT P1, RZ, R72, 0x2, RZ, 0xc0, !PT ;  /* 0x0000000248ff7812 */ /* 0x000fe4000782c0ff */
[----:B------:R-:W-:Y:S01]  /*19b0*/  SHF.R.S32.HI R151, RZ, 0x1, R151 ;  /* 0x00000001ff977819 */ /* 0x000fe20000011497 */
[----:B------:R-:W-:Y:S01]  /*19c0*/  IMAD.IADD R150, R140, 0x1, -R0 ;  /* 0x000000018c967824 */ /* 0x000fe200078e0a00 */
[----:B------:R-:W-:Y:S01]  /*19d0*/  SEL R3, R3, 0xfffffff0, !P1 ;  /* 0xfffffff003037807 */ /* 0x000fe20004800000 */
[----:B------:R-:W-:-:S02]  /*19e0*/  IMAD.SHL.U32 R148, R148, 0x2, RZ ;  /* 0x0000000294947824 */ /* 0x000fc400078e00ff */
        /* <DEDUP_REMOVED lines=19> */
.L_x_3829:
[----:B------:R-:W-:Y:S05]  /*1b20*/  BSYNC B0 ;  /* 0x0000000000007941 */ /* 0x000fea0003800000 */
.L_x_3828:
        /* <DEDUP_REMOVED lines=20> */
.L_x_3831:
[----:B------:R-:W-:Y:S05]  /*1c70*/  BSYNC B0 ;  /* 0x0000000000007941 */ /* 0x000fea0003800000 */
.L_x_3830:
        /* <DEDUP_REMOVED lines=17> */
.L_x_3833:
[----:B------:R-:W-:Y:S05]  /*1d90*/  BSYNC B0 ;  /* 0x0000000000007941 */ /* 0x000fea0003800000 */
.L_x_3832:
        /* <DEDUP_REMOVED lines=12> */
[----:B-1----:R-:W-:-:S04]  /*1e60*/  LEA R14, P0, R8, c[0x0][0x168], 0x1 ;  /* 0x00005a00080e7a11 */ /* 0x002fc800078008ff */
[----:B------:R-:W-:-:S05]  /*1e70*/  LEA.HI.X R15, R8, c[0x0][0x16c], R7, 0x1, P0 ;  /* 0x00005b00080f7a11 */ /* 0x000fca00000f0c07 */
[----:B------:R-:W-:Y:S01]  /*1e80*/  @!PT LDS RZ, [RZ] ;  /* 0x00000000fffff984 */ /* 0x000fe20000000800 */
[----:B------:R-:W-:Y:S01]  /*1e90*/  @!PT LDS RZ, [RZ] ;  /* 0x00000000fffff984 */ /* 0x000fe20000000800 */
[----:B------:R-:W-:Y:S01]  /*1ea0*/  @!PT LDS RZ, [RZ] ;  /* 0x00000000fffff984 */ /* 0x000fe20000000800 */
[----:B------:R1:W-:Y:S04]  /*1eb0*/  LDGSTS.E.BYPASS.LTC128B.128 [R148+0x1800], [R14.64] ;  /* 0x018000000e947fae */ /* 0x0003e8000b901d46 */
.L_x_3835:
[----:B------:R-:W-:Y:S05]  /*1ec0*/  BSYNC B0 ;  /* 0x0000000000007941 */ /* 0x000fea0003800000 */
.L_x_3834:
        /* <DEDUP_REMOVED lines=16> */
.L_x_3837:
[----:B------:R-:W-:Y:S05]  /*1fd0*/  BSYNC B0 ;  /* 0x0000000000007941 */ /* 0x000fea0003800000 */
.L_x_3836:
        /* <DEDUP_REMOVED lines=11> */
[----:B----4-:R-:W-:-:S05]  /*2090*/  IMAD.WIDE.U32 R16, R2, 0x60, R14 ;  /* 0x0000006002107825 */ /* 0x010fca00078e000e */
[----:B------:R-:W-:Y:S02]  /*20a0*/  IADD3 R11, R17, UR4, RZ ;  /* 0x00000004110b7c10 */ /* 0x000fe4000fffe0ff */
[----:B------:R-:W-:-:S04]  /*20b0*/  LEA R14, P0, R16, c[0x0][0x168], 0x1 ;  /* 0x00005a00100e7a11 */ /* 0x000fc800078008ff */
[----:B------:R-:W-:-:S05]  /*20c0*/  LEA.HI.X R15, R16, c[0x0][0x16c], R11, 0x1, P0 ;  /* 0x00005b00100f7a11 */ /* 0x000fca00000f0c0b */
[----:B------:R-:W-:Y:S01]  /*20d0*/  @!PT LDS RZ, [RZ] ;  /* 0x00000000fffff984 */ /* 0x000fe20000000800 */
[----:B------:R-:W-:Y:S01]  /*20e0*/  @!PT LDS RZ, [RZ] ;  /* 0x00000000fffff984 */ /* 0x000fe20000000800 */
[----:B------:R-:W-:Y:S01]  /*20f0*/  @!PT LDS RZ, [RZ] ;  /* 0x00000000fffff984 */ /* 0x000fe20000000800 */
[----:B------:R1:W-:Y:S04]  /*2100*/  LDGSTS.E.BYPASS.LTC128B.128 [R148+0x2800], [R14.64] ;  /* 0x028000000e947fae */ /* 0x0003e8000b901d46 */
.L_x_3839:
[----:B------:R-:W-:Y:S05]  /*2110*/  BSYNC B0 ;  /* 0x0000000000007941 */ /* 0x000fea0003800000 */
.L_x_3838:
        /* <DEDUP_REMOVED lines=27> */
.L_x_3841:
[----:B------:R-:W-:Y:S05]  /*22d0*/  BSYNC B0 ;  /* 0x0000000000007941 */ /* 0x000fea0003800000 */
.L_x_3840:
        /* <DEDUP_REMOVED lines=16> */
.L_x_3843:
[----:B------:R-:W-:Y:S05]  /*23e0*/  BSYNC B0 ;  /* 0x0000000000007941 */ /* 0x000fea0003800000 */
.L_x_3842:
        /* <DEDUP_REMOVED lines=14> */
.L_x_3845:
[----:B------:R-:W-:Y:S05]  /*24d0*/  BSYNC B0 ;  /* 0x0000000000007941 */ /* 0x000fea0003800000 */
.L_x_3844:
        /* <DEDUP_REMOVED lines=17> */
.L_x_3847:
[----:B------:R-:W-:Y:S05]  /*25f0*/  BSYNC B0 ;  /* 0x0000000000007941 */ /* 0x000fea0003800000 */
.L_x_3846:
[----:B------:R-:W-:Y:S01]  /*2600*/  LEA.HI R5, R6, R6, RZ, 0x1 ;  /* 0x0000000606057211 */ /* 0x000fe200078f08ff */
[----:B------:R-:W-:Y:S01]  /*2610*/  IMAD.SHL.U32 R72, R72, 0x40, RZ ;  /* 0x0000004048487824 */ /* 0x000fe200078e00ff */
[----:B------:R-:W-:Y:S01]  /*2620*/  SHF.R.S32.HI R73, RZ, 0x1f, R4 ;  /* 0x0000001fff497819 */ /* 0x000fe20000011404 */
[----:B------:R-:W-:Y:S01]  /*2630*/  IMAD.SHL.U32 R136, R151, 0x40, RZ ;  /* 0x0000004097887824 */ /* 0x000fe200078e00ff */
[----:B------:R-:W-:Y:S01]  /*2640*/  LOP3.LUT R5, R5, 0xfffffffe, RZ, 0xc0, !PT ;  /* 0xfffffffe05057812 */ /* 0x000fe200078ec0ff */
[----:B------:R-:W-:Y:S01]  /*2650*/  IMAD.SHL.U32 R7, R150, 0x8, RZ ;  /* 0x0000000896077824 */ /* 0x000fe200078e00ff */
[----:B------:R-:W-:Y:S01]  /*2660*/  LEA.HI R73, R73, R4, RZ, 0x3 ;  /* 0x0000000449497211 */ /* 0x000fe200078f18ff */
[----:B------:R-:W-:Y:S01]  /*2670*/  IMAD R112, R156, 0x10, R36 ;  /* 0x000000109c707824 */ /* 0x000fe200078e0224 */
[----:B------:R-:W-:Y:S01]  /*2680*/  LOP3.LUT R74, R74, 0x7fffffe, RZ, 0xc0, !PT ;  /* 0x07fffffe4a4a7812 */ /* 0x000fe200078ec0ff */
[----:B------:R-:W-:Y:S01]  /*2690*/  IMAD.IADD R5, R6, 0x1, -R5 ;  /* 0x0000000106057824 */ /* 0x000fe200078e0a05 */
[----:B------:R-:W-:Y:S01]  /*26a0*/  LOP3.LUT R136, R136, 0xc0, RZ, 0xc0, !PT ;  /* 0x000000c088887812 */ /* 0x000fe200078ec0ff */
[----:B------:R-:W-:Y:S01]  /*26b0*/  IMAD.SHL.U32 R73, R73, 0x20, RZ ;  /* 0x0000002049497824 */ /* 0x000fe200078e00ff */
[----:B------:R-:W-:Y:S01]  /*26c0*/  LOP3.LUT R72, R72, 0xc0, RZ, 0xc0, !PT ;  /* 0x000000c048487812 */ /* 0x000fe200078ec0ff */
[----:B------:R-:W-:Y:S01]  /*26d0*/  IMAD.SHL.U32 R6, R5, 0x8, RZ ;  /* 0x0000000805067824 */ /* 0x000fe200078e00ff */
[----:B------:R-:W-:Y:S01]  /*26e0*/  LOP3.LUT R7, R136, 0x8, R7, 0xf8, !PT ;  /* 0x0000000888077812 */ /* 0x000fe200078ef807 */
[----:B------:R-:W-:Y:S01]  /*26f0*/  IMAD.IADD R74, R4, 0x1, -R74 ;  /* 0x00000001044a7824 */ /* 0x000fe200078e0a4a */
[----:B------:R-:W-:Y:S01]  /*2700*/  LOP3.LUT R73, R73, 0xffffff00, RZ, 0xc0, !PT ;  /* 0xffffff0049497812 */ /* 0x000fe200078ec0ff */
[----:B------:R-:W-:Y:S01]  /*2710*/  IMAD R5, R5, 0x8, R149 ;  /* 0x0000000805057824 */ /* 0x000fe200078e0295 */
[----:B------:R-:W-:Y:S01]  /*2720*/  LOP3.LUT R6, R72, 0x8, R6, 0xf8, !PT ;  /* 0x0000000848067812 */ /* 0x000fe200078ef806 */
[----:B------:R-:W-:Y:S01]  /*2730*/  IMAD.IADD R86, R0, 0x1, R110 ;  /* 0x0000000100567824 */ /* 0x000fe200078e026e */
[----:B------:R-:W-:Y:S01]  /*2740*/  SHF.R.U32.HI R136, RZ, 0x3, R136 ;  /* 0x00000003ff887819 */ /* 0x000fe20000011688 */
[--C-:B------:R-:W-:Y:S01]  /*2750*/  IMAD R4, R156, 0x200, R73.reuse ;  /* 0x000002009c047824 */ /* 0x100fe200078e0249 */
[----:B------:R-:W-:Y:S01]  /*2760*/  SHF.R.U32.HI R72, RZ, 0x3, R72 ;  /* 0x00000003ff487819 */ /* 0x000fe20000011648 */
[----:B------:R-:W0:Y:S01]  /*2770*/  LDGDEPBAR ;  /* 0x00000000000079af */ /* 0x000e220000000000 */
[----:B------:R-:W-:Y:S01]  /*2780*/  LOP3.LUT R136, R7, R136, RZ, 0x3c, !PT ;  /* 0x0000008807887212 */ /* 0x000fe200078e3cff */
[----:B------:R-:W-:Y:S01]  /*2790*/  IMAD R4, R74, 0x20, R4 ;  /* 0x000000204a047824 */ /* 0x000fe200078e0204 */
[----:B------:R-:W-:Y:S01]  /*27a0*/  LOP3.LUT R72, R6, R72, RZ, 0x3c, !PT ;  /* 0x0000004806487212 */ /* 0x000fe200078e3cff */
[----:B------:R-:W-:Y:S01]  /*27b0*/  IMAD R74, R74, 0x20, R73 ;  /* 0x000000204a4a7824 */ /* 0x000fe200078e0249 */
[----:B------:R-:W-:Y:S01]  /*27c0*/  LOP3.LUT P0, RZ, R151, 0x2, RZ, 0xc0, !PT ;  /* 0x0000000297ff7812 */ /* 0x000fe2000780c0ff */
[----:B------:R-:W-:Y:S01]  /*27d0*/  IMAD.U32 R136, R5, 0x20, R136 ;  /* 0x0000002005887824 */ /* 0x000fe200078e0088 */
[----:B------:R-:W-:Y:S01]  /*27e0*/  IADD3 R112, R112, 0x1, R146 ;  /* 0x0000000170707810 */ /* 0x000fe20007ffe092 */
[----:B------:R-:W-:Y:S01]  /*27f0*/  IMAD.IADD R138, R72, 0x1, R4 ;  /* 0x00000001488a7824 */ /* 0x000fe200078e0204 */
[----:B------:R-:W-:Y:S01]  /*2800*/  IADD3 R73, R86, 0x1, RZ ;  /* 0x0000000156497810 */ /* 0x000fe20007ffe0ff */
[----:B------:R-:W-:Y:S01]  /*2810*/  IMAD.SHL.U32 R136, R136, 0x2, RZ ;  /* 0x0000000288887824 */ /* 0x000fe200078e00ff */
[----:B------:R-:W-:Y:S01]  /*2820*/  IADD3 R112, R111, R112, -R75 ;  /* 0x000000706f707210 */ /* 0x000fe20007ffe84b */
[----:B------:R-:W-:Y:S01]  /*2830*/  IMAD.SHL.U32 R138, R138, 0x2, RZ ;  /* 0x000000028a8a7824 */ /* 0x000fe200078e00ff */
[----:B------:R-:W-:-:S02]  /*2840*/  SHF.R.S32.HI R75, RZ, 0x1f, R156 ;  /* 0x0000001fff4b7819 */ /* 0x000fc4000001149c */
[----:B----4-:R-:W-:Y:S01]  /*2850*/  LDSM.16.M88.4 R16, [R136+0x1000] ;  /* 0x001000008810783b */ /* 0x010fe20000000200 */
[C---:B------:R-:W-:Y:S01]  /*2860*/  IADD3 R4, R136.reuse, 0x1000, RZ ;  /* 0x0000100088047810 */ /* 0x040fe20007ffe0ff */
[----:B------:R-:W-:Y:S01]  /*2870*/  IMAD R137, R3, 0x2, R138 ;  /* 0x0000000203897824 */ /* 0x000fe200078e028a */
[----:B------:R-:W-:Y:S01]  /*2880*/  IADD3 R135, R136, 0x1020, RZ ;  /* 0x0000102088877810 */ /* 0x000fe20007ffe0ff */
[----:B------:R-:W4:Y:S01]  /*2890*/  LDSM.16.M88.4 R24, [R138] ;  /* 0x000000008a18783b */ /* 0x000f220000000200 */
[----:B------:R-:W-:Y:S02]  /*28a0*/  @P0 IADD3 R135, R4, -0x20, RZ ;  /* 0xffffffe004870810 */ /* 0x000fe40007ffe0ff */
[----:B------:R-:W-:Y:S01]  /*28b0*/  IADD3 R112, R112, c[0x0][0x2e8], RZ ;  /* 0x0000ba0070707a10 */ /* 0x000fe20007ffe0ff */
[----:B------:R-:W5:Y:S01]  /*28c0*/  LDSM.16.M88.4 R28, [R136+0x1400] ;  /* 0x00140000881c783b */ /* 0x000f620000000200 */
[----:B------:R-:W-:Y:S02]  /*28d0*/  LEA.HI R75, R75, R156, RZ, 0x2 ;  /* 0x0000009c4b4b7211 */ /* 0x000fe400078f10ff */
[----:B------:R-:W-:Y:S01]  /*28e0*/  IADD3 R87, R112, 0x8, RZ ;  /* 0x0000000870577810 */ /* 0x000fe20007ffe0ff */
[----:B-1----:R-:W-:Y:S01]  /*28f0*/  LDSM.16.M88.4 R8, [R135] ;  /* 0x000000008708783b */ /* 0x002fe20000000200 */
[----:B------:R-:W-:-:S02]  /*2900*/  LOP3.LUT R75, R75, 0xfffffffc, RZ, 0xc0, !PT ;  /* 0xfffffffc4b4b7812 */ /* 0x000fc400078ec0ff */
[-C--:B------:R-:W-:Y:S01]  /*2910*/  IMNMX R112, R112, R111.reuse, PT ;  /* 0x0000006f70707217 */ /* 0x080fe20003800200 */
[----:B------:R-:W1:Y:S01]  /*2920*/  LDSM.16.M88.4 R80, [R137] ;  /* 0x000000008950783b */ /* 0x000e620000000200 */
[----:B------:R-:W-:Y:S01]  /*2930*/  IMNMX R111, R87, R111, PT ;  /* 0x0000006f576f7217 */ /* 0x000fe20003800200 */
[----:B------:R-:W-:Y:S01]  /*2940*/  IMAD.IADD R156, R156, 0x1, -R75 ;  /* 0x000000019c9c7824 */ /* 0x000fe200078e0a4b */
[C---:B------:R-:W-:Y:S01]  /*2950*/  ISETP.GE.AND P4, PT, R73.reuse, R112, PT ;  /* 0x000000704900720c */ /* 0x040fe20003f86270 */
[----:B------:R-:W2:Y:S01]  /*2960*/  LDSM.16.M88.4 R64, [R136+0x1800] ;  /* 0x001800008840783b */ /* 0x000ea20000000200 */
[----:B------:R-:W-:Y:S02]  /*2970*/  ISETP.GE.AND P5, PT, R73, R111, PT ;  /* 0x0000006f4900720c */ /* 0x000fe40003fa6270 */
[----:B------:R-:W-:Y:S01]  /*2980*/  IADD3 R87, R86, 0x11, RZ ;  /* 0x0000001156577810 */ /* 0x000fe20007ffe0ff */
[----:B------:R-:W3:Y:S01]  /*2990*/  LDSM.16.M88.4 R88, [R135+0x400] ;  /* 0x000400008758783b */ /* 0x000ee20000000200 */
[----:B------:R-:W-:-:S02]  /*29a0*/  IADD3 R132, R135, 0x400, RZ ;  /* 0x0000040087847810 */ /* 0x000fc40007ffe0ff */
[C---:B------:R-:W-:Y:S01]  /*29b0*/  IADD3 R131, R135.reuse, 0x800, RZ ;  /* 0x0000080087837810 */ /* 0x040fe20007ffe0ff */
[----:B------:R-:W1:Y:S01]  /*29c0*/  LDSM.16.M88.4 R4, [R136+0x2c00] ;  /* 0x002c00008804783b */ /* 0x000e620000000200 */
[C---:B------:R-:W-:Y:S02]  /*29d0*/  IADD3 R130, R135.reuse, 0xc00, RZ ;  /* 0x00000c0087827810 */ /* 0x040fe40007ffe0ff */
[C---:B------:R-:W-:Y:S01]  /*29e0*/  IADD3 R129, R135.reuse, 0x1000, RZ ;  /* 0x0000100087817810 */ /* 0x040fe20007ffe0ff */
[----:B------:R-:W2:Y:S01]  /*29f0*/  LDSM.16.M88.4 R56, [R136+0x1c00] ;  /* 0x001c00008838783b */ /* 0x000ea20000000200 */
[----:B------:R-:W-:-:S03]  /*2a00*/  IADD3 R128, R135, 0x1400, RZ ;  /* 0x0000140087807810 */ /* 0x000fc60007ffe0ff */
[----:B------:R-:W2:Y:S04]  /*2a10*/  LDSM.16.M88.4 R48, [R136+0x2000] ;  /* 0x002000008830783b */ /* 0x000ea80000000200 */
[----:B------:R-:W2:Y:S02]  /*2a20*/  LDSM.16.M88.4 R40, [R136+0x2400] ;  /* 0x002400008828783b */ /* 0x000ea40000000200 */
[C---:B--2-4-:R-:W-:Y:S02]  /*2a30*/  HMMA.16816.F32.BF16 R20, R24.reuse, R16, RZ ;  /* 0x000000101814723c */ /* 0x054fe400000418ff */
[----:B------:R-:W2:Y:S04]  /*2a40*/  LDSM.16.M88.4 R32, [R136+0x2800] ;  /* 0x002800008820783b */ /* 0x000ea80000000200 */
[----:B------:R-:W4:Y:S02]  /*2a50*/  LDSM.16.M88.4 R76, [R135+0x800] ;  /* 0x00080000874c783b */ /* 0x000f240000000200 */
[C---:B------:R-:W-:Y:S08]  /*2a60*/  HMMA.16816.F32.BF16 R16, R24.reuse, R18, RZ ;  /* 0x000000121810723c */ /* 0x040ff000000418ff */
[----:B-----5:R-:W-:Y:S08]  /*2a70*/  HMMA.16816.F32.BF16 R12, R24, R28, RZ ;  /* 0x0000001c180c723c */ /* 0x020ff000000418ff */
[C---:B-1----:R-:W-:Y:S08]  /*2a80*/  HMMA.16816.F32.BF16 R20, R80.reuse, R8, R20 ;  /* 0x000000085014723c */ /* 0x042ff00000041814 */
[----:B------:R-:W-:Y:S08]  /*2a90*/  HMMA.16816.F32.BF16 R16, R80, R10, R16 ;  /* 0x0000000a5010723c */ /* 0x000ff00000041810 */
[C---:B------:R-:W-:Y:S08]  /*2aa0*/  HMMA.16816.F32.BF16 R8, R24.reuse, R30, RZ ;  /* 0x0000001e1808723c */ /* 0x040ff000000418ff */
[----:B------:R-:W-:Y:S01]  /*2ab0*/  HMMA.16816.F32.BF16 R68, R24, R64, RZ ;  /* 0x000000401844723c */ /* 0x000fe200000418ff */
[----:B------:R-:W-:-:S07]  /*2ac0*/  FSEL R21, R21, -INF , !P4 ;  /* 0xff80000015157808 */ /* 0x000fce0006000000 */
[----:B---3--:R-:W-:Y:S08]  /*2ad0*/  HMMA.16816.F32.BF16 R12, R80, R88, R12 ;  /* 0x00000058500c723c */ /* 0x008ff0000004180c */
[C---:B------:R-:W-:Y:S07]  /*2ae0*/  HMMA.16816.F32.BF16 R28, R24.reuse, R4, RZ ;  /* 0x00000004181c723c */ /* 0x040fee00000418ff */
[----:B------:R-:W-:Y:S01]  /*2af0*/  IMAD.IADD R4, R72, 0x1, R74 ;  /* 0x0000000148047824 */ /* 0x000fe200078e024a */
[----:B------:R-:W-:Y:S01]  /*2b00*/  HMMA.16816.F32.BF16 R60, R24, R56, RZ ;  /* 0x00000038183c723c */ /* 0x000fe200000418ff */
[----:B------:R-:W1:Y:S01]  /*2b10*/  LDSM.16.M88.4 R72, [R135+0xc00] ;  /* 0x000c00008748783b */ /* 0x000e620000000200 */
[----:B------:R-:W-:-:S04]  /*2b20*/  IADD3 R5, R86, 0x8, RZ ;  /* 0x0000000856057810 */ /* 0x000fc80007ffe0ff */
[C---:B------:R-:W-:Y:S02]  /*2b30*/  ISETP.GE.AND P2, PT, R5.reuse, R112, PT ;  /* 0x000000700500720c */ /* 0x040fe40003f46270 */
[----:B------:R-:W-:Y:S01]  /*2b40*/  HMMA.16816.F32.BF16 R52, R24, R48, RZ ;  /* 0x000000301834723c */ /* 0x000fe200000418ff */
[----:B------:R-:W-:Y:S02]  /*2b50*/  ISETP.GE.AND P1, PT, R5, R111, PT ;  /* 0x0000006f0500720c */ /* 0x000fe40003f26270 */
[----:B------:R-:W-:-:S04]  /*2b60*/  IADD3 R5, R86, 0x10, RZ ;  /* 0x0000001056057810 */ /* 0x000fc80007ffe0ff */
[-C--:B------:R-:W-:Y:S01]  /*2b70*/  ISETP.GE.AND P4, PT, R5, R112.reuse, PT ;  /* 0x000000700500720c */ /* 0x080fe20003f86270 */
[C---:B------:R-:W-:Y:S08]  /*2b80*/  HMMA.16816.F32.BF16 R44, R24.reuse, R40, RZ ;  /* 0x00000028182c723c */ /* 0x040ff000000418ff */
[C---:B--2---:R-:W-:Y:S08]  /*2b90*/  HMMA.16816.F32.BF16 R36, R24.reuse, R32, RZ ;  /* 0x000000201824723c */ /* 0x044ff000000418ff */
[C---:B------:R-:W-:Y:S08]  /*2ba0*/  HMMA.16816.F32.BF16 R64, R24.reuse, R66, RZ ;  /* 0x000000421840723c */ /* 0x040ff000000418ff */
[C---:B------:R-:W-:Y:S08]  /*2bb0*/  HMMA.16816.F32.BF16 R56, R24.reuse, R58, RZ ;  /* 0x0000003a1838723c */ /* 0x040ff000000418ff */
[C---:B------:R-:W-:Y:S08]  /*2bc0*/  HMMA.16816.F32.BF16 R48, R24.reuse, R50, RZ ;  /* 0x000000321830723c */ /* 0x040ff000000418ff */
[C---:B------:R-:W-:Y:S08]  /*2bd0*/  HMMA.16816.F32.BF16 R40, R24.reuse, R42, RZ ;  /* 0x0000002a1828723c */ /* 0x040ff000000418ff */
[C---:B------:R-:W-:Y:S08]  /*2be0*/  HMMA.16816.F32.BF16 R32, R24.reuse, R34, RZ ;  /* 0x000000221820723c */ /* 0x040ff000000418ff */
[----:B------:R-:W-:Y:S07]  /*2bf0*/  HMMA.16816.F32.BF16 R24, R24, R6, RZ ;  /* 0x000000061818723c */ /* 0x000fee00000418ff */
[----:B------:R-:W-:Y:S01]  /*2c00*/  IADD3 R6, R86, 0x9, RZ ;  /* 0x0000000956067810 */ /* 0x000fe20007ffe0ff */
[----:B----4-:R-:W-:Y:S03]  /*2c10*/  HMMA.16816.F32.BF16 R68, R80, R76, R68 ;  /* 0x0000004c5044723c */ /* 0x010fe60000041844 */
[----:B------:R-:W-:-:S02]  /*2c20*/  ISETP.GE.AND P0, PT, R6, R112, PT ;  /* 0x000000700600720c */ /* 0x000fc40003f06270 */
[-C--:B------:R-:W-:Y:S02]  /*2c30*/  ISETP.GE.AND P3, PT, R6, R111.reuse, PT ;  /* 0x0000006f0600720c */ /* 0x080fe40003f66270 */
[----:B------:R-:W-:Y:S01]  /*2c40*/  FSEL R6, R16, -INF , !P2 ;  /* 0xff80000010067808 */ /* 0x000fe20005000000 */
[C---:B------:R-:W-:Y:S01]  /*2c50*/  HMMA.16816.F32.BF16 R8, R80.reuse, R90, R8 ;  /* 0x0000005a5008723c */ /* 0x040fe20000041808 */
[----:B------:R-:W-:Y:S02]  /*2c60*/  IADD3 R16, R86, 0x18, RZ ;  /* 0x0000001856107810 */ /* 0x000fe40007ffe0ff */
[----:B------:R-:W-:Y:S02]  /*2c70*/  ISETP.GE.AND P2, PT, R5, R111, PT ;  /* 0x0000006f0500720c */ /* 0x000fe40003f46270 */
[----:B------:R-:W-:Y:S02]  /*2c80*/  FSEL R88, R19, -INF , !P3 ;  /* 0xff80000013587808 */ /* 0x000fe40005800000 */
[----:B------:R-:W-:Y:S01]  /*2c90*/  FSEL R76, R12, -INF , !P4 ;  /* 0xff8000000c4c7808 */ /* 0x000fe20006000000 */
[----:B------:R-:W-:Y:S01]  /*2ca0*/  HMMA.16816.F32.BF16 R64, R80, R78, R64 ;  /* 0x0000004e5040723c */ /* 0x000fe20000041840 */
[----:B------:R-:W-:-:S02]  /*2cb0*/  FSEL R5, R18, -INF , !P1 ;  /* 0xff80000012057808 */ /* 0x000fc40004800000 */
[----:B------:R-:W-:Y:S02]  /*2cc0*/  FSEL R7, R17, -INF , !P0 ;  /* 0xff80000011077808 */ /* 0x000fe40004000000 */
[CC--:B------:R-:W-:Y:S02]  /*2cd0*/  ISETP.GE.AND P3, PT, R16.reuse, R112.reuse, PT ;  /* 0x000000701000720c */ /* 0x0c0fe40003f66270 */
[-C--:B------:R-:W-:Y:S01]  /*2ce0*/  ISETP.GE.AND P4, PT, R16, R111.reuse, PT ;  /* 0x0000006f1000720c */ /* 0x080fe20003f86270 */
[----:B-1----:R-:W-:Y:S01]  /*2cf0*/  HMMA.16816.F32.BF16 R60, R80, R72, R60 ;  /* 0x00000048503c723c */ /* 0x002fe2000004183c */
[----:B------:R-:W1:Y:S01]  /*2d00*/  LDSM.16.M88.4 R16, [R135+0x1000] ;  /* 0x001000008710783b */ /* 0x000e620000000200 */
[C---:B------:R-:W-:Y:S02]  /*2d10*/  ISETP.GE.AND P1, PT, R87.reuse, R112, PT ;  /* 0x000000705700720c */ /* 0x040fe40003f26270 */
[----:B------:R-:W-:Y:S02]  /*2d20*/  ISETP.GE.AND P0, PT, R87, R111, PT ;  /* 0x0000006f5700720c */ /* 0x000fe40003f06270 */
[----:B------:R-:W-:-:S02]  /*2d30*/  FSEL R77, R13, -INF , !P1 ;  /* 0xff8000000d4d7808 */ /* 0x000fc40004800000 */
[C---:B------:R-:W-:Y:S01]  /*2d40*/  IADD3 R87, R86.reuse, 0x19, RZ ;  /* 0x0000001956577810 */ /* 0x040fe20007ffe0ff */
[----:B------:R-:W-:Y:S01]  /*2d50*/  HMMA.16816.F32.BF16 R56, R80, R74, R56 ;  /* 0x0000004a5038723c */ /* 0x000fe20000041838 */
        /* <DEDUP_REMOVED lines=8> */
[CC--:B------:R-:W-:Y:S02]  /*2de0*/  ISETP.GE.AND P0, PT, R12.reuse, R112.reuse, PT ;  /* 0x000000700c00720c */ /* 0x0c0fe40003f06270 */
[----:B------:R-:W-:Y:S02]  /*2df0*/  ISETP.GE.AND P3, PT, R12, R111, PT ;  /* 0x0000006f0c00720c */ /* 0x000fe40003f66270 */
[----:B------:R-:W-:-:S02]  /*2e00*/  ISETP.GE.AND P4, PT, R13, R112, PT ;  /* 0x000000700d00720c */ /* 0x000fc40003f86270 */
[C---:B------:R-:W-:Y:S02]  /*2e10*/  IADD3 R8, R86.reuse, 0x28, RZ ;  /* 0x0000002856087810 */ /* 0x040fe40007ffe0ff */
[----:B------:R-:W-:Y:S02]  /*2e20*/  IADD3 R12, R86, 0x29, RZ ;  /* 0x00000029560c7810 */ /* 0x000fe40007ffe0ff */
[----:B------:R-:W-:Y:S02]  /*2e30*/  FSEL R79, R9, -INF , !P2 ;  /* 0xff800000094f7808 */ /* 0x000fe40005000000 */
[----:B------:R-:W-:Y:S02]  /*2e40*/  FSEL R72, R11, -INF , !P1 ;  /* 0xff8000000b487808 */ /* 0x000fe40004800000 */
[----:B------:R-:W-:Y:S01]  /*2e50*/  FSEL R91, R70, -INF , !P3 ;  /* 0xff800000465b7808 */ /* 0x000fe20005800000 */
[----:B-1----:R-:W-:Y:S01]  /*2e60*/  HMMA.16816.F32.BF16 R52, R80, R16, R52 ;  /* 0x000000105034723c */ /* 0x002fe20000041834 */
[----:B------:R-:W-:-:S02]  /*2e70*/  FSEL R69, R69, -INF , !P4 ;  /* 0xff80000045457808 */ /* 0x000fc40006000000 */
[-C--:B------:R-:W-:Y:S02]  /*2e80*/  ISETP.GE.AND P2, PT, R13, R111.reuse, PT ;  /* 0x0000006f0d00720c */ /* 0x080fe40003f46270 */
[-C--:B------:R-:W-:Y:S02]  /*2e90*/  ISETP.GE.AND P1, PT, R8, R112.reuse, PT ;  /* 0x000000700800720c */ /* 0x080fe40003f26270 */
[----:B------:R-:W-:Y:S01]  /*2ea0*/  FSEL R68, R68, -INF , !P0 ;  /* 0xff80000044447808 */ /* 0x000fe20004000000 */
[----:B------:R-:W-:Y:S01]  /*2eb0*/  HMMA.16816.F32.BF16 R48, R80, R18, R48 ;  /* 0x000000125030723c */ /* 0x000fe20000041830 */
[C---:B------:R-:W-:Y:S02]  /*2ec0*/  ISETP.GE.AND P3, PT, R12.reuse, R112, PT ;  /* 0x000000700c00720c */ /* 0x040fe40003f66270 */
[-C--:B------:R-:W-:Y:S02]  /*2ed0*/  ISETP.GE.AND P4, PT, R12, R111.reuse, PT ;  /* 0x0000006f0c00720c */ /* 0x080fe40003f86270 */
[----:B------:R-:W-:-:S02]  /*2ee0*/  ISETP.GE.AND P0, PT, R8, R111, PT ;  /* 0x0000006f0800720c */ /* 0x000fc40003f06270 */
[----:B------:R-:W-:Y:S01]  /*2ef0*/  IADD3 R12, R86, 0x30, RZ ;  /* 0x00000030560c7810 */ /* 0x000fe20007ffe0ff */
[----:B------:R-:W1:Y:S01]  /*2f00*/  LDSM.16.M88.4 R8, [R135+0x1400] ;  /* 0x001400008708783b */ /* 0x000e620000000200 */
[----:B------:R-:W-:Y:S02]  /*2f10*/  FSEL R115, R71, -INF , !P2 ;  /* 0xff80000047737808 */ /* 0x000fe40005000000 */
[----:B------:R-:W-:Y:S02]  /*2f20*/  FSEL R64, R64, -INF , !P1 ;  /* 0xff80000040407808 */ /* 0x000fe40004800000 */
[C---:B------:R-:W-:Y:S02]  /*2f30*/  ISETP.GE.AND P2, PT, R12.reuse, R112, PT ;  /* 0x000000700c00720c */ /* 0x040fe40003f46270 */
[----:B------:R-:W-:Y:S02]  /*2f40*/  ISETP.GE.AND P1, PT, R12, R111, PT ;  /* 0x0000006f0c00720c */ /* 0x000fe40003f26270 */
[----:B------:R-:W-:-:S02]  /*2f50*/  IADD3 R13, R86, 0x31, RZ ;  /* 0x00000031560d7810 */ /* 0x000fc40007ffe0ff */
[----:B------:R-:W-:Y:S02]  /*2f60*/  IADD3 R12, R86, 0x38, RZ ;  /* 0x00000038560c7810 */ /* 0x000fe40007ffe0ff */
[----:B------:R-:W-:Y:S02]  /*2f70*/  FSEL R107, R66, -INF , !P0 ;  /* 0xff800000426b7808 */ /* 0x000fe40004000000 */
[----:B------:R-:W-:Y:S02]  /*2f80*/  ISETP.GE.AND P0, PT, R13, R112, PT ;  /* 0x000000700d00720c */ /* 0x000fe40003f06270 */
[----:B------:R-:W-:Y:S02]  /*2f90*/  FSEL R70, R65, -INF , !P3 ;  /* 0xff80000041467808 */ /* 0x000fe40005800000 */
[----:B------:R-:W-:Y:S02]  /*2fa0*/  FSEL R90, R67, -INF , !P4 ;  /* 0xff800000435a7808 */ /* 0x000fe40006000000 */
[----:B------:R-:W-:-:S02]  /*2fb0*/  FSEL R60, R60, -INF , !P2 ;  /* 0xff8000003c3c7808 */ /* 0x000fc40005000000 */
[-C--:B------:R-:W-:Y:S02]  /*2fc0*/  ISETP.GE.AND P3, PT, R13, R111.reuse, PT ;  /* 0x0000006f0d00720c */ /* 0x080fe40003f66270 */
[----:B------:R-:W-:Y:S02]  /*2fd0*/  IADD3 R16, R86, 0x39, RZ ;  /* 0x0000003956107810 */ /* 0x000fe40007ffe0ff */
[C---:B------:R-:W-:Y:S02]  /*2fe0*/  ISETP.GE.AND P4, PT, R12.reuse, R112, PT ;  /* 0x000000700c00720c */ /* 0x040fe40003f86270 */
[----:B------:R-:W-:Y:S02]  /*2ff0*/  ISETP.GE.AND P2, PT, R12, R111, PT ;  /* 0x0000006f0c00720c */ /* 0x000fe40003f46270 */
[----:B------:R-:W2:Y:S01]  /*3000*/  LDSM.16.M88.4 R12, [R135+0x1800] ;  /* 0x00180000870c783b */ /* 0x000ea20000000200 */
[----:B------:R-:W-:Y:S02]  /*3010*/  FSEL R104, R62, -INF , !P1 ;  /* 0xff8000003e687808 */ /* 0x000fe40004800000 */
[----:B------:R-:W-:-:S02]  /*3020*/  FSEL R61, R61, -INF , !P0 ;  /* 0xff8000003d3d7808 */ /* 0x000fc40004000000 */
[C---:B------:R-:W-:Y:S02]  /*3030*/  ISETP.GE.AND P1, PT, R16.reuse, R112, PT ;  /* 0x000000701000720c */ /* 0x040fe40003f26270 */
[----:B------:R-:W-:Y:S02]  /*3040*/  ISETP.GE.AND P0, PT, R16, R111, PT ;  /* 0x0000006f1000720c */ /* 0x000fe40003f06270 */
[C---:B------:R-:W-:Y:S01]  /*3050*/  IADD3 R16, R86.reuse, 0x40, RZ ;  /* 0x0000004056107810 */ /* 0x040fe20007ffe0ff */
[----:B-1----:R-:W-:Y:S01]  /*3060*/  HMMA.16816.F32.BF16 R44, R80, R8, R44 ;  /* 0x00000008502c723c */ /* 0x002fe2000004182c */
[----:B------:R-:W-:Y:S02]  /*3070*/  IADD3 R17, R86, 0x41, RZ ;  /* 0x0000004156117810 */ /* 0x000fe40007ffe0ff */
[----:B------:R-:W-:Y:S02]  /*3080*/  FSEL R99, R63, -INF , !P3 ;  /* 0xff8000003f637808 */ /* 0x000fe40005800000 */
        /* <DEDUP_REMOVED lines=8> */
[----:B------:R-:W1:Y:S01]  /*3110*/  LDSM.16.M88.4 R16, [R135+0x1c00] ;  /* 0x001c00008710783b */ /* 0x000e620000000200 */
[----:B------:R-:W-:Y:S01]  /*3120*/  IADD3 R56, R86, 0x48, RZ ;  /* 0x0000004856387810 */ /* 0x000fe20007ffe0ff */
[----:B------:R-:W-:-:S04]  /*3130*/  DEPBAR.LE SB0, 0x0 ;  /* 0x000080000000791a */ /* 0x000fc80000000000 */
[----:B------:R-:W-:Y:S02]  /*3140*/  IADD3 R57, R86, 0x49, RZ ;  /* 0x0000004956397810 */ /* 0x000fe40007ffe0ff */
[----:B------:R-:W-:Y:S02]  /*3150*/  FSEL R102, R59, -INF , !P0 ;  /* 0xff8000003b667808 */ /* 0x000fe40004000000 */
[----:B------:R-:W-:Y:S01]  /*3160*/  FSEL R8, R52, -INF , !P3 ;  /* 0xff80000034087808 */ /* 0x000fe20005800000 */
[----:B--2---:R-:W-:Y:S01]  /*3170*/  HMMA.16816.F32.BF16 R36, R80, R12, R36 ;  /* 0x0000000c5024723c */ /* 0x004fe20000041824 */
[C---:B------:R-:W-:Y:S02]  /*3180*/  ISETP.GE.AND P0, PT, R56.reuse, R112, PT ;  /* 0x000000703800720c */ /* 0x040fe40003f06270 */
[----:B------:R-:W-:Y:S02]  /*3190*/  ISETP.GE.AND P3, PT, R56, R111, PT ;  /* 0x0000006f3800720c */ /* 0x000fe40003f66270 */
[----:B------:R-:W-:-:S02]  /*31a0*/  FSEL R89, R54, -INF , !P4 ;  /* 0xff80000036597808 */ /* 0x000fc40006000000 */
[----:B------:R-:W-:Y:S01]  /*31b0*/  FSEL R9, R53, -INF , !P2 ;  /* 0xff80000035097808 */ /* 0x000fe20005000000 */
[----:B------:R-:W-:Y:S01]  /*31c0*/  HMMA.16816.F32.BF16 R32, R80, R14, R32 ;  /* 0x0000000e5020723c */ /* 0x000fe20000041820 */
[C---:B------:R-:W-:Y:S02]  /*31d0*/  IADD3 R52, R86.reuse, 0x50, RZ ;  /* 0x0000005056347810 */ /* 0x040fe40007ffe0ff */
[----:B------:R-:W-:Y:S02]  /*31e0*/  ISETP.GE.AND P4, PT, R57, R112, PT ;  /* 0x000000703900720c */ /* 0x000fe40003f86270 */
[----:B------:R-:W-:Y:S02]  /*31f0*/  IADD3 R53, R86, 0x51, RZ ;  /* 0x0000005156357810 */ /* 0x000fe40007ffe0ff */
[----:B------:R-:W-:Y:S02]  /*3200*/  FSEL R62, R55, -INF , !P1 ;  /* 0xff800000373e7808 */ /* 0x000fe40004800000 */
[----:B------:R-:W-:-:S02]  /*3210*/  ISETP.GE.AND P2, PT, R57, R111, PT ;  /* 0x0000006f3900720c */ /* 0x000fc40003f46270 */
[-C--:B------:R-:W-:Y:S02]  /*3220*/  ISETP.GE.AND P1, PT, R52, R112.reuse, PT ;  /* 0x000000703400720c */ /* 0x080fe40003f26270 */
[----:B------:R-:W-:Y:S02]  /*3230*/  FSEL R10, R48, -INF , !P0 ;  /* 0xff800000300a7808 */ /* 0x000fe40004000000 */
[----:B------:R-:W-:Y:S02]  /*3240*/  FSEL R58, R50, -INF , !P3 ;  /* 0xff800000323a7808 */ /* 0x000fe40005800000 */
[----:B------:R-:W-:Y:S02]  /*3250*/  ISETP.GE.AND P0, PT, R52, R111, PT ;  /* 0x0000006f3400720c */ /* 0x000fe40003f06270 */
[----:B------:R-:W-:Y:S01]  /*3260*/  ISETP.GE.AND P3, PT, R53, R112, PT ;  /* 0x000000703500720c */ /* 0x000fe20003f66270 */
[----:B-1----:R-:W-:Y:S01]  /*3270*/  HMMA.16816.F32.BF16 R24, R80, R18, R24 ;  /* 0x000000125018723c */ /* 0x002fe20000041818 */
[----:B------:R-:W-:-:S02]  /*3280*/  FSEL R11, R49, -INF , !P4 ;  /* 0xff800000310b7808 */ /* 0x000fc40006000000 */
[C---:B------:R-:W-:Y:S02]  /*3290*/  IADD3 R48, R86.reuse, 0x58, RZ ;  /* 0x0000005856307810 */ /* 0x040fe40007ffe0ff */
[----:B------:R-:W-:Y:S02]  /*32a0*/  IADD3 R49, R86, 0x59, RZ ;  /* 0x0000005956317810 */ /* 0x000fe40007ffe0ff */
[----:B------:R-:W-:Y:S01]  /*32b0*/  FSEL R57, R51, -INF , !P2 ;  /* 0xff80000033397808 */ /* 0x000fe20005000000 */
[----:B------:R-:W-:Y:S01]  /*32c0*/  HMMA.16816.F32.BF16 R28, R80, R16, R28 ;  /* 0x00000010501c723c */ /* 0x000fe2000004181c */
[----:B------:R-:W-:Y:S02]  /*32d0*/  FSEL R12, R44, -INF , !P1 ;  /* 0xff8000002c0c7808 */ /* 0x000fe40004800000 */
[C---:B------:R-:W-:Y:S02]  /*32e0*/  ISETP.GE.AND P2, PT, R48.reuse, R112, PT ;  /* 0x000000703000720c */ /* 0x040fe40003f46270 */
[----:B------:R-:W-:-:S02]  /*32f0*/  ISETP.GE.AND P1, PT, R48, R111, PT ;  /* 0x0000006f3000720c */ /* 0x000fc40003f26270 */
[----:B------:R-:W-:Y:S02]  /*3300*/  FSEL R54, R46, -INF , !P0 ;  /* 0xff8000002e367808 */ /* 0x000fe40004000000 */
[----:B------:R-:W-:Y:S02]  /*3310*/  FSEL R13, R45, -INF , !P3 ;  /* 0xff8000002d0d7808 */ /* 0x000fe40005800000 */
[----:B------:R-:W-:Y:S02]  /*3320*/  ISETP.GE.AND P0, PT, R49, R112, PT ;  /* 0x000000703100720c */ /* 0x000fe40003f06270 */
[----:B------:R-:W-:Y:S02]  /*3330*/  IADD3 R45, R86, 0x61, RZ ;  /* 0x00000061562d7810 */ /* 0x000fe40007ffe0ff */
[-C--:B------:R-:W-:Y:S02]  /*3340*/  ISETP.GE.AND P4, PT, R53, R111.reuse, PT ;  /* 0x0000006f3500720c */ /* 0x080fe40003f86270 */
[----:B------:R-:W-:-:S02]  /*3350*/  ISETP.GE.AND P3, PT, R49, R111, PT ;  /* 0x0000006f3100720c */ /* 0x000fc40003f66270 */
[----:B------:R-:W-:Y:S02]  /*3360*/  IADD3 R44, R86, 0x60, RZ ;  /* 0x00000060562c7810 */ /* 0x000fe40007ffe0ff */
[----:B------:R-:W-:Y:S02]  /*3370*/  FSEL R15, R40, -INF , !P2 ;  /* 0xff800000280f7808 */ /* 0x000fe40005000000 */
[----:B------:R-:W-:Y:S02]  /*3380*/  FSEL R49, R42, -INF , !P1 ;  /* 0xff8000002a317808 */ /* 0x000fe40004800000 */
[----:B------:R-:W-:Y:S02]  /*3390*/  ISETP.GE.AND P1, PT, R45, R112, PT ;  /* 0x000000702d00720c */ /* 0x000fe40003f26270 */
[----:B------:R-:W-:Y:S02]  /*33a0*/  FSEL R14, R41, -INF , !P0 ;  /* 0xff800000290e7808 */ /* 0x000fe40004000000 */
[----:B------:R-:W-:-:S02]  /*33b0*/  IADD3 R40, R86, 0x68, RZ ;  /* 0x0000006856287810 */ /* 0x000fc40007ffe0ff */
[----:B------:R-:W-:Y:S02]  /*33c0*/  IADD3 R41, R86, 0x69, RZ ;  /* 0x0000006956297810 */ /* 0x000fe40007ffe0ff */
[----:B------:R-:W-:Y:S02]  /*33d0*/  FSEL R50, R47, -INF , !P4 ;  /* 0xff8000002f327808 */ /* 0x000fe40006000000 */
[CC--:B------:R-:W-:Y:S02]  /*33e0*/  ISETP.GE.AND P4, PT, R44.reuse, R112.reuse, PT ;  /* 0x000000702c00720c */ /* 0x0c0fe40003f86270 */
[----:B------:R-:W-:Y:S02]  /*33f0*/  ISETP.GE.AND P2, PT, R44, R111, PT ;  /* 0x0000006f2c00720c */ /* 0x000fe40003f46270 */
[----:B------:R-:W-:Y:S02]  /*3400*/  FSEL R53, R43, -INF , !P3 ;  /* 0xff8000002b357808 */ /* 0x000fe40005800000 */
[----:B------:R-:W-:-:S02]  /*3410*/  ISETP.GE.AND P3, PT, R40, R112, PT ;  /* 0x000000702800720c */ /* 0x000fc40003f66270 */
[----:B------:R-:W-:Y:S02]  /*3420*/  FSEL R16, R37, -INF , !P1 ;  /* 0xff80000025107808 */ /* 0x000fe40004800000 */
[-C--:B------:R-:W-:Y:S02]  /*3430*/  ISETP.GE.AND P1, PT, R41, R111.reuse, PT ;  /* 0x0000006f2900720c */ /* 0x080fe40003f26270 */
[----:B------:R-:W-:Y:S02]  /*3440*/  IADD3 R19, R86, 0x78, RZ ;  /* 0x0000007856137810 */ /* 0x000fe40007ffe0ff */
[----:B------:R-:W-:Y:S02]  /*3450*/  FSEL R17, R36, -INF , !P4 ;  /* 0xff80000024117808 */ /* 0x000fe40006000000 */
[----:B------:R-:W-:Y:S02]  /*3460*/  FSEL R48, R38, -INF , !P2 ;  /* 0xff80000026307808 */ /* 0x000fe40005000000 */
[----:B------:R-:W-:-:S02]  /*3470*/  ISETP.GE.AND P4, PT, R40, R111, PT ;  /* 0x0000006f2800720c */ /* 0x000fc40003f86270 */
[----:B------:R-:W-:Y:S02]  /*3480*/  ISETP.GE.AND P2, PT, R41, R112, PT ;  /* 0x000000702900720c */ /* 0x000fe40003f46270 */
[----:B------:R-:W-:Y:S02]  /*3490*/  FSEL R121, R32, -INF , !P3 ;  /* 0xff80000020797808 */ /* 0x000fe40005800000 */
[----:B------:R-:W-:Y:S02]  /*34a0*/  IADD3 R32, R86, 0x71, RZ ;  /* 0x0000007156207810 */ /* 0x000fe40007ffe0ff */
[----:B------:R-:W-:Y:S01]  /*34b0*/  FSEL R44, R35, -INF , !P1 ;  /* 0xff800000232c7808 */ /* 0x000fe20004800000 */
[----:B------:R-:W-:Y:S01]  /*34c0*/  BAR.SYNC.DEFER_BLOCKING 0x0 ;  /* 0x0000000000007b1d */ /* 0x000fe20000010000 */
[-C--:B------:R-:W-:Y:S02]  /*34d0*/  ISETP.GE.AND P1, PT, R19, R111.reuse, PT ;  /* 0x0000006f1300720c */ /* 0x080fe40003f26270 */
        /* <DEDUP_REMOVED lines=8> */
[----:B------:R-:W-:Y:S02]  /*3560*/  ISETP.GT.AND P1, PT, R147, R141, PT ;  /* 0x0000008d9300720c */ /* 0x000fe40003f24270 */
[C---:B------:R-:W-:Y:S02]  /*3570*/  ISETP.GE.AND P0, PT, R36.reuse, R112, PT ;  /* 0x000000702400720c */ /* 0x040fe40003f06270 */
[----:B------:R-:W-:Y:S02]  /*3580*/  ISETP.GE.AND P3, PT, R36, R111, PT ;  /* 0x0000006f2400720c */ /* 0x000fe40003f66270 */
[----:B------:R-:W-:Y:S02]  /*3590*/  FSEL R116, R28, -INF , !P0 ;  /* 0xff8000001c747808 */ /* 0x000fe40004000000 */
[----:B------:R-:W-:-:S02]  /*35a0*/  FSEL R38, R30, -INF , !P3 ;  /* 0xff8000001e267808 */ /* 0x000fc40005800000 */
[C---:B------:R-:W-:Y:S02]  /*35b0*/  ISETP.GE.AND P0, PT, R86.reuse, R112, PT ;  /* 0x000000705600720c */ /* 0x040fe40003f06270 */
[C---:B------:R-:W-:Y:S02]  /*35c0*/  ISETP.GE.AND P3, PT, R86.reuse, R111, PT ;  /* 0x0000006f5600720c */ /* 0x040fe40003f66270 */
[----:B------:R-:W-:Y:S02]  /*35d0*/  IADD3 R86, R86, 0x79, RZ ;  /* 0x0000007956567810 */ /* 0x000fe40007ffe0ff */
        /* <DEDUP_REMOVED lines=11> */
[C---:B------:R-:W-:Y:S02]  /*3690*/  IADD3 R87, R135.reuse, 0x1800, RZ ;  /* 0x0000180087577810 */ /* 0x040fe40007ffe0ff */
[----:B------:R-:W-:Y:S01]  /*36a0*/  IADD3 R86, R135, 0x1c00, RZ ;  /* 0x00001c0087567810 */ /* 0x000fe20007ffe0ff */
[----:B------:R-:W-:Y:S05]  /*36b0*/  @!P1 BRA `(.L_x_3848) ;  /* 0x0000072000009947 */ /* 0x000fea0003800000 */
[----:B------:R-:W-:Y:S05]  /*36c0*/  @!P6 BRA `(.L_x_3849) ;  /* 0x000003a00000e947 */ /* 0x000fea0003800000 */
[----:B------:R-:W1:Y:S01]  /*36d0*/  I2F.RP R30, R94 ;  /* 0x0000005e001e7306 */ /* 0x000e620000209400 */
[----:B------:R-:W-:Y:S02]  /*36e0*/  IADD3 R27, R0, -0x80, RZ ;  /* 0xffffff80001b7810 */ /* 0x000fe40007ffe0ff */
        /* <DEDUP_REMOVED lines=56> */
.L_x_3849:
[----:B------:R-:W-:-:S04]  /*3a70*/  LEA R23, -R2, RZ, 0x7 ;  /* 0x000000ff02177211 */ /* 0x000fc800078e39ff */
[----:B------:R-:W-:Y:S02]  /*3a80*/  SHF.R.S32.HI R22, RZ, 0x1f, R23 ;  /* 0x0000001fff167819 */ /* 0x000fe40000011417 */
.L_x_3850:
[----:B------:R-:W-:Y:S01]  /*3a90*/  ISETP.GE.AND P0, PT, R152, c[0x0][0x220], PT ;  /* 0x0000880098007a0c */ /* 0x000fe20003f06270 */
[----:B------:R-:W-:-:S12]  /*3aa0*/  BSSY B0, `(.L_x_3851) ;  /* 0x0000030000007945 */ /* 0x000fd80003800000 */
[----:B------:R-:W-:Y:S01]  /*3ab0*/  @!P0 IMAD.MOV.U32 R0, RZ, RZ, c[0x0][0x19c] ;  /* 0x00006700ff008624 */ /* 0x000fe200078e00ff */
[CC--:B------:R-:W-:Y:S01]  /*3ac0*/  @!P0 LEA R29, P2, R2.reuse, R85.reuse, 0x6 ;  /* 0x00000055021d8211 */ /* 0x0c0fe200078430ff */
[----:B------:R1:W-:Y:S01]  /*3ad0*/  @P0 STS [R148+0x1000], RZ ;  /* 0x001000ff94000388 */ /* 0x0003e20000000800 */
[CC--:B------:R-:W-:Y:S02]  /*3ae0*/  @!P0 IADD3 R25, P5, R23.reuse, R85.reuse, RZ ;  /* 0x0000005517198210 */ /* 0x0c0fe40007fbe0ff */
[C---:B------:R-:W-:Y:S01]  /*3af0*/  @!P0 IADD3 R27, P4, P3, R23.reuse, R85, R143 ;  /* 0x00000055171b8210 */ /* 0x040fe20007b9e08f */
        /* <DEDUP_REMOVED lines=42> */
.L_x_3852:
[----:B------:R-:W-:Y:S05]  /*3da0*/  BSYNC B0 ;  /* 0x0000000000007941 */ /* 0x000fea0003800000 */
.L_x_3851:
[----:B------:R-:W0:Y:S01]  /*3db0*/  LDGDEPBAR ;  /* 0x00000000000079af */ /* 0x000e220000000000 */
[----:B------:R-:W-:-:S04]  /*3dc0*/  IADD3 R85, P0, R23, R85, RZ ;  /* 0x0000005517557210 */ /* 0x000fc80007f1e0ff */
[----:B------:R-:W-:Y:S02]  /*3dd0*/  IADD3.X R84, R22, R84, RZ, P0, !PT ;  /* 0x0000005416547210 */ /* 0x000fe400007fe4ff */
.L_x_3848:
        /* <DEDUP_REMOVED lines=34> */
[----:B---3--:R-:W-:Y:S02]  /*4000*/  FMNMX.FTZ R22, R0, R22, !PT ;  /* 0x0000001600167209 */ /* 0x008fe40007810000 */
[----:B------:R-:W-:-:S03]  /*4010*/  FMNMX.FTZ R0, R19, R18, !PT ;  /* 0x0000001213007209 */ /* 0x000fc60007810000 */
[----:B------:R-:W3:Y:S01]  /*4020*/  SHFL.BFLY PT, R2, R22, 0x1, 0x1f ;  /* 0x0c201f0016027f89 */ /* 0x000ee200000e0000 */
[----:B------:R-:W-:-:S04]  /*4030*/  FMNMX.FTZ R0, R5, R0, !PT ;  /* 0x0000000005007209 */ /* 0x000fc80007810000 */
[----:B------:R-:W-:-:S04]  /*4040*/  FMNMX.FTZ R0, R88, R0, !PT ;  /* 0x0000000058007209 */ /* 0x000fc80007810000 */
[----:B------:R-:W-:-:S04]  /*4050*/  FMNMX.FTZ R0, R118, R0, !PT ;  /* 0x0000000076007209 */ /* 0x000fc80007810000 */
[----:B------:R-:W-:-:S04]  /*4060*/  FMNMX.FTZ R0, R119, R0, !PT ;  /* 0x0000000077007209 */ /* 0x000fc80007810000 */
[----:B------:R-:W-:-:S04]  /*4070*/  FMNMX.FTZ R0, R117, R0, !PT ;  /* 0x0000000075007209 */ /* 0x000fc80007810000 */
[----:B------:R-:W-:Y:S02]  /*4080*/  FMNMX.FTZ R0, R72, R0, !PT ;  /* 0x0000000048007209 */ /* 0x000fe40007810000 */
[----:B---3--:R-:W-:Y:S02]  /*4090*/  FMNMX.FTZ R2, R22, R2, !PT ;  /* 0x0000000216027209 */ /* 0x008fe40007810000 */
        /* <DEDUP_REMOVED lines=23> */
[--C-:B--2---:R-:W-:Y:S02]  /*4210*/  FFMA.FTZ R24, R12, c[0x0][0x23c], -R45.reuse ;  /* 0x00008f000c187a23 */ /* 0x104fe4000001082d */
        /* <DEDUP_REMOVED lines=9> */
[--C-:B-1----:R-:W-:Y:S01]  /*42b0*/  FFMA.FTZ R41, R69, c[0x0][0x23c], -R45.reuse ;  /* 0x00008f0045297a23 */ /* 0x102fe2000001082d */
        /* <DEDUP_REMOVED lines=10> */
[----:B------:R-:W-:Y:S01]  /*4360*/  LDSM.16.MT88.4 R8, [R133+0x3400] ;  /* 0x003400008508783b */ /* 0x000fe20000004200 */
[----:B------:R-:W-:-:S02]  /*4370*/  FFMA.FTZ R40, R64, c[0x0][0x23c], -R45 ;  /* 0x00008f0040287a23 */ /* 0x000fc4000001082d */
[----:B------:R-:W-:Y:S01]  /*4380*/  FMNMX.FTZ R0, R53, R0, !PT ;  /* 0x0000000035007209 */ /* 0x000fe20007810000 */
[--C-:B------:R-:W-:Y:S01]  /*4390*/  FFMA.FTZ R37, R60, c[0x0][0x23c], -R45.reuse ;  /* 0x00008f003c257a23 */ /* 0x100fe2000001082d */
[----:B-1----:R-:W-:Y:S01]  /*43a0*/  F2FP.BF16.PACK_AB R68, R105, R106 ;  /* 0x0000006a6944723e */ /* 0x002fe200000010ff */
[--C-:B------:R-:W-:Y:S01]  /*43b0*/  FFMA.FTZ R35, R61, c[0x0][0x23c], -R45.reuse ;  /* 0x00008f003d237a23 */ /* 0x100fe2000001082d */
[----:B------:R-:W-:Y:S01]  /*43c0*/  FMNMX.FTZ R0, R48, R0, !PT ;  /* 0x0000000030007209 */ /* 0x000fe20007810000 */
[--C-:B------:R-:W-:Y:S01]  /*43d0*/  FFMA.FTZ R31, R67, c[0x0][0x23c], -R45.reuse ;  /* 0x00008f00431f7a23 */ /* 0x100fe2000001082d */
[----:B------:R-:W1:Y:S01]  /*43e0*/  MUFU.EX2 R56, R56 ;  /* 0x0000003800387308 */ /* 0x000e620000000800 */
[--C-:B------:R-:W-:Y:S01]  /*43f0*/  FFMA.FTZ R20, R17, c[0x0][0x23c], -R45.reuse ;  /* 0x00008f0011147a23 */ /* 0x100fe2000001082d */
[----:B------:R-:W-:Y:S01]  /*4400*/  FMNMX.FTZ R0, R42, R0, !PT ;  /* 0x000000002a007209 */ /* 0x000fe20007810000 */
[--C-:B------:R-:W-:Y:S01]  /*4410*/  FFMA.FTZ R3, R16, c[0x0][0x23c], -R45.reuse ;  /* 0x00008f0010037a23 */ /* 0x100fe2000001082d */
[----:B--2---:R-:W-:Y:S01]  /*4420*/  F2FP.BF16.PACK_AB R70, R100, R101 ;  /* 0x000000656446723e */ /* 0x004fe200000010ff */
[----:B------:R-:W-:Y:S01]  /*4430*/  FFMA.FTZ R34, R63, c[0x0][0x23c], -R45 ;  /* 0x00008f003f227a23 */ /* 0x000fe2000001082d */
[----:B------:R-:W-:Y:S01]  /*4440*/  FMNMX.FTZ R0, R46, R0, !PT ;  /* 0x000000002e007209 */ /* 0x000fe20007810000 */
[----:B------:R-:W-:Y:S01]  /*4450*/  FADD.FTZ R105, R106, R105 ;  /* 0x000000696a697221 */ /* 0x000fe20000010000 */
[----:B------:R-:W-:Y:S01]  /*4460*/  MUFU.EX2 R55, R55 ;  /* 0x0000003700377308 */ /* 0x000fe20000000800 */
[----:B------:R-:W-:Y:S01]  /*4470*/  FFMA.FTZ R33, R121, c[0x0][0x23c], -R45 ;  /* 0x00008f0079217a23 */ /* 0x000fe2000001082d */
[----:B------:R-:W-:Y:S01]  /*4480*/  FMNMX.FTZ R0, R44, R0, !PT ;  /* 0x000000002c007209 */ /* 0x000fe20007810000 */
[----:B------:R-:W-:-:S02]  /*4490*/  FADD.FTZ R105, R101, R105 ;  /* 0x0000006965697221 */ /* 0x000fc40000010000 */
[----:B------:R-:W-:Y:S01]  /*44a0*/  FFMA.FTZ R47, R47, c[0x0][0x23c], -R45 ;  /* 0x00008f002f2f7a23 */ /* 0x000fe2000001082d */
[----:B------:R-:W-:Y:S01]  /*44b0*/  FMNMX.FTZ R0, R38, R0, !PT ;  /* 0x0000000026007209 */ /* 0x000fe20007810000 */
[----:B------:R-:W-:Y:S01]  /*44c0*/  FADD.FTZ R100, R100, R105 ;  /* 0x0000006964647221 */ /* 0x000fe20000010000 */
[----:B------:R-:W-:Y:S01]  /*44d0*/  MUFU.EX2 R52, R52 ;  /* 0x0000003400347308 */ /* 0x000fe20000000800 */
[----:B------:R-:W-:Y:S01]  /*44e0*/  FFMA.FTZ R163, R43, c[0x0][0x23c], -R45 ;  /* 0x00008f002ba37a23 */ /* 0x000fe2000001082d */
[----:B------:R-:W-:Y:S01]  /*44f0*/  FMNMX.FTZ R0, R36, R0, !PT ;  /* 0x0000000024007209 */ /* 0x000fe20007810000 */
[----:B------:R-:W-:-:S03]  /*4500*/  FADD.FTZ R100, R66, R100 ;  /* 0x0000006442647221 */ /* 0x000fc60000010000 */
[----:B------:R-:W-:Y:S01]  /*4510*/  FMNMX.FTZ R0, R32, R0, !PT ;  /* 0x0000000020007209 */ /* 0x000fe20007810000 */
[----:B-1----:R-:W-:Y:S01]  /*4520*/  FADD.FTZ R100, R56, R100 ;  /* 0x0000006438647221 */ /* 0x002fe20000010000 */
        /* <DEDUP_REMOVED lines=21> */
[----:B------:R-:W1:Y:S01]  /*4680*/  LDSM.16.MT88.4 R4, [R133+0x3000] ;  /* 0x003000008504783b */ /* 0x000e620000004200 */
[--C-:B------:R-:W-:Y:S02]  /*4690*/  FFMA.FTZ R114, R19, c[0x0][0x23c], -R29.reuse ;  /* 0x00008f0013727a23 */ /* 0x100fe4000001081d */
[--C-:B------:R-:W-:Y:S02]  /*46a0*/  FFMA.FTZ R113, R18, c[0x0][0x23c], -R29.reuse ;  /* 0x00008f0012717a23 */ /* 0x100fe4000001081d */
[--C-:B------:R-:W-:Y:S01]  /*46b0*/  FFMA.FTZ R88, R88, c[0x0][0x23c], -R29.reuse ;  /* 0x00008f0058587a23 */ /* 0x100fe2000001081d */
[----:B------:R-:W-:Y:S01]  /*46c0*/  MUFU.EX2 R103, R103 ;  /* 0x0000006700677308 */ /* 0x000fe20000000800 */
[--C-:B------:R-:W-:Y:S01]  /*46d0*/  FFMA.FTZ R67, R118, c[0x0][0x23c], -R29.reuse ;  /* 0x00008f0076437a23 */ /* 0x100fe2000001081d */
[----:B------:R-:W2:Y:S01]  /*46e0*/  LDSM.16.MT88.4 R16, [R134+0x3800] ;  /* 0x003800008610783b */ /* 0x000ea20000004200 */
[----:B------:R-:W-:-:S02]  /*46f0*/  FFMA.FTZ R61, R119, c[0x0][0x23c], -R29 ;  /* 0x00008f00773d7a23 */ /* 0x000fc4000001081d */
[--C-:B------:R-:W-:Y:S02]  /*4700*/  FFMA.FTZ R64, R117, c[0x0][0x23c], -R29.reuse ;  /* 0x00008f0075407a23 */ /* 0x100fe4000001081d */
[--C-:B------:R-:W-:Y:S01]  /*4710*/  FFMA.FTZ R60, R72, c[0x0][0x23c], -R29.reuse ;  /* 0x00008f00483c7a23 */ /* 0x100fe2000001081d */
[----:B------:R-:W-:Y:S01]  /*4720*/  MUFU.EX2 R114, R114 ;  /* 0x0000007200727308 */ /* 0x000fe20000000800 */
[--C-:B------:R-:W-:Y:S02]  /*4730*/  FFMA.FTZ R91, R91, c[0x0][0x23c], -R29.reuse ;  /* 0x00008f005b5b7a23 */ /* 0x100fe4000001081d */
[--C-:B------:R-:W-:Y:S02]  /*4740*/  FFMA.FTZ R59, R115, c[0x0][0x23c], -R29.reuse ;  /* 0x00008f00733b7a23 */ /* 0x100fe4000001081d */
[--C-:B------:R-:W-:Y:S02]  /*4750*/  FFMA.FTZ R63, R107, c[0x0][0x23c], -R29.reuse ;  /* 0x00008f006b3f7a23 */ /* 0x100fe4000001081d */
[--C-:B------:R-:W-:Y:S01]  /*4760*/  FFMA.FTZ R90, R90, c[0x0][0x23c], -R29.reuse ;  /* 0x00008f005a5a7a23 */ /* 0x100fe2000001081d */
[----:B------:R-:W3:Y:S01]  /*4770*/  MUFU.EX2 R113, R113 ;  /* 0x0000007100717308 */ /* 0x000ee20000000800 */
        /* <DEDUP_REMOVED lines=8> */
[----:B------:R-:W-:Y:S01]  /*4800*/  FFMA.FTZ R115, R57, c[0x0][0x23c], -R29 ;  /* 0x00008f0039737a23 */ /* 0x000fe2000001081d */
[----:B---3--:R-:W-:Y:S01]  /*4810*/  F2FP.BF16.PACK_AB R69, R113, R114 ;  /* 0x000000727145723e */ /* 0x008fe200000010ff */
[----:B------:R-:W-:Y:S01]  /*4820*/  MUFU.EX2 R67, R67 ;  /* 0x0000004300437308 */ /* 0x000fe20000000800 */
[----:B------:R-:W-:Y:S02]  /*4830*/  FADD.FTZ R113, R114, R113 ;  /* 0x0000007172717221 */ /* 0x000fe40000010000 */
[----:B------:R-:W-:Y:S02]  /*4840*/  FFMA.FTZ R57, R116, c[0x0][0x23c], -R45 ;  /* 0x00008f0074397a23 */ /* 0x000fe4000001082d */
[----:B------:R-:W-:Y:S01]  /*4850*/  FADD.FTZ R113, R103, R113 ;  /* 0x0000007167717221 */ /* 0x000fe20000010000 */
[C---:B----4-:R-:W-:Y:S02]  /*4860*/  F2FP.BF16.PACK_AB R71, R88.reuse, R103 ;  /* 0x000000675847723e */ /* 0x050fe400000010ff */
[----:B------:R-:W3:Y:S01]  /*4870*/  MUFU.EX2 R61, R61 ;  /* 0x0000003d003d7308 */ /* 0x000ee20000000800 */
[----:B------:R-:W-:-:S02]  /*4880*/  FADD.FTZ R113, R88, R113 ;  /* 0x0000007158717221 */ /* 0x000fc40000010000 */
[--C-:B------:R-:W-:Y:S02]  /*4890*/  FFMA.FTZ R54, R54, c[0x0][0x23c], -R29.reuse ;  /* 0x00008f0036367a23 */ /* 0x100fe4000001081d */
[--C-:B------:R-:W-:Y:S01]  /*48a0*/  FFMA.FTZ R50, R50, c[0x0][0x23c], -R29.reuse ;  /* 0x00008f0032327a23 */ /* 0x100fe2000001081d */
[C---:B------:R-:W-:Y:S01]  /*48b0*/  HMMA.16816.F32.BF16 R80, R68.reuse, R76, RZ ;  /* 0x0000004c4450723c */ /* 0x040fe200000418ff */
[--C-:B------:R-:W-:Y:S01]  /*48c0*/  FFMA.FTZ R49, R49, c[0x0][0x23c], -R29.reuse ;  /* 0x00008f0031317a23 */ /* 0x100fe2000001081d */
[----:B------:R-:W-:Y:S01]  /*48d0*/  MUFU.EX2 R64, R64 ;  /* 0x0000004000407308 */ /* 0x000fe20000000800 */
[----:B------:R-:W-:Y:S02]  /*48e0*/  FFMA.FTZ R116, R53, c[0x0][0x23c], -R29 ;  /* 0x00008f0035747a23 */ /* 0x000fe4000001081d */
[----:B------:R-:W-:Y:S02]  /*48f0*/  FFMA.FTZ R65, R120, c[0x0][0x23c], -R45 ;  /* 0x00008f0078417a23 */ /* 0x000fe4000001082d */
[--C-:B------:R-:W-:Y:S01]  /*4900*/  FFMA.FTZ R48, R48, c[0x0][0x23c], -R29.reuse ;  /* 0x00008f0030307a23 */ /* 0x100fe2000001081d */
[----:B------:R-:W-:Y:S01]  /*4910*/  HMMA.16816.F32.BF16 R76, R68, R78, RZ ;  /* 0x0000004e444c723c */ /* 0x000fe200000418ff */
[--C-:B------:R-:W-:Y:S01]  /*4920*/  FFMA.FTZ R42, R42, c[0x0][0x23c], -R29.reuse ;  /* 0x00008f002a2a7a23 */ /* 0x100fe2000001081d */
[----:B------:R-:W4:Y:S01]  /*4930*/  MUFU.EX2 R60, R60 ;  /* 0x0000003c003c7308 */ /* 0x000f220000000800 */
[----:B------:R-:W-:-:S02]  /*4940*/  FFMA.FTZ R46, R46, c[0x0][0x23c], -R29 ;  /* 0x00008f002e2e7a23 */ /* 0x000fc4000001081d */
[--C-:B------:R-:W-:Y:S02]  /*4950*/  FFMA.FTZ R44, R44, c[0x0][0x23c], -R29.reuse ;  /* 0x00008f002c2c7a23 */ /* 0x100fe4000001081d */
[----:B------:R-:W-:Y:S01]  /*4960*/  FFMA.FTZ R38, R38, c[0x0][0x23c], -R29 ;  /* 0x00008f0026267a23 */ /* 0x000fe2000001081d */
[C---:B-1----:R-:W-:Y:S01]  /*4970*/  HMMA.16816.F32.BF16 R72, R68.reuse, R4, RZ ;  /* 0x000000044448723c */ /* 0x042fe200000418ff */
[----:B------:R-:W-:Y:S01]  /*4980*/  FFMA.FTZ R53, R98, c[0x0][0x23c], -R45 ;  /* 0x00008f0062357a23 */ /* 0x000fe2000001082d */
[----:B------:R-:W-:Y:S01]  /*4990*/  MUFU.EX2 R91, R91 ;  /* 0x0000005b005b7308 */ /* 0x000fe20000000800 */
[--C-:B------:R-:W-:Y:S02]  /*49a0*/  FFMA.FTZ R36, R36, c[0x0][0x23c], -R29.reuse ;  /* 0x00008f0024247a23 */ /* 0x100fe4000001081d */
[----:B------:R-:W-:Y:S02]  /*49b0*/  FFMA.FTZ R32, R32, c[0x0][0x23c], -R29 ;  /* 0x00008f0020207a23 */ /* 0x000fe4000001081d */
[----:B------:R-:W-:Y:S01]  /*49c0*/  F2FP.BF16.PACK_AB R4, R56, R66 ;  /* 0x000000423804723e */ /* 0x000fe200000010ff */
[----:B------:R-:W-:Y:S01]  /*49d0*/  HMMA.16816.F32.BF16 R68, R68, R6, RZ ;  /* 0x000000064444723c */ /* 0x000fe200000418ff */
[----:B---3--:R-:W-:Y:S01]  /*49e0*/  F2FP.BF16.PACK_AB R5, R61, R67 ;  /* 0x000000433d05723e */ /* 0x008fe200000010ff */
[----:B------:R-:W1:Y:S01]  /*49f0*/  MUFU.EX2 R59, R59 ;  /* 0x0000003b003b7308 */ /* 0x000e620000000800 */
[----:B------:R-:W-:-:S02]  /*4a00*/  FADD.FTZ R67, R67, R113 ;  /* 0x0000007143437221 */ /* 0x000fc40000010000 */
[----:B------:R-:W-:Y:S02]  /*4a10*/  FFMA.FTZ R162, R28, c[0x0][0x23c], -R29 ;  /* 0x00008f001ca27a23 */ /* 0x000fe4000001081d */
[----:B------:R-:W-:Y:S01]  /*4a20*/  F2FP.BF16.PACK_AB R6, R52, R55 ;  /* 0x000000373406723e */ /* 0x000fe200000010ff */
[----:B------:R-:W-:Y:S01]  /*4a30*/  FADD.FTZ R67, R61, R67 ;  /* 0x000000433d437221 */ /* 0x000fe20000010000 */
[----:B----4-:R-:W-:Y:S01]  /*4a40*/  F2FP.BF16.PACK_AB R7, R60, R64 ;  /* 0x000000403c07723e */ /* 0x010fe200000010ff */
[----:B------:R-:W-:Y:S01]  /*4a50*/  MUFU.EX2 R63, R63 ;  /* 0x0000003f003f7308 */ /* 0x000fe20000000800 */
[----:B------:R-:W-:Y:S02]  /*4a60*/  FADD.FTZ R55, R55, R100 ;  /* 0x0000006437377221 */ /* 0x000fe40000010000 */
[----:B------:R-:W-:Y:S02]  /*4a70*/  FADD.FTZ R64, R64, R67 ;  /* 0x0000004340407221 */ /* 0x000fe40000010000 */
[----:B------:R-:W-:Y:S01]  /*4a80*/  FADD.FTZ R55, R52, R55 ;  /* 0x0000003734377221 */ /* 0x000fe20000010000 */
[C---:B------:R-:W-:Y:S01]  /*4a90*/  HMMA.16816.F32.BF16 R80, R4.reuse, R12, R80 ;  /* 0x0000000c0450723c */ /* 0x040fe20000041850 */
[----:B------:R-:W-:Y:S01]  /*4aa0*/  FADD.FTZ R64, R60, R64 ;  /* 0x000000403c407221 */ /* 0x000fe20000010000 */
[----:B------:R-:W3:Y:S06]  /*4ab0*/  MUFU.EX2 R90, R90 ;  /* 0x0000005a005a7308 */ /* 0x000eec0000000800 */
[C---:B------:R-:W-:Y:S01]  /*4ac0*/  HMMA.16816.F32.BF16 R76, R4.reuse, R14, R76 ;  /* 0x0000000e044c723c */ /* 0x040fe2000004184c */
[----:B------:R-:W4:Y:S01]  /*4ad0*/  LDSM.16.MT88.4 R12, [R133+0x3800] ;  /* 0x00380000850c783b */ /* 0x000f220000004200 */
[----:B------:R-:W5:Y:S06]  /*4ae0*/  MUFU.EX2 R104, R104 ;  /* 0x0000006800687308 */ /* 0x000f6c0000000800 */
[C---:B------:R-:W-:Y:S02]  /*4af0*/  HMMA.16816.F32.BF16 R72, R4.reuse, R8, R72 ;  /* 0x000000080448723c */ /* 0x040fe40000041848 */
[----:B------:R-:W2:Y:S06]  /*4b00*/  MUFU.EX2 R99, R99 ;  /* 0x0000006300637308 */ /* 0x000eac0000000800 */
[----:B------:R-:W-:Y:S01]  /*4b10*/  HMMA.16816.F32.BF16 R68, R4, R10, R68 ;  /* 0x0000000a0444723c */ /* 0x000fe20000041844 */
[----:B------:R-:W4:Y:S01]  /*4b20*/  LDSM.16.MT88.4 R8, [R134+0x3c00] ;  /* 0x003c00008608783b */ /* 0x000f220000004200 */
[----:B------:R-:W-:Y:S05]  /*4b30*/  MUFU.EX2 R107, R107 ;  /* 0x0000006b006b7308 */ /* 0x000fea0000000800 */
[----:B------:R-:W-:Y:S01]  /*4b40*/  F2FP.BF16.PACK_AB R4, R41, R51 ;  /* 0x000000332904723e */ /* 0x000fe200000010ff */
[----:B------:R-:W-:Y:S01]  /*4b50*/  FADD.FTZ R51, R51, R55 ;  /* 0x0000003733337221 */ /* 0x000fe20000010000 */
[----:B-1----:R-:W-:Y:S01]  /*4b60*/  F2FP.BF16.PACK_AB R5, R59, R91 ;  /* 0x0000005b3b05723e */ /* 0x002fe200000010ff */
        /* <DEDUP_REMOVED lines=16> */
[----:B-----5:R-:W-:-:S02]  /*4c70*/  FADD.FTZ R90, R104, R90 ;  /* 0x0000005a685a7221 */ /* 0x020fc40000010000 */
[----:B------:R-:W-:Y:S02]  /*4c80*/  FADD.FTZ R39, R35, R39 ;  /* 0x0000002723277221 */ /* 0x000fe40000010000 */
[----:B------:R-:W-:Y:S01]  /*4c90*/  MUFU.EX2 R89, R89 ;  /* 0x0000005900597308 */ /* 0x000fe20000000800 */
[----:B------:R-:W-:Y:S01]  /*4ca0*/  FADD.FTZ R90, R99, R90 ;  /* 0x0000005a635a7221 */ /* 0x000fe20000010000 */
[C---:B----4-:R-:W-:Y:S06]  /*4cb0*/  HMMA.16816.F32.BF16 R72, R4.reuse, R12, R72 ;  /* 0x0000000c0448723c */ /* 0x050fec0000041848 */
[----:B------:R-:W3:Y:S02]  /*4cc0*/  MUFU.EX2 R62, R62 ;  /* 0x0000003e003e7308 */ /* 0x000ee40000000800 */
[----:B------:R-:W-:Y:S01]  /*4cd0*/  HMMA.16816.F32.BF16 R68, R4, R14, R68 ;  /* 0x0000000e0444723c */ /* 0x000fe20000041844 */
[----:B------:R-:W4:Y:S05]  /*4ce0*/  LDSM.16.MT88.4 R12, [R134+0x4000] ;  /* 0x00400000860c783b */ /* 0x000f2a0000004200 */
[----:B------:R-:W-:Y:S01]  /*4cf0*/  MUFU.EX2 R58, R58 ;  /* 0x0000003a003a7308 */ /* 0x000fe20000000800 */
[----:B------:R-:W-:-:S02]  /*4d00*/  F2FP.BF16.PACK_AB R4, R35, R37 ;  /* 0x000000252304723e */ /* 0x000fc400000010ff */
[----:B------:R-:W-:Y:S02]  /*4d10*/  F2FP.BF16.PACK_AB R5, R99, R104 ;  /* 0x000000686305723e */ /* 0x000fe400000010ff */
[----:B------:R-:W-:Y:S01]  /*4d20*/  F2FP.BF16.PACK_AB R6, R31, R34 ;  /* 0x000000221f06723e */ /* 0x000fe200000010ff */
[----:B------:R-:W-:Y:S01]  /*4d30*/  FADD.FTZ R34, R34, R39 ;  /* 0x0000002722227221 */ /* 0x000fe20000010000 */
[C---:B-1----:R-:W-:Y:S01]  /*4d40*/  F2FP.BF16.PACK_AB R7, R102.reuse, R107 ;  /* 0x0000006b6607723e */ /* 0x042fe200000010ff */
[----:B------:R-:W1:Y:S01]  /*4d50*/  MUFU.EX2 R115, R115 ;  /* 0x0000007300737308 */ /* 0x000e620000000800 */
[----:B------:R-:W-:Y:S02]  /*4d60*/  FADD.FTZ R107, R107, R90 ;  /* 0x0000005a6b6b7221 */ /* 0x000fe40000010000 */
[----:B------:R-:W-:Y:S02]  /*4d70*/  FADD.FTZ R34, R31, R34 ;  /* 0x000000221f227221 */ /* 0x000fe40000010000 */
[----:B------:R-:W-:Y:S01]  /*4d80*/  FADD.FTZ R107, R102, R107 ;  /* 0x0000006b666b7221 */ /* 0x000fe20000010000 */
[C---:B------:R-:W-:Y:S02]  /*4d90*/  HMMA.16816.F32.BF16 R80, R4.reuse, R8, R80 ;  /* 0x000000080450723c */ /* 0x040fe40000041850 */
[----:B------:R-:W5:Y:S06]  /*4da0*/  MUFU.EX2 R24, R24 ;  /* 0x0000001800187308 */ /* 0x000f6c0000000800 */
        /* <DEDUP_REMOVED lines=8> */
[----:B------:R-:W-:Y:S01]  /*4e30*/  F2FP.BF16.PACK_AB R4, R27, R30 ;  /* 0x0000001e1b04723e */ /* 0x000fe200000010ff */
[----:B------:R-:W-:Y:S01]  /*4e40*/  FADD.FTZ R30, R30, R34 ;  /* 0x000000221e1e7221 */ /* 0x000fe20000010000 */
[----:B---3--:R-:W-:Y:S01]  /*4e50*/  F2FP.BF16.PACK_AB R5, R62, R89 ;  /* 0x000000593e05723e */ /* 0x008fe200000010ff */
[----:B------:R-:W-:Y:S01]  /*4e60*/  MUFU.EX2 R54, R54 ;  /* 0x0000003600367308 */ /* 0x000fe20000000800 */
[----:B------:R-:W-:Y:S01]  /*4e70*/  F2FP.BF16.PACK_AB R6, R25, R26 ;  /* 0x0000001a1906723e */ /* 0x000fe200000010ff */
[----:B------:R-:W-:Y:S01]  /*4e80*/  FADD.FTZ R89, R89, R107 ;  /* 0x0000006b59597221 */ /* 0x000fe20000010000 */
[----:B-1----:R-:W-:Y:S01]  /*4e90*/  F2FP.BF16.PACK_AB R7, R115, R58 ;  /* 0x0000003a7307723e */ /* 0x002fe200000010ff */
        /* <DEDUP_REMOVED lines=9> */
[----:B-----5:R-:W-:Y:S01]  /*4f30*/  FADD.FTZ R26, R24, R26 ;  /* 0x0000001a181a7221 */ /* 0x020fe20000010000 */
[C---:B------:R-:W-:Y:S01]  /*4f40*/  HMMA.16816.F32.BF16 R76, R4.reuse, R14, R76 ;  /* 0x0000000e044c723c */ /* 0x040fe2000004184c */
[----:B------:R-:W3:Y:S05]  /*4f50*/  LDSM.16.MT88.4 R12, [R133+0x4400] ;  /* 0x00440000850c783b */ /* 0x000eea0000004200 */
[----:B------:R-:W4:Y:S02]  /*4f60*/  MUFU.EX2 R116, R116 ;  /* 0x0000007400747308 */ /* 0x000f240000000800 */
[C---:B------:R-:W-:Y:S06]  /*4f70*/  HMMA.16816.F32.BF16 R72, R4.reuse, R8, R72 ;  /* 0x000000080448723c */ /* 0x040fec0000041848 */
[----:B------:R-:W5:Y:S02]  /*4f80*/  MUFU.EX2 R20, R20 ;  /* 0x0000001400147308 */ /* 0x000f640000000800 */
[----:B------:R-:W-:Y:S01]  /*4f90*/  HMMA.16816.F32.BF16 R68, R4, R10, R68 ;  /* 0x0000000a0444723c */ /* 0x000fe20000041844 */
[----:B------:R-:W3:Y:S05]  /*4fa0*/  LDSM.16.MT88.4 R8, [R134+0x4800] ;  /* 0x004800008608783b */ /* 0x000eea0000004200 */
[----:B------:R-:W3:Y:S01]  /*4fb0*/  MUFU.EX2 R3, R3 ;  /* 0x0000000300037308 */ /* 0x000ee20000000800 */
[C---:B------:R-:W-:Y:S01]  /*4fc0*/  F2FP.BF16.PACK_AB R4, R23.reuse, R24 ;  /* 0x000000181704723e */ /* 0x040fe200000010ff */
[----:B------:R-:W-:Y:S01]  /*4fd0*/  FADD.FTZ R23, R23, R26 ;  /* 0x0000001a17177221 */ /* 0x000fe20000010000 */
[----:B-1----:R-:W-:Y:S01]  /*4fe0*/  F2FP.BF16.PACK_AB R5, R50, R54 ;  /* 0x000000363205723e */ /* 0x002fe200000010ff */
        /* <DEDUP_REMOVED lines=8> */
[----:B--2---:R-:W-:Y:S01]  /*5070*/  HMMA.16816.F32.BF16 R80, R4, R16, R80 ;  /* 0x000000100450723c */ /* 0x004fe20000041850 */
[----:B-----5:R-:W-:Y:S01]  /*5080*/  FADD.FTZ R21, R20, R21 ;  /* 0x0000001514157221 */ /* 0x020fe20000010000 */
[----:B------:R-:W1:Y:S01]  /*5090*/  MUFU.EX2 R65, R65 ;  /* 0x0000004100417308 */ /* 0x000e620000000800 */
[----:B------:R-:W-:-:S05]  /*50a0*/  FADD.FTZ R49, R116, R49 ;  /* 0x0000003174317221 */ /* 0x000fca0000010000 */
[C---:B------:R-:W-:Y:S01]  /*50b0*/  HMMA.16816.F32.BF16 R76, R4.reuse, R18, R76 ;  /* 0x00000012044c723c */ /* 0x040fe2000004184c */
[----:B------:R-:W2:Y:S01]  /*50c0*/  LDSM.16.MT88.4 R16, [R133+0x4800] ;  /* 0x004800008510783b */ /* 0x000ea20000004200 */
[----:B------:R-:W-:Y:S06]  /*50d0*/  MUFU.EX2 R48, R48 ;  /* 0x0000003000307308 */ /* 0x000fec0000000800 */
[C---:B---3--:R-:W-:Y:S02]  /*50e0*/  HMMA.16816.F32.BF16 R72, R4.reuse, R12, R72 ;  /* 0x0000000c0448723c */ /* 0x048fe40000041848 */
[----:B------:R-:W3:Y:S06]  /*50f0*/  MUFU.EX2 R42, R42 ;  /* 0x0000002a002a7308 */ /* 0x000eec0000000800 */
[----:B------:R-:W-:Y:S01]  /*5100*/  HMMA.16816.F32.BF16 R68, R4, R14, R68 ;  /* 0x0000000e0444723c */ /* 0x000fe20000041844 */
[----:B------:R-:W4:Y:S01]  /*5110*/  LDSM.16.MT88.4 R12, [R134+0x4c00] ;  /* 0x004c0000860c783b */ /* 0x000f220000004200 */
[----:B------:R-:W-:Y:S05]  /*5120*/  MUFU.EX2 R46, R46 ;  /* 0x0000002e002e7308 */ /* 0x000fea0000000800 */
[C---:B------:R-:W-:Y:S01]  /*5130*/  F2FP.BF16.PACK_AB R4, R3.reuse, R20 ;  /* 0x000000140304723e */ /* 0x040fe200000010ff */
[----:B------:R-:W-:Y:S01]  /*5140*/  FADD.FTZ R3, R3, R21 ;  /* 0x0000001503037221 */ /* 0x000fe20000010000 */
[----:B-1----:R-:W-:Y:S01]  /*5150*/  F2FP.BF16.PACK_AB R6, R65, R33 ;  /* 0x000000214106723e */ /* 0x002fe200000010ff */
[----:B------:R-:W1:Y:S01]  /*5160*/  MUFU.EX2 R44, R44 ;  /* 0x0000002c002c7308 */ /* 0x000e620000000800 */
[----:B---3--:R-:W-:Y:S01]  /*5170*/  F2FP.BF16.PACK_AB R5, R42, R48 ;  /* 0x000000302a05723e */ /* 0x008fe200000010ff */
[----:B------:R-:W-:-:S02]  /*5180*/  FADD.FTZ R48, R48, R49 ;  /* 0x0000003130307221 */ /* 0x000fc40000010000 */
[----:B------:R-:W-:Y:S02]  /*5190*/  FADD.FTZ R3, R33, R3 ;  /* 0x0000000321037221 */ /* 0x000fe40000010000 */
[----:B------:R-:W-:Y:S02]  /*51a0*/  FADD.FTZ R48, R42, R48 ;  /* 0x000000302a307221 */ /* 0x000fe40000010000 */
[----:B------:R-:W3:Y:S01]  /*51b0*/  MUFU.EX2 R57, R57 ;  /* 0x0000003900397308 */ /* 0x000ee20000000800 */
[----:B------:R-:W-:Y:S01]  /*51c0*/  FADD.FTZ R65, R65, R3 ;  /* 0x0000000341417221 */ /* 0x000fe20000010000 */
[----:B-1----:R-:W-:-:S06]  /*51d0*/  F2FP.BF16.PACK_AB R7, R44, R46 ;  /* 0x0000002e2c07723e */ /* 0x002fcc00000010ff */
[----:B------:R-:W1:Y:S01]  /*51e0*/  MUFU.EX2 R38, R38 ;  /* 0x0000002600267308 */ /* 0x000e620000000800 */
        /* <DEDUP_REMOVED lines=8> */
[----:B-1----:R-:W-:-:S05]  /*5270*/  FADD.FTZ R46, R38, R46 ;  /* 0x0000002e262e7221 */ /* 0x002fca0000010000 */
[----:B--2---:R-:W-:Y:S02]  /*5280*/  HMMA.16816.F32.BF16 R72, R4, R16, R72 ;  /* 0x000000100448723c */ /* 0x004fe40000041848 */
        /* <DEDUP_REMOVED lines=84> */
.L_x_3854:
[----:B------:R-:W-:-:S04]  /*57d0*/  LEA R5, -R93, RZ, 0x7 ;  /* 0x000000ff5d057211 */ /* 0x000fc800078e39ff */
[----:B------:R-:W-:Y:S02]  /*57e0*/  SHF.R.S32.HI R4, RZ, 0x1f, R5 ;  /* 0x0000001fff047819 */ /* 0x000fe40000011405 */
.L_x_3855:
[----:B------:R-:W-:Y:S01]  /*57f0*/  ISETP.GE.AND P0, PT, R152, c[0x0][0x220], PT ;  /* 0x0000880098007a0c */ /* 0x000fe20003f06270 */
[----:B------:R-:W-:Y:S01]  /*5800*/  IMAD.SHL.U32 R122, R147, 0x80, RZ ;  /* 0x00000080937a7824 */ /* 0x000fe200078e00ff */
        /* <DEDUP_REMOVED lines=30> */
[----:B------:R-:W-:Y:S01]  /*59f0*/  LOP3.LUT R3, R122, 0x8, R110, 0xfe, !PT ;  /* 0x000000087a037812 */ /* 0x000fe200078efe6e */
[----:B------:R-:W-:Y:S03]  /*5a00*/  @P0 STS.128 [R148+0x3800], RZ ;  /* 0x003800ff94000388 */ /* 0x000fe60000000c00 */
[C---:B------:R-:W-:Y:S01]  /*5a10*/  ISETP.GE.AND P1, PT, R3.reuse, R112, PT ;  /* 0x000000700300720c */ /* 0x040fe20003f26270 */
[----:B------:R-:W-:Y:S01]  /*5a20*/  @!PT LDS RZ, [RZ] ;  /* 0x00000000fffff984 */ /* 0x000fe20000000800 */
[----:B------:R-:W-:Y:S01]  /*5a30*/  @!PT LDS RZ, [RZ] ;  /* 0x00000000fffff984 */ /* 0x000fe20000000800 */
[----:B------:R-:W-:Y:S01]  /*5a40*/  @!PT LDS RZ, [RZ] ;  /* 0x00000000fffff984 */ /* 0x000fe20000000800 */
[----:B------:R2:W-:Y:S01]  /*5a50*/  @!P0 LDGSTS.E.BYPASS.LTC128B.128 [R148+0x3800], [R12.64] ;  /* 0x038000000c948fae */ /* 0x0005e2000b901d46 */
[----:B------:R-:W-:-:S02]  /*5a60*/  ISETP.GE.AND P5, PT, R3, R111, PT ;  /* 0x0000006f0300720c */ /* 0x000fc40003fa6270 */
[----:B------:R-:W-:Y:S01]  /*5a70*/  LOP3.LUT R3, R122, 0x18, R110, 0xfe, !PT ;  /* 0x000000187a037812 */ /* 0x000fe200078efe6e */
[----:B------:R-:W-:Y:S03]  /*5a80*/  @P0 STS.128 [R148+0x4000], RZ ;  /* 0x004000ff94000388 */ /* 0x000fe60000000c00 */
        /* <DEDUP_REMOVED lines=12> */
[----:B--2---:R-:W2:Y:S04]  /*5b50*/  LDSM.16.M88.4 R12, [R136+0x1c00] ;  /* 0x001c0000880c783b */ /* 0x004ea80000000200 */
[----:B------:R-:W5:Y:S04]  /*5b60*/  LDSM.16.M88.4 R28, [R136+0x1400] ;  /* 0x00140000881c783b */ /* 0x000f680000000200 */
[----:B------:R-:W-:Y:S04]  /*5b70*/  LDSM.16.M88.4 R60, [R137] ;  /* 0x00000000893c783b */ /* 0x000fe80000000200 */
[----:B-1----:R-:W1:Y:S04]  /*5b80*/  LDSM.16.M88.4 R8, [R131] ;  /* 0x000000008308783b */ /* 0x002e680000000200 */
[----:B---3--:R-:W3:Y:S04]  /*5b90*/  LDSM.16.M88.4 R4, [R130] ;  /* 0x000000008204783b */ /* 0x008ee80000000200 */
[----:B------:R-:W1:Y:S04]  /*5ba0*/  LDSM.16.M88.4 R40, [R136+0x2000] ;  /* 0x002000008828783b */ /* 0x000e680000000200 */
[----:B------:R-:W1:Y:S04]  /*5bb0*/  LDSM.16.M88.4 R48, [R132] ;  /* 0x000000008430783b */ /* 0x000e680000000200 */
[----:B------:R-:W1:Y:S04]  /*5bc0*/  LDSM.16.M88.4 R44, [R136+0x2400] ;  /* 0x00240000882c783b */ /* 0x000e680000000200 */
[----:B------:R-:W1:Y:S01]  /*5bd0*/  LDSM.16.M88.4 R64, [R129] ;  /* 0x000000008140783b */ /* 0x000e620000000200 */
[C---:B----4-:R-:W-:Y:S03]  /*5be0*/  HMMA.16816.F32.BF16 R24, R88.reuse, R20, RZ ;  /* 0x000000145818723c */ /* 0x050fe600000418ff */
[----:B------:R-:W4:Y:S04]  /*5bf0*/  LDSM.16.M88.4 R100, [R136+0x1000] ;  /* 0x001000008864783b */ /* 0x000f280000000200 */
[----:B------:R-:W1:Y:S01]  /*5c00*/  LDSM.16.M88.4 R56, [R128] ;  /* 0x000000008038783b */ /* 0x000e620000000200 */
[C---:B--2---:R-:W-:Y:S03]  /*5c10*/  HMMA.16816.F32.BF16 R16, R88.reuse, R12, RZ ;  /* 0x0000000c5810723c */ /* 0x044fe600000418ff */
[----:B------:R-:W2:Y:S04]  /*5c20*/  LDSM.16.M88.4 R92, [R136+0x2800] ;  /* 0x00280000885c783b */ /* 0x000ea80000000200 */
[----:B------:R-:W2:Y:S01]  /*5c30*/  LDSM.16.M88.4 R104, [R135] ;  /* 0x000000008768783b */ /* 0x000ea20000000200 */
[C---:B------:R-:W-:Y:S03]  /*5c40*/  HMMA.16816.F32.BF16 R20, R88.reuse, R22, RZ ;  /* 0x000000165814723c */ /* 0x040fe600000418ff */
[----:B------:R-:W-:Y:S04]  /*5c50*/  LDSM.16.M88.4 R52, [R87] ;  /* 0x000000005734783b */ /* 0x000fe80000000200 */
[----:B------:R-:W0:Y:S01]  /*5c60*/  LDGDEPBAR ;  /* 0x00000000000079af */ /* 0x000e220000000000 */
[C---:B------:R-:W-:Y:S08]  /*5c70*/  HMMA.16816.F32.BF16 R12, R88.reuse, R14, RZ ;  /* 0x0000000e580c723c */ /* 0x040ff000000418ff */
[C---:B-----5:R-:W-:Y:S08]  /*5c80*/  HMMA.16816.F32.BF16 R32, R88.reuse, R28, RZ ;  /* 0x0000001c5820723c */ /* 0x060ff000000418ff */
[----:B------:R-:W-:Y:S08]  /*5c90*/  HMMA.16816.F32.BF16 R28, R88, R30, RZ ;  /* 0x0000001e581c723c */ /* 0x000ff000000418ff */
[C---:B-1----:R-:W-:Y:S08]  /*5ca0*/  HMMA.16816.F32.BF16 R24, R60.reuse, R8, R24 ;  /* 0x000000083c18723c */ /* 0x042ff00000041818 */
[C---:B------:R-:W-:Y:S08]  /*5cb0*/  HMMA.16816.F32.BF16 R20, R60.reuse, R10, R20 ;  /* 0x0000000a3c14723c */ /* 0x040ff00000041814 */
[C---:B---3--:R-:W-:Y:S08]  /*5cc0*/  HMMA.16816.F32.BF16 R16, R60.reuse, R4, R16 ;  /* 0x000000043c10723c */ /* 0x048ff00000041810 */
[----:B------:R-:W-:Y:S08]  /*5cd0*/  HMMA.16816.F32.BF16 R12, R60, R6, R12 ;  /* 0x000000063c0c723c */ /* 0x000ff0000004180c */
[C---:B------:R-:W-:Y:S08]  /*5ce0*/  HMMA.16816.F32.BF16 R8, R88.reuse, R40, RZ ;  /* 0x000000285808723c */ /* 0x040ff000000418ff */
[----:B------:R-:W-:Y:S08]  /*5cf0*/  HMMA.16816.F32.BF16 R4, R88, R42, RZ ;  /* 0x0000002a5804723c */ /* 0x000ff000000418ff */
[C---:B------:R-:W-:Y:S08]  /*5d00*/  HMMA.16816.F32.BF16 R32, R60.reuse, R48, R32 ;  /* 0x000000303c20723c */ /* 0x040ff00000041820 */
[----:B------:R-:W-:Y:S08]  /*5d10*/  HMMA.16816.F32.BF16 R28, R60, R50, R28 ;  /* 0x000000323c1c723c */ /* 0x000ff0000004181c */
[----:B------:R-:W-:Y:S08]  /*5d20*/  HMMA.16816.F32.BF16 R48, R88, R44, RZ ;  /* 0x0000002c5830723c */ /* 0x000ff000000418ff */
[----:B------:R-:W-:Y:S08]  /*5d30*/  HMMA.16816.F32.BF16 R8, R60, R64, R8 ;  /* 0x000000403c08723c */ /* 0x000ff00000041808 */
[----:B------:R-:W-:Y:S01]  /*5d40*/  HMMA.16816.F32.BF16 R44, R88, R46, RZ ;  /* 0x0000002e582c723c */ /* 0x000fe200000418ff */
[----:B------:R-:W-:-:S07]  /*5d50*/  FSEL R28, R28, -INF , !P3 ;  /* 0xff8000001c1c7808 */ /* 0x000fce0005800000 */
[----:B------:R-:W-:Y:S01]  /*5d60*/  HMMA.16816.F32.BF16 R4, R60, R66, R4 ;  /* 0x000000423c04723c */ /* 0x000fe20000041804 */
[----:B------:R-:W1:Y:S07]  /*5d70*/  LDSM.16.M88.4 R64, [R136+0x2c00] ;  /* 0x002c00008840783b */ /* 0x000e6e0000000200 */
[----:B----4-:R-:W-:Y:S08]  /*5d80*/  HMMA.16816.F32.BF16 R36, R88, R102, RZ ;  /* 0x000000665824723c */ /* 0x010ff000000418ff */
[C---:B------:R-:W-:Y:S07]  /*5d90*/  HMMA.16816.F32.BF16 R48, R60.reuse, R56, R48 ;  /* 0x000000383c30723c */ /* 0x040fee0000041830 */
[----:B------:R-:W-:Y:S01]  /*5da0*/  LOP3.LUT R56, R122, 0x10, R110, 0xfe, !PT ;  /* 0x000000107a387812 */ /* 0x000fe200078efe6e */
[----:B------:R-:W-:Y:S03]  /*5db0*/  HMMA.16816.F32.BF16 R44, R60, R58, R44 ;  /* 0x0000003a3c2c723c */ /* 0x000fe6000004182c */
[----:B------:R-:W-:-:S02]  /*5dc0*/  ISETP.GE.AND P2, PT, R56, R112, PT ;  /* 0x000000703800720c */ /* 0x000fc40003f46270 */
[----:B------:R-:W-:Y:S02]  /*5dd0*/  ISETP.GE.AND P4, PT, R56, R111, PT ;  /* 0x0000006f3800720c */ /* 0x000fe40003f86270 */
[----:B------:R-:W3:Y:S01]  /*5de0*/  LDSM.16.M88.4 R56, [R86] ;  /* 0x000000005638783b */ /* 0x000ee20000000200 */
[----:B--2---:R-:W-:Y:S01]  /*5df0*/  HMMA.16816.F32.BF16 R40, R88, R92, RZ ;  /* 0x0000005c5828723c */ /* 0x004fe200000418ff */
[----:B------:R-:W-:Y:S01]  /*5e00*/  FSEL R34, R34, -INF , !P4 ;  /* 0xff80000022227808 */ /* 0x000fe20006000000 */
[----:B------:R-:W-:-:S06]  /*5e10*/  DEPBAR.LE SB0, 0x0 ;  /* 0x000080000000791a */ /* 0x000fcc0000000000 */
[----:B------:R-:W-:Y:S08]  /*5e20*/  HMMA.16816.F32.BF16 R36, R60, R106, R36 ;  /* 0x0000006a3c24723c */ /* 0x000ff00000041824 */
[C---:B------:R-:W-:Y:S08]  /*5e30*/  HMMA.16816.F32.BF16 R92, R88.reuse, R94, RZ ;  /* 0x0000005e585c723c */ /* 0x040ff000000418ff */
[C---:B-1----:R-:W-:Y:S08]  /*5e40*/  HMMA.16816.F32.BF16 R96, R88.reuse, R64, RZ ;  /* 0x000000405860723c */ /* 0x042ff000000418ff */
[----:B------:R-:W-:Y:S01]  /*5e50*/  HMMA.16816.F32.BF16 R100, R88, R100, RZ ;  /* 0x000000645864723c */ /* 0x000fe200000418ff */
[----:B------:R-:W-:-:S02]  /*5e60*/  FSEL R121, R38, -INF , !P5 ;  /* 0xff80000026797808 */ /* 0x000fc40006800000 */
[----:B------:R-:W-:Y:S02]  /*5e70*/  FSEL R38, R32, -INF , !P2 ;  /* 0xff80000020267808 */ /* 0x000fe40005000000 */
[----:B------:R-:W-:-:S03]  /*5e80*/  LOP3.LUT R32, R122, 0x30, R110, 0xfe, !PT ;  /* 0x000000307a207812 */ /* 0x000fc600078efe6e */
[C---:B------:R-:W-:Y:S07]  /*5e90*/  HMMA.16816.F32.BF16 R40, R60.reuse, R52, R40 ;  /* 0x000000343c28723c */ /* 0x040fee0000041828 */
[----:B------:R-:W-:Y:S01]  /*5ea0*/  FSEL R52, R36, -INF , !P1 ;  /* 0xff80000024347808 */ /* 0x000fe20004800000 */
[----:B------:R-:W-:Y:S01]  /*5eb0*/  HMMA.16816.F32.BF16 R92, R60, R54, R92 ;  /* 0x000000363c5c723c */ /* 0x000fe2000004185c */
[----:B------:R-:W-:Y:S01]  /*5ec0*/  LOP3.LUT R36, R122, 0x20, R110, 0xfe, !PT ;  /* 0x000000207a247812 */ /* 0x000fe200078efe6e */
[----:B------:R-:W-:Y:S01]  /*5ed0*/  BAR.SYNC.DEFER_BLOCKING 0x0 ;  /* 0x0000000000007b1d */ /* 0x000fe20000010000 */
[----:B------:R-:W-:-:S02]  /*5ee0*/  ISETP.GE.AND P1, PT, R3, R111, PT ;  /* 0x0000006f0300720c */ /* 0x000fc40003f26270 */
[--C-:B------:R-:W-:Y:S02]  /*5ef0*/  LOP3.LUT R3, R122, 0x28, R110.reuse, 0xfe, !PT ;  /* 0x000000287a037812 */ /* 0x100fe400078efe6e */
[CC--:B------:R-:W-:Y:S01]  /*5f00*/  ISETP.GE.AND P5, PT, R36.reuse, R112.reuse, PT ;  /* 0x000000702400720c */ /* 0x0c0fe20003fa6270 */
[C---:B---3--:R-:W-:Y:S01]  /*5f10*/  HMMA.16816.F32.BF16 R96, R60.reuse, R56, R96 ;  /* 0x000000383c60723c */ /* 0x048fe20000041860 */
[-C--:B------:R-:W-:Y:S02]  /*5f20*/  ISETP.GE.AND P2, PT, R36, R111.reuse, PT ;  /* 0x0000006f2400720c */ /* 0x080fe40003f46270 */
[C---:B------:R-:W-:Y:S02]  /*5f30*/  ISETP.GE.AND P4, PT, R3.reuse, R112, PT ;  /* 0x000000700300720c */ /* 0x040fe40003f86270 */
[----:B------:R-:W-:Y:S02]  /*5f40*/  ISETP.GE.AND P3, PT, R3, R111, PT ;  /* 0x0000006f0300720c */ /* 0x000fe40003f66270 */
[----:B------:R-:W-:Y:S01]  /*5f50*/  LOP3.LUT R3, R122, 0x38, R110, 0xfe, !PT ;  /* 0x000000387a037812 */ /* 0x000fe200078efe6e */
[----:B------:R-:W-:Y:S01]  /*5f60*/  HMMA.16816.F32.BF16 R100, R60, R104, R100 ;  /* 0x000000683c64723c */ /* 0x000fe20000041864 */
[----:B------:R-:W-:-:S02]  /*5f70*/  FSEL R30, R30, -INF , !P1 ;  /* 0xff8000001e1e7808 */ /* 0x000fc40004800000 */
[----:B------:R-:W-:Y:S02]  /*5f80*/  FSEL R24, R24, -INF , !P5 ;  /* 0xff80000018187808 */ /* 0x000fe40006800000 */
[C---:B------:R-:W-:Y:S02]  /*5f90*/  ISETP.GE.AND P1, PT, R32.reuse, R112, PT ;  /* 0x000000702000720c */ /* 0x040fe40003f26270 */
[----:B------:R-:W-:Y:S01]  /*5fa0*/  ISETP.GE.AND P5, PT, R32, R111, PT ;  /* 0x0000006f2000720c */ /* 0x000fe20003fa6270 */
[----:B------:R-:W-:Y:S01]  /*5fb0*/  HMMA.16816.F32.BF16 R64, R88, R66, RZ ;  /* 0x000000425840723c */ /* 0x000fe200000418ff */
[----:B------:R-:W-:Y:S02]  /*5fc0*/  FSEL R32, R26, -INF , !P2 ;  /* 0xff8000001a207808 */ /* 0x000fe40005000000 */
[----:B------:R-:W-:Y:S02]  /*5fd0*/  FSEL R20, R20, -INF , !P4 ;  /* 0xff80000014147808 */ /* 0x000fe40006000000 */
[----:B------:R-:W-:-:S02]  /*5fe0*/  LOP3.LUT R36, R122, 0x40, R110, 0xfe, !PT ;  /* 0x000000407a247812 */ /* 0x000fc400078efe6e */
[C---:B------:R-:W-:Y:S02]  /*5ff0*/  ISETP.GE.AND P2, PT, R3.reuse, R112, PT ;  /* 0x000000700300720c */ /* 0x040fe40003f46270 */
[-C--:B------:R-:W-:Y:S02]  /*6000*/  ISETP.GE.AND P4, PT, R3, R111.reuse, PT ;  /* 0x0000006f0300720c */ /* 0x080fe40003f86270 */
[----:B------:R-:W-:Y:S02]  /*6010*/  LOP3.LUT R3, R122, 0x48, R110, 0xfe, !PT ;  /* 0x000000487a037812 */ /* 0x000fe400078efe6e */
[----:B------:R-:W-:Y:S02]  /*6020*/  FSEL R114, R22, -INF , !P3 ;  /* 0xff80000016727808 */ /* 0x000fe40005800000 */
[----:B------:R-:W-:Y:S02]  /*6030*/  FSEL R16, R16, -INF , !P1 ;  /* 0xff80000010107808 */ /* 0x000fe40004800000 */
[----:B------:R-:W-:-:S02]  /*6040*/  ISETP.GE.AND P1, PT, R36, R111, PT ;  /* 0x0000006f2400720c */ /* 0x000fc40003f26270 */
[----:B------:R-:W-:Y:S02]  /*6050*/  LOP3.LUT R22, R122, 0x50, R110, 0xfe, !PT ;  /* 0x000000507a167812 */ /* 0x000fe400078efe6e */
[----:B------:R-:W-:Y:S02]  /*6060*/  FSEL R113, R18, -INF , !P5 ;  /* 0xff80000012717808 */ /* 0x000fe40006800000 */
[----:B------:R-:W-:Y:S01]  /*6070*/  FSEL R12, R12, -INF , !P2 ;  /* 0xff8000000c0c7808 */ /* 0x000fe20005000000 */
[----:B------:R-:W-:Y:S01]  /*6080*/  HMMA.16816.F32.BF16 R64, R60, R58, R64 ;  /* 0x0000003a3c40723c */ /* 0x000fe20000041840 */
[-C--:B------:R-:W-:Y:S02]  /*6090*/  ISETP.GE.AND P3, PT, R36, R112.reuse, PT ;  /* 0x000000702400720c */ /* 0x080fe40003f66270 */
[C---:B------:R-:W-:Y:S02]  /*60a0*/  ISETP.GE.AND P5, PT, R3.reuse, R112, PT ;  /* 0x000000700300720c */ /* 0x040fe40003fa6270 */
        /* <DEDUP_REMOVED lines=17> */
[----:B------:R-:W-:Y:S02]  /*61c0*/  FSEL R14, R44, -INF , !P1 ;  /* 0xff8000002c0e7808 */ /* 0x000fe40004800000 */
[----:B------:R-:W-:-:S02]  /*61d0*/  ISETP.GE.AND P3, PT, R3, R112, PT ;  /* 0x000000700300720c */ /* 0x000fc40003f66270 */
[----:B------:R-:W-:Y:S02]  /*61e0*/  ISETP.GE.AND P1, PT, R3, R111, PT ;  /* 0x0000006f0300720c */ /* 0x000fe40003f26270 */
[C---:B------:R-:W-:Y:S02]  /*61f0*/  LOP3.LUT R3, R122.reuse, 0x70, R110, 0xfe, !PT ;  /* 0x000000707a037812 */ /* 0x040fe400078efe6e */
[----:B------:R-:W-:Y:S02]  /*6200*/  LOP3.LUT R18, R122, R110, RZ, 0xfc, !PT ;  /* 0x0000006e7a127212 */ /* 0x000fe400078efcff */
[----:B------:R-:W-:Y:S02]  /*6210*/  FSEL R48, R46, -INF , !P5 ;  /* 0xff8000002e307808 */ /* 0x000fe40006800000 */
[----:B------:R-:W-:Y:S02]  /*6220*/  FSEL R6, R40, -INF , !P2 ;  /* 0xff80000028067808 */ /* 0x000fe40005000000 */
[----:B------:R-:W-:-:S02]  /*6230*/  ISETP.GE.AND P5, PT, R3, R112, PT ;  /* 0x000000700300720c */ /* 0x000fc40003fa6270 */
[----:B------:R-:W-:Y:S02]  /*6240*/  ISETP.GE.AND P2, PT, R3, R111, PT ;  /* 0x0000006f0300720c */ /* 0x000fe40003f46270 */
[C---:B------:R-:W-:Y:S02]  /*6250*/  IADD3 R3, R18.reuse, 0x1, RZ ;  /* 0x0000000112037810 */ /* 0x040fe40007ffe0ff */
[----:B------:R-:W-:Y:S02]  /*6260*/  IADD3 R26, R18, 0x9, RZ ;  /* 0x00000009121a7810 */ /* 0x000fe40007ffe0ff */
[----:B------:R-:W-:Y:S02]  /*6270*/  FSEL R36, R94, -INF , !P1 ;  /* 0xff8000005e247808 */ /* 0x000fe40004800000 */
[----:B------:R-:W-:Y:S02]  /*6280*/  ISETP.GE.AND P1, PT, R3, R112, PT ;  /* 0x000000700300720c */ /* 0x000fe40003f26270 */
[----:B------:R-:W-:-:S02]  /*6290*/  FSEL R96, R96, -INF , !P5 ;  /* 0xff80000060607808 */ /* 0x000fc40006800000 */
[-C--:B------:R-:W-:Y:S02]  /*62a0*/  ISETP.GE.AND P5, PT, R3, R111.reuse, PT ;  /* 0x0000006f0300720c */ /* 0x080fe40003fa6270 */
[----:B------:R-:W-:Y:S02]  /*62b0*/  IADD3 R22, R18, 0x11, RZ ;  /* 0x0000001112167810 */ /* 0x000fe40007ffe0ff */
[----:B------:R-:W-:Y:S02]  /*62c0*/  FSEL R3, R98, -INF , !P2 ;  /* 0xff80000062037808 */ /* 0x000fe40005000000 */
[C---:B------:R-:W-:Y:S02]  /*62d0*/  ISETP.GE.AND P2, PT, R26.reuse, R112, PT ;  /* 0x000000701a00720c */ /* 0x040fe40003f46270 */
[----:B------:R-:W-:Y:S02]  /*62e0*/  FSEL R101, R101, -INF , !P1 ;  /* 0xff80000065657808 */ /* 0x000fe40004800000 */
[----:B------:R-:W-:-:S02]  /*62f0*/  ISETP.GE.AND P1, PT, R26, R111, PT ;  /* 0x0000006f1a00720c */ /* 0x000fc40003f26270 */
[----:B------:R-:W-:Y:S02]  /*6300*/  FSEL R103, R103, -INF , !P5 ;  /* 0xff80000067677808 */ /* 0x000fe40006800000 */
[----:B------:R-:W-:Y:S02]  /*6310*/  IADD3 R40, R18, 0x19, RZ ;  /* 0x0000001912287810 */ /* 0x000fe40007ffe0ff */
[C---:B------:R-:W-:Y:S02]  /*6320*/  ISETP.GE.AND P5, PT, R22.reuse, R112, PT ;  /* 0x000000701600720c */ /* 0x040fe40003fa6270 */
[----:B------:R-:W-:Y:S02]  /*6330*/  FSEL R37, R37, -INF , !P2 ;  /* 0xff80000025257808 */ /* 0x000fe40005000000 */
[----:B------:R-:W-:Y:S02]  /*6340*/  ISETP.GE.AND P2, PT, R22, R111, PT ;  /* 0x0000006f1600720c */ /* 0x000fe40003f46270 */
[----:B------:R-:W-:-:S02]  /*6350*/  FSEL R22, R39, -INF , !P1 ;  /* 0xff80000027167808 */ /* 0x000fc40004800000 */
[----:B------:R-:W-:Y:S02]  /*6360*/  ISETP.GE.AND P1, PT, R40, R112, PT ;  /* 0x000000702800720c */ /* 0x000fe40003f26270 */
[----:B------:R-:W-:Y:S02]  /*6370*/  FSEL R26, R33, -INF , !P5 ;  /* 0xff800000211a7808 */ /* 0x000fe40006800000 */
[----:B------:R-:W-:Y:S02]  /*6380*/  IADD3 R39, R18, 0x21, RZ ;  /* 0x0000002112277810 */ /* 0x000fe40007ffe0ff */
[----:B------:R-:W-:Y:S02]  /*6390*/  ISETP.GE.AND P5, PT, R40, R111, PT ;  /* 0x0000006f2800720c */ /* 0x000fe40003fa6270 */
[----:B------:R-:W-:Y:S02]  /*63a0*/  IADD3 R40, R18, 0x29, RZ ;  /* 0x0000002912287810 */ /* 0x000fe40007ffe0ff */
[----:B------:R-:W-:-:S02]  /*63b0*/  FSEL R35, R35, -INF , !P2 ;  /* 0xff80000023237808 */ /* 0x000fc40005000000 */
[----:B------:R-:W-:Y:S02]  /*63c0*/  FSEL R29, R29, -INF , !P1 ;  /* 0xff8000001d1d7808 */ /* 0x000fe40004800000 */
[CC--:B------:R-:W-:Y:S02]  /*63d0*/  ISETP.GE.AND P2, PT, R39.reuse, R112.reuse, PT ;  /* 0x000000702700720c */ /* 0x0c0fe40003f46270 */
[----:B------:R-:W-:Y:S02]  /*63e0*/  ISETP.GE.AND P1, PT, R39, R111, PT ;  /* 0x0000006f2700720c */ /* 0x000fe40003f26270 */
[----:B------:R-:W-:Y:S02]  /*63f0*/  FSEL R33, R31, -INF , !P5 ;  /* 0xff8000001f217808 */ /* 0x000fe40006800000 */
[----:B------:R-:W-:Y:S02]  /*6400*/  ISETP.GE.AND P5, PT, R40, R112, PT ;  /* 0x000000702800720c */ /* 0x000fe40003fa6270 */
[----:B------:R-:W-:-:S02]  /*6410*/  IADD3 R31, R18, 0x31, RZ ;  /* 0x00000031121f7810 */ /* 0x000fc40007ffe0ff */
[----:B------:R-:W-:Y:S02]  /*6420*/  FSEL R25, R25, -INF , !P2 ;  /* 0xff80000019197808 */ /* 0x000fe40005000000 */
[----:B------:R-:W-:Y:S02]  /*6430*/  FSEL R120, R27, -INF , !P1 ;  /* 0xff8000001b787808 */ /* 0x000fe40004800000 */
[----:B------:R-:W-:Y:S02]  /*6440*/  ISETP.GE.AND P2, PT, R40, R111, PT ;  /* 0x0000006f2800720c */ /* 0x000fe40003f46270 */
[----:B------:R-:W-:Y:S02]  /*6450*/  ISETP.GE.AND P1, PT, R31, R112, PT ;  /* 0x000000701f00720c */ /* 0x000fe40003f26270 */
[----:B------:R-:W-:Y:S02]  /*6460*/  FSEL R27, R21, -INF , !P5 ;  /* 0xff800000151b7808 */ /* 0x000fe40006800000 */
[----:B------:R-:W-:-:S02]  /*6470*/  IADD3 R39, R18, 0x39, RZ ;  /* 0x0000003912277810 */ /* 0x000fc40007ffe0ff */
[-C--:B------:R-:W-:Y:S02]  /*6480*/  ISETP.GE.AND P5, PT, R31, R111.reuse, PT ;  /* 0x0000006f1f00720c */ /* 0x080fe40003fa6270 */
[----:B------:R-:W-:Y:S02]  /*6490*/  FSEL R89, R23, -INF , !P2 ;  /* 0xff80000017597808 */ /* 0x000fe40005000000 */
[----:B------:R-:W-:Y:S02]  /*64a0*/  FSEL R21, R17, -INF , !P1 ;  /* 0xff80000011157808 */ /* 0x000fe40004800000 */
[----:B------:R-:W-:Y:S02]  /*64b0*/  IADD3 R23, R18, 0x41, RZ ;  /* 0x0000004112177810 */ /* 0x000fe40007ffe0ff */
[C---:B------:R-:W-:Y:S02]  /*64c0*/  ISETP.GE.AND P2, PT, R39.reuse, R112, PT ;  /* 0x000000702700720c */ /* 0x040fe40003f46270 */
[----:B------:R-:W-:-:S02]  /*64d0*/  ISETP.GE.AND P1, PT, R39, R111, PT ;  /* 0x0000006f2700720c */ /* 0x000fc40003f26270 */
[----:B------:R-:W-:Y:S02]  /*64e0*/  FSEL R118, R19, -INF , !P5 ;  /* 0xff80000013767808 */ /* 0x000fe40006800000 */
[----:B------:R-:W-:Y:S02]  /*64f0*/  IADD3 R19, R18, 0x49, RZ ;  /* 0x0000004912137810 */ /* 0x000fe40007ffe0ff */
[----:B------:R-:W-:Y:S02]  /*6500*/  LOP3.LUT R110, R122, 0x78, R110, 0xfe, !PT ;  /* 0x000000787a6e7812 */ /* 0x000fe400078efe6e */
[----:B------:R-:W-:Y:S02]  /*6510*/  ISETP.GE.AND P5, PT, R23, R112, PT ;  /* 0x000000701700720c */ /* 0x000fe40003fa6270 */
[----:B------:R-:W-:Y:S02]  /*6520*/  FSEL R17, R13, -INF , !P2 ;  /* 0xff8000000d117808 */ /* 0x000fe40005000000 */
[----:B------:R-:W-:-:S02]  /*6530*/  FSEL R116, R15, -INF , !P1 ;  /* 0xff8000000f747808 */ /* 0x000fc40004800000 */
[----:B------:R-:W-:Y:S02]  /*6540*/  ISETP.GE.AND P2, PT, R23, R111, PT ;  /* 0x0000006f1700720c */ /* 0x000fe40003f46270 */
[-C--:B------:R-:W-:Y:S02]  /*6550*/  ISETP.GE.AND P1, PT, R19, R112.reuse, PT ;  /* 0x000000701300720c */ /* 0x080fe40003f26270 */
        /* <DEDUP_REMOVED lines=8> */
[C---:B------:R-:W-:Y:S02]  /*65e0*/  ISETP.GE.AND P2, PT, R15.reuse, R112, PT ;  /* 0x000000700f00720c */ /* 0x040fe40003f46270 */
[----:B------:R-:W-:-:S02]  /*65f0*/  ISETP.GE.AND P1, PT, R15, R111, PT ;  /* 0x0000006f0f00720c */ /* 0x000fc40003f26270 */
[C---:B------:R-:W-:Y:S02]  /*6600*/  IADD3 R15, R18.reuse, 0x61, RZ ;  /* 0x00000061120f7810 */ /* 0x040fe40007ffe0ff */
[----:B------:R-:W-:Y:S02]  /*6610*/  ISETP.GE.AND P5, PT, R19, R111, PT ;  /* 0x0000006f1300720c */ /* 0x000fe40003fa6270 */
[C---:B------:R-:W-:Y:S02]  /*6620*/  IADD3 R5, R18.reuse, 0x59, RZ ;  /* 0x0000005912057810 */ /* 0x040fe40007ffe0ff */
[----:B------:R-:W-:Y:S02]  /*6630*/  FSEL R98, R51, -INF , !P1 ;  /* 0xff80000033627808 */ /* 0x000fe40004800000 */
[----:B------:R-:W-:Y:S02]  /*6640*/  ISETP.GE.AND P1, PT, R15, R112, PT ;  /* 0x000000700f00720c */ /* 0x000fe40003f26270 */
[----:B------:R-:W-:-:S02]  /*6650*/  IADD3 R19, R18, 0x69, RZ ;  /* 0x0000006912137810 */ /* 0x000fc40007ffe0ff */
[----:B------:R-:W-:Y:S02]  /*6660*/  FSEL R115, R7, -INF , !P5 ;  /* 0xff80000007737808 */ /* 0x000fe40006800000 */
[----:B------:R-:W-:Y:S02]  /*6670*/  FSEL R11, R49, -INF , !P2 ;  /* 0xff800000310b7808 */ /* 0x000fe40005000000 */
[C---:B------:R-:W-:Y:S02]  /*6680*/  ISETP.GE.AND P5, PT, R5.reuse, R112, PT ;  /* 0x000000700500720c */ /* 0x040fe40003fa6270 */
[-C--:B------:R-:W-:Y:S02]  /*6690*/  ISETP.GE.AND P2, PT, R5, R111.reuse, PT ;  /* 0x0000006f0500720c */ /* 0x080fe40003f46270 */
[----:B------:R-:W-:Y:S02]  /*66a0*/  FSEL R5, R41, -INF , !P1 ;  /* 0xff80000029057808 */ /* 0x000fe40004800000 */
[----:B------:R-:W-:-:S02]  /*66b0*/  ISETP.GE.AND P1, PT, R19, R111, PT ;  /* 0x0000006f1300720c */ /* 0x000fc40003f26270 */
[----:B------:R-:W-:Y:S02]  /*66c0*/  FSEL R7, R45, -INF , !P5 ;  /* 0xff8000002d077808 */ /* 0x000fe40006800000 */
[----:B------:R-:W-:Y:S02]  /*66d0*/  FSEL R95, R95, -INF , !P1 ;  /* 0xff8000005f5f7808 */ /* 0x000fe40004800000 */
[----:B------:R-:W-:Y:S02]  /*66e0*/  ISETP.GE.AND P1, PT, R18, R112, PT ;  /* 0x000000701200720c */ /* 0x000fe40003f26270 */
[----:B------:R-:W-:Y:S02]  /*66f0*/  FSEL R94, R47, -INF , !P2 ;  /* 0xff8000002f5e7808 */ /* 0x000fe40005000000 */
[----:B------:R-:W-:Y:S02]  /*6700*/  FSEL R100, R100, -INF , !P1 ;  /* 0xff80000064647808 */ /* 0x000fe40004800000 */
[----:B------:R-:W-:-:S02]  /*6710*/  ISETP.GT.AND P1, PT, R147, R141, PT ;  /* 0x0000008d9300720c */ /* 0x000fc40003f24270 */
[----:B------:R-:W-:Y:S02]  /*6720*/  ISETP.GE.AND P5, PT, R15, R111, PT ;  /* 0x0000006f0f00720c */ /* 0x000fe40003fa6270 */
[-C--:B------:R-:W-:Y:S02]  /*6730*/  ISETP.GE.AND P2, PT, R19, R112.reuse, PT ;  /* 0x000000701300720c */ /* 0x080fe40003f46270 */
        /* <DEDUP_REMOVED lines=8> */
[----:B------:R-:W-:Y:S02]  /*67c0*/  FSEL R99, R99, -INF , !P2 ;  /* 0xff80000063637808 */ /* 0x000fe40005000000 */
[----:B------:R-:W-:-:S02]  /*67d0*/  ISETP.GE.AND P4, PT, R18, R111, PT ;  /* 0x0000006f1200720c */ /* 0x000fc40003f86270 */
[C---:B------:R-:W-:Y:S02]  /*67e0*/  ISETP.GE.AND P5, PT, R15.reuse, R112, PT ;  /* 0x000000700f00720c */ /* 0x040fe40003fa6270 */
[----:B------:R-:W-:Y:S02]  /*67f0*/  ISETP.GE.AND P2, PT, R15, R111, PT ;  /* 0x0000006f0f00720c */ /* 0x000fe40003f46270 */
[----:B------:R-:W-:Y:S02]  /*6800*/  FSEL R15, R102, -INF , !P4 ;  /* 0xff800000660f7808 */ /* 0x000fe40006000000 */
[----:B------:R-:W-:Y:S02]  /*6810*/  FSEL R66, R66, -INF , !P3 ;  /* 0xff80000042427808 */ /* 0x000fe40005800000 */
[----:B------:R-:W-:Y:S02]  /*6820*/  FSEL R65, R65, -INF , !P5 ;  /* 0xff80000041417808 */ /* 0x000fe40006800000 */
[----:B------:R-:W-:Y:S01]  /*6830*/  FSEL R67, R67, -INF , !P2 ;  /* 0xff80000043437808 */ /* 0x000fe20005000000 */
[----:B------:R-:W-:Y:S05]  /*6840*/  @!P1 BRA `(.L_x_3856) ;  /* 0x0000072000009947 */ /* 0x000fea0003800000 */
[----:B------:R-:W-:Y:S01]  /*6850*/  MOV R18, c[0x0][0x198] ;  /* 0x0000660000127a02 */ /* 0x000fe20000000f00 */
[----:B------:R-:W-:Y:S05]  /*6860*/  @!P6 BRA `(.L_x_3857) ;  /* 0x000003b00000e947 */ /* 0x000fea0003800000 */
[----:B------:R-:W-:Y:S02]  /*6870*/  IABS R19, c[0x0][0x2d0] ;  /* 0x0000b40000137a13 */ /* 0x000fe40000000000 */
[----:B------:R-:W-:-:S02]  /*6880*/  IABS R40, R122 ;  /* 0x0000007a00287213 */ /* 0x000fc40000000000 */
[----:B------:R-:W1:Y:S01]  /*6890*/  I2F.RP R42, R19 ;  /* 0x00000013002a7306 */ /* 0x000e620000209400 */
[C---:B------:R-:W-:Y:S02]  /*68a0*/  IADD3 R41, R122.reuse, -0x80, RZ ;  /* 0xffffff807a297810 */ /* 0x040fe40007ffe0ff */
[----:B------:R-:W-:Y:S02]  /*68b0*/  LOP3.LUT R122, R122, c[0x0][0x2d0], RZ, 0x3c, !PT ;  /* 0x0000b4007a7a7a12 */ /* 0x000fe400078e3cff */
        /* <DEDUP_REMOVED lines=50> */
[----:B------:R-:W-:-:S04]  /*6be0*/  IMAD R23, R39, c[0x0][0x184], R23 ;  /* 0x0000610027177a24 */ /* 0x000fc800078e0217 */
[----:B------:R-:W-:Y:S01]  /*6bf0*/  IMAD.IADD R19, R41, 0x1, R23 ;  /* 0x0000000129137824 */ /* 0x000fe200078e0217 */
[----:B------:R-:W-:Y:S01]  /*6c00*/  MOV R23, R40 ;  /* 0x0000002800177202 */ /* 0x000fe20000000f00 */
[----:B------:R-:W-:Y:S05]  /*6c10*/  BRA `(.L_x_3858) ;  /* 0x0000002000007947 */ /* 0x000fea0003800000 */
.L_x_3857:
[----:B------:R-:W-:-:S04]  /*6c20*/  LEA R23, -R18, RZ, 0x7 ;  /* 0x000000ff12177211 */ /* 0x000fc800078e39ff */
[----:B------:R-:W-:Y:S02]  /*6c30*/  SHF.R.S32.HI R19, RZ, 0x1f, R23 ;  /* 0x0000001fff137819 */ /* 0x000fe40000011417 */
.L_x_3858:
[----:B------:R-:W-:Y:S01]  /*6c40*/  @!P0 IMAD.MOV.U32 R40, RZ, RZ, c[0x0][0x19c] ;  /* 0x00006700ff288624 */ /* 0x000fe200078e00ff */
[CC--:B------:R-:W-:Y:S01]  /*6c50*/  @!P0 LEA R41, P3, R18.reuse, R85.reuse, 0x6 ;  /* 0x0000005512298211 */ /* 0x0c0fe200078630ff */
[----:B------:R1:W-:Y:S01]  /*6c60*/  @P0 STS [R148+0x1000], RZ ;  /* 0x001000ff94000388 */ /* 0x0003e20000000800 */
[C---:B------:R-:W-:Y:S01]  /*6c70*/  @!P0 IADD3 R39, P5, P4, R23.reuse, R85, R143 ;  /* 0x0000005517278210 */ /* 0x040fe20007cbe08f */
[----:B------:R-:W-:Y:S01]  /*6c80*/  BSSY B0, `(.L_x_3859) ;  /* 0x000002b000007945 */ /* 0x000fe20003800000 */
[C---:B------:R-:W-:Y:S01]  /*6c90*/  @!P0 IADD3 R41, P2, R23.reuse, R41, RZ ;  /* 0x0000002917298210 */ /* 0x040fe20007f5e0ff */
[----:B------:R1:W-:Y:S01]  /*6ca0*/  @P0 STS [R148+0x1004], RZ ;  /* 0x001004ff94000388 */ /* 0x0003e20000000800 */
[-C--:B------:R-:W-:Y:S02]  /*6cb0*/  @!P0 LEA.HI.X R40, R18, R84.reuse, R40, 0x6, P3 ;  /* 0x0000005412288211 */ /* 0x080fe400018f3428 */
[----:B------:R-:W-:Y:S01]  /*6cc0*/  @!P0 LEA R46, P3, R23, R161, 0x1 ;  /* 0x000000a1172e8211 */ /* 0x000fe200078608ff */
[----:B------:R1:W-:Y:S01]  /*6cd0*/  @P0 STS.64 [R148+0x1008], RZ ;  /* 0x001008ff94000388 */ /* 0x0003e20000000a00 */
[C---:B------:R-:W-:Y:S01]  /*6ce0*/  @!P0 IADD3.X R31, R19.reuse, R84, R142, P5, P4 ;  /* 0x00000054131f8210 */ /* 0x040fe20002fe848e */
[----:B------:R-:W-:Y:S01]  /*6cf0*/  @!P0 IMAD.X R40, R19, 0x1, R40, P2 ;  /* 0x0000000113288824 */ /* 0x000fe200010e0628 */
[----:B------:R-:W-:-:S02]  /*6d00*/  @!P0 LEA R42, P4, R39, c[0x0][0x168], 0x1 ;  /* 0x00005a00272a8a11 */ /* 0x000fc400078808ff */
[----:B------:R-:W-:Y:S02]  /*6d10*/  @!P0 LEA R50, P2, R41, c[0x0][0x168], 0x1 ;  /* 0x00005a0029328a11 */ /* 0x000fe400078408ff */
[----:B------:R-:W-:Y:S02]  /*6d20*/  @!P0 LEA.HI.X R47, R23, R160, R19, 0x1, P3 ;  /* 0x000000a0172f8211 */ /* 0x000fe400018f0c13 */
        /* <DEDUP_REMOVED lines=32> */
.L_x_3860:
[----:B------:R-:W-:Y:S05]  /*6f30*/  BSYNC B0 ;  /* 0x0000000000007941 */ /* 0x000fea0003800000 */
.L_x_3859:
[----:B------:R-:W0:Y:S01]  /*6f40*/  LDGDEPBAR ;  /* 0x00000000000079af */ /* 0x000e220000000000 */
[----:B------:R-:W-:-:S04]  /*6f50*/  LEA R161, P0, R23, R161, 0x1 ;  /* 0x000000a117a17211 */ /* 0x000fc800078008ff */
[----:B------:R-:W-:Y:S02]  /*6f60*/  LEA.HI.X R160, R23, R160, R19, 0x1, P0 ;  /* 0x000000a017a07211 */ /* 0x000fe400000f0c13 */
.L_x_3856:
        /* <DEDUP_REMOVED lines=35> */
[----:B-1----:R-:W1:Y:S01]  /*71a0*/  SHFL.BFLY PT, R42, R19, 0x1, 0x1f ;  /* 0x0c201f00132a7f89 */ /* 0x002e6200000e0000 */
        /* <DEDUP_REMOVED lines=10> */
[----:B--2---:R-:W-:-:S04]  /*7250*/  FMNMX.FTZ R41, R32, R18, !PT ;  /* 0x0000001220297209 */ /* 0x004fc80007810000 */
        /* <DEDUP_REMOVED lines=49> */
[----:B------:R-:W-:Y:S01]  /*7570*/  FFMA.FTZ R56, R27, c[0x0][0x23c], -R59 ;  /* 0x00008f001b387a23 */ /* 0x000fe2000001083b */
[----:B------:R-:W-:Y:S01]  /*7580*/  FMNMX.FTZ R41, R44, R41, !PT ;  /* 0x000000292c297209 */ /* 0x000fe20007810000 */
[----:B------:R-:W-:Y:S01]  /*7590*/  LDSM.16.MT88.4 R24, [R133+0x3400] ;  /* 0x003400008518783b */ /* 0x000fe20000004200 */
[----:B------:R-:W2:Y:S02]  /*75a0*/  MUFU.EX2 R105, R2 ;  /* 0x0000000200697308 */ /* 0x000ea40000000800 */
[----:B------:R-:W-:-:S04]  /*75b0*/  FMNMX.FTZ R41, R62, R41, !PT ;  /* 0x000000293e297209 */ /* 0x000fc80007810000 */
[----:B------:R-:W-:Y:S02]  /*75c0*/  FMNMX.FTZ R41, R36, R41, !PT ;  /* 0x0000002924297209 */ /* 0x000fe40007810000 */
[----:B-1----:R-:W-:Y:S01]  /*75d0*/  F2FP.BF16.PACK_AB R10, R91, R101 ;  /* 0x000000655b0a723e */ /* 0x002fe200000010ff */
[----:B------:R-:W-:Y:S01]  /*75e0*/  MUFU.EX2 R88, R88 ;  /* 0x0000005800587308 */ /* 0x000fe20000000800 */
[----:B------:R-:W-:-:S04]  /*75f0*/  FMNMX.FTZ R41, R95, R41, !PT ;  /* 0x000000295f297209 */ /* 0x000fc80007810000 */
[----:B------:R-:W-:Y:S01]  /*7600*/  FMNMX.FTZ R41, R3, R41, !PT ;  /* 0x0000002903297209 */ /* 0x000fe20007810000 */
[----:B--2---:R-:W-:Y:S02]  /*7610*/  FMUL.FTZ R12, R80, R105 ;  /* 0x00000069500c7220 */ /* 0x004fe40000410000 */
[----:B------:R-:W-:Y:S01]  /*7620*/  MUFU.EX2 R85, R85 ;  /* 0x0000005500557308 */ /* 0x000fe20000000800 */
[----:B------:R-:W-:Y:S01]  /*7630*/  FMNMX.FTZ R41, R99, R41, !PT ;  /* 0x0000002963297209 */ /* 0x000fe20007810000 */
[-C--:B------:R-:W-:Y:S02]  /*7640*/  FMUL.FTZ R13, R81, R105.reuse ;  /* 0x00000069510d7220 */ /* 0x080fe40000410000 */
[----:B------:R-:W-:Y:S01]  /*7650*/  FMUL.FTZ R76, R76, R105 ;  /* 0x000000694c4c7220 */ /* 0x000fe20000410000 */
[----:B------:R-:W-:Y:S01]  /*7660*/  FMNMX.FTZ R41, R66, R41, !PT ;  /* 0x0000002942297209 */ /* 0x000fe20007810000 */
[-C--:B------:R-:W-:Y:S02]  /*7670*/  FMUL.FTZ R77, R77, R105.reuse ;  /* 0x000000694d4d7220 */ /* 0x080fe40000410000 */
[----:B------:R-:W-:Y:S01]  /*7680*/  FMUL.FTZ R28, R72, R105 ;  /* 0x00000069481c7220 */ /* 0x000fe20000410000 */
[----:B------:R-:W-:Y:S01]  /*7690*/  FMNMX.FTZ R41, R67, R41, !PT ;  /* 0x0000002943297209 */ /* 0x000fe20007810000 */
[-C--:B------:R-:W-:Y:S01]  /*76a0*/  FMUL.FTZ R29, R73, R105.reuse ;  /* 0x00000069491d7220 */ /* 0x080fe20000410000 */
[----:B------:R-:W-:Y:S01]  /*76b0*/  MUFU.EX2 R84, R84 ;  /* 0x0000005400547308 */ /* 0x000fe20000000800 */
[----:B------:R-:W-:-:S02]  /*76c0*/  FMUL.FTZ R68, R68, R105 ;  /* 0x0000006944447220 */ /* 0x000fc40000410000 */
[----:B------:R-:W1:Y:S01]  /*76d0*/  SHFL.BFLY PT, R18, R41, 0x2, 0x1f ;  /* 0x0c401f0029127f89 */ /* 0x000e6200000e0000 */
[----:B------:R-:W-:-:S04]  /*76e0*/  FMUL.FTZ R69, R69, R105 ;  /* 0x0000006945457220 */ /* 0x000fc80000410000 */
[----:B------:R-:W2:Y:S08]  /*76f0*/  MUFU.EX2 R63, R63 ;  /* 0x0000003f003f7308 */ /* 0x000eb00000000800 */
[----:B------:R-:W-:Y:S08]  /*7700*/  MUFU.EX2 R61, R61 ;  /* 0x0000003d003d7308 */ /* 0x000ff00000000800 */
[----:B------:R-:W-:Y:S01]  /*7710*/  MUFU.EX2 R60, R60 ;  /* 0x0000003c003c7308 */ /* 0x000fe20000000800 */
[----:B-1----:R-:W-:-:S02]  /*7720*/  FMNMX.FTZ R41, R41, R18, !PT ;  /* 0x0000001229297209 */ /* 0x002fc40007810000 */
[----:B------:R-:W-:Y:S05]  /*7730*/  LDSM.16.MT88.4 R16, [R134+0x3000] ;  /* 0x003000008610783b */ /* 0x000fea0000004200 */
[----:B------:R-:W-:Y:S01]  /*7740*/  MUFU.EX2 R58, R58 ;  /* 0x0000003a003a7308 */ /* 0x000fe20000000800 */
[----:B------:R-:W1:Y:S07]  /*7750*/  SHFL.BFLY PT, R8, R41, 0x1, 0x1f ;  /* 0x0c201f0029087f89 */ /* 0x000e6e00000e0000 */
[----:B------:R-:W-:Y:S08]  /*7760*/  MUFU.EX2 R56, R56 ;  /* 0x0000003800387308 */ /* 0x000ff00000000800 */
[----:B------:R-:W-:Y:S08]  /*7770*/  MUFU.EX2 R53, R53 ;  /* 0x0000003500357308 */ /* 0x000ff00000000800 */
[----:B------:R-:W-:Y:S01]  /*7780*/  MUFU.EX2 R52, R52 ;  /* 0x0000003400347308 */ /* 0x000fe20000000800 */
[----:B-1----:R-:W-:-:S02]  /*7790*/  FMNMX.FTZ R41, R41, R8, !PT ;  /* 0x0000000829297209 */ /* 0x002fc40007810000 */
[C---:B------:R-:W-:Y:S01]  /*77a0*/  F2FP.BF16.PACK_AB R8, R102.reuse, R104 ;  /* 0x000000686608723e */ /* 0x040fe200000010ff */
[----:B------:R-:W-:Y:S01]  /*77b0*/  FFMA.FTZ R104, R163, R105, R104 ;  /* 0x00000069a3687223 */ /* 0x000fe20000010068 */
[C---:B------:R-:W-:Y:S01]  /*77c0*/  FSETP.NEU.FTZ.AND P0, PT, R41.reuse, -INF , PT ;  /* 0xff8000002900780b */ /* 0x040fe20003f1d000 */
[C---:B------:R-:W-:Y:S02]  /*77d0*/  FMUL.FTZ R47, R41.reuse, c[0x0][0x23c] ;  /* 0x00008f00292f7a20 */ /* 0x040fe40000410000 */
[----:B------:R-:W-:Y:S01]  /*77e0*/  MUFU.EX2 R51, R51 ;  /* 0x0000003300337308 */ /* 0x000fe20000000800 */
[----:B------:R-:W-:Y:S01]  /*77f0*/  FSEL R4, R41, RZ, P0 ;  /* 0x000000ff29047208 */ /* 0x000fe20000000000 */
[----:B------:R-:W-:Y:S01]  /*7800*/  FADD.FTZ R104, R102, R104 ;  /* 0x0000006866687221 */ /* 0x000fe20000010000 */
[----:B------:R-:W-:Y:S01]  /*7810*/  FSEL R47, R47, RZ, P0 ;  /* 0x000000ff2f2f7208 */ /* 0x000fe20000000000 */
[----:B------:R-:W-:Y:S02]  /*7820*/  FFMA.FTZ R163, R65, c[0x0][0x23c], -R59 ;  /* 0x00008f0041a37a23 */ /* 0x000fe4000001083b */
[----:B------:R-:W-:-:S02]  /*7830*/  FADD.FTZ R4, R0, -R4 ;  /* 0x8000000400047221 */ /* 0x000fc40000010000 */
[----:B------:R-:W-:Y:S01]  /*7840*/  FFMA.FTZ R93, R103, c[0x0][0x23c], -R47 ;  /* 0x00008f00675d7a23 */ /* 0x000fe2000001082f */
[----:B------:R-:W-:Y:S01]  /*7850*/  MUFU.EX2 R49, R49 ;  /* 0x0000003100317308 */ /* 0x000fe20000000800 */
[----:B------:R-:W-:Y:S02]  /*7860*/  FMUL.FTZ R4, R4, c[0x0][0x23c] ;  /* 0x00008f0004047a20 */ /* 0x000fe40000410000 */
[----:B------:R-:W-:Y:S02]  /*7870*/  FFMA.FTZ R0, R5, c[0x0][0x23c], -R59 ;  /* 0x00008f0005007a23 */ /* 0x000fe4000001083b */
[--C-:B------:R-:W-:Y:S02]  /*7880*/  FFMA.FTZ R100, R15, c[0x0][0x23c], -R47.reuse ;  /* 0x00008f000f647a23 */ /* 0x100fe4000001082f */
[--C-:B------:R-:W-:Y:S01]  /*7890*/  FFMA.FTZ R90, R121, c[0x0][0x23c], -R47.reuse ;  /* 0x00008f00795a7a23 */ /* 0x100fe2000001082f */
[----:B------:R1:W3:Y:S01]  /*78a0*/  MUFU.EX2 R103, R4 ;  /* 0x0000000400677308 */ /* 0x0002e20000000800 */
[----:B------:R-:W-:-:S02]  /*78b0*/  FFMA.FTZ R92, R22, c[0x0][0x23c], -R47 ;  /* 0x00008f00165c7a23 */ /* 0x000fc4000001082f */
[----:B------:R-:W-:Y:S01]  /*78c0*/  LDSM.16.MT88.4 R20, [R134+0x3400] ;  /* 0x003400008614783b */ /* 0x000fe20000004200 */
[--C-:B------:R-:W-:Y:S02]  /*78d0*/  FFMA.FTZ R30, R30, c[0x0][0x23c], -R47.reuse ;  /* 0x00008f001e1e7a23 */ /* 0x100fe4000001082f */
[--C-:B------:R-:W-:Y:S01]  /*78e0*/  FFMA.FTZ R2, R34, c[0x0][0x23c], -R47.reuse ;  /* 0x00008f0022027a23 */ /* 0x100fe2000001082f */
[----:B--2---:R-:W-:Y:S01]  /*78f0*/  F2FP.BF16.PACK_AB R34, R63, R84 ;  /* 0x000000543f22723e */ /* 0x004fe200000010ff */
[----:B------:R-:W-:Y:S01]  /*7900*/  MUFU.EX2 R100, R100 ;  /* 0x0000006400647308 */ /* 0x000fe20000000800 */
[--C-:B------:R-:W-:Y:S02]  /*7910*/  FFMA.FTZ R80, R35, c[0x0][0x23c], -R47.reuse ;  /* 0x00008f0023507a23 */ /* 0x100fe4000001082f */
[--C-:B------:R-:W-:Y:S02]  /*7920*/  FFMA.FTZ R72, R33, c[0x0][0x23c], -R47.reuse ;  /* 0x00008f0021487a23 */ /* 0x100fe4000001082f */
[----:B------:R-:W-:-:S02]  /*7930*/  FFMA.FTZ R32, R32, c[0x0][0x23c], -R47 ;  /* 0x00008f0020207a23 */ /* 0x000fc4000001082f */
[----:B------:R-:W-:Y:S01]  /*7940*/  FFMA.FTZ R73, R118, c[0x0][0x23c], -R47 ;  /* 0x00008f0076497a23 */ /* 0x000fe2000001082f */
[----:B-1----:R-:W1:Y:S01]  /*7950*/  LDSM.16.MT88.4 R4, [R133+0x3000] ;  /* 0x003000008504783b */ /* 0x002e620000004200 */
[----:B------:R-:W2:Y:S01]  /*7960*/  MUFU.EX2 R93, R93 ;  /* 0x0000005d005d7308 */ /* 0x000ea20000000800 */
[-C--:B---3--:R-:W-:Y:S02]  /*7970*/  FMUL.FTZ R14, R82, R103.reuse ;  /* 0x00000067520e7220 */ /* 0x088fe40000410000 */
[-C--:B------:R-:W-:Y:S02]  /*7980*/  FMUL.FTZ R15, R83, R103.reuse ;  /* 0x00000067530f7220 */ /* 0x080fe40000410000 */
[-C--:B------:R-:W-:Y:S02]  /*7990*/  FMUL.FTZ R78, R78, R103.reuse ;  /* 0x000000674e4e7220 */ /* 0x080fe40000410000 */
[-C--:B------:R-:W-:Y:S01]  /*79a0*/  FMUL.FTZ R79, R79, R103.reuse ;  /* 0x000000674f4f7220 */ /* 0x080fe20000410000 */
[----:B------:R-:W-:Y:S01]  /*79b0*/  MUFU.EX2 R90, R90 ;  /* 0x0000005a005a7308 */ /* 0x000fe20000000800 */
[----:B------:R-:W-:-:S02]  /*79c0*/  FMUL.FTZ R31, R75, R103 ;  /* 0x000000674b1f7220 */ /* 0x000fc40000410000 */
[-C--:B------:R-:W-:Y:S02]  /*79d0*/  FMUL.FTZ R70, R70, R103.reuse ;  /* 0x0000006746467220 */ /* 0x080fe40000410000 */
[----:B------:R-:W-:Y:S02]  /*79e0*/  FMUL.FTZ R71, R71, R103 ;  /* 0x0000006747477220 */ /* 0x000fe40000410000 */
        /* <DEDUP_REMOVED lines=8> */
[----:B------:R-:W-:Y:S02]  /*7a70*/  FFMA.FTZ R110, R115, c[0x0][0x23c], -R47 ;  /* 0x00008f00736e7a23 */ /* 0x000fe4000001082f */
[----:B------:R-:W-:Y:S02]  /*7a80*/  FFMA.FTZ R100, R162, R103, R100 ;  /* 0x00000067a2647223 */ /* 0x000fe40000010064 */
[----:B------:R-:W-:Y:S01]  /*7a90*/  FADD.FTZ R101, R101, R104 ;  /* 0x0000006865657221 */ /* 0x000fe20000010000 */
[----:B---3--:R-:W-:Y:S01]  /*7aa0*/  F2FP.BF16.PACK_AB R11, R92, R90 ;  /* 0x0000005a5c0b723e */ /* 0x008fe200000010ff */
[----:B------:R-:W2:Y:S01]  /*7ab0*/  MUFU.EX2 R80, R80 ;  /* 0x0000005000507308 */ /* 0x000ea20000000800 */
[----:B------:R-:W-:-:S02]  /*7ac0*/  FADD.FTZ R93, R93, R100 ;  /* 0x000000645d5d7221 */ /* 0x000fc40000010000 */
[----:B------:R-:W-:Y:S02]  /*7ad0*/  FFMA.FTZ R57, R96, c[0x0][0x23c], -R59 ;  /* 0x00008f0060397a23 */ /* 0x000fe4000001083b */
        /* <DEDUP_REMOVED lines=8> */
[----:B------:R-:W-:Y:S01]  /*7b60*/  FADD.FTZ R101, R91, R101 ;  /* 0x000000655b657221 */ /* 0x000fe20000010000 */
[----:B------:R-:W3:Y:S01]  /*7b70*/  MUFU.EX2 R76, R30 ;  /* 0x0000001e004c7308 */ /* 0x000ee20000000800 */
[----:B--2---:R-:W-:Y:S01]  /*7b80*/  F2FP.BF16.PACK_AB R33, R80, R2 ;  /* 0x000000025021723e */ /* 0x004fe200000010ff */
[----:B------:R-:W-:-:S02]  /*7b90*/  FADD.FTZ R92, R92, R93 ;  /* 0x0000005d5c5c7221 */ /* 0x000fc40000010000 */
[----:B------:R-:W-:Y:S02]  /*7ba0*/  FADD.FTZ R101, R88, R101 ;  /* 0x0000006558657221 */ /* 0x000fe40000010000 */
[----:B------:R-:W-:Y:S02]  /*7bb0*/  FADD.FTZ R92, R2, R92 ;  /* 0x0000005c025c7221 */ /* 0x000fe40000010000 */
[----:B------:R-:W-:Y:S01]  /*7bc0*/  MUFU.EX2 R73, R73 ;  /* 0x0000004900497308 */ /* 0x000fe20000000800 */
[----:B------:R-:W-:Y:S02]  /*7bd0*/  FFMA.FTZ R36, R36, c[0x0][0x23c], -R47 ;  /* 0x00008f0024247a23 */ /* 0x000fe4000001082f */
[----:B------:R-:W-:Y:S02]  /*7be0*/  FADD.FTZ R92, R80, R92 ;  /* 0x0000005c505c7221 */ /* 0x000fe40000010000 */
[----:B------:R-:W-:Y:S02]  /*7bf0*/  FFMA.FTZ R107, R119, c[0x0][0x23c], -R59 ;  /* 0x00008f00776b7a23 */ /* 0x000fe4000001083b */
[--C-:B------:R-:W-:Y:S01]  /*7c00*/  FFMA.FTZ R44, R44, c[0x0][0x23c], -R47.reuse ;  /* 0x00008f002c2c7a23 */ /* 0x100fe2000001082f */
[----:B---3--:R-:W-:Y:S01]  /*7c10*/  F2FP.BF16.PACK_AB R35, R72, R76 ;  /* 0x0000004c4823723e */ /* 0x008fe200000010ff */
[----:B------:R-:W-:Y:S01]  /*7c20*/  FMUL.FTZ R30, R74, R103 ;  /* 0x000000674a1e7220 */ /* 0x000fe20000410000 */
[----:B------:R-:W-:Y:S01]  /*7c30*/  MUFU.EX2 R75, R75 ;  /* 0x0000004b004b7308 */ /* 0x000fe20000000800 */
[----:B------:R-:W-:-:S02]  /*7c40*/  FFMA.FTZ R74, R113, c[0x0][0x23c], -R47 ;  /* 0x00008f00714a7a23 */ /* 0x000fc4000001082f */
[----:B------:R-:W-:Y:S02]  /*7c50*/  FADD.FTZ R76, R76, R92 ;  /* 0x0000005c4c4c7221 */ /* 0x000fe40000010000 */
[----:B------:R-:W-:Y:S01]  /*7c60*/  FFMA.FTZ R62, R62, c[0x0][0x23c], -R47 ;  /* 0x00008f003e3e7a23 */ /* 0x000fe2000001082f */
[C---:B-1----:R-:W-:Y:S01]  /*7c70*/  HMMA.16816.F32.BF16 R28, R8.reuse, R4, R28 ;  /* 0x00000004081c723c */ /* 0x042fe2000004181c */
[----:B------:R-:W-:Y:S01]  /*7c80*/  FADD.FTZ R76, R72, R76 ;  /* 0x0000004c484c7221 */ /* 0x000fe20000010000 */
[----:B------:R-:W-:Y:S01]  /*7c90*/  MUFU.EX2 R74, R74 ;  /* 0x0000004a004a7308 */ /* 0x000fe20000000800 */
[----:B------:R-:W-:Y:S02]  /*7ca0*/  FFMA.FTZ R94, R97, c[0x0][0x23c], -R59 ;  /* 0x00008f00615e7a23 */ /* 0x000fe4000001083b */
[--C-:B------:R-:W-:Y:S02]  /*7cb0*/  FFMA.FTZ R3, R3, c[0x0][0x23c], -R47.reuse ;  /* 0x00008f0003037a23 */ /* 0x100fe4000001082f */
[--C-:B------:R-:W-:Y:S01]  /*7cc0*/  FFMA.FTZ R162, R67, c[0x0][0x23c], -R47.reuse ;  /* 0x00008f0043a27a23 */ /* 0x100fe2000001082f */
[----:B------:R-:W-:Y:S01]  /*7cd0*/  HMMA.16816.F32.BF16 R8, R8, R6, R68 ;  /* 0x000000060808723c */ /* 0x000fe20000041844 */
[----:B------:R-:W1:Y:S01]  /*7ce0*/  LDSM.16.MT88.4 R4, [R134+0x3800] ;  /* 0x003800008604783b */ /* 0x000e620000004200 */
[----:B------:R2:W-:Y:S05]  /*7cf0*/  MUFU.EX2 R70, R32 ;  /* 0x0000002000467308 */ /* 0x0005ea0000000800 */
[----:B------:R-:W-:-:S02]  /*7d00*/  FFMA.FTZ R68, R120, c[0x0][0x23c], -R47 ;  /* 0x00008f0078447a23 */ /* 0x000fc4000001082f */
[--C-:B------:R-:W-:Y:S01]  /*7d10*/  FFMA.FTZ R69, R114, c[0x0][0x23c], -R47.reuse ;  /* 0x00008f0072457a23 */ /* 0x100fe2000001082f */
[----:B------:R-:W-:Y:S01]  /*7d20*/  MUFU.EX2 R81, R81 ;  /* 0x0000005100517308 */ /* 0x000fe20000000800 */
[----:B------:R-:W-:Y:S02]  /*7d30*/  FFMA.FTZ R71, R89, c[0x0][0x23c], -R47 ;  /* 0x00008f0059477a23 */ /* 0x000fe4000001082f */
[----:B------:R-:W-:Y:S01]  /*7d40*/  FFMA.FTZ R89, R117, c[0x0][0x23c], -R59 ;  /* 0x00008f0075597a23 */ /* 0x000fe2000001083b */
[----:B--2---:R-:W-:-:S04]  /*7d50*/  F2FP.BF16.PACK_AB R32, R85, R88 ;  /* 0x000000585520723e */ /* 0x004fc800000010ff */
[----:B------:R-:W2:Y:S01]  /*7d60*/  MUFU.EX2 R68, R68 ;  /* 0x0000004400447308 */ /* 0x000ea20000000800 */
[----:B------:R-:W-:-:S04]  /*7d70*/  FADD.FTZ R85, R85, R101 ;  /* 0x0000006555557221 */ /* 0x000fc80000010000 */
[----:B------:R-:W-:Y:S01]  /*7d80*/  FADD.FTZ R85, R84, R85 ;  /* 0x0000005554557221 */ /* 0x000fe20000010000 */
[----:B------:R-:W-:Y:S02]  /*7d90*/  HMMA.16816.F32.BF16 R12, R32, R20, R12 ;  /* 0x00000014200c723c */ /* 0x000fe4000004180c */
[----:B------:R-:W-:Y:S01]  /*7da0*/  MUFU.EX2 R69, R69 ;  /* 0x0000004500457308 */ /* 0x000fe20000000800 */
[----:B------:R-:W-:-:S04]  /*7db0*/  FADD.FTZ R63, R63, R85 ;  /* 0x000000553f3f7221 */ /* 0x000fc80000010000 */
[----:B------:R-:W-:Y:S01]  /*7dc0*/  FADD.FTZ R63, R61, R63 ;  /* 0x0000003f3d3f7221 */ /* 0x000fe20000010000 */
[C---:B------:R-:W-:Y:S01]  /*7dd0*/  HMMA.16816.F32.BF16 R16, R32.reuse, R22, R16 ;  /* 0x000000162010723c */ /* 0x040fe20000041810 */
[----:B------:R-:W3:Y:S01]  /*7de0*/  LDSM.16.MT88.4 R20, [R133+0x3800] ;  /* 0x003800008514783b */ /* 0x000ee20000004200 */
[----:B------:R-:W4:Y:S06]  /*7df0*/  MUFU.EX2 R71, R71 ;  /* 0x0000004700477308 */ /* 0x000f2c0000000800 */
[C---:B------:R-:W-:Y:S02]  /*7e00*/  HMMA.16816.F32.BF16 R28, R32.reuse, R24, R28 ;  /* 0x00000018201c723c */ /* 0x040fe4000004181c */
[----:B------:R-:W-:Y:S06]  /*7e10*/  MUFU.EX2 R46, R46 ;  /* 0x0000002e002e7308 */ /* 0x000fec0000000800 */
[----:B------:R-:W-:Y:S01]  /*7e20*/  HMMA.16816.F32.BF16 R24, R32, R26, R8 ;  /* 0x0000001a2018723c */ /* 0x000fe20000041808 */
[----:B------:R-:W5:Y:S01]  /*7e30*/  LDSM.16.MT88.4 R8, [R134+0x3c00] ;  /* 0x003c00008608783b */ /* 0x000f620000004200 */
[----:B------:R-:W-:Y:S05]  /*7e40*/  MUFU.EX2 R45, R45 ;  /* 0x0000002d002d7308 */ /* 0x000fea0000000800 */
[C---:B------:R-:W-:Y:S01]  /*7e50*/  F2FP.BF16.PACK_AB R32, R60.reuse, R61 ;  /* 0x0000003d3c20723e */ /* 0x040fe200000010ff */
[----:B------:R-:W-:Y:S01]  /*7e60*/  FADD.FTZ R60, R60, R63 ;  /* 0x0000003f3c3c7221 */ /* 0x000fe20000010000 */
[----:B--2---:R-:W-:Y:S01]  /*7e70*/  F2FP.BF16.PACK_AB R33, R68, R70 ;  /* 0x000000464421723e */ /* 0x004fe200000010ff */
[----:B------:R-:W-:Y:S01]  /*7e80*/  MUFU.EX2 R106, R106 ;  /* 0x0000006a006a7308 */ /* 0x000fe20000000800 */
[----:B------:R-:W-:Y:S01]  /*7e90*/  F2FP.BF16.PACK_AB R34, R56, R58 ;  /* 0x0000003a3822723e */ /* 0x000fe200000010ff */
[----:B------:R-:W-:Y:S01]  /*7ea0*/  FADD.FTZ R70, R70, R76 ;  /* 0x0000004c46467221 */ /* 0x000fe20000010000 */
[----:B----4-:R-:W-:Y:S01]  /*7eb0*/  F2FP.BF16.PACK_AB R35, R71, R69 ;  /* 0x000000454723723e */ /* 0x010fe200000010ff */
[----:B------:R-:W-:Y:S01]  /*7ec0*/  FADD.FTZ R60, R58, R60 ;  /* 0x0000003c3a3c7221 */ /* 0x000fe20000010000 */
[----:B------:R-:W-:Y:S01]  /*7ed0*/  LDSM.16.MT88.4 R76, [R134+0x4c00] ;  /* 0x004c0000864c783b */ /* 0x000fe20000004200 */
[----:B------:R-:W-:-:S02]  /*7ee0*/  FADD.FTZ R70, R68, R70 ;  /* 0x0000004644467221 */ /* 0x000fc40000010000 */
[----:B------:R-:W2:Y:S01]  /*7ef0*/  MUFU.EX2 R82, R82 ;  /* 0x0000005200527308 */ /* 0x000ea20000000800 */
[----:B------:R-:W-:Y:S01]  /*7f00*/  FADD.FTZ R60, R56, R60 ;  /* 0x0000003c383c7221 */ /* 0x000fe20000010000 */
[----:B-1----:R-:W-:Y:S01]  /*7f10*/  HMMA.16816.F32.BF16 R12, R32, R4, R12 ;  /* 0x00000004200c723c */ /* 0x002fe2000004180c */
[----:B------:R-:W-:-:S04]  /*7f20*/  FADD.FTZ R70, R69, R70 ;  /* 0x0000004645467221 */ /* 0x000fc80000010000 */
[----:B------:R-:W-:Y:S01]  /*7f30*/  FADD.FTZ R71, R71, R70 ;  /* 0x0000004647477221 */ /* 0x000fe20000010000 */
[----:B------:R-:W-:Y:S02]  /*7f40*/  MUFU.EX2 R83, R83 ;  /* 0x0000005300537308 */ /* 0x000fe40000000800 */
[----:B------:R-:W-:Y:S01]  /*7f50*/  HMMA.16816.F32.BF16 R16, R32, R6, R16 ;  /* 0x000000062010723c */ /* 0x000fe20000041810 */
[----:B------:R-:W1:Y:S01]  /*7f60*/  LDSM.16.MT88.4 R4, [R133+0x3c00] ;  /* 0x003c00008504783b */ /* 0x000e620000004200 */
[----:B------:R-:W-:-:S04]  /*7f70*/  FADD.FTZ R71, R74, R71 ;  /* 0x000000474a477221 */ /* 0x000fc80000010000 */
[----:B------:R-:W4:Y:S01]  /*7f80*/  MUFU.EX2 R110, R110 ;  /* 0x0000006e006e7308 */ /* 0x000f220000000800 */
[----:B------:R-:W-:Y:S01]  /*7f90*/  FADD.FTZ R71, R73, R71 ;  /* 0x0000004749477221 */ /* 0x000fe20000010000 */
[C---:B---3--:R-:W-:Y:S06]  /*7fa0*/  HMMA.16816.F32.BF16 R28, R32.reuse, R20, R28 ;  /* 0x00000014201c723c */ /* 0x048fec000004181c */
[----:B------:R-:W3:Y:S02]  /*7fb0*/  MUFU.EX2 R43, R43 ;  /* 0x0000002b002b7308 */ /* 0x000ee40000000800 */
[----:B------:R-:W-:Y:S01]  /*7fc0*/  HMMA.16816.F32.BF16 R24, R32, R22, R24 ;  /* 0x000000162018723c */ /* 0x000fe20000041818 */
[----:B------:R-:W2:Y:S05]  /*7fd0*/  LDSM.16.MT88.4 R20, [R134+0x4000] ;  /* 0x004000008614783b */ /* 0x000eaa0000004200 */
        /* <DEDUP_REMOVED lines=12> */
[----:B-----5:R-:W-:Y:S01]  /*80a0*/  HMMA.16816.F32.BF16 R12, R32, R8, R12 ;  /* 0x00000008200c723c */ /* 0x020fe2000004180c */
[----:B------:R-:W-:Y:S01]  /*80b0*/  FADD.FTZ R51, R51, R55 ;  /* 0x0000003733337221 */ /* 0x000fe20000010000 */
[----:B------:R-:W-:Y:S03]  /*80c0*/  MUFU.EX2 R38, R38 ;  /* 0x0000002600267308 */ /* 0x000fe60000000800 */
[----:B------:R-:W-:-:S03]  /*80d0*/  FADD.FTZ R51, R50, R51 ;  /* 0x0000003332337221 */ /* 0x000fc60000010000 */
[C---:B------:R-:W-:Y:S01]  /*80e0*/  HMMA.16816.F32.BF16 R16, R32.reuse, R10, R16 ;  /* 0x0000000a2010723c */ /* 0x040fe20000041810 */
[----:B------:R-:W5:Y:S01]  /*80f0*/  LDSM.16.MT88.4 R8, [R133+0x4000] ;  /* 0x004000008508783b */ /* 0x000f620000004200 */
[----:B------:R-:W2:Y:S06]  /*8100*/  MUFU.EX2 R54, R54 ;  /* 0x0000003600367308 */ /* 0x000eac0000000800 */
[C---:B-1----:R-:W-:Y:S02]  /*8110*/  HMMA.16816.F32.BF16 R28, R32.reuse, R4, R28 ;  /* 0x00000004201c723c */ /* 0x042fe4000004181c */
[----:B------:R-:W1:Y:S06]  /*8120*/  MUFU.EX2 R96, R96 ;  /* 0x0000006000607308 */ /* 0x000e6c0000000800 */
[----:B------:R-:W-:Y:S01]  /*8130*/  HMMA.16816.F32.BF16 R24, R32, R6, R24 ;  /* 0x000000062018723c */ /* 0x000fe20000041818 */
[----:B------:R-:W1:Y:S01]  /*8140*/  LDSM.16.MT88.4 R4, [R134+0x4400] ;  /* 0x004400008604783b */ /* 0x000e620000004200 */
[----:B------:R-:W-:Y:S05]  /*8150*/  MUFU.EX2 R48, R48 ;  /* 0x0000003000307308 */ /* 0x000fea0000000800 */
[C---:B------:R-:W-:Y:S01]  /*8160*/  F2FP.BF16.PACK_AB R32, R49.reuse, R50 ;  /* 0x000000323120723e */ /* 0x040fe200000010ff */
[----:B------:R-:W-:Y:S01]  /*8170*/  FADD.FTZ R49, R49, R51 ;  /* 0x0000003331317221 */ /* 0x000fe20000010000 */
[----:B--2---:R-:W-:Y:S01]  /*8180*/  F2FP.BF16.PACK_AB R33, R82, R106 ;  /* 0x0000006a5221723e */ /* 0x004fe200000010ff */
[----:B------:R-:W2:Y:S01]  /*8190*/  MUFU.EX2 R98, R98 ;  /* 0x0000006200627308 */ /* 0x000ea20000000800 */
[----:B------:R-:W-:Y:S01]  /*81a0*/  F2FP.BF16.PACK_AB R34, R45, R46 ;  /* 0x0000002e2d22723e */ /* 0x000fe200000010ff */
[----:B------:R-:W-:Y:S01]  /*81b0*/  FADD.FTZ R106, R106, R75 ;  /* 0x0000004b6a6a7221 */ /* 0x000fe20000010000 */
[----:B----4-:R-:W-:Y:S01]  /*81c0*/  F2FP.BF16.PACK_AB R35, R110, R83 ;  /* 0x000000536e23723e */ /* 0x010fe200000010ff */
[----:B------:R-:W-:-:S02]  /*81d0*/  FADD.FTZ R49, R46, R49 ;  /* 0x000000312e317221 */ /* 0x000fc40000010000 */
[----:B------:R-:W-:Y:S02]  /*81e0*/  FADD.FTZ R106, R82, R106 ;  /* 0x0000006a526a7221 */ /* 0x000fe40000010000 */
[----:B------:R4:W-:Y:S01]  /*81f0*/  MUFU.EX2 R2, R36 ;  /* 0x0000002400027308 */ /* 0x0009e20000000800 */
[----:B------:R-:W-:Y:S01]  /*8200*/  FADD.FTZ R45, R45, R49 ;  /* 0x000000312d2d7221 */ /* 0x000fe20000010000 */
[C---:B------:R-:W-:Y:S01]  /*8210*/  HMMA.16816.F32.BF16 R12, R32.reuse, R20, R12 ;  /* 0x00000014200c723c */ /* 0x040fe2000004180c */
[----:B------:R-:W-:Y:S02]  /*8220*/  FADD.FTZ R83, R83, R106 ;  /* 0x0000006a53537221 */ /* 0x000fe40000010000 */
[----:B---3--:R-:W-:Y:S02]  /*8230*/  FADD.FTZ R45, R43, R45 ;  /* 0x0000002d2b2d7221 */ /* 0x008fe40000010000 */
[----:B------:R-:W-:Y:S01]  /*8240*/  FADD.FTZ R83, R110, R83 ;  /* 0x000000536e537221 */ /* 0x000fe20000010000 */
[----:B------:R-:W3:Y:S02]  /*8250*/  MUFU.EX2 R37, R37 ;  /* 0x0000002500257308 */ /* 0x000ee40000000800 */
[----:B------:R-:W-:Y:S01]  /*8260*/  HMMA.16816.F32.BF16 R16, R32, R22, R16 ;  /* 0x000000162010723c */ /* 0x000fe20000041810 */
[----:B------:R-:W3:Y:S01]  /*8270*/  LDSM.16.MT88.4 R20, [R133+0x4400] ;  /* 0x004400008514783b */ /* 0x000ee20000004200 */
[----:B------:R-:W-:-:S02]  /*8280*/  FADD.FTZ R83, R54, R83 ;  /* 0x0000005336537221 */ /* 0x000fc40000010000 */
[----:B----4-:R-:W-:Y:S02]  /*8290*/  FFMA.FTZ R36, R95, c[0x0][0x23c], -R47 ;  /* 0x00008f005f247a23 */ /* 0x010fe4000001082f */
[----:B------:R-:W-:Y:S02]  /*82a0*/  MUFU.EX2 R0, R0 ;  /* 0x0000000000007308 */ /* 0x000fe40000000800 */
[C---:B-----5:R-:W-:Y:S07]  /*82b0*/  HMMA.16816.F32.BF16 R28, R32.reuse, R8, R28 ;  /* 0x00000008201c723c */ /* 0x060fee000004181c */
[----:B------:R-:W-:Y:S01]  /*82c0*/  F2FP.BF16.PACK_AB R8, R40, R43 ;  /* 0x0000002b2808723e */ /* 0x000fe200000010ff */
[----:B------:R-:W-:Y:S01]  /*82d0*/  HMMA.16816.F32.BF16 R24, R32, R10, R24 ;  /* 0x0000000a2018723c */ /* 0x000fe20000041818 */
[----:B-1----:R-:W-:Y:S01]  /*82e0*/  F2FP.BF16.PACK_AB R9, R96, R54 ;  /* 0x000000366009723e */ /* 0x002fe200000010ff */
[----:B------:R-:W1:Y:S01]  /*82f0*/  LDSM.16.MT88.4 R32, [R134+0x4800] ;  /* 0x004800008620783b */ /* 0x000e620000004200 */
[----:B------:R-:W-:Y:S01]  /*8300*/  MUFU.EX2 R89, R89 ;  /* 0x0000005900597308 */ /* 0x000fe20000000800 */
[----:B------:R-:W-:-:S02]  /*8310*/  FADD.FTZ R40, R40, R45 ;  /* 0x0000002d28287221 */ /* 0x000fc40000010000 */
[----:B------:R-:W-:Y:S01]  /*8320*/  FADD.FTZ R96, R96, R83 ;  /* 0x0000005360607221 */ /* 0x000fe20000010000 */
[----:B------:R-:W-:Y:S01]  /*8330*/  F2FP.BF16.PACK_AB R10, R38, R39 ;  /* 0x00000027260a723e */ /* 0x000fe200000010ff */
[----:B------:R-:W-:Y:S01]  /*8340*/  FADD.FTZ R40, R39, R40 ;  /* 0x0000002827287221 */ /* 0x000fe20000010000 */
[----:B--2---:R-:W-:Y:S01]  /*8350*/  F2FP.BF16.PACK_AB R11, R98, R48 ;  /* 0x00000030620b723e */ /* 0x004fe200000010ff */
[----:B------:R-:W-:Y:S01]  /*8360*/  FADD.FTZ R96, R48, R96 ;  /* 0x0000006030607221 */ /* 0x000fe20000010000 */
[----:B------:R-:W-:Y:S01]  /*8370*/  MUFU.EX2 R107, R107 ;  /* 0x0000006b006b7308 */ /* 0x000fe20000000800 */
[----:B------:R-:W-:Y:S02]  /*8380*/  FADD.FTZ R38, R38, R40 ;  /* 0x0000002826267221 */ /* 0x000fe40000010000 */
[----:B------:R-:W-:Y:S02]  /*8390*/  FADD.FTZ R98, R98, R96 ;  /* 0x0000006062627221 */ /* 0x000fe40000010000 */
[----:B------:R-:W-:Y:S01]  /*83a0*/  HMMA.16816.F32.BF16 R12, R8, R4, R12 ;  /* 0x00000004080c723c */ /* 0x000fe2000004180c */
[----:B---3--:R-:W-:-:S02]  /*83b0*/  FADD.FTZ R38, R37, R38 ;  /* 0x0000002625267221 */ /* 0x008fc40000010000 */
[----:B------:R-:W2:Y:S05]  /*83c0*/  MUFU.EX2 R44, R44 ;  /* 0x0000002c002c7308 */ /* 0x000eaa0000000800 */
[C---:B------:R-:W-:Y:S01]  /*83d0*/  HMMA.16816.F32.BF16 R16, R8.reuse, R6, R16 ;  /* 0x000000060810723c */ /* 0x040fe20000041810 */
[----:B------:R-:W3:Y:S02]  /*83e0*/  LDSM.16.MT88.4 R4, [R133+0x4800] ;  /* 0x004800008504783b */ /* 0x000ee40000004200 */
[----:B------:R-:W4:Y:S05]  /*83f0*/  MUFU.EX2 R62, R62 ;  /* 0x0000003e003e7308 */ /* 0x000f2a0000000800 */
[----:B------:R-:W-:Y:S03]  /*8400*/  HMMA.16816.F32.BF16 R28, R8, R20, R28 ;  /* 0x00000014081c723c */ /* 0x000fe6000004181c */
[----:B------:R-:W5:Y:S01]  /*8410*/  MUFU.EX2 R36, R36 ;  /* 0x0000002400247308 */ /* 0x000f620000000800 */
[----:B--2---:R-:W-:-:S03]  /*8420*/  FADD.FTZ R98, R44, R98 ;  /* 0x000000622c627221 */ /* 0x004fc60000010000 */
[----:B------:R-:W-:Y:S01]  /*8430*/  FFMA.FTZ R20, R64, c[0x0][0x23c], -R59 ;  /* 0x00008f0040147a23 */ /* 0x000fe2000001083b */
[----:B------:R-:W-:Y:S01]  /*8440*/  HMMA.16816.F32.BF16 R24, R8, R22, R24 ;  /* 0x000000160818723c */ /* 0x000fe20000041818 */
[--C-:B------:R-:W-:Y:S02]  /*8450*/  FFMA.FTZ R21, R99, c[0x0][0x23c], -R47.reuse ;  /* 0x00008f0063157a23 */ /* 0x100fe4000001082f */
[----:B------:R-:W2:Y:S04]  /*8460*/  MUFU.EX2 R57, R57 ;  /* 0x0000003900397308 */ /* 0x000ea80000000800 */
[----:B------:R-:W-:Y:S01]  /*8470*/  F2FP.BF16.PACK_AB R8, R0, R37 ;  /* 0x000000250008723e */ /* 0x000fe200000010ff */
[----:B------:R-:W-:Y:S01]  /*8480*/  FFMA.FTZ R22, R66, c[0x0][0x23c], -R47 ;  /* 0x00008f0042167a23 */ /* 0x000fe2000001082f */
[----:B----4-:R-:W-:Y:S01]  /*8490*/  F2FP.BF16.PACK_AB R9, R62, R44 ;  /* 0x0000002c3e09723e */ /* 0x010fe200000010ff */
[----:B------:R-:W-:Y:S01]  /*84a0*/  FADD.FTZ R0, R0, R38 ;  /* 0x0000002600007221 */ /* 0x000fe20000010000 */
[----:B------:R-:W-:Y:S01]  /*84b0*/  F2FP.BF16.PACK_AB R10, R107, R89 ;  /* 0x000000596b0a723e */ /* 0x000fe200000010ff */
[----:B------:R-:W4:Y:S01]  /*84c0*/  MUFU.EX2 R94, R94 ;  /* 0x0000005e005e7308 */ /* 0x000f220000000800 */
[----:B-----5:R-:W-:Y:S01]  /*84d0*/  F2FP.BF16.PACK_AB R11, R36, R2 ;  /* 0x00000002240b723e */ /* 0x020fe200000010ff */
[----:B------:R-:W-:-:S02]  /*84e0*/  FADD.FTZ R62, R62, R98 ;  /* 0x000000623e3e7221 */ /* 0x000fc40000010000 */
[----:B------:R-:W-:Y:S02]  /*84f0*/  FADD.FTZ R0, R89, R0 ;  /* 0x0000000059007221 */ /* 0x000fe40000010000 */
[----:B------:R-:W-:Y:S01]  /*8500*/  FADD.FTZ R62, R2, R62 ;  /* 0x0000003e023e7221 */ /* 0x000fe20000010000 */
[----:B------:R-:W-:Y:S01]  /*8510*/  MOV R2, R42 ;  /* 0x0000002a00027202 */ /* 0x000fe20000000f00 */
[----:B-1----:R-:W-:Y:S01]  /*8520*/  HMMA.16816.F32.BF16 R12, R8, R32, R12 ;  /* 0x00000020080c723c */ /* 0x002fe2000004180c */
[----:B------:R-:W1:Y:S01]  /*8530*/  MUFU.EX2 R20, R20 ;  /* 0x0000001400147308 */ /* 0x000e620000000800 */
[----:B------:R-:W-:Y:S01]  /*8540*/  FADD.FTZ R107, R107, R0 ;  /* 0x000000006b6b7221 */ /* 0x000fe20000010000 */
[----:B------:R-:W-:Y:S01]  /*8550*/  MOV R0, R41 ;  /* 0x0000002900007202 */ /* 0x000fe20000000f00 */
[----:B------:R-:W-:Y:S02]  /*8560*/  FADD.FTZ R36, R36, R62 ;  /* 0x0000003e24247221 */ /* 0x000fe40000010000 */
[----:B--2---:R-:W-:-:S02]  /*8570*/  FADD.FTZ R107, R57, R107 ;  /* 0x0000006b396b7221 */ /* 0x004fc40000010000 */
[----:B---3--:R-:W-:Y:S01]  /*8580*/  HMMA.16816.F32.BF16 R28, R8, R4, R28 ;  /* 0x00000004081c723c */ /* 0x008fe2000004181c */
[----:B------:R-:W2:Y:S01]  /*8590*/  MUFU.EX2 R163, R163 ;  /* 0x000000a300a37308 */ /* 0x000ea20000000800 */
[----:B----4-:R-:W-:-:S05]  /*85a0*/  FADD.FTZ R107, R94, R107 ;  /* 0x0000006b5e6b7221 */ /* 0x010fca0000010000 */
[----:B------:R-:W-:Y:S01]  /*85b0*/  F2FP.BF16.PACK_AB R4, R94, R57 ;  /* 0x000000395e04723e */ /* 0x000fe200000010ff */
[----:B------:R-:W-:Y:S01]  /*85c0*/  HMMA.16816.F32.BF16 R16, R8, R34, R16 ;  /* 0x000000220810723c */ /* 0x000fe20000041810 */
[----:B------:R-:W3:Y:S01]  /*85d0*/  MUFU.EX2 R3, R3 ;  /* 0x0000000300037308 */ /* 0x000ee20000000800 */
[----:B-1----:R-:W-:-:S06]  /*85e0*/  FADD.FTZ R107, R20, R107 ;  /* 0x0000006b146b7221 */ /* 0x002fcc0000010000 */
[----:B------:R-:W-:Y:S01]  /*85f0*/  HMMA.16816.F32.BF16 R24, R8, R6, R24 ;  /* 0x000000060818723c */ /* 0x000fe20000041818 */
[----:B------:R-:W1:Y:S06]  /*8600*/  MUFU.EX2 R21, R21 ;  /* 0x0000001500157308 */ /* 0x000e6c0000000800 */
[C---:B--2---:R-:W-:Y:S01]  /*8610*/  F2FP.BF16.PACK_AB R6, R163.reuse, R20 ;  /* 0x00000014a306723e */ /* 0x044fe200000010ff */
[----:B------:R-:W-:Y:S01]  /*8620*/  FADD.FTZ R163, R163, R107 ;  /* 0x0000006ba3a37221 */ /* 0x000fe20000010000 */
[----:B------:R-:W2:Y:S01]  /*8630*/  MUFU.EX2 R22, R22 ;  /* 0x0000001600167308 */ /* 0x000ea20000000800 */
[----:B---3--:R-:W-:-:S07]  /*8640*/  FADD.FTZ R36, R3, R36 ;  /* 0x0000002403247221 */ /* 0x008fce0000010000 */
[----:B------:R-:W3:Y:S01]  /*8650*/  MUFU.EX2 R162, R162 ;  /* 0x000000a200a27308 */ /* 0x000ee20000000800 */
[C---:B-1----:R-:W-:Y:S01]  /*8660*/  F2FP.BF16.PACK_AB R5, R21.reuse, R3 ;  /* 0x000000031505723e */ /* 0x042fe200000010ff */
[----:B------:R-:W-:-:S04]  /*8670*/  FADD.FTZ R36, R21, R36 ;  /* 0x0000002415247221 */ /* 0x000fc80000010000 */
[----:B--2---:R-:W-:Y:S01]  /*8680*/  FADD.FTZ R36, R22, R36 ;  /* 0x0000002416247221 */ /* 0x004fe20000010000 */
[----:B---3--:R-:W-:-:S03]  /*8690*/  F2FP.BF16.PACK_AB R7, R162, R22 ;  /* 0x00000016a207723e */ /* 0x008fc600000010ff */
[----:B------:R-:W-:-:S04]  /*86a0*/  FADD.FTZ R162, R162, R36 ;  /* 0x00000024a2a27221 */ /* 0x000fc80000010000 */
[C---:B------:R-:W-:Y:S08]  /*86b0*/  HMMA.16816.F32.BF16 R80, R4.reuse, R76, R12 ;  /* 0x0000004c0450723c */ /* 0x040ff0000004180c */
[C---:B------:R-:W-:Y:S08]  /*86c0*/  HMMA.16816.F32.BF16 R72, R4.reuse, R68, R28 ;  /* 0x000000440448723c */ /* 0x040ff0000004181c */
[C---:B------:R-:W-:Y:S08]  /*86d0*/  HMMA.16816.F32.BF16 R76, R4.reuse, R78, R16 ;  /* 0x0000004e044c723c */ /* 0x040ff00000041810 */
[----:B------:R-:W-:Y:S11]  /*86e0*/  HMMA.16816.F32.BF16 R68, R4, R70, R24 ;  /* 0x000000460444723c */ /* 0x000ff60000041818 */
[----:B------:R-:W-:Y:S08]  /*86f0*/  @!UPT UIADD3 URZ, URZ, URZ, URZ ;  /* 0x0000003f3f3ff290 */ /* 0x000ff0000fffe03f */
.L_x_3853:
[----:B------:R-:W-:Y:S05]  /*8700*/  @!P1 BRA `(.L_x_3861) ;  /* 0x000028c000009947 */ /* 0x000fea0003800000 */
[----:B------:R-:W-:Y:S01]  /*8710*/  IMAD.MOV.U32 R159, RZ, RZ, c[0x0][0x1a0] ;  /* 0x00006800ff9f7624 */ /* 0x000fe200078e00ff */
[----:B------:R-:W-:-:S02]  /*8720*/  MOV R3, R0 ;  /* 0x0000000000037202 */ /* 0x000fc40000000f00 */
[----:B------:R-:W-:Y:S01]  /*8730*/  MOV R84, R2 ;  /* 0x0000000200547202 */ /* 0x000fe20000000f00 */
[----:B------:R-:W-:-:S05]  /*8740*/  IMAD.U32 R158, R159, -0x80, RZ ;  /* 0xffffff809f9e7824 */ /* 0x000fca00078e00ff */
[----:B------:R-:W-:Y:S02]  /*8750*/  SHF.R.S32.HI R157, RZ, 0x1f, R158 ;  /* 0x0000001fff9d7819 */ /* 0x000fe4000001149e */
.L_x_3865:
        /* <DEDUP_REMOVED lines=65> */
.L_x_3862:
[----:B------:R-:W-:Y:S02]  /*8b70*/  ISETP.GE.AND P0, PT, R152, c[0x0][0x220], PT ;  /* 0x0000880098007a0c */ /* 0x000fe40003f06270 */
[CC--:B------:R-:W-:Y:S04]  /*8b80*/  LEA R164, P3, R8.reuse, R109.reuse, 0x1 ;  /* 0x0000006d08a47211 */ /* 0x0c0fe800078608ff */
[--C-:B------:R-:W-:Y:S07]  /*8b90*/  LEA.HI.X R165, R8, R108, R4.reuse, 0x1, P3 ;  /* 0x0000006c08a57211 */ /* 0x100fee00018f0c04 */
        /* <DEDUP_REMOVED lines=11> */
[CC--:B------:R-:W-:Y:S01]  /*8c50*/  @!P0 LEA R10, P1, R6.reuse, R109.reuse, 0x1 ;  /* 0x0000006d060a8211 */ /* 0x0c0fe200078208ff */
        /* <DEDUP_REMOVED lines=63> */
[----:B------:R-:W-:Y:S08]  /*9050*/  HMMA.16816.F32.BF16 R64, R64, R90, RZ ;  /* 0x0000005a4040723c */ /* 0x000ff000000418ff */
[C---:B------:R-:W-:Y:S08]  /*9060*/  HMMA.16816.F32.BF16 R4, R92.reuse, R96, R4 ;  /* 0x000000605c04723c */ /* 0x040ff00000041804 */
[C---:B------:R-:W-:Y:S08]  /*9070*/  HMMA.16816.F32.BF16 R8, R92.reuse, R98, R8 ;  /* 0x000000625c08723c */ /* 0x040ff00000041808 */
[C---:B------:R-:W-:Y:S08]  /*9080*/  HMMA.16816.F32.BF16 R12, R92.reuse, R100, R12 ;  /* 0x000000645c0c723c */ /* 0x040ff0000004180c */
[C---:B------:R-:W-:Y:S08]  /*9090*/  HMMA.16816.F32.BF16 R16, R92.reuse, R102, R16 ;  /* 0x000000665c10723c */ /* 0x040ff00000041810 */
[C---:B------:R-:W-:Y:S08]  /*90a0*/  HMMA.16816.F32.BF16 R20, R92.reuse, R104, R20 ;  /* 0x000000685c14723c */ /* 0x040ff00000041814 */
[C---:B------:R-:W-:Y:S08]  /*90b0*/  HMMA.16816.F32.BF16 R24, R92.reuse, R106, R24 ;  /* 0x0000006a5c18723c */ /* 0x040ff00000041818 */
[C---:B----4-:R-:W-:Y:S07]  /*90c0*/  HMMA.16816.F32.BF16 R28, R92.reuse, R108, R28 ;  /* 0x0000006c5c1c723c */ /* 0x050fee000004181c */
        /* <DEDUP_REMOVED lines=73> */
[----:B------:R-:W-:Y:S02]  /*9560*/  IMAD R2, R85, c[0x0][0x184], R2 ;  /* 0x0000610055027a24 */ /* 0x000fe400078e0202 */
[----:B------:R-:W-:Y:S02]  /*9570*/  IMAD.MOV.U32 R85, RZ, RZ, R92 ;  /* 0x000000ffff557224 */ /* 0x000fe400078e005c */
[----:B------:R-:W-:Y:S02]  /*9580*/  IMAD.IADD R2, R93, 0x1, R2 ;  /* 0x000000015d027824 */ /* 0x000fe400078e0202 */
.L_x_3864:
[----:B------:R1:W-:Y:S01]  /*9590*/  @P0 STS [R148+0x1000], RZ ;  /* 0x001000ff94000388 */ /* 0x0003e20000000800 */
[----:B------:R-:W-:Y:S01]  /*95a0*/  LEA R98, P4, R85, R161, 0x1 ;  /* 0x000000a155627211 */ /* 0x000fe200078808ff */
[----:B------:R-:W-:Y:S01]  /*95b0*/  @!P0 IMAD.MOV.U32 R88, RZ, RZ, c[0x0][0x19c] ;  /* 0x00006700ff588624 */ /* 0x000fe200078e00ff */
[-C--:B------:R-:W-:Y:S01]  /*95c0*/  @!P0 IADD3 R89, P1, R143, R85.reuse, RZ ;  /* 0x000000558f598210 */ /* 0x080fe20007f3e0ff */
[----:B------:R1:W-:Y:S01]  /*95d0*/  @P0 STS [R148+0x1004], RZ ;  /* 0x001004ff94000388 */ /* 0x0003e20000000800 */
[C---:B------:R-:W-:Y:S01]  /*95e0*/  @!P0 LEA R91, P2, R90.reuse, R85, 0x6 ;  /* 0x000000555a5b8211 */ /* 0x040fe200078430ff */
[----:B------:R-:W-:Y:S01]  /*95f0*/  @!P0 IMAD.MOV.U32 R92, RZ, RZ, R85 ;  /* 0x000000ffff5c8224 */ /* 0x000fe200078e0055 */
[--C-:B------:R-:W-:Y:S01]  /*9600*/  LEA.HI.X R99, R85, R160, R2.reuse, 0x1, P4 ;  /* 0x000000a055637211 */ /* 0x100fe200020f0c02 */
[----:B------:R1:W-:Y:S01]  /*9610*/  @P0 STS.64 [R148+0x1008], RZ ;  /* 0x001008ff94000388 */ /* 0x0003e20000000a00 */
[----:B------:R-:W-:Y:S01]  /*9620*/  @!P0 IMAD.MOV.U32 R93, RZ, RZ, R2 ;  /* 0x000000ffff5d8224 */ /* 0x000fe200078e0002 */
[-C--:B------:R-:W-:Y:S01]  /*9630*/  @!P0 LEA R96, P3, R89, R161.reuse, 0x1 ;  /* 0x000000a159608211 */ /* 0x080fe200078608ff */
[----:B------:R-:W-:Y:S01]  /*9640*/  @!P0 IMAD.MOV.U32 R0, RZ, RZ, c[0x0][0x19c] ;  /* 0x00006700ff008624 */ /* 0x000fe200078e00ff */
[----:B------:R-:W-:Y:S01]  /*9650*/  @!PT LDS RZ, [RZ] ;  /* 0x00000000fffff984 */ /* 0x000fe20000000800 */
[----:B------:R-:W-:Y:S01]  /*9660*/  @!PT LDS RZ, [RZ] ;  /* 0x00000000fffff984 */ /* 0x000fe20000000800 */
[----:B------:R-:W-:Y:S01]  /*9670*/  @!PT LDS RZ, [RZ] ;  /* 0x00000000fffff984 */ /* 0x000fe20000000800 */
[----:B------:R1:W-:Y:S01]  /*9680*/  @!P0 LDGSTS.E.BYPASS.LTC128B.128 [R148+0x1000], [R98.64] ;  /* 0x0100000062948fae */ /* 0x0003e2000b901d46 */
[C---:B------:R-:W-:Y:S01]  /*9690*/  @!P0 IMAD.WIDE.U32 R92, R90.reuse, 0x60, R92 ;  /* 0x000000605a5c8825 */ /* 0x040fe200078e005c */
[----:B------:R-:W-:Y:S02]  /*96a0*/  @!P0 LEA.HI.X R90, R90, R2, R88, 0x6, P2 ;  /* 0x000000025a5a8211 */ /* 0x000fe400010f3458 */
        /* <DEDUP_REMOVED lines=26> */
.L_x_3863:
        /* <DEDUP_REMOVED lines=87> */
[----:B------:R-:W-:Y:S02]  /*9dc0*/  FFMA.FTZ R103, R24, c[0x0][0x23c], -R89 ;  /* 0x00008f0018677a23 */ /* 0x000fe40000010859 */
[--C-:B------:R-:W-:Y:S02]  /*9dd0*/  FFMA.FTZ R120, R14, c[0x0][0x23c], -R85.reuse ;  /* 0x00008f000e787a23 */ /* 0x100fe40000010855 */
[----:B------:R-:W-:Y:S02]  /*9de0*/  FFMA.FTZ R114, R15, c[0x0][0x23c], -R85 ;  /* 0x00008f000f727a23 */ /* 0x000fe40000010855 */
[----:B------:R-:W3:Y:S01]  /*9df0*/  LDSM.16.MT88.4 R12, [R134+0x3000] ;  /* 0x00300000860c783b */ /* 0x000ee20000004200 */
[----:B-1----:R-:W-:Y:S02]  /*9e00*/  FFMA.FTZ R99, R25, c[0x0][0x23c], -R89 ;  /* 0x00008f0019637a23 */ /* 0x002fe40000010859 */
[----:B------:R-:W-:Y:S01]  /*9e10*/  MUFU.EX2 R116, R116 ;  /* 0x0000007400747308 */ /* 0x000fe20000000800 */
[--C-:B------:R-:W-:Y:S02]  /*9e20*/  FFMA.FTZ R105, R26, c[0x0][0x23c], -R85.reuse ;  /* 0x00008f001a697a23 */ /* 0x100fe40000010855 */
[----:B------:R-:W-:Y:S02]  /*9e30*/  FFMA.FTZ R102, R27, c[0x0][0x23c], -R85 ;  /* 0x00008f001b667a23 */ /* 0x000fe40000010855 */
[----:B------:R-:W1:Y:S01]  /*9e40*/  LDSM.16.MT88.4 R24, [R133+0x3000] ;  /* 0x003000008518783b */ /* 0x000e620000004200 */
[--C-:B------:R-:W-:Y:S02]  /*9e50*/  FFMA.FTZ R97, R28, c[0x0][0x23c], -R89.reuse ;  /* 0x00008f001c617a23 */ /* 0x100fe40000010859 */
[----:B------:R-:W-:Y:S02]  /*9e60*/  FFMA.FTZ R98, R29, c[0x0][0x23c], -R89 ;  /* 0x00008f001d627a23 */ /* 0x000fe40000010859 */
[----:B------:R-:W-:Y:S01]  /*9e70*/  MUFU.EX2 R113, R113 ;  /* 0x0000007100717308 */ /* 0x000fe20000000800 */
[--C-:B------:R-:W-:Y:S02]  /*9e80*/  FFMA.FTZ R100, R30, c[0x0][0x23c], -R85.reuse ;  /* 0x00008f001e647a23 */ /* 0x100fe40000010855 */
[----:B------:R-:W-:Y:S02]  /*9e90*/  FFMA.FTZ R101, R31, c[0x0][0x23c], -R85 ;  /* 0x00008f001f657a23 */ /* 0x000fe40000010855 */
[----:B------:R-:W4:Y:S01]  /*9ea0*/  LDSM.16.MT88.4 R28, [R134+0x3400] ;  /* 0x00340000861c783b */ /* 0x000f220000004200 */
[--C-:B------:R-:W-:Y:S02]  /*9eb0*/  FFMA.FTZ R94, R32, c[0x0][0x23c], -R89.reuse ;  /* 0x00008f00205e7a23 */ /* 0x100fe40000010859 */
[----:B------:R-:W-:Y:S02]  /*9ec0*/  FFMA.FTZ R91, R33, c[0x0][0x23c], -R89 ;  /* 0x00008f00215b7a23 */ /* 0x000fe40000010859 */
[----:B------:R-:W-:Y:S01]  /*9ed0*/  MUFU.EX2 R120, R120 ;  /* 0x0000007800787308 */ /* 0x000fe20000000800 */
[--C-:B------:R-:W-:Y:S02]  /*9ee0*/  FFMA.FTZ R96, R34, c[0x0][0x23c], -R85.reuse ;  /* 0x00008f0022607a23 */ /* 0x100fe40000010855 */
[----:B------:R-:W-:Y:S02]  /*9ef0*/  FFMA.FTZ R92, R35, c[0x0][0x23c], -R85 ;  /* 0x00008f00235c7a23 */ /* 0x000fe40000010855 */
[----:B------:R-:W5:Y:S01]  /*9f00*/  LDSM.16.MT88.4 R32, [R133+0x3400] ;  /* 0x003400008520783b */ /* 0x000f620000004200 */
[--C-:B------:R-:W-:Y:S02]  /*9f10*/  FFMA.FTZ R93, R36, c[0x0][0x23c], -R89.reuse ;  /* 0x00008f00245d7a23 */ /* 0x100fe40000010859 */
[----:B------:R-:W-:Y:S02]  /*9f20*/  FFMA.FTZ R90, R37, c[0x0][0x23c], -R89 ;  /* 0x00008f00255a7a23 */ /* 0x000fe40000010859 */
[----:B------:R-:W-:Y:S01]  /*9f30*/  MUFU.EX2 R114, R114 ;  /* 0x0000007200727308 */ /* 0x000fe20000000800 */
[--C-:B------:R-:W-:Y:S02]  /*9f40*/  FFMA.FTZ R95, R38, c[0x0][0x23c], -R85.reuse ;  /* 0x00008f00265f7a23 */ /* 0x100fe40000010855 */
[----:B------:R-:W-:Y:S02]  /*9f50*/  FFMA.FTZ R88, R39, c[0x0][0x23c], -R85 ;  /* 0x00008f0027587a23 */ /* 0x000fe40000010855 */
[----:B------:R-:W-:Y:S01]  /*9f60*/  LDSM.16.MT88.4 R36, [R133+0x3800] ;  /* 0x003800008524783b */ /* 0x000fe20000004200 */
[--C-:B------:R-:W-:Y:S02]  /*9f70*/  FFMA.FTZ R123, R8, c[0x0][0x23c], -R89.reuse ;  /* 0x00008f00087b7a23 */ /* 0x100fe40000010859 */
[C---:B--2---:R-:W-:Y:S02]  /*9f80*/  FMUL.FTZ R8, R84.reuse, R76 ;  /* 0x0000004c54087220 */ /* 0x044fe40000410000 */
[----:B------:R-:W-:Y:S01]  /*9f90*/  MUFU.EX2 R103, R103 ;  /* 0x0000006700677308 */ /* 0x000fe20000000800 */
[----:B------:R-:W-:Y:S02]  /*9fa0*/  FFMA.FTZ R117, R9, c[0x0][0x23c], -R89 ;  /* 0x00008f0009757a23 */ /* 0x000fe40000010859 */
[----:B------:R-:W-:Y:S02]  /*9fb0*/  FMUL.FTZ R9, R84, R77 ;  /* 0x0000004d54097220 */ /* 0x000fe40000410000 */
[--C-:B------:R-:W-:Y:S02]  /*9fc0*/  FFMA.FTZ R125, R10, c[0x0][0x23c], -R85.reuse ;  /* 0x00008f000a7d7a23 */ /* 0x100fe40000010855 */
[----:B------:R-:W-:Y:S02]  /*9fd0*/  FMUL.FTZ R10, R3, R78 ;  /* 0x0000004e030a7220 */ /* 0x000fe40000410000 */
[----:B------:R-:W-:Y:S01]  /*9fe0*/  FFMA.FTZ R121, R11, c[0x0][0x23c], -R85 ;  /* 0x00008f000b797a23 */ /* 0x000fe20000010855 */
[----:B------:R-:W-:Y:S01]  /*9ff0*/  MUFU.EX2 R123, R123 ;  /* 0x0000007b007b7308 */ /* 0x000fe20000000800 */
[----:B------:R-:W-:Y:S02]  /*a000*/  FMUL.FTZ R11, R3, R79 ;  /* 0x0000004f030b7220 */ /* 0x000fe40000410000 */
[----:B------:R-:W-:Y:S01]  /*a010*/  LDSM.16.MT88.4 R76, [R134+0x4c00] ;  /* 0x004c0000864c783b */ /* 0x000fe20000004200 */
[--C-:B------:R-:W-:Y:S02]  /*a020*/  FFMA.FTZ R111, R20, c[0x0][0x23c], -R89.reuse ;  /* 0x00008f00146f7a23 */ /* 0x100fe40000010859 */
[----:B------:R-:W-:Y:S02]  /*a030*/  FFMA.FTZ R104, R21, c[0x0][0x23c], -R89 ;  /* 0x00008f0015687a23 */ /* 0x000fe40000010859 */
[--C-:B------:R-:W-:Y:S02]  /*a040*/  FFMA.FTZ R106, R22, c[0x0][0x23c], -R85.reuse ;  /* 0x00008f00166a7a23 */ /* 0x100fe40000010855 */
[----:B------:R-:W2:Y:S01]  /*a050*/  MUFU.EX2 R117, R117 ;  /* 0x0000007500757308 */ /* 0x000ea20000000800 */
[----:B------:R-:W-:Y:S02]  /*a060*/  FFMA.FTZ R107, R23, c[0x0][0x23c], -R85 ;  /* 0x00008f00176b7a23 */ /* 0x000fe40000010855 */
[--C-:B------:R-:W-:Y:S02]  /*a070*/  FFMA.FTZ R115, R16, c[0x0][0x23c], -R89.reuse ;  /* 0x00008f0010737a23 */ /* 0x100fe40000010859 */
[C---:B------:R-:W-:Y:S02]  /*a080*/  FMUL.FTZ R16, R84.reuse, R68 ;  /* 0x0000004454107220 */ /* 0x040fe40000410000 */
[----:B------:R-:W-:Y:S02]  /*a090*/  FFMA.FTZ R112, R17, c[0x0][0x23c], -R89 ;  /* 0x00008f0011707a23 */ /* 0x000fe40000010859 */
[----:B------:R-:W-:Y:S01]  /*a0a0*/  FMUL.FTZ R17, R84, R69 ;  /* 0x0000004554117220 */ /* 0x000fe20000410000 */
[----:B------:R-:W-:Y:S01]  /*a0b0*/  MUFU.EX2 R125, R125 ;  /* 0x0000007d007d7308 */ /* 0x000fe20000000800 */
[--C-:B------:R-:W-:Y:S02]  /*a0c0*/  FFMA.FTZ R119, R18, c[0x0][0x23c], -R85.reuse ;  /* 0x00008f0012777a23 */ /* 0x100fe40000010855 */
[----:B------:R-:W-:Y:S02]  /*a0d0*/  FMUL.FTZ R18, R3, R70 ;  /* 0x0000004603127220 */ /* 0x000fe40000410000 */
[----:B------:R-:W-:Y:S02]  /*a0e0*/  FFMA.FTZ R110, R19, c[0x0][0x23c], -R85 ;  /* 0x00008f00136e7a23 */ /* 0x000fe40000010855 */
[----:B------:R-:W-:Y:S02]  /*a0f0*/  FMUL.FTZ R19, R3, R71 ;  /* 0x0000004703137220 */ /* 0x000fe40000410000 */
[--C-:B------:R-:W-:Y:S01]  /*a100*/  FFMA.FTZ R124, R4, c[0x0][0x23c], -R89.reuse ;  /* 0x00008f00047c7a23 */ /* 0x100fe20000010859 */
[----:B------:R-:W1:Y:S01]  /*a110*/  MUFU.EX2 R121, R121 ;  /* 0x0000007900797308 */ /* 0x000e620000000800 */
[C---:B------:R-:W-:Y:S02]  /*a120*/  FMUL.FTZ R4, R84.reuse, R80 ;  /* 0x0000005054047220 */ /* 0x040fe40000410000 */
[----:B------:R-:W-:Y:S01]  /*a130*/  FFMA.FTZ R118, R5, c[0x0][0x23c], -R89 ;  /* 0x00008f0005767a23 */ /* 0x000fe20000010859 */
[----:B--2---:R-:W-:Y:S01]  /*a140*/  F2FP.BF16.PACK_AB R22, R117, R123 ;  /* 0x0000007b7516723e */ /* 0x004fe200000010ff */
[----:B------:R-:W-:Y:S02]  /*a150*/  FMUL.FTZ R5, R84, R81 ;  /* 0x0000005154057220 */ /* 0x000fe40000410000 */
[--C-:B------:R-:W-:Y:S02]  /*a160*/  FFMA.FTZ R126, R6, c[0x0][0x23c], -R85.reuse ;  /* 0x00008f00067e7a23 */ /* 0x100fe40000010855 */
[----:B------:R-:W-:Y:S01]  /*a170*/  FMUL.FTZ R6, R3, R82 ;  /* 0x0000005203067220 */ /* 0x000fe20000410000 */
[----:B------:R-:W-:Y:S01]  /*a180*/  MUFU.EX2 R124, R124 ;  /* 0x0000007c007c7308 */ /* 0x000fe20000000800 */
[----:B------:R-:W-:Y:S02]  /*a190*/  FFMA.FTZ R122, R7, c[0x0][0x23c], -R85 ;  /* 0x00008f00077a7a23 */ /* 0x000fe40000010855 */
[----:B------:R-:W-:Y:S02]  /*a1a0*/  FMUL.FTZ R7, R3, R83 ;  /* 0x0000005303077220 */ /* 0x000fe40000410000 */
        /* <DEDUP_REMOVED lines=11> */
[--C-:B------:R-:W-:Y:S02]  /*a260*/  FFMA.FTZ R48, R48, c[0x0][0x23c], -R89.reuse ;  /* 0x00008f0030307a23 */ /* 0x100fe40000010859 */
[----:B------:R-:W-:Y:S02]  /*a270*/  FFMA.FTZ R49, R49, c[0x0][0x23c], -R89 ;  /* 0x00008f0031317a23 */ /* 0x000fe40000010859 */
[--C-:B------:R-:W-:Y:S02]  /*a280*/  FFMA.FTZ R50, R50, c[0x0][0x23c], -R85.reuse ;  /* 0x00008f0032327a23 */ /* 0x100fe40000010855 */
[----:B------:R-:W-:Y:S02]  /*a290*/  FFMA.FTZ R51, R51, c[0x0][0x23c], -R85 ;  /* 0x00008f0033337a23 */ /* 0x000fe40000010855 */
[----:B------:R-:W-:Y:S01]  /*a2a0*/  FFMA.FTZ R52, R52, c[0x0][0x23c], -R89 ;  /* 0x00008f0034347a23 */ /* 0x000fe20000010859 */
[----:B------:R-:W1:Y:S01]  /*a2b0*/  MUFU.EX2 R122, R122 ;  /* 0x0000007a007a7308 */ /* 0x000e620000000800 */
[----:B--2---:R-:W-:Y:S01]  /*a2c0*/  F2FP.BF16.PACK_AB R20, R118, R124 ;  /* 0x0000007c7614723e */ /* 0x004fe200000010ff */
[----:B------:R-:W-:Y:S04]  /*a2d0*/  FFMA.FTZ R124, R84, R163, R124 ;  /* 0x000000a3547c7223 */ /* 0x000fe8000001007c */
[----:B------:R-:W-:Y:S04]  /*a2e0*/  FADD.FTZ R124, R118, R124 ;  /* 0x0000007c767c7221 */ /* 0x000fe80000010000 */
[----:B------:R-:W-:Y:S01]  /*a2f0*/  MUFU.EX2 R115, R115 ;  /* 0x0000007300737308 */ /* 0x000fe20000000800 */
[----:B------:R-:W-:Y:S04]  /*a300*/  FADD.FTZ R123, R123, R124 ;  /* 0x0000007c7b7b7221 */ /* 0x000fe80000010000 */
[----:B------:R-:W-:Y:S05]  /*a310*/  FADD.FTZ R123, R117, R123 ;  /* 0x0000007b757b7221 */ /* 0x000fea0000010000 */
[----:B------:R-:W2:Y:S01]  /*a320*/  MUFU.EX2 R112, R112 ;  /* 0x0000007000707308 */ /* 0x000ea20000000800 */
[C---:B-1----:R-:W-:Y:S01]  /*a330*/  F2FP.BF16.PACK_AB R21, R122.reuse, R126 ;  /* 0x0000007e7a15723e */ /* 0x042fe200000010ff */
[----:B------:R-:W-:Y:S04]  /*a340*/  FFMA.FTZ R126, R3, R162, R126 ;  /* 0x000000a2037e7223 */ /* 0x000fe8000001007e */
[----:B------:R-:W-:Y:S04]  /*a350*/  FADD.FTZ R126, R122, R126 ;  /* 0x0000007e7a7e7221 */ /* 0x000fe80000010000 */
        /* <DEDUP_REMOVED lines=10> */
[----:B------:R-:W-:Y:S01]  /*a400*/  MUFU.EX2 R111, R111 ;  /* 0x0000006f006f7308 */ /* 0x000fe20000000800 */
[----:B------:R-:W-:Y:S02]  /*a410*/  FMUL.FTZ R15, R3, R75 ;  /* 0x0000004b030f7220 */ /* 0x000fe40000410000 */
[----:B------:R-:W-:Y:S05]  /*a420*/  FFMA.FTZ R3, R60, c[0x0][0x23c], -R89 ;  /* 0x00008f003c037a23 */ /* 0x000fea0000010859 */
[C---:B------:R-:W-:Y:S02]  /*a430*/  HMMA.16816.F32.BF16 R12, R20.reuse, R24, R12 ;  /* 0x00000018140c723c */ /* 0x040fe4000004180c */
[----:B------:R-:W-:Y:S06]  /*a440*/  MUFU.EX2 R104, R104 ;  /* 0x0000006800687308 */ /* 0x000fec0000000800 */
[----:B------:R-:W-:Y:S01]  /*a450*/  HMMA.16816.F32.BF16 R16, R20, R26, R16 ;  /* 0x0000001a1410723c */ /* 0x000fe20000041810 */
[----:B------:R-:W3:Y:S03]  /*a460*/  LDSM.16.MT88.4 R24, [R134+0x3800] ;  /* 0x003800008618783b */ /* 0x000ee60000004200 */
[----:B------:R-:W5:Y:S03]  /*a470*/  MUFU.EX2 R106, R106 ;  /* 0x0000006a006a7308 */ /* 0x000f660000000800 */
        /* <DEDUP_REMOVED lines=13> */
[----:B------:R-:W-:Y:S02]  /*a550*/  FADD.FTZ R115, R112, R115 ;  /* 0x0000007370737221 */ /* 0x000fe40000010000 */
[----:B------:R-:W-:Y:S01]  /*a560*/  FADD.FTZ R119, R110, R119 ;  /* 0x000000776e777221 */ /* 0x000fe20000010000 */
[C---:B------:R-:W-:Y:S01]  /*a570*/  HMMA.16816.F32.BF16 R8, R20.reuse, R30, R8 ;  /* 0x0000001e1408723c */ /* 0x040fe20000041808 */
[----:B------:R-:W4:Y:S03]  /*a580*/  LDSM.16.MT88.4 R28, [R134+0x3c00] ;  /* 0x003c0000861c783b */ /* 0x000f260000004200 */
[----:B------:R-:W1:Y:S01]  /*a590*/  MUFU.EX2 R105, R105 ;  /* 0x0000006900697308 */ /* 0x000e620000000800 */
[----:B-----5:R-:W-:Y:S03]  /*a5a0*/  FADD.FTZ R119, R106, R119 ;  /* 0x000000776a777221 */ /* 0x020fe60000010000 */
[C---:B------:R-:W-:Y:S06]  /*a5b0*/  HMMA.16816.F32.BF16 R12, R20.reuse, R32, R12 ;  /* 0x00000020140c723c */ /* 0x040fec000004180c */
[----:B------:R-:W5:Y:S02]  /*a5c0*/  MUFU.EX2 R102, R102 ;  /* 0x0000006600667308 */ /* 0x000f640000000800 */
[----:B------:R-:W-:Y:S01]  /*a5d0*/  HMMA.16816.F32.BF16 R16, R20, R34, R16 ;  /* 0x000000221410723c */ /* 0x000fe20000041810 */
[----:B------:R-:W-:Y:S06]  /*a5e0*/  LDSM.16.MT88.4 R32, [R134+0x4000] ;  /* 0x004000008620783b */ /* 0x000fec0000004200 */
[C---:B------:R-:W-:Y:S01]  /*a5f0*/  F2FP.BF16.PACK_AB R20, R104.reuse, R111 ;  /* 0x0000006f6814723e */ /* 0x040fe200000010ff */
[----:B------:R-:W4:Y:S01]  /*a600*/  MUFU.EX2 R97, R97 ;  /* 0x0000006100617308 */ /* 0x000f220000000800 */
[----:B--2---:R-:W-:Y:S03]  /*a610*/  F2FP.BF16.PACK_AB R21, R107, R106 ;  /* 0x0000006a6b15723e */ /* 0x004fe600000010ff */
[----:B-1----:R-:W-:Y:S01]  /*a620*/  F2FP.BF16.PACK_AB R22, R99, R103 ;  /* 0x000000676316723e */ /* 0x002fe200000010ff */
[----:B------:R-:W-:Y:S02]  /*a630*/  FADD.FTZ R111, R111, R115 ;  /* 0x000000736f6f7221 */ /* 0x000fe40000010000 */
[----:B------:R-:W-:Y:S02]  /*a640*/  FADD.FTZ R107, R107, R119 ;  /* 0x000000776b6b7221 */ /* 0x000fe40000010000 */
[----:B------:R-:W-:Y:S01]  /*a650*/  FADD.FTZ R111, R104, R111 ;  /* 0x0000006f686f7221 */ /* 0x000fe20000010000 */
[----:B------:R-:W1:Y:S01]  /*a660*/  MUFU.EX2 R98, R98 ;  /* 0x0000006200627308 */ /* 0x000e620000000800 */
[----:B------:R-:W-:Y:S02]  /*a670*/  FADD.FTZ R107, R105, R107 ;  /* 0x0000006b696b7221 */ /* 0x000fe40000010000 */
[----:B------:R-:W-:Y:S01]  /*a680*/  FADD.FTZ R111, R103, R111 ;  /* 0x0000006f676f7221 */ /* 0x000fe20000010000 */
[C---:B-----5:R-:W-:Y:S01]  /*a690*/  F2FP.BF16.PACK_AB R23, R102.reuse, R105 ;  /* 0x000000696617723e */ /* 0x060fe200000010ff */
[----:B------:R-:W-:Y:S02]  /*a6a0*/  FADD.FTZ R102, R102, R107 ;  /* 0x0000006b66667221 */ /* 0x000fe40000010000 */
[----:B------:R-:W-:Y:S03]  /*a6b0*/  FADD.FTZ R99, R99, R111 ;  /* 0x0000006f63637221 */ /* 0x000fe60000010000 */
[----:B------:R-:W-:Y:S01]  /*a6c0*/  MUFU.EX2 R100, R100 ;  /* 0x0000006400647308 */ /* 0x000fe20000000800 */
[C---:B---3--:R-:W-:Y:S03]  /*a6d0*/  HMMA.16816.F32.BF16 R4, R20.reuse, R24, R4 ;  /* 0x000000181404723c */ /* 0x048fe60000041804 */
[----:B----4-:R-:W-:Y:S05]  /*a6e0*/  FADD.FTZ R99, R97, R99 ;  /* 0x0000006361637221 */ /* 0x010fea0000010000 */
[C---:B------:R-:W-:Y:S01]  /*a6f0*/  HMMA.16816.F32.BF16 R8, R20.reuse, R26, R8 ;  /* 0x0000001a1408723c */ /* 0x040fe20000041808 */
[----:B------:R-:W2:Y:S01]  /*a700*/  MUFU.EX2 R101, R101 ;  /* 0x0000006500657308 */ /* 0x000ea20000000800 */
[----:B------:R-:W3:Y:S06]  /*a710*/  LDSM.16.MT88.4 R24, [R133+0x3c00] ;  /* 0x003c00008518783b */ /* 0x000eec0000004200 */
[C---:B------:R-:W-:Y:S03]  /*a720*/  HMMA.16816.F32.BF16 R12, R20.reuse, R36, R12 ;  /* 0x00000024140c723c */ /* 0x040fe6000004180c */
[----:B------:R-:W-:Y:S04]  /*a730*/  MUFU.EX2 R94, R94 ;  /* 0x0000005e005e7308 */ /* 0x000fe80000000800 */
[----:B------:R-:W-:Y:S01]  /*a740*/  FFMA.FTZ R36, R53, c[0x0][0x23c], -R89 ;  /* 0x00008f0035247a23 */ /* 0x000fe20000010859 */
[----:B------:R-:W-:Y:S04]  /*a750*/  HMMA.16816.F32.BF16 R16, R20, R38, R16 ;  /* 0x000000261410723c */ /* 0x000fe80000041810 */
[----:B------:R-:W-:Y:S01]  /*a760*/  FFMA.FTZ R37, R54, c[0x0][0x23c], -R85 ;  /* 0x00008f0036257a23 */ /* 0x000fe20000010855 */
[----:B------:R-:W4:Y:S01]  /*a770*/  MUFU.EX2 R91, R91 ;  /* 0x0000005b005b7308 */ /* 0x000f220000000800 */
[----:B------:R-:W-:Y:S01]  /*a780*/  FFMA.FTZ R53, R57, c[0x0][0x23c], -R89 ;  /* 0x00008f0039357a23 */ /* 0x000fe20000010859 */
[----:B-1----:R-:W-:Y:S01]  /*a790*/  F2FP.BF16.PACK_AB R20, R98, R97 ;  /* 0x000000616214723e */ /* 0x002fe200000010ff */
[----:B------:R-:W-:Y:S01]  /*a7a0*/  FFMA.FTZ R38, R55, c[0x0][0x23c], -R85 ;  /* 0x00008f0037267a23 */ /* 0x000fe20000010855 */
[----:B--2---:R-:W-:Y:S03]  /*a7b0*/  F2FP.BF16.PACK_AB R21, R101, R100 ;  /* 0x000000646515723e */ /* 0x004fe600000010ff */
[----:B------:R-:W-:Y:S02]  /*a7c0*/  FFMA.FTZ R39, R56, c[0x0][0x23c], -R89 ;  /* 0x00008f0038277a23 */ /* 0x000fe40000010859 */
[--C-:B------:R-:W-:Y:S01]  /*a7d0*/  FFMA.FTZ R54, R58, c[0x0][0x23c], -R85.reuse ;  /* 0x00008f003a367a23 */ /* 0x100fe20000010855 */
[----:B------:R-:W1:Y:S01]  /*a7e0*/  MUFU.EX2 R96, R96 ;  /* 0x0000006000607308 */ /* 0x000e620000000800 */
[----:B------:R-:W-:Y:S02]  /*a7f0*/  FFMA.FTZ R55, R59, c[0x0][0x23c], -R85 ;  /* 0x00008f003b377a23 */ /* 0x000fe40000010855 */
[----:B------:R-:W-:Y:S02]  /*a800*/  FFMA.FTZ R56, R61, c[0x0][0x23c], -R89 ;  /* 0x00008f003d387a23 */ /* 0x000fe40000010859 */
[--C-:B------:R-:W-:Y:S02]  /*a810*/  FFMA.FTZ R57, R62, c[0x0][0x23c], -R85.reuse ;  /* 0x00008f003e397a23 */ /* 0x100fe40000010855 */
[----:B------:R-:W-:Y:S02]  /*a820*/  FFMA.FTZ R58, R63, c[0x0][0x23c], -R85 ;  /* 0x00008f003f3a7a23 */ /* 0x000fe40000010855 */
[--C-:B------:R-:W-:Y:S01]  /*a830*/  FFMA.FTZ R59, R64, c[0x0][0x23c], -R89.reuse ;  /* 0x00008f00403b7a23 */ /* 0x100fe20000010859 */
[----:B------:R-:W2:Y:S01]  /*a840*/  MUFU.EX2 R92, R92 ;  /* 0x0000005c005c7308 */ /* 0x000ea20000000800 */
[----:B------:R-:W-:Y:S02]  /*a850*/  FFMA.FTZ R89, R65, c[0x0][0x23c], -R89 ;  /* 0x00008f0041597a23 */ /* 0x000fe40000010859 */
[----:B------:R-:W-:Y:S01]  /*a860*/  FADD.FTZ R102, R100, R102 ;  /* 0x0000006664667221 */ /* 0x000fe20000010000 */
[----:B----4-:R-:W-:Y:S01]  /*a870*/  F2FP.BF16.PACK_AB R22, R91, R94 ;  /* 0x0000005e5b16723e */ /* 0x010fe200000010ff */
[----:B------:R-:W-:Y:S02]  /*a880*/  FADD.FTZ R98, R98, R99 ;  /* 0x0000006362627221 */ /* 0x000fe40000010000 */
[----:B------:R-:W-:Y:S02]  /*a890*/  FADD.FTZ R101, R101, R102 ;  /* 0x0000006665657221 */ /* 0x000fe40000010000 */
[----:B------:R-:W-:Y:S01]  /*a8a0*/  FADD.FTZ R98, R94, R98 ;  /* 0x000000625e627221 */ /* 0x000fe20000010000 */
[----:B------:R-:W-:Y:S03]  /*a8b0*/  MUFU.EX2 R93, R93 ;  /* 0x0000005d005d7308 */ /* 0x000fe60000000800 */
[----:B------:R-:W-:Y:S02]  /*a8c0*/  FADD.FTZ R98, R91, R98 ;  /* 0x000000625b627221 */ /* 0x000fe40000010000 */
[----:B-1----:R-:W-:Y:S05]  /*a8d0*/  FADD.FTZ R101, R96, R101 ;  /* 0x0000006560657221 */ /* 0x002fea0000010000 */
[----:B------:R-:W1:Y:S01]  /*a8e0*/  MUFU.EX2 R90, R90 ;  /* 0x0000005a005a7308 */ /* 0x000e620000000800 */
[C---:B--2---:R-:W-:Y:S01]  /*a8f0*/  F2FP.BF16.PACK_AB R23, R92.reuse, R96 ;  /* 0x000000605c17723e */ /* 0x044fe200000010ff */
[----:B------:R-:W-:Y:S08]  /*a900*/  FADD.FTZ R101, R92, R101 ;  /* 0x000000655c657221 */ /* 0x000ff00000010000 */
        /* <DEDUP_REMOVED lines=10> */
[----:B-1----:R-:W-:Y:S01]  /*a9b0*/  F2FP.BF16.PACK_AB R20, R90, R93 ;  /* 0x0000005d5a14723e */ /* 0x002fe200000010ff */
[----:B------:R-:W-:Y:S01]  /*a9c0*/  FADD.FTZ R93, R93, R98 ;  /* 0x000000625d5d7221 */ /* 0x000fe20000010000 */
[----:B--2---:R-:W-:Y:S03]  /*a9d0*/  F2FP.BF16.PACK_AB R21, R88, R95 ;  /* 0x0000005f5815723e */ /* 0x004fe600000010ff */
[----:B------:R-:W-:Y:S02]  /*a9e0*/  FADD.FTZ R95, R95, R101 ;  /* 0x000000655f5f7221 */ /* 0x000fe40000010000 */
[----:B------:R-:W-:Y:S01]  /*a9f0*/  FADD.FTZ R93, R90, R93 ;  /* 0x0000005d5a5d7221 */ /* 0x000fe20000010000 */
[----:B------:R-:W1:Y:S01]  /*aa00*/  MUFU.EX2 R42, R42 ;  /* 0x0000002a002a7308 */ /* 0x000e620000000800 */
[----:B------:R-:W-:Y:S09]  /*aa10*/  FADD.FTZ R95, R88, R95 ;  /* 0x0000005f585f7221 */ /* 0x000ff20000010000 */
[----:B------:R-:W2:Y:S01]  /*aa20*/  MUFU.EX2 R43, R43 ;  /* 0x0000002b002b7308 */ /* 0x000ea20000000800 */
[C---:B-----5:R-:W-:Y:S01]  /*aa30*/  F2FP.BF16.PACK_AB R22, R41.reuse, R40 ;  /* 0x000000282916723e */ /* 0x060fe200000010ff */
        /* <DEDUP_REMOVED lines=12> */
[C---:B----4-:R-:W-:Y:S03]  /*ab00*/  HMMA.16816.F32.BF16 R12, R20.reuse, R28, R12 ;  /* 0x0000001c140c723c */ /* 0x050fe6000004180c */
[----:B------:R-:W4:Y:S01]  /*ab10*/  MUFU.EX2 R48, R48 ;  /* 0x0000003000307308 */ /* 0x000f220000000800 */
        /* <DEDUP_REMOVED lines=10> */
[----:B----4-:R-:W-:Y:S09]  /*abc0*/  FADD.FTZ R44, R48, R44 ;  /* 0x0000002c302c7221 */ /* 0x010ff20000010000 */
[----:B------:R-:W4:Y:S01]  /*abd0*/  MUFU.EX2 R51, R51 ;  /* 0x0000003300337308 */ /* 0x000f220000000800 */
[C---:B---3--:R-:W-:Y:S01]  /*abe0*/  F2FP.BF16.PACK_AB R22, R49.reuse, R48 ;  /* 0x000000303116723e */ /* 0x048fe200000010ff */
[----:B------:R-:W-:Y:S08]  /*abf0*/  FADD.FTZ R49, R49, R44 ;  /* 0x0000002c31317221 */ /* 0x000ff00000010000 */
[----:B------:R-:W3:Y:S01]  /*ac00*/  MUFU.EX2 R52, R52 ;  /* 0x0000003400347308 */ /* 0x000ee20000000800 */
[----:B--2---:R-:W-:Y:S09]  /*ac10*/  FADD.FTZ R47, R50, R47 ;  /* 0x0000002f322f7221 */ /* 0x004ff20000010000 */
[----:B------:R-:W-:Y:S01]  /*ac20*/  MUFU.EX2 R36, R36 ;  /* 0x0000002400247308 */ /* 0x000fe20000000800 */
[C---:B----4-:R-:W-:Y:S01]  /*ac30*/  F2FP.BF16.PACK_AB R23, R51.reuse, R50 ;  /* 0x000000323317723e */ /* 0x050fe200000010ff */
[----:B------:R-:W-:Y:S08]  /*ac40*/  FADD.FTZ R51, R51, R47 ;  /* 0x0000002f33337221 */ /* 0x000ff00000010000 */
[----:B------:R-:W2:Y:S01]  /*ac50*/  MUFU.EX2 R37, R37 ;  /* 0x0000002500257308 */ /* 0x000ea20000000800 */
[C---:B------:R-:W-:Y:S03]  /*ac60*/  HMMA.16816.F32.BF16 R4, R20.reuse, R24, R4 ;  /* 0x000000181404723c */ /* 0x040fe60000041804 */
[----:B---3--:R-:W-:Y:S05]  /*ac70*/  FADD.FTZ R49, R52, R49 ;  /* 0x0000003134317221 */ /* 0x008fea0000010000 */
        /* <DEDUP_REMOVED lines=31> */
[----:B------:R-:W-:Y:S01]  /*ae70*/  FADD.FTZ R53, R56, R53 ;  /* 0x0000003538357221 */ /* 0x000fe20000010000 */
[----:B------:R-:W-:Y:S02]  /*ae80*/  MOV R3, R0 ;  /* 0x0000000000037202 */ /* 0x000fe40000000f00 */
        /* <DEDUP_REMOVED lines=20> */
.L_x_3861:
[----:B------:R-:W1:Y:S01]  /*afd0*/  SHFL.BFLY PT, R4, R163, 0x2, 0x1f ;  /* 0x0c401f00a3047f89 */ /* 0x000e6200000e0000 */
[----:B------:R-:W-:Y:S01]  /*afe0*/  IMAD.MOV.U32 R9, RZ, RZ, 0x3f800000 ;  /* 0x3f800000ff097424 */ /* 0x000fe200078e00ff */
[----:B------:R-:W-:Y:S01]  /*aff0*/  BSSY B0, `(.L_x_3866) ;  /* 0x000007d000007945 */ /* 0x000fe20003800000 */
[----:B------:R-:W-:Y:S01]  /*b000*/  IMAD.MOV.U32 R8, RZ, RZ, 0x3f800000 ;  /* 0x3f800000ff087424 */ /* 0x000fe200078e00ff */
[----:B------:R-:W2:Y:S01]  /*b010*/  SHFL.BFLY PT, R3, R162, 0x2, 0x1f ;  /* 0x0c401f00a2037f89 */ /* 0x000ea200000e0000 */
[----:B------:R-:W-:-:S02]  /*b020*/  IMAD.SHL.U32 R151, R151, 0x8, RZ ;  /* 0x0000000897977824 */ /* 0x000fc400078e00ff */
[----:B------:R-:W-:Y:S01]  /*b030*/  IMAD R156, R156, 0x10, R146 ;  /* 0x000000109c9c7824 */ /* 0x000fe200078e0292 */
[----:B------:R-:W3:Y:S04]  /*b040*/  S2R R5, SR_TID.X ;  /* 0x0000000000057919 */ /* 0x000ee80000002100 */
[----:B------:R-:W-:Y:S06]  /*b050*/  BAR.SYNC.DEFER_BLOCKING 0x0 ;  /* 0x0000000000007b1d */ /* 0x000fec0000010000 */
[----:B------:R-:W4:Y:S04]  /*b060*/  S2R R25, SR_CTAID.Z ;  /* 0x0000000000197919 */ /* 0x000f280000002700 */
[----:B------:R-:W5:Y:S01]  /*b070*/  S2R R24, SR_CTAID.Y ;  /* 0x0000000000187919 */ /* 0x000f620000002600 */
[----:B-1----:R-:W-:-:S03]  /*b080*/  FADD.FTZ R163, R4, R163 ;  /* 0x000000a304a37221 */ /* 0x002fc60000010000 */
[----:B------:R-:W1:Y:S01]  /*b090*/  S2R R26, SR_CTAID.X ;  /* 0x00000000001a7919 */ /* 0x000e620000002500 */
[----:B--2---:R-:W-:-:S03]  /*b0a0*/  FADD.FTZ R162, R3, R162 ;  /* 0x000000a203a27221 */ /* 0x004fc60000010000 */
[----:B------:R-:W2:Y:S01]  /*b0b0*/  SHFL.BFLY PT, R7, R163, 0x1, 0x1f ;  /* 0x0c201f00a3077f89 */ /* 0x000ea200000e0000 */
[----:B---3--:R-:W-:-:S03]  /*b0c0*/  SHF.R.S32.HI R4, RZ, 0x1f, R5 ;  /* 0x0000001fff047819 */ /* 0x008fc60000011405 */
[----:B------:R-:W3:Y:S01]  /*b0d0*/  SHFL.BFLY PT, R6, R162, 0x1, 0x1f ;  /* 0x0c201f00a2067f89 */ /* 0x000ee200000e0000 */
[CC--:B------:R-:W-:Y:S02]  /*b0e0*/  LEA.HI R14, R4.reuse, R5.reuse, RZ, 0x2 ;  /* 0x00000005040e7211 */ /* 0x0c0fe400078f10ff */
[----:B------:R-:W-:Y:S02]  /*b0f0*/  LEA.HI R12, R4, R5, RZ, 0x6 ;  /* 0x00000005040c7211 */ /* 0x000fe400078f30ff */
[----:B------:R-:W-:Y:S02]  /*b100*/  SHF.R.S32.HI R11, RZ, 0x2, R14 ;  /* 0x00000002ff0b7819 */ /* 0x000fe4000001140e */
[----:B------:R-:W-:Y:S02]  /*b110*/  SHF.L.U32 R12, R12, 0x2, RZ ;  /* 0x000000020c0c7819 */ /* 0x000fe400000006ff */
[----:B------:R-:W-:Y:S02]  /*b120*/  SHF.R.S32.HI R13, RZ, 0x1f, R11 ;  /* 0x0000001fff0d7819 */ /* 0x000fe4000001140b */
[----:B------:R-:W-:Y:S01]  /*b130*/  LOP3.LUT R14, R14, 0xfffffffc, RZ, 0xc0, !PT ;  /* 0xfffffffc0e0e7812 */ /* 0x000fe200078ec0ff */
[----:B-----5:R-:W-:Y:S01]  /*b140*/  IMAD R24, R24, c[0x0][0x210], R153 ;  /* 0x0000840018187a24 */ /* 0x020fe200078e0299 */
[----:B------:R-:W-:-:S02]  /*b150*/  LEA.HI R13, R13, R11, RZ, 0x3 ;  /* 0x0000000b0d0d7211 */ /* 0x000fc400078f18ff */
[----:B------:R-:W-:Y:S01]  /*b160*/  LEA.HI R3, R4, R5, RZ, 0x5 ;  /* 0x0000000504037211 */ /* 0x000fe200078f28ff */
[----:B------:R-:W-:Y:S01]  /*b170*/  IMAD.IADD R14, R5, 0x1, -R14 ;  /* 0x00000001050e7824 */ /* 0x000fe200078e0a0e */
[----:B------:R-:W-:Y:S01]  /*b180*/  LOP3.LUT R13, R13, 0xfffffff8, RZ, 0xc0, !PT ;  /* 0xfffffff80d0d7812 */ /* 0x000fe200078ec0ff */
[----:B-1----:R-:W-:Y:S01]  /*b190*/  IMAD.SHL.U32 R26, R26, 0x40, RZ ;  /* 0x000000401a1a7824 */ /* 0x002fe200078e00ff */
[----:B------:R-:W-:Y:S01]  /*b1a0*/  LOP3.LUT R12, R12, 0x3fffff00, RZ, 0xc0, !PT ;  /* 0x3fffff000c0c7812 */ /* 0x000fe200078ec0ff */
[----:B--2---:R-:W-:Y:S01]  /*b1b0*/  FADD.FTZ R7, R163, R7 ;  /* 0x00000007a3077221 */ /* 0x004fe20000010000 */
[----:B------:R-:W-:Y:S01]  /*b1c0*/  SHF.R.S32.HI R10, RZ, 0x5, R3 ;  /* 0x00000005ff0a7819 */ /* 0x000fe20000011403 */
[----:B------:R-:W-:Y:S01]  /*b1d0*/  IMAD.IADD R11, R11, 0x1, -R13 ;  /* 0x000000010b0b7824 */ /* 0x000fe200078e0a0d */
[----:B------:R-:W-:Y:S01]  /*b1e0*/  LOP3.LUT R3, R3, 0xffffffe0, RZ, 0xc0, !PT ;  /* 0xffffffe003037812 */ /* 0x000fe200078ec0ff */
[----:B---3--:R-:W-:Y:S01]  /*b1f0*/  FADD.FTZ R6, R162, R6 ;  /* 0x00000006a2067221 */ /* 0x008fe20000010000 */
[----:B------:R-:W-:Y:S01]  /*b200*/  FSETP.NE.FTZ.AND P3, PT, R7, RZ, PT ;  /* 0x000000ff0700720b */ /* 0x000fe20003f75000 */
[----:B------:R-:W-:Y:S01]  /*b210*/  IMAD R150, R150, 0x20, R12 ;  /* 0x0000002096967824 */ /* 0x000fe200078e020c */
[----:B------:R-:W-:-:S02]  /*b220*/  LEA.HI R13, R11, R11, RZ, 0x1 ;  /* 0x0000000b0b0d7211 */ /* 0x000fc400078f08ff */
[----:B------:R-:W-:Y:S01]  /*b230*/  FSETP.NE.FTZ.AND P2, PT, R6, RZ, PT ;  /* 0x000000ff0600720b */ /* 0x000fe20003f55000 */
[----:B------:R-:W-:Y:S01]  /*b240*/  IMAD R149, R149, 0x4, R150 ;  /* 0x0000000495957824 */ /* 0x000fe200078e0296 */
[----:B------:R-:W-:Y:S02]  /*b250*/  LEA.HI R12, R4, R5, RZ, 0x4 ;  /* 0x00000005040c7211 */ /* 0x000fe400078f20ff */
[----:B------:R-:W-:Y:S02]  /*b260*/  LEA R10, R10, R14, 0x8 ;  /* 0x0000000e0a0a7211 */ /* 0x000fe400078e40ff */
[----:B------:R-:W-:Y:S02]  /*b270*/  SHF.R.S32.HI R14, RZ, 0x1, R13 ;  /* 0x00000001ff0e7819 */ /* 0x000fe4000001140d */
[----:B------:R-:W-:Y:S01]  /*b280*/  SHF.R.S32.HI R12, RZ, 0x4, R12 ;  /* 0x00000004ff0c7819 */ /* 0x000fe2000001140c */
[----:B------:R-:W1:Y:S01]  /*b290*/  @P3 MUFU.RCP R9, R7 ;  /* 0x0000000700093308 */ /* 0x000e620000001000 */
[----:B------:R-:W-:-:S02]  /*b2a0*/  LOP3.LUT R13, R13, 0x1fffffe, RZ, 0xc0, !PT ;  /* 0x01fffffe0d0d7812 */ /* 0x000fc400078ec0ff */
[----:B------:R-:W-:Y:S02]  /*b2b0*/  SHF.L.U32 R15, R14, 0x6, RZ ;  /* 0x000000060e0f7819 */ /* 0x000fe400000006ff */
[----:B------:R-:W-:Y:S01]  /*b2c0*/  SHF.L.U32 R12, R12, 0x6, RZ ;  /* 0x000000060c0c7819 */ /* 0x000fe200000006ff */
[----:B------:R-:W-:Y:S01]  /*b2d0*/  IMAD.IADD R13, R11, 0x1, -R13 ;  /* 0x000000010b0d7824 */ /* 0x000fe200078e0a0d */
[----:B------:R-:W-:Y:S01]  /*b2e0*/  LOP3.LUT R15, R15, 0xc0, RZ, 0xc0, !PT ;  /* 0x000000c00f0f7812 */ /* 0x000fe200078ec0ff */
[----:B------:R-:W2:Y:S01]  /*b2f0*/  @P2 MUFU.RCP R8, R6 ;  /* 0x0000000600082308 */ /* 0x000ea20000001000 */
[----:B------:R-:W-:Y:S02]  /*b300*/  LOP3.LUT R12, R12, 0xc0, RZ, 0xc0, !PT ;  /* 0x000000c00c0c7812 */ /* 0x000fe400078ec0ff */
[----:B------:R-:W-:Y:S02]  /*b310*/  LEA R11, R13, R10, 0x4 ;  /* 0x0000000a0d0b7211 */ /* 0x000fe400078e20ff */
[----:B------:R-:W-:-:S02]  /*b320*/  LEA.HI R15, R15, R15, RZ, 0x1d ;  /* 0x0000000f0f0f7211 */ /* 0x000fc400078fe8ff */
[----:B------:R-:W-:Y:S01]  /*b330*/  LOP3.LUT R151, R12, 0x18, R151, 0xf8, !PT ;  /* 0x000000180c977812 */ /* 0x000fe200078ef897 */
[----:B-1----:R-:W-:Y:S01]  /*b340*/  FMUL.FTZ R80, R9, R80 ;  /* 0x0000005009507220 */ /* 0x002fe20000410000 */
[C---:B------:R-:W-:Y:S01]  /*b350*/  LOP3.LUT P0, RZ, R14.reuse, 0x2, RZ, 0xc0, !PT ;  /* 0x000000020eff7812 */ /* 0x040fe2000780c0ff */
        /* <DEDUP_REMOVED lines=8> */
[C---:B------:R-:W-:Y:S01]  /*b3e0*/  FMUL.FTZ R72, R9.reuse, R72 ;  /* 0x0000004809487220 */ /* 0x040fe20000410000 */
[----:B------:R-:W-:Y:S01]  /*b3f0*/  MOV R12, 0xffffffe0 ;  /* 0xffffffe0000c7802 */ /* 0x000fe20000000f00 */
[C---:B------:R-:W-:Y:S01]  /*b400*/  FMUL.FTZ R73, R9.reuse, R73 ;  /* 0x0000004909497220 */ /* 0x040fe20000410000 */
[----:B------:R1:W-:Y:S01]  /*b410*/  STS.64 [R11.X4], R80 ;  /* 0x000000500b007388 */ /* 0x0003e20000004a00 */
[C---:B------:R-:W-:Y:S01]  /*b420*/  FMUL.FTZ R68, R9.reuse, R68 ;  /* 0x0000004409447220 */ /* 0x040fe20000410000 */
[----:B------:R-:W-:Y:S01]  /*b430*/  SEL R12, R12, 0x20, !P1 ;  /* 0x000000200c0c7807 */ /* 0x000fe20004800000 */
[----:B------:R-:W-:Y:S01]  /*b440*/  FMUL.FTZ R69, R9, R69 ;  /* 0x0000004509457220 */ /* 0x000fe20000410000 */
[----:B------:R3:W5:Y:S01]  /*b450*/  @P3 MUFU.LG2 R27, R7 ;  /* 0x00000007001b3308 */ /* 0x0007620000000c00 */
[----:B------:R-:W-:Y:S01]  /*b460*/  IMAD.SHL.U32 R9, R11, 0x4, RZ ;  /* 0x000000040b097824 */ /* 0x000fe200078e00ff */
[----:B------:R-:W-:Y:S01]  /*b470*/  IADD3 R3, -R3, R5, RZ ;  /* 0x0000000503037210 */ /* 0x000fe20007ffe1ff */
[----:B--2---:R-:W-:Y:S01]  /*b480*/  FMUL.FTZ R83, R8, R83 ;  /* 0x0000005308537220 */ /* 0x004fe20000410000 */
[----:B------:R-:W-:Y:S01]  /*b490*/  LEA.HI R4, R4, R5, RZ, 0x3 ;  /* 0x0000000504047211 */ /* 0x000fe200078f18ff */
[----:B------:R-:W-:-:S02]  /*b4a0*/  FMUL.FTZ R82, R8, R82 ;  /* 0x0000005208527220 */ /* 0x000fc40000410000 */
[C---:B------:R-:W-:Y:S01]  /*b4b0*/  FMUL.FTZ R79, R8.reuse, R79 ;  /* 0x0000004f084f7220 */ /* 0x040fe20000410000 */
[----:B------:R-:W2:Y:S01]  /*b4c0*/  @P2 MUFU.LG2 R6, R6 ;  /* 0x0000000600062308 */ /* 0x000ea20000000c00 */
[C---:B------:R-:W-:Y:S01]  /*b4d0*/  FMUL.FTZ R78, R8.reuse, R78 ;  /* 0x0000004e084e7220 */ /* 0x040fe20000410000 */
[----:B------:R1:W-:Y:S01]  /*b4e0*/  STS.64 [R11.X4+0x400], R82 ;  /* 0x000400520b007388 */ /* 0x0003e20000004a00 */
[----:B------:R-:W-:Y:S01]  /*b4f0*/  FMUL.FTZ R75, R8, R75 ;  /* 0x0000004b084b7220 */ /* 0x000fe20000410000 */
[----:B------:R-:W-:Y:S01]  /*b500*/  LOP3.LUT R4, R4, 0xfffffff8, RZ, 0xc0, !PT ;  /* 0xfffffff804047812 */ /* 0x000fe200078ec0ff */
[C---:B------:R-:W-:Y:S02]  /*b510*/  FMUL.FTZ R74, R8.reuse, R74 ;  /* 0x0000004a084a7220 */ /* 0x040fe40000410000 */
[C---:B------:R-:W-:Y:S02]  /*b520*/  FMUL.FTZ R71, R8.reuse, R71 ;  /* 0x0000004708477220 */ /* 0x040fe40000410000 */
[----:B------:R-:W-:Y:S01]  /*b530*/  FMUL.FTZ R70, R8, R70 ;  /* 0x0000004608467220 */ /* 0x000fe20000410000 */
[----:B------:R-:W-:Y:S01]  /*b540*/  IADD3 R8, R149, R10, RZ ;  /* 0x0000000a95087210 */ /* 0x000fe20007ffe0ff */
[C---:B------:R-:W-:Y:S01]  /*b550*/  IMAD.IADD R13, R9.reuse, 0x1, R12 ;  /* 0x00000001090d7824 */ /* 0x040fe200078e020c */
[C---:B------:R-:W-:Y:S01]  /*b560*/  IADD3 R10, R9.reuse, 0x40, RZ ;  /* 0x00000040090a7810 */ /* 0x040fe20007ffe0ff */
[----:B---3--:R-:W-:Y:S01]  /*b570*/  IMAD.MOV R7, RZ, RZ, -R153 ;  /* 0x000000ffff077224 */ /* 0x008fe200078e0a99 */
[----:B------:R-:W-:Y:S01]  /*b580*/  @P0 IADD3 R10, R9, -0x40, RZ ;  /* 0xffffffc0090a0810 */ /* 0x000fe20007ffe0ff */
[----:B------:R-:W-:Y:S01]  /*b590*/  IMAD.IADD R4, R5, 0x1, -R4 ;  /* 0x0000000105047824 */ /* 0x000fe200078e0a04 */
[----:B------:R1:W-:Y:S01]  /*b5a0*/  STS.64 [R13], R76 ;  /* 0x0000004c0d007388 */ /* 0x0003e20000000a00 */
[----:B------:R-:W-:Y:S01]  /*b5b0*/  LOP3.LUT P0, RZ, R3, 0x3, RZ, 0xc0, !PT ;  /* 0x0000000303ff7812 */ /* 0x000fe2000780c0ff */
[----:B----4-:R-:W-:Y:S01]  /*b5c0*/  IMAD R7, R7, c[0x0][0x1c0], R25 ;  /* 0x0000700007077a24 */ /* 0x010fe200078e0219 */
[----:B------:R-:W-:Y:S01]  /*b5d0*/  IADD3 R12, R12, R10, RZ ;  /* 0x0000000a0c0c7210 */ /* 0x000fe20007ffe0ff */
[----:B------:R1:W-:Y:S01]  /*b5e0*/  STS.64 [R13+0x400], R78 ;  /* 0x0004004e0d007388 */ /* 0x0003e20000000a00 */
[----:B-----5:R-:W-:Y:S01]  /*b5f0*/  @P3 FMUL.FTZ R27, R27, 0.69314718246459960938 ;  /* 0x3f3172181b1b3820 */ /* 0x020fe20000410000 */
[----:B------:R-:W-:Y:S01]  /*b600*/  MOV R3, 0xff800000 ;  /* 0xff80000000037802 */ /* 0x000fe20000000f00 */
[----:B------:R-:W-:Y:S01]  /*b610*/  IMAD R7, R24, c[0x0][0x1c0], R7 ;  /* 0x0000700018077a24 */ /* 0x000fe200078e0207 */
[----:B------:R1:W-:Y:S01]  /*b620*/  STS.64 [R10], R72 ;  /* 0x000000480a007388 */ /* 0x0003e20000000a00 */
[----:B--2---:R-:W-:Y:S01]  /*b630*/  @P2 FMUL.FTZ R6, R6, 0.69314718246459960938 ;  /* 0x3f31721806062820 */ /* 0x004fe20000410000 */
[----:B------:R-:W-:Y:S01]  /*b640*/  MOV R24, 0xff800000 ;  /* 0xff80000000187802 */ /* 0x000fe20000000f00 */
[----:B------:R-:W-:Y:S01]  /*b650*/  IMAD R7, R7, c[0x0][0x214], R26 ;  /* 0x0000850007077a24 */ /* 0x000fe200078e021a */
[----:B------:R1:W-:Y:S01]  /*b660*/  STS.64 [R10+0x400], R74 ;  /* 0x0004004a0a007388 */ /* 0x0003e20000000a00 */
[----:B------:R-:W-:Y:S01]  /*b670*/  @P3 FFMA.FTZ R3, R2, c[0x0][0x238], R27 ;  /* 0x00008e0002033a23 */ /* 0x000fe2000001001b */
[----:B------:R-:W-:Y:S01]  /*b680*/  SHF.L.U32 R26, R4, 0x2, RZ ;  /* 0x00000002041a7819 */ /* 0x000fe200000006ff */
[----:B------:R-:W-:Y:S01]  /*b690*/  @P2 FFMA.FTZ R24, R0, c[0x0][0x238], R6 ;  /* 0x00008e0000182a23 */ /* 0x000fe20000010006 */
[----:B------:R1:W-:Y:S04]  /*b6a0*/  STS.64 [R12], R68 ;  /* 0x000000440c007388 */ /* 0x0003e80000000a00 */
[----:B------:R1:W-:Y:S04]  /*b6b0*/  STS.64 [R12+0x400], R70 ;  /* 0x000400460c007388 */ /* 0x0003e80000000a00 */
[----:B------:R-:W-:Y:S06]  /*b6c0*/  BAR.SYNC.DEFER_BLOCKING 0x0 ;  /* 0x0000000000007b1d */ /* 0x000fec0000010000 */
[----:B------:R1:W2:Y:S04]  /*b6d0*/  LDS.128 R20, [R8.X4] ;  /* 0x0000000008147984 */ /* 0x0002a80000004c00 */
[----:B------:R1:W3:Y:S04]  /*b6e0*/  LDS.128 R16, [R8.X4+0x800] ;  /* 0x0008000008107984 */ /* 0x0002e80000004c00 */
[----:B------:R1:W4:Y:S04]  /*b6f0*/  LDS.128 R12, [R8.X4+0x1000] ;  /* 0x00100000080c7984 */ /* 0x0003280000004c00 */
[----:B------:R-:W1:Y:S01]  /*b700*/  LDS.128 R8, [R8.X4+0x1800] ;  /* 0x0018000008087984 */ /* 0x000e620000004c00 */
        /* <DEDUP_REMOVED lines=11> */
.L_x_3867:
[----:B------:R-:W-:Y:S05]  /*b7c0*/  BSYNC B0 ;  /* 0x0000000000007941 */ /* 0x000fea0003800000 */
.L_x_3866:
[--C-:B------:R-:W-:Y:S01]  /*b7d0*/  SHF.R.S32.HI R27, RZ, 0x1f, R26.reuse ;  /* 0x0000001fff1b7819 */ /* 0x100fe2000001141a */
[----:B------:R-:W-:Y:S01]  /*b7e0*/  IMAD R7, R7, c[0x0][0x22c], RZ ;  /* 0x00008b0007077a24 */ /* 0x000fe200078e02ff */
[----:B------:R-:W-:Y:S02]  /*b7f0*/  ISETP.GE.AND P1, PT, R26, c[0x0][0x220], PT ;  /* 0x000088001a007a0c */ /* 0x000fe40003f26270 */
[C---:B------:R-:W-:Y:S01]  /*b800*/  IADD3 R2, R140.reuse, 0x10, RZ ;  /* 0x000000108c027810 */ /* 0x040fe20007ffe0ff */
[C---:B----4-:R-:W-:Y:S01]  /*b810*/  IMAD.WIDE R4, R140.reuse, 0x20, R26 ;  /* 0x000000208c047825 */ /* 0x050fe200078e021a */
        /* <DEDUP_REMOVED lines=10> */
[----:B---3--:R3:W-:Y:S04]  /*b8c0*/  @!P3 STG.E.128 [R2.64+0x800], R16 ;  /* 0x000800100200b986 */ /* 0x0087e8000c101d06 */
[----:B------:R3:W-:Y:S04]  /*b8d0*/  @!P2 STG.E.128 [R2.64+0x1000], R12 ;  /* 0x0010000c0200a986 */ /* 0x0007e8000c101d06 */
[----:B--2---:R3:W-:Y:S04]  /*b8e0*/  @!P4 STG.E.64 [R2.64], R20 ;  /* 0x000000140200c986 */ /* 0x0047e8000c101b06 */
[----:B------:R3:W-:Y:S01]  /*b8f0*/  @!P4 STG.E.64 [R2.64+0x8], R22 ;  /* 0x000008160200c986 */ /* 0x0007e2000c101b06 */
[----:B------:R-:W-:Y:S05]  /*b900*/  @P1 EXIT ;  /* 0x000000000000194d */ /* 0x000fea0003800000 */
[----:B-1----:R-:W-:Y:S01]  /*b910*/  STG.E.128 [R2.64+0x1800], R8 ;  /* 0x0018000802007986 */ /* 0x002fe2000c101d06 */
[----:B------:R-:W-:Y:S05]  /*b920*/  EXIT ;  /* 0x000000000000794d */ /* 0x000fea0003800000 */
.L_x_3868:
        /* <DEDUP_REMOVED lines=13> */
.L_x_5236:


//--------------------- .text._ZN5flash24flash_fwd_splitkv_kernelI23Flash_fwd_kernel_traitsILi32ELi64ELi128ELi4ELb0ELb0EN7cutlass10bfloat16_tE19Flash_kernel_traitsILi32ELi64ELi128ELi4ES3_EELb1ELb0ELb0ELb0ELb0ELb1ELb1ELb0EEEvNS_16Flash_fwd_paramsE --------------------------
	.section	.text._ZN5flash24flash_fwd_splitkv_kernelI23Flash_fwd_kernel_traitsILi32ELi64ELi128ELi4ELb0ELb0EN7cutlass10bfloat16_tE19Flash_kernel_traitsILi32ELi64ELi128ELi4ES3_EELb1ELb0ELb0ELb0ELb0ELb1ELb1ELb0EEEvNS_16Flash_fwd_paramsE,"ax",@progbits
	.sectioninfo	@"SHI_REGISTERS=237"
	.align	128
        .global         _ZN5flash24flash_fwd_splitkv_kernelI23Flash_fwd_kernel_traitsILi32ELi64ELi128ELi4ELb0ELb0EN7cutlass10bfloat16_tE19Flash_kernel_traitsILi32ELi64ELi128ELi4ES3_EELb1ELb0ELb0ELb0ELb0ELb1ELb1ELb0EEEvNS_16Flash_fwd_paramsE
        .type           _ZN5flash24flash_fwd_splitkv_kernelI23Flash_fwd_kernel_traitsILi32ELi64ELi128ELi4ELb0ELb0EN7cutlass10bfloat16_tE19Flash_kernel_traitsILi32ELi64ELi128ELi4ES3_EELb1ELb0ELb0ELb0ELb0ELb1ELb1ELb0EEEvNS_16Flash_fwd_paramsE,@function
        .size           _ZN5flash24flash_fwd_splitkv_kernelI23Flash_fwd_kernel_traitsILi32ELi64ELi128ELi4ELb0ELb0EN7cutlass10bfloat16_tE19Flash_kernel_traitsILi32ELi64ELi128ELi4ES3_EELb1ELb0ELb0ELb0ELb0ELb1ELb1ELb0EEEvNS_16Flash_fwd_paramsE,(.L_x_5237 - _ZN5flash24flash_fwd_splitkv_kernelI23Flash_fwd_kernel_traitsILi32ELi64ELi128ELi4ELb0ELb0EN7cutlass10bfloat16_tE19Flash_kernel_traitsILi32ELi64ELi128ELi4ES3_EELb1ELb0ELb0ELb0ELb0ELb1ELb1ELb0EEEvNS_16Flash_fwd_paramsE)
        .other          _ZN5flash24flash_fwd_splitkv_kernelI23Flash_fwd_kernel_traitsILi32ELi64ELi128ELi4ELb0ELb0EN7cutlass10bfloat16_tE19Flash_kernel_traitsILi32ELi64ELi128ELi4ES3_EELb1ELb0ELb0ELb0ELb0ELb1ELb1ELb0EEEvNS_16Flash_fwd_paramsE,@"STO_CUDA_ENTRY STV_DEFAULT"
_ZN5flash24flash_fwd_splitkv_kernelI23Flash_fwd_kernel_traitsILi32ELi64ELi128ELi4ELb0ELb0EN7cutlass10bfloat16_tE19Flash_kernel_traitsILi32ELi64ELi128ELi4ES3_EELb1ELb0ELb0ELb0ELb0ELb1ELb1ELb0EEEvNS_16Flash_fwd_paramsE:
.text._ZN5flash24flash_fwd_splitkv_kernelI23Flash_fwd_kernel_traitsILi32ELi64ELi128ELi4ELb0ELb0EN7cutlass10bfloat16_tE19Flash_kernel_traitsILi32ELi64ELi128ELi4ES3_EELb1ELb0ELb0ELb0ELb0ELb1ELb1ELb0EEEvNS_16Flash_fwd_paramsE:
        /* <DEDUP_REMOVED lines=42> */
[----:B------:R-:W4:Y:S01]  /*02a0*/  S2R R5, SR_CTAID.Y ;  /* 0x0000000000057919 */ /* 0x000f220000002600 */
        /* <DEDUP_REMOVED lines=10> */
.L_x_3869:
[----:B-1-34-:R-:W-:Y:S02]  /*0350*/  MOV R0, c[0x0][0x218] ;  /* 0x0000860000007a02 */ /* 0x01afe40000000f00 */
.L_x_3870:
        /* <DEDUP_REMOVED lines=25> */
[----:B------:R-:W-:Y:S02]  /*04f0*/  IADD3 R7, -R58, 0xbf, R27 ;  /* 0x000000bf3a077810 */ /* 0x000fe40007ffe11b */
[----:B--2---:R-:W-:-:S04]  /*0500*/  IADD3 R12, R12, 0xffffffe, RZ ;  /* 0x0ffffffe0c0c7810 */ /* 0x004fc80007ffe0ff */
[----:B------:R-:W2:Y:S02]  /*0510*/  F2I.FTZ.U32.TRUNC.NTZ R13, R12 ;  /* 0x0000000c000d7305 */ /* 0x000ea4000021f000 */
[----:B--2---:R-:W-:Y:S02]  /*0520*/  IMAD.MOV R9, RZ, RZ, -R13 ;  /* 0x000000ffff097224 */ /* 0x004fe400078e0a0d */
        /* <DEDUP_REMOVED lines=11> */
[----:B------:R-:W-:-:S11]  /*05e0*/  IADD3 R4, R26, 0x7f, RZ ;  /* 0x0000007f1a047810 */ /* 0x000fd60007ffe0ff */
[----:B------:R-:W-:-:S05]  /*05f0*/  @P2 IADD3 R2, R2, 0x1, RZ ;  /* 0x0000000102022810 */ /* 0x000fca0007ffe0ff */
[----:B------:R-:W-:Y:S01]  /*0600*/  IMAD.MOV.U32 R0, RZ, RZ, R2 ;  /* 0x000000ffff007224 */ /* 0x000fe200078e0002 */
[----:B------:R-:W-:Y:S02]  /*0610*/  IADD3 R2, R7, c[0x0][0x2e8], R26 ;  /* 0x0000ba0007027a10 */ /* 0x000fe40007ffe01a */
[----:B------:R-:W-:Y:S01]  /*0620*/  SHF.R.S32.HI R7, RZ, 0x1f, R4 ;  /* 0x0000001fff077819 */ /* 0x000fe20000011404 */
[----:B------:R-:W-:Y:S01]  /*0630*/  @!P0 IMAD.MOV R0, RZ, RZ, -R0 ;  /* 0x000000ffff008224 */ /* 0x000fe200078e0a00 */
[----:B------:R-:W-:Y:S02]  /*0640*/  @!P1 LOP3.LUT R0, RZ, c[0x0][0x10], RZ, 0x33, !PT ;  /* 0x00000400ff009a12 */ /* 0x000fe400078e33ff */
[----:B------:R-:W-:Y:S02]  /*0650*/  LEA.HI R7, R7, R4, RZ, 0x7 ;  /* 0x0000000407077211 */ /* 0x000fe400078f38ff */
[----:B------:R-:W-:Y:S01]  /*0660*/  SHF.R.S32.HI R21, RZ, 0x1f, R2 ;  /* 0x0000001fff157819 */ /* 0x000fe20000011402 */
[----:B------:R-:W-:Y:S01]  /*0670*/  IMAD R146, R0, R5, RZ ;  /* 0x0000000500927224 */ /* 0x000fe200078e02ff */
[----:B------:R-:W-:-:S02]  /*0680*/  SHF.R.S32.HI R7, RZ, 0x7, R7 ;  /* 0x00000007ff077819 */ /* 0x000fc40000011407 */
[----:B------:R-:W-:Y:S01]  /*0690*/  LEA.HI R21, R21, R2, RZ, 0x7 ;  /* 0x0000000215157211 */ /* 0x000fe200078f38ff */
[----:B------:R-:W-:-:S03]  /*06a0*/  IMAD.IADD R0, R0, 0x1, R146 ;  /* 0x0000000100007824 */ /* 0x000fc600078e0292 */
[----:B------:R-:W-:Y:S02]  /*06b0*/  SHF.R.S32.HI R21, RZ, 0x7, R21 ;  /* 0x00000007ff157819 */ /* 0x000fe40000011415 */
        /* <DEDUP_REMOVED lines=13> */
[C---:B------:R-:W-:Y:S01]  /*0790*/  IMAD.SHL.U32 R8, R50.reuse, 0x4, RZ ;  /* 0x0000000432087824 */ /* 0x040fe200078e00ff */
[----:B------:R-:W-:Y:S01]  /*07a0*/  ISETP.NE.AND P3, PT, R50, RZ, PT ;  /* 0x000000ff3200720c */ /* 0x000fe20003f65270 */
[----:B------:R-:W-:Y:S02]  /*07b0*/  IMAD R2, R3, c[0x0][0x22c], RZ ;  /* 0x00008b0003027a24 */ /* 0x000fe400078e02ff */
[----:B------:R-:W-:Y:S01]  /*07c0*/  IMAD.IADD R27, R58, 0x1, -R27 ;  /* 0x000000013a1b7824 */ /* 0x000fe200078e0a1b */
[----:B------:R-:W-:Y:S02]  /*07d0*/  SHF.R.S32.HI R9, RZ, 0x1f, R8 ;  /* 0x0000001fff097819 */ /* 0x000fe40000011408 */
[----:B------:R-:W-:-:S02]  /*07e0*/  ISETP.GE.AND P6, PT, R8, c[0x0][0x220], PT ;  /* 0x0000880008007a0c */ /* 0x000fc40003fc6270 */
[CC--:B------:R-:W-:Y:S01]  /*07f0*/  ISETP.GE.OR P3, PT, R0.reuse, R27.reuse, P3 ;  /* 0x0000001b0000720c */ /* 0x0c0fe20001f66670 */
[C---:B------:R-:W-:Y:S01]  /*0800*/  IMAD.WIDE R4, R0.reuse, 0x20, R8 ;  /* 0x0000002000047825 */ /* 0x040fe200078e0208 */
[-C--:B------:R-:W-:Y:S02]  /*0810*/  ISETP.GE.OR P5, PT, R0, R27.reuse, P6 ;  /* 0x0000001b0000720c */ /* 0x080fe400037a6670 */
[-C--:B------:R-:W-:Y:S02]  /*0820*/  ISETP.GE.OR P4, PT, R6, R27.reuse, P6 ;  /* 0x0000001b0600720c */ /* 0x080fe40003786670 */
[----:B------:R-:W-:Y:S02]  /*0830*/  IADD3 R4, P0, R2, R4, RZ ;  /* 0x0000000402047210 */ /* 0x000fe40007f1e0ff */
[----:B------:R-:W-:Y:S02]  /*0840*/  ISETP.GE.AND P1, PT, R6, R27, PT ;  /* 0x0000001b0600720c */ /* 0x000fe40003f26270 */
        /* <DEDUP_REMOVED lines=10> */
[----:B------:R-:W-:Y:S02]  /*08f0*/  IADD3 R3, P2, R3, R0, RZ ;  /* 0x0000000003037210 */ /* 0x000fe40007f5e0ff */
[-C--:B------:R-:W-:Y:S02]  /*0900*/  ISETP.GE.OR P5, PT, R2, R27.reuse, P6 ;  /* 0x0000001b0200720c */ /* 0x080fe400037a6670 */
[----:B------:R-:W-:Y:S02]  /*0910*/  ISETP.GE.OR P6, PT, R4, R27, P6 ;  /* 0x0000001b0400720c */ /* 0x000fe400037c6670 */
[----:B------:R-:W-:Y:S02]  /*0920*/  LEA.HI.X.SX32 R0, R0, R5, 0x1, P2 ;  /* 0x0000000500007211 */ /* 0x000fe400010f0eff */
[----:B------:R-:W-:-:S02]  /*0930*/  LEA R6, P2, R3, c[0x0][0x208], 0x2 ;  /* 0x0000820003067a11 */ /* 0x000fc400078410ff */
[----:B------:R-:W-:Y:S02]  /*0940*/  ISETP.NE.OR P1, PT, R50, RZ, P1 ;  /* 0x000000ff3200720c */ /* 0x000fe40000f25670 */
[----:B------:R-:W-:Y:S01]  /*0950*/  LEA.HI.X R7, R3, c[0x0][0x20c], R0, 0x2, P2 ;  /* 0x0000830003077a11 */ /* 0x000fe200010f1400 */
[----:B------:R-:W-:Y:S02]  /*0960*/  @!P0 IMAD.MOV.U32 R0, RZ, RZ, -0x800000 ;  /* 0xff800000ff008424 */ /* 0x000fe400078e00ff */
        /* <DEDUP_REMOVED lines=13> */
.L_x_3871:
        /* <DEDUP_REMOVED lines=82> */
[----:B------:R-:W-:Y:S02]  /*0f60*/  IMAD.MOV.U32 R2, RZ, RZ, R8 ;  /* 0x000000ffff027224 */ /* 0x000fe400078e0008 */
[C---:B------:R-:W-:Y:S02]  /*0f70*/  IMAD R9, R7.reuse, c[0x0][0x19c], R0 ;  /* 0x0000670007097a24 */ /* 0x040fe400078e0200 */
[----:B------:R-:W-:Y:S01]  /*0f80*/  IMAD.WIDE.U32 R30, R7, c[0x0][0x198], R2 ;  /* 0x00006600071e7a25 */ /* 0x000fe200078e0002 */
[----:B------:R-:W-:-:S03]  /*0f90*/  SHF.R.S32.HI R3, RZ, 0x1f, R12 ;  /* 0x0000001fff037819 */ /* 0x000fc6000001140c */
[----:B------:R-:W-:Y:S01]  /*0fa0*/  IMAD.IADD R4, R33, 0x1, R4 ;  /* 0x0000000121047824 */ /* 0x000fe200078e0204 */
[----:B------:R-:W-:Y:S01]  /*0fb0*/  IADD3 R31, R31, R9, RZ ;  /* 0x000000091f1f7210 */ /* 0x000fe20007ffe0ff */
[----:B------:R-:W-:-:S04]  /*0fc0*/  IMAD R9, R3, c[0x0][0x1b0], RZ ;  /* 0x00006c0003097a24 */ /* 0x000fc800078e02ff */
[C---:B------:R-:W-:Y:S02]  /*0fd0*/  IMAD R2, R12.reuse, c[0x0][0x1b4], R9 ;  /* 0x00006d000c027a24 */ /* 0x040fe400078e0209 */
[----:B------:R-:W-:-:S05]  /*0fe0*/  IMAD.WIDE.U32 R30, R12, c[0x0][0x1b0], R30 ;  /* 0x00006c000c1e7a25 */ /* 0x000fca00078e001e */
[----:B------:R-:W-:Y:S01]  /*0ff0*/  IADD3 R2, R31, R2, RZ ;  /* 0x000000021f027210 */ /* 0x000fe20007ffe0ff */
[----:B------:R-:W-:Y:S05]  /*1000*/  BRA `(.L_x_3873) ;  /* 0x0000042000007947 */ /* 0x000fea0003800000 */
.L_x_3872:
        /* <DEDUP_REMOVED lines=15> */
.L_x_3874:
[----:B------:R-:W-:Y:S01]  /*1100*/  IABS R7, c[0x0][0x1c8] ;  /* 0x0000720000077a13 */ /* 0x000fe20000000000 */
[----:B------:R-:W-:Y:S01]  /*1110*/  IMAD.MOV.U32 R14, RZ, RZ, R4 ;  /* 0x000000ffff0e7224 */ /* 0x000fe200078e0004 */
[----:B------:R-:W-:Y:S01]  /*1120*/  MOV R12, RZ ;  /* 0x000000ff000c7202 */ /* 0x000fe20000000f00 */
[----:B------:R-:W-:Y:S01]  /*1130*/  @P3 IMAD.IADD R4, R8, 0x1, R11 ;  /* 0x0000000108043824 */ /* 0x000fe200078e020b */
[----:B------:R-:W1:Y:S01]  /*1140*/  I2F.RP R9, R7 ;  /* 0x0000000700097306 */ /* 0x000e620000209400 */
[----:B------:R-:W-:Y:S02]  /*1150*/  MOV R15, R3 ;  /* 0x00000003000f7202 */ /* 0x000fe40000000f00 */
[----:B------:R-:W-:-:S04]  /*1160*/  @P3 IMAD.WIDE.U32 R32, R4, c[0x0][0x1a0], RZ ;  /* 0x0000680004203a25 */ /* 0x000fc800078e00ff */
[----:B------:R-:W-:Y:S01]  /*1170*/  @P3 IMAD R4, R4, c[0x0][0x1a4], R33 ;  /* 0x0000690004043a24 */ /* 0x000fe200078e0221 */
[----:B-1----:R-:W1:Y:S02]  /*1180*/  MUFU.RCP R13, R9 ;  /* 0x00000009000d7308 */ /* 0x002e640000001000 */
[----:B-1----:R-:W-:-:S06]  /*1190*/  IADD3 R13, R13, 0xffffffe, RZ ;  /* 0x0ffffffe0d0d7810 */ /* 0x002fcc0007ffe0ff */
[----:B------:R-:W1:Y:S02]  /*11a0*/  F2I.FTZ.U32.TRUNC.NTZ R13, R13 ;  /* 0x0000000d000d7305 */ /* 0x000e64000021f000 */
[----:B-1----:R-:W-:-:S04]  /*11b0*/  IMAD.MOV R2, RZ, RZ, -R13 ;  /* 0x000000ffff027224 */ /* 0x002fc800078e0a0d */
        /* <DEDUP_REMOVED lines=13> */
[----:B------:R-:W-:Y:S02]  /*1290*/  LEA R7, R21, 0xffffff80, 0x7 ;  /* 0xffffff8015077811 */ /* 0x000fe400078e38ff */
[----:B------:R-:W-:-:S02]  /*12a0*/  ISETP.GE.AND P1, PT, R2, RZ, PT ;  /* 0x000000ff0200720c */ /* 0x000fc40003f26270 */
[----:B------:R-:W-:Y:S01]  /*12b0*/  SHF.R.S32.HI R5, RZ, 0x1f, R7 ;  /* 0x0000001fff057819 */ /* 0x000fe20000011407 */
[----:B------:R-:W-:-:S04]  /*12c0*/  IMAD.WIDE.U32 R14, R7, c[0x0][0x198], R14 ;  /* 0x00006600070e7a25 */ /* 0x000fc800078e000e */
        /* <DEDUP_REMOVED lines=22> */
.L_x_3873:
[----:B------:R-:W-:Y:S01]  /*1430*/  ISETP.NE.AND P0, PT, R6, -0x1, PT ;  /* 0xffffffff0600780c */ /* 0x000fe20003f05270 */
[----:B------:R-:W-:Y:S01]  /*1440*/  IMAD R3, R3, c[0x0][0x1b8], RZ ;  /* 0x00006e0003037a24 */ /* 0x000fe200078e02ff */
[----:B------:R-:W-:Y:S01]  /*1450*/  SHF.R.S32.HI R9, RZ, 0x1f, R50 ;  /* 0x0000001fff097819 */ /* 0x000fe20000011432 */
[----:B------:R-:W-:Y:S01]  /*1460*/  IMAD.IADD R144, R58, 0x1, -R27 ;  /* 0x000000013a907824 */ /* 0x000fe200078e0a1b */
[----:B------:R-:W-:Y:S01]  /*1470*/  BSSY B0, `(.L_x_3875) ;  /* 0x0000063000007945 */ /* 0x000fe20003800000 */
[----:B------:R-:W-:Y:S01]  /*1480*/  IMAD R3, R12, c[0x0][0x1bc], R3 ;  /* 0x00006f000c037a24 */ /* 0x000fe200078e0203 */
[----:B------:R-:W-:-:S04]  /*1490*/  LEA.HI R11, R9, R50, RZ, 0x2 ;  /* 0x00000032090b7211 */ /* 0x000fc800078f10ff */
[----:B------:R-:W-:Y:S02]  /*14a0*/  LOP3.LUT R157, R11, 0xfffffffc, RZ, 0xc0, !PT ;  /* 0xfffffffc0b9d7812 */ /* 0x000fe400078ec0ff */
[----:B------:R-:W-:Y:S01]  /*14b0*/  SHF.R.S32.HI R14, RZ, 0x2, R11 ;  /* 0x00000002ff0e7819 */ /* 0x000fe2000001140b */
[----:B------:R-:W-:Y:S01]  /*14c0*/  @P0 IMAD.WIDE.U32 R28, R6, c[0x0][0x190], RZ ;  /* 0x00006400061c0a25 */ /* 0x000fe200078e00ff */
[----:B------:R-:W-:Y:S02]  /*14d0*/  @!P0 SHF.R.S32.HI R13, RZ, 0x1f, R158 ;  /* 0x0000001fff0d8819 */ /* 0x000fe4000001149e */
[----:B------:R-:W-:Y:S01]  /*14e0*/  SHF.R.S32.HI R15, RZ, 0x1f, R14 ;  /* 0x0000001fff0f7819 */ /* 0x000fe2000001140e */
[----:B------:R-:W-:-:S04]  /*14f0*/  @!P0 IMAD.WIDE.U32 R16, R158, c[0x0][0x178], RZ ;  /* 0x00005e009e108a25 */ /* 0x000fc800078e00ff */
[----:B------:R-:W-:Y:S02]  /*1500*/  @!P0 IMAD R13, R13, c[0x0][0x178], RZ ;  /* 0x00005e000d0d8a24 */ /* 0x000fe400078e02ff */
[----:B------:R-:W-:Y:S02]  /*1510*/  @P0 IMAD R6, R6, c[0x0][0x194], R29 ;  /* 0x0000650006060a24 */ /* 0x000fe400078e021d */
[----:B-----5:R-:W-:Y:S02]  /*1520*/  @!P0 IMAD R0, R158, c[0x0][0x17c], R13 ;  /* 0x00005f009e008a24 */ /* 0x020fe400078e020d */
[----:B------:R-:W-:Y:S02]  /*1530*/  IMAD.IADD R157, R50, 0x1, -R157 ;  /* 0x00000001329d7824 */ /* 0x000fe400078e0a9d */
[----:B------:R-:W-:Y:S01]  /*1540*/  @!P0 IMAD.IADD R6, R17, 0x1, R0 ;  /* 0x0000000111068824 */ /* 0x000fe200078e0200 */
[----:B------:R-:W-:Y:S01]  /*1550*/  LEA.HI R0, R9, R50, RZ, 0x3 ;  /* 0x0000003209007211 */ /* 0x000fe200078f18ff */
[----:B------:R-:W-:-:S02]  /*1560*/  @!P0 IMAD.MOV.U32 R28, RZ, RZ, R16 ;  /* 0x000000ffff1c8224 */ /* 0x000fc400078e0010 */
[----:B------:R-:W-:Y:S01]  /*1570*/  IMAD.SHL.U32 R157, R157, 0x8, RZ ;  /* 0x000000089d9d7824 */ /* 0x000fe200078e00ff */
[----:B------:R-:W-:Y:S01]  /*1580*/  LOP3.LUT R13, R0, 0xfffffff8, RZ, 0xc0, !PT ;  /* 0xfffffff8000d7812 */ /* 0x000fe200078ec0ff */
[----:B------:R-:W-:Y:S01]  /*1590*/  IMAD.WIDE R18, R19, 0x40, R14 ;  /* 0x0000004013127825 */ /* 0x000fe200078e020e */
[----:B------:R-:W-:Y:S02]  /*15a0*/  SHF.R.S32.HI R145, RZ, 0x3, R0 ;  /* 0x00000003ff917819 */ /* 0x000fe40000011400 */
[----:B------:R-:W-:Y:S02]  /*15b0*/  IADD3 R154, -R13, R50, RZ ;  /* 0x000000320d9a7210 */ /* 0x000fe40007ffe1ff */
[----:B------:R-:W-:Y:S01]  /*15c0*/  SHF.R.S32.HI R17, RZ, 0x1f, R157 ;  /* 0x0000001fff117819 */ /* 0x000fe2000001149d */
[----:B------:R-:W-:Y:S01]  /*15d0*/  IMAD.SHL.U32 R8, R145, 0x40, RZ ;  /* 0x0000004091087824 */ /* 0x000fe200078e00ff */
[C---:B------:R-:W-:Y:S02]  /*15e0*/  IADD3 R30, P2, R157.reuse, R30, RZ ;  /* 0x0000001e9d1e7210 */ /* 0x040fe40007f5e0ff */
[----:B------:R-:W-:-:S02]  /*15f0*/  IADD3 R28, P0, R157, R28, RZ ;  /* 0x0000001c9d1c7210 */ /* 0x000fc40007f1e0ff */
[----:B------:R-:W-:Y:S01]  /*1600*/  LEA.HI R156, R154, R154, RZ, 0x1 ;  /* 0x0000009a9a9c7211 */ /* 0x000fe200078f08ff */
[----:B------:R-:W-:Y:S01]  /*1610*/  IMAD.X R31, R17, 0x1, R2, P2 ;  /* 0x00000001111f7824 */ /* 0x000fe200010e0602 */
[-C--:B------:R-:W-:Y:S01]  /*1620*/  LEA.HI R2, R9, R50.reuse, RZ, 0x5 ;  /* 0x0000003209027211 */ /* 0x080fe200078f28ff */
[----:B------:R-:W-:Y:S01]  /*1630*/  IMAD.X R29, R17, 0x1, R6, P0 ;  /* 0x00000001111d7824 */ /* 0x000fe200000e0606 */
[----:B------:R-:W-:Y:S01]  /*1640*/  LEA.HI R6, R9, R50, RZ, 0x4 ;  /* 0x0000003209067211 */ /* 0x000fe200078f20ff */
[----:B------:R-:W-:Y:S01]  /*1650*/  IMAD.WIDE.U32 R30, R14, c[0x0][0x198], R30 ;  /* 0x000066000e1e7a25 */ /* 0x000fe200078e001e */
[----:B------:R-:W-:Y:S02]  /*1660*/  LOP3.LUT R9, R156, 0xfffffffe, RZ, 0xc0, !PT ;  /* 0xfffffffe9c097812 */ /* 0x000fe400078ec0ff */
[----:B------:R-:W-:Y:S01]  /*1670*/  IADD3 R32, P1, R157, R32, RZ ;  /* 0x000000209d207210 */ /* 0x000fe20007f3e0ff */
[----:B------:R-:W-:Y:S01]  /*1680*/  IMAD.MOV.U32 R49, RZ, RZ, R30 ;  /* 0x000000ffff317224 */ /* 0x000fe200078e001e */
[----:B------:R-:W-:Y:S01]  /*1690*/  LOP3.LUT R8, R8, 0xc0, RZ, 0xc0, !PT ;  /* 0x000000c008087812 */ /* 0x000fe200078ec0ff */
[----:B------:R-:W-:Y:S01]  /*16a0*/  IMAD.IADD R154, R154, 0x1, -R9 ;  /* 0x000000019a9a7824 */ /* 0x000fe200078e0a09 */
[----:B------:R-:W-:Y:S01]  /*16b0*/  LOP3.LUT R9, R6, 0xfffffff0, RZ, 0xc0, !PT ;  /* 0xfffffff006097812 */ /* 0x000fe200078ec0ff */
[----:B------:R-:W-:Y:S01]  /*16c0*/  IMAD.X R33, R17, 0x1, R4, P1 ;  /* 0x0000000111217824 */ /* 0x000fe200008e0604 */
[----:B------:R-:W-:-:S02]  /*16d0*/  LEA.HI R13, R11, R14, RZ, 0x1 ;  /* 0x0000000e0b0d7211 */ /* 0x000fc400078f08ff */
[----:B------:R-:W-:Y:S01]  /*16e0*/  LOP3.LUT R4, R8, 0x18, R157, 0xf8, !PT ;  /* 0x0000001808047812 */ /* 0x000fe200078ef89d */
[----:B------:R-:W-:Y:S01]  /*16f0*/  IMAD.IADD R9, R50, 0x1, -R9 ;  /* 0x0000000132097824 */ /* 0x000fe200078e0a09 */
[----:B------:R-:W-:Y:S02]  /*1700*/  SHF.R.U32.HI R11, RZ, 0x3, R8 ;  /* 0x00000003ff0b7819 */ /* 0x000fe40000011608 */
[C---:B------:R-:W-:Y:S01]  /*1710*/  IADD3 R24, P0, R14.reuse, R7, RZ ;  /* 0x000000070e187210 */ /* 0x040fe20007f1e0ff */
[----:B------:R-:W-:Y:S01]  /*1720*/  IMAD R7, R15, c[0x0][0x198], RZ ;  /* 0x000066000f077a24 */ /* 0x000fe200078e02ff */
[----:B------:R-:W-:Y:S02]  /*1730*/  LEA.HI R56, R9, R9, RZ, 0x1 ;  /* 0x0000000909387211 */ /* 0x000fe400078f08ff */
[----:B------:R-:W-:Y:S01]  /*1740*/  LOP3.LUT R13, R13, 0x7fffffe, RZ, 0xc0, !PT ;  /* 0x07fffffe0d0d7812 */ /* 0x000fe200078ec0ff */
[----:B------:R-:W-:Y:S01]  /*1750*/  IMAD R48, R14, c[0x0][0x19c], R7 ;  /* 0x000067000e307a24 */ /* 0x000fe200078e0207 */
[----:B------:R-:W-:Y:S01]  /*1760*/  LOP3.LUT R11, R4, R11, RZ, 0x3c, !PT ;  /* 0x0000000b040b7212 */ /* 0x000fe200078e3cff */
[----:B------:R-:W-:Y:S01]  /*1770*/  IMAD.X R4, R15, 0x1, R5, P0 ;  /* 0x000000010f047824 */ /* 0x000fe200000e0605 */
[--C-:B------:R-:W-:Y:S01]  /*1780*/  SHF.R.S32.HI R8, RZ, 0x1, R56.reuse ;  /* 0x00000001ff087819 */ /* 0x100fe20000011438 */
[----:B------:R-:W-:Y:S01]  /*1790*/  IMAD.IADD R13, R14, 0x1, -R13 ;  /* 0x000000010e0d7824 */ /* 0x000fe200078e0a0d */
[----:B------:R-:W-:Y:S01]  /*17a0*/  SHF.R.S32.HI R5, RZ, 0x1f, R56 ;  /* 0x0000001fff057819 */ /* 0x000fe20000011438 */
[----:B------:R-:W-:Y:S01]  /*17b0*/  IMAD R23, R4, c[0x0][0x1a0], RZ ;  /* 0x0000680004177a24 */ /* 0x000fe200078e02ff */
[----:B------:R-:W-:Y:S01]  /*17c0*/  SHF.R.S32.HI R162, RZ, 0x5, R2 ;  /* 0x00000005ffa27819 */ /* 0x000fe20000011402 */
[----:B------:R-:W-:Y:S01]  /*17d0*/  IMAD.MOV.U32 R4, RZ, RZ, 0x10 ;  /* 0x00000010ff047424 */ /* 0x000fe200078e00ff */
[----:B------:R-:W-:Y:S01]  /*17e0*/  LEA.HI R5, R5, R8, RZ, 0x2 ;  /* 0x0000000805057211 */ /* 0x000fe200078f10ff */
[----:B------:R-:W-:Y:S01]  /*17f0*/  IMAD R23, R24, c[0x0][0x1a4], R23 ;  /* 0x0000690018177a24 */ /* 0x000fe200078e0217 */
[----:B------:R-:W-:Y:S01]  /*1800*/  ISETP.GE.AND P0, PT, R14, R144, PT ;  /* 0x000000900e00720c */ /* 0x000fe20003f06270 */
[----:B------:R-:W-:Y:S01]  /*1810*/  IMAD R152, R162, 0x8, R13 ;  /* 0x00000008a2987824 */ /* 0x000fe200078e020d */
[----:B------:R-:W-:Y:S01]  /*1820*/  SHF.R.S32.HI R17, RZ, 0x1f, R10 ;  /* 0x0000001fff117819 */ /* 0x000fe2000001140a */
[----:B------:R-:W-:Y:S01]  /*1830*/  IMAD.WIDE.U32 R12, R12, c[0x0][0x1b8], R32 ;  /* 0x00006e000c0c7a25 */ /* 0x000fe200078e0020 */
[----:B------:R-:W-:-:S02]  /*1840*/  LOP3.LUT R5, R5, 0xfffffffc, RZ, 0xc0, !PT ;  /* 0xfffffffc05057812 */ /* 0x000fc400078ec0ff */
[----:B------:R-:W-:Y:S01]  /*1850*/  LEA.HI R0, R0, R145, RZ, 0x1 ;  /* 0x0000009100007211 */ /* 0x000fe200078f08ff */
[----:B------:R-:W-:Y:S01]  /*1860*/  IMAD R17, R17, c[0x0][0x1a8], RZ ;  /* 0x00006a0011117a24 */ /* 0x000fe200078e02ff */
[----:B------:R-:W-:Y:S01]  /*1870*/  IADD3 R13, R13, R3, RZ ;  /* 0x000000030d0d7210 */ /* 0x000fe20007ffe0ff */
[----:B------:R-:W-:Y:S01]  /*1880*/  IMAD.IADD R3, R8, 0x1, -R5 ;  /* 0x0000000108037824 */ /* 0x000fe200078e0a05 */
[----:B------:R-:W-:Y:S01]  /*1890*/  LOP3.LUT R0, R0, 0xfffffffe, RZ, 0xc0, !PT ;  /* 0xfffffffe00007812 */ /* 0x000fe200078ec0ff */
[----:B------:R-:W-:Y:S01]  /*18a0*/  IMAD.U32 R152, R152, 0x20, R11 ;  /* 0x0000002098987824 */ /* 0x000fe200078e000b */
[----:B------:R-:W-:Y:S01]  /*18b0*/  LOP3.LUT R5, R2, 0xffffffe0, RZ, 0xc0, !PT ;  /* 0xffffffe002057812 */ /* 0x000fe200078ec0ff */
[C---:B------:R-:W-:Y:S01]  /*18c0*/  IMAD R17, R10.reuse, c[0x0][0x1ac], R17 ;  /* 0x00006b000a117a24 */ /* 0x040fe200078e0211 */
[----:B------:R-:W-:Y:S01]  /*18d0*/  LOP3.LUT P1, RZ, R3, 0x2, RZ, 0xc0, !PT ;  /* 0x0000000203ff7812 */ /* 0x000fe2000782c0ff */
[----:B------:R-:W-:Y:S01]  /*18e0*/  IMAD.WIDE.U32 R10, R10, c[0x0][0x1a8], R28 ;  /* 0x00006a000a0a7a25 */ /* 0x000fe200078e001c */
[----:B------:R-:W-:-:S02]  /*18f0*/  SHF.R.S32.HI R6, RZ, 0x4, R6 ;  /* 0x00000004ff067819 */ /* 0x000fc40000011406 */
[----:B------:R-:W-:Y:S01]  /*1900*/  IADD3 R8, -R5, R50, RZ ;  /* 0x0000003205087210 */ /* 0x000fe20007ffe1ff */
[----:B------:R-:W-:Y:S01]  /*1910*/  IMAD.WIDE.U32 R24, R24, c[0x0][0x1a0], R12 ;  /* 0x0000680018187a25 */ /* 0x000fe200078e000c */
[----:B------:R-:W-:Y:S02]  /*1920*/  SHF.R.S32.HI R156, RZ, 0x1, R156 ;  /* 0x00000001ff9c7819 */ /* 0x000fe4000001149c */
[----:B------:R-:W-:Y:S01]  /*1930*/  SEL R4, R4, 0xfffffff0, !P1 ;  /* 0xfffffff004047807 */ /* 0x000fe20004800000 */
[----:B------:R-:W-:Y:S02]  /*1940*/  IMAD.IADD R48, R31, 0x1, R48 ;  /* 0x000000011f307824 */ /* 0x000fe400078e0230 */
[----:B------:R-:W-:Y:S02]  /*1950*/  IMAD.IADD R155, R145, 0x1, -R0 ;  /* 0x00000001919b7824 */ /* 0x000fe400078e0a00 */
[----:B------:R-:W-:Y:S02]  /*1960*/  IMAD.SHL.U32 R152, R152, 0x2, RZ ;  /* 0x0000000298987824 */ /* 0x000fe400078e00ff */
[----:B------:R-:W-:-:S02]  /*1970*/  IMAD.IADD R17, R11, 0x1, R17 ;  /* 0x000000010b117824 */ /* 0x000fc400078e0211 */
        /* <DEDUP_REMOVED lines=18> */
.L_x_3876:
[----:B------:R-:W-:Y:S05]  /*1aa0*/  BSYNC B0 ;  /* 0x0000000000007941 */ /* 0x000fea0003800000 */
.L_x_3875:
        /* <DEDUP_REMOVED lines=20> */
.L_x_3878:
[----:B------:R-:W-:Y:S05]  /*1bf0*/  BSYNC B0 ;  /* 0x0000000000007941 */ /* 0x000fea0003800000 */
.L_x_3877:
        /* <DEDUP_REMOVED lines=17> */
.L_x_3880:
[----:B------:R-:W-:Y:S05]  /*1d10*/  BSYNC B0 ;  /* 0x0000000000007941 */ /* 0x000fea0003800000 */
.L_x_3879:
        /* <DEDUP_REMOVED lines=18> */
.L_x_3882:
[----:B------:R-:W-:Y:S05]  /*1e40*/  BSYNC B0 ;  /* 0x0000000000007941 */ /* 0x000fea0003800000 */
.L_x_3881:
        /* <DEDUP_REMOVED lines=16> */
.L_x_3884:
[----:B------:R-:W-:Y:S05]  /*1f50*/  BSYNC B0 ;  /* 0x0000000000007941 */ /* 0x000fea0003800000 */
.L_x_3883:
[----:B-1----:R-:W-:Y:S01]  /*1f60*/  IADD3 R11, R14, 0x60, RZ ;  /* 0x000000600e0b7810 */ /* 0x002fe20007ffe0ff */
        /* <DEDUP_REMOVED lines=18> */
.L_x_3886:
[----:B------:R-:W-:Y:S05]  /*2090*/  BSYNC B0 ;  /* 0x0000000000007941 */ /* 0x000fea0003800000 */
.L_x_3885:
        /* <DEDUP_REMOVED lines=26> */
.L_x_3888:
[----:B------:R-:W-:Y:S05]  /*2240*/  BSYNC B0 ;  /* 0x0000000000007941 */ /* 0x000fea0003800000 */
.L_x_3887:
        /* <DEDUP_REMOVED lines=16> */
.L_x_3890:
[----:B------:R-:W-:Y:S05]  /*2350*/  BSYNC B0 ;  /* 0x0000000000007941 */ /* 0x000fea0003800000 */
.L_x_3889:
        /* <DEDUP_REMOVED lines=14> */
.L_x_3892:
[----:B------:R-:W-:Y:S05]  /*2440*/  BSYNC B0 ;  /* 0x0000000000007941 */ /* 0x000fea0003800000 */
.L_x_3891:
        /* <DEDUP_REMOVED lines=16> */
.L_x_3894:
[----:B------:R-:W-:Y:S05]  /*2550*/  BSYNC B0 ;  /* 0x0000000000007941 */ /* 0x000fea0003800000 */
.L_x_3893:
[----:B-1----:R-:W-:Y:S01]  /*2560*/  LEA.HI R11, R6, R6, RZ, 0x1 ;  /* 0x00000006060b7211 */ /* 0x002fe200078f08ff */
[----:B------:R-:W-:Y:S01]  /*2570*/  IMAD.SHL.U32 R3, R3, 0x40, RZ ;  /* 0x0000004003037824 */ /* 0x000fe200078e00ff */
[----:B------:R-:W-:Y:S01]  /*2580*/  SHF.R.S32.HI R2, RZ, 0x1f, R9 ;  /* 0x0000001fff027819 */ /* 0x000fe20000011409 */
[----:B------:R-:W-:Y:S01]  /*2590*/  IMAD.SHL.U32 R141, R156, 0x40, RZ ;  /* 0x000000409c8d7824 */ /* 0x000fe200078e00ff */
[----:B------:R-:W-:Y:S01]  /*25a0*/  LOP3.LUT R11, R11, 0xfffffffe, RZ, 0xc0, !PT ;  /* 0xfffffffe0b0b7812 */ /* 0x000fe200078ec0ff */
[----:B------:R-:W0:Y:S01]  /*25b0*/  LDGDEPBAR ;  /* 0x00000000000079af */ /* 0x000e220000000000 */
[----:B------:R-:W-:Y:S02]  /*25c0*/  LEA.HI R7, R2, R9, RZ, 0x3 ;  /* 0x0000000902077211 */ /* 0x000fe400078f18ff */
[----:B------:R-:W-:Y:S01]  /*25d0*/  LOP3.LUT R56, R56, 0x7fffffe, RZ, 0xc0, !PT ;  /* 0x07fffffe38387812 */ /* 0x000fe200078ec0ff */
[----:B------:R-:W-:Y:S01]  /*25e0*/  IMAD.IADD R11, R6, 0x1, -R11 ;  /* 0x00000001060b7824 */ /* 0x000fe200078e0a0b */
[----:B------:R-:W-:Y:S01]  /*25f0*/  LOP3.LUT R141, R141, 0xc0, RZ, 0xc0, !PT ;  /* 0x000000c08d8d7812 */ /* 0x000fe200078ec0ff */
[----:B------:R-:W-:Y:S01]  /*2600*/  IMAD.SHL.U32 R7, R7, 0x20, RZ ;  /* 0x0000002007077824 */ /* 0x000fe200078e00ff */
[----:B------:R-:W-:Y:S01]  /*2610*/  LOP3.LUT R3, R3, 0xc0, RZ, 0xc0, !PT ;  /* 0x000000c003037812 */ /* 0x000fe200078ec0ff */
[----:B------:R-:W-:Y:S01]  /*2620*/  IMAD.SHL.U32 R6, R155, 0x8, RZ ;  /* 0x000000089b067824 */ /* 0x000fe200078e00ff */
[----:B------:R-:W-:Y:S01]  /*2630*/  LOP3.LUT P0, RZ, R156, 0x2, RZ, 0xc0, !PT ;  /* 0x000000029cff7812 */ /* 0x000fe2000780c0ff */
[----:B------:R-:W-:Y:S01]  /*2640*/  IMAD.SHL.U32 R2, R11, 0x8, RZ ;  /* 0x000000080b027824 */ /* 0x000fe200078e00ff */
[----:B------:R-:W-:Y:S01]  /*2650*/  LOP3.LUT R7, R7, 0xffffff00, RZ, 0xc0, !PT ;  /* 0xffffff0007077812 */ /* 0x000fe200078ec0ff */
[----:B------:R-:W-:Y:S01]  /*2660*/  IMAD.IADD R56, R9, 0x1, -R56 ;  /* 0x0000000109387824 */ /* 0x000fe200078e0a38 */
[----:B------:R-:W-:-:S02]  /*2670*/  LOP3.LUT R6, R141, 0x8, R6, 0xf8, !PT ;  /* 0x000000088d067812 */ /* 0x000fc400078ef806 */
[----:B------:R-:W-:Y:S01]  /*2680*/  LOP3.LUT R2, R3, 0x8, R2, 0xf8, !PT ;  /* 0x0000000803027812 */ /* 0x000fe200078ef802 */
[----:B------:R-:W-:Y:S01]  /*2690*/  IMAD R9, R162, 0x200, R7 ;  /* 0x00000200a2097824 */ /* 0x000fe200078e0207 */
[----:B------:R-:W-:Y:S02]  /*26a0*/  SHF.R.U32.HI R141, RZ, 0x3, R141 ;  /* 0x00000003ff8d7819 */ /* 0x000fe4000001168d */
[----:B------:R-:W-:Y:S02]  /*26b0*/  SHF.R.U32.HI R3, RZ, 0x3, R3 ;  /* 0x00000003ff037819 */ /* 0x000fe40000011603 */
[----:B------:R-:W-:Y:S01]  /*26c0*/  LOP3.LUT R141, R6, R141, RZ, 0x3c, !PT ;  /* 0x0000008d068d7212 */ /* 0x000fe200078e3cff */
[----:B------:R-:W-:Y:S01]  /*26d0*/  IMAD R6, R56, 0x20, R9 ;  /* 0x0000002038067824 */ /* 0x000fe200078e0209 */
[----:B------:R-:W-:Y:S01]  /*26e0*/  LOP3.LUT R3, R2, R3, RZ, 0x3c, !PT ;  /* 0x0000000302037212 */ /* 0x000fe200078e3cff */
[----:B------:R-:W-:Y:S02]  /*26f0*/  IMAD R2, R11, 0x8, R154 ;  /* 0x000000080b027824 */ /* 0x000fe400078e029a */
[----:B------:R-:W-:-:S02]  /*2700*/  IMAD R56, R56, 0x20, R7 ;  /* 0x0000002038387824 */ /* 0x000fc400078e0207 */
[----:B------:R-:W-:Y:S02]  /*2710*/  IMAD.U32 R141, R2, 0x20, R141 ;  /* 0x00000020028d7824 */ /* 0x000fe400078e008d */
[----:B------:R-:W-:Y:S02]  /*2720*/  IMAD.IADD R143, R3, 0x1, R6 ;  /* 0x00000001038f7824 */ /* 0x000fe400078e0206 */
[----:B------:R-:W-:Y:S02]  /*2730*/  IMAD.SHL.U32 R141, R141, 0x2, RZ ;  /* 0x000000028d8d7824 */ /* 0x000fe400078e00ff */
[----:B------:R-:W-:Y:S02]  /*2740*/  IMAD.SHL.U32 R143, R143, 0x2, RZ ;  /* 0x000000028f8f7824 */ /* 0x000fe400078e00ff */
[----:B------:R-:W-:Y:S01]  /*2750*/  IMAD.IADD R7, R5, 0x1, R50 ;  /* 0x0000000105077824 */ /* 0x000fe200078e0232 */
[----:B--2---:R-:W-:Y:S01]  /*2760*/  LDSM.16.M88.4 R28, [R141+0x1000] ;  /* 0x001000008d1c783b */ /* 0x004fe20000000200 */
[C---:B------:R-:W-:Y:S01]  /*2770*/  IADD3 R2, R141.reuse, 0x1000, RZ ;  /* 0x000010008d027810 */ /* 0x040fe20007ffe0ff */
[----:B------:R-:W-:Y:S01]  /*2780*/  IMAD R142, R4, 0x2, R143 ;  /* 0x00000002048e7824 */ /* 0x000fe200078e028f */
[----:B------:R-:W-:Y:S01]  /*2790*/  IADD3 R140, R141, 0x1020, RZ ;  /* 0x000010208d8c7810 */ /* 0x000fe20007ffe0ff */
[----:B------:R-:W1:Y:S01]  /*27a0*/  LDSM.16.M88.4 R12, [R143] ;  /* 0x000000008f0c783b */ /* 0x000e620000000200 */
[----:B------:R-:W-:Y:S01]  /*27b0*/  @P0 IADD3 R140, R2, -0x20, RZ ;  /* 0xffffffe0028c0810 */ /* 0x000fe20007ffe0ff */
[----:B------:R-:W-:-:S02]  /*27c0*/  IMAD.IADD R3, R3, 0x1, R56 ;  /* 0x0000000103037824 */ /* 0x000fc400078e0238 */
[----:B------:R-:W-:Y:S01]  /*27d0*/  LDSM.16.M88.4 R8, [R142] ;  /* 0x000000008e08783b */ /* 0x000fe20000000200 */
[C---:B------:R-:W-:Y:S02]  /*27e0*/  IADD3 R137, R140.reuse, 0x400, RZ ;  /* 0x000004008c897810 */ /* 0x040fe40007ffe0ff */
[C---:B------:R-:W-:Y:S01]  /*27f0*/  IADD3 R136, R140.reuse, 0x800, RZ ;  /* 0x000008008c887810 */ /* 0x040fe20007ffe0ff */
[----:B----4-:R-:W-:Y:S01]  /*2800*/  LDSM.16.M88.4 R16, [R140] ;  /* 0x000000008c10783b */ /* 0x010fe20000000200 */
[C---:B------:R-:W-:Y:S02]  /*2810*/  IADD3 R135, R140.reuse, 0xc00, RZ ;  /* 0x00000c008c877810 */ /* 0x040fe40007ffe0ff */
[C---:B------:R-:W-:Y:S01]  /*2820*/  IADD3 R134, R140.reuse, 0x1000, RZ ;  /* 0x000010008c867810 */ /* 0x040fe20007ffe0ff */
[----:B------:R-:W2:Y:S01]  /*2830*/  LDSM.16.M88.4 R36, [R141+0x1400] ;  /* 0x001400008d24783b */ /* 0x000ea20000000200 */
[C---:B------:R-:W-:Y:S02]  /*2840*/  IADD3 R133, R140.reuse, 0x1400, RZ ;  /* 0x000014008c857810 */ /* 0x040fe40007ffe0ff */
[C---:B------:R-:W-:Y:S01]  /*2850*/  IADD3 R132, R140.reuse, 0x1800, RZ ;  /* 0x000018008c847810 */ /* 0x040fe20007ffe0ff */
[----:B------:R-:W4:Y:S01]  /*2860*/  LDSM.16.M88.4 R32, [R140+0x400] ;  /* 0x000400008c20783b */ /* 0x000f220000000200 */
[----:B------:R-:W-:-:S03]  /*2870*/  IADD3 R86, R140, 0x1c00, RZ ;  /* 0x00001c008c567810 */ /* 0x000fc60007ffe0ff */
[----:B------:R-:W-:Y:S01]  /*2880*/  LDSM.16.M88.4 R52, [R140+0xc00] ;  /* 0x000c00008c34783b */ /* 0x000fe20000000200 */
[C---:B-1----:R-:W-:Y:S08]  /*2890*/  HMMA.16816.F32.BF16 R40, R12.reuse, R28, RZ ;  /* 0x0000001c0c28723c */ /* 0x042ff000000418ff */
[C---:B------:R-:W-:Y:S08]  /*28a0*/  HMMA.16816.F32.BF16 R28, R12.reuse, R30, RZ ;  /* 0x0000001e0c1c723c */ /* 0x040ff000000418ff */
[----:B--2---:R-:W-:Y:S08]  /*28b0*/  HMMA.16816.F32.BF16 R44, R12, R36, RZ ;  /* 0x000000240c2c723c */ /* 0x004ff000000418ff */
[C---:B------:R-:W-:Y:S08]  /*28c0*/  HMMA.16816.F32.BF16 R40, R8.reuse, R16, R40 ;  /* 0x000000100828723c */ /* 0x040ff00000041828 */
[----:B------:R-:W-:Y:S01]  /*28d0*/  HMMA.16816.F32.BF16 R28, R8, R18, R28 ;  /* 0x00000012081c723c */ /* 0x000fe2000004181c */
[----:B------:R-:W1:Y:S07]  /*28e0*/  LDSM.16.M88.4 R16, [R141+0x1800] ;  /* 0x001800008d10783b */ /* 0x000e6e0000000200 */
[----:B------:R-:W-:Y:S08]  /*28f0*/  HMMA.16816.F32.BF16 R36, R12, R38, RZ ;  /* 0x000000260c24723c */ /* 0x000ff000000418ff */
[----:B------:R-:W-:Y:S01]  /*2900*/  FMUL.FTZ R2, R40, c[0x0][0x2ec] ;  /* 0x0000bb0028027a20 */ /* 0x000fe20000410000 */
[----:B----4-:R-:W-:Y:S01]  /*2910*/  HMMA.16816.F32.BF16 R44, R8, R32, R44 ;  /* 0x00000020082c723c */ /* 0x010fe2000004182c */
[----:B------:R-:W-:-:S02]  /*2920*/  FMUL.FTZ R57, R41, c[0x0][0x2ec] ;  /* 0x0000bb0029397a20 */ /* 0x000fc40000410000 */
[----:B------:R-:W-:Y:S02]  /*2930*/  FMUL.FTZ R6, R42, c[0x0][0x2ec] ;  /* 0x0000bb002a067a20 */ /* 0x000fe40000410000 */
[----:B------:R-:W-:Y:S01]  /*2940*/  FMUL.FTZ R74, R43, c[0x0][0x2ec] ;  /* 0x0000bb002b4a7a20 */ /* 0x000fe20000410000 */
[----:B------:R-:W-:Y:S01]  /*2950*/  MUFU.TANH R2, R2 ;  /* 0x0000000200027308 */ /* 0x000fe20000002400 */
[----:B------:R-:W-:Y:S01]  /*2960*/  FMUL.FTZ R28, R28, c[0x0][0x2ec] ;  /* 0x0000bb001c1c7a20 */ /* 0x000fe20000410000 */
[----:B------:R-:W2:Y:S01]  /*2970*/  LDSM.16.M88.4 R40, [R140+0x800] ;  /* 0x000800008c28783b */ /* 0x000ea20000000200 */
[----:B------:R-:W-:Y:S02]  /*2980*/  FMUL.FTZ R59, R29, c[0x0][0x2ec] ;  /* 0x0000bb001d3b7a20 */ /* 0x000fe40000410000 */
[----:B------:R-:W-:Y:S02]  /*2990*/  FMUL.FTZ R68, R30, c[0x0][0x2ec] ;  /* 0x0000bb001e447a20 */ /* 0x000fe40000410000 */
[----:B------:R-:W-:Y:S01]  /*29a0*/  FMUL.FTZ R80, R31, c[0x0][0x2ec] ;  /* 0x0000bb001f507a20 */ /* 0x000fe20000410000 */
[----:B------:R4:W-:Y:S01]  /*29b0*/  MUFU.TANH R61, R28 ;  /* 0x0000001c003d7308 */ /* 0x0009e20000002400 */
[----:B------:R-:W-:Y:S07]  /*29c0*/  HMMA.16816.F32.BF16 R36, R8, R34, R36 ;  /* 0x000000220824723c */ /* 0x000fee0000041824 */
[----:B------:R-:W5:Y:S01]  /*29d0*/  MUFU.TANH R57, R57 ;  /* 0x0000003900397308 */ /* 0x000f620000002400 */
[----:B-1----:R-:W-:Y:S01]  /*29e0*/  HMMA.16816.F32.BF16 R32, R12, R16, RZ ;  /* 0x000000100c20723c */ /* 0x002fe200000418ff */
[----:B------:R-:W-:-:S02]  /*29f0*/  FMUL.FTZ R44, R44, c[0x0][0x2ec] ;  /* 0x0000bb002c2c7a20 */ /* 0x000fc40000410000 */
[----:B------:R-:W-:Y:S02]  /*2a00*/  FMUL.FTZ R45, R45, c[0x0][0x2ec] ;  /* 0x0000bb002d2d7a20 */ /* 0x000fe40000410000 */
[----:B------:R-:W-:Y:S01]  /*2a10*/  FMUL.FTZ R46, R46, c[0x0][0x2ec] ;  /* 0x0000bb002e2e7a20 */ /* 0x000fe20000410000 */
[----:B----4-:R-:W1:Y:S01]  /*2a20*/  LDSM.16.M88.4 R28, [R141+0x1c00] ;  /* 0x001c00008d1c783b */ /* 0x010e620000000200 */
[----:B------:R-:W-:Y:S01]  /*2a30*/  FMUL.FTZ R47, R47, c[0x0][0x2ec] ;  /* 0x0000bb002f2f7a20 */ /* 0x000fe20000410000 */
[----:B------:R-:W-:Y:S01]  /*2a40*/  HMMA.16816.F32.BF16 R16, R12, R18, RZ ;  /* 0x000000120c10723c */ /* 0x000fe200000418ff */
[----:B------:R-:W-:Y:S07]  /*2a50*/  MUFU.TANH R62, R44 ;  /* 0x0000002c003e7308 */ /* 0x000fee0000002400 */
[----:B------:R-:W-:Y:S01]  /*2a60*/  FMUL.FTZ R36, R36, c[0x0][0x2ec] ;  /* 0x0000bb0024247a20 */ /* 0x000fe20000410000 */
[----:B------:R-:W-:Y:S01]  /*2a70*/  MUFU.TANH R60, R45 ;  /* 0x0000002d003c7308 */ /* 0x000fe20000002400 */
[----:B------:R-:W-:-:S02]  /*2a80*/  FMUL.FTZ R37, R37, c[0x0][0x2ec] ;  /* 0x0000bb0025257a20 */ /* 0x000fc40000410000 */
[----:B------:R-:W-:Y:S02]  /*2a90*/  FMUL.FTZ R38, R38, c[0x0][0x2ec] ;  /* 0x0000bb0026267a20 */ /* 0x000fe40000410000 */
[----:B------:R-:W-:Y:S02]  /*2aa0*/  FMUL.FTZ R39, R39, c[0x0][0x2ec] ;  /* 0x0000bb0027277a20 */ /* 0x000fe40000410000 */
[C---:B--2---:R-:W-:Y:S01]  /*2ab0*/  HMMA.16816.F32.BF16 R32, R8.reuse, R40, R32 ;  /* 0x000000280820723c */ /* 0x044fe20000041820 */
[----:B------:R-:W-:Y:S07]  /*2ac0*/  MUFU.TANH R70, R46 ;  /* 0x0000002e00467308 */ /* 0x000fee0000002400 */
[----:B------:R-:W-:Y:S01]  /*2ad0*/  HMMA.16816.F32.BF16 R16, R8, R42, R16 ;  /* 0x0000002a0810723c */ /* 0x000fe20000041810 */
[----:B------:R2:W-:Y:S08]  /*2ae0*/  MUFU.TANH R82, R47 ;  /* 0x0000002f00527308 */ /* 0x0005f00000002400 */
[----:B------:R-:W-:Y:S01]  /*2af0*/  MUFU.TANH R64, R36 ;  /* 0x0000002400407308 */ /* 0x000fe20000002400 */
[----:B-1----:R-:W-:Y:S06]  /*2b00*/  HMMA.16816.F32.BF16 R40, R12, R28, RZ ;  /* 0x0000001c0c28723c */ /* 0x002fec00000418ff */
[----:B------:R-:W-:Y:S01]  /*2b10*/  FMUL.FTZ R32, R32, c[0x0][0x2ec] ;  /* 0x0000bb0020207a20 */ /* 0x000fe20000410000 */
[----:B--2---:R-:W1:Y:S01]  /*2b20*/  LDSM.16.M88.4 R44, [R141+0x2000] ;  /* 0x002000008d2c783b */ /* 0x004e620000000200 */
[----:B------:R-:W-:Y:S01]  /*2b30*/  MUFU.TANH R63, R37 ;  /* 0x00000025003f7308 */ /* 0x000fe20000002400 */
[----:B------:R-:W-:-:S02]  /*2b40*/  FMUL.FTZ R33, R33, c[0x0][0x2ec] ;  /* 0x0000bb0021217a20 */ /* 0x000fc40000410000 */
[----:B------:R-:W-:Y:S01]  /*2b50*/  FMUL.FTZ R34, R34, c[0x0][0x2ec] ;  /* 0x0000bb0022227a20 */ /* 0x000fe20000410000 */
[----:B------:R-:W-:Y:S01]  /*2b60*/  HMMA.16816.F32.BF16 R28, R12, R30, RZ ;  /* 0x0000001e0c1c723c */ /* 0x000fe200000418ff */
[----:B------:R-:W-:Y:S02]  /*2b70*/  FMUL.FTZ R164, R35, c[0x0][0x2ec] ;  /* 0x0000bb0023a47a20 */ /* 0x000fe40000410000 */
[----:B------:R-:W-:Y:S01]  /*2b80*/  FMUL.FTZ R16, R16, c[0x0][0x2ec] ;  /* 0x0000bb0010107a20 */ /* 0x000fe20000410000 */
[----:B------:R-:W-:Y:S01]  /*2b90*/  MUFU.TANH R66, R38 ;  /* 0x0000002600427308 */ /* 0x000fe20000002400 */
[----:B------:R-:W-:Y:S02]  /*2ba0*/  FMUL.FTZ R130, R18, c[0x0][0x2ec] ;  /* 0x0000bb0012827a20 */ /* 0x000fe40000410000 */
[----:B------:R-:W-:-:S05]  /*2bb0*/  FMUL.FTZ R92, R19, c[0x0][0x2ec] ;  /* 0x0000bb00135c7a20 */ /* 0x000fca0000410000 */
[----:B------:R2:W-:Y:S01]  /*2bc0*/  MUFU.TANH R72, R39 ;  /* 0x0000002700487308 */ /* 0x0005e20000002400 */
[----:B------:R-:W-:Y:S07]  /*2bd0*/  HMMA.16816.F32.BF16 R40, R8, R52, R40 ;  /* 0x000000340828723c */ /* 0x000fee0000041828 */
[----:B------:R-:W-:Y:S01]  /*2be0*/  MUFU.TANH R69, R32 ;  /* 0x0000002000457308 */ /* 0x000fe20000002400 */
[----:B------:R-:W-:-:S03]  /*2bf0*/  FMUL.FTZ R53, R17, c[0x0][0x2ec] ;  /* 0x0000bb0011357a20 */ /* 0x000fc60000410000 */
[----:B------:R-:W-:Y:S01]  /*2c00*/  HMMA.16816.F32.BF16 R28, R8, R54, R28 ;  /* 0x00000036081c723c */ /* 0x000fe2000004181c */
[----:B--2---:R-:W2:Y:S03]  /*2c10*/  LDSM.16.M88.4 R36, [R140+0x1000] ;  /* 0x001000008c24783b */ /* 0x004ea60000000200 */
[----:B------:R-:W-:Y:S08]  /*2c20*/  MUFU.TANH R65, R33 ;  /* 0x0000002100417308 */ /* 0x000ff00000002400 */
[----:B------:R1:W-:Y:S01]  /*2c30*/  MUFU.TANH R94, R34 ;  /* 0x00000022005e7308 */ /* 0x0003e20000002400 */
[----:B------:R-:W-:-:S02]  /*2c40*/  FMUL.FTZ R40, R40, c[0x0][0x2ec] ;  /* 0x0000bb0028287a20 */ /* 0x000fc40000410000 */
[----:B------:R-:W-:Y:S02]  /*2c50*/  FMUL.FTZ R41, R41, c[0x0][0x2ec] ;  /* 0x0000bb0029297a20 */ /* 0x000fe40000410000 */
[----:B------:R-:W-:-:S03]  /*2c60*/  FMUL.FTZ R108, R42, c[0x0][0x2ec] ;  /* 0x0000bb002a6c7a20 */ /* 0x000fc60000410000 */
[----:B------:R4:W-:Y:S01]  /*2c70*/  MUFU.TANH R67, R16 ;  /* 0x0000001000437308 */ /* 0x0009e20000002400 */
[----:B------:R-:W-:-:S03]  /*2c80*/  FMUL.FTZ R128, R43, c[0x0][0x2ec] ;  /* 0x0000bb002b807a20 */ /* 0x000fc60000410000 */
[----:B------:R-:W-:Y:S02]  /*2c90*/  FMUL.FTZ R73, R28, c[0x0][0x2ec] ;  /* 0x0000bb001c497a20 */ /* 0x000fe40000410000 */
[----:B------:R-:W-:Y:S02]  /*2ca0*/  FMUL.FTZ R71, R29, c[0x0][0x2ec] ;  /* 0x0000bb001d477a20 */ /* 0x000fe40000410000 */
[----:B------:R-:W-:Y:S01]  /*2cb0*/  FMUL.FTZ R110, R30, c[0x0][0x2ec] ;  /* 0x0000bb001e6e7a20 */ /* 0x000fe20000410000 */
[C---:B-1----:R-:W-:Y:S01]  /*2cc0*/  HMMA.16816.F32.BF16 R32, R12.reuse, R44, RZ ;  /* 0x0000002c0c20723c */ /* 0x042fe200000418ff */
[----:B------:R-:W-:Y:S01]  /*2cd0*/  MUFU.TANH R75, R40 ;  /* 0x00000028004b7308 */ /* 0x000fe20000002400 */
[----:B------:R-:W-:Y:S01]  /*2ce0*/  FMUL.FTZ R84, R31, c[0x0][0x2ec] ;  /* 0x0000bb001f547a20 */ /* 0x000fe20000410000 */
[----:B----4-:R-:W1:Y:S05]  /*2cf0*/  LDSM.16.M88.4 R16, [R141+0x2400] ;  /* 0x002400008d10783b */ /* 0x010e6a0000000200 */
[----:B------:R-:W-:Y:S01]  /*2d00*/  HMMA.16816.F32.BF16 R44, R12, R46, RZ ;  /* 0x0000002e0c2c723c */ /* 0x000fe200000418ff */
[----:B------:R4:W-:Y:S08]  /*2d10*/  MUFU.TANH R54, R41 ;  /* 0x0000002900367308 */ /* 0x0009f00000002400 */
[----:B------:R-:W3:Y:S07]  /*2d20*/  MUFU.TANH R74, R74 ;  /* 0x0000004a004a7308 */ /* 0x000eee0000002400 */
[C---:B--2---:R-:W-:Y:S01]  /*2d30*/  HMMA.16816.F32.BF16 R32, R8.reuse, R36, R32 ;  /* 0x000000240820723c */ /* 0x044fe20000041820 */
[----:B----4-:R-:W2:Y:S01]  /*2d40*/  LDSM.16.M88.4 R40, [R140+0x1400] ;  /* 0x001400008c28783b */ /* 0x010ea20000000200 */
[----:B------:R-:W4:Y:S05]  /*2d50*/  MUFU.TANH R68, R68 ;  /* 0x0000004400447308 */ /* 0x000f2a0000002400 */
[----:B------:R-:W-:Y:S01]  /*2d60*/  IADD3 R36, R7, 0x8, RZ ;  /* 0x0000000807247810 */ /* 0x000fe20007ffe0ff */
[----:B------:R-:W-:Y:S02]  /*2d70*/  HMMA.16816.F32.BF16 R44, R8, R38, R44 ;  /* 0x00000026082c723c */ /* 0x000fe4000004182c */
[----:B------:R-:W2:Y:S08]  /*2d80*/  MUFU.TANH R59, R59 ;  /* 0x0000003b003b7308 */ /* 0x000eb00000002400 */
[----:B------:R-:W2:Y:S01]  /*2d90*/  MUFU.TANH R80, R80 ;  /* 0x0000005000507308 */ /* 0x000ea20000002400 */
[----:B-1----:R-:W-:Y:S05]  /*2da0*/  HMMA.16816.F32.BF16 R28, R12, R16, RZ ;  /* 0x000000100c1c723c */ /* 0x002fea00000418ff */
[----:B------:R-:W-:-:S02]  /*2db0*/  FMUL.FTZ R32, R32, c[0x0][0x2ec] ;  /* 0x0000bb0020207a20 */ /* 0x000fc40000410000 */
[----:B------:R-:W-:Y:S01]  /*2dc0*/  FMUL.FTZ R33, R33, c[0x0][0x2ec] ;  /* 0x0000bb0021217a20 */ /* 0x000fe20000410000 */
[----:B------:R-:W1:Y:S01]  /*2dd0*/  MUFU.TANH R164, R164 ;  /* 0x000000a400a47308 */ /* 0x000e620000002400 */
[----:B------:R-:W-:Y:S01]  /*2de0*/  FMUL.FTZ R34, R34, c[0x0][0x2ec] ;  /* 0x0000bb0022227a20 */ /* 0x000fe20000410000 */
[----:B------:R-:W-:Y:S01]  /*2df0*/  SHF.R.S32.HI R17, RZ, 0x1f, R162 ;  /* 0x0000001fff117819 */ /* 0x000fe200000114a2 */
[----:B------:R-:W-:Y:S02]  /*2e00*/  IMAD R16, R162, 0x10, R27 ;  /* 0x00000010a2107824 */ /* 0x000fe400078e021b */
[----:B------:R-:W-:Y:S01]  /*2e10*/  FMUL.FTZ R35, R35, c[0x0][0x2ec] ;  /* 0x0000bb0023237a20 */ /* 0x000fe20000410000 */
[----:B------:R-:W-:Y:S02]  /*2e20*/  LEA.HI R17, R17, R162, RZ, 0x2 ;  /* 0x000000a211117211 */ /* 0x000fe400078f10ff */
[----:B------:R-:W-:Y:S01]  /*2e30*/  MUFU.TANH R55, R32 ;  /* 0x0000002000377308 */ /* 0x000fe20000002400 */
[----:B------:R-:W-:Y:S01]  /*2e40*/  IADD3 R27, R16, 0x1, R151 ;  /* 0x00000001101b7810 */ /* 0x000fe20007ffe097 */
[----:B------:R-:W-:Y:S01]  /*2e50*/  FMUL.FTZ R37, R44, c[0x0][0x2ec] ;  /* 0x0000bb002c257a20 */ /* 0x000fe20000410000 */
[----:B------:R-:W-:Y:S01]  /*2e60*/  LOP3.LUT R17, R17, 0xfffffffc, RZ, 0xc0, !PT ;  /* 0xfffffffc11117812 */ /* 0x000fe200078ec0ff */
[----:B------:R-:W-:Y:S01]  /*2e70*/  FMUL.FTZ R46, R46, c[0x0][0x2ec] ;  /* 0x0000bb002e2e7a20 */ /* 0x000fe20000410000 */
[----:B------:R-:W-:Y:S01]  /*2e80*/  IADD3 R27, R26, R27, -R58 ;  /* 0x0000001b1a1b7210 */ /* 0x000fe20007ffe83a */
[----:B------:R-:W-:Y:S01]  /*2e90*/  FMUL.FTZ R47, R47, c[0x0][0x2ec] ;  /* 0x0000bb002f2f7a20 */ /* 0x000fe20000410000 */
[----:B------:R-:W-:Y:S01]  /*2ea0*/  IADD3 R16, R7, 0x1, RZ ;  /* 0x0000000107107810 */ /* 0x000fe20007ffe0ff */
[----:B------:R-:W-:Y:S01]  /*2eb0*/  MUFU.TANH R76, R33 ;  /* 0x00000021004c7308 */ /* 0x000fe20000002400 */
[----:B------:R-:W-:Y:S01]  /*2ec0*/  IMAD.IADD R162, R162, 0x1, -R17 ;  /* 0x00000001a2a27824 */ /* 0x000fe200078e0a11 */
[----:B------:R-:W-:Y:S01]  /*2ed0*/  IADD3 R17, R27, c[0x0][0x2e8], RZ ;  /* 0x0000ba001b117a10 */ /* 0x000fe20007ffe0ff */
[----:B------:R-:W-:Y:S01]  /*2ee0*/  FMUL.FTZ R44, R45, c[0x0][0x2ec] ;  /* 0x0000bb002d2c7a20 */ /* 0x000fe20000410000 */
[----:B--2---:R-:W-:Y:S01]  /*2ef0*/  HMMA.16816.F32.BF16 R28, R8, R40, R28 ;  /* 0x00000028081c723c */ /* 0x004fe2000004181c */
[----:B------:R-:W-:-:S02]  /*2f00*/  IADD3 R27, R7, 0x9, RZ ;  /* 0x00000009071b7810 */ /* 0x000fc40007ffe0ff */
[C---:B------:R-:W-:Y:S01]  /*2f10*/  IADD3 R51, R17.reuse, 0x8, RZ ;  /* 0x0000000811337810 */ /* 0x040fe20007ffe0ff */
[----:B------:R-:W-:Y:S01]  /*2f20*/  MUFU.TANH R124, R34 ;  /* 0x00000022007c7308 */ /* 0x000fe20000002400 */
[-C--:B------:R-:W-:Y:S02]  /*2f30*/  IMNMX R52, R17, R26.reuse, PT ;  /* 0x0000001a11347217 */ /* 0x080fe40003800200 */
[----:B------:R-:W-:Y:S02]  /*2f40*/  IMNMX R51, R51, R26, PT ;  /* 0x0000001a33337217 */ /* 0x000fe40003800200 */
[CC--:B------:R-:W-:Y:S02]  /*2f50*/  ISETP.GE.AND P5, PT, R16.reuse, R52.reuse, PT ;  /* 0x000000341000720c */ /* 0x0c0fe40003fa6270 */
[----:B------:R-:W-:Y:S01]  /*2f60*/  ISETP.GE.AND P3, PT, R16, R51, PT ;  /* 0x000000331000720c */ /* 0x000fe20003f66270 */
[----:B------:R2:W-:Y:S01]  /*2f70*/  MUFU.TANH R122, R35 ;  /* 0x00000023007a7308 */ /* 0x0005e20000002400 */
[----:B------:R-:W-:Y:S01]  /*2f80*/  HMMA.16816.F32.BF16 R16, R12, R18, RZ ;  /* 0x000000120c10723c */ /* 0x000fe200000418ff */
[----:B------:R-:W-:-:S02]  /*2f90*/  ISETP.GE.AND P4, PT, R36, R52, PT ;  /* 0x000000342400720c */ /* 0x000fc40003f86270 */
[-C--:B------:R-:W-:Y:S02]  /*2fa0*/  ISETP.GE.AND P0, PT, R36, R51.reuse, PT ;  /* 0x000000332400720c */ /* 0x080fe40003f06270 */
[----:B------:R-:W-:Y:S02]  /*2fb0*/  IADD3 R36, R7, 0x10, RZ ;  /* 0x0000001007247810 */ /* 0x000fe40007ffe0ff */
[----:B-----5:R-:W-:Y:S01]  /*2fc0*/  FSEL R57, R57, -INF , !P5 ;  /* 0xff80000039397808 */ /* 0x020fe20006800000 */
[----:B------:R5:W-:Y:S01]  /*2fd0*/  MUFU.TANH R26, R37 ;  /* 0x00000025001a7308 */ /* 0x000be20000002400 */
[----:B---3--:R-:W-:Y:S02]  /*2fe0*/  FSEL R74, R74, -INF , !P3 ;  /* 0xff8000004a4a7808 */ /* 0x008fe40005800000 */
[-C--:B------:R-:W-:Y:S01]  /*2ff0*/  ISETP.GE.AND P5, PT, R36, R52.reuse, PT ;  /* 0x000000342400720c */ /* 0x080fe20003fa6270 */
[----:B------:R-:W-:Y:S01]  /*3000*/  FMUL.FTZ R30, R30, c[0x0][0x2ec] ;  /* 0x0000bb001e1e7a20 */ /* 0x000fe20000410000 */
[-C--:B------:R-:W-:Y:S01]  /*3010*/  ISETP.GE.AND P3, PT, R36, R51.reuse, PT ;  /* 0x000000332400720c */ /* 0x080fe20003f66270 */
[----:B------:R-:W-:Y:S01]  /*3020*/  FMUL.FTZ R31, R31, c[0x0][0x2ec] ;  /* 0x0000bb001f1f7a20 */ /* 0x000fe20000410000 */
[----:B--2---:R-:W2:Y:S01]  /*3030*/  LDSM.16.M88.4 R32, [R141+0x2800] ;  /* 0x002800008d20783b */ /* 0x004ea20000000200 */
[C---:B------:R-:W-:Y:S01]  /*3040*/  ISETP.GE.AND P1, PT, R27.reuse, R52, PT ;  /* 0x000000341b00720c */ /* 0x040fe20003f26270 */
[----:B------:R3:W-:Y:S01]  /*3050*/  MUFU.TANH R126, R46 ;  /* 0x0000002e007e7308 */ /* 0x0007e20000002400 */
[----:B------:R-:W-:-:S02]  /*3060*/  ISETP.GE.AND P2, PT, R27, R51, PT ;  /* 0x000000331b00720c */ /* 0x000fc40003f46270 */
[----:B------:R-:W-:Y:S02]  /*3070*/  IADD3 R27, R7, 0x11, RZ ;  /* 0x00000011071b7810 */ /* 0x000fe40007ffe0ff */
[----:B------:R-:W-:Y:S01]  /*3080*/  FSEL R61, R61, -INF , !P4 ;  /* 0xff8000003d3d7808 */ /* 0x000fe20006000000 */
[----:B-----5:R-:W5:Y:S01]  /*3090*/  LDSM.16.M88.4 R36, [R140+0x1800] ;  /* 0x001800008c24783b */ /* 0x020f620000000200 */
[----:B------:R-:W-:Y:S01]  /*30a0*/  HMMA.16816.F32.BF16 R16, R8, R42, R16 ;  /* 0x0000002a0810723c */ /* 0x000fe20000041810 */
[----:B----4-:R-:W-:Y:S01]  /*30b0*/  FSEL R68, R68, -INF , !P0 ;  /* 0xff80000044447808 */ /* 0x010fe20004000000 */
[----:B------:R4:W-:Y:S01]  /*30c0*/  MUFU.TANH R120, R47 ;  /* 0x0000002f00787308 */ /* 0x0009e20000002400 */
[C---:B------:R-:W-:Y:S02]  /*30d0*/  ISETP.GE.AND P4, PT, R27.reuse, R52, PT ;  /* 0x000000341b00720c */ /* 0x040fe40003f86270 */
[----:B------:R-:W-:Y:S02]  /*30e0*/  ISETP.GE.AND P0, PT, R27, R51, PT ;  /* 0x000000331b00720c */ /* 0x000fe40003f06270 */
[C---:B------:R-:W-:Y:S01]  /*30f0*/  IADD3 R27, R7.reuse, 0x18, RZ ;  /* 0x00000018071b7810 */ /* 0x040fe20007ffe0ff */
[----:B---3--:R-:W-:Y:S01]  /*3100*/  FMUL.FTZ R46, R28, c[0x0][0x2ec] ;  /* 0x0000bb001c2e7a20 */ /* 0x008fe20000410000 */
[----:B------:R-:W-:Y:S01]  /*3110*/  IADD3 R28, R7, 0x19, RZ ;  /* 0x00000019071c7810 */ /* 0x000fe20007ffe0ff */
[----:B------:R-:W-:Y:S01]  /*3120*/  MUFU.TANH R118, R30 ;  /* 0x0000001e00767308 */ /* 0x000fe20000002400 */
[----:B------:R-:W-:-:S02]  /*3130*/  FSEL R59, R59, -INF , !P1 ;  /* 0xff8000003b3b7808 */ /* 0x000fc40004800000 */
[----:B------:R-:W-:Y:S02]  /*3140*/  FSEL R80, R80, -INF , !P2 ;  /* 0xff80000050507808 */ /* 0x000fe40005000000 */
[CC--:B------:R-:W-:Y:S02]  /*3150*/  ISETP.GE.AND P1, PT, R27.reuse, R52.reuse, PT ;  /* 0x000000341b00720c */ /* 0x0c0fe40003f26270 */
[-C--:B------:R-:W-:Y:S01]  /*3160*/  ISETP.GE.AND P2, PT, R27, R51.reuse, PT ;  /* 0x000000331b00720c */ /* 0x080fe20003f46270 */
[----:B----4-:R-:W-:Y:S01]  /*3170*/  FMUL.FTZ R47, R29, c[0x0][0x2ec] ;  /* 0x0000bb001d2f7a20 */ /* 0x010fe20000410000 */
[----:B------:R-:W-:Y:S01]  /*3180*/  FSEL R27, R62, -INF , !P5 ;  /* 0xff8000003e1b7808 */ /* 0x000fe20006800000 */
[----:B------:R3:W-:Y:S01]  /*3190*/  MUFU.TANH R114, R31 ;  /* 0x0000001f00727308 */ /* 0x0007e20000002400 */
[----:B------:R-:W-:Y:S02]  /*31a0*/  FSEL R70, R70, -INF , !P3 ;  /* 0xff80000046467808 */ /* 0x000fe40005800000 */
[-C--:B------:R-:W-:Y:S01]  /*31b0*/  ISETP.GE.AND P5, PT, R28, R52.reuse, PT ;  /* 0x000000341c00720c */ /* 0x080fe20003fa6270 */
[----:B------:R-:W-:Y:S01]  /*31c0*/  FMUL.FTZ R56, R16, c[0x0][0x2ec] ;  /* 0x0000bb0010387a20 */ /* 0x000fe20000410000 */
[----:B------:R-:W-:Y:S01]  /*31d0*/  ISETP.GE.AND P3, PT, R28, R51, PT ;  /* 0x000000331c00720c */ /* 0x000fe20003f66270 */
[----:B------:R-:W-:Y:S01]  /*31e0*/  FMUL.FTZ R17, R17, c[0x0][0x2ec] ;  /* 0x0000bb0011117a20 */ /* 0x000fe20000410000 */
[C---:B------:R-:W-:Y:S01]  /*31f0*/  IADD3 R29, R7.reuse, 0x20, RZ ;  /* 0x00000020071d7810 */ /* 0x040fe20007ffe0ff */
[----:B------:R-:W4:Y:S01]  /*3200*/  MUFU.TANH R130, R130 ;  /* 0x0000008200827308 */ /* 0x000f220000002400 */
[----:B------:R-:W-:Y:S01]  /*3210*/  IADD3 R28, R7, 0x21, RZ ;  /* 0x00000021071c7810 */ /* 0x000fe20007ffe0ff */
[C---:B--2---:R-:W-:Y:S01]  /*3220*/  HMMA.16816.F32.BF16 R40, R12.reuse, R32, RZ ;  /* 0x000000200c28723c */ /* 0x044fe200000418ff */
[----:B------:R-:W-:Y:S01]  /*3230*/  FSEL R45, R60, -INF , !P4 ;  /* 0xff8000003c2d7808 */ /* 0x000fe20006000000 */
[----:B------:R-:W-:Y:S01]  /*3240*/  FMUL.FTZ R18, R18, c[0x0][0x2ec] ;  /* 0x0000bb0012127a20 */ /* 0x000fe20000410000 */
[----:B------:R-:W-:Y:S01]  /*3250*/  FSEL R82, R82, -INF , !P0 ;  /* 0xff80000052527808 */ /* 0x000fe20004000000 */
[----:B------:R-:W-:Y:S01]  /*3260*/  FMUL.FTZ R112, R19, c[0x0][0x2ec] ;  /* 0x0000bb0013707a20 */ /* 0x000fe20000410000 */
[----:B------:R-:W-:Y:S01]  /*3270*/  FSEL R77, R64, -INF , !P1 ;  /* 0xff800000404d7808 */ /* 0x000fe20004800000 */
[----:B------:R-:W2:Y:S01]  /*3280*/  MUFU.TANH R53, R53 ;  /* 0x0000003500357308 */ /* 0x000ea20000002400 */
[----:B------:R-:W-:Y:S01]  /*3290*/  FSEL R66, R66, -INF , !P2 ;  /* 0xff80000042427808 */ /* 0x000fe20005000000 */
[----:B------:R-:W-:Y:S01]  /*32a0*/  HMMA.16816.F32.BF16 R32, R12, R34, RZ ;  /* 0x000000220c20723c */ /* 0x000fe200000418ff */
[----:B------:R-:W-:-:S02]  /*32b0*/  ISETP.GE.AND P4, PT, R29, R52, PT ;  /* 0x000000341d00720c */ /* 0x000fc40003f86270 */
[-C--:B------:R-:W-:Y:S02]  /*32c0*/  ISETP.GE.AND P0, PT, R29, R51.reuse, PT ;  /* 0x000000331d00720c */ /* 0x080fe40003f06270 */
[C---:B------:R-:W-:Y:S01]  /*32d0*/  ISETP.GE.AND P1, PT, R28.reuse, R52, PT ;  /* 0x000000341c00720c */ /* 0x040fe20003f26270 */
[----:B------:R-:W1:Y:S01]  /*32e0*/  MUFU.TANH R92, R92 ;  /* 0x0000005c005c7308 */ /* 0x000e620000002400 */
[----:B------:R-:W-:Y:S02]  /*32f0*/  ISETP.GE.AND P2, PT, R28, R51, PT ;  /* 0x000000331c00720c */ /* 0x000fe40003f46270 */
[C---:B------:R-:W-:Y:S02]  /*3300*/  IADD3 R29, R7.reuse, 0x28, RZ ;  /* 0x00000028071d7810 */ /* 0x040fe40007ffe0ff */
[----:B------:R-:W-:Y:S02]  /*3310*/  IADD3 R28, R7, 0x29, RZ ;  /* 0x00000029071c7810 */ /* 0x000fe40007ffe0ff */
[----:B------:R-:W-:Y:S01]  /*3320*/  FSEL R63, R63, -INF , !P5 ;  /* 0xff8000003f3f7808 */ /* 0x000fe20006800000 */
[----:B------:R-:W1:Y:S01]  /*3330*/  MUFU.TANH R108, R108 ;  /* 0x0000006c006c7308 */ /* 0x000e620000002400 */
[----:B------:R-:W-:-:S02]  /*3340*/  FSEL R72, R72, -INF , !P3 ;  /* 0xff80000048487808 */ /* 0x000fc40005800000 */
[----:B------:R-:W-:Y:S02]  /*3350*/  FSEL R69, R69, -INF , !P4 ;  /* 0xff80000045457808 */ /* 0x000fe40006000000 */
[----:B------:R-:W-:Y:S02]  /*3360*/  FSEL R94, R94, -INF , !P0 ;  /* 0xff8000005e5e7808 */ /* 0x000fe40004000000 */
[CC--:B------:R-:W-:Y:S01]  /*3370*/  ISETP.GE.AND P5, PT, R29.reuse, R52.reuse, PT ;  /* 0x000000341d00720c */ /* 0x0c0fe20003fa6270 */
[----:B------:R-:W2:Y:S01]  /*3380*/  MUFU.TANH R128, R128 ;  /* 0x0000008000807308 */ /* 0x000ea20000002400 */
[-C--:B------:R-:W-:Y:S01]  /*3390*/  ISETP.GE.AND P3, PT, R29, R51.reuse, PT ;  /* 0x000000331d00720c */ /* 0x080fe20003f66270 */
[----:B-----5:R-:W-:Y:S01]  /*33a0*/  HMMA.16816.F32.BF16 R32, R8, R38, R32 ;  /* 0x000000260820723c */ /* 0x020fe20000041820 */
[C---:B------:R-:W-:Y:S02]  /*33b0*/  ISETP.GE.AND P4, PT, R28.reuse, R52, PT ;  /* 0x000000341c00720c */ /* 0x040fe40003f86270 */
[----:B------:R-:W-:-:S02]  /*33c0*/  ISETP.GE.AND P0, PT, R28, R51, PT ;  /* 0x000000331c00720c */ /* 0x000fc40003f06270 */
[----:B------:R-:W-:Y:S01]  /*33d0*/  IADD3 R16, R7, 0x30, RZ ;  /* 0x0000003007107810 */ /* 0x000fe20007ffe0ff */
[----:B------:R-:W-:Y:S01]  /*33e0*/  MUFU.TANH R58, R17 ;  /* 0x00000011003a7308 */ /* 0x000fe20000002400 */
[----:B------:R-:W-:Y:S01]  /*33f0*/  FSEL R65, R65, -INF , !P1 ;  /* 0xff80000041417808 */ /* 0x000fe20004800000 */
[----:B---3--:R-:W-:Y:S01]  /*3400*/  HMMA.16816.F32.BF16 R28, R8, R36, R40 ;  /* 0x00000024081c723c */ /* 0x008fe20000041828 */
[----:B------:R-:W3:Y:S01]  /*3410*/  LDSM.16.M88.4 R40, [R141+0x2c00] ;  /* 0x002c00008d28783b */ /* 0x000ee20000000200 */
[----:B-1----:R-:W-:Y:S02]  /*3420*/  FSEL R164, R164, -INF , !P2 ;  /* 0xff800000a4a47808 */ /* 0x002fe40005000000 */
[C---:B------:R-:W-:Y:S02]  /*3430*/  ISETP.GE.AND P1, PT, R16.reuse, R52, PT ;  /* 0x000000341000720c */ /* 0x040fe40003f26270 */
[----:B------:R-:W-:Y:S01]  /*3440*/  ISETP.GE.AND P2, PT, R16, R51, PT ;  /* 0x000000331000720c */ /* 0x000fe20003f46270 */
[----:B------:R1:W-:Y:S01]  /*3450*/  MUFU.TANH R116, R18 ;  /* 0x0000001200747308 */ /* 0x0003e20000002400 */
[----:B------:R-:W-:-:S02]  /*3460*/  IADD3 R16, R7, 0x31, RZ ;  /* 0x0000003107107810 */ /* 0x000fc40007ffe0ff */
[----:B------:R-:W-:Y:S02]  /*3470*/  FSEL R67, R67, -INF , !P5 ;  /* 0xff80000043437808 */ /* 0x000fe40006800000 */
[----:B----4-:R-:W-:Y:S02]  /*3480*/  FSEL R130, R130, -INF , !P3 ;  /* 0xff80000082827808 */ /* 0x010fe40005800000 */
[C---:B------:R-:W-:Y:S01]  /*3490*/  ISETP.GE.AND P5, PT, R16.reuse, R52, PT ;  /* 0x000000341000720c */ /* 0x040fe20003fa6270 */
[----:B------:R-:W4:Y:S01]  /*34a0*/  MUFU.TANH R73, R73 ;  /* 0x0000004900497308 */ /* 0x000f220000002400 */
[----:B------:R-:W-:Y:S01]  /*34b0*/  ISETP.GE.AND P3, PT, R16, R51, PT ;  /* 0x000000331000720c */ /* 0x000fe20003f66270 */
[----:B------:R-:W-:Y:S01]  /*34c0*/  FMUL.FTZ R33, R33, c[0x0][0x2ec] ;  /* 0x0000bb0021217a20 */ /* 0x000fe20000410000 */
[----:B------:R-:W-:Y:S01]  /*34d0*/  IADD3 R16, R7, 0x38, RZ ;  /* 0x0000003807107810 */ /* 0x000fe20007ffe0ff */
[----:B------:R-:W-:Y:S01]  /*34e0*/  FMUL.FTZ R34, R34, c[0x0][0x2ec] ;  /* 0x0000bb0022227a20 */ /* 0x000fe20000410000 */
[----:B--2---:R-:W-:-:S02]  /*34f0*/  FSEL R79, R53, -INF , !P4 ;  /* 0xff800000354f7808 */ /* 0x004fc40006000000 */
[----:B------:R-:W-:Y:S01]  /*3500*/  FSEL R92, R92, -INF , !P0 ;  /* 0xff8000005c5c7808 */ /* 0x000fe20004000000 */
[----:B------:R-:W-:Y:S01]  /*3510*/  MUFU.TANH R71, R71 ;  /* 0x0000004700477308 */ /* 0x000fe20000002400 */
[CC--:B------:R-:W-:Y:S01]  /*3520*/  ISETP.GE.AND P4, PT, R16.reuse, R52.reuse, PT ;  /* 0x000000341000720c */ /* 0x0c0fe20003f86270 */
[----:B------:R-:W-:Y:S01]  /*3530*/  FMUL.FTZ R53, R29, c[0x0][0x2ec] ;  /* 0x0000bb001d357a20 */ /* 0x000fe20000410000 */
[----:B------:R-:W-:Y:S01]  /*3540*/  ISETP.GE.AND P0, PT, R16, R51, PT ;  /* 0x000000331000720c */ /* 0x000fe20003f06270 */
[----:B------:R-:W-:Y:S01]  /*3550*/  FMUL.FTZ R96, R31, c[0x0][0x2ec] ;  /* 0x0000bb001f607a20 */ /* 0x000fe20000410000 */
[----:B-1----:R-:W1:Y:S01]  /*3560*/  LDSM.16.M88.4 R16, [R140+0x1c00] ;  /* 0x001c00008c10783b */ /* 0x002e620000000200 */
[----:B------:R-:W-:Y:S01]  /*3570*/  IADD3 R36, R7, 0x39, RZ ;  /* 0x0000003907247810 */ /* 0x000fe20007ffe0ff */
[----:B------:R-:W-:Y:S01]  /*3580*/  FMUL.FTZ R28, R28, c[0x0][0x2ec] ;  /* 0x0000bb001c1c7a20 */ /* 0x000fe20000410000 */
[----:B------:R-:W-:Y:S01]  /*3590*/  FSEL R75, R75, -INF , !P1 ;  /* 0xff8000004b4b7808 */ /* 0x000fe20004800000 */
[----:B------:R-:W2:Y:S01]  /*35a0*/  MUFU.TANH R110, R110 ;  /* 0x0000006e006e7308 */ /* 0x000ea20000002400 */
[----:B------:R-:W-:Y:S01]  /*35b0*/  FSEL R108, R108, -INF , !P2 ;  /* 0xff8000006c6c7808 */ /* 0x000fe20005000000 */
[----:B------:R-:W-:Y:S01]  /*35c0*/  FMUL.FTZ R30, R30, c[0x0][0x2ec] ;  /* 0x0000bb001e1e7a20 */ /* 0x000fe20000410000 */
[----:B------:R-:W-:Y:S01]  /*35d0*/  ISETP.GE.AND P1, PT, R36, R52, PT ;  /* 0x000000342400720c */ /* 0x000fe20003f26270 */
[----:B------:R-:W-:-:S04]  /*35e0*/  DEPBAR.LE SB0, 0x0 ;  /* 0x000080000000791a */ /* 0x000fc80000000000 */
[-C--:B------:R-:W-:Y:S01]  /*35f0*/  ISETP.GE.AND P2, PT, R36, R51.reuse, PT ;  /* 0x000000332400720c */ /* 0x080fe20003f46270 */
[----:B------:R-:W5:Y:S01]  /*3600*/  MUFU.TANH R84, R84 ;  /* 0x0000005400547308 */ /* 0x000f620000002400 */
[----:B------:R-:W-:Y:S02]  /*3610*/  IADD3 R36, R7, 0x40, RZ ;  /* 0x0000004007247810 */ /* 0x000fe40007ffe0ff */
[----:B------:R-:W-:Y:S02]  /*3620*/  FSEL R29, R54, -INF , !P5 ;  /* 0xff800000361d7808 */ /* 0x000fe40006800000 */
[----:B------:R-:W-:Y:S02]  /*3630*/  FSEL R128, R128, -INF , !P3 ;  /* 0xff80000080807808 */ /* 0x000fe40005800000 */
[C---:B------:R-:W-:Y:S01]  /*3640*/  ISETP.GE.AND P5, PT, R36.reuse, R52, PT ;  /* 0x000000342400720c */ /* 0x040fe20003fa6270 */
[----:B------:R-:W1:Y:S01]  /*3650*/  MUFU.TANH R44, R44 ;  /* 0x0000002c002c7308 */ /* 0x000e620000002400 */
[----:B------:R-:W-:-:S02]  /*3660*/  ISETP.GE.AND P3, PT, R36, R51, PT ;  /* 0x000000332400720c */ /* 0x000fc40003f66270 */
[C---:B---3--:R-:W-:Y:S01]  /*3670*/  HMMA.16816.F32.BF16 R36, R12.reuse, R40, RZ ;  /* 0x000000280c24723c */ /* 0x048fe200000418ff */
[C---:B------:R-:W-:Y:S02]  /*3680*/  IADD3 R60, R7.reuse, 0x41, RZ ;  /* 0x00000041073c7810 */ /* 0x040fe40007ffe0ff */
[----:B------:R-:W-:Y:S02]  /*3690*/  IADD3 R54, R7, 0x48, RZ ;  /* 0x0000004807367810 */ /* 0x000fe40007ffe0ff */
[----:B------:R-:W3:Y:S01]  /*36a0*/  MUFU.TANH R56, R56 ;  /* 0x0000003800387308 */ /* 0x000ee20000002400 */
[----:B------:R-:W-:Y:S02]  /*36b0*/  FSEL R31, R55, -INF , !P5 ;  /* 0xff800000371f7808 */ /* 0x000fe40006800000 */
[----:B------:R-:W-:Y:S01]  /*36c0*/  HMMA.16816.F32.BF16 R12, R12, R42, RZ ;  /* 0x0000002a0c0c723c */ /* 0x000fe200000418ff */
[----:B------:R-:W-:Y:S02]  /*36d0*/  IADD3 R41, R7, 0x49, RZ ;  /* 0x0000004907297810 */ /* 0x000fe40007ffe0ff */
[----:B----4-:R-:W-:-:S02]  /*36e0*/  FSEL R73, R73, -INF , !P4 ;  /* 0xff80000049497808 */ /* 0x010fc40006000000 */
[----:B------:R-:W4:Y:S01]  /*36f0*/  MUFU.TANH R46, R46 ;  /* 0x0000002e002e7308 */ /* 0x000f220000002400 */
[-C--:B------:R-:W-:Y:S02]  /*3700*/  ISETP.GE.AND P5, PT, R41, R52.reuse, PT ;  /* 0x000000342900720c */ /* 0x080fe40003fa6270 */
[----:B--2---:R-:W-:Y:S02]  /*3710*/  FSEL R110, R110, -INF , !P0 ;  /* 0xff8000006e6e7808 */ /* 0x004fe40004000000 */
[----:B------:R-:W-:Y:S02]  /*3720*/  FSEL R71, R71, -INF , !P1 ;  /* 0xff80000047477808 */ /* 0x000fe40004800000 */
[----:B-----5:R-:W-:Y:S01]  /*3730*/  FSEL R84, R84, -INF , !P2 ;  /* 0xff80000054547808 */ /* 0x020fe20005000000 */
[----:B------:R-:W2:Y:S01]  /*3740*/  MUFU.TANH R53, R53 ;  /* 0x0000003500357308 */ /* 0x000ea20000002400 */
[CC--:B------:R-:W-:Y:S02]  /*3750*/  ISETP.GE.AND P4, PT, R60.reuse, R52.reuse, PT ;  /* 0x000000343c00720c */ /* 0x0c0fe40003f86270 */
[----:B-1----:R-:W-:Y:S01]  /*3760*/  HMMA.16816.F32.BF16 R36, R8, R16, R36 ;  /* 0x000000100824723c */ /* 0x002fe20000041824 */
[----:B------:R-:W-:Y:S01]  /*3770*/  ISETP.GE.AND P0, PT, R60, R51, PT ;  /* 0x000000333c00720c */ /* 0x000fe20003f06270 */
[----:B------:R-:W-:Y:S01]  /*3780*/  FMUL.FTZ R60, R35, c[0x0][0x2ec] ;  /* 0x0000bb00233c7a20 */ /* 0x000fe20000410000 */
[----:B------:R-:W-:-:S02]  /*3790*/  ISETP.GE.AND P1, PT, R54, R52, PT ;  /* 0x000000343600720c */ /* 0x000fc40003f26270 */
[----:B------:R-:W1:Y:S01]  /*37a0*/  MUFU.TANH R47, R47 ;  /* 0x0000002f002f7308 */ /* 0x000e620000002400 */
[----:B------:R-:W-:Y:S02]  /*37b0*/  ISETP.GE.AND P2, PT, R54, R51, PT ;  /* 0x000000333600720c */ /* 0x000fe40003f46270 */
[----:B------:R-:W-:Y:S01]  /*37c0*/  HMMA.16816.F32.BF16 R12, R8, R18, R12 ;  /* 0x00000012080c723c */ /* 0x000fe2000004180c */
[C---:B------:R-:W-:Y:S02]  /*37d0*/  IADD3 R16, R7.reuse, 0x58, RZ ;  /* 0x0000005807107810 */ /* 0x040fe40007ffe0ff */
[C---:B------:R-:W-:Y:S02]  /*37e0*/  IADD3 R40, R7.reuse, 0x50, RZ ;  /* 0x0000005007287810 */ /* 0x040fe40007ffe0ff */
[----:B------:R-:W5:Y:S01]  /*37f0*/  MUFU.TANH R112, R112 ;  /* 0x0000007000707308 */ /* 0x000f620000002400 */
[----:B------:R-:W-:Y:S02]  /*3800*/  IADD3 R17, R7, 0x51, RZ ;  /* 0x0000005107117810 */ /* 0x000fe40007ffe0ff */
[----:B------:R-:W-:-:S02]  /*3810*/  FSEL R124, R124, -INF , !P3 ;  /* 0xff8000007c7c7808 */ /* 0x000fc40005800000 */
[----:B------:R-:W-:Y:S02]  /*3820*/  FSEL R87, R44, -INF , !P5 ;  /* 0xff8000002c577808 */ /* 0x000fe40006800000 */
[-C--:B------:R-:W-:Y:S01]  /*3830*/  ISETP.GE.AND P3, PT, R41, R51.reuse, PT ;  /* 0x000000332900720c */ /* 0x080fe20003f66270 */
[----:B------:R-:W1:Y:S01]  /*3840*/  MUFU.TANH R28, R28 ;  /* 0x0000001c001c7308 */ /* 0x000e620000002400 */
[-C--:B------:R-:W-:Y:S02]  /*3850*/  ISETP.GE.AND P5, PT, R16, R52.reuse, PT ;  /* 0x000000341000720c */ /* 0x080fe40003fa6270 */
[----:B------:R-:W-:Y:S01]  /*3860*/  FSEL R81, R76, -INF , !P4 ;  /* 0xff8000004c517808 */ /* 0x000fe20006000000 */
[----:B------:R-:W-:Y:S01]  /*3870*/  FMUL.FTZ R36, R36, c[0x0][0x2ec] ;  /* 0x0000bb0024247a20 */ /* 0x000fe20000410000 */
[----:B------:R-:W-:Y:S01]  /*3880*/  FSEL R122, R122, -INF , !P0 ;  /* 0xff8000007a7a7808 */ /* 0x000fe20004000000 */
[----:B------:R-:W-:Y:S01]  /*3890*/  FMUL.FTZ R38, R38, c[0x0][0x2ec] ;  /* 0x0000bb0026267a20 */ /* 0x000fe20000410000 */
[----:B------:R-:W-:Y:S01]  /*38a0*/  FSEL R83, R26, -INF , !P1 ;  /* 0xff8000001a537808 */ /* 0x000fe20004800000 */
[----:B------:R-:W1:Y:S01]  /*38b0*/  MUFU.TANH R96, R96 ;  /* 0x0000006000607308 */ /* 0x000e620000002400 */
[----:B------:R-:W-:Y:S01]  /*38c0*/  FSEL R126, R126, -INF , !P2 ;  /* 0xff8000007e7e7808 */ /* 0x000fe20005000000 */
[----:B------:R-:W-:Y:S01]  /*38d0*/  FMUL.FTZ R42, R39, c[0x0][0x2ec] ;  /* 0x0000bb00272a7a20 */ /* 0x000fe20000410000 */
[----:B------:R-:W-:Y:S01]  /*38e0*/  IADD3 R9, R7, 0x61, RZ ;  /* 0x0000006107097810 */ /* 0x000fe20007ffe0ff */
[----:B------:R-:W-:Y:S01]  /*38f0*/  FMUL.FTZ R12, R12, c[0x0][0x2ec] ;  /* 0x0000bb000c0c7a20 */ /* 0x000fe20000410000 */
[CC--:B------:R-:W-:Y:S01]  /*3900*/  ISETP.GE.AND P4, PT, R40.reuse, R52.reuse, PT ;  /* 0x000000342800720c */ /* 0x0c0fe20003f86270 */
[----:B------:R-:W-:Y:S01]  /*3910*/  FMUL.FTZ R37, R37, c[0x0][0x2ec] ;  /* 0x0000bb0025257a20 */ /* 0x000fe20000410000 */
[-C--:B------:R-:W-:Y:S01]  /*3920*/  ISETP.GE.AND P0, PT, R40, R51.reuse, PT ;  /* 0x000000332800720c */ /* 0x080fe20003f06270 */
[----:B------:R-:W1:Y:S01]  /*3930*/  MUFU.TANH R99, R33 ;  /* 0x0000002100637308 */ /* 0x000e620000002400 */
[----:B------:R-:W-:Y:S01]  /*3940*/  ISETP.GE.AND P1, PT, R17, R52, PT ;  /* 0x000000341100720c */ /* 0x000fe20003f26270 */
[----:B------:R-:W-:Y:S01]  /*3950*/  FMUL.FTZ R13, R13, c[0x0][0x2ec] ;  /* 0x0000bb000d0d7a20 */ /* 0x000fe20000410000 */
[----:B------:R-:W-:Y:S01]  /*3960*/  ISETP.GE.AND P2, PT, R17, R51, PT ;  /* 0x000000331100720c */ /* 0x000fe20003f46270 */
[----:B------:R-:W-:Y:S01]  /*3970*/  FMUL.FTZ R14, R14, c[0x0][0x2ec] ;  /* 0x0000bb000e0e7a20 */ /* 0x000fe20000410000 */
[----:B------:R-:W-:Y:S01]  /*3980*/  IADD3 R17, R7, 0x59, RZ ;  /* 0x0000005907117810 */ /* 0x000fe20007ffe0ff */
[----:B------:R-:W-:Y:S01]  /*3990*/  FMUL.FTZ R15, R15, c[0x0][0x2ec] ;  /* 0x0000bb000f0f7a20 */ /* 0x000fe20000410000 */
[----:B------:R-:W-:Y:S01]  /*39a0*/  FSEL R120, R120, -INF , !P3 ;  /* 0xff80000078787808 */ /* 0x000fe20005800000 */
[----:B------:R1:W-:Y:S01]  /*39b0*/  MUFU.TANH R102, R30 ;  /* 0x0000001e00667308 */ /* 0x0003e20000002400 */
[----:B---3--:R-:W-:-:S02]  /*39c0*/  FSEL R11, R56, -INF , !P5 ;  /* 0xff800000380b7808 */ /* 0x008fc40006800000 */
[-C--:B------:R-:W-:Y:S02]  /*39d0*/  ISETP.GE.AND P3, PT, R16, R51.reuse, PT ;  /* 0x000000331000720c */ /* 0x080fe40003f66270 */
[-C--:B------:R-:W-:Y:S02]  /*39e0*/  ISETP.GE.AND P5, PT, R9, R52.reuse, PT ;  /* 0x000000340900720c */ /* 0x080fe40003fa6270 */
[----:B----4-:R-:W-:Y:S01]  /*39f0*/  FSEL R35, R46, -INF , !P4 ;  /* 0xff8000002e237808 */ /* 0x010fe20006000000 */
[----:B------:R-:W-:Y:S01]  /*3a00*/  MUFU.TANH R64, R34 ;  /* 0x0000002200407308 */ /* 0x000fe20000002400 */
[----:B------:R-:W-:Y:S02]  /*3a10*/  FSEL R118, R118, -INF , !P0 ;  /* 0xff80000076767808 */ /* 0x000fe40004000000 */
[C---:B------:R-:W-:Y:S02]  /*3a20*/  ISETP.GE.AND P4, PT, R17.reuse, R52, PT ;  /* 0x000000341100720c */ /* 0x040fe40003f86270 */
[----:B------:R-:W-:-:S02]  /*3a30*/  ISETP.GE.AND P0, PT, R17, R51, PT ;  /* 0x000000331100720c */ /* 0x000fc40003f06270 */
[C---:B------:R-:W-:Y:S01]  /*3a40*/  IADD3 R16, R7.reuse, 0x60, RZ ;  /* 0x0000006007107810 */ /* 0x040fe20007ffe0ff */
[----:B-1----:R-:W-:Y:S01]  /*3a50*/  FMUL.FTZ R30, R32, c[0x0][0x2ec] ;  /* 0x0000bb00201e7a20 */ /* 0x002fe20000410000 */
[----:B------:R-:W-:Y:S01]  /*3a60*/  IADD3 R8, R7, 0x68, RZ ;  /* 0x0000006807087810 */ /* 0x000fe20007ffe0ff */
[----:B------:R-:W-:Y:S01]  /*3a70*/  MUFU.TANH R97, R36 ;  /* 0x0000002400617308 */ /* 0x000fe20000002400 */
[----:B------:R-:W-:Y:S02]  /*3a80*/  FSEL R116, R116, -INF , !P3 ;  /* 0xff80000074747808 */ /* 0x000fe40005800000 */
[----:B--2---:R-:W-:Y:S02]  /*3a90*/  FSEL R17, R53, -INF , !P5 ;  /* 0xff80000035117808 */ /* 0x004fe40006800000 */
[----:B------:R-:W-:Y:S02]  /*3aa0*/  ISETP.GE.AND P3, PT, R9, R51, PT ;  /* 0x000000330900720c */ /* 0x000fe40003f66270 */
[----:B------:R-:W-:Y:S01]  /*3ab0*/  FSEL R93, R47, -INF , !P1 ;  /* 0xff8000002f5d7808 */ /* 0x000fe20004800000 */
[----:B------:R-:W1:Y:S01]  /*3ac0*/  MUFU.TANH R53, R12 ;  /* 0x0000000c00357308 */ /* 0x000e620000002400 */
[----:B------:R-:W-:-:S02]  /*3ad0*/  FSEL R9, R58, -INF , !P4 ;  /* 0xff8000003a097808 */ /* 0x000fc40006000000 */
[----:B-----5:R-:W-:Y:S02]  /*3ae0*/  FSEL R112, R112, -INF , !P0 ;  /* 0xff80000070707808 */ /* 0x020fe40004000000 */
[-C--:B------:R-:W-:Y:S02]  /*3af0*/  ISETP.GE.AND P1, PT, R16, R52.reuse, PT ;  /* 0x000000341000720c */ /* 0x080fe40003f26270 */
[C---:B------:R-:W-:Y:S01]  /*3b00*/  ISETP.GE.AND P4, PT, R8.reuse, R52, PT ;  /* 0x000000340800720c */ /* 0x040fe20003f86270 */
[----:B------:R-:W2:Y:S01]  /*3b10*/  MUFU.TANH R30, R30 ;  /* 0x0000001e001e7308 */ /* 0x000ea20000002400 */
[----:B------:R-:W-:Y:S02]  /*3b20*/  ISETP.GE.AND P0, PT, R8, R51, PT ;  /* 0x000000330800720c */ /* 0x000fe40003f06270 */
[C---:B------:R-:W-:Y:S02]  /*3b30*/  IADD3 R10, R7.reuse, 0x69, RZ ;  /* 0x00000069070a7810 */ /* 0x040fe40007ffe0ff */
[----:B------:R-:W-:-:S02]  /*3b40*/  IADD3 R8, R7, 0x70, RZ ;  /* 0x0000007007087810 */ /* 0x000fc40007ffe0ff */
[----:B------:R-:W-:Y:S01]  /*3b50*/  FSEL R19, R28, -INF , !P1 ;  /* 0xff8000001c137808 */ /* 0x000fe20004800000 */
[----:B------:R-:W3:Y:S01]  /*3b60*/  MUFU.TANH R54, R38 ;  /* 0x0000002600367308 */ /* 0x000ee20000002400 */
[----:B------:R-:W-:Y:S02]  /*3b70*/  FSEL R96, R96, -INF , !P3 ;  /* 0xff80000060607808 */ /* 0x000fe40005800000 */
[-C--:B------:R-:W-:Y:S02]  /*3b80*/  ISETP.GE.AND P1, PT, R10, R52.reuse, PT ;  /* 0x000000340a00720c */ /* 0x080fe40003f26270 */
[C---:B------:R-:W-:Y:S02]  /*3b90*/  ISETP.GE.AND P5, PT, R8.reuse, R52, PT ;  /* 0x000000340800720c */ /* 0x040fe40003fa6270 */
[----:B------:R-:W-:Y:S01]  /*3ba0*/  ISETP.GE.AND P3, PT, R8, R51, PT ;  /* 0x000000330800720c */ /* 0x000fe20003f66270 */
[----:B------:R-:W4:Y:S01]  /*3bb0*/  MUFU.TANH R60, R60 ;  /* 0x0000003c003c7308 */ /* 0x000f220000002400 */
[----:B------:R-:W-:-:S02]  /*3bc0*/  IADD3 R8, R7, 0x78, RZ ;  /* 0x0000007807087810 */ /* 0x000fc40007ffe0ff */
[----:B------:R-:W-:Y:S02]  /*3bd0*/  FSEL R99, R99, -INF , !P1 ;  /* 0xff80000063637808 */ /* 0x000fe40004800000 */
[----:B------:R-:W-:Y:S02]  /*3be0*/  FSEL R114, R114, -INF , !P2 ;  /* 0xff80000072727808 */ /* 0x000fe40005000000 */
[----:B------:R-:W-:Y:S01]  /*3bf0*/  ISETP.GE.AND P1, PT, R8, R52, PT ;  /* 0x000000340800720c */ /* 0x000fe20003f26270 */
[----:B------:R-:W5:Y:S01]  /*3c00*/  MUFU.TANH R89, R37 ;  /* 0x0000002500597308 */ /* 0x000f620000002400 */
[----:B------:R-:W-:Y:S02]  /*3c10*/  ISETP.GE.AND P2, PT, R16, R51, PT ;  /* 0x000000331000720c */ /* 0x000fe40003f46270 */
[----:B-1----:R-:W-:Y:S02]  /*3c20*/  FSEL R53, R53, -INF , !P1 ;  /* 0xff80000035357808 */ /* 0x002fe40004800000 */
[----:B------:R-:W-:-:S02]  /*3c30*/  FSEL R102, R102, -INF , !P2 ;  /* 0xff80000066667808 */ /* 0x000fc40005000000 */
[----:B------:R-:W-:Y:S01]  /*3c40*/  ISETP.GT.AND P1, PT, R153, R146, PT ;  /* 0x000000929900720c */ /* 0x000fe20003f24270 */
[----:B------:R-:W1:Y:S01]  /*3c50*/  MUFU.TANH R42, R42 ;  /* 0x0000002a002a7308 */ /* 0x000e620000002400 */
[----:B------:R-:W-:Y:S02]  /*3c60*/  ISETP.GE.AND P2, PT, R10, R51, PT ;  /* 0x000000330a00720c */ /* 0x000fe40003f46270 */
[----:B------:R-:W-:Y:S02]  /*3c70*/  IADD3 R10, R7, 0x71, RZ ;  /* 0x00000071070a7810 */ /* 0x000fe40007ffe0ff */
[----:B--2---:R-:W-:Y:S02]  /*3c80*/  FSEL R39, R30, -INF , !P4 ;  /* 0xff8000001e277808 */ /* 0x004fe40006000000 */
[----:B------:R-:W-:Y:S01]  /*3c90*/  FSEL R64, R64, -INF , !P0 ;  /* 0xff80000040407808 */ /* 0x000fe20004000000 */
[----:B------:R-:W2:Y:S01]  /*3ca0*/  MUFU.TANH R6, R6 ;  /* 0x0000000600067308 */ /* 0x000ea20000002400 */
[----:B------:R-:W-:-:S02]  /*3cb0*/  FSEL R97, R97, -INF , !P5 ;  /* 0xff80000061617808 */ /* 0x000fc40006800000 */
[----:B---3--:R-:W-:Y:S02]  /*3cc0*/  FSEL R54, R54, -INF , !P3 ;  /* 0xff80000036367808 */ /* 0x008fe40005800000 */
[CC--:B------:R-:W-:Y:S02]  /*3cd0*/  ISETP.GE.AND P4, PT, R10.reuse, R52.reuse, PT ;  /* 0x000000340a00720c */ /* 0x0c0fe40003f86270 */
[-C--:B------:R-:W-:Y:S01]  /*3ce0*/  ISETP.GE.AND P0, PT, R10, R51.reuse, PT ;  /* 0x000000330a00720c */ /* 0x080fe20003f06270 */
[----:B------:R-:W-:Y:S01]  /*3cf0*/  MUFU.TANH R47, R13 ;  /* 0x0000000d002f7308 */ /* 0x000fe20000002400 */
[----:B------:R-:W-:Y:S01]  /*3d00*/  BAR.SYNC.DEFER_BLOCKING 0x0 ;  /* 0x0000000000007b1d */ /* 0x000fe20000010000 */
[C---:B------:R-:W-:Y:S02]  /*3d10*/  ISETP.GE.AND P5, PT, R7.reuse, R52, PT ;  /* 0x000000340700720c */ /* 0x040fe40003fa6270 */
[C---:B------:R-:W-:Y:S02]  /*3d20*/  ISETP.GE.AND P3, PT, R7.reuse, R51, PT ;  /* 0x000000330700720c */ /* 0x040fe40003f66270 */
[----:B------:R-:W-:-:S02]  /*3d30*/  IADD3 R7, R7, 0x79, RZ ;  /* 0x0000007907077810 */ /* 0x000fc40007ffe0ff */
[----:B------:R-:W3:Y:S01]  /*3d40*/  MUFU.TANH R38, R14 ;  /* 0x0000000e00267308 */ /* 0x000ee20000002400 */
[----:B----4-:R-:W-:Y:S02]  /*3d50*/  FSEL R60, R60, -INF , !P2 ;  /* 0xff8000003c3c7808 */ /* 0x010fe40005000000 */
[----:B-----5:R-:W-:Y:S02]  /*3d60*/  FSEL R89, R89, -INF , !P4 ;  /* 0xff80000059597808 */ /* 0x020fe40006000000 */
[----:B-1----:R-:W-:Y:S02]  /*3d70*/  FSEL R42, R42, -INF , !P0 ;  /* 0xff8000002a2a7808 */ /* 0x002fe40004000000 */
[-C--:B------:R-:W-:Y:S01]  /*3d80*/  ISETP.GE.AND P2, PT, R8, R51.reuse, PT ;  /* 0x000000330800720c */ /* 0x080fe20003f46270 */
[----:B------:R-:W1:Y:S01]  /*3d90*/  MUFU.TANH R34, R15 ;  /* 0x0000000f00227308 */ /* 0x000e620000002400 */
[C---:B------:R-:W-:Y:S02]  /*3da0*/  ISETP.GE.AND P4, PT, R7.reuse, R52, PT ;  /* 0x000000340700720c */ /* 0x040fe40003f86270 */
[----:B------:R-:W-:-:S02]  /*3db0*/  ISETP.GE.AND P0, PT, R7, R51, PT ;  /* 0x000000330700720c */ /* 0x000fc40003f06270 */
[----:B------:R-:W-:Y:S02]  /*3dc0*/  FSEL R7, R2, -INF , !P5 ;  /* 0xff80000002077808 */ /* 0x000fe40006800000 */
[----:B--2---:R-:W-:Y:S02]  /*3dd0*/  FSEL R6, R6, -INF , !P3 ;  /* 0xff80000006067808 */ /* 0x004fe40005800000 */
[----:B---3--:R-:W-:Y:S02]  /*3de0*/  FSEL R38, R38, -INF , !P2 ;  /* 0xff80000026267808 */ /* 0x008fe40005000000 */
[----:B------:R-:W-:Y:S02]  /*3df0*/  FSEL R47, R47, -INF , !P4 ;  /* 0xff8000002f2f7808 */ /* 0x000fe40006000000 */
[----:B-1----:R-:W-:Y:S01]  /*3e00*/  FSEL R34, R34, -INF , !P0 ;  /* 0xff80000022227808 */ /* 0x002fe20004000000 */
        /* <DEDUP_REMOVED lines=59> */
.L_x_3896:
[----:B------:R-:W-:-:S04]  /*41c0*/  LEA R8, -R0, RZ, 0x7 ;  /* 0x000000ff00087211 */ /* 0x000fc800078e39ff */
[----:B------:R-:W-:Y:S02]  /*41d0*/  SHF.R.S32.HI R5, RZ, 0x1f, R8 ;  /* 0x0000001fff057819 */ /* 0x000fe40000011408 */
.L_x_3897:
        /* <DEDUP_REMOVED lines=49> */
.L_x_3899:
[----:B------:R-:W-:Y:S05]  /*44f0*/  BSYNC B0 ;  /* 0x0000000000007941 */ /* 0x000fea0003800000 */
.L_x_3898:
[----:B------:R-:W0:Y:S01]  /*4500*/  LDGDEPBAR ;  /* 0x00000000000079af */ /* 0x000e220000000000 */
[----:B------:R-:W-:-:S04]  /*4510*/  IADD3 R49, P0, R8, R49, RZ ;  /* 0x0000003108317210 */ /* 0x000fc80007f1e0ff */
[----:B------:R-:W-:Y:S02]  /*4520*/  IADD3.X R48, R5, R48, RZ, P0, !PT ;  /* 0x0000003005307210 */ /* 0x000fe400007fe4ff */
.L_x_3895:
        /* <DEDUP_REMOVED lines=61> */
[----:B------:R-:W-:-:S03]  /*4900*/  SHF.L.U32 R139, R3, 0x1, RZ ;  /* 0x00000001038b7819 */ /* 0x000fc600000006ff */
[----:B--2---:R-:W2:Y:S01]  /*4910*/  SHFL.BFLY PT, R13, R0, 0x2, 0x1f ;  /* 0x0c401f00000d7f89 */ /* 0x004ea200000e0000 */
[----:B------:R-:W-:Y:S02]  /*4920*/  LEA R138, R4, R139, 0x1 ;  /* 0x0000008b048a7211 */ /* 0x000fe400078e08ff */
[----:B--2---:R-:W-:Y:S02]  /*4930*/  FMNMX.FTZ R13, R0, R13, !PT ;  /* 0x0000000d000d7209 */ /* 0x004fe40007810000 */
[----:B------:R-:W-:-:S03]  /*4940*/  FMNMX.FTZ R0, R34, R5, !PT ;  /* 0x0000000522007209 */ /* 0x000fc60007810000 */
[----:B------:R-:W2:Y:S04]  /*4950*/  SHFL.BFLY PT, R2, R13, 0x1, 0x1f ;  /* 0x0c201f000d027f89 */ /* 0x000ea800000e0000 */
[----:B------:R-:W3:Y:S01]  /*4960*/  SHFL.BFLY PT, R5, R0, 0x2, 0x1f ;  /* 0x0c401f0000057f89 */ /* 0x000ee200000e0000 */
[----:B--2---:R-:W-:-:S03]  /*4970*/  FMNMX.FTZ R2, R13, R2, !PT ;  /* 0x000000020d027209 */ /* 0x004fc60007810000 */
[----:B------:R-:W-:Y:S01]  /*4980*/  LDSM.16.MT88.4 R12, [R139+0x3400] ;  /* 0x003400008b0c783b */ /* 0x000fe20000004200 */
[----:B---3--:R-:W-:Y:S01]  /*4990*/  FMNMX.FTZ R5, R0, R5, !PT ;  /* 0x0000000500057209 */ /* 0x008fe20007810000 */
[C---:B------:R-:W-:Y:S01]  /*49a0*/  FMUL.FTZ R56, R2.reuse, c[0x0][0x23c] ;  /* 0x00008f0002387a20 */ /* 0x040fe20000410000 */
[----:B------:R-:W-:-:S03]  /*49b0*/  FSETP.NEU.FTZ.AND P0, PT, R2, -INF , PT ;  /* 0xff8000000200780b */ /* 0x000fc60003f1d000 */
[----:B------:R-:W2:Y:S01]  /*49c0*/  SHFL.BFLY PT, R0, R5, 0x1, 0x1f ;  /* 0x0c201f0005007f89 */ /* 0x000ea200000e0000 */
[----:B------:R-:W-:-:S05]  /*49d0*/  FSEL R56, R56, RZ, P0 ;  /* 0x000000ff38387208 */ /* 0x000fca0000000000 */
[--C-:B------:R-:W-:Y:S02]  /*49e0*/  FFMA.FTZ R62, R77, c[0x0][0x23c], -R56.reuse ;  /* 0x00008f004d3e7a23 */ /* 0x100fe40000010838 */
[--C-:B------:R-:W-:Y:S02]  /*49f0*/  FFMA.FTZ R43, R79, c[0x0][0x23c], -R56.reuse ;  /* 0x00008f004f2b7a23 */ /* 0x100fe40000010838 */
[--C-:B------:R-:W-:Y:S01]  /*4a00*/  FFMA.FTZ R30, R35, c[0x0][0x23c], -R56.reuse ;  /* 0x00008f00231e7a23 */ /* 0x100fe20000010838 */
[----:B------:R-:W3:Y:S01]  /*4a10*/  LDSM.16.MT88.4 R76, [R139+0x3000] ;  /* 0x003000008b4c783b */ /* 0x000ee20000004200 */
[--C-:B-1----:R-:W-:Y:S01]  /*4a20*/  FFMA.FTZ R41, R29, c[0x0][0x23c], -R56.reuse ;  /* 0x00008f001d297a23 */ /* 0x102fe20000010838 */
[----:B------:R-:W-:Y:S01]  /*4a30*/  MUFU.EX2 R62, R62 ;  /* 0x0000003e003e7308 */ /* 0x000fe20000000800 */
[--C-:B------:R-:W-:Y:S02]  /*4a40*/  FFMA.FTZ R46, R67, c[0x0][0x23c], -R56.reuse ;  /* 0x00008f00432e7a23 */ /* 0x100fe40000010838 */
[----:B------:R-:W-:-:S02]  /*4a50*/  FFMA.FTZ R29, R93, c[0x0][0x23c], -R56 ;  /* 0x00008f005d1d7a23 */ /* 0x000fc40000010838 */
[--C-:B------:R-:W-:Y:S02]  /*4a60*/  FFMA.FTZ R104, R7, c[0x0][0x23c], -R56.reuse ;  /* 0x00008f0007687a23 */ /* 0x100fe40000010838 */
[--C-:B------:R-:W-:Y:S01]  /*4a70*/  FFMA.FTZ R91, R57, c[0x0][0x23c], -R56.reuse ;  /* 0x00008f00395b7a23 */ /* 0x100fe20000010838 */
[----:B------:R-:W-:Y:S01]  /*4a80*/  MUFU.EX2 R46, R46 ;  /* 0x0000002e002e7308 */ /* 0x000fe20000000800 */
[--C-:B------:R-:W-:Y:S01]  /*4a90*/  FFMA.FTZ R98, R61, c[0x0][0x23c], -R56.reuse ;  /* 0x00008f003d627a23 */ /* 0x100fe20000010838 */
[----:B--2---:R-:W-:Y:S01]  /*4aa0*/  FMNMX.FTZ R0, R5, R0, !PT ;  /* 0x0000000005007209 */ /* 0x004fe20007810000 */
[--C-:B------:R-:W-:Y:S02]  /*4ab0*/  FFMA.FTZ R85, R59, c[0x0][0x23c], -R56.reuse ;  /* 0x00008f003b557a23 */ /* 0x100fe40000010838 */
[--C-:B------:R-:W-:Y:S01]  /*4ac0*/  FFMA.FTZ R58, R69, c[0x0][0x23c], -R56.reuse ;  /* 0x00008f00453a7a23 */ /* 0x100fe20000010838 */
[C---:B------:R-:W-:Y:S01]  /*4ad0*/  FSETP.NEU.FTZ.AND P0, PT, R0.reuse, -INF , PT ;  /* 0xff8000000000780b */ /* 0x040fe20003f1d000 */
[----:B------:R-:W-:Y:S01]  /*4ae0*/  FMUL.FTZ R35, R0, c[0x0][0x23c] ;  /* 0x00008f0000237a20 */ /* 0x000fe20000410000 */
[----:B------:R-:W-:Y:S01]  /*4af0*/  MUFU.EX2 R104, R104 ;  /* 0x0000006800687308 */ /* 0x000fe20000000800 */
[----:B------:R-:W-:-:S02]  /*4b00*/  FFMA.FTZ R37, R71, c[0x0][0x23c], -R56 ;  /* 0x00008f0047257a23 */ /* 0x000fc40000010838 */
[--C-:B------:R-:W-:Y:S01]  /*4b10*/  FFMA.FTZ R55, R63, c[0x0][0x23c], -R56.reuse ;  /* 0x00008f003f377a23 */ /* 0x100fe20000010838 */
[----:B------:R-:W-:Y:S01]  /*4b20*/  FSEL R35, R35, RZ, P0 ;  /* 0x000000ff23237208 */ /* 0x000fe20000000000 */
[--C-:B------:R-:W-:Y:S01]  /*4b30*/  FFMA.FTZ R88, R27, c[0x0][0x23c], -R56.reuse ;  /* 0x00008f001b587a23 */ /* 0x100fe20000010838 */
[----:B------:R-:W-:Y:S01]  /*4b40*/  LEA R166, P0, R49, c[0x0][0x168], 0x1 ;  /* 0x00005a0031a67a11 */ /* 0x000fe200078008ff */
[----:B------:R-:W-:Y:S01]  /*4b50*/  FFMA.FTZ R57, R45, c[0x0][0x23c], -R56 ;  /* 0x00008f002d397a23 */ /* 0x000fe20000010838 */
[----:B------:R-:W1:Y:S01]  /*4b60*/  MUFU.EX2 R91, R91 ;  /* 0x0000005b005b7308 */ /* 0x000e620000000800 */
[--C-:B------:R-:W-:Y:S01]  /*4b70*/  FFMA.FTZ R106, R6, c[0x0][0x23c], -R35.reuse ;  /* 0x00008f00066a7a23 */ /* 0x100fe20000010823 */
[----:B------:R-:W-:Y:S01]  /*4b80*/  LEA.HI.X R165, R49, c[0x0][0x16c], R48, 0x1, P0 ;  /* 0x00005b0031a57a11 */ /* 0x000fe200000f0c30 */
[--C-:B------:R-:W-:Y:S01]  /*4b90*/  FFMA.FTZ R93, R74, c[0x0][0x23c], -R35.reuse ;  /* 0x00008f004a5d7a23 */ /* 0x100fe20000010823 */
[----:B------:R-:W2:Y:S01]  /*4ba0*/  LDSM.16.MT88.4 R4, [R138+0x3000] ;  /* 0x003000008a04783b */ /* 0x000ea20000004200 */
[----:B------:R-:W-:-:S02]  /*4bb0*/  FFMA.FTZ R100, R68, c[0x0][0x23c], -R35 ;  /* 0x00008f0044647a23 */ /* 0x000fc40000010823 */
[--C-:B------:R-:W-:Y:S01]  /*4bc0*/  FFMA.FTZ R67, R80, c[0x0][0x23c], -R35.reuse ;  /* 0x00008f0050437a23 */ /* 0x100fe20000010823 */
[----:B------:R-:W-:Y:S01]  /*4bd0*/  MUFU.EX2 R98, R98 ;  /* 0x0000006200627308 */ /* 0x000fe20000000800 */
[--C-:B------:R-:W-:Y:S02]  /*4be0*/  FFMA.FTZ R90, R70, c[0x0][0x23c], -R35.reuse ;  /* 0x00008f00465a7a23 */ /* 0x100fe40000010823 */
[--C-:B------:R-:W-:Y:S02]  /*4bf0*/  FFMA.FTZ R63, R82, c[0x0][0x23c], -R35.reuse ;  /* 0x00008f00523f7a23 */ /* 0x100fe40000010823 */
[--C-:B------:R-:W-:Y:S02]  /*4c00*/  FFMA.FTZ R66, R66, c[0x0][0x23c], -R35.reuse ;  /* 0x00008f0042427a23 */ /* 0x100fe40000010823 */
[----:B------:R-:W-:Y:S01]  /*4c10*/  FFMA.FTZ R61, R72, c[0x0][0x23c], -R35 ;  /* 0x00008f00483d7a23 */ /* 0x000fe20000010823 */
[----:B------:R-:W4:Y:S01]  /*4c20*/  MUFU.EX2 R85, R85 ;  /* 0x0000005500557308 */ /* 0x000f220000000800 */
[----:B-1----:R-:W-:Y:S01]  /*4c30*/  F2FP.BF16.PACK_AB R68, R91, R104 ;  /* 0x000000685b44723e */ /* 0x002fe200000010ff */
[----:B------:R-:W-:-:S02]  /*4c40*/  FFMA.FTZ R33, R81, c[0x0][0x23c], -R56 ;  /* 0x00008f0051217a23 */ /* 0x000fc40000010838 */
[--C-:B------:R-:W-:Y:S02]  /*4c50*/  FFMA.FTZ R32, R83, c[0x0][0x23c], -R56.reuse ;  /* 0x00008f0053207a23 */ /* 0x100fe40000010838 */
[--C-:B------:R-:W-:Y:S02]  /*4c60*/  FFMA.FTZ R28, R11, c[0x0][0x23c], -R56.reuse ;  /* 0x00008f000b1c7a23 */ /* 0x100fe40000010838 */
[----:B------:R-:W-:Y:S01]  /*4c70*/  MUFU.EX2 R106, R106 ;  /* 0x0000006a006a7308 */ /* 0x000fe20000000800 */
[--C-:B------:R-:W-:Y:S02]  /*4c80*/  FFMA.FTZ R27, R9, c[0x0][0x23c], -R56.reuse ;  /* 0x00008f00091b7a23 */ /* 0x100fe40000010838 */
[----:B------:R-:W1:Y:S01]  /*4c90*/  LDSM.16.MT88.4 R8, [R138+0x3400] ;  /* 0x003400008a08783b */ /* 0x000e620000004200 */
[--C-:B------:R-:W-:Y:S02]  /*4ca0*/  FFMA.FTZ R44, R75, c[0x0][0x23c], -R56.reuse ;  /* 0x00008f004b2c7a23 */ /* 0x100fe40000010838 */
[----:B------:R-:W-:-:S02]  /*4cb0*/  FFMA.FTZ R40, R73, c[0x0][0x23c], -R56 ;  /* 0x00008f0049287a23 */ /* 0x000fc40000010838 */
[----:B------:R-:W5:Y:S01]  /*4cc0*/  MUFU.EX2 R93, R93 ;  /* 0x0000005d005d7308 */ /* 0x000f620000000800 */
[----:B----4-:R-:W-:Y:S01]  /*4cd0*/  F2FP.BF16.PACK_AB R70, R85, R98 ;  /* 0x000000625546723e */ /* 0x010fe200000010ff */
[--C-:B------:R-:W-:Y:S02]  /*4ce0*/  FFMA.FTZ R26, R19, c[0x0][0x23c], -R56.reuse ;  /* 0x00008f00131a7a23 */ /* 0x100fe40000010838 */
[--C-:B------:R-:W-:Y:S02]  /*4cf0*/  FFMA.FTZ R3, R17, c[0x0][0x23c], -R56.reuse ;  /* 0x00008f0011037a23 */ /* 0x100fe40000010838 */
[----:B------:R-:W4:Y:S01]  /*4d00*/  LDSM.16.MT88.4 R16, [R139+0x3800] ;  /* 0x003800008b10783b */ /* 0x000f220000004200 */
[----:B------:R-:W-:Y:S01]  /*4d10*/  FFMA.FTZ R45, R65, c[0x0][0x23c], -R56 ;  /* 0x00008f00412d7a23 */ /* 0x000fe20000010838 */
[----:B------:R-:W-:Y:S01]  /*4d20*/  MUFU.EX2 R100, R100 ;  /* 0x0000006400647308 */ /* 0x000fe20000000800 */
[--C-:B------:R-:W-:Y:S02]  /*4d30*/  FFMA.FTZ R94, R94, c[0x0][0x23c], -R35.reuse ;  /* 0x00008f005e5e7a23 */ /* 0x100fe40000010823 */
[----:B------:R-:W-:-:S02]  /*4d40*/  FFMA.FTZ R59, R164, c[0x0][0x23c], -R35 ;  /* 0x00008f00a43b7a23 */ /* 0x000fc40000010823 */
[--C-:B------:R-:W-:Y:S02]  /*4d50*/  FFMA.FTZ R65, R130, c[0x0][0x23c], -R35.reuse ;  /* 0x00008f0082417a23 */ /* 0x100fe40000010823 */
[--C-:B------:R-:W-:Y:S01]  /*4d60*/  FFMA.FTZ R92, R92, c[0x0][0x23c], -R35.reuse ;  /* 0x00008f005c5c7a23 */ /* 0x100fe20000010823 */
[----:B------:R-:W2:Y:S01]  /*4d70*/  MUFU.EX2 R67, R67 ;  /* 0x0000004300437308 */ /* 0x000ea20000000800 */
[----:B-----5:R-:W-:Y:S01]  /*4d80*/  F2FP.BF16.PACK_AB R69, R93, R106 ;  /* 0x0000006a5d45723e */ /* 0x020fe200000010ff */
[--C-:B------:R-:W-:Y:S02]  /*4d90*/  FFMA.FTZ R36, R31, c[0x0][0x23c], -R56.reuse ;  /* 0x00008f001f247a23 */ /* 0x100fe40000010838 */
[----:B------:R-:W-:Y:S02]  /*4da0*/  FFMA.FTZ R31, R87, c[0x0][0x23c], -R56 ;  /* 0x00008f00571f7a23 */ /* 0x000fe40000010838 */
[--C-:B------:R-:W-:Y:S02]  /*4db0*/  FFMA.FTZ R95, R110, c[0x0][0x23c], -R35.reuse ;  /* 0x00008f006e5f7a23 */ /* 0x100fe40000010823 */
[----:B------:R-:W-:Y:S01]  /*4dc0*/  MUFU.EX2 R88, R88 ;  /* 0x0000005800587308 */ /* 0x000fe20000000800 */
[----:B------:R-:W-:-:S02]  /*4dd0*/  FFMA.FTZ R108, R108, c[0x0][0x23c], -R35 ;  /* 0x00008f006c6c7a23 */ /* 0x000fc40000010823 */
[--C-:B------:R-:W-:Y:S02]  /*4de0*/  FFMA.FTZ R87, R128, c[0x0][0x23c], -R35.reuse ;  /* 0x00008f0080577a23 */ /* 0x100fe40000010823 */
[--C-:B------:R-:W-:Y:S02]  /*4df0*/  FFMA.FTZ R110, R84, c[0x0][0x23c], -R35.reuse ;  /* 0x00008f00546e7a23 */ /* 0x100fe40000010823 */
[----:B------:R-:W-:Y:S01]  /*4e00*/  FFMA.FTZ R84, R99, c[0x0][0x23c], -R56 ;  /* 0x00008f0063547a23 */ /* 0x000fe20000010838 */
[----:B--2---:R-:W-:Y:S01]  /*4e10*/  F2FP.BF16.PACK_AB R71, R67, R100 ;  /* 0x000000644347723e */ /* 0x004fe200000010ff */
[----:B------:R-:W2:Y:S01]  /*4e20*/  MUFU.EX2 R57, R57 ;  /* 0x0000003900397308 */ /* 0x000ea20000000800 */
[--C-:B------:R-:W-:Y:S02]  /*4e30*/  FFMA.FTZ R124, R124, c[0x0][0x23c], -R35.reuse ;  /* 0x00008f007c7c7a23 */ /* 0x100fe40000010823 */
[--C-:B------:R-:W-:Y:S02]  /*4e40*/  FFMA.FTZ R99, R122, c[0x0][0x23c], -R35.reuse ;  /* 0x00008f007a637a23 */ /* 0x100fe40000010823 */
[--C-:B------:R-:W-:Y:S01]  /*4e50*/  FFMA.FTZ R101, R126, c[0x0][0x23c], -R35.reuse ;  /* 0x00008f007e657a23 */ /* 0x100fe20000010823 */
[----:B---3--:R-:W-:Y:S01]  /*4e60*/  HMMA.16816.F32.BF16 R80, R68, R76, RZ ;  /* 0x0000004c4450723c */ /* 0x008fe200000418ff */
[----:B------:R-:W-:Y:S01]  /*4e70*/  FFMA.FTZ R120, R120, c[0x0][0x23c], -R35 ;  /* 0x00008f0078787a23 */ /* 0x000fe20000010823 */
[----:B------:R-:W3:Y:S01]  /*4e80*/  MUFU.EX2 R55, R55 ;  /* 0x0000003700377308 */ /* 0x000ee20000000800 */
[----:B------:R-:W-:-:S02]  /*4e90*/  FADD.FTZ R91, R104, R91 ;  /* 0x0000005b685b7221 */ /* 0x000fc40000010000 */
[----:B------:R-:W-:Y:S02]  /*4ea0*/  FADD.FTZ R93, R106, R93 ;  /* 0x0000005d6a5d7221 */ /* 0x000fe40000010000 */
[----:B------:R-:W-:Y:S01]  /*4eb0*/  FADD.FTZ R98, R98, R91 ;  /* 0x0000005b62627221 */ /* 0x000fe20000010000 */
[C---:B------:R-:W-:Y:S01]  /*4ec0*/  HMMA.16816.F32.BF16 R76, R68.reuse, R78, RZ ;  /* 0x0000004e444c723c */ /* 0x040fe200000418ff */
[----:B------:R-:W-:Y:S01]  /*4ed0*/  FADD.FTZ R100, R100, R93 ;  /* 0x0000005d64647221 */ /* 0x000fe20000010000 */
[----:B------:R-:W-:Y:S01]  /*4ee0*/  MUFU.EX2 R90, R90 ;  /* 0x0000005a005a7308 */ /* 0x000fe20000000800 */
[--C-:B------:R-:W-:Y:S02]  /*4ef0*/  FFMA.FTZ R103, R114, c[0x0][0x23c], -R35.reuse ;  /* 0x00008f0072677a23 */ /* 0x100fe40000010823 */
[--C-:B------:R-:W-:Y:S02]  /*4f00*/  FFMA.FTZ R118, R118, c[0x0][0x23c], -R35.reuse ;  /* 0x00008f0076767a23 */ /* 0x100fe40000010823 */
[--C-:B------:R-:W-:Y:S01]  /*4f10*/  FFMA.FTZ R105, R116, c[0x0][0x23c], -R35.reuse ;  /* 0x00008f0074697a23 */ /* 0x100fe20000010823 */
[----:B------:R-:W-:Y:S01]  /*4f20*/  HMMA.16816.F32.BF16 R72, R68, R4, RZ ;  /* 0x000000044448723c */ /* 0x000fe200000418ff */
[----:B------:R-:W-:Y:S01]  /*4f30*/  FFMA.FTZ R114, R112, c[0x0][0x23c], -R35 ;  /* 0x00008f0070727a23 */ /* 0x000fe20000010823 */
[----:B------:R-:W5:Y:S01]  /*4f40*/  MUFU.EX2 R63, R63 ;  /* 0x0000003f003f7308 */ /* 0x000f620000000800 */
[----:B------:R-:W-:-:S02]  /*4f50*/  FADD.FTZ R85, R85, R98 ;  /* 0x0000006255557221 */ /* 0x000fc40000010000 */
[----:B------:R-:W-:Y:S02]  /*4f60*/  FADD.FTZ R67, R67, R100 ;  /* 0x0000006443437221 */ /* 0x000fe40000010000 */
[----:B--2---:R-:W-:Y:S01]  /*4f70*/  F2FP.BF16.PACK_AB R4, R57, R88 ;  /* 0x000000583904723e */ /* 0x004fe200000010ff */
[----:B------:R-:W-:Y:S01]  /*4f80*/  HMMA.16816.F32.BF16 R68, R68, R6, RZ ;  /* 0x000000064444723c */ /* 0x000fe200000418ff */
[----:B------:R-:W-:Y:S01]  /*4f90*/  FADD.FTZ R88, R88, R85 ;  /* 0x0000005558587221 */ /* 0x000fe20000010000 */
[----:B------:R-:W-:Y:S01]  /*4fa0*/  MUFU.EX2 R66, R66 ;  /* 0x0000004200427308 */ /* 0x000fe20000000800 */
[----:B------:R-:W-:Y:S02]  /*4fb0*/  FFMA.FTZ R112, R89, c[0x0][0x23c], -R56 ;  /* 0x00008f0059707a23 */ /* 0x000fe40000010838 */
[----:B------:R-:W-:Y:S02]  /*4fc0*/  FADD.FTZ R57, R57, R88 ;  /* 0x0000005839397221 */ /* 0x000fe40000010000 */
[----:B---3--:R-:W-:Y:S01]  /*4fd0*/  F2FP.BF16.PACK_AB R6, R55, R62 ;  /* 0x0000003e3706723e */ /* 0x008fe200000010ff */
[----:B------:R-:W-:-:S02]  /*4fe0*/  FFMA.FTZ R39, R39, c[0x0][0x23c], -R56 ;  /* 0x00008f0027277a23 */ /* 0x000fc40000010838 */
[----:B------:R-:W2:Y:S01]  /*4ff0*/  MUFU.EX2 R61, R61 ;  /* 0x0000003d003d7308 */ /* 0x000ea20000000800 */
[C---:B-----5:R-:W-:Y:S01]  /*5000*/  F2FP.BF16.PACK_AB R5, R63.reuse, R90 ;  /* 0x0000005a3f05723e */ /* 0x060fe200000010ff */
[----:B------:R-:W-:Y:S02]  /*5010*/  FADD.FTZ R90, R90, R67 ;  /* 0x000000435a5a7221 */ /* 0x000fe40000010000 */
[----:B------:R-:W-:Y:S02]  /*5020*/  FADD.FTZ R62, R62, R57 ;  /* 0x000000393e3e7221 */ /* 0x000fe40000010000 */
[----:B------:R-:W-:Y:S02]  /*5030*/  FADD.FTZ R63, R63, R90 ;  /* 0x0000005a3f3f7221 */ /* 0x000fe40000010000 */
[----:B------:R-:W-:Y:S01]  /*5040*/  MUFU.EX2 R58, R58 ;  /* 0x0000003a003a7308 */ /* 0x000fe20000000800 */
[----:B------:R-:W-:Y:S02]  /*5050*/  FADD.FTZ R55, R55, R62 ;  /* 0x0000003e37377221 */ /* 0x000fe40000010000 */
[----:B------:R-:W-:-:S02]  /*5060*/  FFMA.FTZ R102, R102, c[0x0][0x23c], -R35 ;  /* 0x00008f0066667a23 */ /* 0x000fc40000010823 */
[--C-:B------:R-:W-:Y:S02]  /*5070*/  FFMA.FTZ R89, R96, c[0x0][0x23c], -R35.reuse ;  /* 0x00008f0060597a23 */ /* 0x100fe40000010823 */
[----:B------:R-:W-:Y:S01]  /*5080*/  FFMA.FTZ R64, R64, c[0x0][0x23c], -R35 ;  /* 0x00008f0040407a23 */ /* 0x000fe20000010823 */
[C---:B--2---:R-:W-:Y:S01]  /*5090*/  F2FP.BF16.PACK_AB R7, R61.reuse, R66 ;  /* 0x000000423d07723e */ /* 0x044fe200000010ff */
[----:B------:R-:W2:Y:S01]  /*50a0*/  MUFU.EX2 R45, R45 ;  /* 0x0000002d002d7308 */ /* 0x000ea20000000800 */
[----:B------:R-:W-:Y:S02]  /*50b0*/  FADD.FTZ R66, R66, R63 ;  /* 0x0000003f42427221 */ /* 0x000fe40000010000 */
[----:B------:R-:W-:Y:S02]  /*50c0*/  FFMA.FTZ R60, R60, c[0x0][0x23c], -R35 ;  /* 0x00008f003c3c7a23 */ /* 0x000fe40000010823 */
[----:B------:R-:W-:Y:S01]  /*50d0*/  FADD.FTZ R61, R61, R66 ;  /* 0x000000423d3d7221 */ /* 0x000fe20000010000 */
[----:B------:R-:W-:Y:S01]  /*50e0*/  HMMA.16816.F32.BF16 R80, R4, R12, R80 ;  /* 0x0000000c0450723c */ /* 0x000fe20000041850 */
[--C-:B------:R-:W-:Y:S01]  /*50f0*/  FFMA.FTZ R97, R97, c[0x0][0x23c], -R56.reuse ;  /* 0x00008f0061617a23 */ /* 0x100fe20000010838 */
[----:B------:R-:W3:Y:S01]  /*5100*/  MUFU.EX2 R43, R43 ;  /* 0x0000002b002b7308 */ /* 0x000ee20000000800 */
[----:B------:R-:W-:-:S02]  /*5110*/  FFMA.FTZ R53, R53, c[0x0][0x23c], -R56 ;  /* 0x00008f0035357a23 */ /* 0x000fc40000010838 */
[----:B------:R-:W-:Y:S02]  /*5120*/  FFMA.FTZ R168, R47, c[0x0][0x23c], -R56 ;  /* 0x00008f002fa87a23 */ /* 0x000fe40000010838 */
[--C-:B------:R-:W-:Y:S01]  /*5130*/  FFMA.FTZ R42, R42, c[0x0][0x23c], -R35.reuse ;  /* 0x00008f002a2a7a23 */ /* 0x100fe20000010823 */
[C---:B------:R-:W-:Y:S01]  /*5140*/  HMMA.16816.F32.BF16 R76, R4.reuse, R14, R76 ;  /* 0x0000000e044c723c */ /* 0x040fe2000004184c */
[----:B------:R-:W5:Y:S01]  /*5150*/  LDSM.16.MT88.4 R12, [R138+0x3800] ;  /* 0x003800008a0c783b */ /* 0x000f620000004200 */
[----:B------:R-:W-:Y:S01]  /*5160*/  MUFU.EX2 R94, R94 ;  /* 0x0000005e005e7308 */ /* 0x000fe20000000800 */
[--C-:B------:R-:W-:Y:S02]  /*5170*/  FFMA.FTZ R38, R38, c[0x0][0x23c], -R35.reuse ;  /* 0x00008f0026267a23 */ /* 0x100fe40000010823 */
[--C-:B------:R-:W-:Y:S02]  /*5180*/  FFMA.FTZ R167, R34, c[0x0][0x23c], -R35.reuse ;  /* 0x00008f0022a77a23 */ /* 0x100fe40000010823 */
[----:B------:R-:W-:Y:S01]  /*5190*/  FFMA.FTZ R54, R54, c[0x0][0x23c], -R35 ;  /* 0x00008f0036367a23 */ /* 0x000fe20000010823 */
[C---:B-1----:R-:W-:Y:S02]  /*51a0*/  HMMA.16816.F32.BF16 R72, R4.reuse, R8, R72 ;  /* 0x000000080448723c */ /* 0x042fe40000041848 */
[----:B------:R-:W1:Y:S06]  /*51b0*/  MUFU.EX2 R59, R59 ;  /* 0x0000003b003b7308 */ /* 0x000e6c0000000800 */
[----:B------:R-:W-:Y:S01]  /*51c0*/  HMMA.16816.F32.BF16 R68, R4, R10, R68 ;  /* 0x0000000a0444723c */ /* 0x000fe20000041844 */
[----:B------:R-:W5:Y:S01]  /*51d0*/  LDSM.16.MT88.4 R8, [R139+0x3c00] ;  /* 0x003c00008b08783b */ /* 0x000f620000004200 */
[----:B------:R-:W-:Y:S05]  /*51e0*/  MUFU.EX2 R65, R65 ;  /* 0x0000004100417308 */ /* 0x000fea0000000800 */
[----:B--2---:R-:W-:Y:S01]  /*51f0*/  F2FP.BF16.PACK_AB R4, R45, R58 ;  /* 0x0000003a2d04723e */ /* 0x004fe200000010ff */
[----:B------:R-:W-:Y:S01]  /*5200*/  FADD.FTZ R58, R58, R55 ;  /* 0x000000373a3a7221 */ /* 0x000fe20000010000 */
[----:B---3--:R-:W-:Y:S01]  /*5210*/  F2FP.BF16.PACK_AB R6, R43, R46 ;  /* 0x0000002e2b06723e */ /* 0x008fe200000010ff */
[----:B------:R-:W2:Y:S01]  /*5220*/  MUFU.EX2 R92, R92 ;  /* 0x0000005c005c7308 */ /* 0x000ea20000000800 */
[----:B-1----:R-:W-:Y:S01]  /*5230*/  F2FP.BF16.PACK_AB R5, R59, R94 ;  /* 0x0000005e3b05723e */ /* 0x002fe200000010ff */
[----:B------:R-:W-:-:S02]  /*5240*/  FADD.FTZ R94, R94, R61 ;  /* 0x0000003d5e5e7221 */ /* 0x000fc40000010000 */
[----:B------:R-:W-:Y:S02]  /*5250*/  FADD.FTZ R45, R45, R58 ;  /* 0x0000003a2d2d7221 */ /* 0x000fe40000010000 */
[----:B------:R-:W-:Y:S02]  /*5260*/  FADD.FTZ R94, R59, R94 ;  /* 0x0000005e3b5e7221 */ /* 0x000fe40000010000 */
[----:B------:R-:W-:Y:S01]  /*5270*/  MUFU.EX2 R44, R44 ;  /* 0x0000002c002c7308 */ /* 0x000fe20000000800 */
[----:B------:R-:W-:-:S04]  /*5280*/  FADD.FTZ R46, R46, R45 ;  /* 0x0000002d2e2e7221 */ /* 0x000fc80000010000 */
[----:B------:R-:W-:Y:S01]  /*5290*/  FADD.FTZ R43, R43, R46 ;  /* 0x0000002e2b2b7221 */ /* 0x000fe20000010000 */
[----:B--2---:R-:W-:Y:S02]  /*52a0*/  F2FP.BF16.PACK_AB R7, R92, R65 ;  /* 0x000000415c07723e */ /* 0x004fe400000010ff */
[----:B------:R-:W1:Y:S05]  /*52b0*/  MUFU.EX2 R41, R41 ;  /* 0x0000002900297308 */ /* 0x000e6a0000000800 */
[C---:B----4-:R-:W-:Y:S03]  /*52c0*/  HMMA.16816.F32.BF16 R80, R4.reuse, R16, R80 ;  /* 0x000000100450723c */ /* 0x050fe60000041850 */
[----:B------:R-:W-:Y:S05]  /*52d0*/  MUFU.EX2 R40, R40 ;  /* 0x0000002800287308 */ /* 0x000fea0000000800 */
[C---:B------:R-:W-:Y:S01]  /*52e0*/  HMMA.16816.F32.BF16 R76, R4.reuse, R18, R76 ;  /* 0x00000012044c723c */ /* 0x040fe2000004184c */
[----:B------:R-:W2:Y:S02]  /*52f0*/  LDSM.16.MT88.4 R16, [R138+0x3c00] ;  /* 0x003c00008a10783b */ /* 0x000ea40000004200 */
[----:B------:R-:W3:Y:S05]  /*5300*/  MUFU.EX2 R37, R37 ;  /* 0x0000002500257308 */ /* 0x000eea0000000800 */
[C---:B-----5:R-:W-:Y:S03]  /*5310*/  HMMA.16816.F32.BF16 R72, R4.reuse, R12, R72 ;  /* 0x0000000c0448723c */ /* 0x060fe60000041848 */
[----:B------:R-:W-:Y:S05]  /*5320*/  MUFU.EX2 R108, R108 ;  /* 0x0000006c006c7308 */ /* 0x000fea0000000800 */
[----:B------:R-:W-:Y:S01]  /*5330*/  HMMA.16816.F32.BF16 R68, R4, R14, R68 ;  /* 0x0000000e0444723c */ /* 0x000fe20000041844 */
[----:B------:R-:W4:Y:S02]  /*5340*/  LDSM.16.MT88.4 R12, [R139+0x4000] ;  /* 0x004000008b0c783b */ /* 0x000f240000004200 */
[----:B------:R-:W5:Y:S04]  /*5350*/  MUFU.EX2 R87, R87 ;  /* 0x0000005700577308 */ /* 0x000f680000000800 */
[----:B-1----:R-:W-:Y:S01]  /*5360*/  F2FP.BF16.PACK_AB R4, R41, R44 ;  /* 0x0000002c2904723e */ /* 0x002fe200000010ff */
[----:B------:R-:W-:Y:S01]  /*5370*/  FADD.FTZ R44, R44, R43 ;  /* 0x0000002b2c2c7221 */ /* 0x000fe20000010000 */
[----:B---3--:R-:W-:-:S02]  /*5380*/  F2FP.BF16.PACK_AB R6, R37, R40 ;  /* 0x000000282506723e */ /* 0x008fc400000010ff */
[----:B------:R-:W-:Y:S01]  /*5390*/  MUFU.EX2 R95, R95 ;  /* 0x0000005f005f7308 */ /* 0x000fe20000000800 */
[----:B------:R-:W-:-:S04]  /*53a0*/  FADD.FTZ R41, R41, R44 ;  /* 0x0000002c29297221 */ /* 0x000fc80000010000 */
[----:B------:R-:W-:-:S03]  /*53b0*/  FADD.FTZ R40, R40, R41 ;  /* 0x0000002928287221 */ /* 0x000fc60000010000 */
[----:B------:R-:W1:Y:S01]  /*53c0*/  MUFU.EX2 R110, R110 ;  /* 0x0000006e006e7308 */ /* 0x000e620000000800 */
[----:B-----5:R-:W-:Y:S01]  /*53d0*/  F2FP.BF16.PACK_AB R5, R87, R108 ;  /* 0x0000006c5705723e */ /* 0x020fe200000010ff */
[----:B------:R-:W-:-:S06]  /*53e0*/  FADD.FTZ R37, R37, R40 ;  /* 0x0000002825257221 */ /* 0x000fcc0000010000 */
[----:B------:R-:W-:Y:S01]  /*53f0*/  MUFU.EX2 R36, R36 ;  /* 0x0000002400247308 */ /* 0x000fe20000000800 */
[----:B-1----:R-:W-:-:S07]  /*5400*/  F2FP.BF16.PACK_AB R7, R110, R95 ;  /* 0x0000005f6e07723e */ /* 0x002fce00000010ff */
[----:B------:R-:W1:Y:S01]  /*5410*/  MUFU.EX2 R33, R33 ;  /* 0x0000002100217308 */ /* 0x000e620000000800 */
[C---:B------:R-:W-:Y:S07]  /*5420*/  HMMA.16816.F32.BF16 R80, R4.reuse, R8, R80 ;  /* 0x000000080450723c */ /* 0x040fee0000041850 */
[----:B------:R-:W-:Y:S01]  /*5430*/  MUFU.EX2 R32, R32 ;  /* 0x0000002000207308 */ /* 0x000fe20000000800 */
[C---:B------:R-:W-:Y:S01]  /*5440*/  HMMA.16816.F32.BF16 R76, R4.reuse, R10, R76 ;  /* 0x0000000a044c723c */ /* 0x040fe2000004184c */
[----:B------:R-:W3:Y:S06]  /*5450*/  LDSM.16.MT88.4 R8, [R138+0x4000] ;  /* 0x004000008a08783b */ /* 0x000eec0000004200 */
[----:B------:R-:W5:Y:S01]  /*5460*/  MUFU.EX2 R31, R31 ;  /* 0x0000001f001f7308 */ /* 0x000f620000000800 */
[C---:B--2---:R-:W-:Y:S07]  /*5470*/  HMMA.16816.F32.BF16 R72, R4.reuse, R16, R72 ;  /* 0x000000100448723c */ /* 0x044fee0000041848 */
[----:B------:R-:W-:Y:S01]  /*5480*/  MUFU.EX2 R124, R124 ;  /* 0x0000007c007c7308 */ /* 0x000fe20000000800 */
[----:B------:R-:W-:Y:S01]  /*5490*/  HMMA.16816.F32.BF16 R68, R4, R18, R68 ;  /* 0x000000120444723c */ /* 0x000fe20000041844 */
[----:B------:R-:W-:Y:S06]  /*54a0*/  LDSM.16.MT88.4 R16, [R139+0x4400] ;  /* 0x004400008b10783b */ /* 0x000fec0000004200 */
[----:B------:R-:W2:Y:S01]  /*54b0*/  MUFU.EX2 R99, R99 ;  /* 0x0000006300637308 */ /* 0x000ea20000000800 */
[----:B-1----:R-:W-:Y:S01]  /*54c0*/  F2FP.BF16.PACK_AB R4, R33, R36 ;  /* 0x000000242104723e */ /* 0x002fe200000010ff */
[----:B------:R-:W-:Y:S01]  /*54d0*/  FADD.FTZ R36, R36, R37 ;  /* 0x0000002524247221 */ /* 0x000fe20000010000 */
[----:B-----5:R-:W-:-:S05]  /*54e0*/  F2FP.BF16.PACK_AB R6, R31, R32 ;  /* 0x000000201f06723e */ /* 0x020fca00000010ff */
[----:B------:R-:W-:Y:S01]  /*54f0*/  MUFU.EX2 R101, R101 ;  /* 0x0000006500657308 */ /* 0x000fe20000000800 */
[----:B------:R-:W-:-:S04]  /*5500*/  FADD.FTZ R33, R33, R36 ;  /* 0x0000002421217221 */ /* 0x000fc80000010000 */
[----:B------:R-:W-:-:S03]  /*5510*/  FADD.FTZ R32, R32, R33 ;  /* 0x0000002120207221 */ /* 0x000fc60000010000 */
[----:B------:R-:W1:Y:S01]  /*5520*/  MUFU.EX2 R120, R120 ;  /* 0x0000007800787308 */ /* 0x000e620000000800 */
[----:B--2---:R-:W-:Y:S01]  /*5530*/  F2FP.BF16.PACK_AB R5, R99, R124 ;  /* 0x0000007c6305723e */ /* 0x004fe200000010ff */
[----:B------:R-:W-:-:S06]  /*5540*/  FADD.FTZ R31, R31, R32 ;  /* 0x000000201f1f7221 */ /* 0x000fcc0000010000 */
[----:B------:R-:W-:Y:S01]  /*5550*/  MUFU.EX2 R30, R30 ;  /* 0x0000001e001e7308 */ /* 0x000fe20000000800 */
[----:B-1----:R-:W-:-:S07]  /*5560*/  F2FP.BF16.PACK_AB R7, R120, R101 ;  /* 0x000000657807723e */ /* 0x002fce00000010ff */
[----:B------:R-:W1:Y:S01]  /*5570*/  MUFU.EX2 R29, R29 ;  /* 0x0000001d001d7308 */ /* 0x000e620000000800 */
[C---:B----4-:R-:W-:Y:S07]  /*5580*/  HMMA.16816.F32.BF16 R80, R4.reuse, R12, R80 ;  /* 0x0000000c0450723c */ /* 0x050fee0000041850 */
[----:B------:R-:W-:Y:S01]  /*5590*/  MUFU.EX2 R28, R28 ;  /* 0x0000001c001c7308 */ /* 0x000fe20000000800 */
[C---:B------:R-:W-:Y:S01]  /*55a0*/  HMMA.16816.F32.BF16 R76, R4.reuse, R14, R76 ;  /* 0x0000000e044c723c */ /* 0x040fe2000004184c */
[----:B------:R-:W2:Y:S06]  /*55b0*/  LDSM.16.MT88.4 R12, [R138+0x4400] ;  /* 0x004400008a0c783b */ /* 0x000eac0000004200 */
[----:B------:R-:W4:Y:S01]  /*55c0*/  MUFU.EX2 R27, R27 ;  /* 0x0000001b001b7308 */ /* 0x000f220000000800 */
[C---:B---3--:R-:W-:Y:S07]  /*55d0*/  HMMA.16816.F32.BF16 R72, R4.reuse, R8, R72 ;  /* 0x000000080448723c */ /* 0x048fee0000041848 */
[----:B------:R-:W-:Y:S01]  /*55e0*/  MUFU.EX2 R118, R118 ;  /* 0x0000007600767308 */ /* 0x000fe20000000800 */
[----:B------:R-:W-:Y:S01]  /*55f0*/  HMMA.16816.F32.BF16 R68, R4, R10, R68 ;  /* 0x0000000a0444723c */ /* 0x000fe20000041844 */
[----:B------:R-:W3:Y:S06]  /*5600*/  LDSM.16.MT88.4 R8, [R139+0x4800] ;  /* 0x004800008b08783b */ /* 0x000eec0000004200 */
[----:B------:R-:W5:Y:S01]  /*5610*/  MUFU.EX2 R103, R103 ;  /* 0x0000006700677308 */ /* 0x000f620000000800 */
[----:B-1----:R-:W-:Y:S01]  /*5620*/  F2FP.BF16.PACK_AB R4, R29, R30 ;  /* 0x0000001e1d04723e */ /* 0x002fe200000010ff */
[----:B------:R-:W-:Y:S01]  /*5630*/  FADD.FTZ R30, R30, R31 ;  /* 0x0000001f1e1e7221 */ /* 0x000fe20000010000 */
[----:B----4-:R-:W-:-:S05]  /*5640*/  F2FP.BF16.PACK_AB R6, R27, R28 ;  /* 0x0000001c1b06723e */ /* 0x010fca00000010ff */
        /* <DEDUP_REMOVED lines=9> */
[C---:B--2---:R-:W-:Y:S07]  /*56e0*/  HMMA.16816.F32.BF16 R72, R4.reuse, R12, R72 ;  /* 0x0000000c0448723c */ /* 0x044fee0000041848 */
[----:B------:R-:W-:Y:S01]  /*56f0*/  MUFU.EX2 R39, R39 ;  /* 0x0000002700277308 */ /* 0x000fe20000000800 */
[----:B------:R-:W-:Y:S01]  /*5700*/  FADD.FTZ R13, R65, R94 ;  /* 0x0000005e410d7221 */ /* 0x000fe20000010000 */
[----:B------:R-:W-:Y:S06]  /*5710*/  HMMA.16816.F32.BF16 R80, R4, R16, R80 ;  /* 0x000000100450723c */ /* 0x000fec0000041850 */
[----:B------:R-:W2:Y:S01]  /*5720*/  MUFU.EX2 R84, R84 ;  /* 0x0000005400547308 */ /* 0x000ea20000000800 */
        /* <DEDUP_REMOVED lines=18> */
[----:B---3--:R-:W-:Y:S01]  /*5850*/  F2FP.BF16.PACK_AB R5, R89, R102 ;  /* 0x000000665905723e */ /* 0x008fe200000010ff */
        /* <DEDUP_REMOVED lines=13> */
[----:B------:R-:W-:Y:S01]  /*5930*/  HMMA.16816.F32.BF16 R76, R4, R10, R76 ;  /* 0x0000000a044c723c */ /* 0x000fe2000004184c */
[----:B------:R-:W2:Y:S01]  /*5940*/  LDSM.16.MT88.4 R8, [R138+0x4c00] ;  /* 0x004c00008a08783b */ /* 0x000ea20000004200 */
[----:B------:R-:W3:Y:S01]  /*5950*/  MUFU.EX2 R168, R168 ;  /* 0x000000a800a87308 */ /* 0x000ee20000000800 */
[----:B------:R-:W-:-:S05]  /*5960*/  FADD.FTZ R64, R57, R64 ;  /* 0x0000004039407221 */ /* 0x000fca0000010000 */
[C---:B----4-:R-:W-:Y:S02]  /*5970*/  HMMA.16816.F32.BF16 R72, R4.reuse, R16, R72 ;  /* 0x000000100448723c */ /* 0x050fe40000041848 */
[----:B------:R-:W-:Y:S06]  /*5980*/  MUFU.EX2 R45, R54 ;  /* 0x00000036002d7308 */ /* 0x000fec0000000800 */
[----:B------:R-:W-:Y:S02]  /*5990*/  HMMA.16816.F32.BF16 R68, R4, R18, R68 ;  /* 0x000000120444723c */ /* 0x000fe40000041844 */
[----:B------:R-:W4:Y:S05]  /*59a0*/  MUFU.EX2 R42, R42 ;  /* 0x0000002a002a7308 */ /* 0x000f2a0000000800 */
[----:B-1----:R-:W-:-:S02]  /*59b0*/  F2FP.BF16.PACK_AB R4, R112, R97 ;  /* 0x000000617004723e */ /* 0x002fc400000010ff */
[----:B---3--:R-:W-:Y:S01]  /*59c0*/  F2FP.BF16.PACK_AB R6, R168, R53 ;  /* 0x00000035a806723e */ /* 0x008fe200000010ff */
[----:B------:R-:W-:Y:S08]  /*59d0*/  MUFU.EX2 R38, R38 ;  /* 0x0000002600267308 */ /* 0x000ff00000000800 */
[----:B------:R-:W1:Y:S01]  /*59e0*/  MUFU.EX2 R167, R167 ;  /* 0x000000a700a77308 */ /* 0x000e620000000800 */
[----:B----4-:R-:W-:Y:S01]  /*59f0*/  F2FP.BF16.PACK_AB R5, R42, R45 ;  /* 0x0000002d2a05723e */ /* 0x010fe200000010ff */
[----:B------:R-:W-:-:S04]  /*5a00*/  FADD.FTZ R45, R45, R64 ;  /* 0x000000402d2d7221 */ /* 0x000fc80000010000 */
[----:B------:R-:W-:Y:S01]  /*5a10*/  FADD.FTZ R45, R42, R45 ;  /* 0x0000002d2a2d7221 */ /* 0x000fe20000010000 */
[----:B-1----:R-:W-:-:S03]  /*5a20*/  F2FP.BF16.PACK_AB R7, R167, R38 ;  /* 0x00000026a707723e */ /* 0x002fc600000010ff */
[----:B------:R-:W-:-:S04]  /*5a30*/  FADD.FTZ R38, R38, R45 ;  /* 0x0000002d26267221 */ /* 0x000fc80000010000 */
[----:B------:R-:W-:Y:S01]  /*5a40*/  FADD.FTZ R167, R167, R38 ;  /* 0x00000026a7a77221 */ /* 0x000fe20000010000 */
[C---:B-----5:R-:W-:Y:S07]  /*5a50*/  HMMA.16816.F32.BF16 R80, R4.reuse, R12, R80 ;  /* 0x0000000c0450723c */ /* 0x060fee0000041850 */
[----:B------:R-:W-:Y:S01]  /*5a60*/  FADD.FTZ R12, R26, R27 ;  /* 0x0000001b1a0c7221 */ /* 0x000fe20000010000 */
[----:B------:R-:W-:Y:S03]  /*5a70*/  HMMA.16816.F32.BF16 R76, R4, R14, R76 ;  /* 0x0000000e044c723c */ /* 0x000fe6000004184c */
[----:B------:R-:W-:-:S04]  /*5a80*/  FADD.FTZ R12, R3, R12 ;  /* 0x0000000c030c7221 */ /* 0x000fc80000010000 */
[----:B------:R-:W-:Y:S01]  /*5a90*/  FADD.FTZ R39, R39, R12 ;  /* 0x0000000c27277221 */ /* 0x000fe20000010000 */
[----:B--2---:R-:W-:Y:S03]  /*5aa0*/  HMMA.16816.F32.BF16 R72, R4, R8, R72 ;  /* 0x000000080448723c */ /* 0x004fe60000041848 */
[----:B------:R-:W-:-:S04]  /*5ab0*/  FADD.FTZ R84, R84, R39 ;  /* 0x0000002754547221 */ /* 0x000fc80000010000 */
[----:B------:R-:W-:Y:S01]  /*5ac0*/  FADD.FTZ R97, R97, R84 ;  /* 0x0000005461617221 */ /* 0x000fe20000010000 */
[----:B------:R-:W-:Y:S03]  /*5ad0*/  HMMA.16816.F32.BF16 R68, R4, R10, R68 ;  /* 0x0000000a0444723c */ /* 0x000fe60000041844 */
[----:B------:R-:W-:-:S04]  /*5ae0*/  FADD.FTZ R112, R112, R97 ;  /* 0x0000006170707221 */ /* 0x000fc80000010000 */
[----:B------:R-:W-:-:S04]  /*5af0*/  FADD.FTZ R53, R53, R112 ;  /* 0x0000007035357221 */ /* 0x000fc80000010000 */
[----:B------:R-:W-:Y:S01]  /*5b00*/  FADD.FTZ R168, R168, R53 ;  /* 0x00000035a8a87221 */ /* 0x000fe20000010000 */
        /* <DEDUP_REMOVED lines=63> */
.L_x_3901:
[----:B------:R-:W-:-:S04]  /*5f00*/  LEA R5, -R20, RZ, 0x7 ;  /* 0x000000ff14057211 */ /* 0x000fc800078e39ff */
[----:B------:R-:W-:Y:S02]  /*5f10*/  SHF.R.S32.HI R4, RZ, 0x1f, R5 ;  /* 0x0000001fff047819 */ /* 0x000fe40000011405 */
.L_x_3902:
[----:B------:R-:W-:Y:S02]  /*5f20*/  ISETP.GE.AND P0, PT, R157, c[0x0][0x220], PT ;  /* 0x000088009d007a0c */ /* 0x000fe40003f06270 */
[----:B------:R-:W-:-:S04]  /*5f30*/  LEA R170, P4, R5, R170, 0x1 ;  /* 0x000000aa05aa7211 */ /* 0x000fc800078808ff */
[----:B------:R-:W-:-:S07]  /*5f40*/  LEA.HI.X R169, R5, R169, R4, 0x1, P4 ;  /* 0x000000a905a97211 */ /* 0x000fce00020f0c04 */
[----:B------:R-:W-:Y:S01]  /*5f50*/  @!P0 IMAD.MOV.U32 R3, RZ, RZ, c[0x0][0x1a4] ;  /* 0x00006900ff038624 */ /* 0x000fe200078e00ff */
[CC--:B------:R-:W-:Y:S01]  /*5f60*/  @!P0 LEA R8, P3, R20.reuse, R24.reuse, 0x6 ;  /* 0x0000001814088211 */ /* 0x0c0fe200078630ff */
[----:B------:R-:W-:Y:S01]  /*5f70*/  @!P0 IMAD.MOV.U32 R22, RZ, RZ, R24 ;  /* 0x000000ffff168224 */ /* 0x000fe200078e0018 */
[C---:B------:R-:W-:Y:S01]  /*5f80*/  @!P0 IADD3 R6, P2, P1, R5.reuse, R24, R150 ;  /* 0x0000001805068210 */ /* 0x040fe2000795e096 */
[----:B------:R-:W-:Y:S01]  /*5f90*/  @!P0 IMAD.MOV.U32 R7, RZ, RZ, c[0x0][0x1a4] ;  /* 0x00006900ff078624 */ /* 0x000fe200078e00ff */
[CC--:B------:R-:W-:Y:S01]  /*5fa0*/  @!P0 LEA.HI.X R3, R20.reuse, R23.reuse, R3, 0x6, P3 ;  /* 0x0000001714038211 */ /* 0x0c0fe200018f3403 */
[----:B------:R-:W-:Y:S01]  /*5fb0*/  @!P0 IMAD.WIDE.U32 R20, R20, 0x60, R22 ;  /* 0x0000006014148825 */ /* 0x000fe200078e0016 */
[----:B------:R-:W-:Y:S01]  /*5fc0*/  @!P0 IADD3.X R23, R4, R23, R149, P2, P1 ;  /* 0x0000001704178210 */ /* 0x000fe200017e2495 */
[----:B------:R-:W-:Y:S01]  /*5fd0*/  @P0 STS [R152+0x3000], RZ ;  /* 0x003000ff98000388 */ /* 0x000fe20000000800 */
[----:B------:R-:W-:Y:S01]  /*5fe0*/  @!P0 IADD3 R8, P2, R5, R8, RZ ;  /* 0x0000000805088210 */ /* 0x000fe20007f5e0ff */
[----:B------:R-:W-:Y:S01]  /*5ff0*/  @!P0 IMAD R7, R7, 0x60, RZ ;  /* 0x0000006007078824 */ /* 0x000fe200078e02ff */
[----:B------:R-:W-:Y:S01]  /*6000*/  @!P0 IADD3 R9, P1, R5, R20, RZ ;  /* 0x0000001405098210 */ /* 0x000fe20007f3e0ff */
[----:B------:R-:W-:Y:S01]  /*6010*/  @!P0 IMAD.MOV.U32 R171, RZ, RZ, R169 ;  /* 0x000000ffffab8224 */ /* 0x000fe200078e00a9 */
[----:B------:R-:W-:Y:S01]  /*6020*/  @!P0 LEA R12, P3, R6, c[0x0][0x170], 0x1 ;  /* 0x00005c00060c8a11 */ /* 0x000fe200078608ff */
[----:B------:R-:W-:Y:S01]  /*6030*/  @!P0 IMAD.X R3, R4, 0x1, R3, P2 ;  /* 0x0000000104038824 */ /* 0x000fe200010e0603 */
[----:B------:R-:W-:Y:S01]  /*6040*/  @!P0 LEA R24, P2, R8, c[0x0][0x170], 0x1 ;  /* 0x00005c0008188a11 */ /* 0x000fe200078408ff */
[----:B------:R-:W-:Y:S01]  /*6050*/  @P0 STS [R152+0x3004], RZ ;  /* 0x003004ff98000388 */ /* 0x000fe20000000800 */
[----:B------:R-:W-:-:S02]  /*6060*/  @!P0 IADD3.X R4, R4, R21, R7, P1, !PT ;  /* 0x0000001504048210 */ /* 0x000fc40000ffe407 */
[----:B------:R-:W-:Y:S01]  /*6070*/  @!P0 LEA.HI.X R13, R6, c[0x0][0x174], R23, 0x1, P3 ;  /* 0x00005d00060d8a11 */ /* 0x000fe200018f0c17 */
[----:B------:R-:W-:Y:S01]  /*6080*/  @P0 STS.64 [R152+0x3008], RZ ;  /* 0x003008ff98000388 */ /* 0x000fe20000000a00 */
[C---:B------:R-:W-:Y:S02]  /*6090*/  @!P0 LEA R14, P1, R9.reuse, c[0x0][0x170], 0x1 ;  /* 0x00005c00090e8a11 */ /* 0x040fe400078208ff */
        /* <DEDUP_REMOVED lines=23> */
[----:B------:R-:W2:Y:S04]  /*6210*/  LDSM.16.M88.4 R4, [R141+0x1400] ;  /* 0x001400008d04783b */ /* 0x000ea80000000200 */
[----:B------:R-:W-:Y:S04]  /*6220*/  LDSM.16.M88.4 R28, [R142] ;  /* 0x000000008e1c783b */ /* 0x000fe80000000200 */
[----:B------:R-:W5:Y:S04]  /*6230*/  LDSM.16.M88.4 R8, [R140] ;  /* 0x000000008c08783b */ /* 0x000f680000000200 */
[----:B---3--:R-:W3:Y:S04]  /*6240*/  LDSM.16.M88.4 R24, [R137] ;  /* 0x000000008918783b */ /* 0x008ee80000000200 */
[----:B------:R-:W-:Y:S04]  /*6250*/  LDSM.16.M88.4 R40, [R141+0x1c00] ;  /* 0x001c00008d28783b */ /* 0x000fe80000000200 */
[----:B------:R-:W-:Y:S04]  /*6260*/  LDSM.16.M88.4 R44, [R134] ;  /* 0x00000000862c783b */ /* 0x000fe80000000200 */
[----:B------:R-:W-:Y:S04]  /*6270*/  LDSM.16.M88.4 R32, [R141+0x2800] ;  /* 0x002800008d20783b */ /* 0x000fe80000000200 */
[----:B------:R-:W0:Y:S01]  /*6280*/  LDGDEPBAR ;  /* 0x00000000000079af */ /* 0x000e220000000000 */
[C---:B----4-:R-:W-:Y:S08]  /*6290*/  HMMA.16816.F32.BF16 R16, R36.reuse, R20, RZ ;  /* 0x000000142410723c */ /* 0x050ff000000418ff */
[C---:B------:R-:W-:Y:S08]  /*62a0*/  HMMA.16816.F32.BF16 R20, R36.reuse, R22, RZ ;  /* 0x000000162414723c */ /* 0x040ff000000418ff */
[C---:B--2---:R-:W-:Y:S08]  /*62b0*/  HMMA.16816.F32.BF16 R12, R36.reuse, R4, RZ ;  /* 0x00000004240c723c */ /* 0x044ff000000418ff */
[----:B------:R-:W-:Y:S08]  /*62c0*/  HMMA.16816.F32.BF16 R4, R36, R6, RZ ;  /* 0x000000062404723c */ /* 0x000ff000000418ff */
[C---:B-----5:R-:W-:Y:S08]  /*62d0*/  HMMA.16816.F32.BF16 R16, R28.reuse, R8, R16 ;  /* 0x000000081c10723c */ /* 0x060ff00000041810 */
[C---:B------:R-:W-:Y:S01]  /*62e0*/  HMMA.16816.F32.BF16 R20, R28.reuse, R10, R20 ;  /* 0x0000000a1c14723c */ /* 0x040fe20000041814 */
[----:B------:R-:W2:Y:S07]  /*62f0*/  LDSM.16.M88.4 R8, [R141+0x1800] ;  /* 0x001800008d08783b */ /* 0x000eae0000000200 */
[C---:B---3--:R-:W-:Y:S08]  /*6300*/  HMMA.16816.F32.BF16 R12, R28.reuse, R24, R12 ;  /* 0x000000181c0c723c */ /* 0x048ff0000004180c */
[----:B------:R-:W-:Y:S01]  /*6310*/  HMMA.16816.F32.BF16 R4, R28, R26, R4 ;  /* 0x0000001a1c04723c */ /* 0x000fe20000041804 */
[----:B------:R-:W-:Y:S01]  /*6320*/  FMUL.FTZ R3, R16, c[0x0][0x2ec] ;  /* 0x0000bb0010037a20 */ /* 0x000fe20000410000 */
[----:B------:R-:W-:Y:S01]  /*6330*/  LDSM.16.M88.4 R24, [R133] ;  /* 0x000000008518783b */ /* 0x000fe20000000200 */
[----:B------:R-:W-:-:S02]  /*6340*/  FMUL.FTZ R55, R17, c[0x0][0x2ec] ;  /* 0x0000bb0011377a20 */ /* 0x000fc40000410000 */
[----:B------:R-:W-:Y:S02]  /*6350*/  FMUL.FTZ R53, R18, c[0x0][0x2ec] ;  /* 0x0000bb0012357a20 */ /* 0x000fe40000410000 */
[----:B------:R-:W-:Y:S01]  /*6360*/  FMUL.FTZ R56, R19, c[0x0][0x2ec] ;  /* 0x0000bb0013387a20 */ /* 0x000fe20000410000 */
[----:B------:R-:W-:Y:S01]  /*6370*/  MUFU.TANH R3, R3 ;  /* 0x0000000300037308 */ /* 0x000fe20000002400 */
[----:B------:R-:W3:Y:S01]  /*6380*/  LDSM.16.M88.4 R16, [R136] ;  /* 0x000000008810783b */ /* 0x000ee20000000200 */
        /* <DEDUP_REMOVED lines=9> */
[----:B--2---:R-:W-:Y:S01]  /*6420*/  HMMA.16816.F32.BF16 R20, R36, R8, RZ ;  /* 0x000000082414723c */ /* 0x004fe200000418ff */
[----:B------:R2:W-:Y:S01]  /*6430*/  MUFU.TANH R66, R12 ;  /* 0x0000000c00427308 */ /* 0x0005e20000002400 */
[----:B------:R-:W-:Y:S02]  /*6440*/  FMUL.FTZ R61, R15, c[0x0][0x2ec] ;  /* 0x0000bb000f3d7a20 */ /* 0x000fe40000410000 */
[----:B------:R-:W-:Y:S02]  /*6450*/  FMUL.FTZ R62, R5, c[0x0][0x2ec] ;  /* 0x0000bb00053e7a20 */ /* 0x000fe40000410000 */
[----:B------:R-:W-:-:S02]  /*6460*/  FMUL.FTZ R87, R6, c[0x0][0x2ec] ;  /* 0x0000bb0006577a20 */ /* 0x000fc40000410000 */
[----:B------:R-:W-:Y:S01]  /*6470*/  HMMA.16816.F32.BF16 R8, R36, R10, RZ ;  /* 0x0000000a2408723c */ /* 0x000fe200000418ff */
[----:B------:R4:W-:Y:S01]  /*6480*/  MUFU.TANH R84, R4 ;  /* 0x0000000400547308 */ /* 0x0009e20000002400 */
[----:B------:R-:W-:Y:S01]  /*6490*/  FMUL.FTZ R63, R7, c[0x0][0x2ec] ;  /* 0x0000bb00073f7a20 */ /* 0x000fe20000410000 */
[----:B--2---:R-:W2:Y:S06]  /*64a0*/  LDSM.16.M88.4 R12, [R135] ;  /* 0x00000000870c783b */ /* 0x004eac0000000200 */
[----:B------:R-:W5:Y:S07]  /*64b0*/  MUFU.TANH R58, R58 ;  /* 0x0000003a003a7308 */ /* 0x000f6e0000002400 */
[C---:B---3--:R-:W-:Y:S01]  /*64c0*/  HMMA.16816.F32.BF16 R20, R28.reuse, R16, R20 ;  /* 0x000000101c14723c */ /* 0x048fe20000041814 */
[----:B----4-:R-:W3:Y:S01]  /*64d0*/  LDSM.16.M88.4 R4, [R141+0x2000] ;  /* 0x002000008d04783b */ /* 0x010ee20000000200 */
[----:B------:R-:W4:Y:S06]  /*64e0*/  MUFU.TANH R64, R64 ;  /* 0x0000004000407308 */ /* 0x000f2c0000002400 */
[----:B------:R-:W-:Y:S02]  /*64f0*/  HMMA.16816.F32.BF16 R8, R28, R18, R8 ;  /* 0x000000121c08723c */ /* 0x000fe40000041808 */
[----:B------:R-:W1:Y:S06]  /*6500*/  MUFU.TANH R87, R87 ;  /* 0x0000005700577308 */ /* 0x000e6c0000002400 */
[C---:B------:R-:W-:Y:S02]  /*6510*/  HMMA.16816.F32.BF16 R16, R36.reuse, R40, RZ ;  /* 0x000000282410723c */ /* 0x040fe400000418ff */
[----:B------:R-:W-:Y:S06]  /*6520*/  MUFU.TANH R55, R55 ;  /* 0x0000003700377308 */ /* 0x000fec0000002400 */
[----:B------:R-:W-:Y:S01]  /*6530*/  HMMA.16816.F32.BF16 R40, R36, R42, RZ ;  /* 0x0000002a2428723c */ /* 0x000fe200000418ff */
[----:B------:R-:W-:Y:S01]  /*6540*/  FMUL.FTZ R20, R20, c[0x0][0x2ec] ;  /* 0x0000bb0014147a20 */ /* 0x000fe20000410000 */
[----:B------:R-:W-:Y:S01]  /*6550*/  MUFU.TANH R56, R56 ;  /* 0x0000003800387308 */ /* 0x000fe20000002400 */
        /* <DEDUP_REMOVED lines=8> */
[C---:B--2---:R-:W-:Y:S02]  /*65e0*/  HMMA.16816.F32.BF16 R16, R28.reuse, R12, R16 ;  /* 0x0000000c1c10723c */ /* 0x044fe40000041810 */
[----:B------:R-:W-:Y:S06]  /*65f0*/  MUFU.TANH R65, R21 ;  /* 0x0000001500417308 */ /* 0x000fec0000002400 */
[----:B------:R-:W-:Y:S01]  /*6600*/  HMMA.16816.F32.BF16 R40, R28, R14, R40 ;  /* 0x0000000e1c28723c */ /* 0x000fe20000041828 */
[----:B------:R-:W2:Y:S01]  /*6610*/  LDSM.16.M88.4 R12, [R141+0x2400] ;  /* 0x002400008d0c783b */ /* 0x000ea20000000200 */
[----:B------:R-:W1:Y:S06]  /*6620*/  MUFU.TANH R164, R22 ;  /* 0x0000001600a47308 */ /* 0x000e6c0000002400 */
[C---:B---3--:R-:W-:Y:S02]  /*6630*/  HMMA.16816.F32.BF16 R8, R36.reuse, R4, RZ ;  /* 0x000000042408723c */ /* 0x048fe400000418ff */
[----:B------:R3:W-:Y:S06]  /*6640*/  MUFU.TANH R67, R23 ;  /* 0x0000001700437308 */ /* 0x0007ec0000002400 */
        /* <DEDUP_REMOVED lines=8> */
[----:B------:R-:W-:Y:S01]  /*66d0*/  FMUL.FTZ R93, R41, c[0x0][0x2ec] ;  /* 0x0000bb00295d7a20 */ /* 0x000fe20000410000 */
[----:B---3--:R-:W3:Y:S01]  /*66e0*/  LDSM.16.M88.4 R20, [R132] ;  /* 0x000000008414783b */ /* 0x008ee20000000200 */
[----:B------:R-:W-:Y:S02]  /*66f0*/  FMUL.FTZ R110, R42, c[0x0][0x2ec] ;  /* 0x0000bb002a6e7a20 */ /* 0x000fe40000410000 */
[----:B------:R-:W-:Y:S01]  /*6700*/  FMUL.FTZ R122, R43, c[0x0][0x2ec] ;  /* 0x0000bb002b7a7a20 */ /* 0x000fe20000410000 */
[C---:B------:R-:W-:Y:S02]  /*6710*/  HMMA.16816.F32.BF16 R8, R28.reuse, R44, R8 ;  /* 0x0000002c1c08723c */ /* 0x040fe40000041808 */
[----:B------:R1:W-:Y:S06]  /*6720*/  MUFU.TANH R94, R40 ;  /* 0x00000028005e7308 */ /* 0x0003ec0000002400 */
[----:B------:R-:W-:Y:S02]  /*6730*/  HMMA.16816.F32.BF16 R4, R28, R46, R4 ;  /* 0x0000002e1c04723c */ /* 0x000fe40000041804 */
[----:B------:R2:W-:Y:S06]  /*6740*/  MUFU.TANH R90, R17 ;  /* 0x00000011005a7308 */ /* 0x0005ec0000002400 */
[C---:B------:R-:W-:Y:S01]  /*6750*/  HMMA.16816.F32.BF16 R44, R36.reuse, R32, RZ ;  /* 0x00000020242c723c */ /* 0x040fe200000418ff */
[----:B-1----:R-:W1:Y:S01]  /*6760*/  LDSM.16.M88.4 R40, [R141+0x2c00] ;  /* 0x002c00008d28783b */ /* 0x002e620000000200 */
[----:B------:R-:W1:Y:S06]  /*6770*/  MUFU.TANH R126, R126 ;  /* 0x0000007e007e7308 */ /* 0x000e6c0000002400 */
[----:B------:R-:W-:Y:S01]  /*6780*/  FMUL.FTZ R8, R8, c[0x0][0x2ec] ;  /* 0x0000bb0008087a20 */ /* 0x000fe20000410000 */
[----:B------:R-:W-:Y:S01]  /*6790*/  HMMA.16816.F32.BF16 R32, R36, R34, RZ ;  /* 0x000000222420723c */ /* 0x000fe200000418ff */
[----:B------:R-:W-:Y:S01]  /*67a0*/  FMUL.FTZ R9, R9, c[0x0][0x2ec] ;  /* 0x0000bb0009097a20 */ /* 0x000fe20000410000 */
[----:B------:R-:W1:Y:S01]  /*67b0*/  MUFU.TANH R124, R124 ;  /* 0x0000007c007c7308 */ /* 0x000e620000002400 */
[----:B------:R-:W-:-:S02]  /*67c0*/  FMUL.FTZ R10, R10, c[0x0][0x2ec] ;  /* 0x0000bb000a0a7a20 */ /* 0x000fc40000410000 */
[----:B------:R-:W-:Y:S02]  /*67d0*/  FMUL.FTZ R118, R11, c[0x0][0x2ec] ;  /* 0x0000bb000b767a20 */ /* 0x000fe40000410000 */
[----:B------:R-:W-:Y:S01]  /*67e0*/  FMUL.FTZ R97, R4, c[0x0][0x2ec] ;  /* 0x0000bb0004617a20 */ /* 0x000fe20000410000 */
[----:B--2---:R-:W-:Y:S01]  /*67f0*/  HMMA.16816.F32.BF16 R16, R36, R12, RZ ;  /* 0x0000000c2410723c */ /* 0x004fe200000418ff */
[----:B------:R-:W-:Y:S01]  /*6800*/  FMUL.FTZ R112, R6, c[0x0][0x2ec] ;  /* 0x0000bb0006707a20 */ /* 0x000fe20000410000 */
[----:B------:R-:W-:Y:S01]  /*6810*/  MUFU.TANH R96, R8 ;  /* 0x0000000800607308 */ /* 0x000fe20000002400 */
[----:B------:R-:W-:Y:S02]  /*6820*/  FMUL.FTZ R184, R5, c[0x0][0x2ec] ;  /* 0x0000bb0005b87a20 */ /* 0x000fe40000410000 */
[----:B------:R-:W-:-:S03]  /*6830*/  FMUL.FTZ R114, R7, c[0x0][0x2ec] ;  /* 0x0000bb0007727a20 */ /* 0x000fc60000410000 */
[----:B------:R-:W-:Y:S02]  /*6840*/  HMMA.16816.F32.BF16 R12, R36, R14, RZ ;  /* 0x0000000e240c723c */ /* 0x000fe400000418ff */
[----:B------:R-:W-:Y:S06]  /*6850*/  MUFU.TANH R95, R9 ;  /* 0x00000009005f7308 */ /* 0x000fec0000002400 */
[C---:B---3--:R-:W-:Y:S02]  /*6860*/  HMMA.16816.F32.BF16 R44, R28.reuse, R20, R44 ;  /* 0x000000141c2c723c */ /* 0x048fe4000004182c */
[----:B------:R2:W-:Y:S05]  /*6870*/  MUFU.TANH R116, R10 ;  /* 0x0000000a00747308 */ /* 0x0005ea0000002400 */
[----:B------:R-:W-:Y:S01]  /*6880*/  IMAD.SHL.U32 R21, R153, 0x80, RZ ;  /* 0x0000008099157824 */ /* 0x000fe200078e00ff */
[----:B------:R-:W-:Y:S02]  /*6890*/  HMMA.16816.F32.BF16 R16, R28, R24, R16 ;  /* 0x000000181c10723c */ /* 0x000fe40000041810 */
[----:B------:R-:W3:Y:S02]  /*68a0*/  MUFU.TANH R110, R110 ;  /* 0x0000006e006e7308 */ /* 0x000ee40000002400 */
[----:B------:R-:W-:-:S02]  /*68b0*/  LOP3.LUT R4, R21, 0x10, R50, 0xfe, !PT ;  /* 0x0000001015047812 */ /* 0x000fc400078efe32 */
[C-C-:B------:R-:W-:Y:S02]  /*68c0*/  LOP3.LUT R6, R21.reuse, 0x8, R50.reuse, 0xfe, !PT ;  /* 0x0000000815067812 */ /* 0x140fe400078efe32 */
[----:B------:R-:W-:Y:S01]  /*68d0*/  HMMA.16816.F32.BF16 R12, R28, R26, R12 ;  /* 0x0000001a1c0c723c */ /* 0x000fe2000004180c */
[C---:B------:R-:W-:Y:S01]  /*68e0*/  ISETP.GE.AND P4, PT, R4.reuse, R52, PT ;  /* 0x000000340400720c */ /* 0x040fe20003f86270 */
[----:B--2---:R-:W2:Y:S01]  /*68f0*/  LDSM.16.M88.4 R8, [R86] ;  /* 0x000000005608783b */ /* 0x004ea20000000200 */
[----:B------:R-:W-:Y:S01]  /*6900*/  ISETP.GE.AND P5, PT, R4, R51, PT ;  /* 0x000000330400720c */ /* 0x000fe20003fa6270 */
[----:B------:R-:W2:Y:S01]  /*6910*/  MUFU.TANH R97, R97 ;  /* 0x0000006100617308 */ /* 0x000ea20000002400 */
[----:B------:R-:W-:Y:S01]  /*6920*/  LOP3.LUT R4, R21, 0x18, R50, 0xfe, !PT ;  /* 0x0000001815047812 */ /* 0x000fe200078efe32 */
[----:B------:R-:W-:-:S04]  /*6930*/  DEPBAR.LE SB0, 0x0 ;  /* 0x000080000000791a */ /* 0x000fc80000000000 */
[C---:B-1----:R-:W-:Y:S01]  /*6940*/  HMMA.16816.F32.BF16 R24, R36.reuse, R40, RZ ;  /* 0x000000282418723c */ /* 0x042fe200000418ff */
[CC--:B------:R-:W-:Y:S01]  /*6950*/  ISETP.GE.AND P2, PT, R6.reuse, R52.reuse, PT ;  /* 0x000000340600720c */ /* 0x0c0fe20003f46270 */
[----:B------:R-:W1:Y:S01]  /*6960*/  MUFU.TANH R112, R112 ;  /* 0x0000007000707308 */ /* 0x000e620000002400 */
[----:B------:R-:W-:Y:S01]  /*6970*/  ISETP.GE.AND P1, PT, R6, R51, PT ;  /* 0x000000330600720c */ /* 0x000fe20003f26270 */
[----:B------:R-:W-:Y:S01]  /*6980*/  FMUL.FTZ R46, R46, c[0x0][0x2ec] ;  /* 0x0000bb002e2e7a20 */ /* 0x000fe20000410000 */
[----:B------:R-:W-:Y:S01]  /*6990*/  ISETP.GE.AND P3, PT, R4, R52, PT ;  /* 0x000000340400720c */ /* 0x000fe20003f66270 */
[----:B------:R-:W-:Y:S01]  /*69a0*/  FMUL.FTZ R16, R16, c[0x0][0x2ec] ;  /* 0x0000bb0010107a20 */ /* 0x000fe20000410000 */
[----:B-----5:R-:W-:Y:S01]  /*69b0*/  FSEL R6, R58, -INF , !P1 ;  /* 0xff8000003a067808 */ /* 0x020fe20004800000 */
[----:B------:R-:W-:Y:S01]  /*69c0*/  HMMA.16816.F32.BF16 R36, R36, R42, RZ ;  /* 0x0000002a2424723c */ /* 0x000fe200000418ff */
[----:B------:R-:W-:Y:S01]  /*69d0*/  FMUL.FTZ R18, R18, c[0x0][0x2ec] ;  /* 0x0000bb0012127a20 */ /* 0x000fe20000410000 */
[----:B------:R5:W1:Y:S01]  /*69e0*/  MUFU.TANH R20, R16 ;  /* 0x0000001000147308 */ /* 0x000a620000002400 */
[----:B------:R-:W-:Y:S01]  /*69f0*/  FSEL R66, R66, -INF , !P4 ;  /* 0xff80000042427808 */ /* 0x000fe20006000000 */
[----:B------:R-:W-:-:S02]  /*6a00*/  FMUL.FTZ R19, R19, c[0x0][0x2ec] ;  /* 0x0000bb0013137a20 */ /* 0x000fc40000410000 */
[----:B------:R-:W-:Y:S01]  /*6a10*/  FMUL.FTZ R40, R12, c[0x0][0x2ec] ;  /* 0x0000bb000c287a20 */ /* 0x000fe20000410000 */
[----:B------:R-:W-:Y:S01]  /*6a20*/  FSEL R12, R54, -INF , !P2 ;  /* 0xff800000360c7808 */ /* 0x000fe20005000000 */
[C---:B------:R-:W-:Y:S01]  /*6a30*/  HMMA.16816.F32.BF16 R32, R28.reuse, R22, R32 ;  /* 0x000000161c20723c */ /* 0x040fe20000041820 */
[----:B------:R-:W-:Y:S01]  /*6a40*/  FMUL.FTZ R41, R14, c[0x0][0x2ec] ;  /* 0x0000bb000e297a20 */ /* 0x000fe20000410000 */
[--C-:B------:R-:W-:Y:S01]  /*6a50*/  LOP3.LUT R14, R21, 0x28, R50.reuse, 0xfe, !PT ;  /* 0x00000028150e7812 */ /* 0x100fe200078efe32 */
[----:B------:R1:W1:Y:S01]  /*6a60*/  MUFU.TANH R104, R18 ;  /* 0x0000001200687308 */ /* 0x0002620000002400 */
[-C--:B------:R-:W-:Y:S01]  /*6a70*/  ISETP.GE.AND P2, PT, R4, R51.reuse, PT ;  /* 0x000000330400720c */ /* 0x080fe20003f46270 */
[----:B------:R-:W-:Y:S01]  /*6a80*/  FMUL.FTZ R13, R13, c[0x0][0x2ec] ;  /* 0x0000bb000d0d7a20 */ /* 0x000fe20000410000 */
[----:B----4-:R-:W-:Y:S01]  /*6a90*/  FSEL R4, R64, -INF , !P5 ;  /* 0xff80000040047808 */ /* 0x010fe20006800000 */
[----:B------:R-:W-:Y:S01]  /*6aa0*/  FMUL.FTZ R23, R44, c[0x0][0x2ec] ;  /* 0x0000bb002c177a20 */ /* 0x000fe20000410000 */
[-C--:B------:R-:W-:Y:S01]  /*6ab0*/  ISETP.GE.AND P5, PT, R14, R52.reuse, PT ;  /* 0x000000340e00720c */ /* 0x080fe20003fa6270 */
[----:B------:R-:W-:Y:S01]  /*6ac0*/  FMUL.FTZ R17, R17, c[0x0][0x2ec] ;  /* 0x0000bb0011117a20 */ /* 0x000fe20000410000 */
[----:B-----5:R-:W-:Y:S01]  /*6ad0*/  LOP3.LUT R16, R21, 0x20, R50, 0xfe, !PT ;  /* 0x0000002015107812 */ /* 0x020fe200078efe32 */
[----:B------:R-:W4:Y:S01]  /*6ae0*/  MUFU.TANH R40, R40 ;  /* 0x0000002800287308 */ /* 0x000f220000002400 */
[----:B------:R-:W-:Y:S01]  /*6af0*/  FSEL R174, R87, -INF , !P2 ;  /* 0xff80000057ae7808 */ /* 0x000fe20005000000 */
[----:B------:R-:W-:Y:S01]  /*6b00*/  FMUL.FTZ R15, R15, c[0x0][0x2ec] ;  /* 0x0000bb000f0f7a20 */ /* 0x000fe20000410000 */
[C---:B------:R-:W-:Y:S01]  /*6b10*/  ISETP.GE.AND P1, PT, R16.reuse, R52, PT ;  /* 0x000000341000720c */ /* 0x040fe20003f26270 */
[----:B--2---:R-:W-:Y:S01]  /*6b20*/  HMMA.16816.F32.BF16 R24, R28, R8, R24 ;  /* 0x000000081c18723c */ /* 0x004fe20000041818 */
[----:B------:R-:W-:-:S02]  /*6b30*/  ISETP.GE.AND P4, PT, R16, R51, PT ;  /* 0x000000331000720c */ /* 0x000fc40003f86270 */
[--C-:B-1----:R-:W-:Y:S01]  /*6b40*/  LOP3.LUT R18, R21, 0x30, R50.reuse, 0xfe, !PT ;  /* 0x0000003015127812 */ /* 0x102fe200078efe32 */
[----:B------:R-:W1:Y:S01]  /*6b50*/  MUFU.TANH R22, R41 ;  /* 0x0000002900167308 */ /* 0x000e620000002400 */
[----:B------:R-:W-:Y:S02]  /*6b60*/  FSEL R16, R84, -INF , !P3 ;  /* 0xff80000054107808 */ /* 0x000fe40005800000 */
[-C--:B------:R-:W-:Y:S01]  /*6b70*/  ISETP.GE.AND P3, PT, R14, R51.reuse, PT ;  /* 0x000000330e00720c */ /* 0x080fe20003f66270 */
[----:B------:R-:W-:Y:S01]  /*6b80*/  HMMA.16816.F32.BF16 R36, R28, R10, R36 ;  /* 0x0000000a1c24723c */ /* 0x000fe20000041824 */
[----:B------:R-:W-:Y:S01]  /*6b90*/  FSEL R14, R89, -INF , !P1 ;  /* 0xff800000590e7808 */ /* 0x000fe20004800000 */
[----:B------:R-:W-:Y:S01]  /*6ba0*/  FMUL.FTZ R32, R32, c[0x0][0x2ec] ;  /* 0x0000bb0020207a20 */ /* 0x000fe20000410000 */
[C---:B------:R-:W-:Y:S01]  /*6bb0*/  ISETP.GE.AND P2, PT, R18.reuse, R52, PT ;  /* 0x000000341200720c */ /* 0x040fe20003f46270 */
[----:B------:R-:W2:Y:S01]  /*6bc0*/  MUFU.TANH R23, R23 ;  /* 0x0000001700177308 */ /* 0x000ea20000002400 */
[----:B------:R-:W-:Y:S01]  /*6bd0*/  ISETP.GE.AND P1, PT, R18, R51, PT ;  /* 0x000000331200720c */ /* 0x000fe20003f26270 */
[----:B------:R-:W-:Y:S01]  /*6be0*/  FMUL.FTZ R34, R34, c[0x0][0x2ec] ;  /* 0x0000bb0022227a20 */ /* 0x000fe20000410000 */
[--C-:B------:R-:W-:Y:S01]  /*6bf0*/  LOP3.LUT R18, R21, 0x38, R50.reuse, 0xfe, !PT ;  /* 0x0000003815127812 */ /* 0x100fe200078efe32 */
[----:B------:R-:W-:Y:S01]  /*6c00*/  FMUL.FTZ R33, R33, c[0x0][0x2ec] ;  /* 0x0000bb0021217a20 */ /* 0x000fe20000410000 */
[----:B------:R-:W-:Y:S01]  /*6c10*/  LOP3.LUT R9, R21, 0x40, R50, 0xfe, !PT ;  /* 0x0000004015097812 */ /* 0x000fe200078efe32 */
[----:B------:R-:W-:Y:S01]  /*6c20*/  FMUL.FTZ R35, R35, c[0x0][0x2ec] ;  /* 0x0000bb0023237a20 */ /* 0x000fe20000410000 */
[----:B------:R-:W-:Y:S01]  /*6c30*/  FSEL R164, R164, -INF , !P4 ;  /* 0xff800000a4a47808 */ /* 0x000fe20006000000 */
[----:B------:R5:W1:Y:S01]  /*6c40*/  MUFU.TANH R84, R46 ;  /* 0x0000002e00547308 */ /* 0x000a620000002400 */
[----:B------:R-:W-:-:S02]  /*6c50*/  FSEL R8, R91, -INF , !P5 ;  /* 0xff8000005b087808 */ /* 0x000fc40006800000 */
[-C--:B------:R-:W-:Y:S01]  /*6c60*/  ISETP.GE.AND P4, PT, R18, R52.reuse, PT ;  /* 0x000000341200720c */ /* 0x080fe20003f86270 */
[----:B------:R-:W-:Y:S01]  /*6c70*/  FMUL.FTZ R24, R24, c[0x0][0x2ec] ;  /* 0x0000bb0018187a20 */ /* 0x000fe20000410000 */
[-C--:B------:R-:W-:Y:S01]  /*6c80*/  ISETP.GE.AND P5, PT, R18, R51.reuse, PT ;  /* 0x000000331200720c */ /* 0x080fe20003fa6270 */
[----:B------:R-:W-:Y:S01]  /*6c90*/  FMUL.FTZ R25, R25, c[0x0][0x2ec] ;  /* 0x0000bb0019197a20 */ /* 0x000fe20000410000 */
[----:B------:R-:W-:Y:S01]  /*6ca0*/  FSEL R126, R126, -INF , !P3 ;  /* 0xff8000007e7e7808 */ /* 0x000fe20005800000 */
[----:B------:R-:W1:Y:S01]  /*6cb0*/  MUFU.TANH R130, R32 ;  /* 0x0000002000827308 */ /* 0x000e620000002400 */
[----:B------:R-:W-:Y:S02]  /*6cc0*/  FSEL R18, R92, -INF , !P2 ;  /* 0xff8000005c127808 */ /* 0x000fe40005000000 */
[--C-:B------:R-:W-:Y:S01]  /*6cd0*/  LOP3.LUT R10, R21, 0x48, R50.reuse, 0xfe, !PT ;  /* 0x00000048150a7812 */ /* 0x100fe200078efe32 */
[----:B------:R-:W-:Y:S01]  /*6ce0*/  FMUL.FTZ R36, R36, c[0x0][0x2ec] ;  /* 0x0000bb0024247a20 */ /* 0x000fe20000410000 */
[CC--:B------:R-:W-:Y:S01]  /*6cf0*/  ISETP.GE.AND P3, PT, R9.reuse, R52.reuse, PT ;  /* 0x000000340900720c */ /* 0x0c0fe20003f66270 */
[----:B------:R-:W-:Y:S01]  /*6d00*/  FMUL.FTZ R38, R38, c[0x0][0x2ec] ;  /* 0x0000bb0026267a20 */ /* 0x000fe20000410000 */
[----:B------:R-:W-:Y:S01]  /*6d10*/  ISETP.GE.AND P2, PT, R9, R51, PT ;  /* 0x000000330900720c */ /* 0x000fe20003f46270 */
[----:B-----5:R-:W-:Y:S01]  /*6d20*/  FMUL.FTZ R46, R26, c[0x0][0x2ec] ;  /* 0x0000bb001a2e7a20 */ /* 0x020fe20000410000 */
[----:B------:R-:W-:Y:S01]  /*6d30*/  LOP3.LUT R9, R21, 0x50, R50, 0xfe, !PT ;  /* 0x0000005015097812 */ /* 0x000fe200078efe32 */
[----:B------:R5:W1:Y:S01]  /*6d40*/  MUFU.TANH R58, R34 ;  /* 0x00000022003a7308 */ /* 0x000a620000002400 */
[----:B------:R-:W-:Y:S01]  /*6d50*/  FSEL R124, R124, -INF , !P1 ;  /* 0xff8000007c7c7808 */ /* 0x000fe20004800000 */
[----:B------:R-:W-:Y:S01]  /*6d60*/  FMUL.FTZ R37, R37, c[0x0][0x2ec] ;  /* 0x0000bb0025257a20 */ /* 0x000fe20000410000 */
[----:B------:R-:W-:Y:S01]  /*6d70*/  FSEL R94, R94, -INF , !P4 ;  /* 0xff8000005e5e7808 */ /* 0x000fe20006000000 */
[----:B------:R-:W-:Y:S01]  /*6d80*/  FMUL.FTZ R39, R39, c[0x0][0x2ec] ;  /* 0x0000bb0027277a20 */ /* 0x000fe20000410000 */
[----:B------:R-:W-:-:S02]  /*6d90*/  ISETP.GE.AND P1, PT, R10, R52, PT ;  /* 0x000000340a00720c */ /* 0x000fc40003f26270 */
[-C--:B------:R-:W-:Y:S01]  /*6da0*/  ISETP.GE.AND P4, PT, R10, R51.reuse, PT ;  /* 0x000000330a00720c */ /* 0x080fe20003f86270 */
[----:B------:R4:W1:Y:S01]  /*6db0*/  MUFU.TANH R108, R24 ;  /* 0x00000018006c7308 */ /* 0x0008620000002400 */
[----:B---3--:R-:W-:Y:S02]  /*6dc0*/  FSEL R110, R110, -INF , !P5 ;  /* 0xff8000006e6e7808 */ /* 0x008fe40006800000 */
[----:B------:R-:W-:Y:S02]  /*6dd0*/  FSEL R96, R96, -INF , !P3 ;  /* 0xff80000060607808 */ /* 0x000fe40005800000 */
[--C-:B------:R-:W-:Y:S02]  /*6de0*/  LOP3.LUT R10, R21, 0x58, R50.reuse, 0xfe, !PT ;  /* 0x00000058150a7812 */ /* 0x100fe400078efe32 */
[C---:B------:R-:W-:Y:S01]  /*6df0*/  ISETP.GE.AND P5, PT, R9.reuse, R52, PT ;  /* 0x000000340900720c */ /* 0x040fe20003fa6270 */
[----:B------:R-:W3:Y:S01]  /*6e00*/  MUFU.TANH R46, R46 ;  /* 0x0000002e002e7308 */ /* 0x000ee20000002400 */
[----:B------:R-:W-:Y:S01]  /*6e10*/  ISETP.GE.AND P3, PT, R9, R51, PT ;  /* 0x000000330900720c */ /* 0x000fe20003f66270 */
[----:B-----5:R-:W-:Y:S01]  /*6e20*/  FMUL.FTZ R34, R45, c[0x0][0x2ec] ;  /* 0x0000bb002d227a20 */ /* 0x020fe20000410000 */
[----:B------:R-:W-:-:S02]  /*6e30*/  LOP3.LUT R9, R21, 0x60, R50, 0xfe, !PT ;  /* 0x0000006015097812 */ /* 0x000fc400078efe32 */
[----:B------:R-:W-:Y:S02]  /*6e40*/  FSEL R116, R116, -INF , !P2 ;  /* 0xff80000074747808 */ /* 0x000fe40005000000 */
[----:B------:R-:W-:Y:S01]  /*6e50*/  FSEL R28, R97, -INF , !P1 ;  /* 0xff800000611c7808 */ /* 0x000fe20004800000 */
[----:B------:R-:W5:Y:S01]  /*6e60*/  MUFU.TANH R54, R36 ;  /* 0x0000002400367308 */ /* 0x000f620000002400 */
[C---:B------:R-:W-:Y:S02]  /*6e70*/  ISETP.GE.AND P2, PT, R10.reuse, R52, PT ;  /* 0x000000340a00720c */ /* 0x040fe40003f46270 */
[----:B------:R-:W-:Y:S02]  /*6e80*/  ISETP.GE.AND P1, PT, R10, R51, PT ;  /* 0x000000330a00720c */ /* 0x000fe40003f26270 */
[----:B------:R-:W-:Y:S02]  /*6e90*/  FSEL R112, R112, -INF , !P4 ;  /* 0xff80000070707808 */ /* 0x000fe40006000000 */
[----:B------:R-:W-:Y:S01]  /*6ea0*/  FSEL R26, R20, -INF , !P5 ;  /* 0xff800000141a7808 */ /* 0x000fe20006800000 */
[----:B------:R-:W1:Y:S01]  /*6eb0*/  MUFU.TANH R42, R38 ;  /* 0x00000026002a7308 */ /* 0x000e620000002400 */
[----:B------:R-:W-:-:S02]  /*6ec0*/  LOP3.LUT R10, R21, 0x68, R50, 0xfe, !PT ;  /* 0x00000068150a7812 */ /* 0x000fc400078efe32 */
[CC--:B------:R-:W-:Y:S02]  /*6ed0*/  ISETP.GE.AND P4, PT, R9.reuse, R52.reuse, PT ;  /* 0x000000340900720c */ /* 0x0c0fe40003f86270 */
[----:B------:R-:W-:Y:S02]  /*6ee0*/  ISETP.GE.AND P5, PT, R9, R51, PT ;  /* 0x000000330900720c */ /* 0x000fe40003fa6270 */
[----:B------:R-:W-:Y:S01]  /*6ef0*/  LOP3.LUT R9, R21, 0x70, R50, 0xfe, !PT ;  /* 0x0000007015097812 */ /* 0x000fe200078efe32 */
[----:B------:R-:W3:Y:S01]  /*6f00*/  MUFU.TANH R59, R59 ;  /* 0x0000003b003b7308 */ /* 0x000ee20000002400 */
[----:B------:R-:W-:Y:S02]  /*6f10*/  FSEL R104, R104, -INF , !P3 ;  /* 0xff80000068687808 */ /* 0x000fe40005800000 */
[----:B----4-:R-:W-:Y:S02]  /*6f20*/  FSEL R24, R40, -INF , !P2 ;  /* 0xff80000028187808 */ /* 0x010fe40005000000 */
[----:B------:R-:W-:-:S02]  /*6f30*/  ISETP.GE.AND P3, PT, R10, R52, PT ;  /* 0x000000340a00720c */ /* 0x000fc40003f66270 */
[-C--:B------:R-:W-:Y:S01]  /*6f40*/  ISETP.GE.AND P2, PT, R10, R51.reuse, PT ;  /* 0x000000330a00720c */ /* 0x080fe20003f46270 */
[----:B------:R-:W4:Y:S01]  /*6f50*/  MUFU.TANH R60, R60 ;  /* 0x0000003c003c7308 */ /* 0x000f220000002400 */
[----:B-1----:R-:W-:Y:S02]  /*6f60*/  FSEL R92, R22, -INF , !P1 ;  /* 0xff800000165c7808 */ /* 0x002fe40004800000 */
[----:B--2---:R-:W-:Y:S02]  /*6f70*/  FSEL R10, R23, -INF , !P4 ;  /* 0xff800000170a7808 */ /* 0x004fe40006000000 */
[C---:B------:R-:W-:Y:S02]  /*6f80*/  ISETP.GE.AND P1, PT, R9.reuse, R52, PT ;  /* 0x000000340900720c */ /* 0x040fe40003f26270 */
[----:B------:R-:W-:Y:S01]  /*6f90*/  ISETP.GE.AND P4, PT, R9, R51, PT ;  /* 0x000000330900720c */ /* 0x000fe20003f86270 */
[----:B------:R-:W1:Y:S01]  /*6fa0*/  MUFU.TANH R57, R57 ;  /* 0x0000003900397308 */ /* 0x000e620000002400 */
[----:B------:R-:W-:-:S02]  /*6fb0*/  LOP3.LUT R9, R21, R50, RZ, 0xfc, !PT ;  /* 0x0000003215097212 */ /* 0x000fc400078efcff */
[----:B------:R-:W-:Y:S02]  /*6fc0*/  LOP3.LUT R11, R21, 0x78, R50, 0xfe, !PT ;  /* 0x00000078150b7812 */ /* 0x000fe400078efe32 */
[----:B------:R-:W-:Y:S02]  /*6fd0*/  IADD3 R5, R9, 0x1, RZ ;  /* 0x0000000109057810 */ /* 0x000fe40007ffe0ff */
[----:B------:R-:W-:Y:S01]  /*6fe0*/  FSEL R84, R84, -INF , !P5 ;  /* 0xff80000054547808 */ /* 0x000fe20006800000 */
[----:B------:R-:W2:Y:S01]  /*6ff0*/  MUFU.TANH R61, R61 ;  /* 0x0000003d003d7308 */ /* 0x000ea20000002400 */
[----:B------:R-:W-:Y:S02]  /*7000*/  FSEL R130, R130, -INF , !P3 ;  /* 0xff80000082827808 */ /* 0x000fe40005800000 */
[----:B------:R-:W-:Y:S02]  /*7010*/  FSEL R58, R58, -INF , !P2 ;  /* 0xff8000003a3a7808 */ /* 0x000fe40005000000 */
[----:B------:R-:W-:-:S02]  /*7020*/  FSEL R108, R108, -INF , !P1 ;  /* 0xff8000006c6c7808 */ /* 0x000fc40004800000 */
[CC--:B------:R-:W-:Y:S01]  /*7030*/  ISETP.GE.AND P5, PT, R11.reuse, R52.reuse, PT ;  /* 0x000000340b00720c */ /* 0x0c0fe20003fa6270 */
[----:B------:R-:W1:Y:S01]  /*7040*/  MUFU.TANH R62, R62 ;  /* 0x0000003e003e7308 */ /* 0x000e620000002400 */
[-C--:B------:R-:W-:Y:S02]  /*7050*/  ISETP.GE.AND P3, PT, R11, R51.reuse, PT ;  /* 0x000000330b00720c */ /* 0x080fe40003f66270 */
[C---:B------:R-:W-:Y:S02]  /*7060*/  ISETP.GE.AND P2, PT, R5.reuse, R52, PT ;  /* 0x000000340500720c */ /* 0x040fe40003f46270 */
[----:B------:R-:W-:Y:S02]  /*7070*/  ISETP.GE.AND P1, PT, R5, R51, PT ;  /* 0x000000330500720c */ /* 0x000fe40003f26270 */
[C---:B------:R-:W-:Y:S01]  /*7080*/  IADD3 R7, R9.reuse, 0x9, RZ ;  /* 0x0000000909077810 */ /* 0x040fe20007ffe0ff */
[----:B------:R-:W1:Y:S01]  /*7090*/  MUFU.TANH R63, R63 ;  /* 0x0000003f003f7308 */ /* 0x000e620000002400 */
[----:B------:R-:W-:-:S02]  /*70a0*/  IADD3 R5, R9, 0x11, RZ ;  /* 0x0000001109057810 */ /* 0x000fc40007ffe0ff */
[----:B---3--:R-:W-:Y:S02]  /*70b0*/  FSEL R46, R46, -INF , !P4 ;  /* 0xff8000002e2e7808 */ /* 0x008fe40006000000 */
[----:B-----5:R-:W-:Y:S02]  /*70c0*/  FSEL R54, R54, -INF , !P5 ;  /* 0xff80000036367808 */ /* 0x020fe40006800000 */
[----:B------:R-:W-:Y:S01]  /*70d0*/  FSEL R42, R42, -INF , !P3 ;  /* 0xff8000002a2a7808 */ /* 0x000fe20005800000 */
[----:B------:R-:W3:Y:S01]  /*70e0*/  MUFU.TANH R128, R128 ;  /* 0x0000008000807308 */ /* 0x000ee20000002400 */
[----:B------:R-:W-:Y:S02]  /*70f0*/  FSEL R36, R55, -INF , !P2 ;  /* 0xff80000037247808 */ /* 0x000fe40005000000 */
[C---:B------:R-:W-:Y:S02]  /*7100*/  ISETP.GE.AND P4, PT, R7.reuse, R52, PT ;  /* 0x000000340700720c */ /* 0x040fe40003f86270 */
[----:B------:R-:W-:-:S02]  /*7110*/  ISETP.GE.AND P5, PT, R7, R51, PT ;  /* 0x000000330700720c */ /* 0x000fc40003fa6270 */
[C---:B------:R-:W-:Y:S01]  /*7120*/  ISETP.GE.AND P3, PT, R5.reuse, R52, PT ;  /* 0x000000340500720c */ /* 0x040fe20003f66270 */
[----:B------:R-:W5:Y:S01]  /*7130*/  MUFU.TANH R93, R93 ;  /* 0x0000005d005d7308 */ /* 0x000f620000002400 */
[----:B------:R-:W-:Y:S02]  /*7140*/  ISETP.GE.AND P2, PT, R5, R51, PT ;  /* 0x000000330500720c */ /* 0x000fe40003f46270 */
[C---:B------:R-:W-:Y:S02]  /*7150*/  IADD3 R7, R9.reuse, 0x19, RZ ;  /* 0x0000001909077810 */ /* 0x040fe40007ffe0ff */
[----:B------:R-:W-:Y:S02]  /*7160*/  IADD3 R5, R9, 0x21, RZ ;  /* 0x0000002109057810 */ /* 0x000fe40007ffe0ff */
[----:B------:R-:W-:Y:S01]  /*7170*/  FSEL R30, R56, -INF , !P1 ;  /* 0xff800000381e7808 */ /* 0x000fe20004800000 */
[----:B------:R-:W3:Y:S01]  /*7180*/  MUFU.TANH R85, R85 ;  /* 0x0000005500557308 */ /* 0x000ee20000002400 */
[----:B------:R-:W-:-:S02]  /*7190*/  FSEL R22, R59, -INF , !P5 ;  /* 0xff8000003b167808 */ /* 0x000fc40006800000 */
[----:B----4-:R-:W-:Y:S02]  /*71a0*/  FSEL R60, R60, -INF , !P3 ;  /* 0xff8000003c3c7808 */ /* 0x010fe40005800000 */
[-C--:B------:R-:W-:Y:S02]  /*71b0*/  ISETP.GE.AND P1, PT, R7, R52.reuse, PT ;  /* 0x000000340700720c */ /* 0x080fe40003f26270 */
[C---:B------:R-:W-:Y:S01]  /*71c0*/  ISETP.GE.AND P5, PT, R5.reuse, R52, PT ;  /* 0x000000340500720c */ /* 0x040fe20003fa6270 */
[----:B------:R-:W4:Y:S01]  /*71d0*/  MUFU.TANH R118, R118 ;  /* 0x0000007600767308 */ /* 0x000f220000002400 */
[----:B------:R-:W-:Y:S02]  /*71e0*/  ISETP.GE.AND P3, PT, R5, R51, PT ;  /* 0x000000330500720c */ /* 0x000fe40003f66270 */
[----:B------:R-:W-:Y:S02]  /*71f0*/  IADD3 R5, R9, 0x29, RZ ;  /* 0x0000002909057810 */ /* 0x000fe40007ffe0ff */
[----:B-1----:R-:W-:-:S02]  /*7200*/  FSEL R38, R57, -INF , !P4 ;  /* 0xff80000039267808 */ /* 0x002fc40006000000 */
[----:B--2---:R-:W-:Y:S01]  /*7210*/  FSEL R20, R61, -INF , !P2 ;  /* 0xff8000003d147808 */ /* 0x004fe20005000000 */
[----:B------:R-:W1:Y:S01]  /*7220*/  MUFU.TANH R184, R184 ;  /* 0x000000b800b87308 */ /* 0x000e620000002400 */
[----:B------:R-:W-:Y:S02]  /*7230*/  FSEL R44, R62, -INF , !P1 ;  /* 0xff8000003e2c7808 */ /* 0x000fe40004800000 */
[-C--:B------:R-:W-:Y:S02]  /*7240*/  ISETP.GE.AND P4, PT, R7, R51.reuse, PT ;  /* 0x000000330700720c */ /* 0x080fe40003f86270 */
[C---:B------:R-:W-:Y:S02]  /*7250*/  ISETP.GE.AND P2, PT, R5.reuse, R52, PT ;  /* 0x000000340500720c */ /* 0x040fe40003f46270 */
[----:B------:R-:W-:Y:S01]  /*7260*/  ISETP.GE.AND P1, PT, R5, R51, PT ;  /* 0x000000330500720c */ /* 0x000fe20003f26270 */
[----:B------:R-:W2:Y:S01]  /*7270*/  MUFU.TANH R88, R88 ;  /* 0x0000005800587308 */ /* 0x000ea20000002400 */
[----:B------:R-:W-:-:S02]  /*7280*/  IADD3 R7, R9, 0x31, RZ ;  /* 0x0000003109077810 */ /* 0x000fc40007ffe0ff */
[----:B------:R-:W-:Y:S02]  /*7290*/  IADD3 R5, R9, 0x39, RZ ;  /* 0x0000003909057810 */ /* 0x000fe40007ffe0ff */
[----:B------:R-:W-:Y:S02]  /*72a0*/  FSEL R32, R63, -INF , !P4 ;  /* 0xff8000003f207808 */ /* 0x000fe40006000000 */
[----:B------:R-:W-:Y:S01]  /*72b0*/  FSEL R56, R65, -INF , !P5 ;  /* 0xff80000041387808 */ /* 0x000fe20006800000 */
[----:B------:R-:W1:Y:S01]  /*72c0*/  MUFU.TANH R122, R122 ;  /* 0x0000007a007a7308 */ /* 0x000e620000002400 */
[----:B------:R-:W-:Y:S02]  /*72d0*/  FSEL R176, R67, -INF , !P3 ;  /* 0xff80000043b07808 */ /* 0x000fe40005800000 */
[C---:B------:R-:W-:Y:S02]  /*72e0*/  ISETP.GE.AND P4, PT, R7.reuse, R52, PT ;  /* 0x000000340700720c */ /* 0x040fe40003f86270 */
[----:B------:R-:W-:-:S02]  /*72f0*/  ISETP.GE.AND P5, PT, R7, R51, PT ;  /* 0x000000330700720c */ /* 0x000fc40003fa6270 */
[----:B------:R-:W-:Y:S01]  /*7300*/  ISETP.GE.AND P3, PT, R5, R52, PT ;  /* 0x000000340500720c */ /* 0x000fe20003f66270 */
[----:B------:R-:W1:Y:S01]  /*7310*/  MUFU.TANH R114, R114 ;  /* 0x0000007200727308 */ /* 0x000e620000002400 */
[C---:B------:R-:W-:Y:S02]  /*7320*/  IADD3 R11, R9.reuse, 0x41, RZ ;  /* 0x00000041090b7810 */ /* 0x040fe40007ffe0ff */
[----:B------:R-:W-:Y:S02]  /*7330*/  IADD3 R7, R9, 0x49, RZ ;  /* 0x0000004909077810 */ /* 0x000fe40007ffe0ff */
[----:B------:R-:W-:Y:S02]  /*7340*/  FSEL R180, R90, -INF , !P4 ;  /* 0xff8000005ab47808 */ /* 0x000fe40006000000 */
[----:B---3--:R-:W-:Y:S01]  /*7350*/  FSEL R128, R128, -INF , !P5 ;  /* 0xff80000080807808 */ /* 0x008fe20006800000 */
[----:B------:R-:W3:Y:S01]  /*7360*/  MUFU.TANH R106, R19 ;  /* 0x00000013006a7308 */ /* 0x000ee20000002400 */
[----:B-----5:R-:W-:-:S02]  /*7370*/  FSEL R186, R93, -INF , !P3 ;  /* 0xff8000005dba7808 */ /* 0x020fc40005800000 */
[-C--:B------:R-:W-:Y:S02]  /*7380*/  ISETP.GE.AND P4, PT, R11, R51.reuse, PT ;  /* 0x000000330b00720c */ /* 0x080fe40003f86270 */
[C---:B------:R-:W-:Y:S02]  /*7390*/  ISETP.GE.AND P5, PT, R7.reuse, R52, PT ;  /* 0x000000340700720c */ /* 0x040fe40003fa6270 */
[-C--:B------:R-:W-:Y:S01]  /*73a0*/  ISETP.GE.AND P3, PT, R7, R51.reuse, PT ;  /* 0x000000330700720c */ /* 0x080fe20003f66270 */
[----:B------:R5:W3:Y:S01]  /*73b0*/  MUFU.TANH R178, R13 ;  /* 0x0000000d00b27308 */ /* 0x000ae20000002400 */
[----:B------:R-:W-:Y:S02]  /*73c0*/  IADD3 R7, R9, 0x59, RZ ;  /* 0x0000005909077810 */ /* 0x000fe40007ffe0ff */
[----:B------:R-:W-:Y:S02]  /*73d0*/  FSEL R50, R85, -INF , !P2 ;  /* 0xff80000055327808 */ /* 0x000fe40005000000 */
[----:B------:R-:W-:Y:S01]  /*73e0*/  ISETP.GE.AND P2, PT, R5, R51, PT ;  /* 0x000000330500720c */ /* 0x000fe20003f46270 */
[----:B------:R-:W-:Y:S01]  /*73f0*/  FMUL.FTZ R5, R47, c[0x0][0x2ec] ;  /* 0x0000bb002f057a20 */ /* 0x000fe20000410000 */
[----:B----4-:R-:W-:Y:S01]  /*7400*/  FSEL R118, R118, -INF , !P4 ;  /* 0xff80000076767808 */ /* 0x010fe20006000000 */
[----:B------:R-:W4:Y:S01]  /*7410*/  MUFU.TANH R182, R17 ;  /* 0x0000001100b67308 */ /* 0x000f220000002400 */
[----:B-1----:R-:W-:-:S02]  /*7420*/  FSEL R184, R184, -INF , !P5 ;  /* 0xff800000b8b87808 */ /* 0x002fc40006800000 */
[CC--:B------:R-:W-:Y:S02]  /*7430*/  ISETP.GE.AND P4, PT, R7.reuse, R52.reuse, PT ;  /* 0x000000340700720c */ /* 0x0c0fe40003f86270 */
[----:B------:R-:W-:Y:S01]  /*7440*/  ISETP.GE.AND P5, PT, R7, R51, PT ;  /* 0x000000330700720c */ /* 0x000fe20003fa6270 */
[----:B------:R-:W-:Y:S01]  /*7450*/  FMUL.FTZ R7, R27, c[0x0][0x2ec] ;  /* 0x0000bb001b077a20 */ /* 0x000fe20000410000 */
[----:B--2---:R-:W-:Y:S01]  /*7460*/  FSEL R172, R88, -INF , !P1 ;  /* 0xff80000058ac7808 */ /* 0x004fe20004800000 */
[----:B------:R-:W1:Y:S01]  /*7470*/  MUFU.TANH R102, R15 ;  /* 0x0000000f00667308 */ /* 0x000e620000002400 */
[----:B------:R-:W-:Y:S02]  /*7480*/  ISETP.GE.AND P1, PT, R11, R52, PT ;  /* 0x000000340b00720c */ /* 0x000fe40003f26270 */
[----:B------:R-:W-:Y:S02]  /*7490*/  IADD3 R11, R9, 0x51, RZ ;  /* 0x00000051090b7810 */ /* 0x000fe40007ffe0ff */
[----:B------:R-:W-:-:S02]  /*74a0*/  FSEL R122, R122, -INF , !P2 ;  /* 0xff8000007a7a7808 */ /* 0x000fc40005000000 */
[----:B------:R-:W-:Y:S01]  /*74b0*/  FSEL R188, R95, -INF , !P1 ;  /* 0xff8000005fbc7808 */ /* 0x000fe20004800000 */
[----:B------:R-:W2:Y:S01]  /*74c0*/  MUFU.TANH R34, R34 ;  /* 0x0000002200227308 */ /* 0x000ea20000002400 */
[----:B-----5:R-:W-:Y:S02]  /*74d0*/  IADD3 R13, R9, 0x61, RZ ;  /* 0x00000061090d7810 */ /* 0x020fe40007ffe0ff */
[C---:B------:R-:W-:Y:S02]  /*74e0*/  ISETP.GE.AND P2, PT, R11.reuse, R52, PT ;  /* 0x000000340b00720c */ /* 0x040fe40003f46270 */
[----:B------:R-:W-:Y:S02]  /*74f0*/  ISETP.GE.AND P1, PT, R11, R51, PT ;  /* 0x000000330b00720c */ /* 0x000fe40003f26270 */
[----:B------:R-:W-:Y:S01]  /*7500*/  IADD3 R11, R9, 0x69, RZ ;  /* 0x00000069090b7810 */ /* 0x000fe20007ffe0ff */
[----:B------:R-:W5:Y:S01]  /*7510*/  MUFU.TANH R120, R33 ;  /* 0x0000002100787308 */ /* 0x000f620000002400 */
[----:B------:R-:W-:-:S02]  /*7520*/  FSEL R114, R114, -INF , !P3 ;  /* 0xff80000072727808 */ /* 0x000fc40005800000 */
[-C--:B------:R-:W-:Y:S02]  /*7530*/  ISETP.GE.AND P3, PT, R13, R52.reuse, PT ;  /* 0x000000340d00720c */ /* 0x080fe40003f66270 */
[----:B---3--:R-:W-:Y:S02]  /*7540*/  FSEL R106, R106, -INF , !P1 ;  /* 0xff8000006a6a7808 */ /* 0x008fe40004800000 */
[----:B------:R-:W-:Y:S01]  /*7550*/  FSEL R178, R178, -INF , !P4 ;  /* 0xff800000b2b27808 */ /* 0x000fe20006000000 */
[----:B------:R-:W3:Y:S01]  /*7560*/  MUFU.TANH R5, R5 ;  /* 0x0000000500057308 */ /* 0x000ee20000002400 */
[C---:B------:R-:W-:Y:S02]  /*7570*/  ISETP.GE.AND P1, PT, R11.reuse, R52, PT ;  /* 0x000000340b00720c */ /* 0x040fe40003f26270 */
[----:B------:R-:W-:Y:S02]  /*7580*/  ISETP.GE.AND P4, PT, R11, R51, PT ;  /* 0x000000330b00720c */ /* 0x000fe40003f86270 */
[----:B------:R-:W-:-:S02]  /*7590*/  IADD3 R11, R9, 0x71, RZ ;  /* 0x00000071090b7810 */ /* 0x000fc40007ffe0ff */
[----:B----4-:R-:W-:Y:S01]  /*75a0*/  FSEL R182, R182, -INF , !P2 ;  /* 0xff800000b6b67808 */ /* 0x010fe20005000000 */
[----:B------:R-:W4:Y:S01]  /*75b0*/  MUFU.TANH R62, R35 ;  /* 0x00000023003e7308 */ /* 0x000f220000002400 */
[----:B-1----:R-:W-:Y:S02]  /*75c0*/  FSEL R102, R102, -INF , !P5 ;  /* 0xff80000066667808 */ /* 0x002fe40006800000 */
[----:B--2---:R-:W-:Y:S02]  /*75d0*/  FSEL R34, R34, -INF , !P3 ;  /* 0xff80000022227808 */ /* 0x004fe40005800000 */
[-C--:B------:R-:W-:Y:S02]  /*75e0*/  ISETP.GE.AND P2, PT, R13, R51.reuse, PT ;  /* 0x000000330d00720c */ /* 0x080fe40003f46270 */
[C---:B------:R-:W-:Y:S01]  /*75f0*/  ISETP.GE.AND P5, PT, R9.reuse, R52, PT ;  /* 0x000000340900720c */ /* 0x040fe20003fa6270 */
[----:B------:R-:W1:Y:S01]  /*7600*/  MUFU.TANH R7, R7 ;  /* 0x0000000700077308 */ /* 0x000e620000002400 */
[----:B------:R-:W-:-:S02]  /*7610*/  ISETP.GE.AND P3, PT, R9, R51, PT ;  /* 0x000000330900720c */ /* 0x000fc40003f66270 */
[----:B------:R-:W-:Y:S02]  /*7620*/  IADD3 R9, R9, 0x79, RZ ;  /* 0x0000007909097810 */ /* 0x000fe40007ffe0ff */
[----:B-----5:R-:W-:Y:S02]  /*7630*/  FSEL R120, R120, -INF , !P1 ;  /* 0xff80000078787808 */ /* 0x020fe40004800000 */
[----:B------:R-:W-:Y:S01]  /*7640*/  ISETP.GE.AND P1, PT, R11, R51, PT ;  /* 0x000000330b00720c */ /* 0x000fe20003f26270 */
[----:B------:R-:W2:Y:S01]  /*7650*/  MUFU.TANH R100, R25 ;  /* 0x0000001900647308 */ /* 0x000ea20000002400 */
[----:B---3--:R-:W-:Y:S02]  /*7660*/  FSEL R90, R5, -INF , !P2 ;  /* 0xff800000055a7808 */ /* 0x008fe40005000000 */
[----:B----4-:R-:W-:Y:S01]  /*7670*/  FSEL R62, R62, -INF , !P4 ;  /* 0xff8000003e3e7808 */ /* 0x010fe20006000000 */
[----:B------:R-:W-:Y:S01]  /*7680*/  BAR.SYNC.DEFER_BLOCKING 0x0 ;  /* 0x0000000000007b1d */ /* 0x000fe20000010000 */
[----:B------:R-:W-:-:S02]  /*7690*/  ISETP.GE.AND P2, PT, R11, R52, PT ;  /* 0x000000340b00720c */ /* 0x000fc40003f46270 */
[----:B------:R-:W-:Y:S02]  /*76a0*/  ISETP.GE.AND P4, PT, R9, R52, PT ;  /* 0x000000340900720c */ /* 0x000fe40003f86270 */
[----:B-1----:R-:W-:Y:S01]  /*76b0*/  FSEL R52, R7, -INF , !P1 ;  /* 0xff80000007347808 */ /* 0x002fe20004800000 */
[----:B------:R-:W1:Y:S01]  /*76c0*/  MUFU.TANH R53, R53 ;  /* 0x0000003500357308 */ /* 0x000e620000002400 */
[----:B------:R-:W-:Y:S02]  /*76d0*/  ISETP.GT.AND P1, PT, R153, R146, PT ;  /* 0x000000929900720c */ /* 0x000fe40003f24270 */
[----:B------:R-:W-:Y:S02]  /*76e0*/  FSEL R3, R3, -INF , !P5 ;  /* 0xff80000003037808 */ /* 0x000fe40006800000 */
[----:B--2---:R-:W-:-:S03]  /*76f0*/  FSEL R100, R100, -INF , !P2 ;  /* 0xff80000064647808 */ /* 0x004fc60005000000 */
[----:B------:R-:W2:Y:S01]  /*7700*/  MUFU.TANH R57, R37 ;  /* 0x0000002500397308 */ /* 0x000ea20000002400 */
[----:B------:R-:W-:-:S07]  /*7710*/  ISETP.GE.AND P2, PT, R9, R51, PT ;  /* 0x000000330900720c */ /* 0x000fce0003f46270 */
[----:B------:R-:W3:Y:S01]  /*7720*/  MUFU.TANH R45, R39 ;  /* 0x00000027002d7308 */ /* 0x000ee20000002400 */
[----:B-1----:R-:W-:Y:S02]  /*7730*/  FSEL R5, R53, -INF , !P3 ;  /* 0xff80000035057808 */ /* 0x002fe40005800000 */
[----:B--2---:R-:W-:Y:S02]  /*7740*/  FSEL R57, R57, -INF , !P4 ;  /* 0xff80000039397808 */ /* 0x004fe40006000000 */
[----:B---3--:R-:W-:Y:S01]  /*7750*/  FSEL R45, R45, -INF , !P2 ;  /* 0xff8000002d2d7808 */ /* 0x008fe20005000000 */
[----:B------:R-:W-:Y:S05]  /*7760*/  @!P1 BRA `(.L_x_3903) ;  /* 0x0000072000009947 */ /* 0x000fea0003800000 */
[----:B------:R-:W-:Y:S01]  /*7770*/  MOV R7, c[0x0][0x198] ;  /* 0x0000660000077a02 */ /* 0x000fe20000000f00 */
[----:B------:R-:W-:Y:S05]  /*7780*/  @!P6 BRA `(.L_x_3904) ;  /* 0x000003b00000e947 */ /* 0x000fea0003800000 */
[----:B------:R-:W-:Y:S01]  /*7790*/  IABS R9, c[0x0][0x2d0] ;  /* 0x0000b40000097a13 */ /* 0x000fe20000000000 */
[----:B------:R-:W-:Y:S01]  /*77a0*/  IMAD.MOV.U32 R40, RZ, RZ, RZ ;  /* 0x000000ffff287224 */ /* 0x000fe200078e00ff */
[----:B------:R-:W-:Y:S02]  /*77b0*/  IADD3 R13, R21, -0x80, RZ ;  /* 0xffffff80150d7810 */ /* 0x000fe40007ffe0ff */
[----:B------:R-:W1:Y:S01]  /*77c0*/  I2F.RP R15, R9 ;  /* 0x00000009000f7306 */ /* 0x000e620000209400 */
[----:B------:R-:W-:-:S02]  /*77d0*/  IABS R88, R21 ;  /* 0x0000001500587213 */ /* 0x000fc40000000000 */
[----:B------:R-:W-:-:S05]  /*77e0*/  LOP3.LUT R21, R21, c[0x0][0x2d0], RZ, 0x3c, !PT ;  /* 0x0000b40015157a12 */ /* 0x000fca00078e3cff */
[----:B-1----:R-:W1:Y:S02]  /*77f0*/  MUFU.RCP R41, R15 ;  /* 0x0000000f00297308 */ /* 0x002e640000001000 */
[----:B-1----:R-:W-:-:S06]  /*7800*/  IADD3 R41, R41, 0xffffffe, RZ ;  /* 0x0ffffffe29297810 */ /* 0x002fcc0007ffe0ff */
[----:B------:R-:W1:Y:S02]  /*7810*/  F2I.FTZ.U32.TRUNC.NTZ R41, R41 ;  /* 0x0000002900297305 */ /* 0x000e64000021f000 */
[----:B-1----:R-:W-:-:S04]  /*7820*/  IMAD.MOV R11, RZ, RZ, -R41 ;  /* 0x000000ffff0b7224 */ /* 0x002fc800078e0a29 */
[----:B------:R-:W-:-:S04]  /*7830*/  IMAD R11, R11, R9, RZ ;  /* 0x000000090b0b7224 */ /* 0x000fc800078e02ff */
[----:B------:R-:W-:Y:S01]  /*7840*/  IMAD.HI.U32 R11, R41, R11, R40 ;  /* 0x0000000b290b7227 */ /* 0x000fe200078e0028 */
[----:B------:R-:W-:Y:S02]  /*7850*/  IABS R40, R13 ;  /* 0x0000000d00287213 */ /* 0x000fe40000000000 */
[----:B------:R-:W-:-:S03]  /*7860*/  LOP3.LUT R13, R13, c[0x0][0x2d0], RZ, 0x3c, !PT ;  /* 0x0000b4000d0d7a12 */ /* 0x000fc600078e3cff */
        /* <DEDUP_REMOVED lines=17> */
[----:B------:R-:W-:Y:S02]  /*7980*/  ISETP.GE.AND P2, PT, R13, RZ, PT ;  /* 0x000000ff0d00720c */ /* 0x000fe40003f46270 */
[----:B------:R-:W-:Y:S01]  /*7990*/  @P5 IADD3 R11, R11, 0x1, RZ ;  /* 0x000000010b0b5810 */ /* 0x000fe20007ffe0ff */
[----:B------:R-:W-:-:S03]  /*79a0*/  @!P4 IMAD.MOV R15, RZ, RZ, -R15 ;  /* 0x000000ffff0fc224 */ /* 0x000fc600078e0a0f */
[----:B------:R-:W-:Y:S02]  /*79b0*/  MOV R40, R11 ;  /* 0x0000000b00287202 */ /* 0x000fe40000000f00 */
[----:B------:R-:W-:-:S04]  /*79c0*/  LOP3.LUT R11, RZ, c[0x0][0x2d0], RZ, 0x33, !PT ;  /* 0x0000b400ff0b7a12 */ /* 0x000fc800078e33ff */
[----:B------:R-:W-:Y:S01]  /*79d0*/  SEL R9, R11, R15, !P3 ;  /* 0x0000000f0b097207 */ /* 0x000fe20005800000 */
[----:B------:R-:W-:-:S04]  /*79e0*/  @!P2 IMAD.MOV R40, RZ, RZ, -R40 ;  /* 0x000000ffff28a224 */ /* 0x000fc800078e0a28 */
[----:B------:R-:W-:Y:S01]  /*79f0*/  IMAD.WIDE R98, R9, 0x4, R160 ;  /* 0x0000000409627825 */ /* 0x000fe200078e02a0 */
[----:B------:R-:W-:-:S04]  /*7a00*/  SEL R11, R11, R40, !P3 ;  /* 0x000000280b0b7207 */ /* 0x000fc80005800000 */
[----:B------:R-:W2:Y:S01]  /*7a10*/  LDG.E R64, [R98.64] ;  /* 0x0000000662407981 */ /* 0x000ea2000c1e1900 */
[----:B------:R-:W-:-:S05]  /*7a20*/  IMAD.WIDE R88, R11, 0x4, R160 ;  /* 0x000000040b587825 */ /* 0x000fca00078e02a0 */
        /* <DEDUP_REMOVED lines=17> */
.L_x_3904:
[----:B------:R-:W-:-:S04]  /*7b40*/  LEA R9, -R7, RZ, 0x7 ;  /* 0x000000ff07097211 */ /* 0x000fc800078e39ff */
[----:B------:R-:W-:Y:S02]  /*7b50*/  SHF.R.S32.HI R40, RZ, 0x1f, R9 ;  /* 0x0000001fff287819 */ /* 0x000fe40000011409 */
.L_x_3905:
[----:B------:R-:W-:Y:S01]  /*7b60*/  @!P0 IMAD.MOV.U32 R13, RZ, RZ, c[0x0][0x19c] ;  /* 0x00006700ff0d8624 */ /* 0x000fe200078e00ff */
[-C--:B------:R-:W-:Y:S01]  /*7b70*/  @!P0 LEA R88, P3, R7, R49.reuse, 0x6 ;  /* 0x0000003107588211 */ /* 0x080fe200078630ff */
[----:B------:R1:W-:Y:S01]  /*7b80*/  @P0 STS [R152+0x1000], RZ ;  /* 0x001000ff98000388 */ /* 0x0003e20000000800 */
[C---:B------:R-:W-:Y:S01]  /*7b90*/  @!P0 IADD3 R64, P5, P4, R9.reuse, R49, R148 ;  /* 0x0000003109408210 */ /* 0x040fe20007cbe094 */
[----:B------:R-:W-:Y:S01]  /*7ba0*/  BSSY B0, `(.L_x_3906) ;  /* 0x000002b000007945 */ /* 0x000fe20003800000 */
[----:B------:R-:W-:Y:S01]  /*7bb0*/  @!P0 IADD3 R15, P2, R9, R88, RZ ;  /* 0x00000058090f8210 */ /* 0x000fe20007f5e0ff */
[----:B------:R1:W-:Y:S01]  /*7bc0*/  @P0 STS [R152+0x1004], RZ ;  /* 0x001004ff98000388 */ /* 0x0003e20000000800 */
[----:B------:R-:W-:Y:S02]  /*7bd0*/  @!P0 LEA.HI.X R13, R7, R48, R13, 0x6, P3 ;  /* 0x00000030070d8211 */ /* 0x000fe400018f340d */
        /* <DEDUP_REMOVED lines=39> */
.L_x_3907:
[----:B------:R-:W-:Y:S05]  /*7e50*/  BSYNC B0 ;  /* 0x0000000000007941 */ /* 0x000fea0003800000 */
.L_x_3906:
[----:B------:R-:W0:Y:S01]  /*7e60*/  LDGDEPBAR ;  /* 0x00000000000079af */ /* 0x000e220000000000 */
[----:B------:R-:W-:-:S04]  /*7e70*/  LEA R166, P0, R9, R166, 0x1 ;  /* 0x000000a609a67211 */ /* 0x000fc800078008ff */
[----:B------:R-:W-:Y:S02]  /*7e80*/  LEA.HI.X R165, R9, R165, R40, 0x1, P0 ;  /* 0x000000a509a57211 */ /* 0x000fe400000f0c28 */
.L_x_3903:
        /* <DEDUP_REMOVED lines=31> */
[----:B------:R-:W-:Y:S02]  /*8080*/  FMNMX.FTZ R7, R0, R5, !PT ;  /* 0x0000000500077209 */ /* 0x000fe40007810000 */
[----:B------:R-:W-:Y:S02]  /*8090*/  FMNMX.FTZ R48, R57, R48, !PT ;  /* 0x0000003039307209 */ /* 0x000fe40007810000 */
        /* <DEDUP_REMOVED lines=9> */
[----:B------:R-:W-:-:S03]  /*8130*/  FMNMX.FTZ R7, R164, R7, !PT ;  /* 0x00000007a4077209 */ /* 0x000fc60007810000 */
[----:B------:R-:W3:Y:S01]  /*8140*/  SHFL.BFLY PT, R40, R9, 0x1, 0x1f ;  /* 0x0c201f0009287f89 */ /* 0x000ee200000e0000 */
[----:B------:R-:W-:Y:S02]  /*8150*/  FMNMX.FTZ R7, R176, R7, !PT ;  /* 0x00000007b0077209 */ /* 0x000fe40007810000 */
[----:B---3--:R-:W-:-:S04]  /*8160*/  FMNMX.FTZ R40, R9, R40, !PT ;  /* 0x0000002809287209 */ /* 0x008fc80007810000 */
[C---:B------:R-:W-:Y:S01]  /*8170*/  FSETP.NEU.FTZ.AND P2, PT, R40.reuse, -INF , PT ;  /* 0xff8000002800780b */ /* 0x040fe20003f5d000 */
[----:B------:R-:W-:-:S05]  /*8180*/  FMUL.FTZ R59, R40, c[0x0][0x23c] ;  /* 0x00008f00283b7a20 */ /* 0x000fca0000410000 */
[----:B------:R-:W-:-:S05]  /*8190*/  FSEL R59, R59, RZ, P2 ;  /* 0x000000ff3b3b7208 */ /* 0x000fca0001000000 */
        /* <DEDUP_REMOVED lines=14> */
[----:B------:R-:W-:Y:S01]  /*8280*/  LDSM.16.MT88.4 R16, [R139+0x3000] ;  /* 0x003000008b10783b */ /* 0x000fe20000004200 */
        /* <DEDUP_REMOVED lines=37> */
[----:B------:R-:W3:Y:S02]  /*84e0*/  MUFU.EX2 R63, R63 ;  /* 0x0000003f003f7308 */ /* 0x000ee40000000800 */
        /* <DEDUP_REMOVED lines=8> */
[----:B------:R-:W-:Y:S03]  /*8570*/  MUFU.EX2 R60, R60 ;  /* 0x0000003c003c7308 */ /* 0x000fe60000000800 */
[----:B------:R-:W4:Y:S05]  /*8580*/  SHFL.BFLY PT, R8, R7, 0x2, 0x1f ;  /* 0x0c401f0007087f89 */ /* 0x000f2a00000e0000 */
[----:B------:R-:W-:Y:S08]  /*8590*/  MUFU.EX2 R55, R55 ;  /* 0x0000003700377308 */ /* 0x000ff00000000800 */
[----:B------:R-:W-:Y:S08]  /*85a0*/  MUFU.EX2 R56, R56 ;  /* 0x0000003800387308 */ /* 0x000ff00000000800 */
[----:B------:R-:W-:Y:S01]  /*85b0*/  MUFU.EX2 R53, R53 ;  /* 0x0000003500357308 */ /* 0x000fe20000000800 */
[----:B----4-:R-:W-:-:S05]  /*85c0*/  FMNMX.FTZ R3, R7, R8, !PT ;  /* 0x0000000807037209 */ /* 0x010fca0007810000 */
[----:B------:R-:W4:Y:S02]  /*85d0*/  SHFL.BFLY PT, R8, R3, 0x1, 0x1f ;  /* 0x0c201f0003087f89 */ /* 0x000f2400000e0000 */
[----:B------:R-:W-:Y:S08]  /*85e0*/  MUFU.EX2 R51, R51 ;  /* 0x0000003300337308 */ /* 0x000ff00000000800 */
[----:B------:R-:W-:Y:S08]  /*85f0*/  MUFU.EX2 R50, R50 ;  /* 0x0000003200327308 */ /* 0x000ff00000000800 */
[----:B------:R-:W-:Y:S01]  /*8600*/  MUFU.EX2 R49, R49 ;  /* 0x0000003100317308 */ /* 0x000fe20000000800 */
[----:B----4-:R-:W-:Y:S01]  /*8610*/  FMNMX.FTZ R39, R3, R8, !PT ;  /* 0x0000000803277209 */ /* 0x010fe20007810000 */
[----:B------:R-:W-:Y:S01]  /*8620*/  FFMA.FTZ R3, R10, c[0x0][0x23c], -R59 ;  /* 0x00008f000a037a23 */ /* 0x000fe2000001083b */
[----:B-1----:R-:W-:-:S05]  /*8630*/  F2FP.BF16.PACK_AB R8, R91, R95 ;  /* 0x0000005f5b08723e */ /* 0x002fca00000010ff */
[----:B------:R-:W-:Y:S01]  /*8640*/  MUFU.EX2 R48, R48 ;  /* 0x0000003000307308 */ /* 0x000fe20000000800 */
[C---:B------:R-:W-:Y:S01]  /*8650*/  FSETP.NEU.FTZ.AND P0, PT, R39.reuse, -INF , PT ;  /* 0xff8000002700780b */ /* 0x040fe20003f1d000 */
[----:B------:R-:W-:Y:S01]  /*8660*/  FMUL.FTZ R47, R39, c[0x0][0x23c] ;  /* 0x00008f00272f7a20 */ /* 0x000fe20000410000 */
[----:B--2---:R-:W-:-:S04]  /*8670*/  F2FP.BF16.PACK_AB R10, R87, R98 ;  /* 0x00000062570a723e */ /* 0x004fc800000010ff */
[----:B------:R-:W-:Y:S01]  /*8680*/  FSEL R47, R47, RZ, P0 ;  /* 0x000000ff2f2f7208 */ /* 0x000fe20000000000 */
[----:B------:R-:W-:Y:S04]  /*8690*/  MUFU.EX2 R44, R44 ;  /* 0x0000002c002c7308 */ /* 0x000fe80000000800 */
[--C-:B------:R-:W-:Y:S01]  /*86a0*/  FFMA.FTZ R96, R5, c[0x0][0x23c], -R47.reuse ;  /* 0x00008f0005607a23 */ /* 0x100fe2000001082f */
[----:B------:R-:W-:Y:S01]  /*86b0*/  FSEL R5, R40, RZ, P2 ;  /* 0x000000ff28057208 */ /* 0x000fe20001000000 */
[--C-:B------:R-:W-:Y:S02]  /*86c0*/  FFMA.FTZ R85, R6, c[0x0][0x23c], -R47.reuse ;  /* 0x00008f0006557a23 */ /* 0x100fe4000001082f */
[----:B------:R-:W-:Y:S01]  /*86d0*/  FFMA.FTZ R89, R30, c[0x0][0x23c], -R47 ;  /* 0x00008f001e597a23 */ /* 0x000fe2000001082f */
[----:B------:R-:W-:Y:S01]  /*86e0*/  MUFU.EX2 R43, R43 ;  /* 0x0000002b002b7308 */ /* 0x000fe20000000800 */
[----:B------:R-:W-:Y:S01]  /*86f0*/  FADD.FTZ R2, R2, -R5 ;  /* 0x8000000502027221 */ /* 0x000fe20000010000 */
[----:B------:R-:W-:Y:S01]  /*8700*/  FSEL R5, R39, RZ, P0 ;  /* 0x000000ff27057208 */ /* 0x000fe20000000000 */
[----:B------:R-:W-:-:S02]  /*8710*/  FFMA.FTZ R94, R22, c[0x0][0x23c], -R47 ;  /* 0x00008f00165e7a23 */ /* 0x000fc4000001082f */
[----:B------:R-:W-:Y:S02]  /*8720*/  FMUL.FTZ R97, R2, c[0x0][0x23c] ;  /* 0x00008f0002617a20 */ /* 0x000fe40000410000 */
[----:B------:R-:W-:Y:S01]  /*8730*/  FADD.FTZ R5, R0, -R5 ;  /* 0x8000000500057221 */ /* 0x000fe20000010000 */
[----:B------:R-:W-:Y:S01]  /*8740*/  MUFU.EX2 R96, R96 ;  /* 0x0000006000607308 */ /* 0x000fe20000000800 */
[--C-:B------:R-:W-:Y:S02]  /*8750*/  FFMA.FTZ R2, R4, c[0x0][0x23c], -R47.reuse ;  /* 0x00008f0004027a23 */ /* 0x100fe4000001082f */
[----:B------:R-:W-:Y:S02]  /*8760*/  FMUL.FTZ R93, R5, c[0x0][0x23c] ;  /* 0x00008f00055d7a20 */ /* 0x000fe40000410000 */
[----:B------:R-:W1:Y:S01]  /*8770*/  LDSM.16.MT88.4 R4, [R138+0x3000] ;  /* 0x003000008a04783b */ /* 0x000e620000004200 */
[----:B------:R-:W-:Y:S02]  /*8780*/  FFMA.FTZ R174, R174, c[0x0][0x23c], -R47 ;  /* 0x00008f00aeae7a23 */ /* 0x000fe4000001082f */
[----:B------:R-:W2:Y:S01]  /*8790*/  MUFU.EX2 R97, R97 ;  /* 0x0000006100617308 */ /* 0x000ea20000000800 */
[----:B------:R-:W-:Y:S01]  /*87a0*/  FFMA.FTZ R0, R34, c[0x0][0x23c], -R59 ;  /* 0x00008f0022007a23 */ /* 0x000fe2000001083b */
[----:B---3--:R-:W-:Y:S01]  /*87b0*/  F2FP.BF16.PACK_AB R34, R63, R66 ;  /* 0x000000423f22723e */ /* 0x008fe200000010ff */
[----:B------:R-:W-:-:S02]  /*87c0*/  FFMA.FTZ R164, R164, c[0x0][0x23c], -R47 ;  /* 0x00008f00a4a47a23 */ /* 0x000fc4000001082f */
[--C-:B------:R-:W-:Y:S02]  /*87d0*/  FFMA.FTZ R101, R116, c[0x0][0x23c], -R47.reuse ;  /* 0x00008f0074657a23 */ /* 0x100fe4000001082f */
[--C-:B------:R-:W-:Y:S01]  /*87e0*/  FFMA.FTZ R103, R114, c[0x0][0x23c], -R47.reuse ;  /* 0x00008f0072677a23 */ /* 0x100fe2000001082f */
[----:B------:R-:W3:Y:S01]  /*87f0*/  MUFU.EX2 R89, R89 ;  /* 0x0000005900597308 */ /* 0x000ee20000000800 */
[--C-:B------:R-:W-:Y:S02]  /*8800*/  FFMA.FTZ R104, R104, c[0x0][0x23c], -R47.reuse ;  /* 0x00008f0068687a23 */ /* 0x100fe4000001082f */
[--C-:B------:R-:W-:Y:S02]  /*8810*/  FFMA.FTZ R105, R106, c[0x0][0x23c], -R47.reuse ;  /* 0x00008f006a697a23 */ /* 0x100fe4000001082f */
[--C-:B------:R-:W-:Y:S02]  /*8820*/  FFMA.FTZ R92, R92, c[0x0][0x23c], -R47.reuse ;  /* 0x00008f005c5c7a23 */ /* 0x100fe4000001082f */
[----:B------:R-:W-:Y:S01]  /*8830*/  FFMA.FTZ R107, R102, c[0x0][0x23c], -R47 ;  /* 0x00008f00666b7a23 */ /* 0x000fe2000001082f */
[----:B------:R-:W-:Y:S01]  /*8840*/  MUFU.EX2 R85, R85 ;  /* 0x0000005500557308 */ /* 0x000fe20000000800 */
[----:B--2---:R-:W-:-:S02]  /*8850*/  FMUL.FTZ R13, R81, R97 ;  /* 0x00000061510d7220 */ /* 0x004fc40000410000 */
[----:B------:R-:W-:Y:S02]  /*8860*/  FFMA.FTZ R81, R20, c[0x0][0x23c], -R47 ;  /* 0x00008f0014517a23 */ /* 0x000fe4000001082f */
[----:B------:R-:W2:Y:S01]  /*8870*/  LDSM.16.MT88.4 R20, [R139+0x3400] ;  /* 0x003400008b14783b */ /* 0x000ea20000004200 */
[-C--:B------:R-:W-:Y:S02]  /*8880*/  FMUL.FTZ R12, R80, R97.reuse ;  /* 0x00000061500c7220 */ /* 0x080fe40000410000 */
[----:B------:R-:W4:Y:S01]  /*8890*/  MUFU.EX2 R94, R94 ;  /* 0x0000005e005e7308 */ /* 0x000f220000000800 */
[----:B---3--:R-:W-:Y:S01]  /*88a0*/  F2FP.BF16.PACK_AB R9, R89, R96 ;  /* 0x000000605909723e */ /* 0x008fe200000010ff */
[-C--:B------:R-:W-:Y:S02]  /*88b0*/  FMUL.FTZ R76, R76, R97.reuse ;  /* 0x000000614c4c7220 */ /* 0x080fe40000410000 */
[-C--:B------:R-:W-:Y:S02]  /*88c0*/  FMUL.FTZ R77, R77, R97.reuse ;  /* 0x000000614d4d7220 */ /* 0x080fe40000410000 */
[----:B------:R-:W-:-:S02]  /*88d0*/  FMUL.FTZ R29, R73, R97 ;  /* 0x00000061491d7220 */ /* 0x000fc40000410000 */
[----:B------:R-:W3:Y:S01]  /*88e0*/  MUFU.EX2 R93, R93 ;  /* 0x0000005d005d7308 */ /* 0x000ee20000000800 */
[--C-:B------:R-:W-:Y:S01]  /*88f0*/  FFMA.FTZ R73, R32, c[0x0][0x23c], -R47.reuse ;  /* 0x00008f0020497a23 */ /* 0x100fe2000001082f */
[----:B------:R-:W-:Y:S01]  /*8900*/  F2FP.BF16.PACK_AB R32, R65, R88 ;  /* 0x000000584120723e */ /* 0x000fe200000010ff */
[-C--:B------:R-:W-:Y:S02]  /*8910*/  FMUL.FTZ R28, R72, R97.reuse ;  /* 0x00000061481c7220 */ /* 0x080fe40000410000 */
[-C--:B------:R-:W-:Y:S02]  /*8920*/  FMUL.FTZ R68, R68, R97.reuse ;  /* 0x0000006144447220 */ /* 0x080fe40000410000 */
[----:B------:R-:W-:Y:S01]  /*8930*/  FMUL.FTZ R69, R69, R97 ;  /* 0x0000006145457220 */ /* 0x000fe20000410000 */
[----:B----4-:R-:W-:Y:S01]  /*8940*/  F2FP.BF16.PACK_AB R11, R94, R85 ;  /* 0x000000555e0b723e */ /* 0x010fe200000010ff */
[----:B------:R-:W-:Y:S01]  /*8950*/  MUFU.EX2 R2, R2 ;  /* 0x0000000200027308 */ /* 0x000fe20000000800 */
[----:B------:R-:W-:-:S02]  /*8960*/  FFMA.FTZ R72, R128, c[0x0][0x23c], -R47 ;  /* 0x00008f0080487a23 */ /* 0x000fc4000001082f */
[----:B------:R-:W-:Y:S02]  /*8970*/  FFMA.FTZ R80, R118, c[0x0][0x23c], -R47 ;  /* 0x00008f0076507a23 */ /* 0x000fe4000001082f */
[----:B------:R-:W-:Y:S02]  /*8980*/  FFMA.FTZ R168, R168, R97, R95 ;  /* 0x00000061a8a87223 */ /* 0x000fe4000001005f */
[-C--:B---3--:R-:W-:Y:S01]  /*8990*/  FMUL.FTZ R14, R82, R93.reuse ;  /* 0x0000005d520e7220 */ /* 0x088fe20000410000 */
[----:B------:R-:W3:Y:S01]  /*89a0*/  MUFU.EX2 R81, R81 ;  /* 0x0000005100517308 */ /* 0x000ee20000000800 */
        /* <DEDUP_REMOVED lines=11> */
[----:B---3--:R-:W-:Y:S01]  /*8a60*/  F2FP.BF16.PACK_AB R33, R81, R2 ;  /* 0x000000025121723e */ /* 0x008fe200000010ff */
[----:B------:R-:W3:Y:S01]  /*8a70*/  MUFU.EX2 R76, R174 ;  /* 0x000000ae004c7308 */ /* 0x000ee20000000800 */
[----:B------:R-:W-:-:S02]  /*8a80*/  FFMA.FTZ R74, R110, c[0x0][0x23c], -R47 ;  /* 0x00008f006e4a7a23 */ /* 0x000fc4000001082f */
[--C-:B------:R-:W-:Y:S02]  /*8a90*/  FFMA.FTZ R83, R122, c[0x0][0x23c], -R47.reuse ;  /* 0x00008f007a537a23 */ /* 0x100fe4000001082f */
[----:B------:R-:W-:Y:S01]  /*8aa0*/  FFMA.FTZ R82, R112, c[0x0][0x23c], -R47 ;  /* 0x00008f0070527a23 */ /* 0x000fe2000001082f */
[C---:B-1----:R-:W-:Y:S01]  /*8ab0*/  HMMA.16816.F32.BF16 R28, R8.reuse, R4, R28 ;  /* 0x00000004081c723c */ /* 0x042fe2000004181c */
[----:B------:R-:W-:Y:S01]  /*8ac0*/  FFMA.FTZ R78, R167, R93, R96 ;  /* 0x0000005da74e7223 */ /* 0x000fe20000010060 */
[----:B------:R-:W-:Y:S01]  /*8ad0*/  MUFU.EX2 R75, R75 ;  /* 0x0000004b004b7308 */ /* 0x000fe20000000800 */
[----:B------:R-:W-:Y:S02]  /*8ae0*/  FADD.FTZ R91, R91, R168 ;  /* 0x000000a85b5b7221 */ /* 0x000fe40000010000 */
[----:B------:R-:W-:Y:S02]  /*8af0*/  FADD.FTZ R78, R89, R78 ;  /* 0x0000004e594e7221 */ /* 0x000fe40000010000 */
[----:B------:R-:W-:Y:S01]  /*8b00*/  FADD.FTZ R98, R98, R91 ;  /* 0x0000005b62627221 */ /* 0x000fe20000010000 */
[----:B------:R-:W-:Y:S01]  /*8b10*/  HMMA.16816.F32.BF16 R8, R8, R6, R68 ;  /* 0x000000060808723c */ /* 0x000fe20000041844 */
[----:B------:R-:W1:Y:S01]  /*8b20*/  LDSM.16.MT88.4 R4, [R139+0x3800] ;  /* 0x003800008b04783b */ /* 0x000e620000004200 */
[----:B---3--:R-:W-:Y:S01]  /*8b30*/  F2FP.BF16.PACK_AB R35, R73, R76 ;  /* 0x0000004c4923723e */ /* 0x008fe200000010ff */
[----:B------:R-:W-:Y:S01]  /*8b40*/  MUFU.EX2 R71, R164 ;  /* 0x000000a400477308 */ /* 0x000fe20000000800 */
[----:B------:R-:W-:-:S02]  /*8b50*/  FADD.FTZ R77, R85, R78 ;  /* 0x0000004e554d7221 */ /* 0x000fc40000010000 */
[----:B------:R-:W-:Y:S02]  /*8b60*/  FADD.FTZ R87, R87, R98 ;  /* 0x0000006257577221 */ /* 0x000fe40000010000 */
[--C-:B------:R-:W-:Y:S01]  /*8b70*/  FFMA.FTZ R68, R176, c[0x0][0x23c], -R47.reuse ;  /* 0x00008f00b0447a23 */ /* 0x100fe2000001082f */
[C---:B--2---:R-:W-:Y:S01]  /*8b80*/  HMMA.16816.F32.BF16 R12, R32.reuse, R20, R12 ;  /* 0x00000014200c723c */ /* 0x044fe2000004180c */
[--C-:B------:R-:W-:Y:S01]  /*8b90*/  FFMA.FTZ R69, R126, c[0x0][0x23c], -R47.reuse ;  /* 0x00008f007e457a23 */ /* 0x100fe2000001082f */
[----:B------:R-:W-:Y:S01]  /*8ba0*/  MUFU.EX2 R72, R72 ;  /* 0x0000004800487308 */ /* 0x000fe20000000800 */
[----:B------:R-:W-:Y:S02]  /*8bb0*/  FFMA.FTZ R70, R172, c[0x0][0x23c], -R47 ;  /* 0x00008f00ac467a23 */ /* 0x000fe4000001082f */
[----:B------:R-:W-:Y:S02]  /*8bc0*/  FADD.FTZ R77, R94, R77 ;  /* 0x0000004d5e4d7221 */ /* 0x000fe40000010000 */
[----:B------:R-:W-:Y:S01]  /*8bd0*/  FADD.FTZ R88, R88, R87 ;  /* 0x0000005758587221 */ /* 0x000fe20000010000 */
[----:B------:R-:W-:Y:S01]  /*8be0*/  HMMA.16816.F32.BF16 R16, R32, R22, R16 ;  /* 0x000000162010723c */ /* 0x000fe20000041810 */
[----:B------:R-:W2:Y:S01]  /*8bf0*/  LDSM.16.MT88.4 R20, [R138+0x3800] ;  /* 0x003800008a14783b */ /* 0x000ea20000004200 */
[----:B------:R-:W3:Y:S01]  /*8c00*/  MUFU.EX2 R68, R68 ;  /* 0x0000004400447308 */ /* 0x000ee20000000800 */
[----:B------:R-:W-:-:S02]  /*8c10*/  FADD.FTZ R65, R65, R88 ;  /* 0x0000005841417221 */ /* 0x000fc40000010000 */
[----:B------:R-:W-:Y:S02]  /*8c20*/  FFMA.FTZ R110, R120, c[0x0][0x23c], -R59 ;  /* 0x00008f00786e7a23 */ /* 0x000fe4000001083b */
[----:B------:R-:W-:Y:S01]  /*8c30*/  FADD.FTZ R66, R66, R65 ;  /* 0x0000004142427221 */ /* 0x000fe20000010000 */
[C---:B------:R-:W-:Y:S01]  /*8c40*/  HMMA.16816.F32.BF16 R28, R32.reuse, R24, R28 ;  /* 0x00000018201c723c */ /* 0x040fe2000004181c */
[--C-:B------:R-:W-:Y:S01]  /*8c50*/  FFMA.FTZ R84, R84, c[0x0][0x23c], -R47.reuse ;  /* 0x00008f0054547a23 */ /* 0x100fe2000001082f */
[----:B------:R-:W-:Y:S01]  /*8c60*/  MUFU.EX2 R69, R69 ;  /* 0x0000004500457308 */ /* 0x000fe20000000800 */
[----:B------:R-:W-:Y:S02]  /*8c70*/  FADD.FTZ R63, R63, R66 ;  /* 0x000000423f3f7221 */ /* 0x000fe40000010000 */
[--C-:B------:R-:W-:Y:S02]  /*8c80*/  FFMA.FTZ R90, R90, c[0x0][0x23c], -R47.reuse ;  /* 0x00008f005a5a7a23 */ /* 0x100fe4000001082f */
[--C-:B------:R-:W-:Y:S01]  /*8c90*/  FFMA.FTZ R58, R58, c[0x0][0x23c], -R47.reuse ;  /* 0x00008f003a3a7a23 */ /* 0x100fe2000001082f */
[----:B------:R-:W-:Y:S01]  /*8ca0*/  HMMA.16816.F32.BF16 R24, R32, R26, R8 ;  /* 0x0000001a2018723c */ /* 0x000fe20000041808 */
[----:B------:R-:W4:Y:S01]  /*8cb0*/  LDSM.16.MT88.4 R8, [R139+0x3c00] ;  /* 0x003c00008b08783b */ /* 0x000f220000004200 */
[----:B------:R-:W5:Y:S01]  /*8cc0*/  MUFU.EX2 R70, R70 ;  /* 0x0000004600467308 */ /* 0x000f620000000800 */
[----:B------:R-:W-:-:S02]  /*8cd0*/  FFMA.FTZ R62, R62, c[0x0][0x23c], -R47 ;  /* 0x00008f003e3e7a23 */ /* 0x000fc4000001082f */
[----:B------:R-:W-:Y:S02]  /*8ce0*/  FFMA.FTZ R167, R45, c[0x0][0x23c], -R47 ;  /* 0x00008f002da77a23 */ /* 0x000fe4000001082f */
[----:B------:R-:W-:Y:S01]  /*8cf0*/  F2FP.BF16.PACK_AB R32, R61, R64 ;  /* 0x000000403d20723e */ /* 0x000fe200000010ff */
[----:B------:R-:W-:Y:S01]  /*8d00*/  FADD.FTZ R64, R64, R63 ;  /* 0x0000003f40407221 */ /* 0x000fe20000010000 */
[----:B---3--:R-:W-:Y:S01]  /*8d10*/  F2FP.BF16.PACK_AB R33, R68, R71 ;  /* 0x000000474421723e */ /* 0x008fe200000010ff */
[----:B------:R-:W-:Y:S01]  /*8d20*/  MUFU.EX2 R74, R74 ;  /* 0x0000004a004a7308 */ /* 0x000fe20000000800 */
[----:B------:R-:W-:Y:S01]  /*8d30*/  F2FP.BF16.PACK_AB R34, R55, R60 ;  /* 0x0000003c3722723e */ /* 0x000fe200000010ff */
[----:B------:R-:W-:-:S04]  /*8d40*/  FADD.FTZ R61, R61, R64 ;  /* 0x000000403d3d7221 */ /* 0x000fc80000010000 */
[----:B------:R-:W-:Y:S01]  /*8d50*/  FADD.FTZ R60, R60, R61 ;  /* 0x0000003d3c3c7221 */ /* 0x000fe20000010000 */
[----:B-----5:R-:W-:Y:S01]  /*8d60*/  F2FP.BF16.PACK_AB R35, R70, R69 ;  /* 0x000000454623723e */ /* 0x020fe200000010ff */
[----:B------:R-:W3:Y:S02]  /*8d70*/  MUFU.EX2 R83, R83 ;  /* 0x0000005300537308 */ /* 0x000ee40000000800 */
[----:B------:R-:W-:-:S04]  /*8d80*/  FADD.FTZ R55, R55, R60 ;  /* 0x0000003c37377221 */ /* 0x000fc80000010000 */
        /* <DEDUP_REMOVED lines=13> */
[----:B------:R-:W-:Y:S01]  /*8e60*/  MUFU.EX2 R41, R41 ;  /* 0x0000002900297308 */ /* 0x000fe20000000800 */
[----:B------:R-:W-:Y:S01]  /*8e70*/  F2FP.BF16.PACK_AB R34, R50, R51 ;  /* 0x000000333222723e */ /* 0x000fe200000010ff */
[----:B------:R-:W-:Y:S01]  /*8e80*/  FADD.FTZ R56, R53, R56 ;  /* 0x0000003835387221 */ /* 0x000fe20000010000 */
[----:B---3--:R-:W-:-:S03]  /*8e90*/  F2FP.BF16.PACK_AB R35, R83, R74 ;  /* 0x0000004a5323723e */ /* 0x008fc600000010ff */
[----:B------:R-:W-:Y:S02]  /*8ea0*/  FADD.FTZ R51, R51, R56 ;  /* 0x0000003833337221 */ /* 0x000fe40000010000 */
[----:B------:R-:W3:Y:S02]  /*8eb0*/  MUFU.EX2 R38, R38 ;  /* 0x0000002600267308 */ /* 0x000ee40000000800 */
[----:B----4-:R-:W-:Y:S01]  /*8ec0*/  HMMA.16816.F32.BF16 R12, R32, R8, R12 ;  /* 0x00000008200c723c */ /* 0x010fe2000004180c */
[----:B------:R-:W-:-:S05]  /*8ed0*/  FADD.FTZ R50, R50, R51 ;  /* 0x0000003332327221 */ /* 0x000fca0000010000 */
[----:B------:R-:W-:Y:S02]  /*8ee0*/  MUFU.EX2 R37, R37 ;  /* 0x0000002500257308 */ /* 0x000fe40000000800 */
[C---:B------:R-:W-:Y:S01]  /*8ef0*/  HMMA.16816.F32.BF16 R16, R32.reuse, R10, R16 ;  /* 0x0000000a2010723c */ /* 0x040fe20000041810 */
[----:B------:R-:W4:Y:S05]  /*8f00*/  LDSM.16.MT88.4 R8, [R138+0x4000] ;  /* 0x004000008a08783b */ /* 0x000f2a0000004200 */
[----:B------:R-:W-:Y:S02]  /*8f10*/  MUFU.EX2 R36, R36 ;  /* 0x0000002400247308 */ /* 0x000fe40000000800 */
[C---:B-1----:R-:W-:Y:S06]  /*8f20*/  HMMA.16816.F32.BF16 R28, R32.reuse, R4, R28 ;  /* 0x00000004201c723c */ /* 0x042fec000004181c */
[----:B------:R-:W-:Y:S02]  /*8f30*/  MUFU.EX2 R104, R104 ;  /* 0x0000006800687308 */ /* 0x000fe40000000800 */
[----:B------:R-:W-:Y:S01]  /*8f40*/  HMMA.16816.F32.BF16 R24, R32, R6, R24 ;  /* 0x000000062018723c */ /* 0x000fe20000041818 */
[----:B------:R-:W1:Y:S05]  /*8f50*/  LDSM.16.MT88.4 R4, [R139+0x4400] ;  /* 0x004400008b04783b */ /* 0x000e6a0000004200 */
[----:B------:R-:W1:Y:S01]  /*8f60*/  MUFU.EX2 R105, R105 ;  /* 0x0000006900697308 */ /* 0x000e620000000800 */
[----:B------:R-:W-:-:S02]  /*8f70*/  F2FP.BF16.PACK_AB R32, R48, R49 ;  /* 0x000000313020723e */ /* 0x000fc400000010ff */
[----:B-----5:R-:W-:Y:S02]  /*8f80*/  F2FP.BF16.PACK_AB R33, R80, R101 ;  /* 0x000000655021723e */ /* 0x020fe400000010ff */
[----:B------:R-:W-:Y:S02]  /*8f90*/  F2FP.BF16.PACK_AB R34, R43, R44 ;  /* 0x0000002c2b22723e */ /* 0x000fe400000010ff */
[----:B------:R-:W-:Y:S01]  /*8fa0*/  F2FP.BF16.PACK_AB R35, R103, R82 ;  /* 0x000000526723723e */ /* 0x000fe200000010ff */
[----:B------:R-:W-:Y:S06]  /*8fb0*/  MUFU.EX2 R92, R92 ;  /* 0x0000005c005c7308 */ /* 0x000fec0000000800 */
[C---:B--2---:R-:W-:Y:S02]  /*8fc0*/  HMMA.16816.F32.BF16 R12, R32.reuse, R20, R12 ;  /* 0x00000014200c723c */ /* 0x044fe4000004180c */
[----:B------:R-:W2:Y:S06]  /*8fd0*/  MUFU.EX2 R107, R107 ;  /* 0x0000006b006b7308 */ /* 0x000eac0000000800 */
[C---:B------:R-:W-:Y:S01]  /*8fe0*/  HMMA.16816.F32.BF16 R16, R32.reuse, R22, R16 ;  /* 0x000000162010723c */ /* 0x040fe20000041810 */
[----:B------:R-:W5:Y:S01]  /*8ff0*/  LDSM.16.MT88.4 R20, [R138+0x4400] ;  /* 0x004400008a14783b */ /* 0x000f620000004200 */
[----:B------:R-:W-:Y:S06]  /*9000*/  MUFU.EX2 R3, R3 ;  /* 0x0000000300037308 */ /* 0x000fec0000000800 */
[C---:B----4-:R-:W-:Y:S02]  /*9010*/  HMMA.16816.F32.BF16 R28, R32.reuse, R8, R28 ;  /* 0x00000008201c723c */ /* 0x050fe4000004181c */
[----:B------:R-:W4:Y:S05]  /*9020*/  MUFU.EX2 R0, R0 ;  /* 0x0000000000007308 */ /* 0x000f2a0000000800 */
[----:B---3--:R-:W-:Y:S01]  /*9030*/  F2FP.BF16.PACK_AB R8, R38, R41 ;  /* 0x000000292608723e */ /* 0x008fe200000010ff */
[----:B------:R-:W-:Y:S01]  /*9040*/  HMMA.16816.F32.BF16 R24, R32, R10, R24 ;  /* 0x0000000a2018723c */ /* 0x000fe20000041818 */
[----:B-1----:R-:W-:Y:S01]  /*9050*/  F2FP.BF16.PACK_AB R9, R105, R104 ;  /* 0x000000686909723e */ /* 0x002fe200000010ff */
[----:B------:R-:W1:Y:S01]  /*9060*/  LDSM.16.MT88.4 R32, [R139+0x4800] ;  /* 0x004800008b20783b */ /* 0x000e620000004200 */
[----:B------:R-:W-:Y:S04]  /*9070*/  MUFU.EX2 R67, R67 ;  /* 0x0000004300437308 */ /* 0x000fe80000000800 */
[----:B------:R-:W-:-:S02]  /*9080*/  F2FP.BF16.PACK_AB R10, R36, R37 ;  /* 0x00000025240a723e */ /* 0x000fc400000010ff */
[----:B--2---:R-:W-:Y:S02]  /*9090*/  F2FP.BF16.PACK_AB R11, R107, R92 ;  /* 0x0000005c6b0b723e */ /* 0x004fe400000010ff */
[----:B------:R-:W-:Y:S05]  /*90a0*/  MUFU.EX2 R110, R110 ;  /* 0x0000006e006e7308 */ /* 0x000fea0000000800 */
[C---:B------:R-:W-:Y:S03]  /*90b0*/  HMMA.16816.F32.BF16 R12, R8.reuse, R4, R12 ;  /* 0x00000004080c723c */ /* 0x040fe6000004180c */
[----:B------:R-:W-:Y:S04]  /*90c0*/  MUFU.EX2 R84, R84 ;  /* 0x0000005400547308 */ /* 0x000fe80000000800 */
[----:B------:R-:W-:Y:S01]  /*90d0*/  FADD.FTZ R4, R2, R77 ;  /* 0x0000004d02047221 */ /* 0x000fe20000010000 */
[C---:B------:R-:W-:Y:S03]  /*90e0*/  HMMA.16816.F32.BF16 R16, R8.reuse, R6, R16 ;  /* 0x000000060810723c */ /* 0x040fe60000041810 */
[----:B------:R-:W-:Y:S01]  /*90f0*/  FADD.FTZ R81, R81, R4 ;  /* 0x0000000451517221 */ /* 0x000fe20000010000 */
[----:B------:R-:W2:Y:S01]  /*9100*/  MUFU.EX2 R85, R90 ;  /* 0x0000005a00557308 */ /* 0x000ea20000000800 */
[----:B------:R-:W3:Y:S02]  /*9110*/  LDSM.16.MT88.4 R4, [R138+0x4800] ;  /* 0x004800008a04783b */ /* 0x000ee40000004200 */
[----:B------:R-:W-:Y:S01]  /*9120*/  FADD.FTZ R76, R76, R81 ;  /* 0x000000514c4c7221 */ /* 0x000fe20000010000 */
[C---:B-----5:R-:W-:Y:S03]  /*9130*/  HMMA.16816.F32.BF16 R28, R8.reuse, R20, R28 ;  /* 0x00000014081c723c */ /* 0x060fe6000004181c */
[----:B------:R-:W-:Y:S01]  /*9140*/  FADD.FTZ R76, R73, R76 ;  /* 0x0000004c494c7221 */ /* 0x000fe20000010000 */
[----:B------:R-:W-:Y:S03]  /*9150*/  MUFU.EX2 R2, R58 ;  /* 0x0000003a00027308 */ /* 0x000fe60000000800 */
[----:B------:R-:W-:Y:S01]  /*9160*/  FADD.FTZ R71, R71, R76 ;  /* 0x0000004c47477221 */ /* 0x000fe20000010000 */
[----:B------:R-:W-:Y:S01]  /*9170*/  HMMA.16816.F32.BF16 R24, R8, R22, R24 ;  /* 0x000000160818723c */ /* 0x000fe20000041818 */
[----:B------:R-:W5:Y:S01]  /*9180*/  LDSM.16.MT88.4 R76, [R139+0x4c00] ;  /* 0x004c00008b4c783b */ /* 0x000f620000004200 */
[----:B------:R-:W-:-:S02]  /*9190*/  FFMA.FTZ R20, R54, c[0x0][0x23c], -R59 ;  /* 0x00008f0036147a23 */ /* 0x000fc4000001083b */
[----:B------:R-:W-:Y:S01]  /*91a0*/  FADD.FTZ R68, R68, R71 ;  /* 0x0000004744447221 */ /* 0x000fe20000010000 */
[----:B------:R-:W1:Y:S01]  /*91b0*/  MUFU.EX2 R65, R62 ;  /* 0x0000003e00417308 */ /* 0x000e620000000800 */
[----:B------:R-:W-:Y:S01]  /*91c0*/  FFMA.FTZ R21, R57, c[0x0][0x23c], -R59 ;  /* 0x00008f0039157a23 */ /* 0x000fe2000001083b */
[----:B----4-:R-:W-:Y:S01]  /*91d0*/  F2FP.BF16.PACK_AB R8, R0, R3 ;  /* 0x000000030008723e */ /* 0x010fe200000010ff */
[----:B------:R-:W-:Y:S01]  /*91e0*/  FADD.FTZ R69, R69, R68 ;  /* 0x0000004445457221 */ /* 0x000fe20000010000 */
[----:B--2---:R-:W-:Y:S01]  /*91f0*/  F2FP.BF16.PACK_AB R9, R85, R84 ;  /* 0x000000545509723e */ /* 0x004fe200000010ff */
[----:B------:R-:W-:Y:S01]  /*9200*/  FFMA.FTZ R22, R46, c[0x0][0x23c], -R47 ;  /* 0x00008f002e167a23 */ /* 0x000fe2000001082f */
[----:B------:R-:W-:Y:S01]  /*9210*/  F2FP.BF16.PACK_AB R10, R110, R67 ;  /* 0x000000436e0a723e */ /* 0x000fe200000010ff */
[----:B------:R-:W-:Y:S01]  /*9220*/  FADD.FTZ R70, R70, R69 ;  /* 0x0000004546467221 */ /* 0x000fe20000010000 */
[----:B------:R-:W-:Y:S01]  /*9230*/  MUFU.EX2 R99, R99 ;  /* 0x0000006300637308 */ /* 0x000fe20000000800 */
[----:B------:R-:W-:-:S02]  /*9240*/  FFMA.FTZ R23, R52, c[0x0][0x23c], -R47 ;  /* 0x00008f0034177a23 */ /* 0x000fc4000001082f */
[----:B------:R-:W-:Y:S02]  /*9250*/  FADD.FTZ R75, R75, R70 ;  /* 0x000000464b4b7221 */ /* 0x000fe40000010000 */
[----:B------:R-:W2:Y:S02]  /*9260*/  LDSM.16.MT88.4 R68, [R138+0x4c00] ;  /* 0x004c00008a44783b */ /* 0x000ea40000004200 */
        /* <DEDUP_REMOVED lines=16> */
[----:B------:R-:W-:Y:S01]  /*9370*/  FFMA.FTZ R32, R42, c[0x0][0x23c], -R47 ;  /* 0x00008f002a207a23 */ /* 0x000fe2000001082f */
[----:B------:R-:W-:Y:S01]  /*9380*/  MUFU.EX2 R22, R22 ;  /* 0x0000001600167308 */ /* 0x000fe20000000800 */
[----:B------:R-:W-:-:S02]  /*9390*/  FADD.FTZ R4, R43, R4 ;  /* 0x000000042b047221 */ /* 0x000fc40000010000 */
[----:B------:R-:W-:Y:S02]  /*93a0*/  FADD.FTZ R103, R103, R82 ;  /* 0x0000005267677221 */ /* 0x000fe40000010000 */
[----:B------:R-:W-:Y:S01]  /*93b0*/  FADD.FTZ R41, R41, R4 ;  /* 0x0000000429297221 */ /* 0x000fe20000010000 */
[----:B------:R-:W-:Y:S01]  /*93c0*/  HMMA.16816.F32.BF16 R24, R8, R6, R24 ;  /* 0x000000060818723c */ /* 0x000fe20000041818 */
[----:B------:R-:W-:Y:S01]  /*93d0*/  FADD.FTZ R104, R104, R103 ;  /* 0x0000006768687221 */ /* 0x000fe20000010000 */
[----:B------:R-:W4:Y:S01]  /*93e0*/  MUFU.EX2 R23, R23 ;  /* 0x0000001700177308 */ /* 0x000f220000000800 */
[----:B------:R-:W-:Y:S01]  /*93f0*/  FADD.FTZ R38, R38, R41 ;  /* 0x0000002926267221 */ /* 0x000fe20000010000 */
[----:B-1----:R-:W-:Y:S01]  /*9400*/  F2FP.BF16.PACK_AB R4, R100, R99 ;  /* 0x000000636404723e */ /* 0x002fe200000010ff */
[----:B------:R-:W-:Y:S02]  /*9410*/  FADD.FTZ R105, R105, R104 ;  /* 0x0000006869697221 */ /* 0x000fe40000010000 */
        /* <DEDUP_REMOVED lines=8> */
[----:B------:R-:W1:Y:S01]  /*94a0*/  MUFU.EX2 R167, R167 ;  /* 0x000000a700a77308 */ /* 0x000e620000000800 */
[----:B----4-:R-:W-:Y:S01]  /*94b0*/  F2FP.BF16.PACK_AB R5, R23, R22 ;  /* 0x000000161705723e */ /* 0x010fe200000010ff */
[----:B------:R-:W-:Y:S02]  /*94c0*/  FADD.FTZ R0, R0, R3 ;  /* 0x0000000300007221 */ /* 0x000fe40000010000 */
[----:B------:R-:W-:Y:S02]  /*94d0*/  FADD.FTZ R85, R85, R84 ;  /* 0x0000005455557221 */ /* 0x000fe40000010000 */
[----:B------:R-:W-:Y:S01]  /*94e0*/  FADD.FTZ R67, R67, R0 ;  /* 0x0000000043437221 */ /* 0x000fe20000010000 */
[----:B------:R-:W-:Y:S01]  /*94f0*/  MOV R0, R39 ;  /* 0x0000002700007202 */ /* 0x000fe20000000f00 */
[----:B------:R-:W-:-:S02]  /*9500*/  FADD.FTZ R2, R2, R85 ;  /* 0x0000005502027221 */ /* 0x000fc40000010000 */
[----:B------:R-:W-:Y:S02]  /*9510*/  FADD.FTZ R110, R110, R67 ;  /* 0x000000436e6e7221 */ /* 0x000fe40000010000 */
[----:B------:R-:W-:Y:S01]  /*9520*/  FADD.FTZ R65, R65, R2 ;  /* 0x0000000241417221 */ /* 0x000fe20000010000 */
[----:B------:R-:W-:Y:S01]  /*9530*/  MOV R2, R40 ;  /* 0x0000002800027202 */ /* 0x000fe20000000f00 */
[----:B------:R-:W-:Y:S01]  /*9540*/  FADD.FTZ R99, R99, R110 ;  /* 0x0000006e63637221 */ /* 0x000fe20000010000 */
[----:B-1----:R-:W-:Y:S01]  /*9550*/  F2FP.BF16.PACK_AB R7, R167, R32 ;  /* 0x00000020a707723e */ /* 0x002fe200000010ff */
[----:B------:R-:W-:Y:S02]  /*9560*/  FADD.FTZ R22, R22, R65 ;  /* 0x0000004116167221 */ /* 0x000fe40000010000 */
[----:B------:R-:W-:Y:S02]  /*9570*/  FADD.FTZ R99, R100, R99 ;  /* 0x0000006364637221 */ /* 0x000fe40000010000 */
[----:B------:R-:W-:-:S02]  /*9580*/  FADD.FTZ R23, R23, R22 ;  /* 0x0000001617177221 */ /* 0x000fc40000010000 */
[C---:B-----5:R-:W-:Y:S01]  /*9590*/  HMMA.16816.F32.BF16 R80, R4.reuse, R76, R12 ;  /* 0x0000004c0450723c */ /* 0x060fe2000004180c */
[----:B------:R-:W-:Y:S02]  /*95a0*/  FADD.FTZ R20, R20, R99 ;  /* 0x0000006314147221 */ /* 0x000fe40000010000 */
[----:B------:R-:W-:Y:S02]  /*95b0*/  FADD.FTZ R32, R32, R23 ;  /* 0x0000001720207221 */ /* 0x000fe40000010000 */
[----:B------:R-:W-:Y:S02]  /*95c0*/  FADD.FTZ R168, R21, R20 ;  /* 0x0000001415a87221 */ /* 0x000fe40000010000 */
[----:B------:R-:W-:Y:S01]  /*95d0*/  FADD.FTZ R167, R167, R32 ;  /* 0x00000020a7a77221 */ /* 0x000fe20000010000 */
[C---:B--2---:R-:W-:Y:S08]  /*95e0*/  HMMA.16816.F32.BF16 R72, R4.reuse, R68, R28 ;  /* 0x000000440448723c */ /* 0x044ff0000004181c */
[C---:B------:R-:W-:Y:S08]  /*95f0*/  HMMA.16816.F32.BF16 R76, R4.reuse, R78, R16 ;  /* 0x0000004e044c723c */ /* 0x040ff00000041810 */
[----:B------:R-:W-:Y:S11]  /*9600*/  HMMA.16816.F32.BF16 R68, R4, R70, R24 ;  /* 0x000000460444723c */ /* 0x000ff60000041818 */
[----:B------:R-:W-:Y:S08]  /*9610*/  @!UPT UIADD3 URZ, URZ, URZ, URZ ;  /* 0x0000003f3f3ff290 */ /* 0x000ff0000fffe03f */
.L_x_3900:
[----:B------:R-:W-:Y:S05]  /*9620*/  @!P1 BRA `(.L_x_3908) ;  /* 0x000030d000009947 */ /* 0x000fea0003800000 */
[----:B------:R-:W-:Y:S01]  /*9630*/  IMAD.MOV.U32 R164, RZ, RZ, c[0x0][0x1a0] ;  /* 0x00006800ffa47624 */ /* 0x000fe200078e00ff */
[----:B------:R-:W-:-:S02]  /*9640*/  MOV R85, R0 ;  /* 0x0000000000557202 */ /* 0x000fc40000000f00 */
[----:B------:R-:W-:Y:S01]  /*9650*/  MOV R87, R2 ;  /* 0x0000000200577202 */ /* 0x000fe20000000f00 */
[----:B------:R-:W-:-:S05]  /*9660*/  IMAD.U32 R163, R164, -0x80, RZ ;  /* 0xffffff80a4a37824 */ /* 0x000fca00078e00ff */
[----:B------:R-:W-:Y:S02]  /*9670*/  SHF.R.S32.HI R159, RZ, 0x1f, R163 ;  /* 0x0000001fff9f7819 */ /* 0x000fe400000114a3 */
.L_x_3912:
        /* <DEDUP_REMOVED lines=65> */
.L_x_3909:
[----:B------:R-:W-:Y:S02]  /*9a90*/  ISETP.GE.AND P0, PT, R157, c[0x0][0x220], PT ;  /* 0x000088009d007a0c */ /* 0x000fe40003f06270 */
[C---:B------:R-:W-:Y:S04]  /*9aa0*/  LEA R182, P3, R176.reuse, R170, 0x1 ;  /* 0x000000aab0b67211 */ /* 0x040fe800078608ff */
[-C--:B------:R-:W-:Y:S07]  /*9ab0*/  LEA.HI.X R183, R176, R169.reuse, R2, 0x1, P3 ;  /* 0x000000a9b0b77211 */ /* 0x080fee00018f0c02 */
[----:B------:R-:W-:Y:S01]  /*9ac0*/  @P0 STS.64 [R152+0x3008], RZ ;  /* 0x003008ff98000388 */ /* 0x000fe20000000a00 */
[-C--:B------:R-:W-:Y:S02]  /*9ad0*/  @!P0 LEA R173, P1, R164, R176.reuse, 0x6 ;  /* 0x000000b0a4ad8211 */ /* 0x080fe400078230ff */
[----:B------:R-:W-:Y:S02]  /*9ae0*/  @!P0 IADD3 R172, P2, R150, R176, RZ ;  /* 0x000000b096ac8210 */ /* 0x000fe40007f5e0ff */
[----:B------:R-:W-:Y:S01]  /*9af0*/  @!P0 MOV R171, c[0x0][0x1a4] ;  /* 0x0000690000ab8a02 */ /* 0x000fe20000000f00 */
[----:B------:R-:W-:Y:S01]  /*9b00*/  @P0 STS [R152+0x3000], RZ ;  /* 0x003000ff98000388 */ /* 0x000fe20000000800 */
[-C--:B------:R-:W-:Y:S02]  /*9b10*/  @!P0 MOV R177, R2.reuse ;  /* 0x0000000200b18202 */ /* 0x080fe40000000f00 */
[C---:B------:R-:W-:Y:S01]  /*9b20*/  @!P0 LEA.HI.X R174, R164.reuse, R2, R171, 0x6, P1 ;  /* 0x00000002a4ae8211 */ /* 0x040fe200008f34ab */
        /* <DEDUP_REMOVED lines=8> */
[CC--:B------:R-:W-:Y:S02]  /*9bb0*/  @!P0 LEA R180, P2, R172.reuse, R170.reuse, 0x1 ;  /* 0x000000aaacb48211 */ /* 0x0c0fe400078408ff */
        /* <DEDUP_REMOVED lines=14> */
[----:B------:R-:W-:Y:S02]  /*9ca0*/  ISETP.GT.AND P1, PT, R153, R146, PT ;  /* 0x000000929900720c */ /* 0x000fe40003f24270 */
        /* <DEDUP_REMOVED lines=133> */
[----:B------:R-:W3:Y:S01]  /*a500*/  MUFU.TANH R215, R215 ;  /* 0x000000d700d77308 */ /* 0x000ee20000002400 */
[----:B------:R-:W-:Y:S03]  /*a510*/  HMMA.16816.F32.BF16 R64, R124, R90, R64 ;  /* 0x0000005a7c40723c */ /* 0x000fe60000041840 */
[----:B------:R-:W-:Y:S02]  /*a520*/  FMUL.FTZ R180, R58, c[0x0][0x2ec] ;  /* 0x0000bb003ab47a20 */ /* 0x000fe40000410000 */
[----:B------:R-:W-:Y:S04]  /*a530*/  FMUL.FTZ R178, R59, c[0x0][0x2ec] ;  /* 0x0000bb003bb27a20 */ /* 0x000fe80000410000 */
[----:B------:R-:W1:Y:S06]  /*a540*/  MUFU.TANH R213, R213 ;  /* 0x000000d500d57308 */ /* 0x000e6c0000002400 */
[----:B----4-:R-:W-:Y:S02]  /*a550*/  FMUL.FTZ R173, R60, c[0x0][0x2ec] ;  /* 0x0000bb003cad7a20 */ /* 0x010fe40000410000 */
[----:B------:R-:W-:Y:S02]  /*a560*/  FMUL.FTZ R175, R61, c[0x0][0x2ec] ;  /* 0x0000bb003daf7a20 */ /* 0x000fe40000410000 */
[----:B------:R-:W4:Y:S01]  /*a570*/  MUFU.TANH R216, R216 ;  /* 0x000000d800d87308 */ /* 0x000f220000002400 */
        /* <DEDUP_REMOVED lines=50> */
[----:B------:R-:W1:Y:S01]  /*a8a0*/  MUFU.TANH R3, R3 ;  /* 0x0000000300037308 */ /* 0x000e620000002400 */
[----:B------:R-:W-:-:S05]  /*a8b0*/  @!P1 BRA `(.L_x_3910) ;  /* 0x000006c000009947 */ /* 0x000fca0003800000 */
[----:B--234-:R-:W-:Y:S05]  /*a8c0*/  IMAD.MOV.U32 R13, RZ, RZ, c[0x0][0x198] ;  /* 0x00006600ff0d7624 */ /* 0x01cfea00078e00ff */
[----:B------:R-:W-:Y:S04]  /*a8d0*/  LEA R5, -R13, RZ, 0x7 ;  /* 0x000000ff0d057211 */ /* 0x000fe800078e39ff */
[----:B------:R-:W-:Y:S01]  /*a8e0*/  SHF.R.S32.HI R2, RZ, 0x1f, R5 ;  /* 0x0000001fff027819 */ /* 0x000fe20000011405 */
[----:B------:R-:W-:-:S05]  /*a8f0*/  @!P6 BRA `(.L_x_3911) ;  /* 0x000003c00000e947 */ /* 0x000fca0003800000 */
[----:B-1----:R-:W-:Y:S04]  /*a900*/  IABS R0, c[0x0][0x2d0] ;  /* 0x0000b40000007a13 */ /* 0x002fe80000000000 */
        /* <DEDUP_REMOVED lines=20> */
[C---:B------:R-:W-:Y:S01]  /*aa50*/  IMAD R4, R0.reuse, R5, R4 ;  /* 0x0000000500047224 */ /* 0x040fe200078e0204 */
[----:B------:R-:W-:Y:S02]  /*aa60*/  LOP3.LUT R5, RZ, c[0x0][0x2d0], RZ, 0x33, !PT ;  /* 0x0000b400ff057a12 */ /* 0x000fe400078e33ff */
[C---:B------:R-:W-:Y:S02]  /*aa70*/  ISETP.GT.U32.AND P3, PT, R0.reuse, R6, PT ;  /* 0x000000060000720c */ /* 0x040fe40003f64070 */
[----:B------:R-:W-:Y:S11]  /*aa80*/  ISETP.GT.U32.AND P2, PT, R0, R4, PT ;  /* 0x000000040000720c */ /* 0x000ff60003f44070 */
[----:B------:R-:W-:Y:S01]  /*aa90*/  @!P3 IADD3 R10, R10, 0x1, RZ ;  /* 0x000000010a0ab810 */ /* 0x000fe20007ffe0ff */
[--C-:B------:R-:W-:Y:S01]  /*aaa0*/  @!P3 IMAD.IADD R6, R6, 0x1, -R0.reuse ;  /* 0x000000010606b824 */ /* 0x100fe200078e0a00 */
[----:B------:R-:W-:Y:S01]  /*aab0*/  @!P2 IADD3 R8, R8, 0x1, RZ ;  /* 0x000000010808a810 */ /* 0x000fe20007ffe0ff */
[----:B------:R-:W-:Y:S01]  /*aac0*/  @!P2 IMAD.IADD R4, R4, 0x1, -R0 ;  /* 0x000000010404a824 */ /* 0x000fe200078e0a00 */
[----:B------:R-:W-:Y:S02]  /*aad0*/  ISETP.GE.AND P2, PT, R2, RZ, PT ;  /* 0x000000ff0200720c */ /* 0x000fe40003f46270 */
[-C--:B------:R-:W-:Y:S02]  /*aae0*/  ISETP.GE.U32.AND P5, PT, R6, R0.reuse, PT ;  /* 0x000000000600720c */ /* 0x080fe40003fa6070 */
[----:B------:R-:W-:Y:S02]  /*aaf0*/  ISETP.GE.U32.AND P4, PT, R4, R0, PT ;  /* 0x000000000400720c */ /* 0x000fe40003f86070 */
[----:B------:R-:W-:Y:S09]  /*ab00*/  ISETP.NE.AND P3, PT, RZ, c[0x0][0x2d0], PT ;  /* 0x0000b400ff007a0c */ /* 0x000ff20003f65270 */
[----:B------:R-:W-:Y:S02]  /*ab10*/  @P5 IADD3 R10, R10, 0x1, RZ ;  /* 0x000000010a0a5810 */ /* 0x000fe40007ffe0ff */
[----:B------:R-:W-:Y:S03]  /*ab20*/  @P4 IADD3 R8, R8, 0x1, RZ ;  /* 0x0000000108084810 */ /* 0x000fe60007ffe0ff */
[----:B------:R-:W-:Y:S01]  /*ab30*/  @!P2 IMAD.MOV R10, RZ, RZ, -R10 ;  /* 0x000000ffff0aa224 */ /* 0x000fe200078e0a0a */
[----:B------:R-:W-:Y:S04]  /*ab40*/  @!P1 IADD3 R8, -R8, RZ, RZ ;  /* 0x000000ff08089210 */ /* 0x000fe80007ffe1ff */
        /* <DEDUP_REMOVED lines=23> */
.L_x_3911:
[----:B------:R2:W-:Y:S01]  /*acc0*/  @P0 STS [R152+0x1000], RZ ;  /* 0x001000ff98000388 */ /* 0x0005e20000000800 */
[CC--:B------:R-:W-:Y:S01]  /*acd0*/  LEA R14, P4, R5.reuse, R166.reuse, 0x1 ;  /* 0x000000a6050e7211 */ /* 0x0c0fe200078808ff */
[----:B------:R-:W-:Y:S01]  /*ace0*/  @!P0 IMAD.MOV.U32 R6, RZ, RZ, c[0x0][0x19c] ;  /* 0x00006700ff068624 */ /* 0x000fe200078e00ff */
[----:B------:R-:W-:Y:S01]  /*acf0*/  @!P0 IADD3 R7, P1, R148, R5, RZ ;  /* 0x0000000594078210 */ /* 0x000fe20007f3e0ff */
[----:B------:R2:W-:Y:S01]  /*ad00*/  @P0 STS [R152+0x1004], RZ ;  /* 0x001004ff98000388 */ /* 0x0005e20000000800 */
[--C-:B------:R-:W-:Y:S01]  /*ad10*/  LEA.HI.X R15, R5, R165, R2.reuse, 0x1, P4 ;  /* 0x000000a5050f7211 */ /* 0x100fe200020f0c02 */
[----:B------:R-:W-:Y:S01]  /*ad20*/  @!P0 IMAD.MOV.U32 R10, RZ, RZ, R5 ;  /* 0x000000ffff0a8224 */ /* 0x000fe200078e0005 */
[----:B------:R-:W-:Y:S01]  /*ad30*/  @!P0 LEA R12, P3, R7, R166, 0x1 ;  /* 0x000000a6070c8211 */ /* 0x000fe200078608ff */
[----:B------:R2:W-:Y:S01]  /*ad40*/  @P0 STS.64 [R152+0x1008], RZ ;  /* 0x001008ff98000388 */ /* 0x0005e20000000a00 */
[--C-:B------:R-:W-:Y:S01]  /*ad50*/  @!P0 IMAD.X R4, R147, 0x1, R2.reuse, P1 ;  /* 0x0000000193048824 */ /* 0x100fe200008e0602 */
[C---:B------:R-:W-:Y:S01]  /*ad60*/  @!P0 LEA R9, P2, R13.reuse, R5, 0x6 ;  /* 0x000000050d098211 */ /* 0x040fe200078430ff */
[----:B------:R-:W-:Y:S01]  /*ad70*/  @!P0 IMAD.MOV.U32 R11, RZ, RZ, R2 ;  /* 0x000000ffff0b8224 */ /* 0x000fe200078e0002 */
[----:B------:R-:W-:Y:S01]  /*ad80*/  @!PT LDS RZ, [RZ] ;  /* 0x00000000fffff984 */ /* 0x000fe20000000800 */
[----:B------:R-:W-:Y:S01]  /*ad90*/  @!PT LDS RZ, [RZ] ;  /* 0x00000000fffff984 */ /* 0x000fe20000000800 */
[----:B------:R-:W-:Y:S01]  /*ada0*/  @!PT LDS RZ, [RZ] ;  /* 0x00000000fffff984 */ /* 0x000fe20000000800 */
[----:B------:R2:W-:Y:S01]  /*adb0*/  @!P0 LDGSTS.E.BYPASS.LTC128B.128 [R152+0x1000], [R14.64] ;  /* 0x010000000e988fae */ /* 0x0005e2000b901d46 */
[----:B-1----:R-:W-:Y:S01]  /*adc0*/  @!P0 IMAD.MOV.U32 R0, RZ, RZ, c[0x0][0x19c] ;  /* 0x00006700ff008624 */ /* 0x002fe200078e00ff */
[C---:B------:R-:W-:Y:S01]  /*add0*/  @!P0 LEA.HI.X R6, R13.reuse, R2, R6, 0x6, P2 ;  /* 0x000000020d068211 */ /* 0x040fe200010f3406 */
[----:B------:R-:W-:Y:S01]  /*ade0*/  @!P0 IMAD.WIDE.U32 R10, R13, 0x60, R10 ;  /* 0x000000600d0a8825 */ /* 0x000fe200078e000a */
[----:B------:R2:W-:Y:S01]  /*adf0*/  @P0 STS.128 [R152+0x1800], RZ ;  /* 0x001800ff98000388 */ /* 0x0005e20000000c00 */
[-C--:B------:R-:W-:Y:S02]  /*ae00*/  @!P0 LEA.HI.X R13, R7, R165.reuse, R4, 0x1, P3 ;  /* 0x000000a5070d8211 */ /* 0x080fe400018f0c04 */
[CC--:B------:R-:W-:Y:S01]  /*ae10*/  @!P0 LEA R8, P2, R9.reuse, R166.reuse, 0x1 ;  /* 0x000000a609088211 */ /* 0x0c0fe200078408ff */
[----:B------:R-:W-:Y:S01]  /*ae20*/  @!P0 IMAD R0, R0, 0x60, RZ ;  /* 0x0000006000008824 */ /* 0x000fe200078e02ff */
[----:B------:R-:W-:Y:S01]  /*ae30*/  @!P0 LEA R16, P1, R10, R166, 0x1 ;  /* 0x000000a60a108211 */ /* 0x000fe200078208ff */
[----:B------:R-:W-:Y:S01]  /*ae40*/  @!PT LDS RZ, [RZ] ;  /* 0x00000000fffff984 */ /* 0x000fe20000000800 */
[----:B------:R-:W-:Y:S01]  /*ae50*/  @!PT LDS RZ, [RZ] ;  /* 0x00000000fffff984 */ /* 0x000fe20000000800 */
[----:B------:R-:W-:Y:S01]  /*ae60*/  @!PT LDS RZ, [RZ] ;  /* 0x00000000fffff984 */ /* 0x000fe20000000800 */
[----:B------:R2:W-:Y:S01]  /*ae70*/  @!P0 LDGSTS.E.BYPASS.LTC128B.128 [R152+0x1800], [R12.64] ;  /* 0x018000000c988fae */ /* 0x0005e2000b901d46 */
[-C--:B------:R-:W-:Y:S01]  /*ae80*/  @!P0 LEA.HI.X R9, R9, R165.reuse, R6, 0x1, P2 ;  /* 0x000000a509098211 */ /* 0x080fe200010f0c06 */
[----:B------:R-:W-:Y:S02]  /*ae90*/  @!P0 IMAD.IADD R0, R0, 0x1, R11 ;  /* 0x0000000100008824 */ /* 0x000fe400078e020b */
[----:B------:R2:W-:Y:S01]  /*aea0*/  @P0 STS.128 [R152+0x2000], RZ ;  /* 0x002000ff98000388 */ /* 0x0005e20000000c00 */
[----:B------:R-:W-:Y:S02]  /*aeb0*/  IMAD.MOV.U32 R166, RZ, RZ, R14 ;  /* 0x000000ffffa67224 */ /* 0x000fe400078e000e */
[----:B------:R-:W-:Y:S01]  /*aec0*/  @!P0 LEA.HI.X R17, R10, R165, R0, 0x1, P1 ;  /* 0x000000a50a118211 */ /* 0x000fe200008f0c00 */
[----:B------:R-:W-:Y:S01]  /*aed0*/  @!PT LDS RZ, [RZ] ;  /* 0x00000000fffff984 */ /* 0x000fe20000000800 */
[----:B------:R-:W-:Y:S01]  /*aee0*/  @!PT LDS RZ, [RZ] ;  /* 0x00000000fffff984 */ /* 0x000fe20000000800 */
[----:B------:R-:W-:Y:S01]  /*aef0*/  @!PT LDS RZ, [RZ] ;  /* 0x00000000fffff984 */ /* 0x000fe20000000800 */
[----:B------:R2:W-:Y:S01]  /*af00*/  @!P0 LDGSTS.E.BYPASS.LTC128B.128 [R152+0x2000], [R8.64] ;  /* 0x0200000008988fae */ /* 0x0005e2000b901d46 */
[----:B------:R-:W-:Y:S03]  /*af10*/  IMAD.MOV.U32 R165, RZ, RZ, R15 ;  /* 0x000000ffffa57224 */ /* 0x000fe600078e000f */
[----:B------:R2:W-:Y:S04]  /*af20*/  @P0 STS.128 [R152+0x2800], RZ ;  /* 0x002800ff98000388 */ /* 0x0005e80000000c00 */
[----:B------:R-:W-:Y:S01]  /*af30*/  @!PT LDS RZ, [RZ] ;  /* 0x00000000fffff984 */ /* 0x000fe20000000800 */
[----:B------:R-:W-:Y:S01]  /*af40*/  @!PT LDS RZ, [RZ] ;  /* 0x00000000fffff984 */ /* 0x000fe20000000800 */
[----:B------:R-:W-:Y:S01]  /*af50*/  @!PT LDS RZ, [RZ] ;  /* 0x00000000fffff984 */ /* 0x000fe20000000800 */
[----:B------:R2:W-:Y:S04]  /*af60*/  @!P0 LDGSTS.E.BYPASS.LTC128B.128 [R152+0x2800], [R16.64] ;  /* 0x0280000010988fae */ /* 0x0005e8000b901d46 */
[----:B------:R-:W0:Y:S02]  /*af70*/  LDGDEPBAR ;  /* 0x00000000000079af */ /* 0x000e240000000000 */
.L_x_3910:
        /* <DEDUP_REMOVED lines=70> */
[----:B-1----:R-:W-:Y:S06]  /*b3e0*/  FMNMX.FTZ R11, R6, R13, !PT ;  /* 0x0000000d060b7209 */ /* 0x002fec0007810000 */
[----:B------:R-:W-:Y:S01]  /*b3f0*/  LDSM.16.MT88.4 R12, [R139+0x3000] ;  /* 0x003000008b0c783b */ /* 0x000fe20000004200 */
[----:B------:R-:W-:Y:S07]  /*b400*/  FMNMX.FTZ R5, R7, R2, !PT ;  /* 0x0000000207057209 */ /* 0x000fee0007810000 */
[----:B------:R-:W1:Y:S08]  /*b410*/  SHFL.BFLY PT, R4, R11, 0x1, 0x1f ;  /* 0x0c201f000b047f89 */ /* 0x000e7000000e0000 */
[----:B------:R-:W2:Y:S01]  /*b420*/  SHFL.BFLY PT, R0, R5, 0x1, 0x1f ;  /* 0x0c201f0005007f89 */ /* 0x000ea200000e0000 */
[----:B-1----:R-:W-:Y:S04]  /*b430*/  FMNMX.FTZ R2, R11, R4, !PT ;  /* 0x000000040b027209 */ /* 0x002fe80007810000 */
[C---:B------:R-:W-:Y:S01]  /*b440*/  FSETP.NEU.FTZ.AND P0, PT, R2.reuse, -INF , PT ;  /* 0xff8000000200780b */ /* 0x040fe20003f1d000 */
[C---:B------:R-:W-:Y:S01]  /*b450*/  FADD.FTZ R4, -R2.reuse, R87 ;  /* 0x0000005702047221 */ /* 0x040fe20000010100 */
[----:B------:R-:W-:Y:S01]  /*b460*/  MOV R87, R2 ;  /* 0x0000000200577202 */ /* 0x000fe20000000f00 */
[----:B------:R-:W-:Y:S01]  /*b470*/  FMUL.FTZ R92, R2, c[0x0][0x23c] ;  /* 0x00008f00025c7a20 */ /* 0x000fe20000410000 */
[----:B--2---:R-:W-:Y:S01]  /*b480*/  FMNMX.FTZ R0, R5, R0, !PT ;  /* 0x0000000005007209 */ /* 0x004fe20007810000 */
[----:B------:R-:W-:Y:S03]  /*b490*/  FMUL.FTZ R21, R4, c[0x0][0x23c] ;  /* 0x00008f0004157a20 */ /* 0x000fe60000410000 */
[----:B------:R-:W-:Y:S01]  /*b4a0*/  FSEL R92, R92, RZ, P0 ;  /* 0x000000ff5c5c7208 */ /* 0x000fe20000000000 */
[C---:B------:R-:W-:Y:S01]  /*b4b0*/  FADD.FTZ R4, -R0.reuse, R85 ;  /* 0x0000005500047221 */ /* 0x040fe20000010100 */
[C---:B------:R-:W-:Y:S01]  /*b4c0*/  FSETP.NEU.FTZ.AND P0, PT, R0.reuse, -INF , PT ;  /* 0xff8000000000780b */ /* 0x040fe20003f1d000 */
[----:B------:R-:W1:Y:S01]  /*b4d0*/  MUFU.EX2 R21, R21 ;  /* 0x0000001500157308 */ /* 0x000e620000000800 */
[----:B------:R-:W-:Y:S01]  /*b4e0*/  FMUL.FTZ R53, R0, c[0x0][0x23c] ;  /* 0x00008f0000357a20 */ /* 0x000fe20000410000 */
[----:B------:R-:W-:Y:S01]  /*b4f0*/  MOV R85, R0 ;  /* 0x0000000000557202 */ /* 0x000fe20000000f00 */
[----:B------:R-:W-:Y:S02]  /*b500*/  FMUL.FTZ R20, R4, c[0x0][0x23c] ;  /* 0x00008f0004147a20 */ /* 0x000fe40000410000 */
[--C-:B------:R-:W-:Y:S01]  /*b510*/  FFMA.FTZ R51, R233, c[0x0][0x23c], -R92.reuse ;  /* 0x00008f00e9337a23 */ /* 0x100fe2000001085c */
[----:B------:R-:W-:Y:S01]  /*b520*/  FSEL R53, R53, RZ, P0 ;  /* 0x000000ff35357208 */ /* 0x000fe20000000000 */
[--C-:B------:R-:W-:Y:S01]  /*b530*/  FFMA.FTZ R46, R231, c[0x0][0x23c], -R92.reuse ;  /* 0x00008f00e72e7a23 */ /* 0x100fe2000001085c */
[----:B------:R-:W-:Y:S01]  /*b540*/  ISETP.GT.AND P0, PT, R153, R146, PT ;  /* 0x000000929900720c */ /* 0x000fe20003f04270 */
        /* <DEDUP_REMOVED lines=13> */
[----:B------:R-:W-:Y:S01]  /*b620*/  MUFU.EX2 R109, R109 ;  /* 0x0000006d006d7308 */ /* 0x000fe20000000800 */
[C---:B------:R-:W-:Y:S02]  /*b630*/  FMUL.FTZ R17, R21.reuse, R69 ;  /* 0x0000004515117220 */ /* 0x040fe40000410000 */
[C---:B------:R-:W-:Y:S02]  /*b640*/  FMUL.FTZ R4, R21.reuse, R80 ;  /* 0x0000005015047220 */ /* 0x040fe40000410000 */
[C---:B--2---:R-:W-:Y:S02]  /*b650*/  FMUL.FTZ R10, R20.reuse, R78 ;  /* 0x0000004e140a7220 */ /* 0x044fe40000410000 */
[C---:B------:R-:W-:Y:S02]  /*b660*/  FMUL.FTZ R11, R20.reuse, R79 ;  /* 0x0000004f140b7220 */ /* 0x040fe40000410000 */
[----:B------:R-:W-:Y:S01]  /*b670*/  LDSM.16.MT88.4 R76, [R139+0x4c00] ;  /* 0x004c00008b4c783b */ /* 0x000fe20000004200 */
[----:B------:R-:W1:Y:S01]  /*b680*/  MUFU.EX2 R106, R106 ;  /* 0x0000006a006a7308 */ /* 0x000e620000000800 */
[C---:B------:R-:W-:Y:S02]  /*b690*/  FMUL.FTZ R18, R20.reuse, R70 ;  /* 0x0000004614127220 */ /* 0x040fe40000410000 */
[C---:B------:R-:W-:Y:S02]  /*b6a0*/  FMUL.FTZ R19, R20.reuse, R71 ;  /* 0x0000004714137220 */ /* 0x040fe40000410000 */
[----:B------:R-:W-:Y:S02]  /*b6b0*/  FMUL.FTZ R5, R21, R81 ;  /* 0x0000005115057220 */ /* 0x000fe40000410000 */
[C---:B------:R-:W-:Y:S02]  /*b6c0*/  FMUL.FTZ R6, R20.reuse, R82 ;  /* 0x0000005214067220 */ /* 0x040fe40000410000 */
[----:B------:R-:W-:Y:S01]  /*b6d0*/  FMUL.FTZ R7, R20, R83 ;  /* 0x0000005314077220 */ /* 0x000fe20000410000 */
        /* <DEDUP_REMOVED lines=9> */
[----:B-1----:R-:W-:Y:S01]  /*b770*/  F2FP.BF16.PACK_AB R24, R106, R109 ;  /* 0x0000006d6a18723e */ /* 0x002fe200000010ff */
        /* <DEDUP_REMOVED lines=33> */
[----:B------:R-:W-:Y:S02]  /*b990*/  FFMA.FTZ R101, R188, c[0x0][0x23c], -R53 ;  /* 0x00008f00bc657a23 */ /* 0x000fe40000010835 */
[----:B------:R-:W-:Y:S01]  /*b9a0*/  FFMA.FTZ R109, R21, R168, R109 ;  /* 0x000000a8156d7223 */ /* 0x000fe2000001006d */
[----:B------:R-:W-:Y:S01]  /*b9b0*/  MUFU.EX2 R99, R99 ;  /* 0x0000006300637308 */ /* 0x000fe20000000800 */
[--C-:B------:R-:W-:Y:S02]  /*b9c0*/  FFMA.FTZ R105, R181, c[0x0][0x23c], -R92.reuse ;  /* 0x00008f00b5697a23 */ /* 0x100fe4000001085c */
[--C-:B------:R-:W-:Y:S02]  /*b9d0*/  FFMA.FTZ R108, R177, c[0x0][0x23c], -R92.reuse ;  /* 0x00008f00b16c7a23 */ /* 0x100fe4000001085c */
[--C-:B------:R-:W-:Y:S02]  /*b9e0*/  FFMA.FTZ R110, R180, c[0x0][0x23c], -R53.reuse ;  /* 0x00008f00b46e7a23 */ /* 0x100fe40000010835 */
[----:B------:R-:W-:Y:S02]  /*b9f0*/  FFMA.FTZ R111, R178, c[0x0][0x23c], -R53 ;  /* 0x00008f00b26f7a23 */ /* 0x000fe40000010835 */
[----:B------:R-:W-:Y:S01]  /*ba00*/  FFMA.FTZ R107, R20, R167, R107 ;  /* 0x000000a7146b7223 */ /* 0x000fe2000001006b */
[----:B------:R-:W2:Y:S01]  /*ba10*/  MUFU.EX2 R96, R96 ;  /* 0x0000006000607308 */ /* 0x000ea20000000800 */
[----:B------:R-:W-:Y:S02]  /*ba20*/  FADD.FTZ R109, R106, R109 ;  /* 0x0000006d6a6d7221 */ /* 0x000fe40000010000 */
[----:B------:R-:W-:Y:S01]  /*ba30*/  FADD.FTZ R107, R102, R107 ;  /* 0x0000006b666b7221 */ /* 0x000fe20000010000 */
[----:B-1----:R-:W-:Y:S01]  /*ba40*/  F2FP.BF16.PACK_AB R27, R97, R100 ;  /* 0x00000064611b723e */ /* 0x002fe200000010ff */
[--C-:B------:R-:W-:Y:S02]  /*ba50*/  FFMA.FTZ R173, R173, c[0x0][0x23c], -R92.reuse ;  /* 0x00008f00adad7a23 */ /* 0x100fe4000001085c */
[----:B------:R-:W-:Y:S02]  /*ba60*/  FADD.FTZ R100, R100, R107 ;  /* 0x0000006b64647221 */ /* 0x000fe40000010000 */
[----:B------:R-:W-:Y:S01]  /*ba70*/  FFMA.FTZ R175, R175, c[0x0][0x23c], -R92 ;  /* 0x00008f00afaf7a23 */ /* 0x000fe2000001085c */
[----:B------:R-:W-:Y:S01]  /*ba80*/  MUFU.EX2 R98, R98 ;  /* 0x0000006200627308 */ /* 0x000fe20000000800 */
[C---:B------:R-:W-:Y:S07]  /*ba90*/  HMMA.16816.F32.BF16 R4, R24.reuse, R12, R4 ;  /* 0x0000000c1804723c */ /* 0x040fee0000041804 */
[C---:B------:R-:W-:Y:S01]  /*baa0*/  FMUL.FTZ R12, R21.reuse, R72 ;  /* 0x00000048150c7220 */ /* 0x040fe20000410000 */
[C---:B------:R-:W-:Y:S01]  /*bab0*/  HMMA.16816.F32.BF16 R8, R24.reuse, R14, R8 ;  /* 0x0000000e1808723c */ /* 0x040fe20000041808 */
[----:B------:R-:W1:Y:S03]  /*bac0*/  MUFU.EX2 R23, R23 ;  /* 0x0000001700177308 */ /* 0x000e660000000800 */
[----:B------:R-:W-:Y:S02]  /*bad0*/  FMUL.FTZ R13, R21, R73 ;  /* 0x00000049150d7220 */ /* 0x000fe40000410000 */
[----:B------:R-:W-:Y:S02]  /*bae0*/  FADD.FTZ R21, R97, R100 ;  /* 0x0000006461157221 */ /* 0x000fe40000010000 */
[C---:B------:R-:W-:Y:S03]  /*baf0*/  FMUL.FTZ R14, R20.reuse, R74 ;  /* 0x0000004a140e7220 */ /* 0x040fe60000410000 */
[----:B------:R-:W-:Y:S01]  /*bb00*/  MUFU.EX2 R95, R95 ;  /* 0x0000005f005f7308 */ /* 0x000fe20000000800 */
[----:B------:R-:W-:Y:S02]  /*bb10*/  FMUL.FTZ R15, R20, R75 ;  /* 0x0000004b140f7220 */ /* 0x000fe40000410000 */
[--C-:B------:R-:W-:Y:S02]  /*bb20*/  FFMA.FTZ R73, R192, c[0x0][0x23c], -R53.reuse ;  /* 0x00008f00c0497a23 */ /* 0x100fe40000010835 */
[--C-:B------:R-:W-:Y:S02]  /*bb30*/  FFMA.FTZ R72, R187, c[0x0][0x23c], -R92.reuse ;  /* 0x00008f00bb487a23 */ /* 0x100fe4000001085c */
[----:B------:R-:W-:Y:S01]  /*bb40*/  FFMA.FTZ R75, R189, c[0x0][0x23c], -R92 ;  /* 0x00008f00bd4b7a23 */ /* 0x000fe2000001085c */
[C---:B------:R-:W-:Y:S02]  /*bb50*/  HMMA.16816.F32.BF16 R12, R24.reuse, R28, R12 ;  /* 0x0000001c180c723c */ /* 0x040fe4000004180c */
[----:B------:R-:W3:Y:S01]  /*bb60*/  MUFU.EX2 R94, R94 ;  /* 0x0000005e005e7308 */ /* 0x000ee20000000800 */
[----:B------:R-:W-:Y:S02]  /*bb70*/  FFMA.FTZ R74, R190, c[0x0][0x23c], -R53 ;  /* 0x00008f00be4a7a23 */ /* 0x000fe40000010835 */
[----:B------:R-:W-:Y:S03]  /*bb80*/  FADD.FTZ R20, R104, R109 ;  /* 0x0000006d68147221 */ /* 0x000fe60000010000 */
[----:B------:R-:W-:Y:S01]  /*bb90*/  HMMA.16816.F32.BF16 R16, R24, R30, R16 ;  /* 0x0000001e1810723c */ /* 0x000fe20000041810 */
[----:B------:R-:W4:Y:S03]  /*bba0*/  LDSM.16.MT88.4 R28, [R139+0x3800] ;  /* 0x003800008b1c783b */ /* 0x000f260000004200 */
[----:B------:R-:W5:Y:S01]  /*bbb0*/  MUFU.EX2 R22, R22 ;  /* 0x0000001600167308 */ /* 0x000f620000000800 */
[----:B------:R-:W-:Y:S02]  /*bbc0*/  FADD.FTZ R20, R103, R20 ;  /* 0x0000001467147221 */ /* 0x000fe40000010000 */
[----:B--2---:R-:W-:Y:S02]  /*bbd0*/  F2FP.BF16.PACK_AB R24, R96, R99 ;  /* 0x000000636018723e */ /* 0x004fe400000010ff */
[----:B-1----:R-:W-:Y:S03]  /*bbe0*/  F2FP.BF16.PACK_AB R25, R23, R98 ;  /* 0x000000621719723e */ /* 0x002fe600000010ff */
[----:B------:R-:W-:Y:S02]  /*bbf0*/  FADD.FTZ R98, R98, R21 ;  /* 0x0000001562627221 */ /* 0x000fe40000010000 */
[----:B------:R-:W1:Y:S01]  /*bc00*/  MUFU.EX2 R91, R91 ;  /* 0x0000005b005b7308 */ /* 0x000e620000000800 */
[----:B------:R-:W-:Y:S02]  /*bc10*/  FADD.FTZ R99, R99, R20 ;  /* 0x0000001463637221 */ /* 0x000fe40000010000 */
[----:B------:R-:W-:Y:S01]  /*bc20*/  FADD.FTZ R23, R23, R98 ;  /* 0x0000006217177221 */ /* 0x000fe20000010000 */
[----:B---3--:R-:W-:Y:S01]  /*bc30*/  F2FP.BF16.PACK_AB R26, R94, R95 ;  /* 0x0000005f5e1a723e */ /* 0x008fe200000010ff */
[----:B------:R-:W-:Y:S04]  /*bc40*/  FADD.FTZ R96, R96, R99 ;  /* 0x0000006360607221 */ /* 0x000fe80000010000 */
[----:B------:R-:W-:Y:S01]  /*bc50*/  FADD.FTZ R95, R95, R96 ;  /* 0x000000605f5f7221 */ /* 0x000fe20000010000 */
[----:B------:R-:W-:Y:S03]  /*bc60*/  MUFU.EX2 R93, R93 ;  /* 0x0000005d005d7308 */ /* 0x000fe60000000800 */
[----:B------:R-:W-:Y:S02]  /*bc70*/  FADD.FTZ R94, R94, R95 ;  /* 0x0000005f5e5e7221 */ /* 0x000fe40000010000 */
[----:B-----5:R-:W-:Y:S05]  /*bc80*/  FADD.FTZ R68, R22, R23 ;  /* 0x0000001716447221 */ /* 0x020fea0000010000 */
[----:B------:R-:W2:Y:S01]  /*bc90*/  MUFU.EX2 R90, R90 ;  /* 0x0000005a005a7308 */ /* 0x000ea20000000800 */
[C---:B-1----:R-:W-:Y:S01]  /*bca0*/  F2FP.BF16.PACK_AB R27, R91.reuse, R22 ;  /* 0x000000165b1b723e */ /* 0x042fe200000010ff */
        /* <DEDUP_REMOVED lines=9> */
[----:B------:R-:W-:Y:S04]  /*bd40*/  LDSM.16.MT88.4 R36, [R139+0x4000] ;  /* 0x004000008b24783b */ /* 0x000fe80000004200 */
[----:B------:R-:W5:Y:S02]  /*bd50*/  MUFU.EX2 R62, R62 ;  /* 0x0000003e003e7308 */ /* 0x000f640000000800 */
        /* <DEDUP_REMOVED lines=8> */
[C---:B-----5:R-:W-:Y:S01]  /*bde0*/  F2FP.BF16.PACK_AB R26, R62.reuse, R67 ;  /* 0x000000433e1a723e */ /* 0x060fe200000010ff */
        /* <DEDUP_REMOVED lines=16> */
[--C-:B------:R-:W-:Y:S01]  /*bef0*/  FFMA.FTZ R41, R186, c[0x0][0x23c], -R53.reuse ;  /* 0x00008f00ba297a23 */ /* 0x100fe20000010835 */
[----:B------:R-:W5:Y:S02]  /*bf00*/  MUFU.EX2 R50, R50 ;  /* 0x0000003200327308 */ /* 0x000f640000000800 */
[----:B--2---:R-:W-:Y:S01]  /*bf10*/  F2FP.BF16.PACK_AB R24, R58, R61 ;  /* 0x0000003d3a18723e */ /* 0x004fe200000010ff */
[----:B------:R-:W-:Y:S01]  /*bf20*/  FFMA.FTZ R42, R184, c[0x0][0x23c], -R53 ;  /* 0x00008f00b82a7a23 */ /* 0x000fe20000010835 */
[----:B-1----:R-:W-:Y:S03]  /*bf30*/  F2FP.BF16.PACK_AB R25, R56, R59 ;  /* 0x0000003b3819723e */ /* 0x002fe600000010ff */
[----:B------:R-:W-:Y:S02]  /*bf40*/  FFMA.FTZ R43, R179, c[0x0][0x23c], -R92 ;  /* 0x00008f00b32b7a23 */ /* 0x000fe4000001085c */
[----:B------:R-:W-:Y:S01]  /*bf50*/  FADD.FTZ R61, R61, R62 ;  /* 0x0000003e3d3d7221 */ /* 0x000fe20000010000 */
[----:B------:R-:W-:Y:S03]  /*bf60*/  MUFU.EX2 R54, R54 ;  /* 0x0000003600367308 */ /* 0x000fe60000000800 */
[----:B------:R-:W-:Y:S07]  /*bf70*/  FADD.FTZ R58, R58, R61 ;  /* 0x0000003d3a3a7221 */ /* 0x000fee0000010000 */
        /* <DEDUP_REMOVED lines=12> */
[C---:B----4-:R-:W-:Y:S03]  /*c040*/  HMMA.16816.F32.BF16 R12, R24.reuse, R28, R12 ;  /* 0x0000001c180c723c */ /* 0x050fe6000004180c */
[----:B------:R-:W-:Y:S05]  /*c050*/  MUFU.EX2 R52, R52 ;  /* 0x0000003400347308 */ /* 0x000fea0000000800 */
[----:B------:R-:W-:Y:S01]  /*c060*/  HMMA.16816.F32.BF16 R16, R24, R30, R16 ;  /* 0x0000001e1810723c */ /* 0x000fe20000041810 */
[----:B------:R-:W4:Y:S04]  /*c070*/  LDSM.16.MT88.4 R28, [R139+0x4400] ;  /* 0x004400008b1c783b */ /* 0x000f280000004200 */
[----:B------:R-:W5:Y:S02]  /*c080*/  MUFU.EX2 R57, R57 ;  /* 0x0000003900397308 */ /* 0x000f640000000800 */
[----:B------:R-:W-:Y:S01]  /*c090*/  F2FP.BF16.PACK_AB R24, R46, R51 ;  /* 0x000000332e18723e */ /* 0x000fe200000010ff */
[----:B------:R-:W-:Y:S01]  /*c0a0*/  FADD.FTZ R51, R51, R50 ;  /* 0x0000003233337221 */ /* 0x000fe20000010000 */
[----:B--2---:R-:W-:Y:S03]  /*c0b0*/  F2FP.BF16.PACK_AB R25, R44, R47 ;  /* 0x0000002f2c19723e */ /* 0x004fe600000010ff */
[----:B-1----:R-:W-:Y:S01]  /*c0c0*/  F2FP.BF16.PACK_AB R26, R48, R45 ;  /* 0x0000002d301a723e */ /* 0x002fe200000010ff */
[----:B------:R-:W-:Y:S02]  /*c0d0*/  FADD.FTZ R46, R46, R51 ;  /* 0x000000332e2e7221 */ /* 0x000fe40000010000 */
[----:B------:R-:W-:Y:S02]  /*c0e0*/  MUFU.EX2 R63, R63 ;  /* 0x0000003f003f7308 */ /* 0x000fe40000000800 */
[----:B------:R-:W-:Y:S04]  /*c0f0*/  FADD.FTZ R45, R45, R46 ;  /* 0x0000002e2d2d7221 */ /* 0x000fe80000010000 */
[----:B------:R-:W-:Y:S04]  /*c100*/  FADD.FTZ R48, R48, R45 ;  /* 0x0000002d30307221 */ /* 0x000fe80000010000 */
[----:B------:R-:W1:Y:S01]  /*c110*/  MUFU.EX2 R66, R66 ;  /* 0x0000004200427308 */ /* 0x000e620000000800 */
[----:B-----5:R-:W-:Y:S09]  /*c120*/  F2FP.BF16.PACK_AB R27, R57, R52 ;  /* 0x00000034391b723e */ /* 0x020ff200000010ff */
[----:B------:R-:W-:Y:S01]  /*c130*/  MUFU.EX2 R64, R64 ;  /* 0x0000004000407308 */ /* 0x000fe20000000800 */
[C---:B------:R-:W-:Y:S08]  /*c140*/  HMMA.16816.F32.BF16 R4, R24.reuse, R36, R4 ;  /* 0x000000241804723c */ /* 0x040ff00000041804 */
[C---:B------:R-:W-:Y:S01]  /*c150*/  HMMA.16816.F32.BF16 R8, R24.reuse, R38, R8 ;  /* 0x000000261808723c */ /* 0x040fe20000041808 */
[----:B------:R-:W2:Y:S01]  /*c160*/  MUFU.EX2 R73, R73 ;  /* 0x0000004900497308 */ /* 0x000ea20000000800 */
[----:B------:R-:W5:Y:S02]  /*c170*/  LDSM.16.MT88.4 R36, [R138+0x4400] ;  /* 0x004400008a24783b */ /* 0x000f640000004200 */
[C---:B-1----:R-:W-:Y:S01]  /*c180*/  F2FP.BF16.PACK_AB R20, R66.reuse, R63 ;  /* 0x0000003f4214723e */ /* 0x042fe200000010ff */
[----:B------:R-:W-:Y:S03]  /*c190*/  FADD.FTZ R63, R63, R48 ;  /* 0x000000303f3f7221 */ /* 0x000fe60000010000 */
[C---:B---3--:R-:W-:Y:S03]  /*c1a0*/  HMMA.16816.F32.BF16 R12, R24.reuse, R32, R12 ;  /* 0x00000020180c723c */ /* 0x048fe6000004180c */
[----:B------:R-:W-:Y:S01]  /*c1b0*/  MUFU.EX2 R72, R72 ;  /* 0x0000004800487308 */ /* 0x000fe20000000800 */
[----:B------:R-:W-:Y:S03]  /*c1c0*/  FADD.FTZ R63, R66, R63 ;  /* 0x0000003f423f7221 */ /* 0x000fe60000010000 */
[--C-:B------:R-:W-:Y:S01]  /*c1d0*/  FFMA.FTZ R32, R176, c[0x0][0x23c], -R53.reuse ;  /* 0x00008f00b0207a23 */ /* 0x100fe20000010835 */
[----:B------:R-:W-:Y:S01]  /*c1e0*/  HMMA.16816.F32.BF16 R16, R24, R34, R16 ;  /* 0x000000221810723c */ /* 0x000fe20000041810 */
[----:B------:R-:W1:Y:S03]  /*c1f0*/  LDSM.16.MT88.4 R24, [R139+0x4800] ;  /* 0x004800008b18783b */ /* 0x000e660000004200 */
[--C-:B------:R-:W-:Y:S01]  /*c200*/  FFMA.FTZ R33, R174, c[0x0][0x23c], -R53.reuse ;  /* 0x00008f00ae217a23 */ /* 0x100fe20000010835 */
[----:B------:R-:W3:Y:S02]  /*c210*/  MUFU.EX2 R75, R75 ;  /* 0x0000004b004b7308 */ /* 0x000ee40000000800 */
[--C-:B------:R-:W-:Y:S01]  /*c220*/  FFMA.FTZ R34, R171, c[0x0][0x23c], -R92.reuse ;  /* 0x00008f00ab227a23 */ /* 0x100fe2000001085c */
[----:B--2---:R-:W-:Y:S01]  /*c230*/  F2FP.BF16.PACK_AB R21, R73, R64 ;  /* 0x000000404915723e */ /* 0x004fe200000010ff */
[----:B------:R-:W-:Y:S06]  /*c240*/  FFMA.FTZ R92, R172, c[0x0][0x23c], -R92 ;  /* 0x00008f00ac5c7a23 */ /* 0x000fec000001085c */
[----:B------:R-:W-:Y:S10]  /*c250*/  MUFU.EX2 R74, R74 ;  /* 0x0000004a004a7308 */ /* 0x000ff40000000800 */
[----:B------:R-:W2:Y:S01]  /*c260*/  MUFU.EX2 R101, R101 ;  /* 0x0000006500657308 */ /* 0x000ea20000000800 */
[----:B---3--:R-:W-:Y:S09]  /*c270*/  F2FP.BF16.PACK_AB R22, R75, R72 ;  /* 0x000000484b16723e */ /* 0x008ff200000010ff */
[----:B------:R-:W-:Y:S10]  /*c280*/  MUFU.EX2 R105, R105 ;  /* 0x0000006900697308 */ /* 0x000ff40000000800 */
[----:B------:R-:W3:Y:S01]  /*c290*/  MUFU.EX2 R40, R40 ;  /* 0x0000002800287308 */ /* 0x000ee20000000800 */
[----:B--2---:R-:W-:Y:S09]  /*c2a0*/  F2FP.BF16.PACK_AB R23, R101, R74 ;  /* 0x0000004a6517723e */ /* 0x004ff200000010ff */
[----:B------:R-:W-:Y:S01]  /*c2b0*/  MUFU.EX2 R41, R41 ;  /* 0x0000002900297308 */ /* 0x000fe20000000800 */
[C---:B----4-:R-:W-:Y:S08]  /*c2c0*/  HMMA.16816.F32.BF16 R4, R20.reuse, R28, R4 ;  /* 0x0000001c1404723c */ /* 0x050ff00000041804 */
[C---:B------:R-:W-:Y:S01]  /*c2d0*/  HMMA.16816.F32.BF16 R8, R20.reuse, R30, R8 ;  /* 0x0000001e1408723c */ /* 0x040fe20000041808 */
[----:B------:R-:W2:Y:S01]  /*c2e0*/  MUFU.EX2 R42, R42 ;  /* 0x0000002a002a7308 */ /* 0x000ea20000000800 */
        /* <DEDUP_REMOVED lines=8> */
[----:B---3--:R-:W-:Y:S02]  /*c370*/  F2FP.BF16.PACK_AB R20, R40, R105 ;  /* 0x000000692814723e */ /* 0x008fe400000010ff */
        /* <DEDUP_REMOVED lines=8> */
[----:B-----5:R-:W-:Y:S03]  /*c400*/  F2FP.BF16.PACK_AB R22, R108, R43 ;  /* 0x0000002b6c16723e */ /* 0x020fe600000010ff */
[----:B------:R-:W-:Y:S03]  /*c410*/  FADD.FTZ R52, R52, R47 ;  /* 0x0000002f34347221 */ /* 0x000fe60000010000 */
[----:B------:R-:W-:Y:S01]  /*c420*/  MUFU.EX2 R102, R173 ;  /* 0x000000ad00667308 */ /* 0x000fe20000000800 */
[----:B------:R-:W-:Y:S04]  /*c430*/  FADD.FTZ R57, R57, R52 ;  /* 0x0000003439397221 */ /* 0x000fe80000010000 */
[----:B------:R-:W-:Y:S04]  /*c440*/  FADD.FTZ R64, R64, R57 ;  /* 0x0000003940407221 */ /* 0x000fe80000010000 */
[----:B------:R-:W-:Y:S01]  /*c450*/  FADD.FTZ R73, R73, R64 ;  /* 0x0000004049497221 */ /* 0x000fe20000010000 */
[----:B------:R-:W3:Y:S01]  /*c460*/  MUFU.EX2 R97, R175 ;  /* 0x000000af00617308 */ /* 0x000ee20000000800 */
[----:B--2---:R-:W-:Y:S09]  /*c470*/  F2FP.BF16.PACK_AB R23, R111, R110 ;  /* 0x0000006e6f17723e */ /* 0x004ff200000010ff */
[----:B------:R-:W-:Y:S01]  /*c480*/  MUFU.EX2 R32, R32 ;  /* 0x0000002000207308 */ /* 0x000fe20000000800 */
[C---:B-1----:R-:W-:Y:S08]  /*c490*/  HMMA.16816.F32.BF16 R4, R20.reuse, R24, R4 ;  /* 0x000000181404723c */ /* 0x042ff00000041804 */
[C---:B------:R-:W-:Y:S01]  /*c4a0*/  HMMA.16816.F32.BF16 R8, R20.reuse, R26, R8 ;  /* 0x0000001a1408723c */ /* 0x040fe20000041808 */
[----:B------:R-:W1:Y:S01]  /*c4b0*/  MUFU.EX2 R33, R33 ;  /* 0x0000002100217308 */ /* 0x000e620000000800 */
[----:B------:R-:W2:Y:S02]  /*c4c0*/  LDSM.16.MT88.4 R24, [R138+0x4c00] ;  /* 0x004c00008a18783b */ /* 0x000ea40000004200 */
[----:B---3--:R-:W-:Y:S04]  /*c4d0*/  F2FP.BF16.PACK_AB R68, R97, R102 ;  /* 0x000000666144723e */ /* 0x008fe800000010ff */
[C---:B----4-:R-:W-:Y:S03]  /*c4e0*/  HMMA.16816.F32.BF16 R12, R20.reuse, R28, R12 ;  /* 0x0000001c140c723c */ /* 0x050fe6000004180c */
[----:B------:R-:W-:Y:S05]  /*c4f0*/  MUFU.EX2 R34, R34 ;  /* 0x0000002200227308 */ /* 0x000fea0000000800 */
[----:B------:R-:W-:Y:S05]  /*c500*/  HMMA.16816.F32.BF16 R16, R20, R30, R16 ;  /* 0x0000001e1410723c */ /* 0x000fea0000041810 */
[----:B------:R-:W3:Y:S01]  /*c510*/  MUFU.EX2 R35, R92 ;  /* 0x0000005c00237308 */ /* 0x000ee20000000800 */
[----:B-1----:R-:W-:Y:S09]  /*c520*/  F2FP.BF16.PACK_AB R69, R33, R32 ;  /* 0x000000202145723e */ /* 0x002ff200000010ff */
[----:B------:R-:W-:Y:S10]  /*c530*/  MUFU.EX2 R36, R36 ;  /* 0x0000002400247308 */ /* 0x000ff40000000800 */
[----:B------:R-:W1:Y:S01]  /*c540*/  MUFU.EX2 R53, R53 ;  /* 0x0000003500357308 */ /* 0x000e620000000800 */
[----:B---3--:R-:W-:Y:S02]  /*c550*/  F2FP.BF16.PACK_AB R70, R35, R34 ;  /* 0x000000222346723e */ /* 0x008fe400000010ff */
[----:B-1----:R-:W-:Y:S07]  /*c560*/  F2FP.BF16.PACK_AB R71, R53, R36 ;  /* 0x000000243547723e */ /* 0x002fee00000010ff */
[C---:B------:R-:W-:Y:S07]  /*c570*/  HMMA.16816.F32.BF16 R80, R68.reuse, R76, R4 ;  /* 0x0000004c4450723c */ /* 0x040fee0000041804 */
[----:B------:R-:W-:Y:S01]  /*c580*/  FADD.FTZ R4, R72, R63 ;  /* 0x0000003f48047221 */ /* 0x000fe20000010000 */
[C---:B------:R-:W-:Y:S04]  /*c590*/  HMMA.16816.F32.BF16 R76, R68.reuse, R78, R8 ;  /* 0x0000004e444c723c */ /* 0x040fe80000041808 */
        /* <DEDUP_REMOVED lines=21> */
[----:B------:R-:W-:-:S05]  /*c6f0*/  @P0 BRA `(.L_x_3912) ;  /* 0xffffcf8000000947 */ /* 0x000fca000383ffff */
.L_x_3908:
[----:B------:R-:W1:Y:S01]  /*c700*/  SHFL.BFLY PT, R3, R168, 0x2, 0x1f ;  /* 0x0c401f00a8037f89 */ /* 0x000e6200000e0000 */
[----:B------:R-:W-:Y:S01]  /*c710*/  IMAD.MOV.U32 R9, RZ, RZ, 0x3f800000 ;  /* 0x3f800000ff097424 */ /* 0x000fe200078e00ff */
[----:B------:R-:W-:Y:S01]  /*c720*/  BSSY B0, `(.L_x_3913) ;  /* 0x000007d000007945 */ /* 0x000fe20003800000 */
[----:B------:R-:W-:Y:S01]  /*c730*/  IMAD.SHL.U32 R156, R156, 0x8, RZ ;  /* 0x000000089c9c7824 */ /* 0x000fe200078e00ff */
[----:B------:R-:W2:Y:S01]  /*c740*/  SHFL.BFLY PT, R4, R167, 0x2, 0x1f ;  /* 0x0c401f00a7047f89 */ /* 0x000ea200000e0000 */
[----:B------:R-:W-:-:S03]  /*c750*/  IMAD R151, R162, 0x10, R151 ;  /* 0x00000010a2977824 */ /* 0x000fc600078e0297 */
[----:B------:R-:W3:Y:S04]  /*c760*/  S2R R5, SR_TID.X ;  /* 0x0000000000057919 */ /* 0x000ee80000002100 */
[----:B------:R-:W-:Y:S06]  /*c770*/  BAR.SYNC.DEFER_BLOCKING 0x0 ;  /* 0x0000000000007b1d */ /* 0x000fec0000010000 */
[----:B------:R-:W4:Y:S01]  /*c780*/  S2R R28, SR_CTAID.X ;  /* 0x00000000001c7919 */ /* 0x000f220000002500 */
        /* <DEDUP_REMOVED lines=8> */
[----:B------:R-:W-:Y:S01]  /*c810*/  SHF.L.U32 R12, R12, 0x2, RZ ;  /* 0x000000020c0c7819 */ /* 0x000fe200000006ff */
[----:B----4-:R-:W-:Y:S01]  /*c820*/  IMAD.SHL.U32 R28, R28, 0x40, RZ ;  /* 0x000000401c1c7824 */ /* 0x010fe200078e00ff */
[----:B------:R-:W-:Y:S02]  /*c830*/  SHF.R.S32.HI R14, RZ, 0x1f, R11 ;  /* 0x0000001fff0e7819 */ /* 0x000fe4000001140b */
[----:B------:R-:W-:-:S02]  /*c840*/  LOP3.LUT R12, R12, 0x3fffff00, RZ, 0xc0, !PT ;  /* 0x3fffff000c0c7812 */ /* 0x000fc400078ec0ff */
[----:B------:R-:W-:Y:S02]  /*c850*/  LEA.HI R14, R14, R11, RZ, 0x3 ;  /* 0x0000000b0e0e7211 */ /* 0x000fe400078f18ff */
[----:B------:R-:W-:Y:S01]  /*c860*/  LOP3.LUT R16, R16, 0xfffffffc, RZ, 0xc0, !PT ;  /* 0xfffffffc10107812 */ /* 0x000fe200078ec0ff */
[----:B------:R-:W-:Y:S01]  /*c870*/  IMAD R155, R155, 0x20, R12 ;  /* 0x000000209b9b7824 */ /* 0x000fe200078e020c */
[----:B------:R-:W-:Y:S01]  /*c880*/  LOP3.LUT R14, R14, 0xfffffff8, RZ, 0xc0, !PT ;  /* 0xfffffff80e0e7812 */ /* 0x000fe200078ec0ff */
[----:B-1----:R-:W-:Y:S01]  /*c890*/  FADD.FTZ R7, R8, R7 ;  /* 0x0000000708077221 */ /* 0x002fe20000010000 */
[CC--:B------:R-:W-:Y:S01]  /*c8a0*/  LEA.HI R12, R4.reuse, R5.reuse, RZ, 0x4 ;  /* 0x00000005040c7211 */ /* 0x0c0fe200078f20ff */
[----:B------:R-:W-:Y:S02]  /*c8b0*/  IMAD.IADD R13, R5, 0x1, -R16 ;  /* 0x00000001050d7824 */ /* 0x000fe400078e0a10 */
[----:B--2---:R-:W-:Y:S01]  /*c8c0*/  FADD.FTZ R6, R3, R6 ;  /* 0x0000000603067221 */ /* 0x004fe20000010000 */
[----:B------:R-:W-:Y:S01]  /*c8d0*/  LEA.HI R3, R4, R5, RZ, 0x5 ;  /* 0x0000000504037211 */ /* 0x000fe200078f28ff */
[----:B------:R-:W-:Y:S01]  /*c8e0*/  IMAD.IADD R11, R11, 0x1, -R14 ;  /* 0x000000010b0b7824 */ /* 0x000fe200078e0a0e */
[----:B------:R-:W-:Y:S01]  /*c8f0*/  FSETP.NE.FTZ.AND P3, PT, R7, RZ, PT ;  /* 0x000000ff0700720b */ /* 0x000fe20003f75000 */
[----:B------:R-:W-:Y:S01]  /*c900*/  IMAD.MOV.U32 R8, RZ, RZ, 0x3f800000 ;  /* 0x3f800000ff087424 */ /* 0x000fe200078e00ff */
[----:B------:R-:W-:Y:S01]  /*c910*/  SHF.R.S32.HI R12, RZ, 0x4, R12 ;  /* 0x00000004ff0c7819 */ /* 0x000fe2000001140c */
[----:B------:R-:W-:Y:S01]  /*c920*/  IMAD R154, R154, 0x4, R155 ;  /* 0x000000049a9a7824 */ /* 0x000fe200078e029b */
[----:B------:R-:W-:-:S02]  /*c930*/  SHF.R.S32.HI R10, RZ, 0x5, R3 ;  /* 0x00000005ff0a7819 */ /* 0x000fc40000011403 */
[----:B------:R-:W-:Y:S02]  /*c940*/  SHF.L.U32 R12, R12, 0x6, RZ ;  /* 0x000000060c0c7819 */ /* 0x000fe400000006ff */
[----:B------:R-:W-:Y:S02]  /*c950*/  LEA.HI R14, R11, R11, RZ, 0x1 ;  /* 0x0000000b0b0e7211 */ /* 0x000fe400078f08ff */
[----:B------:R-:W-:Y:S02]  /*c960*/  LEA R10, R10, R13, 0x8 ;  /* 0x0000000d0a0a7211 */ /* 0x000fe400078e40ff */
[----:B------:R-:W-:Y:S01]  /*c970*/  FSETP.NE.FTZ.AND P2, PT, R6, RZ, PT ;  /* 0x000000ff0600720b */ /* 0x000fe20003f55000 */
[----:B------:R-:W1:Y:S01]  /*c980*/  @P3 MUFU.RCP R9, R7 ;  /* 0x0000000700093308 */ /* 0x000e620000001000 */
[----:B------:R-:W-:Y:S02]  /*c990*/  LOP3.LUT R13, R12, 0xc0, RZ, 0xc0, !PT ;  /* 0x000000c00c0d7812 */ /* 0x000fe400078ec0ff */
[----:B------:R-:W-:-:S02]  /*c9a0*/  SHF.R.S32.HI R12, RZ, 0x1, R14 ;  /* 0x00000001ff0c7819 */ /* 0x000fc4000001140e */
[----:B------:R-:W-:Y:S02]  /*c9b0*/  LOP3.LUT R14, R14, 0x1fffffe, RZ, 0xc0, !PT ;  /* 0x01fffffe0e0e7812 */ /* 0x000fe400078ec0ff */
[C---:B------:R-:W-:Y:S01]  /*c9c0*/  SHF.L.U32 R15, R12.reuse, 0x6, RZ ;  /* 0x000000060c0f7819 */ /* 0x040fe200000006ff */
[----:B------:R-:W-:Y:S01]  /*c9d0*/  @P3 MUFU.LG2 R7, R7 ;  /* 0x0000000700073308 */ /* 0x000fe20000000c00 */
[C---:B------:R-:W-:Y:S01]  /*c9e0*/  LOP3.LUT P0, RZ, R12.reuse, 0x2, RZ, 0xc0, !PT ;  /* 0x000000020cff7812 */ /* 0x040fe2000780c0ff */
[----:B------:R-:W-:Y:S01]  /*c9f0*/  IMAD.IADD R11, R11, 0x1, -R14 ;  /* 0x000000010b0b7824 */ /* 0x000fe200078e0a0e */
[----:B------:R-:W-:Y:S02]  /*ca00*/  LOP3.LUT R15, R15, 0xc0, RZ, 0xc0, !PT ;  /* 0x000000c00f0f7812 */ /* 0x000fe400078ec0ff */
[----:B------:R-:W-:Y:S02]  /*ca10*/  LOP3.LUT R14, R12, 0x1, RZ, 0xc0, !PT ;  /* 0x000000010c0e7812 */ /* 0x000fe400078ec0ff */
[----:B------:R-:W-:Y:S01]  /*ca20*/  LEA R10, R11, R10, 0x4 ;  /* 0x0000000a0b0a7211 */ /* 0x000fe200078e20ff */
[----:B------:R-:W2:Y:S01]  /*ca30*/  @P2 MUFU.RCP R8, R6 ;  /* 0x0000000600082308 */ /* 0x000ea20000001000 */
[----:B------:R-:W-:Y:S01]  /*ca40*/  LEA.HI R15, R15, R15, RZ, 0x1d ;  /* 0x0000000f0f0f7211 */ /* 0x000fe200078fe8ff */
[----:B-1----:R-:W-:Y:S01]  /*ca50*/  FMUL.FTZ R80, R9, R80 ;  /* 0x0000005009507220 */ /* 0x002fe20000410000 */
[----:B------:R-:W-:Y:S01]  /*ca60*/  LOP3.LUT R156, R13, 0x18, R156, 0xf8, !PT ;  /* 0x000000180d9c7812 */ /* 0x000fe200078ef89c */
[C---:B------:R-:W-:Y:S01]  /*ca70*/  FMUL.FTZ R81, R9.reuse, R81 ;  /* 0x0000005109517220 */ /* 0x040fe20000410000 */
[----:B------:R-:W-:Y:S01]  /*ca80*/  ISETP.NE.U32.AND P1, PT, R14, 0x1, PT ;  /* 0x000000010e00780c */ /* 0x000fe20003f25070 */
[----:B------:R-:W-:Y:S01]  /*ca90*/  IMAD.U32 R10, R10, 0x2, R15 ;  /* 0x000000020a0a7824 */ /* 0x000fe200078e000f */
[----:B------:R-:W-:Y:S01]  /*caa0*/  MOV R12, 0xffffffe0 ;  /* 0xffffffe0000c7802 */ /* 0x000fe20000000f00 */
[C---:B------:R-:W-:Y:S01]  /*cab0*/  FMUL.FTZ R76, R9.reuse, R76 ;  /* 0x0000004c094c7220 */ /* 0x040fe20000410000 */
[----:B------:R-:W-:Y:S01]  /*cac0*/  SHF.R.U32.HI R13, RZ, 0x3, R13 ;  /* 0x00000003ff0d7819 */ /* 0x000fe2000001160d */
[C---:B------:R-:W-:Y:S01]  /*cad0*/  FMUL.FTZ R77, R9.reuse, R77 ;  /* 0x0000004d094d7220 */ /* 0x040fe20000410000 */
[----:B------:R-:W-:Y:S01]  /*cae0*/  SEL R12, R12, 0x20, !P1 ;  /* 0x000000200c0c7807 */ /* 0x000fe20004800000 */
[C---:B------:R-:W-:Y:S01]  /*caf0*/  FMUL.FTZ R72, R9.reuse, R72 ;  /* 0x0000004809487220 */ /* 0x040fe20000410000 */
[----:B------:R-:W-:Y:S01]  /*cb00*/  LOP3.LUT R11, R156, R13, RZ, 0x3c, !PT ;  /* 0x0000000d9c0b7212 */ /* 0x000fe200078e3cff */
[C---:B------:R-:W-:Y:S01]  /*cb10*/  FMUL.FTZ R73, R9.reuse, R73 ;  /* 0x0000004909497220 */ /* 0x040fe20000410000 */
[----:B------:R-:W-:Y:S01]  /*cb20*/  STS.64 [R10.X4], R80 ;  /* 0x000000500a007388 */ /* 0x000fe20000004a00 */
[----:B------:R-:W-:Y:S01]  /*cb30*/  FMUL.FTZ R68, R9, R68 ;  /* 0x0000004409447220 */ /* 0x000fe20000410000 */
[----:B------:R-:W-:Y:S01]  /*cb40*/  LOP3.LUT R30, R3, 0xffffffe0, RZ, 0xc0, !PT ;  /* 0xffffffe0031e7812 */ /* 0x000fe200078ec0ff */
[----:B------:R-:W-:Y:S01]  /*cb50*/  FMUL.FTZ R69, R9, R69 ;  /* 0x0000004509457220 */ /* 0x000fe20000410000 */
[----:B------:R-:W1:Y:S01]  /*cb60*/  @P2 MUFU.LG2 R6, R6 ;  /* 0x0000000600062308 */ /* 0x000e620000000c00 */
[----:B------:R-:W-:Y:S01]  /*cb70*/  IMAD.SHL.U32 R9, R10, 0x4, RZ ;  /* 0x000000040a097824 */ /* 0x000fe200078e00ff */
[----:B------:R-:W-:Y:S01]  /*cb80*/  IADD3 R30, -R30, R5, RZ ;  /* 0x000000051e1e7210 */ /* 0x000fe20007ffe1ff */
[----:B--2---:R-:W-:Y:S01]  /*cb90*/  FMUL.FTZ R83, R8, R83 ;  /* 0x0000005308537220 */ /* 0x004fe20000410000 */
[----:B------:R-:W-:Y:S01]  /*cba0*/  LEA.HI R4, R4, R5, RZ, 0x3 ;  /* 0x0000000504047211 */ /* 0x000fe200078f18ff */
[C---:B------:R-:W-:Y:S01]  /*cbb0*/  FMUL.FTZ R82, R8.reuse, R82 ;  /* 0x0000005208527220 */ /* 0x040fe20000410000 */
[C---:B------:R-:W-:Y:S01]  /*cbc0*/  IADD3 R29, R9.reuse, 0x40, RZ ;  /* 0x00000040091d7810 */ /* 0x040fe20007ffe0ff */
[C---:B------:R-:W-:Y:S01]  /*cbd0*/  FMUL.FTZ R79, R8.reuse, R79 ;  /* 0x0000004f084f7220 */ /* 0x040fe20000410000 */
[C---:B------:R-:W-:Y:S01]  /*cbe0*/  @P0 IADD3 R29, R9.reuse, -0x40, RZ ;  /* 0xffffffc0091d0810 */ /* 0x040fe20007ffe0ff */
[C---:B------:R-:W-:Y:S01]  /*cbf0*/  FMUL.FTZ R78, R8.reuse, R78 ;  /* 0x0000004e084e7220 */ /* 0x040fe20000410000 */
[----:B------:R2:W-:Y:S01]  /*cc00*/  STS.64 [R10.X4+0x400], R82 ;  /* 0x000400520a007388 */ /* 0x0005e20000004a00 */
[----:B------:R-:W-:Y:S01]  /*cc10*/  FMUL.FTZ R75, R8, R75 ;  /* 0x0000004b084b7220 */ /* 0x000fe20000410000 */
[----:B------:R-:W-:Y:S01]  /*cc20*/  IADD3 R31, R12, R29, RZ ;  /* 0x0000001d0c1f7210 */ /* 0x000fe20007ffe0ff */
[----:B------:R-:W-:Y:S01]  /*cc30*/  FMUL.FTZ R74, R8, R74 ;  /* 0x0000004a084a7220 */ /* 0x000fe20000410000 */
[----:B------:R-:W-:Y:S01]  /*cc40*/  LOP3.LUT P0, RZ, R30, 0x3, RZ, 0xc0, !PT ;  /* 0x000000031eff7812 */ /* 0x000fe2000780c0ff */
[----:B------:R-:W-:Y:S01]  /*cc50*/  FMUL.FTZ R71, R8, R71 ;  /* 0x0000004708477220 */ /* 0x000fe20000410000 */
[----:B------:R-:W-:Y:S01]  /*cc60*/  LOP3.LUT R4, R4, 0xfffffff8, RZ, 0xc0, !PT ;  /* 0xfffffff804047812 */ /* 0x000fe200078ec0ff */
[----:B------:R-:W-:Y:S01]  /*cc70*/  FMUL.FTZ R70, R8, R70 ;  /* 0x0000004608467220 */ /* 0x000fe20000410000 */
[----:B------:R-:W-:Y:S01]  /*cc80*/  IADD3 R8, R154, R11, RZ ;  /* 0x0000000b9a087210 */ /* 0x000fe20007ffe0ff */
[----:B------:R-:W-:Y:S01]  /*cc90*/  IMAD.IADD R13, R9, 0x1, R12 ;  /* 0x00000001090d7824 */ /* 0x000fe200078e020c */
[----:B------:R-:W3:Y:S01]  /*cca0*/  S2R R11, SR_CTAID.Z ;  /* 0x00000000000b7919 */ /* 0x000ee20000002700 */
[----:B------:R-:W-:Y:S01]  /*ccb0*/  @P3 FMUL.FTZ R7, R7, 0.69314718246459960938 ;  /* 0x3f31721807073820 */ /* 0x000fe20000410000 */
[----:B------:R-:W-:Y:S01]  /*ccc0*/  MOV R3, 0xff800000 ;  /* 0xff80000000037802 */ /* 0x000fe20000000f00 */
[----:B------:R-:W-:Y:S01]  /*ccd0*/  IMAD.IADD R4, R5, 0x1, -R4 ;  /* 0x0000000105047824 */ /* 0x000fe200078e0a04 */
[----:B------:R-:W4:Y:S01]  /*cce0*/  S2R R9, SR_CTAID.Y ;  /* 0x0000000000097919 */ /* 0x000f220000002600 */
[----:B------:R-:W-:-:S03]  /*ccf0*/  @P3 FFMA.FTZ R3, R2, c[0x0][0x238], R7 ;  /* 0x00008e0002033a23 */ /* 0x000fc60000010007 */
[----:B------:R-:W-:Y:S01]  /*cd00*/  STS.64 [R13], R76 ;  /* 0x0000004c0d007388 */ /* 0x000fe20000000a00 */
[----:B------:R-:W-:-:S03]  /*cd10*/  SHF.L.U32 R2, R4, 0x2, RZ ;  /* 0x0000000204027819 */ /* 0x000fc600000006ff */
[----:B------:R-:W-:Y:S04]  /*cd20*/  STS.64 [R13+0x400], R78 ;  /* 0x0004004e0d007388 */ /* 0x000fe80000000a00 */
[----:B------:R-:W-:Y:S01]  /*cd30*/  STS.64 [R29], R72 ;  /* 0x000000481d007388 */ /* 0x000fe20000000a00 */
[----:B--2---:R-:W-:-:S03]  /*cd40*/  IMAD.MOV R10, RZ, RZ, -R158 ;  /* 0x000000ffff0a7224 */ /* 0x004fc600078e0a9e */
[----:B------:R-:W-:Y:S04]  /*cd50*/  STS.64 [R29+0x400], R74 ;  /* 0x0004004a1d007388 */ /* 0x000fe80000000a00 */
[----:B------:R-:W-:Y:S01]  /*cd60*/  STS.64 [R31], R68 ;  /* 0x000000441f007388 */ /* 0x000fe20000000a00 */
[----:B---3--:R-:W-:Y:S02]  /*cd70*/  IMAD R10, R10, c[0x0][0x1c0], R11 ;  /* 0x000070000a0a7a24 */ /* 0x008fe400078e020b */
[----:B-1----:R-:W-:Y:S01]  /*cd80*/  @P2 FMUL.FTZ R11, R6, 0.69314718246459960938 ;  /* 0x3f317218060b2820 */ /* 0x002fe20000410000 */
[----:B------:R-:W-:Y:S01]  /*cd90*/  STS.64 [R31+0x400], R70 ;  /* 0x000400461f007388 */ /* 0x000fe20000000a00 */
[----:B----4-:R-:W-:-:S03]  /*cda0*/  IMAD R9, R9, c[0x0][0x210], R158 ;  /* 0x0000840009097a24 */ /* 0x010fc600078e029e */
[----:B------:R-:W-:Y:S01]  /*cdb0*/  BAR.SYNC.DEFER_BLOCKING 0x0 ;  /* 0x0000000000007b1d */ /* 0x000fe20000010000 */
[----:B------:R-:W-:-:S04]  /*cdc0*/  IMAD R9, R9, c[0x0][0x1c0], R10 ;  /* 0x0000700009097a24 */ /* 0x000fc800078e020a */
[----:B------:R-:W-:Y:S01]  /*cdd0*/  IMAD R28, R9, c[0x0][0x214], R28 ;  /* 0x00008500091c7a24 */ /* 0x000fe200078e021c */
[----:B------:R-:W1:Y:S04]  /*cde0*/  LDS.128 R20, [R8.X4] ;  /* 0x0000000008147984 */ /* 0x000e680000004c00 */
[----:B------:R-:W2:Y:S04]  /*cdf0*/  LDS.128 R16, [R8.X4+0x800] ;  /* 0x0008000008107984 */ /* 0x000ea80000004c00 */
[----:B------:R-:W3:Y:S04]  /*ce00*/  LDS.128 R12, [R8.X4+0x1000] ;  /* 0x00100000080c7984 */ /* 0x000ee80000004c00 */
[----:B------:R4:W1:Y:S02]  /*ce10*/  LDS.128 R24, [R8.X4+0x1800] ;  /* 0x0018000008187984 */ /* 0x0008640000004c00 */
[----:B----4-:R-:W-:Y:S01]  /*ce20*/  MOV R8, 0xff800000 ;  /* 0xff80000000087802 */ /* 0x010fe20000000f00 */
        /* <DEDUP_REMOVED lines=12> */
.L_x_3914:
[----:B------:R-:W-:Y:S05]  /*cef0*/  BSYNC B0 ;  /* 0x0000000000007941 */ /* 0x000fea0003800000 */
.L_x_3913:
[--C-:B----4-:R-:W-:Y:S01]  /*cf00*/  SHF.R.S32.HI R3, RZ, 0x1f, R2.reuse ;  /* 0x0000001fff037819 */ /* 0x110fe20000011402 */
        /* <DEDUP_REMOVED lines=21> */
.L_x_3915:
        /* <DEDUP_REMOVED lines=10> */
.L_x_5237:


//--------------------- .text._ZN5flash24flash_fwd_splitkv_kernelI23Flash_fwd_kernel_traitsILi32ELi64ELi128ELi4ELb0ELb0EN7cutlass10bfloat16_tE19Flash_kernel_traitsILi32ELi64ELi128ELi4ES3_EELb1ELb0ELb0ELb0ELb0ELb0ELb1ELb1EEEvNS_16Flash_fwd_paramsE --------------------------
	.section	.text._ZN5flash24flash_fwd_splitkv_kernelI23Flash_fwd_kernel_traitsILi32ELi64ELi128ELi4ELb0ELb0EN7cutlass10bfloat16_tE19Flash_kernel_traitsILi32ELi64ELi128ELi4ES3_EELb1ELb0ELb0ELb0ELb0ELb0ELb1ELb1EEEvNS_16Flash_fwd_paramsE,"ax",@progbits
	.sectioninfo	@"SHI_REGISTERS=168"
	.align	128
        .global         _ZN5flash24flash_fwd_splitkv_kernelI23Flash_fwd_kernel_traitsILi32ELi64ELi128ELi4ELb0ELb0EN7cutlass10bfloat16_tE19Flash_kernel_traitsILi32ELi64ELi128ELi4ES3_EELb1ELb0ELb0ELb0ELb0ELb0ELb1ELb1EEEvNS_16Flash_fwd_paramsE
        .type           _ZN5flash24flash_fwd_splitkv_kernelI23Flash_fwd_kernel_traitsILi32ELi64ELi128ELi4ELb0ELb0EN7cutlass10bfloat16_tE19Flash_kernel_traitsILi32ELi64ELi128ELi4ES3_EELb1ELb0ELb0ELb0ELb0ELb0ELb1ELb1EEEvNS_16Flash_fwd_paramsE,@function
        .size           _ZN5flash24flash_fwd_splitkv_kernelI23Flash_fwd_kernel_traitsILi32ELi64ELi128ELi4ELb0ELb0EN7cutlass10bfloat16_tE19Flash_kernel_traitsILi32ELi64ELi128ELi4ES3_EELb1ELb0ELb0ELb0ELb0ELb0ELb1ELb1EEEvNS_16Flash_fwd_paramsE,(.L_x_5238 - _ZN5flash24flash_fwd_splitkv_kernelI23Flash_fwd_kernel_traitsILi32ELi64ELi128ELi4ELb0ELb0EN7cutlass10bfloat16_tE19Flash_kernel_traitsILi32ELi64ELi128ELi4ES3_EELb1ELb0ELb0ELb0ELb0ELb0ELb1ELb1EEEvNS_16Flash_fwd_paramsE)
        .other          _ZN5flash24flash_fwd_splitkv_kernelI23Flash_fwd_kernel_traitsILi32ELi64ELi128ELi4ELb0ELb0EN7cutlass10bfloat16_tE19Flash_kernel_traitsILi32ELi64ELi128ELi4ES3_EELb1ELb0ELb0ELb0ELb0ELb0ELb1ELb1EEEvNS_16Flash_fwd_paramsE,@"STO_CUDA_ENTRY STV_DEFAULT"
_ZN5flash24flash_fwd_splitkv_kernelI23Flash_fwd_kernel_traitsILi32ELi64ELi128ELi4ELb0ELb0EN7cutlass10bfloat16_tE19Flash_kernel_traitsILi32ELi64ELi128ELi4ES3_EELb1ELb0ELb0ELb0ELb0ELb0ELb1ELb1EEEvNS_16Flash_fwd_paramsE:
.text._ZN5flash24flash_fwd_splitkv_kernelI23Flash_fwd_kernel_traitsILi32ELi64ELi128ELi4ELb0ELb0EN7cutlass10bfloat16_tE19Flash_kernel_traitsILi32ELi64ELi128ELi4ES3_EELb1ELb0ELb0ELb0ELb0ELb0ELb1ELb1EEEvNS_16Flash_fwd_paramsE:
[----:B------:R-:W-:Y:S02]  /*0000*/  MOV R1, c[0x0][0x28] ;  /* 0x00000a0000017a02 */ /* 0x000fe40000000f00 */
[----:B------:R-:W1:Y:S01]  /*0010*/  I2F.U32.RP R4, c[0x0][0x1c0] ;  /* 0x0000700000047b06 */ /* 0x000e620000209000 */
[----:B------:R-:W2:Y:S01]  /*0020*/  S2R R5, SR_CTAID.Z ;  /* 0x0000000000057919 */ /* 0x000ea20000002700 */
[----:B------:R-:W-:Y:S01]  /*0030*/  IMAD.MOV.U32 R2, RZ, RZ, RZ ;  /* 0x000000ffff027224 */ /* 0x000fe200078e00ff */
[----:B------:R-:W-:Y:S01]  /*0040*/  ISETP.NE.U32.AND P0, PT, RZ, c[0x0][0x1c0], PT ;  /* 0x00007000ff007a0c */ /* 0x000fe20003f05070 */
[----:B------:R-:W-:Y:S01]  /*0050*/  IMAD.MOV.U32 R25, RZ, RZ, -0x1 ;  /* 0xffffffffff197424 */ /* 0x000fe200078e00ff */
[----:B------:R-:W-:Y:S01]  /*0060*/  ISETP.NE.U32.AND P5, PT, RZ, c[0x0][0x250], PT ;  /* 0x00009400ff007a0c */ /* 0x000fe20003fa5070 */
[----:B------:R-:W-:-:S03]  /*0070*/  ULDC.64 UR6, c[0x0][0x118] ;  /* 0x0000460000067ab9 */ /* 0x000fc60000000a00 */
[----:B------:R-:W-:Y:S01]  /*0080*/  ISETP.NE.AND.EX P5, PT, RZ, c[0x0][0x254], PT, P5 ;  /* 0x00009500ff007a0c */ /* 0x000fe20003fa5350 */
[----:B-1----:R-:W1:Y:S02]  /*0090*/  MUFU.RCP R3, R4 ;  /* 0x0000000400037308 */ /* 0x002e640000001000 */
[----:B-1----:R-:W-:-:S06]  /*00a0*/  IADD3 R3, R3, 0xffffffe, RZ ;  /* 0x0ffffffe03037810 */ /* 0x002fcc0007ffe0ff */
[----:B------:R-:W1:Y:S02]  /*00b0*/  F2I.FTZ.U32.TRUNC.NTZ R3, R3 ;  /* 0x0000000300037305 */ /* 0x000e64000021f000 */
[----:B-1----:R-:W-:-:S04]  /*00c0*/  IMAD.MOV R0, RZ, RZ, -R3 ;  /* 0x000000ffff007224 */ /* 0x002fc800078e0a03 */
[----:B------:R-:W-:Y:S02]  /*00d0*/  IMAD R7, R0, c[0x0][0x1c0], RZ ;  /* 0x0000700000077a24 */ /* 0x000fe400078e02ff */
[----:B------:R-:W-:Y:S01]  /*00e0*/  IMAD.MOV.U32 R8, RZ, RZ, RZ ;  /* 0x000000ffff087224 */ /* 0x000fe200078e00ff */
[----:B------:R-:W1:Y:S01]  /*00f0*/  LDC.U8 R0, c[0x0][0x312] ;  /* 0x0000c480ff007b82 */ /* 0x000e620000000000 */
        /* <DEDUP_REMOVED lines=13> */
[----:B-1----:R-:W-:Y:S02]  /*01d0*/  ISETP.NE.AND P2, PT, R0, RZ, PT ;  /* 0x000000ff0000720c */ /* 0x002fe40003f45270 */
[----:B------:R-:W-:Y:S01]  /*01e0*/  ISETP.EQ.U32.AND P0, PT, RZ, c[0x0][0x248], PT ;  /* 0x00009200ff007a0c */ /* 0x000fe20003f02070 */
[----:B------:R-:W-:-:S03]  /*01f0*/  IMAD.WIDE R6, R143, R2, c[0x0][0x240] ;  /* 0x000090008f067625 */ /* 0x000fc600078e0202 */
[----:B------:R-:W-:Y:S01]  /*0200*/  ISETP.EQ.OR.EX P0, PT, RZ, c[0x0][0x24c], !P2, P0 ;  /* 0x00009300ff007a0c */ /* 0x000fe20005702700 */
[CC--:B------:R-:W-:Y:S01]  /*0210*/  IMAD.WIDE R44, R143.reuse, R2.reuse, c[0x0][0x250] ;  /* 0x000094008f2c7625 */ /* 0x0c0fe200078e0202 */
[----:B------:R-:W2:Y:S04]  /*0220*/  @P1 LDG.E R25, [R6.64] ;  /* 0x0000000606191981 */ /* 0x000ea8000c1e1900 */
[----:B------:R-:W2:Y:S01]  /*0230*/  @P1 LDG.E R142, [R6.64+0x4] ;  /* 0x00000406068e1981 */ /* 0x000ea2000c1e1900 */
[----:B------:R-:W-:Y:S01]  /*0240*/  MOV R3, 0xffffffff ;  /* 0xffffffff00037802 */ /* 0x000fe20000000f00 */
[----:B------:R-:W-:Y:S02]  /*0250*/  IMAD.WIDE R10, R143, R2, c[0x0][0x248] ;  /* 0x000092008f0a7625 */ /* 0x000fe400078e0202 */
[----:B------:R1:W5:Y:S04]  /*0260*/  @P5 LDG.E R8, [R44.64] ;  /* 0x000000062c085981 */ /* 0x000368000c1e1900 */
[----:B------:R1:W5:Y:S01]  /*0270*/  @!P0 LDG.E R3, [R10.64] ;  /* 0x000000060a038981 */ /* 0x000362000c1e1900 */
[----:B------:R-:W-:Y:S01]  /*0280*/  ISETP.NE.U32.AND P0, PT, RZ, c[0x0][0x248], PT ;  /* 0x00009200ff007a0c */ /* 0x000fe20003f05070 */
[----:B------:R-:W-:-:S02]  /*0290*/  IMAD.MOV R112, RZ, RZ, -R143 ;  /* 0x000000ffff707224 */ /* 0x000fc400078e0a8f */
[----:B------:R-:W3:Y:S01]  /*02a0*/  S2R R21, SR_CTAID.X ;  /* 0x0000000000157919 */ /* 0x000ee20000002500 */
[----:B------:R-:W-:Y:S01]  /*02b0*/  ISETP.NE.AND.EX P0, PT, RZ, c[0x0][0x24c], PT, P0 ;  /* 0x00009300ff007a0c */ /* 0x000fe20003f05300 */
[----:B------:R-:W-:Y:S02]  /*02c0*/  IMAD R112, R112, c[0x0][0x1c0], R5 ;  /* 0x0000700070707a24 */ /* 0x000fe400078e0205 */
[----:B------:R-:W4:Y:S01]  /*02d0*/  S2R R0, SR_CTAID.Y ;  /* 0x0000000000007919 */ /* 0x000f220000002600 */
[----:B--2---:R-:W-:Y:S01]  /*02e0*/  @P1 IADD3 R142, R142, -R25, RZ ;  /* 0x800000198e8e1210 */ /* 0x004fe20007ffe0ff */
[----:B------:R-:W-:-:S08]  /*02f0*/  @!P1 IMAD.MOV.U32 R142, RZ, RZ, c[0x0][0x214] ;  /* 0x00008500ff8e9624 */ /* 0x000fd000078e00ff */
[----:B------:R-:W-:Y:S05]  /*0300*/  @!P0 BRA `(.L_x_3916) ;  /* 0x0000004000008947 */ /* 0x000fea0003800000 */
[----:B-1-34-:R-:W2:Y:S02]  /*0310*/  @P2 LDG.E R4, [R10.64+0x4] ;  /* 0x000004060a042981 */ /* 0x01aea4000c1e1900 */
[----:B--2--5:R-:W-:-:S06]  /*0320*/  @P2 IADD3 R7, R4, -R3, RZ ;  /* 0x8000000304072210 */ /* 0x024fcc0007ffe0ff */
[----:B------:R1:W5:Y:S01]  /*0330*/  @!P2 LDG.E R7, [R10.64] ;  /* 0x000000060a07a981 */ /* 0x000362000c1e1900 */
[----:B------:R-:W-:Y:S05]  /*0340*/  BRA `(.L_x_3917) ;  /* 0x0000001000007947 */ /* 0x000fea0003800000 */
.L_x_3916:
[----:B-1-34-:R-:W-:Y:S02]  /*0350*/  MOV R7, c[0x0][0x218] ;  /* 0x0000860000077a02 */ /* 0x01afe40000000f00 */
.L_x_3917:
        /* <DEDUP_REMOVED lines=42> */
[----:B------:R-:W-:-:S04]  /*0600*/  SHF.R.S32.HI R7, RZ, 0x1f, R6 ;  /* 0x0000001fff077819 */ /* 0x000fc80000011406 */
[----:B------:R-:W-:-:S04]  /*0610*/  LEA.HI R7, R7, R6, RZ, 0x7 ;  /* 0x0000000607077211 */ /* 0x000fc800078f38ff */
[----:B------:R-:W-:-:S03]  /*0620*/  SHF.R.S32.HI R7, RZ, 0x7, R7 ;  /* 0x00000007ff077819 */ /* 0x000fc60000011407 */
[----:B------:R-:W-:-:S05]  /*0630*/  @P2 IADD3 R10, R10, 0x1, RZ ;  /* 0x000000010a0a2810 */ /* 0x000fca0007ffe0ff */
[----:B------:R-:W-:Y:S01]  /*0640*/  IMAD.MOV.U32 R4, RZ, RZ, R10 ;  /* 0x000000ffff047224 */ /* 0x000fe200078e000a */
[----:B------:R-:W-:-:S03]  /*0650*/  IADD3 R10, -R142, 0xbf, R5 ;  /* 0x000000bf8e0a7810 */ /* 0x000fc60007ffe105 */
[----:B------:R-:W-:Y:S01]  /*0660*/  @!P0 IMAD.MOV R4, RZ, RZ, -R4 ;  /* 0x000000ffff048224 */ /* 0x000fe200078e0a04 */
[----:B------:R-:W-:Y:S02]  /*0670*/  @!P1 LOP3.LUT R4, RZ, c[0x0][0x10], RZ, 0x33, !PT ;  /* 0x00000400ff049a12 */ /* 0x000fe400078e33ff */
[----:B------:R-:W-:-:S03]  /*0680*/  IADD3 R9, R10, c[0x0][0x2e8], R53 ;  /* 0x0000ba000a097a10 */ /* 0x000fc60007ffe035 */
[----:B------:R-:W-:Y:S01]  /*0690*/  IMAD R137, R4, R0, RZ ;  /* 0x0000000004897224 */ /* 0x000fe200078e02ff */
[----:B------:R-:W-:-:S03]  /*06a0*/  SHF.R.S32.HI R52, RZ, 0x1f, R9 ;  /* 0x0000001fff347819 */ /* 0x000fc60000011409 */
[----:B------:R-:W-:Y:S01]  /*06b0*/  IMAD.IADD R4, R4, 0x1, R137 ;  /* 0x0000000104047824 */ /* 0x000fe200078e0289 */
[----:B------:R-:W-:-:S04]  /*06c0*/  LEA.HI R52, R52, R9, RZ, 0x7 ;  /* 0x0000000934347211 */ /* 0x000fc800078f38ff */
        /* <DEDUP_REMOVED lines=13> */
[----:B------:R-:W-:Y:S02]  /*07a0*/  IMAD R3, R112, c[0x0][0x214], R5 ;  /* 0x0000850070037a24 */ /* 0x000fe400078e0205 */
[C---:B------:R-:W-:Y:S01]  /*07b0*/  IMAD.SHL.U32 R10, R54.reuse, 0x4, RZ ;  /* 0x00000004360a7824 */ /* 0x040fe200078e00ff */
[----:B------:R-:W-:Y:S01]  /*07c0*/  ISETP.NE.AND P3, PT, R54, RZ, PT ;  /* 0x000000ff3600720c */ /* 0x000fe20003f65270 */
[----:B------:R-:W-:Y:S01]  /*07d0*/  IMAD R2, R3, c[0x0][0x22c], RZ ;  /* 0x00008b0003027a24 */ /* 0x000fe200078e02ff */
[----:B------:R-:W-:Y:S01]  /*07e0*/  SHF.R.S32.HI R9, RZ, 0x1f, R3 ;  /* 0x0000001fff097819 */ /* 0x000fe20000011403 */
[----:B------:R-:W-:Y:S01]  /*07f0*/  IMAD.IADD R5, R142, 0x1, -R5 ;  /* 0x000000018e057824 */ /* 0x000fe200078e0a05 */
[----:B------:R-:W-:Y:S02]  /*0800*/  SHF.R.S32.HI R11, RZ, 0x1f, R10 ;  /* 0x0000001fff0b7819 */ /* 0x000fe4000001140a */
[----:B------:R-:W-:-:S02]  /*0810*/  ISETP.GE.AND P6, PT, R10, c[0x0][0x220], PT ;  /* 0x000088000a007a0c */ /* 0x000fc40003fc6270 */
[----:B------:R-:W-:Y:S01]  /*0820*/  IADD3 R3, P2, R3, R0, RZ ;  /* 0x0000000003037210 */ /* 0x000fe20007f5e0ff */
[C---:B------:R-:W-:Y:S01]  /*0830*/  IMAD.WIDE R6, R0.reuse, 0x20, R10 ;  /* 0x0000002000067825 */ /* 0x040fe200078e020a */
[-C--:B------:R-:W-:Y:S02]  /*0840*/  ISETP.GE.OR P5, PT, R0, R5.reuse, P6 ;  /* 0x000000050000720c */ /* 0x080fe400037a6670 */
[-C--:B------:R-:W-:Y:S02]  /*0850*/  ISETP.GE.OR P4, PT, R8, R5.reuse, P6 ;  /* 0x000000050800720c */ /* 0x080fe40003786670 */
        /* <DEDUP_REMOVED lines=10> */
[-C--:B------:R-:W-:Y:S01]  /*0900*/  ISETP.GE.OR P5, PT, R2, R5.reuse, P6 ;  /* 0x000000050200720c */ /* 0x080fe200037a6670 */
[----:B------:R1:W-:Y:S01]  /*0910*/  @!P4 STG.E.128 [R6.64+0x800], RZ ;  /* 0x000800ff0600c986 */ /* 0x0003e2000c101d06 */
[-C--:B------:R-:W-:Y:S02]  /*0920*/  ISETP.GE.OR P6, PT, R4, R5.reuse, P6 ;  /* 0x000000050400720c */ /* 0x080fe400037c6670 */
[----:B------:R-:W-:Y:S02]  /*0930*/  ISETP.GE.AND P1, PT, R8, R5, PT ;  /* 0x000000050800720c */ /* 0x000fe40003f26270 */
[----:B------:R-:W-:Y:S02]  /*0940*/  LEA.HI.X.SX32 R0, R0, R9, 0x1, P2 ;  /* 0x0000000900007211 */ /* 0x000fe400010f0eff */
[----:B------:R-:W-:Y:S02]  /*0950*/  LEA R8, P2, R3, c[0x0][0x208], 0x2 ;  /* 0x0000820003087a11 */ /* 0x000fe400078410ff */
[----:B------:R-:W-:-:S02]  /*0960*/  ISETP.NE.OR P1, PT, R54, RZ, P1 ;  /* 0x000000ff3600720c */ /* 0x000fc40000f25670 */
[----:B------:R-:W-:Y:S01]  /*0970*/  LEA.HI.X R9, R3, c[0x0][0x20c], R0, 0x2, P2 ;  /* 0x0000830003097a11 */ /* 0x000fe200010f1400 */
[----:B------:R-:W-:Y:S01]  /*0980*/  @!P0 IMAD.MOV.U32 R0, RZ, RZ, -0x800000 ;  /* 0xff800000ff008424 */ /* 0x000fe200078e00ff */
        /* <DEDUP_REMOVED lines=13> */
.L_x_3918:
[----:B-1----:R-:W-:Y:S01]  /*0a60*/  ISETP.NE.U32.AND P0, PT, RZ, c[0x0][0x2b8], PT ;  /* 0x0000ae00ff007a0c */ /* 0x002fe20003f05070 */
[--C-:B------:R-:W-:Y:S01]  /*0a70*/  IMAD.MOV.U32 R0, RZ, RZ, R143.reuse ;  /* 0x000000ffff007224 */ /* 0x100fe200078e008f */
[----:B------:R-:W-:Y:S02]  /*0a80*/  ISETP.NE.U32.AND P1, PT, RZ, c[0x0][0x2c0], PT ;  /* 0x0000b000ff007a0c */ /* 0x000fe40003f25070 */
[----:B------:R-:W-:Y:S02]  /*0a90*/  ISETP.NE.AND.EX P0, PT, RZ, c[0x0][0x2bc], PT, P0 ;  /* 0x0000af00ff007a0c */ /* 0x000fe40003f05300 */
[----:B------:R-:W-:Y:S02]  /*0aa0*/  ISETP.NE.AND.EX P1, PT, RZ, c[0x0][0x2c4], PT, P1 ;  /* 0x0000b100ff007a0c */ /* 0x000fe40003f25310 */
[----:B------:R-:W-:-:S09]  /*0ab0*/  SHF.R.S32.HI R6, RZ, 0x1f, R143 ;  /* 0x0000001fff067819 */ /* 0x000fd2000001148f */
        /* <DEDUP_REMOVED lines=16> */
[----:B-----5:R-:W1:Y:S08]  /*0bc0*/  I2F.RP R0, R2 ;  /* 0x0000000200007306 */ /* 0x020e700000209400 */
        /* <DEDUP_REMOVED lines=29> */
[----:B-1----:R-:W-:-:S05]  /*0da0*/  IADD3 R4, RZ, -R9, RZ ;  /* 0x80000009ff047210 */ /* 0x002fca0007ffe0ff */
        /* <DEDUP_REMOVED lines=20> */
[----:B------:R-:W-:Y:S02]  /*0ef0*/  @!P1 LOP3.LUT R4, RZ, c[0x0][0x1c8], RZ, 0x33, !PT ;  /* 0x00007200ff049a12 */ /* 0x000fe400078e33ff */
[----:B--2---:R-:W-:Y:S01]  /*0f00*/  SHF.R.S32.HI R3, RZ, 0x1f, R0 ;  /* 0x0000001fff037819 */ /* 0x004fe20000011400 */
[----:B------:R-:W-:-:S04]  /*0f10*/  IMAD.WIDE.U32 R10, R0, c[0x0][0x180], RZ ;  /* 0x00006000000a7a25 */ /* 0x000fc800078e00ff */
[C---:B------:R-:W-:Y:S02]  /*0f20*/  IMAD R5, R3.reuse, c[0x0][0x180], RZ ;  /* 0x0000600003057a24 */ /* 0x040fe400078e02ff */
[----:B------:R-:W-:Y:S02]  /*0f30*/  IMAD R3, R3, c[0x0][0x188], RZ ;  /* 0x0000620003037a24 */ /* 0x000fe400078e02ff */
[C---:B------:R-:W-:Y:S02]  /*0f40*/  IMAD R5, R0.reuse, c[0x0][0x184], R5 ;  /* 0x0000610000057a24 */ /* 0x040fe400078e0205 */
[----:B------:R-:W-:-:S03]  /*0f50*/  IMAD.WIDE.U32 R12, R0, c[0x0][0x188], RZ ;  /* 0x00006200000c7a25 */ /* 0x000fc600078e00ff */
[----:B------:R-:W-:Y:S01]  /*0f60*/  IADD3 R11, R11, R5, RZ ;  /* 0x000000050b0b7210 */ /* 0x000fe20007ffe0ff */
[C---:B------:R-:W-:Y:S01]  /*0f70*/  IMAD R5, R17.reuse, c[0x0][0x19c], R2 ;  /* 0x0000670011057a24 */ /* 0x040fe200078e0202 */
[----:B------:R-:W-:Y:S01]  /*0f80*/  SHF.R.S32.HI R2, RZ, 0x1f, R4 ;  /* 0x0000001fff027819 */ /* 0x000fe20000011404 */
[----:B------:R-:W-:Y:S01]  /*0f90*/  IMAD R3, R0, c[0x0][0x18c], R3 ;  /* 0x0000630000037a24 */ /* 0x000fe200078e0203 */
[----:B------:R-:W-:Y:S01]  /*0fa0*/  MOV R16, R12 ;  /* 0x0000000c00107202 */ /* 0x000fe20000000f00 */
[----:B------:R-:W-:-:S04]  /*0fb0*/  IMAD.WIDE.U32 R10, R17, c[0x0][0x198], R10 ;  /* 0x00006600110a7a25 */ /* 0x000fc800078e000a */
[----:B------:R-:W-:Y:S02]  /*0fc0*/  IMAD.IADD R11, R11, 0x1, R5 ;  /* 0x000000010b0b7824 */ /* 0x000fe400078e0205 */
[----:B------:R-:W-:Y:S02]  /*0fd0*/  IMAD R5, R2, c[0x0][0x1b0], RZ ;  /* 0x00006c0002057a24 */ /* 0x000fe400078e02ff */
[----:B------:R-:W-:-:S04]  /*0fe0*/  IMAD.WIDE.U32 R106, R4, c[0x0][0x1b0], R10 ;  /* 0x00006c00046a7a25 */ /* 0x000fc800078e000a */
[----:B------:R-:W-:Y:S02]  /*0ff0*/  IMAD R5, R4, c[0x0][0x1b4], R5 ;  /* 0x00006d0004057a24 */ /* 0x000fe400078e0205 */
[----:B------:R-:W-:-:S03]  /*1000*/  IMAD.IADD R3, R13, 0x1, R3 ;  /* 0x000000010d037824 */ /* 0x000fc600078e0203 */
[----:B------:R-:W-:Y:S01]  /*1010*/  IADD3 R5, R107, R5, RZ ;  /* 0x000000056b057210 */ /* 0x000fe20007ffe0ff */
[----:B------:R-:W-:Y:S05]  /*1020*/  BRA `(.L_x_3920) ;  /* 0x0000043000007947 */ /* 0x000fea0003800000 */
.L_x_3919:
        /* <DEDUP_REMOVED lines=15> */
.L_x_3921:
        /* <DEDUP_REMOVED lines=29> */
[----:B------:R-:W-:Y:S02]  /*12f0*/  IMAD R2, R9, c[0x0][0x198], RZ ;  /* 0x0000660009027a24 */ /* 0x000fe400078e02ff */
[----:B------:R-:W-:Y:S02]  /*1300*/  IMAD.MOV.U32 R17, RZ, RZ, R7 ;  /* 0x000000ffff117224 */ /* 0x000fe400078e0007 */
[----:B------:R-:W-:Y:S01]  /*1310*/  IMAD R5, R7, c[0x0][0x19c], R2 ;  /* 0x0000670007057a24 */ /* 0x000fe200078e0202 */
[----:B------:R-:W-:Y:S02]  /*1320*/  @!P1 IADD3 R4, -R4, RZ, RZ ;  /* 0x000000ff04049210 */ /* 0x000fe40007ffe1ff */
[----:B------:R-:W-:Y:S01]  /*1330*/  @!P0 LOP3.LUT R4, RZ, c[0x0][0x1c8], RZ, 0x33, !PT ;  /* 0x00007200ff048a12 */ /* 0x000fe200078e33ff */
[----:B------:R-:W-:-:S03]  /*1340*/  IMAD.IADD R11, R11, 0x1, R5 ;  /* 0x000000010b0b7824 */ /* 0x000fc600078e0205 */
        /* <DEDUP_REMOVED lines=17> */
.L_x_3920:
[----:B------:R1:W5:Y:S01]  /*1460*/  @P5 LDG.E R44, [R44.64] ;  /* 0x000000062c2c5981 */ /* 0x000362000c1e1900 */
[----:B------:R-:W-:Y:S01]  /*1470*/  ISETP.NE.AND P0, PT, R25, -0x1, PT ;  /* 0xffffffff1900780c */ /* 0x000fe20003f05270 */
[----:B------:R-:W-:Y:S01]  /*1480*/  IMAD.MOV.U32 R15, RZ, RZ, 0x2 ;  /* 0x00000002ff0f7424 */ /* 0x000fe200078e00ff */
[----:B------:R-:W-:Y:S01]  /*1490*/  SHF.R.S32.HI R11, RZ, 0x1f, R54 ;  /* 0x0000001fff0b7819 */ /* 0x000fe20000011436 */
[----:B------:R-:W-:Y:S01]  /*14a0*/  IMAD.MOV.U32 R62, RZ, RZ, c[0x0][0x230] ;  /* 0x00008c00ff3e7624 */ /* 0x000fe200078e00ff */
[----:B------:R-:W-:Y:S01]  /*14b0*/  MOV R24, RZ ;  /* 0x000000ff00187202 */ /* 0x000fe20000000f00 */
[----:B------:R-:W-:Y:S01]  /*14c0*/  IMAD.MOV.U32 R117, RZ, RZ, c[0x0][0x198] ;  /* 0x00006600ff757624 */ /* 0x000fe200078e00ff */
[CC--:B------:R-:W-:Y:S02]  /*14d0*/  LEA.HI R19, R11.reuse, R54.reuse, RZ, 0x2 ;  /* 0x000000360b137211 */ /* 0x0c0fe400078f10ff */
[----:B------:R-:W-:Y:S01]  /*14e0*/  LEA.HI R101, R11, R54, RZ, 0x5 ;  /* 0x000000360b657211 */ /* 0x000fe200078f28ff */
[----:B------:R-:W-:Y:S01]  /*14f0*/  IMAD.SHL.U32 R139, R117, 0x20, RZ ;  /* 0x00000020758b7824 */ /* 0x000fe200078e00ff */
[----:B------:R-:W-:-:S02]  /*1500*/  SHF.R.S32.HI R110, RZ, 0x2, R19 ;  /* 0x00000002ff6e7819 */ /* 0x000fc40000011413 */
[----:B------:R-:W-:Y:S01]  /*1510*/  SHF.R.S32.HI R101, RZ, 0x5, R101 ;  /* 0x00000005ff657819 */ /* 0x000fe20000011465 */
[C---:B------:R-:W-:Y:S01]  /*1520*/  @P0 IMAD.WIDE.U32 R12, R25.reuse, c[0x0][0x190], RZ ;  /* 0x00006400190c0a25 */ /* 0x040fe200078e00ff */
[----:B------:R-:W-:Y:S02]  /*1530*/  SHF.R.S32.HI R111, RZ, 0x1f, R110 ;  /* 0x0000001fff6f7819 */ /* 0x000fe4000001146e */
[----:B------:R-:W-:Y:S01]  /*1540*/  IADD3 R102, P1, R110, R17, RZ ;  /* 0x000000116e667210 */ /* 0x000fe20007f3e0ff */
[----:B------:R-:W-:Y:S01]  /*1550*/  @P0 IMAD R13, R25, c[0x0][0x194], R13 ;  /* 0x00006500190d0a24 */ /* 0x000fe200078e020d */
[----:B------:R-:W-:Y:S01]  /*1560*/  MOV R96, 0x5 ;  /* 0x0000000500607802 */ /* 0x000fe20000000f00 */
[----:B------:R-:W-:Y:S01]  /*1570*/  IMAD.MOV.U32 R25, RZ, RZ, c[0x0][0x230] ;  /* 0x00008c00ff197624 */ /* 0x000fe200078e00ff */
[----:B------:R-:W-:Y:S01]  /*1580*/  IADD3.X R9, R111, R9, RZ, P1, !PT ;  /* 0x000000096f097210 */ /* 0x000fe20000ffe4ff */
[----:B-----5:R-:W-:Y:S01]  /*1590*/  @!P0 IMAD R0, R6, c[0x0][0x178], RZ ;  /* 0x00005e0006008a24 */ /* 0x020fe200078e02ff */
[----:B------:R-:W-:Y:S01]  /*15a0*/  SHF.L.U64.HI R138, R117, R96, c[0x0][0x19c] ;  /* 0x00006700758a7619 */ /* 0x000fe20000010260 */
[----:B------:R-:W-:Y:S01]  /*15b0*/  IMAD.HI.U32 R62, R15, R62, R24 ;  /* 0x0000003e0f3e7227 */ /* 0x000fe200078e0018 */
[----:B------:R-:W-:-:S02]  /*15c0*/  LEA.HI R15, R19, R110, RZ, 0x1 ;  /* 0x0000006e130f7211 */ /* 0x000fc400078f08ff */
[----:B------:R-:W-:Y:S01]  /*15d0*/  LOP3.LUT R19, R19, 0xfffffffc, RZ, 0xc0, !PT ;  /* 0xfffffffc13137812 */ /* 0x000fe200078ec0ff */
[----:B------:R-:W-:Y:S01]  /*15e0*/  @!P0 IMAD.WIDE.U32 R22, R143, c[0x0][0x178], RZ ;  /* 0x00005e008f168a25 */ /* 0x000fe200078e00ff */
[----:B------:R-:W-:Y:S02]  /*15f0*/  LOP3.LUT R15, R15, 0x7fffffe, RZ, 0xc0, !PT ;  /* 0x07fffffe0f0f7812 */ /* 0x000fe400078ec0ff */
[----:B------:R-:W-:Y:S01]  /*1600*/  SHF.R.S32.HI R59, RZ, 0x1, R62 ;  /* 0x00000001ff3b7819 */ /* 0x000fe2000001143e */
[----:B------:R-:W-:Y:S02]  /*1610*/  IMAD.IADD R60, R54, 0x1, -R19 ;  /* 0x00000001363c7824 */ /* 0x000fe400078e0a13 */
[----:B------:R-:W-:Y:S02]  /*1620*/  @!P0 IMAD R0, R143, c[0x0][0x17c], R0 ;  /* 0x00005f008f008a24 */ /* 0x000fe400078e0200 */
[C---:B------:R-:W-:Y:S01]  /*1630*/  IMAD.SHL.U32 R84, R60.reuse, 0x8, RZ ;  /* 0x000000083c547824 */ /* 0x040fe200078e00ff */
[----:B------:R-:W-:Y:S01]  /*1640*/  SHF.L.U32 R60, R60, 0x2, RZ ;  /* 0x000000023c3c7819 */ /* 0x000fe200000006ff */
[----:B------:R-:W-:Y:S01]  /*1650*/  @P0 IMAD.MOV.U32 R18, RZ, RZ, R12 ;  /* 0x000000ffff120224 */ /* 0x000fe200078e000c */
[----:B------:R-:W-:Y:S01]  /*1660*/  @!P0 IADD3 R13, R23, R0, RZ ;  /* 0x00000000170d8210 */ /* 0x000fe20007ffe0ff */
[----:B------:R-:W-:Y:S01]  /*1670*/  @!P0 IMAD.MOV.U32 R18, RZ, RZ, R22 ;  /* 0x000000ffff128224 */ /* 0x000fe200078e0016 */
[----:B------:R-:W-:Y:S01]  /*1680*/  SHF.R.S32.HI R85, RZ, 0x1f, R84 ;  /* 0x0000001fff557819 */ /* 0x000fe20000011454 */
[----:B------:R-:W-:Y:S01]  /*1690*/  IMAD.IADD R0, R110, 0x1, -R15 ;  /* 0x000000016e007824 */ /* 0x000fe200078e0a0f */
[----:B------:R-:W-:Y:S01]  /*16a0*/  IADD3 R16, P0, R84, R16, RZ ;  /* 0x0000001054107210 */ /* 0x000fe20007f1e0ff */
[----:B------:R-:W-:Y:S01]  /*16b0*/  IMAD R19, R2, c[0x0][0x1b8], RZ ;  /* 0x00006e0002137a24 */ /* 0x000fe200078e02ff */
[----:B------:R-:W-:Y:S01]  /*16c0*/  LEA.HI R15, R11, R54, RZ, 0x3 ;  /* 0x000000360b0f7211 */ /* 0x000fe200078f18ff */
[----:B------:R-:W-:Y:S01]  /*16d0*/  IMAD R9, R9, c[0x0][0x1a0], RZ ;  /* 0x0000680009097a24 */ /* 0x000fe200078e02ff */
[----:B------:R-:W-:Y:S01]  /*16e0*/  LEA R101, R101, R0, 0x3 ;  /* 0x0000000065657211 */ /* 0x000fe200078e18ff */
[----:B------:R-:W-:Y:S01]  /*16f0*/  IMAD.X R17, R85, 0x1, R3, P0 ;  /* 0x0000000155117824 */ /* 0x000fe200000e0603 */
[----:B------:R-:W-:Y:S01]  /*1700*/  IADD3 R18, P3, R84, R18, RZ ;  /* 0x0000001254127210 */ /* 0x000fe20007f7e0ff */
[C---:B------:R-:W-:Y:S01]  /*1710*/  IMAD R0, R4.reuse, c[0x0][0x1bc], R19 ;  /* 0x00006f0004007a24 */ /* 0x040fe200078e0213 */
[----:B------:R-:W-:Y:S01]  /*1720*/  SHF.R.S32.HI R15, RZ, 0x3, R15 ;  /* 0x00000003ff0f7819 */ /* 0x000fe2000001140f */
[----:B------:R-:W-:Y:S01]  /*1730*/  IMAD.WIDE.U32 R16, R4, c[0x0][0x1b8], R16 ;  /* 0x00006e0004107a25 */ /* 0x000fe200078e0010 */
[----:B------:R-:W-:-:S02]  /*1740*/  IADD3 R106, P0, R84, R106, RZ ;  /* 0x0000006a546a7210 */ /* 0x000fc40007f1e0ff */
[----:B------:R-:W-:Y:S01]  /*1750*/  SHF.L.U32 R15, R15, 0x6, RZ ;  /* 0x000000060f0f7819 */ /* 0x000fe200000006ff */
[----:B------:R-:W-:Y:S01]  /*1760*/  IMAD.IADD R17, R17, 0x1, R0 ;  /* 0x0000000111117824 */ /* 0x000fe200078e0200 */
[----:B------:R-:W-:Y:S01]  /*1770*/  SHF.R.S32.HI R0, RZ, 0x1f, R112 ;  /* 0x0000001fff007819 */ /* 0x000fe20000011470 */
[----:B------:R-:W-:Y:S01]  /*1780*/  IMAD R105, R102, c[0x0][0x1a4], R9 ;  /* 0x0000690066697a24 */ /* 0x000fe200078e0209 */
[----:B------:R-:W-:Y:S01]  /*1790*/  SHF.R.S32.HI R9, RZ, 0x1f, R56 ;  /* 0x0000001fff097819 */ /* 0x000fe20000011438 */
[----:B------:R-:W-:Y:S01]  /*17a0*/  IMAD.WIDE R20, R21, 0x40, R110 ;  /* 0x0000004015147825 */ /* 0x000fe200078e026e */
[----:B------:R-:W-:Y:S02]  /*17b0*/  LEA.HI R11, R11, R54, RZ, 0x4 ;  /* 0x000000360b0b7211 */ /* 0x000fe400078f20ff */
[----:B------:R-:W-:Y:S01]  /*17c0*/  LOP3.LUT R15, R15, 0xc0, RZ, 0xc0, !PT ;  /* 0x000000c00f0f7812 */ /* 0x000fe200078ec0ff */
[----:B------:R-:W-:Y:S01]  /*17d0*/  IMAD R55, R0, c[0x0][0x1a8], RZ ;  /* 0x00006a0000377a24 */ /* 0x000fe200078e02ff */
[----:B------:R-:W-:Y:S01]  /*17e0*/  LEA.HI R0, R9, R56, RZ, 0x7 ;  /* 0x0000003809007211 */ /* 0x000fe200078f38ff */
[----:B------:R-:W-:Y:S01]  /*17f0*/  IMAD.X R19, R85, 0x1, R13, P3 ;  /* 0x0000000155137824 */ /* 0x000fe200018e060d */
[----:B------:R-:W-:Y:S01]  /*1800*/  LOP3.LUT R11, R11, 0xfffffff0, RZ, 0xc0, !PT ;  /* 0xfffffff00b0b7812 */ /* 0x000fe200078ec0ff */
[----:B------:R-:W-:Y:S01]  /*1810*/  IMAD R3, R21, c[0x0][0x190], RZ ;  /* 0x0000640015037a24 */ /* 0x000fe200078e02ff */
[----:B------:R-:W-:Y:S01]  /*1820*/  SHF.R.S32.HI R0, RZ, 0x7, R0 ;  /* 0x00000007ff007819 */ /* 0x000fe20000011400 */
[----:B------:R-:W-:Y:S01]  /*1830*/  IMAD.X R107, R85, 0x1, R5, P0 ;  /* 0x00000001556b7824 */ /* 0x000fe200000e0605 */
[----:B------:R-:W-:Y:S01]  /*1840*/  LOP3.LUT R13, R15, 0x18, R84, 0xf8, !PT ;  /* 0x000000180f0d7812 */ /* 0x000fe200078ef854 */
[C---:B------:R-:W-:Y:S01]  /*1850*/  IMAD R3, R20.reuse, c[0x0][0x194], R3 ;  /* 0x0000650014037a24 */ /* 0x040fe200078e0203 */
[----:B------:R-:W-:Y:S01]  /*1860*/  IMNMX R69, R137, R0, !PT ;  /* 0x0000000089457217 */ /* 0x000fe20007800200 */
[----:B------:R-:W-:Y:S01]  /*1870*/  IMAD.WIDE.U32 R18, R20, c[0x0][0x190], R18 ;  /* 0x0000640014127a25 */ /* 0x000fe200078e0012 */
[----:B------:R-:W-:-:S02]  /*1880*/  SHF.R.U32.HI R8, RZ, 0x3, R15 ;  /* 0x00000003ff087819 */ /* 0x000fc4000001160f */
[----:B------:R-:W-:Y:S01]  /*1890*/  ISETP.GT.AND P0, PT, R52, R69, PT ;  /* 0x000000453400720c */ /* 0x000fe20003f04270 */
[----:B------:R-:W-:Y:S01]  /*18a0*/  IMAD R109, R111, c[0x0][0x198], RZ ;  /* 0x000066006f6d7a24 */ /* 0x000fe200078e02ff */
[----:B------:R-:W-:Y:S01]  /*18b0*/  IADD3 R19, R19, R3, RZ ;  /* 0x0000000313137210 */ /* 0x000fe20007ffe0ff */
[----:B------:R-:W-:Y:S01]  /*18c0*/  IMAD R61, R110, R59, R60 ;  /* 0x0000003b6e3d7224 */ /* 0x000fe200078e023c */
[----:B------:R-:W-:Y:S01]  /*18d0*/  LOP3.LUT R8, R13, R8, RZ, 0x3c, !PT ;  /* 0x000000080d087212 */ /* 0x000fe200078e3cff */
[----:B------:R-:W-:Y:S02]  /*18e0*/  IMAD R55, R112, c[0x0][0x1ac], R55 ;  /* 0x00006b0070377a24 */ /* 0x000fe400078e0237 */
[----:B------:R-:W-:Y:S01]  /*18f0*/  IMAD.IADD R54, R54, 0x1, -R11 ;  /* 0x0000000136367824 */ /* 0x000fe200078e0a0b */
[----:B------:R-:W-:Y:S01]  /*1900*/  SHF.R.S32.HI R58, RZ, 0x1f, R61 ;  /* 0x0000001fff3a7819 */ /* 0x000fe2000001143d */
[----:B------:R-:W-:-:S03]  /*1910*/  IMAD.WIDE.U32 R112, R112, c[0x0][0x1a8], R18 ;  /* 0x00006a0070707a25 */ /* 0x000fc600078e0012 */
[----:B------:R-:W-:Y:S01]  /*1920*/  LEA.HI R54, R54, R54, RZ, 0x1 ;  /* 0x0000003636367211 */ /* 0x000fe200078f08ff */
[----:B------:R-:W-:Y:S01]  /*1930*/  IMAD.MOV.U32 R3, RZ, RZ, c[0x0][0x1a0] ;  /* 0x00006800ff037624 */ /* 0x000fe200078e00ff */
[----:B------:R-:W-:Y:S01]  /*1940*/  IADD3 R55, R113, R55, RZ ;  /* 0x0000003771377210 */ /* 0x000fe20007ffe0ff */
[----:B------:R-:W-:Y:S02]  /*1950*/  IMAD R109, R110, c[0x0][0x19c], R109 ;  /* 0x000067006e6d7a24 */ /* 0x000fe400078e026d */
[----:B------:R-:W-:Y:S01]  /*1960*/  IMAD.IADD R60, R60, 0x1, R61 ;  /* 0x000000013c3c7824 */ /* 0x000fe200078e023d */
[----:B------:R-:W-:Y:S01]  /*1970*/  SHF.L.U64.HI R140, R3, R96, c[0x0][0x1a4] ;  /* 0x00006900038c7619 */ /* 0x000fe20000010260 */
[----:B------:R-:W-:-:S03]  /*1980*/  IMAD.WIDE.U32 R106, R110, c[0x0][0x198], R106 ;  /* 0x000066006e6a7a25 */ /* 0x000fc600078e006a */
[----:B------:R-:W-:Y:S01]  /*1990*/  SHF.R.S32.HI R57, RZ, 0x1f, R60 ;  /* 0x0000001fff397819 */ /* 0x000fe2000001143c */
[----:B------:R-:W-:Y:S01]  /*19a0*/  IMAD.WIDE.U32 R102, R102, c[0x0][0x1a0], R16 ;  /* 0x0000680066667a25 */ /* 0x000fe200078e0010 */
[----:B------:R-:W-:-:S03]  /*19b0*/  IADD3 R109, R107, R109, RZ ;  /* 0x0000006d6b6d7210 */ /* 0x000fc60007ffe0ff */
[----:B------:R-:W-:Y:S02]  /*19c0*/  IMAD.U32 R101, R101, 0x20, R8 ;  /* 0x0000002065657824 */ /* 0x000fe400078e0008 */
[----:B------:R-:W-:Y:S02]  /*19d0*/  IMAD.SHL.U32 R141, R3, 0x20, RZ ;  /* 0x00000020038d7824 */ /* 0x000fe400078e00ff */
[----:B------:R-:W-:Y:S01]  /*19e0*/  IMAD.IADD R105, R103, 0x1, R105 ;  /* 0x0000000167697824 */ /* 0x000fe200078e0269 */
[----:B------:R-:W-:Y:S01]  /*19f0*/  @!P5 MOV R44, RZ ;  /* 0x000000ff002cd202 */ /* 0x000fe20000000f00 */
[----:B------:R-:W-:Y:S05]  /*1a00*/  @!P0 BRA `(.L_x_3922) ;  /* 0x0000377000008947 */ /* 0x000fea0003800000 */
[----:B-1----:R-:W-:Y:S01]  /*1a10*/  SHF.R.S32.HI R9, RZ, 0x1f, R7 ;  /* 0x0000001fff097819 */ /* 0x002fe20000011407 */
[C---:B------:R-:W-:Y:S01]  /*1a20*/  IMAD R0, R6.reuse, c[0x0][0x280], RZ ;  /* 0x0000a00006007a24 */ /* 0x040fe200078e02ff */
[--C-:B------:R-:W-:Y:S01]  /*1a30*/  SHF.R.S32.HI R8, RZ, 0x1f, R56.reuse ;  /* 0x0000001fff087819 */ /* 0x100fe20000011438 */
[----:B------:R-:W-:Y:S01]  /*1a40*/  IMAD R6, R6, c[0x0][0x278], RZ ;  /* 0x00009e0006067a24 */ /* 0x000fe200078e02ff */
[----:B------:R-:W-:Y:S01]  /*1a50*/  IADD3 R5, P1, P0, R7, R110, -R56 ;  /* 0x0000006e07057210 */ /* 0x000fe2000783e838 */
[C---:B------:R-:W-:Y:S01]  /*1a60*/  IMAD R0, R143.reuse, c[0x0][0x284], R0 ;  /* 0x0000a1008f007a24 */ /* 0x040fe200078e0200 */
[C---:B------:R-:W-:Y:S01]  /*1a70*/  LEA R82, P3, R106.reuse, c[0x0][0x168], 0x1 ;  /* 0x00005a006a527a11 */ /* 0x040fe200078608ff */
[----:B------:R-:W-:Y:S01]  /*1a80*/  IMAD.WIDE.U32 R10, R143, c[0x0][0x280], R84 ;  /* 0x0000a0008f0a7a25 */ /* 0x000fe200078e0054 */
[----:B------:R-:W-:Y:S01]  /*1a90*/  IADD3.X R8, R9, R111, ~R8, P1, P0 ;  /* 0x0000006f09087210 */ /* 0x000fe20000fe0c08 */
[----:B------:R-:W-:Y:S01]  /*1aa0*/  UMOV UR9, 0x40 ;  /* 0x0000004000097882 */ /* 0x000fe20000000000 */
[----:B------:R-:W-:Y:S01]  /*1ab0*/  LEA.HI.X R81, R106, c[0x0][0x16c], R109, 0x1, P3 ;  /* 0x00005b006a517a11 */ /* 0x000fe200018f0c6d */
[C---:B------:R-:W-:Y:S01]  /*1ac0*/  IMAD.WIDE.U32 R12, R143.reuse, c[0x0][0x278], R84 ;  /* 0x00009e008f0c7a25 */ /* 0x040fe200078e0054 */
[----:B------:R-:W-:Y:S01]  /*1ad0*/  ULDC.64 UR4, c[0x0][0x1a0] ;  /* 0x0000680000047ab9 */ /* 0x000fe20000000a00 */
[----:B------:R-:W-:Y:S01]  /*1ae0*/  MOV R71, 0x6 ;  /* 0x0000000600477802 */ /* 0x000fe20000000f00 */
[----:B------:R-:W-:Y:S01]  /*1af0*/  UIMAD UR10, UR9, UR5, URZ ;  /* 0x00000005090a72a4 */ /* 0x000fe2000f8e023f */
[----:B------:R-:W-:Y:S01]  /*1b00*/  IMAD R6, R143, c[0x0][0x27c], R6 ;  /* 0x00009f008f067a24 */ /* 0x000fe200078e0206 */
[----:B------:R-:W-:Y:S01]  /*1b10*/  UMOV UR8, 0xc0 ;  /* 0x000000c000087882 */ /* 0x000fe20000000000 */
[----:B------:R-:W-:Y:S01]  /*1b20*/  IMAD.IADD R11, R11, 0x1, R0 ;  /* 0x000000010b0b7824 */ /* 0x000fe200078e0200 */
[----:B------:R-:W-:Y:S01]  /*1b30*/  UIMAD UR13, UR8, UR5, URZ ;  /* 0x00000005080d72a4 */ /* 0x000fe2000f8e023f */
[C---:B------:R-:W-:Y:S01]  /*1b40*/  IMAD R0, R8.reuse, c[0x0][0x290], RZ ;  /* 0x0000a40008007a24 */ /* 0x040fe200078e02ff */
[----:B------:R-:W-:Y:S01]  /*1b50*/  UIMAD.WIDE.U32 UR14, UR8, UR4, URZ ;  /* 0x00000004080e72a5 */ /* 0x000fe2000f8e003f */
[----:B------:R-:W-:Y:S01]  /*1b60*/  IMAD.IADD R13, R13, 0x1, R6 ;  /* 0x000000010d0d7824 */ /* 0x000fe200078e0206 */
[----:B------:R-:W-:Y:S01]  /*1b70*/  ULDC UR5, c[0x0][0x294] ;  /* 0x0000a50000057ab9 */ /* 0x000fe20000000800 */
[----:B------:R-:W-:Y:S01]  /*1b80*/  IMAD R8, R8, c[0x0][0x288], RZ ;  /* 0x0000a20008087a24 */ /* 0x000fe200078e02ff */
[----:B------:R-:W-:Y:S01]  /*1b90*/  UIMAD UR5, UR8, UR5, URZ ;  /* 0x00000005080572a4 */ /* 0x000fe2000f8e023f */
[C---:B------:R-:W-:Y:S01]  /*1ba0*/  IMAD.WIDE.U32 R12, R5.reuse, c[0x0][0x288], R12 ;  /* 0x0000a200050c7a25 */ /* 0x040fe200078e000c */
[C---:B------:R-:W-:Y:S01]  /*1bb0*/  IADD3 R100, R110.reuse, 0x20, RZ ;  /* 0x000000206e647810 */ /* 0x040fe20007ffe0ff */
[----:B------:R-:W-:Y:S01]  /*1bc0*/  ULDC UR12, c[0x0][0x28c] ;  /* 0x0000a300000c7ab9 */ /* 0x000fe20000000800 */
[C---:B------:R-:W-:Y:S01]  /*1bd0*/  IADD3 R99, R110.reuse, 0x40, RZ ;  /* 0x000000406e637810 */ /* 0x040fe20007ffe0ff */
[C---:B------:R-:W-:Y:S01]  /*1be0*/  IMAD R8, R5.reuse, c[0x0][0x28c], R8 ;  /* 0x0000a30005087a24 */ /* 0x040fe200078e0208 */
[----:B------:R-:W-:Y:S01]  /*1bf0*/  IADD3 R98, R110, 0x60, RZ ;  /* 0x000000606e627810 */ /* 0x000fe20007ffe0ff */
[C---:B------:R-:W-:Y:S01]  /*1c00*/  IMAD R0, R5.reuse, c[0x0][0x294], R0 ;  /* 0x0000a50005007a24 */ /* 0x040fe200078e0200 */
[----:B------:R-:W-:Y:S01]  /*1c10*/  ULDC UR11, c[0x0][0x28c] ;  /* 0x0000a300000b7ab9 */ /* 0x000fe20000000800 */
[----:B------:R-:W-:Y:S01]  /*1c20*/  IMAD.WIDE.U32 R10, R5, c[0x0][0x290], R10 ;  /* 0x0000a400050a7a25 */ /* 0x000fe200078e000a */
[----:B------:R-:W-:-:S02]  /*1c30*/  ULDC UR4, c[0x0][0x230] ;  /* 0x00008c0000047ab9 */ /* 0x000fc40000000800 */
[----:B------:R-:W-:Y:S01]  /*1c40*/  UIMAD UR12, UR12, 0xc0, URZ ;  /* 0x000000c00c0c78a4 */ /* 0x000fe2000f8e023f */
[----:B------:R-:W-:Y:S01]  /*1c50*/  IMAD.IADD R9, R13, 0x1, R8 ;  /* 0x000000010d097824 */ /* 0x000fe200078e0208 */
[----:B------:R-:W-:Y:S01]  /*1c60*/  MOV R8, R12 ;  /* 0x0000000c00087202 */ /* 0x000fe20000000f00 */
[----:B------:R-:W-:Y:S01]  /*1c70*/  IMAD.IADD R11, R11, 0x1, R0 ;  /* 0x000000010b0b7824 */ /* 0x000fe200078e0200 */
[----:B------:R-:W-:Y:S01]  /*1c80*/  UIMAD UR11, UR11, 0xc0, URZ ;  /* 0x000000c00b0b78a4 */ /* 0x000fe2000f8e023f */
[C---:B------:R-:W-:Y:S01]  /*1c90*/  IMAD R89, R2.reuse, c[0x0][0x2a0], RZ ;  /* 0x0000a80002597a24 */ /* 0x040fe200078e02ff */
[----:B------:R-:W-:Y:S01]  /*1ca0*/  UIADD3 UR13, UR15, UR13, URZ ;  /* 0x0000000d0f0d7290 */ /* 0x000fe2000fffe03f */
[----:B------:R-:W-:Y:S01]  /*1cb0*/  IMAD R91, R2, c[0x0][0x298], RZ ;  /* 0x0000a600025b7a24 */ /* 0x000fe200078e02ff */
[----:B------:R-:W-:Y:S01]  /*1cc0*/  ULDC.U8 UR8, c[0x0][0x313] ;  /* 0x0000c4c000087ab9 */ /* 0x000fe20000000000 */
[C---:B------:R-:W-:Y:S02]  /*1cd0*/  IMAD R89, R4.reuse, c[0x0][0x2a4], R89 ;  /* 0x0000a90004597a24 */ /* 0x040fe400078e0259 */
[----:B------:R-:W-:-:S02]  /*1ce0*/  IMAD R91, R4, c[0x0][0x29c], R91 ;  /* 0x0000a700045b7a24 */ /* 0x000fc400078e025b */
[----:B------:R-:W-:-:S04]  /*1cf0*/  IMAD.WIDE.U32 R10, R4, c[0x0][0x2a0], R10 ;  /* 0x0000a800040a7a25 */ /* 0x000fc800078e000a */
[----:B------:R-:W-:Y:S01]  /*1d00*/  IMAD.WIDE.U32 R4, R4, c[0x0][0x298], R8 ;  /* 0x0000a60004047a25 */ /* 0x000fe200078e0008 */
[----:B------:R-:W-:-:S03]  /*1d10*/  LEA R88, P1, R10, c[0x0][0x270], 0x1 ;  /* 0x00009c000a587a11 */ /* 0x000fc600078208ff */
[----:B------:R-:W-:Y:S01]  /*1d20*/  IMAD.IADD R91, R5, 0x1, R91 ;  /* 0x00000001055b7824 */ /* 0x000fe200078e025b */
[----:B------:R-:W-:Y:S01]  /*1d30*/  LEA R90, P0, R4, c[0x0][0x268], 0x1 ;  /* 0x00009a00045a7a11 */ /* 0x000fe200078008ff */
[----:B------:R-:W-:Y:S02]  /*1d40*/  IMAD.IADD R44, R44, 0x1, R7 ;  /* 0x000000012c2c7824 */ /* 0x000fe400078e0207 */
[----:B------:R-:W-:Y:S01]  /*1d50*/  IMAD.WIDE.U32 R2, R3, 0x40, RZ ;  /* 0x0000004003027825 */ /* 0x000fe200078e00ff */
[----:B------:R-:W-:Y:S02]  /*1d60*/  LEA.HI.X R91, R4, c[0x0][0x26c], R91, 0x1, P0 ;  /* 0x00009b00045b7a11 */ /* 0x000fe400000f0c5b */
[C---:B------:R-:W-:Y:S01]  /*1d70*/  LEA R86, P0, R102.reuse, c[0x0][0x170], 0x1 ;  /* 0x00005c0066567a11 */ /* 0x040fe200078008ff */
[----:B------:R-:W-:Y:S01]  /*1d80*/  IMAD R44, R59, R44, RZ ;  /* 0x0000002c3b2c7224 */ /* 0x000fe200078e02ff */
[----:B------:R-:W-:Y:S01]  /*1d90*/  IADD3 R78, R3, UR10, RZ ;  /* 0x0000000a034e7c10 */ /* 0x000fe2000fffe0ff */
[----:B------:R-:W-:Y:S01]  /*1da0*/  IMAD.IADD R89, R11, 0x1, R89 ;  /* 0x000000010b597824 */ /* 0x000fe200078e0259 */
[----:B------:R-:W-:Y:S01]  /*1db0*/  LEA.HI.X R87, R102, c[0x0][0x174], R105, 0x1, P0 ;  /* 0x00005d0066577a11 */ /* 0x000fe200000f0c69 */
[----:B------:R-:W-:Y:S01]  /*1dc0*/  IMAD.MOV.U32 R114, RZ, RZ, c[0x0][0x290] ;  /* 0x0000a400ff727624 */ /* 0x000fe200078e00ff */
[----:B------:R-:W-:Y:S01]  /*1dd0*/  SHF.R.S32.HI R45, RZ, 0x1f, R44 ;  /* 0x0000001fff2d7819 */ /* 0x000fe2000001142c */
[----:B------:R-:W-:Y:S01]  /*1de0*/  ULDC UR10, c[0x0][0x19c] ;  /* 0x00006700000a7ab9 */ /* 0x000fe20000000800 */
[-C--:B------:R-:W-:Y:S01]  /*1df0*/  IADD3 R94, P0, R60, R44.reuse, RZ ;  /* 0x0000002c3c5e7210 */ /* 0x080fe20007f1e0ff */
[----:B------:R-:W-:Y:S01]  /*1e00*/  IMAD.MOV.U32 R97, RZ, RZ, c[0x0][0x288] ;  /* 0x0000a200ff617624 */ /* 0x000fe200078e00ff */
[----:B------:R-:W-:Y:S01]  /*1e10*/  IADD3 R44, P3, R61, R44, RZ ;  /* 0x0000002c3d2c7210 */ /* 0x000fe20007f7e0ff */
[----:B------:R-:W-:Y:S01]  /*1e20*/  UIMAD UR10, UR9, UR10, URZ ;  /* 0x0000000a090a72a4 */ /* 0x000fe2000f8e023f */
[----:B------:R-:W-:Y:S01]  /*1e30*/  LEA.HI.X R89, R10, c[0x0][0x274], R89, 0x1, P1 ;  /* 0x00009d000a597a11 */ /* 0x000fe200008f0c59 */
[--C-:B------:R-:W-:Y:S01]  /*1e40*/  IMAD.X R95, R57, 0x1, R45.reuse, P0 ;  /* 0x00000001395f7824 */ /* 0x100fe200000e062d */
[-C--:B------:R-:W-:Y:S01]  /*1e50*/  SHF.L.U64.HI R76, R114, R71.reuse, c[0x0][0x294] ;  /* 0x0000a500724c7619 */ /* 0x080fe20000010247 */
[----:B------:R-:W-:Y:S01]  /*1e60*/  IMAD.X R45, R58, 0x1, R45, P3 ;  /* 0x000000013a2d7824 */ /* 0x000fe200018e062d */
[C---:B------:R-:W-:Y:S01]  /*1e70*/  SHF.L.U64.HI R74, R114.reuse, R96, c[0x0][0x294] ;  /* 0x0000a500724a7619 */ /* 0x040fe20000010260 */
[----:B------:R-:W-:Y:S01]  /*1e80*/  IMAD.SHL.U32 R77, R114, 0x40, RZ ;  /* 0x00000040724d7824 */ /* 0x000fe200078e00ff */
[C---:B------:R-:W-:Y:S01]  /*1e90*/  SHF.L.U64.HI R95, R94.reuse, 0x1, R95 ;  /* 0x000000015e5f7819 */ /* 0x040fe2000001025f */
[----:B------:R-:W-:Y:S01]  /*1ea0*/  IMAD.SHL.U32 R94, R94, 0x2, RZ ;  /* 0x000000025e5e7824 */ /* 0x000fe200078e00ff */
[C---:B------:R-:W-:Y:S01]  /*1eb0*/  SHF.L.U64.HI R45, R44.reuse, 0x1, R45 ;  /* 0x000000012c2d7819 */ /* 0x040fe2000001022d */
[----:B------:R-:W-:Y:S01]  /*1ec0*/  IMAD.SHL.U32 R44, R44, 0x2, RZ ;  /* 0x000000022c2c7824 */ /* 0x000fe200078e00ff */
[----:B------:R-:W-:Y:S01]  /*1ed0*/  SHF.L.U64.HI R71, R97, R71, c[0x0][0x28c] ;  /* 0x0000a30061477619 */ /* 0x000fe20000010247 */
[----:B------:R-:W-:Y:S01]  /*1ee0*/  IMAD.SHL.U32 R75, R114, 0x20, RZ ;  /* 0x00000020724b7824 */ /* 0x000fe200078e00ff */
[----:B------:R-:W-:Y:S01]  /*1ef0*/  IADD3 R92, P5, R94, c[0x0][0x2b0], RZ ;  /* 0x0000ac005e5c7a10 */ /* 0x000fe20007fbe0ff */
[----:B------:R-:W-:Y:S01]  /*1f00*/  IMAD.WIDE.U32 R116, R117, 0x40, RZ ;  /* 0x0000004075747825 */ /* 0x000fe200078e00ff */
[----:B------:R-:W-:-:S02]  /*1f10*/  IADD3 R10, P3, R44, c[0x0][0x2b0], RZ ;  /* 0x0000ac002c0a7a10 */ /* 0x000fc40007f7e0ff */
[----:B------:R-:W-:Y:S01]  /*1f20*/  IADD3 R94, P4, R94, c[0x0][0x2a8], RZ ;  /* 0x0000aa005e5e7a10 */ /* 0x000fe20007f9e0ff */
[C---:B------:R-:W-:Y:S01]  /*1f30*/  IMAD.SHL.U32 R68, R59.reuse, 0x20, RZ ;  /* 0x000000203b447824 */ /* 0x040fe200078e00ff */
[----:B------:R-:W-:Y:S01]  /*1f40*/  IADD3 R44, P0, R44, c[0x0][0x2a8], RZ ;  /* 0x0000aa002c2c7a10 */ /* 0x000fe20007f1e0ff */
[----:B------:R-:W-:Y:S01]  /*1f50*/  IMAD.SHL.U32 R66, R59, 0x40, RZ ;  /* 0x000000403b427824 */ /* 0x000fe200078e00ff */
[----:B------:R-:W-:Y:S01]  /*1f60*/  SHF.L.U64.HI R96, R97, R96, c[0x0][0x28c] ;  /* 0x0000a30061607619 */ /* 0x000fe20000010260 */
[----:B------:R-:W-:Y:S01]  /*1f70*/  IMAD R64, R59, 0x60, RZ ;  /* 0x000000603b407824 */ /* 0x000fe200078e02ff */
[----:B------:R-:W-:Y:S01]  /*1f80*/  SHF.L.U32 R72, R97, 0x6, RZ ;  /* 0x0000000661487819 */ /* 0x000fe200000006ff */
[----:B------:R-:W-:Y:S01]  /*1f90*/  IMAD.WIDE.U32 R114, R114, 0xc0, RZ ;  /* 0x000000c072727825 */ /* 0x000fe200078e00ff */
[----:B------:R-:W-:Y:S02]  /*1fa0*/  SHF.L.U64.HI R76, R77, 0x1, R76 ;  /* 0x000000014d4c7819 */ /* 0x000fe4000001024c */
[----:B------:R-:W-:Y:S01]  /*1fb0*/  SHF.L.U64.HI R74, R75, 0x1, R74 ;  /* 0x000000014b4a7819 */ /* 0x000fe2000001024a */
[----:B------:R-:W-:Y:S01]  /*1fc0*/  IMAD.MOV.U32 R70, RZ, RZ, c[0x0][0x290] ;  /* 0x0000a400ff467624 */ /* 0x000fe200078e00ff */
[----:B------:R-:W-:Y:S01]  /*1fd0*/  IADD3.X R93, R95, c[0x0][0x2b4], RZ, P5, !PT ;  /* 0x0000ad005f5d7a10 */ /* 0x000fe20002ffe4ff */
[C---:B------:R-:W-:Y:S01]  /*1fe0*/  IMAD.SHL.U32 R79, R2.reuse, 0x2, RZ ;  /* 0x00000002024f7824 */ /* 0x040fe200078e00ff */
[----:B------:R-:W-:Y:S01]  /*1ff0*/  IADD3.X R9, R45, c[0x0][0x2b4], RZ, P3, !PT ;  /* 0x0000ad002d097a10 */ /* 0x000fe20001ffe4ff */
[----:B------:R-:W-:Y:S01]  /*2000*/  IMAD.MOV.U32 R11, RZ, RZ, R52 ;  /* 0x000000ffff0b7224 */ /* 0x000fe200078e0034 */
[----:B------:R-:W-:Y:S01]  /*2010*/  SHF.L.U64.HI R78, R2, 0x1, R78 ;  /* 0x00000001024e7819 */ /* 0x000fe2000001024e */
[----:B------:R-:W-:Y:S01]  /*2020*/  IMAD.SHL.U32 R97, R97, 0x20, RZ ;  /* 0x0000002061617824 */ /* 0x000fe200078e00ff */
[----:B------:R-:W-:Y:S01]  /*2030*/  ISETP.GE.AND P1, PT, R84, c[0x0][0x220], PT ;  /* 0x0000880054007a0c */ /* 0x000fe20003f26270 */
[----:B------:R-:W-:Y:S01]  /*2040*/  IMAD.U32 R70, R70, -0x80, RZ ;  /* 0xffffff8046467824 */ /* 0x000fe200078e00ff */
[----:B------:R-:W-:-:S02]  /*2050*/  SHF.R.S32.HI R67, RZ, 0x1f, R68 ;  /* 0x0000001fff437819 */ /* 0x000fc40000011444 */
[----:B------:R-:W-:Y:S02]  /*2060*/  SHF.R.S32.HI R65, RZ, 0x1f, R66 ;  /* 0x0000001fff417819 */ /* 0x000fe40000011442 */
[----:B------:R-:W-:Y:S02]  /*2070*/  SHF.R.S32.HI R63, RZ, 0x1f, R64 ;  /* 0x0000001fff3f7819 */ /* 0x000fe40000011440 */
[----:B------:R-:W-:Y:S02]  /*2080*/  SHF.L.U32 R77, R77, 0x1, RZ ;  /* 0x000000014d4d7819 */ /* 0x000fe400000006ff */
[----:B------:R-:W-:Y:S02]  /*2090*/  SHF.L.U32 R75, R75, 0x1, RZ ;  /* 0x000000014b4b7819 */ /* 0x000fe400000006ff */
[----:B------:R-:W-:Y:S02]  /*20a0*/  IADD3 R73, R117, UR10, RZ ;  /* 0x0000000a75497c10 */ /* 0x000fe4000fffe0ff */
[----:B------:R-:W-:-:S02]  /*20b0*/  IADD3 R80, R115, UR5, RZ ;  /* 0x0000000573507c10 */ /* 0x000fc4000fffe0ff */
[----:B------:R-:W-:Y:S02]  /*20c0*/  IADD3.X R95, R95, c[0x0][0x2ac], RZ, P4, !PT ;  /* 0x0000ab005f5f7a10 */ /* 0x000fe400027fe4ff */
[----:B------:R-:W-:Y:S02]  /*20d0*/  IADD3.X R45, R45, c[0x0][0x2ac], RZ, P0, !PT ;  /* 0x0000ab002d2d7a10 */ /* 0x000fe400007fe4ff */
.L_x_3952:
[----:B------:R-:W-:Y:S05]  /*20e0*/  LEA R3, R11, 0xffffff80, 0x7 ;  /* 0xffffff800b037811 */ /* 0x000fea00078e38ff */
[--C-:B------:R-:W-:Y:S02]  /*20f0*/  IMAD.IADD R21, R53, 0x1, -R3.reuse ;  /* 0x0000000135157824 */ /* 0x100fe400078e0a03 */
[----:B------:R-:W-:Y:S03]  /*2100*/  IMAD.IADD R3, R56, 0x1, -R3 ;  /* 0x0000000138037824 */ /* 0x000fe600078e0a03 */
[-C--:B------:R-:W-:Y:S02]  /*2110*/  ISETP.GE.OR P6, PT, R110, R21.reuse, P1 ;  /* 0x000000156e00720c */ /* 0x080fe40000fc6670 */
[----:B------:R-:W-:Y:S02]  /*2120*/  ISETP.GE.OR P5, PT, R100, R21, P1 ;  /* 0x000000156400720c */ /* 0x000fe40000fa6670 */
[-C--:B------:R-:W-:Y:S02]  /*2130*/  ISETP.LT.OR P6, PT, R110, R3.reuse, P6 ;  /* 0x000000036e00720c */ /* 0x080fe400037c1670 */
[----:B------:R-:W-:Y:S02]  /*2140*/  ISETP.LT.OR P5, PT, R100, R3, P5 ;  /* 0x000000036400720c */ /* 0x000fe40002fa1670 */
[C---:B------:R-:W-:Y:S04]  /*2150*/  ISETP.GE.OR P4, PT, R99.reuse, R21, P1 ;  /* 0x000000156300720c */ /* 0x040fe80000f86670 */
[----:B------:R-:W-:Y:S05]  /*2160*/  ISETP.LT.OR P4, PT, R99, R3, P4 ;  /* 0x000000036300720c */ /* 0x000fea0002781670 */
[----:B--2---:R-:W2:Y:S02]  /*2170*/  @!P6 LDG.E.128 R16, [R88.64] ;  /* 0x000000065810e981 */ /* 0x004ea4000c1e1d00 */
[C---:B------:R-:W-:Y:S02]  /*2180*/  @!P5 IADD3 R26, P0, R88.reuse, R75, RZ ;  /* 0x0000004b581ad210 */ /* 0x040fe40007f1e0ff */
[----:B------:R-:W-:Y:S03]  /*2190*/  @!P5 LEA R24, P3, R141, R86, 0x1 ;  /* 0x000000568d18d211 */ /* 0x000fe600078608ff */
[----:B------:R-:W-:Y:S01]  /*21a0*/  @!P5 IMAD.X R27, R89, 0x1, R74, P0 ;  /* 0x00000001591bd824 */ /* 0x000fe200000e064a */
        /* <DEDUP_REMOVED lines=74> */
.L_x_3926:
[----:B------:R-:W-:Y:S05]  /*2650*/  BSYNC B0 ;  /* 0x0000000000007941 */ /* 0x000fea0003800000 */
.L_x_3925:
        /* <DEDUP_REMOVED lines=10> */
[C---:B------:R-:W-:Y:S02]  /*2700*/  @!P0 IADD3.X R7, R26.reuse, R9, RZ, P5, !PT ;  /* 0x000000091a078210 */ /* 0x040fe40002ffe4ff */
[C---:B------:R-:W-:Y:S01]  /*2710*/  LEA R32, P5, R139.reuse, R82, 0x1 ;  /* 0x000000528b207211 */ /* 0x040fe200078a08ff */
        /* <DEDUP_REMOVED lines=45> */
.L_x_3928:
[----:B------:R-:W-:Y:S05]  /*29f0*/  BSYNC B0 ;  /* 0x0000000000007941 */ /* 0x000fea0003800000 */
.L_x_3927:
        /* <DEDUP_REMOVED lines=57> */
.L_x_3930:
[----:B------:R-:W-:Y:S05]  /*2d90*/  BSYNC B0 ;  /* 0x0000000000007941 */ /* 0x000fea0003800000 */
.L_x_3929:
        /* <DEDUP_REMOVED lines=61> */
.L_x_3932:
[----:B------:R-:W-:Y:S05]  /*3170*/  BSYNC B0 ;  /* 0x0000000000007941 */ /* 0x000fea0003800000 */
.L_x_3931:
        /* <DEDUP_REMOVED lines=9> */
.L_x_3924:
        /* <DEDUP_REMOVED lines=13> */
[----:B-----5:R-:W-:Y:S01]  /*32e0*/  IMAD.U32 R32, R41, 0x10000, RZ ;  /* 0x0001000029207824 */ /* 0x020fe200078e00ff */
[C---:B------:R-:W-:Y:S02]  /*32f0*/  SHF.L.U32 R29, R40.reuse, 0x10, RZ ;  /* 0x00000010281d7819 */ /* 0x040fe400000006ff */
[----:B------:R-:W-:Y:S01]  /*3300*/  LOP3.LUT R31, R40, 0xffff0000, RZ, 0xc0, !PT ;  /* 0xffff0000281f7812 */ /* 0x000fe200078ec0ff */
[----:B------:R-:W-:Y:S01]  /*3310*/  IMAD.U32 R40, R43, 0x10000, RZ ;  /* 0x000100002b287824 */ /* 0x000fe200078e00ff */
[----:B------:R-:W-:Y:S02]  /*3320*/  LOP3.LUT R35, R41, 0xffff0000, RZ, 0xc0, !PT ;  /* 0xffff000029237812 */ /* 0x000fe400078ec0ff */
[C---:B------:R-:W-:Y:S02]  /*3330*/  SHF.L.U32 R36, R42.reuse, 0x10, RZ ;  /* 0x000000102a247819 */ /* 0x040fe400000006ff */
[----:B------:R-:W-:Y:S01]  /*3340*/  LOP3.LUT R39, R42, 0xffff0000, RZ, 0xc0, !PT ;  /* 0xffff00002a277812 */ /* 0x000fe200078ec0ff */
[----:B------:R-:W-:Y:S01]  /*3350*/  @P6 IMAD R121, RZ, RZ, -UR5 ;  /* 0x80000005ff796e24 */ /* 0x000fe2000f8e02ff */
[----:B------:R-:W-:Y:S01]  /*3360*/  LOP3.LUT R43, R43, 0xffff0000, RZ, 0xc0, !PT ;  /* 0xffff00002b2b7812 */ /* 0x000fe200078ec0ff */
[----:B------:R-:W-:Y:S03]  /*3370*/  @P6 IMAD R83, RZ, RZ, -UR5 ;  /* 0x80000005ff536e24 */ /* 0x000fe6000f8e02ff */
[C---:B--2---:R-:W-:Y:S04]  /*3380*/  LEA R12, P0, R121.reuse, R90, 0x1 ;  /* 0x0000005a790c7211 */ /* 0x044fe800078008ff */
[----:B------:R-:W-:Y:S02]  /*3390*/  LEA.HI.X.SX32 R13, R121, R91, 0x1, P0 ;  /* 0x0000005b790d7211 */ /* 0x000fe400000f0eff */
[C---:B------:R-:W-:Y:S03]  /*33a0*/  LEA R122, P0, R83.reuse, R92, 0x1 ;  /* 0x0000005c537a7211 */ /* 0x040fe600078008ff */
[----:B------:R-:W2:Y:S01]  /*33b0*/  LDG.E.128 R20, [R12.64] ;  /* 0x000000060c147981 */ /* 0x000ea2000c1e1d00 */
[----:B------:R-:W-:Y:S02]  /*33c0*/  LEA.HI.X.SX32 R123, R83, R93, 0x1, P0 ;  /* 0x0000005d537b7211 */ /* 0x000fe400000f0eff */
[----:B------:R-:W-:Y:S01]  /*33d0*/  MOV R83, RZ ;  /* 0x000000ff00537202 */ /* 0x000fe20000000f00 */
[----:B------:R-:W-:Y:S04]  /*33e0*/  @P6 IMAD R83, RZ, RZ, -UR5 ;  /* 0x80000005ff536e24 */ /* 0x000fe8000f8e02ff */
[----:B------:R-:W3:Y:S01]  /*33f0*/  LDG.E.128 R120, [R122.64] ;  /* 0x000000067a787981 */ /* 0x000ee2000c1e1d00 */
[C---:B------:R-:W-:Y:S04]  /*3400*/  LEA R46, P0, R83.reuse, R94, 0x1 ;  /* 0x0000005e532e7211 */ /* 0x040fe800078008ff */
[----:B------:R-:W-:Y:S05]  /*3410*/  LEA.HI.X.SX32 R47, R83, R95, 0x1, P0 ;  /* 0x0000005f532f7211 */ /* 0x000fea00000f0eff */
[----:B------:R-:W4:Y:S01]  /*3420*/  LDG.E.128 R48, [R46.64] ;  /* 0x000000062e307981 */ /* 0x000f22000c1e1d00 */
[C---:B--2---:R-:W-:Y:S01]  /*3430*/  IMAD.U32 R15, R23.reuse, 0x10000, RZ ;  /* 0x00010000170f7824 */ /* 0x044fe200078e00ff */
[C---:B------:R-:W-:Y:S02]  /*3440*/  SHF.L.U32 R25, R20.reuse, 0x10, RZ ;  /* 0x0000001014197819 */ /* 0x040fe400000006ff */
[----:B------:R-:W-:Y:S02]  /*3450*/  LOP3.LUT R13, R23, 0xffff0000, RZ, 0xc0, !PT ;  /* 0xffff0000170d7812 */ /* 0x000fe400078ec0ff */
[----:B------:R-:W-:Y:S01]  /*3460*/  LOP3.LUT R24, R20, 0xffff0000, RZ, 0xc0, !PT ;  /* 0xffff000014187812 */ /* 0x000fe200078ec0ff */
[----:B------:R-:W-:Y:S01]  /*3470*/  IMAD.U32 R20, R21, 0x10000, RZ ;  /* 0x0001000015147824 */ /* 0x000fe200078e00ff */
        /* <DEDUP_REMOVED lines=14> */
[----:B----4-:R-:W-:Y:S01]  /*3560*/  SHF.L.U32 R28, R48, 0x10, RZ ;  /* 0x00000010301c7819 */ /* 0x010fe200000006ff */
        /* <DEDUP_REMOVED lines=9> */
[C---:B------:R-:W-:Y:S01]  /*3600*/  SHF.L.U32 R37, R50.reuse, 0x10, RZ ;  /* 0x0000001032257819 */ /* 0x040fe200000006ff */
        /* <DEDUP_REMOVED lines=22> */
.L_x_3937:
[----:B------:R-:W-:Y:S05]  /*3770*/  BSYNC B0 ;  /* 0x0000000000007941 */ /* 0x000fea0003800000 */
.L_x_3936:
[----:B------:R-:W-:Y:S05]  /*3780*/  MOV R83, R81 ;  /* 0x0000005100537202 */ /* 0x000fea0000000f00 */
[----:B-----5:R3:W-:Y:S02]  /*3790*/  STG.E.128 [R82.64], R40 ;  /* 0x0000002852007986 */ /* 0x0207e4000c101d06 */
.L_x_3935:
[----:B------:R-:W-:Y:S05]  /*37a0*/  BSYNC B1 ;  /* 0x0000000000017941 */ /* 0x000fea0003800000 */
.L_x_3934:
        /* <DEDUP_REMOVED lines=24> */
[C---:B---3--:R-:W-:Y:S02]  /*3930*/  LEA R122, P0, R83.reuse, R92, 0x1 ;  /* 0x0000005c537a7211 */ /* 0x048fe400078008ff */
        /* <DEDUP_REMOVED lines=11> */
[----:B--2---:R-:W-:Y:S01]  /*39f0*/  IMAD.U32 R25, R20, 0x10000, RZ ;  /* 0x0001000014197824 */ /* 0x004fe200078e00ff */
[C---:B------:R-:W-:Y:S01]  /*3a00*/  SHF.L.U32 R15, R23.reuse, 0x10, RZ ;  /* 0x00000010170f7819 */ /* 0x040fe200000006ff */
[----:B------:R-:W-:Y:S01]  /*3a10*/  IMAD.U32 R18, R22, 0x10000, RZ ;  /* 0x0001000016127824 */ /* 0x000fe200078e00ff */
[----:B------:R-:W-:Y:S02]  /*3a20*/  LOP3.LUT R13, R23, 0xffff0000, RZ, 0xc0, !PT ;  /* 0xffff0000170d7812 */ /* 0x000fe400078ec0ff */
[----:B------:R-:W-:Y:S02]  /*3a30*/  LOP3.LUT R24, R20, 0xffff0000, RZ, 0xc0, !PT ;  /* 0xffff000014187812 */ /* 0x000fe400078ec0ff */
[----:B------:R-:W-:Y:S02]  /*3a40*/  LOP3.LUT R17, R22, 0xffff0000, RZ, 0xc0, !PT ;  /* 0xffff000016117812 */ /* 0x000fe400078ec0ff */
[----:B------:R-:W-:Y:S01]  /*3a50*/  SHF.L.U32 R20, R21, 0x10, RZ ;  /* 0x0000001015147819 */ /* 0x000fe200000006ff */
[C---:B---3--:R-:W-:Y:S01]  /*3a60*/  IMAD.U32 R26, R120.reuse, 0x10000, RZ ;  /* 0x00010000781a7824 */ /* 0x048fe200078e00ff */
[----:B------:R-:W-:Y:S02]  /*3a70*/  LOP3.LUT R27, R120, 0xffff0000, RZ, 0xc0, !PT ;  /* 0xffff0000781b7812 */ /* 0x000fe400078ec0ff */
[C---:B------:R-:W-:Y:S01]  /*3a80*/  SHF.L.U32 R23, R121.reuse, 0x10, RZ ;  /* 0x0000001079177819 */ /* 0x040fe200000006ff */
[----:B------:R-:W-:Y:S01]  /*3a90*/  @!P5 FADD.FTZ R26, -R26, -RZ ;  /* 0x800000ff1a1ad221 */ /* 0x000fe20000010100 */
[----:B------:R-:W-:Y:S01]  /*3aa0*/  LOP3.LUT R22, R121, 0xffff0000, RZ, 0xc0, !PT ;  /* 0xffff000079167812 */ /* 0x000fe200078ec0ff */
        /* <DEDUP_REMOVED lines=8> */
[C---:B----4-:R-:W-:Y:S01]  /*3b30*/  IMAD.U32 R28, R48.reuse, 0x10000, RZ ;  /* 0x00010000301c7824 */ /* 0x050fe200078e00ff */
[----:B------:R-:W-:Y:S01]  /*3b40*/  LOP3.LUT R30, R48, 0xffff0000, RZ, 0xc0, !PT ;  /* 0xffff0000301e7812 */ /* 0x000fe200078ec0ff */
[----:B------:R-:W-:Y:S01]  /*3b50*/  @!P5 FADD.FTZ R22, -R22, -RZ ;  /* 0x800000ff1616d221 */ /* 0x000fe20000010100 */
[C---:B------:R-:W-:Y:S01]  /*3b60*/  SHF.L.U32 R33, R49.reuse, 0x10, RZ ;  /* 0x0000001031217819 */ /* 0x040fe200000006ff */
        /* <DEDUP_REMOVED lines=28> */
.L_x_3941:
[----:B------:R-:W-:Y:S05]  /*3d30*/  BSYNC B0 ;  /* 0x0000000000007941 */ /* 0x000fea0003800000 */
.L_x_3940:
[C---:B--2---:R-:W-:Y:S04]  /*3d40*/  LEA R2, P0, R139.reuse, R82, 0x1 ;  /* 0x000000528b027211 */ /* 0x044fe800078008ff */
[----:B------:R-:W-:Y:S05]  /*3d50*/  LEA.HI.X R3, R139, R81, R138, 0x1, P0 ;  /* 0x000000518b037211 */ /* 0x000fea00000f0c8a */
[----:B-----5:R2:W-:Y:S04]  /*3d60*/  STG.E.128 [R2.64], R40 ;  /* 0x0000002802007986 */ /* 0x0205e8000c101d06 */
.L_x_3939:
[----:B------:R-:W-:Y:S05]  /*3d70*/  BSYNC B1 ;  /* 0x0000000000017941 */ /* 0x000fea0003800000 */
.L_x_3938:
        /* <DEDUP_REMOVED lines=88> */
.L_x_3945:
[----:B------:R-:W-:Y:S05]  /*4300*/  BSYNC B0 ;  /* 0x0000000000007941 */ /* 0x000fea0003800000 */
.L_x_3944:
[C---:B------:R-:W-:Y:S04]  /*4310*/  LEA R2, P0, R116.reuse, R82, 0x1 ;  /* 0x0000005274027211 */ /* 0x040fe800078008ff */
[----:B------:R-:W-:Y:S05]  /*4320*/  LEA.HI.X R3, R116, R81, R73, 0x1, P0 ;  /* 0x0000005174037211 */ /* 0x000fea00000f0c49 */
[----:B-----5:R3:W-:Y:S04]  /*4330*/  STG.E.128 [R2.64], R40 ;  /* 0x0000002802007986 */ /* 0x0207e8000c101d06 */
.L_x_3943:
[----:B------:R-:W-:Y:S05]  /*4340*/  BSYNC B1 ;  /* 0x0000000000017941 */ /* 0x000fea0003800000 */
.L_x_3942:
        /* <DEDUP_REMOVED lines=88> */
.L_x_3949:
[----:B------:R-:W-:Y:S05]  /*48d0*/  BSYNC B0 ;  /* 0x0000000000007941 */ /* 0x000fea0003800000 */
.L_x_3948:
[----:B------:R-:W-:Y:S02]  /*48e0*/  MOV R3, 0xc0 ;  /* 0x000000c000037802 */ /* 0x000fe40000000f00 */
[----:B------:R-:W-:Y:S03]  /*48f0*/  MOV R83, R81 ;  /* 0x0000005100537202 */ /* 0x000fe60000000f00 */
[C---:B------:R-:W-:Y:S02]  /*4900*/  IMAD R0, R3.reuse, c[0x0][0x19c], RZ ;  /* 0x0000670003007a24 */ /* 0x040fe400078e02ff */
[----:B------:R-:W-:Y:S05]  /*4910*/  IMAD.WIDE.U32 R4, R3, c[0x0][0x198], R82 ;  /* 0x0000660003047a25 */ /* 0x000fea00078e0052 */
[----:B------:R-:W-:Y:S05]  /*4920*/  IADD3 R5, R5, R0, RZ ;  /* 0x0000000005057210 */ /* 0x000fea0007ffe0ff */
[----:B-----5:R3:W-:Y:S02]  /*4930*/  STG.E.128 [R4.64], R40 ;  /* 0x0000002804007986 */ /* 0x0207e4000c101d06 */
.L_x_3947:
[----:B------:R-:W-:Y:S05]  /*4940*/  BSYNC B1 ;  /* 0x0000000000017941 */ /* 0x000fea0003800000 */
.L_x_3946:
        /* <DEDUP_REMOVED lines=8> */
.L_x_3923:
        /* <DEDUP_REMOVED lines=14> */
[----:B------:R-:W2:Y:S01]  /*4ab0*/  @!P5 LDG.E.128 R4, [R22.64] ;  /* 0x000000061604d981 */ /* 0x000ea2000c1e1d00 */
[-C--:B------:R-:W-:Y:S02]  /*4ac0*/  @!P5 LEA.HI.X R21, R139, R81.reuse, R138, 0x1, P6 ;  /* 0x000000518b15d211 */ /* 0x080fe400030f0c8a */
[C---:B-1----:R-:W-:Y:S01]  /*4ad0*/  @!P4 LEA R16, P0, R116.reuse, R82, 0x1 ;  /* 0x000000527410c211 */ /* 0x042fe200078008ff */
[----:B------:R-:W-:Y:S03]  /*4ae0*/  @!P3 IMAD.MOV.U32 R83, RZ, RZ, R81 ;  /* 0x000000ffff53b224 */ /* 0x000fe600078e0051 */
[----:B------:R-:W-:Y:S01]  /*4af0*/  @!P4 LEA.HI.X R17, R116, R81, R73, 0x1, P0 ;  /* 0x000000517411c211 */ /* 0x000fe200000f0c49 */
[----:B--2---:R1:W-:Y:S04]  /*4b00*/  @!P5 STG.E.128 [R20.64], R4 ;  /* 0x000000041400d986 */ /* 0x0043e8000c101d06 */
        /* <DEDUP_REMOVED lines=8> */
.L_x_3933:
        /* <DEDUP_REMOVED lines=9> */
[----:B------:R-:W-:Y:S01]  /*4c20*/  IMAD.SHL.U32 R3, R11, 0x80, RZ ;  /* 0x000000800b037824 */ /* 0x000fe200078e00ff */
[----:B--2---:R-:W-:Y:S01]  /*4c30*/  IABS R7, c[0x0][0x2d0] ;  /* 0x0000b40000077a13 */ /* 0x004fe20000000000 */
[----:B------:R-:W-:Y:S01]  /*4c40*/  IMAD.MOV.U32 R16, RZ, RZ, RZ ;  /* 0x000000ffff107224 */ /* 0x000fe200078e00ff */
[----:B------:R-:W-:Y:S02]  /*4c50*/  LOP3.LUT R5, RZ, c[0x0][0x2d0], RZ, 0x33, !PT ;  /* 0x0000b400ff057a12 */ /* 0x000fe400078e33ff */
[----:B------:R-:W1:Y:S01]  /*4c60*/  I2F.RP R15, R7 ;  /* 0x00000007000f7306 */ /* 0x000e620000209400 */
[C---:B------:R-:W-:Y:S02]  /*4c70*/  IADD3 R2, R3.reuse, -0x100, RZ ;  /* 0xffffff0003027810 */ /* 0x040fe40007ffe0ff */
[----:B------:R-:W-:Y:S02]  /*4c80*/  IADD3 R3, R3, -0x80, RZ ;  /* 0xffffff8003037810 */ /* 0x000fe40007ffe0ff */
[-C--:B------:R-:W-:Y:S02]  /*4c90*/  IABS R12, R2.reuse ;  /* 0x00000002000c7213 */ /* 0x080fe40000000000 */
[----:B------:R-:W-:Y:S02]  /*4ca0*/  IABS R13, R3 ;  /* 0x00000003000d7213 */ /* 0x000fe40000000000 */
[----:B------:R-:W-:Y:S01]  /*4cb0*/  IADD3 R0, -R3, R2, RZ ;  /* 0x0000000203007210 */ /* 0x000fe20007ffe1ff */
        /* <DEDUP_REMOVED lines=10> */
[C---:B------:R-:W-:Y:S02]  /*4d60*/  IMAD R13, R7.reuse, R14, R13 ;  /* 0x0000000e070d7224 */ /* 0x040fe400078e020d */
[----:B------:R-:W-:Y:S01]  /*4d70*/  IMAD R12, R7, R8, R12 ;  /* 0x00000008070c7224 */ /* 0x000fe200078e020c */
[----:B------:R-:W-:Y:S02]  /*4d80*/  LOP3.LUT R8, R3, c[0x0][0x2d0], RZ, 0x3c, !PT ;  /* 0x0000b40003087a12 */ /* 0x000fe400078e3cff */
[C---:B------:R-:W-:Y:S02]  /*4d90*/  ISETP.GT.U32.AND P0, PT, R7.reuse, R13, PT ;  /* 0x0000000d0700720c */ /* 0x040fe40003f04070 */
[----:B------:R-:W-:Y:S11]  /*4da0*/  ISETP.GT.U32.AND P4, PT, R7, R12, PT ;  /* 0x0000000c0700720c */ /* 0x000ff60003f84070 */
[----:B------:R-:W-:Y:S01]  /*4db0*/  @!P0 IMAD.IADD R13, R13, 0x1, -R7 ;  /* 0x000000010d0d8824 */ /* 0x000fe200078e0a07 */
[----:B------:R-:W-:Y:S02]  /*4dc0*/  @!P0 IADD3 R6, R6, 0x1, RZ ;  /* 0x0000000106068810 */ /* 0x000fe40007ffe0ff */
[-C--:B------:R-:W-:Y:S02]  /*4dd0*/  @!P4 IADD3 R12, R12, -R7.reuse, RZ ;  /* 0x800000070c0cc210 */ /* 0x080fe40007ffe0ff */
[-C--:B------:R-:W-:Y:S02]  /*4de0*/  ISETP.GE.U32.AND P6, PT, R13, R7.reuse, PT ;  /* 0x000000070d00720c */ /* 0x080fe40003fc6070 */
[----:B------:R-:W-:Y:S02]  /*4df0*/  ISETP.GE.U32.AND P5, PT, R12, R7, PT ;  /* 0x000000070c00720c */ /* 0x000fe40003fa6070 */
[----:B------:R-:W-:Y:S02]  /*4e00*/  LOP3.LUT R7, R2, c[0x0][0x2d0], RZ, 0x3c, !PT ;  /* 0x0000b40002077a12 */ /* 0x000fe400078e3cff */
[----:B------:R-:W-:Y:S02]  /*4e10*/  @!P4 IADD3 R4, R4, 0x1, RZ ;  /* 0x000000010404c810 */ /* 0x000fe40007ffe0ff */
[----:B------:R-:W-:Y:S02]  /*4e20*/  ISETP.GE.AND P3, PT, R7, RZ, PT ;  /* 0x000000ff0700720c */ /* 0x000fe40003f66270 */
[----:B------:R-:W-:Y:S02]  /*4e30*/  ISETP.GE.AND P4, PT, R8, RZ, PT ;  /* 0x000000ff0800720c */ /* 0x000fe40003f86270 */
[----:B------:R-:W-:Y:S02]  /*4e40*/  ISETP.NE.AND P0, PT, RZ, c[0x0][0x2d0], PT ;  /* 0x0000b400ff007a0c */ /* 0x000fe40003f05270 */
        /* <DEDUP_REMOVED lines=12> */
[----:B------:R-:W-:Y:S02]  /*4f10*/  IMAD R0, R5, c[0x0][0x2d0], R0 ;  /* 0x0000b40005007a24 */ /* 0x000fe400078e0200 */
[----:B------:R-:W2:Y:S02]  /*4f20*/  LDG.E R8, [R16.64] ;  /* 0x0000000610087981 */ /* 0x000ea4000c1e1900 */
        /* <DEDUP_REMOVED lines=9> */
[C---:B------:R-:W-:Y:S02]  /*4fc0*/  IMAD R7, R14.reuse, c[0x0][0x184], R7 ;  /* 0x000061000e077a24 */ /* 0x040fe400078e0207 */
[----:B------:R-:W-:Y:S02]  /*4fd0*/  IMAD R13, R13, c[0x0][0x188], RZ ;  /* 0x000062000d0d7a24 */ /* 0x000fe400078e02ff */
[----:B------:R-:W-:Y:S01]  /*4fe0*/  IMAD.WIDE.U32 R18, R14, c[0x0][0x188], R18 ;  /* 0x000062000e127a25 */ /* 0x000fe200078e0012 */
[----:B------:R-:W-:Y:S03]  /*4ff0*/  IADD3 R17, R17, R7, RZ ;  /* 0x0000000711117210 */ /* 0x000fe60007ffe0ff */
[----:B------:R-:W-:Y:S01]  /*5000*/  IMAD R7, R12, c[0x0][0x198], RZ ;  /* 0x000066000c077a24 */ /* 0x000fe200078e02ff */
[----:B------:R-:W-:Y:S01]  /*5010*/  LEA R86, P3, R18, R86, 0x1 ;  /* 0x0000005612567211 */ /* 0x000fe200078608ff */
[----:B------:R-:W-:Y:S04]  /*5020*/  IMAD.WIDE.U32 R16, R0, c[0x0][0x198], R16 ;  /* 0x0000660000107a25 */ /* 0x000fe800078e0010 */
        /* <DEDUP_REMOVED lines=8> */
.L_x_3950:
        /* <DEDUP_REMOVED lines=9> */
.L_x_3951:
[----:B------:R-:W-:Y:S04]  /*5140*/  IADD3 R11, R11, -0x1, RZ ;  /* 0xffffffff0b0b7810 */ /* 0x000fe80007ffe0ff */
[----:B------:R-:W-:Y:S11]  /*5150*/  ISETP.GT.AND P0, PT, R11, R69, PT ;  /* 0x000000450b00720c */ /* 0x000ff60003f04270 */
[----:B------:R-:W-:Y:S02]  /*5160*/  @!UPT UIADD3 URZ, URZ, URZ, URZ ;  /* 0x0000003f3f3ff290 */ /* 0x000fe4000fffe03f */
[----:B------:R-:W-:-:S05]  /*5170*/  @P0 BRA `(.L_x_3952) ;  /* 0xffffcf6000000947 */ /* 0x000fca000383ffff */
.L_x_3922:
        /* <DEDUP_REMOVED lines=12> */
[----:B------:R-:W-:-:S04]  /*5240*/  @P0 IMAD.MOV.U32 R2, RZ, RZ, 0x4 ;  /* 0x00000004ff020424 */ /* 0x000fc800078e00ff */
[----:B------:R-:W-:-:S05]  /*5250*/  @P0 IMAD.WIDE R8, R143, R2, c[0x0][0x250] ;  /* 0x000094008f080625 */ /* 0x000fca00078e0202 */
[----:B------:R-:W3:Y:S01]  /*5260*/  @P0 LDG.E R0, [R8.64] ;  /* 0x0000000608000981 */ /* 0x000ee2000c1e1900 */
[C---:B------:R-:W-:Y:S01]  /*5270*/  LEA R10, P3, R112.reuse, c[0x0][0x160], 0x1 ;  /* 0x00005800700a7a11 */ /* 0x040fe200078608ff */
[----:B------:R-:W-:Y:S02]  /*5280*/  IMAD.SHL.U32 R21, R59, 0x20, RZ ;  /* 0x000000203b157824 */ /* 0x000fe400078e00ff */
[----:B------:R-:W1:Y:S01]  /*5290*/  S2R R87, SR_CTAID.X ;  /* 0x0000000000577919 */ /* 0x000e620000002500 */
[C---:B------:R-:W-:Y:S01]  /*52a0*/  LEA.HI.X R11, R112.reuse, c[0x0][0x164], R55, 0x1, P3 ;  /* 0x00005900700b7a11 */ /* 0x040fe200018f0c37 */
[C---:B-1----:R-:W-:Y:S02]  /*52b0*/  IMAD R3, R87.reuse, 0x40, R56 ;  /* 0x0000004057037824 */ /* 0x042fe400078e0238 */
[----:B------:R-:W-:Y:S02]  /*52c0*/  IMAD R23, R87, -0x40, R142 ;  /* 0xffffffc057177824 */ /* 0x000fe400078e028e */
[----:B---3--:R-:W-:Y:S01]  /*52d0*/  IMAD.IADD R0, R3, 0x1, R0 ;  /* 0x0000000103007824 */ /* 0x008fe200078e0200 */
[----:B------:R-:W-:Y:S01]  /*52e0*/  IADD3 R3, P0, R112, UR4, RZ ;  /* 0x0000000470037c10 */ /* 0x000fe2000ff1e0ff */
[----:B------:R-:W-:-:S02]  /*52f0*/  ULDC.U8 UR4, c[0x0][0x313] ;  /* 0x0000c4c000047ab9 */ /* 0x000fc40000000000 */
[----:B--2---:R-:W-:Y:S01]  /*5300*/  IMAD R4, R59, R0, RZ ;  /* 0x000000003b047224 */ /* 0x004fe200078e02ff */
[----:B------:R-:W-:Y:S02]  /*5310*/  IADD3.X R2, R55, UR5, RZ, P0, !PT ;  /* 0x0000000537027c10 */ /* 0x000fe400087fe4ff */
[----:B------:R-:W-:Y:S02]  /*5320*/  ISETP.NE.AND P0, PT, RZ, UR4, PT ;  /* 0x00000004ff007c0c */ /* 0x000fe4000bf05270 */
[-C--:B------:R-:W-:Y:S02]  /*5330*/  IADD3 R6, P5, R61, R4.reuse, RZ ;  /* 0x000000043d067210 */ /* 0x080fe40007fbe0ff */
[----:B------:R-:W-:Y:S02]  /*5340*/  IADD3 R0, P4, R60, R4, RZ ;  /* 0x000000043c007210 */ /* 0x000fe40007f9e0ff */
[----:B------:R-:W-:Y:S02]  /*5350*/  SHF.R.S32.HI R4, RZ, 0x1f, R4 ;  /* 0x0000001fff047819 */ /* 0x000fe40000011404 */
[----:B------:R-:W-:-:S03]  /*5360*/  LEA R28, P1, R3, c[0x0][0x160], 0x1 ;  /* 0x00005800031c7a11 */ /* 0x000fc600078208ff */
[----:B------:R-:W-:Y:S01]  /*5370*/  IMAD.X R58, R58, 0x1, R4, P5 ;  /* 0x000000013a3a7824 */ /* 0x000fe200028e0604 */
[----:B------:R-:W-:Y:S01]  /*5380*/  LEA.HI.X R29, R3, c[0x0][0x164], R2, 0x1, P1 ;  /* 0x00005900031d7a11 */ /* 0x000fe200008f0c02 */
[----:B------:R-:W-:Y:S01]  /*5390*/  IMAD.X R20, R57, 0x1, R4, P4 ;  /* 0x0000000139147824 */ /* 0x000fe200020e0604 */
[----:B------:R-:W-:Y:S05]  /*53a0*/  @!P0 BRA `(.L_x_3955) ;  /* 0x000007a000008947 */ /* 0x000fea0003800000 */
[----:B------:R-:W1:Y:S01]  /*53b0*/  S2R R0, SR_TID.X ;  /* 0x0000000000007919 */ /* 0x000e620000002100 */
[----:B------:R-:W-:Y:S01]  /*53c0*/  ISETP.GE.AND P0, PT, R110, R23, PT ;  /* 0x000000176e00720c */ /* 0x000fe20003f06270 */
[----:B------:R-:W-:Y:S03]  /*53d0*/  BSSY B1, `(.L_x_3956) ;  /* 0x000003b000017945 */ /* 0x000fe60003800000 */
[----:B-1----:R-:W-:-:S13]  /*53e0*/  ISETP.LT.OR P0, PT, R0, -0x3, P0 ;  /* 0xfffffffd0000780c */ /* 0x002fda0000701670 */
        /* <DEDUP_REMOVED lines=42> */
[----:B------:R-:W-:-:S02]  /*5690*/  FFMA.FTZ R17, R12, R18, -R17 ;  /* 0x000000120c117223 */ /* 0x000fc40000010811 */
[-C--:B------:R-:W-:Y:S02]  /*56a0*/  FMUL.FTZ R2, R19, R3.reuse ;  /* 0x0000000313027220 */ /* 0x080fe40000410000 */
[----:B------:R-:W-:Y:S02]  /*56b0*/  FMUL.FTZ R12, R14, R3 ;  /* 0x000000030e0c7220 */ /* 0x000fe40000410000 */
        /* <DEDUP_REMOVED lines=9> */
.L_x_3959:
[----:B------:R-:W-:Y:S05]  /*5750*/  BSYNC B0 ;  /* 0x0000000000007941 */ /* 0x000fea0003800000 */
.L_x_3958:
[----:B-----5:R2:W-:Y:S04]  /*5760*/  STS.64 [R149], R8 ;  /* 0x0000000895007388 */ /* 0x0205e80000000a00 */
[----:B------:R2:W-:Y:S02]  /*5770*/  STS.64 [R149+0x8], R10 ;  /* 0x0000080a95007388 */ /* 0x0005e40000000a00 */
.L_x_3957:
[----:B------:R-:W-:Y:S05]  /*5780*/  BSYNC B1 ;  /* 0x0000000000017941 */ /* 0x000fea0003800000 */
.L_x_3956:
[----:B--2---:R-:W-:-:S04]  /*5790*/  IADD3 R8, R110, 0x20, RZ ;  /* 0x000000206e087810 */ /* 0x004fc80007ffe0ff */
        /* <DEDUP_REMOVED lines=18> */
[----:B------:R-:W3:Y:S04]  /*58c0*/  LDG.E.64 R2, [R2.64] ;  /* 0x0000000602027981 */ /* 0x000ee8000c1e1b00 */
[----:B------:R-:W4:Y:S01]  /*58d0*/  LDG.E.64 R4, [R4.64] ;  /* 0x0000000604047981 */ /* 0x000f22000c1e1b00 */
        /* <DEDUP_REMOVED lines=8> */
[C---:B---3--:R-:W-:Y:S01]  /*5960*/  LOP3.LUT R9, R2.reuse, 0xffff0000, RZ, 0xc0, !PT ;  /* 0xffff000002097812 */ /* 0x048fe200078ec0ff */
[----:B------:R-:W-:Y:S01]  /*5970*/  IMAD.U32 R2, R2, 0x10000, RZ ;  /* 0x0001000002027824 */ /* 0x000fe200078e00ff */
[----:B------:R-:W-:Y:S02]  /*5980*/  LOP3.LUT R14, R3, 0xffff0000, RZ, 0xc0, !PT ;  /* 0xffff0000030e7812 */ /* 0x000fe400078ec0ff */
[----:B----4-:R-:W-:Y:S01]  /*5990*/  LOP3.LUT R17, R4, 0xffff0000, RZ, 0xc0, !PT ;  /* 0xffff000004117812 */ /* 0x010fe200078ec0ff */
[-C--:B------:R-:W-:Y:S01]  /*59a0*/  FMUL.FTZ R13, R0, R9.reuse ;  /* 0x00000009000d7220 */ /* 0x080fe20000410000 */
[----:B------:R-:W-:Y:S01]  /*59b0*/  LOP3.LUT R15, R5, 0xffff0000, RZ, 0xc0, !PT ;  /* 0xffff0000050f7812 */ /* 0x000fe200078ec0ff */
[----:B------:R-:W-:Y:S01]  /*59c0*/  FMUL.FTZ R9, R6, R9 ;  /* 0x0000000906097220 */ /* 0x000fe20000410000 */
[----:B------:R-:W-:Y:S01]  /*59d0*/  SHF.L.U32 R3, R3, 0x10, RZ ;  /* 0x0000001003037819 */ /* 0x000fe200000006ff */
[----:B------:R-:W-:-:S02]  /*59e0*/  FMUL.FTZ R16, R10, R14 ;  /* 0x0000000e0a107220 */ /* 0x000fc40000410000 */
[----:B------:R-:W-:Y:S01]  /*59f0*/  FFMA.FTZ R0, R0, R17, R9 ;  /* 0x0000001100007223 */ /* 0x000fe20000010009 */
[----:B------:R-:W-:Y:S01]  /*5a00*/  SHF.L.U32 R9, R5, 0x10, RZ ;  /* 0x0000001005097819 */ /* 0x000fe200000006ff */
[C---:B------:R-:W-:Y:S02]  /*5a10*/  FMUL.FTZ R14, R11.reuse, R14 ;  /* 0x0000000e0b0e7220 */ /* 0x040fe40000410000 */
[----:B------:R-:W-:Y:S02]  /*5a20*/  FFMA.FTZ R16, R11, R15, -R16 ;  /* 0x0000000f0b107223 */ /* 0x000fe40000010810 */
[-C--:B------:R-:W-:Y:S02]  /*5a30*/  FMUL.FTZ R5, R28, R2.reuse ;  /* 0x000000021c057220 */ /* 0x080fe40000410000 */
[----:B------:R-:W-:Y:S02]  /*5a40*/  FMUL.FTZ R11, R7, R2 ;  /* 0x00000002070b7220 */ /* 0x000fe40000410000 */
[----:B------:R-:W-:-:S02]  /*5a50*/  IMAD.U32 R4, R4, 0x10000, RZ ;  /* 0x0001000004047824 */ /* 0x000fc400078e00ff */
[-C--:B------:R-:W-:Y:S02]  /*5a60*/  FMUL.FTZ R2, R30, R3.reuse ;  /* 0x000000031e027220 */ /* 0x080fe40000410000 */
[----:B------:R-:W-:Y:S02]  /*5a70*/  FMUL.FTZ R3, R12, R3 ;  /* 0x000000030c037220 */ /* 0x000fe40000410000 */
[-C--:B------:R-:W-:Y:S02]  /*5a80*/  FFMA.FTZ R5, R7, R4.reuse, -R5 ;  /* 0x0000000407057223 */ /* 0x080fe40000010805 */
[----:B------:R-:W-:Y:S02]  /*5a90*/  FFMA.FTZ R13, R6, R17, -R13 ;  /* 0x00000011060d7223 */ /* 0x000fe4000001080d */
[----:B------:R-:W-:Y:S02]  /*5aa0*/  FFMA.FTZ R15, R10, R15, R14 ;  /* 0x0000000f0a0f7223 */ /* 0x000fe4000001000e */
[----:B------:R-:W-:Y:S01]  /*5ab0*/  FFMA.FTZ R4, R28, R4, R11 ;  /* 0x000000041c047223 */ /* 0x000fe2000001000b */
[----:B------:R-:W-:Y:S01]  /*5ac0*/  F2FP.BF16.PACK_AB R29, R0, R13 ;  /* 0x0000000d001d723e */ /* 0x000fe200000010ff */
[-C--:B------:R-:W-:Y:S01]  /*5ad0*/  FFMA.FTZ R2, R12, R9.reuse, -R2 ;  /* 0x000000090c027223 */ /* 0x080fe20000010802 */
[----:B------:R-:W-:Y:S01]  /*5ae0*/  F2FP.BF16.PACK_AB R31, R15, R16 ;  /* 0x000000100f1f723e */ /* 0x000fe200000010ff */
[----:B------:R-:W-:Y:S01]  /*5af0*/  FFMA.FTZ R3, R30, R9, R3 ;  /* 0x000000091e037223 */ /* 0x000fe20000010003 */
[----:B------:R-:W-:-:S04]  /*5b00*/  F2FP.BF16.PACK_AB R28, R4, R5 ;  /* 0x00000005041c723e */ /* 0x000fc800000010ff */
[----:B------:R-:W-:Y:S02]  /*5b10*/  F2FP.BF16.PACK_AB R30, R3, R2 ;  /* 0x00000002031e723e */ /* 0x000fe400000010ff */
.L_x_3962:
[----:B------:R-:W-:Y:S05]  /*5b20*/  BSYNC B0 ;  /* 0x0000000000007941 */ /* 0x000fea0003800000 */
.L_x_3961:
[----:B-----5:R3:W-:Y:S01]  /*5b30*/  STS.128 [R149+0x800], R28 ;  /* 0x0008001c95007388 */ /* 0x0207e20000000c00 */
[----:B------:R-:W-:Y:S05]  /*5b40*/  BRA `(.L_x_3960) ;  /* 0x00000e6000007947 */ /* 0x000fea0003800000 */
.L_x_3955:
        /* <DEDUP_REMOVED lines=44> */
[C---:B--2---:R-:W-:Y:S01]  /*5e10*/  IMAD.U32 R26, R4.reuse, 0x10000, RZ ;  /* 0x00010000041a7824 */ /* 0x044fe200078e00ff */
[----:B------:R-:W-:Y:S01]  /*5e20*/  LOP3.LUT R19, R4, 0xffff0000, RZ, 0xc0, !PT ;  /* 0xffff000004137812 */ /* 0x000fe200078ec0ff */
[----:B------:R-:W-:Y:S01]  /*5e30*/  IMAD.U32 R30, R6, 0x10000, RZ ;  /* 0x00010000061e7824 */ /* 0x000fe200078e00ff */
[----:B------:R-:W-:-:S02]  /*5e40*/  SHF.L.U32 R4, R5, 0x10, RZ ;  /* 0x0000001005047819 */ /* 0x000fc400000006ff */
[----:B------:R-:W-:Y:S01]  /*5e50*/  LOP3.LUT R31, R5, 0xffff0000, RZ, 0xc0, !PT ;  /* 0xffff0000051f7812 */ /* 0x000fe200078ec0ff */
[C---:B------:R-:W-:Y:S01]  /*5e60*/  IMAD.U32 R5, R7.reuse, 0x10000, RZ ;  /* 0x0001000007057824 */ /* 0x040fe200078e00ff */
[----:B------:R-:W-:Y:S01]  /*5e70*/  LOP3.LUT R32, R7, 0xffff0000, RZ, 0xc0, !PT ;  /* 0xffff000007207812 */ /* 0x000fe200078ec0ff */
[C---:B---3--:R-:W-:Y:S01]  /*5e80*/  IMAD.U32 R7, R9.reuse, 0x10000, RZ ;  /* 0x0001000009077824 */ /* 0x048fe200078e00ff */
[----:B------:R-:W-:Y:S02]  /*5e90*/  LOP3.LUT R34, R9, 0xffff0000, RZ, 0xc0, !PT ;  /* 0xffff000009227812 */ /* 0x000fe400078ec0ff */
[C---:B------:R-:W-:Y:S01]  /*5ea0*/  SHF.L.U32 R35, R10.reuse, 0x10, RZ ;  /* 0x000000100a237819 */ /* 0x040fe200000006ff */
[----:B------:R-:W-:Y:S01]  /*5eb0*/  @!P0 FADD.FTZ R7, -R7, -RZ ;  /* 0x800000ff07078221 */ /* 0x000fe20000010100 */
        /* <DEDUP_REMOVED lines=10> */
[----:B------:R-:W-:Y:S02]  /*5f60*/  FMUL.FTZ R10, R5, R10 ;  /* 0x0000000a050a7220 */ /* 0x000fe40000410000 */
        /* <DEDUP_REMOVED lines=8> */
[----:B------:R-:W-:Y:S01]  /*5ff0*/  SHF.L.U32 R12, R14, 0x10, RZ ;  /* 0x000000100e0c7819 */ /* 0x000fe200000006ff */
[----:B------:R-:W-:-:S02]  /*6000*/  FMUL.FTZ R34, R31, R34 ;  /* 0x000000221f227220 */ /* 0x000fc40000410000 */
[----:B------:R-:W-:Y:S02]  /*6010*/  @!P0 FADD.FTZ R35, -R35, -RZ ;  /* 0x800000ff23238221 */ /* 0x000fe40000010100 */
[----:B------:R-:W-:Y:S01]  /*6020*/  FMUL.FTZ R32, R32, R11 ;  /* 0x0000000b20207220 */ /* 0x000fe20000410000 */
[----:B------:R-:W-:Y:S01]  /*6030*/  LOP3.LUT R11, R14, 0xffff0000, RZ, 0xc0, !PT ;  /* 0xffff00000e0b7812 */ /* 0x000fe200078ec0ff */
[----:B------:R-:W-:Y:S01]  /*6040*/  FMUL.FTZ R19, R19, R8 ;  /* 0x0000000813137220 */ /* 0x000fe20000410000 */
[C---:B------:R-:W-:Y:S01]  /*6050*/  LOP3.LUT R14, R15.reuse, 0xffff0000, RZ, 0xc0, !PT ;  /* 0xffff00000f0e7812 */ /* 0x040fe200078ec0ff */
[----:B------:R-:W-:Y:S02]  /*6060*/  IMAD.U32 R8, R15, 0x10000, RZ ;  /* 0x000100000f087824 */ /* 0x000fe400078e00ff */
[----:B------:R-:W-:Y:S02]  /*6070*/  FMUL.FTZ R33, R26, R33 ;  /* 0x000000211a217220 */ /* 0x000fe40000410000 */
[----:B------:R-:W-:-:S02]  /*6080*/  FMUL.FTZ R35, R30, R35 ;  /* 0x000000231e237220 */ /* 0x000fc40000410000 */
[----:B------:R-:W-:Y:S02]  /*6090*/  FFMA.FTZ R4, R25, R5, R4 ;  /* 0x0000000519047223 */ /* 0x000fe40000010004 */
[----:B------:R-:W-:Y:S02]  /*60a0*/  FFMA.FTZ R3, R3, R13, R34 ;  /* 0x0000000d03037223 */ /* 0x000fe40000010022 */
[----:B------:R-:W-:Y:S02]  /*60b0*/  FFMA.FTZ R8, R27, R8, R10 ;  /* 0x000000081b087223 */ /* 0x000fe4000001000a */
[----:B------:R-:W-:Y:S01]  /*60c0*/  FFMA.FTZ R17, R17, R14, R32 ;  /* 0x0000000e11117223 */ /* 0x000fe20000010020 */
[----:B------:R-:W-:Y:S01]  /*60d0*/  F2FP.BF16.PACK_AB R3, R3, R4 ;  /* 0x000000040303723e */ /* 0x000fe200000010ff */
[----:B------:R-:W-:Y:S02]  /*60e0*/  FFMA.FTZ R7, R22, R7, R33 ;  /* 0x0000000716077223 */ /* 0x000fe40000010021 */
[----:B------:R-:W-:Y:S01]  /*60f0*/  FFMA.FTZ R6, R16, R6, R19 ;  /* 0x0000000610067223 */ /* 0x000fe20000010013 */
[----:B------:R-:W-:Y:S01]  /*6100*/  F2FP.BF16.PACK_AB R19, R17, R8 ;  /* 0x000000081113723e */ /* 0x000fe200000010ff */
[----:B------:R-:W-:Y:S01]  /*6110*/  FFMA.FTZ R12, R24, R12, R35 ;  /* 0x0000000c180c7223 */ /* 0x000fe20000010023 */
[----:B------:R-:W-:Y:S01]  /*6120*/  MOV R17, R3 ;  /* 0x0000000300117202 */ /* 0x000fe20000000f00 */
[----:B------:R-:W-:Y:S01]  /*6130*/  FFMA.FTZ R9, R18, R11, R9 ;  /* 0x0000000b12097223 */ /* 0x000fe20000010009 */
[----:B------:R-:W-:-:S04]  /*6140*/  F2FP.BF16.PACK_AB R16, R6, R7 ;  /* 0x000000070610723e */ /* 0x000fc800000010ff */
[----:B------:R-:W-:Y:S02]  /*6150*/  F2FP.BF16.PACK_AB R18, R9, R12 ;  /* 0x0000000c0912723e */ /* 0x000fe400000010ff */
.L_x_3966:
[----:B------:R-:W-:Y:S05]  /*6160*/  BSYNC B0 ;  /* 0x0000000000007941 */ /* 0x000fea0003800000 */
.L_x_3965:
[----:B-----5:R3:W-:Y:S04]  /*6170*/  STS.64 [R149], R16 ;  /* 0x0000001095007388 */ /* 0x0207e80000000a00 */
[----:B------:R3:W-:Y:S02]  /*6180*/  STS.64 [R149+0x8], R18 ;  /* 0x0000081295007388 */ /* 0x0007e40000000a00 */
.L_x_3964:
[----:B------:R-:W-:Y:S05]  /*6190*/  BSYNC B1 ;  /* 0x0000000000017941 */ /* 0x000fea0003800000 */
.L_x_3963:
        /* <DEDUP_REMOVED lines=18> */
[----:B------:R-:W-:Y:S02]  /*62c0*/  @P0 SHF.R.S32.HI R62, RZ, 0x1, R62 ;  /* 0x00000001ff3e0819 */ /* 0x000fe4000001143e */
[----:B------:R-:W-:Y:S02]  /*62d0*/  @P0 IADD3 R59, -R9, RZ, RZ ;  /* 0x000000ff093b0210 */ /* 0x000fe40007ffe1ff */
[----:B------:R-:W-:-:S03]  /*62e0*/  IADD3 R2, P1, R3, R0, RZ ;  /* 0x0000000003027210 */ /* 0x000fc60007f3e0ff */
[----:B------:R-:W-:Y:S01]  /*62f0*/  IMAD.WIDE R12, R59, 0x2, R28 ;  /* 0x000000023b0c7825 */ /* 0x000fe200078e021c */
[----:B------:R-:W-:Y:S02]  /*6300*/  LEA.HI.X.SX32 R3, R3, R20, 0x1, P1 ;  /* 0x0000001403037211 */ /* 0x000fe400008f0eff */
[----:B---3--:R-:W-:-:S03]  /*6310*/  LEA R16, P1, R2, c[0x0][0x2b0], 0x1 ;  /* 0x0000ac0002107a11 */ /* 0x008fc600078208ff */
[----:B------:R-:W3:Y:S01]  /*6320*/  LDG.E.128 R12, [R12.64] ;  /* 0x000000060c0c7981 */ /* 0x000ee2000c1e1d00 */
[----:B------:R-:W-:Y:S01]  /*6330*/  LEA.HI.X R17, R2, c[0x0][0x2b4], R3, 0x1, P1 ;  /* 0x0000ad0002117a11 */ /* 0x000fe200008f0c03 */
[----:B------:R-:W-:Y:S02]  /*6340*/  IMAD.MOV.U32 R3, RZ, RZ, RZ ;  /* 0x000000ffff037224 */ /* 0x000fe400078e00ff */
[----:B------:R-:W-:-:S03]  /*6350*/  @P0 IMAD.MOV R3, RZ, RZ, -R62 ;  /* 0x000000ffff030224 */ /* 0x000fc600078e0a3e */
[----:B--2---:R-:W2:Y:S02]  /*6360*/  LDG.E.128 R16, [R16.64] ;  /* 0x0000000610107981 */ /* 0x004ea4000c1e1d00 */
[----:B------:R-:W-:-:S04]  /*6370*/  IADD3 R0, P1, R3, R0, RZ ;  /* 0x0000000003007210 */ /* 0x000fc80007f3e0ff */
[----:B------:R-:W-:Y:S02]  /*6380*/  LEA.HI.X.SX32 R3, R3, R20, 0x1, P1 ;  /* 0x0000001403037211 */ /* 0x000fe400008f0eff */
[----:B------:R-:W-:-:S04]  /*6390*/  LEA R20, P1, R0, c[0x0][0x2a8], 0x1 ;  /* 0x0000aa0000147a11 */ /* 0x000fc800078208ff */
[----:B------:R-:W-:-:S06]  /*63a0*/  LEA.HI.X R21, R0, c[0x0][0x2ac], R3, 0x1, P1 ;  /* 0x0000ab0000157a11 */ /* 0x000fcc00008f0c03 */
[----:B----4-:R-:W4:Y:S01]  /*63b0*/  LDG.E.128 R20, [R20.64] ;  /* 0x0000000614147981 */ /* 0x010f22000c1e1d00 */
[C---:B-----5:R-:W-:Y:S01]  /*63c0*/  SHF.L.U32 R3, R4.reuse, 0x10, RZ ;  /* 0x0000001004037819 */ /* 0x060fe200000006ff */
[C---:B------:R-:W-:Y:S01]  /*63d0*/  IMAD.U32 R10, R5.reuse, 0x10000, RZ ;  /* 0x00010000050a7824 */ /* 0x040fe200078e00ff */
[----:B------:R-:W-:Y:S01]  /*63e0*/  LOP3.LUT R2, R4, 0xffff0000, RZ, 0xc0, !PT ;  /* 0xffff000004027812 */ /* 0x000fe200078ec0ff */
[C---:B------:R-:W-:Y:S01]  /*63f0*/  IMAD.U32 R9, R6.reuse, 0x10000, RZ ;  /* 0x0001000006097824 */ /* 0x040fe200078e00ff */
[----:B------:R-:W-:Y:S02]  /*6400*/  LOP3.LUT R0, R5, 0xffff0000, RZ, 0xc0, !PT ;  /* 0xffff000005007812 */ /* 0x000fe400078ec0ff */
[----:B------:R-:W-:Y:S02]  /*6410*/  LOP3.LUT R5, R6, 0xffff0000, RZ, 0xc0, !PT ;  /* 0xffff000006057812 */ /* 0x000fe400078ec0ff */
[C---:B------:R-:W-:Y:S02]  /*6420*/  LOP3.LUT R4, R7.reuse, 0xffff0000, RZ, 0xc0, !PT ;  /* 0xffff000007047812 */ /* 0x040fe400078ec0ff */
[----:B------:R-:W-:Y:S01]  /*6430*/  SHF.L.U32 R24, R7, 0x10, RZ ;  /* 0x0000001007187819 */ /* 0x000fe200000006ff */
[C---:B---3--:R-:W-:Y:S01]  /*6440*/  IMAD.U32 R11, R12.reuse, 0x10000, RZ ;  /* 0x000100000c0b7824 */ /* 0x048fe200078e00ff */
[----:B------:R-:W-:Y:S01]  /*6450*/  LOP3.LUT R7, R12, 0xffff0000, RZ, 0xc0, !PT ;  /* 0xffff00000c077812 */ /* 0x000fe200078ec0ff */
[C---:B------:R-:W-:Y:S01]  /*6460*/  IMAD.U32 R6, R13.reuse, 0x10000, RZ ;  /* 0x000100000d067824 */ /* 0x040fe200078e00ff */
[----:B------:R-:W-:Y:S01]  /*6470*/  LOP3.LUT R26, R13, 0xffff0000, RZ, 0xc0, !PT ;  /* 0xffff00000d1a7812 */ /* 0x000fe200078ec0ff */
[----:B------:R-:W-:Y:S01]  /*6480*/  IMAD.U32 R12, R15, 0x10000, RZ ;  /* 0x000100000f0c7824 */ /* 0x000fe200078e00ff */
[----:B------:R-:W-:-:S02]  /*6490*/  SHF.L.U32 R25, R14, 0x10, RZ ;  /* 0x000000100e197819 */ /* 0x000fc400000006ff */
[----:B------:R-:W-:Y:S01]  /*64a0*/  LOP3.LUT R13, R14, 0xffff0000, RZ, 0xc0, !PT ;  /* 0xffff00000e0d7812 */ /* 0x000fe200078ec0ff */
[----:B-12---:R-:W-:Y:S01]  /*64b0*/  IMAD.U32 R28, R16, 0x10000, RZ ;  /* 0x00010000101c7824 */ /* 0x006fe200078e00ff */
[----:B------:R-:W-:Y:S01]  /*64c0*/  LOP3.LUT R27, R15, 0xffff0000, RZ, 0xc0, !PT ;  /* 0xffff00000f1b7812 */ /* 0x000fe200078ec0ff */
        /* <DEDUP_REMOVED lines=8> */
[----:B------:R-:W-:Y:S01]  /*6550*/  @!P0 FADD.FTZ R14, -R14, -RZ ;  /* 0x800000ff0e0e8221 */ /* 0x000fe20000010100 */
[----:B------:R-:W-:Y:S01]  /*6560*/  LOP3.LUT R18, R19, 0xffff0000, RZ, 0xc0, !PT ;  /* 0xffff000013127812 */ /* 0x000fe200078ec0ff */
[----:B------:R-:W-:-:S02]  /*6570*/  @!P0 FADD.FTZ R17, -R17, -RZ ;  /* 0x800000ff11118221 */ /* 0x000fc40000010100 */
[----:B------:R-:W-:Y:S02]  /*6580*/  @!P0 FADD.FTZ R15, -R15, -RZ ;  /* 0x800000ff0f0f8221 */ /* 0x000fe40000010100 */
[----:B------:R-:W-:Y:S02]  /*6590*/  @!P0 FADD.FTZ R18, -R18, -RZ ;  /* 0x800000ff12128221 */ /* 0x000fe40000010100 */
[----:B------:R-:W-:Y:S01]  /*65a0*/  FMUL.FTZ R28, R11, R28 ;  /* 0x0000001c0b1c7220 */ /* 0x000fe20000410000 */
[----:B----4-:R-:W-:Y:S01]  /*65b0*/  LOP3.LUT R11, R20, 0xffff0000, RZ, 0xc0, !PT ;  /* 0xffff0000140b7812 */ /* 0x010fe200078ec0ff */
[----:B------:R-:W-:Y:S02]  /*65c0*/  @!P0 FADD.FTZ R16, -R16, -RZ ;  /* 0x800000ff10108221 */ /* 0x000fe40000010100 */
[----:B------:R-:W-:Y:S01]  /*65d0*/  FMUL.FTZ R17, R12, R17 ;  /* 0x000000110c117220 */ /* 0x000fe20000410000 */
[----:B------:R-:W-:Y:S01]  /*65e0*/  SHF.L.U32 R12, R20, 0x10, RZ ;  /* 0x00000010140c7819 */ /* 0x000fe200000006ff */
[----:B------:R-:W-:Y:S01]  /*65f0*/  @!P0 FADD.FTZ R29, -R29, -RZ ;  /* 0x800000ff1d1d8221 */ /* 0x000fe20000010100 */
[----:B------:R-:W-:Y:S01]  /*6600*/  LOP3.LUT R20, R21, 0xffff0000, RZ, 0xc0, !PT ;  /* 0xffff000015147812 */ /* 0x000fe200078ec0ff */
[----:B------:R-:W-:Y:S01]  /*6610*/  FMUL.FTZ R7, R7, R14 ;  /* 0x0000000e07077220 */ /* 0x000fe20000410000 */
[C---:B------:R-:W-:Y:S01]  /*6620*/  LOP3.LUT R14, R22.reuse, 0xffff0000, RZ, 0xc0, !PT ;  /* 0xffff0000160e7812 */ /* 0x040fe200078ec0ff */
[----:B------:R-:W-:Y:S01]  /*6630*/  FMUL.FTZ R27, R27, R18 ;  /* 0x000000121b1b7220 */ /* 0x000fe20000410000 */
[----:B------:R-:W-:Y:S01]  /*6640*/  SHF.L.U32 R18, R22, 0x10, RZ ;  /* 0x0000001016127819 */ /* 0x000fe200000006ff */
[----:B------:R-:W-:Y:S01]  /*6650*/  FMUL.FTZ R15, R6, R15 ;  /* 0x0000000f060f7220 */ /* 0x000fe20000410000 */
[----:B------:R-:W-:Y:S01]  /*6660*/  LOP3.LUT R22, R23, 0xffff0000, RZ, 0xc0, !PT ;  /* 0xffff000017167812 */ /* 0x000fe200078ec0ff */
[----:B------:R-:W-:-:S02]  /*6670*/  FMUL.FTZ R16, R13, R16 ;  /* 0x000000100d107220 */ /* 0x000fc40000410000 */
[----:B------:R-:W-:Y:S02]  /*6680*/  FMUL.FTZ R29, R26, R29 ;  /* 0x0000001d1a1d7220 */ /* 0x000fe40000410000 */
[----:B------:R-:W-:Y:S02]  /*6690*/  IMAD.U32 R6, R21, 0x10000, RZ ;  /* 0x0001000015067824 */ /* 0x000fe400078e00ff */
[----:B------:R-:W-:Y:S02]  /*66a0*/  IMAD.U32 R13, R23, 0x10000, RZ ;  /* 0x00010000170d7824 */ /* 0x000fe400078e00ff */
[----:B------:R-:W-:Y:S02]  /*66b0*/  FMUL.FTZ R30, R25, R30 ;  /* 0x0000001e191e7220 */ /* 0x000fe40000410000 */
[----:B------:R-:W-:Y:S02]  /*66c0*/  FFMA.FTZ R3, R3, R12, R28 ;  /* 0x0000000c03037223 */ /* 0x000fe4000001001c */
[----:B------:R-:W-:-:S02]  /*66d0*/  FFMA.FTZ R2, R2, R11, R7 ;  /* 0x0000000b02027223 */ /* 0x000fc40000010007 */
[----:B------:R-:W-:Y:S02]  /*66e0*/  FFMA.FTZ R6, R10, R6, R15 ;  /* 0x000000060a067223 */ /* 0x000fe4000001000f */
[----:B------:R-:W-:Y:S01]  /*66f0*/  FFMA.FTZ R29, R0, R20, R29 ;  /* 0x00000014001d7223 */ /* 0x000fe2000001001d */
[----:B------:R-:W-:Y:S01]  /*6700*/  F2FP.BF16.PACK_AB R2, R2, R3 ;  /* 0x000000030202723e */ /* 0x000fe200000010ff */
[----:B------:R-:W-:Y:S02]  /*6710*/  FFMA.FTZ R13, R24, R13, R17 ;  /* 0x0000000d180d7223 */ /* 0x000fe40000010011 */
[----:B------:R-:W-:Y:S02]  /*6720*/  FFMA.FTZ R4, R4, R22, R27 ;  /* 0x0000001604047223 */ /* 0x000fe4000001001b */
[----:B------:R-:W-:Y:S02]  /*6730*/  FFMA.FTZ R9, R9, R18, R30 ;  /* 0x0000001209097223 */ /* 0x000fe4000001001e */
[----:B------:R-:W-:Y:S01]  /*6740*/  FFMA.FTZ R14, R5, R14, R16 ;  /* 0x0000000e050e7223 */ /* 0x000fe20000010010 */
[----:B------:R-:W-:-:S02]  /*6750*/  F2FP.BF16.PACK_AB R5, R29, R6 ;  /* 0x000000061d05723e */ /* 0x000fc400000010ff */
[----:B------:R-:W-:Y:S02]  /*6760*/  F2FP.BF16.PACK_AB R7, R4, R13 ;  /* 0x0000000d0407723e */ /* 0x000fe400000010ff */
[----:B------:R-:W-:Y:S02]  /*6770*/  F2FP.BF16.PACK_AB R6, R14, R9 ;  /* 0x000000090e06723e */ /* 0x000fe400000010ff */
[----:B------:R-:W-:Y:S02]  /*6780*/  MOV R4, R2 ;  /* 0x0000000200047202 */ /* 0x000fe40000000f00 */
.L_x_3968:
[----:B------:R-:W-:Y:S05]  /*6790*/  BSYNC B0 ;  /* 0x0000000000007941 */ /* 0x000fea0003800000 */
.L_x_3967:
[----:B-----5:R1:W-:Y:S01]  /*67a0*/  STS.128 [R149+0x800], R4 ;  /* 0x0008000495007388 */ /* 0x0203e20000000c00 */
[----:B------:R-:W-:Y:S05]  /*67b0*/  BRA `(.L_x_3960) ;  /* 0x000001f000007947 */ /* 0x000fea0003800000 */
.L_x_3954:
[----:B------:R-:W1:Y:S01]  /*67c0*/  S2R R87, SR_CTAID.X ;  /* 0x0000000000577919 */ /* 0x000e620000002500 */
[----:B------:R-:W-:Y:S01]  /*67d0*/  BSSY B0, `(.L_x_3969) ;  /* 0x000000f000007945 */ /* 0x000fe20003800000 */
[----:B-1----:R-:W-:-:S05]  /*67e0*/  IMAD R3, R87, -0x40, R142 ;  /* 0xffffffc057037824 */ /* 0x002fca00078e028e */
        /* <DEDUP_REMOVED lines=13> */
.L_x_3970:
[----:B------:R-:W-:Y:S05]  /*68c0*/  BSYNC B0 ;  /* 0x0000000000007941 */ /* 0x000fea0003800000 */
.L_x_3969:
        /* <DEDUP_REMOVED lines=14> */
.L_x_3960:
[----:B------:R-:W-:Y:S05]  /*69b0*/  BSYNC B2 ;  /* 0x0000000000027941 */ /* 0x000fea0003800000 */
.L_x_3953:
[----:B------:R-:W-:Y:S01]  /*69c0*/  IADD3 R150, R52, -0x1, RZ ;  /* 0xffffffff34967810 */ /* 0x000fe20007ffe0ff */
[----:B------:R-:W-:Y:S01]  /*69d0*/  BSSY B0, `(.L_x_3971) ;  /* 0x0000010000007945 */ /* 0x000fe20003800000 */
[----:B------:R-:W-:-:S03]  /*69e0*/  LEA R146, P0, R106, c[0x0][0x168], 0x1 ;  /* 0x00005a006a927a11 */ /* 0x000fc600078008ff */
[----:B------:R-:W-:Y:S01]  /*69f0*/  IMAD.SHL.U32 R0, R150, 0x80, RZ ;  /* 0x0000008096007824 */ /* 0x000fe200078e00ff */
[----:B------:R-:W-:-:S03]  /*6a00*/  LEA.HI.X R147, R106, c[0x0][0x16c], R109, 0x1, P0 ;  /* 0x00005b006a937a11 */ /* 0x000fc600000f0c6d */
[----:B-12---:R-:W-:-:S05]  /*6a10*/  IMAD.IADD R5, R53, 0x1, -R0 ;  /* 0x0000000135057824 */ /* 0x006fca00078e0a00 */
        /* <DEDUP_REMOVED lines=11> */
.L_x_3972:
[----:B------:R-:W-:Y:S05]  /*6ad0*/  BSYNC B0 ;  /* 0x0000000000007941 */ /* 0x000fea0003800000 */
.L_x_3971:
        /* <DEDUP_REMOVED lines=12> */
.L_x_3974:
[----:B------:R-:W-:Y:S05]  /*6ba0*/  BSYNC B0 ;  /* 0x0000000000007941 */ /* 0x000fea0003800000 */
.L_x_3973:
        /* <DEDUP_REMOVED lines=15> */
.L_x_3976:
[----:B------:R-:W-:Y:S05]  /*6ca0*/  BSYNC B0 ;  /* 0x0000000000007941 */ /* 0x000fea0003800000 */
.L_x_3975:
        /* <DEDUP_REMOVED lines=16> */
.L_x_3978:
[----:B------:R-:W-:Y:S05]  /*6db0*/  BSYNC B0 ;  /* 0x0000000000007941 */ /* 0x000fea0003800000 */
.L_x_3977:
[----:B------:R-:W0:Y:S01]  /*6dc0*/  LDGDEPBAR ;  /* 0x00000000000079af */ /* 0x000e220000000000 */
[----:B------:R-:W-:Y:S01]  /*6dd0*/  ISETP.GE.AND P1, PT, R110, R5, PT ;  /* 0x000000056e00720c */ /* 0x000fe20003f26270 */
[----:B------:R-:W-:Y:S01]  /*6de0*/  BSSY B0, `(.L_x_3979) ;  /* 0x000001a000007945 */ /* 0x000fe20003800000 */
[C---:B------:R-:W-:Y:S01]  /*6df0*/  LEA R154, P0, R102.reuse, c[0x0][0x170], 0x1 ;  /* 0x00005c00669a7a11 */ /* 0x040fe200078008ff */
[----:B------:R-:W5:Y:S03]  /*6e00*/  S2R R55, SR_TID.X ;  /* 0x0000000000377919 */ /* 0x000f660000002100 */
[----:B------:R-:W-:Y:S01]  /*6e10*/  LEA.HI.X R155, R102, c[0x0][0x174], R105, 0x1, P0 ;  /* 0x00005d00669b7a11 */ /* 0x000fe200000f0c69 */
[----:B------:R-:W-:-:S04]  /*6e20*/  DEPBAR.LE SB0, 0x0 ;  /* 0x000080000000791a */ /* 0x000fc80000000000 */
[----:B------:R-:W-:Y:S01]  /*6e30*/  BAR.SYNC.DEFER_BLOCKING 0x0 ;  /* 0x0000000000007b1d */ /* 0x000fe20000010000 */
[----:B-1---5:R-:W-:-:S04]  /*6e40*/  SHF.R.S32.HI R6, RZ, 0x1f, R55 ;  /* 0x0000001fff067819 */ /* 0x022fc80000011437 */
[----:B------:R-:W-:-:S04]  /*6e50*/  LEA.HI R86, R6, R55, RZ, 0x5 ;  /* 0x0000003706567211 */ /* 0x000fc800078f28ff */
[----:B------:R-:W-:-:S05]  /*6e60*/  LOP3.LUT R4, R86, 0xffffffe0, RZ, 0xc0, !PT ;  /* 0xffffffe056047812 */ /* 0x000fca00078ec0ff */
[----:B------:R-:W-:-:S05]  /*6e70*/  IMAD.IADD R7, R55, 0x1, -R4 ;  /* 0x0000000137077824 */ /* 0x000fca00078e0a04 */
[----:B------:R-:W-:-:S04]  /*6e80*/  SHF.R.S32.HI R148, RZ, 0x1f, R7 ;  /* 0x0000001fff947819 */ /* 0x000fc80000011407 */
[----:B------:R-:W-:Y:S01]  /*6e90*/  LEA.HI R148, R148, R7, RZ, 0x2 ;  /* 0x0000000794947211 */ /* 0x000fe200078f10ff */
[----:B------:R1:W-:Y:S03]  /*6ea0*/  @P1 STS [R149+0x3000], RZ ;  /* 0x003000ff95001388 */ /* 0x0003e60000000800 */
[----:B------:R-:W-:Y:S01]  /*6eb0*/  SHF.R.S32.HI R148, RZ, 0x2, R148 ;  /* 0x00000002ff947819 */ /* 0x000fe20000011494 */
        /* <DEDUP_REMOVED lines=12> */
.L_x_3980:
[----:B------:R-:W-:Y:S05]  /*6f80*/  BSYNC B0 ;  /* 0x0000000000007941 */ /* 0x000fea0003800000 */
.L_x_3979:
        /* <DEDUP_REMOVED lines=13> */
.L_x_3982:
[----:B------:R-:W-:Y:S05]  /*7060*/  BSYNC B0 ;  /* 0x0000000000007941 */ /* 0x000fea0003800000 */
.L_x_3981:
        /* <DEDUP_REMOVED lines=15> */
.L_x_3984:
[----:B------:R-:W-:Y:S05]  /*7160*/  BSYNC B0 ;  /* 0x0000000000007941 */ /* 0x000fea0003800000 */
.L_x_3983:
[----:B------:R-:W-:Y:S01]  /*7170*/  ISETP.GE.AND P0, PT, R2, R5, PT ;  /* 0x000000050200720c */ /* 0x000fe20003f06270 */
[----:B------:R-:W-:Y:S01]  /*7180*/  BSSY B0, `(.L_x_3985) ;  /* 0x0000014000007945 */ /* 0x000fe20003800000 */
[--C-:B------:R-:W-:Y:S02]  /*7190*/  SHF.R.S32.HI R2, RZ, 0x1, R54.reuse ;  /* 0x00000001ff027819 */ /* 0x100fe40000011436 */
[----:B------:R-:W-:-:S04]  /*71a0*/  SHF.R.S32.HI R3, RZ, 0x1f, R54 ;  /* 0x0000001fff037819 */ /* 0x000fc80000011436 */
[----:B------:R-:W-:-:S04]  /*71b0*/  LEA.HI R3, R3, R2, RZ, 0x2 ;  /* 0x0000000203037211 */ /* 0x000fc800078f10ff */
[----:B------:R-:W-:Y:S01]  /*71c0*/  LOP3.LUT R3, R3, 0xfffffffc, RZ, 0xc0, !PT ;  /* 0xfffffffc03037812 */ /* 0x000fe200078ec0ff */
[----:B------:R1:W-:Y:S04]  /*71d0*/  @P0 STS.128 [R149+0x4800], RZ ;  /* 0x004800ff95000388 */ /* 0x0003e80000000c00 */
        /* <DEDUP_REMOVED lines=14> */
.L_x_3986:
[----:B------:R-:W-:Y:S05]  /*72c0*/  BSYNC B0 ;  /* 0x0000000000007941 */ /* 0x000fea0003800000 */
.L_x_3985:
[CC--:B-1----:R-:W-:Y:S01]  /*72d0*/  LEA.HI R4, R6.reuse, R55.reuse, RZ, 0x4 ;  /* 0x0000003706047211 */ /* 0x0c2fe200078f20ff */
[----:B------:R-:W-:Y:S01]  /*72e0*/  IMAD.SHL.U32 R9, R3, 0x40, RZ ;  /* 0x0000004003097824 */ /* 0x000fe200078e00ff */
[----:B------:R-:W-:Y:S01]  /*72f0*/  LEA.HI R6, R6, R55, RZ, 0x3 ;  /* 0x0000003706067211 */ /* 0x000fe200078f18ff */
[----:B------:R-:W0:Y:S01]  /*7300*/  LDGDEPBAR ;  /* 0x00000000000079af */ /* 0x000e220000000000 */
[----:B------:R-:W-:Y:S02]  /*7310*/  SHF.R.S32.HI R134, RZ, 0x4, R4 ;  /* 0x00000004ff867819 */ /* 0x000fe40000011404 */
[----:B------:R-:W-:Y:S02]  /*7320*/  LOP3.LUT R4, R4, 0xfffffff0, RZ, 0xc0, !PT ;  /* 0xfffffff004047812 */ /* 0x000fe400078ec0ff */
[----:B------:R-:W-:Y:S02]  /*7330*/  LOP3.LUT R2, R6, 0xfffffff8, RZ, 0xc0, !PT ;  /* 0xfffffff806027812 */ /* 0x000fe400078ec0ff */
[----:B------:R-:W-:Y:S01]  /*7340*/  SHF.R.S32.HI R5, RZ, 0x3, R6 ;  /* 0x00000003ff057819 */ /* 0x000fe20000011406 */
[C---:B------:R-:W-:Y:S01]  /*7350*/  IMAD.IADD R93, R55.reuse, 0x1, -R4 ;  /* 0x00000001375d7824 */ /* 0x040fe200078e0a04 */
[----:B------:R-:W-:Y:S01]  /*7360*/  LOP3.LUT R54, R54, 0x7fffffe, RZ, 0xc0, !PT ;  /* 0x07fffffe36367812 */ /* 0x000fe200078ec0ff */
[----:B------:R-:W-:Y:S01]  /*7370*/  IMAD.IADD R11, R55, 0x1, -R2 ;  /* 0x00000001370b7824 */ /* 0x000fe200078e0a02 */
[----:B------:R-:W-:-:S02]  /*7380*/  LEA.HI R6, R6, R5, RZ, 0x1 ;  /* 0x0000000506067211 */ /* 0x000fc400078f08ff */
[----:B------:R-:W-:Y:S01]  /*7390*/  SHF.R.S32.HI R2, RZ, 0x1f, R93 ;  /* 0x0000001fff027819 */ /* 0x000fe2000001145d */
[----:B------:R-:W-:Y:S01]  /*73a0*/  IMAD.IADD R54, R93, 0x1, -R54 ;  /* 0x000000015d367824 */ /* 0x000fe200078e0a36 */
[----:B------:R-:W-:Y:S02]  /*73b0*/  LEA.HI R4, R11, R11, RZ, 0x1 ;  /* 0x0000000b0b047211 */ /* 0x000fe400078f08ff */
[----:B------:R-:W-:Y:S02]  /*73c0*/  LEA.HI R7, R134, R134, RZ, 0x1 ;  /* 0x0000008686077211 */ /* 0x000fe400078f08ff */
[----:B------:R-:W-:Y:S02]  /*73d0*/  LEA.HI R93, R2, R93, RZ, 0x3 ;  /* 0x0000005d025d7211 */ /* 0x000fe400078f18ff */
[----:B------:R-:W-:Y:S02]  /*73e0*/  LOP3.LUT R6, R6, 0xfffffffe, RZ, 0xc0, !PT ;  /* 0xfffffffe06067812 */ /* 0x000fe400078ec0ff */
[----:B------:R-:W-:Y:S01]  /*73f0*/  LOP3.LUT R2, R4, 0xfffffffe, RZ, 0xc0, !PT ;  /* 0xfffffffe04027812 */ /* 0x000fe200078ec0ff */
[----:B------:R-:W-:Y:S01]  /*7400*/  IMAD.SHL.U32 R93, R93, 0x20, RZ ;  /* 0x000000205d5d7824 */ /* 0x000fe200078e00ff */
[----:B------:R-:W-:Y:S01]  /*7410*/  LOP3.LUT R7, R7, 0xfffffffe, RZ, 0xc0, !PT ;  /* 0xfffffffe07077812 */ /* 0x000fe200078ec0ff */
[----:B------:R-:W-:Y:S01]  /*7420*/  IMAD.IADD R5, R5, 0x1, -R6 ;  /* 0x0000000105057824 */ /* 0x000fe200078e0a06 */
[----:B------:R-:W-:Y:S01]  /*7430*/  SHF.R.S32.HI R4, RZ, 0x1, R4 ;  /* 0x00000001ff047819 */ /* 0x000fe20000011404 */
[----:B------:R-:W-:Y:S01]  /*7440*/  IMAD.IADD R11, R11, 0x1, -R2 ;  /* 0x000000010b0b7824 */ /* 0x000fe200078e0a02 */
[----:B------:R-:W-:Y:S01]  /*7450*/  LOP3.LUT R9, R9, 0xc0, RZ, 0xc0, !PT ;  /* 0x000000c009097812 */ /* 0x000fe200078ec0ff */
[----:B------:R-:W-:Y:S01]  /*7460*/  IMAD.IADD R134, R134, 0x1, -R7 ;  /* 0x0000000186867824 */ /* 0x000fe200078e0a07 */
[----:B------:R-:W-:Y:S01]  /*7470*/  SHF.R.S32.HI R86, RZ, 0x5, R86 ;  /* 0x00000005ff567819 */ /* 0x000fe20000011456 */
[----:B------:R-:W-:Y:S01]  /*7480*/  IMAD.SHL.U32 R6, R4, 0x40, RZ ;  /* 0x0000004004067824 */ /* 0x000fe200078e00ff */
[----:B------:R-:W-:Y:S01]  /*7490*/  LOP3.LUT R93, R93, 0xffffff00, RZ, 0xc0, !PT ;  /* 0xffffff005d5d7812 */ /* 0x000fe200078ec0ff */
[----:B------:R-:W-:Y:S01]  /*74a0*/  IMAD.SHL.U32 R2, R134, 0x8, RZ ;  /* 0x0000000886027824 */ /* 0x000fe200078e00ff */
[----:B------:R-:W-:Y:S01]  /*74b0*/  LOP3.LUT P0, RZ, R4, 0x2, RZ, 0xc0, !PT ;  /* 0x0000000204ff7812 */ /* 0x000fe2000780c0ff */
[----:B------:R-:W-:Y:S01]  /*74c0*/  IMAD.SHL.U32 R5, R5, 0x8, RZ ;  /* 0x0000000805057824 */ /* 0x000fe200078e00ff */
[----:B------:R-:W-:Y:S01]  /*74d0*/  LOP3.LUT R6, R6, 0xc0, RZ, 0xc0, !PT ;  /* 0x000000c006067812 */ /* 0x000fe200078ec0ff */
[----:B------:R-:W-:Y:S01]  /*74e0*/  IMAD R7, R86, 0x200, R93 ;  /* 0x0000020056077824 */ /* 0x000fe200078e025d */
[----:B------:R-:W-:Y:S01]  /*74f0*/  LOP3.LUT R2, R9, 0x8, R2, 0xf8, !PT ;  /* 0x0000000809027812 */ /* 0x000fe200078ef802 */
[----:B------:R-:W-:Y:S01]  /*7500*/  IMAD R134, R134, 0x8, R11 ;  /* 0x0000000886867824 */ /* 0x000fe200078e020b */
[----:B------:R-:W-:Y:S01]  /*7510*/  LOP3.LUT R5, R6, 0x8, R5, 0xf8, !PT ;  /* 0x0000000806057812 */ /* 0x000fe200078ef805 */
[----:B------:R-:W-:Y:S01]  /*7520*/  IMAD R7, R54, 0x20, R7 ;  /* 0x0000002036077824 */ /* 0x000fe200078e0207 */
[----:B------:R-:W-:Y:S01]  /*7530*/  SHF.R.U32.HI R9, RZ, 0x3, R9 ;  /* 0x00000003ff097819 */ /* 0x000fe20000011609 */
[----:B------:R-:W-:Y:S01]  /*7540*/  IMAD R87, R87, 0x4, R86 ;  /* 0x0000000457577824 */ /* 0x000fe200078e0256 */
[----:B------:R-:W-:Y:S01]  /*7550*/  SHF.R.U32.HI R6, RZ, 0x3, R6 ;  /* 0x00000003ff067819 */ /* 0x000fe20000011606 */
[----:B------:R-:W-:Y:S01]  /*7560*/  IMAD.SHL.U32 R86, R55, 0x2, RZ ;  /* 0x0000000237567824 */ /* 0x000fe200078e00ff */
[----:B------:R-:W-:Y:S01]  /*7570*/  LOP3.LUT R2, R2, R9, RZ, 0x3c, !PT ;  /* 0x0000000902027212 */ /* 0x000fe200078e3cff */
[----:B------:R-:W-:Y:S01]  /*7580*/  IMAD.U32 R87, R87, 0x10, R148 ;  /* 0x0000001057577824 */ /* 0x000fe200078e0094 */
[----:B------:R-:W-:Y:S01]  /*7590*/  LOP3.LUT R5, R5, R6, RZ, 0x3c, !PT ;  /* 0x0000000605057212 */ /* 0x000fe200078e3cff */
[----:B------:R-:W-:Y:S01]  /*75a0*/  IMAD R93, R54, 0x20, R93 ;  /* 0x00000020365d7824 */ /* 0x000fe200078e025d */
[----:B------:R-:W-:Y:S01]  /*75b0*/  LOP3.LUT P1, RZ, R3, 0x2, RZ, 0xc0, !PT ;  /* 0x0000000203ff7812 */ /* 0x000fe2000782c0ff */
[----:B------:R-:W-:Y:S01]  /*75c0*/  IMAD.IADD R136, R2, 0x1, R7 ;  /* 0x0000000102887824 */ /* 0x000fe200078e0207 */
[----:B------:R-:W-:Y:S01]  /*75d0*/  LOP3.LUT R86, R86, 0x6, RZ, 0xc0, !PT ;  /* 0x0000000656567812 */ /* 0x000fe200078ec0ff */
[----:B------:R-:W-:-:S02]  /*75e0*/  IMAD.U32 R134, R134, 0x20, R5 ;  /* 0x0000002086867824 */ /* 0x000fc400078e0005 */
[----:B------:R-:W-:Y:S02]  /*75f0*/  IMAD.SHL.U32 R136, R136, 0x2, RZ ;  /* 0x0000000288887824 */ /* 0x000fe400078e00ff */
[----:B------:R-:W-:Y:S02]  /*7600*/  IMAD.SHL.U32 R134, R134, 0x2, RZ ;  /* 0x0000000286867824 */ /* 0x000fe400078e00ff */
[----:B------:R-:W-:Y:S01]  /*7610*/  IMAD.MOV.U32 R3, RZ, RZ, 0x20 ;  /* 0x00000020ff037424 */ /* 0x000fe200078e00ff */
[----:B------:R-:W-:Y:S01]  /*7620*/  LDSM.16.M88.4 R80, [R136] ;  /* 0x000000008850783b */ /* 0x000fe20000000200 */
[----:B------:R-:W-:Y:S01]  /*7630*/  IMAD.IADD R95, R0, 0x1, R86 ;  /* 0x00000001005f7824 */ /* 0x000fe200078e0256 */
[----:B------:R-:W-:Y:S02]  /*7640*/  IADD3 R4, R134, 0x1000, RZ ;  /* 0x0000100086047810 */ /* 0x000fe40007ffe0ff */
[----:B------:R-:W1:Y:S01]  /*7650*/  LDSM.16.M88.4 R60, [R134+0x1000] ;  /* 0x00100000863c783b */ /* 0x000e620000000200 */
[----:B------:R-:W-:-:S02]  /*7660*/  SEL R3, R3, 0xffffffe0, !P1 ;  /* 0xffffffe003037807 */ /* 0x000fc40004800000 */
[----:B------:R-:W-:Y:S01]  /*7670*/  IADD3 R133, R134, 0x1020, RZ ;  /* 0x0000102086857810 */ /* 0x000fe20007ffe0ff */
[----:B------:R-:W5:Y:S01]  /*7680*/  LDSM.16.M88.4 R48, [R134+0x1400] ;  /* 0x001400008630783b */ /* 0x000f620000000200 */
[----:B------:R-:W-:Y:S01]  /*7690*/  @P0 IADD3 R133, R4, -0x20, RZ ;  /* 0xffffffe004850810 */ /* 0x000fe20007ffe0ff */
[----:B------:R-:W-:Y:S01]  /*76a0*/  IMAD.IADD R135, R136, 0x1, R3 ;  /* 0x0000000188877824 */ /* 0x000fe200078e0203 */
[----:B------:R-:W-:Y:S01]  /*76b0*/  IADD3 R54, R95, 0x8, RZ ;  /* 0x000000085f367810 */ /* 0x000fe20007ffe0ff */
[----:B------:R-:W-:Y:S01]  /*76c0*/  LDSM.16.M88.4 R88, [R134+0x2c00] ;  /* 0x002c00008658783b */ /* 0x000fe20000000200 */
[C---:B------:R-:W-:Y:S02]  /*76d0*/  IADD3 R130, R133.reuse, 0x400, RZ ;  /* 0x0000040085827810 */ /* 0x040fe40007ffe0ff */
[C---:B------:R-:W-:Y:S01]  /*76e0*/  IADD3 R129, R133.reuse, 0x800, RZ ;  /* 0x0000080085817810 */ /* 0x040fe20007ffe0ff */
[----:B------:R-:W-:Y:S01]  /*76f0*/  LDSM.16.M88.4 R76, [R135] ;  /* 0x00000000874c783b */ /* 0x000fe20000000200 */
[----:B------:R-:W-:-:S02]  /*7700*/  IADD3 R128, R133, 0xc00, RZ ;  /* 0x00000c0085807810 */ /* 0x000fc40007ffe0ff */
[C---:B------:R-:W-:Y:S01]  /*7710*/  IADD3 R127, R133.reuse, 0x1000, RZ ;  /* 0x00001000857f7810 */ /* 0x040fe20007ffe0ff */
[----:B------:R-:W2:Y:S01]  /*7720*/  LDSM.16.M88.4 R72, [R133] ;  /* 0x000000008548783b */ /* 0x000ea20000000200 */
[C---:B------:R-:W-:Y:S02]  /*7730*/  IADD3 R126, R133.reuse, 0x1400, RZ ;  /* 0x00001400857e7810 */ /* 0x040fe40007ffe0ff */
[C---:B------:R-:W-:Y:S01]  /*7740*/  IADD3 R125, R133.reuse, 0x1800, RZ ;  /* 0x00001800857d7810 */ /* 0x040fe20007ffe0ff */
[----:B------:R-:W3:Y:S01]  /*7750*/  LDSM.16.M88.4 R68, [R133+0x400] ;  /* 0x000400008544783b */ /* 0x000ee20000000200 */
[----:B------:R-:W-:-:S03]  /*7760*/  IADD3 R124, R133, 0x1c00, RZ ;  /* 0x00001c00857c7810 */ /* 0x000fc60007ffe0ff */
[----:B------:R-:W4:Y:S04]  /*7770*/  LDSM.16.M88.4 R40, [R134+0x1800] ;  /* 0x001800008628783b */ /* 0x000f280000000200 */
[----:B------:R-:W2:Y:S04]  /*7780*/  LDSM.16.M88.4 R32, [R134+0x1c00] ;  /* 0x001c00008620783b */ /* 0x000ea80000000200 */
[----:B------:R-:W2:Y:S04]  /*7790*/  LDSM.16.M88.4 R24, [R134+0x2000] ;  /* 0x002000008618783b */ /* 0x000ea80000000200 */
[----:B---3--:R-:W3:Y:S01]  /*77a0*/  LDSM.16.M88.4 R16, [R134+0x2400] ;  /* 0x002400008610783b */ /* 0x008ee20000000200 */
[C---:B-1----:R-:W-:Y:S03]  /*77b0*/  HMMA.16816.F32.BF16 R64, R80.reuse, R60, RZ ;  /* 0x0000003c5040723c */ /* 0x042fe600000418ff */
[----:B------:R-:W1:Y:S05]  /*77c0*/  LDSM.16.M88.4 R8, [R134+0x2800] ;  /* 0x002800008608783b */ /* 0x000e6a0000000200 */
[C---:B-----5:R-:W-:Y:S08]  /*77d0*/  HMMA.16816.F32.BF16 R56, R80.reuse, R48, RZ ;  /* 0x000000305038723c */ /* 0x060ff000000418ff */
[C---:B------:R-:W-:Y:S08]  /*77e0*/  HMMA.16816.F32.BF16 R60, R80.reuse, R62, RZ ;  /* 0x0000003e503c723c */ /* 0x040ff000000418ff */
[----:B------:R-:W-:Y:S08]  /*77f0*/  HMMA.16816.F32.BF16 R48, R80, R50, RZ ;  /* 0x000000325030723c */ /* 0x000ff000000418ff */
[C---:B--2---:R-:W-:Y:S08]  /*7800*/  HMMA.16816.F32.BF16 R64, R76.reuse, R72, R64 ;  /* 0x000000484c40723c */ /* 0x044ff00000041840 */
[C---:B------:R-:W-:Y:S01]  /*7810*/  HMMA.16816.F32.BF16 R60, R76.reuse, R74, R60 ;  /* 0x0000004a4c3c723c */ /* 0x040fe2000004183c */
[----:B------:R-:W2:Y:S07]  /*7820*/  LDSM.16.M88.4 R72, [R133+0x800] ;  /* 0x000800008548783b */ /* 0x000eae0000000200 */
[C---:B------:R-:W-:Y:S08]  /*7830*/  HMMA.16816.F32.BF16 R56, R76.reuse, R68, R56 ;  /* 0x000000444c38723c */ /* 0x040ff00000041838 */
[----:B------:R-:W-:Y:S01]  /*7840*/  HMMA.16816.F32.BF16 R48, R76, R70, R48 ;  /* 0x000000464c30723c */ /* 0x000fe20000041830 */
[----:B------:R-:W5:Y:S07]  /*7850*/  LDSM.16.M88.4 R68, [R133+0xc00] ;  /* 0x000c00008544783b */ /* 0x000f6e0000000200 */
[C---:B------:R-:W-:Y:S07]  /*7860*/  HMMA.16816.F32.BF16 R4, R80.reuse, R88, RZ ;  /* 0x000000585004723c */ /* 0x040fee00000418ff */
[----:B------:R-:W-:Y:S01]  /*7870*/  IADD3 R88, -R142, 0x1, R87 ;  /* 0x000000018e587810 */ /* 0x000fe20007ffe157 */
[----:B----4-:R-:W-:Y:S03]  /*7880*/  HMMA.16816.F32.BF16 R44, R80, R40, RZ ;  /* 0x00000028502c723c */ /* 0x010fe600000418ff */
[----:B------:R-:W-:-:S04]  /*7890*/  IADD3 R88, R88, c[0x0][0x2e8], R53 ;  /* 0x0000ba0058587a10 */ /* 0x000fc80007ffe035 */
[C---:B------:R-:W-:Y:S01]  /*78a0*/  IADD3 R96, R88.reuse, 0x8, RZ ;  /* 0x0000000858607810 */ /* 0x040fe20007ffe0ff */
[C---:B------:R-:W-:Y:S01]  /*78b0*/  HMMA.16816.F32.BF16 R40, R80.reuse, R42, RZ ;  /* 0x0000002a5028723c */ /* 0x040fe200000418ff */
[-C--:B------:R-:W-:Y:S02]  /*78c0*/  IMNMX R87, R88, R53.reuse, PT ;  /* 0x0000003558577217 */ /* 0x080fe40003800200 */
[----:B------:R-:W-:Y:S02]  /*78d0*/  IMNMX R96, R96, R53, PT ;  /* 0x0000003560607217 */ /* 0x000fe40003800200 */
[----:B------:R-:W-:Y:S02]  /*78e0*/  IADD3 R53, R95, 0x1, RZ ;  /* 0x000000015f357810 */ /* 0x000fe40007ffe0ff */
[-C--:B------:R-:W-:Y:S01]  /*78f0*/  ISETP.GE.AND P3, PT, R54, R87.reuse, PT ;  /* 0x000000573600720c */ /* 0x080fe20003f66270 */
[----:B------:R-:W-:Y:S01]  /*7900*/  HMMA.16816.F32.BF16 R36, R80, R32, RZ ;  /* 0x000000205024723c */ /* 0x000fe200000418ff */
[----:B------:R-:W-:-:S02]  /*7910*/  ISETP.GE.AND P5, PT, R53, R87, PT ;  /* 0x000000573500720c */ /* 0x000fc40003fa6270 */
[-C--:B------:R-:W-:Y:S02]  /*7920*/  ISETP.GE.AND P6, PT, R53, R96.reuse, PT ;  /* 0x000000603500720c */ /* 0x080fe40003fc6270 */
[----:B------:R-:W-:Y:S02]  /*7930*/  IADD3 R53, R95, 0x9, RZ ;  /* 0x000000095f357810 */ /* 0x000fe40007ffe0ff */
[-C--:B------:R-:W-:Y:S01]  /*7940*/  ISETP.GE.AND P1, PT, R54, R96.reuse, PT ;  /* 0x000000603600720c */ /* 0x080fe20003f26270 */
[----:B------:R-:W-:Y:S01]  /*7950*/  HMMA.16816.F32.BF16 R28, R80, R24, RZ ;  /* 0x00000018501c723c */ /* 0x000fe200000418ff */
[C---:B------:R-:W-:Y:S02]  /*7960*/  ISETP.GE.AND P0, PT, R53.reuse, R87, PT ;  /* 0x000000573500720c */ /* 0x040fe40003f06270 */
[----:B------:R-:W-:Y:S02]  /*7970*/  ISETP.GE.AND P4, PT, R53, R96, PT ;  /* 0x000000603500720c */ /* 0x000fe40003f86270 */
[----:B------:R-:W-:-:S02]  /*7980*/  IADD3 R53, R95, 0x10, RZ ;  /* 0x000000105f357810 */ /* 0x000fc40007ffe0ff */
[----:B------:R-:W-:Y:S01]  /*7990*/  IADD3 R54, R95, 0x11, RZ ;  /* 0x000000115f367810 */ /* 0x000fe20007ffe0ff */
[C---:B---3--:R-:W-:Y:S01]  /*79a0*/  HMMA.16816.F32.BF16 R20, R80.reuse, R16, RZ ;  /* 0x000000105014723c */ /* 0x048fe200000418ff */
[----:B------:R-:W-:Y:S02]  /*79b0*/  FSEL R92, R60, -INF , !P3 ;  /* 0xff8000003c5c7808 */ /* 0x000fe40005800000 */
[----:B------:R-:W-:Y:S02]  /*79c0*/  FSEL R89, R62, -INF , !P1 ;  /* 0xff8000003e597808 */ /* 0x000fe40004800000 */
[----:B------:R-:W-:Y:S02]  /*79d0*/  FSEL R94, R61, -INF , !P0 ;  /* 0xff8000003d5e7808 */ /* 0x000fe40004000000 */
[----:B------:R-:W-:Y:S01]  /*79e0*/  ISETP.GE.AND P3, PT, R53, R96, PT ;  /* 0x000000603500720c */ /* 0x000fe20003f66270 */
[----:B-1----:R-:W-:Y:S01]  /*79f0*/  HMMA.16816.F32.BF16 R12, R80, R8, RZ ;  /* 0x00000008500c723c */ /* 0x002fe200000418ff */
[----:B------:R-:W-:-:S02]  /*7a00*/  ISETP.GE.AND P1, PT, R54, R87, PT ;  /* 0x000000573600720c */ /* 0x000fc40003f26270 */
[----:B------:R-:W-:Y:S02]  /*7a10*/  ISETP.GE.AND P0, PT, R54, R96, PT ;  /* 0x000000603600720c */ /* 0x000fe40003f06270 */
[----:B------:R-:W-:Y:S02]  /*7a20*/  IADD3 R54, R95, 0x20, RZ ;  /* 0x000000205f367810 */ /* 0x000fe40007ffe0ff */
[----:B------:R-:W-:Y:S01]  /*7a30*/  FSEL R97, R59, -INF , !P0 ;  /* 0xff8000003b617808 */ /* 0x000fe20004000000 */
[----:B------:R-:W-:Y:S01]  /*7a40*/  HMMA.16816.F32.BF16 R32, R80, R34, RZ ;  /* 0x000000225020723c */ /* 0x000fe200000418ff */
[----:B------:R-:W-:Y:S02]  /*7a50*/  ISETP.GE.AND P0, PT, R54, R87, PT ;  /* 0x000000573600720c */ /* 0x000fe40003f06270 */
[----:B------:R-:W-:-:S05]  /*7a60*/  FSEL R67, R67, -INF , !P6 ;  /* 0xff80000043437808 */ /* 0x000fca0007000000 */
[C---:B------:R-:W-:Y:S08]  /*7a70*/  HMMA.16816.F32.BF16 R24, R80.reuse, R26, RZ ;  /* 0x0000001a5018723c */ /* 0x040ff000000418ff */
[C---:B------:R-:W-:Y:S08]  /*7a80*/  HMMA.16816.F32.BF16 R16, R80.reuse, R18, RZ ;  /* 0x000000125010723c */ /* 0x040ff000000418ff */
[C---:B------:R-:W-:Y:S08]  /*7a90*/  HMMA.16816.F32.BF16 R8, R80.reuse, R10, RZ ;  /* 0x0000000a5008723c */ /* 0x040ff000000418ff */
[----:B------:R-:W-:Y:S07]  /*7aa0*/  HMMA.16816.F32.BF16 R80, R80, R90, RZ ;  /* 0x0000005a5050723c */ /* 0x000fee00000418ff */
[----:B------:R-:W-:Y:S01]  /*7ab0*/  FSEL R90, R65, -INF , !P5 ;  /* 0xff800000415a7808 */ /* 0x000fe20006800000 */
[----:B--2---:R-:W-:Y:S01]  /*7ac0*/  HMMA.16816.F32.BF16 R44, R76, R72, R44 ;  /* 0x000000484c2c723c */ /* 0x004fe2000004182c */
[----:B------:R-:W-:-:S02]  /*7ad0*/  ISETP.GE.AND P5, PT, R53, R87, PT ;  /* 0x000000573500720c */ /* 0x000fc40003fa6270 */
[----:B------:R-:W-:Y:S02]  /*7ae0*/  IADD3 R53, R95, 0x18, RZ ;  /* 0x000000185f357810 */ /* 0x000fe40007ffe0ff */
[----:B------:R-:W-:Y:S02]  /*7af0*/  FSEL R98, R56, -INF , !P5 ;  /* 0xff80000038627808 */ /* 0x000fe40006800000 */
[----:B------:R-:W-:Y:S01]  /*7b00*/  FSEL R91, R63, -INF , !P4 ;  /* 0xff8000003f5b7808 */ /* 0x000fe20006000000 */
[----:B------:R-:W-:Y:S01]  /*7b10*/  HMMA.16816.F32.BF16 R40, R76, R74, R40 ;  /* 0x0000004a4c28723c */ /* 0x000fe20000041828 */
[C---:B------:R-:W-:Y:S01]  /*7b20*/  ISETP.GE.AND P4, PT, R53.reuse, R87, PT ;  /* 0x000000573500720c */ /* 0x040fe20003f86270 */
[----:B------:R-:W1:Y:S01]  /*7b30*/  LDSM.16.M88.4 R72, [R133+0x1000] ;  /* 0x001000008548783b */ /* 0x000e620000000200 */
[----:B------:R-:W-:Y:S02]  /*7b40*/  ISETP.GE.AND P5, PT, R53, R96, PT ;  /* 0x000000603500720c */ /* 0x000fe40003fa6270 */
[----:B------:R-:W-:-:S02]  /*7b50*/  IADD3 R53, R95, 0x19, RZ ;  /* 0x000000195f357810 */ /* 0x000fc40007ffe0ff */
[----:B------:R-:W-:Y:S01]  /*7b60*/  FSEL R110, R48, -INF , !P4 ;  /* 0xff800000306e7808 */ /* 0x000fe20006000000 */
[C---:B-----5:R-:W-:Y:S01]  /*7b70*/  HMMA.16816.F32.BF16 R36, R76.reuse, R68, R36 ;  /* 0x000000444c24723c */ /* 0x060fe20000041824 */
[----:B------:R-:W-:Y:S02]  /*7b80*/  IADD3 R48, R95, 0x21, RZ ;  /* 0x000000215f307810 */ /* 0x000fe40007ffe0ff */
[----:B------:R-:W-:Y:S02]  /*7b90*/  FSEL R99, R50, -INF , !P5 ;  /* 0xff80000032637808 */ /* 0x000fe40006800000 */
[----:B------:R-:W-:Y:S02]  /*7ba0*/  ISETP.GE.AND P4, PT, R54, R96, PT ;  /* 0x000000603600720c */ /* 0x000fe40003f86270 */
[----:B------:R-:W-:Y:S01]  /*7bb0*/  FSEL R69, R58, -INF , !P3 ;  /* 0xff8000003a457808 */ /* 0x000fe20005800000 */
[----:B------:R-:W-:Y:S01]  /*7bc0*/  HMMA.16816.F32.BF16 R32, R76, R70, R32 ;  /* 0x000000464c20723c */ /* 0x000fe20000041820 */
[----:B------:R-:W-:-:S02]  /*7bd0*/  FSEL R68, R57, -INF , !P1 ;  /* 0xff80000039447808 */ /* 0x000fc40004800000 */
[----:B------:R-:W2:Y:S01]  /*7be0*/  LDSM.16.M88.4 R56, [R133+0x1400] ;  /* 0x001400008538783b */ /* 0x000ea20000000200 */
[CC--:B------:R-:W-:Y:S02]  /*7bf0*/  ISETP.GE.AND P3, PT, R53.reuse, R87.reuse, PT ;  /* 0x000000573500720c */ /* 0x0c0fe40003f66270 */
[----:B------:R-:W-:Y:S02]  /*7c00*/  ISETP.GE.AND P1, PT, R53, R96, PT ;  /* 0x000000603500720c */ /* 0x000fe40003f26270 */
[----:B------:R-:W-:Y:S02]  /*7c10*/  IADD3 R53, R95, 0x28, RZ ;  /* 0x000000285f357810 */ /* 0x000fe40007ffe0ff */
[----:B------:R-:W-:Y:S02]  /*7c20*/  FSEL R70, R49, -INF , !P3 ;  /* 0xff80000031467808 */ /* 0x000fe40005800000 */
[----:B------:R-:W-:Y:S02]  /*7c30*/  FSEL R71, R51, -INF , !P1 ;  /* 0xff80000033477808 */ /* 0x000fe40004800000 */
[----:B------:R-:W-:-:S02]  /*7c40*/  ISETP.GE.AND P5, PT, R48, R87, PT ;  /* 0x000000573000720c */ /* 0x000fc40003fa6270 */
[-C--:B------:R-:W-:Y:S02]  /*7c50*/  ISETP.GE.AND P3, PT, R48, R96.reuse, PT ;  /* 0x000000603000720c */ /* 0x080fe40003f66270 */
[----:B------:R-:W-:Y:S02]  /*7c60*/  ISETP.GE.AND P1, PT, R53, R87, PT ;  /* 0x000000573500720c */ /* 0x000fe40003f26270 */
[----:B------:R-:W-:Y:S02]  /*7c70*/  IADD3 R48, R95, 0x29, RZ ;  /* 0x000000295f307810 */ /* 0x000fe40007ffe0ff */
[----:B------:R-:W-:Y:S02]  /*7c80*/  FSEL R50, R44, -INF , !P0 ;  /* 0xff8000002c327808 */ /* 0x000fe40004000000 */
[----:B------:R-:W-:Y:S02]  /*7c90*/  FSEL R55, R46, -INF , !P4 ;  /* 0xff8000002e377808 */ /* 0x000fe40006000000 */
[----:B------:R-:W-:Y:S01]  /*7ca0*/  FSEL R62, R40, -INF , !P1 ;  /* 0xff800000283e7808 */ /* 0x000fe20004800000 */
[----:B-1----:R-:W-:Y:S01]  /*7cb0*/  HMMA.16816.F32.BF16 R28, R76, R72, R28 ;  /* 0x000000484c1c723c */ /* 0x002fe2000004181c */
[----:B------:R-:W-:-:S02]  /*7cc0*/  ISETP.GE.AND P0, PT, R53, R96, PT ;  /* 0x000000603500720c */ /* 0x000fc40003f06270 */
[C---:B------:R-:W-:Y:S02]  /*7cd0*/  ISETP.GE.AND P4, PT, R48.reuse, R87, PT ;  /* 0x000000573000720c */ /* 0x040fe40003f86270 */
[----:B------:R-:W-:Y:S02]  /*7ce0*/  FSEL R60, R45, -INF , !P5 ;  /* 0xff8000002d3c7808 */ /* 0x000fe40006800000 */
[C---:B------:R-:W-:Y:S01]  /*7cf0*/  IADD3 R40, R95.reuse, 0x31, RZ ;  /* 0x000000315f287810 */ /* 0x040fe20007ffe0ff */
[----:B------:R-:W-:Y:S01]  /*7d00*/  HMMA.16816.F32.BF16 R24, R76, R74, R24 ;  /* 0x0000004a4c18723c */ /* 0x000fe20000041818 */
[----:B------:R-:W-:Y:S02]  /*7d10*/  IADD3 R44, R95, 0x30, RZ ;  /* 0x000000305f2c7810 */ /* 0x000fe40007ffe0ff */
[----:B------:R-:W-:Y:S02]  /*7d20*/  ISETP.GE.AND P5, PT, R48, R96, PT ;  /* 0x000000603000720c */ /* 0x000fe40003fa6270 */
[----:B------:R-:W-:-:S02]  /*7d30*/  FSEL R61, R47, -INF , !P3 ;  /* 0xff8000002f3d7808 */ /* 0x000fc40005800000 */
[----:B------:R-:W-:Y:S01]  /*7d40*/  FSEL R63, R42, -INF , !P0 ;  /* 0xff8000002a3f7808 */ /* 0x000fe20004000000 */
[C---:B--2---:R-:W-:Y:S01]  /*7d50*/  HMMA.16816.F32.BF16 R20, R76.reuse, R56, R20 ;  /* 0x000000384c14723c */ /* 0x044fe20000041814 */
[----:B------:R-:W-:Y:S02]  /*7d60*/  FSEL R88, R41, -INF , !P4 ;  /* 0xff80000029587808 */ /* 0x000fe40006000000 */
[-C--:B------:R-:W-:Y:S02]  /*7d70*/  ISETP.GE.AND P3, PT, R44, R87.reuse, PT ;  /* 0x000000572c00720c */ /* 0x080fe40003f66270 */
[C---:B------:R-:W-:Y:S02]  /*7d80*/  ISETP.GE.AND P0, PT, R40.reuse, R87, PT ;  /* 0x000000572800720c */ /* 0x040fe40003f06270 */
[----:B------:R-:W-:Y:S01]  /*7d90*/  ISETP.GE.AND P4, PT, R40, R96, PT ;  /* 0x000000602800720c */ /* 0x000fe20003f86270 */
[----:B------:R-:W-:Y:S01]  /*7da0*/  HMMA.16816.F32.BF16 R16, R76, R58, R16 ;  /* 0x0000003a4c10723c */ /* 0x000fe20000041810 */
[----:B------:R-:W-:-:S02]  /*7db0*/  FSEL R65, R43, -INF , !P5 ;  /* 0xff8000002b417808 */ /* 0x000fc40006800000 */
[----:B------:R-:W1:Y:S01]  /*7dc0*/  LDSM.16.M88.4 R40, [R133+0x1800] ;  /* 0x001800008528783b */ /* 0x000e620000000200 */
[----:B------:R-:W-:Y:S02]  /*7dd0*/  ISETP.GE.AND P1, PT, R44, R96, PT ;  /* 0x000000602c00720c */ /* 0x000fe40003f26270 */
[----:B------:R-:W-:Y:S02]  /*7de0*/  FSEL R44, R36, -INF , !P3 ;  /* 0xff800000242c7808 */ /* 0x000fe40005800000 */
[C---:B------:R-:W-:Y:S02]  /*7df0*/  IADD3 R45, R95.reuse, 0x38, RZ ;  /* 0x000000385f2d7810 */ /* 0x040fe40007ffe0ff */
[----:B------:R-:W-:Y:S02]  /*7e00*/  IADD3 R36, R95, 0x39, RZ ;  /* 0x000000395f247810 */ /* 0x000fe40007ffe0ff */
[----:B------:R-:W-:Y:S02]  /*7e10*/  FSEL R51, R38, -INF , !P1 ;  /* 0xff80000026337808 */ /* 0x000fe40004800000 */
[----:B------:R-:W-:-:S02]  /*7e20*/  FSEL R48, R37, -INF , !P0 ;  /* 0xff80000025307808 */ /* 0x000fc40004000000 */
[CC--:B------:R-:W-:Y:S02]  /*7e30*/  ISETP.GE.AND P5, PT, R45.reuse, R87.reuse, PT ;  /* 0x000000572d00720c */ /* 0x0c0fe40003fa6270 */
[-C--:B------:R-:W-:Y:S02]  /*7e40*/  ISETP.GE.AND P3, PT, R45, R96.reuse, PT ;  /* 0x000000602d00720c */ /* 0x080fe40003f66270 */
[C---:B------:R-:W-:Y:S02]  /*7e50*/  ISETP.GE.AND P1, PT, R36.reuse, R87, PT ;  /* 0x000000572400720c */ /* 0x040fe40003f26270 */
[----:B------:R-:W-:Y:S02]  /*7e60*/  ISETP.GE.AND P0, PT, R36, R96, PT ;  /* 0x000000602400720c */ /* 0x000fe40003f06270 */
[----:B------:R-:W-:Y:S02]  /*7e70*/  FSEL R54, R32, -INF , !P5 ;  /* 0xff80000020367808 */ /* 0x000fe40006800000 */
[----:B------:R-:W-:-:S02]  /*7e80*/  FSEL R57, R34, -INF , !P3 ;  /* 0xff80000022397808 */ /* 0x000fc40005800000 */
[----:B------:R-:W-:Y:S02]  /*7e90*/  FSEL R56, R33, -INF , !P1 ;  /* 0xff80000021387808 */ /* 0x000fe40004800000 */
[----:B------:R-:W-:Y:S02]  /*7ea0*/  FSEL R59, R35, -INF , !P0 ;  /* 0xff800000233b7808 */ /* 0x000fe40004000000 */
[----:B------:R-:W2:Y:S01]  /*7eb0*/  LDSM.16.M88.4 R32, [R133+0x1c00] ;  /* 0x001c00008520783b */ /* 0x000ea20000000200 */
[----:B------:R-:W-:Y:S01]  /*7ec0*/  IADD3 R36, R95, 0x40, RZ ;  /* 0x000000405f247810 */ /* 0x000fe20007ffe0ff */
[----:B------:R-:W-:-:S04]  /*7ed0*/  DEPBAR.LE SB0, 0x0 ;  /* 0x000080000000791a */ /* 0x000fc80000000000 */
[----:B------:R-:W-:Y:S02]  /*7ee0*/  IADD3 R37, R95, 0x41, RZ ;  /* 0x000000415f257810 */ /* 0x000fe40007ffe0ff */
[----:B------:R-:W-:Y:S02]  /*7ef0*/  FSEL R53, R39, -INF , !P4 ;  /* 0xff80000027357808 */ /* 0x000fe40006000000 */
[CC--:B------:R-:W-:Y:S01]  /*7f00*/  ISETP.GE.AND P4, PT, R36.reuse, R87.reuse, PT ;  /* 0x000000572400720c */ /* 0x0c0fe20003f86270 */
[----:B-1----:R-:W-:Y:S01]  /*7f10*/  HMMA.16816.F32.BF16 R12, R76, R40, R12 ;  /* 0x000000284c0c723c */ /* 0x002fe2000004180c */
[----:B------:R-:W-:Y:S01]  /*7f20*/  BAR.SYNC.DEFER_BLOCKING 0x0 ;  /* 0x0000000000007b1d */ /* 0x000fe20000010000 */
[-C--:B------:R-:W-:Y:S02]  /*7f30*/  ISETP.GE.AND P5, PT, R36, R96.reuse, PT ;  /* 0x000000602400720c */ /* 0x080fe40003fa6270 */
[C---:B------:R-:W-:Y:S02]  /*7f40*/  ISETP.GE.AND P3, PT, R37.reuse, R87, PT ;  /* 0x000000572500720c */ /* 0x040fe40003f66270 */
[----:B------:R-:W-:-:S02]  /*7f50*/  ISETP.GE.AND P1, PT, R37, R96, PT ;  /* 0x000000602500720c */ /* 0x000fc40003f26270 */
[C---:B------:R-:W-:Y:S01]  /*7f60*/  IADD3 R36, R95.reuse, 0x48, RZ ;  /* 0x000000485f247810 */ /* 0x040fe20007ffe0ff */
[----:B------:R-:W-:Y:S01]  /*7f70*/  HMMA.16816.F32.BF16 R8, R76, R42, R8 ;  /* 0x0000002a4c08723c */ /* 0x000fe20000041808 */
[----:B------:R-:W-:Y:S02]  /*7f80*/  IADD3 R37, R95, 0x49, RZ ;  /* 0x000000495f257810 */ /* 0x000fe40007ffe0ff */
[----:B------:R-:W-:Y:S02]  /*7f90*/  FSEL R28, R28, -INF , !P4 ;  /* 0xff8000001c1c7808 */ /* 0x000fe40006000000 */
[----:B------:R-:W-:Y:S02]  /*7fa0*/  FSEL R45, R30, -INF , !P5 ;  /* 0xff8000001e2d7808 */ /* 0x000fe40006800000 */
[C---:B------:R-:W-:Y:S02]  /*7fb0*/  ISETP.GE.AND P0, PT, R36.reuse, R87, PT ;  /* 0x000000572400720c */ /* 0x040fe40003f06270 */
[----:B------:R-:W-:-:S02]  /*7fc0*/  ISETP.GE.AND P4, PT, R36, R96, PT ;  /* 0x000000602400720c */ /* 0x000fc40003f86270 */
[-C--:B------:R-:W-:Y:S02]  /*7fd0*/  ISETP.GE.AND P5, PT, R37, R87.reuse, PT ;  /* 0x000000572500720c */ /* 0x080fe40003fa6270 */
[----:B------:R-:W-:Y:S02]  /*7fe0*/  IADD3 R30, R95, 0x50, RZ ;  /* 0x000000505f1e7810 */ /* 0x000fe40007ffe0ff */
[----:B------:R-:W-:Y:S02]  /*7ff0*/  FSEL R36, R29, -INF , !P3 ;  /* 0xff8000001d247808 */ /* 0x000fe40005800000 */
[----:B------:R-:W-:Y:S02]  /*8000*/  ISETP.GE.AND P3, PT, R37, R96, PT ;  /* 0x000000602500720c */ /* 0x000fe40003f66270 */
[----:B------:R-:W-:Y:S01]  /*8010*/  FSEL R47, R31, -INF , !P1 ;  /* 0xff8000001f2f7808 */ /* 0x000fe20004800000 */
[----:B--2---:R-:W-:Y:S01]  /*8020*/  HMMA.16816.F32.BF16 R80, R76, R34, R80 ;  /* 0x000000224c50723c */ /* 0x004fe20000041850 */
[----:B------:R-:W-:-:S02]  /*8030*/  ISETP.GE.AND P1, PT, R30, R87, PT ;  /* 0x000000571e00720c */ /* 0x000fc40003f26270 */
[----:B------:R-:W-:Y:S02]  /*8040*/  IADD3 R29, R95, 0x51, RZ ;  /* 0x000000515f1d7810 */ /* 0x000fe40007ffe0ff */
[----:B------:R-:W-:Y:S02]  /*8050*/  FSEL R46, R25, -INF , !P5 ;  /* 0xff800000192e7808 */ /* 0x000fe40006800000 */
[----:B------:R-:W-:Y:S01]  /*8060*/  FSEL R38, R24, -INF , !P0 ;  /* 0xff80000018267808 */ /* 0x000fe20004000000 */
[----:B------:R-:W-:Y:S01]  /*8070*/  HMMA.16816.F32.BF16 R4, R76, R32, R4 ;  /* 0x000000204c04723c */ /* 0x000fe20000041804 */
[----:B------:R-:W-:Y:S02]  /*8080*/  IADD3 R25, R95, 0x58, RZ ;  /* 0x000000585f197810 */ /* 0x000fe40007ffe0ff */
[----:B------:R-:W-:Y:S02]  /*8090*/  ISETP.GE.AND P0, PT, R30, R96, PT ;  /* 0x000000601e00720c */ /* 0x000fe40003f06270 */
[----:B------:R-:W-:-:S02]  /*80a0*/  FSEL R49, R27, -INF , !P3 ;  /* 0xff8000001b317808 */ /* 0x000fc40005800000 */
[----:B------:R-:W-:Y:S02]  /*80b0*/  FSEL R39, R26, -INF , !P4 ;  /* 0xff8000001a277808 */ /* 0x000fe40006000000 */
[----:B------:R-:W-:Y:S02]  /*80c0*/  IADD3 R27, R95, 0x59, RZ ;  /* 0x000000595f1b7810 */ /* 0x000fe40007ffe0ff */
[-C--:B------:R-:W-:Y:S02]  /*80d0*/  ISETP.GE.AND P4, PT, R29, R87.reuse, PT ;  /* 0x000000571d00720c */ /* 0x080fe40003f86270 */
[----:B------:R-:W-:Y:S02]  /*80e0*/  FSEL R24, R20, -INF , !P1 ;  /* 0xff80000014187808 */ /* 0x000fe40004800000 */
[C---:B------:R-:W-:Y:S02]  /*80f0*/  ISETP.GE.AND P3, PT, R25.reuse, R87, PT ;  /* 0x000000571900720c */ /* 0x040fe40003f66270 */
[----:B------:R-:W-:-:S02]  /*8100*/  ISETP.GE.AND P1, PT, R25, R96, PT ;  /* 0x000000601900720c */ /* 0x000fc40003f26270 */
[-C--:B------:R-:W-:Y:S02]  /*8110*/  ISETP.GE.AND P5, PT, R29, R96.reuse, PT ;  /* 0x000000601d00720c */ /* 0x080fe40003fa6270 */
[----:B------:R-:W-:Y:S02]  /*8120*/  FSEL R25, R22, -INF , !P0 ;  /* 0xff80000016197808 */ /* 0x000fe40004000000 */
[----:B------:R-:W-:Y:S02]  /*8130*/  ISETP.GE.AND P0, PT, R27, R87, PT ;  /* 0x000000571b00720c */ /* 0x000fe40003f06270 */
[----:B------:R-:W-:Y:S02]  /*8140*/  IADD3 R20, R95, 0x60, RZ ;  /* 0x000000605f147810 */ /* 0x000fe40007ffe0ff */
[----:B------:R-:W-:Y:S02]  /*8150*/  FSEL R26, R21, -INF , !P4 ;  /* 0xff800000151a7808 */ /* 0x000fe40006000000 */
[----:B------:R-:W-:-:S02]  /*8160*/  ISETP.GE.AND P4, PT, R27, R96, PT ;  /* 0x000000601b00720c */ /* 0x000fc40003f86270 */
[----:B------:R-:W-:Y:S02]  /*8170*/  IADD3 R21, R95, 0x61, RZ ;  /* 0x000000615f157810 */ /* 0x000fe40007ffe0ff */
[----:B------:R-:W-:Y:S02]  /*8180*/  FSEL R31, R23, -INF , !P5 ;  /* 0xff800000171f7808 */ /* 0x000fe40006800000 */
[----:B------:R-:W-:Y:S02]  /*8190*/  FSEL R29, R18, -INF , !P1 ;  /* 0xff800000121d7808 */ /* 0x000fe40004800000 */
[----:B------:R-:W-:Y:S02]  /*81a0*/  ISETP.GE.AND P5, PT, R20, R87, PT ;  /* 0x000000571400720c */ /* 0x000fe40003fa6270 */
[----:B------:R-:W-:Y:S02]  /*81b0*/  FSEL R18, R17, -INF , !P0 ;  /* 0xff80000011127808 */ /* 0x000fe40004000000 */
[----:B------:R-:W-:-:S02]  /*81c0*/  FSEL R16, R16, -INF , !P3 ;  /* 0xff80000010107808 */ /* 0x000fc40005800000 */
[----:B------:R-:W-:Y:S02]  /*81d0*/  IADD3 R17, R95, 0x68, RZ ;  /* 0x000000685f117810 */ /* 0x000fe40007ffe0ff */
[-C--:B------:R-:W-:Y:S02]  /*81e0*/  ISETP.GE.AND P3, PT, R20, R96.reuse, PT ;  /* 0x000000601400720c */ /* 0x080fe40003f66270 */
[----:B------:R-:W-:Y:S02]  /*81f0*/  ISETP.GE.AND P1, PT, R21, R87, PT ;  /* 0x000000571500720c */ /* 0x000fe40003f26270 */
[----:B------:R-:W-:Y:S02]  /*8200*/  FSEL R37, R19, -INF , !P4 ;  /* 0xff80000013257808 */ /* 0x000fe40006000000 */
[----:B------:R-:W-:Y:S02]  /*8210*/  IADD3 R19, R95, 0x69, RZ ;  /* 0x000000695f137810 */ /* 0x000fe40007ffe0ff */
[----:B------:R-:W-:-:S02]  /*8220*/  ISETP.GE.AND P0, PT, R21, R96, PT ;  /* 0x000000601500720c */ /* 0x000fc40003f06270 */
[----:B------:R-:W-:Y:S02]  /*8230*/  FSEL R32, R12, -INF , !P5 ;  /* 0xff8000000c207808 */ /* 0x000fe40006800000 */
[CC--:B------:R-:W-:Y:S02]  /*8240*/  ISETP.GE.AND P4, PT, R17.reuse, R87.reuse, PT ;  /* 0x000000571100720c */ /* 0x0c0fe40003f86270 */
[----:B------:R-:W-:Y:S02]  /*8250*/  ISETP.GE.AND P5, PT, R17, R96, PT ;  /* 0x000000601100720c */ /* 0x000fe40003fa6270 */
[----:B------:R-:W-:Y:S02]  /*8260*/  FSEL R17, R14, -INF , !P3 ;  /* 0xff8000000e117808 */ /* 0x000fe40005800000 */
[----:B------:R-:W-:Y:S02]  /*8270*/  FSEL R13, R13, -INF , !P1 ;  /* 0xff8000000d0d7808 */ /* 0x000fe40004800000 */
[----:B------:R-:W-:-:S02]  /*8280*/  ISETP.GE.AND P3, PT, R19, R87, PT ;  /* 0x000000571300720c */ /* 0x000fc40003f66270 */
[-C--:B------:R-:W-:Y:S02]  /*8290*/  ISETP.GE.AND P1, PT, R19, R96.reuse, PT ;  /* 0x000000601300720c */ /* 0x080fe40003f26270 */
[----:B------:R-:W-:Y:S02]  /*82a0*/  FSEL R19, R15, -INF , !P0 ;  /* 0xff8000000f137808 */ /* 0x000fe40004000000 */
[----:B------:R-:W-:Y:S02]  /*82b0*/  IADD3 R15, R95, 0x78, RZ ;  /* 0x000000785f0f7810 */ /* 0x000fe40007ffe0ff */
[----:B------:R-:W-:Y:S02]  /*82c0*/  FSEL R33, R11, -INF , !P1 ;  /* 0xff8000000b217808 */ /* 0x000fe40004800000 */
[----:B------:R-:W-:Y:S02]  /*82d0*/  ISETP.GE.AND P1, PT, R15, R96, PT ;  /* 0x000000600f00720c */ /* 0x000fe40003f26270 */
[----:B------:R-:W-:-:S02]  /*82e0*/  IADD3 R20, R95, 0x70, RZ ;  /* 0x000000705f147810 */ /* 0x000fc40007ffe0ff */
[----:B------:R-:W-:Y:S02]  /*82f0*/  FSEL R21, R82, -INF , !P1 ;  /* 0xff80000052157808 */ /* 0x000fe40004800000 */
[----:B------:R-:W-:Y:S02]  /*8300*/  ISETP.GT.AND P1, PT, R150, R137, PT ;  /* 0x000000899600720c */ /* 0x000fe40003f24270 */
[----:B------:R-:W-:Y:S02]  /*8310*/  ISETP.GE.AND P0, PT, R20, R87, PT ;  /* 0x000000571400720c */ /* 0x000fe40003f06270 */
[----:B------:R-:W-:Y:S02]  /*8320*/  FSEL R12, R8, -INF , !P4 ;  /* 0xff800000080c7808 */ /* 0x000fe40006000000 */
[----:B------:R-:W-:Y:S02]  /*8330*/  IADD3 R8, R95, 0x71, RZ ;  /* 0x000000715f087810 */ /* 0x000fe40007ffe0ff */
[----:B------:R-:W-:-:S02]  /*8340*/  FSEL R35, R10, -INF , !P5 ;  /* 0xff8000000a237808 */ /* 0x000fc40006800000 */
[----:B------:R-:W-:Y:S02]  /*8350*/  FSEL R14, R9, -INF , !P3 ;  /* 0xff800000090e7808 */ /* 0x000fe40005800000 */
[----:B------:R-:W-:Y:S01]  /*8360*/  FSEL R40, R4, -INF , !P0 ;  /* 0xff80000004287808 */ /* 0x000fe20004000000 */
[----:B------:R-:W-:Y:S01]  /*8370*/  IMAD.IADD R4, R2, 0x1, R93 ;  /* 0x0000000102047824 */ /* 0x000fe200078e025d */
[-C--:B------:R-:W-:Y:S02]  /*8380*/  ISETP.GE.AND P4, PT, R20, R96.reuse, PT ;  /* 0x000000601400720c */ /* 0x080fe40003f86270 */
[CC--:B------:R-:W-:Y:S02]  /*8390*/  ISETP.GE.AND P5, PT, R8.reuse, R87.reuse, PT ;  /* 0x000000570800720c */ /* 0x0c0fe40003fa6270 */
[----:B------:R-:W-:Y:S02]  /*83a0*/  ISETP.GE.AND P3, PT, R8, R96, PT ;  /* 0x000000600800720c */ /* 0x000fe40003f66270 */
[----:B------:R-:W-:-:S02]  /*83b0*/  ISETP.GE.AND P0, PT, R95, R87, PT ;  /* 0x000000575f00720c */ /* 0x000fc40003f06270 */
[----:B------:R-:W-:Y:S02]  /*83c0*/  IADD3 R8, R95, 0x79, RZ ;  /* 0x000000795f087810 */ /* 0x000fe40007ffe0ff */
[----:B------:R-:W-:Y:S02]  /*83d0*/  FSEL R23, R6, -INF , !P4 ;  /* 0xff80000006177808 */ /* 0x000fe40006000000 */
[----:B------:R-:W-:Y:S02]  /*83e0*/  FSEL R41, R5, -INF , !P5 ;  /* 0xff80000005297808 */ /* 0x000fe40006800000 */
[----:B------:R-:W-:Y:S02]  /*83f0*/  FSEL R64, R64, -INF , !P0 ;  /* 0xff80000040407808 */ /* 0x000fe40004000000 */
[----:B------:R-:W-:Y:S02]  /*8400*/  ISETP.GE.AND P6, PT, R15, R87, PT ;  /* 0x000000570f00720c */ /* 0x000fe40003fc6270 */
[----:B------:R-:W-:-:S02]  /*8410*/  ISETP.GE.AND P4, PT, R95, R96, PT ;  /* 0x000000605f00720c */ /* 0x000fc40003f86270 */
[C---:B------:R-:W-:Y:S02]  /*8420*/  ISETP.GE.AND P5, PT, R8.reuse, R87, PT ;  /* 0x000000570800720c */ /* 0x040fe40003fa6270 */
[----:B------:R-:W-:Y:S02]  /*8430*/  ISETP.GE.AND P0, PT, R8, R96, PT ;  /* 0x000000600800720c */ /* 0x000fe40003f06270 */
[----:B------:R-:W-:Y:S02]  /*8440*/  FSEL R66, R66, -INF , !P4 ;  /* 0xff80000042427808 */ /* 0x000fe40006000000 */
[----:B------:R-:W-:Y:S02]  /*8450*/  FSEL R27, R7, -INF , !P3 ;  /* 0xff800000071b7808 */ /* 0x000fe40005800000 */
[----:B------:R-:W-:Y:S02]  /*8460*/  FSEL R34, R80, -INF , !P6 ;  /* 0xff80000050227808 */ /* 0x000fe40007000000 */
[----:B------:R-:W-:-:S02]  /*8470*/  FSEL R30, R81, -INF , !P5 ;  /* 0xff800000511e7808 */ /* 0x000fc40006800000 */
[----:B------:R-:W-:Y:S01]  /*8480*/  FSEL R20, R83, -INF , !P0 ;  /* 0xff80000053147808 */ /* 0x000fe20004000000 */
        /* <DEDUP_REMOVED lines=60> */
.L_x_3988:
[----:B------:R-:W-:-:S05]  /*8850*/  IMAD.MOV.U32 R9, RZ, RZ, c[0x0][0x198] ;  /* 0x00006600ff097624 */ /* 0x000fca00078e00ff */
[----:B------:R-:W-:-:S04]  /*8860*/  LEA R9, -R9, RZ, 0x7 ;  /* 0x000000ff09097211 */ /* 0x000fc800078e39ff */
[----:B------:R-:W-:Y:S02]  /*8870*/  SHF.R.S32.HI R0, RZ, 0x1f, R9 ;  /* 0x0000001fff007819 */ /* 0x000fe40000011409 */
.L_x_3989:
        /* <DEDUP_REMOVED lines=48> */
.L_x_3991:
[----:B------:R-:W-:Y:S05]  /*8b80*/  BSYNC B0 ;  /* 0x0000000000007941 */ /* 0x000fea0003800000 */
.L_x_3990:
[----:B------:R-:W0:Y:S01]  /*8b90*/  LDGDEPBAR ;  /* 0x00000000000079af */ /* 0x000e220000000000 */
[----:B------:R-:W-:-:S04]  /*8ba0*/  LEA R146, P0, R9, R146, 0x1 ;  /* 0x0000009209927211 */ /* 0x000fc800078008ff */
[----:B------:R-:W-:Y:S02]  /*8bb0*/  LEA.HI.X R147, R9, R147, R0, 0x1, P0 ;  /* 0x0000009309937211 */ /* 0x000fe400000f0c00 */
.L_x_3987:
        /* <DEDUP_REMOVED lines=59> */
[----:B------:R-:W-:-:S02]  /*8f70*/  SHF.L.U32 R132, R4, 0x1, RZ ;  /* 0x0000000104847819 */ /* 0x000fc400000006ff */
[----:B--2---:R-:W-:Y:S02]  /*8f80*/  FMNMX.FTZ R6, R30, R5, !PT ;  /* 0x000000051e067209 */ /* 0x004fe40007810000 */
[----:B------:R-:W-:Y:S01]  /*8f90*/  FMNMX.FTZ R5, R21, R0, !PT ;  /* 0x0000000015057209 */ /* 0x000fe20007810000 */
[----:B-1----:R-:W-:Y:S01]  /*8fa0*/  LDSM.16.MT88.4 R72, [R132+0x3000] ;  /* 0x003000008448783b */ /* 0x002fe20000004200 */
[----:B------:R-:W-:-:S03]  /*8fb0*/  IADD3 R131, R3, R132, RZ ;  /* 0x0000008403837210 */ /* 0x000fc60007ffe0ff */
[----:B------:R-:W1:Y:S04]  /*8fc0*/  SHFL.BFLY PT, R7, R6, 0x2, 0x1f ;  /* 0x0c401f0006077f89 */ /* 0x000e6800000e0000 */
[----:B------:R-:W-:Y:S01]  /*8fd0*/  LDSM.16.MT88.4 R8, [R132+0x3400] ;  /* 0x003400008408783b */ /* 0x000fe20000004200 */
        /* <DEDUP_REMOVED lines=20> */
[--C-:B------:R-:W-:Y:S01]  /*9120*/  FFMA.FTZ R60, R60, c[0x0][0x23c], -R43.reuse ;  /* 0x00008f003c3c7a23 */ /* 0x100fe2000001082b */
[----:B-1----:R-:W-:Y:S01]  /*9130*/  FMNMX.FTZ R0, R5, R0, !PT ;  /* 0x0000000005007209 */ /* 0x002fe20007810000 */
        /* <DEDUP_REMOVED lines=8> */
[----:B------:R-:W-:Y:S01]  /*91c0*/  FFMA.FTZ R40, R40, c[0x0][0x23c], -R43 ;  /* 0x00008f0028287a23 */ /* 0x000fe2000001082b */
[----:B--2---:R-:W-:Y:S02]  /*91d0*/  F2FP.BF16.PACK_AB R4, R100, R95 ;  /* 0x0000005f6404723e */ /* 0x004fe400000010ff */
        /* <DEDUP_REMOVED lines=10> */
[----:B------:R-:W-:Y:S01]  /*9280*/  MUFU.EX2 R109, R109 ;  /* 0x0000006d006d7308 */ /* 0x000fe20000000800 */
        /* <DEDUP_REMOVED lines=10> */
[----:B------:R-:W-:-:S02]  /*9330*/  FFMA.FTZ R63, R44, c[0x0][0x23c], -R43 ;  /* 0x00008f002c3f7a23 */ /* 0x000fc4000001082b */
[--C-:B------:R-:W-:Y:S02]  /*9340*/  FFMA.FTZ R44, R56, c[0x0][0x23c], -R43.reuse ;  /* 0x00008f00382c7a23 */ /* 0x100fe4000001082b */
[----:B------:R-:W-:Y:S02]  /*9350*/  FFMA.FTZ R61, R54, c[0x0][0x23c], -R43 ;  /* 0x00008f00363d7a23 */ /* 0x000fe4000001082b */
[--C-:B------:R-:W-:Y:S01]  /*9360*/  FFMA.FTZ R56, R51, c[0x0][0x23c], -R22.reuse ;  /* 0x00008f0033387a23 */ /* 0x100fe20000010816 */
[----:B-1----:R-:W-:Y:S01]  /*9370*/  F2FP.BF16.PACK_AB R5, R92, R109 ;  /* 0x0000006d5c05723e */ /* 0x002fe200000010ff */
[----:B------:R-:W-:Y:S01]  /*9380*/  MUFU.EX2 R93, R93 ;  /* 0x0000005d005d7308 */ /* 0x000fe20000000800 */
[--C-:B------:R-:W-:Y:S02]  /*9390*/  FFMA.FTZ R53, R53, c[0x0][0x23c], -R22.reuse ;  /* 0x00008f0035357a23 */ /* 0x100fe40000010816 */
[--C-:B------:R-:W-:Y:S02]  /*93a0*/  FFMA.FTZ R51, R57, c[0x0][0x23c], -R22.reuse ;  /* 0x00008f0039337a23 */ /* 0x100fe40000010816 */
[----:B------:R-:W-:Y:S01]  /*93b0*/  FFMA.FTZ R54, R59, c[0x0][0x23c], -R22 ;  /* 0x00008f003b367a23 */ /* 0x000fe20000010816 */
[----:B--2---:R-:W-:-:S02]  /*93c0*/  F2FP.BF16.PACK_AB R7, R89, R94 ;  /* 0x0000005e5907723e */ /* 0x004fc400000010ff */
[----:B------:R-:W1:Y:S01]  /*93d0*/  MUFU.EX2 R58, R58 ;  /* 0x0000003a003a7308 */ /* 0x000e620000000800 */
[--C-:B------:R-:W-:Y:S02]  /*93e0*/  FFMA.FTZ R59, R28, c[0x0][0x23c], -R43.reuse ;  /* 0x00008f001c3b7a23 */ /* 0x100fe4000001082b */
[--C-:B------:R-:W-:Y:S02]  /*93f0*/  FFMA.FTZ R57, R38, c[0x0][0x23c], -R43.reuse ;  /* 0x00008f0026397a23 */ /* 0x100fe4000001082b */
[----:B------:R-:W-:Y:S01]  /*9400*/  FFMA.FTZ R28, R46, c[0x0][0x23c], -R43 ;  /* 0x00008f002e1c7a23 */ /* 0x000fe2000001082b */
[----:B------:R-:W-:Y:S01]  /*9410*/  HMMA.16816.F32.BF16 R68, R4, R72, RZ ;  /* 0x000000480444723c */ /* 0x000fe200000418ff */
[--C-:B------:R-:W-:Y:S01]  /*9420*/  FFMA.FTZ R45, R45, c[0x0][0x23c], -R22.reuse ;  /* 0x00008f002d2d7a23 */ /* 0x100fe20000010816 */
[----:B------:R-:W-:Y:S01]  /*9430*/  MUFU.EX2 R42, R42 ;  /* 0x0000002a002a7308 */ /* 0x000fe20000000800 */
[--C-:B------:R-:W-:Y:S02]  /*9440*/  FFMA.FTZ R46, R47, c[0x0][0x23c], -R22.reuse ;  /* 0x00008f002f2e7a23 */ /* 0x100fe40000010816 */
[----:B------:R-:W-:-:S02]  /*9450*/  FFMA.FTZ R39, R39, c[0x0][0x23c], -R22 ;  /* 0x00008f0027277a23 */ /* 0x000fc40000010816 */
[----:B------:R-:W-:Y:S01]  /*9460*/  FFMA.FTZ R38, R49, c[0x0][0x23c], -R22 ;  /* 0x00008f0031267a23 */ /* 0x000fe20000010816 */
[----:B------:R-:W-:Y:S01]  /*9470*/  HMMA.16816.F32.BF16 R72, R4, R74, RZ ;  /* 0x0000004a0448723c */ /* 0x000fe200000418ff */
[----:B------:R-:W-:Y:S01]  /*9480*/  FADD.FTZ R100, R95, R100 ;  /* 0x000000645f647221 */ /* 0x000fe20000010000 */
[----:B------:R-:W2:Y:S01]  /*9490*/  MUFU.EX2 R15, R15 ;  /* 0x0000000f000f7308 */ /* 0x000ea20000000800 */
[----:B-1----:R-:W-:Y:S01]  /*94a0*/  F2FP.BF16.PACK_AB R80, R58, R93 ;  /* 0x0000005d3a50723e */ /* 0x002fe200000010ff */
[--C-:B------:R-:W-:Y:S02]  /*94b0*/  FFMA.FTZ R49, R24, c[0x0][0x23c], -R43.reuse ;  /* 0x00008f0018317a23 */ /* 0x100fe4000001082b */
[----:B------:R-:W-:Y:S02]  /*94c0*/  FADD.FTZ R101, R101, R100 ;  /* 0x0000006465657221 */ /* 0x000fe40000010000 */
[----:B------:R-:W-:Y:S02]  /*94d0*/  FFMA.FTZ R47, R16, c[0x0][0x23c], -R43 ;  /* 0x00008f00102f7a23 */ /* 0x000fe4000001082b */
[----:B------:R-:W-:Y:S01]  /*94e0*/  MUFU.EX2 R107, R107 ;  /* 0x0000006b006b7308 */ /* 0x000fe20000000800 */
[----:B------:R-:W-:-:S02]  /*94f0*/  FADD.FTZ R90, R90, R101 ;  /* 0x000000655a5a7221 */ /* 0x000fc40000010000 */
[----:B------:R-:W-:Y:S02]  /*9500*/  FFMA.FTZ R24, R18, c[0x0][0x23c], -R43 ;  /* 0x00008f0012187a23 */ /* 0x000fe4000001082b */
[----:B------:R-:W-:Y:S02]  /*9510*/  FADD.FTZ R93, R93, R90 ;  /* 0x0000005a5d5d7221 */ /* 0x000fe40000010000 */
[--C-:B------:R-:W-:Y:S01]  /*9520*/  FFMA.FTZ R90, R25, c[0x0][0x23c], -R22.reuse ;  /* 0x00008f00195a7a23 */ /* 0x100fe20000010816 */
[----:B------:R-:W1:Y:S01]  /*9530*/  MUFU.EX2 R66, R66 ;  /* 0x0000004200427308 */ /* 0x000e620000000800 */
[----:B--2---:R-:W-:Y:S01]  /*9540*/  F2FP.BF16.PACK_AB R82, R15, R42 ;  /* 0x0000002a0f52723e */ /* 0x004fe200000010ff */
[----:B------:R-:W-:Y:S02]  /*9550*/  FFMA.FTZ R25, R31, c[0x0][0x23c], -R22 ;  /* 0x00008f001f197a23 */ /* 0x000fe40000010816 */
[----:B------:R-:W-:Y:S02]  /*9560*/  FADD.FTZ R93, R58, R93 ;  /* 0x0000005d3a5d7221 */ /* 0x000fe40000010000 */
[----:B------:R-:W-:-:S02]  /*9570*/  FADD.FTZ R109, R109, R92 ;  /* 0x0000005c6d6d7221 */ /* 0x000fc40000010000 */
[----:B------:R-:W-:Y:S01]  /*9580*/  MUFU.EX2 R67, R67 ;  /* 0x0000004300437308 */ /* 0x000fe20000000800 */
[----:B------:R-:W-:Y:S02]  /*9590*/  FADD.FTZ R42, R42, R93 ;  /* 0x0000005d2a2a7221 */ /* 0x000fe40000010000 */
[----:B------:R-:W-:Y:S02]  /*95a0*/  FADD.FTZ R94, R94, R109 ;  /* 0x0000006d5e5e7221 */ /* 0x000fe40000010000 */
[----:B------:R-:W-:Y:S02]  /*95b0*/  FADD.FTZ R42, R15, R42 ;  /* 0x0000002a0f2a7221 */ /* 0x000fe40000010000 */
[----:B------:R-:W-:Y:S01]  /*95c0*/  FFMA.FTZ R31, R13, c[0x0][0x23c], -R43 ;  /* 0x00008f000d1f7a23 */ /* 0x000fe2000001082b */
[----:B------:R-:W2:Y:S01]  /*95d0*/  MUFU.EX2 R64, R64 ;  /* 0x0000004000407308 */ /* 0x000ea20000000800 */
[----:B-1----:R-:W-:Y:S01]  /*95e0*/  F2FP.BF16.PACK_AB R81, R66, R107 ;  /* 0x0000006b4251723e */ /* 0x002fe200000010ff */
[----:B------:R-:W-:-:S02]  /*95f0*/  FADD.FTZ R94, R89, R94 ;  /* 0x0000005e595e7221 */ /* 0x000fc40000010000 */
[----:B------:R-:W-:Y:S02]  /*9600*/  FFMA.FTZ R33, R33, c[0x0][0x23c], -R22 ;  /* 0x00008f0021217a23 */ /* 0x000fe40000010816 */
[----:B------:R-:W-:Y:S02]  /*9610*/  FADD.FTZ R107, R107, R94 ;  /* 0x0000005e6b6b7221 */ /* 0x000fe40000010000 */
[----:B------:R-:W-:Y:S01]  /*9620*/  MUFU.EX2 R97, R97 ;  /* 0x0000006100617308 */ /* 0x000fe20000000800 */
[--C-:B------:R-:W-:Y:S02]  /*9630*/  FFMA.FTZ R19, R19, c[0x0][0x23c], -R22.reuse ;  /* 0x00008f0013137a23 */ /* 0x100fe40000010816 */
[----:B------:R-:W-:Y:S02]  /*9640*/  FADD.FTZ R66, R66, R107 ;  /* 0x0000006b42427221 */ /* 0x000fe40000010000 */
[----:B------:R-:W-:Y:S02]  /*9650*/  FFMA.FTZ R65, R35, c[0x0][0x23c], -R22 ;  /* 0x00008f0023417a23 */ /* 0x000fe40000010816 */
[----:B------:R-:W-:Y:S01]  /*9660*/  FFMA.FTZ R41, R41, c[0x0][0x23c], -R43 ;  /* 0x00008f0029297a23 */ /* 0x000fe2000001082b */
[----:B--2---:R-:W-:Y:S01]  /*9670*/  F2FP.BF16.PACK_AB R83, R64, R67 ;  /* 0x000000434053723e */ /* 0x004fe200000010ff */
[----:B------:R-:W1:Y:S01]  /*9680*/  MUFU.EX2 R60, R60 ;  /* 0x0000003c003c7308 */ /* 0x000e620000000800 */
[----:B------:R-:W-:-:S02]  /*9690*/  FADD.FTZ R67, R67, R66 ;  /* 0x0000004243437221 */ /* 0x000fc40000010000 */
[----:B------:R-:W-:Y:S02]  /*96a0*/  FFMA.FTZ R34, R34, c[0x0][0x23c], -R43 ;  /* 0x00008f0022227a23 */ /* 0x000fe4000001082b */
[----:B------:R-:W-:Y:S01]  /*96b0*/  FADD.FTZ R67, R64, R67 ;  /* 0x0000004340437221 */ /* 0x000fe20000010000 */
[C---:B------:R-:W-:Y:S01]  /*96c0*/  HMMA.16816.F32.BF16 R68, R80.reuse, R8, R68 ;  /* 0x000000085044723c */ /* 0x040fe20000041844 */
[--C-:B------:R-:W-:Y:S01]  /*96d0*/  FFMA.FTZ R64, R17, c[0x0][0x23c], -R22.reuse ;  /* 0x00008f0011407a23 */ /* 0x100fe20000010816 */
[----:B------:R-:W-:Y:S01]  /*96e0*/  MUFU.EX2 R91, R91 ;  /* 0x0000005b005b7308 */ /* 0x000fe20000000800 */
[----:B------:R-:W-:Y:S02]  /*96f0*/  FFMA.FTZ R157, R30, c[0x0][0x23c], -R43 ;  /* 0x00008f001e9d7a23 */ /* 0x000fe4000001082b */
[--C-:B------:R-:W-:Y:S02]  /*9700*/  FFMA.FTZ R30, R27, c[0x0][0x23c], -R22.reuse ;  /* 0x00008f001b1e7a23 */ /* 0x100fe40000010816 */
[--C-:B------:R-:W-:Y:S01]  /*9710*/  FFMA.FTZ R21, R21, c[0x0][0x23c], -R22.reuse ;  /* 0x00008f0015157a23 */ /* 0x100fe20000010816 */
[----:B------:R-:W-:Y:S01]  /*9720*/  HMMA.16816.F32.BF16 R72, R80, R10, R72 ;  /* 0x0000000a5048723c */ /* 0x000fe20000041848 */
[----:B------:R-:W2:Y:S01]  /*9730*/  LDSM.16.MT88.4 R8, [R131+0x3000] ;  /* 0x003000008308783b */ /* 0x000ea20000004200 */
[----:B------:R-:W-:Y:S01]  /*9740*/  MUFU.EX2 R50, R50 ;  /* 0x0000003200327308 */ /* 0x000fe20000000800 */
[----:B------:R-:W-:-:S07]  /*9750*/  FFMA.FTZ R156, R20, c[0x0][0x23c], -R22 ;  /* 0x00008f00149c7a23 */ /* 0x000fce0000010816 */
[----:B------:R-:W-:Y:S08]  /*9760*/  MUFU.EX2 R88, R88 ;  /* 0x0000005800587308 */ /* 0x000ff00000000800 */
[----:B------:R-:W3:Y:S08]  /*9770*/  MUFU.EX2 R55, R55 ;  /* 0x0000003700377308 */ /* 0x000ef00000000800 */
[----:B------:R-:W-:Y:S08]  /*9780*/  MUFU.EX2 R62, R62 ;  /* 0x0000003e003e7308 */ /* 0x000ff00000000800 */
[----:B------:R-:W4:Y:S01]  /*9790*/  MUFU.EX2 R3, R3 ;  /* 0x0000000300037308 */ /* 0x000f220000000800 */
[C---:B--2---:R-:W-:Y:S07]  /*97a0*/  HMMA.16816.F32.BF16 R76, R4.reuse, R8, RZ ;  /* 0x00000008044c723c */ /* 0x044fee00000418ff */
[----:B------:R-:W-:Y:S01]  /*97b0*/  MUFU.EX2 R63, R63 ;  /* 0x0000003f003f7308 */ /* 0x000fe20000000800 */
[----:B------:R-:W-:Y:S01]  /*97c0*/  HMMA.16816.F32.BF16 R4, R4, R10, RZ ;  /* 0x0000000a0404723c */ /* 0x000fe200000418ff */
[----:B------:R-:W2:Y:S06]  /*97d0*/  LDSM.16.MT88.4 R8, [R131+0x3400] ;  /* 0x003400008308783b */ /* 0x000eac0000004200 */
[----:B------:R-:W5:Y:S08]  /*97e0*/  MUFU.EX2 R48, R48 ;  /* 0x0000003000307308 */ /* 0x000f700000000800 */
[----:B------:R-:W-:Y:S08]  /*97f0*/  MUFU.EX2 R61, R61 ;  /* 0x0000003d003d7308 */ /* 0x000ff00000000800 */
[----:B------:R-:W-:Y:S08]  /*9800*/  MUFU.EX2 R44, R44 ;  /* 0x0000002c002c7308 */ /* 0x000ff00000000800 */
[----:B------:R-:W-:Y:S08]  /*9810*/  MUFU.EX2 R56, R56 ;  /* 0x0000003800387308 */ /* 0x000ff00000000800 */
[----:B------:R-:W1:Y:S01]  /*9820*/  MUFU.EX2 R53, R53 ;  /* 0x0000003500357308 */ /* 0x000e620000000800 */
        /* <DEDUP_REMOVED lines=9> */
[----:B------:R-:W-:Y:S01]  /*98c0*/  F2FP.BF16.PACK_AB R6, R50, R91 ;  /* 0x0000005b3206723e */ /* 0x000fe200000010ff */
[----:B------:R-:W-:Y:S01]  /*98d0*/  FFMA.FTZ R42, R14, c[0x0][0x23c], -R43 ;  /* 0x00008f000e2a7a23 */ /* 0x000fe2000001082b */
[----:B----4-:R-:W-:Y:S01]  /*98e0*/  F2FP.BF16.PACK_AB R7, R3, R62 ;  /* 0x0000003e0307723e */ /* 0x010fe200000010ff */
[----:B------:R-:W-:Y:S02]  /*98f0*/  FADD.FTZ R16, R60, R97 ;  /* 0x000000613c107221 */ /* 0x000fe40000010000 */
[----:B------:R-:W-:Y:S02]  /*9900*/  FADD.FTZ R88, R88, R67 ;  /* 0x0000004358587221 */ /* 0x000fe40000010000 */
[----:B------:R-:W1:Y:S01]  /*9910*/  MUFU.EX2 R36, R36 ;  /* 0x0000002400247308 */ /* 0x000e620000000800 */
[----:B------:R-:W-:Y:S02]  /*9920*/  FADD.FTZ R91, R91, R16 ;  /* 0x000000105b5b7221 */ /* 0x000fe40000010000 */
[----:B------:R-:W-:-:S02]  /*9930*/  FADD.FTZ R55, R55, R88 ;  /* 0x0000005837377221 */ /* 0x000fc40000010000 */
[----:B------:R-:W-:Y:S02]  /*9940*/  FADD.FTZ R50, R50, R91 ;  /* 0x0000005b32327221 */ /* 0x000fe40000010000 */
[----:B------:R-:W-:Y:S01]  /*9950*/  FADD.FTZ R62, R62, R55 ;  /* 0x000000373e3e7221 */ /* 0x000fe20000010000 */
[----:B------:R-:W-:Y:S08]  /*9960*/  MUFU.EX2 R57, R57 ;  /* 0x0000003900397308 */ /* 0x000ff00000000800 */
[----:B------:R-:W-:Y:S01]  /*9970*/  MUFU.EX2 R28, R28 ;  /* 0x0000001c001c7308 */ /* 0x000fe20000000800 */
[C---:B--2---:R-:W-:Y:S07]  /*9980*/  HMMA.16816.F32.BF16 R68, R4.reuse, R8, R68 ;  /* 0x000000080444723c */ /* 0x044fee0000041844 */
[----:B------:R-:W-:Y:S01]  /*9990*/  MUFU.EX2 R45, R45 ;  /* 0x0000002d002d7308 */ /* 0x000fe20000000800 */
[C---:B------:R-:W-:Y:S01]  /*99a0*/  HMMA.16816.F32.BF16 R72, R4.reuse, R10, R72 ;  /* 0x0000000a0448723c */ /* 0x040fe20000041848 */
[----:B------:R-:W2:Y:S06]  /*99b0*/  LDSM.16.MT88.4 R8, [R131+0x3800] ;  /* 0x003800008308783b */ /* 0x000eac0000004200 */
[----:B------:R-:W3:Y:S08]  /*99c0*/  MUFU.EX2 R46, R46 ;  /* 0x0000002e002e7308 */ /* 0x000ef00000000800 */
[----:B------:R-:W-:Y:S08]  /*99d0*/  MUFU.EX2 R39, R39 ;  /* 0x0000002700277308 */ /* 0x000ff00000000800 */
[----:B------:R-:W4:Y:S08]  /*99e0*/  MUFU.EX2 R38, R38 ;  /* 0x0000002600267308 */ /* 0x000f300000000800 */
[----:B------:R-:W-:Y:S08]  /*99f0*/  MUFU.EX2 R49, R49 ;  /* 0x0000003100317308 */ /* 0x000ff00000000800 */
[----:B------:R-:W-:Y:S01]  /*9a00*/  MUFU.EX2 R26, R26 ;  /* 0x0000001a001a7308 */ /* 0x000fe20000000800 */
[C---:B--2---:R-:W-:Y:S07]  /*9a10*/  HMMA.16816.F32.BF16 R76, R4.reuse, R8, R76 ;  /* 0x00000008044c723c */ /* 0x044fee000004184c */
[----:B------:R-:W-:Y:S01]  /*9a20*/  MUFU.EX2 R47, R47 ;  /* 0x0000002f002f7308 */ /* 0x000fe20000000800 */
[----:B------:R-:W-:Y:S01]  /*9a30*/  HMMA.16816.F32.BF16 R80, R4, R10, R80 ;  /* 0x0000000a0450723c */ /* 0x000fe20000041850 */
[----:B------:R-:W2:Y:S06]  /*9a40*/  LDSM.16.MT88.4 R8, [R132+0x3c00] ;  /* 0x003c00008408783b */ /* 0x000eac0000004200 */
[----:B------:R-:W-:Y:S01]  /*9a50*/  MUFU.EX2 R24, R24 ;  /* 0x0000001800187308 */ /* 0x000fe20000000800 */
[----:B-----5:R-:W-:Y:S01]  /*9a60*/  F2FP.BF16.PACK_AB R4, R48, R63 ;  /* 0x0000003f3004723e */ /* 0x020fe200000010ff */
[----:B------:R-:W-:Y:S01]  /*9a70*/  FADD.FTZ R63, R63, R50 ;  /* 0x000000323f3f7221 */ /* 0x000fe20000010000 */
[----:B------:R-:W-:-:S05]  /*9a80*/  F2FP.BF16.PACK_AB R5, R53, R56 ;  /* 0x000000383505723e */ /* 0x000fca00000010ff */
[----:B------:R-:W-:Y:S01]  /*9a90*/  MUFU.EX2 R90, R90 ;  /* 0x0000005a005a7308 */ /* 0x000fe20000000800 */
[----:B------:R-:W-:Y:S01]  /*9aa0*/  F2FP.BF16.PACK_AB R6, R44, R61 ;  /* 0x0000003d2c06723e */ /* 0x000fe200000010ff */
[----:B------:R-:W-:Y:S01]  /*9ab0*/  FADD.FTZ R48, R48, R63 ;  /* 0x0000003f30307221 */ /* 0x000fe20000010000 */
[----:B------:R-:W-:-:S03]  /*9ac0*/  F2FP.BF16.PACK_AB R7, R54, R51 ;  /* 0x000000333607723e */ /* 0x000fc600000010ff */
[----:B------:R-:W-:Y:S02]  /*9ad0*/  FADD.FTZ R61, R61, R48 ;  /* 0x000000303d3d7221 */ /* 0x000fe40000010000 */
[----:B------:R-:W5:Y:S02]  /*9ae0*/  MUFU.EX2 R25, R25 ;  /* 0x0000001900197308 */ /* 0x000f640000000800 */
[----:B------:R-:W-:-:S06]  /*9af0*/  FADD.FTZ R44, R44, R61 ;  /* 0x0000003d2c2c7221 */ /* 0x000fcc0000010000 */
[----:B------:R-:W-:Y:S08]  /*9b00*/  MUFU.EX2 R32, R32 ;  /* 0x0000002000207308 */ /* 0x000ff00000000800 */
[----:B------:R-:W-:Y:S01]  /*9b10*/  MUFU.EX2 R31, R31 ;  /* 0x0000001f001f7308 */ /* 0x000fe20000000800 */
[C---:B--2---:R-:W-:Y:S07]  /*9b20*/  HMMA.16816.F32.BF16 R68, R4.reuse, R8, R68 ;  /* 0x000000080444723c */ /* 0x044fee0000041844 */
[----:B------:R-:W-:Y:S01]  /*9b30*/  MUFU.EX2 R42, R42 ;  /* 0x0000002a002a7308 */ /* 0x000fe20000000800 */
[C---:B------:R-:W-:Y:S01]  /*9b40*/  HMMA.16816.F32.BF16 R72, R4.reuse, R10, R72 ;  /* 0x0000000a0448723c */ /* 0x040fe20000041848 */
[----:B------:R-:W2:Y:S06]  /*9b50*/  LDSM.16.MT88.4 R8, [R131+0x3c00] ;  /* 0x003c00008308783b */ /* 0x000eac0000004200 */
[----:B------:R-:W-:Y:S08]  /*9b60*/  MUFU.EX2 R64, R64 ;  /* 0x0000004000407308 */ /* 0x000ff00000000800 */
[----:B------:R1:W-:Y:S08]  /*9b70*/  MUFU.EX2 R35, R19 ;  /* 0x0000001300237308 */ /* 0x0003f00000000800 */
[----:B------:R-:W-:Y:S08]  /*9b80*/  MUFU.EX2 R60, R65 ;  /* 0x00000041003c7308 */ /* 0x000ff00000000800 */
[----:B------:R-:W-:Y:S01]  /*9b90*/  MUFU.EX2 R33, R33 ;  /* 0x0000002100217308 */ /* 0x000fe20000000800 */
[----:B-1----:R-:W-:Y:S07]  /*9ba0*/  LDSM.16.MT88.4 R16, [R131+0x4800] ;  /* 0x004800008310783b */ /* 0x002fee0000004200 */
[----:B------:R-:W-:Y:S01]  /*9bb0*/  MUFU.EX2 R40, R40 ;  /* 0x0000002800287308 */ /* 0x000fe20000000800 */
[C---:B--2---:R-:W-:Y:S07]  /*9bc0*/  HMMA.16816.F32.BF16 R76, R4.reuse, R8, R76 ;  /* 0x00000008044c723c */ /* 0x044fee000004184c */
[----:B------:R-:W-:Y:S01]  /*9bd0*/  MUFU.EX2 R41, R41 ;  /* 0x0000002900297308 */ /* 0x000fe20000000800 */
[----:B------:R-:W-:Y:S01]  /*9be0*/  HMMA.16816.F32.BF16 R80, R4, R10, R80 ;  /* 0x0000000a0450723c */ /* 0x000fe20000041850 */
[----:B------:R-:W1:Y:S06]  /*9bf0*/  LDSM.16.MT88.4 R8, [R132+0x4000] ;  /* 0x004000008408783b */ /* 0x000e6c0000004200 */
[----:B------:R-:W-:Y:S01]  /*9c00*/  MUFU.EX2 R30, R30 ;  /* 0x0000001e001e7308 */ /* 0x000fe20000000800 */
[----:B------:R-:W-:Y:S01]  /*9c10*/  F2FP.BF16.PACK_AB R4, R36, R59 ;  /* 0x0000003b2404723e */ /* 0x000fe200000010ff */
[----:B------:R-:W-:Y:S01]  /*9c20*/  FADD.FTZ R59, R59, R44 ;  /* 0x0000002c3b3b7221 */ /* 0x000fe20000010000 */
[----:B---3--:R-:W-:-:S05]  /*9c30*/  F2FP.BF16.PACK_AB R5, R46, R45 ;  /* 0x0000002d2e05723e */ /* 0x008fca00000010ff */
[----:B------:R-:W-:Y:S01]  /*9c40*/  MUFU.EX2 R34, R34 ;  /* 0x0000002200227308 */ /* 0x000fe20000000800 */
[----:B------:R-:W-:Y:S01]  /*9c50*/  F2FP.BF16.PACK_AB R6, R28, R57 ;  /* 0x000000391c06723e */ /* 0x000fe200000010ff */
[----:B------:R-:W-:Y:S01]  /*9c60*/  FADD.FTZ R36, R36, R59 ;  /* 0x0000003b24247221 */ /* 0x000fe20000010000 */
[----:B----4-:R-:W-:-:S03]  /*9c70*/  F2FP.BF16.PACK_AB R7, R38, R39 ;  /* 0x000000272607723e */ /* 0x010fc600000010ff */
[----:B------:R-:W-:Y:S02]  /*9c80*/  FADD.FTZ R57, R57, R36 ;  /* 0x0000002439397221 */ /* 0x000fe40000010000 */
[----:B------:R-:W-:Y:S02]  /*9c90*/  MUFU.EX2 R157, R157 ;  /* 0x0000009d009d7308 */ /* 0x000fe40000000800 */
[----:B------:R-:W-:-:S06]  /*9ca0*/  FADD.FTZ R28, R28, R57 ;  /* 0x000000391c1c7221 */ /* 0x000fcc0000010000 */
[----:B------:R-:W-:Y:S08]  /*9cb0*/  MUFU.EX2 R21, R21 ;  /* 0x0000001500157308 */ /* 0x000ff00000000800 */
[----:B------:R-:W-:Y:S01]  /*9cc0*/  MUFU.EX2 R156, R156 ;  /* 0x0000009c009c7308 */ /* 0x000fe20000000800 */
[C---:B-1----:R-:W-:Y:S08]  /*9cd0*/  HMMA.16816.F32.BF16 R68, R4.reuse, R8, R68 ;  /* 0x000000080444723c */ /* 0x042ff00000041844 */
[C---:B------:R-:W-:Y:S01]  /*9ce0*/  HMMA.16816.F32.BF16 R72, R4.reuse, R10, R72 ;  /* 0x0000000a0448723c */ /* 0x040fe20000041848 */
[----:B------:R-:W1:Y:S07]  /*9cf0*/  LDSM.16.MT88.4 R8, [R131+0x4000] ;  /* 0x004000008308783b */ /* 0x000e6e0000004200 */
[C---:B-1----:R-:W-:Y:S08]  /*9d00*/  HMMA.16816.F32.BF16 R76, R4.reuse, R8, R76 ;  /* 0x00000008044c723c */ /* 0x042ff0000004184c */
[----:B------:R-:W-:Y:S01]  /*9d10*/  HMMA.16816.F32.BF16 R80, R4, R10, R80 ;  /* 0x0000000a0450723c */ /* 0x000fe20000041850 */
[----:B------:R-:W1:Y:S06]  /*9d20*/  LDSM.16.MT88.4 R8, [R132+0x4400] ;  /* 0x004400008408783b */ /* 0x000e6c0000004200 */
[--C-:B------:R-:W-:Y:S01]  /*9d30*/  FFMA.FTZ R4, R29, c[0x0][0x23c], -R22.reuse ;  /* 0x00008f001d047a23 */ /* 0x100fe20000010816 */
[----:B-----5:R-:W-:Y:S01]  /*9d40*/  F2FP.BF16.PACK_AB R5, R25, R90 ;  /* 0x0000005a1905723e */ /* 0x020fe200000010ff */
[----:B------:R-:W-:Y:S01]  /*9d50*/  FFMA.FTZ R29, R37, c[0x0][0x23c], -R22 ;  /* 0x00008f00251d7a23 */ /* 0x000fe20000010816 */
[----:B------:R-:W-:Y:S01]  /*9d60*/  F2FP.BF16.PACK_AB R6, R24, R47 ;  /* 0x0000002f1806723e */ /* 0x000fe200000010ff */
[----:B------:R2:W-:Y:S01]  /*9d70*/  MUFU.EX2 R58, R4 ;  /* 0x00000004003a7308 */ /* 0x0005e20000000800 */
[----:B------:R-:W-:-:S02]  /*9d80*/  FFMA.FTZ R37, R12, c[0x0][0x23c], -R43 ;  /* 0x00008f000c257a23 */ /* 0x000fc4000001082b */
[----:B------:R-:W3:Y:S01]  /*9d90*/  LDSM.16.MT88.4 R12, [R131+0x4400] ;  /* 0x00440000830c783b */ /* 0x000ee20000004200 */
[----:B------:R-:W-:Y:S02]  /*9da0*/  FADD.FTZ R43, R3, R62 ;  /* 0x0000003e032b7221 */ /* 0x000fe40000010000 */
[----:B------:R-:W-:Y:S02]  /*9db0*/  FFMA.FTZ R3, R23, c[0x0][0x23c], -R22 ;  /* 0x00008f0017037a23 */ /* 0x000fe40000010816 */
[----:B------:R-:W4:Y:S01]  /*9dc0*/  MUFU.EX2 R29, R29 ;  /* 0x0000001d001d7308 */ /* 0x000f220000000800 */
[----:B--2---:R-:W-:-:S07]  /*9dd0*/  F2FP.BF16.PACK_AB R4, R26, R49 ;  /* 0x000000311a04723e */ /* 0x004fce00000010ff */
[----:B------:R-:W2:Y:S01]  /*9de0*/  MUFU.EX2 R37, R37 ;  /* 0x0000002500257308 */ /* 0x000ea20000000800 */
[----:B------:R-:W-:-:S04]  /*9df0*/  FADD.FTZ R49, R49, R28 ;  /* 0x0000001c31317221 */ /* 0x000fc80000010000 */
[----:B------:R-:W-:Y:S01]  /*9e00*/  FADD.FTZ R26, R26, R49 ;  /* 0x000000311a1a7221 */ /* 0x000fe20000010000 */
[----:B----4-:R-:W-:Y:S02]  /*9e10*/  F2FP.BF16.PACK_AB R7, R29, R58 ;  /* 0x0000003a1d07723e */ /* 0x010fe400000010ff */
[----:B------:R-:W4:Y:S01]  /*9e20*/  MUFU.EX2 R3, R3 ;  /* 0x0000000300037308 */ /* 0x000f220000000800 */
[----:B------:R-:W-:-:S04]  /*9e30*/  FADD.FTZ R47, R47, R26 ;  /* 0x0000001a2f2f7221 */ /* 0x000fc80000010000 */
[----:B------:R-:W-:Y:S01]  /*9e40*/  FADD.FTZ R47, R24, R47 ;  /* 0x0000002f182f7221 */ /* 0x000fe20000010000 */
[C---:B-1----:R-:W-:Y:S08]  /*9e50*/  HMMA.16816.F32.BF16 R68, R4.reuse, R8, R68 ;  /* 0x000000080444723c */ /* 0x042ff00000041844 */
[C---:B------:R-:W-:Y:S01]  /*9e60*/  HMMA.16816.F32.BF16 R72, R4.reuse, R10, R72 ;  /* 0x0000000a0448723c */ /* 0x040fe20000041848 */
[----:B------:R-:W1:Y:S07]  /*9e70*/  LDSM.16.MT88.4 R8, [R132+0x4800] ;  /* 0x004800008408783b */ /* 0x000e6e0000004200 */
[C---:B---3--:R-:W-:Y:S08]  /*9e80*/  HMMA.16816.F32.BF16 R76, R4.reuse, R12, R76 ;  /* 0x0000000c044c723c */ /* 0x048ff0000004184c */
[----:B------:R-:W-:Y:S01]  /*9e90*/  HMMA.16816.F32.BF16 R80, R4, R14, R80 ;  /* 0x0000000e0450723c */ /* 0x000fe20000041850 */
[----:B------:R-:W3:Y:S06]  /*9ea0*/  LDSM.16.MT88.4 R12, [R132+0x4c00] ;  /* 0x004c0000840c783b */ /* 0x000eec0000004200 */
[----:B------:R-:W-:Y:S01]  /*9eb0*/  F2FP.BF16.PACK_AB R4, R31, R32 ;  /* 0x000000201f04723e */ /* 0x000fe200000010ff */
[----:B------:R-:W-:Y:S01]  /*9ec0*/  FADD.FTZ R32, R32, R47 ;  /* 0x0000002f20207221 */ /* 0x000fe20000010000 */
[----:B------:R-:W-:-:S02]  /*9ed0*/  F2FP.BF16.PACK_AB R5, R35, R64 ;  /* 0x000000402305723e */ /* 0x000fc400000010ff */
[----:B--2---:R-:W-:Y:S01]  /*9ee0*/  F2FP.BF16.PACK_AB R6, R42, R37 ;  /* 0x000000252a06723e */ /* 0x004fe200000010ff */
[----:B------:R-:W-:Y:S01]  /*9ef0*/  FADD.FTZ R32, R31, R32 ;  /* 0x000000201f207221 */ /* 0x000fe20000010000 */
[----:B------:R-:W-:-:S03]  /*9f00*/  F2FP.BF16.PACK_AB R7, R33, R60 ;  /* 0x0000003c2107723e */ /* 0x000fc600000010ff */
[----:B------:R-:W-:-:S04]  /*9f10*/  FADD.FTZ R37, R37, R32 ;  /* 0x0000002025257221 */ /* 0x000fc80000010000 */
[----:B------:R-:W-:Y:S01]  /*9f20*/  HMMA.16816.F32.BF16 R76, R4, R16, R76 ;  /* 0x00000010044c723c */ /* 0x000fe2000004184c */
[----:B------:R-:W-:-:S07]  /*9f30*/  FADD.FTZ R37, R42, R37 ;  /* 0x000000252a257221 */ /* 0x000fce0000010000 */
[C---:B-1----:R-:W-:Y:S07]  /*9f40*/  HMMA.16816.F32.BF16 R68, R4.reuse, R8, R68 ;  /* 0x000000080444723c */ /* 0x042fee0000041844 */
[----:B------:R-:W-:Y:S01]  /*9f50*/  FADD.FTZ R8, R56, R43 ;  /* 0x0000002b38087221 */ /* 0x000fe20000010000 */
[----:B------:R-:W-:Y:S03]  /*9f60*/  HMMA.16816.F32.BF16 R72, R4, R10, R72 ;  /* 0x0000000a0448723c */ /* 0x000fe60000041848 */
[----:B------:R-:W-:-:S04]  /*9f70*/  FADD.FTZ R8, R53, R8 ;  /* 0x0000000835087221 */ /* 0x000fc80000010000 */
[----:B------:R-:W-:Y:S01]  /*9f80*/  FADD.FTZ R51, R51, R8 ;  /* 0x0000000833337221 */ /* 0x000fe20000010000 */
[----:B------:R-:W-:Y:S01]  /*9f90*/  HMMA.16816.F32.BF16 R80, R4, R18, R80 ;  /* 0x000000120450723c */ /* 0x000fe20000041850 */
[----:B------:R-:W1:Y:S02]  /*9fa0*/  LDSM.16.MT88.4 R8, [R131+0x4c00] ;  /* 0x004c00008308783b */ /* 0x000e640000004200 */
[----:B------:R-:W-:-:S04]  /*9fb0*/  FADD.FTZ R54, R54, R51 ;  /* 0x0000003336367221 */ /* 0x000fc80000010000 */
[----:B------:R-:W-:Y:S01]  /*9fc0*/  FADD.FTZ R45, R45, R54 ;  /* 0x000000362d2d7221 */ /* 0x000fe20000010000 */
[----:B------:R-:W-:Y:S01]  /*9fd0*/  F2FP.BF16.PACK_AB R4, R41, R40 ;  /* 0x000000282904723e */ /* 0x000fe200000010ff */
[----:B------:R-:W-:Y:S01]  /*9fe0*/  FADD.FTZ R40, R40, R37 ;  /* 0x0000002528287221 */ /* 0x000fe20000010000 */
[----:B----4-:R-:W-:Y:S01]  /*9ff0*/  F2FP.BF16.PACK_AB R5, R30, R3 ;  /* 0x000000031e05723e */ /* 0x010fe200000010ff */
[----:B------:R-:W-:Y:S01]  /*a000*/  FADD.FTZ R46, R46, R45 ;  /* 0x0000002d2e2e7221 */ /* 0x000fe20000010000 */
[----:B------:R-:W-:Y:S01]  /*a010*/  F2FP.BF16.PACK_AB R6, R157, R34 ;  /* 0x000000229d06723e */ /* 0x000fe200000010ff */
[----:B------:R-:W-:Y:S01]  /*a020*/  FADD.FTZ R41, R41, R40 ;  /* 0x0000002829297221 */ /* 0x000fe20000010000 */
[----:B------:R-:W-:Y:S01]  /*a030*/  F2FP.BF16.PACK_AB R7, R156, R21 ;  /* 0x000000159c07723e */ /* 0x000fe200000010ff */
[----:B------:R-:W-:Y:S02]  /*a040*/  FADD.FTZ R39, R39, R46 ;  /* 0x0000002e27277221 */ /* 0x000fe40000010000 */
[----:B------:R-:W-:-:S02]  /*a050*/  FADD.FTZ R34, R34, R41 ;  /* 0x0000002922227221 */ /* 0x000fc40000010000 */
[----:B------:R-:W-:Y:S02]  /*a060*/  FADD.FTZ R39, R38, R39 ;  /* 0x0000002726277221 */ /* 0x000fe40000010000 */
[----:B---3--:R-:W-:Y:S01]  /*a070*/  HMMA.16816.F32.BF16 R68, R4, R12, R68 ;  /* 0x0000000c0444723c */ /* 0x008fe20000041844 */
[----:B------:R-:W-:Y:S02]  /*a080*/  FADD.FTZ R157, R157, R34 ;  /* 0x000000229d9d7221 */ /* 0x000fe40000010000 */
[----:B------:R-:W-:-:S04]  /*a090*/  FADD.FTZ R90, R90, R39 ;  /* 0x000000275a5a7221 */ /* 0x000fc80000010000 */
[----:B------:R-:W-:Y:S01]  /*a0a0*/  FADD.FTZ R25, R25, R90 ;  /* 0x0000005a19197221 */ /* 0x000fe20000010000 */
[----:B------:R-:W-:Y:S03]  /*a0b0*/  HMMA.16816.F32.BF16 R72, R4, R14, R72 ;  /* 0x0000000e0448723c */ /* 0x000fe60000041848 */
[----:B------:R-:W-:-:S04]  /*a0c0*/  FADD.FTZ R58, R58, R25 ;  /* 0x000000193a3a7221 */ /* 0x000fc80000010000 */
        /* <DEDUP_REMOVED lines=75> */
.L_x_3993:
[----:B------:R-:W-:-:S05]  /*a580*/  IMAD.MOV.U32 R4, RZ, RZ, c[0x0][0x1a0] ;  /* 0x00006800ff047624 */ /* 0x000fca00078e00ff */
[----:B------:R-:W-:-:S04]  /*a590*/  LEA R4, -R4, RZ, 0x7 ;  /* 0x000000ff04047211 */ /* 0x000fc800078e39ff */
[----:B------:R-:W-:Y:S02]  /*a5a0*/  SHF.R.S32.HI R9, RZ, 0x1f, R4 ;  /* 0x0000001fff097819 */ /* 0x000fe40000011404 */
.L_x_3994:
[----:B------:R-:W-:Y:S01]  /*a5b0*/  ISETP.GE.AND P0, PT, R84, c[0x0][0x220], PT ;  /* 0x0000880054007a0c */ /* 0x000fe20003f06270 */
[----:B------:R-:W-:Y:S01]  /*a5c0*/  IMAD.SHL.U32 R98, R150, 0x80, RZ ;  /* 0x0000008096627824 */ /* 0x000fe200078e00ff */
[----:B------:R-:W-:-:S04]  /*a5d0*/  LEA R154, P5, R4, R154, 0x1 ;  /* 0x0000009a049a7211 */ /* 0x000fc800078a08ff */
[----:B------:R-:W-:-:S07]  /*a5e0*/  LEA.HI.X R155, R4, R155, R9, 0x1, P5 ;  /* 0x0000009b049b7211 */ /* 0x000fce00028f0c09 */
[----:B------:R-:W-:Y:S01]  /*a5f0*/  @!P0 IMAD.MOV.U32 R7, RZ, RZ, c[0x0][0x1a0] ;  /* 0x00006800ff078624 */ /* 0x000fe200078e00ff */
[CC--:B------:R-:W-:Y:S01]  /*a600*/  @!P0 IADD3 R6, P3, P1, R4.reuse, R102.reuse, R141 ;  /* 0x0000006604068210 */ /* 0x0c0fe2000797e08d */
        /* <DEDUP_REMOVED lines=9> */
[C---:B------:R-:W-:Y:S01]  /*a6a0*/  @!P0 IADD3.X R105, R9.reuse, R105, R140, P3, P1 ;  /* 0x0000006909698210 */ /* 0x040fe20001fe248c */
[----:B------:R-:W-:Y:S01]  /*a6b0*/  @P0 STS.64 [R149+0x3008], RZ ;  /* 0x003008ff95000388 */ /* 0x000fe20000000a00 */
[----:B------:R-:W-:Y:S01]  /*a6c0*/  @!P0 IADD3 R11, P3, R4, R11, RZ ;  /* 0x0000000b040b8210 */ /* 0x000fe20007f7e0ff */
[----:B------:R-:W-:Y:S01]  /*a6d0*/  @!P0 IMAD R8, R8, 0x60, RZ ;  /* 0x0000006008088824 */ /* 0x000fe200078e02ff */
[----:B------:R-:W-:Y:S01]  /*a6e0*/  @!P0 LEA R14, P4, R6, c[0x0][0x170], 0x1 ;  /* 0x00005c00060e8a11 */ /* 0x000fe200078808ff */
[----:B------:R-:W-:Y:S01]  /*a6f0*/  @!PT LDS RZ, [RZ] ;  /* 0x00000000fffff984 */ /* 0x000fe20000000800 */
[----:B------:R-:W-:Y:S01]  /*a700*/  @!PT LDS RZ, [RZ] ;  /* 0x00000000fffff984 */ /* 0x000fe20000000800 */
[----:B------:R-:W-:Y:S01]  /*a710*/  @!PT LDS RZ, [RZ] ;  /* 0x00000000fffff984 */ /* 0x000fe20000000800 */
[----:B------:R1:W-:Y:S01]  /*a720*/  @!P0 LDGSTS.E.BYPASS.LTC128B.128 [R149+0x3000], [R154.64] ;  /* 0x030000009a958fae */ /* 0x0003e2000b901d46 */
[----:B------:R-:W-:Y:S01]  /*a730*/  @!P0 IADD3 R3, P1, R4, R12, RZ ;  /* 0x0000000c04038210 */ /* 0x000fe20007f3e0ff */
[----:B------:R-:W-:Y:S01]  /*a740*/  @!P0 IMAD.X R10, R9, 0x1, R10, P3 ;  /* 0x00000001090a8824 */ /* 0x000fe200018e060a */
[----:B------:R-:W-:Y:S01]  /*a750*/  @!P0 LEA.HI.X R15, R6, c[0x0][0x174], R105, 0x1, P4 ;  /* 0x00005d00060f8a11 */ /* 0x000fe200020f0c69 */
[----:B------:R-:W-:Y:S01]  /*a760*/  @P0 STS.128 [R149+0x3800], RZ ;  /* 0x003800ff95000388 */ /* 0x000fe20000000c00 */
[----:B------:R-:W-:-:S02]  /*a770*/  @!P0 LEA R6, P3, R11, c[0x0][0x170], 0x1 ;  /* 0x00005c000b068a11 */ /* 0x000fc400078608ff */
[----:B------:R-:W-:Y:S01]  /*a780*/  @!P0 IADD3.X R8, R9, R13, R8, P1, !PT ;  /* 0x0000000d09088210 */ /* 0x000fe20000ffe408 */
[----:B------:R-:W-:Y:S01]  /*a790*/  @!PT LDS RZ, [RZ] ;  /* 0x00000000fffff984 */ /* 0x000fe20000000800 */
[----:B------:R-:W-:Y:S01]  /*a7a0*/  @!PT LDS RZ, [RZ] ;  /* 0x00000000fffff984 */ /* 0x000fe20000000800 */
[----:B------:R-:W-:Y:S01]  /*a7b0*/  @!PT LDS RZ, [RZ] ;  /* 0x00000000fffff984 */ /* 0x000fe20000000800 */
[----:B------:R2:W-:Y:S01]  /*a7c0*/  @!P0 LDGSTS.E.BYPASS.LTC128B.128 [R149+0x3800], [R14.64] ;  /* 0x038000000e958fae */ /* 0x0005e2000b901d46 */
[----:B------:R-:W-:Y:S02]  /*a7d0*/  @!P0 LEA R4, P1, R3, c[0x0][0x170], 0x1 ;  /* 0x00005c0003048a11 */ /* 0x000fe400078208ff */
[----:B------:R-:W-:Y:S01]  /*a7e0*/  @!P0 LEA.HI.X R7, R11, c[0x0][0x174], R10, 0x1, P3 ;  /* 0x00005d000b078a11 */ /* 0x000fe200018f0c0a */
[----:B------:R-:W-:Y:S01]  /*a7f0*/  @P0 STS.128 [R149+0x4000], RZ ;  /* 0x004000ff95000388 */ /* 0x000fe20000000c00 */
[----:B------:R-:W-:Y:S02]  /*a800*/  @!P0 LEA.HI.X R5, R3, c[0x0][0x174], R8, 0x1, P1 ;  /* 0x00005d0003058a11 */ /* 0x000fe400008f0c08 */
[----:B------:R-:W-:Y:S01]  /*a810*/  LOP3.LUT R3, R98, R86, RZ, 0xfc, !PT ;  /* 0x0000005662037212 */ /* 0x000fe200078efcff */
[----:B------:R-:W-:Y:S01]  /*a820*/  @!PT LDS RZ, [RZ] ;  /* 0x00000000fffff984 */ /* 0x000fe20000000800 */
[----:B------:R-:W-:Y:S01]  /*a830*/  @!PT LDS RZ, [RZ] ;  /* 0x00000000fffff984 */ /* 0x000fe20000000800 */
[----:B------:R-:W-:Y:S01]  /*a840*/  @!PT LDS RZ, [RZ] ;  /* 0x00000000fffff984 */ /* 0x000fe20000000800 */
[----:B------:R3:W-:Y:S03]  /*a850*/  @!P0 LDGSTS.E.BYPASS.LTC128B.128 [R149+0x4000], [R6.64] ;  /* 0x0400000006958fae */ /* 0x0007e6000b901d46 */
[C---:B------:R-:W-:Y:S01]  /*a860*/  ISETP.GE.AND P6, PT, R3.reuse, R87, PT ;  /* 0x000000570300720c */ /* 0x040fe20003fc6270 */
[----:B------:R-:W-:Y:S01]  /*a870*/  @P0 STS.128 [R149+0x4800], RZ ;  /* 0x004800ff95000388 */ /* 0x000fe20000000c00 */
[----:B------:R-:W-:-:S02]  /*a880*/  ISETP.GE.AND P5, PT, R3, R96, PT ;  /* 0x000000600300720c */ /* 0x000fc40003fa6270 */
[----:B------:R-:W-:Y:S01]  /*a890*/  LOP3.LUT R3, R98, 0x1, R86, 0xfe, !PT ;  /* 0x0000000162037812 */ /* 0x000fe200078efe56 */
[----:B------:R-:W-:Y:S01]  /*a8a0*/  @!PT LDS RZ, [RZ] ;  /* 0x00000000fffff984 */ /* 0x000fe20000000800 */
[----:B------:R-:W-:Y:S01]  /*a8b0*/  @!PT LDS RZ, [RZ] ;  /* 0x00000000fffff984 */ /* 0x000fe20000000800 */
[----:B------:R-:W-:Y:S01]  /*a8c0*/  @!PT LDS RZ, [RZ] ;  /* 0x00000000fffff984 */ /* 0x000fe20000000800 */
[----:B------:R3:W-:Y:S03]  /*a8d0*/  @!P0 LDGSTS.E.BYPASS.LTC128B.128 [R149+0x4800], [R4.64] ;  /* 0x0480000004958fae */ /* 0x0007e6000b901d46 */
[C---:B------:R-:W-:Y:S01]  /*a8e0*/  ISETP.GE.AND P4, PT, R3.reuse, R87, PT ;  /* 0x000000570300720c */ /* 0x040fe20003f86270 */
[----:B------:R-:W-:Y:S01]  /*a8f0*/  LDSM.16.M88.4 R60, [R136] ;  /* 0x00000000883c783b */ /* 0x000fe20000000200 */
[----:B------:R-:W-:-:S03]  /*a900*/  ISETP.GE.AND P3, PT, R3, R96, PT ;  /* 0x000000600300720c */ /* 0x000fc60003f66270 */
[----:B------:R-:W4:Y:S04]  /*a910*/  LDSM.16.M88.4 R52, [R134+0x1000] ;  /* 0x001000008634783b */ /* 0x000f280000000200 */
[----:B------:R-:W5:Y:S04]  /*a920*/  LDSM.16.M88.4 R44, [R134+0x1400] ;  /* 0x00140000862c783b */ /* 0x000f680000000200 */
[----:B------:R-:W1:Y:S04]  /*a930*/  LDSM.16.M88.4 R28, [R134+0x1c00] ;  /* 0x001c0000861c783b */ /* 0x000e680000000200 */
[----:B------:R-:W1:Y:S04]  /*a940*/  LDSM.16.M88.4 R36, [R134+0x1800] ;  /* 0x001800008624783b */ /* 0x000e680000000200 */
[----:B------:R-:W-:Y:S04]  /*a950*/  LDSM.16.M88.4 R92, [R135] ;  /* 0x00000000875c783b */ /* 0x000fe80000000200 */
[----:B------:R-:W1:Y:S04]  /*a960*/  LDSM.16.M88.4 R24, [R133] ;  /* 0x000000008518783b */ /* 0x000e680000000200 */
[----:B------:R-:W1:Y:S04]  /*a970*/  LDSM.16.M88.4 R8, [R130] ;  /* 0x000000008208783b */ /* 0x000e680000000200 */
[----:B---3--:R-:W3:Y:S04]  /*a980*/  LDSM.16.M88.4 R4, [R128] ;  /* 0x000000008004783b */ /* 0x008ee80000000200 */
[----:B------:R-:W1:Y:S04]  /*a990*/  LDSM.16.M88.4 R20, [R134+0x2000] ;  /* 0x002000008614783b */ /* 0x000e680000000200 */
[----:B------:R-:W3:Y:S01]  /*a9a0*/  LDSM.16.M88.4 R16, [R129] ;  /* 0x000000008110783b */ /* 0x000ee20000000200 */
[C---:B----4-:R-:W-:Y:S03]  /*a9b0*/  HMMA.16816.F32.BF16 R56, R60.reuse, R52, RZ ;  /* 0x000000343c38723c */ /* 0x050fe600000418ff */
[----:B--2---:R-:W2:Y:S04]  /*a9c0*/  LDSM.16.M88.4 R12, [R134+0x2400] ;  /* 0x00240000860c783b */ /* 0x004ea80000000200 */
[----:B------:R-:W4:Y:S01]  /*a9d0*/  LDSM.16.M88.4 R64, [R127] ;  /* 0x000000007f40783b */ /* 0x000f220000000200 */
[C---:B-----5:R-:W-:Y:S03]  /*a9e0*/  HMMA.16816.F32.BF16 R48, R60.reuse, R44, RZ ;  /* 0x0000002c3c30723c */ /* 0x060fe600000418ff */
[----:B------:R-:W-:Y:S04]  /*a9f0*/  LDSM.16.M88.4 R88, [R134+0x2c00] ;  /* 0x002c00008658783b */ /* 0x000fe80000000200 */
[----:B------:R-:W0:Y:S01]  /*aa00*/  LDGDEPBAR ;  /* 0x00000000000079af */ /* 0x000e220000000000 */
[C---:B------:R-:W-:Y:S08]  /*aa10*/  HMMA.16816.F32.BF16 R52, R60.reuse, R54, RZ ;  /* 0x000000363c34723c */ /* 0x040ff000000418ff */
        /* <DEDUP_REMOVED lines=8> */
[----:B------:R-:W-:Y:S01]  /*aaa0*/  HMMA.16816.F32.BF16 R44, R92, R10, R44 ;  /* 0x0000000a5c2c723c */ /* 0x000fe2000004182c */
[----:B------:R-:W1:Y:S01]  /*aab0*/  LDSM.16.M88.4 R8, [R126] ;  /* 0x000000007e08783b */ /* 0x000e620000000200 */
[----:B------:R-:W-:-:S02]  /*aac0*/  FSEL R3, R56, -INF , !P6 ;  /* 0xff80000038037808 */ /* 0x000fc40007000000 */
[----:B------:R-:W-:Y:S02]  /*aad0*/  LOP3.LUT R56, R98, 0x9, R86, 0xfe, !PT ;  /* 0x0000000962387812 */ /* 0x000fe400078efe56 */
[----:B------:R-:W-:Y:S02]  /*aae0*/  FSEL R100, R57, -INF , !P4 ;  /* 0xff80000039647808 */ /* 0x000fe40006000000 */
[----:B---3--:R-:W-:Y:S01]  /*aaf0*/  HMMA.16816.F32.BF16 R32, R92, R4, R32 ;  /* 0x000000045c20723c */ /* 0x008fe20000041820 */
[----:B------:R-:W-:-:S07]  /*ab00*/  ISETP.GE.AND P4, PT, R56, R96, PT ;  /* 0x000000603800720c */ /* 0x000fce0003f86270 */
[----:B------:R-:W-:Y:S01]  /*ab10*/  HMMA.16816.F32.BF16 R28, R92, R6, R28 ;  /* 0x000000065c1c723c */ /* 0x000fe2000004181c */
[----:B------:R-:W3:Y:S07]  /*ab20*/  LDSM.16.M88.4 R4, [R134+0x2800] ;  /* 0x002800008604783b */ /* 0x000eee0000000200 */
[C---:B------:R-:W-:Y:S08]  /*ab30*/  HMMA.16816.F32.BF16 R24, R60.reuse, R20, RZ ;  /* 0x000000143c18723c */ /* 0x040ff000000418ff */
[----:B------:R-:W-:Y:S08]  /*ab40*/  HMMA.16816.F32.BF16 R20, R60, R22, RZ ;  /* 0x000000163c14723c */ /* 0x000ff000000418ff */
[C---:B------:R-:W-:Y:S08]  /*ab50*/  HMMA.16816.F32.BF16 R40, R92.reuse, R16, R40 ;  /* 0x000000105c28723c */ /* 0x040ff00000041828 */
[----:B------:R-:W-:Y:S08]  /*ab60*/  HMMA.16816.F32.BF16 R36, R92, R18, R36 ;  /* 0x000000125c24723c */ /* 0x000ff00000041824 */
[C---:B--2---:R-:W-:Y:S08]  /*ab70*/  HMMA.16816.F32.BF16 R16, R60.reuse, R12, RZ ;  /* 0x0000000c3c10723c */ /* 0x044ff000000418ff */
[----:B------:R-:W-:Y:S08]  /*ab80*/  HMMA.16816.F32.BF16 R12, R60, R14, RZ ;  /* 0x0000000e3c0c723c */ /* 0x000ff000000418ff */
[C---:B----4-:R-:W-:Y:S08]  /*ab90*/  HMMA.16816.F32.BF16 R24, R92.reuse, R64, R24 ;  /* 0x000000405c18723c */ /* 0x050ff00000041818 */
[C---:B------:R-:W-:Y:S01]  /*aba0*/  HMMA.16816.F32.BF16 R20, R92.reuse, R66, R20 ;  /* 0x000000425c14723c */ /* 0x040fe20000041814 */
[----:B------:R-:W2:Y:S07]  /*abb0*/  LDSM.16.M88.4 R64, [R125] ;  /* 0x000000007d40783b */ /* 0x000eae0000000200 */
[C---:B-1----:R-:W-:Y:S08]  /*abc0*/  HMMA.16816.F32.BF16 R16, R92.reuse, R8, R16 ;  /* 0x000000085c10723c */ /* 0x042ff00000041810 */
[----:B------:R-:W-:Y:S08]  /*abd0*/  HMMA.16816.F32.BF16 R12, R92, R10, R12 ;  /* 0x0000000a5c0c723c */ /* 0x000ff0000004180c */
[C---:B---3--:R-:W-:Y:S08]  /*abe0*/  HMMA.16816.F32.BF16 R8, R60.reuse, R4, RZ ;  /* 0x000000043c08723c */ /* 0x048ff000000418ff */
[----:B------:R-:W-:Y:S11]  /*abf0*/  HMMA.16816.F32.BF16 R4, R60, R6, RZ ;  /* 0x000000063c04723c */ /* 0x000ff600000418ff */
[----:B------:R-:W-:Y:S05]  /*ac00*/  @!UPT UIADD3 URZ, URZ, URZ, URZ ;  /* 0x0000003f3f3ff290 */ /* 0x000fea000fffe03f */
[C---:B--2---:R-:W-:Y:S08]  /*ac10*/  HMMA.16816.F32.BF16 R8, R92.reuse, R64, R8 ;  /* 0x000000405c08723c */ /* 0x044ff00000041808 */
[----:B------:R-:W-:Y:S08]  /*ac20*/  HMMA.16816.F32.BF16 R4, R92, R66, R4 ;  /* 0x000000425c04723c */ /* 0x000ff00000041804 */
[C---:B------:R-:W-:Y:S08]  /*ac30*/  HMMA.16816.F32.BF16 R64, R60.reuse, R88, RZ ;  /* 0x000000583c40723c */ /* 0x040ff000000418ff */
[----:B------:R-:W-:Y:S01]  /*ac40*/  HMMA.16816.F32.BF16 R60, R60, R90, RZ ;  /* 0x0000005a3c3c723c */ /* 0x000fe200000418ff */
[----:B------:R-:W1:Y:S01]  /*ac50*/  LDSM.16.M88.4 R88, [R124] ;  /* 0x000000007c58783b */ /* 0x000e620000000200 */
[----:B------:R-:W-:Y:S11]  /*ac60*/  DEPBAR.LE SB0, 0x0 ;  /* 0x000080000000791a */ /* 0x000ff60000000000 */
[----:B------:R-:W-:Y:S03]  /*ac70*/  @!UPT UIADD3 URZ, URZ, URZ, URZ ;  /* 0x0000003f3f3ff290 */ /* 0x000fe6000fffe03f */
[C---:B-1----:R-:W-:Y:S07]  /*ac80*/  HMMA.16816.F32.BF16 R64, R92.reuse, R88, R64 ;  /* 0x000000585c40723c */ /* 0x042fee0000041840 */
[----:B------:R-:W-:Y:S01]  /*ac90*/  LOP3.LUT R88, R98, 0x8, R86, 0xfe, !PT ;  /* 0x0000000862587812 */ /* 0x000fe200078efe56 */
[----:B------:R-:W-:Y:S01]  /*aca0*/  HMMA.16816.F32.BF16 R60, R92, R90, R60 ;  /* 0x0000005a5c3c723c */ /* 0x000fe2000004183c */
[----:B------:R-:W-:Y:S02]  /*acb0*/  BAR.SYNC.DEFER_BLOCKING 0x0 ;  /* 0x0000000000007b1d */ /* 0x000fe40000010000 */
[----:B------:R-:W-:-:S02]  /*acc0*/  ISETP.GE.AND P1, PT, R88, R87, PT ;  /* 0x000000575800720c */ /* 0x000fc40003f26270 */
[----:B------:R-:W-:Y:S02]  /*acd0*/  ISETP.GE.AND P6, PT, R88, R96, PT ;  /* 0x000000605800720c */ /* 0x000fe40003fc6270 */
[----:B------:R-:W-:Y:S02]  /*ace0*/  FSEL R90, R58, -INF , !P5 ;  /* 0xff8000003a5a7808 */ /* 0x000fe40006800000 */
[----:B------:R-:W-:Y:S02]  /*acf0*/  ISETP.GE.AND P5, PT, R56, R87, PT ;  /* 0x000000573800720c */ /* 0x000fe40003fa6270 */
[----:B------:R-:W-:Y:S02]  /*ad00*/  FSEL R104, R52, -INF , !P1 ;  /* 0xff80000034687808 */ /* 0x000fe40004800000 */
        /* <DEDUP_REMOVED lines=17> */
[----:B------:R-:W-:Y:S02]  /*ae20*/  ISETP.GE.AND P1, PT, R52, R87, PT ;  /* 0x000000573400720c */ /* 0x000fe40003f26270 */
[----:B------:R-:W-:Y:S02]  /*ae30*/  LOP3.LUT R49, R98, 0x20, R86, 0xfe, !PT ;  /* 0x0000002062317812 */ /* 0x000fe400078efe56 */
[----:B------:R-:W-:-:S02]  /*ae40*/  ISETP.GE.AND P6, PT, R52, R96, PT ;  /* 0x000000603400720c */ /* 0x000fc40003fc6270 */
[----:B------:R-:W-:Y:S02]  /*ae50*/  FSEL R56, R44, -INF , !P4 ;  /* 0xff8000002c387808 */ /* 0x000fe40006000000 */
[----:B------:R-:W-:Y:S02]  /*ae60*/  FSEL R52, R51, -INF , !P5 ;  /* 0xff80000033347808 */ /* 0x000fe40006800000 */
[C-C-:B------:R-:W-:Y:S02]  /*ae70*/  LOP3.LUT R44, R98.reuse, 0x21, R86.reuse, 0xfe, !PT ;  /* 0x00000021622c7812 */ /* 0x140fe400078efe56 */
[----:B------:R-:W-:Y:S02]  /*ae80*/  ISETP.GE.AND P5, PT, R49, R87, PT ;  /* 0x000000573100720c */ /* 0x000fe40003fa6270 */
[----:B------:R-:W-:Y:S02]  /*ae90*/  FSEL R58, R45, -INF , !P1 ;  /* 0xff8000002d3a7808 */ /* 0x000fe40004800000 */
[----:B------:R-:W-:-:S02]  /*aea0*/  LOP3.LUT R45, R98, 0x28, R86, 0xfe, !PT ;  /* 0x00000028622d7812 */ /* 0x000fc400078efe56 */
[----:B------:R-:W-:Y:S02]  /*aeb0*/  FSEL R46, R46, -INF , !P3 ;  /* 0xff8000002e2e7808 */ /* 0x000fe40005800000 */
[C---:B------:R-:W-:Y:S02]  /*aec0*/  ISETP.GE.AND P3, PT, R44.reuse, R87, PT ;  /* 0x000000572c00720c */ /* 0x040fe40003f66270 */
[-C--:B------:R-:W-:Y:S02]  /*aed0*/  ISETP.GE.AND P1, PT, R44, R96.reuse, PT ;  /* 0x000000602c00720c */ /* 0x080fe40003f26270 */
[----:B------:R-:W-:Y:S02]  /*aee0*/  ISETP.GE.AND P4, PT, R49, R96, PT ;  /* 0x000000603100720c */ /* 0x000fe40003f86270 */
[----:B------:R-:W-:Y:S02]  /*aef0*/  FSEL R44, R47, -INF , !P6 ;  /* 0xff8000002f2c7808 */ /* 0x000fe40007000000 */
[----:B------:R-:W-:-:S02]  /*af00*/  FSEL R123, R40, -INF , !P5 ;  /* 0xff800000287b7808 */ /* 0x000fc40006800000 */
[-C--:B------:R-:W-:Y:S02]  /*af10*/  ISETP.GE.AND P6, PT, R45, R87.reuse, PT ;  /* 0x000000572d00720c */ /* 0x080fe40003fc6270 */
[----:B------:R-:W-:Y:S02]  /*af20*/  LOP3.LUT R40, R98, 0x29, R86, 0xfe, !PT ;  /* 0x0000002962287812 */ /* 0x000fe400078efe56 */
[----:B------:R-:W-:Y:S02]  /*af30*/  FSEL R151, R42, -INF , !P4 ;  /* 0xff8000002a977808 */ /* 0x000fe40006000000 */
[----:B------:R-:W-:Y:S02]  /*af40*/  FSEL R153, R41, -INF , !P3 ;  /* 0xff80000029997808 */ /* 0x000fe40005800000 */
[----:B------:R-:W-:Y:S02]  /*af50*/  ISETP.GE.AND P5, PT, R45, R96, PT ;  /* 0x000000602d00720c */ /* 0x000fe40003fa6270 */
[----:B------:R-:W-:-:S02]  /*af60*/  ISETP.GE.AND P4, PT, R40, R87, PT ;  /* 0x000000572800720c */ /* 0x000fc40003f86270 */
[----:B------:R-:W-:Y:S02]  /*af70*/  ISETP.GE.AND P3, PT, R40, R96, PT ;  /* 0x000000602800720c */ /* 0x000fe40003f66270 */
[----:B------:R-:W-:Y:S02]  /*af80*/  FSEL R161, R36, -INF , !P6 ;  /* 0xff80000024a17808 */ /* 0x000fe40007000000 */
[C-C-:B------:R-:W-:Y:S02]  /*af90*/  LOP3.LUT R40, R98.reuse, 0x30, R86.reuse, 0xfe, !PT ;  /* 0x0000003062287812 */ /* 0x140fe400078efe56 */
[----:B------:R-:W-:Y:S02]  /*afa0*/  LOP3.LUT R36, R98, 0x31, R86, 0xfe, !PT ;  /* 0x0000003162247812 */ /* 0x000fe400078efe56 */
[----:B------:R-:W-:Y:S02]  /*afb0*/  FSEL R159, R43, -INF , !P1 ;  /* 0xff8000002b9f7808 */ /* 0x000fe40004800000 */
[----:B------:R-:W-:-:S02]  /*afc0*/  FSEL R163, R38, -INF , !P5 ;  /* 0xff80000026a37808 */ /* 0x000fc40006800000 */
[----:B------:R-:W-:Y:S02]  /*afd0*/  FSEL R165, R37, -INF , !P4 ;  /* 0xff80000025a57808 */ /* 0x000fe40006000000 */
[-C--:B------:R-:W-:Y:S02]  /*afe0*/  ISETP.GE.AND P1, PT, R40, R87.reuse, PT ;  /* 0x000000572800720c */ /* 0x080fe40003f26270 */
[C---:B------:R-:W-:Y:S02]  /*aff0*/  ISETP.GE.AND P5, PT, R36.reuse, R87, PT ;  /* 0x000000572400720c */ /* 0x040fe40003fa6270 */
[-C--:B------:R-:W-:Y:S02]  /*b000*/  ISETP.GE.AND P4, PT, R36, R96.reuse, PT ;  /* 0x000000602400720c */ /* 0x080fe40003f86270 */
[----:B------:R-:W-:Y:S02]  /*b010*/  LOP3.LUT R36, R98, 0x38, R86, 0xfe, !PT ;  /* 0x0000003862247812 */ /* 0x000fe400078efe56 */
[----:B------:R-:W-:-:S02]  /*b020*/  ISETP.GE.AND P6, PT, R40, R96, PT ;  /* 0x000000602800720c */ /* 0x000fc40003fc6270 */
[----:B------:R-:W-:Y:S02]  /*b030*/  FSEL R121, R39, -INF , !P3 ;  /* 0xff80000027797808 */ /* 0x000fe40005800000 */
[----:B------:R-:W-:Y:S02]  /*b040*/  FSEL R101, R32, -INF , !P1 ;  /* 0xff80000020657808 */ /* 0x000fe40004800000 */
[----:B------:R-:W-:Y:S02]  /*b050*/  ISETP.GE.AND P3, PT, R36, R87, PT ;  /* 0x000000572400720c */ /* 0x000fe40003f66270 */
[----:B------:R-:W-:Y:S02]  /*b060*/  LOP3.LUT R32, R98, 0x39, R86, 0xfe, !PT ;  /* 0x0000003962207812 */ /* 0x000fe400078efe56 */
[----:B------:R-:W-:Y:S02]  /*b070*/  FSEL R105, R34, -INF , !P6 ;  /* 0xff80000022697808 */ /* 0x000fe40007000000 */
[----:B------:R-:W-:-:S02]  /*b080*/  FSEL R109, R33, -INF , !P5 ;  /* 0xff800000216d7808 */ /* 0x000fc40006800000 */
[-C--:B------:R-:W-:Y:S02]  /*b090*/  ISETP.GE.AND P1, PT, R36, R96.reuse, PT ;  /* 0x000000602400720c */ /* 0x080fe40003f26270 */
[C---:B------:R-:W-:Y:S02]  /*b0a0*/  ISETP.GE.AND P6, PT, R32.reuse, R87, PT ;  /* 0x000000572000720c */ /* 0x040fe40003fc6270 */
        /* <DEDUP_REMOVED lines=11> */
[----:B------:R-:W-:Y:S02]  /*b160*/  ISETP.GE.AND P3, PT, R32, R96, PT ;  /* 0x000000602000720c */ /* 0x000fe40003f66270 */
[----:B------:R-:W-:Y:S02]  /*b170*/  FSEL R111, R31, -INF , !P5 ;  /* 0xff8000001f6f7808 */ /* 0x000fe40006800000 */
[----:B------:R-:W-:Y:S02]  /*b180*/  FSEL R99, R24, -INF , !P4 ;  /* 0xff80000018637808 */ /* 0x000fe40006000000 */
[----:B------:R-:W-:Y:S02]  /*b190*/  ISETP.GE.AND P5, PT, R28, R87, PT ;  /* 0x000000571c00720c */ /* 0x000fe40003fa6270 */
[----:B------:R-:W-:-:S02]  /*b1a0*/  LOP3.LUT R24, R98, 0x49, R86, 0xfe, !PT ;  /* 0x0000004962187812 */ /* 0x000fc400078efe56 */
[----:B------:R-:W-:Y:S02]  /*b1b0*/  FSEL R53, R26, -INF , !P3 ;  /* 0xff8000001a357808 */ /* 0x000fe40005800000 */
[----:B------:R-:W-:Y:S02]  /*b1c0*/  FSEL R93, R25, -INF , !P1 ;  /* 0xff800000195d7808 */ /* 0x000fe40004800000 */
[-C--:B------:R-:W-:Y:S02]  /*b1d0*/  ISETP.GE.AND P4, PT, R28, R96.reuse, PT ;  /* 0x000000601c00720c */ /* 0x080fe40003f86270 */
[C---:B------:R-:W-:Y:S02]  /*b1e0*/  ISETP.GE.AND P3, PT, R24.reuse, R87, PT ;  /* 0x000000571800720c */ /* 0x040fe40003f66270 */
[----:B------:R-:W-:Y:S02]  /*b1f0*/  ISETP.GE.AND P1, PT, R24, R96, PT ;  /* 0x000000601800720c */ /* 0x000fe40003f26270 */
[----:B------:R-:W-:-:S02]  /*b200*/  FSEL R55, R20, -INF , !P5 ;  /* 0xff80000014377808 */ /* 0x000fc40006800000 */
[C-C-:B------:R-:W-:Y:S02]  /*b210*/  LOP3.LUT R24, R98.reuse, 0x50, R86.reuse, 0xfe, !PT ;  /* 0x0000005062187812 */ /* 0x140fe400078efe56 */
[----:B------:R-:W-:Y:S02]  /*b220*/  LOP3.LUT R20, R98, 0x51, R86, 0xfe, !PT ;  /* 0x0000005162147812 */ /* 0x000fe400078efe56 */
[----:B------:R-:W-:Y:S02]  /*b230*/  FSEL R47, R27, -INF , !P6 ;  /* 0xff8000001b2f7808 */ /* 0x000fe40007000000 */
[----:B------:R-:W-:Y:S02]  /*b240*/  FSEL R49, R22, -INF , !P4 ;  /* 0xff80000016317808 */ /* 0x000fe40006000000 */
[----:B------:R-:W-:Y:S02]  /*b250*/  FSEL R59, R21, -INF , !P3 ;  /* 0xff800000153b7808 */ /* 0x000fe40005800000 */
[----:B------:R-:W-:-:S02]  /*b260*/  ISETP.GE.AND P6, PT, R24, R87, PT ;  /* 0x000000571800720c */ /* 0x000fc40003fc6270 */
[C---:B------:R-:W-:Y:S02]  /*b270*/  ISETP.GE.AND P4, PT, R20.reuse, R87, PT ;  /* 0x000000571400720c */ /* 0x040fe40003f86270 */
[-C--:B------:R-:W-:Y:S02]  /*b280*/  ISETP.GE.AND P3, PT, R20, R96.reuse, PT ;  /* 0x000000601400720c */ /* 0x080fe40003f66270 */
[----:B------:R-:W-:Y:S02]  /*b290*/  LOP3.LUT R20, R98, 0x58, R86, 0xfe, !PT ;  /* 0x0000005862147812 */ /* 0x000fe400078efe56 */
        /* <DEDUP_REMOVED lines=23> */
[-C--:B------:R-:W-:Y:S02]  /*b410*/  ISETP.GE.AND P4, PT, R12, R87.reuse, PT ;  /* 0x000000570c00720c */ /* 0x080fe40003f86270 */
[----:B------:R-:W-:Y:S02]  /*b420*/  LOP3.LUT R8, R98, 0x69, R86, 0xfe, !PT ;  /* 0x0000006962087812 */ /* 0x000fe400078efe56 */
[----:B------:R-:W-:Y:S02]  /*b430*/  FSEL R37, R10, -INF , !P1 ;  /* 0xff8000000a257808 */ /* 0x000fe40004800000 */
[----:B------:R-:W-:-:S02]  /*b440*/  ISETP.GE.AND P1, PT, R8, R87, PT ;  /* 0x000000570800720c */ /* 0x000fc40003f26270 */
[----:B------:R-:W-:Y:S02]  /*b450*/  FSEL R17, R4, -INF , !P4 ;  /* 0xff80000004117808 */ /* 0x000fe40006000000 */
[----:B------:R-:W-:Y:S02]  /*b460*/  LOP3.LUT R4, R98, 0x71, R86, 0xfe, !PT ;  /* 0x0000007162047812 */ /* 0x000fe400078efe56 */
[----:B------:R-:W-:Y:S02]  /*b470*/  FSEL R57, R5, -INF , !P1 ;  /* 0xff80000005397808 */ /* 0x000fe40004800000 */
[-C--:B------:R-:W-:Y:S02]  /*b480*/  ISETP.GE.AND P1, PT, R4, R96.reuse, PT ;  /* 0x000000600400720c */ /* 0x080fe40003f26270 */
[----:B------:R-:W-:Y:S02]  /*b490*/  ISETP.GE.AND P3, PT, R12, R96, PT ;  /* 0x000000600c00720c */ /* 0x000fe40003f66270 */
[----:B------:R-:W-:-:S02]  /*b4a0*/  FSEL R25, R67, -INF , !P1 ;  /* 0xff80000043197808 */ /* 0x000fc40004800000 */
[----:B------:R-:W-:Y:S02]  /*b4b0*/  FSEL R117, R9, -INF , !P6 ;  /* 0xff80000009757808 */ /* 0x000fe40007000000 */
[----:B------:R-:W-:Y:S02]  /*b4c0*/  ISETP.GT.AND P1, PT, R150, R137, PT ;  /* 0x000000899600720c */ /* 0x000fe40003f24270 */
[----:B------:R-:W-:Y:S02]  /*b4d0*/  ISETP.GE.AND P6, PT, R8, R96, PT ;  /* 0x000000600800720c */ /* 0x000fe40003fc6270 */
[----:B------:R-:W-:Y:S02]  /*b4e0*/  LOP3.LUT R8, R98, 0x70, R86, 0xfe, !PT ;  /* 0x0000007062087812 */ /* 0x000fe400078efe56 */
[----:B------:R-:W-:Y:S02]  /*b4f0*/  FSEL R31, R6, -INF , !P3 ;  /* 0xff800000061f7808 */ /* 0x000fe40005800000 */
[----:B------:R-:W-:-:S02]  /*b500*/  FSEL R35, R11, -INF , !P5 ;  /* 0xff8000000b237808 */ /* 0x000fc40006800000 */
[-C--:B------:R-:W-:Y:S02]  /*b510*/  ISETP.GE.AND P3, PT, R4, R87.reuse, PT ;  /* 0x000000570400720c */ /* 0x080fe40003f66270 */
        /* <DEDUP_REMOVED lines=18> */
[----:B------:R-:W-:Y:S01]  /*b640*/  IABS R6, c[0x0][0x2d0] ;  /* 0x0000b40000067a13 */ /* 0x000fe20000000000 */
[----:B------:R-:W-:-:S03]  /*b650*/  IMAD.MOV.U32 R8, RZ, RZ, RZ ;  /* 0x000000ffff087224 */ /* 0x000fc600078e00ff */
[----:B------:R-:W1:Y:S08]  /*b660*/  I2F.RP R10, R6 ;  /* 0x00000006000a7306 */ /* 0x000e700000209400 */
[----:B-1----:R-:W1:Y:S02]  /*b670*/  MUFU.RCP R7, R10 ;  /* 0x0000000a00077308 */ /* 0x002e640000001000 */
[----:B-1----:R-:W-:-:S06]  /*b680*/  IADD3 R7, R7, 0xffffffe, RZ ;  /* 0x0ffffffe07077810 */ /* 0x002fcc0007ffe0ff */
[----:B------:R-:W1:Y:S02]  /*b690*/  F2I.FTZ.U32.TRUNC.NTZ R9, R7 ;  /* 0x0000000700097305 */ /* 0x000e64000021f000 */
[----:B-1----:R-:W-:Y:S01]  /*b6a0*/  IMAD.MOV R4, RZ, RZ, -R9 ;  /* 0x000000ffff047224 */ /* 0x002fe200078e0a09 */
[----:B------:R-:W-:-:S03]  /*b6b0*/  IADD3 R7, R98, -0x80, RZ ;  /* 0xffffff8062077810 */ /* 0x000fc60007ffe0ff */
[----:B------:R-:W-:-:S04]  /*b6c0*/  IMAD R4, R4, R6, RZ ;  /* 0x0000000604047224 */ /* 0x000fc800078e02ff */
[----:B------:R-:W-:Y:S01]  /*b6d0*/  IMAD.HI.U32 R5, R9, R4, R8 ;  /* 0x0000000409057227 */ /* 0x000fe200078e0008 */
[----:B------:R-:W-:Y:S02]  /*b6e0*/  IABS R4, R98 ;  /* 0x0000006200047213 */ /* 0x000fe40000000000 */
[----:B------:R-:W-:-:S03]  /*b6f0*/  LOP3.LUT R98, R98, c[0x0][0x2d0], RZ, 0x3c, !PT ;  /* 0x0000b40062627a12 */ /* 0x000fc600078e3cff */
[----:B------:R-:W-:-:S04]  /*b700*/  IMAD.HI.U32 R8, R5, R4, RZ ;  /* 0x0000000405087227 */ /* 0x000fc800078e00ff */
[----:B------:R-:W-:-:S04]  /*b710*/  IMAD.MOV R9, RZ, RZ, -R8 ;  /* 0x000000ffff097224 */ /* 0x000fc800078e0a08 */
[C---:B------:R-:W-:Y:S01]  /*b720*/  IMAD R9, R6.reuse, R9, R4 ;  /* 0x0000000906097224 */ /* 0x040fe200078e0204 */
[----:B------:R-:W-:Y:S02]  /*b730*/  IABS R4, R7 ;  /* 0x0000000700047213 */ /* 0x000fe40000000000 */
[----:B------:R-:W-:Y:S02]  /*b740*/  LOP3.LUT R7, R7, c[0x0][0x2d0], RZ, 0x3c, !PT ;  /* 0x0000b40007077a12 */ /* 0x000fe400078e3cff */
[----:B------:R-:W-:Y:S01]  /*b750*/  ISETP.GT.U32.AND P5, PT, R6, R9, PT ;  /* 0x000000090600720c */ /* 0x000fe20003fa4070 */
[----:B------:R-:W-:-:S12]  /*b760*/  IMAD.HI.U32 R5, R5, R4, RZ ;  /* 0x0000000405057227 */ /* 0x000fd800078e00ff */
[-C--:B------:R-:W-:Y:S02]  /*b770*/  @!P5 IADD3 R9, R9, -R6.reuse, RZ ;  /* 0x800000060909d210 */ /* 0x080fe40007ffe0ff */
[----:B------:R-:W-:Y:S02]  /*b780*/  @!P5 IADD3 R8, R8, 0x1, RZ ;  /* 0x000000010808d810 */ /* 0x000fe40007ffe0ff */
[----:B------:R-:W-:Y:S01]  /*b790*/  ISETP.GE.U32.AND P3, PT, R9, R6, PT ;  /* 0x000000060900720c */ /* 0x000fe20003f66070 */
[----:B------:R-:W-:Y:S01]  /*b7a0*/  IMAD.MOV R9, RZ, RZ, -R5 ;  /* 0x000000ffff097224 */ /* 0x000fe200078e0a05 */
[----:B------:R-:W-:-:S03]  /*b7b0*/  ISETP.GE.AND P5, PT, R98, RZ, PT ;  /* 0x000000ff6200720c */ /* 0x000fc60003fa6270 */
[----:B------:R-:W-:Y:S01]  /*b7c0*/  IMAD R9, R6, R9, R4 ;  /* 0x0000000906097224 */ /* 0x000fe200078e0204 */
[----:B------:R-:W-:-:S04]  /*b7d0*/  LOP3.LUT R4, RZ, c[0x0][0x2d0], RZ, 0x33, !PT ;  /* 0x0000b400ff047a12 */ /* 0x000fc800078e33ff */
[----:B------:R-:W-:-:S03]  /*b7e0*/  ISETP.GT.U32.AND P4, PT, R6, R9, PT ;  /* 0x000000090600720c */ /* 0x000fc60003f84070 */
[----:B------:R-:W-:Y:S02]  /*b7f0*/  @P3 IADD3 R8, R8, 0x1, RZ ;  /* 0x0000000108083810 */ /* 0x000fe40007ffe0ff */
[----:B------:R-:W-:-:S03]  /*b800*/  ISETP.GE.AND P3, PT, R7, RZ, PT ;  /* 0x000000ff0700720c */ /* 0x000fc60003f66270 */
[----:B------:R-:W-:-:S05]  /*b810*/  @!P5 IMAD.MOV R8, RZ, RZ, -R8 ;  /* 0x000000ffff08d224 */ /* 0x000fca00078e0a08 */
[----:B------:R-:W-:Y:S01]  /*b820*/  @!P4 IMAD.IADD R9, R9, 0x1, -R6 ;  /* 0x000000010909c824 */ /* 0x000fe200078e0a06 */
[----:B------:R-:W-:Y:S02]  /*b830*/  @!P4 IADD3 R5, R5, 0x1, RZ ;  /* 0x000000010505c810 */ /* 0x000fe40007ffe0ff */
[----:B------:R-:W-:Y:S02]  /*b840*/  ISETP.NE.AND P4, PT, RZ, c[0x0][0x2d0], PT ;  /* 0x0000b400ff007a0c */ /* 0x000fe40003f85270 */
[----:B------:R-:W-:-:S13]  /*b850*/  ISETP.GE.U32.AND P6, PT, R9, R6, PT ;  /* 0x000000060900720c */ /* 0x000fda0003fc6070 */
        /* <DEDUP_REMOVED lines=24> */
.L_x_3996:
[----:B------:R-:W-:-:S05]  /*b9e0*/  IMAD.MOV.U32 R8, RZ, RZ, c[0x0][0x198] ;  /* 0x00006600ff087624 */ /* 0x000fca00078e00ff */
[----:B------:R-:W-:-:S04]  /*b9f0*/  LEA R8, -R8, RZ, 0x7 ;  /* 0x000000ff08087211 */ /* 0x000fc800078e39ff */
[----:B------:R-:W-:Y:S02]  /*ba00*/  SHF.R.S32.HI R6, RZ, 0x1f, R8 ;  /* 0x0000001fff067819 */ /* 0x000fe40000011408 */
.L_x_3997:
[C---:B------:R-:W-:Y:S01]  /*ba10*/  @!P0 LEA R14, P3, R8.reuse, R146, 0x1 ;  /* 0x00000092080e8211 */ /* 0x040fe200078608ff */
[----:B------:R1:W-:Y:S01]  /*ba20*/  @P0 STS [R149+0x1000], RZ ;  /* 0x001000ff95000388 */ /* 0x0003e20000000800 */
[----:B------:R-:W-:Y:S02]  /*ba30*/  BSSY B0, `(.L_x_3998) ;  /* 0x000002a000007945 */ /* 0x000fe40003800000 */
[----:B------:R-:W-:Y:S01]  /*ba40*/  @!P0 LEA.HI.X R15, R8, R147, R6, 0x1, P3 ;  /* 0x00000093080f8211 */ /* 0x000fe200018f0c06 */
[----:B------:R1:W-:Y:S01]  /*ba50*/  @P0 STS [R149+0x1004], RZ ;  /* 0x001004ff95000388 */ /* 0x0003e20000000800 */
[----:B------:R-:W-:-:S03]  /*ba60*/  @!P0 IADD3 R5, P3, R139, R8, RZ ;  /* 0x000000088b058210 */ /* 0x000fc60007f7e0ff */
[----:B------:R1:W-:Y:S02]  /*ba70*/  @P0 STS.64 [R149+0x1008], RZ ;  /* 0x001008ff95000388 */ /* 0x0003e40000000a00 */
[----:B------:R-:W-:Y:S01]  /*ba80*/  @!P0 IMAD.X R4, R138, 0x1, R6, P3 ;  /* 0x000000018a048824 */ /* 0x000fe200018e0606 */
[C---:B------:R-:W-:Y:S01]  /*ba90*/  @!P0 LEA R10, P3, R5.reuse, R146, 0x1 ;  /* 0x00000092050a8211 */ /* 0x040fe200078608ff */
[----:B------:R-:W-:Y:S01]  /*baa0*/  @!PT LDS RZ, [RZ] ;  /* 0x00000000fffff984 */ /* 0x000fe20000000800 */
[----:B------:R-:W-:Y:S01]  /*bab0*/  @!PT LDS RZ, [RZ] ;  /* 0x00000000fffff984 */ /* 0x000fe20000000800 */
[----:B------:R-:W-:Y:S01]  /*bac0*/  @!PT LDS RZ, [RZ] ;  /* 0x00000000fffff984 */ /* 0x000fe20000000800 */
[----:B------:R1:W-:Y:S03]  /*bad0*/  @!P0 LDGSTS.E.BYPASS.LTC128B.128 [R149+0x1000], [R14.64] ;  /* 0x010000000e958fae */ /* 0x0003e6000b901d46 */
[----:B------:R-:W-:Y:S01]  /*bae0*/  @!P0 LEA.HI.X R11, R5, R147, R4, 0x1, P3 ;  /* 0x00000093050b8211 */ /* 0x000fe200018f0c04 */
[----:B------:R-:W-:Y:S01]  /*baf0*/  @!P0 IMAD.MOV.U32 R5, RZ, RZ, c[0x0][0x198] ;  /* 0x00006600ff058624 */ /* 0x000fe200078e00ff */
[----:B------:R1:W-:Y:S01]  /*bb00*/  @P0 STS.128 [R149+0x1800], RZ ;  /* 0x001800ff95000388 */ /* 0x0003e20000000c00 */
[----:B------:R-:W-:-:S03]  /*bb10*/  @!P0 IMAD.MOV.U32 R4, RZ, RZ, c[0x0][0x19c] ;  /* 0x00006700ff048624 */ /* 0x000fc600078e00ff */
[C---:B------:R-:W-:Y:S01]  /*bb20*/  @!P0 LEA R7, P3, R5.reuse, R8, 0x6 ;  /* 0x0000000805078211 */ /* 0x040fe200078630ff */
[----:B------:R-:W-:Y:S01]  /*bb30*/  @!PT LDS RZ, [RZ] ;  /* 0x00000000fffff984 */ /* 0x000fe20000000800 */
[----:B------:R-:W-:Y:S01]  /*bb40*/  @!PT LDS RZ, [RZ] ;  /* 0x00000000fffff984 */ /* 0x000fe20000000800 */
[----:B------:R-:W-:Y:S01]  /*bb50*/  @!PT LDS RZ, [RZ] ;  /* 0x00000000fffff984 */ /* 0x000fe20000000800 */
[----:B------:R1:W-:Y:S03]  /*bb60*/  @!P0 LDGSTS.E.BYPASS.LTC128B.128 [R149+0x1800], [R10.64] ;  /* 0x018000000a958fae */ /* 0x0003e6000b901d46 */
[----:B------:R-:W-:Y:S01]  /*bb70*/  @!P0 LEA.HI.X R4, R5, R6, R4, 0x6, P3 ;  /* 0x0000000605048211 */ /* 0x000fe200018f3404 */
[----:B------:R1:W-:Y:S01]  /*bb80*/  @P0 STS.128 [R149+0x2000], RZ ;  /* 0x002000ff95000388 */ /* 0x0003e20000000c00 */
[----:B------:R-:W-:-:S04]  /*bb90*/  @!P0 LEA R12, P3, R7, R146, 0x1 ;  /* 0x00000092070c8211 */ /* 0x000fc800078608ff */
[----:B------:R-:W-:-:S05]  /*bba0*/  @!P0 LEA.HI.X R13, R7, R147, R4, 0x1, P3 ;  /* 0x00000093070d8211 */ /* 0x000fca00018f0c04 */
        /* <DEDUP_REMOVED lines=18> */
.L_x_3999:
[----:B------:R-:W-:Y:S05]  /*bcd0*/  BSYNC B0 ;  /* 0x0000000000007941 */ /* 0x000fea0003800000 */
.L_x_3998:
[----:B------:R-:W0:Y:S01]  /*bce0*/  LDGDEPBAR ;  /* 0x00000000000079af */ /* 0x000e220000000000 */
[----:B------:R-:W-:-:S04]  /*bcf0*/  LEA R146, P0, R8, R146, 0x1 ;  /* 0x0000009208927211 */ /* 0x000fc800078008ff */
[----:B------:R-:W-:Y:S02]  /*bd00*/  LEA.HI.X R147, R8, R147, R6, 0x1, P0 ;  /* 0x0000009308937211 */ /* 0x000fe400000f0c06 */
.L_x_3995:
        /* <DEDUP_REMOVED lines=64> */
[----:B------:R-:W2:Y:S04]  /*c110*/  SHFL.BFLY PT, R9, R8, 0x2, 0x1f ;  /* 0x0c401f0008097f89 */ /* 0x000ea800000e0000 */
[----:B------:R-:W3:Y:S01]  /*c120*/  SHFL.BFLY PT, R7, R6, 0x2, 0x1f ;  /* 0x0c401f0006077f89 */ /* 0x000ee200000e0000 */
[----:B--2---:R-:W-:Y:S02]  /*c130*/  FMNMX.FTZ R9, R8, R9, !PT ;  /* 0x0000000908097209 */ /* 0x004fe40007810000 */
[----:B---3--:R-:W-:-:S03]  /*c140*/  FMNMX.FTZ R7, R6, R7, !PT ;  /* 0x0000000706077209 */ /* 0x008fc60007810000 */
[----:B------:R-:W2:Y:S04]  /*c150*/  SHFL.BFLY PT, R20, R9, 0x1, 0x1f ;  /* 0x0c201f0009147f89 */ /* 0x000ea800000e0000 */
[----:B------:R-:W3:Y:S01]  /*c160*/  SHFL.BFLY PT, R4, R7, 0x1, 0x1f ;  /* 0x0c201f0007047f89 */ /* 0x000ee200000e0000 */
[----:B--2---:R-:W-:-:S03]  /*c170*/  FMNMX.FTZ R20, R9, R20, !PT ;  /* 0x0000001409147209 */ /* 0x004fc60007810000 */
[----:B-1----:R-:W1:Y:S01]  /*c180*/  LDSM.16.MT88.4 R8, [R132+0x3000] ;  /* 0x003000008408783b */ /* 0x002e620000004200 */
[C---:B------:R-:W-:Y:S01]  /*c190*/  FSETP.NEU.FTZ.AND P3, PT, R20.reuse, -INF , PT ;  /* 0xff8000001400780b */ /* 0x040fe20003f7d000 */
[----:B------:R-:W-:-:S05]  /*c1a0*/  FMUL.FTZ R24, R20, c[0x0][0x23c] ;  /* 0x00008f0014187a20 */ /* 0x000fca0000410000 */
[----:B------:R-:W-:-:S05]  /*c1b0*/  FSEL R24, R24, RZ, P3 ;  /* 0x000000ff18187208 */ /* 0x000fca0001800000 */
[--C-:B------:R-:W-:Y:S01]  /*c1c0*/  FFMA.FTZ R5, R3, c[0x0][0x23c], -R24.reuse ;  /* 0x00008f0003057a23 */ /* 0x100fe20000010818 */
[----:B---3--:R-:W-:Y:S01]  /*c1d0*/  FMNMX.FTZ R3, R7, R4, !PT ;  /* 0x0000000407037209 */ /* 0x008fe20007810000 */
        /* <DEDUP_REMOVED lines=12> */
[----:B------:R-:W2:Y:S01]  /*c2a0*/  MUFU.EX2 R12, R12 ;  /* 0x0000000c000c7308 */ /* 0x000ea20000000800 */
[--C-:B------:R-:W-:Y:S02]  /*c2b0*/  FFMA.FTZ R13, R90, c[0x0][0x23c], -R22.reuse ;  /* 0x00008f005a0d7a23 */ /* 0x100fe40000010816 */
[--C-:B------:R-:W-:Y:S02]  /*c2c0*/  FFMA.FTZ R30, R92, c[0x0][0x23c], -R22.reuse ;  /* 0x00008f005c1e7a23 */ /* 0x100fe40000010816 */
[--C-:B------:R-:W-:Y:S02]  /*c2d0*/  FFMA.FTZ R38, R94, c[0x0][0x23c], -R22.reuse ;  /* 0x00008f005e267a23 */ /* 0x100fe40000010816 */
[----:B------:R-:W-:Y:S01]  /*c2e0*/  FMUL.FTZ R0, R0, c[0x0][0x23c] ;  /* 0x00008f0000007a20 */ /* 0x000fe20000410000 */
[----:B------:R-:W3:Y:S01]  /*c2f0*/  MUFU.EX2 R2, R2 ;  /* 0x0000000200027308 */ /* 0x000ee20000000800 */
[----:B------:R-:W-:-:S02]  /*c300*/  FFMA.FTZ R16, R88, c[0x0][0x23c], -R22 ;  /* 0x00008f0058107a23 */ /* 0x000fc40000010816 */
[--C-:B------:R-:W-:Y:S02]  /*c310*/  FFMA.FTZ R42, R48, c[0x0][0x23c], -R24.reuse ;  /* 0x00008f00302a7a23 */ /* 0x100fe40000010818 */
[--C-:B------:R-:W-:Y:S02]  /*c320*/  FFMA.FTZ R48, R54, c[0x0][0x23c], -R24.reuse ;  /* 0x00008f0036307a23 */ /* 0x100fe40000010818 */
[----:B------:R-:W-:Y:S01]  /*c330*/  FFMA.FTZ R34, R58, c[0x0][0x23c], -R24 ;  /* 0x00008f003a227a23 */ /* 0x000fe20000010818 */
[----:B------:R-:W-:Y:S01]  /*c340*/  MUFU.EX2 R36, R36 ;  /* 0x0000002400247308 */ /* 0x000fe20000000800 */
[----:B--2---:R-:W-:Y:S01]  /*c350*/  F2FP.BF16.PACK_AB R4, R12, R5 ;  /* 0x000000050c04723e */ /* 0x004fe200000010ff */
[--C-:B------:R-:W-:Y:S02]  /*c360*/  FFMA.FTZ R54, R50, c[0x0][0x23c], -R22.reuse ;  /* 0x00008f0032367a23 */ /* 0x100fe40000010816 */
[--C-:B------:R-:W-:Y:S02]  /*c370*/  FFMA.FTZ R18, R52, c[0x0][0x23c], -R22.reuse ;  /* 0x00008f0034127a23 */ /* 0x100fe40000010816 */
[----:B------:R-:W-:-:S02]  /*c380*/  FFMA.FTZ R87, R46, c[0x0][0x23c], -R22 ;  /* 0x00008f002e577a23 */ /* 0x000fc40000010816 */
[----:B------:R-:W2:Y:S01]  /*c390*/  MUFU.EX2 R32, R32 ;  /* 0x0000002000207308 */ /* 0x000ea20000000800 */
[-C--:B---3--:R-:W-:Y:S02]  /*c3a0*/  FFMA.FTZ R15, R157, R2.reuse, R5 ;  /* 0x000000029d0f7223 */ /* 0x088fe40000010005 */
[-C--:B------:R-:W-:Y:S02]  /*c3b0*/  FMUL.FTZ R68, R68, R2.reuse ;  /* 0x0000000244447220 */ /* 0x080fe40000410000 */
[-C--:B------:R-:W-:Y:S02]  /*c3c0*/  FMUL.FTZ R69, R69, R2.reuse ;  /* 0x0000000245457220 */ /* 0x080fe40000410000 */
[-C--:B------:R-:W-:Y:S01]  /*c3d0*/  FMUL.FTZ R72, R72, R2.reuse ;  /* 0x0000000248487220 */ /* 0x080fe20000410000 */
[----:B------:R-:W-:Y:S01]  /*c3e0*/  MUFU.EX2 R13, R13 ;  /* 0x0000000d000d7308 */ /* 0x000fe20000000800 */
[-C--:B------:R-:W-:Y:S02]  /*c3f0*/  FMUL.FTZ R73, R73, R2.reuse ;  /* 0x0000000249497220 */ /* 0x080fe40000410000 */
[----:B------:R-:W-:-:S02]  /*c400*/  FMUL.FTZ R76, R76, R2 ;  /* 0x000000024c4c7220 */ /* 0x000fc40000410000 */
[-C--:B------:R-:W-:Y:S02]  /*c410*/  FMUL.FTZ R77, R77, R2.reuse ;  /* 0x000000024d4d7220 */ /* 0x080fe40000410000 */
[----:B------:R-:W-:Y:S01]  /*c420*/  FMUL.FTZ R80, R80, R2 ;  /* 0x0000000250507220 */ /* 0x000fe20000410000 */
[----:B------:R-:W3:Y:S01]  /*c430*/  MUFU.EX2 R30, R30 ;  /* 0x0000001e001e7308 */ /* 0x000ee20000000800 */
[----:B--2---:R-:W-:Y:S01]  /*c440*/  F2FP.BF16.PACK_AB R6, R32, R36 ;  /* 0x000000242006723e */ /* 0x004fe200000010ff */
[----:B------:R-:W-:Y:S02]  /*c450*/  FMUL.FTZ R81, R81, R2 ;  /* 0x0000000251517220 */ /* 0x000fe40000410000 */
[----:B------:R-:W-:Y:S02]  /*c460*/  FFMA.FTZ R157, R56, c[0x0][0x23c], -R24 ;  /* 0x00008f00389d7a23 */ /* 0x000fe40000010818 */
[----:B------:R-:W-:Y:S02]  /*c470*/  FFMA.FTZ R2, R44, c[0x0][0x23c], -R22 ;  /* 0x00008f002c027a23 */ /* 0x000fe40000010816 */
[----:B------:R-:W-:Y:S01]  /*c480*/  MUFU.EX2 R38, R38 ;  /* 0x0000002600267308 */ /* 0x000fe20000000800 */
[----:B------:R-:W-:-:S02]  /*c490*/  FFMA.FTZ R50, R123, c[0x0][0x23c], -R24 ;  /* 0x00008f007b327a23 */ /* 0x000fc40000010818 */
[--C-:B------:R-:W-:Y:S02]  /*c4a0*/  FFMA.FTZ R46, R153, c[0x0][0x23c], -R24.reuse ;  /* 0x00008f00992e7a23 */ /* 0x100fe40000010818 */
[----:B------:R-:W-:Y:S02]  /*c4b0*/  FFMA.FTZ R63, R161, c[0x0][0x23c], -R24 ;  /* 0x00008f00a13f7a23 */ /* 0x000fe40000010818 */
[--C-:B------:R-:W-:Y:S01]  /*c4c0*/  FFMA.FTZ R123, R151, c[0x0][0x23c], -R22.reuse ;  /* 0x00008f00977b7a23 */ /* 0x100fe20000010816 */
[----:B------:R-:W2:Y:S01]  /*c4d0*/  MUFU.EX2 R0, R0 ;  /* 0x0000000000007308 */ /* 0x000ea20000000800 */
[----:B---3--:R-:W-:Y:S01]  /*c4e0*/  F2FP.BF16.PACK_AB R5, R30, R13 ;  /* 0x0000000d1e05723e */ /* 0x008fe200000010ff */
[--C-:B------:R-:W-:Y:S02]  /*c4f0*/  FFMA.FTZ R28, R159, c[0x0][0x23c], -R22.reuse ;  /* 0x00008f009f1c7a23 */ /* 0x100fe40000010816 */
[--C-:B------:R-:W-:Y:S02]  /*c500*/  FFMA.FTZ R67, R163, c[0x0][0x23c], -R22.reuse ;  /* 0x00008f00a3437a23 */ /* 0x100fe40000010816 */
[----:B------:R-:W-:-:S02]  /*c510*/  FFMA.FTZ R26, R121, c[0x0][0x23c], -R22 ;  /* 0x00008f00791a7a23 */ /* 0x000fc40000010816 */
[----:B------:R-:W3:Y:S01]  /*c520*/  MUFU.EX2 R16, R16 ;  /* 0x0000001000107308 */ /* 0x000ee20000000800 */
[----:B------:R-:W-:Y:S02]  /*c530*/  FADD.FTZ R40, R12, R15 ;  /* 0x0000000f0c287221 */ /* 0x000fe40000010000 */
[----:B------:R-:W-:Y:S02]  /*c540*/  FFMA.FTZ R121, R101, c[0x0][0x23c], -R24 ;  /* 0x00008f0065797a23 */ /* 0x000fe40000010818 */
[----:B------:R-:W-:Y:S02]  /*c550*/  FADD.FTZ R153, R36, R40 ;  /* 0x0000002824997221 */ /* 0x000fe40000010000 */
[----:B------:R-:W-:Y:S01]  /*c560*/  FFMA.FTZ R40, R95, c[0x0][0x23c], -R22 ;  /* 0x00008f005f287a23 */ /* 0x000fe20000010816 */
[----:B------:R-:W4:Y:S01]  /*c570*/  MUFU.EX2 R42, R42 ;  /* 0x0000002a002a7308 */ /* 0x000f220000000800 */
[-C--:B--2---:R-:W-:Y:S02]  /*c580*/  FMUL.FTZ R70, R70, R0.reuse ;  /* 0x0000000046467220 */ /* 0x084fe40000410000 */
[----:B------:R-:W-:-:S02]  /*c590*/  FMUL.FTZ R71, R71, R0 ;  /* 0x0000000047477220 */ /* 0x000fc40000410000 */
[-C--:B------:R-:W-:Y:S02]  /*c5a0*/  FMUL.FTZ R74, R74, R0.reuse ;  /* 0x000000004a4a7220 */ /* 0x080fe40000410000 */
[----:B------:R-:W-:Y:S01]  /*c5b0*/  FMUL.FTZ R75, R75, R0 ;  /* 0x000000004b4b7220 */ /* 0x000fe20000410000 */
[----:B---3--:R-:W-:Y:S01]  /*c5c0*/  F2FP.BF16.PACK_AB R7, R16, R38 ;  /* 0x000000261007723e */ /* 0x008fe200000010ff */
[-C--:B------:R-:W-:Y:S01]  /*c5d0*/  FMUL.FTZ R78, R78, R0.reuse ;  /* 0x000000004e4e7220 */ /* 0x080fe20000410000 */
[----:B------:R-:W2:Y:S01]  /*c5e0*/  MUFU.EX2 R48, R48 ;  /* 0x0000003000307308 */ /* 0x000ea20000000800 */
[-C--:B------:R-:W-:Y:S02]  /*c5f0*/  FMUL.FTZ R79, R79, R0.reuse ;  /* 0x000000004f4f7220 */ /* 0x080fe40000410000 */
[-C--:B------:R-:W-:Y:S02]  /*c600*/  FMUL.FTZ R82, R82, R0.reuse ;  /* 0x0000000052527220 */ /* 0x080fe40000410000 */
[----:B-1----:R-:W-:Y:S01]  /*c610*/  HMMA.16816.F32.BF16 R68, R4, R8, R68 ;  /* 0x000000080444723c */ /* 0x002fe20000041844 */
[----:B------:R-:W-:-:S02]  /*c620*/  FMUL.FTZ R83, R83, R0 ;  /* 0x0000000053537220 */ /* 0x000fc40000410000 */
[----:B------:R-:W-:Y:S01]  /*c630*/  MUFU.EX2 R157, R157 ;  /* 0x0000009d009d7308 */ /* 0x000fe20000000800 */
[----:B------:R-:W-:Y:S02]  /*c640*/  FFMA.FTZ R156, R156, R0, R13 ;  /* 0x000000009c9c7223 */ /* 0x000fe4000001000d */
[--C-:B------:R-:W-:Y:S01]  /*c650*/  FFMA.FTZ R0, R165, c[0x0][0x23c], -R24.reuse ;  /* 0x00008f00a5007a23 */ /* 0x100fe20000010818 */
[----:B------:R-:W-:Y:S01]  /*c660*/  LDSM.16.MT88.4 R12, [R132+0x3800] ;  /* 0x00380000840c783b */ /* 0x000fe20000004200 */
[----:B------:R-:W-:Y:S01]  /*c670*/  HMMA.16816.F32.BF16 R72, R4, R10, R72 ;  /* 0x0000000a0448723c */ /* 0x000fe20000041848 */
[----:B------:R-:W-:Y:S02]  /*c680*/  FADD.FTZ R153, R32, R153 ;  /* 0x0000009920997221 */ /* 0x000fe40000010000 */
[----:B------:R-:W1:Y:S01]  /*c690*/  LDSM.16.MT88.4 R8, [R131+0x3000] ;  /* 0x003000008308783b */ /* 0x000e620000004200 */
[----:B------:R-:W-:Y:S01]  /*c6a0*/  MUFU.EX2 R34, R34 ;  /* 0x0000002200227308 */ /* 0x000fe20000000800 */
[----:B------:R-:W-:-:S02]  /*c6b0*/  FFMA.FTZ R44, R109, c[0x0][0x23c], -R24 ;  /* 0x00008f006d2c7a23 */ /* 0x000fc40000010818 */
[--C-:B------:R-:W-:Y:S02]  /*c6c0*/  FFMA.FTZ R32, R115, c[0x0][0x23c], -R24.reuse ;  /* 0x00008f0073207a23 */ /* 0x100fe40000010818 */
[----:B------:R-:W-:Y:S02]  /*c6d0*/  FFMA.FTZ R101, R119, c[0x0][0x23c], -R24 ;  /* 0x00008f0077657a23 */ /* 0x000fe40000010818 */
[--C-:B------:R-:W-:Y:S01]  /*c6e0*/  FFMA.FTZ R105, R105, c[0x0][0x23c], -R22.reuse ;  /* 0x00008f0069697a23 */ /* 0x100fe20000010816 */
[----:B------:R-:W3:Y:S01]  /*c6f0*/  MUFU.EX2 R54, R54 ;  /* 0x0000003600367308 */ /* 0x000ee20000000800 */
[--C-:B------:R-:W-:Y:S02]  /*c700*/  FFMA.FTZ R95, R103, c[0x0][0x23c], -R22.reuse ;  /* 0x00008f00675f7a23 */ /* 0x100fe40000010816 */
[----:B------:R-:W-:Y:S02]  /*c710*/  FFMA.FTZ R36, R111, c[0x0][0x23c], -R22 ;  /* 0x00008f006f247a23 */ /* 0x000fe40000010816 */
[----:B----4-:R-:W-:-:S02]  /*c720*/  FADD.FTZ R153, R42, R153 ;  /* 0x000000992a997221 */ /* 0x010fc40000010000 */
[----:B------:R-:W-:Y:S01]  /*c730*/  FADD.FTZ R151, R30, R156 ;  /* 0x0000009c1e977221 */ /* 0x000fe20000010000 */
[----:B------:R-:W4:Y:S01]  /*c740*/  MUFU.EX2 R18, R18 ;  /* 0x0000001200127308 */ /* 0x000f220000000800 */
[----:B------:R-:W-:Y:S02]  /*c750*/  FFMA.FTZ R58, R49, c[0x0][0x23c], -R22 ;  /* 0x00008f00313a7a23 */ /* 0x000fe40000010816 */
[----:B------:R-:W-:Y:S02]  /*c760*/  FFMA.FTZ R52, R55, c[0x0][0x23c], -R24 ;  /* 0x00008f0037347a23 */ /* 0x000fe40000010818 */
[--C-:B------:R-:W-:Y:S02]  /*c770*/  FFMA.FTZ R53, R53, c[0x0][0x23c], -R22.reuse ;  /* 0x00008f0035357a23 */ /* 0x100fe40000010816 */
[--C-:B------:R-:W-:Y:S01]  /*c780*/  FFMA.FTZ R56, R47, c[0x0][0x23c], -R22.reuse ;  /* 0x00008f002f387a23 */ /* 0x100fe20000010816 */
[----:B------:R-:W-:Y:S01]  /*c790*/  MUFU.EX2 R87, R87 ;  /* 0x0000005700577308 */ /* 0x000fe20000000800 */
[----:B------:R-:W-:-:S02]  /*c7a0*/  FFMA.FTZ R49, R51, c[0x0][0x23c], -R22 ;  /* 0x00008f0033317a23 */ /* 0x000fc40000010816 */
[----:B------:R-:W-:Y:S02]  /*c7b0*/  FADD.FTZ R151, R38, R151 ;  /* 0x0000009726977221 */ /* 0x000fe40000010000 */
[----:B------:R-:W-:Y:S02]  /*c7c0*/  FFMA.FTZ R47, R17, c[0x0][0x23c], -R24 ;  /* 0x00008f00112f7a23 */ /* 0x000fe40000010818 */
[----:B------:R-:W-:Y:S01]  /*c7d0*/  FADD.FTZ R103, R16, R151 ;  /* 0x0000009710677221 */ /* 0x000fe20000010000 */
[----:B------:R-:W5:Y:S01]  /*c7e0*/  MUFU.EX2 R2, R2 ;  /* 0x0000000200027308 */ /* 0x000f620000000800 */
[----:B--2---:R-:W-:Y:S02]  /*c7f0*/  FADD.FTZ R16, R48, R153 ;  /* 0x0000009930107221 */ /* 0x004fe40000010000 */
[----:B---3--:R-:W-:Y:S02]  /*c800*/  FADD.FTZ R103, R54, R103 ;  /* 0x0000006736677221 */ /* 0x008fe40000010000 */
[----:B------:R-:W-:Y:S01]  /*c810*/  FADD.FTZ R51, R157, R16 ;  /* 0x000000109d337221 */ /* 0x000fe20000010000 */
[----:B-1----:R-:W-:Y:S02]  /*c820*/  HMMA.16816.F32.BF16 R76, R4, R8, R76 ;  /* 0x00000008044c723c */ /* 0x002fe4000004184c */
[----:B------:R-:W1:Y:S01]  /*c830*/  MUFU.EX2 R50, R50 ;  /* 0x0000003200327308 */ /* 0x000e620000000800 */
[----:B------:R-:W-:-:S02]  /*c840*/  FADD.FTZ R51, R34, R51 ;  /* 0x0000003322337221 */ /* 0x000fc40000010000 */
[----:B------:R-:W-:Y:S02]  /*c850*/  FFMA.FTZ R60, R41, c[0x0][0x23c], -R22 ;  /* 0x00008f00293c7a23 */ /* 0x000fe40000010816 */
[--C-:B------:R-:W-:Y:S01]  /*c860*/  FFMA.FTZ R89, R89, c[0x0][0x23c], -R24.reuse ;  /* 0x00008f0059597a23 */ /* 0x100fe20000010818 */
[----:B------:R-:W-:Y:S01]  /*c870*/  HMMA.16816.F32.BF16 R80, R4, R10, R80 ;  /* 0x0000000a0450723c */ /* 0x000fe20000041850 */
[----:B------:R-:W2:Y:S01]  /*c880*/  LDSM.16.MT88.4 R8, [R132+0x3400] ;  /* 0x003400008408783b */ /* 0x000ea20000004200 */
[----:B------:R-:W3:Y:S01]  /*c890*/  MUFU.EX2 R46, R46 ;  /* 0x0000002e002e7308 */ /* 0x000ee20000000800 */
[----:B------:R-:W-:Y:S02]  /*c8a0*/  FFMA.FTZ R38, R97, c[0x0][0x23c], -R24 ;  /* 0x00008f0061267a23 */ /* 0x000fe40000010818 */
[----:B------:R-:W-:Y:S02]  /*c8b0*/  FFMA.FTZ R45, R45, c[0x0][0x23c], -R22 ;  /* 0x00008f002d2d7a23 */ /* 0x000fe40000010816 */
[----:B------:R-:W-:Y:S01]  /*c8c0*/  F2FP.BF16.PACK_AB R4, R48, R42 ;  /* 0x0000002a3004723e */ /* 0x000fe200000010ff */
[--C-:B------:R-:W-:Y:S01]  /*c8d0*/  FFMA.FTZ R42, R99, c[0x0][0x23c], -R24.reuse ;  /* 0x00008f00632a7a23 */ /* 0x100fe20000010818 */
[----:B----4-:R-:W-:Y:S01]  /*c8e0*/  F2FP.BF16.PACK_AB R5, R18, R54 ;  /* 0x000000361205723e */ /* 0x010fe200000010ff */
[----:B------:R-:W-:Y:S01]  /*c8f0*/  MUFU.EX2 R63, R63 ;  /* 0x0000003f003f7308 */ /* 0x000fe20000000800 */
[----:B------:R-:W-:Y:S01]  /*c900*/  F2FP.BF16.PACK_AB R6, R34, R157 ;  /* 0x0000009d2206723e */ /* 0x000fe200000010ff */
[--C-:B------:R-:W-:Y:S01]  /*c910*/  FFMA.FTZ R99, R93, c[0x0][0x23c], -R24.reuse ;  /* 0x00008f005d637a23 */ /* 0x100fe20000010818 */
[----:B-----5:R-:W-:Y:S01]  /*c920*/  F2FP.BF16.PACK_AB R7, R2, R87 ;  /* 0x000000570207723e */ /* 0x020fe200000010ff */
[----:B------:R-:W-:-:S02]  /*c930*/  FFMA.FTZ R93, R59, c[0x0][0x23c], -R24 ;  /* 0x00008f003b5d7a23 */ /* 0x000fc40000010818 */
[----:B------:R-:W-:Y:S02]  /*c940*/  FADD.FTZ R18, R18, R103 ;  /* 0x0000006712127221 */ /* 0x000fe40000010000 */
[----:B------:R-:W-:Y:S01]  /*c950*/  MUFU.EX2 R0, R0 ;  /* 0x0000000000007308 */ /* 0x000fe20000000800 */
[----:B------:R-:W-:Y:S02]  /*c960*/  FFMA.FTZ R34, R19, c[0x0][0x23c], -R24 ;  /* 0x00008f0013227a23 */ /* 0x000fe40000010818 */
[----:B------:R-:W-:Y:S02]  /*c970*/  FADD.FTZ R87, R87, R18 ;  /* 0x0000001257577221 */ /* 0x000fe40000010000 */
[----:B------:R-:W-:Y:S01]  /*c980*/  LDSM.16.MT88.4 R16, [R132+0x4400] ;  /* 0x004400008410783b */ /* 0x000fe20000004200 */
[--C-:B------:R-:W-:Y:S02]  /*c990*/  FFMA.FTZ R48, R91, c[0x0][0x23c], -R24.reuse ;  /* 0x00008f005b307a23 */ /* 0x100fe40000010818 */
[----:B------:R-:W-:Y:S01]  /*c9a0*/  MUFU.EX2 R123, R123 ;  /* 0x0000007b007b7308 */ /* 0x000fe20000000800 */
[----:B------:R-:W-:-:S02]  /*c9b0*/  FFMA.FTZ R59, R107, c[0x0][0x23c], -R24 ;  /* 0x00008f006b3b7a23 */ /* 0x000fc40000010818 */
[--C-:B------:R-:W-:Y:S02]  /*c9c0*/  FFMA.FTZ R41, R43, c[0x0][0x23c], -R22.reuse ;  /* 0x00008f002b297a23 */ /* 0x100fe40000010816 */
[----:B------:R-:W-:Y:S02]  /*c9d0*/  FFMA.FTZ R62, R39, c[0x0][0x23c], -R22 ;  /* 0x00008f00273e7a23 */ /* 0x000fe40000010816 */
[----:B------:R-:W-:Y:S01]  /*c9e0*/  FADD.FTZ R2, R2, R87 ;  /* 0x0000005702027221 */ /* 0x000fe20000010000 */
[----:B------:R-:W4:Y:S01]  /*c9f0*/  MUFU.EX2 R28, R28 ;  /* 0x0000001c001c7308 */ /* 0x000f220000000800 */
[----:B-1----:R-:W-:Y:S02]  /*ca00*/  FADD.FTZ R51, R50, R51 ;  /* 0x0000003332337221 */ /* 0x002fe40000010000 */
[--C-:B------:R-:W-:Y:S02]  /*ca10*/  FFMA.FTZ R30, R113, c[0x0][0x23c], -R24.reuse ;  /* 0x00008f00711e7a23 */ /* 0x100fe40000010818 */
[--C-:B------:R-:W-:Y:S01]  /*ca20*/  FFMA.FTZ R55, R117, c[0x0][0x23c], -R24.reuse ;  /* 0x00008f0075377a23 */ /* 0x100fe20000010818 */
[----:B--2---:R-:W-:Y:S02]  /*ca30*/  HMMA.16816.F32.BF16 R68, R4, R8, R68 ;  /* 0x000000080444723c */ /* 0x004fe40000041844 */
[----:B------:R-:W-:Y:S01]  /*ca40*/  MUFU.EX2 R67, R67 ;  /* 0x0000004300437308 */ /* 0x000fe20000000800 */
[----:B------:R-:W-:-:S02]  /*ca50*/  FFMA.FTZ R54, R57, c[0x0][0x23c], -R24 ;  /* 0x00008f0039367a23 */ /* 0x000fc40000010818 */
[--C-:B------:R-:W-:Y:S02]  /*ca60*/  FFMA.FTZ R35, R35, c[0x0][0x23c], -R22.reuse ;  /* 0x00008f0023237a23 */ /* 0x100fe40000010816 */
[--C-:B------:R-:W-:Y:S01]  /*ca70*/  FFMA.FTZ R31, R31, c[0x0][0x23c], -R22.reuse ;  /* 0x00008f001f1f7a23 */ /* 0x100fe20000010816 */
[----:B------:R-:W-:Y:S01]  /*ca80*/  HMMA.16816.F32.BF16 R72, R4, R10, R72 ;  /* 0x0000000a0448723c */ /* 0x000fe20000041848 */
[----:B------:R-:W1:Y:S01]  /*ca90*/  LDSM.16.MT88.4 R8, [R131+0x3400] ;  /* 0x003400008308783b */ /* 0x000e620000004200 */
[----:B------:R-:W2:Y:S01]  /*caa0*/  MUFU.EX2 R26, R26 ;  /* 0x0000001a001a7308 */ /* 0x000ea20000000800 */
[----:B------:R-:W-:Y:S02]  /*cab0*/  FFMA.FTZ R37, R37, c[0x0][0x23c], -R22 ;  /* 0x00008f0025257a23 */ /* 0x000fe40000010816 */
[----:B------:R-:W-:Y:S02]  /*cac0*/  FFMA.FTZ R39, R65, c[0x0][0x23c], -R24 ;  /* 0x00008f0041277a23 */ /* 0x000fe40000010818 */
[----:B------:R-:W-:-:S02]  /*cad0*/  FFMA.FTZ R25, R25, c[0x0][0x23c], -R22 ;  /* 0x00008f0019197a23 */ /* 0x000fc40000010816 */
[--C-:B------:R-:W-:Y:S01]  /*cae0*/  FFMA.FTZ R23, R23, c[0x0][0x23c], -R22.reuse ;  /* 0x00008f0017177a23 */ /* 0x100fe20000010816 */
[----:B------:R-:W-:Y:S01]  /*caf0*/  MUFU.EX2 R121, R121 ;  /* 0x0000007900797308 */ /* 0x000fe20000000800 */
[--C-:B------:R-:W-:Y:S02]  /*cb00*/  FFMA.FTZ R156, R21, c[0x0][0x23c], -R22.reuse ;  /* 0x00008f00159c7a23 */ /* 0x100fe40000010816 */
[----:B------:R-:W-:-:S05]  /*cb10*/  FFMA.FTZ R27, R27, c[0x0][0x23c], -R22 ;  /* 0x00008f001b1b7a23 */ /* 0x000fca0000010816 */
[----:B------:R-:W5:Y:S08]  /*cb20*/  MUFU.EX2 R44, R44 ;  /* 0x0000002c002c7308 */ /* 0x000f700000000800 */
[----:B------:R-:W-:Y:S08]  /*cb30*/  MUFU.EX2 R32, R32 ;  /* 0x0000002000207308 */ /* 0x000ff00000000800 */
[----:B------:R-:W-:Y:S01]  /*cb40*/  MUFU.EX2 R101, R101 ;  /* 0x0000006500657308 */ /* 0x000fe20000000800 */
[C---:B-1----:R-:W-:Y:S07]  /*cb50*/  HMMA.16816.F32.BF16 R76, R4.reuse, R8, R76 ;  /* 0x00000008044c723c */ /* 0x042fee000004184c */
[----:B------:R-:W-:Y:S01]  /*cb60*/  MUFU.EX2 R105, R105 ;  /* 0x0000006900697308 */ /* 0x000fe20000000800 */
[----:B------:R-:W-:Y:S01]  /*cb70*/  HMMA.16816.F32.BF16 R80, R4, R10, R80 ;  /* 0x0000000a0450723c */ /* 0x000fe20000041850 */
[----:B------:R-:W1:Y:S06]  /*cb80*/  LDSM.16.MT88.4 R8, [R131+0x3800] ;  /* 0x003800008308783b */ /* 0x000e6c0000004200 */
[----:B------:R-:W1:Y:S01]  /*cb90*/  MUFU.EX2 R40, R40 ;  /* 0x0000002800287308 */ /* 0x000e620000000800 */
[C---:B---3--:R-:W-:Y:S01]  /*cba0*/  F2FP.BF16.PACK_AB R4, R46.reuse, R50 ;  /* 0x000000322e04723e */ /* 0x048fe200000010ff */
[----:B------:R-:W-:Y:S01]  /*cbb0*/  FADD.FTZ R50, R46, R51 ;  /* 0x000000332e327221 */ /* 0x000fe20000010000 */
[----:B----4-:R-:W-:-:S05]  /*cbc0*/  F2FP.BF16.PACK_AB R5, R28, R123 ;  /* 0x0000007b1c05723e */ /* 0x010fca00000010ff */
[----:B------:R-:W-:Y:S01]  /*cbd0*/  MUFU.EX2 R95, R95 ;  /* 0x0000005f005f7308 */ /* 0x000fe20000000800 */
[----:B------:R-:W-:Y:S01]  /*cbe0*/  F2FP.BF16.PACK_AB R6, R0, R63 ;  /* 0x0000003f0006723e */ /* 0x000fe200000010ff */
[----:B------:R-:W-:Y:S01]  /*cbf0*/  FADD.FTZ R123, R123, R2 ;  /* 0x000000027b7b7221 */ /* 0x000fe20000010000 */
[----:B--2---:R-:W-:Y:S01]  /*cc00*/  F2FP.BF16.PACK_AB R7, R26, R67 ;  /* 0x000000431a07723e */ /* 0x004fe200000010ff */
[----:B------:R-:W-:Y:S02]  /*cc10*/  FFMA.FTZ R46, R29, c[0x0][0x23c], -R22 ;  /* 0x00008f001d2e7a23 */ /* 0x000fe40000010816 */
[----:B------:R-:W-:Y:S02]  /*cc20*/  FADD.FTZ R28, R28, R123 ;  /* 0x0000007b1c1c7221 */ /* 0x000fe40000010000 */
[----:B------:R-:W2:Y:S01]  /*cc30*/  MUFU.EX2 R36, R36 ;  /* 0x0000002400247308 */ /* 0x000ea20000000800 */
[----:B------:R-:W-:Y:S01]  /*cc40*/  FADD.FTZ R63, R63, R50 ;  /* 0x000000323f3f7221 */ /* 0x000fe20000010000 */
[----:B------:R-:W-:Y:S01]  /*cc50*/  HMMA.16816.F32.BF16 R68, R4, R12, R68 ;  /* 0x0000000c0444723c */ /* 0x000fe20000041844 */
[----:B------:R-:W-:-:S02]  /*cc60*/  FADD.FTZ R67, R67, R28 ;  /* 0x0000001c43437221 */ /* 0x000fc40000010000 */
[--C-:B------:R-:W-:Y:S02]  /*cc70*/  FFMA.FTZ R29, R33, c[0x0][0x23c], -R24.reuse ;  /* 0x00008f00211d7a23 */ /* 0x100fe40000010818 */
[----:B------:R-:W-:Y:S01]  /*cc80*/  FADD.FTZ R26, R26, R67 ;  /* 0x000000431a1a7221 */ /* 0x000fe20000010000 */
[----:B------:R-:W-:Y:S01]  /*cc90*/  MUFU.EX2 R42, R42 ;  /* 0x0000002a002a7308 */ /* 0x000fe20000000800 */
[----:B------:R-:W-:Y:S01]  /*cca0*/  FFMA.FTZ R24, R61, c[0x0][0x23c], -R24 ;  /* 0x00008f003d187a23 */ /* 0x000fe20000010818 */
[C---:B------:R-:W-:Y:S01]  /*ccb0*/  HMMA.16816.F32.BF16 R72, R4.reuse, R14, R72 ;  /* 0x0000000e0448723c */ /* 0x040fe20000041848 */
[----:B------:R-:W-:Y:S05]  /*ccc0*/  LDSM.16.MT88.4 R12, [R132+0x4000] ;  /* 0x00400000840c783b */ /* 0x000fea0000004200 */
[----:B------:R-:W3:Y:S02]  /*ccd0*/  MUFU.EX2 R99, R99 ;  /* 0x0000006300637308 */ /* 0x000ee40000000800 */
[C---:B-1----:R-:W-:Y:S06]  /*cce0*/  HMMA.16816.F32.BF16 R76, R4.reuse, R8, R76 ;  /* 0x00000008044c723c */ /* 0x042fec000004184c */
[----:B------:R-:W-:Y:S02]  /*ccf0*/  MUFU.EX2 R52, R52 ;  /* 0x0000003400347308 */ /* 0x000fe40000000800 */
[----:B------:R-:W-:Y:S01]  /*cd00*/  HMMA.16816.F32.BF16 R80, R4, R10, R80 ;  /* 0x0000000a0450723c */ /* 0x000fe20000041850 */
[----:B------:R-:W1:Y:S05]  /*cd10*/  LDSM.16.MT88.4 R8, [R132+0x3c00] ;  /* 0x003c00008408783b */ /* 0x000e6a0000004200 */
[----:B------:R-:W-:Y:S01]  /*cd20*/  MUFU.EX2 R93, R93 ;  /* 0x0000005d005d7308 */ /* 0x000fe20000000800 */
[----:B-----5:R-:W-:-:S02]  /*cd30*/  F2FP.BF16.PACK_AB R4, R44, R121 ;  /* 0x000000792c04723e */ /* 0x020fc400000010ff */
[----:B------:R-:W-:-:S05]  /*cd40*/  F2FP.BF16.PACK_AB R5, R40, R105 ;  /* 0x000000692805723e */ /* 0x000fca00000010ff */
[----:B------:R-:W-:Y:S01]  /*cd50*/  MUFU.EX2 R53, R53 ;  /* 0x0000003500357308 */ /* 0x000fe20000000800 */
[----:B------:R-:W-:Y:S01]  /*cd60*/  F2FP.BF16.PACK_AB R6, R101, R32 ;  /* 0x000000206506723e */ /* 0x000fe200000010ff */
[----:B------:R-:W-:Y:S01]  /*cd70*/  FADD.FTZ R105, R105, R26 ;  /* 0x0000001a69697221 */ /* 0x000fe20000010000 */
[----:B--2---:R-:W-:-:S03]  /*cd80*/  F2FP.BF16.PACK_AB R7, R36, R95 ;  /* 0x0000005f2407723e */ /* 0x004fc600000010ff */
[----:B------:R-:W-:Y:S02]  /*cd90*/  FADD.FTZ R40, R40, R105 ;  /* 0x0000006928287221 */ /* 0x000fe40000010000 */
[----:B------:R-:W2:Y:S02]  /*cda0*/  MUFU.EX2 R56, R56 ;  /* 0x0000003800387308 */ /* 0x000ea40000000800 */
[----:B------:R-:W-:-:S04]  /*cdb0*/  FADD.FTZ R95, R95, R40 ;  /* 0x000000285f5f7221 */ /* 0x000fc80000010000 */
[----:B------:R-:W-:Y:S02]  /*cdc0*/  FADD.FTZ R36, R36, R95 ;  /* 0x0000005f24247221 */ /* 0x000fe40000010000 */
[----:B------:R-:W-:Y:S08]  /*cdd0*/  MUFU.EX2 R58, R58 ;  /* 0x0000003a003a7308 */ /* 0x000ff00000000800 */
[----:B------:R-:W4:Y:S01]  /*cde0*/  MUFU.EX2 R49, R49 ;  /* 0x0000003100317308 */ /* 0x000f220000000800 */
[C---:B-1----:R-:W-:Y:S07]  /*cdf0*/  HMMA.16816.F32.BF16 R68, R4.reuse, R8, R68 ;  /* 0x000000080444723c */ /* 0x042fee0000041844 */
[----:B------:R-:W-:Y:S01]  /*ce00*/  MUFU.EX2 R89, R89 ;  /* 0x0000005900597308 */ /* 0x000fe20000000800 */
[C---:B------:R-:W-:Y:S01]  /*ce10*/  HMMA.16816.F32.BF16 R72, R4.reuse, R10, R72 ;  /* 0x0000000a0448723c */ /* 0x040fe20000041848 */
[----:B------:R-:W1:Y:S06]  /*ce20*/  LDSM.16.MT88.4 R8, [R131+0x3c00] ;  /* 0x003c00008308783b */ /* 0x000e6c0000004200 */
[----:B------:R-:W5:Y:S08]  /*ce30*/  MUFU.EX2 R48, R48 ;  /* 0x0000003000307308 */ /* 0x000f700000000800 */
[----:B------:R-:W-:Y:S08]  /*ce40*/  MUFU.EX2 R38, R38 ;  /* 0x0000002600267308 */ /* 0x000ff00000000800 */
[----:B------:R-:W-:Y:S08]  /*ce50*/  MUFU.EX2 R59, R59 ;  /* 0x0000003b003b7308 */ /* 0x000ff00000000800 */
[----:B------:R-:W-:Y:S08]  /*ce60*/  MUFU.EX2 R45, R45 ;  /* 0x0000002d002d7308 */ /* 0x000ff00000000800 */
[----:B------:R-:W2:Y:S01]  /*ce70*/  MUFU.EX2 R60, R60 ;  /* 0x0000003c003c7308 */ /* 0x000ea20000000800 */
[C---:B-1----:R-:W-:Y:S07]  /*ce80*/  HMMA.16816.F32.BF16 R76, R4.reuse, R8, R76 ;  /* 0x00000008044c723c */ /* 0x042fee000004184c */
[----:B------:R-:W-:Y:S01]  /*ce90*/  MUFU.EX2 R41, R41 ;  /* 0x0000002900297308 */ /* 0x000fe20000000800 */
[----:B------:R-:W-:Y:S01]  /*cea0*/  HMMA.16816.F32.BF16 R80, R4, R10, R80 ;  /* 0x0000000a0450723c */ /* 0x000fe20000041850 */
[----:B------:R-:W1:Y:S06]  /*ceb0*/  LDSM.16.MT88.4 R8, [R131+0x4000] ;  /* 0x004000008308783b */ /* 0x000e6c0000004200 */
[----:B------:R-:W1:Y:S01]  /*cec0*/  MUFU.EX2 R62, R62 ;  /* 0x0000003e003e7308 */ /* 0x000e620000000800 */
[----:B---3--:R-:W-:-:S02]  /*ced0*/  F2FP.BF16.PACK_AB R4, R99, R42 ;  /* 0x0000002a6304723e */ /* 0x008fc400000010ff */
[----:B--2---:R-:W-:-:S05]  /*cee0*/  F2FP.BF16.PACK_AB R5, R56, R53 ;  /* 0x000000353805723e */ /* 0x004fca00000010ff */
[----:B------:R-:W-:Y:S01]  /*cef0*/  MUFU.EX2 R30, R30 ;  /* 0x0000001e001e7308 */ /* 0x000fe20000000800 */
[----:B------:R-:W-:Y:S01]  /*cf00*/  F2FP.BF16.PACK_AB R6, R93, R52 ;  /* 0x000000345d06723e */ /* 0x000fe200000010ff */
[----:B------:R-:W-:Y:S01]  /*cf10*/  FADD.FTZ R53, R53, R36 ;  /* 0x0000002435357221 */ /* 0x000fe20000010000 */
[----:B----4-:R-:W-:-:S03]  /*cf20*/  F2FP.BF16.PACK_AB R7, R49, R58 ;  /* 0x0000003a3107723e */ /* 0x010fc600000010ff */
[----:B------:R-:W-:Y:S02]  /*cf30*/  FADD.FTZ R53, R56, R53 ;  /* 0x0000003538357221 */ /* 0x000fe40000010000 */
[----:B------:R-:W2:Y:S02]  /*cf40*/  MUFU.EX2 R55, R55 ;  /* 0x0000003700377308 */ /* 0x000ea40000000800 */
[----:B------:R-:W-:Y:S01]  /*cf50*/  HMMA.16816.F32.BF16 R68, R4, R12, R68 ;  /* 0x0000000c0444723c */ /* 0x000fe20000041844 */
[----:B------:R-:W-:-:S04]  /*cf60*/  FADD.FTZ R58, R58, R53 ;  /* 0x000000353a3a7221 */ /* 0x000fc80000010000 */
[----:B------:R-:W-:Y:S01]  /*cf70*/  FADD.FTZ R58, R49, R58 ;  /* 0x0000003a313a7221 */ /* 0x000fe20000010000 */
        /* <DEDUP_REMOVED lines=8> */
[----:B------:R-:W4:Y:S01]  /*d000*/  MUFU.EX2 R35, R35 ;  /* 0x0000002300237308 */ /* 0x000f220000000800 */
[----:B-----5:R-:W-:-:S02]  /*d010*/  F2FP.BF16.PACK_AB R4, R48, R89 ;  /* 0x000000593004723e */ /* 0x020fc400000010ff */
[----:B------:R-:W-:-:S05]  /*d020*/  F2FP.BF16.PACK_AB R5, R60, R45 ;  /* 0x0000002d3c05723e */ /* 0x000fca00000010ff */
[----:B------:R-:W-:Y:S01]  /*d030*/  MUFU.EX2 R31, R31 ;  /* 0x0000001f001f7308 */ /* 0x000fe20000000800 */
[----:B------:R-:W-:Y:S01]  /*d040*/  F2FP.BF16.PACK_AB R6, R59, R38 ;  /* 0x000000263b06723e */ /* 0x000fe200000010ff */
[----:B------:R-:W-:Y:S01]  /*d050*/  FADD.FTZ R45, R45, R58 ;  /* 0x0000003a2d2d7221 */ /* 0x000fe20000010000 */
[----:B------:R-:W-:-:S03]  /*d060*/  F2FP.BF16.PACK_AB R7, R62, R41 ;  /* 0x000000293e07723e */ /* 0x000fc600000010ff */
[----:B------:R-:W-:Y:S02]  /*d070*/  FADD.FTZ R60, R60, R45 ;  /* 0x0000002d3c3c7221 */ /* 0x000fe40000010000 */
[----:B------:R-:W5:Y:S02]  /*d080*/  MUFU.EX2 R46, R46 ;  /* 0x0000002e002e7308 */ /* 0x000f640000000800 */
[C---:B------:R-:W-:Y:S06]  /*d090*/  HMMA.16816.F32.BF16 R68, R4.reuse, R16, R68 ;  /* 0x000000100444723c */ /* 0x040fec0000041844 */
[----:B------:R-:W-:Y:S02]  /*d0a0*/  MUFU.EX2 R34, R34 ;  /* 0x0000002200227308 */ /* 0x000fe40000000800 */
[C---:B------:R-:W-:Y:S01]  /*d0b0*/  HMMA.16816.F32.BF16 R72, R4.reuse, R18, R72 ;  /* 0x000000120448723c */ /* 0x040fe20000041848 */
[----:B------:R-:W1:Y:S05]  /*d0c0*/  LDSM.16.MT88.4 R16, [R131+0x4800] ;  /* 0x004800008310783b */ /* 0x000e6a0000004200 */
[----:B------:R-:W1:Y:S02]  /*d0d0*/  MUFU.EX2 R39, R39 ;  /* 0x0000002700277308 */ /* 0x000e640000000800 */
[C---:B---3--:R-:W-:Y:S06]  /*d0e0*/  HMMA.16816.F32.BF16 R76, R4.reuse, R12, R76 ;  /* 0x0000000c044c723c */ /* 0x048fec000004184c */
[----:B------:R-:W-:Y:S01]  /*d0f0*/  MUFU.EX2 R29, R29 ;  /* 0x0000001d001d7308 */ /* 0x000fe20000000800 */
[----:B------:R-:W-:Y:S01]  /*d100*/  FADD.FTZ R12, R0, R63 ;  /* 0x0000003f000c7221 */ /* 0x000fe20000010000 */
[----:B------:R-:W-:Y:S03]  /*d110*/  HMMA.16816.F32.BF16 R80, R4, R14, R80 ;  /* 0x0000000e0450723c */ /* 0x000fe60000041850 */
[----:B------:R-:W-:-:S02]  /*d120*/  FADD.FTZ R121, R121, R12 ;  /* 0x0000000c79797221 */ /* 0x000fc40000010000 */
[----:B------:R-:W3:Y:S01]  /*d130*/  LDSM.16.MT88.4 R12, [R132+0x4c00] ;  /* 0x004c0000840c783b */ /* 0x000ee20000004200 */
[----:B------:R-:W-:Y:S01]  /*d140*/  MUFU.EX2 R24, R24 ;  /* 0x0000001800187308 */ /* 0x000fe20000000800 */
[----:B------:R-:W-:Y:S01]  /*d150*/  FADD.FTZ R121, R44, R121 ;  /* 0x000000792c797221 */ /* 0x000fe20000010000 */
[----:B--2---:R-:W-:Y:S02]  /*d160*/  F2FP.BF16.PACK_AB R4, R55, R30 ;  /* 0x0000001e3704723e */ /* 0x004fe400000010ff */
[----:B----4-:R-:W-:Y:S01]  /*d170*/  F2FP.BF16.PACK_AB R5, R35, R2 ;  /* 0x000000022305723e */ /* 0x010fe200000010ff */
[----:B------:R-:W-:Y:S01]  /*d180*/  FADD.FTZ R32, R32, R121 ;  /* 0x0000007920207221 */ /* 0x000fe20000010000 */
[----:B------:R-:W-:Y:S02]  /*d190*/  F2FP.BF16.PACK_AB R6, R54, R47 ;  /* 0x0000002f3606723e */ /* 0x000fe400000010ff */
[----:B-----5:R-:W-:Y:S01]  /*d1a0*/  F2FP.BF16.PACK_AB R7, R46, R31 ;  /* 0x0000001f2e07723e */ /* 0x020fe200000010ff */
[----:B------:R-:W-:Y:S01]  /*d1b0*/  FADD.FTZ R101, R101, R32 ;  /* 0x0000002065657221 */ /* 0x000fe20000010000 */
[----:B------:R-:W-:Y:S03]  /*d1c0*/  MUFU.EX2 R0, R27 ;  /* 0x0000001b00007308 */ /* 0x000fe60000000800 */
[----:B------:R-:W-:-:S02]  /*d1d0*/  FADD.FTZ R42, R42, R101 ;  /* 0x000000652a2a7221 */ /* 0x000fc40000010000 */
[C---:B-1----:R-:W-:Y:S02]  /*d1e0*/  HMMA.16816.F32.BF16 R68, R4.reuse, R8, R68 ;  /* 0x000000080444723c */ /* 0x042fe40000041844 */
[----:B------:R-:W-:Y:S01]  /*d1f0*/  FADD.FTZ R99, R99, R42 ;  /* 0x0000002a63637221 */ /* 0x000fe20000010000 */
[----:B------:R-:W1:Y:S05]  /*d200*/  MUFU.EX2 R25, R25 ;  /* 0x0000001900197308 */ /* 0x000e6a0000000800 */
[C---:B------:R-:W-:Y:S01]  /*d210*/  HMMA.16816.F32.BF16 R72, R4.reuse, R10, R72 ;  /* 0x0000000a0448723c */ /* 0x040fe20000041848 */
[----:B------:R-:W2:Y:S02]  /*d220*/  LDSM.16.MT88.4 R8, [R131+0x4c00] ;  /* 0x004c00008308783b */ /* 0x000ea40000004200 */
[----:B------:R-:W-:Y:S05]  /*d230*/  MUFU.EX2 R23, R23 ;  /* 0x0000001700177308 */ /* 0x000fea0000000800 */
[C---:B------:R-:W-:Y:S03]  /*d240*/  HMMA.16816.F32.BF16 R76, R4.reuse, R16, R76 ;  /* 0x00000010044c723c */ /* 0x040fe6000004184c */
[----:B------:R-:W4:Y:S04]  /*d250*/  MUFU.EX2 R156, R156 ;  /* 0x0000009c009c7308 */ /* 0x000f280000000800 */
[----:B------:R-:W-:Y:S01]  /*d260*/  FADD.FTZ R16, R52, R99 ;  /* 0x0000006334107221 */ /* 0x000fe20000010000 */
[----:B------:R-:W-:Y:S03]  /*d270*/  HMMA.16816.F32.BF16 R80, R4, R18, R80 ;  /* 0x000000120450723c */ /* 0x000fe60000041850 */
[----:B------:R-:W-:-:S04]  /*d280*/  FADD.FTZ R16, R93, R16 ;  /* 0x000000105d107221 */ /* 0x000fc80000010000 */
[----:B------:R-:W-:Y:S01]  /*d290*/  FADD.FTZ R17, R89, R16 ;  /* 0x0000001059117221 */ /* 0x000fe20000010000 */
[----:B------:R-:W-:Y:S02]  /*d2a0*/  F2FP.BF16.PACK_AB R4, R39, R34 ;  /* 0x000000222704723e */ /* 0x000fe400000010ff */
[----:B-1----:R-:W-:Y:S01]  /*d2b0*/  F2FP.BF16.PACK_AB R5, R25, R0 ;  /* 0x000000001905723e */ /* 0x002fe200000010ff */
[----:B------:R-:W-:Y:S01]  /*d2c0*/  FADD.FTZ R17, R48, R17 ;  /* 0x0000001130117221 */ /* 0x000fe20000010000 */
[----:B------:R-:W-:Y:S02]  /*d2d0*/  F2FP.BF16.PACK_AB R6, R24, R29 ;  /* 0x0000001d1806723e */ /* 0x000fe400000010ff */
[----:B----4-:R-:W-:Y:S01]  /*d2e0*/  F2FP.BF16.PACK_AB R7, R156, R23 ;  /* 0x000000179c07723e */ /* 0x010fe200000010ff */
[----:B------:R-:W-:-:S04]  /*d2f0*/  FADD.FTZ R38, R38, R17 ;  /* 0x0000001126267221 */ /* 0x000fc80000010000 */
[----:B------:R-:W-:Y:S02]  /*d300*/  FADD.FTZ R59, R59, R38 ;  /* 0x000000263b3b7221 */ /* 0x000fe40000010000 */
[----:B---3--:R-:W-:Y:S02]  /*d310*/  HMMA.16816.F32.BF16 R68, R4, R12, R68 ;  /* 0x0000000c0444723c */ /* 0x008fe40000041844 */
[----:B------:R-:W-:-:S05]  /*d320*/  FADD.FTZ R30, R30, R59 ;  /* 0x0000003b1e1e7221 */ /* 0x000fca0000010000 */
[----:B------:R-:W-:Y:S01]  /*d330*/  FADD.FTZ R13, R41, R60 ;  /* 0x0000003c290d7221 */ /* 0x000fe20000010000 */
[----:B--2---:R-:W-:Y:S03]  /*d340*/  HMMA.16816.F32.BF16 R76, R4, R8, R76 ;  /* 0x00000008044c723c */ /* 0x004fe6000004184c */
[----:B------:R-:W-:-:S04]  /*d350*/  FADD.FTZ R13, R62, R13 ;  /* 0x0000000d3e0d7221 */ /* 0x000fc80000010000 */
[----:B------:R-:W-:Y:S01]  /*d360*/  FADD.FTZ R12, R2, R13 ;  /* 0x0000000d020c7221 */ /* 0x000fe20000010000 */
[C---:B------:R-:W-:Y:S01]  /*d370*/  HMMA.16816.F32.BF16 R72, R4.reuse, R14, R72 ;  /* 0x0000000e0448723c */ /* 0x040fe20000041848 */
[----:B------:R-:W-:Y:S02]  /*d380*/  FADD.FTZ R2, R55, R30 ;  /* 0x0000001e37027221 */ /* 0x000fe40000010000 */
[----:B------:R-:W-:Y:S02]  /*d390*/  FADD.FTZ R12, R35, R12 ;  /* 0x0000000c230c7221 */ /* 0x000fe40000010000 */
[----:B------:R-:W-:Y:S01]  /*d3a0*/  FADD.FTZ R9, R47, R2 ;  /* 0x000000022f097221 */ /* 0x000fe20000010000 */
[----:B------:R-:W-:Y:S01]  /*d3b0*/  MOV R2, R20 ;  /* 0x0000001400027202 */ /* 0x000fe20000000f00 */
[----:B------:R-:W-:Y:S01]  /*d3c0*/  FADD.FTZ R13, R31, R12 ;  /* 0x0000000c1f0d7221 */ /* 0x000fe20000010000 */
[----:B------:R-:W-:Y:S01]  /*d3d0*/  HMMA.16816.F32.BF16 R80, R4, R10, R80 ;  /* 0x0000000a0450723c */ /* 0x000fe20000041850 */
        /* <DEDUP_REMOVED lines=8> */
[----:B------:R-:W-:Y:S01]  /*d460*/  MOV R0, R3 ;  /* 0x0000000300007202 */ /* 0x000fe20000000f00 */
[----:B------:R-:W-:Y:S02]  /*d470*/  FADD.FTZ R157, R24, R29 ;  /* 0x0000001d189d7221 */ /* 0x000fe40000010000 */
[----:B------:R-:W-:Y:S02]  /*d480*/  FADD.FTZ R156, R156, R23 ;  /* 0x000000179c9c7221 */ /* 0x000fe40000010000 */
.L_x_3992:
[----:B------:R-:W-:Y:S05]  /*d490*/  @!P1 BRA `(.L_x_4000) ;  /* 0x000028a000009947 */ /* 0x000fea0003800000 */
[----:B------:R-:W-:Y:S01]  /*d4a0*/  IMAD.MOV.U32 R153, RZ, RZ, c[0x0][0x1a0] ;  /* 0x00006800ff997624 */ /* 0x000fe200078e00ff */
[----:B------:R-:W-:Y:S02]  /*d4b0*/  MOV R3, R0 ;  /* 0x0000000000037202 */ /* 0x000fe40000000f00 */
[----:B------:R-:W-:Y:S01]  /*d4c0*/  MOV R87, R2 ;  /* 0x0000000200577202 */ /* 0x000fe20000000f00 */
[----:B------:R-:W-:-:S05]  /*d4d0*/  IMAD.U32 R152, R153, -0x80, RZ ;  /* 0xffffff8099987824 */ /* 0x000fca00078e00ff */
[----:B------:R-:W-:Y:S02]  /*d4e0*/  SHF.R.S32.HI R151, RZ, 0x1f, R152 ;  /* 0x0000001fff977819 */ /* 0x000fe40000011498 */
.L_x_4004:
        /* <DEDUP_REMOVED lines=65> */
.L_x_4001:
        /* <DEDUP_REMOVED lines=46> */
[----:B------:R-:W0:Y:S04]  /*dbe0*/  LDGDEPBAR ;  /* 0x00000000000079af */ /* 0x000e280000000000 */
[----:B------:R-:W1:Y:S01]  /*dbf0*/  LDSM.16.M88.4 R104, [R134+0x1c00] ;  /* 0x001c00008668783b */ /* 0x000e620000000200 */
[----:B---3--:R-:W-:Y:S03]  /*dc00*/  IMAD.MOV.U32 R154, RZ, RZ, R158 ;  /* 0x000000ffff9a7224 */ /* 0x008fe600078e009e */
[----:B------:R-:W3:Y:S01]  /*dc10*/  LDSM.16.M88.4 R108, [R134+0x2000] ;  /* 0x00200000866c783b */ /* 0x000ee20000000200 */
[----:B------:R-:W-:Y:S03]  /*dc20*/  IMAD.MOV.U32 R155, RZ, RZ, R159 ;  /* 0x000000ffff9b7224 */ /* 0x000fe600078e009f */
[----:B--2---:R-:W2:Y:S04]  /*dc30*/  LDSM.16.M88.4 R112, [R134+0x2400] ;  /* 0x002400008670783b */ /* 0x004ea80000000200 */
[----:B------:R-:W1:Y:S04]  /*dc40*/  LDSM.16.M88.4 R116, [R134+0x2800] ;  /* 0x002800008674783b */ /* 0x000e680000000200 */
[----:B------:R-:W1:Y:S01]  /*dc50*/  LDSM.16.M88.4 R120, [R134+0x2c00] ;  /* 0x002c00008678783b */ /* 0x000e620000000200 */
[C---:B----4-:R-:W-:Y:S08]  /*dc60*/  HMMA.16816.F32.BF16 R4, R88.reuse, R92, RZ ;  /* 0x0000005c5804723c */ /* 0x050ff000000418ff */
[C---:B------:R-:W-:Y:S01]  /*dc70*/  HMMA.16816.F32.BF16 R8, R88.reuse, R94, RZ ;  /* 0x0000005e5808723c */ /* 0x040fe200000418ff */
[----:B------:R-:W-:Y:S07]  /*dc80*/  LDSM.16.M88.4 R92, [R133] ;  /* 0x00000000855c783b */ /* 0x000fee0000000200 */
[C---:B-----5:R-:W-:Y:S08]  /*dc90*/  HMMA.16816.F32.BF16 R12, R88.reuse, R96, RZ ;  /* 0x00000060580c723c */ /* 0x060ff000000418ff */
[C---:B------:R-:W-:Y:S08]  /*dca0*/  HMMA.16816.F32.BF16 R16, R88.reuse, R98, RZ ;  /* 0x000000625810723c */ /* 0x040ff000000418ff */
[C---:B-1----:R-:W-:Y:S08]  /*dcb0*/  HMMA.16816.F32.BF16 R20, R88.reuse, R100, RZ ;  /* 0x000000645814723c */ /* 0x042ff000000418ff */
[C---:B------:R-:W-:Y:S08]  /*dcc0*/  HMMA.16816.F32.BF16 R24, R88.reuse, R102, RZ ;  /* 0x000000665818723c */ /* 0x040ff000000418ff */
[C---:B------:R-:W-:Y:S08]  /*dcd0*/  HMMA.16816.F32.BF16 R28, R88.reuse, R104, RZ ;  /* 0x00000068581c723c */ /* 0x040ff000000418ff */
[C---:B------:R-:W-:Y:S08]  /*dce0*/  HMMA.16816.F32.BF16 R32, R88.reuse, R106, RZ ;  /* 0x0000006a5820723c */ /* 0x040ff000000418ff */
[C---:B---3--:R-:W-:Y:S08]  /*dcf0*/  HMMA.16816.F32.BF16 R36, R88.reuse, R108, RZ ;  /* 0x0000006c5824723c */ /* 0x048ff000000418ff */
[C---:B------:R-:W-:Y:S08]  /*dd00*/  HMMA.16816.F32.BF16 R40, R88.reuse, R110, RZ ;  /* 0x0000006e5828723c */ /* 0x040ff000000418ff */
[C---:B--2---:R-:W-:Y:S08]  /*dd10*/  HMMA.16816.F32.BF16 R44, R88.reuse, R112, RZ ;  /* 0x00000070582c723c */ /* 0x044ff000000418ff */
[C---:B------:R-:W-:Y:S08]  /*dd20*/  HMMA.16816.F32.BF16 R48, R88.reuse, R114, RZ ;  /* 0x000000725830723c */ /* 0x040ff000000418ff */
[C---:B------:R-:W-:Y:S08]  /*dd30*/  HMMA.16816.F32.BF16 R52, R88.reuse, R116, RZ ;  /* 0x000000745834723c */ /* 0x040ff000000418ff */
[C---:B------:R-:W-:Y:S08]  /*dd40*/  HMMA.16816.F32.BF16 R56, R88.reuse, R118, RZ ;  /* 0x000000765838723c */ /* 0x040ff000000418ff */
[C---:B------:R-:W-:Y:S08]  /*dd50*/  HMMA.16816.F32.BF16 R60, R88.reuse, R120, RZ ;  /* 0x00000078583c723c */ /* 0x040ff000000418ff */
[----:B------:R-:W-:Y:S01]  /*dd60*/  HMMA.16816.F32.BF16 R64, R88, R122, RZ ;  /* 0x0000007a5840723c */ /* 0x000fe200000418ff */
[----:B------:R-:W1:Y:S07]  /*dd70*/  LDSM.16.M88.4 R88, [R135] ;  /* 0x000000008758783b */ /* 0x000e6e0000000200 */
[C---:B-1----:R-:W-:Y:S08]  /*dd80*/  HMMA.16816.F32.BF16 R4, R88.reuse, R92, R4 ;  /* 0x0000005c5804723c */ /* 0x042ff00000041804 */
[C---:B------:R-:W-:Y:S01]  /*dd90*/  HMMA.16816.F32.BF16 R8, R88.reuse, R94, R8 ;  /* 0x0000005e5808723c */ /* 0x040fe20000041808 */
        /* <DEDUP_REMOVED lines=18> */
[----:B------:R-:W1:Y:S01]  /*dec0*/  LDSM.16.M88.4 R92, [R124] ;  /* 0x000000007c5c783b */ /* 0x000e620000000200 */
[----:B------:R-:W-:Y:S04]  /*ded0*/  DEPBAR.LE SB0, 0x0 ;  /* 0x000080000000791a */ /* 0x000fe80000000000 */
[----:B------:R-:W-:Y:S02]  /*dee0*/  BAR.SYNC.DEFER_BLOCKING 0x0 ;  /* 0x0000000000007b1d */ /* 0x000fe40000010000 */
[C---:B-1----:R-:W-:Y:S08]  /*def0*/  HMMA.16816.F32.BF16 R60, R88.reuse, R92, R60 ;  /* 0x0000005c583c723c */ /* 0x042ff0000004183c */
[----:B------:R-:W-:Y:S01]  /*df00*/  HMMA.16816.F32.BF16 R64, R88, R94, R64 ;  /* 0x0000005e5840723c */ /* 0x000fe20000041840 */
[----:B------:R-:W-:-:S07]  /*df10*/  @!P1 BRA `(.L_x_4002) ;  /* 0x000006a000009947 */ /* 0x000fce0003800000 */
[----:B------:R-:W-:Y:S05]  /*df20*/  IMAD.MOV.U32 R0, RZ, RZ, c[0x0][0x198] ;  /* 0x00006600ff007624 */ /* 0x000fea00078e00ff */
[----:B------:R-:W-:Y:S04]  /*df30*/  LEA R88, -R0, RZ, 0x7 ;  /* 0x000000ff00587211 */ /* 0x000fe800078e39ff */
[----:B------:R-:W-:Y:S01]  /*df40*/  SHF.R.S32.HI R89, RZ, 0x1f, R88 ;  /* 0x0000001fff597819 */ /* 0x000fe20000011458 */
[----:B------:R-:W-:-:S06]  /*df50*/  @!P2 BRA `(.L_x_4003) ;  /* 0x000003c00000a947 */ /* 0x000fcc0003800000 */
[----:B------:R-:W-:Y:S01]  /*df60*/  IMAD.MOV.U32 R88, RZ, RZ, RZ ;  /* 0x000000ffff587224 */ /* 0x000fe200078e00ff */
[----:B------:R-:W-:Y:S04]  /*df70*/  IABS R86, c[0x0][0x2d0] ;  /* 0x0000b40000567a13 */ /* 0x000fe80000000000 */
[----:B------:R-:W1:Y:S10]  /*df80*/  I2F.RP R90, R86 ;  /* 0x00000056005a7306 */ /* 0x000e740000209400 */
[----:B-1----:R-:W1:Y:S02]  /*df90*/  MUFU.RCP R2, R90 ;  /* 0x0000005a00027308 */ /* 0x002e640000001000 */
[----:B-1----:R-:W-:Y:S08]  /*dfa0*/  IADD3 R92, R2, 0xffffffe, RZ ;  /* 0x0ffffffe025c7810 */ /* 0x002ff00007ffe0ff */
[----:B------:R-:W1:Y:S02]  /*dfb0*/  F2I.FTZ.U32.TRUNC.NTZ R89, R92 ;  /* 0x0000005c00597305 */ /* 0x000e64000021f000 */
[--C-:B-1----:R-:W-:Y:S04]  /*dfc0*/  IMAD.MOV R2, RZ, RZ, -R89.reuse ;  /* 0x000000ffff027224 */ /* 0x102fe800078e0a59 */
[----:B------:R-:W-:Y:S04]  /*dfd0*/  IMAD R2, R2, R86, RZ ;  /* 0x0000005602027224 */ /* 0x000fe800078e02ff */
[----:B------:R-:W-:Y:S04]  /*dfe0*/  IMAD.HI.U32 R2, R89, R2, R88 ;  /* 0x0000000259027227 */ /* 0x000fe800078e0058 */
[----:B------:R-:W-:Y:S05]  /*dff0*/  IMAD.SHL.U32 R88, R150, 0x80, RZ ;  /* 0x0000008096587824 */ /* 0x000fea00078e00ff */
[----:B------:R-:W-:Y:S05]  /*e000*/  IABS R91, R88 ;  /* 0x00000058005b7213 */ /* 0x000fea0000000000 */
[----:B------:R-:W-:Y:S04]  /*e010*/  IMAD.HI.U32 R90, R2, R91, RZ ;  /* 0x0000005b025a7227 */ /* 0x000fe800078e00ff */
[----:B------:R-:W-:Y:S04]  /*e020*/  IMAD.MOV R89, RZ, RZ, -R90 ;  /* 0x000000ffff597224 */ /* 0x000fe800078e0a5a */
[----:B------:R-:W-:Y:S01]  /*e030*/  IMAD R91, R86, R89, R91 ;  /* 0x00000059565b7224 */ /* 0x000fe200078e025b */
[C---:B------:R-:W-:Y:S04]  /*e040*/  LOP3.LUT R89, R88.reuse, c[0x0][0x2d0], RZ, 0x3c, !PT ;  /* 0x0000b40058597a12 */ /* 0x040fe800078e3cff */
[----:B------:R-:W-:Y:S02]  /*e050*/  ISETP.GE.AND P4, PT, R89, RZ, PT ;  /* 0x000000ff5900720c */ /* 0x000fe40003f86270 */
[----:B------:R-:W-:Y:S02]  /*e060*/  IADD3 R89, R88, -0x80, RZ ;  /* 0xffffff8058597810 */ /* 0x000fe40007ffe0ff */
[----:B------:R-:W-:Y:S02]  /*e070*/  ISETP.GT.U32.AND P5, PT, R86, R91, PT ;  /* 0x0000005b5600720c */ /* 0x000fe40003fa4070 */
[----:B------:R-:W-:Y:S02]  /*e080*/  IABS R88, R89 ;  /* 0x0000005900587213 */ /* 0x000fe40000000000 */
[----:B------:R-:W-:Y:S03]  /*e090*/  LOP3.LUT R89, R89, c[0x0][0x2d0], RZ, 0x3c, !PT ;  /* 0x0000b40059597a12 */ /* 0x000fe600078e3cff */
[----:B------:R-:W-:Y:S01]  /*e0a0*/  IMAD.HI.U32 R2, R2, R88, RZ ;  /* 0x0000005802027227 */ /* 0x000fe200078e00ff */
[----:B------:R-:W-:Y:S03]  /*e0b0*/  ISETP.GE.AND P1, PT, R89, RZ, PT ;  /* 0x000000ff5900720c */ /* 0x000fe60003f26270 */
[----:B------:R-:W-:Y:S02]  /*e0c0*/  IMAD.MOV R89, RZ, RZ, -R2 ;  /* 0x000000ffff597224 */ /* 0x000fe400078e0a02 */
[----:B------:R-:W-:Y:S01]  /*e0d0*/  @!P5 IMAD.IADD R91, R91, 0x1, -R86 ;  /* 0x000000015b5bd824 */ /* 0x000fe200078e0a56 */
[----:B------:R-:W-:Y:S01]  /*e0e0*/  @!P5 IADD3 R90, R90, 0x1, RZ ;  /* 0x000000015a5ad810 */ /* 0x000fe20007ffe0ff */
[C---:B------:R-:W-:Y:S01]  /*e0f0*/  IMAD R88, R86.reuse, R89, R88 ;  /* 0x0000005956587224 */ /* 0x040fe200078e0258 */
[----:B------:R-:W-:Y:S02]  /*e100*/  LOP3.LUT R89, RZ, c[0x0][0x2d0], RZ, 0x33, !PT ;  /* 0x0000b400ff597a12 */ /* 0x000fe400078e33ff */
[----:B------:R-:W-:Y:S02]  /*e110*/  ISETP.GE.U32.AND P6, PT, R91, R86, PT ;  /* 0x000000565b00720c */ /* 0x000fe40003fc6070 */
[----:B------:R-:W-:Y:S11]  /*e120*/  ISETP.GT.U32.AND P3, PT, R86, R88, PT ;  /* 0x000000585600720c */ /* 0x000ff60003f64070 */
[----:B------:R-:W-:Y:S02]  /*e130*/  @P6 IADD3 R90, R90, 0x1, RZ ;  /* 0x000000015a5a6810 */ /* 0x000fe40007ffe0ff */
[----:B------:R-:W-:Y:S01]  /*e140*/  @!P3 IMAD.IADD R88, R88, 0x1, -R86 ;  /* 0x000000015858b824 */ /* 0x000fe200078e0a56 */
[----:B------:R-:W-:Y:S02]  /*e150*/  @!P3 IADD3 R2, R2, 0x1, RZ ;  /* 0x000000010202b810 */ /* 0x000fe40007ffe0ff */
[----:B------:R-:W-:Y:S02]  /*e160*/  @!P4 IMAD.MOV R90, RZ, RZ, -R90 ;  /* 0x000000ffff5ac224 */ /* 0x000fe400078e0a5a */
[----:B------:R-:W-:Y:S11]  /*e170*/  ISETP.GE.U32.AND P3, PT, R88, R86, PT ;  /* 0x000000565800720c */ /* 0x000ff60003f66070 */
[----:B------:R-:W-:Y:S02]  /*e180*/  @!UPT UIADD3 URZ, URZ, URZ, URZ ;  /* 0x0000003f3f3ff290 */ /* 0x000fe4000fffe03f */
[----:B------:R-:W-:Y:S02]  /*e190*/  @P3 IADD3 R2, R2, 0x1, RZ ;  /* 0x0000000102023810 */ /* 0x000fe40007ffe0ff */
[----:B------:R-:W-:Y:S03]  /*e1a0*/  ISETP.NE.AND P3, PT, RZ, c[0x0][0x2d0], PT ;  /* 0x0000b400ff007a0c */ /* 0x000fe60003f65270 */
[----:B------:R-:W-:Y:S05]  /*e1b0*/  @!P1 IMAD.MOV R2, RZ, RZ, -R2 ;  /* 0x000000ffff029224 */ /* 0x000fea00078e0a02 */
[C---:B------:R-:W-:Y:S02]  /*e1c0*/  SEL R93, R89.reuse, R2, !P3 ;  /* 0x00000002595d7207 */ /* 0x040fe40005800000 */
[----:B------:R-:W-:Y:S02]  /*e1d0*/  SEL R89, R89, R90, !P3 ;  /* 0x0000005a59597207 */ /* 0x000fe40005800000 */
[CC--:B------:R-:W-:Y:S04]  /*e1e0*/  LEA R96, P1, R93.reuse, R144.reuse, 0x2 ;  /* 0x000000905d607211 */ /* 0x0c0fe800078210ff */
[-C--:B------:R-:W-:Y:S02]  /*e1f0*/  LEA.HI.X.SX32 R97, R93, R145.reuse, 0x2, P1 ;  /* 0x000000915d617211 */ /* 0x080fe400008f16ff */
[C---:B------:R-:W-:Y:S03]  /*e200*/  LEA R94, P1, R89.reuse, R144, 0x2 ;  /* 0x00000090595e7211 */ /* 0x040fe600078210ff */
[----:B------:R-:W2:Y:S01]  /*e210*/  LDG.E R2, [R96.64] ;  /* 0x0000000660027981 */ /* 0x000ea2000c1e1900 */
[C---:B------:R-:W-:Y:S01]  /*e220*/  LEA.HI.X.SX32 R95, R89.reuse, R145, 0x2, P1 ;  /* 0x00000091595f7211 */ /* 0x040fe200008f16ff */
[----:B------:R-:W-:Y:S04]  /*e230*/  IMAD.IADD R89, R89, 0x1, -R93 ;  /* 0x0000000159597824 */ /* 0x000fe800078e0a5d */
[----:B------:R-:W2:Y:S02]  /*e240*/  LDG.E R91, [R94.64] ;  /* 0x000000065e5b7981 */ /* 0x000ea4000c1e1900 */
[----:B--2---:R-:W-:Y:S02]  /*e250*/  IMAD.IADD R91, R2, 0x1, -R91 ;  /* 0x00000001025b7824 */ /* 0x004fe400078e0a5b */
[----:B------:R-:W-:Y:S04]  /*e260*/  IMAD.MOV.U32 R2, RZ, RZ, c[0x0][0x2d0] ;  /* 0x0000b400ff027624 */ /* 0x000fe800078e00ff */
[----:B------:R-:W-:Y:S04]  /*e270*/  IMAD R2, R89, R2, -0x80 ;  /* 0xffffff8059027424 */ /* 0x000fe800078e0202 */
[C---:B------:R-:W-:Y:S01]  /*e280*/  IMAD.WIDE.U32 R88, R2.reuse, c[0x0][0x198], RZ ;  /* 0x0000660002587a25 */ /* 0x040fe200078e00ff */
[----:B------:R-:W-:Y:S05]  /*e290*/  SHF.R.S32.HI R93, RZ, 0x1f, R2 ;  /* 0x0000001fff5d7819 */ /* 0x000fea0000011402 */
[----:B------:R-:W-:Y:S04]  /*e2a0*/  IMAD R93, R93, c[0x0][0x198], RZ ;  /* 0x000066005d5d7a24 */ /* 0x000fe800078e02ff */
[----:B------:R-:W-:Y:S01]  /*e2b0*/  IMAD R93, R2, c[0x0][0x19c], R93 ;  /* 0x00006700025d7a24 */ /* 0x000fe200078e025d */
[----:B------:R-:W-:Y:S03]  /*e2c0*/  SHF.R.S32.HI R2, RZ, 0x1f, R91 ;  /* 0x0000001fff027819 */ /* 0x000fe6000001145b */
[----:B------:R-:W-:Y:S02]  /*e2d0*/  IMAD.IADD R89, R89, 0x1, R93 ;  /* 0x0000000159597824 */ /* 0x000fe400078e025d */
[----:B------:R-:W-:Y:S02]  /*e2e0*/  IMAD R2, R2, c[0x0][0x180], RZ ;  /* 0x0000600002027a24 */ /* 0x000fe400078e02ff */
[C---:B------:R-:W-:Y:S04]  /*e2f0*/  IMAD.WIDE.U32 R88, R91.reuse, c[0x0][0x180], R88 ;  /* 0x000060005b587a25 */ /* 0x040fe800078e0058 */
[----:B------:R-:W-:Y:S04]  /*e300*/  IMAD R2, R91, c[0x0][0x184], R2 ;  /* 0x000061005b027a24 */ /* 0x000fe800078e0202 */
[----:B------:R-:W-:Y:S02]  /*e310*/  IMAD.IADD R89, R89, 0x1, R2 ;  /* 0x0000000159597824 */ /* 0x000fe400078e0202 */
.L_x_4003:
[----:B------:R1:W-:Y:S01]  /*e320*/  @P0 STS [R149+0x1000], RZ ;  /* 0x001000ff95000388 */ /* 0x0003e20000000800 */
[C---:B------:R-:W-:Y:S03]  /*e330*/  LEA R92, P1, R88.reuse, R146, 0x1 ;  /* 0x00000092585c7211 */ /* 0x040fe600078208ff */
[----:B------:R1:W-:Y:S01]  /*e340*/  @P0 STS [R149+0x1004], RZ ;  /* 0x001004ff95000388 */ /* 0x0003e20000000800 */
[-CC-:B------:R-:W-:Y:S02]  /*e350*/  LEA.HI.X R93, R88, R147.reuse, R89.reuse, 0x1, P1 ;  /* 0x00000093585d7211 */ /* 0x180fe400008f0c59 */
[----:B------:R-:W-:Y:S01]  /*e360*/  @!P0 IADD3 R91, P1, R139, R88, RZ ;  /* 0x000000588b5b8210 */ /* 0x000fe20007f3e0ff */
[----:B------:R1:W-:Y:S04]  /*e370*/  @P0 STS.64 [R149+0x1008], RZ ;  /* 0x001008ff95000388 */ /* 0x0003e80000000a00 */
[----:B------:R-:W-:Y:S01]  /*e380*/  @!PT LDS RZ, [RZ] ;  /* 0x00000000fffff984 */ /* 0x000fe20000000800 */
[----:B------:R-:W-:Y:S01]  /*e390*/  @!PT LDS RZ, [RZ] ;  /* 0x00000000fffff984 */ /* 0x000fe20000000800 */
[----:B------:R-:W-:Y:S01]  /*e3a0*/  @!PT LDS RZ, [RZ] ;  /* 0x00000000fffff984 */ /* 0x000fe20000000800 */
[----:B------:R1:W-:Y:S01]  /*e3b0*/  @!P0 LDGSTS.E.BYPASS.LTC128B.128 [R149+0x1000], [R92.64] ;  /* 0x010000005c958fae */ /* 0x0003e2000b901d46 */
[--C-:B------:R-:W-:Y:S01]  /*e3c0*/  @!P0 IMAD.X R2, R138, 0x1, R89.reuse, P1 ;  /* 0x000000018a028824 */ /* 0x100fe200008e0659 */
[C---:B------:R-:W-:Y:S02]  /*e3d0*/  @!P0 LEA R94, P1, R91.reuse, R146, 0x1 ;  /* 0x000000925b5e8211 */ /* 0x040fe400078208ff */
[----:B------:R1:W-:Y:S02]  /*e3e0*/  @P0 STS.128 [R149+0x1800], RZ ;  /* 0x001800ff95000388 */ /* 0x0003e40000000c00 */
[----:B------:R-:W-:Y:S01]  /*e3f0*/  @!P0 LEA.HI.X R95, R91, R147, R2, 0x1, P1 ;  /* 0x000000935b5f8211 */ /* 0x000fe200008f0c02 */
[----:B------:R-:W-:Y:S01]  /*e400*/  @!P0 IMAD.MOV.U32 R2, RZ, RZ, c[0x0][0x19c] ;  /* 0x00006700ff028624 */ /* 0x000fe200078e00ff */
[C---:B------:R-:W-:Y:S03]  /*e410*/  @!P0 LEA R86, P1, R0.reuse, R88, 0x6 ;  /* 0x0000005800568211 */ /* 0x040fe600078230ff */
[----:B------:R-:W-:Y:S01]  /*e420*/  @!PT LDS RZ, [RZ] ;  /* 0x00000000fffff984 */ /* 0x000fe20000000800 */
[----:B------:R-:W-:Y:S01]  /*e430*/  @!PT LDS RZ, [RZ] ;  /* 0x00000000fffff984 */ /* 0x000fe20000000800 */
[----:B------:R-:W-:Y:S01]  /*e440*/  @!PT LDS RZ, [RZ] ;  /* 0x00000000fffff984 */ /* 0x000fe20000000800 */
[----:B------:R2:W-:Y:S01]  /*e450*/  @!P0 LDGSTS.E.BYPASS.LTC128B.128 [R149+0x1800], [R94.64] ;  /* 0x018000005e958fae */ /* 0x0005e2000b901d46 */
[C---:B------:R-:W-:Y:S01]  /*e460*/  @!P0 LEA.HI.X R2, R0.reuse, R89, R2, 0x6, P1 ;  /* 0x0000005900028211 */ /* 0x040fe200008f3402 */
[----:B------:R-:W-:Y:S01]  /*e470*/  @!P0 IMAD.WIDE.U32 R88, R0, 0x60, R88 ;  /* 0x0000006000588825 */ /* 0x000fe200078e0058 */
[CC--:B------:R-:W-:Y:S01]  /*e480*/  @!P0 LEA R90, P1, R86.reuse, R146.reuse, 0x1 ;  /* 0x00000092565a8211 */ /* 0x0c0fe200078208ff */
[----:B------:R1:W-:Y:S02]  /*e490*/  @P0 STS.128 [R149+0x2000], RZ ;  /* 0x002000ff95000388 */ /* 0x0003e40000000c00 */
[----:B------:R-:W-:Y:S01]  /*e4a0*/  @!P0 IMAD.MOV.U32 R0, RZ, RZ, c[0x0][0x19c] ;  /* 0x00006700ff008624 */ /* 0x000fe200078e00ff */
[-C--:B------:R-:W-:Y:S02]  /*e4b0*/  @!P0 LEA.HI.X R91, R86, R147.reuse, R2, 0x1, P1 ;  /* 0x00000093565b8211 */ /* 0x080fe400008f0c02 */
[----:B------:R-:W-:Y:S01]  /*e4c0*/  @!P0 LEA R96, P1, R88, R146, 0x1 ;  /* 0x0000009258608211 */ /* 0x000fe200078208ff */
[----:B------:R-:W-:Y:S02]  /*e4d0*/  IMAD.MOV.U32 R146, RZ, RZ, R92 ;  /* 0x000000ffff927224 */ /* 0x000fe400078e005c */
[----:B------:R-:W-:Y:S01]  /*e4e0*/  @!PT LDS RZ, [RZ] ;  /* 0x00000000fffff984 */ /* 0x000fe20000000800 */
[----:B------:R-:W-:Y:S01]  /*e4f0*/  @!PT LDS RZ, [RZ] ;  /* 0x00000000fffff984 */ /* 0x000fe20000000800 */
[----:B------:R-:W-:Y:S01]  /*e500*/  @!PT LDS RZ, [RZ] ;  /* 0x00000000fffff984 */ /* 0x000fe20000000800 */
[----:B------:R1:W-:Y:S04]  /*e510*/  @!P0 LDGSTS.E.BYPASS.LTC128B.128 [R149+0x2000], [R90.64] ;  /* 0x020000005a958fae */ /* 0x0003e8000b901d46 */
[----:B------:R1:W-:Y:S01]  /*e520*/  @P0 STS.128 [R149+0x2800], RZ ;  /* 0x002800ff95000388 */ /* 0x0003e20000000c00 */
[----:B--2---:R-:W-:Y:S04]  /*e530*/  @!P0 IMAD R95, R0, 0x60, RZ ;  /* 0x00000060005f8824 */ /* 0x004fe800078e02ff */
[----:B------:R-:W-:Y:S05]  /*e540*/  @!P0 IMAD.IADD R95, R95, 0x1, R89 ;  /* 0x000000015f5f8824 */ /* 0x000fea00078e0259 */
[----:B------:R-:W-:Y:S01]  /*e550*/  @!P0 LEA.HI.X R97, R88, R147, R95, 0x1, P1 ;  /* 0x0000009358618211 */ /* 0x000fe200008f0c5f */
[----:B------:R-:W-:Y:S04]  /*e560*/  IMAD.MOV.U32 R147, RZ, RZ, R93 ;  /* 0x000000ffff937224 */ /* 0x000fe800078e005d */
[----:B------:R-:W-:Y:S01]  /*e570*/  @!PT LDS RZ, [RZ] ;  /* 0x00000000fffff984 */ /* 0x000fe20000000800 */
[----:B------:R-:W-:Y:S01]  /*e580*/  @!PT LDS RZ, [RZ] ;  /* 0x00000000fffff984 */ /* 0x000fe20000000800 */
[----:B------:R-:W-:Y:S01]  /*e590*/  @!PT LDS RZ, [RZ] ;  /* 0x00000000fffff984 */ /* 0x000fe20000000800 */
[----:B------:R1:W-:Y:S04]  /*e5a0*/  @!P0 LDGSTS.E.BYPASS.LTC128B.128 [R149+0x2800], [R96.64] ;  /* 0x0280000060958fae */ /* 0x0003e8000b901d46 */
[----:B------:R-:W0:Y:S02]  /*e5b0*/  LDGDEPBAR ;  /* 0x00000000000079af */ /* 0x000e240000000000 */
.L_x_4002:
        /* <DEDUP_REMOVED lines=72> */
[----:B--2---:R-:W-:Y:S02]  /*ea40*/  FMNMX.FTZ R2, R95, R2, !PT ;  /* 0x000000025f027209 */ /* 0x004fe40007810000 */
[----:B------:R-:W1:Y:S02]  /*ea50*/  LDSM.16.MT88.4 R92, [R132+0x3000] ;  /* 0x00300000845c783b */ /* 0x000e640000004200 */
[C---:B------:R-:W-:Y:S01]  /*ea60*/  FSETP.NEU.FTZ.AND P0, PT, R2.reuse, -INF , PT ;  /* 0xff8000000200780b */ /* 0x040fe20003f1d000 */
[C---:B------:R-:W-:Y:S02]  /*ea70*/  FMUL.FTZ R97, R2.reuse, c[0x0][0x23c] ;  /* 0x00008f0002617a20 */ /* 0x040fe40000410000 */
[----:B------:R-:W-:Y:S02]  /*ea80*/  FADD.FTZ R86, -R2, R87 ;  /* 0x0000005702567221 */ /* 0x000fe40000010100 */
[----:B------:R-:W-:Y:S01]  /*ea90*/  FADD.FTZ R87, -R0, R3 ;  /* 0x0000000300577221 */ /* 0x000fe20000010100 */
[----:B------:R-:W-:Y:S01]  /*eaa0*/  FSEL R97, R97, RZ, P0 ;  /* 0x000000ff61617208 */ /* 0x000fe20000000000 */
[----:B------:R-:W-:Y:S01]  /*eab0*/  FMUL.FTZ R88, R86, c[0x0][0x23c] ;  /* 0x00008f0056587a20 */ /* 0x000fe20000410000 */
[----:B------:R-:W-:Y:S01]  /*eac0*/  FSETP.NEU.FTZ.AND P0, PT, R0, -INF , PT ;  /* 0xff8000000000780b */ /* 0x000fe20003f1d000 */
[----:B------:R-:W-:Y:S01]  /*ead0*/  FMUL.FTZ R3, R87, c[0x0][0x23c] ;  /* 0x00008f0057037a20 */ /* 0x000fe20000410000 */
[----:B------:R-:W-:Y:S01]  /*eae0*/  MOV R87, R2 ;  /* 0x0000000200577202 */ /* 0x000fe20000000f00 */
[----:B------:R-:W2:Y:S01]  /*eaf0*/  MUFU.EX2 R86, R88 ;  /* 0x0000005800567308 */ /* 0x000ea20000000800 */
[----:B------:R-:W-:Y:S01]  /*eb00*/  FSEL R96, R96, RZ, P0 ;  /* 0x000000ff60607208 */ /* 0x000fe20000000000 */
[--C-:B------:R-:W-:Y:S01]  /*eb10*/  FFMA.FTZ R112, R36, c[0x0][0x23c], -R97.reuse ;  /* 0x00008f0024707a23 */ /* 0x100fe20000010861 */
[----:B------:R-:W-:Y:S01]  /*eb20*/  ISETP.GT.AND P0, PT, R150, R137, PT ;  /* 0x000000899600720c */ /* 0x000fe20003f04270 */
[--C-:B------:R-:W-:Y:S02]  /*eb30*/  FFMA.FTZ R36, R44, c[0x0][0x23c], -R97.reuse ;  /* 0x00008f002c247a23 */ /* 0x100fe40000010861 */
[--C-:B------:R-:W-:Y:S02]  /*eb40*/  FFMA.FTZ R55, R55, c[0x0][0x23c], -R96.reuse ;  /* 0x00008f0037377a23 */ /* 0x100fe40000010860 */
[--C-:B------:R-:W-:Y:S02]  /*eb50*/  FFMA.FTZ R104, R7, c[0x0][0x23c], -R96.reuse ;  /* 0x00008f0007687a23 */ /* 0x100fe40000010860 */
        /* <DEDUP_REMOVED lines=9> */
[C---:B--2---:R-:W-:Y:S02]  /*ebf0*/  FMUL.FTZ R68, R86.reuse, R68 ;  /* 0x0000004456447220 */ /* 0x044fe40000410000 */
[C---:B------:R-:W-:Y:S02]  /*ec00*/  FMUL.FTZ R69, R86.reuse, R69 ;  /* 0x0000004556457220 */ /* 0x040fe40000410000 */
[C---:B------:R-:W-:Y:S01]  /*ec10*/  FMUL.FTZ R72, R86.reuse, R72 ;  /* 0x0000004856487220 */ /* 0x040fe20000410000 */
[----:B------:R-:W-:Y:S01]  /*ec20*/  MUFU.EX2 R107, R107 ;  /* 0x0000006b006b7308 */ /* 0x000fe20000000800 */
[C---:B------:R-:W-:Y:S02]  /*ec30*/  FMUL.FTZ R73, R86.reuse, R73 ;  /* 0x0000004956497220 */ /* 0x040fe40000410000 */
[C---:B------:R-:W-:Y:S02]  /*ec40*/  FMUL.FTZ R76, R86.reuse, R76 ;  /* 0x0000004c564c7220 */ /* 0x040fe40000410000 */
        /* <DEDUP_REMOVED lines=40> */
[----:B------:R-:W-:Y:S02]  /*eed0*/  FFMA.FTZ R58, R58, c[0x0][0x23c], -R96 ;  /* 0x00008f003a3a7a23 */ /* 0x000fe40000010860 */
[----:B--2---:R-:W-:Y:S02]  /*eee0*/  FFMA.FTZ R106, R86, R157, R90 ;  /* 0x0000009d566a7223 */ /* 0x004fe4000001005a */
[--C-:B------:R-:W-:Y:S02]  /*eef0*/  FFMA.FTZ R157, R16, c[0x0][0x23c], -R97.reuse ;  /* 0x00008f00109d7a23 */ /* 0x100fe40000010861 */
[----:B------:R-:W-:Y:S03]  /*ef00*/  FFMA.FTZ R86, R33, c[0x0][0x23c], -R97 ;  /* 0x00008f0021567a23 */ /* 0x000fe60000010861 */
[----:B------:R-:W2:Y:S01]  /*ef10*/  MUFU.EX2 R116, R116 ;  /* 0x0000007400747308 */ /* 0x000ea20000000800 */
[----:B---3--:R-:W-:Y:S01]  /*ef20*/  FFMA.FTZ R109, R3, R156, R89 ;  /* 0x0000009c036d7223 */ /* 0x008fe20000010059 */
[----:B------:R-:W-:Y:S01]  /*ef30*/  F2FP.BF16.PACK_AB R89, R104, R89 ;  /* 0x000000596859723e */ /* 0x000fe200000010ff */
[--C-:B------:R-:W-:Y:S01]  /*ef40*/  FFMA.FTZ R156, R18, c[0x0][0x23c], -R96.reuse ;  /* 0x00008f00129c7a23 */ /* 0x100fe20000010860 */
[----:B------:R-:W-:Y:S01]  /*ef50*/  MOV R3, R0 ;  /* 0x0000000000037202 */ /* 0x000fe20000000f00 */
[----:B------:R-:W-:Y:S05]  /*ef60*/  FADD.FTZ R109, R104, R109 ;  /* 0x0000006d686d7221 */ /* 0x000fea0000010000 */
[----:B------:R-:W3:Y:S01]  /*ef70*/  MUFU.EX2 R119, R119 ;  /* 0x0000007700777308 */ /* 0x000ee20000000800 */
[----:B------:R-:W-:Y:S02]  /*ef80*/  FFMA.FTZ R104, R42, c[0x0][0x23c], -R96 ;  /* 0x00008f002a687a23 */ /* 0x000fe40000010860 */
[----:B------:R-:W-:Y:S01]  /*ef90*/  FADD.FTZ R160, R108, R109 ;  /* 0x0000006d6ca07221 */ /* 0x000fe20000010000 */
[C---:B----4-:R-:W-:Y:S01]  /*efa0*/  F2FP.BF16.PACK_AB R88, R103.reuse, R90 ;  /* 0x0000005a6758723e */ /* 0x050fe200000010ff */
[----:B------:R-:W-:Y:S02]  /*efb0*/  FADD.FTZ R106, R103, R106 ;  /* 0x0000006a676a7221 */ /* 0x000fe40000010000 */
[----:B------:R-:W-:Y:S02]  /*efc0*/  FFMA.FTZ R103, R34, c[0x0][0x23c], -R96 ;  /* 0x00008f0022677a23 */ /* 0x000fe40000010860 */
[----:B------:R-:W-:Y:S01]  /*efd0*/  FADD.FTZ R163, R107, R106 ;  /* 0x0000006a6ba37221 */ /* 0x000fe20000010000 */
[----:B------:R-:W4:Y:S01]  /*efe0*/  MUFU.EX2 R159, R159 ;  /* 0x0000009f009f7308 */ /* 0x000f220000000800 */
[--C-:B------:R-:W-:Y:S02]  /*eff0*/  FFMA.FTZ R34, R35, c[0x0][0x23c], -R96.reuse ;  /* 0x00008f0023227a23 */ /* 0x100fe40000010860 */
[----:B------:R-:W-:Y:S01]  /*f000*/  FFMA.FTZ R35, R41, c[0x0][0x23c], -R97 ;  /* 0x00008f0029237a23 */ /* 0x000fe20000010861 */
[C---:B--2---:R-:W-:Y:S01]  /*f010*/  F2FP.BF16.PACK_AB R90, R116.reuse, R107 ;  /* 0x0000006b745a723e */ /* 0x044fe200000010ff */
[--C-:B------:R-:W-:Y:S02]  /*f020*/  FFMA.FTZ R107, R43, c[0x0][0x23c], -R96.reuse ;  /* 0x00008f002b6b7a23 */ /* 0x100fe40000010860 */
[----:B------:R-:W-:Y:S02]  /*f030*/  FADD.FTZ R116, R116, R163 ;  /* 0x000000a374747221 */ /* 0x000fe40000010000 */
[--C-:B------:R-:W-:Y:S01]  /*f040*/  FFMA.FTZ R109, R37, c[0x0][0x23c], -R97.reuse ;  /* 0x00008f00256d7a23 */ /* 0x100fe20000010861 */
[----:B------:R-:W-:Y:S01]  /*f050*/  MUFU.EX2 R161, R161 ;  /* 0x000000a100a17308 */ /* 0x000fe20000000800 */
[----:B------:R-:W-:Y:S01]  /*f060*/  FFMA.FTZ R106, R39, c[0x0][0x23c], -R96 ;  /* 0x00008f00276a7a23 */ /* 0x000fe20000010860 */
[C---:B---3--:R-:W-:Y:S01]  /*f070*/  F2FP.BF16.PACK_AB R91, R119.reuse, R108 ;  /* 0x0000006c775b723e */ /* 0x048fe200000010ff */
[--C-:B------:R-:W-:Y:S02]  /*f080*/  FFMA.FTZ R108, R40, c[0x0][0x23c], -R97.reuse ;  /* 0x00008f00286c7a23 */ /* 0x100fe40000010861 */
[----:B------:R-:W-:Y:S01]  /*f090*/  LDSM.16.MT88.4 R40, [R132+0x3800] ;  /* 0x003800008428783b */ /* 0x000fe20000004200 */
[----:B------:R-:W-:Y:S04]  /*f0a0*/  FADD.FTZ R160, R119, R160 ;  /* 0x000000a077a07221 */ /* 0x000fe80000010000 */
[----:B------:R-:W2:Y:S01]  /*f0b0*/  MUFU.EX2 R158, R158 ;  /* 0x0000009e009e7308 */ /* 0x000ea20000000800 */
[C---:B-1----:R-:W-:Y:S05]  /*f0c0*/  HMMA.16816.F32.BF16 R68, R88.reuse, R92, R68 ;  /* 0x0000005c5844723c */ /* 0x042fea0000041844 */
[----:B------:R-:W-:Y:S03]  /*f0d0*/  FFMA.FTZ R119, R53, c[0x0][0x23c], -R97 ;  /* 0x00008f0035777a23 */ /* 0x000fe60000010861 */
[C---:B------:R-:W-:Y:S01]  /*f0e0*/  HMMA.16816.F32.BF16 R72, R88.reuse, R94, R72 ;  /* 0x0000005e5848723c */ /* 0x040fe20000041848 */
[----:B------:R-:W1:Y:S01]  /*f0f0*/  MUFU.EX2 R157, R157 ;  /* 0x0000009d009d7308 */ /* 0x000e620000000800 */
[----:B------:R-:W3:Y:S09]  /*f100*/  LDSM.16.MT88.4 R92, [R131+0x3000] ;  /* 0x00300000835c783b */ /* 0x000ef20000004200 */
[----:B------:R-:W5:Y:S10]  /*f110*/  MUFU.EX2 R156, R156 ;  /* 0x0000009c009c7308 */ /* 0x000f740000000800 */
[----:B------:R-:W-:Y:S10]  /*f120*/  MUFU.EX2 R123, R123 ;  /* 0x0000007b007b7308 */ /* 0x000ff40000000800 */
[----:B------:R-:W-:Y:S10]  /*f130*/  MUFU.EX2 R114, R114 ;  /* 0x0000007200727308 */ /* 0x000ff40000000800 */
[----:B------:R-:W-:Y:S01]  /*f140*/  MUFU.EX2 R122, R122 ;  /* 0x0000007a007a7308 */ /* 0x000fe20000000800 */
[C---:B---3--:R-:W-:Y:S08]  /*f150*/  HMMA.16816.F32.BF16 R76, R88.reuse, R92, R76 ;  /* 0x0000005c584c723c */ /* 0x048ff0000004184c */
[----:B------:R-:W-:Y:S01]  /*f160*/  HMMA.16816.F32.BF16 R80, R88, R94, R80 ;  /* 0x0000005e5850723c */ /* 0x000fe20000041850 */
[----:B------:R-:W3:Y:S01]  /*f170*/  MUFU.EX2 R115, R115 ;  /* 0x0000007300737308 */ /* 0x000ee20000000800 */
[----:B------:R-:W3:Y:S05]  /*f180*/  LDSM.16.MT88.4 R92, [R132+0x3400] ;  /* 0x00340000845c783b */ /* 0x000eea0000004200 */
[----:B----4-:R-:W-:Y:S01]  /*f190*/  F2FP.BF16.PACK_AB R88, R118, R159 ;  /* 0x0000009f7658723e */ /* 0x010fe200000010ff */
[----:B------:R-:W-:Y:S01]  /*f1a0*/  FADD.FTZ R159, R159, R116 ;  /* 0x000000749f9f7221 */ /* 0x000fe20000010000 */
[----:B--2---:R-:W-:Y:S02]  /*f1b0*/  F2FP.BF16.PACK_AB R89, R158, R161 ;  /* 0x000000a19e59723e */ /* 0x004fe400000010ff */
[----:B------:R-:W-:Y:S01]  /*f1c0*/  MUFU.EX2 R117, R117 ;  /* 0x0000007500757308 */ /* 0x000fe20000000800 */
[----:B------:R-:W-:Y:S01]  /*f1d0*/  FFMA.FTZ R116, R51, c[0x0][0x23c], -R96 ;  /* 0x00008f0033747a23 */ /* 0x000fe20000010860 */
[----:B-1----:R-:W-:Y:S01]  /*f1e0*/  F2FP.BF16.PACK_AB R90, R120, R157 ;  /* 0x0000009d785a723e */ /* 0x002fe200000010ff */
[----:B------:R-:W-:Y:S01]  /*f1f0*/  FADD.FTZ R161, R161, R160 ;  /* 0x000000a0a1a17221 */ /* 0x000fe20000010000 */
[----:B-----5:R-:W-:Y:S03]  /*f200*/  F2FP.BF16.PACK_AB R91, R121, R156 ;  /* 0x0000009c795b723e */ /* 0x020fe600000010ff */
[----:B------:R-:W-:Y:S03]  /*f210*/  FADD.FTZ R161, R158, R161 ;  /* 0x000000a19ea17221 */ /* 0x000fe60000010000 */
[----:B------:R-:W1:Y:S01]  /*f220*/  MUFU.EX2 R100, R100 ;  /* 0x0000006400647308 */ /* 0x000e620000000800 */
[----:B------:R-:W-:Y:S01]  /*f230*/  FADD.FTZ R156, R156, R161 ;  /* 0x000000a19c9c7221 */ /* 0x000fe20000010000 */
[----:B---3--:R-:W-:Y:S08]  /*f240*/  F2FP.BF16.PACK_AB R37, R115, R122 ;  /* 0x0000007a7325723e */ /* 0x008ff000000010ff */
[----:B------:R-:W-:Y:S10]  /*f250*/  MUFU.EX2 R105, R105 ;  /* 0x0000006900697308 */ /* 0x000ff40000000800 */
[----:B------:R-:W2:Y:S01]  /*f260*/  MUFU.EX2 R102, R102 ;  /* 0x0000006600667308 */ /* 0x000ea20000000800 */
[C---:B------:R-:W-:Y:S03]  /*f270*/  HMMA.16816.F32.BF16 R68, R88.reuse, R92, R68 ;  /* 0x0000005c5844723c */ /* 0x040fe60000041844 */
[----:B-1----:R-:W-:Y:S05]  /*f280*/  F2FP.BF16.PACK_AB R38, R100, R117 ;  /* 0x000000756426723e */ /* 0x002fea00000010ff */
[C---:B------:R-:W-:Y:S01]  /*f290*/  HMMA.16816.F32.BF16 R72, R88.reuse, R94, R72 ;  /* 0x0000005e5848723c */ /* 0x040fe20000041848 */
[----:B------:R-:W-:Y:S01]  /*f2a0*/  MUFU.EX2 R98, R98 ;  /* 0x0000006200627308 */ /* 0x000fe20000000800 */
[----:B------:R-:W1:Y:S09]  /*f2b0*/  LDSM.16.MT88.4 R92, [R131+0x3400] ;  /* 0x00340000835c783b */ /* 0x000e720000004200 */
[----:B------:R-:W3:Y:S01]  /*f2c0*/  MUFU.EX2 R99, R99 ;  /* 0x0000006300637308 */ /* 0x000ee20000000800 */
[----:B--2---:R-:W-:Y:S09]  /*f2d0*/  F2FP.BF16.PACK_AB R39, R102, R105 ;  /* 0x000000696627723e */ /* 0x004ff200000010ff */
[----:B------:R-:W-:Y:S10]  /*f2e0*/  MUFU.EX2 R110, R110 ;  /* 0x0000006e006e7308 */ /* 0x000ff40000000800 */
[----:B------:R-:W2:Y:S10]  /*f2f0*/  MUFU.EX2 R111, R111 ;  /* 0x0000006f006f7308 */ /* 0x000eb40000000800 */
[----:B------:R-:W-:Y:S01]  /*f300*/  MUFU.EX2 R101, R101 ;  /* 0x0000006500657308 */ /* 0x000fe20000000800 */
[C---:B-1----:R-:W-:Y:S07]  /*f310*/  HMMA.16816.F32.BF16 R76, R88.reuse, R92, R76 ;  /* 0x0000005c584c723c */ /* 0x042fee000004184c */
[--C-:B------:R-:W-:Y:S01]  /*f320*/  FFMA.FTZ R92, R47, c[0x0][0x23c], -R96.reuse ;  /* 0x00008f002f5c7a23 */ /* 0x100fe20000010860 */
[----:B------:R-:W-:Y:S01]  /*f330*/  HMMA.16816.F32.BF16 R80, R88, R94, R80 ;  /* 0x0000005e5850723c */ /* 0x000fe20000041850 */
[----:B------:R1:W-:Y:S03]  /*f340*/  MUFU.EX2 R95, R36 ;  /* 0x00000024005f7308 */ /* 0x0003e60000000800 */
[--C-:B------:R-:W-:Y:S03]  /*f350*/  FFMA.FTZ R93, R50, c[0x0][0x23c], -R96.reuse ;  /* 0x00008f00325d7a23 */ /* 0x100fe60000010860 */
[--C-:B------:R-:W-:Y:S02]  /*f360*/  FFMA.FTZ R90, R45, c[0x0][0x23c], -R97.reuse ;  /* 0x00008f002d5a7a23 */ /* 0x100fe40000010861 */
[--C-:B------:R-:W-:Y:S02]  /*f370*/  FFMA.FTZ R91, R46, c[0x0][0x23c], -R96.reuse ;  /* 0x00008f002e5b7a23 */ /* 0x100fe40000010860 */
[----:B------:R-:W4:Y:S01]  /*f380*/  MUFU.EX2 R86, R86 ;  /* 0x0000005600567308 */ /* 0x000f220000000800 */
[----:B------:R-:W5:Y:S01]  /*f390*/  LDSM.16.MT88.4 R44, [R131+0x3800] ;  /* 0x00380000832c783b */ /* 0x000f620000004200 */
[--C-:B------:R-:W-:Y:S02]  /*f3a0*/  FFMA.FTZ R88, R48, c[0x0][0x23c], -R97.reuse ;  /* 0x00008f0030587a23 */ /* 0x100fe40000010861 */
[--C-:B------:R-:W-:Y:S02]  /*f3b0*/  FFMA.FTZ R89, R49, c[0x0][0x23c], -R97.reuse ;  /* 0x00008f0031597a23 */ /* 0x100fe40000010861 */
[----:B------:R-:W-:Y:S02]  /*f3c0*/  FFMA.FTZ R94, R52, c[0x0][0x23c], -R97 ;  /* 0x00008f00345e7a23 */ /* 0x000fe40000010861 */
[----:B------:R-:W-:Y:S01]  /*f3d0*/  FADD.FTZ R52, R118, R159 ;  /* 0x0000009f76347221 */ /* 0x000fe20000010000 */
[----:B------:R-:W-:Y:S01]  /*f3e0*/  LDSM.16.MT88.4 R48, [R131+0x3c00] ;  /* 0x003c00008330783b */ /* 0x000fe20000004200 */
[----:B------:R-:W-:Y:S01]  /*f3f0*/  MUFU.EX2 R103, R103 ;  /* 0x0000006700677308 */ /* 0x000fe20000000800 */
[----:B------:R-:W-:Y:S02]  /*f400*/  FFMA.FTZ R118, R54, c[0x0][0x23c], -R96 ;  /* 0x00008f0036767a23 */ /* 0x000fe40000010860 */
[----:B------:R-:W-:Y:S01]  /*f410*/  FADD.FTZ R53, R157, R52 ;  /* 0x000000349d357221 */ /* 0x000fe20000010000 */
[----:B-1----:R-:W-:Y:S03]  /*f420*/  F2FP.BF16.PACK_AB R36, R114, R123 ;  /* 0x0000007b7224723e */ /* 0x002fe600000010ff */
[----:B------:R-:W-:Y:S03]  /*f430*/  FADD.FTZ R120, R120, R53 ;  /* 0x0000003578787221 */ /* 0x000fe60000010000 */
[----:B------:R-:W1:Y:S01]  /*f440*/  MUFU.EX2 R34, R34 ;  /* 0x0000002200227308 */ /* 0x000e620000000800 */
[C---:B------:R-:W-:Y:S05]  /*f450*/  HMMA.16816.F32.BF16 R68, R36.reuse, R40, R68 ;  /* 0x000000282444723c */ /* 0x040fea0000041844 */
[----:B------:R-:W-:Y:S03]  /*f460*/  FADD.FTZ R123, R123, R120 ;  /* 0x000000787b7b7221 */ /* 0x000fe60000010000 */
[C---:B------:R-:W-:Y:S01]  /*f470*/  HMMA.16816.F32.BF16 R72, R36.reuse, R42, R72 ;  /* 0x0000002a2448723c */ /* 0x040fe20000041848 */
[----:B------:R-:W-:Y:S01]  /*f480*/  MUFU.EX2 R112, R112 ;  /* 0x0000007000707308 */ /* 0x000fe20000000800 */
[----:B------:R-:W1:Y:S09]  /*f490*/  LDSM.16.MT88.4 R40, [R132+0x3c00] ;  /* 0x003c00008428783b */ /* 0x000e720000004200 */
[----:B------:R-:W1:Y:S01]  /*f4a0*/  MUFU.EX2 R109, R109 ;  /* 0x0000006d006d7308 */ /* 0x000e620000000800 */
[C---:B-----5:R-:W-:Y:S08]  /*f4b0*/  HMMA.16816.F32.BF16 R76, R36.reuse, R44, R76 ;  /* 0x0000002c244c723c */ /* 0x060ff0000004184c */
[----:B------:R-:W-:Y:S01]  /*f4c0*/  HMMA.16816.F32.BF16 R80, R36, R46, R80 ;  /* 0x0000002e2450723c */ /* 0x000fe20000041850 */
[----:B------:R-:W-:Y:S01]  /*f4d0*/  MUFU.EX2 R113, R113 ;  /* 0x0000007100717308 */ /* 0x000fe20000000800 */
[----:B------:R-:W5:Y:S05]  /*f4e0*/  LDSM.16.MT88.4 R44, [R132+0x4000] ;  /* 0x00400000842c783b */ /* 0x000f6a0000004200 */
[----:B---3--:R-:W-:Y:S02]  /*f4f0*/  F2FP.BF16.PACK_AB R36, R99, R98 ;  /* 0x000000626324723e */ /* 0x008fe400000010ff */
[----:B--2---:R-:W-:Y:S02]  /*f500*/  F2FP.BF16.PACK_AB R37, R111, R110 ;  /* 0x0000006e6f25723e */ /* 0x004fe400000010ff */
[----:B------:R-:W2:Y:S01]  /*f510*/  MUFU.EX2 R106, R106 ;  /* 0x0000006a006a7308 */ /* 0x000ea20000000800 */
[----:B----4-:R-:W-:Y:S02]  /*f520*/  F2FP.BF16.PACK_AB R38, R86, R101 ;  /* 0x000000655626723e */ /* 0x010fe400000010ff */
[----:B-1----:R-:W-:Y:S07]  /*f530*/  F2FP.BF16.PACK_AB R39, R34, R103 ;  /* 0x000000672227723e */ /* 0x002fee00000010ff */
[----:B------:R-:W-:Y:S01]  /*f540*/  MUFU.EX2 R108, R108 ;  /* 0x0000006c006c7308 */ /* 0x000fe20000000800 */
[C---:B------:R-:W-:Y:S08]  /*f550*/  HMMA.16816.F32.BF16 R68, R36.reuse, R40, R68 ;  /* 0x000000282444723c */ /* 0x040ff00000041844 */
[C---:B------:R-:W-:Y:S01]  /*f560*/  HMMA.16816.F32.BF16 R72, R36.reuse, R42, R72 ;  /* 0x0000002a2448723c */ /* 0x040fe20000041848 */
[----:B------:R-:W1:Y:S01]  /*f570*/  MUFU.EX2 R35, R35 ;  /* 0x0000002300237308 */ /* 0x000e620000000800 */
[----:B------:R-:W3:Y:S06]  /*f580*/  LDSM.16.MT88.4 R40, [R131+0x4000] ;  /* 0x004000008328783b */ /* 0x000eec0000004200 */
[C---:B------:R-:W-:Y:S03]  /*f590*/  HMMA.16816.F32.BF16 R76, R36.reuse, R48, R76 ;  /* 0x00000030244c723c */ /* 0x040fe6000004184c */
[----:B------:R-:W-:Y:S04]  /*f5a0*/  MUFU.EX2 R104, R104 ;  /* 0x0000006800687308 */ /* 0x000fe80000000800 */
[----:B------:R-:W-:Y:S01]  /*f5b0*/  FADD.FTZ R49, R121, R156 ;  /* 0x0000009c79317221 */ /* 0x000fe20000010000 */
[----:B------:R-:W-:Y:S04]  /*f5c0*/  HMMA.16816.F32.BF16 R80, R36, R50, R80 ;  /* 0x000000322450723c */ /* 0x000fe80000041850 */
[----:B------:R-:W-:Y:S01]  /*f5d0*/  FADD.FTZ R122, R122, R49 ;  /* 0x000000317a7a7221 */ /* 0x000fe20000010000 */
[----:B------:R-:W4:Y:S01]  /*f5e0*/  MUFU.EX2 R107, R107 ;  /* 0x0000006b006b7308 */ /* 0x000f220000000800 */
[----:B------:R-:W3:Y:S01]  /*f5f0*/  LDSM.16.MT88.4 R48, [R132+0x4400] ;  /* 0x004400008430783b */ /* 0x000ee20000004200 */
[----:B------:R-:W-:Y:S01]  /*f600*/  F2FP.BF16.PACK_AB R36, R109, R112 ;  /* 0x000000706d24723e */ /* 0x000fe200000010ff */
[----:B------:R-:W-:Y:S01]  /*f610*/  FADD.FTZ R122, R115, R122 ;  /* 0x0000007a737a7221 */ /* 0x000fe20000010000 */
[----:B--2---:R-:W-:Y:S03]  /*f620*/  F2FP.BF16.PACK_AB R37, R106, R113 ;  /* 0x000000716a25723e */ /* 0x004fe600000010ff */
[----:B-1----:R-:W-:Y:S01]  /*f630*/  F2FP.BF16.PACK_AB R38, R35, R108 ;  /* 0x0000006c2326723e */ /* 0x002fe200000010ff */
[--C-:B------:R-:W-:Y:S02]  /*f640*/  FFMA.FTZ R121, R59, c[0x0][0x23c], -R96.reuse ;  /* 0x00008f003b797a23 */ /* 0x100fe40000010860 */
[----:B------:R1:W-:Y:S01]  /*f650*/  MUFU.EX2 R157, R55 ;  /* 0x00000037009d7308 */ /* 0x0003e20000000800 */
[--C-:B------:R-:W-:Y:S02]  /*f660*/  FFMA.FTZ R59, R60, c[0x0][0x23c], -R97.reuse ;  /* 0x00008f003c3b7a23 */ /* 0x100fe40000010861 */
[----:B------:R-:W-:Y:S02]  /*f670*/  FFMA.FTZ R60, R61, c[0x0][0x23c], -R97 ;  /* 0x00008f003d3c7a23 */ /* 0x000fe40000010861 */
[--C-:B------:R-:W-:Y:S02]  /*f680*/  FFMA.FTZ R61, R62, c[0x0][0x23c], -R96.reuse ;  /* 0x00008f003e3d7a23 */ /* 0x100fe40000010860 */
[----:B------:R-:W-:Y:S03]  /*f690*/  FFMA.FTZ R62, R63, c[0x0][0x23c], -R96 ;  /* 0x00008f003f3e7a23 */ /* 0x000fe60000010860 */
[----:B------:R-:W2:Y:S01]  /*f6a0*/  MUFU.EX2 R90, R90 ;  /* 0x0000005a005a7308 */ /* 0x000ea20000000800 */
[----:B----4-:R-:W-:Y:S09]  /*f6b0*/  F2FP.BF16.PACK_AB R39, R107, R104 ;  /* 0x000000686b27723e */ /* 0x010ff200000010ff */
[----:B------:R-:W-:Y:S01]  /*f6c0*/  MUFU.EX2 R91, R91 ;  /* 0x0000005b005b7308 */ /* 0x000fe20000000800 */
[C---:B-----5:R-:W-:Y:S01]  /*f6d0*/  HMMA.16816.F32.BF16 R68, R36.reuse, R44, R68 ;  /* 0x0000002c2444723c */ /* 0x060fe20000041844 */
[----:B-1----:R-:W1:Y:S07]  /*f6e0*/  LDSM.16.MT88.4 R52, [R131+0x4400] ;  /* 0x004400008334783b */ /* 0x002e6e0000004200 */
[C---:B------:R-:W-:Y:S01]  /*f6f0*/  HMMA.16816.F32.BF16 R72, R36.reuse, R46, R72 ;  /* 0x0000002e2448723c */ /* 0x040fe20000041848 */
[----:B------:R-:W4:Y:S01]  /*f700*/  MUFU.EX2 R92, R92 ;  /* 0x0000005c005c7308 */ /* 0x000f220000000800 */
[----:B------:R-:W-:Y:S06]  /*f710*/  LDSM.16.MT88.4 R44, [R131+0x4800] ;  /* 0x00480000832c783b */ /* 0x000fec0000004200 */
[C---:B---3--:R-:W-:Y:S03]  /*f720*/  HMMA.16816.F32.BF16 R76, R36.reuse, R40, R76 ;  /* 0x00000028244c723c */ /* 0x048fe6000004184c */
[----:B------:R-:W-:Y:S04]  /*f730*/  MUFU.EX2 R88, R88 ;  /* 0x0000005800587308 */ /* 0x000fe80000000800 */
[----:B------:R-:W-:Y:S01]  /*f740*/  FADD.FTZ R40, R114, R123 ;  /* 0x0000007b72287221 */ /* 0x000fe20000010000 */
[----:B------:R-:W-:Y:S04]  /*f750*/  HMMA.16816.F32.BF16 R80, R36, R42, R80 ;  /* 0x0000002a2450723c */ /* 0x000fe80000041850 */
[----:B------:R-:W-:Y:S01]  /*f760*/  FADD.FTZ R117, R117, R40 ;  /* 0x0000002875757221 */ /* 0x000fe20000010000 */
[----:B------:R-:W3:Y:S01]  /*f770*/  MUFU.EX2 R89, R89 ;  /* 0x0000005900597308 */ /* 0x000ee20000000800 */
[----:B------:R-:W5:Y:S01]  /*f780*/  LDSM.16.MT88.4 R40, [R132+0x4800] ;  /* 0x004800008428783b */ /* 0x000f620000004200 */
[----:B--2---:R-:W-:Y:S01]  /*f790*/  F2FP.BF16.PACK_AB R36, R90, R95 ;  /* 0x0000005f5a24723e */ /* 0x004fe200000010ff */
[----:B------:R-:W-:Y:S01]  /*f7a0*/  FADD.FTZ R117, R100, R117 ;  /* 0x0000007564757221 */ /* 0x000fe20000010000 */
[----:B----4-:R-:W-:Y:S03]  /*f7b0*/  F2FP.BF16.PACK_AB R37, R92, R91 ;  /* 0x0000005b5c25723e */ /* 0x010fe600000010ff */
[--C-:B------:R-:W-:Y:S02]  /*f7c0*/  FFMA.FTZ R114, R64, c[0x0][0x23c], -R97.reuse ;  /* 0x00008f0040727a23 */ /* 0x100fe40000010861 */
[----:B------:R-:W-:Y:S01]  /*f7d0*/  FFMA.FTZ R97, R65, c[0x0][0x23c], -R97 ;  /* 0x00008f0041617a23 */ /* 0x000fe20000010861 */
[----:B------:R-:W-:Y:S01]  /*f7e0*/  MUFU.EX2 R93, R93 ;  /* 0x0000005d005d7308 */ /* 0x000fe20000000800 */
[----:B------:R-:W-:Y:S09]  /*f7f0*/  FADD.FTZ R98, R98, R117 ;  /* 0x0000007562627221 */ /* 0x000ff20000010000 */
[----:B------:R-:W2:Y:S01]  /*f800*/  MUFU.EX2 R116, R116 ;  /* 0x0000007400747308 */ /* 0x000ea20000000800 */
[----:B---3--:R-:W-:Y:S09]  /*f810*/  F2FP.BF16.PACK_AB R38, R89, R88 ;  /* 0x000000585926723e */ /* 0x008ff200000010ff */
[----:B------:R-:W-:Y:S10]  /*f820*/  MUFU.EX2 R94, R94 ;  /* 0x0000005e005e7308 */ /* 0x000ff40000000800 */
[----:B------:R-:W3:Y:S01]  /*f830*/  MUFU.EX2 R119, R119 ;  /* 0x0000007700777308 */ /* 0x000ee20000000800 */
[----:B--2---:R-:W-:Y:S09]  /*f840*/  F2FP.BF16.PACK_AB R39, R116, R93 ;  /* 0x0000005d7427723e */ /* 0x004ff200000010ff */
[----:B------:R-:W2:Y:S01]  /*f850*/  MUFU.EX2 R118, R118 ;  /* 0x0000007600767308 */ /* 0x000ea20000000800 */
[C---:B------:R-:W-:Y:S07]  /*f860*/  HMMA.16816.F32.BF16 R68, R36.reuse, R48, R68 ;  /* 0x000000302444723c */ /* 0x040fee0000041844 */
[----:B------:R-:W-:Y:S01]  /*f870*/  FADD.FTZ R49, R105, R122 ;  /* 0x0000007a69317221 */ /* 0x000fe20000010000 */
[C---:B------:R-:W-:Y:S01]  /*f880*/  HMMA.16816.F32.BF16 R72, R36.reuse, R50, R72 ;  /* 0x000000322448723c */ /* 0x040fe20000041848 */
[----:B------:R-:W-:Y:S03]  /*f890*/  MUFU.EX2 R56, R56 ;  /* 0x0000003800387308 */ /* 0x000fe60000000800 */
[----:B------:R-:W-:Y:S04]  /*f8a0*/  FADD.FTZ R49, R102, R49 ;  /* 0x0000003166317221 */ /* 0x000fe80000010000 */
[----:B------:R-:W-:Y:S01]  /*f8b0*/  FADD.FTZ R110, R110, R49 ;  /* 0x000000316e6e7221 */ /* 0x000fe20000010000 */
[C---:B-1----:R-:W-:Y:S01]  /*f8c0*/  HMMA.16816.F32.BF16 R76, R36.reuse, R52, R76 ;  /* 0x00000034244c723c */ /* 0x042fe2000004184c */
[----:B------:R-:W1:Y:S01]  /*f8d0*/  LDSM.16.MT88.4 R48, [R132+0x4c00] ;  /* 0x004c00008430783b */ /* 0x000e620000004200 */
[----:B------:R-:W4:Y:S05]  /*f8e0*/  MUFU.EX2 R57, R57 ;  /* 0x0000003900397308 */ /* 0x000f2a0000000800 */
[--C-:B------:R-:W-:Y:S01]  /*f8f0*/  FFMA.FTZ R52, R66, c[0x0][0x23c], -R96.reuse ;  /* 0x00008f0042347a23 */ /* 0x100fe20000010860 */
[----:B------:R-:W-:Y:S04]  /*f900*/  HMMA.16816.F32.BF16 R80, R36, R54, R80 ;  /* 0x000000362450723c */ /* 0x000fe80000041850 */
[----:B------:R-:W-:Y:S01]  /*f910*/  MUFU.EX2 R58, R58 ;  /* 0x0000003a003a7308 */ /* 0x000fe20000000800 */
[----:B------:R-:W-:Y:S02]  /*f920*/  FFMA.FTZ R96, R67, c[0x0][0x23c], -R96 ;  /* 0x00008f0043607a23 */ /* 0x000fe40000010860 */
[----:B---3--:R-:W-:Y:S01]  /*f930*/  F2FP.BF16.PACK_AB R36, R119, R94 ;  /* 0x0000005e7724723e */ /* 0x008fe200000010ff */
[----:B------:R-:W-:Y:S01]  /*f940*/  FADD.FTZ R66, R99, R98 ;  /* 0x0000006263427221 */ /* 0x000fe20000010000 */
[----:B--2---:R-:W-:Y:S03]  /*f950*/  F2FP.BF16.PACK_AB R37, R157, R118 ;  /* 0x000000769d25723e */ /* 0x004fe600000010ff */
[----:B------:R-:W-:Y:S02]  /*f960*/  FADD.FTZ R98, R111, R110 ;  /* 0x0000006e6f627221 */ /* 0x000fe40000010000 */
        /* <DEDUP_REMOVED lines=13> */
[----:B------:R-:W3:Y:S01]  /*fa40*/  MUFU.EX2 R60, R60 ;  /* 0x0000003c003c7308 */ /* 0x000ee20000000800 */
[----:B------:R-:W-:Y:S02]  /*fa50*/  FADD.FTZ R108, R35, R108 ;  /* 0x0000006c236c7221 */ /* 0x000fe40000010000 */
[----:B------:R-:W-:Y:S01]  /*fa60*/  FADD.FTZ R34, R107, R34 ;  /* 0x000000226b227221 */ /* 0x000fe20000010000 */
[----:B--2---:R-:W-:Y:S01]  /*fa70*/  F2FP.BF16.PACK_AB R39, R121, R58 ;  /* 0x0000003a7927723e */ /* 0x004fe200000010ff */
[----:B------:R-:W-:Y:S02]  /*fa80*/  FADD.FTZ R95, R95, R108 ;  /* 0x0000006c5f5f7221 */ /* 0x000fe40000010000 */
[----:B------:R-:W-:Y:S02]  /*fa90*/  FADD.FTZ R91, R91, R34 ;  /* 0x000000225b5b7221 */ /* 0x000fe40000010000 */
[----:B------:R-:W-:Y:S01]  /*faa0*/  FADD.FTZ R95, R90, R95 ;  /* 0x0000005f5a5f7221 */ /* 0x000fe20000010000 */
[----:B------:R-:W-:Y:S01]  /*fab0*/  MUFU.EX2 R61, R61 ;  /* 0x0000003d003d7308 */ /* 0x000fe20000000800 */
[C---:B-----5:R-:W-:Y:S03]  /*fac0*/  HMMA.16816.F32.BF16 R68, R36.reuse, R40, R68 ;  /* 0x000000282444723c */ /* 0x060fe60000041844 */
[----:B------:R-:W-:Y:S02]  /*fad0*/  FADD.FTZ R92, R92, R91 ;  /* 0x0000005b5c5c7221 */ /* 0x000fe40000010000 */
[----:B------:R-:W-:Y:S02]  /*fae0*/  FADD.FTZ R88, R88, R95 ;  /* 0x0000005f58587221 */ /* 0x000fe40000010000 */
[----:B------:R-:W-:Y:S01]  /*faf0*/  FADD.FTZ R35, R93, R92 ;  /* 0x0000005c5d237221 */ /* 0x000fe20000010000 */
[C---:B------:R-:W-:Y:S01]  /*fb00*/  HMMA.16816.F32.BF16 R72, R36.reuse, R42, R72 ;  /* 0x0000002a2448723c */ /* 0x040fe20000041848 */
[----:B------:R-:W2:Y:S01]  /*fb10*/  MUFU.EX2 R62, R62 ;  /* 0x0000003e003e7308 */ /* 0x000ea20000000800 */
[----:B------:R-:W4:Y:S02]  /*fb20*/  LDSM.16.MT88.4 R40, [R131+0x4c00] ;  /* 0x004c00008328783b */ /* 0x000f240000004200 */
[----:B------:R-:W-:Y:S02]  /*fb30*/  FADD.FTZ R89, R89, R88 ;  /* 0x0000005859597221 */ /* 0x000fe40000010000 */
[----:B------:R-:W-:Y:S02]  /*fb40*/  FADD.FTZ R35, R116, R35 ;  /* 0x0000002374237221 */ /* 0x000fe40000010000 */
[C---:B------:R-:W-:Y:S03]  /*fb50*/  HMMA.16816.F32.BF16 R76, R36.reuse, R44, R76 ;  /* 0x0000002c244c723c */ /* 0x040fe6000004184c */
[----:B------:R-:W-:Y:S01]  /*fb60*/  MUFU.EX2 R63, R114 ;  /* 0x00000072003f7308 */ /* 0x000fe20000000800 */
[----:B------:R-:W-:Y:S02]  /*fb70*/  FADD.FTZ R94, R94, R89 ;  /* 0x000000595e5e7221 */ /* 0x000fe40000010000 */
[----:B------:R-:W-:Y:S02]  /*fb80*/  FADD.FTZ R118, R118, R35 ;  /* 0x0000002376767221 */ /* 0x000fe40000010000 */
[----:B------:R-:W-:Y:S04]  /*fb90*/  HMMA.16816.F32.BF16 R80, R36, R46, R80 ;  /* 0x0000002e2450723c */ /* 0x000fe80000041850 */
[----:B------:R-:W-:Y:S01]  /*fba0*/  FADD.FTZ R119, R119, R94 ;  /* 0x0000005e77777221 */ /* 0x000fe20000010000 */
[----:B------:R-:W5:Y:S01]  /*fbb0*/  MUFU.EX2 R64, R97 ;  /* 0x0000006100407308 */ /* 0x000f620000000800 */
[----:B------:R-:W-:Y:S01]  /*fbc0*/  FADD.FTZ R157, R157, R118 ;  /* 0x000000769d9d7221 */ /* 0x000fe20000010000 */
[----:B---3--:R-:W-:Y:S01]  /*fbd0*/  F2FP.BF16.PACK_AB R36, R60, R59 ;  /* 0x0000003b3c24723e */ /* 0x008fe200000010ff */
[----:B------:R-:W-:Y:S01]  /*fbe0*/  FADD.FTZ R34, R56, R119 ;  /* 0x0000007738227221 */ /* 0x000fe20000010000 */
[----:B--2---:R-:W-:Y:S03]  /*fbf0*/  F2FP.BF16.PACK_AB R37, R62, R61 ;  /* 0x0000003d3e25723e */ /* 0x004fe600000010ff */
[----:B------:R-:W-:Y:S03]  /*fc00*/  FADD.FTZ R34, R57, R34 ;  /* 0x0000002239227221 */ /* 0x000fe60000010000 */
[----:B------:R-:W-:Y:S01]  /*fc10*/  MUFU.EX2 R52, R52 ;  /* 0x0000003400347308 */ /* 0x000fe20000000800 */
[----:B------:R-:W-:Y:S04]  /*fc20*/  FADD.FTZ R59, R59, R34 ;  /* 0x000000223b3b7221 */ /* 0x000fe80000010000 */
[----:B------:R-:W-:Y:S05]  /*fc30*/  FADD.FTZ R60, R60, R59 ;  /* 0x0000003b3c3c7221 */ /* 0x000fea0000010000 */
[----:B------:R-:W2:Y:S01]  /*fc40*/  MUFU.EX2 R53, R96 ;  /* 0x0000006000357308 */ /* 0x000ea20000000800 */
[----:B-----5:R-:W-:Y:S01]  /*fc50*/  F2FP.BF16.PACK_AB R38, R64, R63 ;  /* 0x0000003f4026723e */ /* 0x020fe200000010ff */
[----:B------:R-:W-:Y:S01]  /*fc60*/  FADD.FTZ R63, R63, R60 ;  /* 0x0000003c3f3f7221 */ /* 0x000fe20000010000 */
[----:B--2---:R-:W-:Y:S07]  /*fc70*/  F2FP.BF16.PACK_AB R39, R53, R52 ;  /* 0x000000343527723e */ /* 0x004fee00000010ff */
[C---:B-1----:R-:W-:Y:S08]  /*fc80*/  HMMA.16816.F32.BF16 R68, R36.reuse, R48, R68 ;  /* 0x000000302444723c */ /* 0x042ff00000041844 */
[C---:B------:R-:W-:Y:S08]  /*fc90*/  HMMA.16816.F32.BF16 R72, R36.reuse, R50, R72 ;  /* 0x000000322448723c */ /* 0x040ff00000041848 */
[C---:B----4-:R-:W-:Y:S07]  /*fca0*/  HMMA.16816.F32.BF16 R76, R36.reuse, R40, R76 ;  /* 0x00000028244c723c */ /* 0x050fee000004184c */
[----:B------:R-:W-:Y:S01]  /*fcb0*/  FADD.FTZ R40, R58, R157 ;  /* 0x0000009d3a287221 */ /* 0x000fe20000010000 */
[----:B------:R-:W-:Y:S04]  /*fcc0*/  HMMA.16816.F32.BF16 R80, R36, R42, R80 ;  /* 0x0000002a2450723c */ /* 0x000fe80000041850 */
[----:B------:R-:W-:Y:S02]  /*fcd0*/  FADD.FTZ R40, R121, R40 ;  /* 0x0000002879287221 */ /* 0x000fe40000010000 */
[----:B------:R-:W-:Y:S02]  /*fce0*/  FADD.FTZ R157, R64, R63 ;  /* 0x0000003f409d7221 */ /* 0x000fe40000010000 */
[----:B------:R-:W-:Y:S04]  /*fcf0*/  FADD.FTZ R61, R61, R40 ;  /* 0x000000283d3d7221 */ /* 0x000fe80000010000 */
[----:B------:R-:W-:Y:S04]  /*fd00*/  FADD.FTZ R61, R62, R61 ;  /* 0x0000003d3e3d7221 */ /* 0x000fe80000010000 */
[----:B------:R-:W-:Y:S04]  /*fd10*/  FADD.FTZ R52, R52, R61 ;  /* 0x0000003d34347221 */ /* 0x000fe80000010000 */
[----:B------:R-:W-:Y:S01]  /*fd20*/  FADD.FTZ R156, R53, R52 ;  /* 0x00000034359c7221 */ /* 0x000fe20000010000 */
[----:B------:R-:W-:-:S05]  /*fd30*/  @P0 BRA `(.L_x_4004) ;  /* 0xffffd7b000000947 */ /* 0x000fca000383ffff */
.L_x_4000:
[----:B------:R-:W1:Y:S01]  /*fd40*/  SHFL.BFLY PT, R8, R157, 0x2, 0x1f ;  /* 0x0c401f009d087f89 */ /* 0x000e6200000e0000 */
[----:B------:R-:W-:Y:S01]  /*fd50*/  IMAD.MOV.U32 R7, RZ, RZ, 0x3f800000 ;  /* 0x3f800000ff077424 */ /* 0x000fe200078e00ff */
[----:B------:R-:W-:Y:S01]  /*fd60*/  IADD3 R30, -R143, RZ, RZ ;  /* 0x000000ff8f1e7210 */ /* 0x000fe20007ffe1ff */
[----:B------:R-:W-:Y:S01]  /*fd70*/  IMAD.MOV.U32 R6, RZ, RZ, 0x3f800000 ;  /* 0x3f800000ff067424 */ /* 0x000fe200078e00ff */
[----:B------:R-:W2:Y:S01]  /*fd80*/  SHFL.BFLY PT, R9, R156, 0x2, 0x1f ;  /* 0x0c401f009c097f89 */ /* 0x000ea200000e0000 */
[----:B------:R-:W-:Y:S03]  /*fd90*/  BSSY B0, `(.L_x_4005) ;  /* 0x0000087000007945 */ /* 0x000fe60003800000 */
[----:B------:R-:W3:Y:S04]  /*fda0*/  S2R R3, SR_TID.X ;  /* 0x0000000000037919 */ /* 0x000ee80000002100 */
[----:B------:R-:W-:Y:S06]  /*fdb0*/  BAR.SYNC.DEFER_BLOCKING 0x0 ;  /* 0x0000000000007b1d */ /* 0x000fec0000010000 */
[----:B------:R-:W4:Y:S04]  /*fdc0*/  S2R R28, SR_CTAID.Y ;  /* 0x00000000001c7919 */ /* 0x000f280000002600 */
[----:B------:R-:W5:Y:S01]  /*fdd0*/  S2R R31, SR_CTAID.X ;  /* 0x00000000001f7919 */ /* 0x000f620000002500 */
[----:B-1----:R-:W-:-:S02]  /*fde0*/  FADD.FTZ R8, R8, R157 ;  /* 0x0000009d08087221 */ /* 0x002fc40000010000 */
[----:B--2---:R-:W-:-:S03]  /*fdf0*/  FADD.FTZ R9, R9, R156 ;  /* 0x0000009c09097221 */ /* 0x004fc60000010000 */
[----:B------:R-:W1:Y:S04]  /*fe00*/  SHFL.BFLY PT, R5, R8, 0x1, 0x1f ;  /* 0x0c201f0008057f89 */ /* 0x000e6800000e0000 */
[----:B------:R-:W2:Y:S01]  /*fe10*/  SHFL.BFLY PT, R4, R9, 0x1, 0x1f ;  /* 0x0c201f0009047f89 */ /* 0x000ea200000e0000 */
[----:B----4-:R-:W-:Y:S02]  /*fe20*/  IMAD R28, R28, c[0x0][0x210], R143 ;  /* 0x000084001c1c7a24 */ /* 0x010fe400078e028f */
[----:B-1----:R-:W-:Y:S01]  /*fe30*/  FADD.FTZ R5, R8, R5 ;  /* 0x0000000508057221 */ /* 0x002fe20000010000 */
[----:B---3--:R-:W-:Y:S01]  /*fe40*/  SHF.R.S32.HI R8, RZ, 0x1f, R3 ;  /* 0x0000001fff087819 */ /* 0x008fe20000011403 */
[----:B--2---:R-:W-:-:S03]  /*fe50*/  FADD.FTZ R4, R9, R4 ;  /* 0x0000000409047221 */ /* 0x004fc60000010000 */
[CC--:B------:R-:W-:Y:S02]  /*fe60*/  LEA.HI R10, R8.reuse, R3.reuse, RZ, 0x3 ;  /* 0x00000003080a7211 */ /* 0x0c0fe400078f18ff */
[-C--:B------:R-:W-:Y:S02]  /*fe70*/  LEA.HI R12, R8, R3.reuse, RZ, 0x2 ;  /* 0x00000003080c7211 */ /* 0x080fe400078f10ff */
[----:B------:R-:W-:Y:S02]  /*fe80*/  SHF.R.S32.HI R9, RZ, 0x3, R10 ;  /* 0x00000003ff097819 */ /* 0x000fe4000001140a */
[----:B------:R-:W-:Y:S02]  /*fe90*/  LOP3.LUT R18, R10, 0xfffffff8, RZ, 0xc0, !PT ;  /* 0xfffffff80a127812 */ /* 0x000fe400078ec0ff */
[----:B------:R-:W-:Y:S02]  /*fea0*/  SHF.R.S32.HI R11, RZ, 0x2, R12 ;  /* 0x00000002ff0b7819 */ /* 0x000fe4000001140c */
[----:B------:R-:W-:-:S02]  /*feb0*/  LEA.HI R17, R8, R3, RZ, 0x6 ;  /* 0x0000000308117211 */ /* 0x000fc400078f30ff */
[----:B------:R-:W-:Y:S01]  /*fec0*/  LEA.HI R14, R10, R9, RZ, 0x1 ;  /* 0x000000090a0e7211 */ /* 0x000fe200078f08ff */
[----:B------:R-:W-:Y:S01]  /*fed0*/  IMAD.IADD R10, R3, 0x1, -R18 ;  /* 0x00000001030a7824 */ /* 0x000fe200078e0a12 */
[----:B------:R-:W-:Y:S02]  /*fee0*/  SHF.R.S32.HI R16, RZ, 0x1f, R11 ;  /* 0x0000001fff107819 */ /* 0x000fe4000001140b */
[----:B------:R-:W-:Y:S02]  /*fef0*/  SHF.L.U32 R17, R17, 0x2, RZ ;  /* 0x0000000211117819 */ /* 0x000fe400000006ff */
[----:B------:R-:W-:Y:S02]  /*ff00*/  LOP3.LUT R14, R14, 0xfffffffe, RZ, 0xc0, !PT ;  /* 0xfffffffe0e0e7812 */ /* 0x000fe400078ec0ff */
[----:B------:R-:W-:Y:S02]  /*ff10*/  LEA.HI R16, R16, R11, RZ, 0x3 ;  /* 0x0000000b10107211 */ /* 0x000fe400078f18ff */
[----:B------:R-:W-:Y:S01]  /*ff20*/  LEA.HI R13, R10, R10, RZ, 0x1 ;  /* 0x0000000a0a0d7211 */ /* 0x000fe200078f08ff */
[----:B------:R-:W-:Y:S01]  /*ff30*/  IMAD.IADD R14, R9, 0x1, -R14 ;  /* 0x00000001090e7824 */ /* 0x000fe200078e0a0e */
[----:B------:R-:W-:-:S02]  /*ff40*/  LOP3.LUT R17, R17, 0x3fffff00, RZ, 0xc0, !PT ;  /* 0x3fffff0011117812 */ /* 0x000fc400078ec0ff */
[----:B------:R-:W-:Y:S02]  /*ff50*/  LOP3.LUT R16, R16, 0xfffffff8, RZ, 0xc0, !PT ;  /* 0xfffffff810107812 */ /* 0x000fe400078ec0ff */
[----:B------:R-:W-:Y:S01]  /*ff60*/  LOP3.LUT R15, R13, 0xfffffffe, RZ, 0xc0, !PT ;  /* 0xfffffffe0d0f7812 */ /* 0x000fe200078ec0ff */
[----:B------:R-:W-:Y:S01]  /*ff70*/  IMAD R14, R14, 0x20, R17 ;  /* 0x000000200e0e7824 */ /* 0x000fe200078e0211 */
[----:B------:R-:W-:Y:S02]  /*ff80*/  LEA.HI R17, R8, R3, RZ, 0x4 ;  /* 0x0000000308117211 */ /* 0x000fe400078f20ff */
[----:B------:R-:W-:Y:S01]  /*ff90*/  IADD3 R16, R11, -R16, RZ ;  /* 0x800000100b107210 */ /* 0x000fe20007ffe0ff */
[C---:B------:R-:W-:Y:S01]  /*ffa0*/  IMAD.IADD R15, R10.reuse, 0x1, -R15 ;  /* 0x000000010a0f7824 */ /* 0x040fe200078e0a0f */
[----:B------:R-:W-:Y:S01]  /*ffb0*/  FSETP.NE.FTZ.AND P3, PT, R5, RZ, PT ;  /* 0x000000ff0500720b */ /* 0x000fe20003f75000 */
[----:B------:R-:W-:Y:S01]  /*ffc0*/  IMAD.SHL.U32 R10, R10, 0x4, RZ ;  /* 0x000000040a0a7824 */ /* 0x000fe200078e00ff */
[----:B------:R-:W-:Y:S01]  /*ffd0*/  LOP3.LUT R12, R12, 0xfffffffc, RZ, 0xc0, !PT ;  /* 0xfffffffc0c0c7812 */ /* 0x000fe200078ec0ff */
[----:B------:R-:W-:Y:S01]  /*ffe0*/  IMAD R14, R15, 0x4, R14 ;  /* 0x000000040f0e7824 */ /* 0x000fe200078e020e */
[----:B------:R-:W-:-:S02]  /*fff0*/  SHF.R.S32.HI R17, RZ, 0x4, R17 ;  /* 0x00000004ff117819 */ /* 0x000fc40000011411 */
[----:B------:R-:W-:Y:S01]  /*10000*/  LEA.HI R19, R16, R16, RZ, 0x1 ;  /* 0x0000001010137211 */ /* 0x000fe200078f08ff */
[----:B------:R-:W-:Y:S01]  /*10010*/  IMAD.IADD R15, R3, 0x1, -R12 ;  /* 0x00000001030f7824 */ /* 0x000fe200078e0a0c */
[----:B------:R-:W-:Y:S02]  /*10020*/  SHF.L.U32 R12, R17, 0x6, RZ ;  /* 0x00000006110c7819 */ /* 0x000fe400000006ff */
[----:B------:R-:W-:Y:S02]  /*10030*/  LEA.HI R11, R8, R3, RZ, 0x5 ;  /* 0x00000003080b7211 */ /* 0x000fe400078f28ff */
[----:B------:R-:W-:Y:S01]  /*10040*/  SHF.R.S32.HI R17, RZ, 0x1, R19 ;  /* 0x00000001ff117819 */ /* 0x000fe20000011413 */
[----:B------:R-:W1:Y:S01]  /*10050*/  @P3 MUFU.RCP R7, R5 ;  /* 0x0000000500073308 */ /* 0x000e620000001000 */
[----:B------:R-:W-:Y:S02]  /*10060*/  FSETP.NE.FTZ.AND P2, PT, R4, RZ, PT ;  /* 0x000000ff0400720b */ /* 0x000fe40003f55000 */
[----:B------:R-:W-:Y:S01]  /*10070*/  SHF.R.S32.HI R13, RZ, 0x1, R13 ;  /* 0x00000001ff0d7819 */ /* 0x000fe2000001140d */
[----:B------:R-:W-:Y:S01]  /*10080*/  IMAD.SHL.U32 R18, R17, 0x40, RZ ;  /* 0x0000004011127824 */ /* 0x000fe200078e00ff */
[----:B------:R-:W-:-:S02]  /*10090*/  SHF.R.S32.HI R8, RZ, 0x5, R11 ;  /* 0x00000005ff087819 */ /* 0x000fc4000001140b */
[----:B------:R-:W-:Y:S01]  /*100a0*/  LOP3.LUT R19, R19, 0x1fffffe, RZ, 0xc0, !PT ;  /* 0x01fffffe13137812 */ /* 0x000fe200078ec0ff */
[----:B------:R-:W-:Y:S01]  /*100b0*/  IMAD.SHL.U32 R13, R13, 0x8, RZ ;  /* 0x000000080d0d7824 */ /* 0x000fe200078e00ff */
[----:B------:R-:W-:Y:S01]  /*100c0*/  LOP3.LUT R12, R12, 0xc0, RZ, 0xc0, !PT ;  /* 0x000000c00c0c7812 */ /* 0x000fe200078ec0ff */
[----:B------:R-:W-:Y:S01]  /*100d0*/  @P3 MUFU.LG2 R5, R5 ;  /* 0x0000000500053308 */ /* 0x000fe20000000c00 */
[----:B------:R-:W-:Y:S01]  /*100e0*/  IADD3 R19, R16, -R19, RZ ;  /* 0x8000001310137210 */ /* 0x000fe20007ffe0ff */
[----:B------:R-:W-:Y:S01]  /*100f0*/  IMAD R16, R8, 0x100, R15 ;  /* 0x0000010008107824 */ /* 0x000fe200078e020f */
[----:B------:R-:W-:Y:S02]  /*10100*/  LOP3.LUT R18, R18, 0xc0, RZ, 0xc0, !PT ;  /* 0x000000c012127812 */ /* 0x000fe400078ec0ff */
[----:B------:R-:W-:Y:S01]  /*10110*/  LOP3.LUT R13, R12, 0x18, R13, 0xf8, !PT ;  /* 0x000000180c0d7812 */ /* 0x000fe200078ef80d */
[----:B------:R-:W-:Y:S01]  /*10120*/  IMAD R16, R19, 0x10, R16 ;  /* 0x0000001013107824 */ /* 0x000fe200078e0210 */
[----:B------:R-:W-:Y:S01]  /*10130*/  SHF.R.U32.HI R12, RZ, 0x3, R12 ;  /* 0x00000003ff0c7819 */ /* 0x000fe2000001160c */
[----:B------:R-:W2:Y:S01]  /*10140*/  @P2 MUFU.RCP R6, R4 ;  /* 0x0000000400062308 */ /* 0x000ea20000001000 */
[----:B------:R-:W-:Y:S01]  /*10150*/  LEA.HI R19, R18, R18, RZ, 0x1d ;  /* 0x0000001212137211 */ /* 0x000fe200078fe8ff */
[----:B-1----:R-:W-:Y:S01]  /*10160*/  FMUL.FTZ R68, R7, R68 ;  /* 0x0000004407447220 */ /* 0x002fe20000410000 */
[----:B------:R-:W-:Y:S01]  /*10170*/  LOP3.LUT P0, RZ, R17, 0x2, RZ, 0xc0, !PT ;  /* 0x0000000211ff7812 */ /* 0x000fe2000780c0ff */
[----:B------:R-:W-:Y:S01]  /*10180*/  FMUL.FTZ R69, R7, R69 ;  /* 0x0000004507457220 */ /* 0x000fe20000410000 */
[----:B------:R-:W-:Y:S01]  /*10190*/  LOP3.LUT R15, R17, 0x1, RZ, 0xc0, !PT ;  /* 0x00000001110f7812 */ /* 0x000fe200078ec0ff */
[----:B------:R-:W-:Y:S01]  /*101a0*/  FMUL.FTZ R72, R7, R72 ;  /* 0x0000004807487220 */ /* 0x000fe20000410000 */
[----:B------:R-:W-:Y:S01]  /*101b0*/  LOP3.LUT R13, R13, R12, RZ, 0x3c, !PT ;  /* 0x0000000c0d0d7212 */ /* 0x000fe200078e3cff */
[C---:B------:R-:W-:Y:S01]  /*101c0*/  FMUL.FTZ R73, R7.reuse, R73 ;  /* 0x0000004907497220 */ /* 0x040fe20000410000 */
[----:B------:R-:W-:Y:S01]  /*101d0*/  LEA R12, R16, R19, 0x1 ;  /* 0x00000013100c7211 */ /* 0x000fe200078e08ff */
[----:B------:R-:W-:Y:S01]  /*101e0*/  FMUL.FTZ R76, R7, R76 ;  /* 0x0000004c074c7220 */ /* 0x000fe20000410000 */
[----:B------:R-:W-:Y:S01]  /*101f0*/  ISETP.NE.U32.AND P1, PT, R15, 0x1, PT ;  /* 0x000000010f00780c */ /* 0x000fe20003f25070 */
[----:B------:R-:W-:Y:S01]  /*10200*/  FMUL.FTZ R77, R7, R77 ;  /* 0x0000004d074d7220 */ /* 0x000fe20000410000 */
[----:B------:R-:W-:Y:S01]  /*10210*/  LOP3.LUT R32, R11, 0xffffffe0, RZ, 0xc0, !PT ;  /* 0xffffffe00b207812 */ /* 0x000fe200078ec0ff */
[----:B------:R-:W-:Y:S01]  /*10220*/  IMAD.MOV.U32 R15, RZ, RZ, -0x20 ;  /* 0xffffffe0ff0f7424 */ /* 0x000fe200078e00ff */
[----:B------:R-:W-:Y:S01]  /*10230*/  STS.64 [R12.X4], R68 ;  /* 0x000000440c007388 */ /* 0x000fe20000004a00 */
[C---:B------:R-:W-:Y:S01]  /*10240*/  FMUL.FTZ R80, R7.reuse, R80 ;  /* 0x0000005007507220 */ /* 0x040fe20000410000 */
[----:B------:R-:W1:Y:S01]  /*10250*/  @P2 MUFU.LG2 R4, R4 ;  /* 0x0000000400042308 */ /* 0x000e620000000c00 */
[----:B------:R-:W-:Y:S01]  /*10260*/  FMUL.FTZ R81, R7, R81 ;  /* 0x0000005107517220 */ /* 0x000fe20000410000 */
[----:B------:R-:W-:Y:S01]  /*10270*/  SEL R16, R15, 0x20, !P1 ;  /* 0x000000200f107807 */ /* 0x000fe20004800000 */
[----:B------:R-:W-:Y:S01]  /*10280*/  IMAD.SHL.U32 R7, R12, 0x4, RZ ;  /* 0x000000040c077824 */ /* 0x000fe200078e00ff */
[----:B------:R-:W-:Y:S01]  /*10290*/  SHF.R.S32.HI R11, RZ, 0x1f, R8 ;  /* 0x0000001fff0b7819 */ /* 0x000fe20000011408 */
[----:B--2---:R-:W-:-:S02]  /*102a0*/  FMUL.FTZ R71, R6, R71 ;  /* 0x0000004706477220 */ /* 0x004fc40000410000 */
[C---:B------:R-:W-:Y:S01]  /*102b0*/  FMUL.FTZ R70, R6.reuse, R70 ;  /* 0x0000004606467220 */ /* 0x040fe20000410000 */
[C---:B------:R-:W-:Y:S01]  /*102c0*/  IADD3 R29, R7.reuse, 0x40, RZ ;  /* 0x00000040071d7810 */ /* 0x040fe20007ffe0ff */
[C---:B------:R-:W-:Y:S01]  /*102d0*/  FMUL.FTZ R75, R6.reuse, R75 ;  /* 0x0000004b064b7220 */ /* 0x040fe20000410000 */
[----:B------:R-:W-:Y:S01]  /*102e0*/  @P0 IADD3 R29, R7, -0x40, RZ ;  /* 0xffffffc0071d0810 */ /* 0x000fe20007ffe0ff */
[C---:B------:R-:W-:Y:S01]  /*102f0*/  FMUL.FTZ R74, R6.reuse, R74 ;  /* 0x0000004a064a7220 */ /* 0x040fe20000410000 */
[----:B------:R-:W-:Y:S01]  /*10300*/  STS.64 [R12.X4+0x400], R70 ;  /* 0x000400460c007388 */ /* 0x000fe20000004a00 */
[C---:B------:R-:W-:Y:S01]  /*10310*/  FMUL.FTZ R79, R6.reuse, R79 ;  /* 0x0000004f064f7220 */ /* 0x040fe20000410000 */
[----:B------:R-:W-:Y:S01]  /*10320*/  LEA.HI R11, R11, R8, RZ, 0x2 ;  /* 0x000000080b0b7211 */ /* 0x000fe200078f10ff */
[C---:B------:R-:W-:Y:S02]  /*10330*/  FMUL.FTZ R78, R6.reuse, R78 ;  /* 0x0000004e064e7220 */ /* 0x040fe40000410000 */
[C---:B------:R-:W-:Y:S01]  /*10340*/  FMUL.FTZ R83, R6.reuse, R83 ;  /* 0x0000005306537220 */ /* 0x040fe20000410000 */
[----:B------:R-:W-:Y:S01]  /*10350*/  LOP3.LUT R11, R11, 0xffffffc, RZ, 0xc0, !PT ;  /* 0x0ffffffc0b0b7812 */ /* 0x000fe200078ec0ff */
[----:B------:R-:W-:Y:S01]  /*10360*/  FMUL.FTZ R82, R6, R82 ;  /* 0x0000005206527220 */ /* 0x000fe20000410000 */
[----:B------:R-:W-:Y:S01]  /*10370*/  IADD3 R6, R14, R13, RZ ;  /* 0x0000000d0e067210 */ /* 0x000fe20007ffe0ff */
[----:B------:R-:W-:-:S02]  /*10380*/  IMAD.IADD R13, R7, 0x1, R16 ;  /* 0x00000001070d7824 */ /* 0x000fc400078e0210 */
[----:B------:R-:W-:Y:S01]  /*10390*/  IMAD.IADD R33, R16, 0x1, R29 ;  /* 0x0000000110217824 */ /* 0x000fe200078e021d */
[----:B------:R-:W2:Y:S01]  /*103a0*/  S2R R7, SR_CTAID.Z ;  /* 0x0000000000077919 */ /* 0x000ea20000002700 */
[----:B------:R-:W-:Y:S02]  /*103b0*/  IMAD.IADD R32, R3, 0x1, -R32 ;  /* 0x0000000103207824 */ /* 0x000fe400078e0a20 */
[----:B------:R-:W-:Y:S01]  /*103c0*/  IMAD.IADD R11, R8, 0x1, -R11 ;  /* 0x00000001080b7824 */ /* 0x000fe200078e0a0b */
[----:B------:R-:W-:Y:S01]  /*103d0*/  STS.64 [R13], R72 ;  /* 0x000000480d007388 */ /* 0x000fe20000000a00 */
[----:B------:R-:W-:Y:S01]  /*103e0*/  @P3 FMUL.FTZ R5, R5, 0.69314718246459960938 ;  /* 0x3f31721805053820 */ /* 0x000fe20000410000 */
[----:B------:R-:W-:Y:S01]  /*103f0*/  LOP3.LUT P0, RZ, R32, 0x3, RZ, 0xc0, !PT ;  /* 0x0000000320ff7812 */ /* 0x000fe2000780c0ff */
[----:B------:R-:W-:Y:S01]  /*10400*/  IMAD.MOV.U32 R3, RZ, RZ, -0x800000 ;  /* 0xff800000ff037424 */ /* 0x000fe200078e00ff */
[----:B------:R-:W-:Y:S01]  /*10410*/  STS.64 [R13+0x400], R74 ;  /* 0x0004004a0d007388 */ /* 0x000fe20000000a00 */
[----:B------:R-:W-:Y:S01]  /*10420*/  @P3 FFMA.FTZ R3, R2, c[0x0][0x238], R5 ;  /* 0x00008e0002033a23 */ /* 0x000fe20000010005 */
[----:B------:R-:W-:-:S02]  /*10430*/  LEA R11, R11, R148, 0x4 ;  /* 0x000000940b0b7211 */ /* 0x000fc400078e20ff */
[----:B------:R-:W-:Y:S04]  /*10440*/  STS.64 [R29], R76 ;  /* 0x0000004c1d007388 */ /* 0x000fe80000000a00 */
[----:B------:R1:W-:Y:S04]  /*10450*/  STS.64 [R29+0x400], R78 ;  /* 0x0004004e1d007388 */ /* 0x0003e80000000a00 */
[----:B------:R-:W-:Y:S04]  /*10460*/  STS.64 [R33], R80 ;  /* 0x0000005021007388 */ /* 0x000fe80000000a00 */
[----:B------:R-:W-:Y:S01]  /*10470*/  STS.64 [R33+0x400], R82 ;  /* 0x0004005221007388 */ /* 0x000fe20000000a00 */
[----:B--2---:R-:W-:-:S03]  /*10480*/  IMAD R7, R30, c[0x0][0x1c0], R7 ;  /* 0x000070001e077a24 */ /* 0x004fc600078e0207 */
[----:B------:R-:W-:Y:S01]  /*10490*/  BAR.SYNC.DEFER_BLOCKING 0x0 ;  /* 0x0000000000007b1d */ /* 0x000fe20000010000 */
[----:B------:R-:W-:Y:S02]  /*104a0*/  IMAD R7, R28, c[0x0][0x1c0], R7 ;  /* 0x000070001c077a24 */ /* 0x000fe400078e0207 */
[----:B------:R-:W-:Y:S02]  /*104b0*/  IMAD.MOV.U32 R28, RZ, RZ, -0x800000 ;  /* 0xff800000ff1c7424 */ /* 0x000fe400078e00ff */
[----:B-1----:R-:W-:-:S04]  /*104c0*/  @P2 FMUL.FTZ R29, R4, 0.69314718246459960938 ;  /* 0x3f317218041d2820 */ /* 0x002fc80000410000 */
[----:B------:R-:W-:Y:S01]  /*104d0*/  @P2 FFMA.FTZ R28, R0, c[0x0][0x238], R29 ;  /* 0x00008e00001c2a23 */ /* 0x000fe2000001001d */
[----:B------:R-:W1:Y:S04]  /*104e0*/  LDS.128 R20, [R6.X4] ;  /* 0x0000000006147984 */ /* 0x000e680000004c00 */
[----:B------:R-:W2:Y:S04]  /*104f0*/  LDS.128 R16, [R6.X4+0x800] ;  /* 0x0008000006107984 */ /* 0x000ea80000004c00 */
[----:B------:R-:W3:Y:S04]  /*10500*/  LDS.128 R12, [R6.X4+0x1000] ;  /* 0x00100000060c7984 */ /* 0x000ee80000004c00 */
[----:B------:R5:W4:Y:S02]  /*10510*/  LDS.128 R24, [R6.X4+0x1800] ;  /* 0x0018000006187984 */ /* 0x000b240000004c00 */
[----:B-----5:R-:W-:-:S05]  /*10520*/  SHF.L.U32 R6, R31, 0x6, RZ ;  /* 0x000000061f067819 */ /* 0x020fca00000006ff */
[----:B------:R-:W-:Y:S01]  /*10530*/  IMAD R6, R7, c[0x0][0x214], R6 ;  /* 0x0000850007067a24 */ /* 0x000fe200078e0206 */
[----:B------:R-:W-:Y:S05]  /*10540*/  @P0 BRA `(.L_x_4006) ;  /* 0x000000b000000947 */ /* 0x000fea0003800000 */
[----:B-1----:R-:W-:Y:S01]  /*10550*/  IMAD R0, R31, -0x40, R142 ;  /* 0xffffffc01f007824 */ /* 0x002fe200078e028e */
[C---:B------:R-:W-:Y:S02]  /*10560*/  IADD3 R7, R11.reuse, 0x8, RZ ;  /* 0x000000080b077810 */ /* 0x040fe40007ffe0ff */
        /* <DEDUP_REMOVED lines=9> */
.L_x_4006:
[----:B-1----:R-:W-:Y:S05]  /*10600*/  BSYNC B0 ;  /* 0x0000000000007941 */ /* 0x002fea0003800000 */
.L_x_4005:
[----:B------:R-:W-:Y:S01]  /*10610*/  SHF.R.S32.HI R11, RZ, 0x1f, R10 ;  /* 0x0000001fff0b7819 */ /* 0x000fe2000001140a */
[----:B------:R-:W-:Y:S01]  /*10620*/  IMAD R142, R31, -0x40, R142 ;  /* 0xffffffc01f8e7824 */ /* 0x000fe200078e028e */
[----:B------:R-:W-:Y:S01]  /*10630*/  ISETP.GE.AND P1, PT, R10, c[0x0][0x220], PT ;  /* 0x000088000a007a0c */ /* 0x000fe20003f26270 */
[----:B------:R-:W-:Y:S01]  /*10640*/  IMAD R6, R6, c[0x0][0x22c], RZ ;  /* 0x00008b0006067a24 */ /* 0x000fe200078e02ff */
        /* <DEDUP_REMOVED lines=14> */
[----:B------:R1:W-:Y:S04]  /*10730*/  @!P4 STG.E.64 [R2.64], R20 ;  /* 0x000000140200c986 */ /* 0x0003e8000c101b06 */
[----:B------:R1:W-:Y:S01]  /*10740*/  @!P4 STG.E.64 [R2.64+0x8], R22 ;  /* 0x000008160200c986 */ /* 0x0003e2000c101b06 */
[----:B------:R-:W-:Y:S05]  /*10750*/  @P1 EXIT ;  /* 0x000000000000194d */ /* 0x000fea0003800000 */
[----:B----4-:R-:W-:Y:S01]  /*10760*/  STG.E.128 [R2.64+0x1800], R24 ;  /* 0x0018001802007986 */ /* 0x010fe2000c101d06 */
[----:B------:R-:W-:Y:S05]  /*10770*/  EXIT ;  /* 0x000000000000794d */ /* 0x000fea0003800000 */
.L_x_4007:
        /* <DEDUP_REMOVED lines=16> */
.L_x_5238:


//--------------------- .text._ZN5flash24flash_fwd_splitkv_kernelI23Flash_fwd_kernel_traitsILi32ELi64ELi128ELi4ELb0ELb0EN7cutlass10bfloat16_tE19Flash_kernel_traitsILi32ELi64ELi128ELi4ES3_EELb1ELb0ELb0ELb0ELb0ELb1ELb1ELb1EEEvNS_16Flash_fwd_paramsE --------------------------
	.section	.text._ZN5flash24flash_fwd_splitkv_kernelI23Flash_fwd_kernel_traitsILi32ELi64ELi128ELi4ELb0ELb0EN7cutlass10bfloat16_tE19Flash_kernel_traitsILi32ELi64ELi128ELi4ES3_EELb1ELb0ELb0ELb0ELb0ELb1ELb1ELb1EEEvNS_16Flash_fwd_paramsE,"ax",@progbits
	.sectioninfo	@"SHI_REGISTERS=197"
	.align	128
        .global         _ZN5flash24flash_fwd_splitkv_kernelI23Flash_fwd_kernel_traitsILi32ELi64ELi128ELi4ELb0ELb0EN7cutlass10bfloat16_tE19Flash_kernel_traitsILi32ELi64ELi128ELi4ES3_EELb1ELb0ELb0ELb0ELb0ELb1ELb1ELb1EEEvNS_16Flash_fwd_paramsE
        .type           _ZN5flash24flash_fwd_splitkv_kernelI23Flash_fwd_kernel_traitsILi32ELi64ELi128ELi4ELb0ELb0EN7cutlass10bfloat16_tE19Flash_kernel_traitsILi32ELi64ELi128ELi4ES3_EELb1ELb0ELb0ELb0ELb0ELb1ELb1ELb1EEEvNS_16Flash_fwd_paramsE,@function
        .size           _ZN5flash24flash_fwd_splitkv_kernelI23Flash_fwd_kernel_traitsILi32ELi64ELi128ELi4ELb0ELb0EN7cutlass10bfloat16_tE19Flash_kernel_traitsILi32ELi64ELi128ELi4ES3_EELb1ELb0ELb0ELb0ELb0ELb1ELb1ELb1EEEvNS_16Flash_fwd_paramsE,(.L_x_5239 - _ZN5flash24flash_fwd_splitkv_kernelI23Flash_fwd_kernel_traitsILi32ELi64ELi128ELi4ELb0ELb0EN7cutlass10bfloat16_tE19Flash_kernel_traitsILi32ELi64ELi128ELi4ES3_EELb1ELb0ELb0ELb0ELb0ELb1ELb1ELb1EEEvNS_16Flash_fwd_paramsE)
        .other          _ZN5flash24flash_fwd_splitkv_kernelI23Flash_fwd_kernel_traitsILi32ELi64ELi128ELi4ELb0ELb0EN7cutlass10bfloat16_tE19Flash_kernel_traitsILi32ELi64ELi128ELi4ES3_EELb1ELb0ELb0ELb0ELb0ELb1ELb1ELb1EEEvNS_16Flash_fwd_paramsE,@"STO_CUDA_ENTRY STV_DEFAULT"
_ZN5flash24flash_fwd_splitkv_kernelI23Flash_fwd_kernel_traitsILi32ELi64ELi128ELi4ELb0ELb0EN7cutlass10bfloat16_tE19Flash_kernel_traitsILi32ELi64ELi128ELi4ES3_EELb1ELb0ELb0ELb0ELb0ELb1ELb1ELb1EEEvNS_16Flash_fwd_paramsE:
.text._ZN5flash24flash_fwd_splitkv_kernelI23Flash_fwd_kernel_traitsILi32ELi64ELi128ELi4ELb0ELb0EN7cutlass10bfloat16_tE19Flash_kernel_traitsILi32ELi64ELi128ELi4ES3_EELb1ELb0ELb0ELb0ELb0ELb1ELb1ELb1EEEvNS_16Flash_fwd_paramsE:
        /* <DEDUP_REMOVED lines=53> */
.L_x_4008:
[----:B-1-34-:R-:W-:Y:S02]  /*0350*/  MOV R7, c[0x0][0x218] ;  /* 0x0000860000077a02 */ /* 0x01afe40000000f00 */
.L_x_4009:
        /* <DEDUP_REMOVED lines=112> */
.L_x_4010:
        /* <DEDUP_REMOVED lines=93> */
.L_x_4011:
        /* <DEDUP_REMOVED lines=15> */
.L_x_4013:
        /* <DEDUP_REMOVED lines=52> */
.L_x_4012:
        /* <DEDUP_REMOVED lines=200> */
.L_x_4044:
        /* <DEDUP_REMOVED lines=35> */
[----:B------:R-:W-:-:S13]  /*2310*/  ISETP.NE.AND P0, PT, RZ, UR8, PT ;  /* 0x00000008ff007c0c */ /* 0x000fda000bf05270 */
        /* <DEDUP_REMOVED lines=50> */
.L_x_4018:
[----:B------:R-:W-:Y:S05]  /*2640*/  BSYNC B0 ;  /* 0x0000000000007941 */ /* 0x000fea0003800000 */
.L_x_4017:
        /* <DEDUP_REMOVED lines=57> */
.L_x_4020:
[----:B------:R-:W-:Y:S05]  /*29e0*/  BSYNC B0 ;  /* 0x0000000000007941 */ /* 0x000fea0003800000 */
.L_x_4019:
        /* <DEDUP_REMOVED lines=57> */
.L_x_4022:
[----:B------:R-:W-:Y:S05]  /*2d80*/  BSYNC B0 ;  /* 0x0000000000007941 */ /* 0x000fea0003800000 */
.L_x_4021:
        /* <DEDUP_REMOVED lines=61> */
.L_x_4024:
[----:B------:R-:W-:Y:S05]  /*3160*/  BSYNC B0 ;  /* 0x0000000000007941 */ /* 0x000fea0003800000 */
.L_x_4023:
        /* <DEDUP_REMOVED lines=9> */
.L_x_4016:
[----:B------:R-:W-:Y:S01]  /*3200*/  ULEA.HI UR5, UR4, UR4, URZ, 0x1 ;  /* 0x0000000404057291 */ /* 0x000fe2000f8f083f */
[----:B------:R-:W-:Y:S03]  /*3210*/  BSSY B1, `(.L_x_4026) ;  /* 0x0000057000017945 */ /* 0x000fe60003800000 */
[----:B------:R-:W-:Y:S06]  /*3220*/  USHF.R.S32.HI UR5, URZ, 0x1, UR5 ;  /* 0x000000013f057899 */ /* 0x000fec0008011405 */
[----:B------:R-:W-:Y:S01]  /*3230*/  MOV R119, UR5 ;  /* 0x0000000500777c02 */ /* 0x000fe20008000f00 */
[----:B------:R-:W-:-:S05]  /*3240*/  @P6 BRA `(.L_x_4027) ;  /* 0x0000053000006947 */ /* 0x000fca0003800000 */
[----:B------:R1:W5:Y:S01]  /*3250*/  LDG.E.128 R40, [R90.64] ;  /* 0x000000065a287981 */ /* 0x000362000c1e1d00 */
[----:B------:R-:W-:Y:S01]  /*3260*/  ISETP.GE.AND P0, PT, R84, UR4, PT ;  /* 0x0000000454007c0c */ /* 0x000fe2000bf06270 */
[----:B------:R-:W-:-:S12]  /*3270*/  BSSY B0, `(.L_x_4028) ;  /* 0x000004e000007945 */ /* 0x000fd80003800000 */
        /* <DEDUP_REMOVED lines=77> */
.L_x_4029:
[----:B------:R-:W-:Y:S05]  /*3750*/  BSYNC B0 ;  /* 0x0000000000007941 */ /* 0x000fea0003800000 */
.L_x_4028:
[----:B------:R-:W-:Y:S05]  /*3760*/  MOV R83, R81 ;  /* 0x0000005100537202 */ /* 0x000fea0000000f00 */
[----:B-----5:R3:W-:Y:S02]  /*3770*/  STG.E.128 [R82.64], R40 ;  /* 0x0000002852007986 */ /* 0x0207e4000c101d06 */
.L_x_4027:
[----:B------:R-:W-:Y:S05]  /*3780*/  BSYNC B1 ;  /* 0x0000000000017941 */ /* 0x000fea0003800000 */
.L_x_4026:
        /* <DEDUP_REMOVED lines=88> */
.L_x_4033:
[----:B------:R-:W-:Y:S05]  /*3d10*/  BSYNC B0 ;  /* 0x0000000000007941 */ /* 0x000fea0003800000 */
.L_x_4032:
[C---:B--2---:R-:W-:Y:S04]  /*3d20*/  LEA R2, P0, R139.reuse, R82, 0x1 ;  /* 0x000000528b027211 */ /* 0x044fe800078008ff */
[----:B------:R-:W-:Y:S05]  /*3d30*/  LEA.HI.X R3, R139, R81, R138, 0x1, P0 ;  /* 0x000000518b037211 */ /* 0x000fea00000f0c8a */
[----:B-----5:R2:W-:Y:S04]  /*3d40*/  STG.E.128 [R2.64], R40 ;  /* 0x0000002802007986 */ /* 0x0205e8000c101d06 */
.L_x_4031:
[----:B------:R-:W-:Y:S05]  /*3d50*/  BSYNC B1 ;  /* 0x0000000000017941 */ /* 0x000fea0003800000 */
.L_x_4030:
        /* <DEDUP_REMOVED lines=88> */
.L_x_4037:
[----:B------:R-:W-:Y:S05]  /*42e0*/  BSYNC B0 ;  /* 0x0000000000007941 */ /* 0x000fea0003800000 */
.L_x_4036:
[C---:B------:R-:W-:Y:S04]  /*42f0*/  LEA R2, P0, R116.reuse, R82, 0x1 ;  /* 0x0000005274027211 */ /* 0x040fe800078008ff */
[----:B------:R-:W-:Y:S05]  /*4300*/  LEA.HI.X R3, R116, R81, R73, 0x1, P0 ;  /* 0x0000005174037211 */ /* 0x000fea00000f0c49 */
[----:B-----5:R3:W-:Y:S04]  /*4310*/  STG.E.128 [R2.64], R40 ;  /* 0x0000002802007986 */ /* 0x0207e8000c101d06 */
.L_x_4035:
[----:B------:R-:W-:Y:S05]  /*4320*/  BSYNC B1 ;  /* 0x0000000000017941 */ /* 0x000fea0003800000 */
.L_x_4034:
        /* <DEDUP_REMOVED lines=88> */
.L_x_4041:
[----:B------:R-:W-:Y:S05]  /*48b0*/  BSYNC B0 ;  /* 0x0000000000007941 */ /* 0x000fea0003800000 */
.L_x_4040:
[----:B------:R-:W-:Y:S02]  /*48c0*/  MOV R3, 0xc0 ;  /* 0x000000c000037802 */ /* 0x000fe40000000f00 */
[----:B------:R-:W-:Y:S03]  /*48d0*/  MOV R83, R81 ;  /* 0x0000005100537202 */ /* 0x000fe60000000f00 */
[C---:B------:R-:W-:Y:S02]  /*48e0*/  IMAD R0, R3.reuse, c[0x0][0x19c], RZ ;  /* 0x0000670003007a24 */ /* 0x040fe400078e02ff */
[----:B------:R-:W-:Y:S05]  /*48f0*/  IMAD.WIDE.U32 R4, R3, c[0x0][0x198], R82 ;  /* 0x0000660003047a25 */ /* 0x000fea00078e0052 */
[----:B------:R-:W-:Y:S05]  /*4900*/  IADD3 R5, R5, R0, RZ ;  /* 0x0000000005057210 */ /* 0x000fea0007ffe0ff */
[----:B-----5:R3:W-:Y:S02]  /*4910*/  STG.E.128 [R4.64], R40 ;  /* 0x0000002804007986 */ /* 0x0207e4000c101d06 */
.L_x_4039:
[----:B------:R-:W-:Y:S05]  /*4920*/  BSYNC B1 ;  /* 0x0000000000017941 */ /* 0x000fea0003800000 */
.L_x_4038:
        /* <DEDUP_REMOVED lines=8> */
.L_x_4015:
        /* <DEDUP_REMOVED lines=28> */
.L_x_4025:
[----:B------:R-:W-:Y:S04]  /*4b70*/  IMAD.MOV.U32 R0, RZ, RZ, c[0x0][0x288] ;  /* 0x0000a200ff007624 */ /* 0x000fe800078e00ff */
[----:B------:R-:W-:Y:S05]  /*4b80*/  IMAD.U32 R3, R0, -0x80, RZ ;  /* 0xffffff8000037824 */ /* 0x000fea00078e00ff */
[C---:B-1----:R-:W-:Y:S04]  /*4b90*/  LEA R90, P0, R3.reuse, R90, 0x1 ;  /* 0x0000005a035a7211 */ /* 0x042fe800078008ff */
[----:B------:R-:W-:Y:S01]  /*4ba0*/  LEA.HI.X.SX32 R91, R3, R91, 0x1, P0 ;  /* 0x0000005b035b7211 */ /* 0x000fe200000f0eff */
[----:B------:R-:W-:-:S05]  /*4bb0*/  @!P2 BRA `(.L_x_4042) ;  /* 0x000004c00000a947 */ /* 0x000fca0003800000 */
[----:B------:R-:W-:Y:S04]  /*4bc0*/  IADD3 R0, R11, -0x1, RZ ;  /* 0xffffffff0b007810 */ /* 0x000fe80007ffe0ff */
[----:B------:R-:W-:-:S13]  /*4bd0*/  ISETP.GT.AND P0, PT, R0, R69, PT ;  /* 0x000000450000720c */ /* 0x000fda0003f04270 */
        /* <DEDUP_REMOVED lines=74> */
.L_x_4042:
        /* <DEDUP_REMOVED lines=9> */
.L_x_4043:
[----:B------:R-:W-:Y:S04]  /*5110*/  IADD3 R11, R11, -0x1, RZ ;  /* 0xffffffff0b0b7810 */ /* 0x000fe80007ffe0ff */
[----:B------:R-:W-:-:S13]  /*5120*/  ISETP.GT.AND P0, PT, R11, R69, PT ;  /* 0x000000450b00720c */ /* 0x000fda0003f04270 */
[----:B------:R-:W-:-:S05]  /*5130*/  @P0 BRA `(.L_x_4044) ;  /* 0xffffcfa000000947 */ /* 0x000fca000383ffff */
.L_x_4014:
        /* <DEDUP_REMOVED lines=93> */
.L_x_4051:
[----:B------:R-:W-:Y:S05]  /*5710*/  BSYNC B0 ;  /* 0x0000000000007941 */ /* 0x000fea0003800000 */
.L_x_4050:
[----:B-----5:R2:W-:Y:S04]  /*5720*/  STS.64 [R149], R8 ;  /* 0x0000000895007388 */ /* 0x0205e80000000a00 */
[----:B------:R2:W-:Y:S02]  /*5730*/  STS.64 [R149+0x8], R10 ;  /* 0x0000080a95007388 */ /* 0x0005e40000000a00 */
.L_x_4049:
[----:B------:R-:W-:Y:S05]  /*5740*/  BSYNC B1 ;  /* 0x0000000000017941 */ /* 0x000fea0003800000 */
.L_x_4048:
        /* <DEDUP_REMOVED lines=57> */
.L_x_4054:
[----:B------:R-:W-:Y:S05]  /*5ae0*/  BSYNC B0 ;  /* 0x0000000000007941 */ /* 0x000fea0003800000 */
.L_x_4053:
[----:B-----5:R3:W-:Y:S01]  /*5af0*/  STS.128 [R149+0x800], R28 ;  /* 0x0008001c95007388 */ /* 0x0207e20000000c00 */
[----:B------:R-:W-:Y:S05]  /*5b00*/  BRA `(.L_x_4052) ;  /* 0x00000e6000007947 */ /* 0x000fea0003800000 */
.L_x_4047:
        /* <DEDUP_REMOVED lines=97> */
.L_x_4058:
[----:B------:R-:W-:Y:S05]  /*6120*/  BSYNC B0 ;  /* 0x0000000000007941 */ /* 0x000fea0003800000 */
.L_x_4057:
[----:B-----5:R3:W-:Y:S04]  /*6130*/  STS.64 [R149], R16 ;  /* 0x0000001095007388 */ /* 0x0207e80000000a00 */
[----:B------:R3:W-:Y:S02]  /*6140*/  STS.64 [R149+0x8], R18 ;  /* 0x0000081295007388 */ /* 0x0007e40000000a00 */
.L_x_4056:
[----:B------:R-:W-:Y:S05]  /*6150*/  BSYNC B1 ;  /* 0x0000000000017941 */ /* 0x000fea0003800000 */
.L_x_4055:
        /* <DEDUP_REMOVED lines=95> */
.L_x_4060:
[----:B------:R-:W-:Y:S05]  /*6750*/  BSYNC B0 ;  /* 0x0000000000007941 */ /* 0x000fea0003800000 */
.L_x_4059:
[----:B-----5:R1:W-:Y:S01]  /*6760*/  STS.128 [R149+0x800], R4 ;  /* 0x0008000495007388 */ /* 0x0203e20000000c00 */
[----:B------:R-:W-:Y:S05]  /*6770*/  BRA `(.L_x_4052) ;  /* 0x000001f000007947 */ /* 0x000fea0003800000 */
.L_x_4046:
        /* <DEDUP_REMOVED lines=16> */
.L_x_4062:
[----:B------:R-:W-:Y:S05]  /*6880*/  BSYNC B0 ;  /* 0x0000000000007941 */ /* 0x000fea0003800000 */
.L_x_4061:
        /* <DEDUP_REMOVED lines=14> */
.L_x_4052:
[----:B------:R-:W-:Y:S05]  /*6970*/  BSYNC B2 ;  /* 0x0000000000027941 */ /* 0x000fea0003800000 */
.L_x_4045:
        /* <DEDUP_REMOVED lines=17> */
.L_x_4064:
[----:B------:R-:W-:Y:S05]  /*6a90*/  BSYNC B0 ;  /* 0x0000000000007941 */ /* 0x000fea0003800000 */
.L_x_4063:
        /* <DEDUP_REMOVED lines=12> */
.L_x_4066:
[----:B------:R-:W-:Y:S05]  /*6b60*/  BSYNC B0 ;  /* 0x0000000000007941 */ /* 0x000fea0003800000 */
.L_x_4065:
        /* <DEDUP_REMOVED lines=15> */
.L_x_4068:
[----:B------:R-:W-:Y:S05]  /*6c60*/  BSYNC B0 ;  /* 0x0000000000007941 */ /* 0x000fea0003800000 */
.L_x_4067:
        /* <DEDUP_REMOVED lines=16> */
.L_x_4070:
[----:B------:R-:W-:Y:S05]  /*6d70*/  BSYNC B0 ;  /* 0x0000000000007941 */ /* 0x000fea0003800000 */
.L_x_4069:
        /* <DEDUP_REMOVED lines=28> */
.L_x_4072:
[----:B------:R-:W-:Y:S05]  /*6f40*/  BSYNC B0 ;  /* 0x0000000000007941 */ /* 0x000fea0003800000 */
.L_x_4071:
        /* <DEDUP_REMOVED lines=13> */
.L_x_4074:
[----:B------:R-:W-:Y:S05]  /*7020*/  BSYNC B0 ;  /* 0x0000000000007941 */ /* 0x000fea0003800000 */
.L_x_4073:
        /* <DEDUP_REMOVED lines=15> */
.L_x_4076:
[----:B------:R-:W-:Y:S05]  /*7120*/  BSYNC B0 ;  /* 0x0000000000007941 */ /* 0x000fea0003800000 */
.L_x_4075:
        /* <DEDUP_REMOVED lines=21> */
.L_x_4078:
[----:B------:R-:W-:Y:S05]  /*7280*/  BSYNC B0 ;  /* 0x0000000000007941 */ /* 0x000fea0003800000 */
.L_x_4077:
[CC--:B------:R-:W-:Y:S01]  /*7290*/  LEA.HI R6, R7.reuse, R44.reuse, RZ, 0x3 ;  /* 0x0000002c07067211 */ /* 0x0c0fe200078f18ff */
[----:B------:R-:W-:Y:S01]  /*72a0*/  IMAD.SHL.U32 R89, R44, 0x2, RZ ;  /* 0x000000022c597824 */ /* 0x000fe200078e00ff */
[----:B------:R-:W-:Y:S01]  /*72b0*/  LEA.HI R2, R7, R44, RZ, 0x4 ;  /* 0x0000002c07027211 */ /* 0x000fe200078f20ff */
[----:B------:R-:W0:Y:S01]  /*72c0*/  LDGDEPBAR ;  /* 0x00000000000079af */ /* 0x000e220000000000 */
[----:B-1----:R-:W-:Y:S02]  /*72d0*/  LOP3.LUT R9, R6, 0xfffffff8, RZ, 0xc0, !PT ;  /* 0xfffffff806097812 */ /* 0x002fe400078ec0ff */
[----:B------:R-:W-:Y:S02]  /*72e0*/  LOP3.LUT R7, R2, 0xfffffff0, RZ, 0xc0, !PT ;  /* 0xfffffff002077812 */ /* 0x000fe400078ec0ff */
[----:B------:R-:W-:Y:S01]  /*72f0*/  SHF.R.S32.HI R5, RZ, 0x3, R6 ;  /* 0x00000003ff057819 */ /* 0x000fe20000011406 */
[C---:B------:R-:W-:Y:S01]  /*7300*/  IMAD.IADD R9, R44.reuse, 0x1, -R9 ;  /* 0x000000012c097824 */ /* 0x040fe200078e0a09 */
[----:B------:R-:W-:Y:S01]  /*7310*/  SHF.R.S32.HI R134, RZ, 0x4, R2 ;  /* 0x00000004ff867819 */ /* 0x000fe20000011402 */
[----:B------:R-:W-:Y:S01]  /*7320*/  IMAD.IADD R42, R44, 0x1, -R7 ;  /* 0x000000012c2a7824 */ /* 0x000fe200078e0a07 */
[----:B------:R-:W-:-:S02]  /*7330*/  LEA.HI R6, R6, R5, RZ, 0x1 ;  /* 0x0000000506067211 */ /* 0x000fc400078f08ff */
[----:B------:R-:W-:Y:S02]  /*7340*/  LOP3.LUT R45, R54, 0x7fffffe, RZ, 0xc0, !PT ;  /* 0x07fffffe362d7812 */ /* 0x000fe400078ec0ff */
[----:B------:R-:W-:Y:S02]  /*7350*/  LEA.HI R4, R9, R9, RZ, 0x1 ;  /* 0x0000000909047211 */ /* 0x000fe400078f08ff */
[----:B------:R-:W-:Y:S01]  /*7360*/  LEA.HI R11, R134, R134, RZ, 0x1 ;  /* 0x00000086860b7211 */ /* 0x000fe200078f08ff */
[----:B------:R-:W-:Y:S01]  /*7370*/  IMAD.IADD R45, R42, 0x1, -R45 ;  /* 0x000000012a2d7824 */ /* 0x000fe200078e0a2d */
[----:B------:R-:W-:Y:S02]  /*7380*/  SHF.R.S32.HI R7, RZ, 0x1f, R42 ;  /* 0x0000001fff077819 */ /* 0x000fe4000001142a */
[----:B------:R-:W-:Y:S02]  /*7390*/  LOP3.LUT R6, R6, 0xfffffffe, RZ, 0xc0, !PT ;  /* 0xfffffffe06067812 */ /* 0x000fe400078ec0ff */
[----:B------:R-:W-:-:S02]  /*73a0*/  LOP3.LUT R2, R4, 0xfffffffe, RZ, 0xc0, !PT ;  /* 0xfffffffe04027812 */ /* 0x000fc400078ec0ff */
[----:B------:R-:W-:Y:S01]  /*73b0*/  LOP3.LUT R11, R11, 0xfffffffe, RZ, 0xc0, !PT ;  /* 0xfffffffe0b0b7812 */ /* 0x000fe200078ec0ff */
[----:B------:R-:W-:Y:S01]  /*73c0*/  IMAD.IADD R5, R5, 0x1, -R6 ;  /* 0x0000000105057824 */ /* 0x000fe200078e0a06 */
[----:B------:R-:W-:Y:S01]  /*73d0*/  SHF.R.S32.HI R4, RZ, 0x1, R4 ;  /* 0x00000001ff047819 */ /* 0x000fe20000011404 */
[----:B------:R-:W-:Y:S01]  /*73e0*/  IMAD.IADD R9, R9, 0x1, -R2 ;  /* 0x0000000109097824 */ /* 0x000fe200078e0a02 */
[----:B------:R-:W-:Y:S01]  /*73f0*/  LEA.HI R42, R7, R42, RZ, 0x3 ;  /* 0x0000002a072a7211 */ /* 0x000fe200078f18ff */
[----:B------:R-:W-:Y:S01]  /*7400*/  IMAD.IADD R134, R134, 0x1, -R11 ;  /* 0x0000000186867824 */ /* 0x000fe200078e0a0b */
[----:B------:R-:W-:Y:S01]  /*7410*/  SHF.R.S32.HI R46, RZ, 0x5, R46 ;  /* 0x00000005ff2e7819 */ /* 0x000fe2000001142e */
[C---:B------:R-:W-:Y:S01]  /*7420*/  IMAD.SHL.U32 R7, R3.reuse, 0x40, RZ ;  /* 0x0000004003077824 */ /* 0x040fe200078e00ff */
[C---:B------:R-:W-:Y:S01]  /*7430*/  LOP3.LUT P0, RZ, R4.reuse, 0x2, RZ, 0xc0, !PT ;  /* 0x0000000204ff7812 */ /* 0x040fe2000780c0ff */
[----:B------:R-:W-:Y:S01]  /*7440*/  IMAD.SHL.U32 R6, R4, 0x40, RZ ;  /* 0x0000004004067824 */ /* 0x000fe200078e00ff */
[----:B------:R-:W-:Y:S01]  /*7450*/  LOP3.LUT P1, RZ, R3, 0x2, RZ, 0xc0, !PT ;  /* 0x0000000203ff7812 */ /* 0x000fe2000782c0ff */
[----:B------:R-:W-:Y:S01]  /*7460*/  IMAD.SHL.U32 R42, R42, 0x20, RZ ;  /* 0x000000202a2a7824 */ /* 0x000fe200078e00ff */
[----:B------:R-:W-:Y:S01]  /*7470*/  LOP3.LUT R7, R7, 0xc0, RZ, 0xc0, !PT ;  /* 0x000000c007077812 */ /* 0x000fe200078ec0ff */
[----:B------:R-:W-:Y:S01]  /*7480*/  IMAD.SHL.U32 R2, R134, 0x8, RZ ;  /* 0x0000000886027824 */ /* 0x000fe200078e00ff */
[----:B------:R-:W-:Y:S01]  /*7490*/  LOP3.LUT R6, R6, 0xc0, RZ, 0xc0, !PT ;  /* 0x000000c006067812 */ /* 0x000fe200078ec0ff */
[----:B------:R-:W-:Y:S01]  /*74a0*/  IMAD.SHL.U32 R5, R5, 0x8, RZ ;  /* 0x0000000805057824 */ /* 0x000fe200078e00ff */
[----:B------:R-:W-:Y:S01]  /*74b0*/  LOP3.LUT R42, R42, 0xffffff00, RZ, 0xc0, !PT ;  /* 0xffffff002a2a7812 */ /* 0x000fe200078ec0ff */
[----:B------:R-:W-:Y:S01]  /*74c0*/  IMAD R134, R134, 0x8, R9 ;  /* 0x0000000886867824 */ /* 0x000fe200078e0209 */
[----:B------:R-:W-:Y:S01]  /*74d0*/  LOP3.LUT R2, R7, 0x8, R2, 0xf8, !PT ;  /* 0x0000000807027812 */ /* 0x000fe200078ef802 */
[----:B------:R-:W-:Y:S01]  /*74e0*/  IMAD.MOV.U32 R3, RZ, RZ, 0x20 ;  /* 0x00000020ff037424 */ /* 0x000fe200078e00ff */
[----:B------:R-:W-:Y:S01]  /*74f0*/  LOP3.LUT R5, R6, 0x8, R5, 0xf8, !PT ;  /* 0x0000000806057812 */ /* 0x000fe200078ef805 */
[--C-:B------:R-:W-:Y:S01]  /*7500*/  IMAD R8, R46, 0x200, R42.reuse ;  /* 0x000002002e087824 */ /* 0x100fe200078e022a */
[----:B------:R-:W-:Y:S01]  /*7510*/  SHF.R.U32.HI R7, RZ, 0x3, R7 ;  /* 0x00000003ff077819 */ /* 0x000fe20000011607 */
[----:B------:R-:W-:Y:S01]  /*7520*/  IMAD R65, R45, 0x20, R42 ;  /* 0x000000202d417824 */ /* 0x000fe200078e022a */
[----:B------:R-:W-:-:S02]  /*7530*/  SHF.R.U32.HI R6, RZ, 0x3, R6 ;  /* 0x00000003ff067819 */ /* 0x000fc40000011606 */
[----:B------:R-:W-:Y:S01]  /*7540*/  LOP3.LUT R2, R2, R7, RZ, 0x3c, !PT ;  /* 0x0000000702027212 */ /* 0x000fe200078e3cff */
[----:B------:R-:W-:Y:S01]  /*7550*/  IMAD R7, R45, 0x20, R8 ;  /* 0x000000202d077824 */ /* 0x000fe200078e0208 */
[----:B------:R-:W-:Y:S02]  /*7560*/  LOP3.LUT R5, R5, R6, RZ, 0x3c, !PT ;  /* 0x0000000605057212 */ /* 0x000fe400078e3cff */
[----:B------:R-:W-:Y:S01]  /*7570*/  SEL R3, R3, 0xffffffe0, !P1 ;  /* 0xffffffe003037807 */ /* 0x000fe20004800000 */
[----:B------:R-:W-:Y:S01]  /*7580*/  IMAD.IADD R136, R2, 0x1, R7 ;  /* 0x0000000102887824 */ /* 0x000fe200078e0207 */
[----:B------:R-:W-:Y:S01]  /*7590*/  LOP3.LUT R89, R89, 0x6, RZ, 0xc0, !PT ;  /* 0x0000000659597812 */ /* 0x000fe200078ec0ff */
[----:B------:R-:W-:Y:S02]  /*75a0*/  IMAD.U32 R134, R134, 0x20, R5 ;  /* 0x0000002086867824 */ /* 0x000fe400078e0005 */
[----:B------:R-:W-:Y:S02]  /*75b0*/  IMAD.SHL.U32 R136, R136, 0x2, RZ ;  /* 0x0000000288887824 */ /* 0x000fe400078e00ff */
[----:B------:R-:W-:-:S02]  /*75c0*/  IMAD.SHL.U32 R134, R134, 0x2, RZ ;  /* 0x0000000286867824 */ /* 0x000fc400078e00ff */
[----:B------:R-:W-:Y:S01]  /*75d0*/  IMAD.IADD R135, R136, 0x1, R3 ;  /* 0x0000000188877824 */ /* 0x000fe200078e0203 */
[----:B------:R-:W-:Y:S01]  /*75e0*/  LDSM.16.M88.4 R8, [R136] ;  /* 0x000000008808783b */ /* 0x000fe20000000200 */
[----:B------:R-:W-:Y:S01]  /*75f0*/  IMAD.IADD R132, R2, 0x1, R65 ;  /* 0x0000000102847824 */ /* 0x000fe200078e0241 */
[C---:B------:R-:W-:Y:S02]  /*7600*/  IADD3 R4, R134.reuse, 0x1000, RZ ;  /* 0x0000100086047810 */ /* 0x040fe40007ffe0ff */
[----:B---3--:R-:W1:Y:S01]  /*7610*/  LDSM.16.M88.4 R16, [R134+0x1000] ;  /* 0x001000008610783b */ /* 0x008e620000000200 */
[----:B------:R-:W-:Y:S02]  /*7620*/  IADD3 R133, R134, 0x1020, RZ ;  /* 0x0000102086857810 */ /* 0x000fe40007ffe0ff */
[----:B------:R-:W-:Y:S01]  /*7630*/  @P0 IADD3 R133, R4, -0x20, RZ ;  /* 0xffffffe004850810 */ /* 0x000fe20007ffe0ff */
[----:B------:R-:W3:Y:S03]  /*7640*/  LDSM.16.M88.4 R24, [R134+0x1400] ;  /* 0x001400008618783b */ /* 0x000ee60000000200 */
[C---:B------:R-:W-:Y:S01]  /*7650*/  IADD3 R130, R133.reuse, 0x400, RZ ;  /* 0x0000040085827810 */ /* 0x040fe20007ffe0ff */
[----:B------:R-:W-:Y:S01]  /*7660*/  LDSM.16.M88.4 R4, [R135] ;  /* 0x000000008704783b */ /* 0x000fe20000000200 */
[----:B------:R-:W-:-:S02]  /*7670*/  IADD3 R129, R133, 0x800, RZ ;  /* 0x0000080085817810 */ /* 0x000fc40007ffe0ff */
[C---:B------:R-:W-:Y:S01]  /*7680*/  IADD3 R128, R133.reuse, 0xc00, RZ ;  /* 0x00000c0085807810 */ /* 0x040fe20007ffe0ff */
[----:B------:R-:W5:Y:S01]  /*7690*/  LDSM.16.M88.4 R12, [R133] ;  /* 0x00000000850c783b */ /* 0x000f620000000200 */
[C---:B------:R-:W-:Y:S02]  /*76a0*/  IADD3 R91, R133.reuse, 0x1000, RZ ;  /* 0x00001000855b7810 */ /* 0x040fe40007ffe0ff */
[C---:B------:R-:W-:Y:S01]  /*76b0*/  IADD3 R90, R133.reuse, 0x1400, RZ ;  /* 0x00001400855a7810 */ /* 0x040fe20007ffe0ff */
[----:B------:R-:W2:Y:S01]  /*76c0*/  LDSM.16.M88.4 R20, [R133+0x400] ;  /* 0x000400008514783b */ /* 0x000ea20000000200 */
[----:B------:R-:W-:-:S03]  /*76d0*/  IADD3 R88, R133, 0x1800, RZ ;  /* 0x0000180085587810 */ /* 0x000fc60007ffe0ff */
[----:B------:R-:W-:Y:S01]  /*76e0*/  LDSM.16.M88.4 R36, [R133+0xc00] ;  /* 0x000c00008524783b */ /* 0x000fe20000000200 */
[C---:B-1----:R-:W-:Y:S08]  /*76f0*/  HMMA.16816.F32.BF16 R28, R8.reuse, R16, RZ ;  /* 0x00000010081c723c */ /* 0x042ff000000418ff */
[C---:B------:R-:W-:Y:S08]  /*7700*/  HMMA.16816.F32.BF16 R16, R8.reuse, R18, RZ ;  /* 0x000000120810723c */ /* 0x040ff000000418ff */
[----:B---3--:R-:W-:Y:S08]  /*7710*/  HMMA.16816.F32.BF16 R32, R8, R24, RZ ;  /* 0x000000180820723c */ /* 0x008ff000000418ff */
[C---:B-----5:R-:W-:Y:S08]  /*7720*/  HMMA.16816.F32.BF16 R28, R4.reuse, R12, R28 ;  /* 0x0000000c041c723c */ /* 0x060ff0000004181c */
[----:B------:R-:W-:Y:S01]  /*7730*/  HMMA.16816.F32.BF16 R16, R4, R14, R16 ;  /* 0x0000000e0410723c */ /* 0x000fe20000041810 */
[----:B------:R-:W1:Y:S07]  /*7740*/  LDSM.16.M88.4 R12, [R134+0x1800] ;  /* 0x00180000860c783b */ /* 0x000e6e0000000200 */
        /* <DEDUP_REMOVED lines=12> */
[----:B------:R-:W-:Y:S01]  /*7810*/  HMMA.16816.F32.BF16 R24, R4, R22, R24 ;  /* 0x000000160418723c */ /* 0x000fe20000041818 */
[----:B--2---:R-:W2:Y:S03]  /*7820*/  LDSM.16.M88.4 R28, [R133+0x800] ;  /* 0x00080000851c783b */ /* 0x004ea60000000200 */
[----:B------:R3:W5:Y:S04]  /*7830*/  MUFU.TANH R49, R16 ;  /* 0x0000001000317308 */ /* 0x0007680000002400 */
[----:B-1----:R-:W-:Y:S01]  /*7840*/  HMMA.16816.F32.BF16 R20, R8, R12, RZ ;  /* 0x0000000c0814723c */ /* 0x002fe200000418ff */
[----:B------:R-:W-:-:S02]  /*7850*/  FMUL.FTZ R32, R32, c[0x0][0x2ec] ;  /* 0x0000bb0020207a20 */ /* 0x000fc40000410000 */
[----:B------:R-:W-:Y:S01]  /*7860*/  FMUL.FTZ R33, R33, c[0x0][0x2ec] ;  /* 0x0000bb0021217a20 */ /* 0x000fe20000410000 */
[----:B------:R-:W1:Y:S01]  /*7870*/  MUFU.TANH R67, R67 ;  /* 0x0000004300437308 */ /* 0x000e620000002400 */
[----:B------:R-:W-:Y:S02]  /*7880*/  FMUL.FTZ R34, R34, c[0x0][0x2ec] ;  /* 0x0000bb0022227a20 */ /* 0x000fe40000410000 */
[----:B------:R-:W-:Y:S01]  /*7890*/  FMUL.FTZ R35, R35, c[0x0][0x2ec] ;  /* 0x0000bb0023237a20 */ /* 0x000fe20000410000 */
[----:B------:R-:W-:Y:S01]  /*78a0*/  HMMA.16816.F32.BF16 R12, R8, R14, RZ ;  /* 0x0000000e080c723c */ /* 0x000fe200000418ff */
[----:B---3--:R-:W3:Y:S03]  /*78b0*/  LDSM.16.M88.4 R16, [R134+0x1c00] ;  /* 0x001c00008610783b */ /* 0x008ee60000000200 */
[----:B------:R-:W-:Y:S04]  /*78c0*/  MUFU.TANH R51, R32 ;  /* 0x0000002000337308 */ /* 0x000fe80000002400 */
[----:B------:R-:W-:-:S02]  /*78d0*/  FMUL.FTZ R24, R24, c[0x0][0x2ec] ;  /* 0x0000bb0018187a20 */ /* 0x000fc40000410000 */
[----:B------:R-:W-:Y:S02]  /*78e0*/  FMUL.FTZ R25, R25, c[0x0][0x2ec] ;  /* 0x0000bb0019197a20 */ /* 0x000fe40000410000 */
[----:B------:R-:W-:Y:S01]  /*78f0*/  FMUL.FTZ R26, R26, c[0x0][0x2ec] ;  /* 0x0000bb001a1a7a20 */ /* 0x000fe20000410000 */
[----:B------:R-:W-:Y:S01]  /*7900*/  MUFU.TANH R50, R33 ;  /* 0x0000002100327308 */ /* 0x000fe20000002400 */
[----:B------:R-:W-:-:S07]  /*7910*/  FMUL.FTZ R27, R27, c[0x0][0x2ec] ;  /* 0x0000bb001b1b7a20 */ /* 0x000fce0000410000 */
[----:B------:R-:W-:Y:S01]  /*7920*/  MUFU.TANH R69, R34 ;  /* 0x0000002200457308 */ /* 0x000fe20000002400 */
[C---:B--2---:R-:W-:Y:S07]  /*7930*/  HMMA.16816.F32.BF16 R20, R4.reuse, R28, R20 ;  /* 0x0000001c0414723c */ /* 0x044fee0000041814 */
[----:B------:R2:W-:Y:S01]  /*7940*/  MUFU.TANH R77, R35 ;  /* 0x00000023004d7308 */ /* 0x0005e20000002400 */
[----:B------:R-:W-:Y:S07]  /*7950*/  HMMA.16816.F32.BF16 R12, R4, R30, R12 ;  /* 0x0000001e040c723c */ /* 0x000fee000004180c */
[----:B------:R-:W-:Y:S01]  /*7960*/  MUFU.TANH R76, R24 ;  /* 0x00000018004c7308 */ /* 0x000fe20000002400 */
[C---:B---3--:R-:W-:Y:S01]  /*7970*/  HMMA.16816.F32.BF16 R28, R8.reuse, R16, RZ ;  /* 0x00000010081c723c */ /* 0x048fe200000418ff */
[----:B--2---:R-:W2:Y:S06]  /*7980*/  LDSM.16.M88.4 R32, [R134+0x2000] ;  /* 0x002000008620783b */ /* 0x004eac0000000200 */
[----:B------:R-:W-:Y:S01]  /*7990*/  MUFU.TANH R72, R25 ;  /* 0x0000001900487308 */ /* 0x000fe20000002400 */
[----:B------:R-:W-:Y:S01]  /*79a0*/  FMUL.FTZ R20, R20, c[0x0][0x2ec] ;  /* 0x0000bb0014147a20 */ /* 0x000fe20000410000 */
[----:B------:R-:W-:Y:S01]  /*79b0*/  HMMA.16816.F32.BF16 R16, R8, R18, RZ ;  /* 0x000000120810723c */ /* 0x000fe200000418ff */
[----:B------:R-:W-:-:S05]  /*79c0*/  FMUL.FTZ R21, R21, c[0x0][0x2ec] ;  /* 0x0000bb0015157a20 */ /* 0x000fca0000410000 */
[----:B------:R-:W-:Y:S01]  /*79d0*/  MUFU.TANH R63, R26 ;  /* 0x0000001a003f7308 */ /* 0x000fe20000002400 */
[----:B------:R-:W-:Y:S02]  /*79e0*/  FMUL.FTZ R22, R22, c[0x0][0x2ec] ;  /* 0x0000bb0016167a20 */ /* 0x000fe40000410000 */
[----:B------:R-:W-:Y:S02]  /*79f0*/  FMUL.FTZ R95, R23, c[0x0][0x2ec] ;  /* 0x0000bb00175f7a20 */ /* 0x000fe40000410000 */
[----:B------:R-:W-:Y:S02]  /*7a00*/  FMUL.FTZ R12, R12, c[0x0][0x2ec] ;  /* 0x0000bb000c0c7a20 */ /* 0x000fe40000410000 */
[----:B------:R-:W-:Y:S01]  /*7a10*/  FMUL.FTZ R110, R13, c[0x0][0x2ec] ;  /* 0x0000bb000d6e7a20 */ /* 0x000fe20000410000 */
[----:B------:R3:W-:Y:S01]  /*7a20*/  MUFU.TANH R59, R27 ;  /* 0x0000001b003b7308 */ /* 0x0007e20000002400 */
[----:B------:R-:W-:Y:S02]  /*7a30*/  FMUL.FTZ R111, R14, c[0x0][0x2ec] ;  /* 0x0000bb000e6f7a20 */ /* 0x000fe40000410000 */
[----:B------:R-:W-:Y:S01]  /*7a40*/  FMUL.FTZ R101, R15, c[0x0][0x2ec] ;  /* 0x0000bb000f657a20 */ /* 0x000fe20000410000 */
[C---:B------:R-:W-:Y:S04]  /*7a50*/  HMMA.16816.F32.BF16 R28, R4.reuse, R36, R28 ;  /* 0x00000024041c723c */ /* 0x040fe8000004181c */
[----:B------:R-:W-:Y:S04]  /*7a60*/  MUFU.TANH R64, R20 ;  /* 0x0000001400407308 */ /* 0x000fe80000002400 */
[----:B------:R-:W-:Y:S01]  /*7a70*/  HMMA.16816.F32.BF16 R16, R4, R38, R16 ;  /* 0x000000260410723c */ /* 0x000fe20000041810 */
[----:B---3--:R-:W3:Y:S03]  /*7a80*/  LDSM.16.M88.4 R24, [R133+0x1000] ;  /* 0x001000008518783b */ /* 0x008ee60000000200 */
[----:B------:R-:W-:Y:S08]  /*7a90*/  MUFU.TANH R66, R21 ;  /* 0x0000001500427308 */ /* 0x000ff00000002400 */
[----:B------:R2:W-:Y:S04]  /*7aa0*/  MUFU.TANH R61, R22 ;  /* 0x00000016003d7308 */ /* 0x0005e80000002400 */
[----:B------:R-:W-:-:S02]  /*7ab0*/  FMUL.FTZ R28, R28, c[0x0][0x2ec] ;  /* 0x0000bb001c1c7a20 */ /* 0x000fc40000410000 */
[----:B------:R-:W-:Y:S02]  /*7ac0*/  FMUL.FTZ R29, R29, c[0x0][0x2ec] ;  /* 0x0000bb001d1d7a20 */ /* 0x000fe40000410000 */
[----:B------:R4:W-:Y:S01]  /*7ad0*/  MUFU.TANH R112, R12 ;  /* 0x0000000c00707308 */ /* 0x0009e20000002400 */
[----:B------:R-:W-:Y:S02]  /*7ae0*/  FMUL.FTZ R38, R30, c[0x0][0x2ec] ;  /* 0x0000bb001e267a20 */ /* 0x000fe40000410000 */
[----:B------:R-:W-:Y:S02]  /*7af0*/  FMUL.FTZ R36, R31, c[0x0][0x2ec] ;  /* 0x0000bb001f247a20 */ /* 0x000fe40000410000 */
[----:B------:R-:W-:Y:S02]  /*7b00*/  FMUL.FTZ R60, R16, c[0x0][0x2ec] ;  /* 0x0000bb00103c7a20 */ /* 0x000fe40000410000 */
[----:B------:R-:W-:Y:S01]  /*7b10*/  FMUL.FTZ R62, R17, c[0x0][0x2ec] ;  /* 0x0000bb00113e7a20 */ /* 0x000fe20000410000 */
[----:B--2---:R-:W-:Y:S01]  /*7b20*/  HMMA.16816.F32.BF16 R20, R8, R32, RZ ;  /* 0x000000200814723c */ /* 0x004fe200000418ff */
[----:B------:R-:W-:Y:S01]  /*7b30*/  MUFU.TANH R56, R28 ;  /* 0x0000001c00387308 */ /* 0x000fe20000002400 */
[----:B------:R-:W-:-:S02]  /*7b40*/  FMUL.FTZ R55, R18, c[0x0][0x2ec] ;  /* 0x0000bb0012377a20 */ /* 0x000fc40000410000 */
[----:B------:R-:W-:Y:S01]  /*7b50*/  FMUL.FTZ R57, R19, c[0x0][0x2ec] ;  /* 0x0000bb0013397a20 */ /* 0x000fe20000410000 */
[----:B----4-:R-:W2:Y:S04]  /*7b60*/  LDSM.16.M88.4 R12, [R134+0x2400] ;  /* 0x00240000860c783b */ /* 0x010ea80000000200 */
[----:B------:R4:W-:Y:S01]  /*7b70*/  MUFU.TANH R58, R29 ;  /* 0x0000001d003a7308 */ /* 0x0009e20000002400 */
[----:B------:R-:W-:Y:S07]  /*7b80*/  HMMA.16816.F32.BF16 R32, R8, R34, RZ ;  /* 0x000000220820723c */ /* 0x000fee00000418ff */
[----:B------:R-:W1:Y:S07]  /*7b90*/  MUFU.TANH R54, R54 ;  /* 0x0000003600367308 */ /* 0x000e6e0000002400 */
[C---:B---3--:R-:W-:Y:S01]  /*7ba0*/  HMMA.16816.F32.BF16 R20, R4.reuse, R24, R20 ;  /* 0x000000180414723c */ /* 0x048fe20000041814 */
[----:B----4-:R-:W3:Y:S01]  /*7bb0*/  LDSM.16.M88.4 R28, [R133+0x1400] ;  /* 0x00140000851c783b */ /* 0x010ee20000000200 */
[----:B------:R-:W4:Y:S08]  /*7bc0*/  MUFU.TANH R48, R48 ;  /* 0x0000003000307308 */ /* 0x000f300000002400 */
[----:B------:R-:W1:Y:S01]  /*7bd0*/  MUFU.TANH R71, R71 ;  /* 0x0000004700477308 */ /* 0x000e620000002400 */
[----:B------:R-:W-:Y:S07]  /*7be0*/  HMMA.16816.F32.BF16 R32, R4, R26, R32 ;  /* 0x0000001a0420723c */ /* 0x000fee0000041820 */
[----:B------:R-:W1:Y:S01]  /*7bf0*/  MUFU.TANH R95, R95 ;  /* 0x0000005f005f7308 */ /* 0x000e620000002400 */
[----:B--2---:R-:W-:Y:S05]  /*7c00*/  HMMA.16816.F32.BF16 R16, R8, R12, RZ ;  /* 0x0000000c0810723c */ /* 0x004fea00000418ff */
[----:B------:R-:W-:-:S02]  /*7c10*/  FMUL.FTZ R20, R20, c[0x0][0x2ec] ;  /* 0x0000bb0014147a20 */ /* 0x000fc40000410000 */
[----:B------:R-:W2:Y:S01]  /*7c20*/  MUFU.TANH R111, R111 ;  /* 0x0000006f006f7308 */ /* 0x000ea20000002400 */
[----:B------:R-:W-:Y:S02]  /*7c30*/  FMUL.FTZ R21, R21, c[0x0][0x2ec] ;  /* 0x0000bb0015157a20 */ /* 0x000fe40000410000 */
[----:B------:R-:W-:Y:S02]  /*7c40*/  FMUL.FTZ R22, R22, c[0x0][0x2ec] ;  /* 0x0000bb0016167a20 */ /* 0x000fe40000410000 */
[----:B------:R-:W-:Y:S02]  /*7c50*/  IMAD R13, R43, 0x4, R46 ;  /* 0x000000042b0d7824 */ /* 0x000fe400078e022e */
[----:B------:R-:W-:Y:S01]  /*7c60*/  FMUL.FTZ R23, R23, c[0x0][0x2ec] ;  /* 0x0000bb0017177a20 */ /* 0x000fe20000410000 */
[----:B------:R-:W-:Y:S01]  /*7c70*/  MUFU.TANH R37, R20 ;  /* 0x0000001400257308 */ /* 0x000fe20000002400 */
[----:B------:R-:W-:Y:S02]  /*7c80*/  IMAD.U32 R13, R13, 0x10, R148 ;  /* 0x000000100d0d7824 */ /* 0x000fe400078e0094 */
[----:B------:R-:W-:-:S02]  /*7c90*/  IMAD.IADD R43, R0, 0x1, R89 ;  /* 0x00000001002b7824 */ /* 0x000fc400078e0259 */
[----:B------:R-:W-:Y:S01]  /*7ca0*/  FMUL.FTZ R45, R35, c[0x0][0x2ec] ;  /* 0x0000bb00232d7a20 */ /* 0x000fe20000410000 */
[----:B------:R-:W-:Y:S01]  /*7cb0*/  IADD3 R12, -R142, 0x1, R13 ;  /* 0x000000018e0c7810 */ /* 0x000fe20007ffe10d */
[----:B------:R-:W-:Y:S01]  /*7cc0*/  FMUL.FTZ R32, R32, c[0x0][0x2ec] ;  /* 0x0000bb0020207a20 */ /* 0x000fe20000410000 */
[----:B------:R-:W-:Y:S01]  /*7cd0*/  MUFU.TANH R73, R21 ;  /* 0x0000001500497308 */ /* 0x000fe20000002400 */
[----:B------:R-:W-:Y:S01]  /*7ce0*/  IADD3 R13, R43, 0x1, RZ ;  /* 0x000000012b0d7810 */ /* 0x000fe20007ffe0ff */
[----:B------:R-:W-:Y:S01]  /*7cf0*/  FMUL.FTZ R34, R34, c[0x0][0x2ec] ;  /* 0x0000bb0022227a20 */ /* 0x000fe20000410000 */
[----:B------:R-:W-:Y:S01]  /*7d00*/  IADD3 R12, R12, c[0x0][0x2e8], R53 ;  /* 0x0000ba000c0c7a10 */ /* 0x000fe20007ffe035 */
[----:B------:R-:W-:Y:S01]  /*7d10*/  FMUL.FTZ R33, R33, c[0x0][0x2ec] ;  /* 0x0000bb0021217a20 */ /* 0x000fe20000410000 */
[----:B------:R-:W-:Y:S01]  /*7d20*/  IADD3 R25, R43, 0x8, RZ ;  /* 0x000000082b197810 */ /* 0x000fe20007ffe0ff */
[----:B---3--:R-:W-:Y:S01]  /*7d30*/  HMMA.16816.F32.BF16 R16, R4, R28, R16 ;  /* 0x0000001c0410723c */ /* 0x008fe20000041810 */
[C---:B------:R-:W-:Y:S01]  /*7d40*/  IADD3 R100, R12.reuse, 0x8, RZ ;  /* 0x000000080c647810 */ /* 0x040fe20007ffe0ff */
[----:B------:R-:W-:Y:S01]  /*7d50*/  MUFU.TANH R39, R22 ;  /* 0x0000001600277308 */ /* 0x000fe20000002400 */
[----:B------:R-:W-:-:S02]  /*7d60*/  IMNMX R87, R12, R53, PT ;  /* 0x000000350c577217 */ /* 0x000fc40003800200 */
[----:B------:R-:W-:Y:S02]  /*7d70*/  IMNMX R100, R100, R53, PT ;  /* 0x0000003564647217 */ /* 0x000fe40003800200 */
[----:B------:R-:W-:Y:S02]  /*7d80*/  IADD3 R24, R43, 0x9, RZ ;  /* 0x000000092b187810 */ /* 0x000fe40007ffe0ff */
[CC--:B------:R-:W-:Y:S01]  /*7d90*/  ISETP.GE.AND P6, PT, R13.reuse, R87.reuse, PT ;  /* 0x000000570d00720c */ /* 0x0c0fe20003fc6270 */
[----:B------:R3:W-:Y:S01]  /*7da0*/  MUFU.TANH R75, R23 ;  /* 0x00000017004b7308 */ /* 0x0007e20000002400 */
[-C--:B------:R-:W-:Y:S02]  /*7db0*/  ISETP.GE.AND P4, PT, R13, R100.reuse, PT ;  /* 0x000000640d00720c */ /* 0x080fe40003f86270 */
[----:B------:R-:W-:Y:S01]  /*7dc0*/  HMMA.16816.F32.BF16 R12, R8, R14, RZ ;  /* 0x0000000e080c723c */ /* 0x000fe200000418ff */
[C---:B------:R-:W-:Y:S02]  /*7dd0*/  ISETP.GE.AND P5, PT, R25.reuse, R87, PT ;  /* 0x000000571900720c */ /* 0x040fe40003fa6270 */
[----:B------:R-:W-:-:S02]  /*7de0*/  ISETP.GE.AND P0, PT, R25, R100, PT ;  /* 0x000000641900720c */ /* 0x000fc40003f06270 */
[CC--:B------:R-:W-:Y:S01]  /*7df0*/  ISETP.GE.AND P1, PT, R24.reuse, R87.reuse, PT ;  /* 0x000000571800720c */ /* 0x0c0fe20003f26270 */
[----:B------:R-:W2:Y:S01]  /*7e00*/  MUFU.TANH R110, R110 ;  /* 0x0000006e006e7308 */ /* 0x000ea20000002400 */
[----:B------:R-:W-:Y:S02]  /*7e10*/  ISETP.GE.AND P3, PT, R24, R100, PT ;  /* 0x000000641800720c */ /* 0x000fe40003f66270 */
[C---:B------:R-:W-:Y:S02]  /*7e20*/  IADD3 R25, R43.reuse, 0x10, RZ ;  /* 0x000000102b197810 */ /* 0x040fe40007ffe0ff */
[----:B------:R-:W-:Y:S01]  /*7e30*/  IADD3 R24, R43, 0x11, RZ ;  /* 0x000000112b187810 */ /* 0x000fe20007ffe0ff */
[----:B------:R-:W-:Y:S01]  /*7e40*/  FMUL.FTZ R35, R16, c[0x0][0x2ec] ;  /* 0x0000bb0010237a20 */ /* 0x000fe20000410000 */
[----:B---3--:R-:W3:Y:S01]  /*7e50*/  LDSM.16.M88.4 R20, [R134+0x2800] ;  /* 0x002800008614783b */ /* 0x008ee20000000200 */
[----:B-----5:R-:W-:Y:S01]  /*7e60*/  FSEL R46, R49, -INF , !P5 ;  /* 0xff800000312e7808 */ /* 0x020fe20006800000 */
[----:B------:R-:W-:Y:S01]  /*7e70*/  FMUL.FTZ R78, R17, c[0x0][0x2ec] ;  /* 0x0000bb00114e7a20 */ /* 0x000fe20000410000 */
[----:B------:R-:W-:Y:S01]  /*7e80*/  FSEL R68, R47, -INF , !P6 ;  /* 0xff8000002f447808 */ /* 0x000fe20007000000 */
[----:B------:R-:W-:Y:S01]  /*7e90*/  FMUL.FTZ R18, R18, c[0x0][0x2ec] ;  /* 0x0000bb0012127a20 */ /* 0x000fe20000410000 */
[----:B-1----:R-:W-:Y:S01]  /*7ea0*/  FSEL R67, R67, -INF , !P4 ;  /* 0xff80000043437808 */ /* 0x002fe20006000000 */
[----:B------:R-:W-:Y:S01]  /*7eb0*/  FMUL.FTZ R19, R19, c[0x0][0x2ec] ;  /* 0x0000bb0013137a20 */ /* 0x000fe20000410000 */
[----:B------:R-:W-:Y:S01]  /*7ec0*/  FSEL R49, R54, -INF , !P0 ;  /* 0xff80000036317808 */ /* 0x000fe20004000000 */
[----:B------:R-:W-:Y:S01]  /*7ed0*/  MUFU.TANH R80, R18 ;  /* 0x0000001200507308 */ /* 0x000fe20000002400 */
[----:B------:R-:W-:-:S02]  /*7ee0*/  ISETP.GE.AND P6, PT, R25, R87, PT ;  /* 0x000000571900720c */ /* 0x000fc40003fc6270 */
[-C--:B------:R-:W-:Y:S01]  /*7ef0*/  ISETP.GE.AND P4, PT, R25, R100.reuse, PT ;  /* 0x000000641900720c */ /* 0x080fe20003f86270 */
[----:B------:R-:W-:Y:S01]  /*7f00*/  HMMA.16816.F32.BF16 R12, R4, R30, R12 ;  /* 0x0000001e040c723c */ /* 0x000fe2000004180c */
[C---:B------:R-:W-:Y:S02]  /*7f10*/  ISETP.GE.AND P5, PT, R24.reuse, R87, PT ;  /* 0x000000571800720c */ /* 0x040fe40003fa6270 */
[----:B------:R-:W-:Y:S01]  /*7f20*/  ISETP.GE.AND P0, PT, R24, R100, PT ;  /* 0x000000641800720c */ /* 0x000fe20003f06270 */
[----:B------:R1:W-:Y:S01]  /*7f30*/  MUFU.TANH R81, R19 ;  /* 0x0000001300517308 */ /* 0x0003e20000002400 */
[----:B------:R-:W5:Y:S01]  /*7f40*/  LDSM.16.M88.4 R24, [R133+0x1800] ;  /* 0x001800008518783b */ /* 0x000f620000000200 */
[----:B------:R-:W-:Y:S02]  /*7f50*/  IADD3 R28, R43, 0x18, RZ ;  /* 0x000000182b1c7810 */ /* 0x000fe40007ffe0ff */
[----:B----4-:R-:W-:Y:S02]  /*7f60*/  FSEL R70, R48, -INF , !P1 ;  /* 0xff80000030467808 */ /* 0x010fe40004800000 */
[----:B------:R-:W-:-:S02]  /*7f70*/  FSEL R71, R71, -INF , !P3 ;  /* 0xff80000047477808 */ /* 0x000fc40005800000 */
[CC--:B------:R-:W-:Y:S01]  /*7f80*/  ISETP.GE.AND P1, PT, R28.reuse, R87.reuse, PT ;  /* 0x000000571c00720c */ /* 0x0c0fe20003f26270 */
[----:B------:R-:W4:Y:S01]  /*7f90*/  MUFU.TANH R101, R101 ;  /* 0x0000006500657308 */ /* 0x000f220000002400 */
[----:B------:R-:W-:Y:S02]  /*7fa0*/  ISETP.GE.AND P3, PT, R28, R100, PT ;  /* 0x000000641c00720c */ /* 0x000fe40003f66270 */
[----:B------:R-:W-:Y:S02]  /*7fb0*/  IADD3 R16, R43, 0x19, RZ ;  /* 0x000000192b107810 */ /* 0x000fe40007ffe0ff */
[----:B------:R-:W-:Y:S02]  /*7fc0*/  FSEL R48, R51, -INF , !P6 ;  /* 0xff80000033307808 */ /* 0x000fe40007000000 */
[----:B------:R-:W-:Y:S01]  /*7fd0*/  FSEL R69, R69, -INF , !P4 ;  /* 0xff80000045457808 */ /* 0x000fe20006000000 */
[----:B------:R-:W1:Y:S01]  /*7fe0*/  MUFU.TANH R38, R38 ;  /* 0x0000002600267308 */ /* 0x000e620000002400 */
[----:B------:R-:W-:-:S02]  /*7ff0*/  ISETP.GE.AND P6, PT, R16, R87, PT ;  /* 0x000000571000720c */ /* 0x000fc40003fc6270 */
[----:B------:R-:W-:Y:S01]  /*8000*/  ISETP.GE.AND P4, PT, R16, R100, PT ;  /* 0x000000641000720c */ /* 0x000fe20003f86270 */
[----:B------:R-:W-:Y:S01]  /*8010*/  FMUL.FTZ R79, R12, c[0x0][0x2ec] ;  /* 0x0000bb000c4f7a20 */ /* 0x000fe20000410000 */
[----:B------:R-:W-:Y:S01]  /*8020*/  IADD3 R17, R43, 0x20, RZ ;  /* 0x000000202b117810 */ /* 0x000fe20007ffe0ff */
[----:B------:R-:W-:Y:S01]  /*8030*/  FMUL.FTZ R13, R13, c[0x0][0x2ec] ;  /* 0x0000bb000d0d7a20 */ /* 0x000fe20000410000 */
[C---:B---3--:R-:W-:Y:S01]  /*8040*/  HMMA.16816.F32.BF16 R28, R8.reuse, R20, RZ ;  /* 0x00000014081c723c */ /* 0x048fe200000418ff */
[----:B------:R-:W-:Y:S01]  /*8050*/  IADD3 R16, R43, 0x21, RZ ;  /* 0x000000212b107810 */ /* 0x000fe20007ffe0ff */
[----:B------:R-:W-:Y:S01]  /*8060*/  FMUL.FTZ R14, R14, c[0x0][0x2ec] ;  /* 0x0000bb000e0e7a20 */ /* 0x000fe20000410000 */
[----:B------:R-:W-:Y:S01]  /*8070*/  FSEL R74, R50, -INF , !P5 ;  /* 0xff800000324a7808 */ /* 0x000fe20006800000 */
[----:B------:R-:W3:Y:S01]  /*8080*/  MUFU.TANH R36, R36 ;  /* 0x0000002400247308 */ /* 0x000ee20000002400 */
[----:B------:R-:W-:Y:S01]  /*8090*/  FSEL R77, R77, -INF , !P0 ;  /* 0xff8000004d4d7808 */ /* 0x000fe20004000000 */
[----:B------:R-:W-:Y:S01]  /*80a0*/  FMUL.FTZ R86, R15, c[0x0][0x2ec] ;  /* 0x0000bb000f567a20 */ /* 0x000fe20000410000 */
[----:B------:R-:W-:Y:S01]  /*80b0*/  FSEL R76, R76, -INF , !P1 ;  /* 0xff8000004c4c7808 */ /* 0x000fe20004800000 */
[----:B------:R-:W-:Y:S01]  /*80c0*/  HMMA.16816.F32.BF16 R20, R8, R22, RZ ;  /* 0x000000160814723c */ /* 0x000fe200000418ff */
[----:B------:R-:W-:-:S02]  /*80d0*/  FSEL R63, R63, -INF , !P3 ;  /* 0xff8000003f3f7808 */ /* 0x000fc40005800000 */
[CC--:B------:R-:W-:Y:S01]  /*80e0*/  ISETP.GE.AND P5, PT, R17.reuse, R87.reuse, PT ;  /* 0x000000571100720c */ /* 0x0c0fe20003fa6270 */
[----:B------:R-:W-:Y:S01]  /*80f0*/  MUFU.TANH R82, R13 ;  /* 0x0000000d00527308 */ /* 0x000fe20000002400 */
[-C--:B------:R-:W-:Y:S02]  /*8100*/  ISETP.GE.AND P0, PT, R17, R100.reuse, PT ;  /* 0x000000641100720c */ /* 0x080fe40003f06270 */
[C---:B------:R-:W-:Y:S02]  /*8110*/  ISETP.GE.AND P1, PT, R16.reuse, R87, PT ;  /* 0x000000571000720c */ /* 0x040fe40003f26270 */
[----:B------:R-:W-:Y:S02]  /*8120*/  ISETP.GE.AND P3, PT, R16, R100, PT ;  /* 0x000000641000720c */ /* 0x000fe40003f66270 */
[C---:B------:R-:W-:Y:S01]  /*8130*/  IADD3 R17, R43.reuse, 0x28, RZ ;  /* 0x000000282b117810 */ /* 0x040fe20007ffe0ff */
[----:B------:R1:W-:Y:S01]  /*8140*/  MUFU.TANH R83, R14 ;  /* 0x0000000e00537308 */ /* 0x0003e20000002400 */
[----:B------:R-:W-:-:S02]  /*8150*/  IADD3 R16, R43, 0x29, RZ ;  /* 0x000000292b107810 */ /* 0x000fc40007ffe0ff */
[----:B------:R-:W-:Y:S02]  /*8160*/  FSEL R72, R72, -INF , !P6 ;  /* 0xff80000048487808 */ /* 0x000fe40007000000 */
[----:B------:R-:W-:Y:S02]  /*8170*/  FSEL R59, R59, -INF , !P4 ;  /* 0xff8000003b3b7808 */ /* 0x000fe40006000000 */
[----:B------:R-:W-:Y:S01]  /*8180*/  FSEL R64, R64, -INF , !P5 ;  /* 0xff80000040407808 */ /* 0x000fe20006800000 */
[----:B------:R-:W2:Y:S01]  /*8190*/  MUFU.TANH R60, R60 ;  /* 0x0000003c003c7308 */ /* 0x000ea20000002400 */
[----:B------:R-:W-:Y:S02]  /*81a0*/  FSEL R61, R61, -INF , !P0 ;  /* 0xff8000003d3d7808 */ /* 0x000fe40004000000 */
[C---:B------:R-:W-:Y:S01]  /*81b0*/  ISETP.GE.AND P6, PT, R17.reuse, R87, PT ;  /* 0x000000571100720c */ /* 0x040fe20003fc6270 */
[----:B-----5:R-:W-:Y:S01]  /*81c0*/  HMMA.16816.F32.BF16 R20, R4, R26, R20 ;  /* 0x0000001a0414723c */ /* 0x020fe20000041814 */
[----:B------:R-:W-:-:S02]  /*81d0*/  ISETP.GE.AND P4, PT, R17, R100, PT ;  /* 0x000000641100720c */ /* 0x000fc40003f86270 */
[CC--:B------:R-:W-:Y:S01]  /*81e0*/  ISETP.GE.AND P5, PT, R16.reuse, R87.reuse, PT ;  /* 0x000000571000720c */ /* 0x0c0fe20003fa6270 */
[----:B------:R-:W5:Y:S01]  /*81f0*/  MUFU.TANH R55, R55 ;  /* 0x0000003700377308 */ /* 0x000f620000002400 */
[----:B------:R-:W-:Y:S02]  /*8200*/  ISETP.GE.AND P0, PT, R16, R100, PT ;  /* 0x000000641000720c */ /* 0x000fe40003f06270 */
[----:B------:R-:W-:Y:S01]  /*8210*/  IADD3 R12, R43, 0x30, RZ ;  /* 0x000000302b0c7810 */ /* 0x000fe20007ffe0ff */
[----:B-1----:R-:W-:Y:S01]  /*8220*/  HMMA.16816.F32.BF16 R16, R4, R24, R28 ;  /* 0x000000180410723c */ /* 0x002fe2000004181c */
[----:B------:R-:W1:Y:S01]  /*8230*/  LDSM.16.M88.4 R28, [R134+0x2c00] ;  /* 0x002c0000861c783b */ /* 0x000e620000000200 */
[----:B------:R-:W-:Y:S02]  /*8240*/  FSEL R66, R66, -INF , !P1 ;  /* 0xff80000042427808 */ /* 0x000fe40004800000 */
[----:B------:R-:W-:Y:S01]  /*8250*/  FSEL R95, R95, -INF , !P3 ;  /* 0xff8000005f5f7808 */ /* 0x000fe20005800000 */
[----:B------:R-:W1:Y:S01]  /*8260*/  MUFU.TANH R62, R62 ;  /* 0x0000003e003e7308 */ /* 0x000e620000002400 */
[----:B------:R-:W-:-:S02]  /*8270*/  ISETP.GE.AND P1, PT, R12, R87, PT ;  /* 0x000000570c00720c */ /* 0x000fc40003f26270 */
[-C--:B------:R-:W-:Y:S02]  /*8280*/  ISETP.GE.AND P3, PT, R12, R100.reuse, PT ;  /* 0x000000640c00720c */ /* 0x080fe40003f66270 */
[----:B------:R-:W-:Y:S02]  /*8290*/  IADD3 R12, R43, 0x31, RZ ;  /* 0x000000312b0c7810 */ /* 0x000fe40007ffe0ff */
[----:B------:R-:W-:Y:S01]  /*82a0*/  FSEL R112, R112, -INF , !P6 ;  /* 0xff80000070707808 */ /* 0x000fe20007000000 */
[----:B------:R-:W1:Y:S01]  /*82b0*/  MUFU.TANH R57, R57 ;  /* 0x0000003900397308 */ /* 0x000e620000002400 */
[----:B--2---:R-:W-:Y:S02]  /*82c0*/  FSEL R111, R111, -INF , !P4 ;  /* 0xff8000006f6f7808 */ /* 0x004fe40006000000 */
[----:B------:R-:W-:Y:S01]  /*82d0*/  ISETP.GE.AND P6, PT, R12, R87, PT ;  /* 0x000000570c00720c */ /* 0x000fe20003fc6270 */
[----:B------:R-:W-:Y:S01]  /*82e0*/  FMUL.FTZ R20, R20, c[0x0][0x2ec] ;  /* 0x0000bb0014147a20 */ /* 0x000fe20000410000 */
[----:B------:R-:W-:Y:S01]  /*82f0*/  ISETP.GE.AND P4, PT, R12, R100, PT ;  /* 0x000000640c00720c */ /* 0x000fe20003f86270 */
[----:B------:R-:W-:Y:S01]  /*8300*/  FMUL.FTZ R21, R21, c[0x0][0x2ec] ;  /* 0x0000bb0015157a20 */ /* 0x000fe20000410000 */
[----:B------:R-:W-:Y:S01]  /*8310*/  IADD3 R12, R43, 0x38, RZ ;  /* 0x000000382b0c7810 */ /* 0x000fe20007ffe0ff */
[----:B------:R-:W2:Y:S01]  /*8320*/  MUFU.TANH R32, R32 ;  /* 0x0000002000207308 */ /* 0x000ea20000002400 */
[----:B------:R-:W-:-:S02]  /*8330*/  FSEL R110, R110, -INF , !P5 ;  /* 0xff8000006e6e7808 */ /* 0x000fc40006800000 */
[----:B----4-:R-:W-:Y:S01]  /*8340*/  FSEL R101, R101, -INF , !P0 ;  /* 0xff80000065657808 */ /* 0x010fe20004000000 */
[----:B------:R-:W-:Y:S01]  /*8350*/  FMUL.FTZ R16, R16, c[0x0][0x2ec] ;  /* 0x0000bb0010107a20 */ /* 0x000fe20000410000 */
[C---:B------:R-:W-:Y:S01]  /*8360*/  ISETP.GE.AND P5, PT, R12.reuse, R87, PT ;  /* 0x000000570c00720c */ /* 0x040fe20003fa6270 */
[----:B------:R-:W-:Y:S01]  /*8370*/  FMUL.FTZ R17, R17, c[0x0][0x2ec] ;  /* 0x0000bb0011117a20 */ /* 0x000fe20000410000 */
[----:B------:R-:W-:Y:S01]  /*8380*/  ISETP.GE.AND P0, PT, R12, R100, PT ;  /* 0x000000640c00720c */ /* 0x000fe20003f06270 */
[----:B------:R-:W4:Y:S01]  /*8390*/  MUFU.TANH R34, R34 ;  /* 0x0000002200227308 */ /* 0x000f220000002400 */
[----:B------:R-:W2:Y:S01]  /*83a0*/  LDSM.16.M88.4 R12, [R133+0x1c00] ;  /* 0x001c0000850c783b */ /* 0x000ea20000000200 */
[----:B------:R-:W-:Y:S01]  /*83b0*/  IADD3 R24, R43, 0x39, RZ ;  /* 0x000000392b187810 */ /* 0x000fe20007ffe0ff */
[----:B------:R-:W-:Y:S01]  /*83c0*/  FMUL.FTZ R18, R18, c[0x0][0x2ec] ;  /* 0x0000bb0012127a20 */ /* 0x000fe20000410000 */
[----:B------:R-:W-:Y:S01]  /*83d0*/  FSEL R56, R56, -INF , !P1 ;  /* 0xff80000038387808 */ /* 0x000fe20004800000 */
[----:B------:R-:W-:-:S04]  /*83e0*/  DEPBAR.LE SB0, 0x0 ;  /* 0x000080000000791a */ /* 0x000fc80000000000 */
[----:B------:R-:W-:Y:S01]  /*83f0*/  FSEL R51, R38, -INF , !P3 ;  /* 0xff80000026337808 */ /* 0x000fe20005800000 */
[----:B------:R-:W2:Y:S01]  /*8400*/  MUFU.TANH R33, R33 ;  /* 0x0000002100217308 */ /* 0x000ea20000002400 */
[C---:B------:R-:W-:Y:S02]  /*8410*/  ISETP.GE.AND P1, PT, R24.reuse, R87, PT ;  /* 0x000000571800720c */ /* 0x040fe40003f26270 */
[----:B------:R-:W-:Y:S02]  /*8420*/  ISETP.GE.AND P3, PT, R24, R100, PT ;  /* 0x000000641800720c */ /* 0x000fe40003f66270 */
[----:B------:R-:W-:Y:S02]  /*8430*/  IADD3 R24, R43, 0x40, RZ ;  /* 0x000000402b187810 */ /* 0x000fe40007ffe0ff */
[----:B------:R-:W-:Y:S01]  /*8440*/  FSEL R58, R58, -INF , !P6 ;  /* 0xff8000003a3a7808 */ /* 0x000fe20007000000 */
[----:B------:R-:W2:Y:S01]  /*8450*/  MUFU.TANH R45, R45 ;  /* 0x0000002d002d7308 */ /* 0x000ea20000002400 */
[----:B---3--:R-:W-:-:S02]  /*8460*/  FSEL R53, R36, -INF , !P4 ;  /* 0xff80000024357808 */ /* 0x008fc40006000000 */
[CC--:B------:R-:W-:Y:S02]  /*8470*/  ISETP.GE.AND P6, PT, R24.reuse, R87.reuse, PT ;  /* 0x000000571800720c */ /* 0x0c0fe40003fc6270 */
[-C--:B------:R-:W-:Y:S02]  /*8480*/  ISETP.GE.AND P4, PT, R24, R100.reuse, PT ;  /* 0x000000641800720c */ /* 0x080fe40003f86270 */
[C---:B-1----:R-:W-:Y:S01]  /*8490*/  HMMA.16816.F32.BF16 R24, R8.reuse, R28, RZ ;  /* 0x0000001c0818723c */ /* 0x042fe200000418ff */
[----:B------:R-:W-:Y:S01]  /*84a0*/  IADD3 R38, R43, 0x41, RZ ;  /* 0x000000412b267810 */ /* 0x000fe20007ffe0ff */
[----:B------:R-:W1:Y:S01]  /*84b0*/  MUFU.TANH R35, R35 ;  /* 0x0000002300237308 */ /* 0x000e620000002400 */
[----:B------:R-:W-:Y:S02]  /*84c0*/  FSEL R60, R60, -INF , !P5 ;  /* 0xff8000003c3c7808 */ /* 0x000fe40006800000 */
[----:B-----5:R-:W-:Y:S02]  /*84d0*/  FSEL R55, R55, -INF , !P0 ;  /* 0xff80000037377808 */ /* 0x020fe40004000000 */
[C---:B------:R-:W-:Y:S01]  /*84e0*/  ISETP.GE.AND P5, PT, R38.reuse, R87, PT ;  /* 0x000000572600720c */ /* 0x040fe20003fa6270 */
[----:B------:R-:W-:Y:S01]  /*84f0*/  HMMA.16816.F32.BF16 R8, R8, R30, RZ ;  /* 0x0000001e0808723c */ /* 0x000fe200000418ff */
[----:B------:R-:W-:Y:S01]  /*8500*/  ISETP.GE.AND P0, PT, R38, R100, PT ;  /* 0x000000642600720c */ /* 0x000fe20003f06270 */
[----:B------:R-:W3:Y:S01]  /*8510*/  MUFU.TANH R78, R78 ;  /* 0x0000004e004e7308 */ /* 0x000ee20000002400 */
[----:B------:R-:W-:Y:S01]  /*8520*/  IADD3 R36, R43, 0x48, RZ ;  /* 0x000000482b247810 */ /* 0x000fe20007ffe0ff */
[----:B------:R-:W-:Y:S01]  /*8530*/  FMUL.FTZ R29, R19, c[0x0][0x2ec] ;  /* 0x0000bb00131d7a20 */ /* 0x000fe20000410000 */
[----:B------:R-:W-:-:S02]  /*8540*/  IADD3 R28, R43, 0x50, RZ ;  /* 0x000000502b1c7810 */ /* 0x000fc40007ffe0ff */
[----:B------:R-:W-:Y:S02]  /*8550*/  FSEL R44, R37, -INF , !P6 ;  /* 0xff800000252c7808 */ /* 0x000fe40007000000 */
[----:B------:R-:W-:Y:S01]  /*8560*/  FSEL R62, R62, -INF , !P1 ;  /* 0xff8000003e3e7808 */ /* 0x000fe20004800000 */
[----:B------:R-:W5:Y:S01]  /*8570*/  MUFU.TANH R16, R16 ;  /* 0x0000001000107308 */ /* 0x000f620000002400 */
[----:B------:R-:W-:Y:S02]  /*8580*/  FSEL R57, R57, -INF , !P3 ;  /* 0xff80000039397808 */ /* 0x000fe40005800000 */
[----:B------:R-:W-:Y:S02]  /*8590*/  IADD3 R19, R43, 0x49, RZ ;  /* 0x000000492b137810 */ /* 0x000fe40007ffe0ff */
[----:B------:R-:W-:Y:S01]  /*85a0*/  FSEL R42, R73, -INF , !P5 ;  /* 0xff800000492a7808 */ /* 0x000fe20006800000 */
[----:B--2---:R-:W-:Y:S01]  /*85b0*/  HMMA.16816.F32.BF16 R24, R4, R12, R24 ;  /* 0x0000000c0418723c */ /* 0x004fe20000041818 */
[----:B------:R-:W-:Y:S01]  /*85c0*/  FSEL R37, R75, -INF , !P0 ;  /* 0xff8000004b257808 */ /* 0x000fe20004000000 */
[----:B------:R-:W2:Y:S01]  /*85d0*/  MUFU.TANH R79, R79 ;  /* 0x0000004f004f7308 */ /* 0x000ea20000002400 */
[----:B------:R-:W-:-:S02]  /*85e0*/  ISETP.GE.AND P1, PT, R36, R87, PT ;  /* 0x000000572400720c */ /* 0x000fc40003f26270 */
[-C--:B------:R-:W-:Y:S02]  /*85f0*/  ISETP.GE.AND P3, PT, R36, R100.reuse, PT ;  /* 0x000000642400720c */ /* 0x080fe40003f66270 */
[CC--:B------:R-:W-:Y:S01]  /*8600*/  ISETP.GE.AND P5, PT, R28.reuse, R87.reuse, PT ;  /* 0x000000571c00720c */ /* 0x0c0fe20003fa6270 */
[----:B------:R-:W-:Y:S01]  /*8610*/  HMMA.16816.F32.BF16 R8, R4, R14, R8 ;  /* 0x0000000e0408723c */ /* 0x000fe20000041808 */
[----:B------:R-:W-:Y:S01]  /*8620*/  ISETP.GE.AND P0, PT, R28, R100, PT ;  /* 0x000000641c00720c */ /* 0x000fe20003f06270 */
[----:B------:R-:W1:Y:S01]  /*8630*/  MUFU.TANH R86, R86 ;  /* 0x0000005600567308 */ /* 0x000e620000002400 */
[----:B------:R-:W-:Y:S02]  /*8640*/  IADD3 R28, R43, 0x51, RZ ;  /* 0x000000512b1c7810 */ /* 0x000fe40007ffe0ff */
[----:B------:R-:W-:Y:S02]  /*8650*/  FSEL R39, R39, -INF , !P4 ;  /* 0xff80000027277808 */ /* 0x000fe40006000000 */
[----:B------:R-:W-:-:S02]  /*8660*/  ISETP.GE.AND P6, PT, R19, R87, PT ;  /* 0x000000571300720c */ /* 0x000fc40003fc6270 */
[-C--:B------:R-:W-:Y:S01]  /*8670*/  ISETP.GE.AND P4, PT, R19, R100.reuse, PT ;  /* 0x000000641300720c */ /* 0x080fe20003f86270 */
[----:B------:R-:W1:Y:S01]  /*8680*/  MUFU.TANH R17, R17 ;  /* 0x0000001100117308 */ /* 0x000e620000002400 */
[----:B------:R-:W-:Y:S02]  /*8690*/  IADD3 R13, R43, 0x58, RZ ;  /* 0x000000582b0d7810 */ /* 0x000fe40007ffe0ff */
[----:B------:R-:W-:Y:S02]  /*86a0*/  FSEL R50, R32, -INF , !P1 ;  /* 0xff80000020327808 */ /* 0x000fe40004800000 */
[----:B----4-:R-:W-:Y:S01]  /*86b0*/  FSEL R47, R34, -INF , !P3 ;  /* 0xff800000222f7808 */ /* 0x010fe20005800000 */
[----:B------:R-:W-:Y:S01]  /*86c0*/  FMUL.FTZ R14, R25, c[0x0][0x2ec] ;  /* 0x0000bb00190e7a20 */ /* 0x000fe20000410000 */
[CC--:B------:R-:W-:Y:S01]  /*86d0*/  ISETP.GE.AND P1, PT, R28.reuse, R87.reuse, PT ;  /* 0x000000571c00720c */ /* 0x0c0fe20003f26270 */
[----:B------:R4:W-:Y:S01]  /*86e0*/  MUFU.TANH R19, R20 ;  /* 0x0000001400137308 */ /* 0x0009e20000002400 */
[-C--:B------:R-:W-:Y:S01]  /*86f0*/  ISETP.GE.AND P3, PT, R28, R100.reuse, PT ;  /* 0x000000641c00720c */ /* 0x080fe20003f66270 */
[----:B------:R-:W-:Y:S01]  /*8700*/  FMUL.FTZ R25, R26, c[0x0][0x2ec] ;  /* 0x0000bb001a197a20 */ /* 0x000fe20000410000 */
[----:B------:R-:W-:Y:S01]  /*8710*/  IADD3 R28, R43, 0x59, RZ ;  /* 0x000000592b1c7810 */ /* 0x000fe20007ffe0ff */
[----:B------:R-:W-:Y:S01]  /*8720*/  FMUL.FTZ R24, R24, c[0x0][0x2ec] ;  /* 0x0000bb0018187a20 */ /* 0x000fe20000410000 */
[----:B------:R-:W-:Y:S01]  /*8730*/  FSEL R54, R33, -INF , !P6 ;  /* 0xff80000021367808 */ /* 0x000fe20007000000 */
[----:B------:R-:W-:Y:S01]  /*8740*/  FMUL.FTZ R8, R8, c[0x0][0x2ec] ;  /* 0x0000bb0008087a20 */ /* 0x000fe20000410000 */
[----:B------:R-:W-:Y:S01]  /*8750*/  FSEL R45, R45, -INF , !P4 ;  /* 0xff8000002d2d7808 */ /* 0x000fe20006000000 */
[----:B------:R-:W2:Y:S01]  /*8760*/  MUFU.TANH R29, R29 ;  /* 0x0000001d001d7308 */ /* 0x000ea20000002400 */
[-C--:B------:R-:W-:Y:S01]  /*8770*/  ISETP.GE.AND P6, PT, R13, R87.reuse, PT ;  /* 0x000000570d00720c */ /* 0x080fe20003fc6270 */
[----:B------:R-:W-:Y:S01]  /*8780*/  FMUL.FTZ R9, R9, c[0x0][0x2ec] ;  /* 0x0000bb0009097a20 */ /* 0x000fe20000410000 */
[----:B------:R-:W-:Y:S01]  /*8790*/  ISETP.GE.AND P4, PT, R13, R100, PT ;  /* 0x000000640d00720c */ /* 0x000fe20003f86270 */
[----:B------:R-:W-:Y:S01]  /*87a0*/  FMUL.FTZ R10, R10, c[0x0][0x2ec] ;  /* 0x0000bb000a0a7a20 */ /* 0x000fe20000410000 */
[----:B-1----:R-:W-:Y:S01]  /*87b0*/  FSEL R30, R35, -INF , !P5 ;  /* 0xff800000231e7808 */ /* 0x002fe20006800000 */
[----:B------:R-:W-:Y:S01]  /*87c0*/  FMUL.FTZ R11, R11, c[0x0][0x2ec] ;  /* 0x0000bb000b0b7a20 */ /* 0x000fe20000410000 */
[----:B------:R-:W-:Y:S01]  /*87d0*/  FSEL R13, R80, -INF , !P0 ;  /* 0xff800000500d7808 */ /* 0x000fe20004000000 */
[----:B----4-:R-:W-:Y:S01]  /*87e0*/  FMUL.FTZ R20, R22, c[0x0][0x2ec] ;  /* 0x0000bb0016147a20 */ /* 0x010fe20000410000 */
[----:B------:R-:W-:Y:S01]  /*87f0*/  IADD3 R22, R43, 0x60, RZ ;  /* 0x000000602b167810 */ /* 0x000fe20007ffe0ff */
[----:B------:R1:W-:Y:S01]  /*8800*/  MUFU.TANH R12, R21 ;  /* 0x00000015000c7308 */ /* 0x0003e20000002400 */
[----:B------:R-:W-:-:S02]  /*8810*/  ISETP.GE.AND P5, PT, R28, R87, PT ;  /* 0x000000571c00720c */ /* 0x000fc40003fa6270 */
[----:B------:R-:W-:Y:S02]  /*8820*/  ISETP.GE.AND P0, PT, R28, R100, PT ;  /* 0x000000641c00720c */ /* 0x000fe40003f06270 */
[----:B---3--:R-:W-:Y:S02]  /*8830*/  FSEL R28, R78, -INF , !P1 ;  /* 0xff8000004e1c7808 */ /* 0x008fe40004800000 */
[----:B------:R-:W-:Y:S01]  /*8840*/  ISETP.GE.AND P1, PT, R22, R87, PT ;  /* 0x000000571600720c */ /* 0x000fe20003f26270 */
[----:B------:R-:W3:Y:S01]  /*8850*/  MUFU.TANH R18, R18 ;  /* 0x0000001200127308 */ /* 0x000ee20000002400 */
[C---:B------:R-:W-:Y:S02]  /*8860*/  IADD3 R5, R43.reuse, 0x61, RZ ;  /* 0x000000612b057810 */ /* 0x040fe40007ffe0ff */
[----:B------:R-:W-:Y:S02]  /*8870*/  IADD3 R6, R43, 0x68, RZ ;  /* 0x000000682b067810 */ /* 0x000fe40007ffe0ff */
[----:B-----5:R-:W-:-:S02]  /*8880*/  FSEL R34, R16, -INF , !P1 ;  /* 0xff80000010227808 */ /* 0x020fc40004800000 */
[----:B--2---:R-:W-:Y:S01]  /*8890*/  FSEL R38, R79, -INF , !P6 ;  /* 0xff8000004f267808 */ /* 0x004fe20007000000 */
[----:B-1----:R-:W-:Y:S01]  /*88a0*/  FMUL.FTZ R21, R23, c[0x0][0x2ec] ;  /* 0x0000bb0017157a20 */ /* 0x002fe20000410000 */
[----:B------:R-:W-:Y:S01]  /*88b0*/  MUFU.TANH R20, R20 ;  /* 0x0000001400147308 */ /* 0x000fe20000002400 */
[----:B------:R-:W-:Y:S01]  /*88c0*/  FSEL R15, R83, -INF , !P4 ;  /* 0xff800000530f7808 */ /* 0x000fe20006000000 */
[----:B------:R-:W-:Y:S01]  /*88d0*/  FMUL.FTZ R23, R27, c[0x0][0x2ec] ;  /* 0x0000bb001b177a20 */ /* 0x000fe20000410000 */
[----:B------:R-:W-:Y:S02]  /*88e0*/  FSEL R36, R82, -INF , !P5 ;  /* 0xff80000052247808 */ /* 0x000fe40006800000 */
[----:B------:R-:W-:Y:S02]  /*88f0*/  FSEL R35, R86, -INF , !P0 ;  /* 0xff80000056237808 */ /* 0x000fe40004000000 */
[C---:B------:R-:W-:Y:S01]  /*8900*/  ISETP.GE.AND P6, PT, R5.reuse, R87, PT ;  /* 0x000000570500720c */ /* 0x040fe20003fc6270 */
[----:B------:R-:W1:Y:S01]  /*8910*/  MUFU.TANH R21, R21 ;  /* 0x0000001500157308 */ /* 0x000e620000002400 */
[----:B------:R-:W-:-:S02]  /*8920*/  ISETP.GE.AND P4, PT, R5, R100, PT ;  /* 0x000000640500720c */ /* 0x000fc40003f86270 */
[C---:B------:R-:W-:Y:S02]  /*8930*/  ISETP.GE.AND P5, PT, R6.reuse, R87, PT ;  /* 0x000000570600720c */ /* 0x040fe40003fa6270 */
[-C--:B------:R-:W-:Y:S02]  /*8940*/  ISETP.GE.AND P0, PT, R6, R100.reuse, PT ;  /* 0x000000640600720c */ /* 0x080fe40003f06270 */
[C---:B------:R-:W-:Y:S01]  /*8950*/  IADD3 R7, R43.reuse, 0x69, RZ ;  /* 0x000000692b077810 */ /* 0x040fe20007ffe0ff */
[----:B------:R-:W2:Y:S01]  /*8960*/  MUFU.TANH R16, R8 ;  /* 0x0000000800107308 */ /* 0x000ea20000002400 */
[----:B------:R-:W-:Y:S02]  /*8970*/  IADD3 R6, R43, 0x70, RZ ;  /* 0x000000702b067810 */ /* 0x000fe40007ffe0ff */
[----:B------:R-:W-:Y:S02]  /*8980*/  FSEL R33, R81, -INF , !P3 ;  /* 0xff80000051217808 */ /* 0x000fe40005800000 */
[----:B------:R-:W-:-:S02]  /*8990*/  ISETP.GE.AND P3, PT, R22, R100, PT ;  /* 0x000000641600720c */ /* 0x000fc40003f66270 */
[----:B------:R-:W-:Y:S01]  /*89a0*/  FSEL R32, R17, -INF , !P6 ;  /* 0xff80000011207808 */ /* 0x000fe20007000000 */
[----:B------:R-:W4:Y:S01]  /*89b0*/  MUFU.TANH R4, R24 ;  /* 0x0000001800047308 */ /* 0x000f220000002400 */
[----:B------:R-:W-:Y:S02]  /*89c0*/  FSEL R29, R29, -INF , !P4 ;  /* 0xff8000001d1d7808 */ /* 0x000fe40006000000 */
[-C--:B------:R-:W-:Y:S02]  /*89d0*/  ISETP.GE.AND P1, PT, R7, R87.reuse, PT ;  /* 0x000000570700720c */ /* 0x080fe40003f26270 */
[C---:B------:R-:W-:Y:S02]  /*89e0*/  ISETP.GE.AND P6, PT, R6.reuse, R87, PT ;  /* 0x000000570600720c */ /* 0x040fe40003fc6270 */
[----:B------:R-:W-:Y:S01]  /*89f0*/  ISETP.GE.AND P4, PT, R6, R100, PT ;  /* 0x000000640600720c */ /* 0x000fe20003f86270 */
[----:B------:R-:W5:Y:S01]  /*8a00*/  MUFU.TANH R25, R25 ;  /* 0x0000001900197308 */ /* 0x000f620000002400 */
[----:B------:R-:W-:-:S02]  /*8a10*/  IADD3 R6, R43, 0x78, RZ ;  /* 0x000000782b067810 */ /* 0x000fc40007ffe0ff */
[----:B---3--:R-:W-:Y:S02]  /*8a20*/  FSEL R31, R18, -INF , !P3 ;  /* 0xff800000121f7808 */ /* 0x008fe40005800000 */
[----:B------:R-:W-:Y:S02]  /*8a30*/  ISETP.GE.AND P3, PT, R7, R100, PT ;  /* 0x000000640700720c */ /* 0x000fe40003f66270 */
[----:B------:R-:W-:Y:S01]  /*8a40*/  FSEL R12, R12, -INF , !P1 ;  /* 0xff8000000c0c7808 */ /* 0x000fe20004800000 */
[----:B------:R3:W3:Y:S01]  /*8a50*/  MUFU.TANH R5, R14 ;  /* 0x0000000e00057308 */ /* 0x0006e20000002400 */
[----:B------:R-:W-:Y:S02]  /*8a60*/  ISETP.GE.AND P1, PT, R6, R87, PT ;  /* 0x000000570600720c */ /* 0x000fe40003f26270 */
[----:B-1----:R-:W-:Y:S02]  /*8a70*/  FSEL R17, R21, -INF , !P3 ;  /* 0xff80000015117808 */ /* 0x002fe40005800000 */
[----:B--2---:R-:W-:-:S02]  /*8a80*/  FSEL R16, R16, -INF , !P1 ;  /* 0xff80000010107808 */ /* 0x004fc40004800000 */
[----:B------:R-:W-:Y:S01]  /*8a90*/  ISETP.GT.AND P1, PT, R150, R137, PT ;  /* 0x000000899600720c */ /* 0x000fe20003f24270 */
[----:B------:R-:W1:Y:S01]  /*8aa0*/  MUFU.TANH R23, R23 ;  /* 0x0000001700177308 */ /* 0x000e620000002400 */
[----:B------:R-:W-:Y:S02]  /*8ab0*/  IADD3 R7, R43, 0x71, RZ ;  /* 0x000000712b077810 */ /* 0x000fe40007ffe0ff */
[----:B----4-:R-:W-:Y:S02]  /*8ac0*/  FSEL R26, R4, -INF , !P6 ;  /* 0xff800000041a7808 */ /* 0x010fe40007000000 */
[----:B-----5:R-:W-:Y:S02]  /*8ad0*/  FSEL R25, R25, -INF , !P4 ;  /* 0xff80000019197808 */ /* 0x020fe40006000000 */
[----:B------:R-:W-:Y:S01]  /*8ae0*/  ISETP.GE.AND P6, PT, R43, R87, PT ;  /* 0x000000572b00720c */ /* 0x000fe20003fc6270 */
[----:B------:R-:W2:Y:S01]  /*8af0*/  MUFU.TANH R41, R41 ;  /* 0x0000002900297308 */ /* 0x000ea20000002400 */
[----:B---3--:R-:W-:-:S02]  /*8b00*/  FSEL R14, R19, -INF , !P5 ;  /* 0xff800000130e7808 */ /* 0x008fc40006800000 */
[----:B------:R-:W-:Y:S02]  /*8b10*/  FSEL R19, R20, -INF , !P0 ;  /* 0xff80000014137808 */ /* 0x000fe40004000000 */
[C---:B------:R-:W-:Y:S02]  /*8b20*/  ISETP.GE.AND P5, PT, R7.reuse, R87, PT ;  /* 0x000000570700720c */ /* 0x040fe40003fa6270 */
[-C--:B------:R-:W-:Y:S01]  /*8b30*/  ISETP.GE.AND P0, PT, R7, R100.reuse, PT ;  /* 0x000000640700720c */ /* 0x080fe20003f06270 */
[----:B------:R-:W3:Y:S01]  /*8b40*/  MUFU.TANH R24, R9 ;  /* 0x0000000900187308 */ /* 0x000ee20000002400 */
[C---:B------:R-:W-:Y:S02]  /*8b50*/  ISETP.GE.AND P4, PT, R43.reuse, R100, PT ;  /* 0x000000642b00720c */ /* 0x040fe40003f86270 */
[----:B------:R-:W-:Y:S02]  /*8b60*/  IADD3 R43, R43, 0x79, RZ ;  /* 0x000000792b2b7810 */ /* 0x000fe40007ffe0ff */
[----:B------:R-:W-:-:S02]  /*8b70*/  FSEL R18, R5, -INF , !P5 ;  /* 0xff80000005127808 */ /* 0x000fc40006800000 */
[----:B-1----:R-:W-:Y:S01]  /*8b80*/  FSEL R23, R23, -INF , !P0 ;  /* 0xff80000017177808 */ /* 0x002fe20004000000 */
[----:B------:R-:W1:Y:S01]  /*8b90*/  MUFU.TANH R21, R10 ;  /* 0x0000000a00157308 */ /* 0x000e620000002400 */
[----:B------:R-:W-:Y:S01]  /*8ba0*/  BAR.SYNC.DEFER_BLOCKING 0x0 ;  /* 0x0000000000007b1d */ /* 0x000fe20000010000 */
[-C--:B------:R-:W-:Y:S02]  /*8bb0*/  ISETP.GE.AND P3, PT, R6, R100.reuse, PT ;  /* 0x000000640600720c */ /* 0x080fe40003f66270 */
[C---:B------:R-:W-:Y:S02]  /*8bc0*/  ISETP.GE.AND P5, PT, R43.reuse, R87, PT ;  /* 0x000000572b00720c */ /* 0x040fe40003fa6270 */
[----:B------:R-:W-:Y:S02]  /*8bd0*/  ISETP.GE.AND P0, PT, R43, R100, PT ;  /* 0x000000642b00720c */ /* 0x000fe40003f06270 */
[----:B------:R-:W4:Y:S01]  /*8be0*/  MUFU.TANH R20, R11 ;  /* 0x0000000b00147308 */ /* 0x000f220000002400 */
[----:B------:R-:W-:-:S02]  /*8bf0*/  IADD3 R86, R133, 0x1c00, RZ ;  /* 0x00001c0085567810 */ /* 0x000fc40007ffe0ff */
[----:B------:R-:W-:Y:S02]  /*8c00*/  FSEL R40, R40, -INF , !P6 ;  /* 0xff80000028287808 */ /* 0x000fe40007000000 */
[----:B--2---:R-:W-:Y:S02]  /*8c10*/  FSEL R4, R41, -INF , !P4 ;  /* 0xff80000029047808 */ /* 0x004fe40006000000 */
[----:B---3--:R-:W-:Y:S02]  /*8c20*/  FSEL R24, R24, -INF , !P5 ;  /* 0xff80000018187808 */ /* 0x008fe40006800000 */
[----:B-1----:R-:W-:Y:S02]  /*8c30*/  FSEL R21, R21, -INF , !P3 ;  /* 0xff80000015157808 */ /* 0x002fe40005800000 */
[----:B----4-:R-:W-:Y:S01]  /*8c40*/  FSEL R20, R20, -INF , !P0 ;  /* 0xff80000014147808 */ /* 0x010fe20004000000 */
        /* <DEDUP_REMOVED lines=60> */
.L_x_4080:
[----:B------:R-:W-:-:S05]  /*9010*/  IMAD.MOV.U32 R9, RZ, RZ, c[0x0][0x198] ;  /* 0x00006600ff097624 */ /* 0x000fca00078e00ff */
[----:B------:R-:W-:-:S04]  /*9020*/  LEA R9, -R9, RZ, 0x7 ;  /* 0x000000ff09097211 */ /* 0x000fc800078e39ff */
[----:B------:R-:W-:Y:S02]  /*9030*/  SHF.R.S32.HI R0, RZ, 0x1f, R9 ;  /* 0x0000001fff007819 */ /* 0x000fe40000011409 */
.L_x_4081:
        /* <DEDUP_REMOVED lines=48> */
.L_x_4083:
[----:B------:R-:W-:Y:S05]  /*9340*/  BSYNC B0 ;  /* 0x0000000000007941 */ /* 0x000fea0003800000 */
.L_x_4082:
[----:B------:R-:W0:Y:S01]  /*9350*/  LDGDEPBAR ;  /* 0x00000000000079af */ /* 0x000e220000000000 */
[----:B------:R-:W-:-:S04]  /*9360*/  LEA R146, P0, R9, R146, 0x1 ;  /* 0x0000009209927211 */ /* 0x000fc800078008ff */
[----:B------:R-:W-:Y:S02]  /*9370*/  LEA.HI.X R147, R9, R147, R0, 0x1, P0 ;  /* 0x0000009309937211 */ /* 0x000fe400000f0c00 */
.L_x_4079:
        /* <DEDUP_REMOVED lines=64> */
[----:B------:R-:W1:Y:S02]  /*9780*/  SHFL.BFLY PT, R7, R6, 0x2, 0x1f ;  /* 0x0c401f0006077f89 */ /* 0x000e6400000e0000 */
        /* <DEDUP_REMOVED lines=13> */
[----:B------:R-:W2:Y:S01]  /*9860*/  LDSM.16.MT88.4 R72, [R132+0x3000] ;  /* 0x003000008448783b */ /* 0x000ea20000004200 */
[--C-:B------:R-:W-:Y:S01]  /*9870*/  FFMA.FTZ R96, R68, c[0x0][0x23c], -R27.reuse ;  /* 0x00008f0044607a23 */ /* 0x100fe2000001081b */
[----:B------:R-:W-:Y:S01]  /*9880*/  MUFU.EX2 R97, R97 ;  /* 0x0000006100617308 */ /* 0x000fe20000000800 */
[--C-:B------:R-:W-:Y:S02]  /*9890*/  FFMA.FTZ R94, R46, c[0x0][0x23c], -R27.reuse ;  /* 0x00008f002e5e7a23 */ /* 0x100fe4000001081b */
[----:B------:R-:W-:-:S02]  /*98a0*/  FFMA.FTZ R65, R70, c[0x0][0x23c], -R27 ;  /* 0x00008f0046417a23 */ /* 0x000fc4000001081b */
[--C-:B------:R-:W-:Y:S02]  /*98b0*/  FFMA.FTZ R92, R48, c[0x0][0x23c], -R27.reuse ;  /* 0x00008f00305c7a23 */ /* 0x100fe4000001081b */
[--C-:B------:R-:W-:Y:S01]  /*98c0*/  FFMA.FTZ R41, R76, c[0x0][0x23c], -R27.reuse ;  /* 0x00008f004c297a23 */ /* 0x100fe2000001081b */
[----:B------:R-:W3:Y:S01]  /*98d0*/  MUFU.EX2 R96, R96 ;  /* 0x0000006000607308 */ /* 0x000ee20000000800 */
        /* <DEDUP_REMOVED lines=8> */
[----:B------:R-:W-:Y:S01]  /*9960*/  FFMA.FTZ R159, R24, c[0x0][0x23c], -R27 ;  /* 0x00008f00189f7a23 */ /* 0x000fe2000001081b */
[----:B------:R-:W-:-:S04]  /*9970*/  FSEL R22, R22, RZ, P0 ;  /* 0x000000ff16167208 */ /* 0x000fc80000000000 */
[----:B------:R-:W1:Y:S01]  /*9980*/  MUFU.EX2 R65, R65 ;  /* 0x0000004100417308 */ /* 0x000e620000000800 */
[--C-:B------:R-:W-:Y:S01]  /*9990*/  FFMA.FTZ R106, R4, c[0x0][0x23c], -R22.reuse ;  /* 0x00008f00046a7a23 */ /* 0x100fe20000010816 */
[----:B---3--:R-:W-:Y:S01]  /*99a0*/  F2FP.BF16.PACK_AB R4, R96, R97 ;  /* 0x000000616004723e */ /* 0x008fe200000010ff */
        /* <DEDUP_REMOVED lines=9> */
[----:B-1----:R-:W-:Y:S01]  /*9a40*/  F2FP.BF16.PACK_AB R6, R65, R94 ;  /* 0x0000005e4106723e */ /* 0x002fe200000010ff */
[--C-:B------:R-:W-:Y:S02]  /*9a50*/  FFMA.FTZ R59, R110, c[0x0][0x23c], -R27.reuse ;  /* 0x00008f006e3b7a23 */ /* 0x100fe4000001081b */
[--C-:B------:R-:W-:Y:S02]  /*9a60*/  FFMA.FTZ R63, R66, c[0x0][0x23c], -R27.reuse ;  /* 0x00008f00423f7a23 */ /* 0x100fe4000001081b */
[----:B------:R-:W-:Y:S02]  /*9a70*/  FFMA.FTZ R110, R61, c[0x0][0x23c], -R22 ;  /* 0x00008f003d6e7a23 */ /* 0x000fe40000010816 */
[----:B------:R-:W-:Y:S01]  /*9a80*/  MUFU.EX2 R98, R98 ;  /* 0x0000006200627308 */ /* 0x000fe20000000800 */
[----:B------:R-:W-:-:S02]  /*9a90*/  FFMA.FTZ R66, R112, c[0x0][0x23c], -R27 ;  /* 0x00008f0070427a23 */ /* 0x000fc4000001081b */
[--C-:B------:R-:W-:Y:S02]  /*9aa0*/  FFMA.FTZ R61, R95, c[0x0][0x23c], -R22.reuse ;  /* 0x00008f005f3d7a23 */ /* 0x100fe40000010816 */
[--C-:B------:R-:W-:Y:S02]  /*9ab0*/  FFMA.FTZ R64, R111, c[0x0][0x23c], -R22.reuse ;  /* 0x00008f006f407a23 */ /* 0x100fe40000010816 */
[----:B------:R-:W-:Y:S01]  /*9ac0*/  FFMA.FTZ R3, R101, c[0x0][0x23c], -R22 ;  /* 0x00008f0065037a23 */ /* 0x000fe20000010816 */
[----:B------:R-:W1:Y:S01]  /*9ad0*/  MUFU.EX2 R93, R93 ;  /* 0x0000005d005d7308 */ /* 0x000e620000000800 */
        /* <DEDUP_REMOVED lines=8> */
[----:B------:R-:W-:Y:S01]  /*9b60*/  FFMA.FTZ R60, R57, c[0x0][0x23c], -R22 ;  /* 0x00008f00393c7a23 */ /* 0x000fe20000010816 */
[----:B-1----:R-:W-:Y:S01]  /*9b70*/  F2FP.BF16.PACK_AB R7, R93, R98 ;  /* 0x000000625d07723e */ /* 0x002fe200000010ff */
[----:B------:R-:W1:Y:S01]  /*9b80*/  MUFU.EX2 R43, R43 ;  /* 0x0000002b002b7308 */ /* 0x000e620000000800 */
[----:B------:R-:W-:-:S02]  /*9b90*/  FFMA.FTZ R57, R44, c[0x0][0x23c], -R27 ;  /* 0x00008f002c397a23 */ /* 0x000fc4000001081b */
[--C-:B------:R-:W-:Y:S02]  /*9ba0*/  FFMA.FTZ R44, R42, c[0x0][0x23c], -R27.reuse ;  /* 0x00008f002a2c7a23 */ /* 0x100fe4000001081b */
[--C-:B------:R-:W-:Y:S01]  /*9bb0*/  FFMA.FTZ R42, R54, c[0x0][0x23c], -R27.reuse ;  /* 0x00008f00362a7a23 */ /* 0x100fe2000001081b */
[C---:B--2---:R-:W-:Y:S01]  /*9bc0*/  HMMA.16816.F32.BF16 R68, R4.reuse, R72, RZ ;  /* 0x000000480444723c */ /* 0x044fe200000418ff */
[----:B------:R-:W-:Y:S01]  /*9bd0*/  FFMA.FTZ R55, R50, c[0x0][0x23c], -R27 ;  /* 0x00008f0032377a23 */ /* 0x000fe2000001081b */
[----:B------:R-:W-:Y:S01]  /*9be0*/  MUFU.EX2 R41, R41 ;  /* 0x0000002900297308 */ /* 0x000fe20000000800 */
[--C-:B------:R-:W-:Y:S02]  /*9bf0*/  FFMA.FTZ R54, R37, c[0x0][0x23c], -R22.reuse ;  /* 0x00008f0025367a23 */ /* 0x100fe40000010816 */
[--C-:B------:R-:W-:Y:S02]  /*9c00*/  FFMA.FTZ R39, R39, c[0x0][0x23c], -R22.reuse ;  /* 0x00008f0027277a23 */ /* 0x100fe40000010816 */
[--C-:B------:R-:W-:Y:S01]  /*9c10*/  FFMA.FTZ R50, R47, c[0x0][0x23c], -R22.reuse ;  /* 0x00008f002f327a23 */ /* 0x100fe20000010816 */
[----:B------:R-:W-:Y:S01]  /*9c20*/  HMMA.16816.F32.BF16 R72, R4, R74, RZ ;  /* 0x0000004a0448723c */ /* 0x000fe200000418ff */
        /* <DEDUP_REMOVED lines=9> */
[--C-:B------:R-:W-:Y:S02]  /*9cc0*/  FFMA.FTZ R45, R38, c[0x0][0x23c], -R27.reuse ;  /* 0x00008f00262d7a23 */ /* 0x100fe4000001081b */
[----:B------:R-:W-:Y:S01]  /*9cd0*/  FFMA.FTZ R28, R36, c[0x0][0x23c], -R27 ;  /* 0x00008f00241c7a23 */ /* 0x000fe2000001081b */
[----:B------:R-:W1:Y:S01]  /*9ce0*/  MUFU.EX2 R48, R48 ;  /* 0x0000003000307308 */ /* 0x000e620000000800 */
[----:B--2---:R-:W-:Y:S01]  /*9cf0*/  F2FP.BF16.PACK_AB R82, R40, R41 ;  /* 0x000000292852723e */ /* 0x004fe200000010ff */
[----:B------:R-:W-:-:S02]  /*9d00*/  FFMA.FTZ R38, R13, c[0x0][0x23c], -R22 ;  /* 0x00008f000d267a23 */ /* 0x000fc40000010816 */
[--C-:B------:R-:W-:Y:S02]  /*9d10*/  FFMA.FTZ R33, R33, c[0x0][0x23c], -R22.reuse ;  /* 0x00008f0021217a23 */ /* 0x100fe40000010816 */
[--C-:B------:R-:W-:Y:S02]  /*9d20*/  FFMA.FTZ R36, R15, c[0x0][0x23c], -R22.reuse ;  /* 0x00008f000f247a23 */ /* 0x100fe40000010816 */
[----:B------:R-:W-:Y:S01]  /*9d30*/  MUFU.EX2 R49, R49 ;  /* 0x0000003100317308 */ /* 0x000fe20000000800 */
[----:B------:R-:W-:Y:S02]  /*9d40*/  FFMA.FTZ R35, R35, c[0x0][0x23c], -R22 ;  /* 0x00008f0023237a23 */ /* 0x000fe40000010816 */
[----:B------:R-:W-:Y:S02]  /*9d50*/  FADD.FTZ R92, R92, R65 ;  /* 0x000000415c5c7221 */ /* 0x000fe40000010000 */
[----:B------:R-:W-:Y:S02]  /*9d60*/  FADD.FTZ R99, R106, R99 ;  /* 0x000000636a637221 */ /* 0x000fe40000010000 */
[----:B------:R-:W-:Y:S01]  /*9d70*/  FADD.FTZ R92, R43, R92 ;  /* 0x0000005c2b5c7221 */ /* 0x000fe20000010000 */
[----:B------:R-:W2:Y:S01]  /*9d80*/  MUFU.EX2 R46, R46 ;  /* 0x0000002e002e7308 */ /* 0x000ea20000000800 */
[----:B-1----:R-:W-:Y:S01]  /*9d90*/  F2FP.BF16.PACK_AB R81, R48, R67 ;  /* 0x000000433051723e */ /* 0x002fe200000010ff */
[----:B------:R-:W-:-:S02]  /*9da0*/  FFMA.FTZ R13, R34, c[0x0][0x23c], -R27 ;  /* 0x00008f00220d7a23 */ /* 0x000fc4000001081b */
[----:B------:R-:W-:Y:S02]  /*9db0*/  FADD.FTZ R41, R41, R92 ;  /* 0x0000005c29297221 */ /* 0x000fe40000010000 */
[----:B------:R-:W-:Y:S02]  /*9dc0*/  FADD.FTZ R98, R98, R99 ;  /* 0x0000006362627221 */ /* 0x000fe40000010000 */
[----:B------:R-:W-:Y:S01]  /*9dd0*/  MUFU.EX2 R108, R108 ;  /* 0x0000006c006c7308 */ /* 0x000fe20000000800 */
[----:B------:R-:W-:Y:S02]  /*9de0*/  FADD.FTZ R41, R40, R41 ;  /* 0x0000002928297221 */ /* 0x000fe40000010000 */
        /* <DEDUP_REMOVED lines=15> */
[----:B------:R-:W2:Y:S01]  /*9ee0*/  LDSM.16.MT88.4 R8, [R131+0x3000] ;  /* 0x003000008308783b */ /* 0x000ea20000004200 */
[----:B------:R-:W-:Y:S01]  /*9ef0*/  MUFU.EX2 R59, R59 ;  /* 0x0000003b003b7308 */ /* 0x000fe20000000800 */
[----:B------:R-:W-:-:S02]  /*9f00*/  FADD.FTZ R49, R46, R49 ;  /* 0x000000312e317221 */ /* 0x000fc40000010000 */
[--C-:B------:R-:W-:Y:S02]  /*9f10*/  FFMA.FTZ R46, R31, c[0x0][0x23c], -R22.reuse ;  /* 0x00008f001f2e7a23 */ /* 0x100fe40000010816 */
[--C-:B------:R-:W-:Y:S02]  /*9f20*/  FFMA.FTZ R31, R29, c[0x0][0x23c], -R22.reuse ;  /* 0x00008f001d1f7a23 */ /* 0x100fe40000010816 */
[--C-:B------:R-:W-:Y:S01]  /*9f30*/  FFMA.FTZ R29, R17, c[0x0][0x23c], -R22.reuse ;  /* 0x00008f00111d7a23 */ /* 0x100fe20000010816 */
[----:B------:R-:W-:Y:S01]  /*9f40*/  MUFU.EX2 R110, R110 ;  /* 0x0000006e006e7308 */ /* 0x000fe20000000800 */
[----:B------:R-:W-:-:S07]  /*9f50*/  FFMA.FTZ R20, R20, c[0x0][0x23c], -R22 ;  /* 0x00008f0014147a23 */ /* 0x000fce0000010816 */
        /* <DEDUP_REMOVED lines=22> */
[----:B------:R-:W-:Y:S01]  /*a0c0*/  FADD.FTZ R110, R110, R49 ;  /* 0x000000316e6e7221 */ /* 0x000fe20000010000 */
[----:B----4-:R-:W-:Y:S01]  /*a0d0*/  F2FP.BF16.PACK_AB R7, R3, R64 ;  /* 0x000000400307723e */ /* 0x010fe200000010ff */
[----:B------:R-:W-:Y:S02]  /*a0e0*/  FFMA.FTZ R49, R18, c[0x0][0x23c], -R27 ;  /* 0x00008f0012317a23 */ /* 0x000fe4000001081b */
[----:B------:R-:W-:Y:S01]  /*a0f0*/  LDSM.16.MT88.4 R16, [R131+0x4800] ;  /* 0x004800008310783b */ /* 0x000fe20000004200 */
[----:B------:R-:W-:Y:S01]  /*a100*/  FADD.FTZ R63, R63, R108 ;  /* 0x0000006c3f3f7221 */ /* 0x000fe20000010000 */
[----:B------:R-:W1:Y:S01]  /*a110*/  MUFU.EX2 R44, R44 ;  /* 0x0000002c002c7308 */ /* 0x000e620000000800 */
[----:B------:R-:W-:Y:S02]  /*a120*/  FADD.FTZ R61, R61, R110 ;  /* 0x0000006e3d3d7221 */ /* 0x000fe40000010000 */
[----:B------:R-:W-:-:S02]  /*a130*/  FADD.FTZ R66, R66, R63 ;  /* 0x0000003f42427221 */ /* 0x000fc40000010000 */
[----:B------:R-:W-:-:S03]  /*a140*/  FADD.FTZ R64, R64, R61 ;  /* 0x0000003d40407221 */ /* 0x000fc60000010000 */
[----:B------:R-:W-:Y:S01]  /*a150*/  MUFU.EX2 R55, R55 ;  /* 0x0000003700377308 */ /* 0x000fe20000000800 */
[----:B------:R-:W-:Y:S02]  /*a160*/  FADD.FTZ R27, R3, R64 ;  /* 0x00000040031b7221 */ /* 0x000fe40000010000 */
[----:B------:R-:W-:-:S05]  /*a170*/  FFMA.FTZ R3, R25, c[0x0][0x23c], -R22 ;  /* 0x00008f0019037a23 */ /* 0x000fca0000010816 */
        /* <DEDUP_REMOVED lines=9> */
[----:B------:R-:W1:Y:S01]  /*a210*/  MUFU.EX2 R30, R30 ;  /* 0x0000001e001e7308 */ /* 0x000e620000000800 */
[C---:B--2---:R-:W-:Y:S07]  /*a220*/  HMMA.16816.F32.BF16 R76, R4.reuse, R8, R76 ;  /* 0x00000008044c723c */ /* 0x044fee000004184c */
[----:B------:R-:W-:Y:S01]  /*a230*/  MUFU.EX2 R45, R45 ;  /* 0x0000002d002d7308 */ /* 0x000fe20000000800 */
[----:B------:R-:W-:Y:S01]  /*a240*/  HMMA.16816.F32.BF16 R80, R4, R10, R80 ;  /* 0x0000000a0450723c */ /* 0x000fe20000041850 */
[----:B------:R-:W2:Y:S06]  /*a250*/  LDSM.16.MT88.4 R8, [R132+0x3c00] ;  /* 0x003c00008408783b */ /* 0x000eac0000004200 */
[----:B------:R-:W-:Y:S01]  /*a260*/  MUFU.EX2 R28, R28 ;  /* 0x0000001c001c7308 */ /* 0x000fe20000000800 */
[----:B-----5:R-:W-:-:S02]  /*a270*/  F2FP.BF16.PACK_AB R4, R58, R101 ;  /* 0x000000653a04723e */ /* 0x020fc400000010ff */
[----:B------:R-:W-:-:S05]  /*a280*/  F2FP.BF16.PACK_AB R5, R53, R62 ;  /* 0x0000003e3505723e */ /* 0x000fca00000010ff */
[----:B------:R-:W-:Y:S01]  /*a290*/  MUFU.EX2 R38, R38 ;  /* 0x0000002600267308 */ /* 0x000fe20000000800 */
[----:B------:R-:W-:Y:S02]  /*a2a0*/  F2FP.BF16.PACK_AB R6, R56, R95 ;  /* 0x0000005f3806723e */ /* 0x000fe400000010ff */
[----:B------:R-:W-:-:S05]  /*a2b0*/  F2FP.BF16.PACK_AB R7, R60, R51 ;  /* 0x000000333c07723e */ /* 0x000fca00000010ff */
[----:B------:R-:W5:Y:S08]  /*a2c0*/  MUFU.EX2 R33, R33 ;  /* 0x0000002100217308 */ /* 0x000f700000000800 */
[----:B------:R-:W-:Y:S08]  /*a2d0*/  MUFU.EX2 R36, R36 ;  /* 0x0000002400247308 */ /* 0x000ff00000000800 */
[----:B------:R-:W1:Y:S01]  /*a2e0*/  MUFU.EX2 R35, R35 ;  /* 0x0000002300237308 */ /* 0x000e620000000800 */
[C---:B--2---:R-:W-:Y:S07]  /*a2f0*/  HMMA.16816.F32.BF16 R68, R4.reuse, R8, R68 ;  /* 0x000000080444723c */ /* 0x044fee0000041844 */
[----:B------:R2:W-:Y:S01]  /*a300*/  MUFU.EX2 R41, R13 ;  /* 0x0000000d00297308 */ /* 0x0005e20000000800 */
[C---:B------:R-:W-:Y:S01]  /*a310*/  HMMA.16816.F32.BF16 R72, R4.reuse, R10, R72 ;  /* 0x0000000a0448723c */ /* 0x040fe20000041848 */
[----:B------:R-:W1:Y:S06]  /*a320*/  LDSM.16.MT88.4 R8, [R131+0x3c00] ;  /* 0x003c00008308783b */ /* 0x000e6c0000004200 */
[----:B------:R-:W1:Y:S01]  /*a330*/  MUFU.EX2 R32, R32 ;  /* 0x0000002000207308 */ /* 0x000e620000000800 */
[----:B--2---:R-:W-:Y:S07]  /*a340*/  LDSM.16.MT88.4 R12, [R131+0x4400] ;  /* 0x00440000830c783b */ /* 0x004fee0000004200 */
        /* <DEDUP_REMOVED lines=9> */
[----:B------:R-:W-:-:S02]  /*a3e0*/  F2FP.BF16.PACK_AB R4, R44, R57 ;  /* 0x000000392c04723e */ /* 0x000fc400000010ff */
[----:B---3--:R-:W-:-:S05]  /*a3f0*/  F2FP.BF16.PACK_AB R5, R54, R39 ;  /* 0x000000273605723e */ /* 0x008fca00000010ff */
[----:B------:R-:W-:Y:S01]  /*a400*/  MUFU.EX2 R26, R26 ;  /* 0x0000001a001a7308 */ /* 0x000fe20000000800 */
[----:B------:R-:W-:Y:S02]  /*a410*/  F2FP.BF16.PACK_AB R6, R42, R55 ;  /* 0x000000372a06723e */ /* 0x000fe400000010ff */
[----:B----4-:R-:W-:-:S05]  /*a420*/  F2FP.BF16.PACK_AB R7, R37, R50 ;  /* 0x000000322507723e */ /* 0x010fca00000010ff */
[----:B------:R-:W3:Y:S08]  /*a430*/  MUFU.EX2 R49, R49 ;  /* 0x0000003100317308 */ /* 0x000ef00000000800 */
[----:B------:R-:W-:Y:S08]  /*a440*/  MUFU.EX2 R3, R3 ;  /* 0x0000000300037308 */ /* 0x000ff00000000800 */
[----:B------:R-:W4:Y:S01]  /*a450*/  MUFU.EX2 R24, R24 ;  /* 0x0000001800187308 */ /* 0x000f220000000800 */
[C---:B-1----:R-:W-:Y:S07]  /*a460*/  HMMA.16816.F32.BF16 R68, R4.reuse, R8, R68 ;  /* 0x000000080444723c */ /* 0x042fee0000041844 */
[----:B------:R-:W-:Y:S01]  /*a470*/  MUFU.EX2 R48, R48 ;  /* 0x0000003000307308 */ /* 0x000fe20000000800 */
[C---:B------:R-:W-:Y:S01]  /*a480*/  HMMA.16816.F32.BF16 R72, R4.reuse, R10, R72 ;  /* 0x0000000a0448723c */ /* 0x040fe20000041848 */
[----:B------:R-:W1:Y:S06]  /*a490*/  LDSM.16.MT88.4 R8, [R131+0x4000] ;  /* 0x004000008308783b */ /* 0x000e6c0000004200 */
[----:B------:R-:W1:Y:S08]  /*a4a0*/  MUFU.EX2 R159, R159 ;  /* 0x0000009f009f7308 */ /* 0x000e700000000800 */
[----:B------:R-:W-:Y:S08]  /*a4b0*/  MUFU.EX2 R21, R21 ;  /* 0x0000001500157308 */ /* 0x000ff00000000800 */
[----:B------:R-:W1:Y:S02]  /*a4c0*/  MUFU.EX2 R20, R20 ;  /* 0x0000001400147308 */ /* 0x000e640000000800 */
[C---:B-1----:R-:W-:Y:S08]  /*a4d0*/  HMMA.16816.F32.BF16 R76, R4.reuse, R8, R76 ;  /* 0x00000008044c723c */ /* 0x042ff0000004184c */
[----:B------:R-:W-:Y:S01]  /*a4e0*/  HMMA.16816.F32.BF16 R80, R4, R10, R80 ;  /* 0x0000000a0450723c */ /* 0x000fe20000041850 */
[----:B------:R-:W1:Y:S06]  /*a4f0*/  LDSM.16.MT88.4 R8, [R132+0x4400] ;  /* 0x004400008408783b */ /* 0x000e6c0000004200 */
[----:B------:R-:W-:-:S02]  /*a500*/  F2FP.BF16.PACK_AB R4, R30, R47 ;  /* 0x0000002f1e04723e */ /* 0x000fc400000010ff */
[----:B-----5:R-:W-:Y:S02]  /*a510*/  F2FP.BF16.PACK_AB R5, R33, R38 ;  /* 0x000000262105723e */ /* 0x020fe400000010ff */
[----:B------:R-:W-:Y:S02]  /*a520*/  F2FP.BF16.PACK_AB R6, R28, R45 ;  /* 0x0000002d1c06723e */ /* 0x000fe400000010ff */
[----:B------:R-:W-:-:S07]  /*a530*/  F2FP.BF16.PACK_AB R7, R35, R36 ;  /* 0x000000242307723e */ /* 0x000fce00000010ff */
[C---:B------:R-:W-:Y:S07]  /*a540*/  HMMA.16816.F32.BF16 R76, R4.reuse, R12, R76 ;  /* 0x0000000c044c723c */ /* 0x040fee000004184c */
[----:B------:R-:W-:Y:S01]  /*a550*/  FADD.FTZ R12, R59, R66 ;  /* 0x000000423b0c7221 */ /* 0x000fe20000010000 */
[----:B------:R-:W-:Y:S03]  /*a560*/  HMMA.16816.F32.BF16 R80, R4, R14, R80 ;  /* 0x0000000e0450723c */ /* 0x000fe60000041850 */
[----:B------:R-:W-:-:S02]  /*a570*/  FADD.FTZ R101, R101, R12 ;  /* 0x0000000c65657221 */ /* 0x000fc40000010000 */
[----:B------:R-:W-:Y:S02]  /*a580*/  LDSM.16.MT88.4 R12, [R132+0x4c00] ;  /* 0x004c0000840c783b */ /* 0x000fe40000004200 */
[----:B------:R-:W-:-:S04]  /*a590*/  FADD.FTZ R58, R58, R101 ;  /* 0x000000653a3a7221 */ /* 0x000fc80000010000 */
[----:B------:R-:W-:Y:S01]  /*a5a0*/  FADD.FTZ R95, R95, R58 ;  /* 0x0000003a5f5f7221 */ /* 0x000fe20000010000 */
[----:B-1----:R-:W-:Y:S03]  /*a5b0*/  HMMA.16816.F32.BF16 R68, R4, R8, R68 ;  /* 0x000000080444723c */ /* 0x002fe60000041844 */
[----:B------:R-:W-:-:S04]  /*a5c0*/  FADD.FTZ R56, R56, R95 ;  /* 0x0000005f38387221 */ /* 0x000fc80000010000 */
[----:B------:R-:W-:Y:S01]  /*a5d0*/  FADD.FTZ R57, R57, R56 ;  /* 0x0000003839397221 */ /* 0x000fe20000010000 */
[----:B------:R-:W-:Y:S01]  /*a5e0*/  HMMA.16816.F32.BF16 R72, R4, R10, R72 ;  /* 0x0000000a0448723c */ /* 0x000fe20000041848 */
[----:B------:R-:W1:Y:S02]  /*a5f0*/  LDSM.16.MT88.4 R8, [R132+0x4800] ;  /* 0x004800008408783b */ /* 0x000e640000004200 */
[----:B------:R-:W-:-:S04]  /*a600*/  FADD.FTZ R44, R44, R57 ;  /* 0x000000392c2c7221 */ /* 0x000fc80000010000 */
[----:B------:R-:W-:Y:S01]  /*a610*/  FADD.FTZ R55, R55, R44 ;  /* 0x0000002c37377221 */ /* 0x000fe20000010000 */
[----:B------:R-:W-:Y:S02]  /*a620*/  F2FP.BF16.PACK_AB R4, R32, R41 ;  /* 0x000000292004723e */ /* 0x000fe400000010ff */
[----:B--2---:R-:W-:Y:S01]  /*a630*/  F2FP.BF16.PACK_AB R5, R31, R46 ;  /* 0x0000002e1f05723e */ /* 0x004fe200000010ff */
[----:B------:R-:W-:Y:S01]  /*a640*/  FADD.FTZ R42, R42, R55 ;  /* 0x000000372a2a7221 */ /* 0x000fe20000010000 */
[----:B------:R-:W-:Y:S02]  /*a650*/  F2FP.BF16.PACK_AB R6, R43, R34 ;  /* 0x000000222b06723e */ /* 0x000fe400000010ff */
[----:B------:R-:W-:Y:S01]  /*a660*/  F2FP.BF16.PACK_AB R7, R29, R40 ;  /* 0x000000281d07723e */ /* 0x000fe200000010ff */
[----:B------:R-:W-:-:S04]  /*a670*/  FADD.FTZ R47, R47, R42 ;  /* 0x0000002a2f2f7221 */ /* 0x000fc80000010000 */
[----:B------:R-:W-:Y:S02]  /*a680*/  FADD.FTZ R30, R30, R47 ;  /* 0x0000002f1e1e7221 */ /* 0x000fe40000010000 */
[----:B------:R-:W-:Y:S02]  /*a690*/  HMMA.16816.F32.BF16 R76, R4, R16, R76 ;  /* 0x00000010044c723c */ /* 0x000fe4000004184c */
[----:B------:R-:W-:-:S04]  /*a6a0*/  FADD.FTZ R45, R45, R30 ;  /* 0x0000001e2d2d7221 */ /* 0x000fc80000010000 */
[----:B------:R-:W-:Y:S02]  /*a6b0*/  FADD.FTZ R28, R28, R45 ;  /* 0x0000002d1c1c7221 */ /* 0x000fe40000010000 */
[----:B------:R-:W-:Y:S02]  /*a6c0*/  HMMA.16816.F32.BF16 R80, R4, R18, R80 ;  /* 0x000000120450723c */ /* 0x000fe40000041850 */
        /* <DEDUP_REMOVED lines=9> */
[----:B---3--:R-:W-:Y:S01]  /*a760*/  F2FP.BF16.PACK_AB R4, R49, R26 ;  /* 0x0000001a3104723e */ /* 0x008fe200000010ff */
[----:B------:R-:W1:Y:S01]  /*a770*/  LDSM.16.MT88.4 R8, [R131+0x4c00] ;  /* 0x004c00008308783b */ /* 0x000e620000004200 */
        /* <DEDUP_REMOVED lines=8> */
[----:B------:R-:W-:Y:S01]  /*a800*/  FADD.FTZ R48, R48, R49 ;  /* 0x0000003130307221 */ /* 0x000fe20000010000 */
[----:B------:R-:W-:Y:S01]  /*a810*/  HMMA.16816.F32.BF16 R68, R4, R12, R68 ;  /* 0x0000000c0444723c */ /* 0x000fe20000041844 */
[----:B------:R-:W-:Y:S02]  /*a820*/  FADD.FTZ R50, R50, R17 ;  /* 0x0000001132327221 */ /* 0x000fe40000010000 */
[----:B------:R-:W-:Y:S02]  /*a830*/  FADD.FTZ R159, R159, R48 ;  /* 0x000000309f9f7221 */ /* 0x000fe40000010000 */
[----:B------:R-:W-:-:S03]  /*a840*/  FADD.FTZ R37, R37, R50 ;  /* 0x0000003225257221 */ /* 0x000fc60000010000 */
[----:B------:R-:W-:Y:S01]  /*a850*/  HMMA.16816.F32.BF16 R72, R4, R14, R72 ;  /* 0x0000000e0448723c */ /* 0x000fe20000041848 */
[----:B------:R-:W-:-:S04]  /*a860*/  FADD.FTZ R38, R38, R37 ;  /* 0x0000002526267221 */ /* 0x000fc80000010000 */
[----:B------:R-:W-:-:S04]  /*a870*/  FADD.FTZ R33, R33, R38 ;  /* 0x0000002621217221 */ /* 0x000fc80000010000 */
        /* <DEDUP_REMOVED lines=76> */
.L_x_4085:
[----:B------:R-:W-:-:S05]  /*ad40*/  IMAD.MOV.U32 R4, RZ, RZ, c[0x0][0x1a0] ;  /* 0x00006800ff047624 */ /* 0x000fca00078e00ff */
[----:B------:R-:W-:-:S04]  /*ad50*/  LEA R4, -R4, RZ, 0x7 ;  /* 0x000000ff04047211 */ /* 0x000fc800078e39ff */
[----:B------:R-:W-:Y:S02]  /*ad60*/  SHF.R.S32.HI R9, RZ, 0x1f, R4 ;  /* 0x0000001fff097819 */ /* 0x000fe40000011404 */
.L_x_4086:
[----:B------:R-:W-:Y:S02]  /*ad70*/  ISETP.GE.AND P0, PT, R84, c[0x0][0x220], PT ;  /* 0x0000880054007a0c */ /* 0x000fe40003f06270 */
        /* <DEDUP_REMOVED lines=26> */
[----:B------:R-:W-:Y:S01]  /*af20*/  @!P0 LEA R6, P3, R11, c[0x0][0x170], 0x1 ;  /* 0x00005c000b068a11 */ /* 0x000fe200078608ff */
[----:B------:R-:W-:Y:S01]  /*af30*/  IMAD.SHL.U32 R102, R150, 0x80, RZ ;  /* 0x0000008096667824 */ /* 0x000fe200078e00ff */
[----:B------:R-:W-:Y:S01]  /*af40*/  @!P0 IADD3.X R8, R9, R13, R8, P1, !PT ;  /* 0x0000000d09088210 */ /* 0x000fe20000ffe408 */
[----:B------:R-:W-:Y:S01]  /*af50*/  @!PT LDS RZ, [RZ] ;  /* 0x00000000fffff984 */ /* 0x000fe20000000800 */
[----:B------:R-:W-:Y:S01]  /*af60*/  @!PT LDS RZ, [RZ] ;  /* 0x00000000fffff984 */ /* 0x000fe20000000800 */
[----:B------:R-:W-:Y:S01]  /*af70*/  @!PT LDS RZ, [RZ] ;  /* 0x00000000fffff984 */ /* 0x000fe20000000800 */
[----:B------:R2:W-:Y:S01]  /*af80*/  @!P0 LDGSTS.E.BYPASS.LTC128B.128 [R149+0x3800], [R14.64] ;  /* 0x038000000e958fae */ /* 0x0005e2000b901d46 */
[----:B------:R-:W-:-:S02]  /*af90*/  @!P0 LEA R4, P1, R3, c[0x0][0x170], 0x1 ;  /* 0x00005c0003048a11 */ /* 0x000fc400078208ff */
        /* <DEDUP_REMOVED lines=40> */
[----:B------:R-:W-:-:S02]  /*b220*/  FMUL.FTZ R3, R56, c[0x0][0x2ec] ;  /* 0x0000bb0038037a20 */ /* 0x000fc40000410000 */
[----:B------:R-:W-:Y:S02]  /*b230*/  FMUL.FTZ R58, R58, c[0x0][0x2ec] ;  /* 0x0000bb003a3a7a20 */ /* 0x000fe40000410000 */
[----:B------:R-:W-:Y:S02]  /*b240*/  FMUL.FTZ R59, R59, c[0x0][0x2ec] ;  /* 0x0000bb003b3b7a20 */ /* 0x000fe40000410000 */
[C---:B---3--:R-:W-:Y:S01]  /*b250*/  HMMA.16816.F32.BF16 R32, R96.reuse, R4, R32 ;  /* 0x000000046020723c */ /* 0x048fe20000041820 */
[----:B------:R-:W-:Y:S01]  /*b260*/  FMUL.FTZ R52, R52, c[0x0][0x2ec] ;  /* 0x0000bb0034347a20 */ /* 0x000fe20000410000 */
[----:B------:R-:W3:Y:S01]  /*b270*/  MUFU.TANH R3, R3 ;  /* 0x0000000300037308 */ /* 0x000ee20000002400 */
[----:B------:R-:W-:Y:S02]  /*b280*/  FMUL.FTZ R57, R57, c[0x0][0x2ec] ;  /* 0x0000bb0039397a20 */ /* 0x000fe40000410000 */
[----:B------:R-:W-:Y:S02]  /*b290*/  FMUL.FTZ R53, R53, c[0x0][0x2ec] ;  /* 0x0000bb0035357a20 */ /* 0x000fe40000410000 */
[----:B------:R-:W-:Y:S01]  /*b2a0*/  FMUL.FTZ R54, R54, c[0x0][0x2ec] ;  /* 0x0000bb0036367a20 */ /* 0x000fe20000410000 */
[----:B------:R-:W-:Y:S01]  /*b2b0*/  HMMA.16816.F32.BF16 R28, R96, R6, R28 ;  /* 0x00000006601c723c */ /* 0x000fe2000004181c */
[----:B------:R-:W5:Y:S01]  /*b2c0*/  LDSM.16.M88.4 R4, [R134+0x2800] ;  /* 0x002800008604783b */ /* 0x000f620000000200 */
[----:B------:R-:W-:Y:S01]  /*b2d0*/  FMUL.FTZ R50, R50, c[0x0][0x2ec] ;  /* 0x0000bb0032327a20 */ /* 0x000fe20000410000 */
[----:B------:R-:W1:Y:S01]  /*b2e0*/  MUFU.TANH R111, R58 ;  /* 0x0000003a006f7308 */ /* 0x000e620000002400 */
[----:B------:R-:W-:-:S02]  /*b2f0*/  FMUL.FTZ R55, R55, c[0x0][0x2ec] ;  /* 0x0000bb0037377a20 */ /* 0x000fc40000410000 */
[----:B------:R-:W-:Y:S02]  /*b300*/  FMUL.FTZ R48, R48, c[0x0][0x2ec] ;  /* 0x0000bb0030307a20 */ /* 0x000fe40000410000 */
[C---:B------:R-:W-:Y:S01]  /*b310*/  HMMA.16816.F32.BF16 R24, R60.reuse, R20, RZ ;  /* 0x000000143c18723c */ /* 0x040fe200000418ff */
[----:B------:R-:W-:Y:S02]  /*b320*/  FMUL.FTZ R49, R49, c[0x0][0x2ec] ;  /* 0x0000bb0031317a20 */ /* 0x000fe40000410000 */
[----:B------:R-:W1:Y:S01]  /*b330*/  MUFU.TANH R109, R59 ;  /* 0x0000003b006d7308 */ /* 0x000e620000002400 */
[----:B------:R-:W-:Y:S02]  /*b340*/  FMUL.FTZ R45, R45, c[0x0][0x2ec] ;  /* 0x0000bb002d2d7a20 */ /* 0x000fe40000410000 */
[----:B------:R-:W-:Y:S02]  /*b350*/  FMUL.FTZ R46, R46, c[0x0][0x2ec] ;  /* 0x0000bb002e2e7a20 */ /* 0x000fe40000410000 */
[----:B------:R-:W-:Y:S01]  /*b360*/  HMMA.16816.F32.BF16 R20, R60, R22, RZ ;  /* 0x000000163c14723c */ /* 0x000fe200000418ff */
[----:B------:R-:W-:-:S02]  /*b370*/  FMUL.FTZ R32, R32, c[0x0][0x2ec] ;  /* 0x0000bb0020207a20 */ /* 0x000fc40000410000 */
[----:B------:R-:W1:Y:S01]  /*b380*/  MUFU.TANH R112, R52 ;  /* 0x0000003400707308 */ /* 0x000e620000002400 */
[----:B------:R-:W-:Y:S02]  /*b390*/  FMUL.FTZ R51, R51, c[0x0][0x2ec] ;  /* 0x0000bb0033337a20 */ /* 0x000fe40000410000 */
[----:B------:R-:W-:Y:S02]  /*b3a0*/  FMUL.FTZ R44, R44, c[0x0][0x2ec] ;  /* 0x0000bb002c2c7a20 */ /* 0x000fe40000410000 */
[----:B------:R-:W-:Y:S01]  /*b3b0*/  HMMA.16816.F32.BF16 R40, R96, R16, R40 ;  /* 0x000000106028723c */ /* 0x000fe20000041828 */
[----:B------:R-:W-:Y:S02]  /*b3c0*/  FMUL.FTZ R47, R47, c[0x0][0x2ec] ;  /* 0x0000bb002f2f7a20 */ /* 0x000fe40000410000 */
[----:B------:R-:W1:Y:S01]  /*b3d0*/  MUFU.TANH R114, R57 ;  /* 0x0000003900727308 */ /* 0x000e620000002400 */
[----:B------:R-:W-:Y:S02]  /*b3e0*/  FMUL.FTZ R34, R34, c[0x0][0x2ec] ;  /* 0x0000bb0022227a20 */ /* 0x000fe40000410000 */
[----:B------:R-:W-:-:S02]  /*b3f0*/  FMUL.FTZ R35, R35, c[0x0][0x2ec] ;  /* 0x0000bb0023237a20 */ /* 0x000fc40000410000 */
[----:B------:R-:W-:Y:S01]  /*b400*/  HMMA.16816.F32.BF16 R36, R96, R18, R36 ;  /* 0x000000126024723c */ /* 0x000fe20000041824 */
[----:B------:R-:W-:Y:S02]  /*b410*/  FMUL.FTZ R28, R28, c[0x0][0x2ec] ;  /* 0x0000bb001c1c7a20 */ /* 0x000fe40000410000 */
[----:B------:R-:W-:Y:S01]  /*b420*/  MUFU.TANH R110, R53 ;  /* 0x00000035006e7308 */ /* 0x000fe20000002400 */
[----:B------:R-:W-:Y:S02]  /*b430*/  FMUL.FTZ R33, R33, c[0x0][0x2ec] ;  /* 0x0000bb0021217a20 */ /* 0x000fe40000410000 */
[----:B------:R-:W-:Y:S02]  /*b440*/  FMUL.FTZ R29, R29, c[0x0][0x2ec] ;  /* 0x0000bb001d1d7a20 */ /* 0x000fe40000410000 */
[----:B--2---:R-:W-:Y:S01]  /*b450*/  HMMA.16816.F32.BF16 R16, R60, R12, RZ ;  /* 0x0000000c3c10723c */ /* 0x004fe200000418ff */
[----:B------:R-:W-:Y:S02]  /*b460*/  FMUL.FTZ R30, R30, c[0x0][0x2ec] ;  /* 0x0000bb001e1e7a20 */ /* 0x000fe40000410000 */
[----:B------:R-:W2:Y:S01]  /*b470*/  MUFU.TANH R107, R54 ;  /* 0x00000036006b7308 */ /* 0x000ea20000002400 */
[----:B------:R-:W-:-:S04]  /*b480*/  FMUL.FTZ R31, R31, c[0x0][0x2ec] ;  /* 0x0000bb001f1f7a20 */ /* 0x000fc80000410000 */
[----:B------:R-:W-:Y:S01]  /*b490*/  HMMA.16816.F32.BF16 R12, R60, R14, RZ ;  /* 0x0000000e3c0c723c */ /* 0x000fe200000418ff */
[----:B------:R-:W-:Y:S02]  /*b4a0*/  FMUL.FTZ R40, R40, c[0x0][0x2ec] ;  /* 0x0000bb0028287a20 */ /* 0x000fe40000410000 */
[----:B------:R-:W1:Y:S01]  /*b4b0*/  MUFU.TANH R101, R55 ;  /* 0x0000003700657308 */ /* 0x000e620000002400 */
[----:B------:R-:W-:Y:S02]  /*b4c0*/  FMUL.FTZ R41, R41, c[0x0][0x2ec] ;  /* 0x0000bb0029297a20 */ /* 0x000fe40000410000 */
[----:B------:R-:W-:Y:S02]  /*b4d0*/  FMUL.FTZ R42, R42, c[0x0][0x2ec] ;  /* 0x0000bb002a2a7a20 */ /* 0x000fe40000410000 */
[----:B----4-:R-:W-:Y:S01]  /*b4e0*/  HMMA.16816.F32.BF16 R24, R96, R64, R24 ;  /* 0x000000406018723c */ /* 0x010fe20000041818 */
[----:B------:R-:W-:Y:S02]  /*b4f0*/  FMUL.FTZ R43, R43, c[0x0][0x2ec] ;  /* 0x0000bb002b2b7a20 */ /* 0x000fe40000410000 */
[----:B------:R4:W2:Y:S01]  /*b500*/  MUFU.TANH R104, R48 ;  /* 0x0000003000687308 */ /* 0x0008a20000002400 */
[----:B------:R-:W-:-:S04]  /*b510*/  FMUL.FTZ R39, R39, c[0x0][0x2ec] ;  /* 0x0000bb0027277a20 */ /* 0x000fc80000410000 */
[C---:B------:R-:W-:Y:S01]  /*b520*/  HMMA.16816.F32.BF16 R20, R96.reuse, R66, R20 ;  /* 0x000000426014723c */ /* 0x040fe20000041814 */
[----:B------:R-:W2:Y:S02]  /*b530*/  LDSM.16.M88.4 R64, [R88] ;  /* 0x000000005840783b */ /* 0x000ea40000000200 */
[----:B------:R3:W-:Y:S05]  /*b540*/  MUFU.TANH R52, R32 ;  /* 0x0000002000347308 */ /* 0x0007ea0000002400 */
[C---:B-1----:R-:W-:Y:S03]  /*b550*/  HMMA.16816.F32.BF16 R16, R96.reuse, R8, R16 ;  /* 0x000000086010723c */ /* 0x042fe60000041810 */
[----:B------:R-:W-:Y:S05]  /*b560*/  MUFU.TANH R108, R49 ;  /* 0x00000031006c7308 */ /* 0x000fea0000002400 */
[----:B------:R-:W-:Y:S01]  /*b570*/  HMMA.16816.F32.BF16 R12, R96, R10, R12 ;  /* 0x0000000a600c723c */ /* 0x000fe2000004180c */
[----:B----4-:R-:W-:Y:S01]  /*b580*/  FMUL.FTZ R48, R25, c[0x0][0x2ec] ;  /* 0x0000bb0019307a20 */ /* 0x010fe20000410000 */
[----:B------:R-:W-:Y:S01]  /*b590*/  LOP3.LUT R25, R102, 0x9, R89, 0xfe, !PT ;  /* 0x0000000966197812 */ /* 0x000fe200078efe59 */
[----:B------:R-:W-:Y:S01]  /*b5a0*/  MUFU.TANH R106, R45 ;  /* 0x0000002d006a7308 */ /* 0x000fe20000002400 */
[----:B------:R-:W-:-:S04]  /*b5b0*/  FMUL.FTZ R26, R26, c[0x0][0x2ec] ;  /* 0x0000bb001a1a7a20 */ /* 0x000fc80000410000 */
[C---:B-----5:R-:W-:Y:S01]  /*b5c0*/  HMMA.16816.F32.BF16 R8, R60.reuse, R4, RZ ;  /* 0x000000043c08723c */ /* 0x060fe200000418ff */
[----:B---3--:R-:W-:Y:S01]  /*b5d0*/  FMUL.FTZ R32, R20, c[0x0][0x2ec] ;  /* 0x0000bb0014207a20 */ /* 0x008fe20000410000 */
[----:B------:R-:W-:Y:S01]  /*b5e0*/  LOP3.LUT R20, R102, 0x10, R89, 0xfe, !PT ;  /* 0x0000001066147812 */ /* 0x000fe200078efe59 */
[----:B------:R-:W-:Y:S01]  /*b5f0*/  MUFU.TANH R103, R46 ;  /* 0x0000002e00677308 */ /* 0x000fe20000002400 */
[----:B------:R-:W-:Y:S02]  /*b600*/  FMUL.FTZ R21, R21, c[0x0][0x2ec] ;  /* 0x0000bb0015157a20 */ /* 0x000fe40000410000 */
[----:B------:R-:W-:Y:S02]  /*b610*/  FMUL.FTZ R22, R22, c[0x0][0x2ec] ;  /* 0x0000bb0016167a20 */ /* 0x000fe40000410000 */
[----:B------:R-:W-:Y:S01]  /*b620*/  HMMA.16816.F32.BF16 R4, R60, R6, RZ ;  /* 0x000000063c04723c */ /* 0x000fe200000418ff */
[----:B------:R-:W-:Y:S02]  /*b630*/  FMUL.FTZ R16, R16, c[0x0][0x2ec] ;  /* 0x0000bb0010107a20 */ /* 0x000fe40000410000 */
[----:B------:R-:W-:Y:S01]  /*b640*/  MUFU.TANH R105, R51 ;  /* 0x0000003300697308 */ /* 0x000fe20000002400 */
[----:B------:R-:W-:-:S02]  /*b650*/  FMUL.FTZ R23, R23, c[0x0][0x2ec] ;  /* 0x0000bb0017177a20 */ /* 0x000fc40000410000 */
[----:B------:R-:W-:Y:S02]  /*b660*/  FMUL.FTZ R19, R19, c[0x0][0x2ec] ;  /* 0x0000bb0013137a20 */ /* 0x000fe40000410000 */
[----:B------:R-:W-:-:S03]  /*b670*/  FMUL.FTZ R15, R15, c[0x0][0x2ec] ;  /* 0x0000bb000f0f7a20 */ /* 0x000fc60000410000 */
[----:B------:R1:W-:Y:S05]  /*b680*/  MUFU.TANH R59, R43 ;  /* 0x0000002b003b7308 */ /* 0x0003ea0000002400 */
[C---:B--2---:R-:W-:Y:S03]  /*b690*/  HMMA.16816.F32.BF16 R8, R96.reuse, R64, R8 ;  /* 0x000000406008723c */ /* 0x044fe60000041808 */
[----:B------:R-:W-:Y:S05]  /*b6a0*/  MUFU.TANH R57, R34 ;  /* 0x0000002200397308 */ /* 0x000fea0000002400 */
[----:B------:R-:W-:Y:S03]  /*b6b0*/  HMMA.16816.F32.BF16 R4, R96, R66, R4 ;  /* 0x000000426004723c */ /* 0x000fe60000041804 */
[----:B------:R-:W-:Y:S01]  /*b6c0*/  MUFU.TANH R51, R35 ;  /* 0x0000002300337308 */ /* 0x000fe20000002400 */
[----:B-1----:R-:W-:Y:S01]  /*b6d0*/  FMUL.FTZ R43, R14, c[0x0][0x2ec] ;  /* 0x0000bb000e2b7a20 */ /* 0x002fe20000410000 */
[----:B------:R-:W-:-:S03]  /*b6e0*/  LOP3.LUT R14, R102, 0x38, R89, 0xfe, !PT ;  /* 0x00000038660e7812 */ /* 0x000fc600078efe59 */
[C---:B------:R-:W-:Y:S03]  /*b6f0*/  HMMA.16816.F32.BF16 R64, R60.reuse, R92, RZ ;  /* 0x0000005c3c40723c */ /* 0x040fe600000418ff */
[----:B------:R-:W-:Y:S05]  /*b700*/  MUFU.TANH R56, R28 ;  /* 0x0000001c00387308 */ /* 0x000fea0000002400 */
[----:B------:R-:W-:Y:S01]  /*b710*/  HMMA.16816.F32.BF16 R60, R60, R94, RZ ;  /* 0x0000005e3c3c723c */ /* 0x000fe200000418ff */
[----:B------:R-:W1:Y:S01]  /*b720*/  LDSM.16.M88.4 R92, [R86] ;  /* 0x00000000565c783b */ /* 0x000e620000000200 */
[----:B------:R-:W-:Y:S01]  /*b730*/  FMUL.FTZ R9, R9, c[0x0][0x2ec] ;  /* 0x0000bb0009097a20 */ /* 0x000fe20000410000 */
[----:B------:R-:W-:Y:S01]  /*b740*/  MUFU.TANH R54, R33 ;  /* 0x0000002100367308 */ /* 0x000fe20000002400 */
[----:B------:R-:W-:Y:S01]  /*b750*/  FMUL.FTZ R10, R10, c[0x0][0x2ec] ;  /* 0x0000bb000a0a7a20 */ /* 0x000fe20000410000 */
[----:B------:R-:W-:-:S04]  /*b760*/  DEPBAR.LE SB0, 0x0 ;  /* 0x000080000000791a */ /* 0x000fc80000000000 */
[----:B------:R-:W-:Y:S02]  /*b770*/  FMUL.FTZ R11, R11, c[0x0][0x2ec] ;  /* 0x0000bb000b0b7a20 */ /* 0x000fe40000410000 */
[----:B------:R-:W-:Y:S01]  /*b780*/  MUFU.TANH R58, R29 ;  /* 0x0000001d003a7308 */ /* 0x000fe20000002400 */
[----:B------:R-:W-:Y:S02]  /*b790*/  FMUL.FTZ R5, R5, c[0x0][0x2ec] ;  /* 0x0000bb0005057a20 */ /* 0x000fe40000410000 */
[----:B------:R-:W-:Y:S02]  /*b7a0*/  FMUL.FTZ R6, R6, c[0x0][0x2ec] ;  /* 0x0000bb0006067a20 */ /* 0x000fe40000410000 */
[----:B------:R-:W-:-:S03]  /*b7b0*/  FMUL.FTZ R7, R7, c[0x0][0x2ec] ;  /* 0x0000bb0007077a20 */ /* 0x000fc60000410000 */
[----:B------:R-:W-:Y:S08]  /*b7c0*/  MUFU.TANH R53, R30 ;  /* 0x0000001e00357308 */ /* 0x000ff00000002400 */
[----:B------:R-:W-:Y:S08]  /*b7d0*/  MUFU.TANH R55, R31 ;  /* 0x0000001f00377308 */ /* 0x000ff00000002400 */
[----:B------:R-:W-:Y:S01]  /*b7e0*/  MUFU.TANH R49, R26 ;  /* 0x0000001a00317308 */ /* 0x000fe20000002400 */
[C---:B-1----:R-:W-:Y:S07]  /*b7f0*/  HMMA.16816.F32.BF16 R64, R96.reuse, R92, R64 ;  /* 0x0000005c6040723c */ /* 0x042fee0000041840 */
[----:B------:R1:W-:Y:S01]  /*b800*/  MUFU.TANH R92, R44 ;  /* 0x0000002c005c7308 */ /* 0x0003e20000002400 */
[----:B------:R-:W-:Y:S07]  /*b810*/  HMMA.16816.F32.BF16 R60, R96, R94, R60 ;  /* 0x0000005e603c723c */ /* 0x000fee000004183c */
[----:B------:R2:W3:Y:S01]  /*b820*/  MUFU.TANH R97, R50 ;  /* 0x0000003200617308 */ /* 0x0004e20000002400 */
[----:B------:R-:W-:-:S02]  /*b830*/  FMUL.FTZ R96, R36, c[0x0][0x2ec] ;  /* 0x0000bb0024607a20 */ /* 0x000fc40000410000 */
[----:B------:R-:W-:-:S05]  /*b840*/  FMUL.FTZ R36, R37, c[0x0][0x2ec] ;  /* 0x0000bb0025247a20 */ /* 0x000fca0000410000 */
[----:B------:R-:W4:Y:S01]  /*b850*/  MUFU.TANH R99, R47 ;  /* 0x0000002f00637308 */ /* 0x000f220000002400 */
[----:B------:R-:W-:Y:S02]  /*b860*/  FMUL.FTZ R37, R38, c[0x0][0x2ec] ;  /* 0x0000bb0026257a20 */ /* 0x000fe40000410000 */
[----:B------:R-:W-:Y:S01]  /*b870*/  FMUL.FTZ R38, R17, c[0x0][0x2ec] ;  /* 0x0000bb0011267a20 */ /* 0x000fe20000410000 */
[--C-:B------:R-:W-:Y:S01]  /*b880*/  LOP3.LUT R17, R102, 0x21, R89.reuse, 0xfe, !PT ;  /* 0x0000002166117812 */ /* 0x100fe200078efe59 */
[----:B-1----:R-:W-:Y:S01]  /*b890*/  FMUL.FTZ R44, R8, c[0x0][0x2ec] ;  /* 0x0000bb00082c7a20 */ /* 0x002fe20000410000 */
[----:B------:R-:W-:Y:S01]  /*b8a0*/  LOP3.LUT R8, R102, 0x40, R89, 0xfe, !PT ;  /* 0x0000004066087812 */ /* 0x000fe200078efe59 */
[----:B------:R-:W-:Y:S01]  /*b8b0*/  FMUL.FTZ R28, R65, c[0x0][0x2ec] ;  /* 0x0000bb00411c7a20 */ /* 0x000fe20000410000 */
[----:B------:R1:W5:Y:S01]  /*b8c0*/  MUFU.TANH R98, R40 ;  /* 0x0000002800627308 */ /* 0x0003620000002400 */
[----:B--2---:R-:W-:Y:S01]  /*b8d0*/  FMUL.FTZ R50, R24, c[0x0][0x2ec] ;  /* 0x0000bb0018327a20 */ /* 0x004fe20000410000 */
[----:B------:R-:W-:-:S04]  /*b8e0*/  LOP3.LUT R24, R102, R89, RZ, 0xfc, !PT ;  /* 0x0000005966187212 */ /* 0x000fc800078efcff */
[-C--:B------:R-:W-:Y:S01]  /*b8f0*/  ISETP.GE.AND P6, PT, R24, R87.reuse, PT ;  /* 0x000000571800720c */ /* 0x080fe20003fc6270 */
[----:B------:R-:W-:Y:S01]  /*b900*/  FMUL.FTZ R26, R60, c[0x0][0x2ec] ;  /* 0x0000bb003c1a7a20 */ /* 0x000fe20000410000 */
[-C--:B------:R-:W-:Y:S01]  /*b910*/  ISETP.GE.AND P5, PT, R24, R100.reuse, PT ;  /* 0x000000641800720c */ /* 0x080fe20003fa6270 */
[----:B------:R-:W-:Y:S01]  /*b920*/  MUFU.TANH R94, R41 ;  /* 0x00000029005e7308 */ /* 0x000fe20000002400 */
[--C-:B------:R-:W-:Y:S02]  /*b930*/  LOP3.LUT R24, R102, 0x1, R89.reuse, 0xfe, !PT ;  /* 0x0000000166187812 */ /* 0x100fe400078efe59 */
[----:B------:R-:W-:Y:S02]  /*b940*/  FSEL R3, R3, -INF , !P6 ;  /* 0xff80000003037808 */ /* 0x000fe40007000000 */
[C---:B------:R-:W-:Y:S02]  /*b950*/  ISETP.GE.AND P4, PT, R24.reuse, R87, PT ;  /* 0x000000571800720c */ /* 0x040fe40003f86270 */
[----:B------:R-:W-:Y:S01]  /*b960*/  ISETP.GE.AND P3, PT, R24, R100, PT ;  /* 0x000000641800720c */ /* 0x000fe20003f66270 */
[----:B------:R2:W2:Y:S01]  /*b970*/  MUFU.TANH R93, R42 ;  /* 0x0000002a005d7308 */ /* 0x0004a20000002400 */
[----:B------:R-:W-:Y:S01]  /*b980*/  LOP3.LUT R24, R102, 0x8, R89, 0xfe, !PT ;  /* 0x0000000866187812 */ /* 0x000fe200078efe59 */
[----:B-1----:R-:W-:Y:S01]  /*b990*/  FMUL.FTZ R40, R12, c[0x0][0x2ec] ;  /* 0x0000bb000c287a20 */ /* 0x002fe20000410000 */
[----:B------:R-:W-:-:S02]  /*b9a0*/  FSEL R111, R111, -INF , !P5 ;  /* 0xff8000006f6f7808 */ /* 0x000fc40006800000 */
[-C--:B------:R-:W-:Y:S02]  /*b9b0*/  ISETP.GE.AND P1, PT, R24, R87.reuse, PT ;  /* 0x000000571800720c */ /* 0x080fe40003f26270 */
[----:B------:R-:W-:Y:S01]  /*b9c0*/  FSEL R109, R109, -INF , !P3 ;  /* 0xff8000006d6d7808 */ /* 0x000fe20005800000 */
[----:B------:R-:W1:Y:S01]  /*b9d0*/  MUFU.TANH R96, R96 ;  /* 0x0000006000607308 */ /* 0x000e620000002400 */
[----:B------:R-:W-:Y:S02]  /*b9e0*/  FSEL R112, R112, -INF , !P1 ;  /* 0xff80000070707808 */ /* 0x000fe40004800000 */
[-C--:B------:R-:W-:Y:S01]  /*b9f0*/  ISETP.GE.AND P6, PT, R24, R100.reuse, PT ;  /* 0x000000641800720c */ /* 0x080fe20003fc6270 */
[----:B------:R-:W-:Y:S01]  /*ba00*/  FMUL.FTZ R24, R27, c[0x0][0x2ec] ;  /* 0x0000bb001b187a20 */ /* 0x000fe20000410000 */
[-C--:B------:R-:W-:Y:S01]  /*ba10*/  ISETP.GE.AND P5, PT, R25, R87.reuse, PT ;  /* 0x000000571900720c */ /* 0x080fe20003fa6270 */
[----:B------:R-:W-:Y:S01]  /*ba20*/  FMUL.FTZ R27, R66, c[0x0][0x2ec] ;  /* 0x0000bb00421b7a20 */ /* 0x000fe20000410000 */
[C---:B------:R-:W-:Y:S01]  /*ba30*/  ISETP.GE.AND P3, PT, R20.reuse, R87, PT ;  /* 0x000000571400720c */ /* 0x040fe20003f66270 */
[----:B------:R-:W1:Y:S01]  /*ba40*/  MUFU.TANH R36, R36 ;  /* 0x0000002400247308 */ /* 0x000e620000002400 */
[----:B------:R-:W-:Y:S01]  /*ba50*/  ISETP.GE.AND P1, PT, R20, R100, PT ;  /* 0x000000641400720c */ /* 0x000fe20003f26270 */
[----:B--2---:R-:W-:Y:S01]  /*ba60*/  FMUL.FTZ R42, R13, c[0x0][0x2ec] ;  /* 0x0000bb000d2a7a20 */ /* 0x004fe20000410000 */
[----:B------:R-:W-:-:S02]  /*ba70*/  LOP3.LUT R20, R102, 0x11, R89, 0xfe, !PT ;  /* 0x0000001166147812 */ /* 0x000fc400078efe59 */
[----:B------:R-:W-:Y:S02]  /*ba80*/  FSEL R114, R114, -INF , !P4 ;  /* 0xff80000072727808 */ /* 0x000fe40006000000 */
[----:B------:R-:W-:Y:S01]  /*ba90*/  FSEL R107, R107, -INF , !P6 ;  /* 0xff8000006b6b7808 */ /* 0x000fe20007000000 */
[----:B------:R-:W2:Y:S01]  /*baa0*/  MUFU.TANH R95, R39 ;  /* 0x00000027005f7308 */ /* 0x000ea20000002400 */
[----:B------:R-:W-:Y:S02]  /*bab0*/  FSEL R110, R110, -INF , !P5 ;  /* 0xff8000006e6e7808 */ /* 0x000fe40006800000 */
[-C--:B------:R-:W-:Y:S01]  /*bac0*/  ISETP.GE.AND P4, PT, R25, R100.reuse, PT ;  /* 0x000000641900720c */ /* 0x080fe20003f86270 */
[----:B------:R-:W-:Y:S01]  /*bad0*/  FMUL.FTZ R25, R67, c[0x0][0x2ec] ;  /* 0x0000bb0043197a20 */ /* 0x000fe20000410000 */
[C---:B------:R-:W-:Y:S02]  /*bae0*/  ISETP.GE.AND P6, PT, R20.reuse, R87, PT ;  /* 0x000000571400720c */ /* 0x040fe40003fc6270 */
[----:B------:R-:W-:Y:S01]  /*baf0*/  ISETP.GE.AND P5, PT, R20, R100, PT ;  /* 0x000000641400720c */ /* 0x000fe20003fa6270 */
[----:B------:R-:W1:Y:S01]  /*bb00*/  MUFU.TANH R37, R37 ;  /* 0x0000002500257308 */ /* 0x000e620000002400 */
[----:B------:R-:W-:-:S02]  /*bb10*/  LOP3.LUT R20, R102, 0x18, R89, 0xfe, !PT ;  /* 0x0000001866147812 */ /* 0x000fc400078efe59 */
[----:B------:R-:W-:Y:S02]  /*bb20*/  FSEL R101, R101, -INF , !P4 ;  /* 0xff80000065657808 */ /* 0x000fe40006000000 */
[----:B------:R-:W-:Y:S02]  /*bb30*/  FSEL R104, R104, -INF , !P3 ;  /* 0xff80000068687808 */ /* 0x000fe40005800000 */
[C---:B------:R-:W-:Y:S01]  /*bb40*/  ISETP.GE.AND P4, PT, R20.reuse, R87, PT ;  /* 0x000000571400720c */ /* 0x040fe20003f86270 */
[----:B------:R-:W1:Y:S01]  /*bb50*/  MUFU.TANH R50, R50 ;  /* 0x0000003200327308 */ /* 0x000e620000002400 */
[----:B------:R-:W-:Y:S02]  /*bb60*/  ISETP.GE.AND P3, PT, R20, R100, PT ;  /* 0x000000641400720c */ /* 0x000fe40003f66270 */
[----:B------:R-:W-:Y:S02]  /*bb70*/  LOP3.LUT R20, R102, 0x19, R89, 0xfe, !PT ;  /* 0x0000001966147812 */ /* 0x000fe400078efe59 */
[----:B---3--:R-:W-:-:S02]  /*bb80*/  FSEL R97, R97, -INF , !P1 ;  /* 0xff80000061617808 */ /* 0x008fc40004800000 */
[----:B------:R-:W-:Y:S01]  /*bb90*/  ISETP.GE.AND P1, PT, R20, R87, PT ;  /* 0x000000571400720c */ /* 0x000fe20003f26270 */
[----:B------:R-:W3:Y:S01]  /*bba0*/  MUFU.TANH R24, R24 ;  /* 0x0000001800187308 */ /* 0x000ee20000002400 */
[----:B------:R-:W-:Y:S02]  /*bbb0*/  FSEL R108, R108, -INF , !P6 ;  /* 0xff8000006c6c7808 */ /* 0x000fe40007000000 */
[----:B------:R-:W-:Y:S02]  /*bbc0*/  ISETP.GE.AND P6, PT, R20, R100, PT ;  /* 0x000000641400720c */ /* 0x000fe40003fc6270 */
[----:B------:R-:W-:Y:S02]  /*bbd0*/  LOP3.LUT R20, R102, 0x20, R89, 0xfe, !PT ;  /* 0x0000002066147812 */ /* 0x000fe400078efe59 */
[----:B------:R-:W-:Y:S01]  /*bbe0*/  FSEL R103, R103, -INF , !P3 ;  /* 0xff80000067677808 */ /* 0x000fe20005800000 */
[----:B------:R-:W1:Y:S01]  /*bbf0*/  MUFU.TANH R32, R32 ;  /* 0x0000002000207308 */ /* 0x000e620000002400 */
[----:B------:R-:W-:-:S02]  /*bc00*/  FSEL R106, R106, -INF , !P1 ;  /* 0xff8000006a6a7808 */ /* 0x000fc40004800000 */
[----:B------:R-:W-:Y:S02]  /*bc10*/  FSEL R105, R105, -INF , !P5 ;  /* 0xff80000069697808 */ /* 0x000fe40006800000 */
[CC--:B------:R-:W-:Y:S02]  /*bc20*/  ISETP.GE.AND P3, PT, R17.reuse, R87.reuse, PT ;  /* 0x000000571100720c */ /* 0x0c0fe40003f66270 */
[----:B------:R-:W-:Y:S01]  /*bc30*/  ISETP.GE.AND P1, PT, R17, R100, PT ;  /* 0x000000641100720c */ /* 0x000fe20003f26270 */
[----:B------:R-:W-:Y:S01]  /*bc40*/  FMUL.FTZ R17, R18, c[0x0][0x2ec] ;  /* 0x0000bb0012117a20 */ /* 0x000fe20000410000 */
[----:B------:R-:W-:Y:S01]  /*bc50*/  ISETP.GE.AND P5, PT, R20, R87, PT ;  /* 0x000000571400720c */ /* 0x000fe20003fa6270 */
[----:B------:R-:W1:Y:S01]  /*bc60*/  MUFU.TANH R48, R48 ;  /* 0x0000003000307308 */ /* 0x000e620000002400 */
[----:B------:R-:W-:Y:S02]  /*bc70*/  LOP3.LUT R18, R102, 0x28, R89, 0xfe, !PT ;  /* 0x0000002866127812 */ /* 0x000fe400078efe59 */
[----:B------:R-:W-:-:S02]  /*bc80*/  FSEL R92, R92, -INF , !P4 ;  /* 0xff8000005c5c7808 */ /* 0x000fc40006000000 */
[----:B----4-:R-:W-:Y:S02]  /*bc90*/  FSEL R99, R99, -INF , !P6 ;  /* 0xff80000063637808 */ /* 0x010fe40007000000 */
[----:B-----5:R-:W-:Y:S01]  /*bca0*/  FSEL R98, R98, -INF , !P5 ;  /* 0xff80000062627808 */ /* 0x020fe20006800000 */
[----:B------:R4:W-:Y:S01]  /*bcb0*/  MUFU.TANH R34, R21 ;  /* 0x0000001500227308 */ /* 0x0009e20000002400 */
[-C--:B------:R-:W-:Y:S02]  /*bcc0*/  ISETP.GE.AND P4, PT, R20, R100.reuse, PT ;  /* 0x000000641400720c */ /* 0x080fe40003f86270 */
[C---:B------:R-:W-:Y:S02]  /*bcd0*/  ISETP.GE.AND P6, PT, R18.reuse, R87, PT ;  /* 0x000000571200720c */ /* 0x040fe40003fc6270 */
[----:B------:R-:W-:Y:S02]  /*bce0*/  ISETP.GE.AND P5, PT, R18, R100, PT ;  /* 0x000000641200720c */ /* 0x000fe40003fa6270 */
[C-C-:B------:R-:W-:Y:S01]  /*bcf0*/  LOP3.LUT R18, R102.reuse, 0x29, R89.reuse, 0xfe, !PT ;  /* 0x0000002966127812 */ /* 0x140fe200078efe59 */
[----:B------:R-:W5:Y:S01]  /*bd00*/  MUFU.TANH R45, R22 ;  /* 0x00000016002d7308 */ /* 0x000f620000002400 */
[----:B------:R-:W-:-:S02]  /*bd10*/  LOP3.LUT R12, R102, 0x30, R89, 0xfe, !PT ;  /* 0x00000030660c7812 */ /* 0x000fc400078efe59 */
[----:B------:R-:W-:Y:S02]  /*bd20*/  FSEL R93, R93, -INF , !P4 ;  /* 0xff8000005d5d7808 */ /* 0x000fe40006000000 */
[----:B------:R-:W-:Y:S02]  /*bd30*/  FSEL R94, R94, -INF , !P3 ;  /* 0xff8000005e5e7808 */ /* 0x000fe40005800000 */
[----:B------:R-:W-:Y:S01]  /*bd40*/  FSEL R59, R59, -INF , !P1 ;  /* 0xff8000003b3b7808 */ /* 0x000fe20004800000 */
[----:B------:R3:W3:Y:S01]  /*bd50*/  MUFU.TANH R47, R23 ;  /* 0x00000017002f7308 */ /* 0x0006e20000002400 */
[CC--:B------:R-:W-:Y:S01]  /*bd60*/  ISETP.GE.AND P4, PT, R18.reuse, R87.reuse, PT ;  /* 0x000000571200720c */ /* 0x0c0fe20003f86270 */
[----:B----4-:R-:W-:Y:S01]  /*bd70*/  FMUL.FTZ R21, R63, c[0x0][0x2ec] ;  /* 0x0000bb003f157a20 */ /* 0x010fe20000410000 */
[----:B------:R-:W-:Y:S02]  /*bd80*/  ISETP.GE.AND P3, PT, R18, R100, PT ;  /* 0x000000641200720c */ /* 0x000fe40003f66270 */
[----:B------:R-:W-:-:S02]  /*bd90*/  ISETP.GE.AND P1, PT, R12, R87, PT ;  /* 0x000000570c00720c */ /* 0x000fc40003f26270 */
[----:B------:R-:W-:Y:S01]  /*bda0*/  LOP3.LUT R18, R102, 0x31, R89, 0xfe, !PT ;  /* 0x0000003166127812 */ /* 0x000fe200078efe59 */
[----:B------:R-:W4:Y:S01]  /*bdb0*/  MUFU.TANH R16, R16 ;  /* 0x0000001000107308 */ /* 0x000f220000002400 */
[----:B-1----:R-:W-:Y:S02]  /*bdc0*/  FSEL R96, R96, -INF , !P6 ;  /* 0xff80000060607808 */ /* 0x002fe40007000000 */
[-C--:B------:R-:W-:Y:S02]  /*bdd0*/  ISETP.GE.AND P6, PT, R12, R100.reuse, PT ;  /* 0x000000640c00720c */ /* 0x080fe40003fc6270 */
[----:B------:R-:W-:Y:S02]  /*bde0*/  FSEL R12, R36, -INF , !P4 ;  /* 0xff800000240c7808 */ /* 0x000fe40006000000 */
[----:B--2---:R-:W-:Y:S01]  /*bdf0*/  FSEL R95, R95, -INF , !P3 ;  /* 0xff8000005f5f7808 */ /* 0x004fe20005800000 */
[----:B------:R-:W-:Y:S01]  /*be00*/  MUFU.TANH R38, R38 ;  /* 0x0000002600267308 */ /* 0x000fe20000002400 */
[----:B------:R-:W-:Y:S01]  /*be10*/  FSEL R52, R52, -INF , !P1 ;  /* 0xff80000034347808 */ /* 0x000fe20004800000 */
[----:B---3--:R-:W-:Y:S01]  /*be20*/  FMUL.FTZ R23, R62, c[0x0][0x2ec] ;  /* 0x0000bb003e177a20 */ /* 0x008fe20000410000 */
[----:B------:R-:W-:-:S02]  /*be30*/  ISETP.GE.AND P4, PT, R18, R100, PT ;  /* 0x000000641200720c */ /* 0x000fc40003f86270 */
[C---:B------:R-:W-:Y:S02]  /*be40*/  ISETP.GE.AND P3, PT, R14.reuse, R87, PT ;  /* 0x000000570e00720c */ /* 0x040fe40003f66270 */
[----:B------:R-:W-:Y:S01]  /*be50*/  ISETP.GE.AND P1, PT, R14, R100, PT ;  /* 0x000000640e00720c */ /* 0x000fe20003f26270 */
[----:B------:R-:W1:Y:S01]  /*be60*/  MUFU.TANH R17, R17 ;  /* 0x0000001100117308 */ /* 0x000e620000002400 */
[----:B------:R-:W-:Y:S02]  /*be70*/  LOP3.LUT R14, R102, 0x39, R89, 0xfe, !PT ;  /* 0x00000039660e7812 */ /* 0x000fe400078efe59 */
[----:B------:R-:W-:Y:S02]  /*be80*/  FSEL R13, R37, -INF , !P5 ;  /* 0xff800000250d7808 */ /* 0x000fe40006800000 */
[----:B------:R-:W-:Y:S02]  /*be90*/  FSEL R57, R57, -INF , !P6 ;  /* 0xff80000039397808 */ /* 0x000fe40007000000 */
[----:B------:R-:W-:Y:S01]  /*bea0*/  FSEL R51, R51, -INF , !P4 ;  /* 0xff80000033337808 */ /* 0x000fe20006000000 */
[----:B------:R2:W3:Y:S01]  /*beb0*/  MUFU.TANH R41, R19 ;  /* 0x0000001300297308 */ /* 0x0004e20000002400 */
[----:B------:R-:W-:-:S02]  /*bec0*/  FSEL R56, R56, -INF , !P3 ;  /* 0xff80000038387808 */ /* 0x000fc40005800000 */
[-C--:B------:R-:W-:Y:S01]  /*bed0*/  ISETP.GE.AND P5, PT, R18, R87.reuse, PT ;  /* 0x000000571200720c */ /* 0x080fe20003fa6270 */
[----:B------:R-:W-:Y:S01]  /*bee0*/  FMUL.FTZ R18, R4, c[0x0][0x2ec] ;  /* 0x0000bb0004127a20 */ /* 0x000fe20000410000 */
[-C--:B------:R-:W-:Y:S02]  /*bef0*/  ISETP.GE.AND P6, PT, R14, R87.reuse, PT ;  /* 0x000000570e00720c */ /* 0x080fe40003fc6270 */
[C---:B------:R-:W-:Y:S01]  /*bf00*/  ISETP.GE.AND P4, PT, R8.reuse, R87, PT ;  /* 0x000000570800720c */ /* 0x040fe20003f86270 */
[----:B------:R-:W1:Y:S01]  /*bf10*/  MUFU.TANH R40, R40 ;  /* 0x0000002800287308 */ /* 0x000e620000002400 */
[----:B------:R-:W-:Y:S02]  /*bf20*/  ISETP.GE.AND P3, PT, R8, R100, PT ;  /* 0x000000640800720c */ /* 0x000fe40003f66270 */
[----:B------:R-:W-:Y:S02]  /*bf30*/  LOP3.LUT R8, R102, 0x41, R89, 0xfe, !PT ;  /* 0x0000004166087812 */ /* 0x000fe400078efe59 */
[----:B------:R-:W-:-:S02]  /*bf40*/  FSEL R54, R54, -INF , !P5 ;  /* 0xff80000036367808 */ /* 0x000fc40006800000 */
[----:B------:R-:W-:Y:S01]  /*bf50*/  FSEL R53, R53, -INF , !P1 ;  /* 0xff80000035357808 */ /* 0x000fe20004800000 */
[----:B------:R-:W-:Y:S01]  /*bf60*/  MUFU.TANH R42, R42 ;  /* 0x0000002a002a7308 */ /* 0x000fe20000002400 */
[----:B------:R-:W-:Y:S02]  /*bf70*/  FSEL R58, R58, -INF , !P6 ;  /* 0xff8000003a3a7808 */ /* 0x000fe40007000000 */
[-C--:B------:R-:W-:Y:S02]  /*bf80*/  ISETP.GE.AND P5, PT, R14, R100.reuse, PT ;  /* 0x000000640e00720c */ /* 0x080fe40003fa6270 */
        /* <DEDUP_REMOVED lines=9> */
[C-C-:B------:R-:W-:Y:S02]  /*c020*/  LOP3.LUT R8, R102.reuse, 0x49, R89.reuse, 0xfe, !PT ;  /* 0x0000004966087812 */ /* 0x140fe400078efe59 */
[----:B------:R-:W-:-:S02]  /*c030*/  LOP3.LUT R4, R102, 0x50, R89, 0xfe, !PT ;  /* 0x0000005066047812 */ /* 0x000fc400078efe59 */
[----:B------:R-:W-:Y:S01]  /*c040*/  FSEL R49, R49, -INF , !P3 ;  /* 0xff80000031317808 */ /* 0x000fe20005800000 */
[----:B------:R-:W1:Y:S01]  /*c050*/  MUFU.TANH R44, R44 ;  /* 0x0000002c002c7308 */ /* 0x000e620000002400 */
[----:B--2---:R-:W-:Y:S01]  /*c060*/  FSEL R19, R24, -INF , !P6 ;  /* 0xff80000018137808 */ /* 0x004fe20007000000 */
[----:B------:R-:W-:Y:S01]  /*c070*/  FMUL.FTZ R24, R61, c[0x0][0x2ec] ;  /* 0x0000bb003d187a20 */ /* 0x000fe20000410000 */
[----:B------:R-:W-:Y:S02]  /*c080*/  FSEL R32, R32, -INF , !P5 ;  /* 0xff80000020207808 */ /* 0x000fe40006800000 */
[-C--:B------:R-:W-:Y:S02]  /*c090*/  ISETP.GE.AND P3, PT, R8, R87.reuse, PT ;  /* 0x000000570800720c */ /* 0x080fe40003f66270 */
[C---:B------:R-:W-:Y:S01]  /*c0a0*/  ISETP.GE.AND P6, PT, R4.reuse, R87, PT ;  /* 0x000000570400720c */ /* 0x040fe20003fc6270 */
[----:B------:R-:W-:Y:S01]  /*c0b0*/  MUFU.TANH R46, R9 ;  /* 0x00000009002e7308 */ /* 0x000fe20000002400 */
[----:B------:R-:W-:-:S02]  /*c0c0*/  ISETP.GE.AND P5, PT, R4, R100, PT ;  /* 0x000000640400720c */ /* 0x000fc40003fa6270 */
[----:B------:R-:W-:Y:S02]  /*c0d0*/  LOP3.LUT R4, R102, 0x51, R89, 0xfe, !PT ;  /* 0x0000005166047812 */ /* 0x000fe400078efe59 */
[----:B------:R-:W-:Y:S02]  /*c0e0*/  FSEL R48, R48, -INF , !P1 ;  /* 0xff80000030307808 */ /* 0x000fe40004800000 */
[----:B-----5:R-:W-:Y:S01]  /*c0f0*/  FSEL R45, R45, -INF , !P4 ;  /* 0xff8000002d2d7808 */ /* 0x020fe20006000000 */
[----:B------:R-:W2:Y:S01]  /*c100*/  MUFU.TANH R37, R10 ;  /* 0x0000000a00257308 */ /* 0x000ea20000002400 */
[----:B------:R-:W-:Y:S02]  /*c110*/  FSEL R34, R34, -INF , !P3 ;  /* 0xff80000022227808 */ /* 0x000fe40005800000 */
[----:B------:R-:W-:Y:S02]  /*c120*/  ISETP.GE.AND P1, PT, R8, R100, PT ;  /* 0x000000640800720c */ /* 0x000fe40003f26270 */
[----:B------:R-:W-:-:S02]  /*c130*/  ISETP.GE.AND P4, PT, R4, R87, PT ;  /* 0x000000570400720c */ /* 0x000fc40003f86270 */
[-C--:B------:R-:W-:Y:S01]  /*c140*/  ISETP.GE.AND P3, PT, R4, R100.reuse, PT ;  /* 0x000000640400720c */ /* 0x080fe20003f66270 */
[----:B------:R-:W5:Y:S01]  /*c150*/  MUFU.TANH R35, R11 ;  /* 0x0000000b00237308 */ /* 0x000f620000002400 */
[----:B------:R-:W-:Y:S02]  /*c160*/  LOP3.LUT R4, R102, 0x58, R89, 0xfe, !PT ;  /* 0x0000005866047812 */ /* 0x000fe400078efe59 */
[----:B------:R-:W-:Y:S02]  /*c170*/  FSEL R47, R47, -INF , !P1 ;  /* 0xff8000002f2f7808 */ /* 0x000fe40004800000 */
[----:B----4-:R-:W-:Y:S01]  /*c180*/  FSEL R36, R16, -INF , !P6 ;  /* 0xff80000010247808 */ /* 0x010fe20007000000 */
[----:B------:R-:W-:Y:S01]  /*c190*/  FMUL.FTZ R16, R64, c[0x0][0x2ec] ;  /* 0x0000bb0040107a20 */ /* 0x000fe20000410000 */
[C---:B------:R-:W-:Y:S01]  /*c1a0*/  ISETP.GE.AND P1, PT, R4.reuse, R87, PT ;  /* 0x000000570400720c */ /* 0x040fe20003f26270 */
[----:B------:R-:W4:Y:S01]  /*c1b0*/  MUFU.TANH R18, R18 ;  /* 0x0000001200127308 */ /* 0x000f220000002400 */
[----:B------:R-:W-:-:S02]  /*c1c0*/  ISETP.GE.AND P6, PT, R4, R100, PT ;  /* 0x000000640400720c */ /* 0x000fc40003fc6270 */
[--C-:B------:R-:W-:Y:S02]  /*c1d0*/  LOP3.LUT R4, R102, 0x59, R89.reuse, 0xfe, !PT ;  /* 0x0000005966047812 */ /* 0x100fe400078efe59 */
[----:B-1----:R-:W-:Y:S02]  /*c1e0*/  FSEL R17, R17, -INF , !P5 ;  /* 0xff80000011117808 */ /* 0x002fe40006800000 */
[----:B------:R-:W-:Y:S01]  /*c1f0*/  FSEL R38, R38, -INF , !P4 ;  /* 0xff80000026267808 */ /* 0x000fe20006000000 */
[----:B------:R-:W1:Y:S01]  /*c200*/  MUFU.TANH R30, R5 ;  /* 0x00000005001e7308 */ /* 0x000e620000002400 */
[C---:B------:R-:W-:Y:S02]  /*c210*/  ISETP.GE.AND P5, PT, R4.reuse, R87, PT ;  /* 0x000000570400720c */ /* 0x040fe40003fa6270 */
[----:B------:R-:W-:Y:S02]  /*c220*/  ISETP.GE.AND P4, PT, R4, R100, PT ;  /* 0x000000640400720c */ /* 0x000fe40003f86270 */
[----:B------:R-:W-:-:S02]  /*c230*/  LOP3.LUT R4, R102, 0x60, R89, 0xfe, !PT ;  /* 0x0000006066047812 */ /* 0x000fc400078efe59 */
[----:B---3--:R-:W-:Y:S01]  /*c240*/  FSEL R41, R41, -INF , !P3 ;  /* 0xff80000029297808 */ /* 0x008fe20005800000 */
[----:B------:R-:W-:Y:S01]  /*c250*/  MUFU.TANH R25, R25 ;  /* 0x0000001900197308 */ /* 0x000fe20000002400 */
[----:B------:R-:W-:Y:S02]  /*c260*/  FSEL R40, R40, -INF , !P1 ;  /* 0xff80000028287808 */ /* 0x000fe40004800000 */
[C---:B------:R-:W-:Y:S02]  /*c270*/  ISETP.GE.AND P3, PT, R4.reuse, R87, PT ;  /* 0x000000570400720c */ /* 0x040fe40003f66270 */
[----:B------:R-:W-:Y:S02]  /*c280*/  ISETP.GE.AND P1, PT, R4, R100, PT ;  /* 0x000000640400720c */ /* 0x000fe40003f26270 */
[----:B------:R-:W-:Y:S01]  /*c290*/  LOP3.LUT R4, R102, 0x61, R89, 0xfe, !PT ;  /* 0x0000006166047812 */ /* 0x000fe200078efe59 */
[----:B------:R-:W3:Y:S01]  /*c2a0*/  MUFU.TANH R33, R6 ;  /* 0x0000000600217308 */ /* 0x000ee20000002400 */
[----:B------:R-:W-:-:S02]  /*c2b0*/  FSEL R43, R43, -INF , !P6 ;  /* 0xff8000002b2b7808 */ /* 0x000fc40007000000 */
[----:B------:R-:W-:Y:S02]  /*c2c0*/  FSEL R42, R42, -INF , !P5 ;  /* 0xff8000002a2a7808 */ /* 0x000fe40006800000 */
[C---:B------:R-:W-:Y:S02]  /*c2d0*/  ISETP.GE.AND P6, PT, R4.reuse, R87, PT ;  /* 0x000000570400720c */ /* 0x040fe40003fc6270 */
[----:B------:R-:W-:Y:S01]  /*c2e0*/  ISETP.GE.AND P5, PT, R4, R100, PT ;  /* 0x000000640400720c */ /* 0x000fe20003fa6270 */
[----:B------:R-:W1:Y:S01]  /*c2f0*/  MUFU.TANH R31, R7 ;  /* 0x00000007001f7308 */ /* 0x000e620000002400 */
[----:B------:R-:W-:Y:S02]  /*c300*/  LOP3.LUT R4, R102, 0x68, R89, 0xfe, !PT ;  /* 0x0000006866047812 */ /* 0x000fe400078efe59 */
[----:B------:R-:W-:Y:S02]  /*c310*/  FSEL R39, R39, -INF , !P4 ;  /* 0xff80000027277808 */ /* 0x000fe40006000000 */
[----:B------:R-:W-:-:S02]  /*c320*/  FSEL R44, R44, -INF , !P3 ;  /* 0xff8000002c2c7808 */ /* 0x000fc40005800000 */
[CC--:B------:R-:W-:Y:S01]  /*c330*/  ISETP.GE.AND P4, PT, R4.reuse, R87.reuse, PT ;  /* 0x000000570400720c */ /* 0x0c0fe20003f86270 */
[----:B------:R-:W1:Y:S01]  /*c340*/  MUFU.TANH R16, R16 ;  /* 0x0000001000107308 */ /* 0x000e620000002400 */
[----:B------:R-:W-:Y:S02]  /*c350*/  ISETP.GE.AND P3, PT, R4, R100, PT ;  /* 0x000000640400720c */ /* 0x000fe40003f66270 */
[----:B------:R-:W-:Y:S02]  /*c360*/  LOP3.LUT R4, R102, 0x69, R89, 0xfe, !PT ;  /* 0x0000006966047812 */ /* 0x000fe400078efe59 */
[----:B--2---:R-:W-:Y:S02]  /*c370*/  FSEL R37, R37, -INF , !P1 ;  /* 0xff80000025257808 */ /* 0x004fe40004800000 */
[----:B------:R-:W-:Y:S01]  /*c380*/  FSEL R46, R46, -INF , !P6 ;  /* 0xff8000002e2e7808 */ /* 0x000fe20007000000 */
[----:B------:R-:W-:Y:S01]  /*c390*/  MUFU.TANH R28, R28 ;  /* 0x0000001c001c7308 */ /* 0x000fe20000002400 */
[----:B------:R-:W-:-:S02]  /*c3a0*/  ISETP.GE.AND P1, PT, R4, R87, PT ;  /* 0x000000570400720c */ /* 0x000fc40003f26270 */
[-C--:B------:R-:W-:Y:S02]  /*c3b0*/  ISETP.GE.AND P6, PT, R4, R100.reuse, PT ;  /* 0x000000640400720c */ /* 0x080fe40003fc6270 */
[----:B------:R-:W-:Y:S02]  /*c3c0*/  LOP3.LUT R4, R102, 0x70, R89, 0xfe, !PT ;  /* 0x0000007066047812 */ /* 0x000fe400078efe59 */
[----:B-----5:R-:W-:Y:S01]  /*c3d0*/  FSEL R35, R35, -INF , !P5 ;  /* 0xff80000023237808 */ /* 0x020fe20006800000 */
[----:B------:R-:W2:Y:S01]  /*c3e0*/  MUFU.TANH R27, R27 ;  /* 0x0000001b001b7308 */ /* 0x000ea20000002400 */
[----:B----4-:R-:W-:Y:S02]  /*c3f0*/  FSEL R18, R18, -INF , !P4 ;  /* 0xff80000012127808 */ /* 0x010fe40006000000 */
[C---:B------:R-:W-:Y:S02]  /*c400*/  ISETP.GE.AND P5, PT, R4.reuse, R87, PT ;  /* 0x000000570400720c */ /* 0x040fe40003fa6270 */
[----:B------:R-:W-:-:S02]  /*c410*/  ISETP.GE.AND P4, PT, R4, R100, PT ;  /* 0x000000640400720c */ /* 0x000fc40003f86270 */
[----:B------:R-:W-:Y:S01]  /*c420*/  LOP3.LUT R4, R102, 0x71, R89, 0xfe, !PT ;  /* 0x0000007166047812 */ /* 0x000fe200078efe59 */
[----:B------:R-:W4:Y:S01]  /*c430*/  MUFU.TANH R26, R26 ;  /* 0x0000001a001a7308 */ /* 0x000f220000002400 */
[----:B-1----:R-:W-:Y:S02]  /*c440*/  FSEL R30, R30, -INF , !P1 ;  /* 0xff8000001e1e7808 */ /* 0x002fe40004800000 */
[----:B------:R-:W-:Y:S02]  /*c450*/  ISETP.GE.AND P1, PT, R4, R100, PT ;  /* 0x000000640400720c */ /* 0x000fe40003f26270 */
[----:B---3--:R-:W-:Y:S02]  /*c460*/  FSEL R33, R33, -INF , !P3 ;  /* 0xff80000021217808 */ /* 0x008fe40005800000 */
[----:B------:R-:W-:Y:S01]  /*c470*/  FSEL R25, R25, -INF , !P1 ;  /* 0xff80000019197808 */ /* 0x000fe20004800000 */
[----:B------:R-:W1:Y:S01]  /*c480*/  MUFU.TANH R24, R24 ;  /* 0x0000001800187308 */ /* 0x000e620000002400 */
[----:B------:R-:W-:Y:S01]  /*c490*/  BAR.SYNC.DEFER_BLOCKING 0x0 ;  /* 0x0000000000007b1d */ /* 0x000fe20000010000 */
[----:B------:R-:W-:-:S02]  /*c4a0*/  ISETP.GT.AND P1, PT, R150, R137, PT ;  /* 0x000000899600720c */ /* 0x000fc40003f24270 */
[----:B------:R-:W-:Y:S02]  /*c4b0*/  ISETP.GE.AND P3, PT, R4, R87, PT ;  /* 0x000000570400720c */ /* 0x000fe40003f66270 */
[C-C-:B------:R-:W-:Y:S02]  /*c4c0*/  LOP3.LUT R4, R102.reuse, 0x78, R89.reuse, 0xfe, !PT ;  /* 0x0000007866047812 */ /* 0x140fe400078efe59 */
[----:B------:R-:W3:Y:S01]  /*c4d0*/  MUFU.TANH R23, R23 ;  /* 0x0000001700177308 */ /* 0x000ee20000002400 */
[----:B------:R-:W-:Y:S02]  /*c4e0*/  LOP3.LUT R89, R102, 0x79, R89, 0xfe, !PT ;  /* 0x0000007966597812 */ /* 0x000fe400078efe59 */
[----:B------:R-:W-:Y:S02]  /*c4f0*/  FSEL R31, R31, -INF , !P6 ;  /* 0xff8000001f1f7808 */ /* 0x000fe40007000000 */
[----:B------:R-:W-:Y:S02]  /*c500*/  FSEL R16, R16, -INF , !P5 ;  /* 0xff80000010107808 */ /* 0x000fe40006800000 */
[----:B--2---:R-:W-:Y:S01]  /*c510*/  FSEL R27, R27, -INF , !P4 ;  /* 0xff8000001b1b7808 */ /* 0x004fe20006000000 */
[----:B------:R-:W2:Y:S01]  /*c520*/  MUFU.TANH R21, R21 ;  /* 0x0000001500157308 */ /* 0x000ea20000002400 */
[----:B------:R-:W-:-:S02]  /*c530*/  FSEL R28, R28, -INF , !P3 ;  /* 0xff8000001c1c7808 */ /* 0x000fc40005800000 */
[CC--:B------:R-:W-:Y:S02]  /*c540*/  ISETP.GE.AND P6, PT, R4.reuse, R87.reuse, PT ;  /* 0x000000570400720c */ /* 0x0c0fe40003fc6270 */
[C---:B------:R-:W-:Y:S02]  /*c550*/  ISETP.GE.AND P5, PT, R89.reuse, R87, PT ;  /* 0x000000575900720c */ /* 0x040fe40003fa6270 */
[-C--:B------:R-:W-:Y:S02]  /*c560*/  ISETP.GE.AND P4, PT, R4, R100.reuse, PT ;  /* 0x000000640400720c */ /* 0x080fe40003f86270 */
[----:B------:R-:W-:Y:S02]  /*c570*/  ISETP.GE.AND P3, PT, R89, R100, PT ;  /* 0x000000645900720c */ /* 0x000fe40003f66270 */
[----:B----4-:R-:W-:Y:S02]  /*c580*/  FSEL R26, R26, -INF , !P6 ;  /* 0xff8000001a1a7808 */ /* 0x010fe40007000000 */
[----:B-1----:R-:W-:-:S02]  /*c590*/  FSEL R24, R24, -INF , !P5 ;  /* 0xff80000018187808 */ /* 0x002fc40006800000 */
[----:B---3--:R-:W-:Y:S02]  /*c5a0*/  FSEL R23, R23, -INF , !P4 ;  /* 0xff80000017177808 */ /* 0x008fe40006000000 */
[----:B--2---:R-:W-:Y:S01]  /*c5b0*/  FSEL R21, R21, -INF , !P3 ;  /* 0xff80000015157808 */ /* 0x004fe20005800000 */
        /* <DEDUP_REMOVED lines=60> */
.L_x_4088:
[----:B------:R-:W-:-:S05]  /*c980*/  IMAD.MOV.U32 R8, RZ, RZ, c[0x0][0x198] ;  /* 0x00006600ff087624 */ /* 0x000fca00078e00ff */
[----:B------:R-:W-:-:S04]  /*c990*/  LEA R8, -R8, RZ, 0x7 ;  /* 0x000000ff08087211 */ /* 0x000fc800078e39ff */
[----:B------:R-:W-:Y:S02]  /*c9a0*/  SHF.R.S32.HI R6, RZ, 0x1f, R8 ;  /* 0x0000001fff067819 */ /* 0x000fe40000011408 */
.L_x_4089:
        /* <DEDUP_REMOVED lines=44> */
.L_x_4091:
[----:B------:R-:W-:Y:S05]  /*cc70*/  BSYNC B0 ;  /* 0x0000000000007941 */ /* 0x000fea0003800000 */
.L_x_4090:
[----:B------:R-:W0:Y:S01]  /*cc80*/  LDGDEPBAR ;  /* 0x00000000000079af */ /* 0x000e220000000000 */
[----:B------:R-:W-:-:S04]  /*cc90*/  LEA R146, P0, R8, R146, 0x1 ;  /* 0x0000009208927211 */ /* 0x000fc800078008ff */
[----:B------:R-:W-:Y:S02]  /*cca0*/  LEA.HI.X R147, R8, R147, R6, 0x1, P0 ;  /* 0x0000009308937211 */ /* 0x000fe400000f0c06 */
.L_x_4087:
        /* <DEDUP_REMOVED lines=69> */
[----:B------:R-:W3:Y:S04]  /*d100*/  SHFL.BFLY PT, R5, R6, 0x1, 0x1f ;  /* 0x0c201f0006057f89 */ /* 0x000ee800000e0000 */
[----:B-1----:R-:W1:Y:S01]  /*d110*/  LDSM.16.MT88.4 R8, [R132+0x3000] ;  /* 0x003000008408783b */ /* 0x002e620000004200 */
[----:B--2---:R-:W-:-:S04]  /*d120*/  FMNMX.FTZ R20, R7, R20, !PT ;  /* 0x0000001407147209 */ /* 0x004fc80007810000 */
[C---:B------:R-:W-:Y:S01]  /*d130*/  FSETP.NEU.FTZ.AND P3, PT, R20.reuse, -INF , PT ;  /* 0xff8000001400780b */ /* 0x040fe20003f7d000 */
[----:B------:R-:W-:-:S05]  /*d140*/  FMUL.FTZ R29, R20, c[0x0][0x23c] ;  /* 0x00008f00141d7a20 */ /* 0x000fca0000410000 */
[----:B------:R-:W-:-:S05]  /*d150*/  FSEL R29, R29, RZ, P3 ;  /* 0x000000ff1d1d7208 */ /* 0x000fca0001800000 */
[--C-:B------:R-:W-:Y:S01]  /*d160*/  FFMA.FTZ R4, R3, c[0x0][0x23c], -R29.reuse ;  /* 0x00008f0003047a23 */ /* 0x100fe2000001081d */
[----:B---3--:R-:W-:Y:S01]  /*d170*/  FMNMX.FTZ R3, R6, R5, !PT ;  /* 0x0000000506037209 */ /* 0x008fe20007810000 */
[--C-:B------:R-:W-:Y:S01]  /*d180*/  FFMA.FTZ R15, R114, c[0x0][0x23c], -R29.reuse ;  /* 0x00008f00720f7a23 */ /* 0x100fe2000001081d */
[----:B------:R-:W-:Y:S01]  /*d190*/  FSEL R5, R20, RZ, P3 ;  /* 0x000000ff14057208 */ /* 0x000fe20001800000 */
[----:B------:R-:W-:Y:S01]  /*d1a0*/  FFMA.FTZ R100, R112, c[0x0][0x23c], -R29 ;  /* 0x00008f0070647a23 */ /* 0x000fe2000001081d */
        /* <DEDUP_REMOVED lines=9> */
[----:B------:R-:W-:Y:S01]  /*d240*/  MUFU.EX2 R15, R15 ;  /* 0x0000000f000f7308 */ /* 0x000fe20000000800 */
[--C-:B------:R-:W-:Y:S02]  /*d250*/  FFMA.FTZ R14, R111, c[0x0][0x23c], -R22.reuse ;  /* 0x00008f006f0e7a23 */ /* 0x100fe40000010816 */
[--C-:B------:R-:W-:Y:S02]  /*d260*/  FFMA.FTZ R64, R109, c[0x0][0x23c], -R22.reuse ;  /* 0x00008f006d407a23 */ /* 0x100fe40000010816 */
[--C-:B------:R-:W-:Y:S02]  /*d270*/  FFMA.FTZ R102, R107, c[0x0][0x23c], -R22.reuse ;  /* 0x00008f006b667a23 */ /* 0x100fe40000010816 */
[----:B------:R-:W-:Y:S01]  /*d280*/  FMUL.FTZ R0, R0, c[0x0][0x23c] ;  /* 0x00008f0000007a20 */ /* 0x000fe20000410000 */
[----:B------:R-:W2:Y:S01]  /*d290*/  MUFU.EX2 R60, R60 ;  /* 0x0000003c003c7308 */ /* 0x000ea20000000800 */
[----:B------:R-:W-:-:S02]  /*d2a0*/  FFMA.FTZ R63, R101, c[0x0][0x23c], -R22 ;  /* 0x00008f00653f7a23 */ /* 0x000fc40000010816 */
[--C-:B------:R-:W-:Y:S02]  /*d2b0*/  FFMA.FTZ R104, R104, c[0x0][0x23c], -R29.reuse ;  /* 0x00008f0068687a23 */ /* 0x100fe4000001081d */
[--C-:B------:R-:W-:Y:S02]  /*d2c0*/  FFMA.FTZ R101, R108, c[0x0][0x23c], -R29.reuse ;  /* 0x00008f006c657a23 */ /* 0x100fe4000001081d */
[--C-:B------:R-:W-:Y:S01]  /*d2d0*/  FFMA.FTZ R92, R92, c[0x0][0x23c], -R29.reuse ;  /* 0x00008f005c5c7a23 */ /* 0x100fe2000001081d */
[----:B------:R-:W-:Y:S01]  /*d2e0*/  MUFU.EX2 R100, R100 ;  /* 0x0000006400647308 */ /* 0x000fe20000000800 */
[----:B------:R-:W-:Y:S02]  /*d2f0*/  FFMA.FTZ R89, R106, c[0x0][0x23c], -R29 ;  /* 0x00008f006a597a23 */ /* 0x000fe4000001081d */
[--C-:B------:R-:W-:Y:S02]  /*d300*/  FFMA.FTZ R97, R97, c[0x0][0x23c], -R22.reuse ;  /* 0x00008f0061617a23 */ /* 0x100fe40000010816 */
[----:B------:R-:W-:-:S02]  /*d310*/  FFMA.FTZ R66, R105, c[0x0][0x23c], -R22 ;  /* 0x00008f0069427a23 */ /* 0x000fc40000010816 */
[----:B------:R-:W-:Y:S01]  /*d320*/  FFMA.FTZ R87, R103, c[0x0][0x23c], -R22 ;  /* 0x00008f0067577a23 */ /* 0x000fe20000010816 */
[----:B------:R-:W3:Y:S01]  /*d330*/  MUFU.EX2 R65, R65 ;  /* 0x0000004100417308 */ /* 0x000ee20000000800 */
[----:B--2---:R-:W-:Y:S01]  /*d340*/  FFMA.FTZ R2, R159, R60, R4 ;  /* 0x0000003c9f027223 */ /* 0x004fe20000010004 */
[----:B------:R-:W-:Y:S01]  /*d350*/  F2FP.BF16.PACK_AB R4, R15, R4 ;  /* 0x000000040f04723e */ /* 0x000fe200000010ff */
[-C--:B------:R-:W-:Y:S02]  /*d360*/  FMUL.FTZ R68, R68, R60.reuse ;  /* 0x0000003c44447220 */ /* 0x080fe40000410000 */
[-C--:B------:R-:W-:Y:S02]  /*d370*/  FMUL.FTZ R69, R69, R60.reuse ;  /* 0x0000003c45457220 */ /* 0x080fe40000410000 */
[-C--:B------:R-:W-:Y:S01]  /*d380*/  FMUL.FTZ R72, R72, R60.reuse ;  /* 0x0000003c48487220 */ /* 0x080fe20000410000 */
[----:B------:R-:W-:Y:S01]  /*d390*/  MUFU.EX2 R14, R14 ;  /* 0x0000000e000e7308 */ /* 0x000fe20000000800 */
[----:B------:R-:W-:-:S02]  /*d3a0*/  FMUL.FTZ R73, R73, R60 ;  /* 0x0000003c49497220 */ /* 0x000fc40000410000 */
[-C--:B------:R-:W-:Y:S02]  /*d3b0*/  FMUL.FTZ R76, R76, R60.reuse ;  /* 0x0000003c4c4c7220 */ /* 0x080fe40000410000 */
[-C--:B------:R-:W-:Y:S02]  /*d3c0*/  FMUL.FTZ R77, R77, R60.reuse ;  /* 0x0000003c4d4d7220 */ /* 0x080fe40000410000 */
[----:B------:R-:W-:Y:S01]  /*d3d0*/  FMUL.FTZ R80, R80, R60 ;  /* 0x0000003c50507220 */ /* 0x000fe20000410000 */
[----:B------:R-:W2:Y:S01]  /*d3e0*/  MUFU.EX2 R64, R64 ;  /* 0x0000004000407308 */ /* 0x000ea20000000800 */
[----:B---3--:R-:W-:Y:S01]  /*d3f0*/  F2FP.BF16.PACK_AB R6, R65, R100 ;  /* 0x000000644106723e */ /* 0x008fe200000010ff */
[----:B------:R-:W-:Y:S02]  /*d400*/  FMUL.FTZ R81, R81, R60 ;  /* 0x0000003c51517220 */ /* 0x000fe40000410000 */
[----:B------:R-:W-:Y:S02]  /*d410*/  FFMA.FTZ R60, R99, c[0x0][0x23c], -R22 ;  /* 0x00008f00633c7a23 */ /* 0x000fe40000010816 */
[----:B------:R-:W-:-:S02]  /*d420*/  FADD.FTZ R67, R15, R2 ;  /* 0x000000020f437221 */ /* 0x000fc40000010000 */
[----:B------:R-:W-:Y:S01]  /*d430*/  MUFU.EX2 R102, R102 ;  /* 0x0000006600667308 */ /* 0x000fe20000000800 */
[----:B------:R-:W-:Y:S02]  /*d440*/  FFMA.FTZ R62, R59, c[0x0][0x23c], -R22 ;  /* 0x00008f003b3e7a23 */ /* 0x000fe40000010816 */
        /* <DEDUP_REMOVED lines=8> */
[----:B------:R-:W2:Y:S01]  /*d4d0*/  MUFU.EX2 R63, R63 ;  /* 0x0000003f003f7308 */ /* 0x000ea20000000800 */
[----:B------:R-:W-:Y:S02]  /*d4e0*/  FADD.FTZ R100, R100, R67 ;  /* 0x0000004364647221 */ /* 0x000fe40000010000 */
[--C-:B------:R-:W-:Y:S02]  /*d4f0*/  FFMA.FTZ R67, R52, c[0x0][0x23c], -R29.reuse ;  /* 0x00008f0034437a23 */ /* 0x100fe4000001081d */
[----:B------:R-:W-:Y:S02]  /*d500*/  FFMA.FTZ R52, R56, c[0x0][0x23c], -R29 ;  /* 0x00008f0038347a23 */ /* 0x000fe4000001081d */
[----:B------:R-:W-:Y:S01]  /*d510*/  FFMA.FTZ R56, R53, c[0x0][0x23c], -R22 ;  /* 0x00008f0035387a23 */ /* 0x000fe20000010816 */
[----:B------:R-:W-:Y:S01]  /*d520*/  MUFU.EX2 R104, R104 ;  /* 0x0000006800687308 */ /* 0x000fe20000000800 */
[----:B---3--:R-:W-:-:S02]  /*d530*/  FMUL.FTZ R70, R70, R0 ;  /* 0x0000000046467220 */ /* 0x008fc40000410000 */
[-C--:B------:R-:W-:Y:S02]  /*d540*/  FMUL.FTZ R71, R71, R0.reuse ;  /* 0x0000000047477220 */ /* 0x080fe40000410000 */
[-C--:B------:R-:W-:Y:S02]  /*d550*/  FMUL.FTZ R74, R74, R0.reuse ;  /* 0x000000004a4a7220 */ /* 0x080fe40000410000 */
[----:B------:R-:W-:Y:S01]  /*d560*/  FMUL.FTZ R75, R75, R0 ;  /* 0x000000004b4b7220 */ /* 0x000fe20000410000 */
[----:B--2---:R-:W-:Y:S01]  /*d570*/  F2FP.BF16.PACK_AB R7, R63, R102 ;  /* 0x000000663f07723e */ /* 0x004fe200000010ff */
[-C--:B------:R-:W-:Y:S01]  /*d580*/  FMUL.FTZ R78, R78, R0.reuse ;  /* 0x000000004e4e7220 */ /* 0x080fe20000410000 */
[----:B------:R-:W-:Y:S01]  /*d590*/  MUFU.EX2 R101, R101 ;  /* 0x0000006500657308 */ /* 0x000fe20000000800 */
[-C--:B------:R-:W-:Y:S02]  /*d5a0*/  FMUL.FTZ R79, R79, R0.reuse ;  /* 0x000000004f4f7220 */ /* 0x080fe40000410000 */
[----:B------:R-:W-:-:S02]  /*d5b0*/  FMUL.FTZ R82, R82, R0 ;  /* 0x0000000052527220 */ /* 0x000fc40000410000 */
[C---:B-1----:R-:W-:Y:S01]  /*d5c0*/  HMMA.16816.F32.BF16 R68, R4.reuse, R8, R68 ;  /* 0x000000080444723c */ /* 0x042fe20000041844 */
[-C--:B------:R-:W-:Y:S02]  /*d5d0*/  FMUL.FTZ R83, R83, R0.reuse ;  /* 0x0000000053537220 */ /* 0x080fe40000410000 */
[----:B------:R-:W-:Y:S01]  /*d5e0*/  MUFU.EX2 R92, R92 ;  /* 0x0000005c005c7308 */ /* 0x000fe20000000800 */
[----:B------:R-:W-:Y:S02]  /*d5f0*/  FFMA.FTZ R157, R157, R0, R14 ;  /* 0x000000009d9d7223 */ /* 0x000fe4000001000e */
[----:B------:R-:W-:Y:S01]  /*d600*/  FFMA.FTZ R0, R95, c[0x0][0x23c], -R22 ;  /* 0x00008f005f007a23 */ /* 0x000fe20000010816 */
[----:B------:R-:W-:Y:S01]  /*d610*/  LDSM.16.MT88.4 R12, [R132+0x3800] ;  /* 0x00380000840c783b */ /* 0x000fe20000004200 */
[----:B------:R-:W-:Y:S01]  /*d620*/  HMMA.16816.F32.BF16 R72, R4, R10, R72 ;  /* 0x0000000a0448723c */ /* 0x000fe20000041848 */
[----:B------:R-:W-:Y:S02]  /*d630*/  FADD.FTZ R157, R64, R157 ;  /* 0x0000009d409d7221 */ /* 0x000fe40000010000 */
[----:B------:R-:W1:Y:S01]  /*d640*/  LDSM.16.MT88.4 R8, [R131+0x3000] ;  /* 0x003000008308783b */ /* 0x000e620000004200 */
[----:B------:R-:W-:Y:S01]  /*d650*/  MUFU.EX2 R89, R89 ;  /* 0x0000005900597308 */ /* 0x000fe20000000800 */
[----:B------:R-:W-:-:S02]  /*d660*/  FADD.FTZ R95, R65, R100 ;  /* 0x00000064415f7221 */ /* 0x000fc40000010000 */
[--C-:B------:R-:W-:Y:S02]  /*d670*/  FFMA.FTZ R64, R54, c[0x0][0x23c], -R29.reuse ;  /* 0x00008f0036407a23 */ /* 0x100fe4000001081d */
[----:B------:R-:W-:Y:S02]  /*d680*/  FFMA.FTZ R65, R58, c[0x0][0x23c], -R29 ;  /* 0x00008f003a417a23 */ /* 0x000fe4000001081d */
[--C-:B------:R-:W-:Y:S01]  /*d690*/  FFMA.FTZ R57, R57, c[0x0][0x23c], -R22.reuse ;  /* 0x00008f0039397a23 */ /* 0x100fe20000010816 */
[----:B------:R-:W2:Y:S01]  /*d6a0*/  MUFU.EX2 R97, R97 ;  /* 0x0000006100617308 */ /* 0x000ea20000000800 */
[--C-:B------:R-:W-:Y:S02]  /*d6b0*/  FFMA.FTZ R54, R51, c[0x0][0x23c], -R22.reuse ;  /* 0x00008f0033367a23 */ /* 0x100fe40000010816 */
[----:B------:R-:W-:Y:S02]  /*d6c0*/  FFMA.FTZ R53, R55, c[0x0][0x23c], -R22 ;  /* 0x00008f0037357a23 */ /* 0x000fe40000010816 */
[----:B------:R-:W-:-:S02]  /*d6d0*/  FADD.FTZ R102, R102, R157 ;  /* 0x0000009d66667221 */ /* 0x000fc40000010000 */
[--C-:B------:R-:W-:Y:S01]  /*d6e0*/  FFMA.FTZ R55, R42, c[0x0][0x23c], -R29.reuse ;  /* 0x00008f002a377a23 */ /* 0x100fe2000001081d */
[----:B------:R-:W3:Y:S01]  /*d6f0*/  MUFU.EX2 R66, R66 ;  /* 0x0000004200427308 */ /* 0x000ee20000000800 */
[----:B------:R-:W-:Y:S02]  /*d700*/  FADD.FTZ R102, R63, R102 ;  /* 0x000000663f667221 */ /* 0x000fe40000010000 */
[--C-:B------:R-:W-:Y:S02]  /*d710*/  FFMA.FTZ R50, R50, c[0x0][0x23c], -R29.reuse ;  /* 0x00008f0032327a23 */ /* 0x100fe4000001081d */
[----:B------:R-:W-:Y:S02]  /*d720*/  FFMA.FTZ R42, R47, c[0x0][0x23c], -R22 ;  /* 0x00008f002f2a7a23 */ /* 0x000fe40000010816 */
[----:B------:R-:W-:Y:S01]  /*d730*/  FFMA.FTZ R63, R36, c[0x0][0x23c], -R29 ;  /* 0x00008f00243f7a23 */ /* 0x000fe2000001081d */
[----:B------:R-:W-:Y:S01]  /*d740*/  MUFU.EX2 R87, R87 ;  /* 0x0000005700577308 */ /* 0x000fe20000000800 */
[----:B--2---:R-:W-:-:S02]  /*d750*/  FADD.FTZ R103, R97, R102 ;  /* 0x0000006661677221 */ /* 0x004fc40000010000 */
[--C-:B------:R-:W-:Y:S02]  /*d760*/  FFMA.FTZ R36, R38, c[0x0][0x23c], -R29.reuse ;  /* 0x00008f0026247a23 */ /* 0x100fe4000001081d */
[--C-:B------:R-:W-:Y:S02]  /*d770*/  FFMA.FTZ R38, R18, c[0x0][0x23c], -R29.reuse ;  /* 0x00008f0012267a23 */ /* 0x100fe4000001081d */
[--C-:B------:R-:W-:Y:S01]  /*d780*/  FFMA.FTZ R51, R46, c[0x0][0x23c], -R29.reuse ;  /* 0x00008f002e337a23 */ /* 0x100fe2000001081d */
[----:B------:R-:W2:Y:S01]  /*d790*/  MUFU.EX2 R60, R60 ;  /* 0x0000003c003c7308 */ /* 0x000ea20000000800 */
[--C-:B------:R-:W-:Y:S02]  /*d7a0*/  FFMA.FTZ R47, R41, c[0x0][0x23c], -R22.reuse ;  /* 0x00008f00292f7a23 */ /* 0x100fe40000010816 */
[--C-:B------:R-:W-:Y:S02]  /*d7b0*/  FFMA.FTZ R41, R43, c[0x0][0x23c], -R22.reuse ;  /* 0x00008f002b297a23 */ /* 0x100fe40000010816 */
[----:B------:R-:W-:Y:S01]  /*d7c0*/  FFMA.FTZ R46, R39, c[0x0][0x23c], -R22 ;  /* 0x00008f00272e7a23 */ /* 0x000fe20000010816 */
[----:B-1----:R-:W-:Y:S02]  /*d7d0*/  HMMA.16816.F32.BF16 R76, R4, R8, R76 ;  /* 0x00000008044c723c */ /* 0x002fe4000004184c */
[----:B------:R-:W-:Y:S01]  /*d7e0*/  MUFU.EX2 R99, R99 ;  /* 0x0000006300637308 */ /* 0x000fe20000000800 */
[----:B------:R-:W-:-:S02]  /*d7f0*/  FFMA.FTZ R39, R28, c[0x0][0x23c], -R29 ;  /* 0x00008f001c277a23 */ /* 0x000fc4000001081d */
[--C-:B------:R-:W-:Y:S02]  /*d800*/  FFMA.FTZ R28, R37, c[0x0][0x23c], -R22.reuse ;  /* 0x00008f00251c7a23 */ /* 0x100fe40000010816 */
[--C-:B------:R-:W-:Y:S01]  /*d810*/  FFMA.FTZ R35, R35, c[0x0][0x23c], -R22.reuse ;  /* 0x00008f0023237a23 */ /* 0x100fe20000010816 */
[----:B------:R-:W-:Y:S01]  /*d820*/  HMMA.16816.F32.BF16 R80, R4, R10, R80 ;  /* 0x0000000a0450723c */ /* 0x000fe20000041850 */
[----:B------:R-:W1:Y:S01]  /*d830*/  LDSM.16.MT88.4 R8, [R132+0x3400] ;  /* 0x003400008408783b */ /* 0x000e620000004200 */
[----:B------:R-:W4:Y:S01]  /*d840*/  MUFU.EX2 R94, R94 ;  /* 0x0000005e005e7308 */ /* 0x000f220000000800 */
[----:B------:R-:W-:Y:S02]  /*d850*/  FFMA.FTZ R33, R33, c[0x0][0x23c], -R22 ;  /* 0x00008f0021217a23 */ /* 0x000fe40000010816 */
[----:B------:R-:W-:Y:S02]  /*d860*/  FFMA.FTZ R26, R26, c[0x0][0x23c], -R29 ;  /* 0x00008f001a1a7a23 */ /* 0x000fe4000001081d */
[----:B------:R-:W-:Y:S01]  /*d870*/  F2FP.BF16.PACK_AB R4, R101, R104 ;  /* 0x000000686504723e */ /* 0x000fe200000010ff */
[----:B------:R-:W-:Y:S01]  /*d880*/  FADD.FTZ R104, R104, R95 ;  /* 0x0000005f68687221 */ /* 0x000fe20000010000 */
[----:B---3--:R-:W-:Y:S01]  /*d890*/  F2FP.BF16.PACK_AB R5, R66, R97 ;  /* 0x000000614205723e */ /* 0x008fe200000010ff */
[----:B------:R-:W-:Y:S01]  /*d8a0*/  MUFU.EX2 R61, R61 ;  /* 0x0000003d003d7308 */ /* 0x000fe20000000800 */
[----:B------:R-:W-:Y:S01]  /*d8b0*/  F2FP.BF16.PACK_AB R6, R89, R92 ;  /* 0x0000005c5906723e */ /* 0x000fe200000010ff */
[--C-:B------:R-:W-:Y:S01]  /*d8c0*/  FFMA.FTZ R95, R34, c[0x0][0x23c], -R29.reuse ;  /* 0x00008f00225f7a23 */ /* 0x100fe2000001081d */
[----:B--2---:R-:W-:Y:S01]  /*d8d0*/  F2FP.BF16.PACK_AB R7, R60, R87 ;  /* 0x000000573c07723e */ /* 0x004fe200000010ff */
[----:B------:R-:W-:-:S02]  /*d8e0*/  FFMA.FTZ R34, R40, c[0x0][0x23c], -R29 ;  /* 0x00008f0028227a23 */ /* 0x000fc4000001081d */
[----:B------:R-:W-:Y:S02]  /*d8f0*/  FADD.FTZ R105, R101, R104 ;  /* 0x0000006865697221 */ /* 0x000fe40000010000 */
[----:B------:R-:W-:Y:S01]  /*d900*/  MUFU.EX2 R2, R2 ;  /* 0x0000000200027308 */ /* 0x000fe20000000800 */
[--C-:B------:R-:W-:Y:S02]  /*d910*/  FFMA.FTZ R97, R48, c[0x0][0x23c], -R29.reuse ;  /* 0x00008f0030617a23 */ /* 0x100fe4000001081d */
[--C-:B------:R-:W-:Y:S02]  /*d920*/  FFMA.FTZ R40, R49, c[0x0][0x23c], -R22.reuse ;  /* 0x00008f0031287a23 */ /* 0x100fe40000010816 */
[----:B------:R-:W-:Y:S02]  /*d930*/  FFMA.FTZ R48, R32, c[0x0][0x23c], -R29 ;  /* 0x00008f0020307a23 */ /* 0x000fe4000001081d */
[--C-:B------:R-:W-:Y:S01]  /*d940*/  FFMA.FTZ R49, R19, c[0x0][0x23c], -R22.reuse ;  /* 0x00008f0013317a23 */ /* 0x100fe20000010816 */
[----:B------:R-:W-:Y:S01]  /*d950*/  MUFU.EX2 R93, R93 ;  /* 0x0000005d005d7308 */ /* 0x000fe20000000800 */
[----:B------:R-:W-:-:S02]  /*d960*/  FFMA.FTZ R101, R45, c[0x0][0x23c], -R22 ;  /* 0x00008f002d657a23 */ /* 0x000fc40000010816 */
[--C-:B------:R-:W-:Y:S02]  /*d970*/  FFMA.FTZ R32, R44, c[0x0][0x23c], -R29.reuse ;  /* 0x00008f002c207a23 */ /* 0x100fe4000001081d */
[--C-:B------:R-:W-:Y:S02]  /*d980*/  FFMA.FTZ R45, R30, c[0x0][0x23c], -R29.reuse ;  /* 0x00008f001e2d7a23 */ /* 0x100fe4000001081d */
[----:B------:R-:W-:Y:S01]  /*d990*/  FFMA.FTZ R30, R16, c[0x0][0x23c], -R29 ;  /* 0x00008f00101e7a23 */ /* 0x000fe2000001081d */
[----:B------:R-:W2:Y:S01]  /*d9a0*/  MUFU.EX2 R62, R62 ;  /* 0x0000003e003e7308 */ /* 0x000ea20000000800 */
[----:B------:R-:W-:Y:S02]  /*d9b0*/  FFMA.FTZ R44, R17, c[0x0][0x23c], -R22 ;  /* 0x00008f00112c7a23 */ /* 0x000fe40000010816 */
[----:B------:R-:W-:Y:S01]  /*d9c0*/  LDSM.16.MT88.4 R16, [R132+0x4400] ;  /* 0x004400008410783b */ /* 0x000fe20000004200 */
[----:B------:R-:W-:Y:S02]  /*d9d0*/  FADD.FTZ R66, R66, R103 ;  /* 0x0000006742427221 */ /* 0x000fe40000010000 */
[----:B------:R-:W-:Y:S01]  /*d9e0*/  FADD.FTZ R58, R92, R105 ;  /* 0x000000695c3a7221 */ /* 0x000fe20000010000 */
[----:B-1----:R-:W-:Y:S01]  /*d9f0*/  HMMA.16816.F32.BF16 R68, R4, R8, R68 ;  /* 0x000000080444723c */ /* 0x002fe20000041844 */
[----:B------:R-:W-:Y:S01]  /*da00*/  MUFU.EX2 R59, R59 ;  /* 0x0000003b003b7308 */ /* 0x000fe20000000800 */
[----:B------:R-:W-:-:S02]  /*da10*/  FADD.FTZ R87, R87, R66 ;  /* 0x0000004257577221 */ /* 0x000fc40000010000 */
[----:B------:R-:W-:Y:S02]  /*da20*/  FADD.FTZ R58, R89, R58 ;  /* 0x0000003a593a7221 */ /* 0x000fe40000010000 */
[----:B------:R-:W-:Y:S02]  /*da30*/  FADD.FTZ R60, R60, R87 ;  /* 0x000000573c3c7221 */ /* 0x000fe40000010000 */
[----:B------:R-:W-:Y:S01]  /*da40*/  HMMA.16816.F32.BF16 R72, R4, R10, R72 ;  /* 0x0000000a0448723c */ /* 0x000fe20000041848 */
[----:B------:R-:W1:Y:S01]  /*da50*/  LDSM.16.MT88.4 R8, [R131+0x3400] ;  /* 0x003400008308783b */ /* 0x000e620000004200 */
[----:B------:R-:W3:Y:S01]  /*da60*/  MUFU.EX2 R0, R0 ;  /* 0x0000000000007308 */ /* 0x000ee20000000800 */
[----:B------:R-:W-:Y:S02]  /*da70*/  FFMA.FTZ R159, R24, c[0x0][0x23c], -R29 ;  /* 0x00008f00189f7a23 */ /* 0x000fe4000001081d */
[--C-:B------:R-:W-:Y:S02]  /*da80*/  FFMA.FTZ R25, R25, c[0x0][0x23c], -R22.reuse ;  /* 0x00008f0019197a23 */ /* 0x100fe40000010816 */
[----:B------:R-:W-:-:S02]  /*da90*/  FFMA.FTZ R157, R21, c[0x0][0x23c], -R22 ;  /* 0x00008f00159d7a23 */ /* 0x000fc40000010816 */
[----:B------:R-:W-:Y:S01]  /*daa0*/  FFMA.FTZ R27, R27, c[0x0][0x23c], -R22 ;  /* 0x00008f001b1b7a23 */ /* 0x000fe20000010816 */
[----:B------:R-:W-:Y:S08]  /*dab0*/  MUFU.EX2 R67, R67 ;  /* 0x0000004300437308 */ /* 0x000ff00000000800 */
        /* <DEDUP_REMOVED lines=8> */
[----:B----4-:R-:W-:Y:S01]  /*db40*/  F2FP.BF16.PACK_AB R4, R94, R99 ;  /* 0x000000635e04723e */ /* 0x010fe200000010ff */
[----:B------:R-:W-:Y:S01]  /*db50*/  FADD.FTZ R99, R99, R58 ;  /* 0x0000003a63637221 */ /* 0x000fe20000010000 */
[----:B--2---:R-:W-:-:S05]  /*db60*/  F2FP.BF16.PACK_AB R5, R62, R93 ;  /* 0x0000005d3e05723e */ /* 0x004fca00000010ff */
[----:B------:R-:W-:Y:S01]  /*db70*/  MUFU.EX2 R56, R56 ;  /* 0x0000003800387308 */ /* 0x000fe20000000800 */
[----:B------:R-:W-:Y:S01]  /*db80*/  F2FP.BF16.PACK_AB R6, R2, R61 ;  /* 0x0000003d0206723e */ /* 0x000fe200000010ff */
[----:B------:R-:W-:Y:S01]  /*db90*/  FADD.FTZ R93, R93, R60 ;  /* 0x0000003c5d5d7221 */ /* 0x000fe20000010000 */
[----:B---3--:R-:W-:Y:S01]  /*dba0*/  F2FP.BF16.PACK_AB R7, R0, R59 ;  /* 0x0000003b0007723e */ /* 0x008fe200000010ff */
[----:B------:R-:W-:Y:S02]  /*dbb0*/  FADD.FTZ R94, R94, R99 ;  /* 0x000000635e5e7221 */ /* 0x000fe40000010000 */
[----:B------:R-:W-:Y:S02]  /*dbc0*/  FFMA.FTZ R58, R31, c[0x0][0x23c], -R22 ;  /* 0x00008f001f3a7a23 */ /* 0x000fe40000010816 */
[----:B------:R-:W2:Y:S01]  /*dbd0*/  MUFU.EX2 R53, R53 ;  /* 0x0000003500357308 */ /* 0x000ea20000000800 */
[----:B------:R-:W-:Y:S01]  /*dbe0*/  FADD.FTZ R62, R62, R93 ;  /* 0x0000005d3e3e7221 */ /* 0x000fe20000010000 */
[----:B------:R-:W-:Y:S01]  /*dbf0*/  HMMA.16816.F32.BF16 R68, R4, R12, R68 ;  /* 0x0000000c0444723c */ /* 0x000fe20000041844 */
[----:B------:R-:W-:-:S02]  /*dc00*/  FADD.FTZ R61, R61, R94 ;  /* 0x0000005e3d3d7221 */ /* 0x000fc40000010000 */
[----:B------:R-:W-:-:S03]  /*dc10*/  FADD.FTZ R59, R59, R62 ;  /* 0x0000003e3b3b7221 */ /* 0x000fc60000010000 */
[----:B------:R-:W-:Y:S01]  /*dc20*/  MUFU.EX2 R50, R50 ;  /* 0x0000003200327308 */ /* 0x000fe20000000800 */
[----:B------:R-:W-:Y:S01]  /*dc30*/  FADD.FTZ R0, R0, R59 ;  /* 0x0000003b00007221 */ /* 0x000fe20000010000 */
        /* <DEDUP_REMOVED lines=13> */
[----:B--2---:R-:W-:Y:S01]  /*dd10*/  F2FP.BF16.PACK_AB R7, R53, R56 ;  /* 0x000000383507723e */ /* 0x004fe200000010ff */
[----:B------:R-:W-:Y:S02]  /*dd20*/  FFMA.FTZ R0, R23, c[0x0][0x23c], -R22 ;  /* 0x00008f0017007a23 */ /* 0x000fe40000010816 */
        /* <DEDUP_REMOVED lines=43> */
[----:B------:R-:W-:Y:S02]  /*dfe0*/  F2FP.BF16.PACK_AB R6, R55, R34 ;  /* 0x000000223706723e */ /* 0x000fe400000010ff */
[----:B------:R-:W-:-:S05]  /*dff0*/  F2FP.BF16.PACK_AB R7, R46, R41 ;  /* 0x000000292e07723e */ /* 0x000fca00000010ff */
        /* <DEDUP_REMOVED lines=41> */
[----:B------:R-:W-:-:S04]  /*e290*/  FADD.FTZ R34, R34, R17 ;  /* 0x0000001122227221 */ /* 0x000fc80000010000 */
[----:B------:R-:W-:Y:S02]  /*e2a0*/  FADD.FTZ R55, R55, R34 ;  /* 0x0000002237377221 */ /* 0x000fe40000010000 */
[----:B---3--:R-:W-:Y:S02]  /*e2b0*/  HMMA.16816.F32.BF16 R68, R4, R12, R68 ;  /* 0x0000000c0444723c */ /* 0x008fe40000041844 */
[----:B------:R-:W-:-:S04]  /*e2c0*/  FADD.FTZ R32, R32, R55 ;  /* 0x0000003720207221 */ /* 0x000fc80000010000 */
[----:B------:R-:W-:Y:S02]  /*e2d0*/  FADD.FTZ R51, R51, R32 ;  /* 0x0000002033337221 */ /* 0x000fe40000010000 */
[----:B------:R-:W-:Y:S01]  /*e2e0*/  FADD.FTZ R13, R41, R16 ;  /* 0x00000010290d7221 */ /* 0x000fe20000010000 */
[C---:B--2---:R-:W-:Y:S01]  /*e2f0*/  HMMA.16816.F32.BF16 R76, R4.reuse, R8, R76 ;  /* 0x00000008044c723c */ /* 0x044fe2000004184c */
        /* <DEDUP_REMOVED lines=13> */
[----:B------:R-:W-:-:S04]  /*e3d0*/  FADD.FTZ R2, R2, R9 ;  /* 0x0000000902027221 */ /* 0x000fc80000010000 */
[----:B------:R-:W-:Y:S01]  /*e3e0*/  FADD.FTZ R25, R25, R2 ;  /* 0x0000000219197221 */ /* 0x000fe20000010000 */
[----:B------:R-:W-:-:S03]  /*e3f0*/  MOV R2, R20 ;  /* 0x0000001400027202 */ /* 0x000fc60000000f00 */
[----:B------:R-:W-:-:S04]  /*e400*/  FADD.FTZ R0, R0, R25 ;  /* 0x0000001900007221 */ /* 0x000fc80000010000 */
[----:B------:R-:W-:Y:S01]  /*e410*/  FADD.FTZ R157, R157, R0 ;  /* 0x000000009d9d7221 */ /* 0x000fe20000010000 */
[----:B------:R-:W-:Y:S02]  /*e420*/  MOV R0, R3 ;  /* 0x0000000300007202 */ /* 0x000fe40000000f00 */
.L_x_4084:
[----:B------:R-:W-:Y:S05]  /*e430*/  @!P1 BRA `(.L_x_4092) ;  /* 0x0000309000009947 */ /* 0x000fea0003800000 */
[----:B------:R-:W-:Y:S01]  /*e440*/  IMAD.MOV.U32 R153, RZ, RZ, c[0x0][0x1a0] ;  /* 0x00006800ff997624 */ /* 0x000fe200078e00ff */
[----:B------:R-:W-:Y:S02]  /*e450*/  MOV R87, R0 ;  /* 0x0000000000577202 */ /* 0x000fe40000000f00 */
[----:B------:R-:W-:Y:S01]  /*e460*/  MOV R89, R2 ;  /* 0x0000000200597202 */ /* 0x000fe20000000f00 */
[----:B------:R-:W-:-:S05]  /*e470*/  IMAD.U32 R152, R153, -0x80, RZ ;  /* 0xffffff8099987824 */ /* 0x000fca00078e00ff */
[----:B------:R-:W-:Y:S02]  /*e480*/  SHF.R.S32.HI R151, RZ, 0x1f, R152 ;  /* 0x0000001fff977819 */ /* 0x000fe40000011498 */
.L_x_4096:
        /* <DEDUP_REMOVED lines=65> */
.L_x_4093:
        /* <DEDUP_REMOVED lines=9> */
[CC--:B------:R-:W-:Y:S01]  /*e930*/  @!P0 LEA.HI.X R156, R153.reuse, R2.reuse, R156, 0x6, P1 ;  /* 0x00000002999c8211 */ /* 0x0c0fe200008f349c */
[----:B------:R-:W-:Y:S01]  /*e940*/  @P0 STS [R149+0x3004], RZ ;  /* 0x003004ff95000388 */ /* 0x000fe20000000800 */
[----:B------:R-:W-:Y:S01]  /*e950*/  @!P0 IADD3.X R2, R140, R2, RZ, P3, !PT ;  /* 0x000000028c028210 */ /* 0x000fe20001ffe4ff */
[----:B------:R-:W-:Y:S01]  /*e960*/  @!P0 IMAD.WIDE.U32 R164, R153, 0x60, R164 ;  /* 0x0000006099a48825 */ /* 0x000fe200078e00a4 */
[-C--:B------:R-:W-:Y:S01]  /*e970*/  @!P0 LEA R166, P3, R3, R154.reuse, 0x1 ;  /* 0x0000009a03a68211 */ /* 0x080fe200078608ff */
[----:B------:R-:W-:Y:S01]  /*e980*/  @!PT LDS RZ, [RZ] ;  /* 0x00000000fffff984 */ /* 0x000fe20000000800 */
[----:B------:R-:W-:Y:S01]  /*e990*/  @!PT LDS RZ, [RZ] ;  /* 0x00000000fffff984 */ /* 0x000fe20000000800 */
[----:B------:R-:W-:Y:S01]  /*e9a0*/  @!PT LDS RZ, [RZ] ;  /* 0x00000000fffff984 */ /* 0x000fe20000000800 */
[----:B------:R1:W-:Y:S01]  /*e9b0*/  @!P0 LDGSTS.E.BYPASS.LTC128B.128 [R149+0x3000], [R160.64] ;  /* 0x03000000a0958fae */ /* 0x0003e2000b901d46 */
[-C--:B------:R-:W-:Y:S02]  /*e9c0*/  @!P0 LEA R162, P1, R163, R154.reuse, 0x1 ;  /* 0x0000009aa3a28211 */ /* 0x080fe400078208ff */
[-C--:B------:R-:W-:Y:S02]  /*e9d0*/  @!P0 LEA.HI.X R167, R3, R155.reuse, R2, 0x1, P3 ;  /* 0x0000009b03a78211 */ /* 0x080fe400018f0c02 */
[----:B------:R-:W-:Y:S02]  /*e9e0*/  @!P0 LEA.HI.X R163, R163, R155, R156, 0x1, P1 ;  /* 0x0000009ba3a38211 */ /* 0x000fe400008f0c9c */
[----:B------:R-:W-:Y:S01]  /*e9f0*/  @!P0 MOV R0, c[0x0][0x1a4] ;  /* 0x0000690000008a02 */ /* 0x000fe20000000f00 */
[----:B------:R-:W-:Y:S01]  /*ea00*/  @P0 STS.128 [R149+0x3800], RZ ;  /* 0x003800ff95000388 */ /* 0x000fe20000000c00 */
[----:B------:R-:W-:Y:S03]  /*ea10*/  @!P0 LEA R2, P1, R164, R154, 0x1 ;  /* 0x0000009aa4028211 */ /* 0x000fe600078208ff */
[----:B------:R-:W-:Y:S04]  /*ea20*/  @!P0 IMAD R0, R0, 0x60, RZ ;  /* 0x0000006000008824 */ /* 0x000fe800078e02ff */
[----:B------:R-:W-:Y:S01]  /*ea30*/  @!PT LDS RZ, [RZ] ;  /* 0x00000000fffff984 */ /* 0x000fe20000000800 */
[----:B------:R-:W-:Y:S01]  /*ea40*/  @!PT LDS RZ, [RZ] ;  /* 0x00000000fffff984 */ /* 0x000fe20000000800 */
[----:B------:R-:W-:Y:S01]  /*ea50*/  @!PT LDS RZ, [RZ] ;  /* 0x00000000fffff984 */ /* 0x000fe20000000800 */
[----:B------:R2:W-:Y:S01]  /*ea60*/  @!P0 LDGSTS.E.BYPASS.LTC128B.128 [R149+0x3800], [R166.64] ;  /* 0x03800000a6958fae */ /* 0x0005e2000b901d46 */
[----:B------:R-:W-:Y:S04]  /*ea70*/  @!P0 IADD3 R0, R0, R165, RZ ;  /* 0x000000a500008210 */ /* 0x000fe80007ffe0ff */
[----:B------:R-:W-:Y:S02]  /*ea80*/  @!P0 LEA.HI.X R3, R164, R155, R0, 0x1, P1 ;  /* 0x0000009ba4038211 */ /* 0x000fe400008f0c00 */
[----:B------:R-:W-:Y:S01]  /*ea90*/  ISETP.GT.AND P1, PT, R150, R137, PT ;  /* 0x000000899600720c */ /* 0x000fe20003f24270 */
        /* <DEDUP_REMOVED lines=11> */
[----:B------:R-:W5:Y:S08]  /*eb50*/  LDSM.16.M88.4 R96, [R134+0x1000] ;  /* 0x001000008660783b */ /* 0x000f700000000200 */
[----:B------:R-:W1:Y:S08]  /*eb60*/  LDSM.16.M88.4 R100, [R134+0x1400] ;  /* 0x001400008664783b */ /* 0x000e700000000200 */
[----:B------:R-:W1:Y:S08]  /*eb70*/  LDSM.16.M88.4 R104, [R134+0x1800] ;  /* 0x001800008668783b */ /* 0x000e700000000200 */
[----:B------:R-:W1:Y:S08]  /*eb80*/  LDSM.16.M88.4 R108, [R134+0x1c00] ;  /* 0x001c0000866c783b */ /* 0x000e700000000200 */
[----:B------:R-:W1:Y:S08]  /*eb90*/  LDSM.16.M88.4 R112, [R134+0x2000] ;  /* 0x002000008670783b */ /* 0x000e700000000200 */
[----:B------:R-:W1:Y:S08]  /*eba0*/  LDSM.16.M88.4 R116, [R134+0x2400] ;  /* 0x002400008674783b */ /* 0x000e700000000200 */
[----:B------:R-:W0:Y:S08]  /*ebb0*/  LDGDEPBAR ;  /* 0x00000000000079af */ /* 0x000e300000000000 */
[----:B------:R-:W2:Y:S08]  /*ebc0*/  LDSM.16.M88.4 R120, [R134+0x2800] ;  /* 0x002800008678783b */ /* 0x000eb00000000200 */
[----:B------:R-:W2:Y:S01]  /*ebd0*/  LDSM.16.M88.4 R124, [R134+0x2c00] ;  /* 0x002c0000867c783b */ /* 0x000ea20000000200 */
        /* <DEDUP_REMOVED lines=16> */
[----:B------:R-:W-:Y:S01]  /*ece0*/  HMMA.16816.F32.BF16 R64, R92, R126, RZ ;  /* 0x0000007e5c40723c */ /* 0x000fe200000418ff */
[----:B------:R-:W1:Y:S07]  /*ecf0*/  LDSM.16.M88.4 R92, [R135] ;  /* 0x00000000875c783b */ /* 0x000e6e0000000200 */
[C---:B-1----:R-:W-:Y:S08]  /*ed00*/  HMMA.16816.F32.BF16 R4, R92.reuse, R96, R4 ;  /* 0x000000605c04723c */ /* 0x042ff00000041804 */
[----:B------:R-:W-:Y:S01]  /*ed10*/  HMMA.16816.F32.BF16 R8, R92, R98, R8 ;  /* 0x000000625c08723c */ /* 0x000fe20000041808 */
[----:B------:R-:W1:-:S15]  /*ed20*/  LDSM.16.M88.4 R96, [R130] ;  /* 0x000000008260783b */ /* 0x000e5e0000000200 */
[----:B------:R-:W-:Y:S02]  /*ed30*/  FMUL.FTZ R186, R4, c[0x0][0x2ec] ;  /* 0x0000bb0004ba7a20 */ /* 0x000fe40000410000 */
[----:B------:R-:W-:Y:S02]  /*ed40*/  FMUL.FTZ R184, R5, c[0x0][0x2ec] ;  /* 0x0000bb0005b87a20 */ /* 0x000fe40000410000 */
[----:B------:R-:W-:Y:S02]  /*ed50*/  FMUL.FTZ R188, R6, c[0x0][0x2ec] ;  /* 0x0000bb0006bc7a20 */ /* 0x000fe40000410000 */
[----:B------:R-:W2:Y:S01]  /*ed60*/  MUFU.TANH R186, R186 ;  /* 0x000000ba00ba7308 */ /* 0x000ea20000002400 */
[----:B------:R-:W-:Y:S02]  /*ed70*/  FMUL.FTZ R190, R7, c[0x0][0x2ec] ;  /* 0x0000bb0007be7a20 */ /* 0x000fe40000410000 */
[----:B------:R-:W-:Y:S02]  /*ed80*/  FMUL.FTZ R192, R8, c[0x0][0x2ec] ;  /* 0x0000bb0008c07a20 */ /* 0x000fe40000410000 */
[----:B------:R-:W-:Y:S02]  /*ed90*/  FMUL.FTZ R194, R9, c[0x0][0x2ec] ;  /* 0x0000bb0009c27a20 */ /* 0x000fe40000410000 */
[----:B------:R-:W-:Y:S02]  /*eda0*/  FMUL.FTZ R182, R10, c[0x0][0x2ec] ;  /* 0x0000bb000ab67a20 */ /* 0x000fe40000410000 */
[----:B------:R-:W-:Y:S01]  /*edb0*/  FMUL.FTZ R180, R11, c[0x0][0x2ec] ;  /* 0x0000bb000bb47a20 */ /* 0x000fe20000410000 */
[----:B------:R-:W2:Y:S01]  /*edc0*/  MUFU.TANH R184, R184 ;  /* 0x000000b800b87308 */ /* 0x000ea20000002400 */
[C---:B-1----:R-:W-:Y:S09]  /*edd0*/  HMMA.16816.F32.BF16 R12, R92.reuse, R96, R12 ;  /* 0x000000605c0c723c */ /* 0x042ff2000004180c */
[----:B------:R-:W1:Y:S01]  /*ede0*/  MUFU.TANH R188, R188 ;  /* 0x000000bc00bc7308 */ /* 0x000e620000002400 */
[C---:B------:R-:W-:Y:S01]  /*edf0*/  HMMA.16816.F32.BF16 R16, R92.reuse, R98, R16 ;  /* 0x000000625c10723c */ /* 0x040fe20000041810 */
[----:B------:R-:W5:Y:S08]  /*ee00*/  LDSM.16.M88.4 R96, [R129] ;  /* 0x000000008160783b */ /* 0x000f700000000200 */
[----:B------:R-:W1:Y:S10]  /*ee10*/  MUFU.TANH R190, R190 ;  /* 0x000000be00be7308 */ /* 0x000e740000002400 */
[----:B------:R-:W1:Y:S01]  /*ee20*/  MUFU.TANH R192, R192 ;  /* 0x000000c000c07308 */ /* 0x000e620000002400 */
[----:B------:R-:W-:Y:S02]  /*ee30*/  FMUL.FTZ R0, R12, c[0x0][0x2ec] ;  /* 0x0000bb000c007a20 */ /* 0x000fe40000410000 */
[----:B------:R-:W-:Y:S02]  /*ee40*/  FMUL.FTZ R154, R15, c[0x0][0x2ec] ;  /* 0x0000bb000f9a7a20 */ /* 0x000fe40000410000 */
[----:B------:R-:W-:Y:S02]  /*ee50*/  FMUL.FTZ R156, R13, c[0x0][0x2ec] ;  /* 0x0000bb000d9c7a20 */ /* 0x000fe40000410000 */
[----:B------:R-:W-:Y:S03]  /*ee60*/  FMUL.FTZ R155, R14, c[0x0][0x2ec] ;  /* 0x0000bb000e9b7a20 */ /* 0x000fe60000410000 */
[----:B------:R1:W1:Y:S01]  /*ee70*/  MUFU.TANH R123, R0 ;  /* 0x00000000007b7308 */ /* 0x0002620000002400 */
[----:B----4-:R-:W-:Y:S02]  /*ee80*/  FMUL.FTZ R3, R16, c[0x0][0x2ec] ;  /* 0x0000bb0010037a20 */ /* 0x010fe40000410000 */
[----:B------:R-:W-:Y:S02]  /*ee90*/  FMUL.FTZ R2, R17, c[0x0][0x2ec] ;  /* 0x0000bb0011027a20 */ /* 0x000fe40000410000 */
[----:B------:R-:W-:Y:S05]  /*eea0*/  FMUL.FTZ R178, R19, c[0x0][0x2ec] ;  /* 0x0000bb0013b27a20 */ /* 0x000fea0000410000 */
[----:B------:R4:W2:Y:S01]  /*eeb0*/  MUFU.TANH R104, R3 ;  /* 0x0000000300687308 */ /* 0x0008a20000002400 */
[C---:B-----5:R-:W-:Y:S09]  /*eec0*/  HMMA.16816.F32.BF16 R20, R92.reuse, R96, R20 ;  /* 0x000000605c14723c */ /* 0x060ff20000041814 */
[----:B------:R5:W2:Y:S03]  /*eed0*/  MUFU.TANH R100, R154 ;  /* 0x0000009a00647308 */ /* 0x000aa60000002400 */
[----:B-1----:R-:W-:Y:S01]  /*eee0*/  FMUL.FTZ R0, R18, c[0x0][0x2ec] ;  /* 0x0000bb0012007a20 */ /* 0x002fe20000410000 */
[C---:B------:R-:W-:Y:S01]  /*eef0*/  HMMA.16816.F32.BF16 R24, R92.reuse, R98, R24 ;  /* 0x000000625c18723c */ /* 0x040fe20000041818 */
[----:B------:R-:W1:Y:S05]  /*ef00*/  LDSM.16.M88.4 R96, [R128] ;  /* 0x000000008060783b */ /* 0x000e6a0000000200 */
[----:B------:R1:W1:Y:S10]  /*ef10*/  MUFU.TANH R108, R0 ;  /* 0x00000000006c7308 */ /* 0x0002740000002400 */
[----:B------:R1:W1:Y:S01]  /*ef20*/  MUFU.TANH R125, R156 ;  /* 0x0000009c007d7308 */ /* 0x0002620000002400 */
[----:B------:R-:W-:Y:S02]  /*ef30*/  FMUL.FTZ R176, R20, c[0x0][0x2ec] ;  /* 0x0000bb0014b07a20 */ /* 0x000fe40000410000 */
[----:B------:R-:W-:Y:S02]  /*ef40*/  FMUL.FTZ R174, R21, c[0x0][0x2ec] ;  /* 0x0000bb0015ae7a20 */ /* 0x000fe40000410000 */
[----:B------:R-:W-:Y:S02]  /*ef50*/  FMUL.FTZ R172, R22, c[0x0][0x2ec] ;  /* 0x0000bb0016ac7a20 */ /* 0x000fe40000410000 */
[----:B------:R-:W-:Y:S03]  /*ef60*/  FMUL.FTZ R170, R23, c[0x0][0x2ec] ;  /* 0x0000bb0017aa7a20 */ /* 0x000fe60000410000 */
[----:B------:R2:W2:Y:S01]  /*ef70*/  MUFU.TANH R112, R2 ;  /* 0x0000000200707308 */ /* 0x0004a20000002400 */
[----:B----4-:R-:W-:Y:S02]  /*ef80*/  FMUL.FTZ R3, R27, c[0x0][0x2ec] ;  /* 0x0000bb001b037a20 */ /* 0x010fe40000410000 */
[----:B-----5:R-:W-:Y:S02]  /*ef90*/  FMUL.FTZ R154, R26, c[0x0][0x2ec] ;  /* 0x0000bb001a9a7a20 */ /* 0x020fe40000410000 */
[----:B------:R-:W-:Y:S02]  /*efa0*/  FMUL.FTZ R168, R24, c[0x0][0x2ec] ;  /* 0x0000bb0018a87a20 */ /* 0x000fe40000410000 */
[----:B------:R-:W-:Y:S03]  /*efb0*/  FMUL.FTZ R166, R25, c[0x0][0x2ec] ;  /* 0x0000bb0019a67a20 */ /* 0x000fe60000410000 */
[----:B------:R4:W2:Y:S01]  /*efc0*/  MUFU.TANH R127, R155 ;  /* 0x0000009b007f7308 */ /* 0x0008a20000002400 */
        /* <DEDUP_REMOVED lines=8> */
[----:B--2---:R-:W-:Y:S02]  /*f050*/  FMUL.FTZ R2, R28, c[0x0][0x2ec] ;  /* 0x0000bb001c027a20 */ /* 0x004fe40000410000 */
[----:B----4-:R-:W-:Y:S03]  /*f060*/  FMUL.FTZ R155, R31, c[0x0][0x2ec] ;  /* 0x0000bb001f9b7a20 */ /* 0x010fe60000410000 */
[----:B------:R2:W4:Y:S10]  /*f070*/  MUFU.TANH R120, R0 ;  /* 0x0000000000787308 */ /* 0x0005340000002400 */
[----:B------:R1:W1:Y:S01]  /*f080*/  MUFU.TANH R116, R156 ;  /* 0x0000009c00747308 */ /* 0x0002620000002400 */
[C---:B-----5:R-:W-:Y:S09]  /*f090*/  HMMA.16816.F32.BF16 R36, R92.reuse, R96, R36 ;  /* 0x000000605c24723c */ /* 0x060ff20000041824 */
[----:B------:R5:W3:Y:S01]  /*f0a0*/  MUFU.TANH R124, R2 ;  /* 0x00000002007c7308 */ /* 0x000ae20000002400 */
[C---:B------:R-:W-:Y:S01]  /*f0b0*/  HMMA.16816.F32.BF16 R40, R92.reuse, R98, R40 ;  /* 0x000000625c28723c */ /* 0x040fe20000041828 */
[----:B------:R-:W3:Y:S02]  /*f0c0*/  LDSM.16.M88.4 R96, [R90] ;  /* 0x000000005a60783b */ /* 0x000ee40000000200 */
[----:B--2---:R-:W-:Y:S06]  /*f0d0*/  FMUL.FTZ R0, R35, c[0x0][0x2ec] ;  /* 0x0000bb0023007a20 */ /* 0x004fec0000410000 */
[----:B------:R2:W2:Y:S10]  /*f0e0*/  MUFU.TANH R121, R155 ;  /* 0x0000009b00797308 */ /* 0x0004b40000002400 */
[----:B------:R4:W3:Y:S01]  /*f0f0*/  MUFU.TANH R113, R0 ;  /* 0x0000000000717308 */ /* 0x0008e20000002400 */
[----:B-1----:R-:W-:Y:S02]  /*f100*/  FMUL.FTZ R156, R36, c[0x0][0x2ec] ;  /* 0x0000bb00249c7a20 */ /* 0x002fe40000410000 */
[----:B-----5:R-:W-:Y:S07]  /*f110*/  FMUL.FTZ R2, R34, c[0x0][0x2ec] ;  /* 0x0000bb0022027a20 */ /* 0x020fee0000410000 */
[----:B------:R1:W1:Y:S01]  /*f120*/  MUFU.TANH R111, R156 ;  /* 0x0000009c006f7308 */ /* 0x0002620000002400 */
[----:B--2---:R-:W-:Y:S09]  /*f130*/  FMUL.FTZ R155, R37, c[0x0][0x2ec] ;  /* 0x0000bb00259b7a20 */ /* 0x004ff20000410000 */
[----:B------:R2:W2:Y:S01]  /*f140*/  MUFU.TANH R115, R2 ;  /* 0x0000000200737308 */ /* 0x0004a20000002400 */
[----:B----4-:R-:W-:Y:S01]  /*f150*/  FMUL.FTZ R0, R41, c[0x0][0x2ec] ;  /* 0x0000bb0029007a20 */ /* 0x010fe20000410000 */
[C---:B---3--:R-:W-:Y:S08]  /*f160*/  HMMA.16816.F32.BF16 R44, R92.reuse, R96, R44 ;  /* 0x000000605c2c723c */ /* 0x048ff0000004182c */
[----:B------:R3:W4:Y:S01]  /*f170*/  MUFU.TANH R101, R0 ;  /* 0x0000000000657308 */ /* 0x0007220000002400 */
[C---:B------:R-:W-:Y:S01]  /*f180*/  HMMA.16816.F32.BF16 R48, R92.reuse, R98, R48 ;  /* 0x000000625c30723c */ /* 0x040fe20000041830 */
[----:B------:R-:W5:Y:S02]  /*f190*/  LDSM.16.M88.4 R96, [R88] ;  /* 0x000000005860783b */ /* 0x000f640000000200 */
[----:B-1----:R-:W-:Y:S06]  /*f1a0*/  FMUL.FTZ R156, R42, c[0x0][0x2ec] ;  /* 0x0000bb002a9c7a20 */ /* 0x002fec0000410000 */
[----:B------:R1:W1:Y:S03]  /*f1b0*/  MUFU.TANH R109, R155 ;  /* 0x0000009b006d7308 */ /* 0x0002660000002400 */
[----:B--2---:R-:W-:Y:S07]  /*f1c0*/  FMUL.FTZ R2, R40, c[0x0][0x2ec] ;  /* 0x0000bb0028027a20 */ /* 0x004fee0000410000 */
[----:B------:R2:W2:Y:S01]  /*f1d0*/  MUFU.TANH R126, R156 ;  /* 0x0000009c007e7308 */ /* 0x0004a20000002400 */
[----:B---3--:R-:W-:Y:S09]  /*f1e0*/  FMUL.FTZ R0, R47, c[0x0][0x2ec] ;  /* 0x0000bb002f007a20 */ /* 0x008ff20000410000 */
[----:B------:R3:W3:Y:S01]  /*f1f0*/  MUFU.TANH R103, R2 ;  /* 0x0000000200677308 */ /* 0x0006e20000002400 */
[----:B-1----:R-:W-:Y:S09]  /*f200*/  FMUL.FTZ R155, R43, c[0x0][0x2ec] ;  /* 0x0000bb002b9b7a20 */ /* 0x002ff20000410000 */
[----:B------:R1:W1:Y:S01]  /*f210*/  MUFU.TANH R122, R155 ;  /* 0x0000009b007a7308 */ /* 0x0002620000002400 */
[C---:B-----5:R-:W-:Y:S03]  /*f220*/  HMMA.16816.F32.BF16 R52, R92.reuse, R96, R52 ;  /* 0x000000605c34723c */ /* 0x060fe60000041834 */
[----:B--2---:R-:W-:Y:S06]  /*f230*/  FMUL.FTZ R156, R48, c[0x0][0x2ec] ;  /* 0x0000bb00309c7a20 */ /* 0x004fec0000410000 */
[----:B------:R-:W2:Y:S01]  /*f240*/  MUFU.TANH R178, R178 ;  /* 0x000000b200b27308 */ /* 0x000ea20000002400 */
[C---:B------:R-:W-:Y:S01]  /*f250*/  HMMA.16816.F32.BF16 R56, R92.reuse, R98, R56 ;  /* 0x000000625c38723c */ /* 0x040fe20000041838 */
[----:B------:R-:W5:Y:S01]  /*f260*/  LDSM.16.M88.4 R96, [R86] ;  /* 0x000000005660783b */ /* 0x000f620000000200 */
[----:B------:R-:W-:Y:S04]  /*f270*/  DEPBAR.LE SB0, 0x0 ;  /* 0x000080000000791a */ /* 0x000fe80000000000 */
[----:B---3--:R-:W-:Y:S03]  /*f280*/  FMUL.FTZ R2, R46, c[0x0][0x2ec] ;  /* 0x0000bb002e027a20 */ /* 0x008fe60000410000 */
[----:B------:R3:W2:Y:S01]  /*f290*/  MUFU.TANH R34, R156 ;  /* 0x0000009c00227308 */ /* 0x0006a20000002400 */
[----:B------:R-:W-:Y:S02]  /*f2a0*/  BAR.SYNC.DEFER_BLOCKING 0x0 ;  /* 0x0000000000007b1d */ /* 0x000fe40000010000 */
[----:B-1----:R-:W-:Y:S07]  /*f2b0*/  FMUL.FTZ R155, R49, c[0x0][0x2ec] ;  /* 0x0000bb00319b7a20 */ /* 0x002fee0000410000 */
[----:B------:R1:W1:Y:S10]  /*f2c0*/  MUFU.TANH R35, R2 ;  /* 0x0000000200237308 */ /* 0x0002740000002400 */
[----:B------:R2:W2:Y:S01]  /*f2d0*/  MUFU.TANH R110, R155 ;  /* 0x0000009b006e7308 */ /* 0x0004a20000002400 */
[----:B---3--:R-:W-:Y:S09]  /*f2e0*/  FMUL.FTZ R156, R54, c[0x0][0x2ec] ;  /* 0x0000bb00369c7a20 */ /* 0x008ff20000410000 */
[----:B------:R3:W3:Y:S01]  /*f2f0*/  MUFU.TANH R43, R156 ;  /* 0x0000009c002b7308 */ /* 0x0006e20000002400 */
[C---:B-----5:R-:W-:Y:S05]  /*f300*/  HMMA.16816.F32.BF16 R60, R92.reuse, R96, R60 ;  /* 0x000000605c3c723c */ /* 0x060fea000004183c */
[----:B-1----:R-:W-:Y:S04]  /*f310*/  FMUL.FTZ R2, R52, c[0x0][0x2ec] ;  /* 0x0000bb0034027a20 */ /* 0x002fe80000410000 */
[----:B------:R1:W1:Y:S01]  /*f320*/  MUFU.TANH R97, R3 ;  /* 0x0000000300617308 */ /* 0x0002620000002400 */
[----:B------:R-:W-:Y:S03]  /*f330*/  HMMA.16816.F32.BF16 R64, R92, R98, R64 ;  /* 0x000000625c40723c */ /* 0x000fe60000041840 */
[----:B--2---:R-:W-:Y:S06]  /*f340*/  FMUL.FTZ R155, R55, c[0x0][0x2ec] ;  /* 0x0000bb00379b7a20 */ /* 0x004fec0000410000 */
[----:B------:R2:W2:Y:S05]  /*f350*/  MUFU.TANH R96, R154 ;  /* 0x0000009a00607308 */ /* 0x0004aa0000002400 */
[----:B------:R-:W-:Y:S02]  /*f360*/  FMUL.FTZ R165, R60, c[0x0][0x2ec] ;  /* 0x0000bb003ca57a20 */ /* 0x000fe40000410000 */
[----:B------:R-:W-:Y:S03]  /*f370*/  FMUL.FTZ R163, R61, c[0x0][0x2ec] ;  /* 0x0000bb003da37a20 */ /* 0x000fe60000410000 */
[----:B------:R5:W4:Y:S01]  /*f380*/  MUFU.TANH R37, R2 ;  /* 0x0000000200257308 */ /* 0x000b220000002400 */
[----:B------:R-:W-:Y:S02]  /*f390*/  FMUL.FTZ R164, R62, c[0x0][0x2ec] ;  /* 0x0000bb003ea47a20 */ /* 0x000fe40000410000 */
[----:B---3--:R-:W-:Y:S02]  /*f3a0*/  FMUL.FTZ R156, R63, c[0x0][0x2ec] ;  /* 0x0000bb003f9c7a20 */ /* 0x008fe40000410000 */
[----:B-1----:R-:W-:Y:S02]  /*f3b0*/  FMUL.FTZ R3, R33, c[0x0][0x2ec] ;  /* 0x0000bb0021037a20 */ /* 0x002fe40000410000 */
[----:B------:R-:W-:Y:S02]  /*f3c0*/  FMUL.FTZ R158, R64, c[0x0][0x2ec] ;  /* 0x0000bb00409e7a20 */ /* 0x000fe40000410000 */
[----:B------:R-:W-:Y:S01]  /*f3d0*/  FMUL.FTZ R162, R65, c[0x0][0x2ec] ;  /* 0x0000bb0041a27a20 */ /* 0x000fe20000410000 */
[----:B------:R1:W3:Y:S01]  /*f3e0*/  MUFU.TANH R117, R3 ;  /* 0x0000000300757308 */ /* 0x0002e20000002400 */
[----:B--2---:R-:W-:Y:S09]  /*f3f0*/  FMUL.FTZ R154, R32, c[0x0][0x2ec] ;  /* 0x0000bb00209a7a20 */ /* 0x004ff20000410000 */
[----:B------:R2:W2:Y:S01]  /*f400*/  MUFU.TANH R119, R154 ;  /* 0x0000009a00777308 */ /* 0x0004a20000002400 */
[----:B-----5:R-:W-:Y:S09]  /*f410*/  FMUL.FTZ R2, R58, c[0x0][0x2ec] ;  /* 0x0000bb003a027a20 */ /* 0x020ff20000410000 */
[----:B------:R5:W3:Y:S01]  /*f420*/  MUFU.TANH R33, R0 ;  /* 0x0000000000217308 */ /* 0x000ae20000002400 */
[----:B-1----:R-:W-:Y:S09]  /*f430*/  FMUL.FTZ R3, R39, c[0x0][0x2ec] ;  /* 0x0000bb0027037a20 */ /* 0x002ff20000410000 */
[----:B------:R1:W1:Y:S01]  /*f440*/  MUFU.TANH R105, R3 ;  /* 0x0000000300697308 */ /* 0x0002620000002400 */
        /* <DEDUP_REMOVED lines=20> */
[----:B-----5:R-:W-:Y:S09]  /*f590*/  MOV R155, R161 ;  /* 0x000000a1009b7202 */ /* 0x020ff20000000f00 */
[----:B------:R-:W3:Y:S01]  /*f5a0*/  MUFU.TANH R176, R176 ;  /* 0x000000b000b07308 */ /* 0x000ee20000002400 */
[----:B-1----:R-:W-:Y:S09]  /*f5b0*/  FMUL.FTZ R3, R67, c[0x0][0x2ec] ;  /* 0x0000bb0043037a20 */ /* 0x002ff20000410000 */
[----:B------:R-:W1:Y:S01]  /*f5c0*/  MUFU.TANH R174, R174 ;  /* 0x000000ae00ae7308 */ /* 0x000e620000002400 */
[----:B--2---:R-:W-:Y:S09]  /*f5d0*/  MOV R154, R160 ;  /* 0x000000a0009a7202 */ /* 0x004ff20000000f00 */
[----:B------:R-:W2:Y:S10]  /*f5e0*/  MUFU.TANH R172, R172 ;  /* 0x000000ac00ac7308 */ /* 0x000eb40000002400 */
[----:B------:R-:W1:Y:S10]  /*f5f0*/  MUFU.TANH R170, R170 ;  /* 0x000000aa00aa7308 */ /* 0x000e740000002400 */
        /* <DEDUP_REMOVED lines=12> */
[----:B-1234-:R-:W-:Y:S05]  /*f6c0*/  IMAD.MOV.U32 R0, RZ, RZ, c[0x0][0x198] ;  /* 0x00006600ff007624 */ /* 0x01efea00078e00ff */
[----:B------:R-:W-:Y:S04]  /*f6d0*/  LEA R4, -R0, RZ, 0x7 ;  /* 0x000000ff00047211 */ /* 0x000fe800078e39ff */
[----:B------:R-:W-:Y:S01]  /*f6e0*/  SHF.R.S32.HI R5, RZ, 0x1f, R4 ;  /* 0x0000001fff057819 */ /* 0x000fe20000011404 */
[----:B------:R-:W-:-:S05]  /*f6f0*/  @!P2 BRA `(.L_x_4095) ;  /* 0x000003b00000a947 */ /* 0x000fca0003800000 */
[----:B------:R-:W-:Y:S01]  /*f700*/  IMAD.MOV.U32 R6, RZ, RZ, RZ ;  /* 0x000000ffff067224 */ /* 0x000fe200078e00ff */
[----:B------:R-:W-:Y:S01]  /*f710*/  IABS R4, c[0x0][0x2d0] ;  /* 0x0000b40000047a13 */ /* 0x000fe20000000000 */
[----:B------:R-:W-:Y:S03]  /*f720*/  IMAD.SHL.U32 R5, R150, 0x80, RZ ;  /* 0x0000008096057824 */ /* 0x000fe600078e00ff */
[----:B------:R-:W1:Y:S02]  /*f730*/  I2F.RP R10, R4 ;  /* 0x00000004000a7306 */ /* 0x000e640000209400 */
[----:B------:R-:W-:Y:S08]  /*f740*/  IABS R9, R5 ;  /* 0x0000000500097213 */ /* 0x000ff00000000000 */
[----:B-1----:R-:W1:Y:S02]  /*f750*/  MUFU.RCP R2, R10 ;  /* 0x0000000a00027308 */ /* 0x002e640000001000 */
[----:B-1----:R-:W-:Y:S08]  /*f760*/  IADD3 R8, R2, 0xffffffe, RZ ;  /* 0x0ffffffe02087810 */ /* 0x002ff00007ffe0ff */
[----:B------:R-:W1:Y:S02]  /*f770*/  F2I.FTZ.U32.TRUNC.NTZ R7, R8 ;  /* 0x0000000800077305 */ /* 0x000e64000021f000 */
[--C-:B-1----:R-:W-:Y:S04]  /*f780*/  IMAD.MOV R2, RZ, RZ, -R7.reuse ;  /* 0x000000ffff027224 */ /* 0x102fe800078e0a07 */
[----:B------:R-:W-:Y:S04]  /*f790*/  IMAD R2, R2, R4, RZ ;  /* 0x0000000402027224 */ /* 0x000fe800078e02ff */
[----:B------:R-:W-:Y:S06]  /*f7a0*/  IMAD.HI.U32 R2, R7, R2, R6 ;  /* 0x0000000207027227 */ /* 0x000fec00078e0006 */
[----:B------:R-:W-:Y:S04]  /*f7b0*/  IMAD.HI.U32 R6, R2, R9, RZ ;  /* 0x0000000902067227 */ /* 0x000fe800078e00ff */
[----:B------:R-:W-:Y:S04]  /*f7c0*/  IMAD.MOV R7, RZ, RZ, -R6 ;  /* 0x000000ffff077224 */ /* 0x000fe800078e0a06 */
[C---:B------:R-:W-:Y:S01]  /*f7d0*/  IMAD R9, R4.reuse, R7, R9 ;  /* 0x0000000704097224 */ /* 0x040fe200078e0209 */
[----:B------:R-:W-:Y:S04]  /*f7e0*/  LOP3.LUT R7, R5, c[0x0][0x2d0], RZ, 0x3c, !PT ;  /* 0x0000b40005077a12 */ /* 0x000fe800078e3cff */
        /* <DEDUP_REMOVED lines=8> */
[--C-:B------:R-:W-:Y:S01]  /*f870*/  @!P5 IMAD.IADD R9, R9, 0x1, -R4.reuse ;  /* 0x000000010909d824 */ /* 0x100fe200078e0a04 */
[----:B------:R-:W-:Y:S01]  /*f880*/  @!P5 IADD3 R6, R6, 0x1, RZ ;  /* 0x000000010606d810 */ /* 0x000fe20007ffe0ff */
[C---:B------:R-:W-:Y:S03]  /*f890*/  IMAD R5, R4.reuse, R7, R5 ;  /* 0x0000000704057224 */ /* 0x040fe600078e0205 */
[-C--:B------:R-:W-:Y:S02]  /*f8a0*/  ISETP.GE.U32.AND P6, PT, R9, R4.reuse, PT ;  /* 0x000000040900720c */ /* 0x080fe40003fc6070 */
[----:B------:R-:W-:Y:S11]  /*f8b0*/  ISETP.GT.U32.AND P3, PT, R4, R5, PT ;  /* 0x000000050400720c */ /* 0x000ff60003f64070 */
[----:B------:R-:W-:Y:S02]  /*f8c0*/  @P6 IADD3 R6, R6, 0x1, RZ ;  /* 0x0000000106066810 */ /* 0x000fe40007ffe0ff */
[----:B------:R-:W-:Y:S01]  /*f8d0*/  @!P3 IMAD.IADD R5, R5, 0x1, -R4 ;  /* 0x000000010505b824 */ /* 0x000fe200078e0a04 */
[----:B------:R-:W-:Y:S02]  /*f8e0*/  @!P3 IADD3 R2, R2, 0x1, RZ ;  /* 0x000000010202b810 */ /* 0x000fe40007ffe0ff */
[----:B------:R-:W-:Y:S02]  /*f8f0*/  @!P4 IMAD.MOV R6, RZ, RZ, -R6 ;  /* 0x000000ffff06c224 */ /* 0x000fe400078e0a06 */
[----:B------:R-:W-:Y:S02]  /*f900*/  ISETP.GE.U32.AND P3, PT, R5, R4, PT ;  /* 0x000000040500720c */ /* 0x000fe40003f66070 */
[----:B------:R-:W-:Y:S11]  /*f910*/  LOP3.LUT R5, RZ, c[0x0][0x2d0], RZ, 0x33, !PT ;  /* 0x0000b400ff057a12 */ /* 0x000ff600078e33ff */
        /* <DEDUP_REMOVED lines=25> */
.L_x_4095:
        /* <DEDUP_REMOVED lines=15> */
[C---:B------:R-:W-:Y:S01]  /*fba0*/  @!P0 LEA R6, P1, R0.reuse, R4, 0x6 ;  /* 0x0000000400068211 */ /* 0x040fe200078230ff */
[----:B------:R-:W-:Y:S02]  /*fbb0*/  @!P0 IMAD.MOV.U32 R7, RZ, RZ, c[0x0][0x19c] ;  /* 0x00006700ff078624 */ /* 0x000fe400078e00ff */
        /* <DEDUP_REMOVED lines=8> */
[----:B------:R-:W-:Y:S01]  /*fc40*/  @!P0 IMAD R7, R7, 0x60, RZ ;  /* 0x0000006007078824 */ /* 0x000fe200078e02ff */
[-C--:B------:R-:W-:Y:S03]  /*fc50*/  @!P0 LEA.HI.X R11, R6, R147.reuse, R2, 0x1, P1 ;  /* 0x00000093060b8211 */ /* 0x080fe600008f0c02 */
[----:B------:R-:W-:Y:S02]  /*fc60*/  @!P0 IMAD.IADD R7, R7, 0x1, R5 ;  /* 0x0000000107078824 */ /* 0x000fe400078e0205 */
[----:B------:R-:W-:Y:S01]  /*fc70*/  @!PT LDS RZ, [RZ] ;  /* 0x00000000fffff984 */ /* 0x000fe20000000800 */
[----:B------:R-:W-:Y:S01]  /*fc80*/  @!PT LDS RZ, [RZ] ;  /* 0x00000000fffff984 */ /* 0x000fe20000000800 */
[----:B------:R-:W-:Y:S01]  /*fc90*/  @!PT LDS RZ, [RZ] ;  /* 0x00000000fffff984 */ /* 0x000fe20000000800 */
[----:B------:R1:W-:Y:S04]  /*fca0*/  @!P0 LDGSTS.E.BYPASS.LTC128B.128 [R149+0x2000], [R10.64] ;  /* 0x020000000a958fae */ /* 0x0003e8000b901d46 */
[----:B------:R1:W-:Y:S01]  /*fcb0*/  @P0 STS.128 [R149+0x2800], RZ ;  /* 0x002800ff95000388 */ /* 0x0003e20000000c00 */
[C---:B--2---:R-:W-:Y:S01]  /*fcc0*/  @!P0 LEA R12, P1, R4.reuse, R146, 0x1 ;  /* 0x00000092040c8211 */ /* 0x044fe200078208ff */
[----:B------:R-:W-:Y:S03]  /*fcd0*/  IMAD.MOV.U32 R146, RZ, RZ, R8 ;  /* 0x000000ffff927224 */ /* 0x000fe600078e0008 */
[----:B------:R-:W-:Y:S01]  /*fce0*/  @!P0 LEA.HI.X R13, R4, R147, R7, 0x1, P1 ;  /* 0x00000093040d8211 */ /* 0x000fe200008f0c07 */
[----:B------:R-:W-:Y:S04]  /*fcf0*/  IMAD.MOV.U32 R147, RZ, RZ, R9 ;  /* 0x000000ffff937224 */ /* 0x000fe800078e0009 */
[----:B------:R-:W-:Y:S01]  /*fd00*/  @!PT LDS RZ, [RZ] ;  /* 0x00000000fffff984 */ /* 0x000fe20000000800 */
[----:B------:R-:W-:Y:S01]  /*fd10*/  @!PT LDS RZ, [RZ] ;  /* 0x00000000fffff984 */ /* 0x000fe20000000800 */
[----:B------:R-:W-:Y:S01]  /*fd20*/  @!PT LDS RZ, [RZ] ;  /* 0x00000000fffff984 */ /* 0x000fe20000000800 */
[----:B------:R1:W-:Y:S04]  /*fd30*/  @!P0 LDGSTS.E.BYPASS.LTC128B.128 [R149+0x2800], [R12.64] ;  /* 0x028000000c958fae */ /* 0x0003e8000b901d46 */
[----:B------:R-:W0:Y:S02]  /*fd40*/  LDGDEPBAR ;  /* 0x00000000000079af */ /* 0x000e240000000000 */
.L_x_4094:
[----:B--234-:R-:W-:Y:S01]  /*fd50*/  FMNMX.FTZ R7, R186, R89, !PT ;  /* 0x00000059ba077209 */ /* 0x01cfe20007810000 */
[----:B------:R-:W-:Y:S01]  /*fd60*/  LDSM.16.MT88.4 R24, [R132+0x3000] ;  /* 0x003000008418783b */ /* 0x000fe20000004200 */
        /* <DEDUP_REMOVED lines=74> */
[----:B------:R-:W-:Y:S01]  /*10210*/  FADD.FTZ R4, -R2, R89 ;  /* 0x0000005902047221 */ /* 0x000fe20000010100 */
[----:B------:R-:W-:Y:S02]  /*10220*/  MOV R89, R2 ;  /* 0x0000000200597202 */ /* 0x000fe40000000f00 */
[----:B------:R-:W-:Y:S01]  /*10230*/  FSEL R31, R31, RZ, P0 ;  /* 0x000000ff1f1f7208 */ /* 0x000fe20000000000 */
[----:B------:R-:W-:Y:S01]  /*10240*/  FMUL.FTZ R6, R4, c[0x0][0x23c] ;  /* 0x00008f0004067a20 */ /* 0x000fe20000410000 */
[C---:B------:R-:W-:Y:S01]  /*10250*/  FSETP.NEU.FTZ.AND P0, PT, R0.reuse, -INF , PT ;  /* 0xff8000000000780b */ /* 0x040fe20003f1d000 */
[----:B------:R-:W-:Y:S02]  /*10260*/  FADD.FTZ R4, -R0, R87 ;  /* 0x0000005700047221 */ /* 0x000fe40000010100 */
[--C-:B------:R-:W-:Y:S01]  /*10270*/  FFMA.FTZ R56, R34, c[0x0][0x23c], -R31.reuse ;  /* 0x00008f0022387a23 */ /* 0x100fe2000001081f */
[----:B------:R-:W-:Y:S01]  /*10280*/  FSEL R29, R29, RZ, P0 ;  /* 0x000000ff1d1d7208 */ /* 0x000fe20000000000 */
[----:B------:R-:W1:Y:S01]  /*10290*/  MUFU.EX2 R6, R6 ;  /* 0x0000000600067308 */ /* 0x000e620000000800 */
[----:B------:R-:W-:Y:S01]  /*102a0*/  FMUL.FTZ R20, R4, c[0x0][0x23c] ;  /* 0x00008f0004147a20 */ /* 0x000fe20000410000 */
[----:B------:R-:W-:Y:S01]  /*102b0*/  ISETP.GT.AND P0, PT, R150, R137, PT ;  /* 0x000000899600720c */ /* 0x000fe20003f04270 */
[----:B------:R-:W-:Y:S02]  /*102c0*/  FFMA.FTZ R32, R184, c[0x0][0x23c], -R31 ;  /* 0x00008f00b8207a23 */ /* 0x000fe4000001081f */
[--C-:B------:R-:W-:Y:S02]  /*102d0*/  FFMA.FTZ R63, R35, c[0x0][0x23c], -R29.reuse ;  /* 0x00008f00233f7a23 */ /* 0x100fe4000001081d */
[--C-:B------:R-:W-:Y:S02]  /*102e0*/  FFMA.FTZ R62, R33, c[0x0][0x23c], -R29.reuse ;  /* 0x00008f00213e7a23 */ /* 0x100fe4000001081d */
[----:B------:R-:W-:Y:S01]  /*102f0*/  FFMA.FTZ R93, R42, c[0x0][0x23c], -R29 ;  /* 0x00008f002a5d7a23 */ /* 0x000fe2000001081d */
[----:B------:R-:W2:Y:S01]  /*10300*/  MUFU.EX2 R20, R20 ;  /* 0x0000001400147308 */ /* 0x000ea20000000800 */
[--C-:B------:R-:W-:Y:S02]  /*10310*/  FFMA.FTZ R45, R192, c[0x0][0x23c], -R31.reuse ;  /* 0x00008f00c02d7a23 */ /* 0x100fe4000001081f */
[----:B------:R-:W-:Y:S02]  /*10320*/  FFMA.FTZ R36, R194, c[0x0][0x23c], -R31 ;  /* 0x00008f00c2247a23 */ /* 0x000fe4000001081f */
[----:B------:R-:W-:Y:S02]  /*10330*/  FFMA.FTZ R40, R178, c[0x0][0x23c], -R29 ;  /* 0x00008f00b2287a23 */ /* 0x000fe4000001081d */
[--C-:B------:R-:W-:Y:S02]  /*10340*/  FFMA.FTZ R67, R166, c[0x0][0x23c], -R31.reuse ;  /* 0x00008f00a6437a23 */ /* 0x100fe4000001081f */
[--C-:B------:R-:W-:Y:S01]  /*10350*/  FFMA.FTZ R61, R124, c[0x0][0x23c], -R31.reuse ;  /* 0x00008f007c3d7a23 */ /* 0x100fe2000001081f */
[----:B------:R-:W-:Y:S01]  /*10360*/  MUFU.EX2 R32, R32 ;  /* 0x0000002000207308 */ /* 0x000fe20000000800 */
[----:B------:R-:W-:Y:S02]  /*10370*/  FFMA.FTZ R23, R186, c[0x0][0x23c], -R31 ;  /* 0x00008f00ba177a23 */ /* 0x000fe4000001081f */
[----:B------:R-:W-:Y:S02]  /*10380*/  FFMA.FTZ R21, R188, c[0x0][0x23c], -R29 ;  /* 0x00008f00bc157a23 */ /* 0x000fe4000001081d */
[C---:B-1----:R-:W-:Y:S02]  /*10390*/  FMUL.FTZ R4, R6.reuse, R68 ;  /* 0x0000004406047220 */ /* 0x042fe40000410000 */
[C---:B------:R-:W-:Y:S02]  /*103a0*/  FMUL.FTZ R5, R6.reuse, R69 ;  /* 0x0000004506057220 */ /* 0x040fe40000410000 */
[C---:B------:R-:W-:Y:S01]  /*103b0*/  FMUL.FTZ R8, R6.reuse, R72 ;  /* 0x0000004806087220 */ /* 0x040fe20000410000 */
[----:B------:R-:W1:Y:S01]  /*103c0*/  MUFU.EX2 R23, R23 ;  /* 0x0000001700177308 */ /* 0x000e620000000800 */
[C---:B------:R-:W-:Y:S02]  /*103d0*/  FMUL.FTZ R9, R6.reuse, R73 ;  /* 0x0000004906097220 */ /* 0x040fe40000410000 */
[C---:B------:R-:W-:Y:S02]  /*103e0*/  FMUL.FTZ R12, R6.reuse, R76 ;  /* 0x0000004c060c7220 */ /* 0x040fe40000410000 */
[C---:B------:R-:W-:Y:S02]  /*103f0*/  FMUL.FTZ R13, R6.reuse, R77 ;  /* 0x0000004d060d7220 */ /* 0x040fe40000410000 */
[C---:B------:R-:W-:Y:S02]  /*10400*/  FMUL.FTZ R16, R6.reuse, R80 ;  /* 0x0000005006107220 */ /* 0x040fe40000410000 */
[----:B------:R-:W-:Y:S01]  /*10410*/  FMUL.FTZ R17, R6, R81 ;  /* 0x0000005106117220 */ /* 0x000fe20000410000 */
[----:B------:R-:W3:Y:S01]  /*10420*/  MUFU.EX2 R21, R21 ;  /* 0x0000001500157308 */ /* 0x000ee20000000800 */
[C---:B--2---:R-:W-:Y:S02]  /*10430*/  FMUL.FTZ R7, R20.reuse, R71 ;  /* 0x0000004714077220 */ /* 0x044fe40000410000 */
[C---:B------:R-:W-:Y:S02]  /*10440*/  FMUL.FTZ R10, R20.reuse, R74 ;  /* 0x0000004a140a7220 */ /* 0x040fe40000410000 */
[C---:B------:R-:W-:Y:S02]  /*10450*/  FMUL.FTZ R11, R20.reuse, R75 ;  /* 0x0000004b140b7220 */ /* 0x040fe40000410000 */
[C---:B------:R-:W-:Y:S02]  /*10460*/  FMUL.FTZ R14, R20.reuse, R78 ;  /* 0x0000004e140e7220 */ /* 0x040fe40000410000 */
[C---:B------:R-:W-:Y:S01]  /*10470*/  FMUL.FTZ R15, R20.reuse, R79 ;  /* 0x0000004f140f7220 */ /* 0x040fe20000410000 */
[----:B------:R-:W2:Y:S01]  /*10480*/  MUFU.EX2 R45, R45 ;  /* 0x0000002d002d7308 */ /* 0x000ea20000000800 */
[C---:B------:R-:W-:Y:S02]  /*10490*/  FMUL.FTZ R18, R20.reuse, R82 ;  /* 0x0000005214127220 */ /* 0x040fe40000410000 */
[----:B------:R-:W-:Y:S02]  /*104a0*/  FMUL.FTZ R19, R20, R83 ;  /* 0x0000005314137220 */ /* 0x000fe40000410000 */
[----:B-1----:R-:W-:Y:S02]  /*104b0*/  FFMA.FTZ R159, R6, R159, R23 ;  /* 0x0000009f069f7223 */ /* 0x002fe40000010017 */
[----:B------:R-:W-:Y:S02]  /*104c0*/  FMUL.FTZ R6, R20, R70 ;  /* 0x0000004614067220 */ /* 0x000fe40000410000 */
[--C-:B------:R-:W-:Y:S01]  /*104d0*/  FFMA.FTZ R76, R123, c[0x0][0x23c], -R31.reuse ;  /* 0x00008f007b4c7a23 */ /* 0x100fe2000001081f */
[----:B------:R-:W1:Y:S01]  /*104e0*/  MUFU.EX2 R36, R36 ;  /* 0x0000002400247308 */ /* 0x000e620000000800 */
[--C-:B------:R-:W-:Y:S02]  /*104f0*/  FFMA.FTZ R79, R125, c[0x0][0x23c], -R31.reuse ;  /* 0x00008f007d4f7a23 */ /* 0x100fe4000001081f */
[----:B------:R-:W-:Y:S02]  /*10500*/  FFMA.FTZ R74, R176, c[0x0][0x23c], -R31 ;  /* 0x00008f00b04a7a23 */ /* 0x000fe4000001081f */
[----:B---3--:R-:W-:Y:S01]  /*10510*/  FFMA.FTZ R157, R20, R157, R21 ;  /* 0x0000009d149d7223 */ /* 0x008fe20000010015 */
[C---:B------:R-:W-:Y:S01]  /*10520*/  F2FP.BF16.PACK_AB R20, R32.reuse, R23 ;  /* 0x000000172014723e */ /* 0x040fe200000010ff */
[----:B------:R-:W-:Y:S02]  /*10530*/  FADD.FTZ R32, R32, R159 ;  /* 0x0000009f20207221 */ /* 0x000fe40000010000 */
[----:B------:R-:W-:Y:S01]  /*10540*/  FFMA.FTZ R73, R174, c[0x0][0x23c], -R31 ;  /* 0x00008f00ae497a23 */ /* 0x000fe2000001081f */
[----:B------:R-:W3:Y:S01]  /*10550*/  MUFU.EX2 R76, R76 ;  /* 0x0000004c004c7308 */ /* 0x000ee20000000800 */
[--C-:B------:R-:W-:Y:S02]  /*10560*/  FFMA.FTZ R75, R172, c[0x0][0x23c], -R29.reuse ;  /* 0x00008f00ac4b7a23 */ /* 0x100fe4000001081d */
[----:B------:R-:W-:Y:S02]  /*10570*/  FFMA.FTZ R70, R170, c[0x0][0x23c], -R29 ;  /* 0x00008f00aa467a23 */ /* 0x000fe4000001081d */
[----:B--2---:R-:W-:Y:S02]  /*10580*/  FADD.FTZ R77, R45, R32 ;  /* 0x000000202d4d7221 */ /* 0x004fe40000010000 */
[----:B------:R-:W-:Y:S01]  /*10590*/  LDSM.16.MT88.4 R32, [R131+0x3800] ;  /* 0x003800008320783b */ /* 0x000fe20000004200 */
[----:B------:R-:W-:Y:S02]  /*105a0*/  FFMA.FTZ R72, R168, c[0x0][0x23c], -R31 ;  /* 0x00008f00a8487a23 */ /* 0x000fe4000001081f */
[----:B------:R-:W2:Y:S01]  /*105b0*/  MUFU.EX2 R79, R79 ;  /* 0x0000004f004f7308 */ /* 0x000ea20000000800 */
[--C-:B------:R-:W-:Y:S02]  /*105c0*/  FFMA.FTZ R68, R96, c[0x0][0x23c], -R29.reuse ;  /* 0x00008f0060447a23 */ /* 0x100fe4000001081d */
[----:B------:R-:W-:Y:S01]  /*105d0*/  FFMA.FTZ R44, R190, c[0x0][0x23c], -R29 ;  /* 0x00008f00be2c7a23 */ /* 0x000fe2000001081d */
[C---:B-1----:R-:W-:Y:S01]  /*105e0*/  F2FP.BF16.PACK_AB R22, R36.reuse, R45 ;  /* 0x0000002d2416723e */ /* 0x042fe200000010ff */
[----:B------:R-:W-:Y:S02]  /*105f0*/  FADD.FTZ R77, R36, R77 ;  /* 0x0000004d244d7221 */ /* 0x000fe40000010000 */
[--C-:B------:R-:W-:Y:S02]  /*10600*/  FFMA.FTZ R46, R182, c[0x0][0x23c], -R29.reuse ;  /* 0x00008f00b62e7a23 */ /* 0x100fe4000001081d */
[--C-:B------:R-:W-:Y:S01]  /*10610*/  FFMA.FTZ R51, R180, c[0x0][0x23c], -R29.reuse ;  /* 0x00008f00b4337a23 */ /* 0x100fe2000001081d */
[----:B------:R-:W1:Y:S01]  /*10620*/  MUFU.EX2 R44, R44 ;  /* 0x0000002c002c7308 */ /* 0x000e620000000800 */
[--C-:B------:R-:W-:Y:S02]  /*10630*/  FFMA.FTZ R55, R127, c[0x0][0x23c], -R29.reuse ;  /* 0x00008f007f377a23 */ /* 0x100fe4000001081d */
[----:B------:R-:W-:Y:S02]  /*10640*/  FFMA.FTZ R82, R100, c[0x0][0x23c], -R29 ;  /* 0x00008f0064527a23 */ /* 0x000fe4000001081d */
[----:B---3--:R-:W-:Y:S02]  /*10650*/  FADD.FTZ R36, R76, R77 ;  /* 0x0000004d4c247221 */ /* 0x008fe40000010000 */
[--C-:B------:R-:W-:Y:S02]  /*10660*/  FFMA.FTZ R77, R38, c[0x0][0x23c], -R31.reuse ;  /* 0x00008f00264d7a23 */ /* 0x100fe4000001081f */
[--C-:B------:R-:W-:Y:S01]  /*10670*/  FFMA.FTZ R81, R104, c[0x0][0x23c], -R31.reuse ;  /* 0x00008f0068517a23 */ /* 0x100fe2000001081f */
[----:B------:R-:W3:Y:S01]  /*10680*/  MUFU.EX2 R46, R46 ;  /* 0x0000002e002e7308 */ /* 0x000ee20000000800 */
[----:B------:R-:W-:Y:S02]  /*10690*/  FFMA.FTZ R80, R112, c[0x0][0x23c], -R31 ;  /* 0x00008f0070507a23 */ /* 0x000fe4000001081f */
[--C-:B------:R-:W-:Y:S02]  /*106a0*/  FFMA.FTZ R83, R108, c[0x0][0x23c], -R29.reuse ;  /* 0x00008f006c537a23 */ /* 0x100fe4000001081d */
[----:B--2---:R-:W-:Y:S02]  /*106b0*/  FADD.FTZ R94, R79, R36 ;  /* 0x000000244f5e7221 */ /* 0x004fe40000010000 */
[----:B------:R-:W-:Y:S02]  /*106c0*/  FFMA.FTZ R65, R97, c[0x0][0x23c], -R29 ;  /* 0x00008f0061417a23 */ /* 0x000fe4000001081d */
[----:B------:R-:W-:Y:S01]  /*106d0*/  FFMA.FTZ R60, R120, c[0x0][0x23c], -R31 ;  /* 0x00008f00783c7a23 */ /* 0x000fe2000001081f */
[----:B------:R-:W2:Y:S01]  /*106e0*/  MUFU.EX2 R51, R51 ;  /* 0x0000003300337308 */ /* 0x000ea20000000800 */
[--C-:B------:R-:W-:Y:S02]  /*106f0*/  FFMA.FTZ R58, R116, c[0x0][0x23c], -R29.reuse ;  /* 0x00008f00743a7a23 */ /* 0x100fe4000001081d */
[----:B------:R-:W-:Y:S01]  /*10700*/  FFMA.FTZ R71, R121, c[0x0][0x23c], -R29 ;  /* 0x00008f0079477a23 */ /* 0x000fe2000001081d */
[C---:B-1----:R-:W-:Y:S01]  /*10710*/  F2FP.BF16.PACK_AB R21, R44.reuse, R21 ;  /* 0x000000152c15723e */ /* 0x042fe200000010ff */
[----:B------:R-:W-:Y:S02]  /*10720*/  FADD.FTZ R157, R44, R157 ;  /* 0x0000009d2c9d7221 */ /* 0x000fe40000010000 */
[--C-:B------:R-:W-:Y:S02]  /*10730*/  FFMA.FTZ R59, R119, c[0x0][0x23c], -R31.reuse ;  /* 0x00008f00773b7a23 */ /* 0x100fe4000001081f */
[----:B------:R-:W-:Y:S01]  /*10740*/  FFMA.FTZ R50, R117, c[0x0][0x23c], -R31 ;  /* 0x00008f0075327a23 */ /* 0x000fe2000001081f */
[----:B------:R-:W1:Y:S01]  /*10750*/  MUFU.EX2 R55, R55 ;  /* 0x0000003700377308 */ /* 0x000e620000000800 */
[--C-:B------:R-:W-:Y:S02]  /*10760*/  FFMA.FTZ R53, R115, c[0x0][0x23c], -R29.reuse ;  /* 0x00008f0073357a23 */ /* 0x100fe4000001081d */
[----:B------:R-:W-:Y:S02]  /*10770*/  FFMA.FTZ R113, R113, c[0x0][0x23c], -R29 ;  /* 0x00008f0071717a23 */ /* 0x000fe4000001081d */
[----:B---3--:R-:W-:Y:S02]  /*10780*/  FADD.FTZ R78, R46, R157 ;  /* 0x0000009d2e4e7221 */ /* 0x008fe40000010000 */
[--C-:B------:R-:W-:Y:S02]  /*10790*/  FFMA.FTZ R49, R111, c[0x0][0x23c], -R31.reuse ;  /* 0x00008f006f317a23 */ /* 0x100fe4000001081f */
[----:B------:R-:W-:Y:S01]  /*107a0*/  FFMA.FTZ R66, R109, c[0x0][0x23c], -R31 ;  /* 0x00008f006d427a23 */ /* 0x000fe2000001081f */
[----:B------:R-:W3:Y:S01]  /*107b0*/  MUFU.EX2 R82, R82 ;  /* 0x0000005200527308 */ /* 0x000ee20000000800 */
[--C-:B------:R-:W-:Y:S02]  /*107c0*/  FFMA.FTZ R69, R107, c[0x0][0x23c], -R29.reuse ;  /* 0x00008f006b457a23 */ /* 0x100fe4000001081d */
[----:B------:R-:W-:Y:S01]  /*107d0*/  FFMA.FTZ R52, R105, c[0x0][0x23c], -R29 ;  /* 0x00008f0069347a23 */ /* 0x000fe2000001081d */
[C---:B--2---:R-:W-:Y:S01]  /*107e0*/  F2FP.BF16.PACK_AB R23, R51.reuse, R46 ;  /* 0x0000002e3317723e */ /* 0x044fe200000010ff */
[----:B------:R-:W-:Y:S02]  /*107f0*/  FADD.FTZ R78, R51, R78 ;  /* 0x0000004e334e7221 */ /* 0x000fe40000010000 */
[--C-:B------:R-:W-:Y:S02]  /*10800*/  FFMA.FTZ R57, R103, c[0x0][0x23c], -R31.reuse ;  /* 0x00008f0067397a23 */ /* 0x100fe4000001081f */
[--C-:B------:R-:W-:Y:S01]  /*10810*/  FFMA.FTZ R48, R101, c[0x0][0x23c], -R31.reuse ;  /* 0x00008f0065307a23 */ /* 0x100fe2000001081f */
[----:B------:R-:W-:Y:S01]  /*10820*/  MUFU.EX2 R81, R81 ;  /* 0x0000005100517308 */ /* 0x000fe20000000800 */
[C---:B------:R-:W-:Y:S05]  /*10830*/  HMMA.16816.F32.BF16 R4, R20.reuse, R24, R4 ;  /* 0x000000181404723c */ /* 0x040fea0000041804 */
[----:B-1----:R-:W-:Y:S02]  /*10840*/  FADD.FTZ R87, R55, R78 ;  /* 0x0000004e37577221 */ /* 0x002fe40000010000 */
[----:B------:R-:W-:Y:S01]  /*10850*/  FFMA.FTZ R78, R37, c[0x0][0x23c], -R31 ;  /* 0x00008f00254e7a23 */ /* 0x000fe2000001081f */
[C---:B------:R-:W-:Y:S01]  /*10860*/  HMMA.16816.F32.BF16 R8, R20.reuse, R26, R8 ;  /* 0x0000001a1408723c */ /* 0x040fe20000041808 */
[----:B------:R-:W1:Y:S01]  /*10870*/  MUFU.EX2 R80, R80 ;  /* 0x0000005000507308 */ /* 0x000e620000000800 */
[----:B------:R-:W2:Y:S02]  /*10880*/  LDSM.16.MT88.4 R24, [R131+0x3000] ;  /* 0x003000008318783b */ /* 0x000ea40000004200 */
[--C-:B------:R-:W-:Y:S02]  /*10890*/  FFMA.FTZ R45, R126, c[0x0][0x23c], -R29.reuse ;  /* 0x00008f007e2d7a23 */ /* 0x100fe4000001081d */
[--C-:B------:R-:W-:Y:S02]  /*108a0*/  FFMA.FTZ R44, R122, c[0x0][0x23c], -R29.reuse ;  /* 0x00008f007a2c7a23 */ /* 0x100fe4000001081d */
[----:B------:R-:W-:Y:S03]  /*108b0*/  FFMA.FTZ R92, R102, c[0x0][0x23c], -R29 ;  /* 0x00008f00665c7a23 */ /* 0x000fe6000001081d */
[----:B------:R-:W-:Y:S01]  /*108c0*/  MUFU.EX2 R83, R83 ;  /* 0x0000005300537308 */ /* 0x000fe20000000800 */
[--C-:B------:R-:W-:Y:S02]  /*108d0*/  FFMA.FTZ R54, R54, c[0x0][0x23c], -R31.reuse ;  /* 0x00008f0036367a23 */ /* 0x100fe4000001081f */
[--C-:B------:R-:W-:Y:S02]  /*108e0*/  FFMA.FTZ R47, R118, c[0x0][0x23c], -R31.reuse ;  /* 0x00008f00762f7a23 */ /* 0x100fe4000001081f */
[----:B------:R-:W-:Y:S02]  /*108f0*/  FFMA.FTZ R64, R114, c[0x0][0x23c], -R31 ;  /* 0x00008f0072407a23 */ /* 0x000fe4000001081f */
[----:B------:R-:W-:Y:S02]  /*10900*/  FFMA.FTZ R51, R106, c[0x0][0x23c], -R29 ;  /* 0x00008f006a337a23 */ /* 0x000fe4000001081d */
[--C-:B------:R-:W-:Y:S01]  /*10910*/  FFMA.FTZ R110, R110, c[0x0][0x23c], -R31.reuse ;  /* 0x00008f006e6e7a23 */ /* 0x100fe2000001081f */
[----:B------:R-:W4:Y:S01]  /*10920*/  MUFU.EX2 R40, R40 ;  /* 0x0000002800287308 */ /* 0x000f220000000800 */
[----:B------:R-:W-:Y:S02]  /*10930*/  FFMA.FTZ R95, R163, c[0x0][0x23c], -R31 ;  /* 0x00008f00a35f7a23 */ /* 0x000fe4000001081f */
[----:B------:R-:W-:Y:S02]  /*10940*/  FFMA.FTZ R96, R164, c[0x0][0x23c], -R29 ;  /* 0x00008f00a4607a23 */ /* 0x000fe4000001081d */
[----:B------:R-:W-:Y:S02]  /*10950*/  FFMA.FTZ R158, R158, c[0x0][0x23c], -R31 ;  /* 0x00008f009e9e7a23 */ /* 0x000fe4000001081f */
[--C-:B------:R-:W-:Y:S02]  /*10960*/  FFMA.FTZ R97, R156, c[0x0][0x23c], -R29.reuse ;  /* 0x00008f009c617a23 */ /* 0x100fe4000001081d */
[--C-:B------:R-:W-:Y:S01]  /*10970*/  FFMA.FTZ R28, R28, c[0x0][0x23c], -R29.reuse ;  /* 0x00008f001c1c7a23 */ /* 0x100fe2000001081d */
[----:B------:R-:W-:Y:S10]  /*10980*/  MUFU.EX2 R74, R74 ;  /* 0x0000004a004a7308 */ /* 0x000ff40000000800 */
[----:B------:R-:W5:Y:S01]  /*10990*/  MUFU.EX2 R73, R73 ;  /* 0x0000004900497308 */ /* 0x000f620000000800 */
[C---:B--2---:R-:W-:Y:S08]  /*109a0*/  HMMA.16816.F32.BF16 R12, R20.reuse, R24, R12 ;  /* 0x00000018140c723c */ /* 0x044ff0000004180c */
[----:B------:R-:W-:Y:S01]  /*109b0*/  HMMA.16816.F32.BF16 R16, R20, R26, R16 ;  /* 0x0000001a1410723c */ /* 0x000fe20000041810 */
[----:B------:R-:W-:Y:S01]  /*109c0*/  MUFU.EX2 R75, R75 ;  /* 0x0000004b004b7308 */ /* 0x000fe20000000800 */
[----:B------:R-:W2:Y:S05]  /*109d0*/  LDSM.16.MT88.4 R24, [R132+0x3400] ;  /* 0x003400008418783b */ /* 0x000eaa0000004200 */
[----:B------:R-:W-:Y:S01]  /*109e0*/  F2FP.BF16.PACK_AB R20, R79, R76 ;  /* 0x0000004c4f14723e */ /* 0x000fe200000010ff */
[--C-:B------:R-:W-:Y:S01]  /*109f0*/  FFMA.FTZ R76, R39, c[0x0][0x23c], -R29.reuse ;  /* 0x00008f00274c7a23 */ /* 0x100fe2000001081d */
[----:B---3--:R-:W-:Y:S01]  /*10a00*/  F2FP.BF16.PACK_AB R21, R82, R55 ;  /* 0x000000375215723e */ /* 0x008fe200000010ff */
[----:B------:R-:W-:Y:S01]  /*10a10*/  LDSM.16.MT88.4 R36, [R131+0x3c00] ;  /* 0x003c00008324783b */ /* 0x000fe20000004200 */
[----:B------:R-:W3:Y:S01]  /*10a20*/  MUFU.EX2 R70, R70 ;  /* 0x0000004600467308 */ /* 0x000ee20000000800 */
[----:B------:R-:W-:Y:S01]  /*10a30*/  FFMA.FTZ R79, R43, c[0x0][0x23c], -R29 ;  /* 0x00008f002b4f7a23 */ /* 0x000fe2000001081d */
[----:B-1----:R-:W-:Y:S01]  /*10a40*/  F2FP.BF16.PACK_AB R22, R80, R81 ;  /* 0x000000515016723e */ /* 0x002fe200000010ff */
[----:B------:R-:W-:Y:S01]  /*10a50*/  FADD.FTZ R82, R82, R87 ;  /* 0x0000005752527221 */ /* 0x000fe20000010000 */
[C---:B----4-:R-:W-:Y:S01]  /*10a60*/  F2FP.BF16.PACK_AB R23, R40.reuse, R83 ;  /* 0x000000532817723e */ /* 0x050fe200000010ff */
[----:B------:R-:W-:Y:S02]  /*10a70*/  FFMA.FTZ R87, R41, c[0x0][0x23c], -R31 ;  /* 0x00008f0029577a23 */ /* 0x000fe4000001081f */
[----:B------:R-:W-:Y:S02]  /*10a80*/  FADD.FTZ R83, R83, R82 ;  /* 0x0000005253537221 */ /* 0x000fe40000010000 */
[----:B------:R-:W-:Y:S01]  /*10a90*/  FADD.FTZ R81, R81, R94 ;  /* 0x0000005e51517221 */ /* 0x000fe20000010000 */
[----:B------:R-:W-:Y:S01]  /*10aa0*/  MUFU.EX2 R72, R72 ;  /* 0x0000004800487308 */ /* 0x000fe20000000800 */
[----:B------:R-:W-:Y:S02]  /*10ab0*/  FADD.FTZ R40, R40, R83 ;  /* 0x0000005328287221 */ /* 0x000fe40000010000 */
[----:B------:R-:W-:Y:S02]  /*10ac0*/  FADD.FTZ R81, R80, R81 ;  /* 0x0000005150517221 */ /* 0x000fe40000010000 */
[----:B------:R-:W-:Y:S02]  /*10ad0*/  FFMA.FTZ R94, R30, c[0x0][0x23c], -R29 ;  /* 0x00008f001e5e7a23 */ /* 0x000fe4000001081d */
[--C-:B------:R-:W-:Y:S02]  /*10ae0*/  FFMA.FTZ R30, R165, c[0x0][0x23c], -R31.reuse ;  /* 0x00008f00a51e7a23 */ /* 0x100fe4000001081f */
[----:B------:R-:W-:Y:S01]  /*10af0*/  FFMA.FTZ R31, R162, c[0x0][0x23c], -R31 ;  /* 0x00008f00a21f7a23 */ /* 0x000fe2000001081f */
[----:B------:R-:W1:Y:S01]  /*10b00*/  MUFU.EX2 R67, R67 ;  /* 0x0000004300437308 */ /* 0x000e620000000800 */
[----:B------:R-:W-:Y:S09]  /*10b10*/  FFMA.FTZ R29, R3, c[0x0][0x23c], -R29 ;  /* 0x00008f00031d7a23 */ /* 0x000ff2000001081d */
[----:B------:R-:W-:Y:S01]  /*10b20*/  MUFU.EX2 R68, R68 ;  /* 0x0000004400447308 */ /* 0x000fe20000000800 */
[C---:B--2---:R-:W-:Y:S08]  /*10b30*/  HMMA.16816.F32.BF16 R4, R20.reuse, R24, R4 ;  /* 0x000000181404723c */ /* 0x044ff00000041804 */
[C---:B------:R-:W-:Y:S01]  /*10b40*/  HMMA.16816.F32.BF16 R8, R20.reuse, R26, R8 ;  /* 0x0000001a1408723c */ /* 0x040fe20000041808 */
[----:B------:R-:W2:Y:S01]  /*10b50*/  MUFU.EX2 R65, R65 ;  /* 0x0000004100417308 */ /* 0x000ea20000000800 */
[----:B------:R-:W4:Y:S09]  /*10b60*/  LDSM.16.MT88.4 R24, [R131+0x3400] ;  /* 0x003400008318783b */ /* 0x000f320000004200 */
[----:B------:R-:W-:Y:S10]  /*10b70*/  MUFU.EX2 R61, R61 ;  /* 0x0000003d003d7308 */ /* 0x000ff40000000800 */
[----:B------:R-:W1:Y:S10]  /*10b80*/  MUFU.EX2 R60, R60 ;  /* 0x0000003c003c7308 */ /* 0x000e740000000800 */
[----:B------:R-:W-:Y:S10]  /*10b90*/  MUFU.EX2 R58, R58 ;  /* 0x0000003a003a7308 */ /* 0x000ff40000000800 */
[----:B------:R-:W2:Y:S01]  /*10ba0*/  MUFU.EX2 R71, R71 ;  /* 0x0000004700477308 */ /* 0x000ea20000000800 */
[C---:B----4-:R-:W-:Y:S08]  /*10bb0*/  HMMA.16816.F32.BF16 R12, R20.reuse, R24, R12 ;  /* 0x00000018140c723c */ /* 0x050ff0000004180c */
[----:B------:R-:W-:Y:S01]  /*10bc0*/  HMMA.16816.F32.BF16 R16, R20, R26, R16 ;  /* 0x0000001a1410723c */ /* 0x000fe20000041810 */
[----:B------:R-:W-:Y:S01]  /*10bd0*/  MUFU.EX2 R59, R59 ;  /* 0x0000003b003b7308 */ /* 0x000fe20000000800 */
[----:B------:R-:W4:Y:S05]  /*10be0*/  LDSM.16.MT88.4 R24, [R132+0x3800] ;  /* 0x003800008418783b */ /* 0x000f2a0000004200 */
[----:B-----5:R-:W-:Y:S01]  /*10bf0*/  F2FP.BF16.PACK_AB R20, R73, R74 ;  /* 0x0000004a4914723e */ /* 0x020fe200000010ff */
[----:B------:R-:W-:Y:S01]  /*10c00*/  FADD.FTZ R74, R74, R81 ;  /* 0x000000514a4a7221 */ /* 0x000fe20000010000 */
[C---:B---3--:R-:W-:Y:S02]  /*10c10*/  F2FP.BF16.PACK_AB R21, R70.reuse, R75 ;  /* 0x0000004b4615723e */ /* 0x048fe400000010ff */
[----:B------:R-:W3:Y:S01]  /*10c20*/  MUFU.EX2 R50, R50 ;  /* 0x0000003200327308 */ /* 0x000ee20000000800 */
[----:B------:R-:W-:Y:S01]  /*10c30*/  FADD.FTZ R75, R75, R40 ;  /* 0x000000284b4b7221 */ /* 0x000fe20000010000 */
[----:B-1----:R-:W-:Y:S01]  /*10c40*/  F2FP.BF16.PACK_AB R22, R67, R72 ;  /* 0x000000484316723e */ /* 0x002fe200000010ff */
[----:B------:R-:W-:Y:S01]  /*10c50*/  LDSM.16.MT88.4 R40, [R131+0x4400] ;  /* 0x004400008328783b */ /* 0x000fe20000004200 */
[----:B------:R-:W-:Y:S01]  /*10c60*/  FADD.FTZ R73, R73, R74 ;  /* 0x0000004a49497221 */ /* 0x000fe20000010000 */
[----:B--2---:R-:W-:Y:S01]  /*10c70*/  F2FP.BF16.PACK_AB R23, R65, R68 ;  /* 0x000000444117723e */ /* 0x004fe200000010ff */
[----:B------:R-:W-:Y:S02]  /*10c80*/  FADD.FTZ R75, R70, R75 ;  /* 0x0000004b464b7221 */ /* 0x000fe40000010000 */
[----:B------:R-:W-:Y:S02]  /*10c90*/  FADD.FTZ R72, R72, R73 ;  /* 0x0000004948487221 */ /* 0x000fe40000010000 */
[----:B------:R-:W-:Y:S01]  /*10ca0*/  MUFU.EX2 R53, R53 ;  /* 0x0000003500357308 */ /* 0x000fe20000000800 */
[----:B------:R-:W-:Y:S02]  /*10cb0*/  FADD.FTZ R68, R68, R75 ;  /* 0x0000004b44447221 */ /* 0x000fe40000010000 */
[----:B------:R-:W-:Y:S02]  /*10cc0*/  FADD.FTZ R72, R67, R72 ;  /* 0x0000004843487221 */ /* 0x000fe40000010000 */
[----:B------:R-:W-:Y:S05]  /*10cd0*/  FADD.FTZ R65, R65, R68 ;  /* 0x0000004441417221 */ /* 0x000fea0000010000 */
[----:B------:R-:W1:Y:S10]  /*10ce0*/  MUFU.EX2 R46, R113 ;  /* 0x00000071002e7308 */ /* 0x000e740000000800 */
[----:B------:R-:W-:Y:S01]  /*10cf0*/  MUFU.EX2 R49, R49 ;  /* 0x0000003100317308 */ /* 0x000fe20000000800 */
[C---:B----4-:R-:W-:Y:S08]  /*10d00*/  HMMA.16816.F32.BF16 R4, R20.reuse, R24, R4 ;  /* 0x000000181404723c */ /* 0x050ff00000041804 */
[C---:B------:R-:W-:Y:S01]  /*10d10*/  HMMA.16816.F32.BF16 R8, R20.reuse, R26, R8 ;  /* 0x0000001a1408723c */ /* 0x040fe20000041808 */
[----:B------:R-:W2:Y:S01]  /*10d20*/  MUFU.EX2 R66, R66 ;  /* 0x0000004200427308 */ /* 0x000ea20000000800 */
[----:B------:R-:W4:Y:S06]  /*10d30*/  LDSM.16.MT88.4 R24, [R132+0x3c00] ;  /* 0x003c00008418783b */ /* 0x000f2c0000004200 */
[C---:B------:R-:W-:Y:S03]  /*10d40*/  HMMA.16816.F32.BF16 R12, R20.reuse, R32, R12 ;  /* 0x00000020140c723c */ /* 0x040fe6000004180c */
[----:B------:R-:W-:Y:S05]  /*10d50*/  MUFU.EX2 R69, R69 ;  /* 0x0000004500457308 */ /* 0x000fea0000000800 */
[----:B------:R-:W-:Y:S01]  /*10d60*/  HMMA.16816.F32.BF16 R16, R20, R34, R16 ;  /* 0x000000221410723c */ /* 0x000fe20000041810 */
[----:B------:R-:W5:Y:S04]  /*10d70*/  LDSM.16.MT88.4 R32, [R132+0x4000] ;  /* 0x004000008420783b */ /* 0x000f680000004200 */
[----:B------:R-:W2:Y:S02]  /*10d80*/  MUFU.EX2 R52, R52 ;  /* 0x0000003400347308 */ /* 0x000ea40000000800 */
[----:B------:R-:W-:Y:S01]  /*10d90*/  F2FP.BF16.PACK_AB R20, R60, R61 ;  /* 0x0000003d3c14723e */ /* 0x000fe200000010ff */
[----:B------:R-:W-:Y:S01]  /*10da0*/  FADD.FTZ R61, R61, R72 ;  /* 0x000000483d3d7221 */ /* 0x000fe20000010000 */
[----:B------:R-:W-:Y:S01]  /*10db0*/  F2FP.BF16.PACK_AB R21, R71, R58 ;  /* 0x0000003a4715723e */ /* 0x000fe200000010ff */
[----:B------:R-:W-:Y:S02]  /*10dc0*/  LDSM.16.MT88.4 R72, [R132+0x4c00] ;  /* 0x004c00008448783b */ /* 0x000fe40000004200 */
[----:B---3--:R-:W-:Y:S01]  /*10dd0*/  F2FP.BF16.PACK_AB R22, R50, R59 ;  /* 0x0000003b3216723e */ /* 0x008fe200000010ff */
[----:B------:R-:W-:Y:S01]  /*10de0*/  FADD.FTZ R60, R60, R61 ;  /* 0x0000003d3c3c7221 */ /* 0x000fe20000010000 */
[----:B-1----:R-:W-:Y:S01]  /*10df0*/  F2FP.BF16.PACK_AB R23, R46, R53 ;  /* 0x000000352e17723e */ /* 0x002fe200000010ff */
[----:B------:R-:W-:Y:S02]  /*10e00*/  MUFU.EX2 R57, R57 ;  /* 0x0000003900397308 */ /* 0x000fe40000000800 */
[----:B------:R-:W-:Y:S04]  /*10e10*/  FADD.FTZ R59, R59, R60 ;  /* 0x0000003c3b3b7221 */ /* 0x000fe80000010000 */
[----:B------:R-:W-:Y:S04]  /*10e20*/  FADD.FTZ R50, R50, R59 ;  /* 0x0000003b32327221 */ /* 0x000fe80000010000 */
[----:B------:R-:W1:Y:S01]  /*10e30*/  MUFU.EX2 R48, R48 ;  /* 0x0000003000307308 */ /* 0x000e620000000800 */
[C---:B----4-:R-:W-:Y:S08]  /*10e40*/  HMMA.16816.F32.BF16 R4, R20.reuse, R24, R4 ;  /* 0x000000181404723c */ /* 0x050ff00000041804 */
[C---:B------:R-:W-:Y:S01]  /*10e50*/  HMMA.16816.F32.BF16 R8, R20.reuse, R26, R8 ;  /* 0x0000001a1408723c */ /* 0x040fe20000041808 */
[----:B------:R-:W-:Y:S01]  /*10e60*/  MUFU.EX2 R45, R45 ;  /* 0x0000002d002d7308 */ /* 0x000fe20000000800 */
[----:B------:R-:W3:Y:S06]  /*10e70*/  LDSM.16.MT88.4 R24, [R131+0x4000] ;  /* 0x004000008318783b */ /* 0x000eec0000004200 */
[C---:B------:R-:W-:Y:S03]  /*10e80*/  HMMA.16816.F32.BF16 R12, R20.reuse, R36, R12 ;  /* 0x00000024140c723c */ /* 0x040fe6000004180c */
[----:B------:R-:W4:Y:S05]  /*10e90*/  MUFU.EX2 R44, R44 ;  /* 0x0000002c002c7308 */ /* 0x000f2a0000000800 */
[----:B------:R-:W-:Y:S01]  /*10ea0*/  HMMA.16816.F32.BF16 R16, R20, R38, R16 ;  /* 0x000000261410723c */ /* 0x000fe20000041810 */
[----:B------:R-:W3:Y:S04]  /*10eb0*/  LDSM.16.MT88.4 R36, [R132+0x4400] ;  /* 0x004400008424783b */ /* 0x000ee80000004200 */
[----:B------:R-:W-:Y:S02]  /*10ec0*/  MUFU.EX2 R47, R47 ;  /* 0x0000002f002f7308 */ /* 0x000fe40000000800 */
[----:B--2---:R-:W-:Y:S01]  /*10ed0*/  F2FP.BF16.PACK_AB R20, R66, R49 ;  /* 0x000000314214723e */ /* 0x004fe200000010ff */
[----:B------:R-:W-:Y:S01]  /*10ee0*/  FADD.FTZ R49, R49, R50 ;  /* 0x0000003231317221 */ /* 0x000fe20000010000 */
[----:B------:R-:W-:Y:S03]  /*10ef0*/  F2FP.BF16.PACK_AB R21, R52, R69 ;  /* 0x000000453415723e */ /* 0x000fe600000010ff */
[----:B-1----:R-:W-:Y:S01]  /*10f00*/  F2FP.BF16.PACK_AB R22, R48, R57 ;  /* 0x000000393016723e */ /* 0x002fe200000010ff */
[----:B------:R-:W-:Y:S02]  /*10f10*/  FADD.FTZ R66, R66, R49 ;  /* 0x0000003142427221 */ /* 0x000fe40000010000 */
[----:B------:R-:W1:Y:S02]  /*10f20*/  MUFU.EX2 R64, R64 ;  /* 0x0000004000407308 */ /* 0x000e640000000800 */
[----:B------:R-:W-:Y:S01]  /*10f30*/  FADD.FTZ R57, R57, R66 ;  /* 0x0000004239397221 */ /* 0x000fe20000010000 */
[----:B----4-:R-:W-:Y:S03]  /*10f40*/  F2FP.BF16.PACK_AB R23, R44, R45 ;  /* 0x0000002d2c17723e */ /* 0x010fe600000010ff */
[----:B------:R-:W-:Y:S04]  /*10f50*/  FADD.FTZ R48, R48, R57 ;  /* 0x0000003930307221 */ /* 0x000fe80000010000 */
[----:B------:R-:W-:Y:S01]  /*10f60*/  MUFU.EX2 R63, R63 ;  /* 0x0000003f003f7308 */ /* 0x000fe20000000800 */
[C---:B-----5:R-:W-:Y:S08]  /*10f70*/  HMMA.16816.F32.BF16 R4, R20.reuse, R32, R4 ;  /* 0x000000201404723c */ /* 0x060ff00000041804 */
[C---:B------:R-:W-:Y:S01]  /*10f80*/  HMMA.16816.F32.BF16 R8, R20.reuse, R34, R8 ;  /* 0x000000221408723c */ /* 0x040fe20000041808 */
[----:B------:R-:W2:Y:S01]  /*10f90*/  MUFU.EX2 R62, R62 ;  /* 0x0000003e003e7308 */ /* 0x000ea20000000800 */
[----:B------:R-:W-:Y:S06]  /*10fa0*/  LDSM.16.MT88.4 R32, [R131+0x4800] ;  /* 0x004800008320783b */ /* 0x000fec0000004200 */
[C---:B---3--:R-:W-:Y:S03]  /*10fb0*/  HMMA.16816.F32.BF16 R12, R20.reuse, R24, R12 ;  /* 0x00000018140c723c */ /* 0x048fe6000004180c */
[----:B------:R-:W-:Y:S05]  /*10fc0*/  MUFU.EX2 R56, R56 ;  /* 0x0000003800387308 */ /* 0x000fea0000000800 */
[----:B------:R-:W-:Y:S01]  /*10fd0*/  HMMA.16816.F32.BF16 R16, R20, R26, R16 ;  /* 0x0000001a1410723c */ /* 0x000fe20000041810 */
[----:B------:R-:W3:Y:S04]  /*10fe0*/  LDSM.16.MT88.4 R24, [R132+0x4800] ;  /* 0x004800008418783b */ /* 0x000ee80000004200 */
[----:B------:R-:W4:Y:S02]  /*10ff0*/  MUFU.EX2 R55, R110 ;  /* 0x0000006e00377308 */ /* 0x000f240000000800 */
[----:B-1----:R-:W-:Y:S01]  /*11000*/  F2FP.BF16.PACK_AB R20, R64, R47 ;  /* 0x0000002f4014723e */ /* 0x002fe200000010ff */
[----:B------:R-:W-:Y:S01]  /*11010*/  FADD.FTZ R47, R47, R48 ;  /* 0x000000302f2f7221 */ /* 0x000fe20000010000 */
[----:B--2---:R-:W-:Y:S03]  /*11020*/  F2FP.BF16.PACK_AB R21, R62, R63 ;  /* 0x0000003f3e15723e */ /* 0x004fe600000010ff */
[----:B------:R-:W-:Y:S03]  /*11030*/  FADD.FTZ R47, R64, R47 ;  /* 0x0000002f402f7221 */ /* 0x000fe60000010000 */
[----:B------:R-:W-:Y:S10]  /*11040*/  MUFU.EX2 R51, R51 ;  /* 0x0000003300337308 */ /* 0x000ff40000000800 */
[----:B------:R-:W1:Y:S01]  /*11050*/  MUFU.EX2 R76, R76 ;  /* 0x0000004c004c7308 */ /* 0x000e620000000800 */
[C---:B----4-:R-:W-:Y:S01]  /*11060*/  F2FP.BF16.PACK_AB R22, R55.reuse, R56 ;  /* 0x000000383716723e */ /* 0x050fe200000010ff */
[----:B------:R-:W-:Y:S04]  /*11070*/  FADD.FTZ R56, R56, R47 ;  /* 0x0000002f38387221 */ /* 0x000fe80000010000 */
[----:B------:R-:W-:Y:S04]  /*11080*/  FADD.FTZ R55, R55, R56 ;  /* 0x0000003837377221 */ /* 0x000fe80000010000 */
[----:B------:R-:W-:Y:S10]  /*11090*/  MUFU.EX2 R78, R78 ;  /* 0x0000004e004e7308 */ /* 0x000ff40000000800 */
[----:B------:R-:W2:Y:S01]  /*110a0*/  MUFU.EX2 R77, R77 ;  /* 0x0000004d004d7308 */ /* 0x000ea20000000800 */
[----:B-1----:R-:W-:Y:S09]  /*110b0*/  F2FP.BF16.PACK_AB R23, R76, R51 ;  /* 0x000000334c17723e */ /* 0x002ff200000010ff */
[----:B------:R-:W-:Y:S01]  /*110c0*/  MUFU.EX2 R79, R79 ;  /* 0x0000004f004f7308 */ /* 0x000fe20000000800 */
[C---:B------:R-:W-:Y:S08]  /*110d0*/  HMMA.16816.F32.BF16 R4, R20.reuse, R36, R4 ;  /* 0x000000241404723c */ /* 0x040ff00000041804 */
[C---:B------:R-:W-:Y:S01]  /*110e0*/  HMMA.16816.F32.BF16 R8, R20.reuse, R38, R8 ;  /* 0x000000261408723c */ /* 0x040fe20000041808 */
[----:B------:R-:W1:Y:S06]  /*110f0*/  MUFU.EX2 R92, R92 ;  /* 0x0000005c005c7308 */ /* 0x000e6c0000000800 */
[----:B------:R-:W-:Y:S01]  /*11100*/  FADD.FTZ R38, R58, R65 ;  /* 0x000000413a267221 */ /* 0x000fe20000010000 */
[C---:B------:R-:W-:Y:S03]  /*11110*/  HMMA.16816.F32.BF16 R12, R20.reuse, R40, R12 ;  /* 0x00000028140c723c */ /* 0x040fe6000004180c */
[----:B------:R-:W-:Y:S01]  /*11120*/  MUFU.EX2 R87, R87 ;  /* 0x0000005700577308 */ /* 0x000fe20000000800 */
[----:B------:R-:W-:Y:S04]  /*11130*/  FADD.FTZ R38, R71, R38 ;  /* 0x0000002647267221 */ /* 0x000fe80000010000 */
[----:B------:R-:W-:Y:S04]  /*11140*/  HMMA.16816.F32.BF16 R16, R20, R42, R16 ;  /* 0x0000002a1410723c */ /* 0x000fe80000041810 */
[----:B------:R-:W-:Y:S01]  /*11150*/  FADD.FTZ R53, R53, R38 ;  /* 0x0000002635357221 */ /* 0x000fe20000010000 */
[----:B------:R-:W4:Y:S02]  /*11160*/  MUFU.EX2 R54, R54 ;  /* 0x0000003600367308 */ /* 0x000f240000000800 */
        /* <DEDUP_REMOVED lines=10> */
[----:B----4-:R-:W-:Y:S03]  /*11210*/  F2FP.BF16.PACK_AB R22, R54, R87 ;  /* 0x000000573616723e */ /* 0x010fe600000010ff */
[----:B------:R-:W-:Y:S03]  /*11220*/  FADD.FTZ R62, R62, R63 ;  /* 0x0000003f3e3e7221 */ /* 0x000fe60000010000 */
[----:B------:R-:W-:Y:S01]  /*11230*/  MUFU.EX2 R30, R30 ;  /* 0x0000001e001e7308 */ /* 0x000fe20000000800 */
[----:B------:R-:W-:Y:S04]  /*11240*/  FADD.FTZ R51, R51, R62 ;  /* 0x0000003e33337221 */ /* 0x000fe80000010000 */
[----:B------:R-:W-:Y:S04]  /*11250*/  FADD.FTZ R76, R76, R51 ;  /* 0x000000334c4c7221 */ /* 0x000fe80000010000 */
[----:B------:R-:W-:Y:S01]  /*11260*/  FADD.FTZ R79, R79, R76 ;  /* 0x0000004c4f4f7221 */ /* 0x000fe20000010000 */
[----:B------:R-:W2:Y:S03]  /*11270*/  MUFU.EX2 R95, R95 ;  /* 0x0000005f005f7308 */ /* 0x000ea60000000800 */
[----:B------:R-:W-:Y:S01]  /*11280*/  FADD.FTZ R92, R92, R79 ;  /* 0x0000004f5c5c7221 */ /* 0x000fe20000010000 */
[----:B-1----:R-:W-:Y:S06]  /*11290*/  F2FP.BF16.PACK_AB R23, R94, R93 ;  /* 0x0000005d5e17723e */ /* 0x002fec00000010ff */
[----:B------:R-:W-:Y:S01]  /*112a0*/  MUFU.EX2 R96, R96 ;  /* 0x0000006000607308 */ /* 0x000fe20000000800 */
[C---:B---3--:R-:W-:Y:S08]  /*112b0*/  HMMA.16816.F32.BF16 R4, R20.reuse, R24, R4 ;  /* 0x000000181404723c */ /* 0x048ff00000041804 */
[C---:B------:R-:W-:Y:S01]  /*112c0*/  HMMA.16816.F32.BF16 R8, R20.reuse, R26, R8 ;  /* 0x0000001a1408723c */ /* 0x040fe20000041808 */
[----:B------:R-:W1:Y:S01]  /*112d0*/  MUFU.EX2 R97, R97 ;  /* 0x0000006100617308 */ /* 0x000e620000000800 */
[----:B------:R-:W3:Y:S02]  /*112e0*/  LDSM.16.MT88.4 R24, [R131+0x4c00] ;  /* 0x004c00008318783b */ /* 0x000ee40000004200 */
[----:B--2---:R-:W-:Y:S04]  /*112f0*/  F2FP.BF16.PACK_AB R80, R95, R30 ;  /* 0x0000001e5f50723e */ /* 0x004fe800000010ff */
[C---:B------:R-:W-:Y:S03]  /*11300*/  HMMA.16816.F32.BF16 R12, R20.reuse, R32, R12 ;  /* 0x00000020140c723c */ /* 0x040fe6000004180c */
[----:B------:R-:W-:Y:S05]  /*11310*/  MUFU.EX2 R36, R158 ;  /* 0x0000009e00247308 */ /* 0x000fea0000000800 */
[----:B------:R-:W-:Y:S05]  /*11320*/  HMMA.16816.F32.BF16 R16, R20, R34, R16 ;  /* 0x000000221410723c */ /* 0x000fea0000041810 */
[----:B------:R-:W2:Y:S01]  /*11330*/  MUFU.EX2 R31, R31 ;  /* 0x0000001f001f7308 */ /* 0x000ea20000000800 */
[----:B-1----:R-:W-:Y:S09]  /*11340*/  F2FP.BF16.PACK_AB R81, R97, R96 ;  /* 0x000000606151723e */ /* 0x002ff200000010ff */
[----:B------:R-:W-:Y:S10]  /*11350*/  MUFU.EX2 R28, R28 ;  /* 0x0000001c001c7308 */ /* 0x000ff40000000800 */
[----:B------:R-:W1:Y:S01]  /*11360*/  MUFU.EX2 R29, R29 ;  /* 0x0000001d001d7308 */ /* 0x000e620000000800 */
[----:B--2---:R-:W-:Y:S02]  /*11370*/  F2FP.BF16.PACK_AB R82, R31, R36 ;  /* 0x000000241f52723e */ /* 0x004fe400000010ff */
[----:B-1----:R-:W-:Y:S07]  /*11380*/  F2FP.BF16.PACK_AB R83, R29, R28 ;  /* 0x0000001c1d53723e */ /* 0x002fee00000010ff */
[C---:B------:R-:W-:Y:S07]  /*11390*/  HMMA.16816.F32.BF16 R68, R80.reuse, R72, R4 ;  /* 0x000000485044723c */ /* 0x040fee0000041804 */
[----:B------:R-:W-:Y:S01]  /*113a0*/  FADD.FTZ R4, R78, R55 ;  /* 0x000000374e047221 */ /* 0x000fe20000010000 */
[C---:B------:R-:W-:Y:S04]  /*113b0*/  HMMA.16816.F32.BF16 R72, R80.reuse, R74, R8 ;  /* 0x0000004a5048723c */ /* 0x040fe80000041808 */
[----:B------:R-:W-:Y:S02]  /*113c0*/  FADD.FTZ R4, R77, R4 ;  /* 0x000000044d047221 */ /* 0x000fe40000010000 */
[----:B------:R-:W-:Y:S02]  /*113d0*/  FADD.FTZ R5, R93, R92 ;  /* 0x0000005c5d057221 */ /* 0x000fe40000010000 */
[----:B------:R-:W-:Y:S01]  /*113e0*/  FADD.FTZ R3, R87, R4 ;  /* 0x0000000457037221 */ /* 0x000fe20000010000 */
[C---:B---3--:R-:W-:Y:S03]  /*113f0*/  HMMA.16816.F32.BF16 R76, R80.reuse, R24, R12 ;  /* 0x00000018504c723c */ /* 0x048fe6000004180c */
[----:B------:R-:W-:Y:S01]  /*11400*/  FADD.FTZ R3, R54, R3 ;  /* 0x0000000336037221 */ /* 0x000fe20000010000 */
[----:B------:R-:W-:Y:S01]  /*11410*/  MOV R87, R0 ;  /* 0x0000000000577202 */ /* 0x000fe20000000f00 */
        /* <DEDUP_REMOVED lines=10> */
[----:B------:R-:W-:-:S05]  /*114c0*/  @P0 BRA `(.L_x_4096) ;  /* 0xffffcfc000000947 */ /* 0x000fca000383ffff */
.L_x_4092:
        /* <DEDUP_REMOVED lines=140> */
.L_x_4098:
[----:B-1----:R-:W-:Y:S05]  /*11d90*/  BSYNC B0 ;  /* 0x0000000000007941 */ /* 0x002fea0003800000 */
.L_x_4097:
        /* <DEDUP_REMOVED lines=23> */
.L_x_4099:
        /* <DEDUP_REMOVED lines=15> */
.L_x_5239:


//--------------------- .text._ZN5flash24flash_fwd_splitkv_kernelI23Flash_fwd_kernel_traitsILi32ELi64ELi128ELi4ELb0ELb0EN7cutlass10bfloat16_tE19Flash_kernel_traitsILi32ELi64ELi128ELi4ES3_EELb1ELb0ELb0ELb1ELb1ELb0ELb0ELb0EEEvNS_16Flash_fwd_paramsE --------------------------
	.section	.text._ZN5flash24flash_fwd_splitkv_kernelI23Flash_fwd_kernel_traitsILi32ELi64ELi128ELi4ELb0ELb0EN7cutlass10bfloat16_tE19Flash_kernel_traitsILi32ELi64ELi128ELi4ES3_EELb1ELb0ELb0ELb1ELb1ELb0ELb0ELb0EEEvNS_16Flash_fwd_paramsE,"ax",@progbits
	.sectioninfo	@"SHI_REGISTERS=168"
	.align	128
        .global         _ZN5flash24flash_fwd_splitkv_kernelI23Flash_fwd_kernel_traitsILi32ELi64ELi128ELi4ELb0ELb0EN7cutlass10bfloat16_tE19Flash_kernel_traitsILi32ELi64ELi128ELi4ES3_EELb1ELb0ELb0ELb1ELb1ELb0ELb0ELb0EEEvNS_16Flash_fwd_paramsE
        .type           _ZN5flash24flash_fwd_splitkv_kernelI23Flash_fwd_kernel_traitsILi32ELi64ELi128ELi4ELb0ELb0EN7cutlass10bfloat16_tE19Flash_kernel_traitsILi32ELi64ELi128ELi4ES3_EELb1ELb0ELb0ELb1ELb1ELb0ELb0ELb0EEEvNS_16Flash_fwd_paramsE,@function
        .size           _ZN5flash24flash_fwd_splitkv_kernelI23Flash_fwd_kernel_traitsILi32ELi64ELi128ELi4ELb0ELb0EN7cutlass10bfloat16_tE19Flash_kernel_traitsILi32ELi64ELi128ELi4ES3_EELb1ELb0ELb0ELb1ELb1ELb0ELb0ELb0EEEvNS_16Flash_fwd_paramsE,(.L_x_5240 - _ZN5flash24flash_fwd_splitkv_kernelI23Flash_fwd_kernel_traitsILi32ELi64ELi128ELi4ELb0ELb0EN7cutlass10bfloat16_tE19Flash_kernel_traitsILi32ELi64ELi128ELi4ES3_EELb1ELb0ELb0ELb1ELb1ELb0ELb0ELb0EEEvNS_16Flash_fwd_paramsE)
        .other          _ZN5flash24flash_fwd_splitkv_kernelI23Flash_fwd_kernel_traitsILi32ELi64ELi128ELi4ELb0ELb0EN7cutlass10bfloat16_tE19Flash_kernel_traitsILi32ELi64ELi128ELi4ES3_EELb1ELb0ELb0ELb1ELb1ELb0ELb0ELb0EEEvNS_16Flash_fwd_paramsE,@"STO_CUDA_ENTRY STV_DEFAULT"
_ZN5flash24flash_fwd_splitkv_kernelI23Flash_fwd_kernel_traitsILi32ELi64ELi128ELi4ELb0ELb0EN7cutlass10bfloat16_tE19Flash_kernel_traitsILi32ELi64ELi128ELi4ES3_EELb1ELb0ELb0ELb1ELb1ELb0ELb0ELb0EEEvNS_16Flash_fwd_paramsE:
.text._ZN5flash24flash_fwd_splitkv_kernelI23Flash_fwd_kernel_traitsILi32ELi64ELi128ELi4ELb0ELb0EN7cutlass10bfloat16_tE19Flash_kernel_traitsILi32ELi64ELi128ELi4ES3_EELb1ELb0ELb0ELb1ELb1ELb0ELb0ELb0EEEvNS_16Flash_fwd_paramsE:
        /* <DEDUP_REMOVED lines=11> */
[----:B------:R-:W-:Y:S01]  /*00b0*/  @P2 IMAD.WIDE R2, R29, R0, c[0x0][0x258] ;  /* 0x000096001d022625 */ /* 0x000fe200078e0200 */
[----:B------:R-:W2:Y:S05]  /*00c0*/  @P0 LDG.E R13, [R4.64] ;  /* 0x0000000c040d0981 */ /* 0x000eaa000c1e1900 */
[----:B------:R-:W2:Y:S01]  /*00d0*/  @P2 LDG.E R2, [R2.64] ;  /* 0x0000000c02022981 */ /* 0x000ea2000c1e1900 */
[----:B------:R-:W-:-:S03]  /*00e0*/  @!P2 ISETP.NE.U32.AND P1, PT, RZ, c[0x0][0x268], PT ;  /* 0x00009a00ff00aa0c */ /* 0x000fc60003f25070 */
[----:B------:R-:W1:Y:S01]  /*00f0*/  S2R R17, SR_CTAID.X ;  /* 0x0000000000117919 */ /* 0x000e620000002500 */
[----:B------:R-:W-:-:S04]  /*0100*/  @!P2 ISETP.NE.AND.EX P1, PT, RZ, c[0x0][0x26c], PT, P1 ;  /* 0x00009b00ff00aa0c */ /* 0x000fc80003f25310 */
[----:B------:R-:W-:Y:S01]  /*0110*/  @!P2 SEL R0, RZ, c[0x0][0x21c], !P1 ;  /* 0x00008700ff00aa07 */ /* 0x000fe20004800000 */
[----:B-1----:R-:W-:-:S05]  /*0120*/  IMAD.SHL.U32 R90, R17, 0x40, RZ ;  /* 0x00000040115a7824 */ /* 0x002fca00078e00ff */
[----:B------:R-:W-:Y:S01]  /*0130*/  ISETP.GE.AND P0, PT, R90, c[0x0][0x214], PT ;  /* 0x000085005a007a0c */ /* 0x000fe20003f06270 */
[--C-:B--2---:R-:W-:Y:S01]  /*0140*/  @P2 IMAD.IADD R87, R2, 0x1, -R13.reuse ;  /* 0x0000000102572824 */ /* 0x104fe200078e0a0d */
[----:B------:R-:W-:-:S11]  /*0150*/  @!P2 IADD3 R87, R0, c[0x0][0x218], -R13 ;  /* 0x000086000057aa10 */ /* 0x000fd60007ffe80d */
        /* <DEDUP_REMOVED lines=26> */
[----:B------:R-:W-:Y:S01]  /*0300*/  LOP3.LUT P3, RZ, R86, 0x3, RZ, 0xc0, !PT ;  /* 0x0000000356ff7812 */ /* 0x000fe2000786c0ff */
[----:B------:R-:W-:Y:S01]  /*0310*/  IMAD R0, R0, c[0x0][0x1e0], RZ ;  /* 0x0000780000007a24 */ /* 0x000fe200078e02ff */
[----:B------:R-:W-:Y:S02]  /*0320*/  LOP3.LUT R3, R2, 0x1ffffffc, RZ, 0xc0, !PT ;  /* 0x1ffffffc02037812 */ /* 0x000fe400078ec0ff */
[----:B------:R-:W-:Y:S01]  /*0330*/  SHF.R.S32.HI R2, RZ, 0x2, R2 ;  /* 0x00000002ff027819 */ /* 0x000fe20000011402 */
[----:B------:R-:W-:Y:S01]  /*0340*/  IMAD R5, R29, c[0x0][0x1e4], R0 ;  /* 0x000079001d057a24 */ /* 0x000fe200078e0200 */
[----:B------:R-:W-:Y:S01]  /*0350*/  IADD3 R7, -R90, c[0x0][0x214], RZ ;  /* 0x000085005a077a10 */ /* 0x000fe20007ffe1ff */
[----:B------:R-:W-:Y:S01]  /*0360*/  IMAD.IADD R10, R86, 0x1, -R3 ;  /* 0x00000001560a7824 */ /* 0x000fe200078e0a03 */
[----:B------:R-:W-:-:S02]  /*0370*/  SHF.R.S32.HI R3, RZ, 0x1f, R90 ;  /* 0x0000001fff037819 */ /* 0x000fc4000001145a */
[----:B------:R-:W-:Y:S01]  /*0380*/  SHF.R.S32.HI R0, RZ, 0x1f, R2 ;  /* 0x0000001fff007819 */ /* 0x000fe20000011402 */
[----:B------:R-:W-:Y:S01]  /*0390*/  IMAD.SHL.U32 R10, R10, 0x8, RZ ;  /* 0x000000080a0a7824 */ /* 0x000fe200078e00ff */
[----:B------:R-:W-:Y:S01]  /*03a0*/  ISETP.GE.OR P2, PT, R2, R7, P3 ;  /* 0x000000070200720c */ /* 0x000fe20001f46670 */
[----:B------:R-:W-:-:S03]  /*03b0*/  IMAD R3, R3, c[0x0][0x1e8], RZ ;  /* 0x00007a0003037a24 */ /* 0x000fc600078e02ff */
[----:B------:R-:W-:Y:S01]  /*03c0*/  SHF.R.S32.HI R11, RZ, 0x1f, R10 ;  /* 0x0000001fff0b7819 */ /* 0x000fe2000001140a */
[----:B------:R-:W-:-:S04]  /*03d0*/  IMAD R3, R90, c[0x0][0x1ec], R3 ;  /* 0x00007b005a037a24 */ /* 0x000fc800078e0203 */
        /* <DEDUP_REMOVED lines=8> */
[----:B------:R-:W-:Y:S01]  /*0460*/  IMAD R5, R0, c[0x0][0x1e8], RZ ;  /* 0x00007a0000057a24 */ /* 0x000fe200078e02ff */
[----:B------:R-:W-:Y:S01]  /*0470*/  IADD3 R11, R11, R3, RZ ;  /* 0x000000030b0b7210 */ /* 0x000fe20007ffe0ff */
[----:B------:R-:W-:Y:S02]  /*0480*/  IMAD R3, R29, c[0x0][0x1c0], R4 ;  /* 0x000070001d037a24 */ /* 0x000fe400078e0204 */
[C---:B------:R-:W-:Y:S02]  /*0490*/  IMAD R5, R2.reuse, c[0x0][0x1ec], R5 ;  /* 0x00007b0002057a24 */ /* 0x040fe400078e0205 */
[----:B------:R-:W-:Y:S02]  /*04a0*/  IMAD R3, R3, c[0x0][0x214], R90 ;  /* 0x0000850003037a24 */ /* 0x000fe400078e025a */
[----:B------:R-:W-:-:S03]  /*04b0*/  IMAD.WIDE.U32 R10, R2, c[0x0][0x1e8], R10 ;  /* 0x00007a00020a7a25 */ /* 0x000fc600078e000a */
[----:B------:R-:W-:Y:S01]  /*04c0*/  IADD3 R6, P0, R3, R2, RZ ;  /* 0x0000000203067210 */ /* 0x000fe20007f1e0ff */
[----:B------:R-:W-:Y:S01]  /*04d0*/  IMAD.MOV.U32 R4, RZ, RZ, 0x40 ;  /* 0x00000040ff047424 */ /* 0x000fe200078e00ff */
[----:B------:R-:W-:Y:S01]  /*04e0*/  LEA R8, P1, R10, c[0x0][0x1d0], 0x1 ;  /* 0x000074000a087a11 */ /* 0x000fe200078208ff */
[----:B------:R-:W-:Y:S01]  /*04f0*/  IMAD.IADD R5, R11, 0x1, R5 ;  /* 0x000000010b057824 */ /* 0x000fe200078e0205 */
[----:B------:R-:W-:Y:S01]  /*0500*/  IADD3 R2, R2, 0x20, RZ ;  /* 0x0000002002027810 */ /* 0x000fe20007ffe0ff */
[----:B------:R-:W-:Y:S01]  /*0510*/  IMAD.WIDE.U32 R12, R4, c[0x0][0x1e8], RZ ;  /* 0x00007a00040c7a25 */ /* 0x000fe200078e00ff */
[----:B------:R-:W-:Y:S02]  /*0520*/  LEA.HI.X.SX32 R3, R3, R0, 0x1, P0 ;  /* 0x0000000003037211 */ /* 0x000fe400000f0eff */
[----:B------:R-:W-:Y:S01]  /*0530*/  LEA.HI.X R9, R10, c[0x0][0x1d4], R5, 0x1, P1 ;  /* 0x000075000a097a11 */ /* 0x000fe200008f0c05 */
[----:B------:R-:W-:Y:S01]  /*0540*/  IMAD R5, R4, c[0x0][0x1ec], RZ ;  /* 0x00007b0004057a24 */ /* 0x000fe200078e02ff */
[----:B------:R-:W-:-:S02]  /*0550*/  ISETP.GE.OR P3, PT, R2, R7, P3 ;  /* 0x000000070200720c */ /* 0x000fc40001f66670 */
[----:B------:R-:W-:Y:S01]  /*0560*/  LEA R10, P0, R6, c[0x0][0x200], 0x2 ;  /* 0x00008000060a7a11 */ /* 0x000fe200078010ff */
[----:B------:R1:W-:Y:S01]  /*0570*/  STG.E.128 [R8.64], RZ ;  /* 0x000000ff08007986 */ /* 0x0003e2000c101d0c */
[----:B------:R-:W-:Y:S02]  /*0580*/  IADD3 R4, P1, R8, R12, RZ ;  /* 0x0000000c08047210 */ /* 0x000fe40007f3e0ff */
        /* <DEDUP_REMOVED lines=9> */
.L_x_4100:
        /* <DEDUP_REMOVED lines=19> */
.L_x_4101:
[----:B-1----:R-:W-:Y:S01]  /*0750*/  IABS R2, c[0x0][0x2d0] ;  /* 0x0000b40000027a13 */ /* 0x002fe20000000000 */
[----:B------:R-:W-:Y:S05]  /*0760*/  @P6 BRA `(.L_x_4102) ;  /* 0x0000049000006947 */ /* 0x000fea0003800000 */
        /* <DEDUP_REMOVED lines=27> */
[----:B------:R-:W-:-:S03]  /*0920*/  IMAD.MOV R3, RZ, RZ, -R3 ;  /* 0x000000ffff037224 */ /* 0x000fc600078e0a03 */
[----:B------:R-:W1:Y:S01]  /*0930*/  I2F.RP R7, R0 ;  /* 0x0000000000077306 */ /* 0x000e620000209400 */
[----:B------:R-:W-:-:S05]  /*0940*/  IMAD R14, R3, c[0x0][0x2d0], R14 ;  /* 0x0000b400030e7a24 */ /* 0x000fca00078e020e */
[----:B------:R-:W-:Y:S02]  /*0950*/  SHF.R.S32.HI R3, RZ, 0x1f, R14 ;  /* 0x0000001fff037819 */ /* 0x000fe4000001140e */
        /* <DEDUP_REMOVED lines=21> */
[----:B------:R-:W-:-:S04]  /*0ab0*/  @!P1 LOP3.LUT R10, RZ, c[0x0][0x1c8], RZ, 0x33, !PT ;  /* 0x00007200ff0a9a12 */ /* 0x000fc800078e33ff */
[----:B------:R-:W-:-:S05]  /*0ac0*/  SHF.R.S32.HI R15, RZ, 0x1f, R10 ;  /* 0x0000001fff0f7819 */ /* 0x000fca000001140a */
[----:B------:R-:W-:-:S04]  /*0ad0*/  IMAD R21, R15, c[0x0][0x1b0], RZ ;  /* 0x00006c000f157a24 */ /* 0x000fc800078e02ff */
[----:B------:R-:W-:Y:S01]  /*0ae0*/  IMAD R21, R10, c[0x0][0x1b4], R21 ;  /* 0x00006d000a157a24 */ /* 0x000fe200078e0215 */
[----:B--2---:R-:W-:Y:S01]  /*0af0*/  SHF.R.S32.HI R25, RZ, 0x1f, R26 ;  /* 0x0000001fff197819 */ /* 0x004fe2000001141a */
[----:B------:R-:W-:-:S04]  /*0b00*/  IMAD.WIDE.U32 R6, R26, c[0x0][0x180], RZ ;  /* 0x000060001a067a25 */ /* 0x000fc800078e00ff */
[C---:B------:R-:W-:Y:S02]  /*0b10*/  IMAD R5, R25.reuse, c[0x0][0x180], RZ ;  /* 0x0000600019057a24 */ /* 0x040fe400078e02ff */
[----:B------:R-:W-:Y:S02]  /*0b20*/  IMAD R25, R25, c[0x0][0x188], RZ ;  /* 0x0000620019197a24 */ /* 0x000fe400078e02ff */
[----:B------:R-:W-:Y:S02]  /*0b30*/  IMAD R0, R26, c[0x0][0x184], R5 ;  /* 0x000061001a007a24 */ /* 0x000fe400078e0205 */
[----:B------:R-:W-:Y:S02]  /*0b40*/  IMAD R5, R3, c[0x0][0x198], RZ ;  /* 0x0000660003057a24 */ /* 0x000fe400078e02ff */
[----:B------:R-:W-:Y:S02]  /*0b50*/  IMAD.IADD R7, R7, 0x1, R0 ;  /* 0x0000000107077824 */ /* 0x000fe400078e0200 */
[----:B------:R-:W-:-:S02]  /*0b60*/  IMAD R5, R14, c[0x0][0x19c], R5 ;  /* 0x000067000e057a24 */ /* 0x000fc400078e0205 */
[----:B------:R-:W-:-:S04]  /*0b70*/  IMAD.WIDE.U32 R6, R14, c[0x0][0x198], R6 ;  /* 0x000066000e067a25 */ /* 0x000fc800078e0006 */
[C---:B------:R-:W-:Y:S01]  /*0b80*/  IMAD R25, R26.reuse, c[0x0][0x18c], R25 ;  /* 0x000063001a197a24 */ /* 0x040fe200078e0219 */
[----:B------:R-:W-:Y:S01]  /*0b90*/  IADD3 R7, R7, R5, RZ ;  /* 0x0000000507077210 */ /* 0x000fe20007ffe0ff */
[----:B------:R-:W-:-:S04]  /*0ba0*/  IMAD.WIDE.U32 R26, R26, c[0x0][0x188], RZ ;  /* 0x000062001a1a7a25 */ /* 0x000fc800078e00ff */
[----:B------:R-:W-:-:S04]  /*0bb0*/  IMAD.WIDE.U32 R6, R10, c[0x0][0x1b0], R6 ;  /* 0x00006c000a067a25 */ /* 0x000fc800078e0006 */
[----:B------:R-:W-:Y:S01]  /*0bc0*/  IMAD.IADD R25, R27, 0x1, R25 ;  /* 0x000000011b197824 */ /* 0x000fe200078e0219 */
[----:B------:R-:W-:Y:S01]  /*0bd0*/  IADD3 R21, R7, R21, RZ ;  /* 0x0000001507157210 */ /* 0x000fe20007ffe0ff */
[----:B------:R-:W-:Y:S01]  /*0be0*/  IMAD.MOV.U32 R20, RZ, RZ, R6 ;  /* 0x000000ffff147224 */ /* 0x000fe200078e0006 */
[----:B------:R-:W-:Y:S05]  /*0bf0*/  BRA `(.L_x_4103) ;  /* 0x0000033000007947 */ /* 0x000fea0003800000 */
.L_x_4102:
[----:B------:R-:W-:Y:S01]  /*0c00*/  IABS R12, c[0x0][0x1c8] ;  /* 0x00007200000c7a13 */ /* 0x000fe20000000000 */
[----:B------:R-:W-:Y:S01]  /*0c10*/  IMAD.MOV.U32 R6, RZ, RZ, RZ ;  /* 0x000000ffff067224 */ /* 0x000fe200078e00ff */
[----:B------:R-:W-:Y:S02]  /*0c20*/  LEA R14, R84, 0xffffff80, 0x7 ;  /* 0xffffff80540e7811 */ /* 0x000fe400078e38ff */
[----:B------:R-:W1:Y:S01]  /*0c30*/  I2F.RP R8, R12 ;  /* 0x0000000c00087306 */ /* 0x000e620000209400 */
[----:B-----5:R-:W-:-:S07]  /*0c40*/  SHF.R.S32.HI R25, RZ, 0x1f, R0 ;  /* 0x0000001fff197819 */ /* 0x020fce0000011400 */
[----:B-1----:R-:W1:Y:S02]  /*0c50*/  MUFU.RCP R7, R8 ;  /* 0x0000000800077308 */ /* 0x002e640000001000 */
[----:B-1----:R-:W-:Y:S02]  /*0c60*/  IADD3 R7, R7, 0xffffffe, RZ ;  /* 0x0ffffffe07077810 */ /* 0x002fe40007ffe0ff */
[----:B------:R-:W-:-:S04]  /*0c70*/  IADD3 R8, P1, R13, R14, RZ ;  /* 0x0000000e0d087210 */ /* 0x000fc80007f3e0ff */
[----:B------:R-:W1:Y:S02]  /*0c80*/  F2I.FTZ.U32.TRUNC.NTZ R7, R7 ;  /* 0x0000000700077305 */ /* 0x000e64000021f000 */
[----:B-1----:R-:W-:-:S05]  /*0c90*/  IADD3 R3, RZ, -R7, RZ ;  /* 0x80000007ff037210 */ /* 0x002fca0007ffe0ff */
[----:B------:R-:W-:Y:S01]  /*0ca0*/  IMAD R5, R3, R12, RZ ;  /* 0x0000000c03057224 */ /* 0x000fe200078e02ff */
[----:B------:R-:W-:-:S03]  /*0cb0*/  IABS R3, R4 ;  /* 0x0000000400037213 */ /* 0x000fc60000000000 */
[----:B------:R-:W-:-:S06]  /*0cc0*/  IMAD.HI.U32 R6, R7, R5, R6 ;  /* 0x0000000507067227 */ /* 0x000fcc00078e0006 */
[----:B------:R-:W-:Y:S01]  /*0cd0*/  IMAD.HI.U32 R10, R6, R3, RZ ;  /* 0x00000003060a7227 */ /* 0x000fe200078e00ff */
[----:B------:R-:W-:-:S04]  /*0ce0*/  SHF.R.S32.HI R6, RZ, 0x1f, R13 ;  /* 0x0000001fff067819 */ /* 0x000fc8000001140d */
[----:B------:R-:W-:-:S05]  /*0cf0*/  IADD3 R5, -R10, RZ, RZ ;  /* 0x000000ff0a057210 */ /* 0x000fca0007ffe1ff */
[----:B------:R-:W-:Y:S01]  /*0d00*/  IMAD R5, R12, R5, R3 ;  /* 0x000000050c057224 */ /* 0x000fe200078e0203 */
[----:B------:R-:W-:-:S04]  /*0d10*/  SHF.R.S32.HI R3, RZ, 0x1f, R14 ;  /* 0x0000001fff037819 */ /* 0x000fc8000001140e */
[----:B------:R-:W-:Y:S02]  /*0d20*/  ISETP.GT.U32.AND P0, PT, R12, R5, PT ;  /* 0x000000050c00720c */ /* 0x000fe40003f04070 */
[C---:B------:R-:W-:Y:S01]  /*0d30*/  IADD3.X R7, R6.reuse, R3, RZ, P1, !PT ;  /* 0x0000000306077210 */ /* 0x040fe20000ffe4ff */
[----:B------:R-:W-:-:S04]  /*0d40*/  IMAD R6, R6, c[0x0][0x1a0], RZ ;  /* 0x0000680006067a24 */ /* 0x000fc800078e02ff */
[----:B------:R-:W-:Y:S02]  /*0d50*/  IMAD R7, R7, c[0x0][0x198], RZ ;  /* 0x0000660007077a24 */ /* 0x000fe400078e02ff */
[----:B------:R-:W-:-:S04]  /*0d60*/  IMAD R6, R13, c[0x0][0x1a4], R6 ;  /* 0x000069000d067a24 */ /* 0x000fc800078e0206 */
[----:B------:R-:W-:Y:S01]  /*0d70*/  @!P0 IMAD.IADD R5, R5, 0x1, -R12 ;  /* 0x0000000105058824 */ /* 0x000fe200078e0a0c */
[----:B------:R-:W-:Y:S02]  /*0d80*/  @!P0 IADD3 R10, R10, 0x1, RZ ;  /* 0x000000010a0a8810 */ /* 0x000fe40007ffe0ff */
[----:B------:R-:W-:Y:S02]  /*0d90*/  ISETP.NE.AND P0, PT, RZ, c[0x0][0x1c8], PT ;  /* 0x00007200ff007a0c */ /* 0x000fe40003f05270 */
[----:B------:R-:W-:Y:S01]  /*0da0*/  ISETP.GE.U32.AND P2, PT, R5, R12, PT ;  /* 0x0000000c0500720c */ /* 0x000fe20003f46070 */
[----:B------:R-:W-:Y:S01]  /*0db0*/  IMAD.WIDE.U32 R12, R13, c[0x0][0x1a0], RZ ;  /* 0x000068000d0c7a25 */ /* 0x000fe200078e00ff */
[----:B------:R-:W-:-:S04]  /*0dc0*/  LOP3.LUT R5, R4, c[0x0][0x1c8], RZ, 0x3c, !PT ;  /* 0x0000720004057a12 */ /* 0x000fc800078e3cff */
[----:B------:R-:W-:Y:S01]  /*0dd0*/  ISETP.GE.AND P1, PT, R5, RZ, PT ;  /* 0x000000ff0500720c */ /* 0x000fe20003f26270 */
[C---:B------:R-:W-:Y:S02]  /*0de0*/  IMAD R5, R8.reuse, c[0x0][0x19c], R7 ;  /* 0x0000670008057a24 */ /* 0x040fe400078e0207 */
[----:B------:R-:W-:-:S04]  /*0df0*/  IMAD.WIDE.U32 R8, R8, c[0x0][0x198], RZ ;  /* 0x0000660008087a25 */ /* 0x000fc800078e00ff */
[----:B------:R-:W-:Y:S01]  /*0e00*/  @P2 IADD3 R10, R10, 0x1, RZ ;  /* 0x000000010a0a2810 */ /* 0x000fe20007ffe0ff */
[----:B------:R-:W-:Y:S02]  /*0e10*/  IMAD.IADD R9, R9, 0x1, R5 ;  /* 0x0000000109097824 */ /* 0x000fe400078e0205 */
[----:B------:R-:W-:Y:S02]  /*0e20*/  IMAD R5, R25, c[0x0][0x180], RZ ;  /* 0x0000600019057a24 */ /* 0x000fe400078e02ff */
[----:B------:R-:W-:Y:S01]  /*0e30*/  IMAD.WIDE.U32 R8, R0, c[0x0][0x180], R8 ;  /* 0x0000600000087a25 */ /* 0x000fe200078e0008 */
[----:B------:R-:W-:Y:S02]  /*0e40*/  @!P1 IADD3 R10, -R10, RZ, RZ ;  /* 0x000000ff0a0a9210 */ /* 0x000fe40007ffe1ff */
[----:B------:R-:W-:Y:S01]  /*0e50*/  @!P0 LOP3.LUT R10, RZ, c[0x0][0x1c8], RZ, 0x33, !PT ;  /* 0x00007200ff0a8a12 */ /* 0x000fe200078e33ff */
[----:B------:R-:W-:Y:S02]  /*0e60*/  IMAD R5, R0, c[0x0][0x184], R5 ;  /* 0x0000610000057a24 */ /* 0x000fe400078e0205 */
[----:B------:R-:W-:Y:S01]  /*0e70*/  IMAD.IADD R7, R13, 0x1, R6 ;  /* 0x000000010d077824 */ /* 0x000fe200078e0206 */
[----:B------:R-:W-:Y:S01]  /*0e80*/  SHF.R.S32.HI R15, RZ, 0x1f, R10 ;  /* 0x0000001fff0f7819 */ /* 0x000fe2000001140a */
[----:B------:R-:W-:Y:S01]  /*0e90*/  IMAD R25, R25, c[0x0][0x188], RZ ;  /* 0x0000620019197a24 */ /* 0x000fe200078e02ff */
[----:B------:R-:W-:Y:S01]  /*0ea0*/  IADD3 R9, R9, R5, RZ ;  /* 0x0000000509097210 */ /* 0x000fe20007ffe0ff */
[----:B------:R-:W-:-:S02]  /*0eb0*/  IMAD.MOV.U32 R6, RZ, RZ, R12 ;  /* 0x000000ffff067224 */ /* 0x000fc400078e000c */
[----:B------:R-:W-:Y:S02]  /*0ec0*/  IMAD R5, R15, c[0x0][0x1b0], RZ ;  /* 0x00006c000f057a24 */ /* 0x000fe400078e02ff */
[C---:B------:R-:W-:Y:S02]  /*0ed0*/  IMAD R25, R0.reuse, c[0x0][0x18c], R25 ;  /* 0x0000630000197a24 */ /* 0x040fe400078e0219 */
[----:B------:R-:W-:-:S04]  /*0ee0*/  IMAD.WIDE.U32 R26, R0, c[0x0][0x188], R6 ;  /* 0x00006200001a7a25 */ /* 0x000fc800078e0006 */
[----:B------:R-:W-:Y:S01]  /*0ef0*/  IMAD.WIDE.U32 R20, R10, c[0x0][0x1b0], R8 ;  /* 0x00006c000a147a25 */ /* 0x000fe200078e0008 */
[----:B------:R-:W-:-:S03]  /*0f00*/  IADD3 R25, R27, R25, RZ ;  /* 0x000000191b197210 */ /* 0x000fc60007ffe0ff */
[----:B------:R-:W-:-:S05]  /*0f10*/  IMAD R5, R10, c[0x0][0x1b4], R5 ;  /* 0x00006d000a057a24 */ /* 0x000fca00078e0205 */
[----:B------:R-:W-:Y:S02]  /*0f20*/  IADD3 R21, R21, R5, RZ ;  /* 0x0000000515157210 */ /* 0x000fe40007ffe0ff */
.L_x_4103:
[----:B------:R-:W-:Y:S01]  /*0f30*/  SHF.R.S32.HI R11, RZ, 0x1f, R86 ;  /* 0x0000001fff0b7819 */ /* 0x000fe20000011456 */
[----:B------:R-:W-:Y:S01]  /*0f40*/  IMAD R15, R15, c[0x0][0x1b8], RZ ;  /* 0x00006e000f0f7a24 */ /* 0x000fe200078e02ff */
[----:B------:R-:W-:Y:S01]  /*0f50*/  SHF.R.S32.HI R0, RZ, 0x1f, R29 ;  /* 0x0000001fff007819 */ /* 0x000fe2000001141d */
[----:B------:R-:W-:Y:S01]  /*0f60*/  ULDC.64 UR6, c[0x0][0x198] ;  /* 0x0000660000067ab9 */ /* 0x000fe20000000a00 */
[CC--:B------:R-:W-:Y:S01]  /*0f70*/  LEA.HI R27, R11.reuse, R86.reuse, RZ, 0x2 ;  /* 0x000000560b1b7211 */ /* 0x0c0fe200078f10ff */
[----:B------:R-:W-:Y:S01]  /*0f80*/  USHF.L.U32 UR9, UR6, 0x6, URZ ;  /* 0x0000000606097899 */ /* 0x000fe2000800063f */
[CC--:B------:R-:W-:Y:S01]  /*0f90*/  LEA.HI R9, R11.reuse, R86.reuse, RZ, 0x3 ;  /* 0x000000560b097211 */ /* 0x0c0fe200078f18ff */
[----:B------:R-:W-:Y:S01]  /*0fa0*/  IMAD R0, R0, c[0x0][0x178], RZ ;  /* 0x00005e0000007a24 */ /* 0x000fe200078e02ff */
[-C--:B------:R-:W-:Y:S01]  /*0fb0*/  LEA.HI R7, R11, R86.reuse, RZ, 0x4 ;  /* 0x000000560b077211 */ /* 0x080fe200078f20ff */
[----:B------:R-:W-:Y:S01]  /*0fc0*/  UMOV UR8, 0x6 ;  /* 0x0000000600087882 */ /* 0x000fe20000000000 */
[----:B------:R-:W-:Y:S01]  /*0fd0*/  LOP3.LUT R23, R27, 0xfffffffc, RZ, 0xc0, !PT ;  /* 0xfffffffc1b177812 */ /* 0x000fe200078ec0ff */
[----:B------:R-:W-:Y:S01]  /*0fe0*/  USHF.L.U64.HI UR7, UR6, UR8, UR7 ;  /* 0x0000000806077299 */ /* 0x000fe20008010207 */
[----:B------:R-:W-:Y:S01]  /*0ff0*/  SHF.R.S32.HI R5, RZ, 0x3, R9 ;  /* 0x00000003ff057819 */ /* 0x000fe20000011409 */
[----:B------:R-:W-:Y:S01]  /*1000*/  ULDC.64 UR4, c[0x0][0x1a0] ;  /* 0x0000680000047ab9 */ /* 0x000fe20000000a00 */
[----:B------:R-:W-:Y:S01]  /*1010*/  LOP3.LUT R13, R7, 0xfffffff0, RZ, 0xc0, !PT ;  /* 0xfffffff0070d7812 */ /* 0x000fe200078ec0ff */
[C---:B------:R-:W-:Y:S01]  /*1020*/  IMAD.IADD R144, R86.reuse, 0x1, -R23 ;  /* 0x0000000156907824 */ /* 0x040fe200078e0a17 */
[----:B------:R-:W-:Y:S01]  /*1030*/  SHF.R.S32.HI R18, RZ, 0x2, R27 ;  /* 0x00000002ff127819 */ /* 0x000fe2000001141b */
[----:B------:R-:W-:Y:S01]  /*1040*/  IMAD.SHL.U32 R5, R5, 0x40, RZ ;  /* 0x0000004005057824 */ /* 0x000fe200078e00ff */
[----:B------:R-:W-:Y:S01]  /*1050*/  LEA.HI R88, R11, R86, RZ, 0x5 ;  /* 0x000000560b587211 */ /* 0x000fe200078f28ff */
[----:B------:R-:W-:Y:S01]  /*1060*/  IMAD.IADD R6, R86, 0x1, -R13 ;  /* 0x0000000156067824 */ /* 0x000fe200078e0a0d */
[----:B------:R-:W-:Y:S01]  /*1070*/  LEA.HI R27, R27, R18, RZ, 0x1 ;  /* 0x000000121b1b7211 */ /* 0x000fe200078f08ff */
[----:B------:R-:W-:Y:S01]  /*1080*/  IMAD.SHL.U32 R144, R144, 0x8, RZ ;  /* 0x0000000890907824 */ /* 0x000fe200078e00ff */
        /* <DEDUP_REMOVED lines=8> */
[----:B------:R-:W-:Y:S02]  /*1110*/  SHF.R.S32.HI R5, RZ, 0x1f, R6 ;  /* 0x0000001fff057819 */ /* 0x000fe40000011406 */
[----:B------:R-:W-:Y:S01]  /*1120*/  LOP3.LUT R27, R27, 0x7fffffe, RZ, 0xc0, !PT ;  /* 0x07fffffe1b1b7812 */ /* 0x000fe200078ec0ff */
[----:B------:R-:W-:Y:S01]  /*1130*/  IMAD.IADD R89, R6, 0x1, -R89 ;  /* 0x0000000106597824 */ /* 0x000fe200078e0a59 */
[----:B------:R-:W-:Y:S02]  /*1140*/  LOP3.LUT R23, R9, 0xfffffff8, RZ, 0xc0, !PT ;  /* 0xfffffff809177812 */ /* 0x000fe400078ec0ff */
[----:B------:R-:W-:Y:S01]  /*1150*/  LEA.HI R5, R5, R6, RZ, 0x3 ;  /* 0x0000000605057211 */ /* 0x000fe200078f18ff */
[----:B------:R-:W-:Y:S01]  /*1160*/  IMAD.IADD R6, R18, 0x1, -R27 ;  /* 0x0000000112067824 */ /* 0x000fe200078e0a1b */
[----:B------:R-:W-:Y:S01]  /*1170*/  SHF.R.S32.HI R149, RZ, 0x5, R88 ;  /* 0x00000005ff957819 */ /* 0x000fe20000011458 */
[----:B------:R-:W-:Y:S01]  /*1180*/  IMAD.IADD R23, R86, 0x1, -R23 ;  /* 0x0000000156177824 */ /* 0x000fe200078e0a17 */
[----:B------:R-:W-:Y:S01]  /*1190*/  IADD3 R26, P0, R144, R26, RZ ;  /* 0x0000001a901a7210 */ /* 0x000fe20007f1e0ff */
[----:B------:R-:W-:Y:S01]  /*11a0*/  IMAD.SHL.U32 R94, R5, 0x20, RZ ;  /* 0x00000020055e7824 */ /* 0x000fe200078e00ff */
[----:B------:R-:W-:Y:S01]  /*11b0*/  SHF.R.S32.HI R145, RZ, 0x1f, R144 ;  /* 0x0000001fff917819 */ /* 0x000fe20000011490 */
[----:B------:R-:W-:Y:S01]  /*11c0*/  IMAD R143, R149, 0x8, R6 ;  /* 0x00000008958f7824 */ /* 0x000fe200078e0206 */
[----:B------:R-:W-:Y:S01]  /*11d0*/  LOP3.LUT R8, R13, R8, RZ, 0x3c, !PT ;  /* 0x000000080d087212 */ /* 0x000fe200078e3cff */
[----:B------:R-:W-:Y:S01]  /*11e0*/  IMAD R13, R29, c[0x0][0x17c], R0 ;  /* 0x00005f001d0d7a24 */ /* 0x000fe200078e0200 */
[----:B------:R-:W-:Y:S01]  /*11f0*/  SHF.R.S32.HI R6, RZ, 0x1f, R4 ;  /* 0x0000001fff067819 */ /* 0x000fe20000011404 */
[----:B------:R-:W-:Y:S01]  /*1200*/  IMAD.X R27, R145, 0x1, R25, P0 ;  /* 0x00000001911b7824 */ /* 0x000fe200000e0619 */
[----:B------:R-:W-:Y:S01]  /*1210*/  LEA.HI R11, R23, R23, RZ, 0x1 ;  /* 0x00000017170b7211 */ /* 0x000fe200078f08ff */
[----:B------:R-:W-:Y:S01]  /*1220*/  IMAD.WIDE.U32 R24, R29, c[0x0][0x178], R144 ;  /* 0x00005e001d187a25 */ /* 0x000fe200078e0090 */
[----:B------:R-:W-:-:S02]  /*1230*/  SHF.R.S32.HI R19, RZ, 0x1f, R18 ;  /* 0x0000001fff137819 */ /* 0x000fc40000011412 */
[----:B------:R-:W-:Y:S01]  /*1240*/  LOP3.LUT R0, R11, 0x3fffffe, RZ, 0xc0, !PT ;  /* 0x03fffffe0b007812 */ /* 0x000fe200078ec0ff */
[----:B------:R-:W-:Y:S01]  /*1250*/  IMAD.IADD R25, R25, 0x1, R13 ;  /* 0x0000000119197824 */ /* 0x000fe200078e020d */
[----:B------:R-:W-:Y:S01]  /*1260*/  IADD3 R20, P1, R144, R20, RZ ;  /* 0x0000001490147210 */ /* 0x000fe20007f3e0ff */
[----:B------:R-:W-:Y:S01]  /*1270*/  IMAD R13, R6, c[0x0][0x1a8], RZ ;  /* 0x00006a00060d7a24 */ /* 0x000fe200078e02ff */
[----:B------:R-:W-:Y:S01]  /*1280*/  IADD3 R6, P0, R18, R14, RZ ;  /* 0x0000000e12067210 */ /* 0x000fe20007f1e0ff */
[----:B------:R-:W-:Y:S01]  /*1290*/  IMAD.U32 R143, R143, 0x20, R8 ;  /* 0x000000208f8f7824 */ /* 0x000fe200078e0008 */
[----:B------:R-:W-:Y:S01]  /*12a0*/  SHF.R.S32.HI R14, RZ, 0x1, R12 ;  /* 0x00000001ff0e7819 */ /* 0x000fe2000001140c */
[C---:B------:R-:W-:Y:S01]  /*12b0*/  IMAD R8, R10.reuse, c[0x0][0x1bc], R15 ;  /* 0x00006f000a087a24 */ /* 0x040fe200078e020f */
[----:B------:R-:W-:Y:S01]  /*12c0*/  SHF.R.S32.HI R22, RZ, 0x4, R7 ;  /* 0x00000004ff167819 */ /* 0x000fe20000011407 */
[----:B------:R-:W-:Y:S01]  /*12d0*/  IMAD.WIDE.U32 R26, R10, c[0x0][0x1b8], R26 ;  /* 0x00006e000a1a7a25 */ /* 0x000fe200078e001a */
[----:B------:R-:W-:-:S02]  /*12e0*/  LOP3.LUT R94, R94, 0xffffff00, RZ, 0xc0, !PT ;  /* 0xffffff005e5e7812 */ /* 0x000fc400078ec0ff */
[----:B------:R-:W-:Y:S01]  /*12f0*/  LEA.HI R7, R7, R22, RZ, 0x1 ;  /* 0x0000001607077211 */ /* 0x000fe200078f08ff */
[----:B------:R-:W-:Y:S01]  /*1300*/  IMAD.IADD R0, R23, 0x1, -R0 ;  /* 0x0000000117007824 */ /* 0x000fe200078e0a00 */
[----:B------:R-:W-:Y:S01]  /*1310*/  SHF.R.S32.HI R23, RZ, 0x1f, R12 ;  /* 0x0000001fff177819 */ /* 0x000fe2000001140c */
[C---:B------:R-:W-:Y:S01]  /*1320*/  IMAD R13, R4.reuse, c[0x0][0x1ac], R13 ;  /* 0x00006b00040d7a24 */ /* 0x040fe200078e020d */
[----:B------:R-:W-:Y:S01]  /*1330*/  LOP3.LUT R7, R7, 0xfffffffe, RZ, 0xc0, !PT ;  /* 0xfffffffe07077812 */ /* 0x000fe200078ec0ff */
[----:B------:R-:W-:Y:S01]  /*1340*/  IMAD.X R10, R19, 0x1, R3, P0 ;  /* 0x00000001130a7824 */ /* 0x000fe200000e0603 */
[----:B------:R-:W-:Y:S01]  /*1350*/  SHF.R.S32.HI R3, RZ, 0x1, R11 ;  /* 0x00000001ff037819 */ /* 0x000fe2000001140b */
[----:B------:R-:W-:Y:S01]  /*1360*/  IMAD.WIDE.U32 R24, R4, c[0x0][0x1a8], R24 ;  /* 0x00006a0004187a25 */ /* 0x000fe200078e0018 */
[----:B------:R-:W-:-:S03]  /*1370*/  LEA.HI R23, R23, R14, RZ, 0x2 ;  /* 0x0000000e17177211 */ /* 0x000fc600078f10ff */
[----:B------:R-:W-:Y:S01]  /*1380*/  IMAD.WIDE R16, R17, 0x40, R18 ;  /* 0x0000004011107825 */ /* 0x000fe200078e0212 */
[----:B------:R-:W-:-:S03]  /*1390*/  LOP3.LUT R23, R23, 0xfffffffc, RZ, 0xc0, !PT ;  /* 0xfffffffc17177812 */ /* 0x000fc600078ec0ff */
[----:B------:R-:W-:Y:S02]  /*13a0*/  IMAD.IADD R25, R25, 0x1, R13 ;  /* 0x0000000119197824 */ /* 0x000fe400078e020d */
[----:B------:R-:W-:Y:S02]  /*13b0*/  IMAD.X R21, R145, 0x1, R21, P1 ;  /* 0x0000000191157824 */ /* 0x000fe400008e0615 */
[----:B------:R-:W-:Y:S02]  /*13c0*/  IMAD R15, R19, c[0x0][0x198], RZ ;  /* 0x00006600130f7a24 */ /* 0x000fe400078e02ff */
[----:B------:R-:W-:Y:S02]  /*13d0*/  IMAD R13, R17, c[0x0][0x190], RZ ;  /* 0x00006400110d7a24 */ /* 0x000fe400078e02ff */
[----:B------:R-:W-:Y:S02]  /*13e0*/  IMAD.SHL.U32 R11, R3, 0x40, RZ ;  /* 0x00000040030b7824 */ /* 0x000fe400078e00ff */
[----:B------:R-:W-:-:S02]  /*13f0*/  IMAD R15, R18, c[0x0][0x19c], R15 ;  /* 0x00006700120f7a24 */ /* 0x000fc400078e020f */
[----:B------:R-:W-:Y:S01]  /*1400*/  IMAD.WIDE.U32 R20, R18, c[0x0][0x198], R20 ;  /* 0x0000660012147a25 */ /* 0x000fe200078e0014 */
[----:B------:R-:W-:-:S03]  /*1410*/  LOP3.LUT R12, R11, 0xc0, RZ, 0xc0, !PT ;  /* 0x000000c00b0c7812 */ /* 0x000fc600078ec0ff */
[----:B------:R-:W-:Y:S01]  /*1420*/  IMAD R13, R16, c[0x0][0x194], R13 ;  /* 0x00006500100d7a24 */ /* 0x000fe200078e020d */
[----:B------:R-:W-:Y:S01]  /*1430*/  LEA R140, P0, R20, c[0x0][0x168], 0x1 ;  /* 0x00005a00148c7a11 */ /* 0x000fe200078008ff */
[----:B------:R-:W-:Y:S01]  /*1440*/  IMAD.WIDE.U32 R16, R16, c[0x0][0x190], R24 ;  /* 0x0000640010107a25 */ /* 0x000fe200078e0018 */
[----:B------:R-:W-:Y:S02]  /*1450*/  LOP3.LUT R9, R12, 0x8, R9, 0xf8, !PT ;  /* 0x000000080c097812 */ /* 0x000fe400078ef809 */
[----:B------:R-:W-:Y:S01]  /*1460*/  SHF.R.U32.HI R12, RZ, 0x3, R12 ;  /* 0x00000003ff0c7819 */ /* 0x000fe2000001160c */
[----:B------:R-:W-:Y:S02]  /*1470*/  IMAD.IADD R15, R21, 0x1, R15 ;  /* 0x00000001150f7824 */ /* 0x000fe400078e020f */
[----:B------:R-:W-:Y:S01]  /*1480*/  IMAD.IADD R4, R14, 0x1, -R23 ;  /* 0x000000010e047824 */ /* 0x000fe200078e0a17 */
[----:B------:R-:W-:Y:S01]  /*1490*/  LEA R14, P1, R16, c[0x0][0x160], 0x1 ;  /* 0x00005800100e7a11 */ /* 0x000fe200078208ff */
[----:B------:R-:W-:Y:S01]  /*14a0*/  IMAD.IADD R13, R17, 0x1, R13 ;  /* 0x00000001110d7824 */ /* 0x000fe200078e020d */
[----:B------:R-:W-:Y:S01]  /*14b0*/  LEA.HI.X R141, R20, c[0x0][0x16c], R15, 0x1, P0 ;  /* 0x00005b00148d7a11 */ /* 0x000fe200000f0c0f */
[----:B------:R-:W-:Y:S01]  /*14c0*/  IMAD.IADD R27, R27, 0x1, R8 ;  /* 0x000000011b1b7824 */ /* 0x000fe200078e0208 */
[----:B------:R-:W-:Y:S01]  /*14d0*/  LOP3.LUT R8, R9, R12, RZ, 0x3c, !PT ;  /* 0x0000000c09087212 */ /* 0x000fe200078e3cff */
[----:B------:R-:W-:Y:S01]  /*14e0*/  IMAD.MOV.U32 R9, RZ, RZ, c[0x0][0x190] ;  /* 0x00006400ff097624 */ /* 0x000fe200078e00ff */
[----:B------:R-:W-:Y:S01]  /*14f0*/  LEA.HI.X R15, R16, c[0x0][0x164], R13, 0x1, P1 ;  /* 0x00005900100f7a11 */ /* 0x000fe200008f0c0d */
[----:B------:R-:W-:Y:S01]  /*1500*/  IMAD R11, R10, c[0x0][0x1a0], RZ ;  /* 0x000068000a0b7a24 */ /* 0x000fe200078e02ff */
[----:B------:R-:W-:Y:S01]  /*1510*/  IADD3 R16, P0, R140, UR9, RZ ;  /* 0x000000098c107c10 */ /* 0x000fe2000ff1e0ff */
[----:B------:R-:W-:Y:S01]  /*1520*/  IMAD.MOV.U32 R10, RZ, RZ, c[0x0][0x194] ;  /* 0x00006500ff0a7624 */ /* 0x000fe200078e00ff */
[----:B------:R-:W-:Y:S01]  /*1530*/  LEA R12, P1, R9, R14, 0x6 ;  /* 0x0000000e090c7211 */ /* 0x000fe200078230ff */
[----:B------:R-:W-:Y:S01]  /*1540*/  IMAD.SHL.U32 R143, R143, 0x2, RZ ;  /* 0x000000028f8f7824 */ /* 0x000fe200078e00ff */
[----:B------:R-:W-:Y:S01]  /*1550*/  IADD3.X R17, R141, UR7, RZ, P0, !PT ;  /* 0x000000078d117c10 */ /* 0x000fe200087fe4ff */
[----:B------:R-:W-:Y:S01]  /*1560*/  IMAD R11, R6, c[0x0][0x1a4], R11 ;  /* 0x00006900060b7a24 */ /* 0x000fe200078e020b */
[----:B------:R-:W-:Y:S01]  /*1570*/  IADD3 R20, P0, R16, UR9, RZ ;  /* 0x0000000910147c10 */ /* 0x000fe2000ff1e0ff */
[----:B------:R-:W-:Y:S01]  /*1580*/  IMAD.WIDE.U32 R26, R6, c[0x0][0x1a0], R26 ;  /* 0x00006800061a7a25 */ /* 0x000fe200078e001a */
[----:B------:R-:W-:Y:S01]  /*1590*/  LEA.HI.X R13, R9, R15, R10, 0x6, P1 ;  /* 0x0000000f090d7211 */ /* 0x000fe200008f340a */
[----:B------:R-:W-:Y:S01]  /*15a0*/  @!PT LDS RZ, [RZ] ;  /* 0x00000000fffff984 */ /* 0x000fe20000000800 */
[----:B------:R-:W-:Y:S01]  /*15b0*/  @!PT LDS RZ, [RZ] ;  /* 0x00000000fffff984 */ /* 0x000fe20000000800 */
[----:B------:R-:W-:Y:S01]  /*15c0*/  @!PT LDS RZ, [RZ] ;  /* 0x00000000fffff984 */ /* 0x000fe20000000800 */
[----:B------:R1:W-:Y:S01]  /*15d0*/  LDGSTS.E.BYPASS.LTC128B.128 [R143], [R14.64] ;  /* 0x000000000e8f7fae */ /* 0x0003e2000b901d4c */
[----:B------:R-:W-:Y:S01]  /*15e0*/  IADD3.X R21, R17, UR7, RZ, P0, !PT ;  /* 0x0000000711157c10 */ /* 0x000fe200087fe4ff */
[----:B------:R-:W-:Y:S01]  /*15f0*/  IMAD.IADD R7, R22, 0x1, -R7 ;  /* 0x0000000116077824 */ /* 0x000fe200078e0a07 */
[----:B------:R-:W-:Y:S01]  /*1600*/  IADD3 R18, P0, R20, UR9, RZ ;  /* 0x0000000914127c10 */ /* 0x000fe2000ff1e0ff */
[----:B------:R2:W-:Y:S01]  /*1610*/  LDGSTS.E.BYPASS.LTC128B.128 [R143+0x800], [R12.64] ;  /* 0x008000000c8f7fae */ /* 0x0005e2000b901d4c */
[C---:B------:R-:W-:Y:S01]  /*1620*/  IMAD.SHL.U32 R6, R4.reuse, 0x40, RZ ;  /* 0x0000004004067824 */ /* 0x040fe200078e00ff */
[----:B------:R-:W-:Y:S01]  /*1630*/  LOP3.LUT P1, RZ, R4, 0x2, RZ, 0xc0, !PT ;  /* 0x0000000204ff7812 */ /* 0x000fe2000782c0ff */
[----:B------:R-:W-:Y:S01]  /*1640*/  IMAD.IADD R11, R27, 0x1, R11 ;  /* 0x000000011b0b7824 */ /* 0x000fe200078e020b */
[----:B------:R-:W-:Y:S01]  /*1650*/  IADD3.X R19, R21, UR7, RZ, P0, !PT ;  /* 0x0000000715137c10 */ /* 0x000fe200087fe4ff */
[----:B------:R3:W-:Y:S01]  /*1660*/  LDGSTS.E.BYPASS.LTC128B.128 [R143+0x1000], [R140.64] ;  /* 0x010000008c8f7fae */ /* 0x0007e2000b901d4c */
[----:B------:R-:W-:Y:S01]  /*1670*/  LEA R138, P0, R26, c[0x0][0x170], 0x1 ;  /* 0x00005c001a8a7a11 */ /* 0x000fe200078008ff */
[----:B------:R-:W-:Y:S01]  /*1680*/  IMAD.SHL.U32 R10, R7, 0x8, RZ ;  /* 0x00000008070a7824 */ /* 0x000fe200078e00ff */
[----:B------:R-:W-:Y:S01]  /*1690*/  LOP3.LUT R85, R6, 0xc0, RZ, 0xc0, !PT ;  /* 0x000000c006557812 */ /* 0x000fe200078ec0ff */
[----:B------:R4:W-:Y:S01]  /*16a0*/  LDGSTS.E.BYPASS.LTC128B.128 [R143+0x1800], [R16.64] ;  /* 0x01800000108f7fae */ /* 0x0009e2000b901d4c */
[----:B------:R-:W-:Y:S01]  /*16b0*/  LEA.HI.X R137, R26, c[0x0][0x174], R11, 0x1, P0 ;  /* 0x00005d001a897a11 */ /* 0x000fe200000f0c0b */
[----:B------:R-:W-:Y:S01]  /*16c0*/  IMAD R6, R149, 0x200, R94 ;  /* 0x0000020095067824 */ /* 0x000fe200078e025e */
[----:B------:R-:W-:Y:S01]  /*16d0*/  LOP3.LUT R10, R85, 0x8, R10, 0xf8, !PT ;  /* 0x00000008550a7812 */ /* 0x000fe200078ef80a */
[----:B------:R5:W-:Y:S01]  /*16e0*/  LDGSTS.E.BYPASS.LTC128B.128 [R143+0x2000], [R20.64] ;  /* 0x02000000148f7fae */ /* 0x000be2000b901d4c */
[----:B------:R-:W-:Y:S01]  /*16f0*/  SHF.R.U32.HI R85, RZ, 0x3, R85 ;  /* 0x00000003ff557819 */ /* 0x000fe20000011655 */
[----:B------:R-:W-:-:S02]  /*1700*/  IMAD R5, R7, 0x8, R0 ;  /* 0x0000000807057824 */ /* 0x000fc400078e0200 */
[----:B------:R4:W-:Y:S01]  /*1710*/  LDGSTS.E.BYPASS.LTC128B.128 [R143+0x2800], [R18.64] ;  /* 0x02800000128f7fae */ /* 0x0009e2000b901d4c */
[----:B------:R-:W-:Y:S01]  /*1720*/  LOP3.LUT R85, R10, R85, RZ, 0x3c, !PT ;  /* 0x000000550a557212 */ /* 0x000fe200078e3cff */
[----:B------:R-:W-:Y:S02]  /*1730*/  IMAD R6, R89, 0x20, R6 ;  /* 0x0000002059067824 */ /* 0x000fe400078e0206 */
[----:B------:R-:W0:Y:S01]  /*1740*/  LDGDEPBAR ;  /* 0x00000000000079af */ /* 0x000e220000000000 */
[----:B------:R-:W-:Y:S02]  /*1750*/  IMAD.U32 R0, R5, 0x20, R8 ;  /* 0x0000002005007824 */ /* 0x000fe400078e0008 */
[----:B------:R-:W-:Y:S02]  /*1760*/  IMAD.MOV.U32 R139, RZ, RZ, R137 ;  /* 0x000000ffff8b7224 */ /* 0x000fe400078e0089 */
[----:B------:R-:W-:Y:S01]  /*1770*/  IMAD.IADD R136, R85, 0x1, R6 ;  /* 0x0000000155887824 */ /* 0x000fe200078e0206 */
[----:B--2---:R-:W-:Y:S01]  /*1780*/  IADD3 R12, P0, R138, UR10, RZ ;  /* 0x0000000a8a0c7c10 */ /* 0x004fe2000ff1e0ff */
[----:B------:R-:W-:Y:S01]  /*1790*/  IMAD R94, R89, 0x20, R94 ;  /* 0x00000020595e7824 */ /* 0x000fe200078e025e */
[----:B------:R-:W-:Y:S01]  /*17a0*/  LEA R135, R0, 0x1000, 0x1 ;  /* 0x0000100000877811 */ /* 0x000fe200078e08ff */
[----:B------:R-:W-:Y:S01]  /*17b0*/  IMAD.SHL.U32 R136, R136, 0x2, RZ ;  /* 0x0000000288887824 */ /* 0x000fe200078e00ff */
[----:B------:R-:W-:-:S02]  /*17c0*/  IADD3.X R13, R137, UR5, RZ, P0, !PT ;  /* 0x00000005890d7c10 */ /* 0x000fc400087fe4ff */
[----:B------:R-:W-:Y:S02]  /*17d0*/  IADD3 R28, P0, R12, UR10, RZ ;  /* 0x0000000a0c1c7c10 */ /* 0x000fe4000ff1e0ff */
[----:B------:R-:W-:Y:S02]  /*17e0*/  IADD3 R133, R135, 0x20, RZ ;  /* 0x0000002087857810 */ /* 0x000fe40007ffe0ff */
[----:B------:R-:W-:Y:S02]  /*17f0*/  IADD3.X R29, R13, UR5, RZ, P0, !PT ;  /* 0x000000050d1d7c10 */ /* 0x000fe400087fe4ff */
[----:B------:R-:W-:Y:S01]  /*1800*/  IADD3 R22, P0, R28, UR10, RZ ;  /* 0x0000000a1c167c10 */ /* 0x000fe2000ff1e0ff */
[----:B-----5:R-:W-:Y:S01]  /*1810*/  IMAD.SHL.U32 R20, R0, 0x2, RZ ;  /* 0x0000000200147824 */ /* 0x020fe200078e00ff */
[----:B------:R-:W-:Y:S02]  /*1820*/  LOP3.LUT R21, R88, 0xffffffe0, RZ, 0xc0, !PT ;  /* 0xffffffe058157812 */ /* 0x000fe400078ec0ff */
[----:B------:R-:W-:Y:S01]  /*1830*/  IADD3.X R23, R29, UR5, RZ, P0, !PT ;  /* 0x000000051d177c10 */ /* 0x000fe200087fe4ff */
[----:B------:R-:W-:-:S04]  /*1840*/  DEPBAR.LE SB0, 0x0 ;  /* 0x000080000000791a */ /* 0x000fc80000000000 */
[----:B------:R-:W-:Y:S01]  /*1850*/  BAR.SYNC.DEFER_BLOCKING 0x0 ;  /* 0x0000000000007b1d */ /* 0x000fe20000010000 */
[----:B------:R-:W-:Y:S01]  /*1860*/  LOP3.LUT P0, RZ, R3, 0x2, RZ, 0xc0, !PT ;  /* 0x0000000203ff7812 */ /* 0x000fe2000780c0ff */
[----:B------:R-:W-:Y:S01]  /*1870*/  IMAD.MOV.U32 R3, RZ, RZ, 0x20 ;  /* 0x00000020ff037424 */ /* 0x000fe200078e00ff */
[----:B------:R-:W-:Y:S01]  /*1880*/  SHF.R.S32.HI R88, RZ, 0x1f, R88 ;  /* 0x0000001fff587819 */ /* 0x000fe20000011458 */
[----:B------:R-:W-:-:S03]  /*1890*/  IMAD.IADD R142, R86, 0x1, -R21 ;  /* 0x00000001568e7824 */ /* 0x000fc600078e0a15 */
[----:B------:R-:W-:Y:S02]  /*18a0*/  SEL R3, R3, 0xffffffe0, !P1 ;  /* 0xffffffe003037807 */ /* 0x000fe40004800000 */
[----:B------:R-:W-:-:S03]  /*18b0*/  LEA.HI R88, R88, R149, RZ, 0x2 ;  /* 0x0000009558587211 */ /* 0x000fc600078f10ff */
[----:B------:R-:W-:Y:S01]  /*18c0*/  IMAD.IADD R134, R136, 0x1, R3 ;  /* 0x0000000188867824 */ /* 0x000fe200078e0203 */
[----:B------:R-:W-:Y:S02]  /*18d0*/  LOP3.LUT R88, R88, 0xfffffffc, RZ, 0xc0, !PT ;  /* 0xfffffffc58587812 */ /* 0x000fe400078ec0ff */
[----:B------:R-:W-:-:S04]  /*18e0*/  @P0 IADD3 R133, R135, -0x20, RZ ;  /* 0xffffffe087850810 */ /* 0x000fc80007ffe0ff */
[C---:B------:R-:W-:Y:S02]  /*18f0*/  IADD3 R130, R133.reuse, 0x400, RZ ;  /* 0x0000040085827810 */ /* 0x040fe40007ffe0ff */
[C---:B------:R-:W-:Y:S02]  /*1900*/  IADD3 R129, R133.reuse, 0x800, RZ ;  /* 0x0000080085817810 */ /* 0x040fe40007ffe0ff */
[C---:B------:R-:W-:Y:S01]  /*1910*/  IADD3 R128, R133.reuse, 0xc00, RZ ;  /* 0x00000c0085807810 */ /* 0x040fe20007ffe0ff */
[----:B------:R-:W-:Y:S01]  /*1920*/  @!PT LDS RZ, [RZ] ;  /* 0x00000000fffff984 */ /* 0x000fe20000000800 */
[----:B------:R-:W-:Y:S01]  /*1930*/  @!PT LDS RZ, [RZ] ;  /* 0x00000000fffff984 */ /* 0x000fe20000000800 */
[----:B------:R-:W-:Y:S01]  /*1940*/  @!PT LDS RZ, [RZ] ;  /* 0x00000000fffff984 */ /* 0x000fe20000000800 */
[----:B------:R3:W-:Y:S01]  /*1950*/  LDGSTS.E.BYPASS.LTC128B.128 [R143+0x3000], [R138.64] ;  /* 0x030000008a8f7fae */ /* 0x0007e2000b901d4c */
[C---:B------:R-:W-:Y:S02]  /*1960*/  IADD3 R127, R133.reuse, 0x1000, RZ ;  /* 0x00001000857f7810 */ /* 0x040fe40007ffe0ff */
[C---:B------:R-:W-:Y:S01]  /*1970*/  IADD3 R126, R133.reuse, 0x1400, RZ ;  /* 0x00001400857e7810 */ /* 0x040fe20007ffe0ff */
[----:B------:R1:W-:Y:S01]  /*1980*/  LDGSTS.E.BYPASS.LTC128B.128 [R143+0x3800], [R12.64] ;  /* 0x038000000c8f7fae */ /* 0x0003e2000b901d4c */
[----:B------:R-:W-:-:S02]  /*1990*/  IADD3 R125, R133, 0x1800, RZ ;  /* 0x00001800857d7810 */ /* 0x000fc40007ffe0ff */
[----:B------:R-:W-:Y:S01]  /*19a0*/  IADD3 R124, R133, 0x1c00, RZ ;  /* 0x00001c00857c7810 */ /* 0x000fe20007ffe0ff */
[----:B------:R2:W-:Y:S04]  /*19b0*/  LDGSTS.E.BYPASS.LTC128B.128 [R143+0x4000], [R28.64] ;  /* 0x040000001c8f7fae */ /* 0x0005e8000b901d4c */
[----:B------:R5:W-:Y:S04]  /*19c0*/  LDGSTS.E.BYPASS.LTC128B.128 [R143+0x4800], [R22.64] ;  /* 0x04800000168f7fae */ /* 0x000be8000b901d4c */
[----:B----4-:R-:W-:Y:S04]  /*19d0*/  LDSM.16.M88.4 R16, [R136] ;  /* 0x000000008810783b */ /* 0x010fe80000000200 */
[----:B------:R-:W-:Y:S04]  /*19e0*/  LDSM.16.M88.4 R72, [R20+0x2c00] ;  /* 0x002c00001448783b */ /* 0x000fe80000000200 */
[----:B------:R-:W1:Y:S04]  /*19f0*/  LDSM.16.M88.4 R8, [R20+0x1000] ;  /* 0x001000001408783b */ /* 0x000e680000000200 */
[----:B------:R-:W4:Y:S04]  /*1a00*/  LDSM.16.M88.4 R64, [R20+0x1400] ;  /* 0x001400001440783b */ /* 0x000f280000000200 */
[----:B------:R-:W2:Y:S04]  /*1a10*/  LDSM.16.M88.4 R56, [R20+0x1800] ;  /* 0x001800001438783b */ /* 0x000ea80000000200 */
[----:B------:R-:W2:Y:S04]  /*1a20*/  LDSM.16.M88.4 R48, [R20+0x1c00] ;  /* 0x001c00001430783b */ /* 0x000ea80000000200 */
[----:B------:R-:W2:Y:S04]  /*1a30*/  LDSM.16.M88.4 R40, [R20+0x2000] ;  /* 0x002000001428783b */ /* 0x000ea80000000200 */
[----:B------:R-:W2:Y:S04]  /*1a40*/  LDSM.16.M88.4 R32, [R20+0x2400] ;  /* 0x002400001420783b */ /* 0x000ea80000000200 */
[----:B------:R5:W2:Y:S04]  /*1a50*/  LDSM.16.M88.4 R24, [R20+0x2800] ;  /* 0x002800001418783b */ /* 0x000aa80000000200 */
[----:B------:R-:W-:Y:S04]  /*1a60*/  LDSM.16.M88.4 R76, [R134] ;  /* 0x00000000864c783b */ /* 0x000fe80000000200 */
[----:B------:R-:W2:Y:S04]  /*1a70*/  LDSM.16.M88.4 R68, [R133] ;  /* 0x000000008544783b */ /* 0x000ea80000000200 */
[----:B------:R-:W3:Y:S01]  /*1a80*/  LDSM.16.M88.4 R80, [R133+0x400] ;  /* 0x000400008550783b */ /* 0x000ee20000000200 */
[C---:B-1----:R-:W-:Y:S03]  /*1a90*/  HMMA.16816.F32.BF16 R12, R16.reuse, R8, RZ ;  /* 0x00000008100c723c */ /* 0x042fe600000418ff */
[----:B------:R-:W0:Y:S05]  /*1aa0*/  LDGDEPBAR ;  /* 0x00000000000079af */ /* 0x000e2a0000000000 */
[C---:B-----5:R-:W-:Y:S07]  /*1ab0*/  HMMA.16816.F32.BF16 R20, R16.reuse, R72, RZ ;  /* 0x000000481014723c */ /* 0x060fee00000418ff */
[----:B------:R-:W-:Y:S01]  /*1ac0*/  SHF.R.S32.HI R73, RZ, 0x1f, R142 ;  /* 0x0000001fff497819 */ /* 0x000fe2000001148e */
[----:B------:R-:W-:Y:S03]  /*1ad0*/  HMMA.16816.F32.BF16 R8, R16, R10, RZ ;  /* 0x0000000a1008723c */ /* 0x000fe600000418ff */
[----:B------:R-:W-:Y:S01]  /*1ae0*/  LEA.HI R142, R73, R142, RZ, 0x2 ;  /* 0x0000008e498e7211 */ /* 0x000fe200078f10ff */
[----:B------:R-:W-:-:S02]  /*1af0*/  IMAD R73, R149, 0x10, R90 ;  /* 0x0000001095497824 */ /* 0x000fc400078e025a */
[----:B------:R-:W-:Y:S01]  /*1b00*/  IMAD.IADD R149, R149, 0x1, -R88 ;  /* 0x0000000195957824 */ /* 0x000fe200078e0a58 */
[----:B------:R-:W-:Y:S01]  /*1b10*/  SHF.R.S32.HI R142, RZ, 0x2, R142 ;  /* 0x00000002ff8e7819 */ /* 0x000fe2000001148e */
[----:B----4-:R-:W-:Y:S03]  /*1b20*/  HMMA.16816.F32.BF16 R4, R16, R64, RZ ;  /* 0x000000401004723c */ /* 0x010fe600000418ff */
[----:B------:R-:W-:-:S04]  /*1b30*/  IADD3 R0, R73, 0x1, R142 ;  /* 0x0000000149007810 */ /* 0x000fc80007ffe08e */
[----:B------:R-:W-:Y:S01]  /*1b40*/  IADD3 R0, R87, -c[0x0][0x214], R0 ;  /* 0x8000850057007a10 */ /* 0x000fe20007ffe000 */
[----:B--2---:R-:W-:Y:S03]  /*1b50*/  HMMA.16816.F32.BF16 R60, R16, R56, RZ ;  /* 0x00000038103c723c */ /* 0x004fe600000418ff */
[----:B------:R-:W-:Y:S01]  /*1b60*/  IADD3 R86, R0, c[0x0][0x2e8], RZ ;  /* 0x0000ba0000567a10 */ /* 0x000fe20007ffe0ff */
[----:B------:R-:W-:-:S03]  /*1b70*/  IMAD.SHL.U32 R0, R84, 0x80, RZ ;  /* 0x0000008054007824 */ /* 0x000fc600078e00ff */
[----:B------:R-:W-:Y:S01]  /*1b80*/  IMNMX R91, R86, R87, PT ;  /* 0x00000057565b7217 */ /* 0x000fe20003800200 */
[----:B------:R-:W-:Y:S01]  /*1b90*/  HMMA.16816.F32.BF16 R52, R16, R48, RZ ;  /* 0x000000301034723c */ /* 0x000fe200000418ff */
[----:B------:R-:W-:-:S07]  /*1ba0*/  LOP3.LUT R93, R0, 0x6, R93, 0xf8, !PT ;  /* 0x00000006005d7812 */ /* 0x000fce00078ef85d */
        /* <DEDUP_REMOVED lines=14> */
[----:B------:R-:W-:-:S02]  /*1c90*/  IADD3 R86, R93, -0x78, RZ ;  /* 0xffffff885d567810 */ /* 0x000fc40007ffe0ff */
[----:B------:R-:W-:Y:S02]  /*1ca0*/  IMNMX R87, R68, R87, PT ;  /* 0x0000005744577217 */ /* 0x000fe40003800200 */
[C---:B------:R-:W-:Y:S02]  /*1cb0*/  IADD3 R68, R93.reuse, -0x80, RZ ;  /* 0xffffff805d447810 */ /* 0x040fe40007ffe0ff */
[----:B------:R-:W-:Y:S01]  /*1cc0*/  IADD3 R70, R93, -0x7f, RZ ;  /* 0xffffff815d467810 */ /* 0x000fe20007ffe0ff */
[----:B---3--:R-:W-:Y:S01]  /*1cd0*/  HMMA.16816.F32.BF16 R4, R76, R80, R4 ;  /* 0x000000504c04723c */ /* 0x008fe20000041804 */
[C---:B------:R-:W-:Y:S02]  /*1ce0*/  ISETP.GE.AND P2, PT, R68.reuse, R91, PT ;  /* 0x0000005b4400720c */ /* 0x040fe40003f46270 */
[----:B------:R-:W-:Y:S02]  /*1cf0*/  ISETP.GE.AND P0, PT, R68, R87, PT ;  /* 0x000000574400720c */ /* 0x000fe40003f06270 */
[----:B------:R-:W-:-:S02]  /*1d00*/  ISETP.GE.AND P5, PT, R70, R91, PT ;  /* 0x0000005b4600720c */ /* 0x000fc40003fa6270 */
[----:B------:R-:W-:Y:S01]  /*1d10*/  ISETP.GE.AND P1, PT, R70, R87, PT ;  /* 0x000000574600720c */ /* 0x000fe20003f26270 */
[C---:B------:R-:W-:Y:S01]  /*1d20*/  HMMA.16816.F32.BF16 R64, R76.reuse, R82, R64 ;  /* 0x000000524c40723c */ /* 0x040fe20000041840 */
[----:B------:R-:W2:Y:S01]  /*1d30*/  LDSM.16.M88.4 R68, [R133+0xc00] ;  /* 0x000c00008544783b */ /* 0x000ea20000000200 */
[----:B------:R-:W-:Y:S02]  /*1d40*/  IADD3 R80, R93, -0x77, RZ ;  /* 0xffffff895d507810 */ /* 0x000fe40007ffe0ff */
[----:B------:R-:W-:Y:S02]  /*1d50*/  FSEL R88, R12, -INF , !P2 ;  /* 0xff8000000c587808 */ /* 0x000fe40005000000 */
[----:B------:R-:W-:Y:S02]  /*1d60*/  FSEL R96, R14, -INF , !P0 ;  /* 0xff8000000e607808 */ /* 0x000fe40004000000 */
[C---:B------:R-:W-:Y:S01]  /*1d70*/  ISETP.GE.AND P4, PT, R86.reuse, R91, PT ;  /* 0x0000005b5600720c */ /* 0x040fe20003f86270 */
[----:B-1----:R-:W-:Y:S01]  /*1d80*/  HMMA.16816.F32.BF16 R60, R76, R72, R60 ;  /* 0x000000484c3c723c */ /* 0x002fe2000004183c */
[----:B------:R-:W-:-:S02]  /*1d90*/  ISETP.GE.AND P3, PT, R86, R87, PT ;  /* 0x000000575600720c */ /* 0x000fc40003f66270 */
[C---:B------:R-:W-:Y:S02]  /*1da0*/  ISETP.GE.AND P2, PT, R80.reuse, R91, PT ;  /* 0x0000005b5000720c */ /* 0x040fe40003f46270 */
[----:B------:R-:W-:Y:S02]  /*1db0*/  ISETP.GE.AND P0, PT, R80, R87, PT ;  /* 0x000000575000720c */ /* 0x000fe40003f06270 */
[----:B------:R-:W-:Y:S01]  /*1dc0*/  FSEL R132, R8, -INF , !P4 ;  /* 0xff80000008847808 */ /* 0x000fe20006000000 */
[----:B------:R-:W-:Y:S01]  /*1dd0*/  HMMA.16816.F32.BF16 R56, R76, R74, R56 ;  /* 0x0000004a4c38723c */ /* 0x000fe20000041838 */
[----:B------:R-:W-:Y:S02]  /*1de0*/  FSEL R80, R10, -INF , !P3 ;  /* 0xff8000000a507808 */ /* 0x000fe40005800000 */
[----:B------:R-:W-:Y:S02]  /*1df0*/  FSEL R72, R9, -INF , !P2 ;  /* 0xff80000009487808 */ /* 0x000fe40005000000 */
[----:B------:R-:W-:-:S02]  /*1e00*/  FSEL R82, R11, -INF , !P0 ;  /* 0xff8000000b527808 */ /* 0x000fc40004000000 */
[----:B------:R-:W1:Y:S01]  /*1e10*/  LDSM.16.M88.4 R8, [R133+0x1000] ;  /* 0x001000008508783b */ /* 0x000e620000000200 */
[----:B------:R-:W-:Y:S02]  /*1e20*/  IADD3 R14, R93, -0x70, RZ ;  /* 0xffffff905d0e7810 */ /* 0x000fe40007ffe0ff */
[----:B------:R-:W-:Y:S02]  /*1e30*/  FSEL R90, R13, -INF , !P5 ;  /* 0xff8000000d5a7808 */ /* 0x000fe40006800000 */
[----:B------:R-:W-:Y:S02]  /*1e40*/  FSEL R81, R15, -INF , !P1 ;  /* 0xff8000000f517808 */ /* 0x000fe40004800000 */
[----:B------:R-:W-:Y:S02]  /*1e50*/  IADD3 R12, R93, -0x6f, RZ ;  /* 0xffffff915d0c7810 */ /* 0x000fe40007ffe0ff */
[C---:B------:R-:W-:Y:S02]  /*1e60*/  ISETP.GE.AND P5, PT, R14.reuse, R91, PT ;  /* 0x0000005b0e00720c */ /* 0x040fe40003fa6270 */
[----:B------:R-:W-:-:S02]  /*1e70*/  ISETP.GE.AND P1, PT, R14, R87, PT ;  /* 0x000000570e00720c */ /* 0x000fc40003f26270 */
[C---:B------:R-:W-:Y:S02]  /*1e80*/  IADD3 R14, R93.reuse, -0x68, RZ ;  /* 0xffffff985d0e7810 */ /* 0x040fe40007ffe0ff */
[C---:B------:R-:W-:Y:S01]  /*1e90*/  ISETP.GE.AND P4, PT, R12.reuse, R91, PT ;  /* 0x0000005b0c00720c */ /* 0x040fe20003f86270 */
[C---:B--2---:R-:W-:Y:S01]  /*1ea0*/  HMMA.16816.F32.BF16 R52, R76.reuse, R68, R52 ;  /* 0x000000444c34723c */ /* 0x044fe20000041834 */
[----:B------:R-:W-:Y:S02]  /*1eb0*/  ISETP.GE.AND P3, PT, R12, R87, PT ;  /* 0x000000570c00720c */ /* 0x000fe40003f66270 */
[----:B------:R-:W-:Y:S02]  /*1ec0*/  FSEL R148, R4, -INF , !P5 ;  /* 0xff80000004947808 */ /* 0x000fe40006800000 */
[----:B------:R-:W-:Y:S02]  /*1ed0*/  FSEL R83, R6, -INF , !P1 ;  /* 0xff80000006537808 */ /* 0x000fe40004800000 */
[----:B------:R-:W-:Y:S01]  /*1ee0*/  IADD3 R12, R93, -0x67, RZ ;  /* 0xffffff995d0c7810 */ /* 0x000fe20007ffe0ff */
[----:B------:R-:W-:Y:S01]  /*1ef0*/  HMMA.16816.F32.BF16 R48, R76, R70, R48 ;  /* 0x000000464c30723c */ /* 0x000fe20000041830 */
[----:B------:R-:W-:-:S02]  /*1f00*/  ISETP.GE.AND P2, PT, R14, R91, PT ;  /* 0x0000005b0e00720c */ /* 0x000fc40003f46270 */
[----:B------:R-:W-:Y:S02]  /*1f10*/  ISETP.GE.AND P0, PT, R14, R87, PT ;  /* 0x000000570e00720c */ /* 0x000fe40003f06270 */
[C---:B------:R-:W-:Y:S02]  /*1f20*/  IADD3 R6, R93.reuse, -0x60, RZ ;  /* 0xffffffa05d067810 */ /* 0x040fe40007ffe0ff */
[----:B------:R-:W-:Y:S02]  /*1f30*/  IADD3 R4, R93, -0x5f, RZ ;  /* 0xffffffa15d047810 */ /* 0x000fe40007ffe0ff */
[----:B------:R-:W-:Y:S02]  /*1f40*/  FSEL R164, R5, -INF , !P4 ;  /* 0xff80000005a47808 */ /* 0x000fe40006000000 */
[----:B------:R-:W-:Y:S02]  /*1f50*/  FSEL R89, R7, -INF , !P3 ;  /* 0xff80000007597808 */ /* 0x000fe40005800000 */
[----:B------:R-:W-:-:S02]  /*1f60*/  ISETP.GE.AND P5, PT, R12, R91, PT ;  /* 0x0000005b0c00720c */ /* 0x000fc40003fa6270 */
[----:B------:R-:W-:Y:S01]  /*1f70*/  ISETP.GE.AND P1, PT, R12, R87, PT ;  /* 0x000000570c00720c */ /* 0x000fe20003f26270 */
[C---:B-1----:R-:W-:Y:S01]  /*1f80*/  HMMA.16816.F32.BF16 R44, R76.reuse, R8, R44 ;  /* 0x000000084c2c723c */ /* 0x042fe2000004182c */
[C---:B------:R-:W-:Y:S02]  /*1f90*/  ISETP.GE.AND P4, PT, R6.reuse, R91, PT ;  /* 0x0000005b0600720c */ /* 0x040fe40003f86270 */
[----:B------:R-:W-:Y:S02]  /*1fa0*/  ISETP.GE.AND P3, PT, R6, R87, PT ;  /* 0x000000570600720c */ /* 0x000fe40003f66270 */
[----:B------:R-:W-:Y:S02]  /*1fb0*/  FSEL R74, R64, -INF , !P2 ;  /* 0xff800000404a7808 */ /* 0x000fe40005000000 */
[----:B------:R-:W-:Y:S01]  /*1fc0*/  FSEL R104, R66, -INF , !P0 ;  /* 0xff80000042687808 */ /* 0x000fe20004000000 */
[----:B------:R-:W-:Y:S01]  /*1fd0*/  HMMA.16816.F32.BF16 R40, R76, R10, R40 ;  /* 0x0000000a4c28723c */ /* 0x000fe20000041828 */
[----:B------:R-:W-:-:S02]  /*1fe0*/  ISETP.GE.AND P2, PT, R4, R91, PT ;  /* 0x0000005b0400720c */ /* 0x000fc40003f46270 */
[----:B------:R-:W-:Y:S02]  /*1ff0*/  ISETP.GE.AND P0, PT, R4, R87, PT ;  /* 0x000000570400720c */ /* 0x000fe40003f06270 */
[C---:B------:R-:W-:Y:S01]  /*2000*/  IADD3 R14, R93.reuse, -0x58, RZ ;  /* 0xffffffa85d0e7810 */ /* 0x040fe20007ffe0ff */
[----:B------:R-:W1:Y:S01]  /*2010*/  LDSM.16.M88.4 R4, [R133+0x1400] ;  /* 0x001400008504783b */ /* 0x000e620000000200 */
[----:B------:R-:W-:Y:S02]  /*2020*/  IADD3 R12, R93, -0x57, RZ ;  /* 0xffffffa95d0c7810 */ /* 0x000fe40007ffe0ff */
[----:B------:R-:W-:Y:S02]  /*2030*/  FSEL R68, R65, -INF , !P5 ;  /* 0xff80000041447808 */ /* 0x000fe40006800000 */
[----:B------:R-:W-:Y:S02]  /*2040*/  FSEL R67, R67, -INF , !P1 ;  /* 0xff80000043437808 */ /* 0x000fe40004800000 */
[----:B------:R-:W-:-:S02]  /*2050*/  FSEL R112, R60, -INF , !P4 ;  /* 0xff8000003c707808 */ /* 0x000fc40006000000 */
[----:B------:R-:W-:Y:S02]  /*2060*/  FSEL R116, R62, -INF , !P3 ;  /* 0xff8000003e747808 */ /* 0x000fe40005800000 */
[C---:B------:R-:W-:Y:S02]  /*2070*/  ISETP.GE.AND P5, PT, R14.reuse, R91, PT ;  /* 0x0000005b0e00720c */ /* 0x040fe40003fa6270 */
[----:B------:R-:W-:Y:S02]  /*2080*/  ISETP.GE.AND P1, PT, R14, R87, PT ;  /* 0x000000570e00720c */ /* 0x000fe40003f26270 */
[C---:B------:R-:W-:Y:S02]  /*2090*/  ISETP.GE.AND P4, PT, R12.reuse, R91, PT ;  /* 0x0000005b0c00720c */ /* 0x040fe40003f86270 */
[----:B------:R-:W-:Y:S02]  /*20a0*/  ISETP.GE.AND P3, PT, R12, R87, PT ;  /* 0x000000570c00720c */ /* 0x000fe40003f66270 */
[----:B------:R-:W-:-:S02]  /*20b0*/  IADD3 R14, R93, -0x50, RZ ;  /* 0xffffffb05d0e7810 */ /* 0x000fc40007ffe0ff */
[----:B------:R-:W-:Y:S02]  /*20c0*/  IADD3 R12, R93, -0x4f, RZ ;  /* 0xffffffb15d0c7810 */ /* 0x000fe40007ffe0ff */
[----:B------:R-:W-:Y:S02]  /*20d0*/  FSEL R152, R61, -INF , !P2 ;  /* 0xff8000003d987808 */ /* 0x000fe40005000000 */
[----:B------:R-:W-:Y:S02]  /*20e0*/  FSEL R154, R63, -INF , !P0 ;  /* 0xff8000003f9a7808 */ /* 0x000fe40004000000 */
[C---:B------:R-:W-:Y:S02]  /*20f0*/  ISETP.GE.AND P2, PT, R14.reuse, R91, PT ;  /* 0x0000005b0e00720c */ /* 0x040fe40003f46270 */
[----:B------:R-:W-:Y:S02]  /*2100*/  ISETP.GE.AND P0, PT, R14, R87, PT ;  /* 0x000000570e00720c */ /* 0x000fe40003f06270 */
[----:B------:R-:W-:-:S02]  /*2110*/  FSEL R158, R56, -INF , !P5 ;  /* 0xff800000389e7808 */ /* 0x000fc40006800000 */
[----:B------:R-:W-:Y:S02]  /*2120*/  FSEL R102, R58, -INF , !P1 ;  /* 0xff8000003a667808 */ /* 0x000fe40004800000 */
[C---:B------:R-:W-:Y:S02]  /*2130*/  ISETP.GE.AND P5, PT, R12.reuse, R91, PT ;  /* 0x0000005b0c00720c */ /* 0x040fe40003fa6270 */
[----:B------:R-:W-:Y:S02]  /*2140*/  ISETP.GE.AND P1, PT, R12, R87, PT ;  /* 0x000000570c00720c */ /* 0x000fe40003f26270 */
[C---:B------:R-:W-:Y:S01]  /*2150*/  IADD3 R8, R93.reuse, -0x47, RZ ;  /* 0xffffffb95d087810 */ /* 0x040fe20007ffe0ff */
[----:B------:R-:W2:Y:S01]  /*2160*/  LDSM.16.M88.4 R12, [R133+0x1800] ;  /* 0x00180000850c783b */ /* 0x000ea20000000200 */
[----:B------:R-:W-:Y:S01]  /*2170*/  IADD3 R56, R93, -0x48, RZ ;  /* 0xffffffb85d387810 */ /* 0x000fe20007ffe0ff */
[----:B-1----:R-:W-:Y:S01]  /*2180*/  HMMA.16816.F32.BF16 R36, R76, R4, R36 ;  /* 0x000000044c24723c */ /* 0x002fe20000041824 */
[----:B------:R-:W-:-:S02]  /*2190*/  FSEL R60, R52, -INF , !P2 ;  /* 0xff800000343c7808 */ /* 0x000fc40005000000 */
[----:B------:R-:W-:Y:S02]  /*21a0*/  FSEL R64, R54, -INF , !P0 ;  /* 0xff80000036407808 */ /* 0x000fe40004000000 */
[----:B------:R-:W-:Y:S02]  /*21b0*/  FSEL R57, R57, -INF , !P4 ;  /* 0xff80000039397808 */ /* 0x000fe40006000000 */
[----:B------:R-:W-:Y:S01]  /*21c0*/  FSEL R150, R59, -INF , !P3 ;  /* 0xff8000003b967808 */ /* 0x000fe20005800000 */
[----:B------:R-:W-:Y:S01]  /*21d0*/  HMMA.16816.F32.BF16 R32, R76, R6, R32 ;  /* 0x000000064c20723c */ /* 0x000fe20000041820 */
[C---:B------:R-:W-:Y:S02]  /*21e0*/  ISETP.GE.AND P2, PT, R8.reuse, R91, PT ;  /* 0x0000005b0800720c */ /* 0x040fe40003f46270 */
[----:B------:R-:W-:Y:S02]  /*21f0*/  ISETP.GE.AND P0, PT, R8, R87, PT ;  /* 0x000000570800720c */ /* 0x000fe40003f06270 */
[----:B------:R-:W-:-:S02]  /*2200*/  ISETP.GE.AND P4, PT, R56, R91, PT ;  /* 0x0000005b3800720c */ /* 0x000fc40003f86270 */
[----:B------:R-:W-:Y:S02]  /*2210*/  ISETP.GE.AND P3, PT, R56, R87, PT ;  /* 0x000000573800720c */ /* 0x000fe40003f66270 */
[C---:B------:R-:W-:Y:S02]  /*2220*/  IADD3 R10, R93.reuse, -0x40, RZ ;  /* 0xffffffc05d0a7810 */ /* 0x040fe40007ffe0ff */
        /* <DEDUP_REMOVED lines=9> */
[----:B------:R-:W1:Y:S01]  /*22c0*/  LDSM.16.M88.4 R8, [R133+0x1c00] ;  /* 0x001c00008508783b */ /* 0x000e620000000200 */
[C---:B------:R-:W-:Y:S01]  /*22d0*/  IADD3 R48, R93.reuse, -0x38, RZ ;  /* 0xffffffc85d307810 */ /* 0x040fe20007ffe0ff */
[----:B--2---:R-:W-:Y:S01]  /*22e0*/  HMMA.16816.F32.BF16 R28, R76, R12, R28 ;  /* 0x0000000c4c1c723c */ /* 0x004fe2000004181c */
[----:B------:R-:W-:Y:S01]  /*22f0*/  IADD3 R4, R93, -0x37, RZ ;  /* 0xffffffc95d047810 */ /* 0x000fe20007ffe0ff */
[----:B------:R-:W-:-:S04]  /*2300*/  DEPBAR.LE SB0, 0x0 ;  /* 0x000080000000791a */ /* 0x000fc80000000000 */
[----:B------:R-:W-:Y:S02]  /*2310*/  FSEL R156, R49, -INF , !P2 ;  /* 0xff800000319c7808 */ /* 0x000fe40005000000 */
[----:B------:R-:W-:Y:S01]  /*2320*/  FSEL R100, R51, -INF , !P0 ;  /* 0xff80000033647808 */ /* 0x000fe20004000000 */
[----:B------:R-:W-:Y:S01]  /*2330*/  HMMA.16816.F32.BF16 R24, R76, R14, R24 ;  /* 0x0000000e4c18723c */ /* 0x000fe20000041818 */
[C---:B------:R-:W-:Y:S02]  /*2340*/  ISETP.GE.AND P2, PT, R48.reuse, R91, PT ;  /* 0x0000005b3000720c */ /* 0x040fe40003f46270 */
[----:B------:R-:W-:Y:S02]  /*2350*/  ISETP.GE.AND P0, PT, R48, R87, PT ;  /* 0x000000573000720c */ /* 0x000fe40003f06270 */
[----:B------:R-:W-:Y:S02]  /*2360*/  FSEL R48, R44, -INF , !P5 ;  /* 0xff8000002c307808 */ /* 0x000fe40006800000 */
[----:B------:R-:W-:-:S02]  /*2370*/  FSEL R46, R46, -INF , !P1 ;  /* 0xff8000002e2e7808 */ /* 0x000fc40004800000 */
        /* <DEDUP_REMOVED lines=8> */
[C---:B------:R-:W-:Y:S02]  /*2400*/  ISETP.GE.AND P4, PT, R6.reuse, R91, PT ;  /* 0x0000005b0600720c */ /* 0x040fe40003f86270 */
[----:B------:R-:W-:Y:S02]  /*2410*/  ISETP.GE.AND P3, PT, R6, R87, PT ;  /* 0x000000570600720c */ /* 0x000fe40003f66270 */
[C---:B------:R-:W-:Y:S01]  /*2420*/  ISETP.GE.AND P2, PT, R4.reuse, R91, PT ;  /* 0x0000005b0400720c */ /* 0x040fe20003f46270 */
[----:B-1----:R-:W-:Y:S01]  /*2430*/  HMMA.16816.F32.BF16 R20, R76, R8, R20 ;  /* 0x000000084c14723c */ /* 0x002fe20000041814 */
[----:B------:R-:W-:-:S02]  /*2440*/  ISETP.GE.AND P0, PT, R4, R87, PT ;  /* 0x000000570400720c */ /* 0x000fc40003f06270 */
[C---:B------:R-:W-:Y:S02]  /*2450*/  IADD3 R6, R93.reuse, -0x28, RZ ;  /* 0xffffffd85d067810 */ /* 0x040fe40007ffe0ff */
[----:B------:R-:W-:Y:S02]  /*2460*/  IADD3 R4, R93, -0x27, RZ ;  /* 0xffffffd95d047810 */ /* 0x000fe40007ffe0ff */
[----:B------:R-:W-:Y:S01]  /*2470*/  FSEL R120, R41, -INF , !P5 ;  /* 0xff80000029787808 */ /* 0x000fe20006800000 */
[----:B------:R-:W-:Y:S01]  /*2480*/  HMMA.16816.F32.BF16 R8, R76, R10, R16 ;  /* 0x0000000a4c08723c */ /* 0x000fe20000041810 */
[----:B------:R-:W-:Y:S02]  /*2490*/  FSEL R54, R43, -INF , !P1 ;  /* 0xff8000002b367808 */ /* 0x000fe40004800000 */
[----:B------:R-:W-:Y:S02]  /*24a0*/  FSEL R36, R36, -INF , !P4 ;  /* 0xff80000024247808 */ /* 0x000fe40006000000 */
[----:B------:R-:W-:-:S02]  /*24b0*/  FSEL R40, R38, -INF , !P3 ;  /* 0xff80000026287808 */ /* 0x000fc40005800000 */
[C---:B------:R-:W-:Y:S02]  /*24c0*/  ISETP.GE.AND P5, PT, R6.reuse, R91, PT ;  /* 0x0000005b0600720c */ /* 0x040fe40003fa6270 */
[----:B------:R-:W-:Y:S02]  /*24d0*/  ISETP.GE.AND P1, PT, R6, R87, PT ;  /* 0x000000570600720c */ /* 0x000fe40003f26270 */
[C---:B------:R-:W-:Y:S02]  /*24e0*/  ISETP.GE.AND P4, PT, R4.reuse, R91, PT ;  /* 0x0000005b0400720c */ /* 0x040fe40003f86270 */
[----:B------:R-:W-:Y:S02]  /*24f0*/  ISETP.GE.AND P3, PT, R4, R87, PT ;  /* 0x000000570400720c */ /* 0x000fe40003f66270 */
[C---:B------:R-:W-:Y:S02]  /*2500*/  IADD3 R6, R93.reuse, -0x20, RZ ;  /* 0xffffffe05d067810 */ /* 0x040fe40007ffe0ff */
[----:B------:R-:W-:-:S02]  /*2510*/  IADD3 R4, R93, -0x1f, RZ ;  /* 0xffffffe15d047810 */ /* 0x000fc40007ffe0ff */
[----:B------:R-:W-:Y:S02]  /*2520*/  FSEL R38, R39, -INF , !P0 ;  /* 0xff80000027267808 */ /* 0x000fe40004000000 */
[----:B------:R-:W-:Y:S02]  /*2530*/  FSEL R32, R32, -INF , !P5 ;  /* 0xff80000020207808 */ /* 0x000fe40006800000 */
[----:B------:R-:W-:Y:S02]  /*2540*/  FSEL R34, R34, -INF , !P1 ;  /* 0xff80000022227808 */ /* 0x000fe40004800000 */
[-C--:B------:R-:W-:Y:S02]  /*2550*/  ISETP.GE.AND P0, PT, R6, R91.reuse, PT ;  /* 0x0000005b0600720c */ /* 0x080fe40003f06270 */
[C---:B------:R-:W-:Y:S02]  /*2560*/  ISETP.GE.AND P5, PT, R4.reuse, R91, PT ;  /* 0x0000005b0400720c */ /* 0x040fe40003fa6270 */
[----:B------:R-:W-:-:S02]  /*2570*/  ISETP.GE.AND P1, PT, R4, R87, PT ;  /* 0x000000570400720c */ /* 0x000fc40003f26270 */
[----:B------:R-:W-:Y:S02]  /*2580*/  IADD3 R4, R93, -0x17, RZ ;  /* 0xffffffe95d047810 */ /* 0x000fe40007ffe0ff */
[----:B------:R-:W-:Y:S02]  /*2590*/  FSEL R44, R37, -INF , !P2 ;  /* 0xff800000252c7808 */ /* 0x000fe40005000000 */
[----:B------:R-:W-:Y:S02]  /*25a0*/  ISETP.GE.AND P2, PT, R6, R87, PT ;  /* 0x000000570600720c */ /* 0x000fe40003f46270 */
[----:B------:R-:W-:Y:S02]  /*25b0*/  FSEL R92, R28, -INF , !P0 ;  /* 0xff8000001c5c7808 */ /* 0x000fe40004000000 */
[----:B------:R-:W-:Y:S02]  /*25c0*/  IADD3 R6, R93, -0x18, RZ ;  /* 0xffffffe85d067810 */ /* 0x000fe40007ffe0ff */
[----:B------:R-:W-:-:S02]  /*25d0*/  ISETP.GE.AND P0, PT, R4, R91, PT ;  /* 0x0000005b0400720c */ /* 0x000fc40003f06270 */
[----:B------:R-:W-:Y:S02]  /*25e0*/  IADD3 R14, R93, -0x10, RZ ;  /* 0xfffffff05d0e7810 */ /* 0x000fe40007ffe0ff */
[----:B------:R-:W-:Y:S01]  /*25f0*/  FSEL R50, R35, -INF , !P3 ;  /* 0xff80000023327808 */ /* 0x000fe20005800000 */
[----:B------:R-:W-:Y:S01]  /*2600*/  BAR.SYNC.DEFER_BLOCKING 0x0 ;  /* 0x0000000000007b1d */ /* 0x000fe20000010000 */
[-C--:B------:R-:W-:Y:S02]  /*2610*/  ISETP.GE.AND P3, PT, R6, R87.reuse, PT ;  /* 0x000000570600720c */ /* 0x080fe40003f66270 */
[----:B------:R-:W-:Y:S02]  /*2620*/  FSEL R30, R30, -INF , !P2 ;  /* 0xff8000001e1e7808 */ /* 0x000fe40005000000 */
[----:B------:R-:W-:Y:S02]  /*2630*/  FSEL R106, R25, -INF , !P0 ;  /* 0xff800000196a7808 */ /* 0x000fe40004000000 */
[----:B------:R-:W-:-:S02]  /*2640*/  ISETP.GE.AND P2, PT, R4, R87, PT ;  /* 0x000000570400720c */ /* 0x000fc40003f46270 */
[----:B------:R-:W-:Y:S02]  /*2650*/  ISETP.GE.AND P0, PT, R14, R87, PT ;  /* 0x000000570e00720c */ /* 0x000fe40003f06270 */
[----:B------:R-:W-:Y:S02]  /*2660*/  IADD3 R4, R93, -0x7, RZ ;  /* 0xfffffff95d047810 */ /* 0x000fe40007ffe0ff */
[----:B------:R-:W-:Y:S02]  /*2670*/  FSEL R52, R31, -INF , !P1 ;  /* 0xff8000001f347808 */ /* 0x000fe40004800000 */
[----:B------:R-:W-:Y:S02]  /*2680*/  FSEL R16, R26, -INF , !P3 ;  /* 0xff8000001a107808 */ /* 0x000fe40005800000 */
[----:B------:R-:W-:Y:S02]  /*2690*/  ISETP.GE.AND P1, PT, R14, R91, PT ;  /* 0x0000005b0e00720c */ /* 0x000fe40003f26270 */
[----:B------:R-:W-:-:S02]  /*26a0*/  FSEL R26, R22, -INF , !P0 ;  /* 0xff800000161a7808 */ /* 0x000fc40004000000 */
[----:B------:R-:W-:Y:S02]  /*26b0*/  ISETP.GE.AND P0, PT, R4, R87, PT ;  /* 0x000000570400720c */ /* 0x000fe40003f06270 */
[----:B------:R-:W-:Y:S02]  /*26c0*/  FSEL R98, R20, -INF , !P1 ;  /* 0xff80000014627808 */ /* 0x000fe40004800000 */
[----:B------:R-:W-:Y:S02]  /*26d0*/  FSEL R20, R11, -INF , !P0 ;  /* 0xff8000000b147808 */ /* 0x000fe40004000000 */
[----:B------:R-:W-:Y:S02]  /*26e0*/  ISETP.GE.AND P0, PT, R84, 0x2, PT ;  /* 0x000000025400780c */ /* 0x000fe40003f06270 */
[----:B------:R-:W-:Y:S02]  /*26f0*/  FSEL R66, R33, -INF , !P4 ;  /* 0xff80000021427808 */ /* 0x000fe40006000000 */
[----:B------:R-:W-:-:S02]  /*2700*/  ISETP.GE.AND P4, PT, R6, R91, PT ;  /* 0x0000005b0600720c */ /* 0x000fc40003f86270 */
[C---:B------:R-:W-:Y:S02]  /*2710*/  IADD3 R12, R93.reuse, -0xf, RZ ;  /* 0xfffffff15d0c7810 */ /* 0x040fe40007ffe0ff */
[----:B------:R-:W-:Y:S02]  /*2720*/  IADD3 R6, R93, -0x8, RZ ;  /* 0xfffffff85d067810 */ /* 0x000fe40007ffe0ff */
[----:B------:R-:W-:Y:S02]  /*2730*/  FSEL R18, R27, -INF , !P2 ;  /* 0xff8000001b127808 */ /* 0x000fe40005000000 */
[----:B------:R-:W-:Y:S02]  /*2740*/  FSEL R108, R29, -INF , !P5 ;  /* 0xff8000001d6c7808 */ /* 0x000fe40006800000 */
[----:B------:R-:W-:Y:S02]  /*2750*/  FSEL R118, R24, -INF , !P4 ;  /* 0xff80000018767808 */ /* 0x000fe40006000000 */
[----:B------:R-:W-:-:S02]  /*2760*/  ISETP.GE.AND P2, PT, R12, R87, PT ;  /* 0x000000570c00720c */ /* 0x000fc40003f46270 */
[-C--:B------:R-:W-:Y:S02]  /*2770*/  ISETP.GE.AND P5, PT, R12, R91.reuse, PT ;  /* 0x0000005b0c00720c */ /* 0x080fe40003fa6270 */
[-C--:B------:R-:W-:Y:S02]  /*2780*/  ISETP.GE.AND P4, PT, R6, R91.reuse, PT ;  /* 0x0000005b0600720c */ /* 0x080fe40003f86270 */
[----:B------:R-:W-:Y:S01]  /*2790*/  ISETP.GE.AND P3, PT, R4, R91, PT ;  /* 0x0000005b0400720c */ /* 0x000fe20003f66270 */
[----:B------:R-:W-:Y:S01]  /*27a0*/  IMAD.IADD R4, R85, 0x1, R94 ;  /* 0x0000000155047824 */ /* 0x000fe200078e025e */
[----:B------:R-:W-:Y:S02]  /*27b0*/  ISETP.GE.AND P1, PT, R6, R87, PT ;  /* 0x000000570600720c */ /* 0x000fe40003f26270 */
[----:B------:R-:W-:Y:S02]  /*27c0*/  FSEL R24, R23, -INF , !P2 ;  /* 0xff80000017187808 */ /* 0x000fe40005000000 */
[----:B------:R-:W-:-:S02]  /*27d0*/  FSEL R94, R21, -INF , !P5 ;  /* 0xff800000155e7808 */ /* 0x000fc40006800000 */
[----:B------:R-:W-:Y:S02]  /*27e0*/  FSEL R28, R8, -INF , !P4 ;  /* 0xff800000081c7808 */ /* 0x000fe40006000000 */
[----:B------:R-:W-:Y:S02]  /*27f0*/  FSEL R23, R9, -INF , !P3 ;  /* 0xff80000009177808 */ /* 0x000fe40005800000 */
[----:B------:R-:W-:Y:S01]  /*2800*/  FSEL R22, R10, -INF , !P1 ;  /* 0xff8000000a167808 */ /* 0x000fe20004800000 */
[----:B------:R-:W-:Y:S05]  /*2810*/  @!P0 BRA `(.L_x_4104) ;  /* 0x000004f000008947 */ /* 0x000fea0003800000 */
[----:B------:R-:W-:Y:S05]  /*2820*/  @P6 BRA `(.L_x_4105) ;  /* 0x000003a000006947 */ /* 0x000fea0003800000 */
[----:B------:R-:W1:Y:S01]  /*2830*/  I2F.RP R11, R2 ;  /* 0x00000002000b7306 */ /* 0x000e620000209400 */
[C---:B------:R-:W-:Y:S02]  /*2840*/  IADD3 R10, R0.reuse, -0x100, RZ ;  /* 0xffffff00000a7810 */ /* 0x040fe40007ffe0ff */
        /* <DEDUP_REMOVED lines=56> */
.L_x_4105:
[----:B------:R-:W-:-:S04]  /*2bd0*/  ULEA UR6, -UR6, URZ, 0x7 ;  /* 0x0000003f06067291 */ /* 0x000fc8000f8e393f */
[----:B------:R-:W-:Y:S02]  /*2be0*/  USHF.R.S32.HI UR4, URZ, 0x1f, UR6 ;  /* 0x0000001f3f047899 */ /* 0x000fe40008011406 */
[----:B------:R-:W-:-:S04]  /*2bf0*/  MOV R2, UR6 ;  /* 0x0000000600027c02 */ /* 0x000fc80008000f00 */
[----:B------:R-:W-:Y:S02]  /*2c00*/  MOV R0, UR4 ;  /* 0x0000000400007c02 */ /* 0x000fe40008000f00 */
.L_x_4106:
        /* <DEDUP_REMOVED lines=16> */
.L_x_4104:
        /* <DEDUP_REMOVED lines=11> */
[----:B-1----:R-:W-:Y:S02]  /*2dc0*/  FMNMX.FTZ R7, R57, R0, !PT ;  /* 0x0000000039077209 */ /* 0x002fe40007810000 */
        /* <DEDUP_REMOVED lines=49> */
[----:B------:R-:W-:-:S03]  /*30e0*/  FMNMX.FTZ R5, R24, R5, !PT ;  /* 0x0000000518057209 */ /* 0x000fc60007810000 */
[----:B------:R-:W1:Y:S01]  /*30f0*/  SHFL.BFLY PT, R2, R7, 0x1, 0x1f ;  /* 0x0c201f0007027f89 */ /* 0x000e6200000e0000 */
[----:B------:R-:W-:-:S04]  /*3100*/  FMNMX.FTZ R5, R22, R5, !PT ;  /* 0x0000000516057209 */ /* 0x000fc80007810000 */
[----:B------:R-:W-:-:S05]  /*3110*/  FMNMX.FTZ R6, R20, R5, !PT ;  /* 0x0000000514067209 */ /* 0x000fca0007810000 */
[----:B------:R-:W2:Y:S01]  /*3120*/  SHFL.BFLY PT, R5, R6, 0x2, 0x1f ;  /* 0x0c401f0006057f89 */ /* 0x000ea200000e0000 */
[----:B-1----:R-:W-:-:S04]  /*3130*/  FMNMX.FTZ R2, R7, R2, !PT ;  /* 0x0000000207027209 */ /* 0x002fc80007810000 */
[C---:B------:R-:W-:Y:S01]  /*3140*/  FSETP.NEU.FTZ.AND P1, PT, R2.reuse, -INF , PT ;  /* 0xff8000000200780b */ /* 0x040fe20003f3d000 */
[----:B------:R-:W-:Y:S01]  /*3150*/  FMUL.FTZ R25, R2, c[0x0][0x23c] ;  /* 0x00008f0002197a20 */ /* 0x000fe20000410000 */
[----:B--2---:R-:W-:-:S04]  /*3160*/  FMNMX.FTZ R5, R6, R5, !PT ;  /* 0x0000000506057209 */ /* 0x004fc80007810000 */
[----:B------:R-:W-:Y:S01]  /*3170*/  FSEL R25, R25, RZ, P1 ;  /* 0x000000ff19197208 */ /* 0x000fe20000800000 */
[----:B------:R-:W1:Y:S04]  /*3180*/  SHFL.BFLY PT, R0, R5, 0x1, 0x1f ;  /* 0x0c201f0005007f89 */ /* 0x000e6800000e0000 */
[--C-:B------:R-:W-:Y:S01]  /*3190*/  FFMA.FTZ R160, R132, c[0x0][0x23c], -R25.reuse ;  /* 0x00008f0084a07a23 */ /* 0x100fe20000010819 */
[----:B------:R-:W-:Y:S01]  /*31a0*/  SHF.L.U32 R132, R4, 0x1, RZ ;  /* 0x0000000104847819 */ /* 0x000fe200000006ff */
[--C-:B------:R-:W-:Y:S02]  /*31b0*/  FFMA.FTZ R162, R88, c[0x0][0x23c], -R25.reuse ;  /* 0x00008f0058a27a23 */ /* 0x100fe40000010819 */
[--C-:B------:R-:W-:Y:S01]  /*31c0*/  FFMA.FTZ R29, R72, c[0x0][0x23c], -R25.reuse ;  /* 0x00008f00481d7a23 */ /* 0x100fe20000010819 */
[----:B------:R-:W-:Y:S01]  /*31d0*/  IADD3 R131, R3, R132, RZ ;  /* 0x0000008403837210 */ /* 0x000fe20007ffe0ff */
[--C-:B------:R-:W-:Y:S01]  /*31e0*/  FFMA.FTZ R88, R74, c[0x0][0x23c], -R25.reuse ;  /* 0x00008f004a587a23 */ /* 0x100fe20000010819 */
[----:B------:R-:W-:Y:S01]  /*31f0*/  MUFU.EX2 R160, R160 ;  /* 0x000000a000a07308 */ /* 0x000fe20000000800 */
[----:B------:R-:W2:Y:S01]  /*3200*/  LDSM.16.MT88.4 R72, [R132+0x3000] ;  /* 0x003000008448783b */ /* 0x000ea20000004200 */
[----:B------:R-:W-:-:S02]  /*3210*/  FFMA.FTZ R35, R90, c[0x0][0x23c], -R25 ;  /* 0x00008f005a237a23 */ /* 0x000fc40000010819 */
[--C-:B------:R-:W-:Y:S01]  /*3220*/  FFMA.FTZ R90, R148, c[0x0][0x23c], -R25.reuse ;  /* 0x00008f00945a7a23 */ /* 0x100fe20000010819 */
[----:B------:R-:W-:Y:S01]  /*3230*/  LDSM.16.MT88.4 R12, [R132+0x3400] ;  /* 0x00340000840c783b */ /* 0x000fe20000004200 */
[--C-:B------:R-:W-:Y:S02]  /*3240*/  FFMA.FTZ R19, R164, c[0x0][0x23c], -R25.reuse ;  /* 0x00008f00a4137a23 */ /* 0x100fe40000010819 */
[----:B------:R-:W-:Y:S01]  /*3250*/  MUFU.EX2 R162, R162 ;  /* 0x000000a200a27308 */ /* 0x000fe20000000800 */
[--C-:B------:R-:W-:Y:S01]  /*3260*/  FFMA.FTZ R17, R68, c[0x0][0x23c], -R25.reuse ;  /* 0x00008f0044117a23 */ /* 0x100fe20000010819 */
[----:B------:R-:W-:Y:S01]  /*3270*/  LDSM.16.MT88.4 R8, [R131+0x3400] ;  /* 0x003400008308783b */ /* 0x000fe20000004200 */
[--C-:B------:R-:W-:Y:S02]  /*3280*/  FFMA.FTZ R43, R112, c[0x0][0x23c], -R25.reuse ;  /* 0x00008f00702b7a23 */ /* 0x100fe40000010819 */
[----:B------:R-:W-:Y:S01]  /*3290*/  FFMA.FTZ R39, R152, c[0x0][0x23c], -R25 ;  /* 0x00008f0098277a23 */ /* 0x000fe20000010819 */
[----:B-1----:R-:W-:-:S02]  /*32a0*/  FMNMX.FTZ R0, R5, R0, !PT ;  /* 0x0000000005007209 */ /* 0x002fc40007810000 */
[----:B------:R-:W1:Y:S01]  /*32b0*/  MUFU.EX2 R35, R35 ;  /* 0x0000002300237308 */ /* 0x000e620000000800 */
[----:B------:R-:W3:Y:S01]  /*32c0*/  LDSM.16.MT88.4 R4, [R131+0x3000] ;  /* 0x003000008304783b */ /* 0x000ee20000004200 */
[--C-:B------:R-:W-:Y:S01]  /*32d0*/  FFMA.FTZ R112, R158, c[0x0][0x23c], -R25.reuse ;  /* 0x00008f009e707a23 */ /* 0x100fe20000010819 */
[C---:B------:R-:W-:Y:S01]  /*32e0*/  FSETP.NEU.FTZ.AND P1, PT, R0.reuse, -INF , PT ;  /* 0xff8000000000780b */ /* 0x040fe20003f3d000 */
[----:B------:R-:W-:Y:S02]  /*32f0*/  FMUL.FTZ R21, R0, c[0x0][0x23c] ;  /* 0x00008f0000157a20 */ /* 0x000fe40000410000 */
[--C-:B------:R-:W-:Y:S02]  /*3300*/  FFMA.FTZ R33, R57, c[0x0][0x23c], -R25.reuse ;  /* 0x00008f0039217a23 */ /* 0x100fe40000010819 */
[----:B------:R-:W4:Y:S01]  /*3310*/  MUFU.EX2 R29, R29 ;  /* 0x0000001d001d7308 */ /* 0x000f220000000800 */
[----:B------:R-:W-:Y:S01]  /*3320*/  FSEL R21, R21, RZ, P1 ;  /* 0x000000ff15157208 */ /* 0x000fe20000800000 */
[----:B------:R-:W-:-:S02]  /*3330*/  FFMA.FTZ R49, R110, c[0x0][0x23c], -R25 ;  /* 0x00008f006e317a23 */ /* 0x000fc40000010819 */
[----:B------:R-:W-:Y:S02]  /*3340*/  FFMA.FTZ R47, R156, c[0x0][0x23c], -R25 ;  /* 0x00008f009c2f7a23 */ /* 0x000fe40000010819 */
[--C-:B------:R-:W-:Y:S02]  /*3350*/  FFMA.FTZ R37, R96, c[0x0][0x23c], -R21.reuse ;  /* 0x00008f0060257a23 */ /* 0x100fe40000010815 */
[--C-:B------:R-:W-:Y:S01]  /*3360*/  FFMA.FTZ R164, R81, c[0x0][0x23c], -R21.reuse ;  /* 0x00008f0051a47a23 */ /* 0x100fe20000010815 */
[----:B------:R-:W-:Y:S01]  /*3370*/  MUFU.EX2 R90, R90 ;  /* 0x0000005a005a7308 */ /* 0x000fe20000000800 */
[--C-:B------:R-:W-:Y:S01]  /*3380*/  FFMA.FTZ R148, R80, c[0x0][0x23c], -R21.reuse ;  /* 0x00008f0050947a23 */ /* 0x100fe20000010815 */
[----:B-1----:R-:W-:Y:S01]  /*3390*/  F2FP.BF16.PACK_AB R80, R35, R162 ;  /* 0x000000a22350723e */ /* 0x002fe200000010ff */
[--C-:B------:R-:W-:Y:S02]  /*33a0*/  FFMA.FTZ R31, R82, c[0x0][0x23c], -R21.reuse ;  /* 0x00008f00521f7a23 */ /* 0x100fe40000010815 */
[----:B------:R-:W-:Y:S01]  /*33b0*/  FFMA.FTZ R96, R83, c[0x0][0x23c], -R21 ;  /* 0x00008f0053607a23 */ /* 0x000fe20000010815 */
[----:B----4-:R-:W-:-:S02]  /*33c0*/  F2FP.BF16.PACK_AB R82, R29, R160 ;  /* 0x000000a01d52723e */ /* 0x010fc400000010ff */
[----:B------:R-:W-:Y:S01]  /*33d0*/  MUFU.EX2 R37, R37 ;  /* 0x0000002500257308 */ /* 0x000fe20000000800 */
[--C-:B------:R-:W-:Y:S02]  /*33e0*/  FFMA.FTZ R27, R89, c[0x0][0x23c], -R21.reuse ;  /* 0x00008f00591b7a23 */ /* 0x100fe40000010815 */
[--C-:B------:R-:W-:Y:S02]  /*33f0*/  FFMA.FTZ R104, R104, c[0x0][0x23c], -R21.reuse ;  /* 0x00008f0068687a23 */ /* 0x100fe40000010815 */
[--C-:B------:R-:W-:Y:S02]  /*3400*/  FFMA.FTZ R3, R67, c[0x0][0x23c], -R21.reuse ;  /* 0x00008f0043037a23 */ /* 0x100fe40000010815 */
[--C-:B------:R-:W-:Y:S01]  /*3410*/  FFMA.FTZ R41, R116, c[0x0][0x23c], -R21.reuse ;  /* 0x00008f0074297a23 */ /* 0x100fe20000010815 */
[----:B------:R-:W1:Y:S01]  /*3420*/  MUFU.EX2 R164, R164 ;  /* 0x000000a400a47308 */ /* 0x000e620000000800 */
[--C-:B------:R-:W-:Y:S02]  /*3430*/  FFMA.FTZ R116, R154, c[0x0][0x23c], -R21.reuse ;  /* 0x00008f009a747a23 */ /* 0x100fe40000010815 */
[----:B------:R-:W-:-:S02]  /*3440*/  FFMA.FTZ R102, R102, c[0x0][0x23c], -R21 ;  /* 0x00008f0066667a23 */ /* 0x000fc40000010815 */
[----:B------:R-:W-:Y:S02]  /*3450*/  FFMA.FTZ R45, R150, c[0x0][0x23c], -R21 ;  /* 0x00008f00962d7a23 */ /* 0x000fe40000010815 */
[----:B------:R-:W-:Y:S01]  /*3460*/  FFMA.FTZ R150, R60, c[0x0][0x23c], -R25 ;  /* 0x00008f003c967a23 */ /* 0x000fe20000010819 */
[----:B------:R-:W-:Y:S01]  /*3470*/  MUFU.EX2 R148, R148 ;  /* 0x0000009400947308 */ /* 0x000fe20000000800 */
[--C-:B------:R-:W-:Y:S02]  /*3480*/  FFMA.FTZ R51, R64, c[0x0][0x23c], -R21.reuse ;  /* 0x00008f0040337a23 */ /* 0x100fe40000010815 */
[----:B------:R-:W-:Y:S02]  /*3490*/  FFMA.FTZ R53, R56, c[0x0][0x23c], -R21 ;  /* 0x00008f0038357a23 */ /* 0x000fe40000010815 */
[----:B------:R-:W-:Y:S02]  /*34a0*/  FFMA.FTZ R60, R122, c[0x0][0x23c], -R25 ;  /* 0x00008f007a3c7a23 */ /* 0x000fe40000010819 */
[--C-:B------:R-:W-:Y:S01]  /*34b0*/  FFMA.FTZ R64, R114, c[0x0][0x23c], -R21.reuse ;  /* 0x00008f0072407a23 */ /* 0x100fe20000010815 */
[----:B------:R-:W4:Y:S01]  /*34c0*/  MUFU.EX2 R31, R31 ;  /* 0x0000001f001f7308 */ /* 0x000f220000000800 */
[----:B-1----:R-:W-:Y:S01]  /*34d0*/  F2FP.BF16.PACK_AB R81, R164, R37 ;  /* 0x00000025a451723e */ /* 0x002fe200000010ff */
[----:B------:R-:W-:-:S02]  /*34e0*/  FFMA.FTZ R56, R100, c[0x0][0x23c], -R21 ;  /* 0x00008f0064387a23 */ /* 0x000fc40000010815 */
[----:B------:R-:W-:Y:S02]  /*34f0*/  FFMA.FTZ R100, R48, c[0x0][0x23c], -R25 ;  /* 0x00008f0030647a23 */ /* 0x000fe40000010819 */
[----:B------:R-:W-:Y:S02]  /*3500*/  FFMA.FTZ R59, R42, c[0x0][0x23c], -R21 ;  /* 0x00008f002a3b7a23 */ /* 0x000fe40000010815 */
[----:B------:R-:W1:Y:S01]  /*3510*/  MUFU.EX2 R19, R19 ;  /* 0x0000001300137308 */ /* 0x000e620000000800 */
[--C-:B------:R-:W-:Y:S02]  /*3520*/  FFMA.FTZ R55, R58, c[0x0][0x23c], -R25.reuse ;  /* 0x00008f003a377a23 */ /* 0x100fe40000010819 */
[--C-:B------:R-:W-:Y:S02]  /*3530*/  FFMA.FTZ R57, R86, c[0x0][0x23c], -R25.reuse ;  /* 0x00008f0056397a23 */ /* 0x100fe40000010819 */
[----:B------:R-:W-:Y:S02]  /*3540*/  FFMA.FTZ R48, R120, c[0x0][0x23c], -R25 ;  /* 0x00008f0078307a23 */ /* 0x000fe40000010819 */
[--C-:B------:R-:W-:Y:S01]  /*3550*/  FFMA.FTZ R46, R46, c[0x0][0x23c], -R21.reuse ;  /* 0x00008f002e2e7a23 */ /* 0x100fe20000010815 */
[----:B----4-:R-:W-:Y:S01]  /*3560*/  F2FP.BF16.PACK_AB R83, R31, R148 ;  /* 0x000000941f53723e */ /* 0x010fe200000010ff */
[----:B------:R-:W-:Y:S01]  /*3570*/  MUFU.EX2 R88, R88 ;  /* 0x0000005800587308 */ /* 0x000fe20000000800 */
[----:B------:R-:W-:-:S02]  /*3580*/  FFMA.FTZ R61, R62, c[0x0][0x23c], -R21 ;  /* 0x00008f003e3d7a23 */ /* 0x000fc40000010815 */
[----:B------:R-:W-:Y:S02]  /*3590*/  FFMA.FTZ R42, R54, c[0x0][0x23c], -R21 ;  /* 0x00008f00362a7a23 */ /* 0x000fe40000010815 */
[----:B------:R-:W-:Y:S01]  /*35a0*/  FFMA.FTZ R63, R32, c[0x0][0x23c], -R25 ;  /* 0x00008f00203f7a23 */ /* 0x000fe20000010819 */
[C---:B--2---:R-:W-:Y:S01]  /*35b0*/  HMMA.16816.F32.BF16 R68, R80.reuse, R72, RZ ;  /* 0x000000485044723c */ /* 0x044fe200000418ff */
[----:B------:R-:W-:Y:S01]  /*35c0*/  FFMA.FTZ R85, R34, c[0x0][0x23c], -R21 ;  /* 0x00008f0022557a23 */ /* 0x000fe20000010815 */
[----:B------:R-:W2:Y:S01]  /*35d0*/  MUFU.EX2 R17, R17 ;  /* 0x0000001100117308 */ /* 0x000ea20000000800 */
[--C-:B------:R-:W-:Y:S02]  /*35e0*/  FFMA.FTZ R65, R36, c[0x0][0x23c], -R25.reuse ;  /* 0x00008f0024417a23 */ /* 0x100fe40000010819 */
[--C-:B------:R-:W-:Y:S02]  /*35f0*/  FFMA.FTZ R44, R44, c[0x0][0x23c], -R25.reuse ;  /* 0x00008f002c2c7a23 */ /* 0x100fe40000010819 */
[----:B------:R-:W-:Y:S01]  /*3600*/  FFMA.FTZ R32, R66, c[0x0][0x23c], -R25 ;  /* 0x00008f0042207a23 */ /* 0x000fe20000010819 */
[----:B------:R-:W-:Y:S01]  /*3610*/  HMMA.16816.F32.BF16 R72, R80, R74, RZ ;  /* 0x0000004a5048723c */ /* 0x000fe200000418ff */
[--C-:B------:R-:W-:Y:S01]  /*3620*/  FFMA.FTZ R87, R40, c[0x0][0x23c], -R21.reuse ;  /* 0x00008f0028577a23 */ /* 0x100fe20000010815 */
[----:B------:R-:W-:Y:S01]  /*3630*/  MUFU.EX2 R96, R96 ;  /* 0x0000006000607308 */ /* 0x000fe20000000800 */
[----:B------:R-:W-:-:S02]  /*3640*/  FFMA.FTZ R38, R38, c[0x0][0x23c], -R21 ;  /* 0x00008f0026267a23 */ /* 0x000fc40000010815 */
[----:B------:R-:W-:Y:S02]  /*3650*/  FFMA.FTZ R34, R50, c[0x0][0x23c], -R21 ;  /* 0x00008f0032227a23 */ /* 0x000fe40000010815 */
[----:B------:R-:W-:Y:S01]  /*3660*/  FADD.FTZ R35, R162, R35 ;  /* 0x00000023a2237221 */ /* 0x000fe20000010000 */
[C---:B---3--:R-:W-:Y:S01]  /*3670*/  HMMA.16816.F32.BF16 R76, R80.reuse, R4, RZ ;  /* 0x00000004504c723c */ /* 0x048fe200000418ff */
[----:B------:R-:W-:Y:S01]  /*3680*/  FADD.FTZ R89, R37, R164 ;  /* 0x000000a425597221 */ /* 0x000fe20000010000 */
[----:B------:R-:W3:Y:S01]  /*3690*/  MUFU.EX2 R27, R27 ;  /* 0x0000001b001b7308 */ /* 0x000ee20000000800 */
[----:B------:R-:W-:Y:S02]  /*36a0*/  FADD.FTZ R160, R160, R35 ;  /* 0x00000023a0a07221 */ /* 0x000fe40000010000 */
[----:B------:R-:W-:Y:S02]  /*36b0*/  FADD.FTZ R148, R148, R89 ;  /* 0x0000005994947221 */ /* 0x000fe40000010000 */
[----:B-1----:R-:W-:Y:S01]  /*36c0*/  F2FP.BF16.PACK_AB R4, R19, R90 ;  /* 0x0000005a1304723e */ /* 0x002fe200000010ff */
[----:B------:R-:W-:Y:S01]  /*36d0*/  HMMA.16816.F32.BF16 R80, R80, R6, RZ ;  /* 0x000000065050723c */ /* 0x000fe200000418ff */
[----:B------:R-:W-:Y:S01]  /*36e0*/  FADD.FTZ R89, R29, R160 ;  /* 0x000000a01d597221 */ /* 0x000fe20000010000 */
[----:B------:R-:W-:Y:S01]  /*36f0*/  MUFU.EX2 R104, R104 ;  /* 0x0000006800687308 */ /* 0x000fe20000000800 */
[----:B------:R-:W-:-:S02]  /*3700*/  FADD.FTZ R31, R31, R148 ;  /* 0x000000941f1f7221 */ /* 0x000fc40000010000 */
[----:B------:R-:W-:Y:S02]  /*3710*/  FADD.FTZ R90, R90, R89 ;  /* 0x000000595a5a7221 */ /* 0x000fe40000010000 */
[----:B--2---:R-:W-:Y:S01]  /*3720*/  F2FP.BF16.PACK_AB R6, R17, R88 ;  /* 0x000000581106723e */ /* 0x004fe200000010ff */
[----:B------:R-:W-:Y:S02]  /*3730*/  FFMA.FTZ R54, R52, c[0x0][0x23c], -R21 ;  /* 0x00008f0034367a23 */ /* 0x000fe40000010815 */
[----:B------:R-:W1:Y:S01]  /*3740*/  MUFU.EX2 R3, R3 ;  /* 0x0000000300037308 */ /* 0x000e620000000800 */
[----:B---3--:R-:W-:Y:S01]  /*3750*/  F2FP.BF16.PACK_AB R5, R27, R96 ;  /* 0x000000601b05723e */ /* 0x008fe200000010ff */
[----:B------:R-:W-:Y:S02]  /*3760*/  FADD.FTZ R19, R19, R90 ;  /* 0x0000005a13137221 */ /* 0x000fe40000010000 */
[----:B------:R-:W-:Y:S02]  /*3770*/  FADD.FTZ R96, R96, R31 ;  /* 0x0000001f60607221 */ /* 0x000fe40000010000 */
[----:B------:R-:W-:-:S02]  /*3780*/  FADD.FTZ R88, R88, R19 ;  /* 0x0000001358587221 */ /* 0x000fc40000010000 */
[----:B------:R-:W-:Y:S01]  /*3790*/  MUFU.EX2 R43, R43 ;  /* 0x0000002b002b7308 */ /* 0x000fe20000000800 */
[----:B------:R-:W-:Y:S02]  /*37a0*/  FADD.FTZ R89, R27, R96 ;  /* 0x000000601b597221 */ /* 0x000fe40000010000 */
[--C-:B------:R-:W-:Y:S02]  /*37b0*/  FFMA.FTZ R52, R16, c[0x0][0x23c], -R21.reuse ;  /* 0x00008f0010347a23 */ /* 0x100fe40000010815 */
[----:B------:R-:W-:Y:S02]  /*37c0*/  FFMA.FTZ R31, R18, c[0x0][0x23c], -R21 ;  /* 0x00008f00121f7a23 */ /* 0x000fe40000010815 */
[----:B------:R-:W-:Y:S01]  /*37d0*/  FFMA.FTZ R36, R92, c[0x0][0x23c], -R25 ;  /* 0x00008f005c247a23 */ /* 0x000fe20000010819 */
[----:B-1----:R-:W-:Y:S01]  /*37e0*/  F2FP.BF16.PACK_AB R7, R3, R104 ;  /* 0x000000680307723e */ /* 0x002fe200000010ff */
[----:B------:R-:W1:Y:S01]  /*37f0*/  MUFU.EX2 R39, R39 ;  /* 0x0000002700277308 */ /* 0x000e620000000800 */
[----:B------:R-:W-:-:S02]  /*3800*/  FADD.FTZ R104, R104, R89 ;  /* 0x0000005968687221 */ /* 0x000fc40000010000 */
[--C-:B------:R-:W-:Y:S02]  /*3810*/  FFMA.FTZ R67, R108, c[0x0][0x23c], -R25.reuse ;  /* 0x00008f006c437a23 */ /* 0x100fe40000010819 */
[----:B------:R-:W-:Y:S01]  /*3820*/  FADD.FTZ R104, R3, R104 ;  /* 0x0000006803687221 */ /* 0x000fe20000010000 */
[C---:B------:R-:W-:Y:S01]  /*3830*/  HMMA.16816.F32.BF16 R68, R4.reuse, R12, R68 ;  /* 0x0000000c0444723c */ /* 0x040fe20000041844 */
[----:B------:R-:W-:Y:S01]  /*3840*/  FFMA.FTZ R40, R106, c[0x0][0x23c], -R25 ;  /* 0x00008f006a287a23 */ /* 0x000fe20000010819 */
[----:B------:R-:W-:Y:S01]  /*3850*/  MUFU.EX2 R112, R112 ;  /* 0x0000007000707308 */ /* 0x000fe20000000800 */
[----:B------:R-:W-:Y:S02]  /*3860*/  FFMA.FTZ R30, R30, c[0x0][0x23c], -R21 ;  /* 0x00008f001e1e7a23 */ /* 0x000fe40000010815 */
[--C-:B------:R-:W-:Y:S02]  /*3870*/  FFMA.FTZ R118, R118, c[0x0][0x23c], -R25.reuse ;  /* 0x00008f0076767a23 */ /* 0x100fe40000010819 */
[--C-:B------:R-:W-:Y:S01]  /*3880*/  FFMA.FTZ R37, R98, c[0x0][0x23c], -R25.reuse ;  /* 0x00008f0062257a23 */ /* 0x100fe20000010819 */
[----:B------:R-:W-:Y:S01]  /*3890*/  HMMA.16816.F32.BF16 R72, R4, R14, R72 ;  /* 0x0000000e0448723c */ /* 0x000fe20000041848 */
[----:B------:R-:W2:Y:S01]  /*38a0*/  LDSM.16.MT88.4 R12, [R132+0x3800] ;  /* 0x00380000840c783b */ /* 0x000ea20000004200 */
[----:B------:R-:W3:Y:S01]  /*38b0*/  MUFU.EX2 R33, R33 ;  /* 0x0000002100217308 */ /* 0x000ee20000000800 */
[----:B------:R-:W-:-:S02]  /*38c0*/  FFMA.FTZ R50, R94, c[0x0][0x23c], -R25 ;  /* 0x00008f005e327a23 */ /* 0x000fc40000010819 */
[--C-:B------:R-:W-:Y:S02]  /*38d0*/  FFMA.FTZ R28, R28, c[0x0][0x23c], -R25.reuse ;  /* 0x00008f001c1c7a23 */ /* 0x100fe40000010819 */
[----:B------:R-:W-:Y:S01]  /*38e0*/  FFMA.FTZ R25, R23, c[0x0][0x23c], -R25 ;  /* 0x00008f0017197a23 */ /* 0x000fe20000010819 */
[C---:B------:R-:W-:Y:S01]  /*38f0*/  HMMA.16816.F32.BF16 R76, R4.reuse, R8, R76 ;  /* 0x00000008044c723c */ /* 0x040fe2000004184c */
[--C-:B------:R-:W-:Y:S01]  /*3900*/  FFMA.FTZ R23, R26, c[0x0][0x23c], -R21.reuse ;  /* 0x00008f001a177a23 */ /* 0x100fe20000010815 */
[----:B------:R-:W-:Y:S01]  /*3910*/  MUFU.EX2 R41, R41 ;  /* 0x0000002900297308 */ /* 0x000fe20000000800 */
[--C-:B------:R-:W-:Y:S02]  /*3920*/  FFMA.FTZ R24, R24, c[0x0][0x23c], -R21.reuse ;  /* 0x00008f0018187a23 */ /* 0x100fe40000010815 */
[--C-:B------:R-:W-:Y:S02]  /*3930*/  FFMA.FTZ R22, R22, c[0x0][0x23c], -R21.reuse ;  /* 0x00008f0016167a23 */ /* 0x100fe40000010815 */
[----:B------:R-:W-:Y:S01]  /*3940*/  FFMA.FTZ R21, R20, c[0x0][0x23c], -R21 ;  /* 0x00008f0014157a23 */ /* 0x000fe20000010815 */
        /* <DEDUP_REMOVED lines=15> */
[C---:B--2---:R-:W-:Y:S02]  /*3a40*/  HMMA.16816.F32.BF16 R68, R4.reuse, R12, R68 ;  /* 0x0000000c0444723c */ /* 0x044fe40000041844 */
        /* <DEDUP_REMOVED lines=21> */
[C---:B------:R-:W-:Y:S01]  /*3ba0*/  HMMA.16816.F32.BF16 R72, R4.reuse, R14, R72 ;  /* 0x0000000e0448723c */ /* 0x040fe20000041848 */
[----:B------:R-:W2:Y:S06]  /*3bb0*/  LDSM.16.MT88.4 R12, [R132+0x4000] ;  /* 0x00400000840c783b */ /* 0x000eac0000004200 */
[----:B------:R-:W3:Y:S01]  /*3bc0*/  MUFU.EX2 R48, R48 ;  /* 0x0000003000307308 */ /* 0x000ee20000000800 */
[C---:B----4-:R-:W-:Y:S07]  /*3bd0*/  HMMA.16816.F32.BF16 R76, R4.reuse, R8, R76 ;  /* 0x00000008044c723c */ /* 0x050fee000004184c */
[----:B------:R-:W-:Y:S01]  /*3be0*/  MUFU.EX2 R46, R46 ;  /* 0x0000002e002e7308 */ /* 0x000fe20000000800 */
[----:B------:R-:W-:Y:S01]  /*3bf0*/  HMMA.16816.F32.BF16 R80, R4, R10, R80 ;  /* 0x0000000a0450723c */ /* 0x000fe20000041850 */
[----:B------:R-:W4:Y:S06]  /*3c00*/  LDSM.16.MT88.4 R8, [R131+0x4000] ;  /* 0x004000008308783b */ /* 0x000f2c0000004200 */
[----:B------:R-:W5:Y:S01]  /*3c10*/  MUFU.EX2 R61, R61 ;  /* 0x0000003d003d7308 */ /* 0x000f620000000800 */
[----:B-1----:R-:W-:-:S02]  /*3c20*/  F2FP.BF16.PACK_AB R4, R55, R100 ;  /* 0x000000643704723e */ /* 0x002fc400000010ff */
[----:B---3--:R-:W-:-:S05]  /*3c30*/  F2FP.BF16.PACK_AB R6, R48, R57 ;  /* 0x000000393006723e */ /* 0x008fca00000010ff */
[----:B------:R-:W-:Y:S08]  /*3c40*/  MUFU.EX2 R59, R59 ;  /* 0x0000003b003b7308 */ /* 0x000ff00000000800 */
[----:B------:R-:W1:Y:S01]  /*3c50*/  MUFU.EX2 R42, R42 ;  /* 0x0000002a002a7308 */ /* 0x000e620000000800 */
[----:B-----5:R-:W-:-:S07]  /*3c60*/  F2FP.BF16.PACK_AB R5, R61, R46 ;  /* 0x0000002e3d05723e */ /* 0x020fce00000010ff */
        /* <DEDUP_REMOVED lines=23> */
[----:B------:R-:W-:Y:S01]  /*3de0*/  FADD.FTZ R12, R17, R88 ;  /* 0x00000058110c7221 */ /* 0x000fe20000010000 */
[----:B----4-:R-:W-:Y:S01]  /*3df0*/  HMMA.16816.F32.BF16 R68, R4, R8, R68 ;  /* 0x000000080444723c */ /* 0x010fe20000041844 */
[----:B------:R-:W2:Y:S05]  /*3e00*/  LDSM.16.MT88.4 R16, [R131+0x4800] ;  /* 0x004800008310783b */ /* 0x000eaa0000004200 */
[----:B------:R-:W3:Y:S01]  /*3e10*/  MUFU.EX2 R40, R40 ;  /* 0x0000002800287308 */ /* 0x000ee20000000800 */
        /* <DEDUP_REMOVED lines=9> */
[----:B------:R-:W2:Y:S01]  /*3eb0*/  MUFU.EX2 R29, R54 ;  /* 0x00000036001d7308 */ /* 0x000ea20000000800 */
[----:B------:R-:W-:-:S04]  /*3ec0*/  FADD.FTZ R150, R150, R33 ;  /* 0x0000002196967221 */ /* 0x000fc80000010000 */
[----:B------:R-:W-:Y:S01]  /*3ed0*/  FADD.FTZ R49, R49, R150 ;  /* 0x0000009631317221 */ /* 0x000fe20000010000 */
[----:B-1----:R-:W-:Y:S02]  /*3ee0*/  F2FP.BF16.PACK_AB R4, R67, R36 ;  /* 0x000000244304723e */ /* 0x002fe400000010ff */
[----:B------:R-:W-:Y:S01]  /*3ef0*/  MUFU.EX2 R52, R52 ;  /* 0x0000003400347308 */ /* 0x000fe20000000800 */
[----:B---3--:R-:W-:Y:S01]  /*3f00*/  F2FP.BF16.PACK_AB R6, R40, R35 ;  /* 0x000000232806723e */ /* 0x008fe200000010ff */
[----:B------:R-:W-:-:S04]  /*3f10*/  FADD.FTZ R60, R60, R49 ;  /* 0x000000313c3c7221 */ /* 0x000fc80000010000 */
[----:B------:R-:W-:Y:S02]  /*3f20*/  FADD.FTZ R47, R47, R60 ;  /* 0x0000003c2f2f7221 */ /* 0x000fe40000010000 */
[----:B------:R-:W1:Y:S01]  /*3f30*/  MUFU.EX2 R27, R31 ;  /* 0x0000001f001b7308 */ /* 0x000e620000000800 */
[----:B--2---:R-:W-:Y:S01]  /*3f40*/  F2FP.BF16.PACK_AB R5, R29, R30 ;  /* 0x0000001e1d05723e */ /* 0x004fe200000010ff */
[----:B------:R-:W-:-:S04]  /*3f50*/  FADD.FTZ R100, R100, R47 ;  /* 0x0000002f64647221 */ /* 0x000fc80000010000 */
[----:B------:R-:W-:Y:S02]  /*3f60*/  FADD.FTZ R100, R55, R100 ;  /* 0x0000006437647221 */ /* 0x000fe40000010000 */
[----:B------:R2:W-:Y:S02]  /*3f70*/  MUFU.EX2 R26, R25 ;  /* 0x00000019001a7308 */ /* 0x0005e40000000800 */
[----:B------:R-:W-:-:S04]  /*3f80*/  FADD.FTZ R57, R57, R100 ;  /* 0x0000006439397221 */ /* 0x000fc80000010000 */
[----:B------:R-:W-:Y:S01]  /*3f90*/  FADD.FTZ R48, R48, R57 ;  /* 0x0000003930307221 */ /* 0x000fe20000010000 */
[----:B-1----:R-:W-:Y:S01]  /*3fa0*/  F2FP.BF16.PACK_AB R7, R27, R52 ;  /* 0x000000341b07723e */ /* 0x002fe200000010ff */
[----:B------:R-:W-:Y:S02]  /*3fb0*/  MUFU.EX2 R37, R37 ;  /* 0x0000002500257308 */ /* 0x000fe40000000800 */
[----:B------:R-:W-:-:S04]  /*3fc0*/  FADD.FTZ R65, R65, R48 ;  /* 0x0000003041417221 */ /* 0x000fc80000010000 */
[----:B------:R-:W-:Y:S01]  /*3fd0*/  FADD.FTZ R44, R44, R65 ;  /* 0x000000412c2c7221 */ /* 0x000fe20000010000 */
[C---:B------:R-:W-:Y:S01]  /*3fe0*/  HMMA.16816.F32.BF16 R76, R4.reuse, R16, R76 ;  /* 0x00000010044c723c */ /* 0x040fe2000004184c */
[----:B--2---:R-:W-:Y:S01]  /*3ff0*/  FADD.FTZ R25, R53, R64 ;  /* 0x0000004035197221 */ /* 0x004fe20000010000 */
        /* <DEDUP_REMOVED lines=11> */
[----:B------:R-:W-:Y:S01]  /*40b0*/  FADD.FTZ R59, R59, R16 ;  /* 0x000000103b3b7221 */ /* 0x000fe20000010000 */
[----:B------:R-:W2:Y:S01]  /*40c0*/  LDSM.16.MT88.4 R8, [R131+0x4c00] ;  /* 0x004c00008308783b */ /* 0x000ea20000004200 */
[----:B------:R-:W3:Y:S01]  /*40d0*/  MUFU.EX2 R24, R24 ;  /* 0x0000001800187308 */ /* 0x000ee20000000800 */
[----:B------:R-:W-:Y:S02]  /*40e0*/  FADD.FTZ R35, R35, R36 ;  /* 0x0000002423237221 */ /* 0x000fe40000010000 */
[----:B------:R-:W-:Y:S02]  /*40f0*/  FADD.FTZ R42, R42, R59 ;  /* 0x0000003b2a2a7221 */ /* 0x000fe40000010000 */
[----:B------:R-:W-:Y:S01]  /*4100*/  HMMA.16816.F32.BF16 R80, R4, R18, R80 ;  /* 0x000000120450723c */ /* 0x000fe20000041850 */
[----:B------:R-:W-:-:S02]  /*4110*/  FADD.FTZ R40, R40, R35 ;  /* 0x0000002328287221 */ /* 0x000fc40000010000 */
[----:B------:R-:W-:Y:S01]  /*4120*/  FADD.FTZ R87, R87, R42 ;  /* 0x0000002a57577221 */ /* 0x000fe20000010000 */
[----:B------:R-:W4:Y:S03]  /*4130*/  MUFU.EX2 R3, R28 ;  /* 0x0000001c00037308 */ /* 0x000f260000000800 */
[----:B------:R-:W-:Y:S01]  /*4140*/  FADD.FTZ R38, R38, R87 ;  /* 0x0000005726267221 */ /* 0x000fe20000010000 */
[----:B-1----:R-:W-:Y:S01]  /*4150*/  F2FP.BF16.PACK_AB R4, R50, R37 ;  /* 0x000000253204723e */ /* 0x002fe200000010ff */
[----:B------:R-:W-:Y:S02]  /*4160*/  FADD.FTZ R37, R37, R40 ;  /* 0x0000002825257221 */ /* 0x000fe40000010000 */
[----:B------:R-:W-:Y:S01]  /*4170*/  FADD.FTZ R85, R85, R38 ;  /* 0x0000002655557221 */ /* 0x000fe20000010000 */
[----:B------:R-:W-:Y:S01]  /*4180*/  MUFU.EX2 R22, R22 ;  /* 0x0000001600167308 */ /* 0x000fe20000000800 */
[----:B---3--:R-:W-:Y:S01]  /*4190*/  F2FP.BF16.PACK_AB R5, R24, R23 ;  /* 0x000000171805723e */ /* 0x008fe200000010ff */
[----:B------:R-:W-:-:S02]  /*41a0*/  FADD.FTZ R50, R50, R37 ;  /* 0x0000002532327221 */ /* 0x000fc40000010000 */
[----:B------:R-:W-:-:S04]  /*41b0*/  FADD.FTZ R85, R34, R85 ;  /* 0x0000005522557221 */ /* 0x000fc80000010000 */
[----:B------:R-:W-:Y:S01]  /*41c0*/  FADD.FTZ R30, R30, R85 ;  /* 0x000000551e1e7221 */ /* 0x000fe20000010000 */
[----:B------:R-:W1:Y:S01]  /*41d0*/  MUFU.EX2 R21, R21 ;  /* 0x0000001500157308 */ /* 0x000e620000000800 */
[C---:B----4-:R-:W-:Y:S01]  /*41e0*/  F2FP.BF16.PACK_AB R6, R26.reuse, R3 ;  /* 0x000000031a06723e */ /* 0x050fe200000010ff */
[----:B------:R-:W-:Y:S02]  /*41f0*/  FADD.FTZ R3, R3, R50 ;  /* 0x0000003203037221 */ /* 0x000fe40000010000 */
[----:B------:R-:W-:Y:S02]  /*4200*/  FADD.FTZ R29, R29, R30 ;  /* 0x0000001e1d1d7221 */ /* 0x000fe40000010000 */
[----:B------:R-:W-:Y:S02]  /*4210*/  FADD.FTZ R153, R26, R3 ;  /* 0x000000031a997221 */ /* 0x000fe40000010000 */
[----:B------:R-:W-:-:S04]  /*4220*/  FADD.FTZ R52, R52, R29 ;  /* 0x0000001d34347221 */ /* 0x000fc80000010000 */
[----:B------:R-:W-:-:S04]  /*4230*/  FADD.FTZ R52, R27, R52 ;  /* 0x000000341b347221 */ /* 0x000fc80000010000 */
[----:B------:R-:W-:Y:S01]  /*4240*/  FADD.FTZ R23, R23, R52 ;  /* 0x0000003417177221 */ /* 0x000fe20000010000 */
[----:B-1----:R-:W-:-:S03]  /*4250*/  F2FP.BF16.PACK_AB R7, R21, R22 ;  /* 0x000000161507723e */ /* 0x002fc600000010ff */
[----:B------:R-:W-:-:S04]  /*4260*/  FADD.FTZ R23, R24, R23 ;  /* 0x0000001718177221 */ /* 0x000fc80000010000 */
[----:B------:R-:W-:Y:S01]  /*4270*/  FADD.FTZ R22, R22, R23 ;  /* 0x0000001716167221 */ /* 0x000fe20000010000 */
[----:B-----5:R-:W-:Y:S03]  /*4280*/  HMMA.16816.F32.BF16 R68, R4, R12, R68 ;  /* 0x0000000c0444723c */ /* 0x020fe60000041844 */
[----:B------:R-:W-:-:S05]  /*4290*/  FADD.FTZ R152, R21, R22 ;  /* 0x0000001615987221 */ /* 0x000fca0000010000 */
[C---:B------:R-:W-:Y:S08]  /*42a0*/  HMMA.16816.F32.BF16 R72, R4.reuse, R14, R72 ;  /* 0x0000000e0448723c */ /* 0x040ff00000041848 */
[C---:B--2---:R-:W-:Y:S08]  /*42b0*/  HMMA.16816.F32.BF16 R76, R4.reuse, R8, R76 ;  /* 0x00000008044c723c */ /* 0x044ff0000004184c */
        /* <DEDUP_REMOVED lines=10> */
.L_x_4111:
        /* <DEDUP_REMOVED lines=64> */
.L_x_4108:
        /* <DEDUP_REMOVED lines=15> */
[----:B------:R-:W-:Y:S04]  /*4850*/  ISETP.GE.AND P0, PT, R151, 0x1, PT ;  /* 0x000000019700780c */ /* 0x000fe80003f06270 */
[----:B------:R1:W-:Y:S05]  /*4860*/  LDGSTS.E.BYPASS.LTC128B.128 [R143+0x4800], [R86.64] ;  /* 0x04800000568f7fae */ /* 0x0003ea000b901d4c */
[----:B------:R-:W-:Y:S05]  /*4870*/  LDSM.16.M88.4 R88, [R136] ;  /* 0x000000008858783b */ /* 0x000fea0000000200 */
[----:B------:R-:W2:Y:S05]  /*4880*/  LDSM.16.M88.4 R92, [R135] ;  /* 0x00000000875c783b */ /* 0x000eaa0000000200 */
[----:B------:R-:W3:Y:S05]  /*4890*/  LDSM.16.M88.4 R96, [R135+0x400] ;  /* 0x000400008760783b */ /* 0x000eea0000000200 */
[----:B------:R-:W4:Y:S05]  /*48a0*/  LDSM.16.M88.4 R100, [R135+0x800] ;  /* 0x000800008764783b */ /* 0x000f2a0000000200 */
[----:B------:R-:W0:Y:S05]  /*48b0*/  LDGDEPBAR ;  /* 0x00000000000079af */ /* 0x000e2a0000000000 */
[----:B------:R-:W5:Y:S05]  /*48c0*/  LDSM.16.M88.4 R104, [R135+0xc00] ;  /* 0x000c00008768783b */ /* 0x000f6a0000000200 */
[----:B------:R-:W1:Y:S05]  /*48d0*/  LDSM.16.M88.4 R108, [R135+0x1000] ;  /* 0x00100000876c783b */ /* 0x000e6a0000000200 */
[----:B------:R-:W1:Y:S05]  /*48e0*/  LDSM.16.M88.4 R112, [R135+0x1400] ;  /* 0x001400008770783b */ /* 0x000e6a0000000200 */
[----:B------:R-:W1:Y:S01]  /*48f0*/  LDSM.16.M88.4 R116, [R135+0x1800] ;  /* 0x001800008774783b */ /* 0x000e620000000200 */
[C---:B--2---:R-:W-:Y:S04]  /*4900*/  HMMA.16816.F32.BF16 R4, R88.reuse, R92, RZ ;  /* 0x0000005c5804723c */ /* 0x044fe800000418ff */
[----:B------:R-:W2:Y:S04]  /*4910*/  LDSM.16.M88.4 R120, [R135+0x1c00] ;  /* 0x001c00008778783b */ /* 0x000ea80000000200 */
[C---:B------:R-:W-:Y:S01]  /*4920*/  HMMA.16816.F32.BF16 R8, R88.reuse, R94, RZ ;  /* 0x0000005e5808723c */ /* 0x040fe200000418ff */
[----:B------:R-:W-:Y:S07]  /*4930*/  LDSM.16.M88.4 R92, [R134] ;  /* 0x00000000865c783b */ /* 0x000fee0000000200 */
[C---:B---3--:R-:W-:Y:S08]  /*4940*/  HMMA.16816.F32.BF16 R12, R88.reuse, R96, RZ ;  /* 0x00000060580c723c */ /* 0x048ff000000418ff */
[C---:B------:R-:W-:Y:S01]  /*4950*/  HMMA.16816.F32.BF16 R16, R88.reuse, R98, RZ ;  /* 0x000000625810723c */ /* 0x040fe200000418ff */
[----:B------:R-:W3:Y:S07]  /*4960*/  LDSM.16.M88.4 R96, [R133] ;  /* 0x000000008560783b */ /* 0x000eee0000000200 */
        /* <DEDUP_REMOVED lines=13> */
[C---:B---3--:R-:W-:Y:S08]  /*4a40*/  HMMA.16816.F32.BF16 R4, R92.reuse, R96, R4 ;  /* 0x000000605c04723c */ /* 0x048ff00000041804 */
[C---:B------:R-:W-:Y:S01]  /*4a50*/  HMMA.16816.F32.BF16 R8, R92.reuse, R98, R8 ;  /* 0x000000625c08723c */ /* 0x040fe20000041808 */
[----:B------:R-:W2:Y:S07]  /*4a60*/  LDSM.16.M88.4 R96, [R129] ;  /* 0x000000008160783b */ /* 0x000eae0000000200 */
[C---:B-1----:R-:W-:Y:S08]  /*4a70*/  HMMA.16816.F32.BF16 R12, R92.reuse, R88, R12 ;  /* 0x000000585c0c723c */ /* 0x042ff0000004180c */
[C---:B------:R-:W-:Y:S01]  /*4a80*/  HMMA.16816.F32.BF16 R16, R92.reuse, R90, R16 ;  /* 0x0000005a5c10723c */ /* 0x040fe20000041810 */
[----:B------:R-:W1:Y:S07]  /*4a90*/  LDSM.16.M88.4 R88, [R128] ;  /* 0x000000008058783b */ /* 0x000e6e0000000200 */
[C---:B--2---:R-:W-:Y:S08]  /*4aa0*/  HMMA.16816.F32.BF16 R20, R92.reuse, R96, R20 ;  /* 0x000000605c14723c */ /* 0x044ff00000041814 */
        /* <DEDUP_REMOVED lines=10> */
[----:B------:R-:W1:Y:S01]  /*4b50*/  LDSM.16.M88.4 R88, [R124] ;  /* 0x000000007c58783b */ /* 0x000e620000000200 */
[----:B------:R-:W-:Y:S04]  /*4b60*/  DEPBAR.LE SB0, 0x0 ;  /* 0x000080000000791a */ /* 0x000fe80000000000 */
[----:B------:R-:W-:Y:S02]  /*4b70*/  BAR.SYNC.DEFER_BLOCKING 0x0 ;  /* 0x0000000000007b1d */ /* 0x000fe40000010000 */
[C---:B--2---:R-:W-:Y:S08]  /*4b80*/  HMMA.16816.F32.BF16 R52, R92.reuse, R96, R52 ;  /* 0x000000605c34723c */ /* 0x044ff00000041834 */
[C---:B------:R-:W-:Y:S08]  /*4b90*/  HMMA.16816.F32.BF16 R56, R92.reuse, R98, R56 ;  /* 0x000000625c38723c */ /* 0x040ff00000041838 */
[C---:B-1----:R-:W-:Y:S08]  /*4ba0*/  HMMA.16816.F32.BF16 R60, R92.reuse, R88, R60 ;  /* 0x000000585c3c723c */ /* 0x042ff0000004183c */
        /* <DEDUP_REMOVED lines=67> */
.L_x_4110:
        /* <DEDUP_REMOVED lines=16> */
.L_x_4109:
[----:B------:R-:W-:Y:S01]  /*50e0*/  FMNMX.FTZ R0, R4, R85, !PT ;  /* 0x0000005504007209 */ /* 0x000fe20007810000 */
[----:B------:R-:W-:Y:S01]  /*50f0*/  LDSM.16.MT88.4 R96, [R132+0x3000] ;  /* 0x003000008460783b */ /* 0x000fe20000004200 */
        /* <DEDUP_REMOVED lines=72> */
[C---:B------:R-:W-:Y:S02]  /*5580*/  FADD.FTZ R84, -R2.reuse, R85 ;  /* 0x0000005502547221 */ /* 0x040fe40000010100 */
[----:B------:R-:W-:Y:S02]  /*5590*/  FMUL.FTZ R88, R2, c[0x0][0x23c] ;  /* 0x00008f0002587a20 */ /* 0x000fe40000410000 */
[----:B------:R-:W-:Y:S02]  /*55a0*/  FMUL.FTZ R86, R84, c[0x0][0x23c] ;  /* 0x00008f0054567a20 */ /* 0x000fe40000410000 */
[----:B------:R-:W-:Y:S01]  /*55b0*/  FADD.FTZ R85, -R0, R3 ;  /* 0x0000000300557221 */ /* 0x000fe20000010100 */
[----:B------:R-:W-:Y:S01]  /*55c0*/  FSEL R87, R88, RZ, P0 ;  /* 0x000000ff58577208 */ /* 0x000fe20000000000 */
[----:B------:R1:W2:Y:S01]  /*55d0*/  MUFU.EX2 R84, R86 ;  /* 0x0000005600547308 */ /* 0x0002a20000000800 */
[C---:B------:R-:W-:Y:S01]  /*55e0*/  FMUL.FTZ R88, R0.reuse, c[0x0][0x23c] ;  /* 0x00008f0000587a20 */ /* 0x040fe20000410000 */
[----:B------:R-:W-:Y:S01]  /*55f0*/  FSETP.NEU.FTZ.AND P0, PT, R0, -INF , PT ;  /* 0xff8000000000780b */ /* 0x000fe20003f1d000 */
[----:B------:R-:W-:Y:S02]  /*5600*/  FMUL.FTZ R3, R85, c[0x0][0x23c] ;  /* 0x00008f0055037a20 */ /* 0x000fe40000410000 */
        /* <DEDUP_REMOVED lines=11> */
[----:B------:R-:W-:Y:S01]  /*56c0*/  FFMA.FTZ R114, R20, c[0x0][0x23c], -R87 ;  /* 0x00008f0014727a23 */ /* 0x000fe20000010857 */
[----:B-1----:R-:W-:Y:S01]  /*56d0*/  FSEL R86, R88, RZ, P0 ;  /* 0x000000ff58567208 */ /* 0x002fe20000000000 */
[C---:B--2---:R-:W-:Y:S01]  /*56e0*/  FMUL.FTZ R68, R84.reuse, R68 ;  /* 0x0000004454447220 */ /* 0x044fe20000410000 */
[----:B------:R-:W-:Y:S01]  /*56f0*/  ISETP.GT.AND P0, PT, R151, RZ, PT ;  /* 0x000000ff9700720c */ /* 0x000fe20003f04270 */
[C---:B------:R-:W-:Y:S02]  /*5700*/  FMUL.FTZ R69, R84.reuse, R69 ;  /* 0x0000004554457220 */ /* 0x040fe40000410000 */
[--C-:B------:R-:W-:Y:S01]  /*5710*/  FFMA.FTZ R104, R7, c[0x0][0x23c], -R86.reuse ;  /* 0x00008f0007687a23 */ /* 0x100fe20000010856 */
[----:B------:R-:W1:Y:S01]  /*5720*/  MUFU.EX2 R105, R105 ;  /* 0x0000006900697308 */ /* 0x000e620000000800 */
        /* <DEDUP_REMOVED lines=11> */
[----:B------:R-:W2:Y:S01]  /*57e0*/  MUFU.EX2 R106, R106 ;  /* 0x0000006a006a7308 */ /* 0x000ea20000000800 */
[C---:B------:R-:W-:Y:S02]  /*57f0*/  FMUL.FTZ R80, R84.reuse, R80 ;  /* 0x0000005054507220 */ /* 0x040fe40000410000 */
[----:B------:R-:W-:Y:S01]  /*5800*/  FMUL.FTZ R81, R84, R81 ;  /* 0x0000005154517220 */ /* 0x000fe20000410000 */
[----:B-1----:R-:W-:Y:S01]  /*5810*/  F2FP.BF16.PACK_AB R92, R105, R100 ;  /* 0x00000064695c723e */ /* 0x002fe200000010ff */
[C---:B------:R-:W-:Y:S02]  /*5820*/  FMUL.FTZ R82, R3.reuse, R82 ;  /* 0x0000005203527220 */ /* 0x040fe40000410000 */
[----:B------:R-:W-:Y:S02]  /*5830*/  FMUL.FTZ R83, R3, R83 ;  /* 0x0000005303537220 */ /* 0x000fe40000410000 */
[----:B------:R-:W-:Y:S01]  /*5840*/  FFMA.FTZ R123, R14, c[0x0][0x23c], -R86 ;  /* 0x00008f000e7b7a23 */ /* 0x000fe20000010856 */
[----:B------:R-:W-:Y:S01]  /*5850*/  MUFU.EX2 R120, R120 ;  /* 0x0000007800787308 */ /* 0x000fe20000000800 */
[----:B------:R-:W-:Y:S02]  /*5860*/  FFMA.FTZ R14, R84, R153, R100 ;  /* 0x00000099540e7223 */ /* 0x000fe40000010064 */
[----:B------:R-:W-:Y:S02]  /*5870*/  FFMA.FTZ R108, R18, c[0x0][0x23c], -R86 ;  /* 0x00008f00126c7a23 */ /* 0x000fe40000010856 */
[----:B------:R-:W-:Y:S02]  /*5880*/  FADD.FTZ R105, R105, R14 ;  /* 0x0000000e69697221 */ /* 0x000fe40000010000 */
[--C-:B------:R-:W-:Y:S02]  /*5890*/  FFMA.FTZ R117, R22, c[0x0][0x23c], -R86.reuse ;  /* 0x00008f0016757a23 */ /* 0x100fe40000010856 */
[--C-:B------:R-:W-:Y:S01]  /*58a0*/  FFMA.FTZ R115, R26, c[0x0][0x23c], -R86.reuse ;  /* 0x00008f001a737a23 */ /* 0x100fe20000010856 */
[----:B------:R-:W-:Y:S01]  /*58b0*/  MUFU.EX2 R121, R121 ;  /* 0x0000007900797308 */ /* 0x000fe20000000800 */
[--C-:B------:R-:W-:Y:S02]  /*58c0*/  FFMA.FTZ R107, R6, c[0x0][0x23c], -R86.reuse ;  /* 0x00008f00066b7a23 */ /* 0x100fe40000010856 */
[--C-:B------:R-:W-:Y:S02]  /*58d0*/  FFMA.FTZ R118, R11, c[0x0][0x23c], -R86.reuse ;  /* 0x00008f000b767a23 */ /* 0x100fe40000010856 */
[----:B--2---:R-:W-:Y:S02]  /*58e0*/  FADD.FTZ R26, R106, R105 ;  /* 0x000000696a1a7221 */ /* 0x004fe40000010000 */
        /* <DEDUP_REMOVED lines=16> */
[----:B------:R-:W-:Y:S01]  /*59f0*/  FFMA.FTZ R161, R36, c[0x0][0x23c], -R87 ;  /* 0x00008f0024a17a23 */ /* 0x000fe20000010857 */
[C---:B-1----:R-:W-:Y:S01]  /*5a00*/  F2FP.BF16.PACK_AB R93, R104.reuse, R107 ;  /* 0x0000006b685d723e */ /* 0x042fe200000010ff */
[----:B------:R-:W-:Y:S01]  /*5a10*/  FFMA.FTZ R107, R3, R152, R107 ;  /* 0x00000098036b7223 */ /* 0x000fe2000001006b */
[----:B------:R-:W-:Y:S01]  /*5a20*/  MOV R3, R0 ;  /* 0x0000000000037202 */ /* 0x000fe20000000f00 */
[----:B------:R-:W-:Y:S02]  /*5a30*/  FFMA.FTZ R162, R37, c[0x0][0x23c], -R87 ;  /* 0x00008f0025a27a23 */ /* 0x000fe40000010857 */
[----:B------:R-:W-:Y:S01]  /*5a40*/  FADD.FTZ R22, R104, R107 ;  /* 0x0000006b68167221 */ /* 0x000fe20000010000 */
[----:B------:R-:W1:Y:S01]  /*5a50*/  MUFU.EX2 R118, R118 ;  /* 0x0000007600767308 */ /* 0x000e620000000800 */
[--C-:B------:R-:W-:Y:S02]  /*5a60*/  FFMA.FTZ R164, R38, c[0x0][0x23c], -R86.reuse ;  /* 0x00008f0026a47a23 */ /* 0x100fe40000010856 */
[--C-:B------:R-:W-:Y:S01]  /*5a70*/  FFMA.FTZ R159, R39, c[0x0][0x23c], -R86.reuse ;  /* 0x00008f00279f7a23 */ /* 0x100fe20000010856 */
[----:B--2---:R-:W-:Y:S01]  /*5a80*/  F2FP.BF16.PACK_AB R94, R9, R106 ;  /* 0x0000006a095e723e */ /* 0x004fe200000010ff */
[--C-:B------:R-:W-:Y:S01]  /*5a90*/  FFMA.FTZ R88, R15, c[0x0][0x23c], -R86.reuse ;  /* 0x00008f000f587a23 */ /* 0x100fe20000010856 */
[----:B------:R-:W-:Y:S01]  /*5aa0*/  LDSM.16.MT88.4 R104, [R131+0x3c00] ;  /* 0x003c00008368783b */ /* 0x000fe20000004200 */
[--C-:B------:R-:W-:Y:S02]  /*5ab0*/  FFMA.FTZ R153, R40, c[0x0][0x23c], -R87.reuse ;  /* 0x00008f0028997a23 */ /* 0x100fe40000010857 */
[--C-:B------:R-:W-:Y:S01]  /*5ac0*/  FFMA.FTZ R122, R41, c[0x0][0x23c], -R87.reuse ;  /* 0x00008f00297a7a23 */ /* 0x100fe20000010857 */
[----:B------:R-:W-:Y:S01]  /*5ad0*/  MUFU.EX2 R123, R123 ;  /* 0x0000007b007b7308 */ /* 0x000fe20000000800 */
[--C-:B------:R-:W-:Y:S02]  /*5ae0*/  FFMA.FTZ R156, R42, c[0x0][0x23c], -R86.reuse ;  /* 0x00008f002a9c7a23 */ /* 0x100fe40000010856 */
[----:B------:R-:W-:Y:S02]  /*5af0*/  FFMA.FTZ R163, R43, c[0x0][0x23c], -R86 ;  /* 0x00008f002ba37a23 */ /* 0x000fe40000010856 */
[----:B---3--:R-:W-:Y:S02]  /*5b00*/  FADD.FTZ R17, R85, R22 ;  /* 0x0000001655117221 */ /* 0x008fe40000010000 */
[--C-:B------:R-:W-:Y:S02]  /*5b10*/  FFMA.FTZ R89, R16, c[0x0][0x23c], -R87.reuse ;  /* 0x00008f0010597a23 */ /* 0x100fe40000010857 */
[--C-:B------:R-:W-:Y:S01]  /*5b20*/  FFMA.FTZ R165, R45, c[0x0][0x23c], -R87.reuse ;  /* 0x00008f002da57a23 */ /* 0x100fe20000010857 */
[----:B------:R-:W2:Y:S01]  /*5b30*/  MUFU.EX2 R88, R88 ;  /* 0x0000005800587308 */ /* 0x000ea20000000800 */
[--C-:B------:R-:W-:Y:S02]  /*5b40*/  FFMA.FTZ R5, R47, c[0x0][0x23c], -R86.reuse ;  /* 0x00008f002f057a23 */ /* 0x100fe40000010856 */
[--C-:B------:R-:W-:Y:S01]  /*5b50*/  FFMA.FTZ R7, R48, c[0x0][0x23c], -R87.reuse ;  /* 0x00008f0030077a23 */ /* 0x100fe20000010857 */
[----:B-1----:R-:W-:Y:S01]  /*5b60*/  F2FP.BF16.PACK_AB R95, R118, R85 ;  /* 0x00000055765f723e */ /* 0x002fe200000010ff */
[--C-:B------:R-:W-:Y:S01]  /*5b70*/  FFMA.FTZ R152, R49, c[0x0][0x23c], -R87.reuse ;  /* 0x00008f0031987a23 */ /* 0x100fe20000010857 */
[----:B------:R-:W-:Y:S01]  /*5b80*/  MOV R85, R2 ;  /* 0x0000000200557202 */ /* 0x000fe20000000f00 */
[--C-:B------:R-:W-:Y:S02]  /*5b90*/  FFMA.FTZ R11, R50, c[0x0][0x23c], -R86.reuse ;  /* 0x00008f00320b7a23 */ /* 0x100fe40000010856 */
[----:B------:R-:W-:Y:S01]  /*5ba0*/  FFMA.FTZ R14, R51, c[0x0][0x23c], -R86 ;  /* 0x00008f00330e7a23 */ /* 0x000fe20000010856 */
[----:B------:R-:W-:Y:S01]  /*5bb0*/  MUFU.EX2 R89, R89 ;  /* 0x0000005900597308 */ /* 0x000fe20000000800 */
[C---:B------:R-:W-:Y:S05]  /*5bc0*/  HMMA.16816.F32.BF16 R68, R92.reuse, R96, R68 ;  /* 0x000000605c44723c */ /* 0x040fea0000041844 */
[----:B------:R-:W-:Y:S02]  /*5bd0*/  FADD.FTZ R19, R9, R26 ;  /* 0x0000001a09137221 */ /* 0x000fe40000010000 */
[--C-:B------:R-:W-:Y:S01]  /*5be0*/  FFMA.FTZ R13, R53, c[0x0][0x23c], -R87.reuse ;  /* 0x00008f00350d7a23 */ /* 0x100fe20000010857 */
[C---:B------:R-:W-:Y:S01]  /*5bf0*/  HMMA.16816.F32.BF16 R72, R92.reuse, R98, R72 ;  /* 0x000000625c48723c */ /* 0x040fe20000041848 */
[----:B------:R-:W1:Y:S01]  /*5c00*/  MUFU.EX2 R90, R90 ;  /* 0x0000005a005a7308 */ /* 0x000e620000000800 */
[----:B------:R-:W3:Y:S02]  /*5c10*/  LDSM.16.MT88.4 R96, [R131+0x3000] ;  /* 0x003000008360783b */ /* 0x000ee40000004200 */
[--C-:B------:R-:W-:Y:S02]  /*5c20*/  FFMA.FTZ R22, R55, c[0x0][0x23c], -R86.reuse ;  /* 0x00008f0037167a23 */ /* 0x100fe40000010856 */
[--C-:B------:R-:W-:Y:S02]  /*5c30*/  FFMA.FTZ R15, R56, c[0x0][0x23c], -R87.reuse ;  /* 0x00008f00380f7a23 */ /* 0x100fe40000010857 */
[----:B------:R-:W-:Y:S03]  /*5c40*/  FFMA.FTZ R26, R57, c[0x0][0x23c], -R87 ;  /* 0x00008f00391a7a23 */ /* 0x000fe60000010857 */
[----:B------:R-:W-:Y:S01]  /*5c50*/  MUFU.EX2 R108, R108 ;  /* 0x0000006c006c7308 */ /* 0x000fe20000000800 */
[----:B------:R-:W-:Y:S09]  /*5c60*/  FFMA.FTZ R54, R54, c[0x0][0x23c], -R86 ;  /* 0x00008f0036367a23 */ /* 0x000ff20000010856 */
[----:B------:R-:W4:Y:S10]  /*5c70*/  MUFU.EX2 R109, R109 ;  /* 0x0000006d006d7308 */ /* 0x000f340000000800 */
[----:B------:R5:W-:Y:S10]  /*5c80*/  MUFU.EX2 R84, R101 ;  /* 0x0000006500547308 */ /* 0x000bf40000000800 */
[----:B------:R-:W-:Y:S01]  /*5c90*/  MUFU.EX2 R114, R114 ;  /* 0x0000007200727308 */ /* 0x000fe20000000800 */
[C---:B---3--:R-:W-:Y:S08]  /*5ca0*/  HMMA.16816.F32.BF16 R76, R92.reuse, R96, R76 ;  /* 0x000000605c4c723c */ /* 0x048ff0000004184c */
[----:B------:R-:W-:Y:S01]  /*5cb0*/  HMMA.16816.F32.BF16 R80, R92, R98, R80 ;  /* 0x000000625c50723c */ /* 0x000fe20000041850 */
[----:B------:R-:W-:Y:S01]  /*5cc0*/  MUFU.EX2 R111, R111 ;  /* 0x0000006f006f7308 */ /* 0x000fe20000000800 */
[----:B------:R-:W3:Y:S05]  /*5cd0*/  LDSM.16.MT88.4 R96, [R132+0x3400] ;  /* 0x003400008460783b */ /* 0x000eea0000004200 */
[C---:B------:R-:W-:Y:S01]  /*5ce0*/  F2FP.BF16.PACK_AB R92, R121.reuse, R120 ;  /* 0x00000078795c723e */ /* 0x040fe200000010ff */
[----:B------:R-:W-:Y:S01]  /*5cf0*/  FADD.FTZ R120, R120, R19 ;  /* 0x0000001378787221 */ /* 0x000fe20000010000 */
[----:B--2---:R-:W-:Y:S01]  /*5d00*/  F2FP.BF16.PACK_AB R93, R88, R123 ;  /* 0x0000007b585d723e */ /* 0x004fe200000010ff */
[----:B-----5:R-:W-:Y:S01]  /*5d10*/  LDSM.16.MT88.4 R100, [R131+0x3800] ;  /* 0x003800008364783b */ /* 0x020fe20000004200 */
[----:B------:R-:W-:Y:S01]  /*5d20*/  MUFU.EX2 R117, R117 ;  /* 0x0000007500757308 */ /* 0x000fe20000000800 */
[----:B-1----:R-:W-:Y:S01]  /*5d30*/  F2FP.BF16.PACK_AB R94, R90, R89 ;  /* 0x000000595a5e723e */ /* 0x002fe200000010ff */
[----:B------:R-:W-:Y:S01]  /*5d40*/  FADD.FTZ R30, R121, R120 ;  /* 0x00000078791e7221 */ /* 0x000fe20000010000 */
[----:B----4-:R-:W-:Y:S01]  /*5d50*/  F2FP.BF16.PACK_AB R95, R109, R108 ;  /* 0x0000006c6d5f723e */ /* 0x010fe200000010ff */
[--C-:B------:R-:W-:Y:S02]  /*5d60*/  FFMA.FTZ R121, R59, c[0x0][0x23c], -R86.reuse ;  /* 0x00008f003b797a23 */ /* 0x100fe40000010856 */
[--C-:B------:R-:W-:Y:S04]  /*5d70*/  FFMA.FTZ R120, R60, c[0x0][0x23c], -R87.reuse ;  /* 0x00008f003c787a23 */ /* 0x100fe80000010857 */
[----:B------:R-:W1:Y:S10]  /*5d80*/  MUFU.EX2 R112, R112 ;  /* 0x0000007000707308 */ /* 0x000e740000000800 */
[----:B------:R-:W-:Y:S10]  /*5d90*/  MUFU.EX2 R113, R113 ;  /* 0x0000007100717308 */ /* 0x000ff40000000800 */
[----:B------:R-:W2:Y:S01]  /*5da0*/  MUFU.EX2 R110, R110 ;  /* 0x0000006e006e7308 */ /* 0x000ea20000000800 */
[C---:B---3--:R-:W-:Y:S08]  /*5db0*/  HMMA.16816.F32.BF16 R68, R92.reuse, R96, R68 ;  /* 0x000000605c44723c */ /* 0x048ff00000041844 */
[C---:B------:R-:W-:Y:S01]  /*5dc0*/  HMMA.16816.F32.BF16 R72, R92.reuse, R98, R72 ;  /* 0x000000625c48723c */ /* 0x040fe20000041848 */
[----:B------:R-:W-:Y:S01]  /*5dd0*/  MUFU.EX2 R115, R115 ;  /* 0x0000007300737308 */ /* 0x000fe20000000800 */
[----:B------:R-:W3:Y:S09]  /*5de0*/  LDSM.16.MT88.4 R96, [R131+0x3400] ;  /* 0x003400008360783b */ /* 0x000ef20000004200 */
[----:B------:R-:W4:Y:S10]  /*5df0*/  MUFU.EX2 R116, R116 ;  /* 0x0000007400747308 */ /* 0x000f340000000800 */
[----:B------:R-:W-:Y:S10]  /*5e00*/  MUFU.EX2 R158, R158 ;  /* 0x0000009e009e7308 */ /* 0x000ff40000000800 */
[----:B------:R-:W5:Y:S10]  /*5e10*/  MUFU.EX2 R139, R139 ;  /* 0x0000008b008b7308 */ /* 0x000f740000000800 */
[----:B------:R-:W-:Y:S01]  /*5e20*/  MUFU.EX2 R154, R154 ;  /* 0x0000009a009a7308 */ /* 0x000fe20000000800 */
[C---:B---3--:R-:W-:Y:S08]  /*5e30*/  HMMA.16816.F32.BF16 R76, R92.reuse, R96, R76 ;  /* 0x000000605c4c723c */ /* 0x048ff0000004184c */
[----:B------:R-:W-:Y:S01]  /*5e40*/  HMMA.16816.F32.BF16 R80, R92, R98, R80 ;  /* 0x000000625c50723c */ /* 0x000fe20000041850 */
[----:B------:R-:W3:Y:S01]  /*5e50*/  MUFU.EX2 R155, R155 ;  /* 0x0000009b009b7308 */ /* 0x000ee20000000800 */
[----:B------:R-:W3:Y:S05]  /*5e60*/  LDSM.16.MT88.4 R96, [R132+0x3800] ;  /* 0x003800008460783b */ /* 0x000eea0000004200 */
[----:B-1----:R-:W-:Y:S01]  /*5e70*/  F2FP.BF16.PACK_AB R93, R112, R117 ;  /* 0x00000075705d723e */ /* 0x002fe200000010ff */
[--C-:B------:R-:W-:Y:S01]  /*5e80*/  FFMA.FTZ R92, R44, c[0x0][0x23c], -R87.reuse ;  /* 0x00008f002c5c7a23 */ /* 0x100fe20000010857 */
[----:B--2---:R-:W-:Y:S02]  /*5e90*/  F2FP.BF16.PACK_AB R94, R110, R113 ;  /* 0x000000716e5e723e */ /* 0x004fe400000010ff */
[----:B------:R-:W1:Y:S01]  /*5ea0*/  MUFU.EX2 R157, R157 ;  /* 0x0000009d009d7308 */ /* 0x000e620000000800 */
[----:B------:R-:W-:Y:S09]  /*5eb0*/  FFMA.FTZ R95, R46, c[0x0][0x23c], -R86 ;  /* 0x00008f002e5f7a23 */ /* 0x000ff20000010856 */
[----:B------:R2:W-:Y:S10]  /*5ec0*/  MUFU.EX2 R6, R92 ;  /* 0x0000005c00067308 */ /* 0x0005f40000000800 */
[----:B------:R4:W-:Y:S10]  /*5ed0*/  MUFU.EX2 R10, R95 ;  /* 0x0000005f000a7308 */ /* 0x0009f40000000800 */
[----:B------:R-:W-:Y:S01]  /*5ee0*/  MUFU.EX2 R119, R119 ;  /* 0x0000007700777308 */ /* 0x000fe20000000800 */
[----:B--2---:R-:W-:Y:S09]  /*5ef0*/  F2FP.BF16.PACK_AB R92, R111, R114 ;  /* 0x000000726f5c723e */ /* 0x004ff200000010ff */
[----:B------:R-:W2:Y:S01]  /*5f00*/  MUFU.EX2 R160, R160 ;  /* 0x000000a000a07308 */ /* 0x000ea20000000800 */
[----:B----4-:R-:W-:Y:S09]  /*5f10*/  F2FP.BF16.PACK_AB R95, R116, R115 ;  /* 0x00000073745f723e */ /* 0x010ff200000010ff */
[----:B------:R-:W-:Y:S01]  /*5f20*/  MUFU.EX2 R161, R161 ;  /* 0x000000a100a17308 */ /* 0x000fe20000000800 */
[C---:B---3--:R-:W-:Y:S08]  /*5f30*/  HMMA.16816.F32.BF16 R68, R92.reuse, R96, R68 ;  /* 0x000000605c44723c */ /* 0x048ff00000041844 */
[C---:B------:R-:W-:Y:S01]  /*5f40*/  HMMA.16816.F32.BF16 R72, R92.reuse, R98, R72 ;  /* 0x000000625c48723c */ /* 0x040fe20000041848 */
[----:B------:R-:W3:Y:S01]  /*5f50*/  MUFU.EX2 R162, R162 ;  /* 0x000000a200a27308 */ /* 0x000ee20000000800 */
[----:B------:R-:W4:Y:S06]  /*5f60*/  LDSM.16.MT88.4 R96, [R132+0x3c00] ;  /* 0x003c00008460783b */ /* 0x000f2c0000004200 */
[C---:B------:R-:W-:Y:S03]  /*5f70*/  HMMA.16816.F32.BF16 R76, R92.reuse, R100, R76 ;  /* 0x000000645c4c723c */ /* 0x040fe6000004184c */
[----:B------:R-:W-:Y:S04]  /*5f80*/  MUFU.EX2 R164, R164 ;  /* 0x000000a400a47308 */ /* 0x000fe80000000800 */
[----:B------:R-:W-:Y:S01]  /*5f90*/  FFMA.FTZ R100, R52, c[0x0][0x23c], -R87 ;  /* 0x00008f0034647a23 */ /* 0x000fe20000010857 */
[----:B------:R-:W-:Y:S05]  /*5fa0*/  HMMA.16816.F32.BF16 R80, R92, R102, R80 ;  /* 0x000000665c50723c */ /* 0x000fea0000041850 */
[----:B------:R3:W-:Y:S02]  /*5fb0*/  MUFU.EX2 R18, R100 ;  /* 0x0000006400127308 */ /* 0x0007e40000000800 */
[----:B-----5:R-:W-:Y:S02]  /*5fc0*/  F2FP.BF16.PACK_AB R92, R139, R158 ;  /* 0x0000009e8b5c723e */ /* 0x020fe400000010ff */
[----:B------:R-:W-:Y:S03]  /*5fd0*/  F2FP.BF16.PACK_AB R93, R155, R154 ;  /* 0x0000009a9b5d723e */ /* 0x000fe600000010ff */
[----:B-1----:R-:W-:Y:S02]  /*5fe0*/  F2FP.BF16.PACK_AB R94, R84, R157 ;  /* 0x0000009d545e723e */ /* 0x002fe400000010ff */
[----:B--2---:R-:W-:Y:S01]  /*5ff0*/  F2FP.BF16.PACK_AB R95, R160, R119 ;  /* 0x00000077a05f723e */ /* 0x004fe200000010ff */
[----:B------:R-:W1:Y:S10]  /*6000*/  MUFU.EX2 R159, R159 ;  /* 0x0000009f009f7308 */ /* 0x000e740000000800 */
[----:B------:R-:W-:Y:S01]  /*6010*/  MUFU.EX2 R153, R153 ;  /* 0x0000009900997308 */ /* 0x000fe20000000800 */
[C---:B----4-:R-:W-:Y:S01]  /*6020*/  HMMA.16816.F32.BF16 R68, R92.reuse, R96, R68 ;  /* 0x000000605c44723c */ /* 0x050fe20000041844 */
[----:B---3--:R-:W2:Y:S07]  /*6030*/  LDSM.16.MT88.4 R100, [R132+0x4000] ;  /* 0x004000008464783b */ /* 0x008eae0000004200 */
        /* <DEDUP_REMOVED lines=9> */
[----:B------:R-:W4:Y:S01]  /*60d0*/  LDSM.16.MT88.4 R104, [R132+0x4400] ;  /* 0x004400008468783b */ /* 0x000f220000004200 */
[----:B------:R-:W-:Y:S01]  /*60e0*/  F2FP.BF16.PACK_AB R92, R162, R161 ;  /* 0x000000a1a25c723e */ /* 0x000fe200000010ff */
[----:B------:R-:W-:Y:S01]  /*60f0*/  FFMA.FTZ R118, R58, c[0x0][0x23c], -R86 ;  /* 0x00008f003a767a23 */ /* 0x000fe20000010856 */
[----:B-1----:R-:W-:Y:S03]  /*6100*/  F2FP.BF16.PACK_AB R93, R159, R164 ;  /* 0x000000a49f5d723e */ /* 0x002fe600000010ff */
[----:B---3--:R-:W-:Y:S01]  /*6110*/  F2FP.BF16.PACK_AB R94, R122, R153 ;  /* 0x000000997a5e723e */ /* 0x008fe200000010ff */
[----:B------:R-:W-:Y:S02]  /*6120*/  FFMA.FTZ R123, R61, c[0x0][0x23c], -R87 ;  /* 0x00008f003d7b7a23 */ /* 0x000fe40000010857 */
[----:B------:R-:W1:Y:S10]  /*6130*/  MUFU.EX2 R165, R165 ;  /* 0x000000a500a57308 */ /* 0x000e740000000800 */
[----:B------:R-:W3:Y:S01]  /*6140*/  MUFU.EX2 R5, R5 ;  /* 0x0000000500057308 */ /* 0x000ee20000000800 */
[----:B-----5:R-:W-:Y:S09]  /*6150*/  F2FP.BF16.PACK_AB R95, R163, R156 ;  /* 0x0000009ca35f723e */ /* 0x020ff200000010ff */
[----:B------:R-:W-:Y:S01]  /*6160*/  MUFU.EX2 R7, R7 ;  /* 0x0000000700077308 */ /* 0x000fe20000000800 */
[C---:B--2---:R-:W-:Y:S08]  /*6170*/  HMMA.16816.F32.BF16 R68, R92.reuse, R100, R68 ;  /* 0x000000645c44723c */ /* 0x044ff00000041844 */
[C---:B------:R-:W-:Y:S01]  /*6180*/  HMMA.16816.F32.BF16 R72, R92.reuse, R102, R72 ;  /* 0x000000665c48723c */ /* 0x040fe20000041848 */
[----:B------:R-:W2:Y:S01]  /*6190*/  MUFU.EX2 R152, R152 ;  /* 0x0000009800987308 */ /* 0x000ea20000000800 */
[----:B------:R-:W5:Y:S06]  /*61a0*/  LDSM.16.MT88.4 R100, [R131+0x4400] ;  /* 0x004400008364783b */ /* 0x000f6c0000004200 */
[C---:B----4-:R-:W-:Y:S03]  /*61b0*/  HMMA.16816.F32.BF16 R76, R92.reuse, R96, R76 ;  /* 0x000000605c4c723c */ /* 0x050fe6000004184c */
[----:B------:R-:W-:Y:S04]  /*61c0*/  MUFU.EX2 R11, R11 ;  /* 0x0000000b000b7308 */ /* 0x000fe80000000800 */
[----:B------:R-:W-:Y:S01]  /*61d0*/  FADD.FTZ R97, R88, R17 ;  /* 0x0000001158617221 */ /* 0x000fe20000010000 */
[----:B------:R-:W-:Y:S04]  /*61e0*/  HMMA.16816.F32.BF16 R80, R92, R98, R80 ;  /* 0x000000625c50723c */ /* 0x000fe80000041850 */
[----:B------:R-:W-:Y:S01]  /*61f0*/  FADD.FTZ R96, R89, R30 ;  /* 0x0000001e59607221 */ /* 0x000fe20000010000 */
[----:B------:R-:W4:Y:S01]  /*6200*/  MUFU.EX2 R14, R14 ;  /* 0x0000000e000e7308 */ /* 0x000f220000000800 */
[----:B------:R-:W-:Y:S01]  /*6210*/  FADD.FTZ R108, R108, R97 ;  /* 0x000000616c6c7221 */ /* 0x000fe20000010000 */
[----:B-1----:R-:W-:Y:S01]  /*6220*/  F2FP.BF16.PACK_AB R92, R165, R6 ;  /* 0x00000006a55c723e */ /* 0x002fe200000010ff */
[----:B------:R-:W-:Y:S01]  /*6230*/  FADD.FTZ R90, R90, R96 ;  /* 0x000000605a5a7221 */ /* 0x000fe20000010000 */
[----:B---3--:R-:W-:Y:S01]  /*6240*/  F2FP.BF16.PACK_AB R93, R5, R10 ;  /* 0x0000000a055d723e */ /* 0x008fe200000010ff */
[----:B------:R-:W1:Y:S02]  /*6250*/  LDSM.16.MT88.4 R96, [R132+0x4800] ;  /* 0x004800008460783b */ /* 0x000e640000004200 */
[----:B--2---:R-:W-:Y:S01]  /*6260*/  F2FP.BF16.PACK_AB R94, R152, R7 ;  /* 0x00000007985e723e */ /* 0x004fe200000010ff */
[----:B------:R-:W-:Y:S02]  /*6270*/  FADD.FTZ R90, R114, R90 ;  /* 0x0000005a725a7221 */ /* 0x000fe40000010000 */
[----:B------:R-:W2:Y:S01]  /*6280*/  MUFU.EX2 R13, R13 ;  /* 0x0000000d000d7308 */ /* 0x000ea20000000800 */
[----:B------:R-:W-:Y:S02]  /*6290*/  FADD.FTZ R108, R109, R108 ;  /* 0x0000006c6d6c7221 */ /* 0x000fe40000010000 */
[----:B------:R-:W-:Y:S02]  /*62a0*/  FFMA.FTZ R88, R62, c[0x0][0x23c], -R86 ;  /* 0x00008f003e587a23 */ /* 0x000fe40000010856 */
[----:B------:R-:W-:Y:S02]  /*62b0*/  FADD.FTZ R117, R117, R108 ;  /* 0x0000006c75757221 */ /* 0x000fe40000010000 */
[--C-:B------:R-:W-:Y:S02]  /*62c0*/  FFMA.FTZ R89, R63, c[0x0][0x23c], -R86.reuse ;  /* 0x00008f003f597a23 */ /* 0x100fe40000010856 */
[----:B------:R-:W-:Y:S01]  /*62d0*/  FADD.FTZ R112, R112, R117 ;  /* 0x0000007570707221 */ /* 0x000fe20000010000 */
[----:B------:R-:W-:Y:S01]  /*62e0*/  MUFU.EX2 R9, R54 ;  /* 0x0000003600097308 */ /* 0x000fe20000000800 */
[--C-:B------:R-:W-:Y:S02]  /*62f0*/  FFMA.FTZ R109, R64, c[0x0][0x23c], -R87.reuse ;  /* 0x00008f00406d7a23 */ /* 0x100fe40000010857 */
[----:B------:R-:W-:Y:S01]  /*6300*/  FFMA.FTZ R87, R65, c[0x0][0x23c], -R87 ;  /* 0x00008f0041577a23 */ /* 0x000fe20000010857 */
[----:B----4-:R-:W-:Y:S01]  /*6310*/  F2FP.BF16.PACK_AB R95, R14, R11 ;  /* 0x0000000b0e5f723e */ /* 0x010fe200000010ff */
[--C-:B------:R-:W-:Y:S02]  /*6320*/  FFMA.FTZ R108, R66, c[0x0][0x23c], -R86.reuse ;  /* 0x00008f00426c7a23 */ /* 0x100fe40000010856 */
[----:B------:R-:W-:Y:S03]  /*6330*/  FFMA.FTZ R86, R67, c[0x0][0x23c], -R86 ;  /* 0x00008f0043567a23 */ /* 0x000fe60000010856 */
[----:B------:R-:W3:Y:S01]  /*6340*/  MUFU.EX2 R22, R22 ;  /* 0x0000001600167308 */ /* 0x000ee20000000800 */
[C---:B------:R-:W-:Y:S07]  /*6350*/  HMMA.16816.F32.BF16 R68, R92.reuse, R104, R68 ;  /* 0x000000685c44723c */ /* 0x040fee0000041844 */
[----:B------:R-:W-:Y:S01]  /*6360*/  FADD.FTZ R104, R111, R90 ;  /* 0x0000005a6f687221 */ /* 0x000fe20000010000 */
[C---:B------:R-:W-:Y:S01]  /*6370*/  HMMA.16816.F32.BF16 R72, R92.reuse, R106, R72 ;  /* 0x0000006a5c48723c */ /* 0x040fe20000041848 */
[----:B------:R-:W-:Y:S03]  /*6380*/  MUFU.EX2 R15, R15 ;  /* 0x0000000f000f7308 */ /* 0x000fe60000000800 */
[----:B------:R-:W-:Y:S02]  /*6390*/  FADD.FTZ R113, R113, R104 ;  /* 0x0000006871717221 */ /* 0x000fe40000010000 */
[----:B------:R-:W4:Y:S01]  /*63a0*/  LDSM.16.MT88.4 R104, [R131+0x4800] ;  /* 0x004800008368783b */ /* 0x000f220000004200 */
[----:B------:R-:W-:Y:S01]  /*63b0*/  FADD.FTZ R111, R115, R112 ;  /* 0x00000070736f7221 */ /* 0x000fe20000010000 */
[C---:B-----5:R-:W-:Y:S03]  /*63c0*/  HMMA.16816.F32.BF16 R76, R92.reuse, R100, R76 ;  /* 0x000000645c4c723c */ /* 0x060fe6000004184c */
[----:B------:R-:W5:Y:S01]  /*63d0*/  MUFU.EX2 R26, R26 ;  /* 0x0000001a001a7308 */ /* 0x000f620000000800 */
[----:B------:R-:W-:Y:S02]  /*63e0*/  FADD.FTZ R113, R110, R113 ;  /* 0x000000716e717221 */ /* 0x000fe40000010000 */
[----:B------:R-:W-:Y:S02]  /*63f0*/  FADD.FTZ R111, R116, R111 ;  /* 0x0000006f746f7221 */ /* 0x000fe40000010000 */
[----:B------:R-:W-:Y:S01]  /*6400*/  HMMA.16816.F32.BF16 R80, R92, R102, R80 ;  /* 0x000000665c50723c */ /* 0x000fe20000041850 */
[----:B------:R-:W1:Y:S03]  /*6410*/  LDSM.16.MT88.4 R100, [R132+0x4c00] ;  /* 0x004c00008464783b */ /* 0x000e660000004200 */
[----:B------:R-:W-:Y:S01]  /*6420*/  FADD.FTZ R158, R158, R113 ;  /* 0x000000719e9e7221 */ /* 0x000fe20000010000 */
[----:B------:R-:W-:Y:S01]  /*6430*/  MUFU.EX2 R118, R118 ;  /* 0x0000007600767308 */ /* 0x000fe20000000800 */
[----:B------:R-:W-:Y:S01]  /*6440*/  FADD.FTZ R110, R154, R111 ;  /* 0x0000006f9a6e7221 */ /* 0x000fe20000010000 */
[----:B--2---:R-:W-:Y:S01]  /*6450*/  F2FP.BF16.PACK_AB R92, R13, R18 ;  /* 0x000000120d5c723e */ /* 0x004fe200000010ff */
[----:B------:R-:W-:Y:S01]  /*6460*/  FADD.FTZ R158, R139, R158 ;  /* 0x0000009e8b9e7221 */ /* 0x000fe20000010000 */
[----:B---3--:R-:W-:Y:S03]  /*6470*/  F2FP.BF16.PACK_AB R93, R22, R9 ;  /* 0x00000009165d723e */ /* 0x008fe600000010ff */
        /* <DEDUP_REMOVED lines=18> */
[----:B--2---:R-:W-:Y:S03]  /*65a0*/  F2FP.BF16.PACK_AB R95, R121, R118 ;  /* 0x00000076795f723e */ /* 0x004fe600000010ff */
[----:B------:R-:W-:Y:S03]  /*65b0*/  FADD.FTZ R84, R165, R84 ;  /* 0x00000054a5547221 */ /* 0x000fe60000010000 */
[----:B------:R-:W-:Y:S01]  /*65c0*/  MUFU.EX2 R88, R88 ;  /* 0x0000005800587308 */ /* 0x000fe20000000800 */
[C---:B-1----:R-:W-:Y:S08]  /*65d0*/  HMMA.16816.F32.BF16 R68, R92.reuse, R96, R68 ;  /* 0x000000605c44723c */ /* 0x042ff00000041844 */
[C---:B------:R-:W-:Y:S01]  /*65e0*/  HMMA.16816.F32.BF16 R72, R92.reuse, R98, R72 ;  /* 0x000000625c48723c */ /* 0x040fe20000041848 */
[----:B------:R-:W1:Y:S01]  /*65f0*/  MUFU.EX2 R89, R89 ;  /* 0x0000005900597308 */ /* 0x000e620000000800 */
[----:B------:R-:W2:Y:S06]  /*6600*/  LDSM.16.MT88.4 R96, [R131+0x4c00] ;  /* 0x004c00008360783b */ /* 0x000eac0000004200 */
[C---:B----4-:R-:W-:Y:S03]  /*6610*/  HMMA.16816.F32.BF16 R76, R92.reuse, R104, R76 ;  /* 0x000000685c4c723c */ /* 0x050fe6000004184c */
[----:B------:R-:W-:Y:S04]  /*6620*/  MUFU.EX2 R90, R109 ;  /* 0x0000006d005a7308 */ /* 0x000fe80000000800 */
[----:B------:R-:W-:Y:S01]  /*6630*/  FADD.FTZ R105, R7, R84 ;  /* 0x0000005407697221 */ /* 0x000fe20000010000 */
[----:B------:R-:W-:Y:S04]  /*6640*/  HMMA.16816.F32.BF16 R80, R92, R106, R80 ;  /* 0x0000006a5c50723c */ /* 0x000fe80000041850 */
[----:B------:R-:W-:Y:S01]  /*6650*/  FADD.FTZ R105, R152, R105 ;  /* 0x0000006998697221 */ /* 0x000fe20000010000 */
[----:B------:R-:W4:Y:S02]  /*6660*/  MUFU.EX2 R87, R87 ;  /* 0x0000005700577308 */ /* 0x000f240000000800 */
[----:B---3--:R-:W-:Y:S02]  /*6670*/  F2FP.BF16.PACK_AB R92, R123, R120 ;  /* 0x000000787b5c723e */ /* 0x008fe400000010ff */
[----:B-1----:R-:W-:Y:S06]  /*6680*/  F2FP.BF16.PACK_AB R93, R89, R88 ;  /* 0x00000058595d723e */ /* 0x002fec00000010ff */
[----:B------:R-:W-:Y:S10]  /*6690*/  MUFU.EX2 R108, R108 ;  /* 0x0000006c006c7308 */ /* 0x000ff40000000800 */
[----:B------:R1:W3:Y:S01]  /*66a0*/  MUFU.EX2 R67, R86 ;  /* 0x0000005600437308 */ /* 0x0002e20000000800 */
[----:B----4-:R-:W-:Y:S01]  /*66b0*/  F2FP.BF16.PACK_AB R94, R87, R90 ;  /* 0x0000005a575e723e */ /* 0x010fe200000010ff */
[----:B-1----:R-:W-:Y:S01]  /*66c0*/  FADD.FTZ R86, R10, R163 ;  /* 0x000000a30a567221 */ /* 0x002fe20000010000 */
[----:B---3--:R-:W-:Y:S03]  /*66d0*/  F2FP.BF16.PACK_AB R95, R67, R108 ;  /* 0x0000006c435f723e */ /* 0x008fe600000010ff */
[----:B------:R-:W-:Y:S04]  /*66e0*/  FADD.FTZ R86, R5, R86 ;  /* 0x0000005605567221 */ /* 0x000fe80000010000 */
[C---:B------:R-:W-:Y:S07]  /*66f0*/  HMMA.16816.F32.BF16 R68, R92.reuse, R100, R68 ;  /* 0x000000645c44723c */ /* 0x040fee0000041844 */
[----:B------:R-:W-:Y:S01]  /*6700*/  FADD.FTZ R101, R11, R86 ;  /* 0x000000560b657221 */ /* 0x000fe20000010000 */
[C---:B------:R-:W-:Y:S04]  /*6710*/  HMMA.16816.F32.BF16 R72, R92.reuse, R102, R72 ;  /* 0x000000665c48723c */ /* 0x040fe80000041848 */
[----:B------:R-:W-:Y:S02]  /*6720*/  FADD.FTZ R84, R14, R101 ;  /* 0x000000650e547221 */ /* 0x000fe40000010000 */
[----:B------:R-:W-:Y:S02]  /*6730*/  FADD.FTZ R86, R18, R105 ;  /* 0x0000006912567221 */ /* 0x000fe40000010000 */
[----:B------:R-:W-:Y:S01]  /*6740*/  FADD.FTZ R101, R9, R84 ;  /* 0x0000005409657221 */ /* 0x000fe20000010000 */
[C---:B--2---:R-:W-:Y:S03]  /*6750*/  HMMA.16816.F32.BF16 R76, R92.reuse, R96, R76 ;  /* 0x000000605c4c723c */ /* 0x044fe6000004184c */
[----:B------:R-:W-:Y:S01]  /*6760*/  FADD.FTZ R86, R13, R86 ;  /* 0x000000560d567221 */ /* 0x000fe20000010000 */
[----:B------:R-:W-:Y:S01]  /*6770*/  IADD3 R84, R151, -0x1, RZ ;  /* 0xffffffff97547810 */ /* 0x000fe20007ffe0ff */
[----:B------:R-:W-:Y:S02]  /*6780*/  FADD.FTZ R101, R22, R101 ;  /* 0x0000006516657221 */ /* 0x000fe40000010000 */
[----:B------:R-:W-:Y:S01]  /*6790*/  FADD.FTZ R103, R15, R86 ;  /* 0x000000560f677221 */ /* 0x000fe20000010000 */
[----:B------:R-:W-:Y:S04]  /*67a0*/  HMMA.16816.F32.BF16 R80, R92, R98, R80 ;  /* 0x000000625c50723c */ /* 0x000fe80000041850 */
[----:B------:R-:W-:Y:S01]  /*67b0*/  FADD.FTZ R118, R118, R101 ;  /* 0x0000006576767221 */ /* 0x000fe20000010000 */
[----:B------:R-:W-:Y:S01]  /*67c0*/  MOV R151, R84 ;  /* 0x0000005400977202 */ /* 0x000fe20000000f00 */
        /* <DEDUP_REMOVED lines=11> */
.L_x_4107:
[----:B------:R-:W1:Y:S01]  /*6880*/  SHFL.BFLY PT, R12, R153, 0x2, 0x1f ;  /* 0x0c401f00990c7f89 */ /* 0x000e6200000e0000 */
[----:B------:R-:W-:Y:S01]  /*6890*/  IMAD.MOV.U32 R10, RZ, RZ, 0x3f800000 ;  /* 0x3f800000ff0a7424 */ /* 0x000fe200078e00ff */
[----:B------:R-:W-:Y:S01]  /*68a0*/  ULDC.U8 UR4, c[0x0][0x328] ;  /* 0x0000ca0000047ab9 */ /* 0x000fe20000000000 */
[----:B------:R-:W-:Y:S01]  /*68b0*/  IMAD.MOV.U32 R11, RZ, RZ, 0x3f800000 ;  /* 0x3f800000ff0b7424 */ /* 0x000fe200078e00ff */
[----:B------:R-:W2:Y:S01]  /*68c0*/  SHFL.BFLY PT, R9, R152, 0x2, 0x1f ;  /* 0x0c401f0098097f89 */ /* 0x000ea200000e0000 */
[----:B------:R-:W-:Y:S01]  /*68d0*/  BSSY B0, `(.L_x_4112) ;  /* 0x0000073000007945 */ /* 0x000fe20003800000 */
[----:B------:R-:W-:-:S02]  /*68e0*/  LEA R149, R149, R142, 0x4 ;  /* 0x0000008e95957211 */ /* 0x000fc400078e20ff */
[----:B------:R-:W3:Y:S04]  /*68f0*/  S2R R5, SR_TID.X ;  /* 0x0000000000057919 */ /* 0x000ee80000002100 */
[----:B------:R-:W4:Y:S04]  /*6900*/  S2R R8, SR_TID.X ;  /* 0x0000000000087919 */ /* 0x000f280000002100 */
[----:B------:R-:W5:Y:S04]  /*6910*/  S2R R16, SR_CTAID.Z ;  /* 0x0000000000107919 */ /* 0x000f680000002700 */
[----:B------:R-:W5:Y:S01]  /*6920*/  S2R R18, SR_CTAID.Y ;  /* 0x0000000000127919 */ /* 0x000f620000002600 */
[----:B-1----:R-:W-:-:S02]  /*6930*/  FADD.FTZ R12, R12, R153 ;  /* 0x000000990c0c7221 */ /* 0x002fc40000010000 */
[----:B--2---:R-:W-:-:S03]  /*6940*/  FADD.FTZ R9, R9, R152 ;  /* 0x0000009809097221 */ /* 0x004fc60000010000 */
[----:B------:R-:W1:Y:S01]  /*6950*/  SHFL.BFLY PT, R7, R12, 0x1, 0x1f ;  /* 0x0c201f000c077f89 */ /* 0x000e6200000e0000 */
[----:B---3--:R-:W-:-:S03]  /*6960*/  SHF.R.S32.HI R4, RZ, 0x1f, R5 ;  /* 0x0000001fff047819 */ /* 0x008fc60000011405 */
[----:B------:R-:W2:Y:S01]  /*6970*/  SHFL.BFLY PT, R6, R9, 0x1, 0x1f ;  /* 0x0c201f0009067f89 */ /* 0x000ea200000e0000 */
[----:B----4-:R-:W-:-:S04]  /*6980*/  SHF.R.S32.HI R3, RZ, 0x1f, R8 ;  /* 0x0000001fff037819 */ /* 0x010fc80000011408 */
[----:B------:R-:W-:-:S04]  /*6990*/  LEA.HI R3, R3, R8, RZ, 0x2 ;  /* 0x0000000803037211 */ /* 0x000fc800078f10ff */
[----:B------:R-:W-:Y:S01]  /*69a0*/  SHF.R.S32.HI R3, RZ, 0x2, R3 ;  /* 0x00000002ff037819 */ /* 0x000fe20000011403 */
[----:B-1----:R-:W-:Y:S01]  /*69b0*/  FADD.FTZ R7, R12, R7 ;  /* 0x000000070c077221 */ /* 0x002fe20000010000 */
[CC--:B------:R-:W-:Y:S02]  /*69c0*/  LEA.HI R12, R4.reuse, R5.reuse, RZ, 0x2 ;  /* 0x00000005040c7211 */ /* 0x0c0fe400078f10ff */
[----:B------:R-:W-:Y:S01]  /*69d0*/  LEA.HI R4, R4, R5, RZ, 0x5 ;  /* 0x0000000504047211 */ /* 0x000fe200078f28ff */
[----:B--2---:R-:W-:Y:S01]  /*69e0*/  FADD.FTZ R6, R9, R6 ;  /* 0x0000000609067221 */ /* 0x004fe20000010000 */
[----:B------:R-:W-:Y:S02]  /*69f0*/  FSETP.NE.FTZ.AND P3, PT, R7, RZ, PT ;  /* 0x000000ff0700720b */ /* 0x000fe40003f75000 */
[----:B------:R-:W-:Y:S02]  /*6a00*/  LOP3.LUT R12, R12, 0xfffffffc, RZ, 0xc0, !PT ;  /* 0xfffffffc0c0c7812 */ /* 0x000fe400078ec0ff */
[----:B------:R-:W-:-:S02]  /*6a10*/  SHF.R.S32.HI R8, RZ, 0x5, R4 ;  /* 0x00000005ff087819 */ /* 0x000fc40000011404 */
[----:B------:R-:W-:Y:S02]  /*6a20*/  IADD3 R9, -R12, R5, RZ ;  /* 0x000000050c097210 */ /* 0x000fe40007ffe1ff */
[----:B------:R-:W-:Y:S02]  /*6a30*/  SHF.R.S32.HI R12, RZ, 0x1f, R3 ;  /* 0x0000001fff0c7819 */ /* 0x000fe40000011403 */
[----:B------:R-:W-:Y:S01]  /*6a40*/  FSETP.NE.FTZ.AND P2, PT, R6, RZ, PT ;  /* 0x000000ff0600720b */ /* 0x000fe20003f55000 */
[----:B------:R-:W-:Y:S01]  /*6a50*/  IMAD R8, R8, 0x100, R9 ;  /* 0x0000010008087824 */ /* 0x000fe200078e0209 */
[----:B------:R-:W-:Y:S01]  /*6a60*/  LEA.HI R9, R12, R3, RZ, 0x3 ;  /* 0x000000030c097211 */ /* 0x000fe200078f18ff */
[----:B------:R-:W1:Y:S01]  /*6a70*/  @P3 MUFU.RCP R10, R7 ;  /* 0x00000007000a3308 */ /* 0x000e620000001000 */
[----:B------:R-:W-:Y:S02]  /*6a80*/  LOP3.LUT R4, R4, 0xffffffe0, RZ, 0xc0, !PT ;  /* 0xffffffe004047812 */ /* 0x000fe400078ec0ff */
[----:B------:R-:W-:-:S03]  /*6a90*/  LOP3.LUT R12, R9, 0xfffffff8, RZ, 0xc0, !PT ;  /* 0xfffffff8090c7812 */ /* 0x000fc600078ec0ff */
[----:B------:R-:W-:Y:S02]  /*6aa0*/  IMAD.IADD R5, R5, 0x1, -R4 ;  /* 0x0000000105057824 */ /* 0x000fe400078e0a04 */
[----:B------:R-:W-:Y:S01]  /*6ab0*/  IMAD.IADD R12, R3, 0x1, -R12 ;  /* 0x00000001030c7824 */ /* 0x000fe200078e0a0c */
[----:B------:R-:W2:Y:S04]  /*6ac0*/  @P3 MUFU.LG2 R7, R7 ;  /* 0x0000000700073308 */ /* 0x000ea80000000c00 */
[----:B------:R-:W-:Y:S01]  /*6ad0*/  LEA.HI R9, R12, R12, RZ, 0x1 ;  /* 0x0000000c0c097211 */ /* 0x000fe200078f08ff */
[----:B-1----:R-:W-:-:S03]  /*6ae0*/  FMUL.FTZ R68, R10, R68 ;  /* 0x000000440a447220 */ /* 0x002fc60000410000 */
[----:B------:R-:W1:Y:S01]  /*6af0*/  @P2 MUFU.RCP R11, R6 ;  /* 0x00000006000b2308 */ /* 0x000e620000001000 */
        /* <DEDUP_REMOVED lines=10> */
[----:B------:R-:W-:Y:S01]  /*6ba0*/  SHF.R.S32.HI R10, RZ, 0x1, R9 ;  /* 0x00000001ff0a7819 */ /* 0x000fe20000011409 */
[----:B--2---:R-:W-:Y:S01]  /*6bb0*/  @P3 FMUL.FTZ R7, R7, 0.69314718246459960938 ;  /* 0x3f31721807073820 */ /* 0x004fe20000410000 */
[----:B------:R-:W-:Y:S01]  /*6bc0*/  LOP3.LUT R9, R9, 0x3fffffe, RZ, 0xc0, !PT ;  /* 0x03fffffe09097812 */ /* 0x000fe200078ec0ff */
[C---:B-1----:R-:W-:Y:S01]  /*6bd0*/  FMUL.FTZ R71, R11.reuse, R71 ;  /* 0x000000470b477220 */ /* 0x042fe20000410000 */
        /* <DEDUP_REMOVED lines=21> */
[----:B------:R-:W-:Y:S01]  /*6d30*/  FMUL.FTZ R82, R11, R82 ;  /* 0x000000520b527220 */ /* 0x000fe20000410000 */
[C---:B------:R-:W-:Y:S01]  /*6d40*/  IADD3 R17, R13.reuse, 0x20, RZ ;  /* 0x000000200d117810 */ /* 0x040fe20007ffe0ff */
[----:B------:R-:W-:Y:S01]  /*6d50*/  STS [R13], R68 ;  /* 0x000000440d007388 */ /* 0x000fe20000000800 */
[----:B------:R-:W-:-:S02]  /*6d60*/  @P0 IADD3 R17, R13, -0x20, RZ ;  /* 0xffffffe00d110810 */ /* 0x000fc40007ffe0ff */
[----:B------:R-:W-:Y:S01]  /*6d70*/  IADD3 R19, R13, R8, RZ ;  /* 0x000000080d137210 */ /* 0x000fe20007ffe0ff */
[----:B------:R-:W-:Y:S01]  /*6d80*/  STS [R13+0x200], R70 ;  /* 0x000200460d007388 */ /* 0x000fe20000000800 */
[----:B------:R-:W-:Y:S01]  /*6d90*/  F2FP.BF16.PACK_AB R78, R79, R78 ;  /* 0x0000004e4f4e723e */ /* 0x000fe200000010ff */
[----:B------:R-:W-:Y:S01]  /*6da0*/  IMAD.IADD R21, R8, 0x1, R17 ;  /* 0x0000000108157824 */ /* 0x000fe200078e0211 */
[----:B------:R-:W-:Y:S01]  /*6db0*/  F2FP.BF16.PACK_AB R80, R81, R80 ;  /* 0x000000505150723e */ /* 0x000fe200000010ff */
[----:B------:R-:W-:Y:S01]  /*6dc0*/  STS [R19], R72 ;  /* 0x0000004813007388 */ /* 0x000fe20000000800 */
[----:B------:R-:W-:Y:S02]  /*6dd0*/  F2FP.BF16.PACK_AB R82, R83, R82 ;  /* 0x000000525352723e */ /* 0x000fe400000010ff */
[----:B------:R-:W-:Y:S01]  /*6de0*/  ISETP.NE.AND P0, PT, RZ, UR4, PT ;  /* 0x00000004ff007c0c */ /* 0x000fe2000bf05270 */
[----:B------:R3:W-:Y:S01]  /*6df0*/  STS [R19+0x200], R74 ;  /* 0x0002004a13007388 */ /* 0x0007e20000000800 */
[----:B------:R-:W-:-:S02]  /*6e00*/  LOP3.LUT P1, RZ, R5, 0x3, RZ, 0xc0, !PT ;  /* 0x0000000305ff7812 */ /* 0x000fc4000782c0ff */
[----:B------:R-:W-:Y:S01]  /*6e10*/  MOV R5, 0x7f800000 ;  /* 0x7f80000000057802 */ /* 0x000fe20000000f00 */
[----:B------:R-:W-:Y:S01]  /*6e20*/  STS [R17], R76 ;  /* 0x0000004c11007388 */ /* 0x000fe20000000800 */
[----:B------:R-:W-:-:S03]  /*6e30*/  @P3 FFMA.FTZ R5, R2, c[0x0][0x238], R7 ;  /* 0x00008e0002053a23 */ /* 0x000fc60000010007 */
[----:B------:R1:W-:Y:S04]  /*6e40*/  STS [R17+0x200], R78 ;  /* 0x0002004e11007388 */ /* 0x0003e80000000800 */
[----:B------:R2:W-:Y:S01]  /*6e50*/  STS [R21], R80 ;  /* 0x0000005015007388 */ /* 0x0005e20000000800 */
[----:B-----5:R-:W-:-:S03]  /*6e60*/  @P0 IMAD R4, R16, c[0x0][0x234], RZ ;  /* 0x00008d0010040a24 */ /* 0x020fc600078e02ff */
[----:B------:R2:W-:Y:S01]  /*6e70*/  STS [R21+0x200], R82 ;  /* 0x0002005215007388 */ /* 0x0005e20000000800 */
[----:B------:R-:W-:-:S03]  /*6e80*/  @P0 IMAD R4, R18, c[0x0][0x214], R4 ;  /* 0x0000850012040a24 */ /* 0x000fc600078e0204 */
[----:B------:R-:W-:Y:S01]  /*6e90*/  BAR.SYNC.DEFER_BLOCKING 0x0 ;  /* 0x0000000000007b1d */ /* 0x000fe20000010000 */
[----:B---3--:R-:W-:Y:S02]  /*6ea0*/  @P2 FMUL.FTZ R19, R6, 0.69314718246459960938 ;  /* 0x3f31721806132820 */ /* 0x008fe40000410000 */
[----:B------:R-:W-:-:S04]  /*6eb0*/  @!P0 IMAD R6, R18, c[0x0][0x1c0], R16 ;  /* 0x0000700012068a24 */ /* 0x000fc800078e0210 */
[----:B------:R-:W-:Y:S02]  /*6ec0*/  @!P0 IMAD R4, R6, c[0x0][0x214], RZ ;  /* 0x0000850006048a24 */ /* 0x000fe400078e02ff */
[----:B-1----:R-:W-:Y:S02]  /*6ed0*/  IMAD.MOV.U32 R17, RZ, RZ, 0x7f800000 ;  /* 0x7f800000ff117424 */ /* 0x002fe400078e00ff */
[----:B------:R-:W-:Y:S01]  /*6ee0*/  @P2 FFMA.FTZ R17, R0, c[0x0][0x238], R19 ;  /* 0x00008e0000112a23 */ /* 0x000fe20000010013 */
[----:B------:R2:W1:Y:S04]  /*6ef0*/  LDS.128 R8, [R143] ;  /* 0x000000008f087984 */ /* 0x0004680000000c00 */
[----:B------:R2:W3:Y:S01]  /*6f00*/  LDS.128 R12, [R143+0x800] ;  /* 0x000800008f0c7984 */ /* 0x0004e20000000c00 */
[----:B------:R-:W-:Y:S05]  /*6f10*/  @P1 BRA `(.L_x_4113) ;  /* 0x000000e000001947 */ /* 0x000fea0003800000 */
[----:B------:R-:W4:Y:S01]  /*6f20*/  S2R R7, SR_CTAID.X ;  /* 0x0000000000077919 */ /* 0x000f220000002500 */
[----:B------:R-:W-:Y:S01]  /*6f30*/  IMAD.MOV.U32 R0, RZ, RZ, -0x40 ;  /* 0xffffffc0ff007424 */ /* 0x000fe200078e00ff */
[----:B------:R-:W-:Y:S01]  /*6f40*/  IADD3 R2, R149, 0x8, RZ ;  /* 0x0000000895027810 */ /* 0x000fe20007ffe0ff */
[----:B----4-:R-:W-:-:S02]  /*6f50*/  IMAD R4, R7, 0x40, R4 ;  /* 0x0000004007047824 */ /* 0x010fc400078e0204 */
        /* <DEDUP_REMOVED lines=10> */
.L_x_4113:
[----:B------:R-:W-:Y:S05]  /*7000*/  BSYNC B0 ;  /* 0x0000000000007941 */ /* 0x000fea0003800000 */
.L_x_4112:
[----:B----4-:R-:W4:Y:S01]  /*7010*/  S2R R5, SR_CTAID.X ;  /* 0x0000000000057919 */ /* 0x010f220000002500 */
[----:B------:R-:W-:Y:S02]  /*7020*/  SHF.R.S32.HI R145, RZ, 0x1f, R144 ;  /* 0x0000001fff917819 */ /* 0x000fe40000011490 */
[----:B------:R-:W-:Y:S02]  /*7030*/  SHF.R.S32.HI R0, RZ, 0x1f, R18 ;  /* 0x0000001fff007819 */ /* 0x000fe40000011412 */
[----:B----4-:R-:W-:-:S04]  /*7040*/  SHF.L.U32 R5, R5, 0x6, RZ ;  /* 0x0000000605057819 */ /* 0x010fc800000006ff */
[----:B------:R-:W-:Y:S01]  /*7050*/  SHF.R.S32.HI R2, RZ, 0x1f, R5 ;  /* 0x0000001fff027819 */ /* 0x000fe20000011405 */
[----:B------:R-:W-:-:S04]  /*7060*/  IMAD.WIDE.U32 R6, R5, c[0x0][0x1e8], R144 ;  /* 0x00007a0005067a25 */ /* 0x000fc800078e0090 */
[----:B------:R-:W-:-:S04]  /*7070*/  IMAD R2, R2, c[0x0][0x1e8], RZ ;  /* 0x00007a0002027a24 */ /* 0x000fc800078e02ff */
[----:B------:R-:W-:Y:S02]  /*7080*/  IMAD R2, R5, c[0x0][0x1ec], R2 ;  /* 0x00007b0005027a24 */ /* 0x000fe400078e0202 */
[----:B------:R-:W-:Y:S01]  /*7090*/  IMAD R5, R0, c[0x0][0x1e0], RZ ;  /* 0x0000780000057a24 */ /* 0x000fe200078e02ff */
[----:B------:R-:W-:Y:S02]  /*70a0*/  SHF.R.S32.HI R0, RZ, 0x1f, R16 ;  /* 0x0000001fff007819 */ /* 0x000fe40000011410 */
[----:B------:R-:W-:Y:S01]  /*70b0*/  IADD3 R7, R2, R7, RZ ;  /* 0x0000000702077210 */ /* 0x000fe20007ffe0ff */
[----:B------:R-:W-:-:S04]  /*70c0*/  IMAD R5, R18, c[0x0][0x1e4], R5 ;  /* 0x0000790012057a24 */ /* 0x000fc800078e0205 */
        /* <DEDUP_REMOVED lines=9> */
[----:B------:R-:W-:Y:S01]  /*7160*/  IMAD.WIDE.U32 R4, R3, c[0x0][0x1e8], R16 ;  /* 0x00007a0003047a25 */ /* 0x000fe200078e0010 */
[----:B------:R-:W-:-:S03]  /*7170*/  MOV R3, c[0x0][0x1e8] ;  /* 0x00007a0000037a02 */ /* 0x000fc60000000f00 */
[----:B------:R-:W-:Y:S01]  /*7180*/  IMAD.IADD R2, R0, 0x1, R5 ;  /* 0x0000000100027824 */ /* 0x000fe200078e0205 */
[C---:B------:R-:W-:Y:S02]  /*7190*/  LEA R6, P0, R4.reuse, c[0x0][0x1d0], 0x1 ;  /* 0x0000740004067a11 */ /* 0x040fe400078008ff */
[----:B------:R-:W-:Y:S02]  /*71a0*/  MOV R0, c[0x0][0x1ec] ;  /* 0x00007b0000007a02 */ /* 0x000fe40000000f00 */
[----:B------:R-:W-:Y:S02]  /*71b0*/  LEA.HI.X R7, R4, c[0x0][0x1d4], R2, 0x1, P0 ;  /* 0x0000750004077a11 */ /* 0x000fe400000f0c02 */
[----:B------:R-:W-:-:S03]  /*71c0*/  LEA R2, P0, R3, R6, 0x6 ;  /* 0x0000000603027211 */ /* 0x000fc600078030ff */
[----:B-1----:R-:W-:Y:S01]  /*71d0*/  STG.E.128 [R6.64], R8 ;  /* 0x0000000806007986 */ /* 0x002fe2000c101d0c */
[----:B------:R-:W-:-:S05]  /*71e0*/  LEA.HI.X R3, R3, R7, R0, 0x6, P0 ;  /* 0x0000000703037211 */ /* 0x000fca00000f3400 */
[----:B---3--:R-:W-:Y:S01]  /*71f0*/  STG.E.128 [R2.64], R12 ;  /* 0x0000000c02007986 */ /* 0x008fe2000c101d0c */
[----:B------:R-:W-:Y:S05]  /*7200*/  EXIT ;  /* 0x000000000000794d */ /* 0x000fea0003800000 */
.L_x_4114:
        /* <DEDUP_REMOVED lines=15> */
.L_x_5240:


//--------------------- .text._ZN5flash24flash_fwd_splitkv_kernelI23Flash_fwd_kernel_traitsILi32ELi64ELi128ELi4ELb0ELb0EN7cutlass10bfloat16_tE19Flash_kernel_traitsILi32ELi64ELi128ELi4ES3_EELb1ELb0ELb0ELb1ELb1ELb1ELb0ELb0EEEvNS_16Flash_fwd_paramsE --------------------------
	.section	.text._ZN5flash24flash_fwd_splitkv_kernelI23Flash_fwd_kernel_traitsILi32ELi64ELi128ELi4ELb0ELb0EN7cutlass10bfloat16_tE19Flash_kernel_traitsILi32ELi64ELi128ELi4ES3_EELb1ELb0ELb0ELb1ELb1ELb1ELb0ELb0EEEvNS_16Flash_fwd_paramsE,"ax",@progbits
	.sectioninfo	@"SHI_REGISTERS=162"
	.align	128
        .global         _ZN5flash24flash_fwd_splitkv_kernelI23Flash_fwd_kernel_traitsILi32ELi64ELi128ELi4ELb0ELb0EN7cutlass10bfloat16_tE19Flash_kernel_traitsILi32ELi64ELi128ELi4ES3_EELb1ELb0ELb0ELb1ELb1ELb1ELb0ELb0EEEvNS_16Flash_fwd_paramsE
        .type           _ZN5flash24flash_fwd_splitkv_kernelI23Flash_fwd_kernel_traitsILi32ELi64ELi128ELi4ELb0ELb0EN7cutlass10bfloat16_tE19Flash_kernel_traitsILi32ELi64ELi128ELi4ES3_EELb1ELb0ELb0ELb1ELb1ELb1ELb0ELb0EEEvNS_16Flash_fwd_paramsE,@function
        .size           _ZN5flash24flash_fwd_splitkv_kernelI23Flash_fwd_kernel_traitsILi32ELi64ELi128ELi4ELb0ELb0EN7cutlass10bfloat16_tE19Flash_kernel_traitsILi32ELi64ELi128ELi4ES3_EELb1ELb0ELb0ELb1ELb1ELb1ELb0ELb0EEEvNS_16Flash_fwd_paramsE,(.L_x_5241 - _ZN5flash24flash_fwd_splitkv_kernelI23Flash_fwd_kernel_traitsILi32ELi64ELi128ELi4ELb0ELb0EN7cutlass10bfloat16_tE19Flash_kernel_traitsILi32ELi64ELi128ELi4ES3_EELb1ELb0ELb0ELb1ELb1ELb1ELb0ELb0EEEvNS_16Flash_fwd_paramsE)
        .other          _ZN5flash24flash_fwd_splitkv_kernelI23Flash_fwd_kernel_traitsILi32ELi64ELi128ELi4ELb0ELb0EN7cutlass10bfloat16_tE19Flash_kernel_traitsILi32ELi64ELi128ELi4ES3_EELb1ELb0ELb0ELb1ELb1ELb1ELb0ELb0EEEvNS_16Flash_fwd_paramsE,@"STO_CUDA_ENTRY STV_DEFAULT"
_ZN5flash24flash_fwd_splitkv_kernelI23Flash_fwd_kernel_traitsILi32ELi64ELi128ELi4ELb0ELb0EN7cutlass10bfloat16_tE19Flash_kernel_traitsILi32ELi64ELi128ELi4ES3_EELb1ELb0ELb0ELb1ELb1ELb1ELb0ELb0EEEvNS_16Flash_fwd_paramsE:
.text._ZN5flash24flash_fwd_splitkv_kernelI23Flash_fwd_kernel_traitsILi32ELi64ELi128ELi4ELb0ELb0EN7cutlass10bfloat16_tE19Flash_kernel_traitsILi32ELi64ELi128ELi4ES3_EELb1ELb0ELb0ELb1ELb1ELb1ELb0ELb0EEEvNS_16Flash_fwd_paramsE:
        /* <DEDUP_REMOVED lines=12> */
[----:B------:R-:W2:Y:S04]  /*00c0*/  @P0 LDG.E R22, [R2.64] ;  /* 0x0000000c02160981 */ /* 0x000ea8000c1e1900 */
        /* <DEDUP_REMOVED lines=43> */
[----:B------:R-:W-:-:S02]  /*0380*/  IMAD.IADD R10, R42, 0x1, -R10 ;  /* 0x000000012a0a7824 */ /* 0x000fc400078e0a0a */
[----:B------:R-:W-:Y:S02]  /*0390*/  IMAD R3, R44, c[0x0][0x1ec], R3 ;  /* 0x00007b002c037a24 */ /* 0x000fe400078e0203 */
[----:B------:R-:W-:Y:S02]  /*03a0*/  IMAD.SHL.U32 R10, R10, 0x8, RZ ;  /* 0x000000080a0a7824 */ /* 0x000fe400078e00ff */
[----:B------:R-:W-:Y:S02]  /*03b0*/  IMAD R0, R24, c[0x0][0x1e4], R0 ;  /* 0x0000790018007a24 */ /* 0x000fe400078e0200 */
[----:B------:R-:W-:Y:S01]  /*03c0*/  IMAD R4, R4, c[0x0][0x1ec], RZ ;  /* 0x00007b0004047a24 */ /* 0x000fe200078e02ff */
[----:B------:R-:W-:-:S05]  /*03d0*/  SHF.R.S32.HI R11, RZ, 0x1f, R10 ;  /* 0x0000001fff0b7819 */ /* 0x000fca000001140a */
[----:B------:R-:W-:-:S04]  /*03e0*/  IMAD.WIDE.U32 R10, R44, c[0x0][0x1e8], R10 ;  /* 0x00007a002c0a7a25 */ /* 0x000fc800078e000a */
[----:B------:R-:W-:Y:S01]  /*03f0*/  IMAD.IADD R11, R11, 0x1, R3 ;  /* 0x000000010b0b7824 */ /* 0x000fe200078e0203 */
[----:B------:R-:W-:-:S03]  /*0400*/  SHF.R.S32.HI R3, RZ, 0x1f, R8 ;  /* 0x0000001fff037819 */ /* 0x000fc60000011408 */
[----:B------:R-:W-:-:S04]  /*0410*/  IMAD.WIDE.U32 R10, R24, c[0x0][0x1e0], R10 ;  /* 0x00007800180a7a25 */ /* 0x000fc800078e000a */
[----:B------:R-:W-:Y:S02]  /*0420*/  IMAD R3, R3, c[0x0][0x1f0], RZ ;  /* 0x00007c0003037a24 */ /* 0x000fe400078e02ff */
[----:B------:R-:W-:Y:S01]  /*0430*/  IMAD.IADD R11, R11, 0x1, R0 ;  /* 0x000000010b0b7824 */ /* 0x000fe200078e0200 */
[----:B------:R-:W-:Y:S01]  /*0440*/  SHF.R.S32.HI R0, RZ, 0x1f, R2 ;  /* 0x0000001fff007819 */ /* 0x000fe20000011402 */
[C---:B------:R-:W-:Y:S02]  /*0450*/  IMAD R3, R8.reuse, c[0x0][0x1f4], R3 ;  /* 0x00007d0008037a24 */ /* 0x040fe400078e0203 */
[----:B------:R-:W-:-:S04]  /*0460*/  IMAD.WIDE.U32 R10, R8, c[0x0][0x1f0], R10 ;  /* 0x00007c00080a7a25 */ /* 0x000fc800078e000a */
[----:B------:R-:W-:Y:S01]  /*0470*/  IMAD R5, R0, c[0x0][0x1e8], RZ ;  /* 0x00007a0000057a24 */ /* 0x000fe200078e02ff */
[----:B------:R-:W-:Y:S01]  /*0480*/  IADD3 R11, R11, R3, RZ ;  /* 0x000000030b0b7210 */ /* 0x000fe20007ffe0ff */
[----:B------:R-:W-:Y:S02]  /*0490*/  IMAD R3, R24, c[0x0][0x1c0], R8 ;  /* 0x0000700018037a24 */ /* 0x000fe400078e0208 */
[----:B------:R-:W-:Y:S02]  /*04a0*/  IMAD R5, R2, c[0x0][0x1ec], R5 ;  /* 0x00007b0002057a24 */ /* 0x000fe400078e0205 */
[----:B------:R-:W-:Y:S01]  /*04b0*/  IMAD R3, R3, c[0x0][0x214], R44 ;  /* 0x0000850003037a24 */ /* 0x000fe200078e022c */
[----:B------:R-:W-:Y:S01]  /*04c0*/  IADD3 R44, -R44, c[0x0][0x214], RZ ;  /* 0x000085002c2c7a10 */ /* 0x000fe20007ffe1ff */
[----:B------:R-:W-:-:S03]  /*04d0*/  IMAD.WIDE.U32 R10, R2, c[0x0][0x1e8], R10 ;  /* 0x00007a00020a7a25 */ /* 0x000fc600078e000a */
[C---:B------:R-:W-:Y:S01]  /*04e0*/  ISETP.GE.OR P2, PT, R2.reuse, R44, P3 ;  /* 0x0000002c0200720c */ /* 0x040fe20001f46670 */
[----:B------:R-:W-:Y:S01]  /*04f0*/  IMAD.IADD R5, R11, 0x1, R5 ;  /* 0x000000010b057824 */ /* 0x000fe200078e0205 */
[C---:B------:R-:W-:Y:S02]  /*0500*/  IADD3 R6, P0, R3.reuse, R2, RZ ;  /* 0x0000000203067210 */ /* 0x040fe40007f1e0ff */
[----:B------:R-:W-:Y:S02]  /*0510*/  IADD3 R2, R2, 0x20, RZ ;  /* 0x0000002002027810 */ /* 0x000fe40007ffe0ff */
[----:B------:R-:W-:Y:S02]  /*0520*/  LEA R8, P1, R10, c[0x0][0x1d0], 0x1 ;  /* 0x000074000a087a11 */ /* 0x000fe400078208ff */
[----:B------:R-:W-:Y:S02]  /*0530*/  ISETP.GE.OR P3, PT, R2, R44, P3 ;  /* 0x0000002c0200720c */ /* 0x000fe40001f66670 */
[----:B------:R-:W-:-:S02]  /*0540*/  LEA.HI.X.SX32 R0, R3, R0, 0x1, P0 ;  /* 0x0000000003007211 */ /* 0x000fc400000f0eff */
[----:B------:R-:W-:Y:S02]  /*0550*/  LEA.HI.X R9, R10, c[0x0][0x1d4], R5, 0x1, P1 ;  /* 0x000075000a097a11 */ /* 0x000fe400008f0c05 */
[----:B------:R-:W-:Y:S02]  /*0560*/  LEA R10, P0, R6, c[0x0][0x200], 0x2 ;  /* 0x00008000060a7a11 */ /* 0x000fe400078010ff */
[----:B------:R-:W-:Y:S01]  /*0570*/  IADD3 R12, P1, R8, R12, RZ ;  /* 0x0000000c080c7210 */ /* 0x000fe20007f3e0ff */
[----:B------:R1:W-:Y:S01]  /*0580*/  STG.E.128 [R8.64], RZ ;  /* 0x000000ff08007986 */ /* 0x0003e2000c101d0c */
        /* <DEDUP_REMOVED lines=9> */
.L_x_4115:
        /* <DEDUP_REMOVED lines=18> */
[----:B------:R-:W-:Y:S02]  /*0740*/  LEA.HI.X R121, R2, c[0x0][0x2c4], R0, 0x2, P0 ;  /* 0x0000b10002797a11 */ /* 0x000fe400000f1400 */
.L_x_4116:
[----:B-1----:R-:W-:Y:S01]  /*0750*/  IABS R2, c[0x0][0x2d0] ;  /* 0x0000b40000027a13 */ /* 0x002fe20000000000 */
[----:B------:R-:W-:Y:S05]  /*0760*/  @P6 BRA `(.L_x_4117) ;  /* 0x000004a000006947 */ /* 0x000fea0003800000 */
[----:B-----5:R-:W1:Y:S01]  /*0770*/  I2F.RP R4, R2 ;  /* 0x0000000200047306 */ /* 0x020e620000209400 */
        /* <DEDUP_REMOVED lines=61> */
[----:B------:R-:W-:-:S03]  /*0b50*/  IMAD R6, R4, c[0x0][0x18c], R6 ;  /* 0x0000630004067a24 */ /* 0x000fc600078e0206 */
[----:B------:R-:W-:Y:S01]  /*0b60*/  IADD3 R13, R13, R5, RZ ;  /* 0x000000050d0d7210 */ /* 0x000fe20007ffe0ff */
        /* <DEDUP_REMOVED lines=10> */
.L_x_4117:
[----:B------:R-:W-:Y:S02]  /*0c10*/  IABS R5, c[0x0][0x1c8] ;  /* 0x0000720000057a13 */ /* 0x000fe40000000000 */
[----:B------:R-:W-:Y:S02]  /*0c20*/  LEA R14, R20, 0xffffff80, 0x7 ;  /* 0xffffff80140e7811 */ /* 0x000fe400078e38ff */
[----:B------:R-:W1:Y:S01]  /*0c30*/  I2F.RP R6, R5 ;  /* 0x0000000500067306 */ /* 0x000e620000209400 */
[----:B------:R-:W-:Y:S02]  /*0c40*/  SHF.R.S32.HI R12, RZ, 0x1f, R22 ;  /* 0x0000001fff0c7819 */ /* 0x000fe40000011416 */
[----:B------:R-:W-:-:S05]  /*0c50*/  IADD3 R18, P1, R22, R14, RZ ;  /* 0x0000000e16127210 */ /* 0x000fca0007f3e0ff */
        /* <DEDUP_REMOVED lines=9> */
[----:B------:R-:W-:Y:S01]  /*0cf0*/  IMAD.HI.U32 R10, R6, R3, RZ ;  /* 0x00000003060a7227 */ /* 0x000fe200078e00ff */
[----:B-----5:R-:W-:-:S03]  /*0d00*/  SHF.R.S32.HI R6, RZ, 0x1f, R4 ;  /* 0x0000001fff067819 */ /* 0x020fc60000011404 */
[----:B------:R-:W-:-:S04]  /*0d10*/  IMAD.MOV R0, RZ, RZ, -R10 ;  /* 0x000000ffff007224 */ /* 0x000fc800078e0a0a */
[----:B------:R-:W-:Y:S01]  /*0d20*/  IMAD R0, R5, R0, R3 ;  /* 0x0000000005007224 */ /* 0x000fe200078e0203 */
[----:B------:R-:W-:-:S04]  /*0d30*/  SHF.R.S32.HI R3, RZ, 0x1f, R14 ;  /* 0x0000001fff037819 */ /* 0x000fc8000001140e */
[----:B------:R-:W-:-:S13]  /*0d40*/  ISETP.GT.U32.AND P0, PT, R5, R0, PT ;  /* 0x000000000500720c */ /* 0x000fda0003f04070 */
        /* <DEDUP_REMOVED lines=10> */
[C---:B------:R-:W-:Y:S02]  /*0df0*/  IMAD R0, R18.reuse, c[0x0][0x19c], R5 ;  /* 0x0000670012007a24 */ /* 0x040fe400078e0205 */
[----:B------:R-:W-:Y:S02]  /*0e00*/  IMAD.WIDE.U32 R18, R18, c[0x0][0x198], RZ ;  /* 0x0000660012127a25 */ /* 0x000fe400078e00ff */
[----:B------:R-:W-:Y:S02]  /*0e10*/  @P2 IADD3 R10, R10, 0x1, RZ ;  /* 0x000000010a0a2810 */ /* 0x000fe40007ffe0ff */
[----:B------:R-:W-:Y:S01]  /*0e20*/  IMAD.WIDE.U32 R22, R22, c[0x0][0x1a0], RZ ;  /* 0x0000680016167a25 */ /* 0x000fe200078e00ff */
[----:B------:R-:W-:-:S03]  /*0e30*/  IADD3 R19, R19, R0, RZ ;  /* 0x0000000013137210 */ /* 0x000fc60007ffe0ff */
[----:B------:R-:W-:Y:S01]  /*0e40*/  @!P1 IMAD.MOV R10, RZ, RZ, -R10 ;  /* 0x000000ffff0a9224 */ /* 0x000fe200078e0a0a */
[----:B------:R-:W-:Y:S01]  /*0e50*/  @!P0 LOP3.LUT R10, RZ, c[0x0][0x1c8], RZ, 0x33, !PT ;  /* 0x00007200ff0a8a12 */ /* 0x000fe200078e33ff */
[----:B------:R-:W-:Y:S01]  /*0e60*/  IMAD R0, R6, c[0x0][0x180], RZ ;  /* 0x0000600006007a24 */ /* 0x000fe200078e02ff */
[----:B------:R-:W-:Y:S01]  /*0e70*/  IADD3 R13, R23, R12, RZ ;  /* 0x0000000c170d7210 */ /* 0x000fe20007ffe0ff */
[C---:B------:R-:W-:Y:S01]  /*0e80*/  IMAD.WIDE.U32 R18, R4.reuse, c[0x0][0x180], R18 ;  /* 0x0000600004127a25 */ /* 0x040fe200078e0012 */
[----:B------:R-:W-:Y:S02]  /*0e90*/  MOV R12, R22 ;  /* 0x00000016000c7202 */ /* 0x000fe40000000f00 */
[----:B------:R-:W-:Y:S01]  /*0ea0*/  SHF.R.S32.HI R7, RZ, 0x1f, R10 ;  /* 0x0000001fff077819 */ /* 0x000fe2000001140a */
[----:B------:R-:W-:Y:S02]  /*0eb0*/  IMAD R0, R4, c[0x0][0x184], R0 ;  /* 0x0000610004007a24 */ /* 0x000fe400078e0200 */
[----:B------:R-:W-:-:S02]  /*0ec0*/  IMAD R6, R6, c[0x0][0x188], RZ ;  /* 0x0000620006067a24 */ /* 0x000fc400078e02ff */
[----:B------:R-:W-:Y:S02]  /*0ed0*/  IMAD.IADD R5, R19, 0x1, R0 ;  /* 0x0000000113057824 */ /* 0x000fe400078e0200 */
[C---:B------:R-:W-:Y:S02]  /*0ee0*/  IMAD R6, R4.reuse, c[0x0][0x18c], R6 ;  /* 0x0000630004067a24 */ /* 0x040fe400078e0206 */
[----:B------:R-:W-:-:S04]  /*0ef0*/  IMAD.WIDE.U32 R12, R4, c[0x0][0x188], R12 ;  /* 0x00006200040c7a25 */ /* 0x000fc800078e000c */
[----:B------:R-:W-:Y:S01]  /*0f00*/  IMAD R0, R7, c[0x0][0x1b0], RZ ;  /* 0x00006c0007007a24 */ /* 0x000fe200078e02ff */
[----:B------:R-:W-:Y:S01]  /*0f10*/  IADD3 R6, R13, R6, RZ ;  /* 0x000000060d067210 */ /* 0x000fe20007ffe0ff */
[----:B------:R-:W-:Y:S02]  /*0f20*/  IMAD.MOV.U32 R4, RZ, RZ, R18 ;  /* 0x000000ffff047224 */ /* 0x000fe400078e0012 */
[C---:B------:R-:W-:Y:S02]  /*0f30*/  IMAD R0, R10.reuse, c[0x0][0x1b4], R0 ;  /* 0x00006d000a007a24 */ /* 0x040fe400078e0200 */
[----:B------:R-:W-:-:S04]  /*0f40*/  IMAD.WIDE.U32 R4, R10, c[0x0][0x1b0], R4 ;  /* 0x00006c000a047a25 */ /* 0x000fc800078e0004 */
[----:B------:R-:W-:Y:S01]  /*0f50*/  IMAD.MOV.U32 R26, RZ, RZ, R12 ;  /* 0x000000ffff1a7224 */ /* 0x000fe200078e000c */
[----:B------:R-:W-:Y:S02]  /*0f60*/  MOV R22, R4 ;  /* 0x0000000400167202 */ /* 0x000fe40000000f00 */
[----:B------:R-:W-:Y:S02]  /*0f70*/  IADD3 R0, R5, R0, RZ ;  /* 0x0000000005007210 */ /* 0x000fe40007ffe0ff */
.L_x_4118:
[----:B------:R-:W-:Y:S01]  /*0f80*/  SHF.R.S32.HI R43, RZ, 0x1f, R42 ;  /* 0x0000001fff2b7819 */ /* 0x000fe2000001142a */
[----:B------:R-:W-:Y:S01]  /*0f90*/  IMAD R7, R7, c[0x0][0x1b8], RZ ;  /* 0x00006e0007077a24 */ /* 0x000fe200078e02ff */
[----:B------:R-:W-:Y:S01]  /*0fa0*/  SHF.R.S32.HI R13, RZ, 0x1f, R24 ;  /* 0x0000001fff0d7819 */ /* 0x000fe20000011418 */
[----:B------:R-:W-:Y:S01]  /*0fb0*/  ULDC.64 UR6, c[0x0][0x198] ;  /* 0x0000660000067ab9 */ /* 0x000fe20000000a00 */
[CC--:B------:R-:W-:Y:S01]  /*0fc0*/  LEA.HI R116, R43.reuse, R42.reuse, RZ, 0x2 ;  /* 0x0000002a2b747211 */ /* 0x0c0fe200078f10ff */
[----:B------:R-:W-:Y:S01]  /*0fd0*/  IMAD R7, R10, c[0x0][0x1bc], R7 ;  /* 0x00006f000a077a24 */ /* 0x000fe200078e0207 */
[-C--:B------:R-:W-:Y:S01]  /*0fe0*/  LEA.HI R9, R43, R42.reuse, RZ, 0x3 ;  /* 0x0000002a2b097211 */ /* 0x080fe200078f18ff */
[----:B------:R-:W-:Y:S01]  /*0ff0*/  IMAD R13, R13, c[0x0][0x178], RZ ;  /* 0x00005e000d0d7a24 */ /* 0x000fe200078e02ff */
[----:B------:R-:W-:Y:S01]  /*1000*/  LOP3.LUT R118, R116, 0xfffffffc, RZ, 0xc0, !PT ;  /* 0xfffffffc74767812 */ /* 0x000fe200078ec0ff */
[----:B------:R-:W-:Y:S01]  /*1010*/  USHF.L.U32 UR9, UR6, 0x6, URZ ;  /* 0x0000000606097899 */ /* 0x000fe2000800063f */
[----:B------:R-:W-:Y:S01]  /*1020*/  SHF.R.S32.HI R15, RZ, 0x3, R9 ;  /* 0x00000003ff0f7819 */ /* 0x000fe20000011409 */
[----:B------:R-:W-:Y:S01]  /*1030*/  IMAD R13, R24, c[0x0][0x17c], R13 ;  /* 0x00005f00180d7a24 */ /* 0x000fe200078e020d */
[----:B------:R-:W-:Y:S01]  /*1040*/  LEA.HI R5, R43, R42, RZ, 0x4 ;  /* 0x0000002a2b057211 */ /* 0x000fe200078f20ff */
[----:B------:R-:W-:Y:S01]  /*1050*/  IMAD.IADD R118, R42, 0x1, -R118 ;  /* 0x000000012a767824 */ /* 0x000fe200078e0a76 */
[----:B------:R-:W-:Y:S01]  /*1060*/  SHF.R.S32.HI R18, RZ, 0x2, R116 ;  /* 0x00000002ff127819 */ /* 0x000fe20000011474 */
[----:B------:R-:W-:Y:S01]  /*1070*/  IMAD.SHL.U32 R15, R15, 0x40, RZ ;  /* 0x000000400f0f7824 */ /* 0x000fe200078e00ff */
[----:B------:R-:W-:Y:S01]  /*1080*/  LOP3.LUT R11, R5, 0xfffffff0, RZ, 0xc0, !PT ;  /* 0xfffffff0050b7812 */ /* 0x000fe200078ec0ff */
[----:B------:R-:W-:Y:S01]  /*1090*/  IMAD.SHL.U32 R118, R118, 0x8, RZ ;  /* 0x0000000876767824 */ /* 0x000fe200078e00ff */
[----:B------:R-:W-:Y:S01]  /*10a0*/  LEA.HI R116, R116, R18, RZ, 0x1 ;  /* 0x0000001274747211 */ /* 0x000fe200078f08ff */
[----:B------:R-:W-:Y:S01]  /*10b0*/  UMOV UR8, 0x6 ;  /* 0x0000000600087882 */ /* 0x000fe20000000000 */
[----:B------:R-:W-:Y:S01]  /*10c0*/  LOP3.LUT R15, R15, 0xc0, RZ, 0xc0, !PT ;  /* 0x000000c00f0f7812 */ /* 0x000fe200078ec0ff */
[----:B------:R-:W-:Y:S01]  /*10d0*/  IMAD.IADD R11, R42, 0x1, -R11 ;  /* 0x000000012a0b7824 */ /* 0x000fe200078e0a0b */
[----:B------:R-:W-:Y:S01]  /*10e0*/  IADD3 R26, P0, R118, R26, RZ ;  /* 0x0000001a761a7210 */ /* 0x000fe20007f1e0ff */
[----:B------:R-:W-:Y:S01]  /*10f0*/  USHF.L.U64.HI UR7, UR6, UR8, UR7 ;  /* 0x0000000806077299 */ /* 0x000fe20008010207 */
[--C-:B------:R-:W-:Y:S01]  /*1100*/  LOP3.LUT R21, R15, 0x18, R118.reuse, 0xf8, !PT ;  /* 0x000000180f157812 */ /* 0x100fe200078ef876 */
[----:B------:R-:W-:Y:S01]  /*1110*/  ULDC.64 UR4, c[0x0][0x1a0] ;  /* 0x0000680000047ab9 */ /* 0x000fe20000000a00 */
[----:B------:R-:W-:Y:S01]  /*1120*/  SHF.R.U32.HI R15, RZ, 0x3, R15 ;  /* 0x00000003ff0f7819 */ /* 0x000fe2000001160f */
[----:B------:R-:W-:Y:S01]  /*1130*/  USHF.L.U32 UR10, UR4, 0x6, URZ ;  /* 0x00000006040a7899 */ /* 0x000fe2000800063f */
[----:B------:R-:W-:Y:S01]  /*1140*/  SHF.R.S32.HI R119, RZ, 0x1f, R118 ;  /* 0x0000001fff777819 */ /* 0x000fe20000011476 */
[----:B------:R-:W-:Y:S01]  /*1150*/  USHF.L.U64.HI UR5, UR4, UR8, UR5 ;  /* 0x0000000804057299 */ /* 0x000fe20008010205 */
[----:B------:R-:W-:Y:S01]  /*1160*/  LOP3.LUT R15, R21, R15, RZ, 0x3c, !PT ;  /* 0x0000000f150f7212 */ /* 0x000fe200078e3cff */
[----:B------:R-:W-:Y:S01]  /*1170*/  IMAD.SHL.U32 R60, R42, 0x2, RZ ;  /* 0x000000022a3c7824 */ /* 0x000fe200078e00ff */
[----:B------:R-:W-:Y:S01]  /*1180*/  LEA.HI R12, R11, R11, RZ, 0x1 ;  /* 0x0000000b0b0c7211 */ /* 0x000fe200078f08ff */
[----:B------:R-:W-:Y:S01]  /*1190*/  IMAD.X R27, R119, 0x1, R6, P0 ;  /* 0x00000001771b7824 */ /* 0x000fe200000e0606 */
[----:B------:R-:W-:Y:S01]  /*11a0*/  LOP3.LUT R21, R9, 0xfffffff8, RZ, 0xc0, !PT ;  /* 0xfffffff809157812 */ /* 0x000fe200078ec0ff */
[----:B------:R-:W-:Y:S01]  /*11b0*/  IMAD.WIDE.U32 R24, R24, c[0x0][0x178], R118 ;  /* 0x00005e0018187a25 */ /* 0x000fe200078e0076 */
[----:B------:R-:W-:-:S02]  /*11c0*/  SHF.R.S32.HI R6, RZ, 0x1f, R8 ;  /* 0x0000001fff067819 */ /* 0x000fc40000011408 */
[----:B------:R-:W-:Y:S01]  /*11d0*/  SHF.R.S32.HI R23, RZ, 0x4, R5 ;  /* 0x00000004ff177819 */ /* 0x000fe20000011405 */
[----:B------:R-:W-:Y:S01]  /*11e0*/  IMAD.IADD R21, R42, 0x1, -R21 ;  /* 0x000000012a157824 */ /* 0x000fe200078e0a15 */
[----:B------:R-:W-:Y:S01]  /*11f0*/  LOP3.LUT R40, R12, 0x7fffffe, RZ, 0xc0, !PT ;  /* 0x07fffffe0c287812 */ /* 0x000fe200078ec0ff */
[----:B------:R-:W-:Y:S01]  /*1200*/  IMAD.IADD R25, R25, 0x1, R13 ;  /* 0x0000000119197824 */ /* 0x000fe200078e020d */
[----:B------:R-:W-:Y:S01]  /*1210*/  SHF.R.S32.HI R4, RZ, 0x1f, R11 ;  /* 0x0000001fff047819 */ /* 0x000fe2000001140b */
[----:B------:R-:W-:Y:S01]  /*1220*/  IMAD R13, R6, c[0x0][0x1a8], RZ ;  /* 0x00006a00060d7a24 */ /* 0x000fe200078e02ff */
[----:B------:R-:W-:Y:S01]  /*1230*/  LEA.HI R43, R43, R42, RZ, 0x5 ;  /* 0x0000002a2b2b7211 */ /* 0x000fe200078f28ff */
[----:B------:R-:W-:Y:S01]  /*1240*/  IMAD.IADD R40, R11, 0x1, -R40 ;  /* 0x000000010b287824 */ /* 0x000fe200078e0a28 */
[----:B------:R-:W-:Y:S01]  /*1250*/  LOP3.LUT R116, R116, 0x7fffffe, RZ, 0xc0, !PT ;  /* 0x07fffffe74747812 */ /* 0x000fe200078ec0ff */
[----:B------:R-:W-:Y:S01]  /*1260*/  IMAD.WIDE.U32 R26, R10, c[0x0][0x1b8], R26 ;  /* 0x00006e000a1a7a25 */ /* 0x000fe200078e001a */
[----:B------:R-:W-:-:S02]  /*1270*/  LEA.HI R5, R5, R23, RZ, 0x1 ;  /* 0x0000001705057211 */ /* 0x000fc400078f08ff */
[----:B------:R-:W-:Y:S01]  /*1280*/  SHF.R.S32.HI R19, RZ, 0x1f, R18 ;  /* 0x0000001fff137819 */ /* 0x000fe20000011412 */
[C---:B------:R-:W-:Y:S01]  /*1290*/  IMAD.IADD R116, R18.reuse, 0x1, -R116 ;  /* 0x0000000112747824 */ /* 0x040fe200078e0a74 */
[----:B------:R-:W-:Y:S01]  /*12a0*/  IADD3 R6, P0, R18, R14, RZ ;  /* 0x0000000e12067210 */ /* 0x000fe20007f1e0ff */
[----:B------:R-:W-:Y:S01]  /*12b0*/  IMAD R13, R8, c[0x0][0x1ac], R13 ;  /* 0x00006b00080d7a24 */ /* 0x000fe200078e020d */
[----:B------:R-:W-:Y:S01]  /*12c0*/  LEA.HI R4, R4, R11, RZ, 0x3 ;  /* 0x0000000b04047211 */ /* 0x000fe200078f18ff */
[----:B------:R-:W-:Y:S01]  /*12d0*/  IMAD.WIDE.U32 R24, R8, c[0x0][0x1a8], R24 ;  /* 0x00006a0008187a25 */ /* 0x000fe200078e0018 */
[----:B------:R-:W-:Y:S02]  /*12e0*/  SHF.R.S32.HI R122, RZ, 0x5, R43 ;  /* 0x00000005ff7a7819 */ /* 0x000fe4000001142b */
[----:B------:R-:W-:Y:S01]  /*12f0*/  LEA.HI R11, R21, R21, RZ, 0x1 ;  /* 0x00000015150b7211 */ /* 0x000fe200078f08ff */
[----:B------:R-:W-:Y:S01]  /*1300*/  IMAD.X R10, R19, 0x1, R3, P0 ;  /* 0x00000001130a7824 */ /* 0x000fe200000e0603 */
[----:B------:R-:W-:Y:S01]  /*1310*/  LOP3.LUT R5, R5, 0xfffffffe, RZ, 0xc0, !PT ;  /* 0xfffffffe05057812 */ /* 0x000fe200078ec0ff */
[----:B------:R-:W-:Y:S01]  /*1320*/  IMAD R116, R122, 0x8, R116 ;  /* 0x000000087a747824 */ /* 0x000fe200078e0274 */
[----:B------:R-:W-:Y:S01]  /*1330*/  IADD3 R22, P1, R118, R22, RZ ;  /* 0x0000001676167210 */ /* 0x000fe20007f3e0ff */
[----:B------:R-:W-:Y:S01]  /*1340*/  IMAD.WIDE R16, R16, 0x40, R18 ;  /* 0x0000004010107825 */ /* 0x000fe200078e0212 */
[----:B------:R-:W-:-:S02]  /*1350*/  SHF.R.S32.HI R3, RZ, 0x1, R11 ;  /* 0x00000001ff037819 */ /* 0x000fc4000001140b */
[----:B------:R-:W-:Y:S01]  /*1360*/  SHF.R.S32.HI R14, RZ, 0x1, R12 ;  /* 0x00000001ff0e7819 */ /* 0x000fe2000001140c */
[----:B------:R-:W-:Y:S02]  /*1370*/  IMAD.IADD R5, R23, 0x1, -R5 ;  /* 0x0000000117057824 */ /* 0x000fe400078e0a05 */
[----:B------:R-:W-:Y:S01]  /*1380*/  IMAD.X R23, R119, 0x1, R0, P1 ;  /* 0x0000000177177824 */ /* 0x000fe200008e0600 */
[----:B------:R-:W-:Y:S01]  /*1390*/  LOP3.LUT R0, R11, 0x3fffffe, RZ, 0xc0, !PT ;  /* 0x03fffffe0b007812 */ /* 0x000fe200078ec0ff */
[----:B------:R-:W-:Y:S01]  /*13a0*/  IMAD.U32 R116, R116, 0x20, R15 ;  /* 0x0000002074747824 */ /* 0x000fe200078e000f */
[----:B------:R-:W-:Y:S01]  /*13b0*/  SHF.R.S32.HI R15, RZ, 0x1f, R12 ;  /* 0x0000001fff0f7819 */ /* 0x000fe2000001140c */
[----:B------:R-:W-:Y:S02]  /*13c0*/  IMAD.SHL.U32 R11, R3, 0x40, RZ ;  /* 0x00000040030b7824 */ /* 0x000fe400078e00ff */
[----:B------:R-:W-:Y:S01]  /*13d0*/  IMAD.IADD R25, R25, 0x1, R13 ;  /* 0x0000000119197824 */ /* 0x000fe200078e020d */
[----:B------:R-:W-:Y:S01]  /*13e0*/  LEA.HI R15, R15, R14, RZ, 0x2 ;  /* 0x0000000e0f0f7211 */ /* 0x000fe200078f10ff */
[----:B------:R-:W-:Y:S01]  /*13f0*/  IMAD R13, R17, c[0x0][0x190], RZ ;  /* 0x00006400110d7a24 */ /* 0x000fe200078e02ff */
[----:B------:R-:W-:Y:S01]  /*1400*/  LOP3.LUT R11, R11, 0xc0, RZ, 0xc0, !PT ;  /* 0x000000c00b0b7812 */ /* 0x000fe200078ec0ff */
[----:B------:R-:W-:Y:S01]  /*1410*/  IMAD R12, R19, c[0x0][0x198], RZ ;  /* 0x00006600130c7a24 */ /* 0x000fe200078e02ff */
[----:B------:R-:W-:Y:S01]  /*1420*/  LOP3.LUT R8, R15, 0xfffffffc, RZ, 0xc0, !PT ;  /* 0xfffffffc0f087812 */ /* 0x000fe200078ec0ff */
[----:B------:R-:W-:Y:S01]  /*1430*/  IMAD R13, R16, c[0x0][0x194], R13 ;  /* 0x00006500100d7a24 */ /* 0x000fe200078e020d */
[----:B------:R-:W-:Y:S01]  /*1440*/  LOP3.LUT R9, R11, 0x8, R9, 0xf8, !PT ;  /* 0x000000080b097812 */ /* 0x000fe200078ef809 */
[C---:B------:R-:W-:Y:S01]  /*1450*/  IMAD R12, R18.reuse, c[0x0][0x19c], R12 ;  /* 0x00006700120c7a24 */ /* 0x040fe200078e020c */
[----:B------:R-:W-:Y:S01]  /*1460*/  SHF.R.U32.HI R11, RZ, 0x3, R11 ;  /* 0x00000003ff0b7819 */ /* 0x000fe2000001160b */
[----:B------:R-:W-:-:S04]  /*1470*/  IMAD.WIDE.U32 R22, R18, c[0x0][0x198], R22 ;  /* 0x0000660012167a25 */ /* 0x000fc800078e0016 */
[----:B------:R-:W-:Y:S01]  /*1480*/  IMAD.WIDE.U32 R16, R16, c[0x0][0x190], R24 ;  /* 0x0000640010107a25 */ /* 0x000fe200078e0018 */
[----:B------:R-:W-:-:S03]  /*1490*/  LEA R115, P0, R22, c[0x0][0x168], 0x1 ;  /* 0x00005a0016737a11 */ /* 0x000fc600078008ff */
[----:B------:R-:W-:Y:S01]  /*14a0*/  IMAD.IADD R27, R27, 0x1, R7 ;  /* 0x000000011b1b7824 */ /* 0x000fe200078e0207 */
[----:B------:R-:W-:Y:S01]  /*14b0*/  LOP3.LUT R7, R9, R11, RZ, 0x3c, !PT ;  /* 0x0000000b09077212 */ /* 0x000fe200078e3cff */
[----:B------:R-:W-:Y:S01]  /*14c0*/  IMAD.IADD R8, R14, 0x1, -R8 ;  /* 0x000000010e087824 */ /* 0x000fe200078e0a08 */
[----:B------:R-:W-:Y:S01]  /*14d0*/  LEA R14, P1, R16, c[0x0][0x160], 0x1 ;  /* 0x00005800100e7a11 */ /* 0x000fe200078208ff */
[----:B------:R-:W-:Y:S02]  /*14e0*/  IMAD.IADD R12, R23, 0x1, R12 ;  /* 0x00000001170c7824 */ /* 0x000fe400078e020c */
[----:B------:R-:W-:Y:S02]  /*14f0*/  IMAD.IADD R13, R17, 0x1, R13 ;  /* 0x00000001110d7824 */ /* 0x000fe400078e020d */
[----:B------:R-:W-:Y:S01]  /*1500*/  IMAD.MOV.U32 R9, RZ, RZ, c[0x0][0x190] ;  /* 0x00006400ff097624 */ /* 0x000fe200078e00ff */
[----:B------:R-:W-:Y:S01]  /*1510*/  LEA.HI.X R114, R22, c[0x0][0x16c], R12, 0x1, P0 ;  /* 0x00005b0016727a11 */ /* 0x000fe200000f0c0c */
[----:B------:R-:W-:Y:S01]  /*1520*/  IMAD R11, R10, c[0x0][0x1a0], RZ ;  /* 0x000068000a0b7a24 */ /* 0x000fe200078e02ff */
[----:B------:R-:W-:Y:S01]  /*1530*/  LEA.HI.X R15, R16, c[0x0][0x164], R13, 0x1, P1 ;  /* 0x00005900100f7a11 */ /* 0x000fe200008f0c0d */
[----:B------:R-:W-:Y:S01]  /*1540*/  IMAD.MOV.U32 R10, RZ, RZ, c[0x0][0x194] ;  /* 0x00006500ff0a7624 */ /* 0x000fe200078e00ff */
[----:B------:R-:W-:Y:S01]  /*1550*/  LEA R12, P1, R9, R14, 0x6 ;  /* 0x0000000e090c7211 */ /* 0x000fe200078230ff */
[----:B------:R-:W-:Y:S01]  /*1560*/  IMAD.SHL.U32 R116, R116, 0x2, RZ ;  /* 0x0000000274747824 */ /* 0x000fe200078e00ff */
[----:B------:R-:W-:Y:S01]  /*1570*/  IADD3 R16, P0, R115, UR9, RZ ;  /* 0x0000000973107c10 */ /* 0x000fe2000ff1e0ff */
[----:B------:R-:W-:Y:S01]  /*1580*/  IMAD.MOV.U32 R18, RZ, RZ, R115 ;  /* 0x000000ffff127224 */ /* 0x000fe200078e0073 */
[----:B------:R-:W-:Y:S01]  /*1590*/  LEA.HI.X R13, R9, R15, R10, 0x6, P1 ;  /* 0x0000000f090d7211 */ /* 0x000fe200008f340a */
[----:B------:R-:W-:Y:S01]  /*15a0*/  IMAD.MOV.U32 R19, RZ, RZ, R114 ;  /* 0x000000ffff137224 */ /* 0x000fe200078e0072 */
[----:B------:R-:W-:Y:S01]  /*15b0*/  @!PT LDS RZ, [RZ] ;  /* 0x00000000fffff984 */ /* 0x000fe20000000800 */
[----:B------:R-:W-:Y:S01]  /*15c0*/  @!PT LDS RZ, [RZ] ;  /* 0x00000000fffff984 */ /* 0x000fe20000000800 */
[----:B------:R-:W-:Y:S01]  /*15d0*/  @!PT LDS RZ, [RZ] ;  /* 0x00000000fffff984 */ /* 0x000fe20000000800 */
[----:B------:R1:W-:Y:S01]  /*15e0*/  LDGSTS.E.BYPASS.LTC128B.128 [R116], [R14.64] ;  /* 0x000000000e747fae */ /* 0x0003e2000b901d4c */
[----:B------:R-:W-:Y:S01]  /*15f0*/  IADD3.X R17, R114, UR7, RZ, P0, !PT ;  /* 0x0000000772117c10 */ /* 0x000fe200087fe4ff */
[----:B------:R-:W-:Y:S01]  /*1600*/  IMAD.IADD R0, R21, 0x1, -R0 ;  /* 0x0000000115007824 */ /* 0x000fe200078e0a00 */
[----:B------:R-:W-:Y:S01]  /*1610*/  LOP3.LUT P1, RZ, R8, 0x2, RZ, 0xc0, !PT ;  /* 0x0000000208ff7812 */ /* 0x000fe2000782c0ff */
[----:B------:R2:W-:Y:S01]  /*1620*/  LDGSTS.E.BYPASS.LTC128B.128 [R116+0x800], [R12.64] ;  /* 0x008000000c747fae */ /* 0x0005e2000b901d4c */
[----:B------:R-:W-:-:S02]  /*1630*/  IMAD R11, R6, c[0x0][0x1a4], R11 ;  /* 0x00006900060b7a24 */ /* 0x000fc400078e020b */
[----:B------:R-:W-:Y:S01]  /*1640*/  IMAD.WIDE.U32 R26, R6, c[0x0][0x1a0], R26 ;  /* 0x00006800061a7a25 */ /* 0x000fe200078e001a */
[----:B------:R3:W-:Y:S03]  /*1650*/  LDGSTS.E.BYPASS.LTC128B.128 [R116+0x1000], [R18.64] ;  /* 0x0100000012747fae */ /* 0x0007e6000b901d4c */
[----:B------:R-:W-:Y:S01]  /*1660*/  IMAD.SHL.U32 R6, R8, 0x40, RZ ;  /* 0x0000004008067824 */ /* 0x000fe200078e00ff */
[----:B------:R3:W-:Y:S01]  /*1670*/  LDGSTS.E.BYPASS.LTC128B.128 [R116+0x1800], [R16.64] ;  /* 0x0180000010747fae */ /* 0x0007e2000b901d4c */
[----:B------:R-:W-:Y:S02]  /*1680*/  IMAD.SHL.U32 R4, R4, 0x20, RZ ;  /* 0x0000002004047824 */ /* 0x000fe400078e00ff */
[----:B------:R-:W-:Y:S01]  /*1690*/  IMAD R0, R5, 0x8, R0 ;  /* 0x0000000805007824 */ /* 0x000fe200078e0200 */
[----:B------:R-:W-:Y:S01]  /*16a0*/  LOP3.LUT R6, R6, 0xc0, RZ, 0xc0, !PT ;  /* 0x000000c006067812 */ /* 0x000fe200078ec0ff */
[----:B------:R-:W-:Y:S01]  /*16b0*/  IMAD.IADD R11, R27, 0x1, R11 ;  /* 0x000000011b0b7824 */ /* 0x000fe200078e020b */
[----:B------:R-:W-:Y:S01]  /*16c0*/  LOP3.LUT R23, R4, 0xffffff00, RZ, 0xc0, !PT ;  /* 0xffffff0004177812 */ /* 0x000fe200078ec0ff */
[----:B------:R-:W-:Y:S01]  /*16d0*/  IMAD.SHL.U32 R5, R5, 0x8, RZ ;  /* 0x0000000805057824 */ /* 0x000fe200078e00ff */
[----:B------:R-:W-:Y:S01]  /*16e0*/  SHF.R.U32.HI R21, RZ, 0x3, R6 ;  /* 0x00000003ff157819 */ /* 0x000fe20000011606 */
[----:B------:R-:W-:-:S02]  /*16f0*/  IMAD.U32 R0, R0, 0x20, R7 ;  /* 0x0000002000007824 */ /* 0x000fc400078e0007 */
[----:B------:R-:W-:Y:S01]  /*1700*/  IMAD R4, R122, 0x200, R23 ;  /* 0x000002007a047824 */ /* 0x000fe200078e0217 */
[----:B------:R-:W-:Y:S01]  /*1710*/  LOP3.LUT R5, R6, 0x8, R5, 0xf8, !PT ;  /* 0x0000000806057812 */ /* 0x000fe200078ef805 */
[C---:B------:R-:W-:Y:S01]  /*1720*/  IMAD.SHL.U32 R22, R0.reuse, 0x2, RZ ;  /* 0x0000000200167824 */ /* 0x040fe200078e00ff */
[----:B------:R-:W-:Y:S01]  /*1730*/  LEA R109, R0, 0x1000, 0x1 ;  /* 0x00001000006d7811 */ /* 0x000fe200078e08ff */
[----:B------:R-:W-:Y:S01]  /*1740*/  IMAD R4, R40, 0x20, R4 ;  /* 0x0000002028047824 */ /* 0x000fe200078e0204 */
[----:B-1----:R-:W-:Y:S01]  /*1750*/  IADD3 R14, P0, R16, UR9, RZ ;  /* 0x00000009100e7c10 */ /* 0x002fe2000ff1e0ff */
[----:B------:R-:W-:Y:S01]  /*1760*/  IMAD R44, R122, 0x10, R44 ;  /* 0x000000107a2c7824 */ /* 0x000fe200078e022c */
[----:B------:R-:W-:Y:S01]  /*1770*/  LOP3.LUT R21, R5, R21, RZ, 0x3c, !PT ;  /* 0x0000001505157212 */ /* 0x000fe200078e3cff */
[----:B------:R-:W-:Y:S01]  /*1780*/  IMAD R106, R40, 0x20, R23 ;  /* 0x00000020286a7824 */ /* 0x000fe200078e0217 */
[----:B------:R-:W-:Y:S02]  /*1790*/  IADD3.X R15, R17, UR7, RZ, P0, !PT ;  /* 0x00000007110f7c10 */ /* 0x000fe400087fe4ff */
[----:B--2---:R-:W-:Y:S01]  /*17a0*/  IADD3 R12, P0, R14, UR9, RZ ;  /* 0x000000090e0c7c10 */ /* 0x004fe2000ff1e0ff */
[----:B------:R-:W-:Y:S01]  /*17b0*/  IMAD.IADD R110, R21, 0x1, R4 ;  /* 0x00000001156e7824 */ /* 0x000fe200078e0204 */
[----:B------:R-:W-:Y:S01]  /*17c0*/  IADD3 R107, R109, 0x20, RZ ;  /* 0x000000206d6b7810 */ /* 0x000fe20007ffe0ff */
[----:B------:R1:W-:Y:S01]  /*17d0*/  LDGSTS.E.BYPASS.LTC128B.128 [R116+0x2000], [R14.64] ;  /* 0x020000000e747fae */ /* 0x0003e2000b901d4c */
[----:B------:R-:W-:Y:S01]  /*17e0*/  IADD3.X R13, R15, UR7, RZ, P0, !PT ;  /* 0x000000070f0d7c10 */ /* 0x000fe200087fe4ff */
[----:B------:R-:W-:Y:S01]  /*17f0*/  IMAD.SHL.U32 R110, R110, 0x2, RZ ;  /* 0x000000026e6e7824 */ /* 0x000fe200078e00ff */
[----:B------:R-:W-:Y:S01]  /*1800*/  LEA R112, P0, R26, c[0x0][0x170], 0x1 ;  /* 0x00005c001a707a11 */ /* 0x000fe200078008ff */
[----:B------:R-:W-:-:S02]  /*1810*/  IMAD.IADD R106, R21, 0x1, R106 ;  /* 0x00000001156a7824 */ /* 0x000fc400078e026a */
[----:B------:R2:W-:Y:S01]  /*1820*/  LDGSTS.E.BYPASS.LTC128B.128 [R116+0x2800], [R12.64] ;  /* 0x028000000c747fae */ /* 0x0005e2000b901d4c */
[----:B------:R-:W-:Y:S01]  /*1830*/  LEA.HI.X R111, R26, c[0x0][0x174], R11, 0x1, P0 ;  /* 0x00005d001a6f7a11 */ /* 0x000fe200000f0c0b */
[----:B------:R-:W-:Y:S01]  /*1840*/  IMAD.MOV.U32 R10, RZ, RZ, R112 ;  /* 0x000000ffff0a7224 */ /* 0x000fe200078e0070 */
[----:B------:R-:W-:Y:S01]  /*1850*/  IADD3 R6, P0, R112, UR10, RZ ;  /* 0x0000000a70067c10 */ /* 0x000fe2000ff1e0ff */
[----:B------:R-:W0:Y:S02]  /*1860*/  LDGDEPBAR ;  /* 0x00000000000079af */ /* 0x000e240000000000 */
[----:B------:R-:W-:Y:S01]  /*1870*/  IMAD.MOV.U32 R11, RZ, RZ, R111 ;  /* 0x000000ffff0b7224 */ /* 0x000fe200078e006f */
[----:B------:R-:W-:Y:S02]  /*1880*/  IADD3.X R7, R111, UR5, RZ, P0, !PT ;  /* 0x000000056f077c10 */ /* 0x000fe400087fe4ff */
[----:B--2---:R-:W-:Y:S01]  /*1890*/  IADD3 R12, P0, R6, UR10, RZ ;  /* 0x0000000a060c7c10 */ /* 0x004fe2000ff1e0ff */
[----:B------:R-:W-:-:S04]  /*18a0*/  DEPBAR.LE SB0, 0x0 ;  /* 0x000080000000791a */ /* 0x000fc80000000000 */
[----:B------:R-:W-:Y:S01]  /*18b0*/  BAR.SYNC.DEFER_BLOCKING 0x0 ;  /* 0x0000000000007b1d */ /* 0x000fe20000010000 */
[----:B------:R-:W-:-:S05]  /*18c0*/  IADD3.X R13, R7, UR5, RZ, P0, !PT ;  /* 0x00000005070d7c10 */ /* 0x000fca00087fe4ff */
[----:B------:R-:W-:Y:S01]  /*18d0*/  @!PT LDS RZ, [RZ] ;  /* 0x00000000fffff984 */ /* 0x000fe20000000800 */
[----:B------:R-:W-:Y:S01]  /*18e0*/  @!PT LDS RZ, [RZ] ;  /* 0x00000000fffff984 */ /* 0x000fe20000000800 */
[----:B------:R-:W-:Y:S01]  /*18f0*/  @!PT LDS RZ, [RZ] ;  /* 0x00000000fffff984 */ /* 0x000fe20000000800 */
[----:B------:R2:W-:Y:S04]  /*1900*/  LDGSTS.E.BYPASS.LTC128B.128 [R116+0x3000], [R10.64] ;  /* 0x030000000a747fae */ /* 0x0005e8000b901d4c */
[----:B------:R4:W-:Y:S04]  /*1910*/  LDGSTS.E.BYPASS.LTC128B.128 [R116+0x3800], [R6.64] ;  /* 0x0380000006747fae */ /* 0x0009e8000b901d4c */
[----:B------:R1:W-:Y:S01]  /*1920*/  LDGSTS.E.BYPASS.LTC128B.128 [R116+0x4000], [R12.64] ;  /* 0x040000000c747fae */ /* 0x0003e2000b901d4c */
[----:B--2---:R-:W-:-:S04]  /*1930*/  IADD3 R10, P0, R12, UR10, RZ ;  /* 0x0000000a0c0a7c10 */ /* 0x004fc8000ff1e0ff */
[----:B------:R-:W-:Y:S02]  /*1940*/  IADD3.X R11, R13, UR5, RZ, P0, !PT ;  /* 0x000000050d0b7c10 */ /* 0x000fe400087fe4ff */
[----:B------:R-:W-:Y:S01]  /*1950*/  LOP3.LUT P0, RZ, R3, 0x2, RZ, 0xc0, !PT ;  /* 0x0000000203ff7812 */ /* 0x000fe2000780c0ff */
[----:B------:R-:W-:Y:S02]  /*1960*/  IMAD.MOV.U32 R3, RZ, RZ, 0x20 ;  /* 0x00000020ff037424 */ /* 0x000fe400078e00ff */
[----:B------:R2:W-:Y:S03]  /*1970*/  LDGSTS.E.BYPASS.LTC128B.128 [R116+0x4800], [R10.64] ;  /* 0x048000000a747fae */ /* 0x0005e6000b901d4c */
[----:B------:R-:W-:Y:S01]  /*1980*/  SEL R3, R3, 0xffffffe0, !P1 ;  /* 0xffffffe003037807 */ /* 0x000fe20004800000 */
[----:B----4-:R-:W-:Y:S04]  /*1990*/  LDSM.16.M88.4 R4, [R110] ;  /* 0x000000006e04783b */ /* 0x010fe80000000200 */
[----:B------:R-:W4:Y:S01]  /*19a0*/  LDSM.16.M88.4 R28, [R22+0x1000] ;  /* 0x00100000161c783b */ /* 0x000f220000000200 */
[----:B------:R-:W-:Y:S01]  /*19b0*/  IMAD.IADD R108, R110, 0x1, R3 ;  /* 0x000000016e6c7824 */ /* 0x000fe200078e0203 */
[----:B------:R-:W-:-:S02]  /*19c0*/  @P0 IADD3 R107, R109, -0x20, RZ ;  /* 0xffffffe06d6b0810 */ /* 0x000fc40007ffe0ff */
[----:B------:R-:W0:Y:S02]  /*19d0*/  LDGDEPBAR ;  /* 0x00000000000079af */ /* 0x000e240000000000 */
[C---:B------:R-:W-:Y:S02]  /*19e0*/  IADD3 R104, R107.reuse, 0x400, RZ ;  /* 0x000004006b687810 */ /* 0x040fe40007ffe0ff */
[----:B-1----:R-:W-:Y:S01]  /*19f0*/  LDSM.16.M88.4 R12, [R108] ;  /* 0x000000006c0c783b */ /* 0x002fe20000000200 */
[C---:B------:R-:W-:Y:S02]  /*1a00*/  IADD3 R103, R107.reuse, 0x800, RZ ;  /* 0x000008006b677810 */ /* 0x040fe40007ffe0ff */
[C---:B------:R-:W-:Y:S01]  /*1a10*/  IADD3 R102, R107.reuse, 0xc00, RZ ;  /* 0x00000c006b667810 */ /* 0x040fe20007ffe0ff */
[----:B---3--:R-:W-:Y:S01]  /*1a20*/  LDSM.16.M88.4 R16, [R107] ;  /* 0x000000006b10783b */ /* 0x008fe20000000200 */
[C---:B------:R-:W-:Y:S02]  /*1a30*/  IADD3 R101, R107.reuse, 0x1000, RZ ;  /* 0x000010006b657810 */ /* 0x040fe40007ffe0ff */
[C---:B------:R-:W-:Y:S01]  /*1a40*/  IADD3 R100, R107.reuse, 0x1400, RZ ;  /* 0x000014006b647810 */ /* 0x040fe20007ffe0ff */
[----:B------:R-:W-:Y:S01]  /*1a50*/  LDSM.16.M88.4 R36, [R107+0x400] ;  /* 0x000400006b24783b */ /* 0x000fe20000000200 */
[----:B------:R-:W-:-:S02]  /*1a60*/  IADD3 R87, R107, 0x1800, RZ ;  /* 0x000018006b577810 */ /* 0x000fc40007ffe0ff */
[----:B------:R-:W-:Y:S01]  /*1a70*/  IADD3 R86, R107, 0x1c00, RZ ;  /* 0x00001c006b567810 */ /* 0x000fe20007ffe0ff */
[----:B--2---:R-:W1:Y:S01]  /*1a80*/  LDSM.16.M88.4 R8, [R22+0x1400] ;  /* 0x001400001608783b */ /* 0x004e620000000200 */
[C---:B----4-:R-:W-:Y:S08]  /*1a90*/  HMMA.16816.F32.BF16 R32, R4.reuse, R28, RZ ;  /* 0x0000001c0420723c */ /* 0x050ff000000418ff */
        /* <DEDUP_REMOVED lines=17> */
[----:B------:R-:W-:Y:S05]  /*1bb0*/  HMMA.16816.F32.BF16 R8, R12, R38, R8 ;  /* 0x000000260c08723c */ /* 0x000fea0000041808 */
[----:B------:R-:W-:Y:S03]  /*1bc0*/  MUFU.TANH R54, R34 ;  /* 0x0000002200367308 */ /* 0x000fe60000002400 */
[----:B-1----:R-:W-:Y:S01]  /*1bd0*/  HMMA.16816.F32.BF16 R36, R4, R16, RZ ;  /* 0x000000100424723c */ /* 0x002fe200000418ff */
[----:B------:R-:W-:Y:S02]  /*1be0*/  FMUL.FTZ R24, R24, c[0x0][0x2ec] ;  /* 0x0000bb0018187a20 */ /* 0x000fe40000410000 */
[----:B------:R-:W-:-:S02]  /*1bf0*/  FMUL.FTZ R25, R25, c[0x0][0x2ec] ;  /* 0x0000bb0019197a20 */ /* 0x000fc40000410000 */
[----:B------:R1:W-:Y:S01]  /*1c00*/  MUFU.TANH R48, R35 ;  /* 0x0000002300307308 */ /* 0x0003e20000002400 */
[----:B------:R-:W-:Y:S02]  /*1c10*/  FMUL.FTZ R26, R26, c[0x0][0x2ec] ;  /* 0x0000bb001a1a7a20 */ /* 0x000fe40000410000 */
[----:B------:R-:W-:Y:S01]  /*1c20*/  FMUL.FTZ R27, R27, c[0x0][0x2ec] ;  /* 0x0000bb001b1b7a20 */ /* 0x000fe20000410000 */
[----:B------:R-:W-:Y:S04]  /*1c30*/  HMMA.16816.F32.BF16 R16, R4, R18, RZ ;  /* 0x000000120410723c */ /* 0x000fe800000418ff */
[----:B------:R-:W2:Y:S03]  /*1c40*/  MUFU.TANH R51, R28 ;  /* 0x0000001c00337308 */ /* 0x000ea60000002400 */
[----:B------:R-:W-:-:S02]  /*1c50*/  FMUL.FTZ R8, R8, c[0x0][0x2ec] ;  /* 0x0000bb0008087a20 */ /* 0x000fc40000410000 */
[----:B------:R-:W-:Y:S02]  /*1c60*/  FMUL.FTZ R9, R9, c[0x0][0x2ec] ;  /* 0x0000bb0009097a20 */ /* 0x000fe40000410000 */
[----:B------:R-:W-:Y:S01]  /*1c70*/  FMUL.FTZ R10, R10, c[0x0][0x2ec] ;  /* 0x0000bb000a0a7a20 */ /* 0x000fe20000410000 */
[----:B-1----:R-:W1:Y:S01]  /*1c80*/  LDSM.16.M88.4 R32, [R107+0x800] ;  /* 0x000800006b20783b */ /* 0x002e620000000200 */
[----:B------:R-:W-:Y:S01]  /*1c90*/  MUFU.TANH R47, R29 ;  /* 0x0000001d002f7308 */ /* 0x000fe20000002400 */
[----:B------:R-:W-:-:S07]  /*1ca0*/  FMUL.FTZ R11, R11, c[0x0][0x2ec] ;  /* 0x0000bb000b0b7a20 */ /* 0x000fce0000410000 */
[----:B------:R-:W3:Y:S08]  /*1cb0*/  MUFU.TANH R53, R30 ;  /* 0x0000001e00357308 */ /* 0x000ef00000002400 */
[----:B------:R4:W-:Y:S08]  /*1cc0*/  MUFU.TANH R68, R31 ;  /* 0x0000001f00447308 */ /* 0x0009f00000002400 */
[----:B------:R-:W-:Y:S01]  /*1cd0*/  MUFU.TANH R50, R24 ;  /* 0x0000001800327308 */ /* 0x000fe20000002400 */
[----:B----4-:R-:W4:Y:S07]  /*1ce0*/  LDSM.16.M88.4 R28, [R22+0x1c00] ;  /* 0x001c0000161c783b */ /* 0x010f2e0000000200 */
[----:B------:R-:W5:Y:S01]  /*1cf0*/  MUFU.TANH R49, R25 ;  /* 0x0000001900317308 */ /* 0x000f620000002400 */
[C---:B-1----:R-:W-:Y:S07]  /*1d00*/  HMMA.16816.F32.BF16 R36, R12.reuse, R32, R36 ;  /* 0x000000200c24723c */ /* 0x042fee0000041824 */
[----:B------:R-:W-:Y:S01]  /*1d10*/  MUFU.TANH R70, R26 ;  /* 0x0000001a00467308 */ /* 0x000fe20000002400 */
[----:B------:R-:W-:Y:S07]  /*1d20*/  HMMA.16816.F32.BF16 R16, R12, R34, R16 ;  /* 0x000000220c10723c */ /* 0x000fee0000041810 */
[----:B------:R1:W1:Y:S08]  /*1d30*/  MUFU.TANH R69, R27 ;  /* 0x0000001b00457308 */ /* 0x0002700000002400 */
[----:B------:R-:W2:Y:S01]  /*1d40*/  MUFU.TANH R61, R8 ;  /* 0x00000008003d7308 */ /* 0x000ea20000002400 */
[----:B------:R-:W-:Y:S01]  /*1d50*/  FMUL.FTZ R36, R36, c[0x0][0x2ec] ;  /* 0x0000bb0024247a20 */ /* 0x000fe20000410000 */
[----:B-1----:R-:W1:Y:S06]  /*1d60*/  LDSM.16.M88.4 R24, [R107+0xc00] ;  /* 0x000c00006b18783b */ /* 0x002e6c0000000200 */
[----:B------:R-:W-:Y:S01]  /*1d70*/  MUFU.TANH R59, R9 ;  /* 0x00000009003b7308 */ /* 0x000fe20000002400 */
[----:B------:R-:W-:-:S02]  /*1d80*/  FMUL.FTZ R37, R37, c[0x0][0x2ec] ;  /* 0x0000bb0025257a20 */ /* 0x000fc40000410000 */
[----:B------:R-:W-:Y:S02]  /*1d90*/  FMUL.FTZ R38, R38, c[0x0][0x2ec] ;  /* 0x0000bb0026267a20 */ /* 0x000fe40000410000 */
[----:B------:R-:W-:Y:S01]  /*1da0*/  FMUL.FTZ R39, R39, c[0x0][0x2ec] ;  /* 0x0000bb0027277a20 */ /* 0x000fe20000410000 */
[C---:B----4-:R-:W-:Y:S01]  /*1db0*/  HMMA.16816.F32.BF16 R32, R4.reuse, R28, RZ ;  /* 0x0000001c0420723c */ /* 0x050fe200000418ff */
[----:B------:R-:W-:Y:S01]  /*1dc0*/  FMUL.FTZ R16, R16, c[0x0][0x2ec] ;  /* 0x0000bb0010107a20 */ /* 0x000fe20000410000 */
[----:B------:R-:W4:Y:S01]  /*1dd0*/  MUFU.TANH R73, R10 ;  /* 0x0000000a00497308 */ /* 0x000f220000002400 */
[----:B------:R-:W-:Y:S02]  /*1de0*/  FMUL.FTZ R17, R17, c[0x0][0x2ec] ;  /* 0x0000bb0011117a20 */ /* 0x000fe40000410000 */
[----:B------:R-:W-:Y:S02]  /*1df0*/  FMUL.FTZ R18, R18, c[0x0][0x2ec] ;  /* 0x0000bb0012127a20 */ /* 0x000fe40000410000 */
[----:B------:R-:W-:Y:S01]  /*1e00*/  FMUL.FTZ R19, R19, c[0x0][0x2ec] ;  /* 0x0000bb0013137a20 */ /* 0x000fe20000410000 */
[----:B------:R-:W-:Y:S02]  /*1e10*/  HMMA.16816.F32.BF16 R28, R4, R30, RZ ;  /* 0x0000001e041c723c */ /* 0x000fe400000418ff */
[----:B------:R2:W1:Y:S08]  /*1e20*/  MUFU.TANH R72, R11 ;  /* 0x0000000b00487308 */ /* 0x0004700000002400 */
[----:B------:R-:W3:Y:S01]  /*1e30*/  MUFU.TANH R65, R36 ;  /* 0x0000002400417308 */ /* 0x000ee20000002400 */
[----:B--2---:R-:W2:Y:S07]  /*1e40*/  LDSM.16.M88.4 R8, [R22+0x2000] ;  /* 0x002000001608783b */ /* 0x004eae0000000200 */
[----:B------:R-:W-:Y:S06]  /*1e50*/  MUFU.TANH R55, R37 ;  /* 0x0000002500377308 */ /* 0x000fec0000002400 */
[C---:B-1----:R-:W-:Y:S02]  /*1e60*/  HMMA.16816.F32.BF16 R28, R12.reuse, R26, R28 ;  /* 0x0000001a0c1c723c */ /* 0x042fe4000004181c */
[----:B------:R-:W1:Y:S06]  /*1e70*/  MUFU.TANH R57, R38 ;  /* 0x0000002600397308 */ /* 0x000e6c0000002400 */
[----:B------:R-:W-:Y:S02]  /*1e80*/  HMMA.16816.F32.BF16 R32, R12, R24, R32 ;  /* 0x000000180c20723c */ /* 0x000fe40000041820 */
[----:B------:R1:W1:Y:S08]  /*1e90*/  MUFU.TANH R58, R39 ;  /* 0x00000027003a7308 */ /* 0x0002700000002400 */
[----:B------:R-:W-:Y:S06]  /*1ea0*/  MUFU.TANH R63, R16 ;  /* 0x00000010003f7308 */ /* 0x000fec0000002400 */
[----:B------:R-:W-:Y:S01]  /*1eb0*/  FMUL.FTZ R28, R28, c[0x0][0x2ec] ;  /* 0x0000bb001c1c7a20 */ /* 0x000fe20000410000 */
[----:B-1----:R-:W1:Y:S01]  /*1ec0*/  LDSM.16.M88.4 R36, [R107+0x1000] ;  /* 0x001000006b24783b */ /* 0x002e620000000200 */
[----:B------:R-:W1:Y:S01]  /*1ed0*/  MUFU.TANH R62, R17 ;  /* 0x00000011003e7308 */ /* 0x000e620000002400 */
[----:B------:R-:W-:-:S02]  /*1ee0*/  FMUL.FTZ R29, R29, c[0x0][0x2ec] ;  /* 0x0000bb001d1d7a20 */ /* 0x000fc40000410000 */
[----:B------:R-:W-:-:S03]  /*1ef0*/  FMUL.FTZ R30, R30, c[0x0][0x2ec] ;  /* 0x0000bb001e1e7a20 */ /* 0x000fc60000410000 */
[----:B------:R-:W-:Y:S01]  /*1f00*/  FMUL.FTZ R32, R32, c[0x0][0x2ec] ;  /* 0x0000bb0020207a20 */ /* 0x000fe20000410000 */
[C---:B--2---:R-:W-:Y:S01]  /*1f10*/  HMMA.16816.F32.BF16 R24, R4.reuse, R8, RZ ;  /* 0x000000080418723c */ /* 0x044fe200000418ff */
[----:B------:R-:W-:Y:S01]  /*1f20*/  FMUL.FTZ R33, R33, c[0x0][0x2ec] ;  /* 0x0000bb0021217a20 */ /* 0x000fe20000410000 */
[----:B------:R-:W-:Y:S01]  /*1f30*/  MUFU.TANH R64, R18 ;  /* 0x0000001200407308 */ /* 0x000fe20000002400 */
[----:B------:R-:W-:Y:S02]  /*1f40*/  FMUL.FTZ R34, R34, c[0x0][0x2ec] ;  /* 0x0000bb0022227a20 */ /* 0x000fe40000410000 */
[----:B------:R-:W-:Y:S02]  /*1f50*/  FMUL.FTZ R35, R35, c[0x0][0x2ec] ;  /* 0x0000bb0023237a20 */ /* 0x000fe40000410000 */
[----:B------:R-:W-:Y:S01]  /*1f60*/  FMUL.FTZ R31, R31, c[0x0][0x2ec] ;  /* 0x0000bb001f1f7a20 */ /* 0x000fe20000410000 */
[----:B------:R-:W-:Y:S02]  /*1f70*/  HMMA.16816.F32.BF16 R8, R4, R10, RZ ;  /* 0x0000000a0408723c */ /* 0x000fe400000418ff */
[----:B------:R2:W1:Y:S08]  /*1f80*/  MUFU.TANH R78, R19 ;  /* 0x00000013004e7308 */ /* 0x0004700000002400 */
[----:B------:R3:W-:Y:S01]  /*1f90*/  MUFU.TANH R84, R28 ;  /* 0x0000001c00547308 */ /* 0x0007e20000002400 */
[----:B--2---:R-:W2:Y:S07]  /*1fa0*/  LDSM.16.M88.4 R16, [R22+0x2400] ;  /* 0x002400001610783b */ /* 0x004eae0000000200 */
[----:B------:R-:W2:Y:S01]  /*1fb0*/  MUFU.TANH R88, R32 ;  /* 0x0000002000587308 */ /* 0x000ea20000002400 */
[----:B-1----:R-:W-:Y:S01]  /*1fc0*/  HMMA.16816.F32.BF16 R24, R12, R36, R24 ;  /* 0x000000240c18723c */ /* 0x002fe20000041818 */
[----:B---3--:R-:W-:-:S06]  /*1fd0*/  LOP3.LUT R28, R43, 0xffffffe0, RZ, 0xc0, !PT ;  /* 0xffffffe02b1c7812 */ /* 0x008fcc00078ec0ff */
[----:B------:R-:W-:Y:S01]  /*1fe0*/  MUFU.TANH R85, R33 ;  /* 0x0000002100557308 */ /* 0x000fe20000002400 */
[----:B------:R-:W-:Y:S01]  /*1ff0*/  IMAD.IADD R28, R42, 0x1, -R28 ;  /* 0x000000012a1c7824 */ /* 0x000fe200078e0a1c */
[----:B------:R-:W-:Y:S06]  /*2000*/  HMMA.16816.F32.BF16 R8, R12, R38, R8 ;  /* 0x000000260c08723c */ /* 0x000fec0000041808 */
[----:B------:R-:W1:Y:S01]  /*2010*/  MUFU.TANH R67, R34 ;  /* 0x0000002200437308 */ /* 0x000e620000002400 */
[----:B------:R-:W-:-:S04]  /*2020*/  SHF.R.S32.HI R0, RZ, 0x1f, R28 ;  /* 0x0000001fff007819 */ /* 0x000fc8000001141c */
[----:B------:R-:W-:-:S03]  /*2030*/  LEA.HI R0, R0, R28, RZ, 0x2 ;  /* 0x0000001c00007211 */ /* 0x000fc600078f10ff */
[----:B------:R3:W1:Y:S01]  /*2040*/  MUFU.TANH R93, R35 ;  /* 0x00000023005d7308 */ /* 0x0006620000002400 */
[----:B------:R-:W-:Y:S01]  /*2050*/  SHF.R.S32.HI R117, RZ, 0x2, R0 ;  /* 0x00000002ff757819 */ /* 0x000fe20000011400 */
[----:B------:R-:W-:-:S03]  /*2060*/  IMAD.SHL.U32 R0, R20, 0x80, RZ ;  /* 0x0000008014007824 */ /* 0x000fc600078e00ff */
[----:B------:R-:W-:Y:S01]  /*2070*/  IADD3 R44, R44, 0x1, R117 ;  /* 0x000000012c2c7810 */ /* 0x000fe20007ffe075 */
[----:B------:R-:W-:Y:S01]  /*2080*/  FMUL.FTZ R24, R24, c[0x0][0x2ec] ;  /* 0x0000bb0018187a20 */ /* 0x000fe20000410000 */
[----:B------:R-:W-:Y:S01]  /*2090*/  LOP3.LUT R60, R0, 0x6, R60, 0xf8, !PT ;  /* 0x00000006003c7812 */ /* 0x000fe200078ef83c */
[----:B------:R-:W-:Y:S01]  /*20a0*/  MUFU.TANH R66, R29 ;  /* 0x0000001d00427308 */ /* 0x000fe20000002400 */
[----:B------:R-:W-:Y:S01]  /*20b0*/  IADD3 R56, R41, -c[0x0][0x214], R44 ;  /* 0x8000850029387a10 */ /* 0x000fe20007ffe02c */
[----:B------:R-:W-:Y:S01]  /*20c0*/  FMUL.FTZ R25, R25, c[0x0][0x2ec] ;  /* 0x0000bb0019197a20 */ /* 0x000fe20000410000 */
[----:B------:R-:W-:Y:S01]  /*20d0*/  IADD3 R23, R60, -0x78, RZ ;  /* 0xffffff883c177810 */ /* 0x000fe20007ffe0ff */
[----:B------:R-:W-:Y:S01]  /*20e0*/  FMUL.FTZ R26, R26, c[0x0][0x2ec] ;  /* 0x0000bb001a1a7a20 */ /* 0x000fe20000410000 */
[----:B------:R-:W-:Y:S01]  /*20f0*/  IADD3 R56, R56, c[0x0][0x2e8], RZ ;  /* 0x0000ba0038387a10 */ /* 0x000fe20007ffe0ff */
[----:B------:R-:W-:Y:S01]  /*2100*/  FMUL.FTZ R27, R27, c[0x0][0x2ec] ;  /* 0x0000bb001b1b7a20 */ /* 0x000fe20000410000 */
[----:B---3--:R-:W3:Y:S01]  /*2110*/  LDSM.16.M88.4 R32, [R107+0x1400] ;  /* 0x001400006b20783b */ /* 0x008ee20000000200 */
[----:B------:R-:W1:Y:S01]  /*2120*/  MUFU.TANH R90, R30 ;  /* 0x0000001e005a7308 */ /* 0x000e620000002400 */
[----:B------:R-:W-:Y:S01]  /*2130*/  IADD3 R36, R56, 0x8, RZ ;  /* 0x0000000838247810 */ /* 0x000fe20007ffe0ff */
[----:B------:R-:W-:Y:S01]  /*2140*/  FMUL.FTZ R8, R8, c[0x0][0x2ec] ;  /* 0x0000bb0008087a20 */ /* 0x000fe20000410000 */
[-C--:B------:R-:W-:Y:S01]  /*2150*/  IMNMX R56, R56, R41.reuse, PT ;  /* 0x0000002938387217 */ /* 0x080fe20003800200 */
[----:B------:R-:W-:Y:S01]  /*2160*/  FMUL.FTZ R9, R9, c[0x0][0x2ec] ;  /* 0x0000bb0009097a20 */ /* 0x000fe20000410000 */
[----:B------:R-:W-:Y:S01]  /*2170*/  IMNMX R36, R36, R41, PT ;  /* 0x0000002924247217 */ /* 0x000fe20003800200 */
[----:B------:R-:W-:Y:S01]  /*2180*/  FMUL.FTZ R10, R10, c[0x0][0x2ec] ;  /* 0x0000bb000a0a7a20 */ /* 0x000fe20000410000 */
[C---:B------:R-:W-:Y:S01]  /*2190*/  ISETP.GE.AND P4, PT, R23.reuse, R56, PT ;  /* 0x000000381700720c */ /* 0x040fe20003f86270 */
[----:B------:R2:W1:Y:S01]  /*21a0*/  MUFU.TANH R89, R31 ;  /* 0x0000001f00597308 */ /* 0x0004620000002400 */
[----:B------:R-:W-:Y:S01]  /*21b0*/  ISETP.GE.AND P3, PT, R23, R36, PT ;  /* 0x000000241700720c */ /* 0x000fe20003f66270 */
[----:B------:R-:W-:Y:S01]  /*21c0*/  FMUL.FTZ R91, R11, c[0x0][0x2ec] ;  /* 0x0000bb000b5b7a20 */ /* 0x000fe20000410000 */
[----:B------:R-:W-:-:S02]  /*21d0*/  IADD3 R23, R60, -0x6f, RZ ;  /* 0xffffff913c177810 */ /* 0x000fc40007ffe0ff */
[----:B------:R-:W-:Y:S02]  /*21e0*/  FSEL R51, R51, -INF , !P4 ;  /* 0xff80000033337808 */ /* 0x000fe40006000000 */
[----:B------:R-:W-:Y:S01]  /*21f0*/  FSEL R38, R53, -INF , !P3 ;  /* 0xff80000035267808 */ /* 0x000fe20005800000 */
[----:B------:R-:W-:Y:S01]  /*2200*/  MUFU.TANH R99, R24 ;  /* 0x0000001800637308 */ /* 0x000fe20000002400 */
[C---:B------:R-:W-:Y:S02]  /*2210*/  ISETP.GE.AND P4, PT, R23.reuse, R56, PT ;  /* 0x000000381700720c */ /* 0x040fe40003f86270 */
[----:B------:R-:W-:Y:S02]  /*2220*/  ISETP.GE.AND P3, PT, R23, R36, PT ;  /* 0x000000241700720c */ /* 0x000fe40003f66270 */
[----:B------:R-:W-:Y:S02]  /*2230*/  IADD3 R23, R60, -0x68, RZ ;  /* 0xffffff983c177810 */ /* 0x000fe40007ffe0ff */
[----:B-----5:R-:W-:Y:S01]  /*2240*/  FSEL R75, R49, -INF , !P4 ;  /* 0xff800000314b7808 */ /* 0x020fe20006000000 */
[----:B--2---:R-:W-:Y:S01]  /*2250*/  HMMA.16816.F32.BF16 R28, R4, R16, RZ ;  /* 0x00000010041c723c */ /* 0x004fe200000418ff */
[----:B------:R-:W2:Y:S01]  /*2260*/  MUFU.TANH R97, R25 ;  /* 0x0000001900617308 */ /* 0x000ea20000002400 */
[----:B------:R-:W-:-:S05]  /*2270*/  FSEL R69, R69, -INF , !P3 ;  /* 0xff80000045457808 */ /* 0x000fca0005800000 */
[----:B------:R-:W-:Y:S02]  /*2280*/  SHF.R.S32.HI R16, RZ, 0x1f, R43 ;  /* 0x0000001fff107819 */ /* 0x000fe4000001142b */
[----:B------:R-:W-:Y:S02]  /*2290*/  MUFU.TANH R95, R26 ;  /* 0x0000001a005f7308 */ /* 0x000fe40000002400 */
[----:B------:R-:W-:-:S04]  /*22a0*/  LEA.HI R16, R16, R122, RZ, 0x2 ;  /* 0x0000007a10107211 */ /* 0x000fc800078f10ff */
[----:B------:R-:W-:Y:S02]  /*22b0*/  LOP3.LUT R16, R16, 0xfffffffc, RZ, 0xc0, !PT ;  /* 0xfffffffc10107812 */ /* 0x000fe400078ec0ff */
[----:B------:R5:W1:Y:S03]  /*22c0*/  MUFU.TANH R98, R27 ;  /* 0x0000001b00627308 */ /* 0x000a660000002400 */
[----:B------:R-:W-:Y:S01]  /*22d0*/  IMAD.IADD R122, R122, 0x1, -R16 ;  /* 0x000000017a7a7824 */ /* 0x000fe200078e0a10 */
[----:B------:R-:W-:-:S03]  /*22e0*/  IADD3 R16, R60, -0x80, RZ ;  /* 0xffffff803c107810 */ /* 0x000fc60007ffe0ff */
[----:B---3--:R-:W-:Y:S01]  /*22f0*/  HMMA.16816.F32.BF16 R28, R12, R32, R28 ;  /* 0x000000200c1c723c */ /* 0x008fe2000004181c */
[C---:B------:R-:W-:Y:S01]  /*2300*/  ISETP.GE.AND P1, PT, R16.reuse, R56, PT ;  /* 0x000000381000720c */ /* 0x040fe20003f26270 */
[----:B------:R3:W1:Y:S01]  /*2310*/  MUFU.TANH R96, R8 ;  /* 0x0000000800607308 */ /* 0x0006620000002400 */
[----:B------:R-:W-:Y:S02]  /*2320*/  ISETP.GE.AND P2, PT, R16, R36, PT ;  /* 0x000000241000720c */ /* 0x000fe40003f46270 */
[----:B------:R-:W-:Y:S02]  /*2330*/  IADD3 R16, R60, -0x7f, RZ ;  /* 0xffffff813c107810 */ /* 0x000fe40007ffe0ff */
[----:B------:R-:W-:Y:S01]  /*2340*/  FSEL R37, R46, -INF , !P1 ;  /* 0xff8000002e257808 */ /* 0x000fe20004800000 */
[----:B-----5:R-:W5:Y:S01]  /*2350*/  LDSM.16.M88.4 R24, [R22+0x2800] ;  /* 0x002800001618783b */ /* 0x020f620000000200 */
[C---:B------:R-:W-:Y:S01]  /*2360*/  ISETP.GE.AND P0, PT, R16.reuse, R56, PT ;  /* 0x000000381000720c */ /* 0x040fe20003f06270 */
[----:B------:R-:W-:Y:S01]  /*2370*/  MUFU.TANH R94, R9 ;  /* 0x00000009005e7308 */ /* 0x000fe20000002400 */
[----:B------:R-:W-:-:S02]  /*2380*/  ISETP.GE.AND P5, PT, R16, R36, PT ;  /* 0x000000241000720c */ /* 0x000fc40003fa6270 */
[----:B------:R-:W-:Y:S01]  /*2390*/  HMMA.16816.F32.BF16 R16, R4, R18, RZ ;  /* 0x000000120410723c */ /* 0x000fe200000418ff */
[----:B------:R-:W-:Y:S02]  /*23a0*/  FSEL R54, R54, -INF , !P2 ;  /* 0xff80000036367808 */ /* 0x000fe40005000000 */
[----:B------:R-:W-:Y:S02]  /*23b0*/  FSEL R52, R45, -INF , !P0 ;  /* 0xff8000002d347808 */ /* 0x000fe40004000000 */
[----:B---3--:R-:W-:Y:S01]  /*23c0*/  IADD3 R8, R60, -0x77, RZ ;  /* 0xffffff893c087810 */ /* 0x008fe20007ffe0ff */
[----:B------:R3:W1:Y:S01]  /*23d0*/  MUFU.TANH R92, R10 ;  /* 0x0000000a005c7308 */ /* 0x0006620000002400 */
[----:B------:R-:W-:Y:S02]  /*23e0*/  FSEL R39, R48, -INF , !P5 ;  /* 0xff80000030277808 */ /* 0x000fe40006800000 */
[----:B------:R-:W-:Y:S02]  /*23f0*/  ISETP.GE.AND P1, PT, R8, R56, PT ;  /* 0x000000380800720c */ /* 0x000fe40003f26270 */
[----:B------:R-:W-:Y:S01]  /*2400*/  FMUL.FTZ R28, R28, c[0x0][0x2ec] ;  /* 0x0000bb001c1c7a20 */ /* 0x000fe20000410000 */
[----:B------:R-:W-:Y:S01]  /*2410*/  ISETP.GE.AND P2, PT, R8, R36, PT ;  /* 0x000000240800720c */ /* 0x000fe20003f46270 */
[----:B------:R-:W-:Y:S01]  /*2420*/  FMUL.FTZ R30, R30, c[0x0][0x2ec] ;  /* 0x0000bb001e1e7a20 */ /* 0x000fe20000410000 */
[----:B------:R-:W-:Y:S01]  /*2430*/  IADD3 R8, R60, -0x70, RZ ;  /* 0xffffff903c087810 */ /* 0x000fe20007ffe0ff */
[----:B------:R1:W1:Y:S01]  /*2440*/  MUFU.TANH R40, R28 ;  /* 0x0000001c00287308 */ /* 0x0002620000002400 */
[----:B------:R-:W-:Y:S01]  /*2450*/  FSEL R71, R47, -INF , !P1 ;  /* 0xff8000002f477808 */ /* 0x000fe20004800000 */
[----:B------:R-:W-:Y:S01]  /*2460*/  FMUL.FTZ R31, R31, c[0x0][0x2ec] ;  /* 0x0000bb001f1f7a20 */ /* 0x000fe20000410000 */
[----:B------:R-:W-:-:S02]  /*2470*/  ISETP.GE.AND P0, PT, R8, R56, PT ;  /* 0x000000380800720c */ /* 0x000fc40003f06270 */
[----:B------:R-:W-:Y:S02]  /*2480*/  ISETP.GE.AND P5, PT, R8, R36, PT ;  /* 0x000000240800720c */ /* 0x000fe40003fa6270 */
[----:B------:R-:W-:Y:S01]  /*2490*/  FSEL R68, R68, -INF , !P2 ;  /* 0xff80000044447808 */ /* 0x000fe20005000000 */
[----:B---3--:R-:W3:Y:S01]  /*24a0*/  LDSM.16.M88.4 R8, [R107+0x1800] ;  /* 0x001800006b08783b */ /* 0x008ee20000000200 */
[C---:B------:R-:W-:Y:S01]  /*24b0*/  ISETP.GE.AND P1, PT, R23.reuse, R56, PT ;  /* 0x000000381700720c */ /* 0x040fe20003f26270 */
[----:B------:R-:W-:Y:S01]  /*24c0*/  HMMA.16816.F32.BF16 R16, R12, R34, R16 ;  /* 0x000000220c10723c */ /* 0x000fe20000041810 */
[----:B------:R-:W-:Y:S01]  /*24d0*/  ISETP.GE.AND P2, PT, R23, R36, PT ;  /* 0x000000241700720c */ /* 0x000fe20003f46270 */
[----:B------:R-:W-:Y:S01]  /*24e0*/  FMUL.FTZ R23, R29, c[0x0][0x2ec] ;  /* 0x0000bb001d177a20 */ /* 0x000fe20000410000 */
[----:B------:R-:W-:Y:S01]  /*24f0*/  IADD3 R29, R60, -0x67, RZ ;  /* 0xffffff993c1d7810 */ /* 0x000fe20007ffe0ff */
[----:B------:R-:W2:Y:S01]  /*2500*/  MUFU.TANH R41, R30 ;  /* 0x0000001e00297308 */ /* 0x000ea20000002400 */
[----:B------:R-:W-:-:S02]  /*2510*/  FSEL R74, R50, -INF , !P0 ;  /* 0xff800000324a7808 */ /* 0x000fc40004000000 */
[----:B-1----:R-:W-:Y:S02]  /*2520*/  IADD3 R28, R60, -0x60, RZ ;  /* 0xffffffa03c1c7810 */ /* 0x002fe40007ffe0ff */
[----:B------:R-:W-:Y:S02]  /*2530*/  FSEL R70, R70, -INF , !P5 ;  /* 0xff80000046467808 */ /* 0x000fe40006800000 */
[C---:B------:R-:W-:Y:S01]  /*2540*/  ISETP.GE.AND P0, PT, R29.reuse, R56, PT ;  /* 0x000000381d00720c */ /* 0x040fe20003f06270 */
[----:B------:R1:W-:Y:S01]  /*2550*/  MUFU.TANH R46, R31 ;  /* 0x0000001f002e7308 */ /* 0x0003e20000002400 */
[----:B------:R-:W-:Y:S01]  /*2560*/  ISETP.GE.AND P5, PT, R29, R36, PT ;  /* 0x000000241d00720c */ /* 0x000fe20003fa6270 */
[----:B-----5:R-:W-:Y:S01]  /*2570*/  HMMA.16816.F32.BF16 R32, R4, R24, RZ ;  /* 0x000000180420723c */ /* 0x020fe200000418ff */
[C---:B------:R-:W-:Y:S02]  /*2580*/  ISETP.GE.AND P4, PT, R28.reuse, R56, PT ;  /* 0x000000381c00720c */ /* 0x040fe40003f86270 */
[----:B------:R-:W-:-:S02]  /*2590*/  ISETP.GE.AND P3, PT, R28, R36, PT ;  /* 0x000000241c00720c */ /* 0x000fc40003f66270 */
[----:B------:R-:W-:Y:S01]  /*25a0*/  FSEL R76, R61, -INF , !P1 ;  /* 0xff8000003d4c7808 */ /* 0x000fe20004800000 */
[----:B------:R-:W5:Y:S01]  /*25b0*/  MUFU.TANH R23, R23 ;  /* 0x0000001700177308 */ /* 0x000f620000002400 */
[C---:B------:R-:W-:Y:S02]  /*25c0*/  IADD3 R25, R60.reuse, -0x5f, RZ ;  /* 0xffffffa13c197810 */ /* 0x040fe40007ffe0ff */
[----:B------:R-:W-:Y:S01]  /*25d0*/  IADD3 R24, R60, -0x58, RZ ;  /* 0xffffffa83c187810 */ /* 0x000fe20007ffe0ff */
[----:B------:R-:W-:Y:S01]  /*25e0*/  FMUL.FTZ R16, R16, c[0x0][0x2ec] ;  /* 0x0000bb0010107a20 */ /* 0x000fe20000410000 */
[----:B----4-:R-:W-:Y:S01]  /*25f0*/  FSEL R73, R73, -INF , !P2 ;  /* 0xff80000049497808 */ /* 0x010fe20005000000 */
[----:B------:R-:W-:Y:S01]  /*2600*/  FMUL.FTZ R17, R17, c[0x0][0x2ec] ;  /* 0x0000bb0011117a20 */ /* 0x000fe20000410000 */
[----:B------:R-:W-:Y:S01]  /*2610*/  FSEL R77, R59, -INF , !P0 ;  /* 0xff8000003b4d7808 */ /* 0x000fe20004000000 */
[----:B-1----:R1:W4:Y:S01]  /*2620*/  LDSM.16.M88.4 R28, [R22+0x2c00] ;  /* 0x002c0000161c783b */ /* 0x0023220000000200 */
[----:B------:R-:W-:Y:S01]  /*2630*/  FSEL R72, R72, -INF , !P5 ;  /* 0xff80000048487808 */ /* 0x000fe20006800000 */
[----:B------:R-:W-:Y:S01]  /*2640*/  FMUL.FTZ R18, R18, c[0x0][0x2ec] ;  /* 0x0000bb0012127a20 */ /* 0x000fe20000410000 */
[----:B------:R-:W-:Y:S01]  /*2650*/  ISETP.GE.AND P1, PT, R25, R56, PT ;  /* 0x000000381900720c */ /* 0x000fe20003f26270 */
[----:B------:R-:W-:Y:S01]  /*2660*/  FMUL.FTZ R19, R19, c[0x0][0x2ec] ;  /* 0x0000bb0013137a20 */ /* 0x000fe20000410000 */
[----:B------:R-:W-:Y:S01]  /*2670*/  ISETP.GE.AND P2, PT, R25, R36, PT ;  /* 0x000000241900720c */ /* 0x000fe20003f46270 */
[----:B------:R-:W-:Y:S01]  /*2680*/  MUFU.TANH R44, R16 ;  /* 0x00000010002c7308 */ /* 0x000fe20000002400 */
[----:B------:R-:W-:-:S02]  /*2690*/  ISETP.GE.AND P0, PT, R24, R56, PT ;  /* 0x000000381800720c */ /* 0x000fc40003f06270 */
[----:B------:R-:W-:Y:S01]  /*26a0*/  ISETP.GE.AND P5, PT, R24, R36, PT ;  /* 0x000000241800720c */ /* 0x000fe20003fa6270 */
[----:B---3--:R-:W-:Y:S01]  /*26b0*/  HMMA.16816.F32.BF16 R32, R12, R8, R32 ;  /* 0x000000080c20723c */ /* 0x008fe20000041820 */
[----:B------:R-:W-:Y:S02]  /*26c0*/  FSEL R65, R65, -INF , !P4 ;  /* 0xff80000041417808 */ /* 0x000fe40006000000 */
[----:B------:R-:W-:Y:S01]  /*26d0*/  FSEL R49, R57, -INF , !P3 ;  /* 0xff80000039317808 */ /* 0x000fe20005800000 */
[----:B------:R-:W-:Y:S01]  /*26e0*/  MUFU.TANH R61, R17 ;  /* 0x00000011003d7308 */ /* 0x000fe20000002400 */
[----:B------:R-:W-:Y:S02]  /*26f0*/  FSEL R50, R55, -INF , !P1 ;  /* 0xff80000037327808 */ /* 0x000fe40004800000 */
[C---:B------:R-:W-:Y:S01]  /*2700*/  IADD3 R9, R60.reuse, -0x57, RZ ;  /* 0xffffffa93c097810 */ /* 0x040fe20007ffe0ff */
[----:B------:R-:W-:Y:S01]  /*2710*/  HMMA.16816.F32.BF16 R24, R4, R26, RZ ;  /* 0x0000001a0418723c */ /* 0x000fe200000418ff */
[----:B------:R-:W-:-:S02]  /*2720*/  IADD3 R8, R60, -0x50, RZ ;  /* 0xffffffb03c087810 */ /* 0x000fc40007ffe0ff */
[----:B------:R-:W-:Y:S01]  /*2730*/  FSEL R58, R58, -INF , !P2 ;  /* 0xff8000003a3a7808 */ /* 0x000fe20005000000 */
[----:B------:R-:W-:Y:S01]  /*2740*/  MUFU.TANH R45, R18 ;  /* 0x00000012002d7308 */ /* 0x000fe20000002400 */
[C---:B------:R-:W-:Y:S02]  /*2750*/  ISETP.GE.AND P4, PT, R9.reuse, R56, PT ;  /* 0x000000380900720c */ /* 0x040fe40003f86270 */
[----:B------:R-:W-:Y:S02]  /*2760*/  ISETP.GE.AND P3, PT, R9, R36, PT ;  /* 0x000000240900720c */ /* 0x000fe40003f66270 */
[C---:B------:R-:W-:Y:S02]  /*2770*/  ISETP.GE.AND P1, PT, R8.reuse, R56, PT ;  /* 0x000000380800720c */ /* 0x040fe40003f26270 */
[----:B------:R-:W-:Y:S01]  /*2780*/  ISETP.GE.AND P2, PT, R8, R36, PT ;  /* 0x000000240800720c */ /* 0x000fe20003f46270 */
[----:B-1----:R1:W-:Y:S01]  /*2790*/  MUFU.TANH R22, R19 ;  /* 0x0000001300167308 */ /* 0x0023e20000002400 */
[----:B------:R-:W-:-:S02]  /*27a0*/  IADD3 R8, R60, -0x48, RZ ;  /* 0xffffffb83c087810 */ /* 0x000fc40007ffe0ff */
[----:B------:R-:W-:Y:S01]  /*27b0*/  FSEL R42, R62, -INF , !P4 ;  /* 0xff8000003e2a7808 */ /* 0x000fe20006000000 */
[----:B------:R-:W-:Y:S01]  /*27c0*/  FMUL.FTZ R33, R33, c[0x0][0x2ec] ;  /* 0x0000bb0021217a20 */ /* 0x000fe20000410000 */
[----:B------:R-:W-:Y:S01]  /*27d0*/  FSEL R55, R78, -INF , !P3 ;  /* 0xff8000004e377808 */ /* 0x000fe20005800000 */
[----:B------:R-:W-:Y:S01]  /*27e0*/  FMUL.FTZ R32, R32, c[0x0][0x2ec] ;  /* 0x0000bb0020207a20 */ /* 0x000fe20000410000 */
[C---:B------:R-:W-:Y:S01]  /*27f0*/  ISETP.GE.AND P4, PT, R8.reuse, R56, PT ;  /* 0x000000380800720c */ /* 0x040fe20003f86270 */
[----:B------:R3:W-:Y:S01]  /*2800*/  MUFU.TANH R48, R33 ;  /* 0x0000002100307308 */ /* 0x0007e20000002400 */
[----:B------:R-:W-:Y:S02]  /*2810*/  ISETP.GE.AND P3, PT, R8, R36, PT ;  /* 0x000000240800720c */ /* 0x000fe40003f66270 */
[C---:B------:R-:W-:Y:S01]  /*2820*/  IADD3 R9, R60.reuse, -0x4f, RZ ;  /* 0xffffffb13c097810 */ /* 0x040fe20007ffe0ff */
[----:B------:R-:W-:Y:S01]  /*2830*/  HMMA.16816.F32.BF16 R24, R12, R10, R24 ;  /* 0x0000000a0c18723c */ /* 0x000fe20000041818 */
[----:B------:R-:W-:-:S02]  /*2840*/  IADD3 R8, R60, -0x47, RZ ;  /* 0xffffffb93c087810 */ /* 0x000fc40007ffe0ff */
[----:B------:R-:W-:Y:S01]  /*2850*/  FSEL R43, R63, -INF , !P0 ;  /* 0xff8000003f2b7808 */ /* 0x000fe20004000000 */
[----:B-1----:R-:W1:Y:S01]  /*2860*/  LDSM.16.M88.4 R16, [R107+0x1c00] ;  /* 0x001c00006b10783b */ /* 0x002e620000000200 */
[----:B------:R-:W-:Y:S01]  /*2870*/  FSEL R57, R64, -INF , !P5 ;  /* 0xff80000040397808 */ /* 0x000fe20006800000 */
[----:B------:R-:W1:Y:S01]  /*2880*/  MUFU.TANH R91, R91 ;  /* 0x0000005b005b7308 */ /* 0x000e620000002400 */
[----:B------:R-:W-:Y:S01]  /*2890*/  FSEL R88, R88, -INF , !P1 ;  /* 0xff80000058587808 */ /* 0x000fe20004800000 */
[----:B------:R-:W-:-:S04]  /*28a0*/  DEPBAR.LE SB0, 0x0 ;  /* 0x000080000000791a */ /* 0x000fc80000000000 */
[----:B------:R-:W-:Y:S02]  /*28b0*/  FSEL R67, R67, -INF , !P2 ;  /* 0xff80000043437808 */ /* 0x000fe40005000000 */
[C---:B------:R-:W-:Y:S01]  /*28c0*/  ISETP.GE.AND P0, PT, R9.reuse, R56, PT ;  /* 0x000000380900720c */ /* 0x040fe20003f06270 */
[----:B------:R-:W1:Y:S01]  /*28d0*/  MUFU.TANH R32, R32 ;  /* 0x0000002000207308 */ /* 0x000e620000002400 */
[----:B------:R-:W-:Y:S02]  /*28e0*/  ISETP.GE.AND P5, PT, R9, R36, PT ;  /* 0x000000240900720c */ /* 0x000fe40003fa6270 */
[C---:B------:R-:W-:Y:S02]  /*28f0*/  ISETP.GE.AND P1, PT, R8.reuse, R56, PT ;  /* 0x000000380800720c */ /* 0x040fe40003f26270 */
[----:B------:R-:W-:Y:S02]  /*2900*/  ISETP.GE.AND P2, PT, R8, R36, PT ;  /* 0x000000240800720c */ /* 0x000fe40003f46270 */
[C---:B----4-:R-:W-:Y:S01]  /*2910*/  HMMA.16816.F32.BF16 R8, R4.reuse, R28, RZ ;  /* 0x0000001c0408723c */ /* 0x050fe200000418ff */
[----:B------:R-:W-:Y:S01]  /*2920*/  IADD3 R47, R60, -0x40, RZ ;  /* 0xffffffc03c2f7810 */ /* 0x000fe20007ffe0ff */
[----:B------:R-:W-:Y:S01]  /*2930*/  FMUL.FTZ R24, R24, c[0x0][0x2ec] ;  /* 0x0000bb0018187a20 */ /* 0x000fe20000410000 */
[----:B---3--:R-:W-:Y:S01]  /*2940*/  IADD3 R33, R60, -0x3f, RZ ;  /* 0xffffffc13c217810 */ /* 0x008fe20007ffe0ff */
[----:B------:R-:W-:Y:S01]  /*2950*/  FMUL.FTZ R26, R26, c[0x0][0x2ec] ;  /* 0x0000bb001a1a7a20 */ /* 0x000fe20000410000 */
[----:B------:R-:W-:Y:S01]  /*2960*/  FSEL R85, R85, -INF , !P0 ;  /* 0xff80000055557808 */ /* 0x000fe20004000000 */
[----:B------:R-:W-:Y:S01]  /*2970*/  FMUL.FTZ R27, R27, c[0x0][0x2ec] ;  /* 0x0000bb001b1b7a20 */ /* 0x000fe20000410000 */
[----:B------:R-:W-:Y:S01]  /*2980*/  FSEL R93, R93, -INF , !P5 ;  /* 0xff8000005d5d7808 */ /* 0x000fe20006800000 */
[----:B------:R-:W-:Y:S01]  /*2990*/  HMMA.16816.F32.BF16 R4, R4, R30, RZ ;  /* 0x0000001e0404723c */ /* 0x000fe200000418ff */
[C---:B------:R-:W-:Y:S01]  /*29a0*/  ISETP.GE.AND P0, PT, R47.reuse, R56, PT ;  /* 0x000000382f00720c */ /* 0x040fe20003f06270 */
[----:B------:R-:W-:Y:S01]  /*29b0*/  FMUL.FTZ R28, R34, c[0x0][0x2ec] ;  /* 0x0000bb00221c7a20 */ /* 0x000fe20000410000 */
[----:B------:R-:W-:Y:S01]  /*29c0*/  ISETP.GE.AND P5, PT, R47, R36, PT ;  /* 0x000000242f00720c */ /* 0x000fe20003fa6270 */
[----:B------:R-:W-:Y:S01]  /*29d0*/  FMUL.FTZ R34, R35, c[0x0][0x2ec] ;  /* 0x0000bb0023227a20 */ /* 0x000fe20000410000 */
[----:B------:R-:W-:Y:S01]  /*29e0*/  FSEL R84, R84, -INF , !P4 ;  /* 0xff80000054547808 */ /* 0x000fe20006000000 */
[----:B------:R3:W-:Y:S01]  /*29f0*/  MUFU.TANH R47, R24 ;  /* 0x00000018002f7308 */ /* 0x0007e20000002400 */
[----:B------:R-:W-:-:S02]  /*2a00*/  ISETP.GE.AND P4, PT, R33, R56, PT ;  /* 0x000000382100720c */ /* 0x000fc40003f86270 */
[----:B------:R-:W-:Y:S02]  /*2a10*/  IADD3 R30, R60, -0x38, RZ ;  /* 0xffffffc83c1e7810 */ /* 0x000fe40007ffe0ff */
[----:B------:R-:W-:Y:S02]  /*2a20*/  FSEL R90, R90, -INF , !P3 ;  /* 0xff8000005a5a7808 */ /* 0x000fe40005800000 */
[----:B------:R-:W-:Y:S01]  /*2a30*/  ISETP.GE.AND P3, PT, R33, R36, PT ;  /* 0x000000242100720c */ /* 0x000fe20003f66270 */
[----:B------:R-:W4:Y:S01]  /*2a40*/  MUFU.TANH R28, R28 ;  /* 0x0000001c001c7308 */ /* 0x000f220000002400 */
[----:B------:R-:W-:Y:S01]  /*2a50*/  FSEL R66, R66, -INF , !P1 ;  /* 0xff80000042427808 */ /* 0x000fe20004800000 */
[----:B-1----:R-:W-:Y:S01]  /*2a60*/  HMMA.16816.F32.BF16 R8, R12, R16, R8 ;  /* 0x000000100c08723c */ /* 0x002fe20000041808 */
[----:B------:R-:W-:Y:S02]  /*2a70*/  FSEL R89, R89, -INF , !P2 ;  /* 0xff80000059597808 */ /* 0x000fe40005000000 */
[----:B--2---:R-:W-:-:S02]  /*2a80*/  FSEL R97, R97, -INF , !P4 ;  /* 0xff80000061617808 */ /* 0x004fc40006000000 */
[C---:B------:R-:W-:Y:S01]  /*2a90*/  IADD3 R29, R60.reuse, -0x37, RZ ;  /* 0xffffffc93c1d7810 */ /* 0x040fe20007ffe0ff */
[----:B------:R-:W-:Y:S01]  /*2aa0*/  MUFU.TANH R34, R34 ;  /* 0x0000002200227308 */ /* 0x000fe20000002400 */
[----:B---3--:R-:W-:Y:S01]  /*2ab0*/  IADD3 R24, R60, -0x30, RZ ;  /* 0xffffffd03c187810 */ /* 0x008fe20007ffe0ff */
[----:B------:R-:W-:Y:S01]  /*2ac0*/  HMMA.16816.F32.BF16 R4, R12, R18, R4 ;  /* 0x000000120c04723c */ /* 0x000fe20000041804 */
[C---:B------:R-:W-:Y:S01]  /*2ad0*/  ISETP.GE.AND P1, PT, R30.reuse, R56, PT ;  /* 0x000000381e00720c */ /* 0x040fe20003f26270 */
[----:B------:R-:W-:Y:S01]  /*2ae0*/  FMUL.FTZ R16, R25, c[0x0][0x2ec] ;  /* 0x0000bb0019107a20 */ /* 0x000fe20000410000 */
[----:B------:R-:W-:Y:S02]  /*2af0*/  ISETP.GE.AND P2, PT, R30, R36, PT ;  /* 0x000000241e00720c */ /* 0x000fe40003f46270 */
[----:B------:R-:W-:Y:S02]  /*2b00*/  ISETP.GE.AND P4, PT, R24, R56, PT ;  /* 0x000000381800720c */ /* 0x000fe40003f86270 */
[----:B------:R-:W-:Y:S01]  /*2b10*/  IADD3 R17, R60, -0x2f, RZ ;  /* 0xffffffd13c117810 */ /* 0x000fe20007ffe0ff */
[----:B------:R-:W-:Y:S01]  /*2b20*/  MUFU.TANH R16, R16 ;  /* 0x0000001000107308 */ /* 0x000fe20000002400 */
[----:B------:R-:W-:-:S02]  /*2b30*/  FSEL R99, R99, -INF , !P0 ;  /* 0xff80000063637808 */ /* 0x000fc40004000000 */
[----:B------:R-:W-:Y:S02]  /*2b40*/  FSEL R98, R98, -INF , !P3 ;  /* 0xff80000062627808 */ /* 0x000fe40005800000 */
[----:B------:R-:W-:Y:S02]  /*2b50*/  ISETP.GE.AND P0, PT, R29, R56, PT ;  /* 0x000000381d00720c */ /* 0x000fe40003f06270 */
[----:B------:R-:W-:Y:S01]  /*2b60*/  ISETP.GE.AND P3, PT, R24, R36, PT ;  /* 0x000000241800720c */ /* 0x000fe20003f66270 */
[----:B------:R-:W-:Y:S01]  /*2b70*/  FMUL.FTZ R9, R9, c[0x0][0x2ec] ;  /* 0x0000bb0009097a20 */ /* 0x000fe20000410000 */
[----:B------:R-:W-:Y:S01]  /*2b80*/  FSEL R96, R96, -INF , !P1 ;  /* 0xff80000060607808 */ /* 0x000fe20004800000 */
[----:B------:R-:W-:Y:S01]  /*2b90*/  FMUL.FTZ R10, R10, c[0x0][0x2ec] ;  /* 0x0000bb000a0a7a20 */ /* 0x000fe20000410000 */
[----:B------:R-:W-:Y:S02]  /*2ba0*/  FSEL R92, R92, -INF , !P2 ;  /* 0xff8000005c5c7808 */ /* 0x000fe40005000000 */
[----:B------:R-:W-:Y:S01]  /*2bb0*/  FSEL R64, R40, -INF , !P4 ;  /* 0xff80000028407808 */ /* 0x000fe20006000000 */
[----:B------:R-:W-:Y:S01]  /*2bc0*/  FMUL.FTZ R40, R8, c[0x0][0x2ec] ;  /* 0x0000bb0008287a20 */ /* 0x000fe20000410000 */
[----:B------:R-:W-:Y:S01]  /*2bd0*/  FSEL R95, R95, -INF , !P5 ;  /* 0xff8000005f5f7808 */ /* 0x000fe20006800000 */
[----:B------:R-:W-:Y:S01]  /*2be0*/  MUFU.TANH R9, R9 ;  /* 0x0000000900097308 */ /* 0x000fe20000002400 */
[----:B------:R-:W-:Y:S01]  /*2bf0*/  ISETP.GE.AND P1, PT, R17, R56, PT ;  /* 0x000000381100720c */ /* 0x000fe20003f26270 */
[----:B------:R-:W-:Y:S01]  /*2c00*/  FMUL.FTZ R5, R5, c[0x0][0x2ec] ;  /* 0x0000bb0005057a20 */ /* 0x000fe20000410000 */
[-C--:B------:R-:W-:Y:S01]  /*2c10*/  ISETP.GE.AND P2, PT, R17, R36.reuse, PT ;  /* 0x000000241100720c */ /* 0x080fe20003f46270 */
[----:B------:R-:W-:Y:S01]  /*2c20*/  FMUL.FTZ R4, R4, c[0x0][0x2ec] ;  /* 0x0000bb0004047a20 */ /* 0x000fe20000410000 */
[----:B------:R-:W-:Y:S01]  /*2c30*/  IADD3 R24, R60, -0x28, RZ ;  /* 0xffffffd83c187810 */ /* 0x000fe20007ffe0ff */
[----:B------:R-:W-:Y:S01]  /*2c40*/  FMUL.FTZ R6, R6, c[0x0][0x2ec] ;  /* 0x0000bb0006067a20 */ /* 0x000fe20000410000 */
[----:B------:R-:W-:Y:S01]  /*2c50*/  ISETP.GE.AND P5, PT, R29, R36, PT ;  /* 0x000000241d00720c */ /* 0x000fe20003fa6270 */
[----:B------:R-:W1:Y:S01]  /*2c60*/  MUFU.TANH R17, R26 ;  /* 0x0000001a00117308 */ /* 0x000e620000002400 */
[----:B------:R-:W-:-:S02]  /*2c70*/  IADD3 R25, R60, -0x27, RZ ;  /* 0xffffffd93c197810 */ /* 0x000fc40007ffe0ff */
[----:B------:R-:W-:Y:S02]  /*2c80*/  IADD3 R8, R60, -0x20, RZ ;  /* 0xffffffe03c087810 */ /* 0x000fe40007ffe0ff */
[----:B------:R-:W-:Y:S02]  /*2c90*/  FSEL R94, R94, -INF , !P0 ;  /* 0xff8000005e5e7808 */ /* 0x000fe40004000000 */
[----:B------:R-:W-:Y:S01]  /*2ca0*/  ISETP.GE.AND P0, PT, R24, R56, PT ;  /* 0x000000381800720c */ /* 0x000fe20003f06270 */
[----:B------:R-:W-:Y:S01]  /*2cb0*/  MUFU.TANH R40, R40 ;  /* 0x0000002800287308 */ /* 0x000fe20000002400 */
[----:B------:R-:W-:Y:S02]  /*2cc0*/  FSEL R59, R41, -INF , !P3 ;  /* 0xff800000293b7808 */ /* 0x000fe40005800000 */
[----:B-----5:R-:W-:Y:S02]  /*2cd0*/  FSEL R63, R23, -INF , !P1 ;  /* 0xff800000173f7808 */ /* 0x020fe40004800000 */
[----:B------:R-:W-:-:S02]  /*2ce0*/  FSEL R46, R46, -INF , !P2 ;  /* 0xff8000002e2e7808 */ /* 0x000fc40005000000 */
[----:B------:R-:W-:Y:S01]  /*2cf0*/  FSEL R91, R91, -INF , !P5 ;  /* 0xff8000005b5b7808 */ /* 0x000fe20006800000 */
[----:B------:R2:W-:Y:S01]  /*2d00*/  MUFU.TANH R26, R5 ;  /* 0x00000005001a7308 */ /* 0x0005e20000002400 */
[C---:B------:R-:W-:Y:S02]  /*2d10*/  ISETP.GE.AND P4, PT, R25.reuse, R56, PT ;  /* 0x000000381900720c */ /* 0x040fe40003f86270 */
[----:B------:R-:W-:Y:S02]  /*2d20*/  ISETP.GE.AND P3, PT, R25, R36, PT ;  /* 0x000000241900720c */ /* 0x000fe40003f66270 */
[C---:B------:R-:W-:Y:S02]  /*2d30*/  ISETP.GE.AND P1, PT, R8.reuse, R56, PT ;  /* 0x000000380800720c */ /* 0x040fe40003f26270 */
[-C--:B------:R-:W-:Y:S01]  /*2d40*/  ISETP.GE.AND P2, PT, R8, R36.reuse, PT ;  /* 0x000000240800720c */ /* 0x080fe20003f46270 */
[----:B------:R3:W-:Y:S01]  /*2d50*/  MUFU.TANH R25, R10 ;  /* 0x0000000a00197308 */ /* 0x0007e20000002400 */
[----:B------:R-:W-:-:S02]  /*2d60*/  ISETP.GE.AND P5, PT, R24, R36, PT ;  /* 0x000000241800720c */ /* 0x000fc40003fa6270 */
[C---:B------:R-:W-:Y:S02]  /*2d70*/  IADD3 R8, R60.reuse, -0x18, RZ ;  /* 0xffffffe83c087810 */ /* 0x040fe40007ffe0ff */
[----:B------:R-:W-:Y:S02]  /*2d80*/  IADD3 R12, R60, -0x1f, RZ ;  /* 0xffffffe13c0c7810 */ /* 0x000fe40007ffe0ff */
[----:B------:R-:W-:Y:S01]  /*2d90*/  FSEL R62, R44, -INF , !P0 ;  /* 0xff8000002c3e7808 */ /* 0x000fe20004000000 */
[----:B------:R-:W5:Y:S01]  /*2da0*/  MUFU.TANH R24, R27 ;  /* 0x0000001b00187308 */ /* 0x000f620000002400 */
[----:B------:R-:W-:Y:S01]  /*2db0*/  FSEL R61, R61, -INF , !P4 ;  /* 0xff8000003d3d7808 */ /* 0x000fe20006000000 */
[----:B--2---:R-:W-:Y:S01]  /*2dc0*/  FMUL.FTZ R5, R7, c[0x0][0x2ec] ;  /* 0x0000bb0007057a20 */ /* 0x004fe20000410000 */
[----:B------:R-:W-:Y:S02]  /*2dd0*/  FSEL R44, R22, -INF , !P3 ;  /* 0xff800000162c7808 */ /* 0x000fe40005800000 */
[----:B------:R-:W-:-:S02]  /*2de0*/  FSEL R45, R45, -INF , !P5 ;  /* 0xff8000002d2d7808 */ /* 0x000fc40006800000 */
[C---:B------:R-:W-:Y:S01]  /*2df0*/  ISETP.GE.AND P4, PT, R8.reuse, R56, PT ;  /* 0x000000380800720c */ /* 0x040fe20003f86270 */
[----:B------:R-:W-:Y:S01]  /*2e00*/  MUFU.TANH R4, R4 ;  /* 0x0000000400047308 */ /* 0x000fe20000002400 */
[----:B------:R-:W-:Y:S01]  /*2e10*/  ISETP.GE.AND P3, PT, R8, R36, PT ;  /* 0x000000240800720c */ /* 0x000fe20003f66270 */
[----:B------:R-:W-:Y:S01]  /*2e20*/  FMUL.FTZ R8, R11, c[0x0][0x2ec] ;  /* 0x0000bb000b087a20 */ /* 0x000fe20000410000 */
[----:B------:R-:W-:Y:S02]  /*2e30*/  IADD3 R14, R60, -0x17, RZ ;  /* 0xffffffe93c0e7810 */ /* 0x000fe40007ffe0ff */
[C---:B------:R-:W-:Y:S02]  /*2e40*/  ISETP.GE.AND P0, PT, R12.reuse, R56, PT ;  /* 0x000000380c00720c */ /* 0x040fe40003f06270 */
[----:B------:R-:W-:Y:S01]  /*2e50*/  ISETP.GE.AND P5, PT, R12, R36, PT ;  /* 0x000000240c00720c */ /* 0x000fe20003fa6270 */
[----:B------:R-:W2:Y:S01]  /*2e60*/  MUFU.TANH R8, R8 ;  /* 0x0000000800087308 */ /* 0x000ea20000002400 */
[----:B------:R-:W-:-:S02]  /*2e70*/  IADD3 R13, R60, -0x10, RZ ;  /* 0xfffffff03c0d7810 */ /* 0x000fc40007ffe0ff */
[C---:B------:R-:W-:Y:S02]  /*2e80*/  IADD3 R12, R60.reuse, -0xf, RZ ;  /* 0xfffffff13c0c7810 */ /* 0x040fe40007ffe0ff */
[C---:B------:R-:W-:Y:S02]  /*2e90*/  IADD3 R11, R60.reuse, -0x8, RZ ;  /* 0xfffffff83c0b7810 */ /* 0x040fe40007ffe0ff */
[----:B---3--:R-:W-:Y:S01]  /*2ea0*/  IADD3 R10, R60, -0x7, RZ ;  /* 0xfffffff93c0a7810 */ /* 0x008fe20007ffe0ff */
[----:B------:R-:W3:Y:S01]  /*2eb0*/  MUFU.TANH R23, R6 ;  /* 0x0000000600177308 */ /* 0x000ee20000002400 */
[----:B------:R-:W-:Y:S01]  /*2ec0*/  FSEL R60, R32, -INF , !P1 ;  /* 0xff800000203c7808 */ /* 0x000fe20004800000 */
[----:B------:R-:W-:Y:S01]  /*2ed0*/  BAR.SYNC.DEFER_BLOCKING 0x0 ;  /* 0x0000000000007b1d */ /* 0x000fe20000010000 */
[----:B------:R-:W-:Y:S02]  /*2ee0*/  ISETP.GE.AND P1, PT, R14, R56, PT ;  /* 0x000000380e00720c */ /* 0x000fe40003f26270 */
[----:B----4-:R-:W-:-:S02]  /*2ef0*/  FSEL R35, R28, -INF , !P2 ;  /* 0xff8000001c237808 */ /* 0x010fc40005000000 */
[----:B-1----:R-:W-:Y:S01]  /*2f00*/  FSEL R19, R17, -INF , !P3 ;  /* 0xff80000011137808 */ /* 0x002fe20005800000 */
[----:B------:R-:W1:Y:S01]  /*2f10*/  MUFU.TANH R5, R5 ;  /* 0x0000000500057308 */ /* 0x000e620000002400 */
[----:B------:R-:W-:Y:S02]  /*2f20*/  FSEL R41, R16, -INF , !P1 ;  /* 0xff80000010297808 */ /* 0x000fe40004800000 */
[C---:B------:R-:W-:Y:S02]  /*2f30*/  ISETP.GE.AND P2, PT, R13.reuse, R56, PT ;  /* 0x000000380d00720c */ /* 0x040fe40003f46270 */
[-C--:B------:R-:W-:Y:S02]  /*2f40*/  ISETP.GE.AND P3, PT, R14, R36.reuse, PT ;  /* 0x000000240e00720c */ /* 0x080fe40003f66270 */
[----:B------:R-:W-:Y:S02]  /*2f50*/  ISETP.GE.AND P1, PT, R13, R36, PT ;  /* 0x000000240d00720c */ /* 0x000fe40003f26270 */
[----:B------:R-:W-:-:S02]  /*2f60*/  FSEL R48, R48, -INF , !P0 ;  /* 0xff80000030307808 */ /* 0x000fc40004000000 */
[----:B------:R-:W-:Y:S02]  /*2f70*/  ISETP.GE.AND P0, PT, R12, R56, PT ;  /* 0x000000380c00720c */ /* 0x000fe40003f06270 */
[----:B-----5:R-:W-:Y:S02]  /*2f80*/  FSEL R18, R24, -INF , !P3 ;  /* 0xff80000018127808 */ /* 0x020fe40005800000 */
[----:B------:R-:W-:Y:S02]  /*2f90*/  FSEL R40, R40, -INF , !P2 ;  /* 0xff80000028287808 */ /* 0x000fe40005000000 */
[----:B------:R-:W-:Y:S02]  /*2fa0*/  FSEL R25, R25, -INF , !P1 ;  /* 0xff80000019197808 */ /* 0x000fe40004800000 */
[-C--:B------:R-:W-:Y:S02]  /*2fb0*/  ISETP.GE.AND P3, PT, R12, R36.reuse, PT ;  /* 0x000000240c00720c */ /* 0x080fe40003f66270 */
[----:B------:R-:W-:-:S02]  /*2fc0*/  ISETP.GE.AND P2, PT, R11, R36, PT ;  /* 0x000000240b00720c */ /* 0x000fc40003f46270 */
[----:B------:R-:W-:Y:S02]  /*2fd0*/  ISETP.GE.AND P1, PT, R10, R36, PT ;  /* 0x000000240a00720c */ /* 0x000fe40003f26270 */
[----:B------:R-:W-:Y:S02]  /*2fe0*/  FSEL R36, R9, -INF , !P0 ;  /* 0xff80000009247808 */ /* 0x000fe40004000000 */
[----:B------:R-:W-:Y:S02]  /*2ff0*/  ISETP.GE.AND P0, PT, R20, 0x2, PT ;  /* 0x000000021400780c */ /* 0x000fe40003f06270 */
[----:B------:R-:W-:Y:S02]  /*3000*/  FSEL R34, R34, -INF , !P5 ;  /* 0xff80000022227808 */ /* 0x000fe40006800000 */
[----:B------:R-:W-:Y:S02]  /*3010*/  FSEL R47, R47, -INF , !P4 ;  /* 0xff8000002f2f7808 */ /* 0x000fe40006000000 */
[----:B------:R-:W-:-:S02]  /*3020*/  ISETP.GE.AND P5, PT, R11, R56, PT ;  /* 0x000000380b00720c */ /* 0x000fc40003fa6270 */
[----:B------:R-:W-:Y:S02]  /*3030*/  ISETP.GE.AND P4, PT, R10, R56, PT ;  /* 0x000000380a00720c */ /* 0x000fe40003f86270 */
[----:B--2---:R-:W-:Y:S02]  /*3040*/  FSEL R24, R8, -INF , !P3 ;  /* 0xff80000008187808 */ /* 0x004fe40005800000 */
[----:B------:R-:W-:Y:S02]  /*3050*/  FSEL R16, R4, -INF , !P5 ;  /* 0xff80000004107808 */ /* 0x000fe40006800000 */
[----:B------:R-:W-:Y:S02]  /*3060*/  FSEL R26, R26, -INF , !P4 ;  /* 0xff8000001a1a7808 */ /* 0x000fe40006000000 */
[----:B---3--:R-:W-:Y:S02]  /*3070*/  FSEL R23, R23, -INF , !P2 ;  /* 0xff80000017177808 */ /* 0x008fe40005000000 */
[----:B-1----:R-:W-:Y:S01]  /*3080*/  FSEL R21, R5, -INF , !P1 ;  /* 0xff80000005157808 */ /* 0x002fe20004800000 */
[----:B------:R-:W-:Y:S05]  /*3090*/  @!P0 BRA `(.L_x_4119) ;  /* 0x0000052000008947 */ /* 0x000fea0003800000 */
[----:B------:R-:W-:Y:S05]  /*30a0*/  @P6 BRA `(.L_x_4120) ;  /* 0x000003b000006947 */ /* 0x000fea0003800000 */
[----:B------:R-:W1:Y:S01]  /*30b0*/  I2F.RP R10, R2 ;  /* 0x00000002000a7306 */ /* 0x000e620000209400 */
[----:B------:R-:W-:-:S02]  /*30c0*/  IADD3 R4, R0, -0x80, RZ ;  /* 0xffffff8000047810 */ /* 0x000fc40007ffe0ff */
[----:B------:R-:W-:Y:S02]  /*30d0*/  IADD3 R9, R0, -0x100, RZ ;  /* 0xffffff0000097810 */ /* 0x000fe40007ffe0ff */
[----:B------:R-:W-:Y:S02]  /*30e0*/  IABS R7, R4 ;  /* 0x0000000400077213 */ /* 0x000fe40000000000 */
[----:B------:R-:W-:Y:S02]  /*30f0*/  IABS R5, R9 ;  /* 0x0000000900057213 */ /* 0x000fe40000000000 */
[----:B------:R-:W-:Y:S02]  /*3100*/  LOP3.LUT R4, R4, c[0x0][0x2d0], RZ, 0x3c, !PT ;  /* 0x0000b40004047a12 */ /* 0x000fe400078e3cff */
[----:B------:R-:W-:Y:S02]  /*3110*/  LOP3.LUT R9, R9, c[0x0][0x2d0], RZ, 0x3c, !PT ;  /* 0x0000b40009097a12 */ /* 0x000fe400078e3cff */
[----:B------:R-:W-:-:S02]  /*3120*/  ISETP.GE.AND P3, PT, R4, RZ, PT ;  /* 0x000000ff0400720c */ /* 0x000fc40003f66270 */
        /* <DEDUP_REMOVED lines=51> */
.L_x_4120:
[----:B------:R-:W-:-:S04]  /*3460*/  ULEA UR6, -UR6, URZ, 0x7 ;  /* 0x0000003f06067291 */ /* 0x000fc8000f8e393f */
[----:B------:R-:W-:Y:S02]  /*3470*/  USHF.R.S32.HI UR4, URZ, 0x1f, UR6 ;  /* 0x0000001f3f047899 */ /* 0x000fe40008011406 */
[----:B------:R-:W-:-:S04]  /*3480*/  MOV R0, UR6 ;  /* 0x0000000600007c02 */ /* 0x000fc80008000f00 */
[----:B------:R-:W-:Y:S02]  /*3490*/  MOV R2, UR4 ;  /* 0x0000000400027c02 */ /* 0x000fe40008000f00 */
.L_x_4121:
        /* <DEDUP_REMOVED lines=15> */
[----:B------:R1:W-:Y:S04]  /*3590*/  LDGSTS.E.BYPASS.LTC128B.128 [R116+0x2000], [R6.64] ;  /* 0x0200000006747fae */ /* 0x0003e8000b901d4c */
[----:B------:R1:W-:Y:S04]  /*35a0*/  LDGSTS.E.BYPASS.LTC128B.128 [R116+0x2800], [R4.64] ;  /* 0x0280000004747fae */ /* 0x0003e8000b901d4c */
[----:B------:R-:W0:Y:S02]  /*35b0*/  LDGDEPBAR ;  /* 0x00000000000079af */ /* 0x000e240000000000 */
.L_x_4119:
[----:B------:R-:W-:Y:S02]  /*35c0*/  FMNMX.FTZ R0, R37, R52, !PT ;  /* 0x0000003425007209 */ /* 0x000fe40007810000 */
[----:B-1----:R-:W-:-:S02]  /*35d0*/  FMNMX.FTZ R4, R54, R39, !PT ;  /* 0x0000002736047209 */ /* 0x002fc40007810000 */
        /* <DEDUP_REMOVED lines=60> */
[----:B------:R-:W-:Y:S01]  /*39a0*/  SHF.L.U32 R106, R106, 0x1, RZ ;  /* 0x000000016a6a7819 */ /* 0x000fe200000006ff */
[----:B------:R-:W1:Y:S03]  /*39b0*/  SHFL.BFLY PT, R5, R0, 0x2, 0x1f ;  /* 0x0c401f0000057f89 */ /* 0x000e6600000e0000 */
[----:B------:R-:W-:Y:S01]  /*39c0*/  IADD3 R105, R3, R106, RZ ;  /* 0x0000006a03697210 */ /* 0x000fe20007ffe0ff */
[----:B------:R-:W-:Y:S04]  /*39d0*/  LDSM.16.MT88.4 R12, [R106+0x3400] ;  /* 0x003400006a0c783b */ /* 0x000fe80000004200 */
[----:B------:R-:W-:Y:S01]  /*39e0*/  LDSM.16.MT88.4 R8, [R105+0x3400] ;  /* 0x003400006908783b */ /* 0x000fe20000004200 */
[----:B-1----:R-:W-:-:S03]  /*39f0*/  FMNMX.FTZ R5, R0, R5, !PT ;  /* 0x0000000500057209 */ /* 0x002fc60007810000 */
        /* <DEDUP_REMOVED lines=10> */
[----:B------:R-:W2:Y:S01]  /*3aa0*/  LDSM.16.MT88.4 R76, [R106+0x3000] ;  /* 0x003000006a4c783b */ /* 0x000ea20000004200 */
[--C-:B------:R-:W-:Y:S01]  /*3ab0*/  FFMA.FTZ R53, R37, c[0x0][0x23c], -R27.reuse ;  /* 0x00008f0025357a23 */ /* 0x100fe2000001081b */
[----:B------:R-:W-:Y:S01]  /*3ac0*/  MUFU.EX2 R28, R28 ;  /* 0x0000001c001c7308 */ /* 0x000fe20000000800 */
[--C-:B------:R-:W-:Y:S02]  /*3ad0*/  FFMA.FTZ R52, R52, c[0x0][0x23c], -R27.reuse ;  /* 0x00008f0034347a23 */ /* 0x100fe4000001081b */
[--C-:B------:R-:W-:Y:S01]  /*3ae0*/  FFMA.FTZ R51, R51, c[0x0][0x23c], -R27.reuse ;  /* 0x00008f0033337a23 */ /* 0x100fe2000001081b */
[----:B-1----:R-:W-:Y:S01]  /*3af0*/  FMNMX.FTZ R0, R0, R4, !PT ;  /* 0x0000000400007209 */ /* 0x002fe20007810000 */
[--C-:B------:R-:W-:Y:S01]  /*3b00*/  FFMA.FTZ R37, R71, c[0x0][0x23c], -R27.reuse ;  /* 0x00008f0047257a23 */ /* 0x100fe2000001081b */
[----:B------:R-:W1:Y:S01]  /*3b10*/  LDSM.16.MT88.4 R4, [R105+0x3000] ;  /* 0x003000006904783b */ /* 0x000e620000004200 */
[--C-:B------:R-:W-:Y:S01]  /*3b20*/  FFMA.FTZ R30, R74, c[0x0][0x23c], -R27.reuse ;  /* 0x00008f004a1e7a23 */ /* 0x100fe2000001081b */
[C---:B------:R-:W-:Y:S01]  /*3b30*/  FSETP.NEU.FTZ.AND P1, PT, R0.reuse, -INF , PT ;  /* 0xff8000000000780b */ /* 0x040fe20003f3d000 */
[----:B------:R-:W-:Y:S01]  /*3b40*/  FMUL.FTZ R22, R0, c[0x0][0x23c] ;  /* 0x00008f0000167a20 */ /* 0x000fe20000410000 */
[----:B------:R-:W-:Y:S01]  /*3b50*/  MUFU.EX2 R53, R53 ;  /* 0x0000003500357308 */ /* 0x000fe20000000800 */
[----:B------:R-:W-:-:S02]  /*3b60*/  FFMA.FTZ R29, R75, c[0x0][0x23c], -R27 ;  /* 0x00008f004b1d7a23 */ /* 0x000fc4000001081b */
[--C-:B------:R-:W-:Y:S01]  /*3b70*/  FFMA.FTZ R65, R65, c[0x0][0x23c], -R27.reuse ;  /* 0x00008f0041417a23 */ /* 0x100fe2000001081b */
[----:B------:R-:W-:Y:S01]  /*3b80*/  FSEL R22, R22, RZ, P1 ;  /* 0x000000ff16167208 */ /* 0x000fe20000800000 */
[--C-:B------:R-:W-:Y:S02]  /*3b90*/  FFMA.FTZ R50, R50, c[0x0][0x23c], -R27.reuse ;  /* 0x00008f0032327a23 */ /* 0x100fe4000001081b */
[----:B------:R-:W-:Y:S01]  /*3ba0*/  FFMA.FTZ R43, R43, c[0x0][0x23c], -R27 ;  /* 0x00008f002b2b7a23 */ /* 0x000fe2000001081b */
        /* <DEDUP_REMOVED lines=11> */
[----:B---3--:R-:W-:Y:S01]  /*3c60*/  F2FP.BF16.PACK_AB R68, R52, R53 ;  /* 0x000000353444723e */ /* 0x008fe200000010ff */
[----:B------:R-:W-:-:S02]  /*3c70*/  FFMA.FTZ R42, R42, c[0x0][0x23c], -R27 ;  /* 0x00008f002a2a7a23 */ /* 0x000fc4000001081b */
[--C-:B------:R-:W-:Y:S02]  /*3c80*/  FFMA.FTZ R49, R49, c[0x0][0x23c], -R22.reuse ;  /* 0x00008f0031317a23 */ /* 0x100fe40000010816 */
[--C-:B------:R-:W-:Y:S02]  /*3c90*/  FFMA.FTZ R58, R58, c[0x0][0x23c], -R22.reuse ;  /* 0x00008f003a3a7a23 */ /* 0x100fe40000010816 */
[----:B------:R-:W-:Y:S01]  /*3ca0*/  MUFU.EX2 R54, R54 ;  /* 0x0000003600367308 */ /* 0x000fe20000000800 */
[--C-:B------:R-:W-:Y:S02]  /*3cb0*/  FFMA.FTZ R57, R57, c[0x0][0x23c], -R22.reuse ;  /* 0x00008f0039397a23 */ /* 0x100fe40000010816 */
[----:B------:R-:W-:Y:S02]  /*3cc0*/  FFMA.FTZ R55, R55, c[0x0][0x23c], -R22 ;  /* 0x00008f0037377a23 */ /* 0x000fe40000010816 */
[--C-:B------:R-:W-:Y:S02]  /*3cd0*/  FFMA.FTZ R88, R88, c[0x0][0x23c], -R27.reuse ;  /* 0x00008f0058587a23 */ /* 0x100fe4000001081b */
[--C-:B------:R-:W-:Y:S01]  /*3ce0*/  FFMA.FTZ R85, R85, c[0x0][0x23c], -R27.reuse ;  /* 0x00008f0055557a23 */ /* 0x100fe2000001081b */
[----:B------:R-:W3:Y:S01]  /*3cf0*/  MUFU.EX2 R56, R56 ;  /* 0x0000003800387308 */ /* 0x000ee20000000800 */
[----:B----4-:R-:W-:Y:S01]  /*3d00*/  F2FP.BF16.PACK_AB R70, R37, R51 ;  /* 0x000000332546723e */ /* 0x010fe200000010ff */
        /* <DEDUP_REMOVED lines=8> */
[----:B------:R-:W4:Y:S01]  /*3d90*/  MUFU.EX2 R38, R38 ;  /* 0x0000002600267308 */ /* 0x000f220000000800 */
[----:B---3--:R-:W-:Y:S01]  /*3da0*/  F2FP.BF16.PACK_AB R69, R56, R54 ;  /* 0x000000363845723e */ /* 0x008fe200000010ff */
[----:B------:R-:W-:-:S02]  /*3db0*/  FFMA.FTZ R97, R97, c[0x0][0x23c], -R27 ;  /* 0x00008f0061617a23 */ /* 0x000fc4000001081b */
[--C-:B------:R-:W-:Y:S02]  /*3dc0*/  FFMA.FTZ R96, R96, c[0x0][0x23c], -R27.reuse ;  /* 0x00008f0060607a23 */ /* 0x100fe4000001081b */
[----:B------:R-:W-:Y:S02]  /*3dd0*/  FFMA.FTZ R94, R94, c[0x0][0x23c], -R27 ;  /* 0x00008f005e5e7a23 */ /* 0x000fe4000001081b */
[----:B------:R-:W-:Y:S01]  /*3de0*/  MUFU.EX2 R30, R30 ;  /* 0x0000001e001e7308 */ /* 0x000fe20000000800 */
[--C-:B------:R-:W-:Y:S02]  /*3df0*/  FFMA.FTZ R95, R95, c[0x0][0x23c], -R22.reuse ;  /* 0x00008f005f5f7a23 */ /* 0x100fe40000010816 */
[--C-:B------:R-:W-:Y:S02]  /*3e00*/  FFMA.FTZ R98, R98, c[0x0][0x23c], -R22.reuse ;  /* 0x00008f0062627a23 */ /* 0x100fe40000010816 */
[--C-:B------:R-:W-:Y:S02]  /*3e10*/  FFMA.FTZ R92, R92, c[0x0][0x23c], -R22.reuse ;  /* 0x00008f005c5c7a23 */ /* 0x100fe40000010816 */
[----:B------:R-:W-:Y:S01]  /*3e20*/  FFMA.FTZ R91, R91, c[0x0][0x23c], -R22 ;  /* 0x00008f005b5b7a23 */ /* 0x000fe20000010816 */
[----:B----4-:R-:W-:Y:S01]  /*3e30*/  F2FP.BF16.PACK_AB R71, R38, R39 ;  /* 0x000000272647723e */ /* 0x010fe200000010ff */
[----:B------:R-:W3:Y:S01]  /*3e40*/  MUFU.EX2 R29, R29 ;  /* 0x0000001d001d7308 */ /* 0x000ee20000000800 */
[----:B------:R-:W-:-:S02]  /*3e50*/  FADD.FTZ R52, R53, R52 ;  /* 0x0000003435347221 */ /* 0x000fc40000010000 */
[----:B------:R-:W-:Y:S02]  /*3e60*/  FADD.FTZ R54, R54, R56 ;  /* 0x0000003836367221 */ /* 0x000fe40000010000 */
[----:B------:R-:W-:Y:S01]  /*3e70*/  FFMA.FTZ R113, R59, c[0x0][0x23c], -R22 ;  /* 0x00008f003b717a23 */ /* 0x000fe20000010816 */
[C---:B--2---:R-:W-:Y:S01]  /*3e80*/  HMMA.16816.F32.BF16 R80, R68.reuse, R76, RZ ;  /* 0x0000004c4450723c */ /* 0x044fe200000418ff */
[----:B------:R-:W-:Y:S01]  /*3e90*/  FADD.FTZ R51, R51, R52 ;  /* 0x0000003433337221 */ /* 0x000fe20000010000 */
[----:B------:R-:W-:Y:S01]  /*3ea0*/  MUFU.EX2 R17, R17 ;  /* 0x0000001100117308 */ /* 0x000fe20000000800 */
[----:B------:R-:W-:Y:S02]  /*3eb0*/  FADD.FTZ R54, R39, R54 ;  /* 0x0000003627367221 */ /* 0x000fe40000010000 */
[----:B------:R-:W-:Y:S02]  /*3ec0*/  FFMA.FTZ R59, R45, c[0x0][0x23c], -R22 ;  /* 0x00008f002d3b7a23 */ /* 0x000fe40000010816 */
[--C-:B------:R-:W-:Y:S01]  /*3ed0*/  FFMA.FTZ R64, R64, c[0x0][0x23c], -R27.reuse ;  /* 0x00008f0040407a23 */ /* 0x100fe2000001081b */
[----:B------:R-:W-:Y:S01]  /*3ee0*/  HMMA.16816.F32.BF16 R76, R68, R78, RZ ;  /* 0x0000004e444c723c */ /* 0x000fe200000418ff */
[--C-:B------:R-:W-:Y:S01]  /*3ef0*/  FFMA.FTZ R63, R63, c[0x0][0x23c], -R27.reuse ;  /* 0x00008f003f3f7a23 */ /* 0x100fe2000001081b */
[----:B------:R-:W2:Y:S01]  /*3f00*/  MUFU.EX2 R32, R32 ;  /* 0x0000002000207308 */ /* 0x000ea20000000800 */
[----:B------:R-:W-:-:S02]  /*3f10*/  FFMA.FTZ R62, R62, c[0x0][0x23c], -R27 ;  /* 0x00008f003e3e7a23 */ /* 0x000fc4000001081b */
[----:B------:R-:W-:Y:S02]  /*3f20*/  FFMA.FTZ R61, R61, c[0x0][0x23c], -R27 ;  /* 0x00008f003d3d7a23 */ /* 0x000fe4000001081b */
[--C-:B------:R-:W-:Y:S01]  /*3f30*/  FFMA.FTZ R46, R46, c[0x0][0x23c], -R22.reuse ;  /* 0x00008f002e2e7a23 */ /* 0x100fe20000010816 */
[C---:B-1----:R-:W-:Y:S01]  /*3f40*/  HMMA.16816.F32.BF16 R72, R68.reuse, R4, RZ ;  /* 0x000000044448723c */ /* 0x042fe200000418ff */
[----:B------:R-:W-:Y:S01]  /*3f50*/  FFMA.FTZ R45, R44, c[0x0][0x23c], -R22 ;  /* 0x00008f002c2d7a23 */ /* 0x000fe20000010816 */
[----:B------:R-:W1:Y:S01]  /*3f60*/  MUFU.EX2 R31, R31 ;  /* 0x0000001f001f7308 */ /* 0x000e620000000800 */
[----:B------:R-:W-:Y:S02]  /*3f70*/  FADD.FTZ R51, R37, R51 ;  /* 0x0000003325337221 */ /* 0x000fe40000010000 */
[----:B------:R-:W-:Y:S02]  /*3f80*/  FADD.FTZ R38, R38, R54 ;  /* 0x0000003626267221 */ /* 0x000fe40000010000 */
[----:B---3--:R-:W-:Y:S01]  /*3f90*/  F2FP.BF16.PACK_AB R4, R29, R30 ;  /* 0x0000001e1d04723e */ /* 0x008fe200000010ff */
[----:B------:R-:W-:Y:S01]  /*3fa0*/  HMMA.16816.F32.BF16 R68, R68, R6, RZ ;  /* 0x000000064444723c */ /* 0x000fe200000418ff */
[----:B------:R-:W-:Y:S01]  /*3fb0*/  FADD.FTZ R51, R30, R51 ;  /* 0x000000331e337221 */ /* 0x000fe20000010000 */
[----:B------:R-:W-:Y:S01]  /*3fc0*/  MUFU.EX2 R33, R33 ;  /* 0x0000002100217308 */ /* 0x000fe20000000800 */
[----:B--2---:R-:W-:-:S02]  /*3fd0*/  FADD.FTZ R38, R32, R38 ;  /* 0x0000002620267221 */ /* 0x004fc40000010000 */
[----:B------:R-:W-:Y:S02]  /*3fe0*/  FADD.FTZ R51, R29, R51 ;  /* 0x000000331d337221 */ /* 0x000fe40000010000 */
[----:B------:R-:W-:Y:S01]  /*3ff0*/  F2FP.BF16.PACK_AB R6, R17, R28 ;  /* 0x0000001c1106723e */ /* 0x000fe200000010ff */
[----:B------:R-:W-:Y:S02]  /*4000*/  FFMA.FTZ R60, R60, c[0x0][0x23c], -R27 ;  /* 0x00008f003c3c7a23 */ /* 0x000fe4000001081b */
[----:B------:R-:W2:Y:S01]  /*4010*/  MUFU.EX2 R3, R3 ;  /* 0x0000000300037308 */ /* 0x000ea20000000800 */
[C---:B-1----:R-:W-:Y:S01]  /*4020*/  F2FP.BF16.PACK_AB R5, R31.reuse, R32 ;  /* 0x000000201f05723e */ /* 0x042fe200000010ff */
[----:B------:R-:W-:Y:S02]  /*4030*/  FADD.FTZ R38, R31, R38 ;  /* 0x000000261f267221 */ /* 0x000fe40000010000 */
[----:B------:R-:W-:Y:S02]  /*4040*/  FADD.FTZ R28, R28, R51 ;  /* 0x000000331c1c7221 */ /* 0x000fe40000010000 */
[----:B------:R-:W-:-:S02]  /*4050*/  FFMA.FTZ R44, R48, c[0x0][0x23c], -R27 ;  /* 0x00008f00302c7a23 */ /* 0x000fc4000001081b */
[----:B------:R-:W-:Y:S01]  /*4060*/  MUFU.EX2 R65, R65 ;  /* 0x0000004100417308 */ /* 0x000fe20000000800 */
[----:B------:R-:W-:Y:S02]  /*4070*/  FADD.FTZ R28, R17, R28 ;  /* 0x0000001c111c7221 */ /* 0x000fe40000010000 */
[--C-:B------:R-:W-:Y:S02]  /*4080*/  FFMA.FTZ R47, R47, c[0x0][0x23c], -R27.reuse ;  /* 0x00008f002f2f7a23 */ /* 0x100fe4000001081b */
[----:B------:R-:W-:Y:S02]  /*4090*/  FFMA.FTZ R41, R41, c[0x0][0x23c], -R27 ;  /* 0x00008f0029297a23 */ /* 0x000fe4000001081b */
[----:B------:R-:W-:Y:S01]  /*40a0*/  FFMA.FTZ R35, R35, c[0x0][0x23c], -R22 ;  /* 0x00008f0023237a23 */ /* 0x000fe20000010816 */
[----:B--2---:R-:W-:Y:S01]  /*40b0*/  F2FP.BF16.PACK_AB R7, R3, R33 ;  /* 0x000000210307723e */ /* 0x004fe200000010ff */
[----:B------:R-:W1:Y:S01]  /*40c0*/  MUFU.EX2 R50, R50 ;  /* 0x0000003200327308 */ /* 0x000e620000000800 */
[----:B------:R-:W-:-:S02]  /*40d0*/  FADD.FTZ R33, R33, R38 ;  /* 0x0000002621217221 */ /* 0x000fc40000010000 */
[--C-:B------:R-:W-:Y:S02]  /*40e0*/  FFMA.FTZ R34, R34, c[0x0][0x23c], -R22.reuse ;  /* 0x00008f0022227a23 */ /* 0x100fe40000010816 */
        /* <DEDUP_REMOVED lines=8> */
[----:B------:R-:W2:Y:S01]  /*4170*/  LDSM.16.MT88.4 R8, [R105+0x3800] ;  /* 0x003800006908783b */ /* 0x000ea20000004200 */
[----:B------:R-:W3:Y:S01]  /*4180*/  MUFU.EX2 R42, R42 ;  /* 0x0000002a002a7308 */ /* 0x000ee20000000800 */
[----:B------:R-:W-:-:S02]  /*4190*/  FFMA.FTZ R25, R25, c[0x0][0x23c], -R22 ;  /* 0x00008f0019197a23 */ /* 0x000fc40000010816 */
[--C-:B------:R-:W-:Y:S02]  /*41a0*/  FFMA.FTZ R36, R36, c[0x0][0x23c], -R27.reuse ;  /* 0x00008f0024247a23 */ /* 0x100fe4000001081b */
[----:B------:R-:W-:Y:S01]  /*41b0*/  FFMA.FTZ R127, R26, c[0x0][0x23c], -R27 ;  /* 0x00008f001a7f7a23 */ /* 0x000fe2000001081b */
[----:B------:R-:W-:Y:S01]  /*41c0*/  HMMA.16816.F32.BF16 R80, R4, R12, R80 ;  /* 0x0000000c0450723c */ /* 0x000fe20000041850 */
[--C-:B------:R-:W-:Y:S01]  /*41d0*/  FFMA.FTZ R24, R24, c[0x0][0x23c], -R22.reuse ;  /* 0x00008f0018187a23 */ /* 0x100fe20000010816 */
[----:B------:R-:W4:Y:S01]  /*41e0*/  MUFU.EX2 R49, R49 ;  /* 0x0000003100317308 */ /* 0x000f220000000800 */
[--C-:B------:R-:W-:Y:S02]  /*41f0*/  FFMA.FTZ R23, R23, c[0x0][0x23c], -R22.reuse ;  /* 0x00008f0017177a23 */ /* 0x100fe40000010816 */
[----:B------:R-:W-:-:S03]  /*4200*/  FFMA.FTZ R126, R21, c[0x0][0x23c], -R22 ;  /* 0x00008f00157e7a23 */ /* 0x000fc60000010816 */
[----:B------:R-:W-:Y:S01]  /*4210*/  HMMA.16816.F32.BF16 R76, R4, R14, R76 ;  /* 0x0000000e044c723c */ /* 0x000fe2000004184c */
[----:B------:R-:W5:Y:S01]  /*4220*/  LDSM.16.MT88.4 R12, [R106+0x3800] ;  /* 0x003800006a0c783b */ /* 0x000f620000004200 */
[----:B------:R-:W2:Y:S05]  /*4230*/  MUFU.EX2 R58, R58 ;  /* 0x0000003a003a7308 */ /* 0x000eaa0000000800 */
[----:B-1----:R-:W-:Y:S01]  /*4240*/  F2FP.BF16.PACK_AB R4, R50, R65 ;  /* 0x000000413204723e */ /* 0x002fe200000010ff */
[----:B------:R-:W-:Y:S01]  /*4250*/  FADD.FTZ R65, R65, R28 ;  /* 0x0000001c41417221 */ /* 0x000fe20000010000 */
[----:B---3--:R-:W-:Y:S01]  /*4260*/  F2FP.BF16.PACK_AB R6, R42, R43 ;  /* 0x0000002b2a06723e */ /* 0x008fe200000010ff */
[----:B------:R-:W-:Y:S01]  /*4270*/  MUFU.EX2 R57, R57 ;  /* 0x0000003900397308 */ /* 0x000fe20000000800 */
[----:B----4-:R-:W-:-:S02]  /*4280*/  FADD.FTZ R33, R49, R33 ;  /* 0x0000002131217221 */ /* 0x010fc40000010000 */
[----:B------:R-:W-:-:S04]  /*4290*/  FADD.FTZ R65, R50, R65 ;  /* 0x0000004132417221 */ /* 0x000fc80000010000 */
[----:B------:R-:W-:Y:S01]  /*42a0*/  FADD.FTZ R65, R43, R65 ;  /* 0x000000412b417221 */ /* 0x000fe20000010000 */
[----:B------:R-:W1:Y:S01]  /*42b0*/  MUFU.EX2 R55, R55 ;  /* 0x0000003700377308 */ /* 0x000e620000000800 */
[C---:B--2---:R-:W-:Y:S01]  /*42c0*/  F2FP.BF16.PACK_AB R5, R58.reuse, R49 ;  /* 0x000000313a05723e */ /* 0x044fe200000010ff */
[----:B------:R-:W-:Y:S02]  /*42d0*/  FADD.FTZ R33, R58, R33 ;  /* 0x000000213a217221 */ /* 0x000fe40000010000 */
[----:B------:R-:W-:-:S04]  /*42e0*/  FADD.FTZ R42, R42, R65 ;  /* 0x000000412a2a7221 */ /* 0x000fc80000010000 */
[----:B------:R-:W2:Y:S01]  /*42f0*/  MUFU.EX2 R88, R88 ;  /* 0x0000005800587308 */ /* 0x000ea20000000800 */
[----:B-1----:R-:W-:-:S07]  /*4300*/  F2FP.BF16.PACK_AB R7, R55, R57 ;  /* 0x000000393707723e */ /* 0x002fce00000010ff */
[----:B------:R-:W1:Y:S01]  /*4310*/  MUFU.EX2 R85, R85 ;  /* 0x0000005500557308 */ /* 0x000e620000000800 */
[----:B------:R-:W-:-:S04]  /*4320*/  FADD.FTZ R57, R57, R33 ;  /* 0x0000002139397221 */ /* 0x000fc80000010000 */
[----:B------:R-:W-:Y:S01]  /*4330*/  FADD.FTZ R57, R55, R57 ;  /* 0x0000003937397221 */ /* 0x000fe20000010000 */
[C---:B------:R-:W-:Y:S01]  /*4340*/  HMMA.16816.F32.BF16 R72, R4.reuse, R8, R72 ;  /* 0x000000080448723c */ /* 0x040fe20000041848 */
[----:B--2---:R-:W-:Y:S01]  /*4350*/  FADD.FTZ R42, R88, R42 ;  /* 0x0000002a582a7221 */ /* 0x004fe20000010000 */
[----:B------:R-:W-:Y:S06]  /*4360*/  MUFU.EX2 R84, R84 ;  /* 0x0000005400547308 */ /* 0x000fec0000000800 */
[----:B------:R-:W-:Y:S01]  /*4370*/  HMMA.16816.F32.BF16 R68, R4, R10, R68 ;  /* 0x0000000a0444723c */ /* 0x000fe20000041844 */
[----:B------:R-:W2:Y:S01]  /*4380*/  LDSM.16.MT88.4 R8, [R105+0x3c00] ;  /* 0x003c00006908783b */ /* 0x000ea20000004200 */
[----:B------:R-:W3:Y:S01]  /*4390*/  MUFU.EX2 R66, R66 ;  /* 0x0000004200427308 */ /* 0x000ee20000000800 */
[----:B-1----:R-:W-:-:S05]  /*43a0*/  FADD.FTZ R42, R85, R42 ;  /* 0x0000002a552a7221 */ /* 0x002fca0000010000 */
[C---:B-----5:R-:W-:Y:S02]  /*43b0*/  HMMA.16816.F32.BF16 R80, R4.reuse, R12, R80 ;  /* 0x0000000c0450723c */ /* 0x060fe40000041850 */
[----:B------:R-:W1:Y:S06]  /*43c0*/  MUFU.EX2 R67, R67 ;  /* 0x0000004300437308 */ /* 0x000e6c0000000800 */
[----:B------:R-:W-:Y:S01]  /*43d0*/  HMMA.16816.F32.BF16 R76, R4, R14, R76 ;  /* 0x0000000e044c723c */ /* 0x000fe2000004184c */
[----:B------:R-:W4:Y:S01]  /*43e0*/  LDSM.16.MT88.4 R12, [R106+0x3c00] ;  /* 0x003c00006a0c783b */ /* 0x000f220000004200 */
[----:B------:R-:W5:Y:S05]  /*43f0*/  MUFU.EX2 R93, R93 ;  /* 0x0000005d005d7308 */ /* 0x000f6a0000000800 */
[----:B------:R-:W-:-:S02]  /*4400*/  F2FP.BF16.PACK_AB R4, R85, R88 ;  /* 0x000000585504723e */ /* 0x000fc400000010ff */
[----:B---3--:R-:W-:Y:S01]  /*4410*/  F2FP.BF16.PACK_AB R6, R66, R84 ;  /* 0x000000544206723e */ /* 0x008fe200000010ff */
[----:B------:R-:W3:Y:S01]  /*4420*/  MUFU.EX2 R90, R90 ;  /* 0x0000005a005a7308 */ /* 0x000ee20000000800 */
[----:B-1----:R-:W-:Y:S02]  /*4430*/  FADD.FTZ R57, R67, R57 ;  /* 0x0000003943397221 */ /* 0x002fe40000010000 */
[----:B------:R-:W-:-:S04]  /*4440*/  FADD.FTZ R84, R84, R42 ;  /* 0x0000002a54547221 */ /* 0x000fc80000010000 */
[----:B------:R-:W-:Y:S01]  /*4450*/  FADD.FTZ R84, R66, R84 ;  /* 0x0000005442547221 */ /* 0x000fe20000010000 */
[----:B------:R-:W1:Y:S01]  /*4460*/  MUFU.EX2 R89, R89 ;  /* 0x0000005900597308 */ /* 0x000e620000000800 */
[C---:B-----5:R-:W-:Y:S01]  /*4470*/  F2FP.BF16.PACK_AB R5, R93.reuse, R67 ;  /* 0x000000435d05723e */ /* 0x060fe200000010ff */
[----:B------:R-:W-:-:S06]  /*4480*/  FADD.FTZ R93, R93, R57 ;  /* 0x000000395d5d7221 */ /* 0x000fcc0000010000 */
[----:B------:R-:W-:Y:S01]  /*4490*/  MUFU.EX2 R99, R99 ;  /* 0x0000006300637308 */ /* 0x000fe20000000800 */
[----:B---3--:R-:W-:Y:S01]  /*44a0*/  FADD.FTZ R93, R90, R93 ;  /* 0x0000005d5a5d7221 */ /* 0x008fe20000010000 */
[----:B-1----:R-:W-:-:S06]  /*44b0*/  F2FP.BF16.PACK_AB R7, R89, R90 ;  /* 0x0000005a5907723e */ /* 0x002fcc00000010ff */
[----:B------:R-:W1:Y:S01]  /*44c0*/  MUFU.EX2 R97, R97 ;  /* 0x0000006100617308 */ /* 0x000e620000000800 */
[----:B------:R-:W-:Y:S01]  /*44d0*/  FADD.FTZ R89, R89, R93 ;  /* 0x0000005d59597221 */ /* 0x000fe20000010000 */
[C---:B--2---:R-:W-:Y:S06]  /*44e0*/  HMMA.16816.F32.BF16 R72, R4.reuse, R8, R72 ;  /* 0x000000080448723c */ /* 0x044fec0000041848 */
[----:B------:R-:W-:Y:S02]  /*44f0*/  MUFU.EX2 R96, R96 ;  /* 0x0000006000607308 */ /* 0x000fe40000000800 */
[C---:B------:R-:W-:Y:S01]  /*4500*/  HMMA.16816.F32.BF16 R68, R4.reuse, R10, R68 ;  /* 0x0000000a0444723c */ /* 0x040fe20000041844 */
[----:B------:R-:W2:Y:S05]  /*4510*/  LDSM.16.MT88.4 R8, [R105+0x4000] ;  /* 0x004000006908783b */ /* 0x000eaa0000004200 */
[----:B------:R-:W3:Y:S02]  /*4520*/  MUFU.EX2 R94, R94 ;  /* 0x0000005e005e7308 */ /* 0x000ee40000000800 */
[C---:B----4-:R-:W-:Y:S06]  /*4530*/  HMMA.16816.F32.BF16 R80, R4.reuse, R12, R80 ;  /* 0x0000000c0450723c */ /* 0x050fec0000041850 */
[----:B------:R-:W4:Y:S02]  /*4540*/  MUFU.EX2 R95, R95 ;  /* 0x0000005f005f7308 */ /* 0x000f240000000800 */
[----:B------:R-:W-:Y:S01]  /*4550*/  HMMA.16816.F32.BF16 R76, R4, R14, R76 ;  /* 0x0000000e044c723c */ /* 0x000fe2000004184c */
[----:B------:R-:W5:Y:S05]  /*4560*/  LDSM.16.MT88.4 R12, [R106+0x4000] ;  /* 0x004000006a0c783b */ /* 0x000f6a0000004200 */
[----:B------:R-:W2:Y:S01]  /*4570*/  MUFU.EX2 R98, R98 ;  /* 0x0000006200627308 */ /* 0x000ea20000000800 */
[----:B-1----:R-:W-:Y:S01]  /*4580*/  F2FP.BF16.PACK_AB R4, R97, R99 ;  /* 0x000000636104723e */ /* 0x002fe200000010ff */
[----:B------:R-:W-:Y:S01]  /*4590*/  FADD.FTZ R99, R99, R84 ;  /* 0x0000005463637221 */ /* 0x000fe20000010000 */
[----:B---3--:R-:W-:-:S05]  /*45a0*/  F2FP.BF16.PACK_AB R6, R94, R96 ;  /* 0x000000605e06723e */ /* 0x008fca00000010ff */
[----:B------:R-:W1:Y:S01]  /*45b0*/  MUFU.EX2 R92, R92 ;  /* 0x0000005c005c7308 */ /* 0x000e620000000800 */
[----:B----4-:R-:W-:Y:S02]  /*45c0*/  FADD.FTZ R89, R95, R89 ;  /* 0x000000595f597221 */ /* 0x010fe40000010000 */
[----:B------:R-:W-:-:S04]  /*45d0*/  FADD.FTZ R99, R97, R99 ;  /* 0x0000006361637221 */ /* 0x000fc80000010000 */
[----:B------:R-:W-:Y:S01]  /*45e0*/  FADD.FTZ R96, R96, R99 ;  /* 0x0000006360607221 */ /* 0x000fe20000010000 */
[----:B------:R-:W3:Y:S01]  /*45f0*/  MUFU.EX2 R91, R91 ;  /* 0x0000005b005b7308 */ /* 0x000ee20000000800 */
[C---:B--2---:R-:W-:Y:S01]  /*4600*/  F2FP.BF16.PACK_AB R5, R98.reuse, R95 ;  /* 0x0000005f6205723e */ /* 0x044fe200000010ff */
[----:B------:R-:W-:Y:S02]  /*4610*/  FADD.FTZ R98, R98, R89 ;  /* 0x0000005962627221 */ /* 0x000fe40000010000 */
[----:B------:R-:W-:-:S04]  /*4620*/  FADD.FTZ R96, R94, R96 ;  /* 0x000000605e607221 */ /* 0x000fc80000010000 */
        /* <DEDUP_REMOVED lines=10> */
[C---:B-----5:R-:W-:Y:S06]  /*46d0*/  HMMA.16816.F32.BF16 R80, R4.reuse, R12, R80 ;  /* 0x0000000c0450723c */ /* 0x060fec0000041850 */
[----:B------:R-:W-:Y:S02]  /*46e0*/  MUFU.EX2 R113, R113 ;  /* 0x0000007100717308 */ /* 0x000fe40000000800 */
[----:B------:R-:W-:Y:S01]  /*46f0*/  HMMA.16816.F32.BF16 R76, R4, R14, R76 ;  /* 0x0000000e044c723c */ /* 0x000fe2000004184c */
[----:B------:R-:W4:Y:S05]  /*4700*/  LDSM.16.MT88.4 R12, [R105+0x4400] ;  /* 0x00440000690c783b */ /* 0x000f2a0000004200 */
[----:B------:R-:W5:Y:S01]  /*4710*/  MUFU.EX2 R46, R46 ;  /* 0x0000002e002e7308 */ /* 0x000f620000000800 */
[----:B-1----:R-:W-:Y:S01]  /*4720*/  F2FP.BF16.PACK_AB R4, R63, R64 ;  /* 0x000000403f04723e */ /* 0x002fe200000010ff */
[----:B------:R-:W-:Y:S01]  /*4730*/  FADD.FTZ R64, R64, R96 ;  /* 0x0000006040407221 */ /* 0x000fe20000010000 */
[----:B---3--:R-:W-:-:S05]  /*4740*/  F2FP.BF16.PACK_AB R6, R61, R62 ;  /* 0x0000003e3d06723e */ /* 0x008fca00000010ff */
[----:B------:R-:W-:Y:S01]  /*4750*/  MUFU.EX2 R59, R59 ;  /* 0x0000003b003b7308 */ /* 0x000fe20000000800 */
[----:B------:R-:W-:-:S04]  /*4760*/  FADD.FTZ R64, R63, R64 ;  /* 0x000000403f407221 */ /* 0x000fc80000010000 */
[----:B------:R-:W-:-:S03]  /*4770*/  FADD.FTZ R62, R62, R64 ;  /* 0x000000403e3e7221 */ /* 0x000fc60000010000 */
[----:B------:R-:W1:Y:S01]  /*4780*/  MUFU.EX2 R45, R45 ;  /* 0x0000002d002d7308 */ /* 0x000e620000000800 */
[C---:B-----5:R-:W-:Y:S01]  /*4790*/  F2FP.BF16.PACK_AB R5, R46.reuse, R113 ;  /* 0x000000712e05723e */ /* 0x060fe200000010ff */
[----:B------:R-:W-:Y:S02]  /*47a0*/  FADD.FTZ R113, R113, R98 ;  /* 0x0000006271717221 */ /* 0x000fe40000010000 */
[----:B------:R-:W-:Y:S02]  /*47b0*/  FADD.FTZ R62, R61, R62 ;  /* 0x0000003e3d3e7221 */ /* 0x000fe40000010000 */
[----:B------:R-:W-:Y:S02]  /*47c0*/  FADD.FTZ R113, R46, R113 ;  /* 0x000000712e717221 */ /* 0x000fe40000010000 */
[----:B------:R-:W-:Y:S01]  /*47d0*/  MUFU.EX2 R30, R19 ;  /* 0x00000013001e7308 */ /* 0x000fe20000000800 */
[----:B-1----:R-:W-:-:S07]  /*47e0*/  F2FP.BF16.PACK_AB R7, R45, R59 ;  /* 0x0000003b2d07723e */ /* 0x002fce00000010ff */
[----:B------:R-:W1:Y:S01]  /*47f0*/  MUFU.EX2 R29, R18 ;  /* 0x00000012001d7308 */ /* 0x000e620000000800 */
[----:B------:R-:W-:-:S04]  /*4800*/  FADD.FTZ R59, R59, R113 ;  /* 0x000000713b3b7221 */ /* 0x000fc80000010000 */
[----:B------:R-:W-:Y:S01]  /*4810*/  FADD.FTZ R59, R45, R59 ;  /* 0x0000003b2d3b7221 */ /* 0x000fe20000010000 */
[C---:B--2---:R-:W-:Y:S02]  /*4820*/  HMMA.16816.F32.BF16 R80, R4.reuse, R8, R80 ;  /* 0x000000080450723c */ /* 0x044fe40000041850 */
[----:B------:R2:W-:Y:S06]  /*4830*/  MUFU.EX2 R3, R16 ;  /* 0x0000001000037308 */ /* 0x0005ec0000000800 */
[C---:B------:R-:W-:Y:S01]  /*4840*/  HMMA.16816.F32.BF16 R76, R4.reuse, R10, R76 ;  /* 0x0000000a044c723c */ /* 0x040fe2000004184c */
[----:B------:R-:W3:Y:S01]  /*4850*/  LDSM.16.MT88.4 R8, [R106+0x4800] ;  /* 0x004800006a08783b */ /* 0x000ee20000004200 */
[----:B------:R-:W-:Y:S06]  /*4860*/  MUFU.EX2 R60, R60 ;  /* 0x0000003c003c7308 */ /* 0x000fec0000000800 */
[C---:B----4-:R-:W-:Y:S02]  /*4870*/  HMMA.16816.F32.BF16 R72, R4.reuse, R12, R72 ;  /* 0x0000000c0448723c */ /* 0x050fe40000041848 */
[----:B------:R-:W4:Y:S01]  /*4880*/  MUFU.EX2 R44, R44 ;  /* 0x0000002c002c7308 */ /* 0x000f220000000800 */
[----:B--2---:R-:W2:Y:S05]  /*4890*/  LDSM.16.MT88.4 R16, [R105+0x4800] ;  /* 0x004800006910783b */ /* 0x004eaa0000004200 */
[----:B------:R-:W-:Y:S01]  /*48a0*/  HMMA.16816.F32.BF16 R68, R4, R14, R68 ;  /* 0x0000000e0444723c */ /* 0x000fe20000041844 */
[----:B------:R-:W5:Y:S01]  /*48b0*/  LDSM.16.MT88.4 R12, [R106+0x4c00] ;  /* 0x004c00006a0c783b */ /* 0x000f620000004200 */
[----:B------:R-:W-:Y:S05]  /*48c0*/  MUFU.EX2 R47, R47 ;  /* 0x0000002f002f7308 */ /* 0x000fea0000000800 */
[----:B-1----:R-:W-:-:S03]  /*48d0*/  F2FP.BF16.PACK_AB R7, R29, R30 ;  /* 0x0000001e1d07723e */ /* 0x002fc600000010ff */
[----:B------:R-:W1:Y:S01]  /*48e0*/  MUFU.EX2 R41, R41 ;  /* 0x0000002900297308 */ /* 0x000e620000000800 */
[----:B----4-:R-:W-:Y:S01]  /*48f0*/  F2FP.BF16.PACK_AB R4, R44, R60 ;  /* 0x0000003c2c04723e */ /* 0x010fe200000010ff */
[----:B------:R-:W-:-:S04]  /*4900*/  FADD.FTZ R60, R60, R62 ;  /* 0x0000003e3c3c7221 */ /* 0x000fc80000010000 */
[----:B------:R-:W-:Y:S02]  /*4910*/  FADD.FTZ R60, R44, R60 ;  /* 0x0000003c2c3c7221 */ /* 0x000fe40000010000 */
[----:B------:R-:W-:Y:S08]  /*4920*/  MUFU.EX2 R35, R35 ;  /* 0x0000002300237308 */ /* 0x000ff00000000800 */
[----:B------:R-:W4:Y:S01]  /*4930*/  MUFU.EX2 R34, R34 ;  /* 0x0000002200227308 */ /* 0x000f220000000800 */
[----:B-1----:R-:W-:Y:S01]  /*4940*/  F2FP.BF16.PACK_AB R6, R41, R47 ;  /* 0x0000002f2906723e */ /* 0x002fe200000010ff */
[----:B------:R-:W-:-:S04]  /*4950*/  FADD.FTZ R47, R47, R60 ;  /* 0x0000003c2f2f7221 */ /* 0x000fc80000010000 */
[----:B------:R-:W-:Y:S02]  /*4960*/  FADD.FTZ R47, R41, R47 ;  /* 0x0000002f292f7221 */ /* 0x000fe40000010000 */
[----:B------:R-:W1:Y:S01]  /*4970*/  MUFU.EX2 R40, R40 ;  /* 0x0000002800287308 */ /* 0x000e620000000800 */
[----:B----4-:R-:W-:-:S07]  /*4980*/  F2FP.BF16.PACK_AB R5, R34, R35 ;  /* 0x000000232205723e */ /* 0x010fce00000010ff */
[----:B------:R-:W4:Y:S01]  /*4990*/  MUFU.EX2 R25, R25 ;  /* 0x0000001900197308 */ /* 0x000f220000000800 */
[----:B------:R-:W-:-:S04]  /*49a0*/  FADD.FTZ R35, R35, R59 ;  /* 0x0000003b23237221 */ /* 0x000fc80000010000 */
[----:B------:R-:W-:Y:S01]  /*49b0*/  FADD.FTZ R35, R34, R35 ;  /* 0x0000002322237221 */ /* 0x000fe20000010000 */
[----:B---3--:R-:W-:Y:S01]  /*49c0*/  HMMA.16816.F32.BF16 R80, R4, R8, R80 ;  /* 0x000000080450723c */ /* 0x008fe20000041850 */
[----:B-1----:R-:W-:Y:S01]  /*49d0*/  FADD.FTZ R47, R40, R47 ;  /* 0x0000002f282f7221 */ /* 0x002fe20000010000 */
[----:B------:R-:W1:Y:S01]  /*49e0*/  MUFU.EX2 R36, R36 ;  /* 0x0000002400247308 */ /* 0x000e620000000800 */
[----:B------:R-:W-:-:S04]  /*49f0*/  FADD.FTZ R30, R30, R35 ;  /* 0x000000231e1e7221 */ /* 0x000fc80000010000 */
[----:B------:R-:W-:Y:S01]  /*4a00*/  FADD.FTZ R30, R29, R30 ;  /* 0x0000001e1d1e7221 */ /* 0x000fe20000010000 */
[----:B------:R-:W-:Y:S01]  /*4a10*/  HMMA.16816.F32.BF16 R76, R4, R10, R76 ;  /* 0x0000000a044c723c */ /* 0x000fe2000004184c */
[----:B------:R-:W3:Y:S01]  /*4a20*/  LDSM.16.MT88.4 R8, [R105+0x4c00] ;  /* 0x004c00006908783b */ /* 0x000ee20000004200 */
[----:B------:R-:W5:Y:S01]  /*4a30*/  MUFU.EX2 R127, R127 ;  /* 0x0000007f007f7308 */ /* 0x000f620000000800 */
[----:B----4-:R-:W-:-:S05]  /*4a40*/  FADD.FTZ R30, R25, R30 ;  /* 0x0000001e191e7221 */ /* 0x010fca0000010000 */
[----:B--2---:R-:W-:Y:S02]  /*4a50*/  HMMA.16816.F32.BF16 R72, R4, R16, R72 ;  /* 0x000000100448723c */ /* 0x004fe40000041848 */
[----:B------:R-:W2:Y:S01]  /*4a60*/  MUFU.EX2 R24, R24 ;  /* 0x0000001800187308 */ /* 0x000ea20000000800 */
[----:B-1----:R-:W-:-:S04]  /*4a70*/  FADD.FTZ R47, R36, R47 ;  /* 0x0000002f242f7221 */ /* 0x002fc80000010000 */
[----:B------:R-:W-:Y:S01]  /*4a80*/  FADD.FTZ R47, R3, R47 ;  /* 0x0000002f032f7221 */ /* 0x000fe20000010000 */
[----:B------:R-:W-:Y:S02]  /*4a90*/  HMMA.16816.F32.BF16 R68, R4, R18, R68 ;  /* 0x000000120444723c */ /* 0x000fe40000041844 */
[----:B------:R-:W1:Y:S05]  /*4aa0*/  MUFU.EX2 R23, R23 ;  /* 0x0000001700177308 */ /* 0x000e6a0000000800 */
[----:B------:R-:W-:Y:S02]  /*4ab0*/  F2FP.BF16.PACK_AB R4, R36, R40 ;  /* 0x000000282404723e */ /* 0x000fe400000010ff */
[----:B-----5:R-:W-:Y:S01]  /*4ac0*/  F2FP.BF16.PACK_AB R6, R127, R3 ;  /* 0x000000037f06723e */ /* 0x020fe200000010ff */
[----:B------:R-:W4:Y:S01]  /*4ad0*/  MUFU.EX2 R126, R126 ;  /* 0x0000007e007e7308 */ /* 0x000f220000000800 */
[C---:B--2---:R-:W-:Y:S01]  /*4ae0*/  F2FP.BF16.PACK_AB R5, R24.reuse, R25 ;  /* 0x000000191805723e */ /* 0x044fe200000010ff */
[----:B------:R-:W-:-:S02]  /*4af0*/  FADD.FTZ R30, R24, R30 ;  /* 0x0000001e181e7221 */ /* 0x000fc40000010000 */
[----:B------:R-:W-:Y:S02]  /*4b00*/  FADD.FTZ R127, R127, R47 ;  /* 0x0000002f7f7f7221 */ /* 0x000fe40000010000 */
[----:B-1----:R-:W-:Y:S01]  /*4b10*/  FADD.FTZ R30, R23, R30 ;  /* 0x0000001e171e7221 */ /* 0x002fe20000010000 */
[----:B----4-:R-:W-:-:S03]  /*4b20*/  F2FP.BF16.PACK_AB R7, R126, R23 ;  /* 0x000000177e07723e */ /* 0x010fc600000010ff */
[----:B------:R-:W-:-:S04]  /*4b30*/  FADD.FTZ R126, R126, R30 ;  /* 0x0000001e7e7e7221 */ /* 0x000fc80000010000 */
[C---:B------:R-:W-:Y:S08]  /*4b40*/  HMMA.16816.F32.BF16 R80, R4.reuse, R12, R80 ;  /* 0x0000000c0450723c */ /* 0x040ff00000041850 */
[C---:B------:R-:W-:Y:S08]  /*4b50*/  HMMA.16816.F32.BF16 R76, R4.reuse, R14, R76 ;  /* 0x0000000e044c723c */ /* 0x040ff0000004184c */
[C---:B---3--:R-:W-:Y:S08]  /*4b60*/  HMMA.16816.F32.BF16 R72, R4.reuse, R8, R72 ;  /* 0x000000080448723c */ /* 0x048ff00000041848 */
        /* <DEDUP_REMOVED lines=10> */
.L_x_4126:
        /* <DEDUP_REMOVED lines=64> */
.L_x_4123:
        /* <DEDUP_REMOVED lines=14> */
[----:B------:R-:W-:Y:S05]  /*50f0*/  ISETP.GE.AND P0, PT, R125, 0x1, PT ;  /* 0x000000017d00780c */ /* 0x000fea0003f06270 */
[----:B------:R2:W-:Y:S08]  /*5100*/  LDGSTS.E.BYPASS.LTC128B.128 [R116+0x4000], [R4.64] ;  /* 0x0400000004747fae */ /* 0x0005f0000b901d4c */
[----:B------:R3:W-:Y:S08]  /*5110*/  LDGSTS.E.BYPASS.LTC128B.128 [R116+0x4800], [R2.64] ;  /* 0x0480000002747fae */ /* 0x0007f0000b901d4c */
[----:B------:R-:W-:Y:S08]  /*5120*/  LDSM.16.M88.4 R64, [R110] ;  /* 0x000000006e40783b */ /* 0x000ff00000000200 */
[----:B------:R-:W0:Y:S08]  /*5130*/  LDGDEPBAR ;  /* 0x00000000000079af */ /* 0x000e300000000000 */
[----:B------:R-:W2:Y:S08]  /*5140*/  LDSM.16.M88.4 R8, [R109] ;  /* 0x000000006d08783b */ /* 0x000eb00000000200 */
        /* <DEDUP_REMOVED lines=52> */
[----:B-----5:R-:W5:Y:S09]  /*5490*/  LDSM.16.M88.4 R4, [R103] ;  /* 0x000000006704783b */ /* 0x020f720000000200 */
[----:B------:R-:W1:Y:S10]  /*54a0*/  MUFU.TANH R141, R10 ;  /* 0x0000000a008d7308 */ /* 0x000e740000002400 */
[----:B------:R1:W1:Y:S10]  /*54b0*/  MUFU.TANH R145, R11 ;  /* 0x0000000b00917308 */ /* 0x0002740000002400 */
[----:B------:R2:W2:Y:S10]  /*54c0*/  MUFU.TANH R155, R12 ;  /* 0x0000000c009b7308 */ /* 0x0004b40000002400 */
[----:B------:R3:W3:Y:S01]  /*54d0*/  MUFU.TANH R153, R16 ;  /* 0x0000001000997308 */ /* 0x0006e20000002400 */
[----:B-1----:R-:W1:Y:S01]  /*54e0*/  LDSM.16.M88.4 R8, [R102] ;  /* 0x000000006608783b */ /* 0x002e620000000200 */
[C---:B-----5:R-:W-:Y:S08]  /*54f0*/  HMMA.16816.F32.BF16 R20, R92.reuse, R4, R20 ;  /* 0x000000045c14723c */ /* 0x060ff00000041814 */
[----:B------:R5:W1:Y:S01]  /*5500*/  MUFU.TANH R157, R17 ;  /* 0x00000011009d7308 */ /* 0x000a620000002400 */
[C---:B------:R-:W-:Y:S01]  /*5510*/  HMMA.16816.F32.BF16 R24, R92.reuse, R6, R24 ;  /* 0x000000065c18723c */ /* 0x040fe20000041818 */
[----:B------:R-:W4:Y:S02]  /*5520*/  LDSM.16.M88.4 R4, [R101] ;  /* 0x000000006504783b */ /* 0x000f240000000200 */
        /* <DEDUP_REMOVED lines=14> */
[----:B------:R-:W2:Y:S02]  /*5610*/  LDSM.16.M88.4 R8, [R100] ;  /* 0x000000006408783b */ /* 0x000ea40000000200 */
[----:B----4-:R-:W-:Y:S06]  /*5620*/  FMUL.FTZ R19, R23, c[0x0][0x2ec] ;  /* 0x0000bb0017137a20 */ /* 0x010fec0000410000 */
[----:B------:R-:W4:Y:S01]  /*5630*/  MUFU.TANH R152, R14 ;  /* 0x0000000e00987308 */ /* 0x000f220000002400 */
[C---:B------:R-:W-:Y:S05]  /*5640*/  HMMA.16816.F32.BF16 R36, R92.reuse, R4, R36 ;  /* 0x000000045c24723c */ /* 0x040fea0000041824 */
[----:B------:R-:W-:Y:S03]  /*5650*/  FMUL.FTZ R28, R28, c[0x0][0x2ec] ;  /* 0x0000bb001c1c7a20 */ /* 0x000fe60000410000 */
[C---:B------:R-:W-:Y:S01]  /*5660*/  HMMA.16816.F32.BF16 R40, R92.reuse, R6, R40 ;  /* 0x000000065c28723c */ /* 0x040fe20000041828 */
[----:B------:R-:W1:Y:S01]  /*5670*/  MUFU.TANH R154, R15 ;  /* 0x0000000f009a7308 */ /* 0x000e620000002400 */
[----:B------:R-:W5:Y:S02]  /*5680*/  LDSM.16.M88.4 R4, [R87] ;  /* 0x000000005704783b */ /* 0x000f640000000200 */
        /* <DEDUP_REMOVED lines=11> */
[----:B------:R2:W1:Y:S01]  /*5740*/  MUFU.TANH R136, R33 ;  /* 0x0000002100887308 */ /* 0x0004620000002400 */
[C---:B------:R-:W-:Y:S01]  /*5750*/  HMMA.16816.F32.BF16 R48, R92.reuse, R10, R48 ;  /* 0x0000000a5c30723c */ /* 0x040fe20000041830 */
[----:B------:R-:W3:Y:S01]  /*5760*/  LDSM.16.M88.4 R8, [R86] ;  /* 0x000000005608783b */ /* 0x000ee20000000200 */
[----:B------:R-:W-:Y:S04]  /*5770*/  DEPBAR.LE SB0, 0x0 ;  /* 0x000080000000791a */ /* 0x000fe80000000000 */
[----:B------:R-:W-:Y:S03]  /*5780*/  FMUL.FTZ R43, R43, c[0x0][0x2ec] ;  /* 0x0000bb002b2b7a20 */ /* 0x000fe60000410000 */
[----:B------:R4:W3:Y:S01]  /*5790*/  MUFU.TANH R132, R34 ;  /* 0x0000002200847308 */ /* 0x0008e20000002400 */
[----:B------:R-:W-:Y:S01]  /*57a0*/  BAR.SYNC.DEFER_BLOCKING 0x0 ;  /* 0x0000000000007b1d */ /* 0x000fe20000010000 */
[C---:B-----5:R-:W-:Y:S05]  /*57b0*/  HMMA.16816.F32.BF16 R52, R92.reuse, R4, R52 ;  /* 0x000000045c34723c */ /* 0x060fea0000041834 */
[----:B------:R-:W-:Y:S02]  /*57c0*/  FMUL.FTZ R44, R44, c[0x0][0x2ec] ;  /* 0x0000bb002c2c7a20 */ /* 0x000fe40000410000 */
[----:B------:R-:W-:Y:S01]  /*57d0*/  FMUL.FTZ R46, R46, c[0x0][0x2ec] ;  /* 0x0000bb002e2e7a20 */ /* 0x000fe20000410000 */
[----:B------:R-:W3:Y:S01]  /*57e0*/  MUFU.TANH R148, R41 ;  /* 0x0000002900947308 */ /* 0x000ee20000002400 */
[C---:B------:R-:W-:Y:S03]  /*57f0*/  HMMA.16816.F32.BF16 R56, R92.reuse, R6, R56 ;  /* 0x000000065c38723c */ /* 0x040fe60000041838 */
[----:B-1----:R-:W-:Y:S02]  /*5800*/  FMUL.FTZ R32, R36, c[0x0][0x2ec] ;  /* 0x0000bb0024207a20 */ /* 0x002fe40000410000 */
[----:B------:R-:W-:Y:S02]  /*5810*/  FMUL.FTZ R48, R48, c[0x0][0x2ec] ;  /* 0x0000bb0030307a20 */ /* 0x000fe40000410000 */
[----:B------:R-:W-:Y:S02]  /*5820*/  FMUL.FTZ R49, R49, c[0x0][0x2ec] ;  /* 0x0000bb0031317a20 */ /* 0x000fe40000410000 */
[----:B------:R-:W1:Y:S03]  /*5830*/  MUFU.TANH R150, R42 ;  /* 0x0000002a00967308 */ /* 0x000e660000002400 */
[----:B--2---:R-:W-:Y:S02]  /*5840*/  FMUL.FTZ R33, R37, c[0x0][0x2ec] ;  /* 0x0000bb0025217a20 */ /* 0x004fe40000410000 */
[----:B----4-:R-:W-:Y:S02]  /*5850*/  FMUL.FTZ R34, R35, c[0x0][0x2ec] ;  /* 0x0000bb0023227a20 */ /* 0x010fe40000410000 */
[----:B------:R-:W-:Y:S02]  /*5860*/  FMUL.FTZ R54, R54, c[0x0][0x2ec] ;  /* 0x0000bb0036367a20 */ /* 0x000fe40000410000 */
[----:B------:R-:W-:Y:S01]  /*5870*/  FMUL.FTZ R35, R38, c[0x0][0x2ec] ;  /* 0x0000bb0026237a20 */ /* 0x000fe20000410000 */
[----:B------:R2:W4:Y:S01]  /*5880*/  MUFU.TANH R143, R43 ;  /* 0x0000002b008f7308 */ /* 0x0005220000002400 */
[----:B------:R-:W-:Y:S01]  /*5890*/  FMUL.FTZ R37, R39, c[0x0][0x2ec] ;  /* 0x0000bb0027257a20 */ /* 0x000fe20000410000 */
[C---:B---3--:R-:W-:Y:S03]  /*58a0*/  HMMA.16816.F32.BF16 R60, R92.reuse, R8, R60 ;  /* 0x000000085c3c723c */ /* 0x048fe6000004183c */
[----:B------:R-:W-:Y:S02]  /*58b0*/  FMUL.FTZ R38, R40, c[0x0][0x2ec] ;  /* 0x0000bb0028267a20 */ /* 0x000fe40000410000 */
[----:B------:R-:W-:Y:S02]  /*58c0*/  FMUL.FTZ R39, R47, c[0x0][0x2ec] ;  /* 0x0000bb002f277a20 */ /* 0x000fe40000410000 */
[----:B------:R-:W-:Y:S01]  /*58d0*/  FMUL.FTZ R36, R51, c[0x0][0x2ec] ;  /* 0x0000bb0033247a20 */ /* 0x000fe20000410000 */
[----:B------:R3:W1:Y:S01]  /*58e0*/  MUFU.TANH R140, R44 ;  /* 0x0000002c008c7308 */ /* 0x0006620000002400 */
[----:B------:R-:W-:Y:S03]  /*58f0*/  HMMA.16816.F32.BF16 R64, R92, R10, R64 ;  /* 0x0000000a5c40723c */ /* 0x000fe60000041840 */
[----:B------:R-:W-:Y:S02]  /*5900*/  FMUL.FTZ R45, R45, c[0x0][0x2ec] ;  /* 0x0000bb002d2d7a20 */ /* 0x000fe40000410000 */
[----:B------:R-:W-:Y:S02]  /*5910*/  FMUL.FTZ R50, R50, c[0x0][0x2ec] ;  /* 0x0000bb0032327a20 */ /* 0x000fe40000410000 */
[----:B------:R-:W-:Y:S02]  /*5920*/  FMUL.FTZ R52, R52, c[0x0][0x2ec] ;  /* 0x0000bb0034347a20 */ /* 0x000fe40000410000 */
[----:B------:R5:W1:Y:S03]  /*5930*/  MUFU.TANH R146, R46 ;  /* 0x0000002e00927308 */ /* 0x000a660000002400 */
[----:B------:R-:W-:Y:S02]  /*5940*/  FMUL.FTZ R53, R53, c[0x0][0x2ec] ;  /* 0x0000bb0035357a20 */ /* 0x000fe40000410000 */
[----:B------:R-:W-:Y:S02]  /*5950*/  FMUL.FTZ R56, R56, c[0x0][0x2ec] ;  /* 0x0000bb0038387a20 */ /* 0x000fe40000410000 */
[----:B------:R-:W-:Y:S02]  /*5960*/  FMUL.FTZ R47, R61, c[0x0][0x2ec] ;  /* 0x0000bb003d2f7a20 */ /* 0x000fe40000410000 */
[----:B--2---:R-:W-:Y:S01]  /*5970*/  FMUL.FTZ R43, R62, c[0x0][0x2ec] ;  /* 0x0000bb003e2b7a20 */ /* 0x004fe20000410000 */
[----:B------:R2:W1:Y:S01]  /*5980*/  MUFU.TANH R139, R48 ;  /* 0x00000030008b7308 */ /* 0x0004620000002400 */
[----:B------:R-:W-:Y:S02]  /*5990*/  FMUL.FTZ R42, R63, c[0x0][0x2ec] ;  /* 0x0000bb003f2a7a20 */ /* 0x000fe40000410000 */
[----:B---3--:R-:W-:Y:S02]  /*59a0*/  FMUL.FTZ R44, R60, c[0x0][0x2ec] ;  /* 0x0000bb003c2c7a20 */ /* 0x008fe40000410000 */
[----:B------:R-:W-:Y:S02]  /*59b0*/  FMUL.FTZ R23, R64, c[0x0][0x2ec] ;  /* 0x0000bb0040177a20 */ /* 0x000fe40000410000 */
[----:B------:R-:W-:Y:S03]  /*59c0*/  FMUL.FTZ R41, R65, c[0x0][0x2ec] ;  /* 0x0000bb0041297a20 */ /* 0x000fe60000410000 */
[----:B------:R3:W1:Y:S01]  /*59d0*/  MUFU.TANH R147, R49 ;  /* 0x0000003100937308 */ /* 0x0006620000002400 */
[----:B------:R-:W-:Y:S02]  /*59e0*/  FMUL.FTZ R20, R66, c[0x0][0x2ec] ;  /* 0x0000bb0042147a20 */ /* 0x000fe40000410000 */
[----:B------:R-:W-:Y:S02]  /*59f0*/  FMUL.FTZ R3, R67, c[0x0][0x2ec] ;  /* 0x0000bb0043037a20 */ /* 0x000fe40000410000 */
[----:B-----5:R-:W-:Y:S05]  /*5a00*/  FMUL.FTZ R46, R59, c[0x0][0x2ec] ;  /* 0x0000bb003b2e7a20 */ /* 0x020fea0000410000 */
[----:B------:R5:W1:Y:S01]  /*5a10*/  MUFU.TANH R131, R54 ;  /* 0x0000003600837308 */ /* 0x000a620000002400 */
[----:B--2---:R-:W-:Y:S09]  /*5a20*/  FMUL.FTZ R48, R58, c[0x0][0x2ec] ;  /* 0x0000bb003a307a20 */ /* 0x004ff20000410000 */
[----:B------:R-:W2:Y:S01]  /*5a30*/  MUFU.TANH R16, R16 ;  /* 0x0000001000107308 */ /* 0x000ea20000002400 */
[----:B---3--:R-:W-:Y:S09]  /*5a40*/  FMUL.FTZ R49, R57, c[0x0][0x2ec] ;  /* 0x0000bb0039317a20 */ /* 0x008ff20000410000 */
[----:B------:R-:W3:Y:S01]  /*5a50*/  MUFU.TANH R19, R19 ;  /* 0x0000001300137308 */ /* 0x000ee20000002400 */
[----:B-----5:R-:W-:Y:S09]  /*5a60*/  FMUL.FTZ R54, R55, c[0x0][0x2ec] ;  /* 0x0000bb0037367a20 */ /* 0x020ff20000410000 */
        /* <DEDUP_REMOVED lines=16> */
[----:B------:R1:W1:Y:S10]  /*5b70*/  MUFU.TANH R138, R50 ;  /* 0x00000032008a7308 */ /* 0x0002740000002400 */
[----:B------:R-:W1:Y:S10]  /*5b80*/  MUFU.TANH R36, R36 ;  /* 0x0000002400247308 */ /* 0x000e740000002400 */
        /* <DEDUP_REMOVED lines=21> */
[----:B------:R-:W-:-:S05]  /*5ce0*/  @P6 BRA `(.L_x_4125) ;  /* 0x000003b000006947 */ /* 0x000fca0003800000 */
[----:B------:R-:W-:Y:S01]  /*5cf0*/  IMAD.SHL.U32 R2, R125, 0x80, RZ ;  /* 0x000000807d027824 */ /* 0x000fe200078e00ff */
[----:B------:R-:W-:Y:S04]  /*5d00*/  IABS R0, c[0x0][0x2d0] ;  /* 0x0000b40000007a13 */ /* 0x000fe80000000000 */
[----:B------:R-:W2:Y:S01]  /*5d10*/  I2F.RP R14, R0 ;  /* 0x00000000000e7306 */ /* 0x000ea20000209400 */
[C---:B------:R-:W-:Y:S02]  /*5d20*/  IADD3 R9, R2.reuse, -0x80, RZ ;  /* 0xffffff8002097810 */ /* 0x040fe40007ffe0ff */
[----:B------:R-:W-:Y:S02]  /*5d30*/  IABS R7, R2 ;  /* 0x0000000200077213 */ /* 0x000fe40000000000 */
[----:B------:R-:W-:Y:S02]  /*5d40*/  IABS R5, R9 ;  /* 0x0000000900057213 */ /* 0x000fe40000000000 */
[----:B------:R-:W-:Y:S02]  /*5d50*/  LOP3.LUT R9, R9, c[0x0][0x2d0], RZ, 0x3c, !PT ;  /* 0x0000b40009097a12 */ /* 0x000fe400078e3cff */
[----:B------:R-:W-:Y:S02]  /*5d60*/  LOP3.LUT R2, R2, c[0x0][0x2d0], RZ, 0x3c, !PT ;  /* 0x0000b40002027a12 */ /* 0x000fe400078e3cff */
[----:B------:R-:W-:Y:S02]  /*5d70*/  ISETP.GE.AND P0, PT, R9, RZ, PT ;  /* 0x000000ff0900720c */ /* 0x000fe40003f06270 */
[----:B------:R-:W-:Y:S01]  /*5d80*/  ISETP.GE.AND P2, PT, R2, RZ, PT ;  /* 0x000000ff0200720c */ /* 0x000fe20003f46270 */
[----:B------:R-:W-:Y:S01]  /*5d90*/  IMAD.MOV.U32 R2, RZ, RZ, c[0x0][0x2d0] ;  /* 0x0000b400ff027624 */ /* 0x000fe200078e00ff */
        /* <DEDUP_REMOVED lines=34> */
[----:B------:R2:W3:Y:S02]  /*5fc0*/  LDG.E R4, [R4.64] ;  /* 0x0000000c04047981 */ /* 0x0004e4000c1e1900 */
[----:B------:R-:W-:Y:S05]  /*5fd0*/  IMAD R2, R0, R2, -0x80 ;  /* 0xffffff8000027424 */ /* 0x000fea00078e0202 */
[----:B------:R-:W-:Y:S05]  /*5fe0*/  SHF.R.S32.HI R0, RZ, 0x1f, R2 ;  /* 0x0000001fff007819 */ /* 0x000fea0000011402 */
[----:B------:R-:W-:Y:S04]  /*5ff0*/  IMAD R0, R0, c[0x0][0x198], RZ ;  /* 0x0000660000007a24 */ /* 0x000fe800078e02ff */
[C---:B------:R-:W-:Y:S01]  /*6000*/  IMAD R0, R2.reuse, c[0x0][0x19c], R0 ;  /* 0x0000670002007a24 */ /* 0x040fe200078e0200 */
[----:B--2---:R2:W3:Y:S02]  /*6010*/  LDG.E R5, [R6.64] ;  /* 0x0000000c06057981 */ /* 0x0044e4000c1e1900 */
        /* <DEDUP_REMOVED lines=8> */
.L_x_4125:
        /* <DEDUP_REMOVED lines=15> */
[----:B------:R-:W-:Y:S05]  /*6190*/  IADD3.X R5, R7, UR7, RZ, P0, !PT ;  /* 0x0000000707057c10 */ /* 0x000fea00087fe4ff */
[----:B------:R2:W-:Y:S04]  /*61a0*/  LDGSTS.E.BYPASS.LTC128B.128 [R116+0x2800], [R4.64] ;  /* 0x0280000004747fae */ /* 0x0005e8000b901d4c */
[----:B------:R-:W0:Y:S02]  /*61b0*/  LDGDEPBAR ;  /* 0x00000000000079af */ /* 0x000e240000000000 */
.L_x_4124:
        /* <DEDUP_REMOVED lines=79> */
[----:B------:R-:W-:Y:S02]  /*66b0*/  FADD.FTZ R21, -R0, R84 ;  /* 0x0000005400157221 */ /* 0x000fe40000010100 */
[----:B------:R-:W1:Y:S01]  /*66c0*/  MUFU.EX2 R22, R4 ;  /* 0x0000000400167308 */ /* 0x000e620000000800 */
[--C-:B------:R-:W-:Y:S02]  /*66d0*/  FFMA.FTZ R84, R12, c[0x0][0x23c], -R45.reuse ;  /* 0x00008f000c547a23 */ /* 0x100fe4000001082d */
[----:B------:R-:W2:Y:S01]  /*66e0*/  LDSM.16.MT88.4 R12, [R106+0x3000] ;  /* 0x003000006a0c783b */ /* 0x000ea20000004200 */
[----:B------:R-:W-:Y:S02]  /*66f0*/  FMUL.FTZ R40, R0, c[0x0][0x23c] ;  /* 0x00008f0000287a20 */ /* 0x000fe40000410000 */
[----:B------:R-:W-:Y:S02]  /*6700*/  FMUL.FTZ R21, R21, c[0x0][0x23c] ;  /* 0x00008f0015157a20 */ /* 0x000fe40000410000 */
[--C-:B------:R-:W-:Y:S01]  /*6710*/  FFMA.FTZ R60, R17, c[0x0][0x23c], -R45.reuse ;  /* 0x00008f00113c7a23 */ /* 0x100fe2000001082d */
[----:B------:R-:W-:Y:S01]  /*6720*/  FSEL R40, R40, RZ, P0 ;  /* 0x000000ff28287208 */ /* 0x000fe20000000000 */
[----:B------:R-:W-:Y:S01]  /*6730*/  MUFU.EX2 R84, R84 ;  /* 0x0000005400547308 */ /* 0x000fe20000000800 */
[--C-:B------:R-:W-:Y:S01]  /*6740*/  FFMA.FTZ R59, R18, c[0x0][0x23c], -R45.reuse ;  /* 0x00008f00123b7a23 */ /* 0x100fe2000001082d */
[----:B------:R-:W-:Y:S01]  /*6750*/  ISETP.GT.AND P0, PT, R125, RZ, PT ;  /* 0x000000ff7d00720c */ /* 0x000fe20003f04270 */
[--C-:B------:R-:W-:Y:S02]  /*6760*/  FFMA.FTZ R139, R139, c[0x0][0x23c], -R45.reuse ;  /* 0x00008f008b8b7a23 */ /* 0x100fe4000001082d */
[--C-:B------:R-:W-:Y:S02]  /*6770*/  FFMA.FTZ R93, R39, c[0x0][0x23c], -R40.reuse ;  /* 0x00008f00275d7a23 */ /* 0x100fe40000010828 */
[--C-:B------:R-:W-:Y:S02]  /*6780*/  FFMA.FTZ R62, R16, c[0x0][0x23c], -R40.reuse ;  /* 0x00008f00103e7a23 */ /* 0x100fe40000010828 */
[--C-:B------:R-:W-:Y:S01]  /*6790*/  FFMA.FTZ R56, R19, c[0x0][0x23c], -R40.reuse ;  /* 0x00008f0013387a23 */ /* 0x100fe20000010828 */
[----:B------:R-:W3:Y:S01]  /*67a0*/  MUFU.EX2 R21, R21 ;  /* 0x0000001500157308 */ /* 0x000ee20000000800 */
[--C-:B------:R-:W-:Y:S02]  /*67b0*/  FFMA.FTZ R64, R96, c[0x0][0x23c], -R45.reuse ;  /* 0x00008f0060407a23 */ /* 0x100fe4000001082d */
[--C-:B------:R-:W-:Y:S02]  /*67c0*/  FFMA.FTZ R96, R140, c[0x0][0x23c], -R45.reuse ;  /* 0x00008f008c607a23 */ /* 0x100fe4000001082d */
[C---:B-1----:R-:W-:Y:S02]  /*67d0*/  FMUL.FTZ R8, R22.reuse, R76 ;  /* 0x0000004c16087220 */ /* 0x042fe40000410000 */
[C---:B------:R-:W-:Y:S02]  /*67e0*/  FMUL.FTZ R9, R22.reuse, R77 ;  /* 0x0000004d16097220 */ /* 0x040fe40000410000 */
[----:B------:R-:W-:Y:S01]  /*67f0*/  FMUL.FTZ R4, R22, R80 ;  /* 0x0000005016047220 */ /* 0x000fe20000410000 */
[----:B------:R-:W-:Y:S01]  /*6800*/  MUFU.EX2 R64, R64 ;  /* 0x0000004000407308 */ /* 0x000fe20000000800 */
[--C-:B------:R-:W-:Y:S02]  /*6810*/  FFMA.FTZ R80, R34, c[0x0][0x23c], -R40.reuse ;  /* 0x00008f0022507a23 */ /* 0x100fe40000010828 */
[----:B------:R-:W-:Y:S02]  /*6820*/  FMUL.FTZ R5, R22, R81 ;  /* 0x0000005116057220 */ /* 0x000fe40000410000 */
[--C-:B------:R-:W-:Y:S02]  /*6830*/  FFMA.FTZ R81, R32, c[0x0][0x23c], -R45.reuse ;  /* 0x00008f0020517a23 */ /* 0x100fe4000001082d */
[C---:B------:R-:W-:Y:S02]  /*6840*/  FMUL.FTZ R16, R22.reuse, R68 ;  /* 0x0000004416107220 */ /* 0x040fe40000410000 */
[----:B------:R-:W-:Y:S01]  /*6850*/  FMUL.FTZ R17, R22, R69 ;  /* 0x0000004516117220 */ /* 0x000fe20000410000 */
[----:B------:R-:W-:Y:S01]  /*6860*/  MUFU.EX2 R60, R60 ;  /* 0x0000003c003c7308 */ /* 0x000fe20000000800 */
[--C-:B------:R-:W-:Y:S02]  /*6870*/  FFMA.FTZ R68, R90, c[0x0][0x23c], -R45.reuse ;  /* 0x00008f005a447a23 */ /* 0x100fe4000001082d */
[--C-:B------:R-:W-:Y:S02]  /*6880*/  FFMA.FTZ R90, R35, c[0x0][0x23c], -R40.reuse ;  /* 0x00008f00235a7a23 */ /* 0x100fe40000010828 */
[C---:B---3--:R-:W-:Y:S02]  /*6890*/  FMUL.FTZ R10, R21.reuse, R78 ;  /* 0x0000004e150a7220 */ /* 0x048fe40000410000 */
[C---:B------:R-:W-:Y:S02]  /*68a0*/  FMUL.FTZ R11, R21.reuse, R79 ;  /* 0x0000004f150b7220 */ /* 0x040fe40000410000 */
[----:B------:R-:W-:Y:S01]  /*68b0*/  LDSM.16.MT88.4 R76, [R106+0x4c00] ;  /* 0x004c00006a4c783b */ /* 0x000fe20000004200 */
[----:B------:R-:W-:Y:S01]  /*68c0*/  MUFU.EX2 R62, R62 ;  /* 0x0000003e003e7308 */ /* 0x000fe20000000800 */
[----:B------:R-:W-:Y:S02]  /*68d0*/  FMUL.FTZ R7, R21, R83 ;  /* 0x0000005315077220 */ /* 0x000fe40000410000 */
[--C-:B------:R-:W-:Y:S02]  /*68e0*/  FFMA.FTZ R83, R33, c[0x0][0x23c], -R45.reuse ;  /* 0x00008f0021537a23 */ /* 0x100fe4000001082d */
[C---:B------:R-:W-:Y:S02]  /*68f0*/  FMUL.FTZ R18, R21.reuse, R70 ;  /* 0x0000004615127220 */ /* 0x040fe40000410000 */
[----:B------:R-:W-:Y:S01]  /*6900*/  LDSM.16.MT88.4 R32, [R105+0x3800] ;  /* 0x003800006920783b */ /* 0x000fe20000004200 */
[--C-:B------:R-:W-:Y:S02]  /*6910*/  FFMA.FTZ R70, R38, c[0x0][0x23c], -R45.reuse ;  /* 0x00008f0026467a23 */ /* 0x100fe4000001082d */
[----:B------:R-:W-:Y:S01]  /*6920*/  MUFU.EX2 R56, R56 ;  /* 0x0000003800387308 */ /* 0x000fe20000000800 */
[C---:B------:R-:W-:Y:S02]  /*6930*/  FMUL.FTZ R19, R21.reuse, R71 ;  /* 0x0000004715137220 */ /* 0x040fe40000410000 */
[----:B------:R-:W-:Y:S02]  /*6940*/  FMUL.FTZ R6, R21, R82 ;  /* 0x0000005215067220 */ /* 0x000fe40000410000 */
        /* <DEDUP_REMOVED lines=45> */
[--C-:B------:R-:W-:Y:S03]  /*6c20*/  FFMA.FTZ R42, R42, c[0x0][0x23c], -R40.reuse ;  /* 0x00008f002a2a7a23 */ /* 0x100fe60000010828 */
[----:B------:R-:W3:Y:S01]  /*6c30*/  MUFU.EX2 R66, R66 ;  /* 0x0000004200427308 */ /* 0x000ee20000000800 */
[----:B-1----:R-:W-:Y:S09]  /*6c40*/  F2FP.BF16.PACK_AB R26, R98, R159 ;  /* 0x0000009f621a723e */ /* 0x002ff200000010ff */
[----:B------:R-:W1:Y:S10]  /*6c50*/  MUFU.EX2 R85, R85 ;  /* 0x0000005500557308 */ /* 0x000e740000000800 */
[----:B------:R-:W-:Y:S01]  /*6c60*/  MUFU.EX2 R92, R92 ;  /* 0x0000005c005c7308 */ /* 0x000fe20000000800 */
[----:B---3--:R-:W-:Y:S09]  /*6c70*/  F2FP.BF16.PACK_AB R27, R66, R99 ;  /* 0x00000063421b723e */ /* 0x008ff200000010ff */
[----:B------:R-:W3:Y:S01]  /*6c80*/  MUFU.EX2 R50, R50 ;  /* 0x0000003200327308 */ /* 0x000ee20000000800 */
[C---:B--2---:R-:W-:Y:S07]  /*6c90*/  HMMA.16816.F32.BF16 R4, R24.reuse, R12, R4 ;  /* 0x0000000c1804723c */ /* 0x044fee0000041804 */
[C---:B------:R-:W-:Y:S01]  /*6ca0*/  FMUL.FTZ R12, R22.reuse, R72 ;  /* 0x00000048160c7220 */ /* 0x040fe20000410000 */
[C---:B------:R-:W-:Y:S01]  /*6cb0*/  HMMA.16816.F32.BF16 R8, R24.reuse, R14, R8 ;  /* 0x0000000e1808723c */ /* 0x040fe20000041808 */
[----:B------:R-:W-:Y:S03]  /*6cc0*/  MUFU.EX2 R53, R53 ;  /* 0x0000003500357308 */ /* 0x000fe60000000800 */
[----:B------:R-:W-:Y:S02]  /*6cd0*/  FMUL.FTZ R13, R22, R73 ;  /* 0x00000049160d7220 */ /* 0x000fe40000410000 */
[----:B------:R-:W-:Y:S02]  /*6ce0*/  FFMA.FTZ R73, R129, c[0x0][0x23c], -R45 ;  /* 0x00008f0081497a23 */ /* 0x000fe4000001082d */
[C---:B------:R-:W-:Y:S03]  /*6cf0*/  FMUL.FTZ R14, R21.reuse, R74 ;  /* 0x0000004a150e7220 */ /* 0x040fe60000410000 */
[----:B------:R-:W2:Y:S01]  /*6d00*/  MUFU.EX2 R52, R52 ;  /* 0x0000003400347308 */ /* 0x000ea20000000800 */
[----:B------:R-:W-:Y:S02]  /*6d10*/  FMUL.FTZ R15, R21, R75 ;  /* 0x0000004b150f7220 */ /* 0x000fe40000410000 */
[--C-:B------:R-:W-:Y:S02]  /*6d20*/  FFMA.FTZ R75, R37, c[0x0][0x23c], -R40.reuse ;  /* 0x00008f00254b7a23 */ /* 0x100fe40000010828 */
[----:B------:R-:W-:Y:S02]  /*6d30*/  FFMA.FTZ R21, R21, R126, R95 ;  /* 0x0000007e15157223 */ /* 0x000fe4000001005f */
[----:B------:R-:W-:Y:S01]  /*6d40*/  FFMA.FTZ R126, R36, c[0x0][0x23c], -R40 ;  /* 0x00008f00247e7a23 */ /* 0x000fe20000010828 */
[C---:B------:R-:W-:Y:S01]  /*6d50*/  HMMA.16816.F32.BF16 R12, R24.reuse, R28, R12 ;  /* 0x0000001c180c723c */ /* 0x040fe2000004180c */
[----:B------:R-:W-:Y:S01]  /*6d60*/  LDSM.16.MT88.4 R36, [R105+0x3c00] ;  /* 0x003c00006924783b */ /* 0x000fe20000004200 */
[----:B------:R-:W-:Y:S01]  /*6d70*/  MUFU.EX2 R58, R58 ;  /* 0x0000003a003a7308 */ /* 0x000fe20000000800 */
[--C-:B------:R-:W-:Y:S02]  /*6d80*/  FFMA.FTZ R74, R133, c[0x0][0x23c], -R45.reuse ;  /* 0x00008f00854a7a23 */ /* 0x100fe4000001082d */
[----:B------:R-:W-:Y:S02]  /*6d90*/  FFMA.FTZ R22, R22, R127, R64 ;  /* 0x0000007f16167223 */ /* 0x000fe40000010040 */
[----:B------:R-:W-:Y:S01]  /*6da0*/  FFMA.FTZ R72, R150, c[0x0][0x23c], -R40 ;  /* 0x00008f0096487a23 */ /* 0x000fe20000010828 */
[----:B------:R-:W-:Y:S01]  /*6db0*/  HMMA.16816.F32.BF16 R16, R24, R30, R16 ;  /* 0x0000001e1810723c */ /* 0x000fe20000041810 */
[----:B------:R-:W4:Y:S03]  /*6dc0*/  LDSM.16.MT88.4 R28, [R106+0x3400] ;  /* 0x003400006a1c783b */ /* 0x000f260000004200 */
[----:B------:R-:W5:Y:S01]  /*6dd0*/  MUFU.EX2 R57, R57 ;  /* 0x0000003900397308 */ /* 0x000f620000000800 */
[----:B------:R-:W-:Y:S02]  /*6de0*/  FADD.FTZ R22, R94, R22 ;  /* 0x000000165e167221 */ /* 0x000fe40000010000 */
[----:B-1----:R-:W-:Y:S01]  /*6df0*/  F2FP.BF16.PACK_AB R24, R84, R85 ;  /* 0x000000555418723e */ /* 0x002fe200000010ff */
[----:B------:R-:W-:Y:S01]  /*6e00*/  FFMA.FTZ R94, R147, c[0x0][0x23c], -R45 ;  /* 0x00008f00935e7a23 */ /* 0x000fe2000001082d */
[----:B---3--:R-:W-:Y:S03]  /*6e10*/  F2FP.BF16.PACK_AB R25, R50, R92 ;  /* 0x0000005c3219723e */ /* 0x008fe600000010ff */
[----:B--2---:R-:W-:Y:S01]  /*6e20*/  F2FP.BF16.PACK_AB R26, R52, R53 ;  /* 0x00000035341a723e */ /* 0x004fe200000010ff */
[----:B------:R-:W-:Y:S01]  /*6e30*/  FADD.FTZ R21, R158, R21 ;  /* 0x000000159e157221 */ /* 0x000fe20000010000 */
[----:B------:R-:W1:Y:S01]  /*6e40*/  MUFU.EX2 R61, R61 ;  /* 0x0000003d003d7308 */ /* 0x000e620000000800 */
[----:B------:R-:W-:Y:S02]  /*6e50*/  FADD.FTZ R22, R159, R22 ;  /* 0x000000169f167221 */ /* 0x000fe40000010000 */
[----:B------:R-:W-:Y:S02]  /*6e60*/  FADD.FTZ R99, R99, R21 ;  /* 0x0000001563637221 */ /* 0x000fe40000010000 */
[----:B------:R-:W-:Y:S02]  /*6e70*/  FADD.FTZ R21, R98, R22 ;  /* 0x0000001662157221 */ /* 0x000fe40000010000 */
[----:B------:R-:W-:Y:S02]  /*6e80*/  FADD.FTZ R99, R66, R99 ;  /* 0x0000006342637221 */ /* 0x000fe40000010000 */
[--C-:B------:R-:W-:Y:S01]  /*6e90*/  FFMA.FTZ R127, R89, c[0x0][0x23c], -R45.reuse ;  /* 0x00008f00597f7a23 */ /* 0x100fe2000001082d */
[----:B------:R-:W2:Y:S01]  /*6ea0*/  MUFU.EX2 R51, R51 ;  /* 0x0000003300337308 */ /* 0x000ea20000000800 */
[----:B------:R-:W-:Y:S02]  /*6eb0*/  FFMA.FTZ R89, R130, c[0x0][0x23c], -R45 ;  /* 0x00008f0082597a23 */ /* 0x000fe4000001082d */
[----:B------:R-:W-:Y:S01]  /*6ec0*/  FADD.FTZ R21, R85, R21 ;  /* 0x0000001555157221 */ /* 0x000fe20000010000 */
[----:B-----5:R-:W-:Y:S01]  /*6ed0*/  F2FP.BF16.PACK_AB R27, R57, R58 ;  /* 0x0000003a391b723e */ /* 0x020fe200000010ff */
[----:B------:R-:W-:Y:S01]  /*6ee0*/  FADD.FTZ R92, R92, R99 ;  /* 0x000000635c5c7221 */ /* 0x000fe20000010000 */
[----:B------:R-:W-:Y:S01]  /*6ef0*/  MOV R85, R2 ;  /* 0x0000000200557202 */ /* 0x000fe20000000f00 */
[----:B------:R-:W-:Y:S02]  /*6f00*/  FADD.FTZ R84, R84, R21 ;  /* 0x0000001554547221 */ /* 0x000fe40000010000 */
[----:B------:R-:W-:Y:S01]  /*6f10*/  FADD.FTZ R92, R50, R92 ;  /* 0x0000005c325c7221 */ /* 0x000fe20000010000 */
[----:B------:R-:W-:Y:S01]  /*6f20*/  MUFU.EX2 R55, R55 ;  /* 0x0000003700377308 */ /* 0x000fe20000000800 */
[----:B------:R-:W-:Y:S02]  /*6f30*/  FADD.FTZ R84, R53, R84 ;  /* 0x0000005435547221 */ /* 0x000fe40000010000 */
[----:B------:R-:W-:Y:S02]  /*6f40*/  FADD.FTZ R58, R58, R92 ;  /* 0x0000005c3a3a7221 */ /* 0x000fe40000010000 */
[----:B------:R-:W-:Y:S01]  /*6f50*/  FADD.FTZ R52, R52, R84 ;  /* 0x0000005434347221 */ /* 0x000fe20000010000 */
[----:B------:R-:W-:Y:S01]  /*6f60*/  MOV R84, R0 ;  /* 0x0000000000547202 */ /* 0x000fe20000000f00 */
[C---:B----4-:R-:W-:Y:S03]  /*6f70*/  HMMA.16816.F32.BF16 R4, R24.reuse, R28, R4 ;  /* 0x0000001c1804723c */ /* 0x050fe60000041804 */
[----:B------:R-:W3:Y:S01]  /*6f80*/  MUFU.EX2 R63, R63 ;  /* 0x0000003f003f7308 */ /* 0x000ee20000000800 */
[----:B------:R-:W-:Y:S02]  /*6f90*/  FADD.FTZ R58, R57, R58 ;  /* 0x0000003a393a7221 */ /* 0x000fe40000010000 */
[----:B-1----:R-:W-:Y:S02]  /*6fa0*/  FADD.FTZ R52, R61, R52 ;  /* 0x000000343d347221 */ /* 0x002fe40000010000 */
[C---:B------:R-:W-:Y:S01]  /*6fb0*/  HMMA.16816.F32.BF16 R8, R24.reuse, R30, R8 ;  /* 0x0000001e1808723c */ /* 0x040fe20000041808 */
[----:B------:R-:W1:Y:S03]  /*6fc0*/  LDSM.16.MT88.4 R28, [R105+0x3400] ;  /* 0x00340000691c783b */ /* 0x000e660000004200 */
[C---:B------:R-:W-:Y:S01]  /*6fd0*/  FADD.FTZ R52, R60.reuse, R52 ;  /* 0x000000343c347221 */ /* 0x040fe20000010000 */
[----:B------:R-:W-:Y:S01]  /*6fe0*/  MUFU.EX2 R74, R74 ;  /* 0x0000004a004a7308 */ /* 0x000fe20000000800 */
[--C-:B------:R-:W-:Y:S02]  /*6ff0*/  FFMA.FTZ R50, R23, c[0x0][0x23c], -R45.reuse ;  /* 0x00008f0017327a23 */ /* 0x100fe4000001082d */
[----:B------:R-:W-:Y:S07]  /*7000*/  FFMA.FTZ R45, R41, c[0x0][0x23c], -R45 ;  /* 0x00008f00292d7a23 */ /* 0x000fee000001082d */
[----:B------:R-:W-:Y:S10]  /*7010*/  MUFU.EX2 R68, R68 ;  /* 0x0000004400447308 */ /* 0x000ff40000000800 */
[----:B------:R-:W4:Y:S10]  /*7020*/  MUFU.EX2 R69, R69 ;  /* 0x0000004500457308 */ /* 0x000f340000000800 */
[----:B------:R-:W5:Y:S01]  /*7030*/  MUFU.EX2 R71, R71 ;  /* 0x0000004700477308 */ /* 0x000f620000000800 */
[C---:B-1----:R-:W-:Y:S09]  /*7040*/  HMMA.16816.F32.BF16 R12, R24.reuse, R28, R12 ;  /* 0x0000001c180c723c */ /* 0x042ff2000004180c */
[----:B------:R-:W-:Y:S01]  /*7050*/  MUFU.EX2 R73, R73 ;  /* 0x0000004900497308 */ /* 0x000fe20000000800 */
[----:B------:R-:W-:Y:S01]  /*7060*/  HMMA.16816.F32.BF16 R16, R24, R30, R16 ;  /* 0x0000001e1810723c */ /* 0x000fe20000041810 */
[----:B------:R-:W1:Y:S08]  /*7070*/  LDSM.16.MT88.4 R28, [R106+0x3800] ;  /* 0x003800006a1c783b */ /* 0x000e700000004200 */
[----:B------:R-:W1:Y:S03]  /*7080*/  MUFU.EX2 R64, R136 ;  /* 0x0000008800407308 */ /* 0x000e660000000800 */
[----:B------:R-:W-:Y:S02]  /*7090*/  F2FP.BF16.PACK_AB R24, R60, R61 ;  /* 0x0000003d3c18723e */ /* 0x000fe400000010ff */
[----:B------:R-:W-:Y:S02]  /*70a0*/  F2FP.BF16.PACK_AB R25, R56, R62 ;  /* 0x0000003e3819723e */ /* 0x000fe400000010ff */
[----:B--2---:R-:W-:Y:S01]  /*70b0*/  F2FP.BF16.PACK_AB R26, R51, R59 ;  /* 0x0000003b331a723e */ /* 0x004fe200000010ff */
[----:B------:R-:W-:Y:S01]  /*70c0*/  FADD.FTZ R62, R62, R58 ;  /* 0x0000003a3e3e7221 */ /* 0x000fe20000010000 */
[----:B---3--:R-:W-:Y:S01]  /*70d0*/  F2FP.BF16.PACK_AB R27, R63, R55 ;  /* 0x000000373f1b723e */ /* 0x008fe200000010ff */
[----:B------:R-:W-:Y:S01]  /*70e0*/  FADD.FTZ R59, R59, R52 ;  /* 0x000000343b3b7221 */ /* 0x000fe20000010000 */
[----:B------:R-:W-:Y:S01]  /*70f0*/  MUFU.EX2 R65, R65 ;  /* 0x0000004100417308 */ /* 0x000fe20000000800 */
[----:B------:R-:W-:Y:S02]  /*7100*/  FADD.FTZ R62, R56, R62 ;  /* 0x0000003e383e7221 */ /* 0x000fe40000010000 */
[----:B------:R-:W-:Y:S02]  /*7110*/  FADD.FTZ R59, R51, R59 ;  /* 0x0000003b333b7221 */ /* 0x000fe40000010000 */
[----:B------:R-:W-:Y:S04]  /*7120*/  FADD.FTZ R62, R55, R62 ;  /* 0x0000003e373e7221 */ /* 0x000fe80000010000 */
[----:B------:R-:W-:Y:S01]  /*7130*/  FADD.FTZ R63, R63, R62 ;  /* 0x0000003e3f3f7221 */ /* 0x000fe20000010000 */
[----:B------:R-:W2:Y:S03]  /*7140*/  MUFU.EX2 R80, R80 ;  /* 0x0000005000507308 */ /* 0x000ea60000000800 */
[----:B----4-:R-:W-:Y:S07]  /*7150*/  FADD.FTZ R63, R69, R63 ;  /* 0x0000003f453f7221 */ /* 0x010fee0000010000 */
[----:B------:R-:W3:Y:S01]  /*7160*/  MUFU.EX2 R81, R81 ;  /* 0x0000005100517308 */ /* 0x000ee20000000800 */
[C---:B-1----:R-:W-:Y:S09]  /*7170*/  HMMA.16816.F32.BF16 R4, R24.reuse, R28, R4 ;  /* 0x0000001c1804723c */ /* 0x042ff20000041804 */
[----:B------:R-:W1:Y:S01]  /*7180*/  MUFU.EX2 R83, R83 ;  /* 0x0000005300537308 */ /* 0x000e620000000800 */
[C---:B------:R-:W-:Y:S01]  /*7190*/  HMMA.16816.F32.BF16 R8, R24.reuse, R30, R8 ;  /* 0x0000001e1808723c */ /* 0x040fe20000041808 */
[----:B------:R-:W4:Y:S08]  /*71a0*/  LDSM.16.MT88.4 R28, [R106+0x3c00] ;  /* 0x003c00006a1c783b */ /* 0x000f300000004200 */
[----:B------:R-:W-:Y:S01]  /*71b0*/  MUFU.EX2 R90, R90 ;  /* 0x0000005a005a7308 */ /* 0x000fe20000000800 */
[C---:B------:R-:W-:Y:S08]  /*71c0*/  HMMA.16816.F32.BF16 R12, R24.reuse, R32, R12 ;  /* 0x00000020180c723c */ /* 0x040ff0000004180c */
[----:B------:R-:W-:Y:S01]  /*71d0*/  HMMA.16816.F32.BF16 R16, R24, R34, R16 ;  /* 0x000000221810723c */ /* 0x000fe20000041810 */
[----:B------:R-:W1:Y:S01]  /*71e0*/  MUFU.EX2 R75, R75 ;  /* 0x0000004b004b7308 */ /* 0x000e620000000800 */
[----:B------:R-:W1:Y:S05]  /*71f0*/  LDSM.16.MT88.4 R32, [R106+0x4000] ;  /* 0x004000006a20783b */ /* 0x000e6a0000004200 */
[----:B------:R-:W-:Y:S01]  /*7200*/  F2FP.BF16.PACK_AB R24, R68, R74 ;  /* 0x0000004a4418723e */ /* 0x000fe200000010ff */
[----:B------:R-:W-:Y:S01]  /*7210*/  FADD.FTZ R74, R74, R59 ;  /* 0x0000003b4a4a7221 */ /* 0x000fe20000010000 */
[C---:B-----5:R-:W-:Y:S02]  /*7220*/  F2FP.BF16.PACK_AB R25, R71.reuse, R69 ;  /* 0x000000454719723e */ /* 0x060fe400000010ff */
[----:B------:R-:W-:Y:S01]  /*7230*/  MUFU.EX2 R70, R70 ;  /* 0x0000004600467308 */ /* 0x000fe20000000800 */
[----:B------:R-:W-:Y:S01]  /*7240*/  F2FP.BF16.PACK_AB R26, R64, R73 ;  /* 0x00000049401a723e */ /* 0x000fe200000010ff */
[----:B------:R-:W-:Y:S01]  /*7250*/  FADD.FTZ R74, R68, R74 ;  /* 0x0000004a444a7221 */ /* 0x000fe20000010000 */
[----:B--2---:R-:W-:Y:S01]  /*7260*/  F2FP.BF16.PACK_AB R27, R80, R65 ;  /* 0x00000041501b723e */ /* 0x004fe200000010ff */
[----:B------:R-:W-:Y:S02]  /*7270*/  FADD.FTZ R71, R71, R63 ;  /* 0x0000003f47477221 */ /* 0x000fe40000010000 */
[----:B------:R-:W-:Y:S02]  /*7280*/  FADD.FTZ R73, R73, R74 ;  /* 0x0000004a49497221 */ /* 0x000fe40000010000 */
[----:B------:R-:W-:Y:S02]  /*7290*/  FADD.FTZ R71, R65, R71 ;  /* 0x0000004741477221 */ /* 0x000fe40000010000 */
[----:B------:R-:W2:Y:S01]  /*72a0*/  MUFU.EX2 R67, R67 ;  /* 0x0000004300437308 */ /* 0x000ea20000000800 */
[----:B------:R-:W-:Y:S02]  /*72b0*/  FADD.FTZ R73, R64, R73 ;  /* 0x0000004940497221 */ /* 0x000fe40000010000 */
[----:B------:R-:W-:Y:S01]  /*72c0*/  FADD.FTZ R71, R80, R71 ;  /* 0x0000004750477221 */ /* 0x000fe20000010000 */
[C---:B----4-:R-:W-:Y:S03]  /*72d0*/  HMMA.16816.F32.BF16 R4, R24.reuse, R28, R4 ;  /* 0x0000001c1804723c */ /* 0x050fe60000041804 */
[----:B---3--:R-:W-:Y:S03]  /*72e0*/  FADD.FTZ R73, R81, R73 ;  /* 0x0000004951497221 */ /* 0x008fe60000010000 */
[----:B------:R-:W-:Y:S02]  /*72f0*/  MUFU.EX2 R72, R72 ;  /* 0x0000004800487308 */ /* 0x000fe40000000800 */
[C---:B------:R-:W-:Y:S01]  /*7300*/  HMMA.16816.F32.BF16 R8, R24.reuse, R30, R8 ;  /* 0x0000001e1808723c */ /* 0x040fe20000041808 */
[----:B------:R-:W3:Y:S07]  /*7310*/  LDSM.16.MT88.4 R28, [R105+0x4000] ;  /* 0x00400000691c783b */ /* 0x000eee0000004200 */
[----:B------:R-:W4:Y:S01]  /*7320*/  MUFU.EX2 R82, R82 ;  /* 0x0000005200527308 */ /* 0x000f220000000800 */
[C---:B------:R-:W-:Y:S08]  /*7330*/  HMMA.16816.F32.BF16 R12, R24.reuse, R36, R12 ;  /* 0x00000024180c723c */ /* 0x040ff0000004180c */
[----:B------:R-:W-:Y:S01]  /*7340*/  HMMA.16816.F32.BF16 R16, R24, R38, R16 ;  /* 0x000000261810723c */ /* 0x000fe20000041810 */
[----:B------:R-:W-:Y:S01]  /*7350*/  MUFU.EX2 R96, R96 ;  /* 0x0000006000607308 */ /* 0x000fe20000000800 */
[----:B------:R-:W5:Y:S05]  /*7360*/  LDSM.16.MT88.4 R36, [R106+0x4400] ;  /* 0x004400006a24783b */ /* 0x000f6a0000004200 */
[C---:B-1----:R-:W-:Y:S01]  /*7370*/  F2FP.BF16.PACK_AB R24, R83.reuse, R81 ;  /* 0x000000515318723e */ /* 0x042fe200000010ff */
[----:B------:R-:W-:Y:S01]  /*7380*/  FADD.FTZ R83, R83, R73 ;  /* 0x0000004953537221 */ /* 0x000fe20000010000 */
[----:B------:R-:W-:Y:S02]  /*7390*/  F2FP.BF16.PACK_AB R25, R75, R90 ;  /* 0x0000005a4b19723e */ /* 0x000fe400000010ff */
[----:B------:R-:W1:Y:S01]  /*73a0*/  MUFU.EX2 R91, R91 ;  /* 0x0000005b005b7308 */ /* 0x000e620000000800 */
[----:B--2---:R-:W-:Y:S01]  /*73b0*/  F2FP.BF16.PACK_AB R26, R67, R70 ;  /* 0x00000046431a723e */ /* 0x004fe200000010ff */
[----:B------:R-:W-:Y:S01]  /*73c0*/  FADD.FTZ R90, R90, R71 ;  /* 0x000000475a5a7221 */ /* 0x000fe20000010000 */
[----:B----4-:R-:W-:Y:S01]  /*73d0*/  F2FP.BF16.PACK_AB R27, R82, R72 ;  /* 0x00000048521b723e */ /* 0x010fe200000010ff */
[----:B------:R-:W-:Y:S02]  /*73e0*/  FADD.FTZ R83, R70, R83 ;  /* 0x0000005346537221 */ /* 0x000fe40000010000 */
[----:B------:R-:W-:Y:S02]  /*73f0*/  FADD.FTZ R90, R75, R90 ;  /* 0x0000005a4b5a7221 */ /* 0x000fe40000010000 */
[----:B------:R-:W-:Y:S02]  /*7400*/  FADD.FTZ R83, R67, R83 ;  /* 0x0000005343537221 */ /* 0x000fe40000010000 */
[----:B------:R-:W-:Y:S01]  /*7410*/  MUFU.EX2 R97, R97 ;  /* 0x0000006100617308 */ /* 0x000fe20000000800 */
[C---:B------:R-:W-:Y:S03]  /*7420*/  HMMA.16816.F32.BF16 R4, R24.reuse, R32, R4 ;  /* 0x000000201804723c */ /* 0x040fe60000041804 */
[----:B------:R-:W-:Y:S04]  /*7430*/  FADD.FTZ R72, R72, R90 ;  /* 0x0000005a48487221 */ /* 0x000fe80000010000 */
[----:B------:R-:W-:Y:S01]  /*7440*/  FADD.FTZ R72, R82, R72 ;  /* 0x0000004852487221 */ /* 0x000fe20000010000 */
[C---:B------:R-:W-:Y:S01]  /*7450*/  HMMA.16816.F32.BF16 R8, R24.reuse, R34, R8 ;  /* 0x000000221808723c */ /* 0x040fe20000041808 */
[----:B------:R-:W2:Y:S01]  /*7460*/  MUFU.EX2 R93, R93 ;  /* 0x0000005d005d7308 */ /* 0x000ea20000000800 */
[----:B------:R-:W4:Y:S06]  /*7470*/  LDSM.16.MT88.4 R32, [R105+0x4400] ;  /* 0x004400006920783b */ /* 0x000f2c0000004200 */
        /* <DEDUP_REMOVED lines=13> */
[C---:B----4-:R-:W-:Y:S01]  /*7550*/  F2FP.BF16.PACK_AB R26, R94.reuse, R95 ;  /* 0x0000005f5e1a723e */ /* 0x050fe200000010ff */
        /* <DEDUP_REMOVED lines=11> */
[----:B------:R-:W4:Y:S06]  /*7610*/  LDSM.16.MT88.4 R36, [R105+0x4800] ;  /* 0x004800006924783b */ /* 0x000f2c0000004200 */
        /* <DEDUP_REMOVED lines=26> */
[C---:B------:R-:W-:Y:S08]  /*77c0*/  HMMA.16816.F32.BF16 R4, R20.reuse, R28, R4 ;  /* 0x0000001c1404723c */ /* 0x040ff00000041804 */
[C---:B------:R-:W-:Y:S01]  /*77d0*/  HMMA.16816.F32.BF16 R8, R20.reuse, R30, R8 ;  /* 0x0000001e1408723c */ /* 0x040fe20000041808 */
[----:B------:R-:W3:Y:S03]  /*77e0*/  MUFU.EX2 R42, R42 ;  /* 0x0000002a002a7308 */ /* 0x000ee60000000800 */
[C---:B-1----:R-:W-:Y:S01]  /*77f0*/  F2FP.BF16.PACK_AB R68, R47.reuse, R44 ;  /* 0x0000002c2f44723e */ /* 0x042fe200000010ff */
[----:B------:R-:W-:Y:S03]  /*7800*/  FADD.FTZ R44, R44, R88 ;  /* 0x000000582c2c7221 */ /* 0x000fe60000010000 */
[C---:B----4-:R-:W-:Y:S03]  /*7810*/  HMMA.16816.F32.BF16 R12, R20.reuse, R36, R12 ;  /* 0x00000024140c723c */ /* 0x050fe6000004180c */
        /* <DEDUP_REMOVED lines=20> */
.L_x_4122:
        /* <DEDUP_REMOVED lines=19> */
[CC--:B------:R-:W-:Y:S02]  /*7a90*/  LEA.HI R12, R4.reuse, R5.reuse, RZ, 0x2 ;  /* 0x00000005040c7211 */ /* 0x0c0fe400078f10ff */
[----:B------:R-:W-:Y:S02]  /*7aa0*/  SHF.R.S32.HI R9, RZ, 0x1f, R3 ;  /* 0x0000001fff097819 */ /* 0x000fe40000011403 */
[----:B------:R-:W-:-:S02]  /*7ab0*/  LEA.HI R4, R4, R5, RZ, 0x5 ;  /* 0x0000000504047211 */ /* 0x000fc400078f28ff */
[----:B------:R-:W-:Y:S02]  /*7ac0*/  LEA.HI R9, R9, R3, RZ, 0x3 ;  /* 0x0000000309097211 */ /* 0x000fe400078f18ff */
[----:B------:R-:W-:Y:S02]  /*7ad0*/  LOP3.LUT R12, R12, 0xfffffffc, RZ, 0xc0, !PT ;  /* 0xfffffffc0c0c7812 */ /* 0x000fe400078ec0ff */
[----:B------:R-:W-:Y:S01]  /*7ae0*/  LOP3.LUT R9, R9, 0xfffffff8, RZ, 0xc0, !PT ;  /* 0xfffffff809097812 */ /* 0x000fe200078ec0ff */
[----:B-1----:R-:W-:Y:S01]  /*7af0*/  FADD.FTZ R7, R127, R7 ;  /* 0x000000077f077221 */ /* 0x002fe20000010000 */
[----:B------:R-:W-:Y:S02]  /*7b00*/  SHF.R.S32.HI R8, RZ, 0x5, R4 ;  /* 0x00000005ff087819 */ /* 0x000fe40000011404 */
[----:B------:R-:W-:Y:S01]  /*7b10*/  IADD3 R12, -R12, R5, RZ ;  /* 0x000000050c0c7210 */ /* 0x000fe20007ffe1ff */
[----:B--2---:R-:W-:Y:S01]  /*7b20*/  FADD.FTZ R6, R126, R6 ;  /* 0x000000067e067221 */ /* 0x004fe20000010000 */
[----:B------:R-:W-:Y:S01]  /*7b30*/  FSETP.NE.FTZ.AND P3, PT, R7, RZ, PT ;  /* 0x000000ff0700720b */ /* 0x000fe20003f75000 */
[----:B------:R-:W-:Y:S01]  /*7b40*/  IMAD.IADD R9, R3, 0x1, -R9 ;  /* 0x0000000103097824 */ /* 0x000fe200078e0a09 */
[----:B------:R-:W-:Y:S01]  /*7b50*/  LOP3.LUT R18, R4, 0xffffffe0, RZ, 0xc0, !PT ;  /* 0xffffffe004127812 */ /* 0x000fe200078ec0ff */
[----:B------:R-:W-:Y:S01]  /*7b60*/  IMAD R8, R8, 0x100, R12 ;  /* 0x0000010008087824 */ /* 0x000fe200078e020c */
[----:B------:R-:W-:-:S02]  /*7b70*/  FSETP.NE.FTZ.AND P2, PT, R6, RZ, PT ;  /* 0x000000ff0600720b */ /* 0x000fc40003f55000 */
[----:B------:R-:W-:Y:S02]  /*7b80*/  LEA.HI R12, R9, R9, RZ, 0x1 ;  /* 0x00000009090c7211 */ /* 0x000fe400078f08ff */
[----:B------:R-:W-:Y:S02]  /*7b90*/  IADD3 R5, -R18, R5, RZ ;  /* 0x0000000512057210 */ /* 0x000fe40007ffe1ff */
[----:B------:R-:W-:Y:S02]  /*7ba0*/  SHF.R.S32.HI R13, RZ, 0x1, R12 ;  /* 0x00000001ff0d7819 */ /* 0x000fe4000001140c */
[----:B------:R-:W-:Y:S01]  /*7bb0*/  LOP3.LUT R12, R12, 0x3fffffe, RZ, 0xc0, !PT ;  /* 0x03fffffe0c0c7812 */ /* 0x000fe200078ec0ff */
[----:B------:R-:W1:Y:S01]  /*7bc0*/  @P3 MUFU.RCP R10, R7 ;  /* 0x00000007000a3308 */ /* 0x000e620000001000 */
[C---:B------:R-:W-:Y:S02]  /*7bd0*/  SHF.L.U32 R14, R13.reuse, 0x6, RZ ;  /* 0x000000060d0e7819 */ /* 0x040fe400000006ff */
[----:B------:R-:W-:Y:S01]  /*7be0*/  LOP3.LUT P0, RZ, R13, 0x2, RZ, 0xc0, !PT ;  /* 0x000000020dff7812 */ /* 0x000fe2000780c0ff */
[----:B------:R-:W-:Y:S01]  /*7bf0*/  IMAD.IADD R12, R9, 0x1, -R12 ;  /* 0x00000001090c7824 */ /* 0x000fe200078e0a0c */
[----:B------:R-:W-:-:S02]  /*7c00*/  LOP3.LUT R14, R14, 0xc0, RZ, 0xc0, !PT ;  /* 0x000000c00e0e7812 */ /* 0x000fc400078ec0ff */
[----:B------:R-:W-:Y:S01]  /*7c10*/  LOP3.LUT R9, R13, 0x1, RZ, 0xc0, !PT ;  /* 0x000000010d097812 */ /* 0x000fe200078ec0ff */
[----:B------:R-:W2:Y:S01]  /*7c20*/  @P2 MUFU.RCP R11, R6 ;  /* 0x00000006000b2308 */ /* 0x000ea20000001000 */
[----:B------:R-:W-:Y:S01]  /*7c30*/  IMAD R8, R12, 0x10, R8 ;  /* 0x000000100c087824 */ /* 0x000fe200078e0208 */
[----:B------:R-:W-:Y:S02]  /*7c40*/  LEA.HI R14, R14, R14, RZ, 0x1d ;  /* 0x0000000e0e0e7211 */ /* 0x000fe400078fe8ff */
[----:B------:R-:W-:Y:S02]  /*7c50*/  ISETP.NE.U32.AND P1, PT, R9, 0x1, PT ;  /* 0x000000010900780c */ /* 0x000fe40003f25070 */
[----:B------:R-:W-:Y:S01]  /*7c60*/  LEA R14, R8, R14, 0x1 ;  /* 0x0000000e080e7211 */ /* 0x000fe200078e08ff */
[----:B------:R-:W-:Y:S01]  /*7c70*/  IMAD.MOV.U32 R8, RZ, RZ, -0x10 ;  /* 0xfffffff0ff087424 */ /* 0x000fe200078e00ff */
[----:B------:R-:W3:Y:S01]  /*7c80*/  @P2 MUFU.LG2 R6, R6 ;  /* 0x0000000600062308 */ /* 0x000ee20000000c00 */
[----:B-1----:R-:W-:-:S02]  /*7c90*/  FMUL.FTZ R80, R10, R80 ;  /* 0x000000500a507220 */ /* 0x002fc40000410000 */
[----:B------:R-:W-:Y:S01]  /*7ca0*/  IMAD.SHL.U32 R14, R14, 0x2, RZ ;  /* 0x000000020e0e7824 */ /* 0x000fe200078e00ff */
[----:B------:R-:W-:Y:S01]  /*7cb0*/  SEL R8, R8, 0x10, !P1 ;  /* 0x0000001008087807 */ /* 0x000fe20004800000 */
[C---:B------:R-:W-:Y:S01]  /*7cc0*/  FMUL.FTZ R81, R10.reuse, R81 ;  /* 0x000000510a517220 */ /* 0x040fe20000410000 */
[----:B------:R-:W-:Y:S01]  /*7cd0*/  LOP3.LUT P1, RZ, R5, 0x3, RZ, 0xc0, !PT ;  /* 0x0000000305ff7812 */ /* 0x000fe2000782c0ff */
[----:B------:R-:W-:Y:S01]  /*7ce0*/  FMUL.FTZ R76, R10, R76 ;  /* 0x0000004c0a4c7220 */ /* 0x000fe20000410000 */
[----:B------:R-:W-:Y:S01]  /*7cf0*/  IADD3 R9, R14, 0x20, RZ ;  /* 0x000000200e097810 */ /* 0x000fe20007ffe0ff */
[----:B------:R-:W-:Y:S01]  /*7d00*/  FMUL.FTZ R77, R10, R77 ;  /* 0x0000004d0a4d7220 */ /* 0x000fe20000410000 */
        /* <DEDUP_REMOVED lines=9> */
[C---:B--2---:R-:W-:Y:S01]  /*7da0*/  FMUL.FTZ R83, R11.reuse, R83 ;  /* 0x000000530b537220 */ /* 0x044fe20000410000 */
[----:B------:R1:W-:Y:S01]  /*7db0*/  STS [R14], R80 ;  /* 0x000000500e007388 */ /* 0x0003e20000000800 */
[C---:B------:R-:W-:Y:S01]  /*7dc0*/  FMUL.FTZ R82, R11.reuse, R82 ;  /* 0x000000520b527220 */ /* 0x040fe20000410000 */
[----:B------:R-:W-:Y:S01]  /*7dd0*/  F2FP.BF16.PACK_AB R68, R10, R68 ;  /* 0x000000440a44723e */ /* 0x000fe200000010ff */
[C---:B------:R-:W-:Y:S01]  /*7de0*/  FMUL.FTZ R79, R11.reuse, R79 ;  /* 0x0000004f0b4f7220 */ /* 0x040fe20000410000 */
[----:B------:R-:W-:Y:S01]  /*7df0*/  IADD3 R10, R14, R8, RZ ;  /* 0x000000080e0a7210 */ /* 0x000fe20007ffe0ff */
[----:B------:R-:W-:Y:S01]  /*7e00*/  FMUL.FTZ R78, R11, R78 ;  /* 0x0000004e0b4e7220 */ /* 0x000fe20000410000 */
[----:B------:R-:W-:Y:S01]  /*7e10*/  F2FP.BF16.PACK_AB R82, R83, R82 ;  /* 0x000000525352723e */ /* 0x000fe200000010ff */
[C---:B------:R-:W-:Y:S01]  /*7e20*/  FMUL.FTZ R75, R11.reuse, R75 ;  /* 0x0000004b0b4b7220 */ /* 0x040fe20000410000 */
[----:B------:R-:W2:Y:S01]  /*7e30*/  @P3 MUFU.LG2 R7, R7 ;  /* 0x0000000700073308 */ /* 0x000ea20000000c00 */
[----:B------:R-:W-:Y:S01]  /*7e40*/  FMUL.FTZ R74, R11, R74 ;  /* 0x0000004a0b4a7220 */ /* 0x000fe20000410000 */
[----:B------:R-:W-:Y:S01]  /*7e50*/  F2FP.BF16.PACK_AB R78, R79, R78 ;  /* 0x0000004e4f4e723e */ /* 0x000fe200000010ff */
[C---:B------:R-:W-:Y:S01]  /*7e60*/  FMUL.FTZ R71, R11.reuse, R71 ;  /* 0x000000470b477220 */ /* 0x040fe20000410000 */
[----:B------:R1:W-:Y:S01]  /*7e70*/  STS [R14+0x200], R82 ;  /* 0x000200520e007388 */ /* 0x0003e20000000800 */
[----:B------:R-:W-:Y:S01]  /*7e80*/  FMUL.FTZ R11, R11, R70 ;  /* 0x000000460b0b7220 */ /* 0x000fe20000410000 */
[----:B------:R-:W-:Y:S01]  /*7e90*/  F2FP.BF16.PACK_AB R74, R75, R74 ;  /* 0x0000004a4b4a723e */ /* 0x000fe200000010ff */
[----:B------:R-:W-:Y:S01]  /*7ea0*/  IMAD.IADD R8, R8, 0x1, R9 ;  /* 0x0000000108087824 */ /* 0x000fe200078e0209 */
[----:B------:R1:W-:Y:S01]  /*7eb0*/  STS [R10], R76 ;  /* 0x0000004c0a007388 */ /* 0x0003e20000000800 */
[--C-:B-----5:R-:W-:Y:S01]  /*7ec0*/  @P0 IMAD.MOV.U32 R4, RZ, RZ, R16.reuse ;  /* 0x000000ffff040224 */ /* 0x120fe200078e0010 */
[----:B------:R-:W-:Y:S01]  /*7ed0*/  F2FP.BF16.PACK_AB R11, R71, R11 ;  /* 0x0000000b470b723e */ /* 0x000fe200000010ff */
[----:B---3--:R-:W-:Y:S01]  /*7ee0*/  @P2 FMUL.FTZ R19, R6, 0.69314718246459960938 ;  /* 0x3f31721806132820 */ /* 0x008fe20000410000 */
[----:B------:R1:W-:Y:S01]  /*7ef0*/  STS [R10+0x200], R78 ;  /* 0x0002004e0a007388 */ /* 0x0003e20000000800 */
[----:B------:R-:W-:Y:S01]  /*7f00*/  @P0 IMAD R18, R4, c[0x0][0x234], RZ ;  /* 0x00008d0004120a24 */ /* 0x000fe200078e02ff */
[----:B------:R-:W-:Y:S01]  /*7f10*/  MOV R5, 0x7f800000 ;  /* 0x7f80000000057802 */ /* 0x000fe20000000f00 */
[----:B------:R-:W-:Y:S01]  /*7f20*/  @!P0 IMAD.MOV.U32 R4, RZ, RZ, R16 ;  /* 0x000000ffff048224 */ /* 0x000fe200078e0010 */
[----:B------:R1:W-:Y:S01]  /*7f30*/  STS [R9], R72 ;  /* 0x0000004809007388 */ /* 0x0003e20000000800 */
[----:B--2---:R-:W-:-:S02]  /*7f40*/  @P3 FMUL.FTZ R7, R7, 0.69314718246459960938 ;  /* 0x3f31721807073820 */ /* 0x004fc40000410000 */
[----:B------:R-:W-:Y:S01]  /*7f50*/  @!P0 IMAD R6, R17, c[0x0][0x1c0], R4 ;  /* 0x0000700011068a24 */ /* 0x000fe200078e0204 */
[----:B------:R1:W-:Y:S01]  /*7f60*/  STS [R9+0x200], R74 ;  /* 0x0002004a09007388 */ /* 0x0003e20000000800 */
[----:B------:R-:W-:Y:S02]  /*7f70*/  @P0 IMAD R18, R17, c[0x0][0x214], R18 ;  /* 0x0000850011120a24 */ /* 0x000fe400078e0212 */
[----:B------:R-:W-:Y:S01]  /*7f80*/  IMAD.MOV.U32 R16, RZ, RZ, 0x7f800000 ;  /* 0x7f800000ff107424 */ /* 0x000fe200078e00ff */
[----:B------:R1:W-:Y:S01]  /*7f90*/  STS [R8], R68 ;  /* 0x0000004408007388 */ /* 0x0003e20000000800 */
[----:B------:R-:W-:Y:S02]  /*7fa0*/  @P3 FFMA.FTZ R5, R2, c[0x0][0x238], R7 ;  /* 0x00008e0002053a23 */ /* 0x000fe40000010007 */
[----:B------:R-:W-:Y:S01]  /*7fb0*/  @P2 FFMA.FTZ R16, R0, c[0x0][0x238], R19 ;  /* 0x00008e0000102a23 */ /* 0x000fe20000010013 */
[----:B------:R1:W-:Y:S01]  /*7fc0*/  STS [R8+0x200], R11 ;  /* 0x0002000b08007388 */ /* 0x0003e20000000800 */
[----:B------:R-:W-:-:S03]  /*7fd0*/  @!P0 IMAD R18, R6, c[0x0][0x214], RZ ;  /* 0x0000850006128a24 */ /* 0x000fc600078e02ff */
[----:B------:R-:W-:Y:S06]  /*7fe0*/  BAR.SYNC.DEFER_BLOCKING 0x0 ;  /* 0x0000000000007b1d */ /* 0x000fec0000010000 */
[----:B------:R1:W2:Y:S04]  /*7ff0*/  LDS.128 R8, [R116] ;  /* 0x0000000074087984 */ /* 0x0002a80000000c00 */
[----:B------:R1:W3:Y:S01]  /*8000*/  LDS.128 R12, [R116+0x800] ;  /* 0x00080000740c7984 */ /* 0x0002e20000000c00 */
[----:B------:R-:W-:Y:S05]  /*8010*/  @P1 BRA `(.L_x_4128) ;  /* 0x000000e000001947 */ /* 0x000fea0003800000 */
[----:B------:R-:W4:Y:S01]  /*8020*/  S2R R0, SR_CTAID.X ;  /* 0x0000000000007919 */ /* 0x000f220000002500 */
[----:B------:R-:W-:-:S02]  /*8030*/  IMAD.MOV.U32 R2, RZ, RZ, -0x40 ;  /* 0xffffffc0ff027424 */ /* 0x000fc400078e00ff */
[C---:B----4-:R-:W-:Y:S02]  /*8040*/  IMAD R18, R0.reuse, 0x40, R18 ;  /* 0x0000004000127824 */ /* 0x050fe400078e0212 */
[----:B------:R-:W-:Y:S01]  /*8050*/  IMAD R6, R0, R2, c[0x0][0x214] ;  /* 0x0000850000067624 */ /* 0x000fe200078e0202 */
[C---:B------:R-:W-:Y:S02]  /*8060*/  IADD3 R2, R122.reuse, 0x8, RZ ;  /* 0x000000087a027810 */ /* 0x040fe40007ffe0ff */
[----:B------:R-:W-:Y:S02]  /*8070*/  SHF.R.S32.HI R0, RZ, 0x1f, R18 ;  /* 0x0000001fff007819 */ /* 0x000fe40000011412 */
[C---:B------:R-:W-:Y:S02]  /*8080*/  IADD3 R18, P0, R122.reuse, R18, RZ ;  /* 0x000000127a127210 */ /* 0x040fe40007f1e0ff */
[-C--:B------:R-:W-:Y:S02]  /*8090*/  ISETP.GE.AND P2, PT, R122, R6.reuse, PT ;  /* 0x000000067a00720c */ /* 0x080fe40003f46270 */
[----:B------:R-:W-:-:S02]  /*80a0*/  ISETP.GE.AND P1, PT, R2, R6, PT ;  /* 0x000000060200720c */ /* 0x000fc40003f26270 */
[----:B------:R-:W-:Y:S02]  /*80b0*/  LEA.HI.X.SX32 R0, R122, R0, 0x1, P0 ;  /* 0x000000007a007211 */ /* 0x000fe400000f0eff */
[----:B------:R-:W-:-:S04]  /*80c0*/  LEA R6, P0, R18, c[0x0][0x200], 0x2 ;  /* 0x0000800012067a11 */ /* 0x000fc800078010ff */
[----:B------:R-:W-:-:S05]  /*80d0*/  LEA.HI.X R7, R18, c[0x0][0x204], R0, 0x2, P0 ;  /* 0x0000810012077a11 */ /* 0x000fca00000f1400 */
[----:B------:R4:W-:Y:S04]  /*80e0*/  @!P2 STG.E [R6.64], R5 ;  /* 0x000000050600a986 */ /* 0x0009e8000c10190c */
[----:B------:R4:W-:Y:S02]  /*80f0*/  @!P1 STG.E [R6.64+0x20], R16 ;  /* 0x0000201006009986 */ /* 0x0009e4000c10190c */
.L_x_4128:
[----:B------:R-:W-:Y:S05]  /*8100*/  BSYNC B0 ;  /* 0x0000000000007941 */ /* 0x000fea0003800000 */
.L_x_4127:
[----:B----4-:R-:W4:Y:S01]  /*8110*/  S2R R5, SR_CTAID.X ;  /* 0x0000000000057919 */ /* 0x010f220000002500 */
[----:B------:R-:W-:Y:S02]  /*8120*/  SHF.R.S32.HI R7, RZ, 0x1f, R118 ;  /* 0x0000001fff077819 */ /* 0x000fe40000011476 */
[----:B------:R-:W-:Y:S02]  /*8130*/  MOV R6, R118 ;  /* 0x0000007600067202 */ /* 0x000fe40000000f00 */
[----:B------:R-:W-:-:S05]  /*8140*/  SHF.R.S32.HI R0, RZ, 0x1f, R17 ;  /* 0x0000001fff007819 */ /* 0x000fca0000011411 */
[----:B------:R-:W-:-:S04]  /*8150*/  IMAD R0, R0, c[0x0][0x1e0], RZ ;  /* 0x0000780000007a24 */ /* 0x000fc800078e02ff */
[----:B------:R-:W-:Y:S01]  /*8160*/  IMAD R0, R17, c[0x0][0x1e4], R0 ;  /* 0x0000790011007a24 */ /* 0x000fe200078e0200 */
[----:B----4-:R-:W-:-:S04]  /*8170*/  SHF.L.U32 R5, R5, 0x6, RZ ;  /* 0x0000000605057819 */ /* 0x010fc800000006ff */
[----:B------:R-:W-:Y:S01]  /*8180*/  SHF.R.S32.HI R2, RZ, 0x1f, R5 ;  /* 0x0000001fff027819 */ /* 0x000fe20000011405 */
[----:B------:R-:W-:-:S04]  /*8190*/  IMAD.WIDE.U32 R6, R5, c[0x0][0x1e8], R6 ;  /* 0x00007a0005067a25 */ /* 0x000fc800078e0006 */
[----:B------:R-:W-:-:S04]  /*81a0*/  IMAD R2, R2, c[0x0][0x1e8], RZ ;  /* 0x00007a0002027a24 */ /* 0x000fc800078e02ff */
[----:B------:R-:W-:-:S05]  /*81b0*/  IMAD R2, R5, c[0x0][0x1ec], R2 ;  /* 0x00007b0005027a24 */ /* 0x000fca00078e0202 */
[----:B------:R-:W-:Y:S02]  /*81c0*/  IADD3 R7, R2, R7, RZ ;  /* 0x0000000702077210 */ /* 0x000fe40007ffe0ff */
        /* <DEDUP_REMOVED lines=8> */
[----:B------:R-:W-:Y:S02]  /*8250*/  IADD3 R5, R2, R5, RZ ;  /* 0x0000000502057210 */ /* 0x000fe40007ffe0ff */
[----:B------:R-:W-:Y:S01]  /*8260*/  MOV R2, c[0x0][0x1e8] ;  /* 0x00007a0000027a02 */ /* 0x000fe20000000f00 */
[C---:B------:R-:W-:Y:S02]  /*8270*/  IMAD R0, R3.reuse, c[0x0][0x1ec], R0 ;  /* 0x00007b0003007a24 */ /* 0x040fe400078e0200 */
[----:B------:R-:W-:-:S04]  /*8280*/  IMAD.WIDE.U32 R4, R3, c[0x0][0x1e8], R4 ;  /* 0x00007a0003047a25 */ /* 0x000fc800078e0004 */
[----:B------:R-:W-:Y:S01]  /*8290*/  IMAD.IADD R3, R0, 0x1, R5 ;  /* 0x0000000100037824 */ /* 0x000fe200078e0205 */
[C---:B------:R-:W-:Y:S02]  /*82a0*/  LEA R6, P0, R4.reuse, c[0x0][0x1d0], 0x1 ;  /* 0x0000740004067a11 */ /* 0x040fe400078008ff */
[----:B------:R-:W-:Y:S02]  /*82b0*/  MOV R0, c[0x0][0x1ec] ;  /* 0x00007b0000007a02 */ /* 0x000fe40000000f00 */
[----:B------:R-:W-:Y:S02]  /*82c0*/  LEA.HI.X R7, R4, c[0x0][0x1d4], R3, 0x1, P0 ;  /* 0x0000750004077a11 */ /* 0x000fe400000f0c03 */
[----:B------:R-:W-:-:S03]  /*82d0*/  LEA R4, P0, R2, R6, 0x6 ;  /* 0x0000000602047211 */ /* 0x000fc600078030ff */
[----:B--2---:R-:W-:Y:S01]  /*82e0*/  STG.E.128 [R6.64], R8 ;  /* 0x0000000806007986 */ /* 0x004fe2000c101d0c */
[----:B------:R-:W-:-:S05]  /*82f0*/  LEA.HI.X R5, R2, R7, R0, 0x6, P0 ;  /* 0x0000000702057211 */ /* 0x000fca00000f3400 */
[----:B---3--:R-:W-:Y:S01]  /*8300*/  STG.E.128 [R4.64], R12 ;  /* 0x0000000c04007986 */ /* 0x008fe2000c101d0c */
[----:B------:R-:W-:Y:S05]  /*8310*/  EXIT ;  /* 0x000000000000794d */ /* 0x000fea0003800000 */
.L_x_4129:
        /* <DEDUP_REMOVED lines=14> */
.L_x_5241:


//--------------------- .text._ZN5flash24flash_fwd_splitkv_kernelI23Flash_fwd_kernel_traitsILi32ELi64ELi128ELi4ELb0ELb0EN7cutlass10bfloat16_tE19Flash_kernel_traitsILi32ELi64ELi128ELi4ES3_EELb1ELb0ELb0ELb1ELb1ELb0ELb1ELb0EEEvNS_16Flash_fwd_paramsE --------------------------
	.section	.text._ZN5flash24flash_fwd_splitkv_kernelI23Flash_fwd_kernel_traitsILi32ELi64ELi128ELi4ELb0ELb0EN7cutlass10bfloat16_tE19Flash_kernel_traitsILi32ELi64ELi128ELi4ES3_EELb1ELb0ELb0ELb1ELb1ELb0ELb1ELb0EEEvNS_16Flash_fwd_paramsE,"ax",@progbits
	.sectioninfo	@"SHI_REGISTERS=168"
	.align	128
        .global         _ZN5flash24flash_fwd_splitkv_kernelI23Flash_fwd_kernel_traitsILi32ELi64ELi128ELi4ELb0ELb0EN7cutlass10bfloat16_tE19Flash_kernel_traitsILi32ELi64ELi128ELi4ES3_EELb1ELb0ELb0ELb1ELb1ELb0ELb1ELb0EEEvNS_16Flash_fwd_paramsE
        .type           _ZN5flash24flash_fwd_splitkv_kernelI23Flash_fwd_kernel_traitsILi32ELi64ELi128ELi4ELb0ELb0EN7cutlass10bfloat16_tE19Flash_kernel_traitsILi32ELi64ELi128ELi4ES3_EELb1ELb0ELb0ELb1ELb1ELb0ELb1ELb0EEEvNS_16Flash_fwd_paramsE,@function
        .size           _ZN5flash24flash_fwd_splitkv_kernelI23Flash_fwd_kernel_traitsILi32ELi64ELi128ELi4ELb0ELb0EN7cutlass10bfloat16_tE19Flash_kernel_traitsILi32ELi64ELi128ELi4ES3_EELb1ELb0ELb0ELb1ELb1ELb0ELb1ELb0EEEvNS_16Flash_fwd_paramsE,(.L_x_5242 - _ZN5flash24flash_fwd_splitkv_kernelI23Flash_fwd_kernel_traitsILi32ELi64ELi128ELi4ELb0ELb0EN7cutlass10bfloat16_tE19Flash_kernel_traitsILi32ELi64ELi128ELi4ES3_EELb1ELb0ELb0ELb1ELb1ELb0ELb1ELb0EEEvNS_16Flash_fwd_paramsE)
        .other          _ZN5flash24flash_fwd_splitkv_kernelI23Flash_fwd_kernel_traitsILi32ELi64ELi128ELi4ELb0ELb0EN7cutlass10bfloat16_tE19Flash_kernel_traitsILi32ELi64ELi128ELi4ES3_EELb1ELb0ELb0ELb1ELb1ELb0ELb1ELb0EEEvNS_16Flash_fwd_paramsE,@"STO_CUDA_ENTRY STV_DEFAULT"
_ZN5flash24flash_fwd_splitkv_kernelI23Flash_fwd_kernel_traitsILi32ELi64ELi128ELi4ELb0ELb0EN7cutlass10bfloat16_tE19Flash_kernel_traitsILi32ELi64ELi128ELi4ES3_EELb1ELb0ELb0ELb1ELb1ELb0ELb1ELb0EEEvNS_16Flash_fwd_paramsE:
.text._ZN5flash24flash_fwd_splitkv_kernelI23Flash_fwd_kernel_traitsILi32ELi64ELi128ELi4ELb0ELb0EN7cutlass10bfloat16_tE19Flash_kernel_traitsILi32ELi64ELi128ELi4ES3_EELb1ELb0ELb0ELb1ELb1ELb0ELb1ELb0EEEvNS_16Flash_fwd_paramsE:
[----:B------:R-:W-:Y:S02]  /*0000*/  MOV R1, c[0x0][0x28] ;  /* 0x00000a0000017a02 */ /* 0x000fe40000000f00 */
[----:B------:R-:W1:Y:S01]  /*0010*/  I2F.U32.RP R2, c[0x0][0x1c0] ;  /* 0x0000700000027b06 */ /* 0x000e620000209000 */
[----:B------:R-:W2:Y:S01]  /*0020*/  S2R R3, SR_CTAID.Z ;  /* 0x0000000000037919 */ /* 0x000ea20000002700 */
[----:B------:R-:W-:Y:S01]  /*0030*/  IMAD.MOV.U32 R4, RZ, RZ, RZ ;  /* 0x000000ffff047224 */ /* 0x000fe200078e00ff */
        /* <DEDUP_REMOVED lines=11> */
[----:B------:R-:W-:-:S04]  /*00f0*/  IMAD R7, R0, c[0x0][0x1c0], RZ ;  /* 0x0000700000077a24 */ /* 0x000fc800078e02ff */
[----:B------:R-:W-:-:S04]  /*0100*/  IMAD.HI.U32 R4, R5, R7, R4 ;  /* 0x0000000705047227 */ /* 0x000fc800078e0004 */
[----:B------:R-:W-:Y:S02]  /*0110*/  @P1 IMAD.MOV.U32 R7, RZ, RZ, 0x4 ;  /* 0x00000004ff071424 */ /* 0x000fe400078e00ff */
[----:B--2---:R-:W-:-:S04]  /*0120*/  IMAD.HI.U32 R146, R4, R3, RZ ;  /* 0x0000000304927227 */ /* 0x004fc800078e00ff */
[----:B------:R-:W-:Y:S02]  /*0130*/  IMAD.MOV R0, RZ, RZ, -R146 ;  /* 0x000000ffff007224 */ /* 0x000fe400078e0a92 */
[----:B------:R-:W-:Y:S02]  /*0140*/  @P0 IMAD.MOV.U32 R5, RZ, RZ, 0x4 ;  /* 0x00000004ff050424 */ /* 0x000fe400078e00ff */
[----:B------:R-:W-:-:S05]  /*0150*/  IMAD R0, R0, c[0x0][0x1c0], R3 ;  /* 0x0000700000007a24 */ /* 0x000fca00078e0203 */
[----:B------:R-:W-:-:S13]  /*0160*/  ISETP.GE.U32.AND P4, PT, R0, c[0x0][0x1c0], PT ;  /* 0x0000700000007a0c */ /* 0x000fda0003f86070 */
[----:B------:R-:W-:Y:S02]  /*0170*/  @P4 IADD3 R0, R0, -c[0x0][0x1c0], RZ ;  /* 0x8000700000004a10 */ /* 0x000fe40007ffe0ff */
[----:B------:R-:W-:Y:S02]  /*0180*/  @P4 IADD3 R146, R146, 0x1, RZ ;  /* 0x0000000192924810 */ /* 0x000fe40007ffe0ff */
[----:B------:R-:W-:-:S13]  /*0190*/  ISETP.GE.U32.AND P3, PT, R0, c[0x0][0x1c0], PT ;  /* 0x0000700000007a0c */ /* 0x000fda0003f66070 */
[----:B------:R-:W-:Y:S02]  /*01a0*/  @P3 IADD3 R146, R146, 0x1, RZ ;  /* 0x0000000192923810 */ /* 0x000fe40007ffe0ff */
[----:B------:R-:W-:-:S05]  /*01b0*/  @!P2 LOP3.LUT R146, RZ, c[0x0][0x1c0], RZ, 0x33, !PT ;  /* 0x00007000ff92aa12 */ /* 0x000fca00078e33ff */
[----:B------:R-:W-:-:S04]  /*01c0*/  @P1 IMAD.WIDE R6, R146, R7, c[0x0][0x250] ;  /* 0x0000940092061625 */ /* 0x000fc800078e0207 */
[----:B------:R-:W-:Y:S01]  /*01d0*/  @P0 IMAD.WIDE R4, R146, R5, c[0x0][0x258] ;  /* 0x0000960092040625 */ /* 0x000fe200078e0205 */
[----:B------:R-:W2:Y:S04]  /*01e0*/  @P1 LDG.E R19, [R6.64] ;  /* 0x0000000a06131981 */ /* 0x000ea8000c1e1900 */
        /* <DEDUP_REMOVED lines=27> */
[----:B------:R-:W-:Y:S02]  /*03a0*/  ISETP.GE.AND P0, PT, R4, RZ, PT ;  /* 0x000000ff0400720c */ /* 0x000fe40003f06270 */
[----:B------:R-:W-:Y:S01]  /*03b0*/  IADD3 R4, R94, 0xbf, RZ ;  /* 0x000000bf5e047810 */ /* 0x000fe20007ffe0ff */
[----:B--2---:R-:W-:Y:S02]  /*03c0*/  IMAD.MOV R2, RZ, RZ, -R7 ;  /* 0x000000ffff027224 */ /* 0x004fe400078e0a07 */
[----:B------:R-:W-:Y:S02]  /*03d0*/  IMAD.MOV.U32 R6, RZ, RZ, RZ ;  /* 0x000000ffff067224 */ /* 0x000fe400078e00ff */
[----:B------:R-:W-:-:S04]  /*03e0*/  IMAD R2, R2, R3, RZ ;  /* 0x0000000302027224 */ /* 0x000fc800078e02ff */
[----:B------:R-:W-:Y:S01]  /*03f0*/  IMAD.HI.U32 R2, R7, R2, R6 ;  /* 0x0000000207027227 */ /* 0x000fe200078e0006 */
[----:B------:R-:W-:-:S04]  /*0400*/  IADD3 R7, R99, -c[0x0][0x214], R4 ;  /* 0x8000850063077a10 */ /* 0x000fc80007ffe004 */
[----:B------:R-:W-:Y:S01]  /*0410*/  IADD3 R7, R7, c[0x0][0x2e8], RZ ;  /* 0x0000ba0007077a10 */ /* 0x000fe20007ffe0ff */
[----:B------:R-:W-:-:S03]  /*0420*/  IMAD.HI.U32 R0, R2, R5, RZ ;  /* 0x0000000502007227 */ /* 0x000fc600078e00ff */
[----:B------:R-:W-:Y:S01]  /*0430*/  SHF.R.S32.HI R88, RZ, 0x1f, R7 ;  /* 0x0000001fff587819 */ /* 0x000fe20000011407 */
[----:B------:R-:W-:-:S03]  /*0440*/  IMAD.MOV R2, RZ, RZ, -R0 ;  /* 0x000000ffff027224 */ /* 0x000fc600078e0a00 */
[----:B------:R-:W-:Y:S01]  /*0450*/  LEA.HI R88, R88, R7, RZ, 0x7 ;  /* 0x0000000758587211 */ /* 0x000fe200078f38ff */
[----:B------:R-:W-:-:S03]  /*0460*/  IMAD R2, R3, R2, R5 ;  /* 0x0000000203027224 */ /* 0x000fc600078e0205 */
[----:B------:R-:W-:Y:S02]  /*0470*/  SHF.R.S32.HI R88, RZ, 0x7, R88 ;  /* 0x00000007ff587819 */ /* 0x000fe40000011458 */
[----:B------:R-:W-:-:S13]  /*0480*/  ISETP.GT.U32.AND P1, PT, R3, R2, PT ;  /* 0x000000020300720c */ /* 0x000fda0003f24070 */
        /* <DEDUP_REMOVED lines=26> */
[C---:B------:R-:W-:Y:S01]  /*0630*/  IADD3 R6, R0.reuse, 0x10, RZ ;  /* 0x0000001000067810 */ /* 0x040fe20007ffe0ff */
        /* <DEDUP_REMOVED lines=35> */
.L_x_4130:
        /* <DEDUP_REMOVED lines=19> */
.L_x_4131:
        /* <DEDUP_REMOVED lines=65> */
[----:B------:R-:W-:Y:S01]  /*0db0*/  IMAD R0, R16, c[0x0][0x1b0], RZ ;  /* 0x00006c0010007a24 */ /* 0x000fe200078e02ff */
[----:B------:R-:W-:Y:S01]  /*0dc0*/  IADD3 R9, R9, R5, RZ ;  /* 0x0000000509097210 */ /* 0x000fe20007ffe0ff */
[----:B------:R-:W-:Y:S02]  /*0dd0*/  IMAD R19, R22, c[0x0][0x18c], R19 ;  /* 0x0000630016137a24 */ /* 0x000fe400078e0213 */
[C---:B------:R-:W-:Y:S02]  /*0de0*/  IMAD R17, R7.reuse, c[0x0][0x1b4], R0 ;  /* 0x00006d0007117a24 */ /* 0x040fe400078e0200 */
[----:B------:R-:W-:-:S04]  /*0df0*/  IMAD.WIDE.U32 R8, R7, c[0x0][0x1b0], R8 ;  /* 0x00006c0007087a25 */ /* 0x000fc800078e0008 */
[----:B------:R-:W-:Y:S01]  /*0e00*/  IMAD.WIDE.U32 R22, R22, c[0x0][0x188], RZ ;  /* 0x0000620016167a25 */ /* 0x000fe200078e00ff */
[----:B------:R-:W-:-:S03]  /*0e10*/  IADD3 R17, R9, R17, RZ ;  /* 0x0000001109117210 */ /* 0x000fc60007ffe0ff */
[----:B------:R-:W-:Y:S02]  /*0e20*/  IMAD.IADD R19, R23, 0x1, R19 ;  /* 0x0000000117137824 */ /* 0x000fe400078e0213 */
[----:B------:R-:W-:Y:S01]  /*0e30*/  IMAD.MOV.U32 R18, RZ, RZ, R8 ;  /* 0x000000ffff127224 */ /* 0x000fe200078e0008 */
[----:B------:R-:W-:Y:S05]  /*0e40*/  BRA `(.L_x_4133) ;  /* 0x0000035000007947 */ /* 0x000fea0003800000 */
.L_x_4132:
[----:B------:R-:W-:Y:S01]  /*0e50*/  IABS R9, c[0x0][0x1c8] ;  /* 0x0000720000097a13 */ /* 0x000fe20000000000 */
[----:B------:R-:W-:-:S03]  /*0e60*/  IMAD.MOV.U32 R6, RZ, RZ, RZ ;  /* 0x000000ffff067224 */ /* 0x000fc600078e00ff */
[----:B------:R-:W1:Y:S08]  /*0e70*/  I2F.RP R8, R9 ;  /* 0x0000000900087306 */ /* 0x000e700000209400 */
[----:B-1----:R-:W1:Y:S02]  /*0e80*/  MUFU.RCP R4, R8 ;  /* 0x0000000800047308 */ /* 0x002e640000001000 */
[----:B-1----:R-:W-:-:S02]  /*0e90*/  IADD3 R4, R4, 0xffffffe, RZ ;  /* 0x0ffffffe04047810 */ /* 0x002fc40007ffe0ff */
[----:B------:R-:W-:-:S04]  /*0ea0*/  SHF.R.S32.HI R8, RZ, 0x1f, R19 ;  /* 0x0000001fff087819 */ /* 0x000fc80000011413 */
[----:B------:R-:W1:Y:S02]  /*0eb0*/  F2I.FTZ.U32.TRUNC.NTZ R7, R4 ;  /* 0x0000000400077305 */ /* 0x000e64000021f000 */
[----:B-1----:R-:W-:Y:S02]  /*0ec0*/  IADD3 R0, RZ, -R7, RZ ;  /* 0x80000007ff007210 */ /* 0x002fe40007ffe0ff */
[----:B------:R-:W-:-:S03]  /*0ed0*/  LEA R4, R88, 0xffffff80, 0x7 ;  /* 0xffffff8058047811 */ /* 0x000fc600078e38ff */
[----:B------:R-:W-:Y:S01]  /*0ee0*/  IMAD R3, R0, R9, RZ ;  /* 0x0000000900037224 */ /* 0x000fe200078e02ff */
[----:B------:R-:W-:Y:S02]  /*0ef0*/  IABS R0, R12 ;  /* 0x0000000c00007213 */ /* 0x000fe40000000000 */
[----:B------:R-:W-:Y:S01]  /*0f00*/  IADD3 R14, P1, R19, R4, RZ ;  /* 0x00000004130e7210 */ /* 0x000fe20007f3e0ff */
[----:B------:R-:W-:Y:S01]  /*0f10*/  IMAD.HI.U32 R6, R7, R3, R6 ;  /* 0x0000000307067227 */ /* 0x000fe200078e0006 */
[----:B------:R-:W-:-:S05]  /*0f20*/  MOV R3, R0 ;  /* 0x0000000000037202 */ /* 0x000fca0000000f00 */
[----:B------:R-:W-:-:S04]  /*0f30*/  IMAD.HI.U32 R7, R6, R3, RZ ;  /* 0x0000000306077227 */ /* 0x000fc800078e00ff */
        /* <DEDUP_REMOVED lines=13> */
[----:B------:R-:W-:Y:S01]  /*1010*/  IMAD R8, R19, c[0x0][0x1a4], R8 ;  /* 0x0000690013087a24 */ /* 0x000fe200078e0208 */
[----:B-----5:R-:W-:Y:S01]  /*1020*/  SHF.R.S32.HI R0, RZ, 0x1f, R5 ;  /* 0x0000001fff007819 */ /* 0x020fe20000011405 */
[----:B------:R-:W-:-:S02]  /*1030*/  IMAD R9, R14, c[0x0][0x19c], R9 ;  /* 0x000067000e097a24 */ /* 0x000fc400078e0209 */
[----:B------:R-:W-:Y:S02]  /*1040*/  IMAD.WIDE.U32 R14, R14, c[0x0][0x198], RZ ;  /* 0x000066000e0e7a25 */ /* 0x000fe400078e00ff */
[----:B------:R-:W-:Y:S02]  /*1050*/  @P2 IADD3 R7, R7, 0x1, RZ ;  /* 0x0000000107072810 */ /* 0x000fe40007ffe0ff */
[----:B------:R-:W-:Y:S01]  /*1060*/  IMAD R6, R0, c[0x0][0x180], RZ ;  /* 0x0000600000067a24 */ /* 0x000fe200078e02ff */
[----:B------:R-:W-:Y:S01]  /*1070*/  IADD3 R15, R15, R9, RZ ;  /* 0x000000090f0f7210 */ /* 0x000fe20007ffe0ff */
[----:B------:R-:W-:-:S04]  /*1080*/  IMAD.WIDE.U32 R18, R19, c[0x0][0x1a0], RZ ;  /* 0x0000680013127a25 */ /* 0x000fc800078e00ff */
[----:B------:R-:W-:Y:S01]  /*1090*/  @!P1 IMAD.MOV R7, RZ, RZ, -R7 ;  /* 0x000000ffff079224 */ /* 0x000fe200078e0a07 */
[----:B------:R-:W-:Y:S01]  /*10a0*/  @!P0 LOP3.LUT R7, RZ, c[0x0][0x1c8], RZ, 0x33, !PT ;  /* 0x00007200ff078a12 */ /* 0x000fe200078e33ff */
[----:B------:R-:W-:Y:S01]  /*10b0*/  IMAD R0, R0, c[0x0][0x188], RZ ;  /* 0x0000620000007a24 */ /* 0x000fe200078e02ff */
[----:B------:R-:W-:Y:S01]  /*10c0*/  IADD3 R9, R19, R8, RZ ;  /* 0x0000000813097210 */ /* 0x000fe20007ffe0ff */
[C---:B------:R-:W-:Y:S01]  /*10d0*/  IMAD R6, R5.reuse, c[0x0][0x184], R6 ;  /* 0x0000610005067a24 */ /* 0x040fe200078e0206 */
[----:B------:R-:W-:Y:S01]  /*10e0*/  SHF.R.S32.HI R16, RZ, 0x1f, R7 ;  /* 0x0000001fff107819 */ /* 0x000fe20000011407 */
[----:B------:R-:W-:Y:S01]  /*10f0*/  IMAD.WIDE.U32 R14, R5, c[0x0][0x180], R14 ;  /* 0x00006000050e7a25 */ /* 0x000fe200078e000e */
[----:B------:R-:W-:-:S03]  /*1100*/  MOV R8, R18 ;  /* 0x0000001200087202 */ /* 0x000fc60000000f00 */
[----:B------:R-:W-:Y:S02]  /*1110*/  IMAD R19, R5, c[0x0][0x18c], R0 ;  /* 0x0000630005137a24 */ /* 0x000fe400078e0200 */
[----:B------:R-:W-:Y:S02]  /*1120*/  IMAD.IADD R15, R15, 0x1, R6 ;  /* 0x000000010f0f7824 */ /* 0x000fe400078e0206 */
[----:B------:R-:W-:Y:S02]  /*1130*/  IMAD R0, R16, c[0x0][0x1b0], RZ ;  /* 0x00006c0010007a24 */ /* 0x000fe400078e02ff */
[----:B------:R-:W-:-:S04]  /*1140*/  IMAD.WIDE.U32 R22, R5, c[0x0][0x188], R8 ;  /* 0x0000620005167a25 */ /* 0x000fc800078e0008 */
[----:B------:R-:W-:-:S04]  /*1150*/  IMAD.WIDE.U32 R8, R7, c[0x0][0x1b0], R14 ;  /* 0x00006c0007087a25 */ /* 0x000fc800078e000e */
[----:B------:R-:W-:Y:S01]  /*1160*/  IMAD R0, R7, c[0x0][0x1b4], R0 ;  /* 0x00006d0007007a24 */ /* 0x000fe200078e0200 */
[----:B------:R-:W-:Y:S01]  /*1170*/  MOV R18, R8 ;  /* 0x0000000800127202 */ /* 0x000fe20000000f00 */
[----:B------:R-:W-:-:S03]  /*1180*/  IMAD.IADD R19, R23, 0x1, R19 ;  /* 0x0000000117137824 */ /* 0x000fc600078e0213 */
[----:B------:R-:W-:Y:S02]  /*1190*/  IADD3 R17, R9, R0, RZ ;  /* 0x0000000009117210 */ /* 0x000fe40007ffe0ff */
.L_x_4133:
[----:B------:R-:W-:Y:S01]  /*11a0*/  SHF.R.S32.HI R25, RZ, 0x1f, R90 ;  /* 0x0000001fff197819 */ /* 0x000fe2000001145a */
[----:B------:R-:W-:Y:S01]  /*11b0*/  IMAD R16, R16, c[0x0][0x1b8], RZ ;  /* 0x00006e0010107a24 */ /* 0x000fe200078e02ff */
[----:B------:R-:W-:Y:S02]  /*11c0*/  ULDC.64 UR6, c[0x0][0x198] ;  /* 0x0000660000067ab9 */ /* 0x000fe40000000a00 */
[CC--:B------:R-:W-:Y:S01]  /*11d0*/  LEA.HI R21, R25.reuse, R90.reuse, RZ, 0x2 ;  /* 0x0000005a19157211 */ /* 0x0c0fe200078f10ff */
[----:B------:R-:W-:Y:S01]  /*11e0*/  USHF.L.U32 UR9, UR6, 0x6, URZ ;  /* 0x0000000606097899 */ /* 0x000fe2000800063f */
[CC--:B------:R-:W-:Y:S01]  /*11f0*/  LEA.HI R5, R25.reuse, R90.reuse, RZ, 0x4 ;  /* 0x0000005a19057211 */ /* 0x0c0fe200078f20ff */
[----:B------:R-:W-:Y:S01]  /*1200*/  UMOV UR8, 0x6 ;  /* 0x0000000600087882 */ /* 0x000fe20000000000 */
[----:B------:R-:W-:Y:S01]  /*1210*/  LEA.HI R13, R25, R90, RZ, 0x3 ;  /* 0x0000005a190d7211 */ /* 0x000fe200078f18ff */
[----:B------:R-:W-:Y:S01]  /*1220*/  USHF.L.U64.HI UR7, UR6, UR8, UR7 ;  /* 0x0000000806077299 */ /* 0x000fe20008010207 */
[----:B------:R-:W-:Y:S01]  /*1230*/  LOP3.LUT R9, R21, 0xfffffffc, RZ, 0xc0, !PT ;  /* 0xfffffffc15097812 */ /* 0x000fe200078ec0ff */
[----:B------:R-:W-:Y:S01]  /*1240*/  ULDC.64 UR4, c[0x0][0x1a0] ;  /* 0x0000680000047ab9 */ /* 0x000fe20000000a00 */
[----:B------:R-:W-:Y:S01]  /*1250*/  LOP3.LUT R23, R5, 0xfffffff0, RZ, 0xc0, !PT ;  /* 0xfffffff005177812 */ /* 0x000fe200078ec0ff */
[----:B------:R-:W-:Y:S01]  /*1260*/  USHF.L.U64.HI UR5, UR4, UR8, UR5 ;  /* 0x0000000804057299 */ /* 0x000fe20008010205 */
[----:B------:R-:W-:Y:S01]  /*1270*/  SHF.R.S32.HI R144, RZ, 0x3, R13 ;  /* 0x00000003ff907819 */ /* 0x000fe2000001140d */
[C---:B------:R-:W-:Y:S01]  /*1280*/  IMAD.IADD R24, R90.reuse, 0x1, -R9 ;  /* 0x000000015a187824 */ /* 0x040fe200078e0a09 */
[----:B------:R-:W-:Y:S01]  /*1290*/  SHF.R.S32.HI R14, RZ, 0x2, R21 ;  /* 0x00000002ff0e7819 */ /* 0x000fe20000011415 */
[----:B------:R-:W-:Y:S01]  /*12a0*/  IMAD.IADD R6, R90, 0x1, -R23 ;  /* 0x000000015a067824 */ /* 0x000fe200078e0a17 */
[----:B------:R-:W-:Y:S01]  /*12b0*/  LEA.HI R9, R13, R144, RZ, 0x1 ;  /* 0x000000900d097211 */ /* 0x000fe200078f08ff */
[----:B------:R-:W-:Y:S01]  /*12c0*/  IMAD.SHL.U32 R23, R144, 0x40, RZ ;  /* 0x0000004090177824 */ /* 0x000fe200078e00ff */
[----:B------:R-:W-:Y:S01]  /*12d0*/  LEA.HI R21, R21, R14, RZ, 0x1 ;  /* 0x0000000e15157211 */ /* 0x000fe200078f08ff */
[----:B------:R-:W-:Y:S01]  /*12e0*/  IMAD.SHL.U32 R24, R24, 0x8, RZ ;  /* 0x0000000818187824 */ /* 0x000fe200078e00ff */
[----:B------:R-:W-:Y:S01]  /*12f0*/  LOP3.LUT R9, R9, 0xfffffffe, RZ, 0xc0, !PT ;  /* 0xfffffffe09097812 */ /* 0x000fe200078ec0ff */
[----:B------:R-:W-:Y:S01]  /*1300*/  USHF.L.U32 UR4, UR4, 0x6, URZ ;  /* 0x0000000604047899 */ /* 0x000fe2000800063f */
[----:B------:R-:W-:-:S02]  /*1310*/  SHF.R.S32.HI R0, RZ, 0x4, R5 ;  /* 0x00000004ff007819 */ /* 0x000fc40000011405 */
[----:B------:R-:W-:Y:S01]  /*1320*/  LOP3.LUT R23, R23, 0xc0, RZ, 0xc0, !PT ;  /* 0x000000c017177812 */ /* 0x000fe200078ec0ff */
[----:B------:R-:W-:Y:S01]  /*1330*/  IMAD.IADD R144, R144, 0x1, -R9 ;  /* 0x0000000190907824 */ /* 0x000fe200078e0a09 */
[----:B------:R-:W-:Y:S02]  /*1340*/  LOP3.LUT R13, R13, 0xfffffff8, RZ, 0xc0, !PT ;  /* 0xfffffff80d0d7812 */ /* 0x000fe400078ec0ff */
[----:B------:R-:W-:Y:S02]  /*1350*/  LEA.HI R92, R25, R90, RZ, 0x5 ;  /* 0x0000005a195c7211 */ /* 0x000fe400078f28ff */
[----:B------:R-:W-:Y:S01]  /*1360*/  LOP3.LUT R21, R21, 0x7fffffe, RZ, 0xc0, !PT ;  /* 0x07fffffe15157812 */ /* 0x000fe200078ec0ff */
[----:B------:R-:W-:Y:S01]  /*1370*/  IMAD.IADD R13, R90, 0x1, -R13 ;  /* 0x000000015a0d7824 */ /* 0x000fe200078e0a0d */
[----:B------:R-:W-:Y:S02]  /*1380*/  LEA.HI R5, R5, R0, RZ, 0x1 ;  /* 0x0000000005057211 */ /* 0x000fe400078f08ff */
[----:B------:R-:W-:Y:S01]  /*1390*/  LEA.HI R9, R6, R6, RZ, 0x1 ;  /* 0x0000000606097211 */ /* 0x000fe200078f08ff */
[----:B------:R-:W-:Y:S01]  /*13a0*/  IMAD.IADD R20, R14, 0x1, -R21 ;  /* 0x000000010e147824 */ /* 0x000fe200078e0a15 */
[----:B------:R-:W-:-:S02]  /*13b0*/  LOP3.LUT R29, R23, 0x18, R24, 0xf8, !PT ;  /* 0x00000018171d7812 */ /* 0x000fc400078ef818 */
[----:B------:R-:W-:Y:S02]  /*13c0*/  SHF.R.U32.HI R8, RZ, 0x3, R23 ;  /* 0x00000003ff087819 */ /* 0x000fe40000011617 */
[----:B------:R-:W-:Y:S02]  /*13d0*/  SHF.R.S32.HI R23, RZ, 0x1f, R146 ;  /* 0x0000001fff177819 */ /* 0x000fe40000011492 */
[----:B------:R-:W-:Y:S02]  /*13e0*/  SHF.R.S32.HI R93, RZ, 0x5, R92 ;  /* 0x00000005ff5d7819 */ /* 0x000fe4000001145c */
[----:B------:R-:W-:Y:S01]  /*13f0*/  LOP3.LUT R5, R5, 0xfffffffe, RZ, 0xc0, !PT ;  /* 0xfffffffe05057812 */ /* 0x000fe200078ec0ff */
[----:B------:R-:W-:Y:S01]  /*1400*/  IMAD R23, R23, c[0x0][0x178], RZ ;  /* 0x00005e0017177a24 */ /* 0x000fe200078e02ff */
[----:B------:R-:W-:Y:S01]  /*1410*/  LOP3.LUT R91, R9, 0x7fffffe, RZ, 0xc0, !PT ;  /* 0x07fffffe095b7812 */ /* 0x000fe200078ec0ff */
[----:B------:R-:W-:Y:S01]  /*1420*/  IMAD R143, R93, 0x8, R20 ;  /* 0x000000085d8f7824 */ /* 0x000fe200078e0214 */
[----:B------:R-:W-:Y:S01]  /*1430*/  SHF.R.S32.HI R27, RZ, 0x1f, R6 ;  /* 0x0000001fff1b7819 */ /* 0x000fe20000011406 */
[----:B------:R-:W-:Y:S01]  /*1440*/  IMAD.IADD R5, R0, 0x1, -R5 ;  /* 0x0000000100057824 */ /* 0x000fe200078e0a05 */
[----:B------:R-:W-:Y:S01]  /*1450*/  LOP3.LUT R8, R29, R8, RZ, 0x3c, !PT ;  /* 0x000000081d087212 */ /* 0x000fe200078e3cff */
[----:B------:R-:W-:Y:S01]  /*1460*/  IMAD.IADD R91, R6, 0x1, -R91 ;  /* 0x00000001065b7824 */ /* 0x000fe200078e0a5b */
[----:B------:R-:W-:-:S02]  /*1470*/  IADD3 R22, P0, R24, R22, RZ ;  /* 0x0000001618167210 */ /* 0x000fc40007f1e0ff */
[----:B------:R-:W-:Y:S01]  /*1480*/  SHF.R.S32.HI R25, RZ, 0x1f, R24 ;  /* 0x0000001fff197819 */ /* 0x000fe20000011418 */
[----:B------:R-:W-:Y:S01]  /*1490*/  IMAD.U32 R143, R143, 0x20, R8 ;  /* 0x000000208f8f7824 */ /* 0x000fe200078e0008 */
[----:B------:R-:W-:Y:S02]  /*14a0*/  LEA.HI R145, R13, R13, RZ, 0x1 ;  /* 0x0000000d0d917211 */ /* 0x000fe400078f08ff */
[----:B------:R-:W-:Y:S01]  /*14b0*/  LEA.HI R0, R27, R6, RZ, 0x3 ;  /* 0x000000061b007211 */ /* 0x000fe200078f18ff */
[C---:B------:R-:W-:Y:S01]  /*14c0*/  IMAD R6, R146.reuse, c[0x0][0x17c], R23 ;  /* 0x00005f0092067a24 */ /* 0x040fe200078e0217 */
[----:B------:R-:W-:Y:S01]  /*14d0*/  LOP3.LUT R142, R145, 0xfffffffe, RZ, 0xc0, !PT ;  /* 0xfffffffe918e7812 */ /* 0x000fe200078ec0ff */
[----:B------:R-:W-:Y:S01]  /*14e0*/  IMAD.X R23, R25, 0x1, R19, P0 ;  /* 0x0000000119177824 */ /* 0x000fe200000e0613 */
[----:B------:R-:W-:Y:S01]  /*14f0*/  SHF.R.S32.HI R15, RZ, 0x1f, R14 ;  /* 0x0000001fff0f7819 */ /* 0x000fe2000001140e */
[----:B------:R-:W-:Y:S01]  /*1500*/  IMAD.WIDE.U32 R20, R146, c[0x0][0x178], R24 ;  /* 0x00005e0092147a25 */ /* 0x000fe200078e0018 */
[----:B------:R-:W-:-:S02]  /*1510*/  SHF.R.S32.HI R8, RZ, 0x1f, R12 ;  /* 0x0000001fff087819 */ /* 0x000fc4000001140c */
[----:B------:R-:W-:Y:S01]  /*1520*/  IADD3 R4, P0, R14, R4, RZ ;  /* 0x000000040e047210 */ /* 0x000fe20007f1e0ff */
[----:B------:R-:W-:Y:S01]  /*1530*/  IMAD.IADD R21, R21, 0x1, R6 ;  /* 0x0000000115157824 */ /* 0x000fe200078e0206 */
[----:B------:R-:W-:Y:S01]  /*1540*/  IADD3 R18, P1, R24, R18, RZ ;  /* 0x0000001218127210 */ /* 0x000fe20007f3e0ff */
[----:B------:R-:W-:Y:S01]  /*1550*/  IMAD.IADD R142, R13, 0x1, -R142 ;  /* 0x000000010d8e7824 */ /* 0x000fe200078e0a8e */
[----:B------:R-:W-:Y:S01]  /*1560*/  SHF.R.S32.HI R145, RZ, 0x1, R145 ;  /* 0x00000001ff917819 */ /* 0x000fe20000011491 */
[C---:B------:R-:W-:Y:S01]  /*1570*/  IMAD R6, R7.reuse, c[0x0][0x1bc], R16 ;  /* 0x00006f0007067a24 */ /* 0x040fe200078e0210 */
[----:B------:R-:W-:Y:S01]  /*1580*/  LOP3.LUT R147, R92, 0xffffffe0, RZ, 0xc0, !PT ;  /* 0xffffffe05c937812 */ /* 0x000fe200078ec0ff */
[----:B------:R-:W-:Y:S01]  /*1590*/  IMAD.WIDE.U32 R22, R7, c[0x0][0x1b8], R22 ;  /* 0x00006e0007167a25 */ /* 0x000fe200078e0016 */
[----:B------:R-:W-:-:S03]  /*15a0*/  SHF.R.S32.HI R92, RZ, 0x1f, R92 ;  /* 0x0000001fff5c7819 */ /* 0x000fc6000001145c */
[----:B------:R-:W-:Y:S01]  /*15b0*/  IMAD R13, R8, c[0x0][0x1a8], RZ ;  /* 0x00006a00080d7a24 */ /* 0x000fe200078e02ff */
[----:B------:R-:W-:Y:S01]  /*15c0*/  SHF.R.S32.HI R8, RZ, 0x1f, R9 ;  /* 0x0000001fff087819 */ /* 0x000fe20000011409 */
[----:B------:R-:W-:Y:S01]  /*15d0*/  IMAD.X R7, R15, 0x1, R3, P0 ;  /* 0x000000010f077824 */ /* 0x000fe200000e0603 */
[----:B------:R-:W-:Y:S01]  /*15e0*/  SHF.R.S32.HI R3, RZ, 0x1, R9 ;  /* 0x00000001ff037819 */ /* 0x000fe20000011409 */
[----:B------:R-:W-:Y:S01]  /*15f0*/  IMAD.WIDE R10, R11, 0x40, R14 ;  /* 0x000000400b0a7825 */ /* 0x000fe200078e020e */
[----:B------:R-:W-:Y:S02]  /*1600*/  LEA.HI R92, R92, R93, RZ, 0x2 ;  /* 0x0000005d5c5c7211 */ /* 0x000fe400078f10ff */
[----:B------:R-:W-:Y:S01]  /*1610*/  LEA.HI R8, R8, R3, RZ, 0x2 ;  /* 0x0000000308087211 */ /* 0x000fe200078f10ff */
[----:B------:R-:W-:Y:S01]  /*1620*/  IMAD R13, R12, c[0x0][0x1ac], R13 ;  /* 0x00006b000c0d7a24 */ /* 0x000fe200078e020d */
[----:B------:R-:W-:Y:S01]  /*1630*/  LOP3.LUT R150, R92, 0xfffffffc, RZ, 0xc0, !PT ;  /* 0xfffffffc5c967812 */ /* 0x000fe200078ec0ff */
[----:B------:R-:W-:Y:S01]  /*1640*/  IMAD.WIDE.U32 R20, R12, c[0x0][0x1a8], R20 ;  /* 0x00006a000c147a25 */ /* 0x000fe200078e0014 */
[----:B------:R-:W-:-:S03]  /*1650*/  LOP3.LUT R8, R8, 0xfffffffc, RZ, 0xc0, !PT ;  /* 0xfffffffc08087812 */ /* 0x000fc600078ec0ff */
[----:B------:R-:W-:Y:S02]  /*1660*/  IMAD.X R19, R25, 0x1, R17, P1 ;  /* 0x0000000119137824 */ /* 0x000fe400008e0611 */
[----:B------:R-:W-:Y:S02]  /*1670*/  IMAD R9, R15, c[0x0][0x198], RZ ;  /* 0x000066000f097a24 */ /* 0x000fe400078e02ff */
[----:B------:R-:W-:Y:S02]  /*1680*/  IMAD.IADD R21, R21, 0x1, R13 ;  /* 0x0000000115157824 */ /* 0x000fe400078e020d */
[----:B------:R-:W-:Y:S02]  /*1690*/  IMAD R11, R11, c[0x0][0x190], RZ ;  /* 0x000064000b0b7a24 */ /* 0x000fe400078e02ff */
[C---:B------:R-:W-:Y:S02]  /*16a0*/  IMAD R9, R14.reuse, c[0x0][0x19c], R9 ;  /* 0x000067000e097a24 */ /* 0x040fe400078e0209 */
[----:B------:R-:W-:-:S04]  /*16b0*/  IMAD.WIDE.U32 R18, R14, c[0x0][0x198], R18 ;  /* 0x000066000e127a25 */ /* 0x000fc800078e0012 */
[----:B------:R-:W-:Y:S01]  /*16c0*/  IMAD.SHL.U32 R12, R145, 0x40, RZ ;  /* 0x00000040910c7824 */ /* 0x000fe200078e00ff */
[----:B------:R-:W-:Y:S01]  /*16d0*/  LEA R140, P0, R18, c[0x0][0x168], 0x1 ;  /* 0x00005a00128c7a11 */ /* 0x000fe200078008ff */
[C---:B------:R-:W-:Y:S02]  /*16e0*/  IMAD R11, R10.reuse, c[0x0][0x194], R11 ;  /* 0x000065000a0b7a24 */ /* 0x040fe400078e020b */
[----:B------:R-:W-:Y:S01]  /*16f0*/  IMAD.WIDE.U32 R14, R10, c[0x0][0x190], R20 ;  /* 0x000064000a0e7a25 */ /* 0x000fe200078e0014 */
[----:B------:R-:W-:-:S03]  /*1700*/  LOP3.LUT R13, R12, 0xc0, RZ, 0xc0, !PT ;  /* 0x000000c00c0d7812 */ /* 0x000fc600078ec0ff */
[----:B------:R-:W-:Y:S01]  /*1710*/  IMAD.IADD R3, R3, 0x1, -R8 ;  /* 0x0000000103037824 */ /* 0x000fe200078e0a08 */
[----:B------:R-:W-:Y:S01]  /*1720*/  LEA R10, P1, R14, c[0x0][0x160], 0x1 ;  /* 0x000058000e0a7a11 */ /* 0x000fe200078208ff */
[----:B------:R-:W-:Y:S02]  /*1730*/  IMAD.SHL.U32 R8, R144, 0x8, RZ ;  /* 0x0000000890087824 */ /* 0x000fe400078e00ff */
[----:B------:R-:W-:Y:S02]  /*1740*/  IMAD.IADD R9, R19, 0x1, R9 ;  /* 0x0000000113097824 */ /* 0x000fe400078e0209 */
[----:B------:R-:W-:Y:S01]  /*1750*/  IMAD.IADD R11, R15, 0x1, R11 ;  /* 0x000000010f0b7824 */ /* 0x000fe200078e020b */
[----:B------:R-:W-:Y:S01]  /*1760*/  LOP3.LUT R8, R13, 0x8, R8, 0xf8, !PT ;  /* 0x000000080d087812 */ /* 0x000fe200078ef808 */
[----:B------:R-:W-:Y:S01]  /*1770*/  IMAD.IADD R23, R23, 0x1, R6 ;  /* 0x0000000117177824 */ /* 0x000fe200078e0206 */
[----:B------:R-:W-:Y:S01]  /*1780*/  SHF.R.U32.HI R13, RZ, 0x3, R13 ;  /* 0x00000003ff0d7819 */ /* 0x000fe2000001160d */
[----:B------:R-:W-:Y:S01]  /*1790*/  IMAD.SHL.U32 R143, R143, 0x2, RZ ;  /* 0x000000028f8f7824 */ /* 0x000fe200078e00ff */
[----:B------:R-:W-:Y:S01]  /*17a0*/  LEA.HI.X R141, R18, c[0x0][0x16c], R9, 0x1, P0 ;  /* 0x00005b00128d7a11 */ /* 0x000fe200000f0c09 */
[----:B------:R-:W-:Y:S01]  /*17b0*/  IMAD.MOV.U32 R9, RZ, RZ, c[0x0][0x190] ;  /* 0x00006400ff097624 */ /* 0x000fe200078e00ff */
[----:B------:R-:W-:Y:S01]  /*17c0*/  LEA.HI.X R11, R14, c[0x0][0x164], R11, 0x1, P1 ;  /* 0x000059000e0b7a11 */ /* 0x000fe200008f0c0b */
[----:B------:R-:W-:Y:S01]  /*17d0*/  IMAD.WIDE.U32 R22, R4, c[0x0][0x1a0], R22 ;  /* 0x0000680004167a25 */ /* 0x000fe200078e0016 */
[----:B------:R-:W-:-:S02]  /*17e0*/  IADD3 R14, P0, R140, UR9, RZ ;  /* 0x000000098c0e7c10 */ /* 0x000fc4000ff1e0ff */
[----:B------:R-:W-:Y:S01]  /*17f0*/  LOP3.LUT R6, R8, R13, RZ, 0x3c, !PT ;  /* 0x0000000d08067212 */ /* 0x000fe200078e3cff */
[----:B------:R-:W-:Y:S01]  /*1800*/  IMAD R13, R7, c[0x0][0x1a0], RZ ;  /* 0x00006800070d7a24 */ /* 0x000fe200078e02ff */
[----:B------:R-:W-:Y:S01]  /*1810*/  IADD3.X R15, R141, UR7, RZ, P0, !PT ;  /* 0x000000078d0f7c10 */ /* 0x000fe200087fe4ff */
[----:B------:R-:W-:Y:S01]  /*1820*/  IMAD.MOV.U32 R7, RZ, RZ, c[0x0][0x194] ;  /* 0x00006500ff077624 */ /* 0x000fe200078e00ff */
[----:B------:R-:W-:Y:S01]  /*1830*/  IADD3 R18, P0, R14, UR9, RZ ;  /* 0x000000090e127c10 */ /* 0x000fe2000ff1e0ff */
[----:B------:R-:W-:Y:S01]  /*1840*/  IMAD R8, R4, c[0x0][0x1a4], R13 ;  /* 0x0000690004087a24 */ /* 0x000fe200078e020d */
[----:B------:R-:W-:Y:S01]  /*1850*/  LEA R12, P1, R9, R10, 0x6 ;  /* 0x0000000a090c7211 */ /* 0x000fe200078230ff */
[----:B------:R-:W-:Y:S01]  /*1860*/  @!PT LDS RZ, [RZ] ;  /* 0x00000000fffff984 */ /* 0x000fe20000000800 */
[----:B------:R-:W-:Y:S01]  /*1870*/  @!PT LDS RZ, [RZ] ;  /* 0x00000000fffff984 */ /* 0x000fe20000000800 */
[----:B------:R-:W-:Y:S01]  /*1880*/  @!PT LDS RZ, [RZ] ;  /* 0x00000000fffff984 */ /* 0x000fe20000000800 */
[----:B------:R1:W-:Y:S01]  /*1890*/  LDGSTS.E.BYPASS.LTC128B.128 [R143], [R10.64] ;  /* 0x000000000a8f7fae */ /* 0x0003e2000b901d4a */
[----:B------:R-:W-:Y:S01]  /*18a0*/  IADD3.X R19, R15, UR7, RZ, P0, !PT ;  /* 0x000000070f137c10 */ /* 0x000fe200087fe4ff */
[----:B------:R-:W-:Y:S01]  /*18b0*/  IMAD.SHL.U32 R89, R3, 0x40, RZ ;  /* 0x0000004003597824 */ /* 0x000fe200078e00ff */
[----:B------:R-:W-:Y:S01]  /*18c0*/  LEA.HI.X R13, R9, R11, R7, 0x6, P1 ;  /* 0x0000000b090d7211 */ /* 0x000fe200008f3407 */
[----:B------:R-:W-:Y:S01]  /*18d0*/  IMAD.SHL.U32 R0, R0, 0x20, RZ ;  /* 0x0000002000007824 */ /* 0x000fe200078e00ff */
[----:B------:R-:W-:Y:S01]  /*18e0*/  IADD3 R16, P0, R18, UR9, RZ ;  /* 0x0000000912107c10 */ /* 0x000fe2000ff1e0ff */
[----:B------:R-:W-:Y:S01]  /*18f0*/  IMAD.IADD R139, R23, 0x1, R8 ;  /* 0x00000001178b7824 */ /* 0x000fe200078e0208 */
[----:B------:R-:W-:Y:S01]  /*1900*/  LOP3.LUT R89, R89, 0xc0, RZ, 0xc0, !PT ;  /* 0x000000c059597812 */ /* 0x000fe200078ec0ff */
[----:B------:R2:W-:Y:S01]  /*1910*/  LDGSTS.E.BYPASS.LTC128B.128 [R143+0x800], [R12.64] ;  /* 0x008000000c8f7fae */ /* 0x0005e2000b901d4a */
[----:B------:R-:W-:Y:S01]  /*1920*/  IADD3.X R17, R19, UR7, RZ, P0, !PT ;  /* 0x0000000713117c10 */ /* 0x000fe200087fe4ff */
[C---:B------:R-:W-:Y:S01]  /*1930*/  IMAD.SHL.U32 R4, R5.reuse, 0x8, RZ ;  /* 0x0000000805047824 */ /* 0x040fe200078e00ff */
[----:B------:R-:W-:Y:S01]  /*1940*/  LEA R138, P0, R22, c[0x0][0x170], 0x1 ;  /* 0x00005c00168a7a11 */ /* 0x000fe200078008ff */
[----:B------:R3:W-:Y:S01]  /*1950*/  LDGSTS.E.BYPASS.LTC128B.128 [R143+0x1000], [R140.64] ;  /* 0x010000008c8f7fae */ /* 0x0007e2000b901d4a */
[----:B------:R-:W-:Y:S01]  /*1960*/  LOP3.LUT R112, R0, 0xffffff00, RZ, 0xc0, !PT ;  /* 0xffffff0000707812 */ /* 0x000fe200078ec0ff */
[----:B------:R-:W-:Y:S01]  /*1970*/  IMAD R5, R5, 0x8, R142 ;  /* 0x0000000805057824 */ /* 0x000fe200078e028e */
[----:B------:R-:W-:Y:S01]  /*1980*/  LEA.HI.X R139, R22, c[0x0][0x174], R139, 0x1, P0 ;  /* 0x00005d00168b7a11 */ /* 0x000fe200000f0c8b */
[----:B------:R4:W-:Y:S01]  /*1990*/  LDGSTS.E.BYPASS.LTC128B.128 [R143+0x1800], [R14.64] ;  /* 0x018000000e8f7fae */ /* 0x0009e2000b901d4a */
[----:B------:R-:W-:Y:S01]  /*19a0*/  LOP3.LUT R4, R89, 0x8, R4, 0xf8, !PT ;  /* 0x0000000859047812 */ /* 0x000fe200078ef804 */
[----:B------:R-:W-:Y:S01]  /*19b0*/  IMAD R136, R93, 0x200, R112 ;  /* 0x000002005d887824 */ /* 0x000fe200078e0270 */
[----:B------:R-:W-:Y:S01]  /*19c0*/  SHF.R.U32.HI R89, RZ, 0x3, R89 ;  /* 0x00000003ff597819 */ /* 0x000fe20000011659 */
[----:B------:R5:W-:Y:S01]  /*19d0*/  LDGSTS.E.BYPASS.LTC128B.128 [R143+0x2000], [R18.64] ;  /* 0x02000000128f7fae */ /* 0x000be2000b901d4a */
[----:B------:R-:W-:Y:S01]  /*19e0*/  IMAD.U32 R0, R5, 0x20, R6 ;  /* 0x0000002005007824 */ /* 0x000fe200078e0006 */
[----:B------:R-:W-:Y:S01]  /*19f0*/  LOP3.LUT P1, RZ, R3, 0x2, RZ, 0xc0, !PT ;  /* 0x0000000203ff7812 */ /* 0x000fe2000782c0ff */
[----:B------:R-:W-:Y:S01]  /*1a00*/  IMAD R136, R91, 0x20, R136 ;  /* 0x000000205b887824 */ /* 0x000fe200078e0288 */
[----:B------:R5:W-:Y:S01]  /*1a10*/  LDGSTS.E.BYPASS.LTC128B.128 [R143+0x2800], [R16.64] ;  /* 0x02800000108f7fae */ /* 0x000be2000b901d4a */
[----:B------:R-:W-:Y:S01]  /*1a20*/  LOP3.LUT R89, R4, R89, RZ, 0x3c, !PT ;  /* 0x0000005904597212 */ /* 0x000fe200078e3cff */
[C---:B------:R-:W-:Y:S01]  /*1a30*/  IMAD.SHL.U32 R40, R0.reuse, 0x2, RZ ;  /* 0x0000000200287824 */ /* 0x040fe200078e00ff */
[----:B------:R-:W-:Y:S01]  /*1a40*/  LEA R135, R0, 0x1000, 0x1 ;  /* 0x0000100000877811 */ /* 0x000fe200078e08ff */
[----:B------:R-:W0:Y:S01]  /*1a50*/  LDGDEPBAR ;  /* 0x00000000000079af */ /* 0x000e220000000000 */
[----:B------:R-:W-:-:S02]  /*1a60*/  IMAD.MOV.U32 R3, RZ, RZ, 0x20 ;  /* 0x00000020ff037424 */ /* 0x000fc400078e00ff */
[----:B------:R-:W-:Y:S01]  /*1a70*/  IMAD.IADD R136, R89, 0x1, R136 ;  /* 0x0000000159887824 */ /* 0x000fe200078e0288 */
[----:B------:R-:W-:Y:S01]  /*1a80*/  IADD3 R133, R135, 0x20, RZ ;  /* 0x0000002087857810 */ /* 0x000fe20007ffe0ff */
[----:B------:R-:W-:Y:S01]  /*1a90*/  IMAD.IADD R147, R90, 0x1, -R147 ;  /* 0x000000015a937824 */ /* 0x000fe200078e0a93 */
[----:B------:R-:W-:Y:S01]  /*1aa0*/  SEL R3, R3, 0xffffffe0, !P1 ;  /* 0xffffffe003037807 */ /* 0x000fe20004800000 */
[----:B------:R-:W-:Y:S01]  /*1ab0*/  IMAD.SHL.U32 R136, R136, 0x2, RZ ;  /* 0x0000000288887824 */ /* 0x000fe200078e00ff */
[----:B--2---:R-:W-:Y:S01]  /*1ac0*/  IADD3 R12, P0, R138, UR4, RZ ;  /* 0x000000048a0c7c10 */ /* 0x004fe2000ff1e0ff */
[----:B------:R-:W-:Y:S01]  /*1ad0*/  IMAD.IADD R150, R93, 0x1, -R150 ;  /* 0x000000015d967824 */ /* 0x000fe200078e0a96 */
[----:B------:R-:W-:Y:S01]  /*1ae0*/  SHF.R.S32.HI R0, RZ, 0x1f, R147 ;  /* 0x0000001fff007819 */ /* 0x000fe20000011493 */
[----:B------:R-:W-:Y:S01]  /*1af0*/  IMAD.IADD R134, R136, 0x1, R3 ;  /* 0x0000000188867824 */ /* 0x000fe200078e0203 */
[----:B------:R-:W-:Y:S01]  /*1b00*/  IADD3.X R13, R139, UR5, RZ, P0, !PT ;  /* 0x000000058b0d7c10 */ /* 0x000fe200087fe4ff */
[----:B------:R-:W-:Y:S01]  /*1b10*/  IMAD R112, R91, 0x20, R112 ;  /* 0x000000205b707824 */ /* 0x000fe200078e0270 */
[----:B------:R-:W-:-:S02]  /*1b20*/  IADD3 R6, P0, R12, UR4, RZ ;  /* 0x000000040c067c10 */ /* 0x000fc4000ff1e0ff */
[----:B------:R-:W-:Y:S01]  /*1b30*/  LEA.HI R147, R0, R147, RZ, 0x2 ;  /* 0x0000009300937211 */ /* 0x000fe200078f10ff */
[----:B------:R-:W-:Y:S01]  /*1b40*/  IMAD R0, R93, 0x10, R94 ;  /* 0x000000105d007824 */ /* 0x000fe200078e025e */
[----:B------:R-:W-:Y:S02]  /*1b50*/  IADD3.X R7, R13, UR5, RZ, P0, !PT ;  /* 0x000000050d077c10 */ /* 0x000fe400087fe4ff */
[----:B------:R-:W-:Y:S02]  /*1b60*/  IADD3 R4, P0, R6, UR4, RZ ;  /* 0x0000000406047c10 */ /* 0x000fe4000ff1e0ff */
[----:B------:R-:W-:Y:S01]  /*1b70*/  SHF.R.S32.HI R147, RZ, 0x2, R147 ;  /* 0x00000002ff937819 */ /* 0x000fe20000011493 */
[----:B------:R-:W-:-:S04]  /*1b80*/  DEPBAR.LE SB0, 0x0 ;  /* 0x000080000000791a */ /* 0x000fc80000000000 */
[----:B------:R-:W-:Y:S01]  /*1b90*/  BAR.SYNC.DEFER_BLOCKING 0x0 ;  /* 0x0000000000007b1d */ /* 0x000fe20000010000 */
[----:B------:R-:W-:Y:S02]  /*1ba0*/  IADD3.X R5, R7, UR5, RZ, P0, !PT ;  /* 0x0000000507057c10 */ /* 0x000fe400087fe4ff */
[----:B------:R-:W-:Y:S02]  /*1bb0*/  LOP3.LUT P0, RZ, R145, 0x2, RZ, 0xc0, !PT ;  /* 0x0000000291ff7812 */ /* 0x000fe4000780c0ff */
[----:B------:R-:W-:-:S11]  /*1bc0*/  IADD3 R0, R0, 0x1, R147 ;  /* 0x0000000100007810 */ /* 0x000fd60007ffe093 */
[----:B------:R-:W-:-:S04]  /*1bd0*/  @P0 IADD3 R133, R135, -0x20, RZ ;  /* 0xffffffe087850810 */ /* 0x000fc80007ffe0ff */
        /* <DEDUP_REMOVED lines=9> */
[C---:B------:R-:W-:Y:S02]  /*1c70*/  IADD3 R126, R133.reuse, 0x1400, RZ ;  /* 0x00001400857e7810 */ /* 0x040fe40007ffe0ff */
[C---:B------:R-:W-:Y:S01]  /*1c80*/  IADD3 R125, R133.reuse, 0x1800, RZ ;  /* 0x00001800857d7810 */ /* 0x040fe20007ffe0ff */
[----:B------:R2:W-:Y:S01]  /*1c90*/  LDGSTS.E.BYPASS.LTC128B.128 [R143+0x4000], [R6.64] ;  /* 0x04000000068f7fae */ /* 0x0005e2000b901d4a */
[----:B------:R-:W-:-:S03]  /*1ca0*/  IADD3 R124, R133, 0x1c00, RZ ;  /* 0x00001c00857c7810 */ /* 0x000fc60007ffe0ff */
[----:B------:R2:W-:Y:S04]  /*1cb0*/  LDGSTS.E.BYPASS.LTC128B.128 [R143+0x4800], [R4.64] ;  /* 0x04800000048f7fae */ /* 0x0005e8000b901d4a */
[----:B------:R-:W-:Y:S04]  /*1cc0*/  LDSM.16.M88.4 R36, [R136] ;  /* 0x000000008824783b */ /* 0x000fe80000000200 */
[----:B------:R-:W2:Y:S04]  /*1cd0*/  LDSM.16.M88.4 R64, [R40+0x1000] ;  /* 0x001000002840783b */ /* 0x000ea80000000200 */
[----:B------:R-:W3:Y:S04]  /*1ce0*/  LDSM.16.M88.4 R24, [R40+0x1400] ;  /* 0x001400002818783b */ /* 0x000ee80000000200 */
[----:B-----5:R-:W5:Y:S04]  /*1cf0*/  LDSM.16.M88.4 R16, [R40+0x1800] ;  /* 0x001800002810783b */ /* 0x020f680000000200 */
[----:B-1----:R-:W4:Y:S04]  /*1d00*/  LDSM.16.M88.4 R8, [R40+0x1c00] ;  /* 0x001c00002808783b */ /* 0x002f280000000200 */
[----:B------:R-:W1:Y:S04]  /*1d10*/  LDSM.16.M88.4 R60, [R40+0x2000] ;  /* 0x00200000283c783b */ /* 0x000e680000000200 */
[----:B------:R-:W1:Y:S04]  /*1d20*/  LDSM.16.M88.4 R52, [R40+0x2400] ;  /* 0x002400002834783b */ /* 0x000e680000000200 */
[----:B------:R-:W1:Y:S04]  /*1d30*/  LDSM.16.M88.4 R44, [R40+0x2800] ;  /* 0x00280000282c783b */ /* 0x000e680000000200 */
[----:B------:R-:W1:Y:S04]  /*1d40*/  LDSM.16.M88.4 R84, [R40+0x2c00] ;  /* 0x002c00002854783b */ /* 0x000e680000000200 */
[----:B------:R-:W-:Y:S04]  /*1d50*/  LDSM.16.M88.4 R76, [R134] ;  /* 0x00000000864c783b */ /* 0x000fe80000000200 */
[----:B------:R-:W1:Y:S04]  /*1d60*/  LDSM.16.M88.4 R80, [R133] ;  /* 0x000000008550783b */ /* 0x000e680000000200 */
[----:B------:R-:W1:Y:S01]  /*1d70*/  LDSM.16.M88.4 R72, [R133+0x400] ;  /* 0x000400008548783b */ /* 0x000e620000000200 */
[C---:B--2---:R-:W-:Y:S03]  /*1d80*/  HMMA.16816.F32.BF16 R32, R36.reuse, R64, RZ ;  /* 0x000000402420723c */ /* 0x044fe600000418ff */
[----:B------:R-:W2:Y:S04]  /*1d90*/  LDSM.16.M88.4 R68, [R133+0x800] ;  /* 0x000800008544783b */ /* 0x000ea80000000200 */
[----:B------:R-:W0:Y:S01]  /*1da0*/  LDGDEPBAR ;  /* 0x00000000000079af */ /* 0x000e220000000000 */
[C---:B------:R-:W-:Y:S08]  /*1db0*/  HMMA.16816.F32.BF16 R64, R36.reuse, R66, RZ ;  /* 0x000000422440723c */ /* 0x040ff000000418ff */
[C---:B---3--:R-:W-:Y:S08]  /*1dc0*/  HMMA.16816.F32.BF16 R28, R36.reuse, R24, RZ ;  /* 0x00000018241c723c */ /* 0x048ff000000418ff */
[C---:B------:R-:W-:Y:S08]  /*1dd0*/  HMMA.16816.F32.BF16 R24, R36.reuse, R26, RZ ;  /* 0x0000001a2418723c */ /* 0x040ff000000418ff */
[C---:B-----5:R-:W-:Y:S08]  /*1de0*/  HMMA.16816.F32.BF16 R20, R36.reuse, R16, RZ ;  /* 0x000000102414723c */ /* 0x060ff000000418ff */
        /* <DEDUP_REMOVED lines=13> */
[----:B------:R-:W-:Y:S01]  /*1ec0*/  IADD3 R82, R99, -c[0x0][0x214], R0 ;  /* 0x8000850063527a10 */ /* 0x000fe20007ffe000 */
[----:B------:R-:W-:Y:S01]  /*1ed0*/  HMMA.16816.F32.BF16 R28, R76, R72, R28 ;  /* 0x000000484c1c723c */ /* 0x000fe2000004181c */
[----:B------:R-:W-:Y:S01]  /*1ee0*/  IADD3 R0, R88, -0x1, RZ ;  /* 0xffffffff58007810 */ /* 0x000fe20007ffe0ff */
[----:B------:R-:W-:Y:S01]  /*1ef0*/  IMAD.SHL.U32 R83, R90, 0x2, RZ ;  /* 0x000000025a537824 */ /* 0x000fe200078e00ff */
[----:B------:R-:W-:-:S02]  /*1f00*/  IADD3 R82, R82, c[0x0][0x2e8], RZ ;  /* 0x0000ba0052527a10 */ /* 0x000fc40007ffe0ff */
[C---:B------:R-:W-:Y:S01]  /*1f10*/  ISETP.GT.AND P0, PT, R0.reuse, R137, PT ;  /* 0x000000890000720c */ /* 0x040fe20003f04270 */
[----:B------:R-:W-:Y:S01]  /*1f20*/  IMAD.SHL.U32 R0, R0, 0x80, RZ ;  /* 0x0000008000007824 */ /* 0x000fe200078e00ff */
[C---:B------:R-:W-:Y:S01]  /*1f30*/  IADD3 R72, R82.reuse, 0x8, RZ ;  /* 0x0000000852487810 */ /* 0x040fe20007ffe0ff */
[C---:B------:R-:W-:Y:S01]  /*1f40*/  HMMA.16816.F32.BF16 R24, R76.reuse, R74, R24 ;  /* 0x0000004a4c18723c */ /* 0x040fe20000041818 */
[-C--:B------:R-:W-:Y:S02]  /*1f50*/  IMNMX R101, R82, R99.reuse, PT ;  /* 0x0000006352657217 */ /* 0x080fe40003800200 */
[----:B------:R-:W-:Y:S02]  /*1f60*/  LOP3.LUT R110, R0, 0x6, R83, 0xf8, !PT ;  /* 0x00000006006e7812 */ /* 0x000fe400078ef853 */
[----:B------:R-:W-:Y:S02]  /*1f70*/  IMNMX R99, R72, R99, PT ;  /* 0x0000006348637217 */ /* 0x000fe40003800200 */
[C---:B------:R-:W-:Y:S01]  /*1f80*/  LOP3.LUT R72, R110.reuse, 0x8, RZ, 0xfc, !PT ;  /* 0x000000086e487812 */ /* 0x040fe200078efcff */
[----:B--2---:R-:W-:Y:S01]  /*1f90*/  HMMA.16816.F32.BF16 R20, R76, R68, R20 ;  /* 0x000000444c14723c */ /* 0x004fe20000041814 */
[----:B------:R-:W-:-:S02]  /*1fa0*/  LOP3.LUT R82, R110, 0x1, RZ, 0xfc, !PT ;  /* 0x000000016e527812 */ /* 0x000fc400078efcff */
[----:B------:R-:W-:Y:S02]  /*1fb0*/  LOP3.LUT R74, R110, 0x9, RZ, 0xfc, !PT ;  /* 0x000000096e4a7812 */ /* 0x000fe400078efcff */
[C---:B------:R-:W-:Y:S02]  /*1fc0*/  ISETP.GE.AND P2, PT, R72.reuse, R101, PT ;  /* 0x000000654800720c */ /* 0x040fe40003f46270 */
[----:B------:R-:W-:Y:S01]  /*1fd0*/  ISETP.GE.AND P4, PT, R72, R99, PT ;  /* 0x000000634800720c */ /* 0x000fe20003f86270 */
[----:B------:R-:W-:Y:S01]  /*1fe0*/  HMMA.16816.F32.BF16 R16, R76, R70, R16 ;  /* 0x000000464c10723c */ /* 0x000fe20000041810 */
[----:B------:R-:W-:Y:S02]  /*1ff0*/  LOP3.LUT R72, R110, 0x10, RZ, 0xfc, !PT ;  /* 0x000000106e487812 */ /* 0x000fe400078efcff */
[C---:B------:R-:W-:Y:S02]  /*2000*/  ISETP.GE.AND P5, PT, R82.reuse, R101, PT ;  /* 0x000000655200720c */ /* 0x040fe40003fa6270 */
[----:B------:R-:W-:-:S02]  /*2010*/  ISETP.GE.AND P1, PT, R82, R99, PT ;  /* 0x000000635200720c */ /* 0x000fc40003f26270 */
[----:B------:R-:W-:Y:S01]  /*2020*/  ISETP.GE.AND P3, PT, R74, R101, PT ;  /* 0x000000654a00720c */ /* 0x000fe20003f66270 */
[C---:B-1----:R-:W-:Y:S01]  /*2030*/  HMMA.16816.F32.BF16 R12, R76.reuse, R84, R12 ;  /* 0x000000544c0c723c */ /* 0x042fe2000004180c */
[----:B------:R-:W-:Y:S02]  /*2040*/  FSEL R83, R64, -INF , !P2 ;  /* 0xff80000040537808 */ /* 0x000fe40005000000 */
[----:B------:R-:W-:Y:S02]  /*2050*/  FSEL R82, R66, -INF , !P4 ;  /* 0xff80000042527808 */ /* 0x000fe40006000000 */
[----:B------:R-:W-:Y:S02]  /*2060*/  ISETP.GE.AND P2, PT, R74, R99, PT ;  /* 0x000000634a00720c */ /* 0x000fe40003f46270 */
[----:B------:R-:W-:Y:S01]  /*2070*/  ISETP.GE.AND P4, PT, R72, R101, PT ;  /* 0x000000654800720c */ /* 0x000fe20003f86270 */
[----:B------:R-:W-:Y:S01]  /*2080*/  HMMA.16816.F32.BF16 R8, R76, R86, R8 ;  /* 0x000000564c08723c */ /* 0x000fe20000041808 */
[----:B------:R-:W-:-:S02]  /*2090*/  LOP3.LUT R64, R110, 0x11, RZ, 0xfc, !PT ;  /* 0x000000116e407812 */ /* 0x000fc400078efcff */
[----:B------:R-:W-:Y:S02]  /*20a0*/  FSEL R69, R65, -INF , !P3 ;  /* 0xff80000041457808 */ /* 0x000fe40005800000 */
[----:B------:R-:W-:Y:S02]  /*20b0*/  ISETP.GE.AND P3, PT, R72, R99, PT ;  /* 0x000000634800720c */ /* 0x000fe40003f66270 */
[----:B------:R-:W-:Y:S01]  /*20c0*/  FSEL R68, R67, -INF , !P2 ;  /* 0xff80000043447808 */ /* 0x000fe20005000000 */
[----:B------:R-:W1:Y:S01]  /*20d0*/  LDSM.16.M88.4 R72, [R133+0x1000] ;  /* 0x001000008548783b */ /* 0x000e620000000200 */
[----:B------:R-:W-:Y:S01]  /*20e0*/  FSEL R97, R28, -INF , !P4 ;  /* 0xff8000001c617808 */ /* 0x000fe20006000000 */
[----:B------:R-:W-:Y:S01]  /*20f0*/  HMMA.16816.F32.BF16 R32, R76, R80, R32 ;  /* 0x000000504c20723c */ /* 0x000fe20000041820 */
[----:B------:R-:W-:Y:S02]  /*2100*/  ISETP.GE.AND P2, PT, R64, R101, PT ;  /* 0x000000654000720c */ /* 0x000fe40003f46270 */
[----:B------:R-:W-:-:S02]  /*2110*/  LOP3.LUT R28, R110, 0x18, RZ, 0xfc, !PT ;  /* 0x000000186e1c7812 */ /* 0x000fc400078efcff */
[----:B------:R-:W-:Y:S02]  /*2120*/  FSEL R106, R30, -INF , !P3 ;  /* 0xff8000001e6a7808 */ /* 0x000fe40005800000 */
[----:B------:R-:W-:Y:S02]  /*2130*/  ISETP.GE.AND P4, PT, R64, R99, PT ;  /* 0x000000634000720c */ /* 0x000fe40003f86270 */
[----:B------:R-:W-:Y:S02]  /*2140*/  ISETP.GE.AND P3, PT, R28, R101, PT ;  /* 0x000000651c00720c */ /* 0x000fe40003f66270 */
[----:B------:R-:W-:Y:S02]  /*2150*/  FSEL R103, R29, -INF , !P2 ;  /* 0xff8000001d677808 */ /* 0x000fe40005000000 */
[----:B------:R-:W-:Y:S02]  /*2160*/  LOP3.LUT R64, R110, 0x19, RZ, 0xfc, !PT ;  /* 0x000000196e407812 */ /* 0x000fe400078efcff */
[----:B------:R-:W-:-:S02]  /*2170*/  ISETP.GE.AND P2, PT, R28, R99, PT ;  /* 0x000000631c00720c */ /* 0x000fc40003f46270 */
[----:B------:R-:W-:Y:S02]  /*2180*/  LOP3.LUT R28, R110, 0x20, RZ, 0xfc, !PT ;  /* 0x000000206e1c7812 */ /* 0x000fe400078efcff */
[----:B------:R-:W-:Y:S02]  /*2190*/  FSEL R108, R31, -INF , !P4 ;  /* 0xff8000001f6c7808 */ /* 0x000fe40006000000 */
[----:B------:R-:W-:Y:S02]  /*21a0*/  FSEL R71, R24, -INF , !P3 ;  /* 0xff80000018477808 */ /* 0x000fe40005800000 */
[C---:B------:R-:W-:Y:S02]  /*21b0*/  ISETP.GE.AND P4, PT, R64.reuse, R101, PT ;  /* 0x000000654000720c */ /* 0x040fe40003f86270 */
[----:B------:R-:W-:Y:S02]  /*21c0*/  ISETP.GE.AND P3, PT, R64, R99, PT ;  /* 0x000000634000720c */ /* 0x000fe40003f66270 */
[----:B------:R-:W-:-:S02]  /*21d0*/  FSEL R70, R26, -INF , !P2 ;  /* 0xff8000001a467808 */ /* 0x000fc40005000000 */
[----:B------:R-:W-:Y:S02]  /*21e0*/  LOP3.LUT R24, R110, 0x21, RZ, 0xfc, !PT ;  /* 0x000000216e187812 */ /* 0x000fe400078efcff */
[C---:B------:R-:W-:Y:S02]  /*21f0*/  ISETP.GE.AND P2, PT, R28.reuse, R101, PT ;  /* 0x000000651c00720c */ /* 0x040fe40003f46270 */
[----:B------:R-:W-:Y:S02]  /*2200*/  FSEL R105, R25, -INF , !P4 ;  /* 0xff80000019697808 */ /* 0x000fe40006000000 */
[----:B------:R-:W-:Y:S02]  /*2210*/  FSEL R104, R27, -INF , !P3 ;  /* 0xff8000001b687808 */ /* 0x000fe40005800000 */
[----:B------:R-:W-:Y:S01]  /*2220*/  ISETP.GE.AND P4, PT, R28, R99, PT ;  /* 0x000000631c00720c */ /* 0x000fe20003f86270 */
[----:B-1----:R-:W-:Y:S01]  /*2230*/  HMMA.16816.F32.BF16 R4, R76, R72, R4 ;  /* 0x000000484c04723c */ /* 0x002fe20000041804 */
[----:B------:R-:W-:Y:S01]  /*2240*/  ISETP.GE.AND P3, PT, R24, R101, PT ;  /* 0x000000651800720c */ /* 0x000fe20003f66270 */
[----:B------:R-:W1:Y:S01]  /*2250*/  LDSM.16.M88.4 R28, [R133+0x1400] ;  /* 0x00140000851c783b */ /* 0x000e620000000200 */
[----:B------:R-:W-:-:S02]  /*2260*/  FSEL R67, R20, -INF , !P2 ;  /* 0xff80000014437808 */ /* 0x000fc40005000000 */
[----:B------:R-:W-:Y:S02]  /*2270*/  LOP3.LUT R20, R110, 0x28, RZ, 0xfc, !PT ;  /* 0x000000286e147812 */ /* 0x000fe400078efcff */
[----:B------:R-:W-:Y:S01]  /*2280*/  ISETP.GE.AND P2, PT, R24, R99, PT ;  /* 0x000000631800720c */ /* 0x000fe20003f46270 */
[----:B------:R-:W-:Y:S01]  /*2290*/  HMMA.16816.F32.BF16 R60, R76, R74, R60 ;  /* 0x0000004a4c3c723c */ /* 0x000fe2000004183c */
[----:B------:R-:W-:Y:S02]  /*22a0*/  FSEL R96, R22, -INF , !P4 ;  /* 0xff80000016607808 */ /* 0x000fe40006000000 */
[----:B------:R-:W-:Y:S02]  /*22b0*/  FSEL R87, R21, -INF , !P3 ;  /* 0xff80000015577808 */ /* 0x000fe40005800000 */
[----:B------:R-:W-:Y:S02]  /*22c0*/  LOP3.LUT R24, R110, 0x29, RZ, 0xfc, !PT ;  /* 0x000000296e187812 */ /* 0x000fe400078efcff */
[----:B------:R-:W-:-:S02]  /*22d0*/  ISETP.GE.AND P4, PT, R20, R101, PT ;  /* 0x000000651400720c */ /* 0x000fc40003f86270 */
[----:B------:R-:W-:Y:S02]  /*22e0*/  ISETP.GE.AND P3, PT, R20, R99, PT ;  /* 0x000000631400720c */ /* 0x000fe40003f66270 */
[----:B------:R-:W-:Y:S02]  /*22f0*/  LOP3.LUT R20, R110, 0x30, RZ, 0xfc, !PT ;  /* 0x000000306e147812 */ /* 0x000fe400078efcff */
[----:B------:R-:W-:Y:S02]  /*2300*/  FSEL R98, R23, -INF , !P2 ;  /* 0xff80000017627808 */ /* 0x000fe40005000000 */
[-C--:B------:R-:W-:Y:S02]  /*2310*/  ISETP.GE.AND P2, PT, R24, R101.reuse, PT ;  /* 0x000000651800720c */ /* 0x080fe40003f46270 */
[----:B------:R-:W-:Y:S02]  /*2320*/  FSEL R100, R18, -INF , !P3 ;  /* 0xff80000012647808 */ /* 0x000fe40005800000 */
[----:B------:R-:W-:-:S02]  /*2330*/  ISETP.GE.AND P3, PT, R20, R101, PT ;  /* 0x000000651400720c */ /* 0x000fc40003f66270 */
[----:B------:R-:W-:Y:S02]  /*2340*/  FSEL R93, R16, -INF , !P4 ;  /* 0xff800000105d7808 */ /* 0x000fe40006000000 */
[----:B------:R-:W-:Y:S02]  /*2350*/  FSEL R95, R17, -INF , !P2 ;  /* 0xff800000115f7808 */ /* 0x000fe40005000000 */
[-C--:B------:R-:W-:Y:S02]  /*2360*/  ISETP.GE.AND P4, PT, R24, R99.reuse, PT ;  /* 0x000000631800720c */ /* 0x080fe40003f86270 */
[----:B------:R-:W-:Y:S02]  /*2370*/  ISETP.GE.AND P2, PT, R20, R99, PT ;  /* 0x000000631400720c */ /* 0x000fe40003f46270 */
[----:B------:R-:W-:Y:S01]  /*2380*/  FSEL R27, R12, -INF , !P3 ;  /* 0xff8000000c1b7808 */ /* 0x000fe20005800000 */
[----:B------:R-:W2:Y:S01]  /*2390*/  LDSM.16.M88.4 R20, [R133+0x1800] ;  /* 0x001800008514783b */ /* 0x000ea20000000200 */
[----:B------:R-:W-:-:S02]  /*23a0*/  LOP3.LUT R16, R110, 0x31, RZ, 0xfc, !PT ;  /* 0x000000316e107812 */ /* 0x000fc400078efcff */
[----:B------:R-:W-:Y:S01]  /*23b0*/  LOP3.LUT R12, R110, 0x38, RZ, 0xfc, !PT ;  /* 0x000000386e0c7812 */ /* 0x000fe200078efcff */
[C---:B-1----:R-:W-:Y:S01]  /*23c0*/  HMMA.16816.F32.BF16 R56, R76.reuse, R28, R56 ;  /* 0x0000001c4c38723c */ /* 0x042fe20000041838 */
[----:B------:R-:W-:Y:S02]  /*23d0*/  FSEL R102, R19, -INF , !P4 ;  /* 0xff80000013667808 */ /* 0x000fe40006000000 */
[----:B------:R-:W-:Y:S02]  /*23e0*/  FSEL R86, R14, -INF , !P2 ;  /* 0xff8000000e567808 */ /* 0x000fe40005000000 */
[C---:B------:R-:W-:Y:S02]  /*23f0*/  ISETP.GE.AND P4, PT, R16.reuse, R101, PT ;  /* 0x000000651000720c */ /* 0x040fe40003f86270 */
[----:B------:R-:W-:Y:S01]  /*2400*/  ISETP.GE.AND P3, PT, R16, R99, PT ;  /* 0x000000631000720c */ /* 0x000fe20003f66270 */
[----:B------:R-:W-:Y:S01]  /*2410*/  HMMA.16816.F32.BF16 R52, R76, R30, R52 ;  /* 0x0000001e4c34723c */ /* 0x000fe20000041834 */
[----:B------:R-:W-:-:S02]  /*2420*/  ISETP.GE.AND P2, PT, R12, R101, PT ;  /* 0x000000650c00720c */ /* 0x000fc40003f46270 */
[----:B------:R-:W-:Y:S02]  /*2430*/  LOP3.LUT R16, R110, 0x39, RZ, 0xfc, !PT ;  /* 0x000000396e107812 */ /* 0x000fe400078efcff */
[----:B------:R-:W-:Y:S02]  /*2440*/  FSEL R65, R13, -INF , !P4 ;  /* 0xff8000000d417808 */ /* 0x000fe40006000000 */
[----:B------:R-:W-:Y:S02]  /*2450*/  FSEL R90, R15, -INF , !P3 ;  /* 0xff8000000f5a7808 */ /* 0x000fe40005800000 */
[----:B------:R-:W-:Y:S02]  /*2460*/  FSEL R85, R8, -INF , !P2 ;  /* 0xff80000008557808 */ /* 0x000fe40005000000 */
[----:B------:R-:W-:Y:S02]  /*2470*/  ISETP.GE.AND P4, PT, R12, R99, PT ;  /* 0x000000630c00720c */ /* 0x000fe40003f86270 */
[----:B------:R-:W-:-:S02]  /*2480*/  ISETP.GE.AND P3, PT, R16, R101, PT ;  /* 0x000000651000720c */ /* 0x000fc40003f66270 */
[----:B------:R-:W-:Y:S02]  /*2490*/  LOP3.LUT R8, R110, 0x40, RZ, 0xfc, !PT ;  /* 0x000000406e087812 */ /* 0x000fe400078efcff */
[----:B------:R-:W-:Y:S02]  /*24a0*/  ISETP.GE.AND P2, PT, R16, R99, PT ;  /* 0x000000631000720c */ /* 0x000fe40003f46270 */
[----:B------:R-:W-:Y:S02]  /*24b0*/  FSEL R92, R10, -INF , !P4 ;  /* 0xff8000000a5c7808 */ /* 0x000fe40006000000 */
[----:B------:R-:W-:Y:S02]  /*24c0*/  FSEL R91, R9, -INF , !P3 ;  /* 0xff800000095b7808 */ /* 0x000fe40005800000 */
[C---:B------:R-:W-:Y:S02]  /*24d0*/  ISETP.GE.AND P4, PT, R8.reuse, R101, PT ;  /* 0x000000650800720c */ /* 0x040fe40003f86270 */
[----:B------:R-:W-:-:S02]  /*24e0*/  ISETP.GE.AND P3, PT, R8, R99, PT ;  /* 0x000000630800720c */ /* 0x000fc40003f66270 */
[----:B------:R-:W-:Y:S01]  /*24f0*/  FSEL R94, R11, -INF , !P2 ;  /* 0xff8000000b5e7808 */ /* 0x000fe20005000000 */
[----:B--2---:R-:W-:Y:S01]  /*2500*/  HMMA.16816.F32.BF16 R48, R76, R20, R48 ;  /* 0x000000144c30723c */ /* 0x004fe20000041830 */
[----:B------:R-:W1:Y:S01]  /*2510*/  LDSM.16.M88.4 R8, [R133+0x1c00] ;  /* 0x001c00008508783b */ /* 0x000e620000000200 */
[----:B------:R-:W-:Y:S01]  /*2520*/  FSEL R15, R4, -INF , !P4 ;  /* 0xff800000040f7808 */ /* 0x000fe20006000000 */
[----:B------:R-:W-:-:S04]  /*2530*/  DEPBAR.LE SB0, 0x0 ;  /* 0x000080000000791a */ /* 0x000fc80000000000 */
[C---:B------:R-:W-:Y:S01]  /*2540*/  LOP3.LUT R12, R110.reuse, 0x41, RZ, 0xfc, !PT ;  /* 0x000000416e0c7812 */ /* 0x040fe200078efcff */
[----:B------:R-:W-:Y:S01]  /*2550*/  HMMA.16816.F32.BF16 R44, R76, R22, R44 ;  /* 0x000000164c2c723c */ /* 0x000fe2000004182c */
[----:B------:R-:W-:Y:S02]  /*2560*/  LOP3.LUT R4, R110, 0x48, RZ, 0xfc, !PT ;  /* 0x000000486e047812 */ /* 0x000fe400078efcff */
[----:B------:R-:W-:Y:S01]  /*2570*/  FSEL R64, R6, -INF , !P3 ;  /* 0xff80000006407808 */ /* 0x000fe20005800000 */
[----:B------:R-:W-:Y:S01]  /*2580*/  BAR.SYNC.DEFER_BLOCKING 0x0 ;  /* 0x0000000000007b1d */ /* 0x000fe20000010000 */
[C---:B------:R-:W-:Y:S02]  /*2590*/  ISETP.GE.AND P2, PT, R12.reuse, R101, PT ;  /* 0x000000650c00720c */ /* 0x040fe40003f46270 */
[----:B------:R-:W-:Y:S02]  /*25a0*/  ISETP.GE.AND P4, PT, R12, R99, PT ;  /* 0x000000630c00720c */ /* 0x000fe40003f86270 */
[----:B------:R-:W-:-:S02]  /*25b0*/  ISETP.GE.AND P3, PT, R4, R101, PT ;  /* 0x000000650400720c */ /* 0x000fc40003f66270 */
[----:B------:R-:W-:Y:S02]  /*25c0*/  LOP3.LUT R12, R110, 0x49, RZ, 0xfc, !PT ;  /* 0x000000496e0c7812 */ /* 0x000fe400078efcff */
[----:B------:R-:W-:Y:S02]  /*25d0*/  FSEL R25, R5, -INF , !P2 ;  /* 0xff80000005197808 */ /* 0x000fe40005000000 */
[----:B------:R-:W-:Y:S02]  /*25e0*/  FSEL R66, R7, -INF , !P4 ;  /* 0xff80000007427808 */ /* 0x000fe40006000000 */
[----:B------:R-:W-:Y:S02]  /*25f0*/  FSEL R60, R60, -INF , !P3 ;  /* 0xff8000003c3c7808 */ /* 0x000fe40005800000 */
[----:B------:R-:W-:Y:S02]  /*2600*/  ISETP.GE.AND P2, PT, R4, R99, PT ;  /* 0x000000630400720c */ /* 0x000fe40003f46270 */
[----:B------:R-:W-:-:S02]  /*2610*/  ISETP.GE.AND P4, PT, R12, R101, PT ;  /* 0x000000650c00720c */ /* 0x000fc40003f86270 */
[----:B------:R-:W-:Y:S02]  /*2620*/  ISETP.GE.AND P3, PT, R12, R99, PT ;  /* 0x000000630c00720c */ /* 0x000fe40003f66270 */
[C---:B------:R-:W-:Y:S02]  /*2630*/  LOP3.LUT R4, R110.reuse, 0x50, RZ, 0xfc, !PT ;  /* 0x000000506e047812 */ /* 0x040fe400078efcff */
[----:B------:R-:W-:Y:S02]  /*2640*/  LOP3.LUT R6, R110, 0x51, RZ, 0xfc, !PT ;  /* 0x000000516e067812 */ /* 0x000fe400078efcff */
[----:B------:R-:W-:Y:S02]  /*2650*/  FSEL R62, R62, -INF , !P2 ;  /* 0xff8000003e3e7808 */ /* 0x000fe40005000000 */
[----:B------:R-:W-:Y:S02]  /*2660*/  FSEL R61, R61, -INF , !P4 ;  /* 0xff8000003d3d7808 */ /* 0x000fe40006000000 */
[----:B------:R-:W-:Y:S01]  /*2670*/  FSEL R84, R63, -INF , !P3 ;  /* 0xff8000003f547808 */ /* 0x000fe20005800000 */
[----:B-1----:R-:W-:Y:S01]  /*2680*/  HMMA.16816.F32.BF16 R40, R76, R8, R40 ;  /* 0x000000084c28723c */ /* 0x002fe20000041828 */
[----:B------:R-:W-:-:S02]  /*2690*/  ISETP.GE.AND P2, PT, R4, R101, PT ;  /* 0x000000650400720c */ /* 0x000fc40003f46270 */
[----:B------:R-:W-:Y:S02]  /*26a0*/  ISETP.GE.AND P4, PT, R4, R99, PT ;  /* 0x000000630400720c */ /* 0x000fe40003f86270 */
[----:B------:R-:W-:Y:S02]  /*26b0*/  ISETP.GE.AND P3, PT, R6, R101, PT ;  /* 0x000000650600720c */ /* 0x000fe40003f66270 */
[----:B------:R-:W-:Y:S01]  /*26c0*/  LOP3.LUT R4, R110, 0x58, RZ, 0xfc, !PT ;  /* 0x000000586e047812 */ /* 0x000fe200078efcff */
[----:B------:R-:W-:Y:S01]  /*26d0*/  HMMA.16816.F32.BF16 R8, R76, R10, R36 ;  /* 0x0000000a4c08723c */ /* 0x000fe20000041824 */
[----:B------:R-:W-:Y:S02]  /*26e0*/  FSEL R12, R56, -INF , !P2 ;  /* 0xff800000380c7808 */ /* 0x000fe40005000000 */
[----:B------:R-:W-:Y:S02]  /*26f0*/  FSEL R14, R58, -INF , !P4 ;  /* 0xff8000003a0e7808 */ /* 0x000fe40006000000 */
[----:B------:R-:W-:-:S02]  /*2700*/  FSEL R13, R57, -INF , !P3 ;  /* 0xff800000390d7808 */ /* 0x000fc40005800000 */
[----:B------:R-:W-:Y:S02]  /*2710*/  ISETP.GE.AND P2, PT, R6, R99, PT ;  /* 0x000000630600720c */ /* 0x000fe40003f46270 */
[C---:B------:R-:W-:Y:S02]  /*2720*/  ISETP.GE.AND P4, PT, R4.reuse, R101, PT ;  /* 0x000000650400720c */ /* 0x040fe40003f86270 */
[----:B------:R-:W-:Y:S02]  /*2730*/  ISETP.GE.AND P3, PT, R4, R99, PT ;  /* 0x000000630400720c */ /* 0x000fe40003f66270 */
[C---:B------:R-:W-:Y:S02]  /*2740*/  LOP3.LUT R6, R110.reuse, 0x59, RZ, 0xfc, !PT ;  /* 0x000000596e067812 */ /* 0x040fe400078efcff */
[----:B------:R-:W-:Y:S02]  /*2750*/  LOP3.LUT R4, R110, 0x60, RZ, 0xfc, !PT ;  /* 0x000000606e047812 */ /* 0x000fe400078efcff */
[----:B------:R-:W-:-:S02]  /*2760*/  FSEL R28, R59, -INF , !P2 ;  /* 0xff8000003b1c7808 */ /* 0x000fc40005000000 */
[----:B------:R-:W-:Y:S02]  /*2770*/  FSEL R17, R52, -INF , !P4 ;  /* 0xff80000034117808 */ /* 0x000fe40006000000 */
[----:B------:R-:W-:Y:S02]  /*2780*/  FSEL R54, R54, -INF , !P3 ;  /* 0xff80000036367808 */ /* 0x000fe40005800000 */
[C---:B------:R-:W-:Y:S02]  /*2790*/  ISETP.GE.AND P2, PT, R6.reuse, R101, PT ;  /* 0x000000650600720c */ /* 0x040fe40003f46270 */
[----:B------:R-:W-:Y:S02]  /*27a0*/  ISETP.GE.AND P4, PT, R6, R99, PT ;  /* 0x000000630600720c */ /* 0x000fe40003f86270 */
[----:B------:R-:W-:Y:S02]  /*27b0*/  ISETP.GE.AND P3, PT, R4, R101, PT ;  /* 0x000000650400720c */ /* 0x000fe40003f66270 */
[----:B------:R-:W-:-:S02]  /*27c0*/  LOP3.LUT R6, R110, 0x61, RZ, 0xfc, !PT ;  /* 0x000000616e067812 */ /* 0x000fc400078efcff */
[----:B------:R-:W-:Y:S02]  /*27d0*/  FSEL R31, R53, -INF , !P2 ;  /* 0xff800000351f7808 */ /* 0x000fe40005000000 */
[----:B------:R-:W-:Y:S02]  /*27e0*/  FSEL R52, R55, -INF , !P4 ;  /* 0xff80000037347808 */ /* 0x000fe40006000000 */
[----:B------:R-:W-:Y:S02]  /*27f0*/  FSEL R23, R48, -INF , !P3 ;  /* 0xff80000030177808 */ /* 0x000fe40005800000 */
[----:B------:R-:W-:Y:S02]  /*2800*/  ISETP.GE.AND P2, PT, R4, R99, PT ;  /* 0x000000630400720c */ /* 0x000fe40003f46270 */
[C---:B------:R-:W-:Y:S02]  /*2810*/  ISETP.GE.AND P4, PT, R6.reuse, R101, PT ;  /* 0x000000650600720c */ /* 0x040fe40003f86270 */
[----:B------:R-:W-:-:S02]  /*2820*/  ISETP.GE.AND P3, PT, R6, R99, PT ;  /* 0x000000630600720c */ /* 0x000fc40003f66270 */
[C---:B------:R-:W-:Y:S02]  /*2830*/  LOP3.LUT R4, R110.reuse, 0x68, RZ, 0xfc, !PT ;  /* 0x000000686e047812 */ /* 0x040fe400078efcff */
[----:B------:R-:W-:Y:S02]  /*2840*/  LOP3.LUT R6, R110, 0x69, RZ, 0xfc, !PT ;  /* 0x000000696e067812 */ /* 0x000fe400078efcff */
[----:B------:R-:W-:Y:S02]  /*2850*/  FSEL R16, R50, -INF , !P2 ;  /* 0xff80000032107808 */ /* 0x000fe40005000000 */
[----:B------:R-:W-:Y:S02]  /*2860*/  FSEL R49, R49, -INF , !P4 ;  /* 0xff80000031317808 */ /* 0x000fe40006000000 */
[----:B------:R-:W-:Y:S02]  /*2870*/  FSEL R18, R51, -INF , !P3 ;  /* 0xff80000033127808 */ /* 0x000fe40005800000 */
[----:B------:R-:W-:-:S02]  /*2880*/  ISETP.GE.AND P2, PT, R4, R101, PT ;  /* 0x000000650400720c */ /* 0x000fc40003f46270 */
[----:B------:R-:W-:Y:S02]  /*2890*/  ISETP.GE.AND P4, PT, R4, R99, PT ;  /* 0x000000630400720c */ /* 0x000fe40003f86270 */
[----:B------:R-:W-:Y:S02]  /*28a0*/  ISETP.GE.AND P3, PT, R6, R101, PT ;  /* 0x000000650600720c */ /* 0x000fe40003f66270 */
[----:B------:R-:W-:Y:S02]  /*28b0*/  LOP3.LUT R4, R110, 0x70, RZ, 0xfc, !PT ;  /* 0x000000706e047812 */ /* 0x000fe400078efcff */
[----:B------:R-:W-:Y:S02]  /*28c0*/  FSEL R29, R44, -INF , !P2 ;  /* 0xff8000002c1d7808 */ /* 0x000fe40005000000 */
[----:B------:R-:W-:Y:S02]  /*28d0*/  FSEL R19, R45, -INF , !P3 ;  /* 0xff8000002d137808 */ /* 0x000fe40005800000 */
[----:B------:R-:W-:-:S02]  /*28e0*/  ISETP.GE.AND P2, PT, R6, R99, PT ;  /* 0x000000630600720c */ /* 0x000fc40003f46270 */
[----:B------:R-:W-:Y:S02]  /*28f0*/  ISETP.GE.AND P3, PT, R4, R99, PT ;  /* 0x000000630400720c */ /* 0x000fe40003f66270 */
[----:B------:R-:W-:Y:S02]  /*2900*/  LOP3.LUT R22, R110, 0x71, RZ, 0xfc, !PT ;  /* 0x000000716e167812 */ /* 0x000fe400078efcff */
[----:B------:R-:W-:Y:S02]  /*2910*/  FSEL R30, R46, -INF , !P4 ;  /* 0xff8000002e1e7808 */ /* 0x000fe40006000000 */
[----:B------:R-:W-:Y:S02]  /*2920*/  FSEL R36, R47, -INF , !P2 ;  /* 0xff8000002f247808 */ /* 0x000fe40005000000 */
[----:B------:R-:W-:Y:S02]  /*2930*/  FSEL R6, R35, -INF , !P1 ;  /* 0xff80000023067808 */ /* 0x000fe40004800000 */
[----:B------:R-:W-:-:S02]  /*2940*/  FSEL R26, R42, -INF , !P3 ;  /* 0xff8000002a1a7808 */ /* 0x000fc40005800000 */
[-C--:B------:R-:W-:Y:S02]  /*2950*/  ISETP.GE.AND P4, PT, R4, R101.reuse, PT ;  /* 0x000000650400720c */ /* 0x080fe40003f86270 */
[-C--:B------:R-:W-:Y:S02]  /*2960*/  ISETP.GE.AND P2, PT, R22, R101.reuse, PT ;  /* 0x000000651600720c */ /* 0x080fe40003f46270 */
[----:B------:R-:W-:Y:S02]  /*2970*/  ISETP.GE.AND P1, PT, R110, R101, PT ;  /* 0x000000656e00720c */ /* 0x000fe40003f26270 */
[----:B------:R-:W-:Y:S02]  /*2980*/  ISETP.GE.AND P3, PT, R22, R99, PT ;  /* 0x000000631600720c */ /* 0x000fe40003f66270 */
[C---:B------:R-:W-:Y:S02]  /*2990*/  LOP3.LUT R20, R110.reuse, 0x78, RZ, 0xfc, !PT ;  /* 0x000000786e147812 */ /* 0x040fe400078efcff */
[----:B------:R-:W-:-:S02]  /*29a0*/  LOP3.LUT R4, R110, 0x79, RZ, 0xfc, !PT ;  /* 0x000000796e047812 */ /* 0x000fc400078efcff */
[----:B------:R-:W-:Y:S02]  /*29b0*/  FSEL R5, R33, -INF , !P5 ;  /* 0xff80000021057808 */ /* 0x000fe40006800000 */
[----:B------:R-:W-:Y:S02]  /*29c0*/  FSEL R35, R40, -INF , !P4 ;  /* 0xff80000028237808 */ /* 0x000fe40006000000 */
[----:B------:R-:W-:Y:S02]  /*29d0*/  FSEL R41, R41, -INF , !P2 ;  /* 0xff80000029297808 */ /* 0x000fe40005000000 */
[----:B------:R-:W-:Y:S02]  /*29e0*/  FSEL R24, R43, -INF , !P3 ;  /* 0xff8000002b187808 */ /* 0x000fe40005800000 */
[----:B------:R-:W-:Y:S02]  /*29f0*/  FSEL R21, R32, -INF , !P1 ;  /* 0xff80000020157808 */ /* 0x000fe40004800000 */
[----:B------:R-:W-:-:S02]  /*2a00*/  ISETP.GE.AND P5, PT, R20, R101, PT ;  /* 0x000000651400720c */ /* 0x000fc40003fa6270 */
[----:B------:R-:W-:Y:S02]  /*2a10*/  ISETP.GE.AND P4, PT, R4, R101, PT ;  /* 0x000000650400720c */ /* 0x000fe40003f86270 */
[-C--:B------:R-:W-:Y:S02]  /*2a20*/  ISETP.GE.AND P2, PT, R20, R99.reuse, PT ;  /* 0x000000631400720c */ /* 0x080fe40003f46270 */
[-C--:B------:R-:W-:Y:S02]  /*2a30*/  ISETP.GE.AND P3, PT, R110, R99.reuse, PT ;  /* 0x000000636e00720c */ /* 0x080fe40003f66270 */
[----:B------:R-:W-:Y:S01]  /*2a40*/  ISETP.GE.AND P1, PT, R4, R99, PT ;  /* 0x000000630400720c */ /* 0x000fe20003f26270 */
[----:B------:R-:W-:Y:S01]  /*2a50*/  IMAD.IADD R4, R89, 0x1, R112 ;  /* 0x0000000159047824 */ /* 0x000fe200078e0270 */
        /* <DEDUP_REMOVED lines=8> */
[----:B------:R-:W-:Y:S02]  /*2ae0*/  IADD3 R37, R0, -0x80, RZ ;  /* 0xffffff8000257810 */ /* 0x000fe40007ffe0ff */
[----:B------:R-:W-:Y:S02]  /*2af0*/  IABS R10, R0 ;  /* 0x00000000000a7213 */ /* 0x000fe40000000000 */
[----:B------:R-:W-:-:S02]  /*2b00*/  IABS R8, R37 ;  /* 0x0000002500087213 */ /* 0x000fc40000000000 */
        /* <DEDUP_REMOVED lines=52> */
.L_x_4135:
[----:B------:R-:W-:-:S04]  /*2e50*/  ULEA UR6, -UR6, URZ, 0x7 ;  /* 0x0000003f06067291 */ /* 0x000fc8000f8e393f */
[----:B------:R-:W-:Y:S02]  /*2e60*/  USHF.R.S32.HI UR8, URZ, 0x1f, UR6 ;  /* 0x0000001f3f087899 */ /* 0x000fe40008011406 */
[----:B------:R-:W-:-:S04]  /*2e70*/  MOV R10, UR6 ;  /* 0x00000006000a7c02 */ /* 0x000fc80008000f00 */
[----:B------:R-:W-:Y:S02]  /*2e80*/  MOV R0, UR8 ;  /* 0x0000000800007c02 */ /* 0x000fe40008000f00 */
.L_x_4136:
        /* <DEDUP_REMOVED lines=16> */
.L_x_4134:
        /* <DEDUP_REMOVED lines=62> */
[----:B------:R-:W-:Y:S01]  /*3370*/  SHF.L.U32 R132, R4, 0x1, RZ ;  /* 0x0000000104847819 */ /* 0x000fe200000006ff */
[----:B------:R-:W1:Y:S03]  /*3380*/  SHFL.BFLY PT, R11, R0, 0x2, 0x1f ;  /* 0x0c401f00000b7f89 */ /* 0x000e6600000e0000 */
[----:B------:R-:W-:Y:S01]  /*3390*/  IADD3 R131, R3, R132, RZ ;  /* 0x0000008403837210 */ /* 0x000fe20007ffe0ff */
[----:B------:R-:W2:Y:S04]  /*33a0*/  SHFL.BFLY PT, R8, R9, 0x2, 0x1f ;  /* 0x0c401f0009087f89 */ /* 0x000ea800000e0000 */
        /* <DEDUP_REMOVED lines=9> */
[----:B------:R-:W1:Y:S01]  /*3440*/  SHFL.BFLY PT, R5, R8, 0x1, 0x1f ;  /* 0x0c201f0008057f89 */ /* 0x000e6200000e0000 */
[--C-:B------:R-:W-:Y:S02]  /*3450*/  FFMA.FTZ R48, R21, c[0x0][0x23c], -R34.reuse ;  /* 0x00008f0015307a23 */ /* 0x100fe40000010822 */
[--C-:B------:R-:W-:Y:S01]  /*3460*/  FFMA.FTZ R46, R83, c[0x0][0x23c], -R34.reuse ;  /* 0x00008f00532e7a23 */ /* 0x100fe20000010822 */
[----:B------:R-:W-:Y:S01]  /*3470*/  MUFU.EX2 R47, R47 ;  /* 0x0000002f002f7308 */ /* 0x000fe20000000800 */
[--C-:B------:R-:W-:Y:S02]  /*3480*/  FFMA.FTZ R45, R69, c[0x0][0x23c], -R34.reuse ;  /* 0x00008f00452d7a23 */ /* 0x100fe40000010822 */
[--C-:B------:R-:W-:Y:S02]  /*3490*/  FFMA.FTZ R44, R97, c[0x0][0x23c], -R34.reuse ;  /* 0x00008f00612c7a23 */ /* 0x100fe40000010822 */
[----:B------:R-:W-:-:S02]  /*34a0*/  FFMA.FTZ R39, R103, c[0x0][0x23c], -R34 ;  /* 0x00008f0067277a23 */ /* 0x000fc40000010822 */
        /* <DEDUP_REMOVED lines=16> */
[----:B--2---:R-:W-:Y:S01]  /*35b0*/  F2FP.BF16.PACK_AB R80, R47, R48 ;  /* 0x000000302f50723e */ /* 0x004fe200000010ff */
[--C-:B------:R-:W-:Y:S02]  /*35c0*/  FFMA.FTZ R31, R31, c[0x0][0x23c], -R34.reuse ;  /* 0x00008f001f1f7a23 */ /* 0x100fe40000010822 */
[----:B------:R-:W-:Y:S01]  /*35d0*/  FSEL R21, R21, RZ, P1 ;  /* 0x000000ff15157208 */ /* 0x000fe20000800000 */
[----:B------:R-:W-:-:S02]  /*35e0*/  FFMA.FTZ R29, R29, c[0x0][0x23c], -R34 ;  /* 0x00008f001d1d7a23 */ /* 0x000fc40000010822 */
[----:B------:R-:W-:Y:S01]  /*35f0*/  FFMA.FTZ R33, R33, c[0x0][0x23c], -R34 ;  /* 0x00008f0021217a23 */ /* 0x000fe20000010822 */
[----:B------:R-:W-:Y:S01]  /*3600*/  MUFU.EX2 R44, R44 ;  /* 0x0000002c002c7308 */ /* 0x000fe20000000800 */
[--C-:B------:R-:W-:Y:S02]  /*3610*/  FFMA.FTZ R56, R7, c[0x0][0x23c], -R21.reuse ;  /* 0x00008f0007387a23 */ /* 0x100fe40000010815 */
[--C-:B------:R-:W-:Y:S02]  /*3620*/  FFMA.FTZ R51, R6, c[0x0][0x23c], -R21.reuse ;  /* 0x00008f0006337a23 */ /* 0x100fe40000010815 */
[--C-:B------:R-:W-:Y:S01]  /*3630*/  FFMA.FTZ R50, R82, c[0x0][0x23c], -R21.reuse ;  /* 0x00008f0052327a23 */ /* 0x100fe20000010815 */
[----:B------:R-:W2:Y:S01]  /*3640*/  LDSM.16.MT88.4 R4, [R131+0x3000] ;  /* 0x003000008304783b */ /* 0x000ea20000004200 */
[--C-:B------:R-:W-:Y:S01]  /*3650*/  FFMA.FTZ R53, R68, c[0x0][0x23c], -R21.reuse ;  /* 0x00008f0044357a23 */ /* 0x100fe20000010815 */
        /* <DEDUP_REMOVED lines=14> */
[--C-:B------:R-:W-:Y:S01]  /*3740*/  FFMA.FTZ R100, R27, c[0x0][0x23c], -R34.reuse ;  /* 0x00008f001b647a23 */ /* 0x100fe20000010822 */
[----:B------:R-:W3:Y:S01]  /*3750*/  MUFU.EX2 R53, R53 ;  /* 0x0000003500357308 */ /* 0x000ee20000000800 */
[----:B-1----:R-:W-:Y:S01]  /*3760*/  F2FP.BF16.PACK_AB R81, R51, R56 ;  /* 0x000000383351723e */ /* 0x002fe200000010ff */
[--C-:B------:R-:W-:Y:S02]  /*3770*/  FFMA.FTZ R85, R86, c[0x0][0x23c], -R21.reuse ;  /* 0x00008f0056557a23 */ /* 0x100fe40000010815 */
[----:B------:R-:W-:Y:S02]  /*3780*/  FFMA.FTZ R27, R91, c[0x0][0x23c], -R34 ;  /* 0x00008f005b1b7a23 */ /* 0x000fe40000010822 */
[----:B------:R-:W-:-:S02]  /*3790*/  FFMA.FTZ R90, R90, c[0x0][0x23c], -R21 ;  /* 0x00008f005a5a7a23 */ /* 0x000fc40000010815 */
[----:B------:R-:W1:Y:S01]  /*37a0*/  MUFU.EX2 R39, R39 ;  /* 0x0000002700277308 */ /* 0x000e620000000800 */
[--C-:B------:R-:W-:Y:S02]  /*37b0*/  FFMA.FTZ R67, R92, c[0x0][0x23c], -R21.reuse ;  /* 0x00008f005c437a23 */ /* 0x100fe40000010815 */
[--C-:B------:R-:W-:Y:S02]  /*37c0*/  FFMA.FTZ R86, R94, c[0x0][0x23c], -R21.reuse ;  /* 0x00008f005e567a23 */ /* 0x100fe40000010815 */
[--C-:B------:R-:W-:Y:S02]  /*37d0*/  FFMA.FTZ R61, R64, c[0x0][0x23c], -R21.reuse ;  /* 0x00008f00403d7a23 */ /* 0x100fe40000010815 */
[----:B------:R-:W-:Y:S01]  /*37e0*/  FFMA.FTZ R92, R15, c[0x0][0x23c], -R34 ;  /* 0x00008f000f5c7a23 */ /* 0x000fe20000010822 */
[----:B---3--:R-:W-:Y:S01]  /*37f0*/  F2FP.BF16.PACK_AB R83, R53, R50 ;  /* 0x000000323553723e */ /* 0x008fe200000010ff */
[----:B------:R-:W-:Y:S01]  /*3800*/  MUFU.EX2 R38, R38 ;  /* 0x0000002600267308 */ /* 0x000fe20000000800 */
[----:B------:R-:W-:-:S02]  /*3810*/  FFMA.FTZ R64, R66, c[0x0][0x23c], -R21 ;  /* 0x00008f0042407a23 */ /* 0x000fc40000010815 */
[--C-:B------:R-:W-:Y:S02]  /*3820*/  FFMA.FTZ R62, R62, c[0x0][0x23c], -R21.reuse ;  /* 0x00008f003e3e7a23 */ /* 0x100fe40000010815 */
[--C-:B------:R-:W-:Y:S01]  /*3830*/  FFMA.FTZ R25, R84, c[0x0][0x23c], -R21.reuse ;  /* 0x00008f0054197a23 */ /* 0x100fe20000010815 */
[C---:B------:R-:W-:Y:S01]  /*3840*/  HMMA.16816.F32.BF16 R68, R80.reuse, R72, RZ ;  /* 0x000000485044723c */ /* 0x040fe200000418ff */
[--C-:B------:R-:W-:Y:S01]  /*3850*/  FFMA.FTZ R91, R12, c[0x0][0x23c], -R34.reuse ;  /* 0x00008f000c5b7a23 */ /* 0x100fe20000010822 */
[----:B------:R-:W3:Y:S01]  /*3860*/  MUFU.EX2 R37, R37 ;  /* 0x0000002500257308 */ /* 0x000ee20000000800 */
[--C-:B------:R-:W-:Y:S02]  /*3870*/  FFMA.FTZ R12, R23, c[0x0][0x23c], -R34.reuse ;  /* 0x00008f00170c7a23 */ /* 0x100fe40000010822 */
[--C-:B------:R-:W-:Y:S02]  /*3880*/  FFMA.FTZ R66, R13, c[0x0][0x23c], -R34.reuse ;  /* 0x00008f000d427a23 */ /* 0x100fe40000010822 */
[--C-:B------:R-:W-:Y:S01]  /*3890*/  FFMA.FTZ R93, R14, c[0x0][0x23c], -R21.reuse ;  /* 0x00008f000e5d7a23 */ /* 0x100fe20000010815 */
[----:B------:R-:W-:Y:S01]  /*38a0*/  HMMA.16816.F32.BF16 R72, R80, R74, RZ ;  /* 0x0000004a5048723c */ /* 0x000fe200000418ff */
[----:B------:R-:W-:Y:S01]  /*38b0*/  FFMA.FTZ R84, R17, c[0x0][0x23c], -R34 ;  /* 0x00008f0011547a23 */ /* 0x000fe20000010822 */
[----:B------:R-:W-:Y:S01]  /*38c0*/  MUFU.EX2 R43, R43 ;  /* 0x0000002b002b7308 */ /* 0x000fe20000000800 */
[----:B------:R-:W-:-:S02]  /*38d0*/  FFMA.FTZ R28, R28, c[0x0][0x23c], -R21 ;  /* 0x00008f001c1c7a23 */ /* 0x000fc40000010815 */
[----:B------:R-:W-:Y:S02]  /*38e0*/  FFMA.FTZ R54, R54, c[0x0][0x23c], -R21 ;  /* 0x00008f0036367a23 */ /* 0x000fe40000010815 */
[----:B------:R-:W-:Y:S01]  /*38f0*/  FADD.FTZ R51, R56, R51 ;  /* 0x0000003338337221 */ /* 0x000fe20000010000 */
[C---:B--2---:R-:W-:Y:S01]  /*3900*/  HMMA.16816.F32.BF16 R76, R80.reuse, R4, RZ ;  /* 0x00000004504c723c */ /* 0x044fe200000418ff */
[----:B------:R-:W-:Y:S01]  /*3910*/  FFMA.FTZ R23, R49, c[0x0][0x23c], -R34 ;  /* 0x00008f0031177a23 */ /* 0x000fe20000010822 */
[----:B------:R-:W2:Y:S01]  /*3920*/  MUFU.EX2 R42, R42 ;  /* 0x0000002a002a7308 */ /* 0x000ea20000000800 */
[----:B------:R-:W-:Y:S02]  /*3930*/  FADD.FTZ R56, R50, R51 ;  /* 0x0000003332387221 */ /* 0x000fe40000010000 */
[--C-:B------:R-:W-:Y:S02]  /*3940*/  FFMA.FTZ R50, R16, c[0x0][0x23c], -R21.reuse ;  /* 0x00008f0010327a23 */ /* 0x100fe40000010815 */
[----:B-1----:R-:W-:Y:S01]  /*3950*/  F2FP.BF16.PACK_AB R4, R39, R44 ;  /* 0x0000002c2704723e */ /* 0x002fe200000010ff */
[----:B------:R-:W-:Y:S01]  /*3960*/  HMMA.16816.F32.BF16 R80, R80, R6, RZ ;  /* 0x000000065050723c */ /* 0x000fe200000418ff */
[----:B------:R-:W-:Y:S01]  /*3970*/  FADD.FTZ R56, R53, R56 ;  /* 0x0000003835387221 */ /* 0x000fe20000010000 */
[----:B------:R-:W-:Y:S01]  /*3980*/  MUFU.EX2 R40, R40 ;  /* 0x0000002800287308 */ /* 0x000fe20000000800 */
[----:B------:R-:W-:-:S02]  /*3990*/  FFMA.FTZ R16, R30, c[0x0][0x23c], -R21 ;  /* 0x00008f001e107a23 */ /* 0x000fc40000010815 */
[--C-:B------:R-:W-:Y:S02]  /*39a0*/  FFMA.FTZ R30, R36, c[0x0][0x23c], -R21.reuse ;  /* 0x00008f00241e7a23 */ /* 0x100fe40000010815 */
[----:B---3--:R-:W-:Y:S01]  /*39b0*/  F2FP.BF16.PACK_AB R6, R37, R38 ;  /* 0x000000262506723e */ /* 0x008fe200000010ff */
[----:B------:R-:W-:Y:S02]  /*39c0*/  FFMA.FTZ R35, R35, c[0x0][0x23c], -R34 ;  /* 0x00008f0023237a23 */ /* 0x000fe40000010822 */
[----:B------:R-:W1:Y:S01]  /*39d0*/  MUFU.EX2 R3, R3 ;  /* 0x0000000300037308 */ /* 0x000e620000000800 */
[----:B--2---:R-:W-:Y:S01]  /*39e0*/  F2FP.BF16.PACK_AB R5, R42, R43 ;  /* 0x0000002b2a05723e */ /* 0x004fe200000010ff */
[----:B------:R-:W-:Y:S02]  /*39f0*/  FADD.FTZ R43, R43, R56 ;  /* 0x000000382b2b7221 */ /* 0x000fe40000010000 */
[----:B------:R-:W-:Y:S02]  /*3a00*/  FFMA.FTZ R22, R22, c[0x0][0x23c], -R21 ;  /* 0x00008f0016167a23 */ /* 0x000fe40000010815 */
[----:B------:R-:W-:-:S02]  /*3a10*/  FADD.FTZ R43, R42, R43 ;  /* 0x0000002b2a2b7221 */ /* 0x000fc40000010000 */
[----:B------:R-:W-:Y:S01]  /*3a20*/  MUFU.EX2 R106, R106 ;  /* 0x0000006a006a7308 */ /* 0x000fe20000000800 */
[----:B-1----:R-:W-:-:S07]  /*3a30*/  F2FP.BF16.PACK_AB R7, R3, R40 ;  /* 0x000000280307723e */ /* 0x002fce00000010ff */
[----:B------:R-:W1:Y:S01]  /*3a40*/  MUFU.EX2 R63, R63 ;  /* 0x0000003f003f7308 */ /* 0x000e620000000800 */
[----:B------:R-:W-:Y:S01]  /*3a50*/  FADD.FTZ R40, R40, R43 ;  /* 0x0000002b28287221 */ /* 0x000fe20000010000 */
[C---:B------:R-:W-:Y:S06]  /*3a60*/  HMMA.16816.F32.BF16 R68, R4.reuse, R8, R68 ;  /* 0x000000080444723c */ /* 0x040fec0000041844 */
[----:B------:R-:W-:Y:S02]  /*3a70*/  MUFU.EX2 R55, R55 ;  /* 0x0000003700377308 */ /* 0x000fe40000000800 */
[C---:B------:R-:W-:Y:S01]  /*3a80*/  HMMA.16816.F32.BF16 R72, R4.reuse, R10, R72 ;  /* 0x0000000a0448723c */ /* 0x040fe20000041848 */
[----:B------:R-:W2:Y:S05]  /*3a90*/  LDSM.16.MT88.4 R8, [R131+0x3400] ;  /* 0x003400008308783b */ /* 0x000eaa0000004200 */
[----:B------:R-:W-:Y:S08]  /*3aa0*/  MUFU.EX2 R58, R58 ;  /* 0x0000003a003a7308 */ /* 0x000ff00000000800 */
[----:B------:R-:W-:Y:S08]  /*3ab0*/  MUFU.EX2 R104, R104 ;  /* 0x0000006800687308 */ /* 0x000ff00000000800 */
[----:B------:R-:W3:Y:S08]  /*3ac0*/  MUFU.EX2 R59, R59 ;  /* 0x0000003b003b7308 */ /* 0x000ef00000000800 */
[----:B------:R-:W-:Y:S08]  /*3ad0*/  MUFU.EX2 R96, R96 ;  /* 0x0000006000607308 */ /* 0x000ff00000000800 */
[----:B------:R-:W4:Y:S01]  /*3ae0*/  MUFU.EX2 R57, R57 ;  /* 0x0000003900397308 */ /* 0x000f220000000800 */
[C---:B--2---:R-:W-:Y:S07]  /*3af0*/  HMMA.16816.F32.BF16 R76, R4.reuse, R8, R76 ;  /* 0x00000008044c723c */ /* 0x044fee000004184c */
[----:B------:R-:W-:Y:S01]  /*3b00*/  MUFU.EX2 R100, R100 ;  /* 0x0000006400647308 */ /* 0x000fe20000000800 */
[----:B------:R-:W-:Y:S01]  /*3b10*/  HMMA.16816.F32.BF16 R80, R4, R10, R80 ;  /* 0x0000000a0450723c */ /* 0x000fe20000041850 */
[----:B------:R-:W2:Y:S06]  /*3b20*/  LDSM.16.MT88.4 R8, [R132+0x3800] ;  /* 0x003800008408783b */ /* 0x000eac0000004200 */
[----:B------:R-:W5:Y:S01]  /*3b30*/  MUFU.EX2 R65, R65 ;  /* 0x0000004100417308 */ /* 0x000f620000000800 */
[----:B-1----:R-:W-:-:S02]  /*3b40*/  F2FP.BF16.PACK_AB R4, R63, R106 ;  /* 0x0000006a3f04723e */ /* 0x002fc400000010ff */
[----:B---3--:R-:W-:-:S05]  /*3b50*/  F2FP.BF16.PACK_AB R5, R59, R104 ;  /* 0x000000683b05723e */ /* 0x008fca00000010ff */
[----:B------:R-:W-:Y:S01]  /*3b60*/  MUFU.EX2 R98, R98 ;  /* 0x0000006200627308 */ /* 0x000fe20000000800 */
[----:B------:R-:W-:Y:S02]  /*3b70*/  F2FP.BF16.PACK_AB R6, R58, R55 ;  /* 0x000000373a06723e */ /* 0x000fe400000010ff */
[----:B----4-:R-:W-:-:S05]  /*3b80*/  F2FP.BF16.PACK_AB R7, R57, R96 ;  /* 0x000000603907723e */ /* 0x010fca00000010ff */
[----:B------:R-:W-:Y:S08]  /*3b90*/  MUFU.EX2 R27, R27 ;  /* 0x0000001b001b7308 */ /* 0x000ff00000000800 */
[----:B------:R-:W-:Y:S08]  /*3ba0*/  MUFU.EX2 R85, R85 ;  /* 0x0000005500557308 */ /* 0x000ff00000000800 */
[----:B------:R-:W1:Y:S01]  /*3bb0*/  MUFU.EX2 R90, R90 ;  /* 0x0000005a005a7308 */ /* 0x000e620000000800 */
        /* <DEDUP_REMOVED lines=13> */
[----:B------:R-:W2:Y:S01]  /*3c90*/  MUFU.EX2 R64, R64 ;  /* 0x0000004000407308 */ /* 0x000ea20000000800 */
[----:B-----5:R-:W-:-:S02]  /*3ca0*/  F2FP.BF16.PACK_AB R4, R65, R100 ;  /* 0x000000644104723e */ /* 0x020fc400000010ff */
[----:B-1----:R-:W-:-:S05]  /*3cb0*/  F2FP.BF16.PACK_AB R5, R90, R85 ;  /* 0x000000555a05723e */ /* 0x002fca00000010ff */
[----:B------:R-:W-:Y:S01]  /*3cc0*/  MUFU.EX2 R62, R62 ;  /* 0x0000003e003e7308 */ /* 0x000fe20000000800 */
[----:B------:R-:W-:Y:S02]  /*3cd0*/  F2FP.BF16.PACK_AB R6, R27, R98 ;  /* 0x000000621b06723e */ /* 0x000fe400000010ff */
[----:B---3--:R-:W-:-:S05]  /*3ce0*/  F2FP.BF16.PACK_AB R7, R86, R67 ;  /* 0x000000435607723e */ /* 0x008fca00000010ff */
[----:B------:R-:W1:Y:S08]  /*3cf0*/  MUFU.EX2 R25, R25 ;  /* 0x0000001900197308 */ /* 0x000e700000000800 */
[----:B------:R-:W-:Y:S08]  /*3d00*/  MUFU.EX2 R91, R91 ;  /* 0x0000005b005b7308 */ /* 0x000ff00000000800 */
[----:B------:R-:W3:Y:S01]  /*3d10*/  MUFU.EX2 R66, R66 ;  /* 0x0000004200427308 */ /* 0x000ee20000000800 */
[C---:B--2---:R-:W-:Y:S07]  /*3d20*/  HMMA.16816.F32.BF16 R68, R4.reuse, R8, R68 ;  /* 0x000000080444723c */ /* 0x044fee0000041844 */
[----:B------:R-:W-:Y:S01]  /*3d30*/  MUFU.EX2 R84, R84 ;  /* 0x0000005400547308 */ /* 0x000fe20000000800 */
[C---:B------:R-:W-:Y:S01]  /*3d40*/  HMMA.16816.F32.BF16 R72, R4.reuse, R10, R72 ;  /* 0x0000000a0448723c */ /* 0x040fe20000041848 */
[----:B------:R-:W2:Y:S06]  /*3d50*/  LDSM.16.MT88.4 R8, [R131+0x3c00] ;  /* 0x003c00008308783b */ /* 0x000eac0000004200 */
[----:B------:R-:W5:Y:S08]  /*3d60*/  MUFU.EX2 R31, R31 ;  /* 0x0000001f001f7308 */ /* 0x000f700000000800 */
[----:B------:R-:W-:Y:S08]  /*3d70*/  MUFU.EX2 R93, R93 ;  /* 0x0000005d005d7308 */ /* 0x000ff00000000800 */
[----:B------:R-:W1:Y:S08]  /*3d80*/  MUFU.EX2 R28, R28 ;  /* 0x0000001c001c7308 */ /* 0x000e700000000800 */
[----:B------:R-:W-:Y:S08]  /*3d90*/  MUFU.EX2 R54, R54 ;  /* 0x0000003600367308 */ /* 0x000ff00000000800 */
[----:B------:R-:W-:Y:S01]  /*3da0*/  MUFU.EX2 R23, R23 ;  /* 0x0000001700177308 */ /* 0x000fe20000000800 */
[C---:B--2---:R-:W-:Y:S07]  /*3db0*/  HMMA.16816.F32.BF16 R76, R4.reuse, R8, R76 ;  /* 0x00000008044c723c */ /* 0x044fee000004184c */
[----:B------:R-:W-:Y:S01]  /*3dc0*/  MUFU.EX2 R29, R29 ;  /* 0x0000001d001d7308 */ /* 0x000fe20000000800 */
[----:B------:R-:W-:Y:S01]  /*3dd0*/  HMMA.16816.F32.BF16 R80, R4, R10, R80 ;  /* 0x0000000a0450723c */ /* 0x000fe20000041850 */
[----:B------:R-:W2:Y:S06]  /*3de0*/  LDSM.16.MT88.4 R8, [R132+0x4000] ;  /* 0x004000008408783b */ /* 0x000eac0000004200 */
[----:B------:R-:W-:Y:S01]  /*3df0*/  MUFU.EX2 R50, R50 ;  /* 0x0000003200327308 */ /* 0x000fe20000000800 */
[----:B----4-:R-:W-:-:S02]  /*3e00*/  F2FP.BF16.PACK_AB R4, R87, R92 ;  /* 0x0000005c5704723e */ /* 0x010fc400000010ff */
[----:B------:R-:W-:-:S05]  /*3e10*/  F2FP.BF16.PACK_AB R5, R64, R61 ;  /* 0x0000003d4005723e */ /* 0x000fca00000010ff */
[----:B------:R-:W-:Y:S01]  /*3e20*/  MUFU.EX2 R30, R30 ;  /* 0x0000001e001e7308 */ /* 0x000fe20000000800 */
[----:B------:R-:W-:Y:S02]  /*3e30*/  F2FP.BF16.PACK_AB R6, R60, R89 ;  /* 0x000000593c06723e */ /* 0x000fe400000010ff */
[----:B-1----:R-:W-:-:S05]  /*3e40*/  F2FP.BF16.PACK_AB R7, R25, R62 ;  /* 0x0000003e1907723e */ /* 0x002fca00000010ff */
[----:B------:R-:W-:Y:S08]  /*3e50*/  MUFU.EX2 R35, R35 ;  /* 0x0000002300237308 */ /* 0x000ff00000000800 */
[----:B------:R-:W-:Y:S01]  /*3e60*/  MUFU.EX2 R22, R22 ;  /* 0x0000001600167308 */ /* 0x000fe20000000800 */
[C---:B--2---:R-:W-:Y:S08]  /*3e70*/  HMMA.16816.F32.BF16 R68, R4.reuse, R8, R68 ;  /* 0x000000080444723c */ /* 0x044ff00000041844 */
[C---:B------:R-:W-:Y:S01]  /*3e80*/  HMMA.16816.F32.BF16 R72, R4.reuse, R10, R72 ;  /* 0x0000000a0448723c */ /* 0x040fe20000041848 */
[----:B------:R-:W1:Y:S07]  /*3e90*/  LDSM.16.MT88.4 R8, [R131+0x4000] ;  /* 0x004000008308783b */ /* 0x000e6e0000004200 */
[C---:B-1----:R-:W-:Y:S08]  /*3ea0*/  HMMA.16816.F32.BF16 R76, R4.reuse, R8, R76 ;  /* 0x00000008044c723c */ /* 0x042ff0000004184c */
[----:B------:R-:W-:Y:S01]  /*3eb0*/  HMMA.16816.F32.BF16 R80, R4, R10, R80 ;  /* 0x0000000a0450723c */ /* 0x000fe20000041850 */
[----:B------:R-:W1:Y:S06]  /*3ec0*/  LDSM.16.MT88.4 R8, [R132+0x4400] ;  /* 0x004400008408783b */ /* 0x000e6c0000004200 */
[----:B------:R-:W-:Y:S01]  /*3ed0*/  FADD.FTZ R5, R48, R47 ;  /* 0x0000002f30057221 */ /* 0x000fe20000010000 */
[----:B---3--:R-:W-:Y:S01]  /*3ee0*/  F2FP.BF16.PACK_AB R4, R66, R91 ;  /* 0x0000005b4204723e */ /* 0x008fe200000010ff */
[----:B------:R-:W-:Y:S01]  /*3ef0*/  FFMA.FTZ R47, R52, c[0x0][0x23c], -R21 ;  /* 0x00008f00342f7a23 */ /* 0x000fe20000010815 */
[----:B-----5:R-:W-:Y:S01]  /*3f00*/  F2FP.BF16.PACK_AB R6, R31, R84 ;  /* 0x000000541f06723e */ /* 0x020fe200000010ff */
[----:B------:R-:W-:Y:S01]  /*3f10*/  FADD.FTZ R46, R46, R5 ;  /* 0x000000052e2e7221 */ /* 0x000fe20000010000 */
[----:B------:R-:W-:Y:S01]  /*3f20*/  F2FP.BF16.PACK_AB R5, R28, R93 ;  /* 0x0000005d1c05723e */ /* 0x000fe200000010ff */
[----:B------:R-:W-:-:S02]  /*3f30*/  FFMA.FTZ R48, R41, c[0x0][0x23c], -R34 ;  /* 0x00008f0029307a23 */ /* 0x000fc40000010822 */
[----:B------:R-:W-:Y:S01]  /*3f40*/  FADD.FTZ R45, R45, R46 ;  /* 0x0000002e2d2d7221 */ /* 0x000fe20000010000 */
[----:B------:R-:W2:Y:S01]  /*3f50*/  MUFU.EX2 R47, R47 ;  /* 0x0000002f002f7308 */ /* 0x000ea20000000800 */
[----:B------:R-:W-:Y:S02]  /*3f60*/  FFMA.FTZ R46, R19, c[0x0][0x23c], -R34 ;  /* 0x00008f00132e7a23 */ /* 0x000fe40000010822 */
[----:B------:R-:W-:Y:S02]  /*3f70*/  FADD.FTZ R52, R44, R45 ;  /* 0x0000002d2c347221 */ /* 0x000fe40000010000 */
[----:B------:R-:W-:Y:S02]  /*3f80*/  FFMA.FTZ R41, R18, c[0x0][0x23c], -R21 ;  /* 0x00008f0012297a23 */ /* 0x000fe40000010815 */
[----:B------:R-:W-:Y:S01]  /*3f90*/  FADD.FTZ R17, R39, R52 ;  /* 0x0000003427117221 */ /* 0x000fe20000010000 */
[----:B------:R3:W4:Y:S01]  /*3fa0*/  MUFU.EX2 R44, R12 ;  /* 0x0000000c002c7308 */ /* 0x0007220000000800 */
[----:B------:R-:W-:-:S02]  /*3fb0*/  FFMA.FTZ R34, R32, c[0x0][0x23c], -R34 ;  /* 0x00008f0020227a23 */ /* 0x000fc40000010822 */
[----:B------:R-:W-:Y:S02]  /*3fc0*/  FADD.FTZ R38, R38, R17 ;  /* 0x0000001126267221 */ /* 0x000fe40000010000 */
[----:B------:R-:W-:Y:S02]  /*3fd0*/  FFMA.FTZ R32, R26, c[0x0][0x23c], -R21 ;  /* 0x00008f001a207a23 */ /* 0x000fe40000010815 */
[----:B------:R-:W-:Y:S01]  /*3fe0*/  FADD.FTZ R37, R37, R38 ;  /* 0x0000002625257221 */ /* 0x000fe20000010000 */
[----:B--2---:R-:W-:Y:S01]  /*3ff0*/  F2FP.BF16.PACK_AB R7, R47, R54 ;  /* 0x000000362f07723e */ /* 0x004fe200000010ff */
[----:B------:R2:W-:Y:S02]  /*4000*/  MUFU.EX2 R39, R16 ;  /* 0x0000001000277308 */ /* 0x0005e40000000800 */
[----:B------:R-:W-:-:S04]  /*4010*/  FADD.FTZ R106, R106, R37 ;  /* 0x000000256a6a7221 */ /* 0x000fc80000010000 */
[----:B------:R-:W-:Y:S01]  /*4020*/  FADD.FTZ R106, R63, R106 ;  /* 0x0000006a3f6a7221 */ /* 0x000fe20000010000 */
[----:B---3--:R-:W3:Y:S01]  /*4030*/  LDSM.16.MT88.4 R12, [R131+0x4400] ;  /* 0x00440000830c783b */ /* 0x008ee20000004200 */
[C---:B-1----:R-:W-:Y:S01]  /*4040*/  HMMA.16816.F32.BF16 R68, R4.reuse, R8, R68 ;  /* 0x000000080444723c */ /* 0x042fe20000041844 */
[----:B------:R-:W-:Y:S02]  /*4050*/  MUFU.EX2 R46, R46 ;  /* 0x0000002e002e7308 */ /* 0x000fe40000000800 */
[----:B--2---:R-:W1:Y:S05]  /*4060*/  LDSM.16.MT88.4 R16, [R131+0x4800] ;  /* 0x004800008310783b */ /* 0x004e6a0000004200 */
[C---:B------:R-:W-:Y:S01]  /*4070*/  HMMA.16816.F32.BF16 R72, R4.reuse, R10, R72 ;  /* 0x0000000a0448723c */ /* 0x040fe20000041848 */
[----:B------:R-:W2:Y:S01]  /*4080*/  MUFU.EX2 R41, R41 ;  /* 0x0000002900297308 */ /* 0x000ea20000000800 */
[----:B------:R-:W5:Y:S07]  /*4090*/  LDSM.16.MT88.4 R8, [R132+0x4800] ;  /* 0x004800008408783b */ /* 0x000f6e0000004200 */
[----:B------:R-:W1:Y:S08]  /*40a0*/  MUFU.EX2 R48, R48 ;  /* 0x0000003000307308 */ /* 0x000e700000000800 */
[----:B------:R-:W-:Y:S08]  /*40b0*/  MUFU.EX2 R32, R32 ;  /* 0x0000002000207308 */ /* 0x000ff00000000800 */
[----:B------:R-:W-:Y:S01]  /*40c0*/  MUFU.EX2 R26, R34 ;  /* 0x00000022001a7308 */ /* 0x000fe20000000800 */
[C---:B---3--:R-:W-:Y:S07]  /*40d0*/  HMMA.16816.F32.BF16 R76, R4.reuse, R12, R76 ;  /* 0x0000000c044c723c */ /* 0x048fee000004184c */
[----:B------:R-:W-:Y:S01]  /*40e0*/  FADD.FTZ R13, R3, R40 ;  /* 0x00000028030d7221 */ /* 0x000fe20000010000 */
[----:B------:R-:W-:Y:S01]  /*40f0*/  HMMA.16816.F32.BF16 R80, R4, R14, R80 ;  /* 0x0000000e0450723c */ /* 0x000fe20000041850 */
[----:B------:R-:W3:Y:S02]  /*4100*/  MUFU.EX2 R3, R33 ;  /* 0x0000002100037308 */ /* 0x000ee40000000800 */
[----:B------:R-:W-:-:S02]  /*4110*/  FADD.FTZ R104, R104, R13 ;  /* 0x0000000d68687221 */ /* 0x000fc40000010000 */
[----:B------:R-:W-:Y:S02]  /*4120*/  FADD.FTZ R13, R55, R106 ;  /* 0x0000006a370d7221 */ /* 0x000fe40000010000 */
[----:B------:R-:W-:Y:S01]  /*4130*/  FADD.FTZ R59, R59, R104 ;  /* 0x000000683b3b7221 */ /* 0x000fe20000010000 */
[----:B----4-:R-:W-:Y:S01]  /*4140*/  F2FP.BF16.PACK_AB R4, R23, R44 ;  /* 0x0000002c1704723e */ /* 0x010fe200000010ff */
[----:B------:R-:W-:Y:S01]  /*4150*/  FADD.FTZ R13, R58, R13 ;  /* 0x0000000d3a0d7221 */ /* 0x000fe20000010000 */
[----:B--2---:R-:W-:Y:S01]  /*4160*/  F2FP.BF16.PACK_AB R5, R41, R50 ;  /* 0x000000322905723e */ /* 0x004fe200000010ff */
[----:B------:R-:W-:Y:S01]  /*4170*/  FADD.FTZ R96, R96, R59 ;  /* 0x0000003b60607221 */ /* 0x000fe20000010000 */
[----:B------:R-:W-:Y:S01]  /*4180*/  F2FP.BF16.PACK_AB R6, R46, R29 ;  /* 0x0000001d2e06723e */ /* 0x000fe200000010ff */
[----:B------:R-:W-:Y:S01]  /*4190*/  FADD.FTZ R100, R100, R13 ;  /* 0x0000000d64647221 */ /* 0x000fe20000010000 */
[----:B------:R-:W-:Y:S01]  /*41a0*/  F2FP.BF16.PACK_AB R7, R30, R39 ;  /* 0x000000271e07723e */ /* 0x000fe200000010ff */
[----:B------:R-:W-:Y:S01]  /*41b0*/  FADD.FTZ R96, R57, R96 ;  /* 0x0000006039607221 */ /* 0x000fe20000010000 */
[----:B------:R-:W2:Y:S01]  /*41c0*/  LDSM.16.MT88.4 R12, [R132+0x4c00] ;  /* 0x004c0000840c783b */ /* 0x000ea20000004200 */
[----:B------:R-:W-:-:S02]  /*41d0*/  FADD.FTZ R65, R65, R100 ;  /* 0x0000006441417221 */ /* 0x000fc40000010000 */
[----:B------:R-:W-:Y:S02]  /*41e0*/  FADD.FTZ R85, R85, R96 ;  /* 0x0000006055557221 */ /* 0x000fe40000010000 */
[----:B------:R-:W-:Y:S01]  /*41f0*/  FADD.FTZ R98, R98, R65 ;  /* 0x0000004162627221 */ /* 0x000fe20000010000 */
[C---:B-1----:R-:W-:Y:S01]  /*4200*/  HMMA.16816.F32.BF16 R76, R4.reuse, R16, R76 ;  /* 0x00000010044c723c */ /* 0x042fe2000004184c */
[----:B------:R-:W-:Y:S02]  /*4210*/  FADD.FTZ R90, R90, R85 ;  /* 0x000000555a5a7221 */ /* 0x000fe40000010000 */
[----:B------:R-:W-:Y:S02]  /*4220*/  FADD.FTZ R27, R27, R98 ;  /* 0x000000621b1b7221 */ /* 0x000fe40000010000 */
[----:B------:R-:W-:Y:S02]  /*4230*/  FADD.FTZ R67, R67, R90 ;  /* 0x0000005a43437221 */ /* 0x000fe40000010000 */
[----:B------:R-:W-:Y:S01]  /*4240*/  FADD.FTZ R92, R92, R27 ;  /* 0x0000001b5c5c7221 */ /* 0x000fe20000010000 */
[----:B-----5:R-:W-:Y:S01]  /*4250*/  HMMA.16816.F32.BF16 R68, R4, R8, R68 ;  /* 0x000000080444723c */ /* 0x020fe20000041844 */
[----:B------:R-:W-:-:S02]  /*4260*/  FADD.FTZ R86, R86, R67 ;  /* 0x0000004356567221 */ /* 0x000fc40000010000 */
[----:B------:R-:W-:Y:S02]  /*4270*/  FADD.FTZ R92, R87, R92 ;  /* 0x0000005c575c7221 */ /* 0x000fe40000010000 */
[----:B------:R-:W-:Y:S02]  /*4280*/  FADD.FTZ R17, R61, R86 ;  /* 0x000000563d117221 */ /* 0x000fe40000010000 */
[----:B------:R-:W-:Y:S01]  /*4290*/  FADD.FTZ R89, R89, R92 ;  /* 0x0000005c59597221 */ /* 0x000fe20000010000 */
[----:B------:R-:W-:Y:S01]  /*42a0*/  HMMA.16816.F32.BF16 R72, R4, R10, R72 ;  /* 0x0000000a0448723c */ /* 0x000fe20000041848 */
[----:B------:R-:W-:Y:S01]  /*42b0*/  FADD.FTZ R17, R64, R17 ;  /* 0x0000001140117221 */ /* 0x000fe20000010000 */
[----:B------:R-:W1:Y:S01]  /*42c0*/  LDSM.16.MT88.4 R8, [R131+0x4c00] ;  /* 0x004c00008308783b */ /* 0x000e620000004200 */
[----:B------:R-:W-:Y:S02]  /*42d0*/  FADD.FTZ R60, R60, R89 ;  /* 0x000000593c3c7221 */ /* 0x000fe40000010000 */
[----:B------:R-:W-:-:S02]  /*42e0*/  FADD.FTZ R62, R62, R17 ;  /* 0x000000113e3e7221 */ /* 0x000fc40000010000 */
[----:B------:R-:W-:Y:S01]  /*42f0*/  FADD.FTZ R91, R91, R60 ;  /* 0x0000003c5b5b7221 */ /* 0x000fe20000010000 */
[----:B------:R-:W-:Y:S01]  /*4300*/  HMMA.16816.F32.BF16 R80, R4, R18, R80 ;  /* 0x000000120450723c */ /* 0x000fe20000041850 */
[----:B------:R-:W-:Y:S02]  /*4310*/  FADD.FTZ R62, R25, R62 ;  /* 0x0000003e193e7221 */ /* 0x000fe40000010000 */
[----:B------:R-:W-:Y:S02]  /*4320*/  FADD.FTZ R91, R66, R91 ;  /* 0x0000005b425b7221 */ /* 0x000fe40000010000 */
[----:B------:R-:W-:Y:S02]  /*4330*/  FADD.FTZ R93, R93, R62 ;  /* 0x0000003e5d5d7221 */ /* 0x000fe40000010000 */
[----:B------:R-:W-:Y:S01]  /*4340*/  FADD.FTZ R84, R84, R91 ;  /* 0x0000005b54547221 */ /* 0x000fe20000010000 */
[----:B------:R-:W-:Y:S01]  /*4350*/  F2FP.BF16.PACK_AB R4, R48, R35 ;  /* 0x000000233004723e */ /* 0x000fe200000010ff */
[----:B------:R-:W-:Y:S01]  /*4360*/  FADD.FTZ R93, R28, R93 ;  /* 0x0000005d1c5d7221 */ /* 0x000fe20000010000 */
[----:B---3--:R-:W-:Y:S01]  /*4370*/  F2FP.BF16.PACK_AB R6, R26, R3 ;  /* 0x000000031a06723e */ /* 0x008fe200000010ff */
[----:B------:R-:W-:-:S02]  /*4380*/  FFMA.FTZ R33, R24, c[0x0][0x23c], -R21 ;  /* 0x00008f0018217a23 */ /* 0x000fc40000010815 */
[----:B------:R-:W-:Y:S02]  /*4390*/  FADD.FTZ R54, R54, R93 ;  /* 0x0000005d36367221 */ /* 0x000fe40000010000 */
[----:B------:R-:W-:Y:S02]  /*43a0*/  FFMA.FTZ R21, R20, c[0x0][0x23c], -R21 ;  /* 0x00008f0014157a23 */ /* 0x000fe40000010815 */
[----:B------:R-:W-:Y:S01]  /*43b0*/  FADD.FTZ R31, R31, R84 ;  /* 0x000000541f1f7221 */ /* 0x000fe20000010000 */
[----:B------:R-:W3:Y:S01]  /*43c0*/  MUFU.EX2 R33, R33 ;  /* 0x0000002100217308 */ /* 0x000ee20000000800 */
[----:B------:R-:W-:Y:S02]  /*43d0*/  FADD.FTZ R47, R47, R54 ;  /* 0x000000362f2f7221 */ /* 0x000fe40000010000 */
[----:B------:R-:W-:Y:S02]  /*43e0*/  FADD.FTZ R44, R44, R31 ;  /* 0x0000001f2c2c7221 */ /* 0x000fe40000010000 */
[----:B------:R-:W-:-:S02]  /*43f0*/  FADD.FTZ R50, R50, R47 ;  /* 0x0000002f32327221 */ /* 0x000fc40000010000 */
[----:B------:R-:W-:Y:S01]  /*4400*/  FADD.FTZ R44, R23, R44 ;  /* 0x0000002c172c7221 */ /* 0x000fe20000010000 */
[----:B------:R-:W4:Y:S01]  /*4410*/  MUFU.EX2 R21, R21 ;  /* 0x0000001500157308 */ /* 0x000f220000000800 */
[----:B------:R-:W-:Y:S02]  /*4420*/  FADD.FTZ R50, R41, R50 ;  /* 0x0000003229327221 */ /* 0x000fe40000010000 */
[----:B------:R-:W-:Y:S02]  /*4430*/  FADD.FTZ R29, R29, R44 ;  /* 0x0000002c1d1d7221 */ /* 0x000fe40000010000 */
[----:B------:R-:W-:Y:S02]  /*4440*/  FADD.FTZ R39, R39, R50 ;  /* 0x0000003227277221 */ /* 0x000fe40000010000 */
[----:B------:R-:W-:Y:S01]  /*4450*/  FADD.FTZ R46, R46, R29 ;  /* 0x0000001d2e2e7221 */ /* 0x000fe20000010000 */
[----:B---3--:R-:W-:Y:S01]  /*4460*/  F2FP.BF16.PACK_AB R5, R33, R32 ;  /* 0x000000202105723e */ /* 0x008fe200000010ff */
[----:B------:R-:W-:-:S02]  /*4470*/  FADD.FTZ R39, R30, R39 ;  /* 0x000000271e277221 */ /* 0x000fc40000010000 */
[----:B------:R-:W-:Y:S02]  /*4480*/  FADD.FTZ R35, R35, R46 ;  /* 0x0000002e23237221 */ /* 0x000fe40000010000 */
[----:B------:R-:W-:Y:S02]  /*4490*/  FADD.FTZ R32, R32, R39 ;  /* 0x0000002720207221 */ /* 0x000fe40000010000 */
[----:B------:R-:W-:Y:S01]  /*44a0*/  FADD.FTZ R48, R48, R35 ;  /* 0x0000002330307221 */ /* 0x000fe20000010000 */
[----:B----4-:R-:W-:Y:S01]  /*44b0*/  F2FP.BF16.PACK_AB R7, R21, R22 ;  /* 0x000000161507723e */ /* 0x010fe200000010ff */
[----:B------:R-:W-:Y:S02]  /*44c0*/  FADD.FTZ R33, R33, R32 ;  /* 0x0000002021217221 */ /* 0x000fe40000010000 */
[----:B------:R-:W-:Y:S02]  /*44d0*/  FADD.FTZ R3, R3, R48 ;  /* 0x0000003003037221 */ /* 0x000fe40000010000 */
[----:B------:R-:W-:-:S02]  /*44e0*/  FADD.FTZ R22, R22, R33 ;  /* 0x0000002116167221 */ /* 0x000fc40000010000 */
[----:B--2---:R-:W-:Y:S01]  /*44f0*/  HMMA.16816.F32.BF16 R68, R4, R12, R68 ;  /* 0x0000000c0444723c */ /* 0x004fe20000041844 */
[----:B------:R-:W-:Y:S02]  /*4500*/  FADD.FTZ R153, R26, R3 ;  /* 0x000000031a997221 */ /* 0x000fe40000010000 */
[----:B------:R-:W-:-:S05]  /*4510*/  FADD.FTZ R156, R21, R22 ;  /* 0x00000016159c7221 */ /* 0x000fca0000010000 */
[C---:B------:R-:W-:Y:S08]  /*4520*/  HMMA.16816.F32.BF16 R72, R4.reuse, R14, R72 ;  /* 0x0000000e0448723c */ /* 0x040ff00000041848 */
[C---:B-1----:R-:W-:Y:S08]  /*4530*/  HMMA.16816.F32.BF16 R76, R4.reuse, R8, R76 ;  /* 0x00000008044c723c */ /* 0x042ff0000004184c */
        /* <DEDUP_REMOVED lines=10> */
.L_x_4141:
        /* <DEDUP_REMOVED lines=64> */
.L_x_4138:
        /* <DEDUP_REMOVED lines=15> */
[----:B------:R1:W-:Y:S04]  /*4ad0*/  LDGSTS.E.BYPASS.LTC128B.128 [R143+0x4800], [R86.64] ;  /* 0x04800000568f7fae */ /* 0x0003e8000b901d4a */
[----:B------:R-:W-:Y:S04]  /*4ae0*/  LDSM.16.M88.4 R88, [R136] ;  /* 0x000000008858783b */ /* 0x000fe80000000200 */
[----:B------:R-:W2:Y:S04]  /*4af0*/  LDSM.16.M88.4 R92, [R135] ;  /* 0x00000000875c783b */ /* 0x000ea80000000200 */
[----:B------:R-:W3:Y:S04]  /*4b00*/  LDSM.16.M88.4 R96, [R135+0x400] ;  /* 0x000400008760783b */ /* 0x000ee80000000200 */
[----:B------:R-:W4:Y:S04]  /*4b10*/  LDSM.16.M88.4 R100, [R135+0x800] ;  /* 0x000800008764783b */ /* 0x000f280000000200 */
[----:B------:R-:W0:Y:S04]  /*4b20*/  LDGDEPBAR ;  /* 0x00000000000079af */ /* 0x000e280000000000 */
[----:B------:R-:W5:Y:S04]  /*4b30*/  LDSM.16.M88.4 R104, [R135+0xc00] ;  /* 0x000c00008768783b */ /* 0x000f680000000200 */
[----:B------:R-:W1:Y:S04]  /*4b40*/  LDSM.16.M88.4 R108, [R135+0x1000] ;  /* 0x00100000876c783b */ /* 0x000e680000000200 */
[----:B------:R-:W1:Y:S04]  /*4b50*/  LDSM.16.M88.4 R112, [R135+0x1400] ;  /* 0x001400008770783b */ /* 0x000e680000000200 */
[----:B------:R-:W1:Y:S04]  /*4b60*/  LDSM.16.M88.4 R116, [R135+0x1800] ;  /* 0x001800008774783b */ /* 0x000e680000000200 */
[----:B------:R-:W1:Y:S01]  /*4b70*/  LDSM.16.M88.4 R120, [R135+0x1c00] ;  /* 0x001c00008778783b */ /* 0x000e620000000200 */
[C---:B--2---:R-:W-:Y:S08]  /*4b80*/  HMMA.16816.F32.BF16 R4, R88.reuse, R92, RZ ;  /* 0x0000005c5804723c */ /* 0x044ff000000418ff */
[C---:B------:R-:W-:Y:S01]  /*4b90*/  HMMA.16816.F32.BF16 R8, R88.reuse, R94, RZ ;  /* 0x0000005e5808723c */ /* 0x040fe200000418ff */
[----:B------:R-:W-:Y:S07]  /*4ba0*/  LDSM.16.M88.4 R92, [R134] ;  /* 0x00000000865c783b */ /* 0x000fee0000000200 */
[C---:B---3--:R-:W-:Y:S08]  /*4bb0*/  HMMA.16816.F32.BF16 R12, R88.reuse, R96, RZ ;  /* 0x00000060580c723c */ /* 0x048ff000000418ff */
        /* <DEDUP_REMOVED lines=46> */
[----:B------:R-:W-:Y:S01]  /*4ea0*/  IMAD.SHL.U32 R2, R154, 0x80, RZ ;  /* 0x000000809a027824 */ /* 0x000fe200078e00ff */
[----:B------:R-:W-:Y:S01]  /*4eb0*/  IABS R89, c[0x0][0x2d0] ;  /* 0x0000b40000597a13 */ /* 0x000fe20000000000 */
[----:B------:R-:W-:Y:S03]  /*4ec0*/  IMAD.MOV.U32 R86, RZ, RZ, RZ ;  /* 0x000000ffff567224 */ /* 0x000fe600078e00ff */
[----:B------:R-:W1:Y:S10]  /*4ed0*/  I2F.RP R88, R89 ;  /* 0x0000005900587306 */ /* 0x000e740000209400 */
[----:B-1----:R-:W1:Y:S02]  /*4ee0*/  MUFU.RCP R0, R88 ;  /* 0x0000005800007308 */ /* 0x002e640000001000 */
[----:B-1----:R-:W-:Y:S08]  /*4ef0*/  IADD3 R84, R0, 0xffffffe, RZ ;  /* 0x0ffffffe00547810 */ /* 0x002ff00007ffe0ff */
[----:B------:R-:W1:Y:S02]  /*4f00*/  F2I.FTZ.U32.TRUNC.NTZ R87, R84 ;  /* 0x0000005400577305 */ /* 0x000e64000021f000 */
[--C-:B-1----:R-:W-:Y:S01]  /*4f10*/  IMAD.MOV R0, RZ, RZ, -R87.reuse ;  /* 0x000000ffff007224 */ /* 0x102fe200078e0a57 */
[----:B------:R-:W-:Y:S03]  /*4f20*/  IADD3 R84, R2, -0x80, RZ ;  /* 0xffffff8002547810 */ /* 0x000fe60007ffe0ff */
[----:B------:R-:W-:Y:S01]  /*4f30*/  IMAD R91, R0, R89, RZ ;  /* 0x00000059005b7224 */ /* 0x000fe200078e02ff */
[----:B------:R-:W-:Y:S02]  /*4f40*/  IABS R0, R2 ;  /* 0x0000000200007213 */ /* 0x000fe40000000000 */
[----:B------:R-:W-:Y:S01]  /*4f50*/  LOP3.LUT R2, R2, c[0x0][0x2d0], RZ, 0x3c, !PT ;  /* 0x0000b40002027a12 */ /* 0x000fe200078e3cff */
[----:B------:R-:W-:Y:S03]  /*4f60*/  IMAD.HI.U32 R87, R87, R91, R86 ;  /* 0x0000005b57577227 */ /* 0x000fe600078e0056 */
[----:B------:R-:W-:Y:S01]  /*4f70*/  ISETP.GE.AND P2, PT, R2, RZ, PT ;  /* 0x000000ff0200720c */ /* 0x000fe20003f46270 */
[----:B------:R-:W-:Y:S04]  /*4f80*/  IMAD.MOV.U32 R86, RZ, RZ, R0 ;  /* 0x000000ffff567224 */ /* 0x000fe800078e0000 */
[----:B------:R-:W-:Y:S04]  /*4f90*/  IMAD.HI.U32 R88, R87, R86, RZ ;  /* 0x0000005657587227 */ /* 0x000fe800078e00ff */
[----:B------:R-:W-:Y:S04]  /*4fa0*/  IMAD.MOV R0, RZ, RZ, -R88 ;  /* 0x000000ffff007224 */ /* 0x000fe800078e0a58 */
[C---:B------:R-:W-:Y:S01]  /*4fb0*/  IMAD R86, R89.reuse, R0, R86 ;  /* 0x0000000059567224 */ /* 0x040fe200078e0256 */
[----:B------:R-:W-:Y:S02]  /*4fc0*/  IABS R0, R84 ;  /* 0x0000005400007213 */ /* 0x000fe40000000000 */
[----:B------:R-:W-:Y:S02]  /*4fd0*/  LOP3.LUT R84, R84, c[0x0][0x2d0], RZ, 0x3c, !PT ;  /* 0x0000b40054547a12 */ /* 0x000fe400078e3cff */
[----:B------:R-:W-:Y:S01]  /*4fe0*/  ISETP.GT.U32.AND P3, PT, R89, R86, PT ;  /* 0x000000565900720c */ /* 0x000fe20003f64070 */
[----:B------:R-:W-:Y:S01]  /*4ff0*/  IMAD.HI.U32 R87, R87, R0, RZ ;  /* 0x0000000057577227 */ /* 0x000fe200078e00ff */
[----:B------:R-:W-:Y:S11]  /*5000*/  ISETP.GE.AND P0, PT, R84, RZ, PT ;  /* 0x000000ff5400720c */ /* 0x000ff60003f06270 */
[----:B------:R-:W-:Y:S01]  /*5010*/  @!P3 IADD3 R88, R88, 0x1, RZ ;  /* 0x000000015858b810 */ /* 0x000fe20007ffe0ff */
[----:B------:R-:W-:Y:S05]  /*5020*/  @!P3 IMAD.IADD R86, R86, 0x1, -R89 ;  /* 0x000000015656b824 */ /* 0x000fea00078e0a59 */
[-C--:B------:R-:W-:Y:S01]  /*5030*/  ISETP.GE.U32.AND P5, PT, R86, R89.reuse, PT ;  /* 0x000000595600720c */ /* 0x080fe20003fa6070 */
[----:B------:R-:W-:Y:S04]  /*5040*/  IMAD.MOV R86, RZ, RZ, -R87 ;  /* 0x000000ffff567224 */ /* 0x000fe800078e0a57 */
[C---:B------:R-:W-:Y:S05]  /*5050*/  IMAD R0, R89.reuse, R86, R0 ;  /* 0x0000005659007224 */ /* 0x040fea00078e0200 */
[----:B------:R-:W-:Y:S03]  /*5060*/  ISETP.GT.U32.AND P1, PT, R89, R0, PT ;  /* 0x000000005900720c */ /* 0x000fe60003f24070 */
[----:B------:R-:W-:Y:S05]  /*5070*/  @P5 IADD3 R88, R88, 0x1, RZ ;  /* 0x0000000158585810 */ /* 0x000fea0007ffe0ff */
[----:B------:R-:W-:Y:S05]  /*5080*/  @!P2 IMAD.MOV R88, RZ, RZ, -R88 ;  /* 0x000000ffff58a224 */ /* 0x000fea00078e0a58 */
[-C--:B------:R-:W-:Y:S02]  /*5090*/  @!P1 IADD3 R0, R0, -R89.reuse, RZ ;  /* 0x8000005900009210 */ /* 0x080fe40007ffe0ff */
[----:B------:R-:W-:Y:S02]  /*50a0*/  @!P1 IADD3 R87, R87, 0x1, RZ ;  /* 0x0000000157579810 */ /* 0x000fe40007ffe0ff */
[----:B------:R-:W-:Y:S02]  /*50b0*/  ISETP.GE.U32.AND P4, PT, R0, R89, PT ;  /* 0x000000590000720c */ /* 0x000fe40003f86070 */
[----:B------:R-:W-:Y:S02]  /*50c0*/  ISETP.NE.AND P1, PT, RZ, c[0x0][0x2d0], PT ;  /* 0x0000b400ff007a0c */ /* 0x000fe40003f25270 */
[----:B------:R-:W-:Y:S09]  /*50d0*/  LOP3.LUT R0, RZ, c[0x0][0x2d0], RZ, 0x33, !PT ;  /* 0x0000b400ff007a12 */ /* 0x000ff200078e33ff */
[----:B------:R-:W-:Y:S05]  /*50e0*/  @P4 IADD3 R87, R87, 0x1, RZ ;  /* 0x0000000157574810 */ /* 0x000fea0007ffe0ff */
[----:B------:R-:W-:Y:S05]  /*50f0*/  @!P0 IMAD.MOV R87, RZ, RZ, -R87 ;  /* 0x000000ffff578224 */ /* 0x000fea00078e0a57 */
        /* <DEDUP_REMOVED lines=15> */
[----:B------:R-:W-:Y:S01]  /*51f0*/  IMAD.IADD R91, R91, 0x1, R0 ;  /* 0x000000015b5b7824 */ /* 0x000fe200078e0200 */
[----:B--2---:R-:W-:Y:S04]  /*5200*/  IADD3 R89, -R89, R2, RZ ;  /* 0x0000000259597210 */ /* 0x004fe80007ffe1ff */
[----:B------:R-:W-:Y:S01]  /*5210*/  SHF.R.S32.HI R2, RZ, 0x1f, R89 ;  /* 0x0000001fff027819 */ /* 0x000fe20000011459 */
[C---:B------:R-:W-:Y:S04]  /*5220*/  IMAD.WIDE.U32 R90, R89.reuse, c[0x0][0x180], R90 ;  /* 0x00006000595a7a25 */ /* 0x040fe800078e005a */
[----:B------:R-:W-:Y:S04]  /*5230*/  IMAD R2, R2, c[0x0][0x180], RZ ;  /* 0x0000600002027a24 */ /* 0x000fe800078e02ff */
[----:B------:R-:W-:Y:S04]  /*5240*/  IMAD R2, R89, c[0x0][0x184], R2 ;  /* 0x0000610059027a24 */ /* 0x000fe800078e0202 */
[----:B------:R-:W-:Y:S02]  /*5250*/  IMAD.IADD R2, R91, 0x1, R2 ;  /* 0x000000015b027824 */ /* 0x000fe400078e0202 */
.L_x_4140:
        /* <DEDUP_REMOVED lines=16> */
.L_x_4139:
        /* <DEDUP_REMOVED lines=82> */
[----:B------:R1:W2:Y:S01]  /*5880*/  MUFU.EX2 R84, R86 ;  /* 0x0000005600547308 */ /* 0x0002a20000000800 */
[--C-:B------:R-:W-:Y:S02]  /*5890*/  FFMA.FTZ R100, R5, c[0x0][0x23c], -R87.reuse ;  /* 0x00008f0005647a23 */ /* 0x100fe40000010857 */
[--C-:B------:R-:W-:Y:S02]  /*58a0*/  FFMA.FTZ R161, R9, c[0x0][0x23c], -R87.reuse ;  /* 0x00008f0009a17a23 */ /* 0x100fe40000010857 */
[--C-:B------:R-:W-:Y:S02]  /*58b0*/  FFMA.FTZ R105, R12, c[0x0][0x23c], -R87.reuse ;  /* 0x00008f000c697a23 */ /* 0x100fe40000010857 */
[--C-:B------:R-:W-:Y:S02]  /*58c0*/  FFMA.FTZ R89, R4, c[0x0][0x23c], -R87.reuse ;  /* 0x00008f0004597a23 */ /* 0x100fe40000010857 */
[--C-:B------:R-:W-:Y:S01]  /*58d0*/  FFMA.FTZ R107, R8, c[0x0][0x23c], -R87.reuse ;  /* 0x00008f00086b7a23 */ /* 0x100fe20000010857 */
[----:B------:R-:W3:Y:S01]  /*58e0*/  MUFU.EX2 R3, R3 ;  /* 0x0000000300037308 */ /* 0x000ee20000000800 */
[----:B------:R-:W-:Y:S02]  /*58f0*/  FMUL.FTZ R88, R0, c[0x0][0x23c] ;  /* 0x00008f0000587a20 */ /* 0x000fe40000410000 */
[--C-:B------:R-:W-:Y:S02]  /*5900*/  FFMA.FTZ R159, R16, c[0x0][0x23c], -R87.reuse ;  /* 0x00008f00109f7a23 */ /* 0x100fe40000010857 */
[--C-:B------:R-:W-:Y:S02]  /*5910*/  FFMA.FTZ R162, R17, c[0x0][0x23c], -R87.reuse ;  /* 0x00008f0011a27a23 */ /* 0x100fe40000010857 */
[--C-:B------:R-:W-:Y:S02]  /*5920*/  FFMA.FTZ R110, R20, c[0x0][0x23c], -R87.reuse ;  /* 0x00008f00146e7a23 */ /* 0x100fe40000010857 */
[--C-:B------:R-:W-:Y:S01]  /*5930*/  FFMA.FTZ R115, R21, c[0x0][0x23c], -R87.reuse ;  /* 0x00008f0015737a23 */ /* 0x100fe20000010857 */
[----:B------:R-:W4:Y:S01]  /*5940*/  MUFU.EX2 R89, R89 ;  /* 0x0000005900597308 */ /* 0x000f220000000800 */
[--C-:B------:R-:W-:Y:S02]  /*5950*/  FFMA.FTZ R109, R24, c[0x0][0x23c], -R87.reuse ;  /* 0x00008f00186d7a23 */ /* 0x100fe40000010857 */
[----:B------:R-:W-:Y:S01]  /*5960*/  FFMA.FTZ R121, R28, c[0x0][0x23c], -R87 ;  /* 0x00008f001c797a23 */ /* 0x000fe20000010857 */
[----:B-1----:R-:W-:Y:S01]  /*5970*/  FSEL R86, R88, RZ, P0 ;  /* 0x000000ff58567208 */ /* 0x002fe20000000000 */
[----:B--2---:R-:W-:Y:S01]  /*5980*/  FMUL.FTZ R68, R84, R68 ;  /* 0x0000004454447220 */ /* 0x004fe20000410000 */
[----:B------:R-:W-:Y:S01]  /*5990*/  ISETP.GT.AND P0, PT, R154, R137, PT ;  /* 0x000000899a00720c */ /* 0x000fe20003f04270 */
[----:B------:R-:W-:Y:S02]  /*59a0*/  FMUL.FTZ R69, R84, R69 ;  /* 0x0000004554457220 */ /* 0x000fe40000410000 */
[--C-:B------:R-:W-:Y:S01]  /*59b0*/  FFMA.FTZ R101, R6, c[0x0][0x23c], -R86.reuse ;  /* 0x00008f0006657a23 */ /* 0x100fe20000010856 */
[----:B------:R-:W1:Y:S01]  /*59c0*/  MUFU.EX2 R100, R100 ;  /* 0x0000006400647308 */ /* 0x000e620000000800 */
[--C-:B------:R-:W-:Y:S02]  /*59d0*/  FFMA.FTZ R104, R11, c[0x0][0x23c], -R86.reuse ;  /* 0x00008f000b687a23 */ /* 0x100fe40000010856 */
[C---:B------:R-:W-:Y:S02]  /*59e0*/  FMUL.FTZ R72, R84.reuse, R72 ;  /* 0x0000004854487220 */ /* 0x040fe40000410000 */
[C---:B---3--:R-:W-:Y:S02]  /*59f0*/  FMUL.FTZ R70, R3.reuse, R70 ;  /* 0x0000004603467220 */ /* 0x048fe40000410000 */
[C---:B------:R-:W-:Y:S02]  /*5a00*/  FMUL.FTZ R71, R3.reuse, R71 ;  /* 0x0000004703477220 */ /* 0x040fe40000410000 */
[C---:B------:R-:W-:Y:S01]  /*5a10*/  FMUL.FTZ R73, R84.reuse, R73 ;  /* 0x0000004954497220 */ /* 0x040fe20000410000 */
[----:B------:R-:W2:Y:S01]  /*5a20*/  MUFU.EX2 R101, R101 ;  /* 0x0000006500657308 */ /* 0x000ea20000000800 */
[C---:B------:R-:W-:Y:S02]  /*5a30*/  FMUL.FTZ R74, R3.reuse, R74 ;  /* 0x0000004a034a7220 */ /* 0x040fe40000410000 */
[C---:B------:R-:W-:Y:S02]  /*5a40*/  FMUL.FTZ R75, R3.reuse, R75 ;  /* 0x0000004b034b7220 */ /* 0x040fe40000410000 */
[C---:B------:R-:W-:Y:S02]  /*5a50*/  FMUL.FTZ R76, R84.reuse, R76 ;  /* 0x0000004c544c7220 */ /* 0x040fe40000410000 */
[C---:B------:R-:W-:Y:S02]  /*5a60*/  FMUL.FTZ R77, R84.reuse, R77 ;  /* 0x0000004d544d7220 */ /* 0x040fe40000410000 */
[C---:B------:R-:W-:Y:S01]  /*5a70*/  FMUL.FTZ R80, R84.reuse, R80 ;  /* 0x0000005054507220 */ /* 0x040fe20000410000 */
[----:B------:R-:W-:Y:S01]  /*5a80*/  MUFU.EX2 R107, R107 ;  /* 0x0000006b006b7308 */ /* 0x000fe20000000800 */
[C---:B------:R-:W-:Y:S02]  /*5a90*/  FMUL.FTZ R81, R84.reuse, R81 ;  /* 0x0000005154517220 */ /* 0x040fe40000410000 */
[----:B----4-:R-:W-:Y:S01]  /*5aa0*/  FFMA.FTZ R153, R84, R153, R89 ;  /* 0x0000009954997223 */ /* 0x010fe20000010059 */
[C---:B-1----:R-:W-:Y:S01]  /*5ab0*/  F2FP.BF16.PACK_AB R92, R100.reuse, R89 ;  /* 0x00000059645c723e */ /* 0x042fe200000010ff */
[C---:B------:R-:W-:Y:S02]  /*5ac0*/  FMUL.FTZ R78, R3.reuse, R78 ;  /* 0x0000004e034e7220 */ /* 0x040fe40000410000 */
[----:B------:R-:W-:Y:S02]  /*5ad0*/  FADD.FTZ R6, R100, R153 ;  /* 0x0000009964067221 */ /* 0x000fe40000010000 */
[C---:B------:R-:W-:Y:S01]  /*5ae0*/  FMUL.FTZ R79, R3.reuse, R79 ;  /* 0x0000004f034f7220 */ /* 0x040fe20000410000 */
[----:B------:R-:W1:Y:S01]  /*5af0*/  MUFU.EX2 R161, R161 ;  /* 0x000000a100a17308 */ /* 0x000e620000000800 */
[C---:B------:R-:W-:Y:S02]  /*5b00*/  FMUL.FTZ R82, R3.reuse, R82 ;  /* 0x0000005203527220 */ /* 0x040fe40000410000 */
[C---:B------:R-:W-:Y:S02]  /*5b10*/  FMUL.FTZ R83, R3.reuse, R83 ;  /* 0x0000005303537220 */ /* 0x040fe40000410000 */
[----:B--2---:R-:W-:Y:S01]  /*5b20*/  FFMA.FTZ R9, R3, R156, R101 ;  /* 0x0000009c03097223 */ /* 0x004fe20000010065 */
[----:B------:R-:W-:Y:S01]  /*5b30*/  MOV R3, R0 ;  /* 0x0000000000037202 */ /* 0x000fe20000000f00 */
        /* <DEDUP_REMOVED lines=21> */
[----:B------:R3:W-:Y:S01]  /*5c90*/  MUFU.EX2 R13, R84 ;  /* 0x00000054000d7308 */ /* 0x0007e20000000800 */
[----:B------:R-:W-:Y:S02]  /*5ca0*/  FFMA.FTZ R156, R37, c[0x0][0x23c], -R87 ;  /* 0x00008f00259c7a23 */ /* 0x000fe40000010857 */
[--C-:B------:R-:W-:Y:S01]  /*5cb0*/  FFMA.FTZ R160, R38, c[0x0][0x23c], -R86.reuse ;  /* 0x00008f0026a07a23 */ /* 0x100fe20000010856 */
[C---:B--2---:R-:W-:Y:S01]  /*5cc0*/  F2FP.BF16.PACK_AB R93, R106.reuse, R101 ;  /* 0x000000656a5d723e */ /* 0x044fe200000010ff */
[----:B------:R-:W-:Y:S01]  /*5cd0*/  FADD.FTZ R106, R106, R9 ;  /* 0x000000096a6a7221 */ /* 0x000fe20000010000 */
[----:B------:R-:W-:Y:S01]  /*5ce0*/  LDSM.16.MT88.4 R100, [R131+0x3800] ;  /* 0x003800008364783b */ /* 0x000fe20000004200 */
        /* <DEDUP_REMOVED lines=9> */
[----:B------:R1:W2:Y:S01]  /*5d80*/  MUFU.EX2 R11, R88 ;  /* 0x00000058000b7308 */ /* 0x0002a20000000800 */
[C---:B------:R-:W-:Y:S05]  /*5d90*/  HMMA.16816.F32.BF16 R68, R92.reuse, R96, R68 ;  /* 0x000000605c44723c */ /* 0x040fea0000041844 */
[--C-:B---3--:R-:W-:Y:S02]  /*5da0*/  FFMA.FTZ R84, R19, c[0x0][0x23c], -R86.reuse ;  /* 0x00008f0013547a23 */ /* 0x108fe40000010856 */
[--C-:B------:R-:W-:Y:S01]  /*5db0*/  FFMA.FTZ R164, R47, c[0x0][0x23c], -R86.reuse ;  /* 0x00008f002fa47a23 */ /* 0x100fe20000010856 */
[C---:B------:R-:W-:Y:S01]  /*5dc0*/  HMMA.16816.F32.BF16 R72, R92.reuse, R98, R72 ;  /* 0x000000625c48723c */ /* 0x040fe20000041848 */
[----:B------:R-:W3:Y:S01]  /*5dd0*/  MUFU.EX2 R158, R158 ;  /* 0x0000009e009e7308 */ /* 0x000ee20000000800 */
[----:B------:R-:W4:Y:S02]  /*5de0*/  LDSM.16.MT88.4 R96, [R131+0x3000] ;  /* 0x003000008360783b */ /* 0x000f240000004200 */
[--C-:B------:R-:W-:Y:S02]  /*5df0*/  FFMA.FTZ R14, R51, c[0x0][0x23c], -R86.reuse ;  /* 0x00008f00330e7a23 */ /* 0x100fe40000010856 */
[--C-:B------:R-:W-:Y:S02]  /*5e00*/  FFMA.FTZ R9, R53, c[0x0][0x23c], -R87.reuse ;  /* 0x00008f0035097a23 */ /* 0x100fe40000010857 */
[--C-:B------:R-:W-:Y:S03]  /*5e10*/  FFMA.FTZ R26, R57, c[0x0][0x23c], -R87.reuse ;  /* 0x00008f00391a7a23 */ /* 0x100fe60000010857 */
[----:B------:R-:W-:Y:S01]  /*5e20*/  MUFU.EX2 R159, R159 ;  /* 0x0000009f009f7308 */ /* 0x000fe20000000800 */
[--C-:B------:R-:W-:Y:S02]  /*5e30*/  FFMA.FTZ R54, R54, c[0x0][0x23c], -R86.reuse ;  /* 0x00008f0036367a23 */ /* 0x100fe40000010856 */
[----:B------:R-:W-:Y:S02]  /*5e40*/  FFMA.FTZ R66, R66, c[0x0][0x23c], -R86 ;  /* 0x00008f0042427a23 */ /* 0x000fe40000010856 */
[----:B-1----:R-:W-:Y:S05]  /*5e50*/  FFMA.FTZ R88, R25, c[0x0][0x23c], -R87 ;  /* 0x00008f0019587a23 */ /* 0x002fea0000010857 */
[----:B------:R-:W1:Y:S10]  /*5e60*/  MUFU.EX2 R162, R162 ;  /* 0x000000a200a27308 */ /* 0x000e740000000800 */
[----:B------:R-:W-:Y:S10]  /*5e70*/  MUFU.EX2 R165, R165 ;  /* 0x000000a500a57308 */ /* 0x000ff40000000800 */
[----:B------:R-:W5:Y:S01]  /*5e80*/  MUFU.EX2 R84, R84 ;  /* 0x0000005400547308 */ /* 0x000f620000000800 */
[C---:B----4-:R-:W-:Y:S08]  /*5e90*/  HMMA.16816.F32.BF16 R76, R92.reuse, R96, R76 ;  /* 0x000000605c4c723c */ /* 0x050ff0000004184c */
[----:B------:R-:W-:Y:S01]  /*5ea0*/  HMMA.16816.F32.BF16 R80, R92, R98, R80 ;  /* 0x000000625c50723c */ /* 0x000fe20000041850 */
[----:B------:R-:W-:Y:S01]  /*5eb0*/  MUFU.EX2 R110, R110 ;  /* 0x0000006e006e7308 */ /* 0x000fe20000000800 */
[----:B------:R-:W4:Y:S05]  /*5ec0*/  LDSM.16.MT88.4 R96, [R132+0x3400] ;  /* 0x003400008460783b */ /* 0x000f2a0000004200 */
[----:B--2---:R-:W-:Y:S02]  /*5ed0*/  F2FP.BF16.PACK_AB R92, R11, R105 ;  /* 0x000000690b5c723e */ /* 0x004fe400000010ff */
[----:B---3--:R-:W-:Y:S02]  /*5ee0*/  F2FP.BF16.PACK_AB R93, R158, R13 ;  /* 0x0000000d9e5d723e */ /* 0x008fe400000010ff */
[----:B------:R-:W-:Y:S01]  /*5ef0*/  MUFU.EX2 R115, R115 ;  /* 0x0000007300737308 */ /* 0x000fe20000000800 */
[----:B-1----:R-:W-:Y:S02]  /*5f00*/  F2FP.BF16.PACK_AB R94, R162, R159 ;  /* 0x0000009fa25e723e */ /* 0x002fe400000010ff */
[----:B-----5:R-:W-:Y:S07]  /*5f10*/  F2FP.BF16.PACK_AB R95, R84, R165 ;  /* 0x000000a5545f723e */ /* 0x020fee00000010ff */
[----:B------:R-:W-:Y:S10]  /*5f20*/  MUFU.EX2 R117, R117 ;  /* 0x0000007500757308 */ /* 0x000ff40000000800 */
[----:B------:R-:W-:Y:S10]  /*5f30*/  MUFU.EX2 R90, R90 ;  /* 0x0000005a005a7308 */ /* 0x000ff40000000800 */
[----:B------:R-:W-:Y:S01]  /*5f40*/  MUFU.EX2 R109, R109 ;  /* 0x0000006d006d7308 */ /* 0x000fe20000000800 */
[C---:B----4-:R-:W-:Y:S08]  /*5f50*/  HMMA.16816.F32.BF16 R68, R92.reuse, R96, R68 ;  /* 0x000000605c44723c */ /* 0x050ff00000041844 */
[C---:B------:R-:W-:Y:S01]  /*5f60*/  HMMA.16816.F32.BF16 R72, R92.reuse, R98, R72 ;  /* 0x000000625c48723c */ /* 0x040fe20000041848 */
[----:B------:R-:W-:Y:S01]  /*5f70*/  MUFU.EX2 R88, R88 ;  /* 0x0000005800587308 */ /* 0x000fe20000000800 */
[----:B------:R-:W1:Y:S09]  /*5f80*/  LDSM.16.MT88.4 R96, [R131+0x3400] ;  /* 0x003400008360783b */ /* 0x000e720000004200 */
[----:B------:R-:W-:Y:S10]  /*5f90*/  MUFU.EX2 R89, R89 ;  /* 0x0000005900597308 */ /* 0x000ff40000000800 */
[----:B------:R-:W2:Y:S10]  /*5fa0*/  MUFU.EX2 R108, R108 ;  /* 0x0000006c006c7308 */ /* 0x000eb40000000800 */
[----:B------:R-:W-:Y:S10]  /*5fb0*/  MUFU.EX2 R121, R121 ;  /* 0x0000007900797308 */ /* 0x000ff40000000800 */
[----:B------:R-:W3:Y:S01]  /*5fc0*/  MUFU.EX2 R114, R114 ;  /* 0x0000007200727308 */ /* 0x000ee20000000800 */
[C---:B-1----:R-:W-:Y:S08]  /*5fd0*/  HMMA.16816.F32.BF16 R76, R92.reuse, R96, R76 ;  /* 0x000000605c4c723c */ /* 0x042ff0000004184c */
[----:B------:R-:W-:Y:S01]  /*5fe0*/  HMMA.16816.F32.BF16 R80, R92, R98, R80 ;  /* 0x000000625c50723c */ /* 0x000fe20000041850 */
[----:B------:R-:W-:Y:S01]  /*5ff0*/  MUFU.EX2 R116, R116 ;  /* 0x0000007400747308 */ /* 0x000fe20000000800 */
[----:B------:R-:W1:Y:S05]  /*6000*/  LDSM.16.MT88.4 R96, [R132+0x3800] ;  /* 0x003800008460783b */ /* 0x000e6a0000004200 */
[----:B------:R-:W-:Y:S01]  /*6010*/  FADD.FTZ R92, R107, R6 ;  /* 0x000000066b5c7221 */ /* 0x000fe20000010000 */
[----:B--2---:R-:W-:Y:S01]  /*6020*/  F2FP.BF16.PACK_AB R95, R108, R89 ;  /* 0x000000596c5f723e */ /* 0x004fe200000010ff */
[----:B------:R-:W-:Y:S02]  /*6030*/  FADD.FTZ R107, R7, R106 ;  /* 0x0000006a076b7221 */ /* 0x000fe40000010000 */
[----:B------:R-:W2:Y:S01]  /*6040*/  MUFU.EX2 R119, R119 ;  /* 0x0000007700777308 */ /* 0x000ea20000000800 */
[----:B------:R-:W-:Y:S01]  /*6050*/  FADD.FTZ R106, R161, R92 ;  /* 0x0000005ca16a7221 */ /* 0x000fe20000010000 */
[----:B------:R-:W-:Y:S01]  /*6060*/  F2FP.BF16.PACK_AB R92, R115, R110 ;  /* 0x0000006e735c723e */ /* 0x000fe200000010ff */
[----:B------:R-:W-:Y:S02]  /*6070*/  FADD.FTZ R22, R104, R107 ;  /* 0x0000006b68167221 */ /* 0x000fe40000010000 */
[----:B------:R-:W-:Y:S02]  /*6080*/  FADD.FTZ R30, R105, R106 ;  /* 0x0000006a691e7221 */ /* 0x000fe40000010000 */
[----:B------:R-:W-:Y:S01]  /*6090*/  LDSM.16.MT88.4 R104, [R131+0x3c00] ;  /* 0x003c00008368783b */ /* 0x000fe20000004200 */
[----:B------:R-:W-:Y:S02]  /*60a0*/  FADD.FTZ R15, R13, R22 ;  /* 0x000000160d0f7221 */ /* 0x000fe40000010000 */
[----:B------:R-:W-:Y:S01]  /*60b0*/  MUFU.EX2 R122, R122 ;  /* 0x0000007a007a7308 */ /* 0x000fe20000000800 */
[--C-:B------:R-:W-:Y:S02]  /*60c0*/  FFMA.FTZ R94, R44, c[0x0][0x23c], -R87.reuse ;  /* 0x00008f002c5e7a23 */ /* 0x100fe40000010857 */
[--C-:B------:R-:W-:Y:S02]  /*60d0*/  FFMA.FTZ R93, R46, c[0x0][0x23c], -R86.reuse ;  /* 0x00008f002e5d7a23 */ /* 0x100fe40000010856 */
[--C-:B------:R-:W-:Y:S02]  /*60e0*/  FFMA.FTZ R6, R48, c[0x0][0x23c], -R87.reuse ;  /* 0x00008f0030067a23 */ /* 0x100fe40000010857 */
[--C-:B------:R-:W-:Y:S02]  /*60f0*/  FFMA.FTZ R161, R49, c[0x0][0x23c], -R87.reuse ;  /* 0x00008f0031a17a23 */ /* 0x100fe40000010857 */
[----:B------:R-:W-:Y:S01]  /*6100*/  FFMA.FTZ R7, R50, c[0x0][0x23c], -R86 ;  /* 0x00008f0032077a23 */ /* 0x000fe20000010856 */
[----:B------:R4:W-:Y:S01]  /*6110*/  MUFU.EX2 R10, R94 ;  /* 0x0000005e000a7308 */ /* 0x0009e20000000800 */
[----:B------:R-:W-:Y:S02]  /*6120*/  FADD.FTZ R30, R11, R30 ;  /* 0x0000001e0b1e7221 */ /* 0x000fe40000010000 */
[----:B------:R-:W-:Y:S02]  /*6130*/  FFMA.FTZ R22, R55, c[0x0][0x23c], -R86 ;  /* 0x00008f0037167a23 */ /* 0x000fe40000010856 */
[----:B------:R-:W-:Y:S02]  /*6140*/  FFMA.FTZ R13, R56, c[0x0][0x23c], -R87 ;  /* 0x00008f00380d7a23 */ /* 0x000fe40000010857 */
[----:B------:R-:W-:Y:S03]  /*6150*/  FADD.FTZ R159, R159, R30 ;  /* 0x0000001e9f9f7221 */ /* 0x000fe60000010000 */
[----:B------:R5:W-:Y:S01]  /*6160*/  MUFU.EX2 R5, R93 ;  /* 0x0000005d00057308 */ /* 0x000be20000000800 */
[----:B------:R-:W-:Y:S02]  /*6170*/  FADD.FTZ R17, R162, R159 ;  /* 0x0000009fa2117221 */ /* 0x000fe40000010000 */
[----:B------:R-:W-:Y:S02]  /*6180*/  FFMA.FTZ R159, R59, c[0x0][0x23c], -R86 ;  /* 0x00008f003b9f7a23 */ /* 0x000fe40000010856 */
[----:B------:R-:W-:Y:S02]  /*6190*/  FADD.FTZ R110, R110, R17 ;  /* 0x000000116e6e7221 */ /* 0x000fe40000010000 */
[----:B------:R-:W-:Y:S02]  /*61a0*/  FFMA.FTZ R162, R60, c[0x0][0x23c], -R87 ;  /* 0x00008f003ca27a23 */ /* 0x000fe40000010857 */
[----:B------:R-:W-:Y:S01]  /*61b0*/  FADD.FTZ R110, R115, R110 ;  /* 0x0000006e736e7221 */ /* 0x000fe20000010000 */
[----:B------:R-:W2:Y:S01]  /*61c0*/  MUFU.EX2 R111, R111 ;  /* 0x0000006f006f7308 */ /* 0x000ea20000000800 */
[----:B------:R-:W-:Y:S01]  /*61d0*/  FFMA.FTZ R115, R63, c[0x0][0x23c], -R86 ;  /* 0x00008f003f737a23 */ /* 0x000fe20000010856 */
[C---:B----4-:R-:W-:Y:S01]  /*61e0*/  F2FP.BF16.PACK_AB R94, R88.reuse, R109 ;  /* 0x0000006d585e723e */ /* 0x050fe200000010ff */
[----:B------:R-:W-:Y:S04]  /*61f0*/  FADD.FTZ R109, R109, R110 ;  /* 0x0000006e6d6d7221 */ /* 0x000fe80000010000 */
[----:B------:R-:W-:Y:S03]  /*6200*/  FADD.FTZ R88, R88, R109 ;  /* 0x0000006d58587221 */ /* 0x000fe60000010000 */
[----:B------:R-:W-:Y:S01]  /*6210*/  MUFU.EX2 R112, R112 ;  /* 0x0000007000707308 */ /* 0x000fe20000000800 */
[----:B-----5:R-:W-:Y:S09]  /*6220*/  F2FP.BF16.PACK_AB R93, R90, R117 ;  /* 0x000000755a5d723e */ /* 0x020ff200000010ff */
[----:B------:R-:W4:Y:S01]  /*6230*/  MUFU.EX2 R153, R153 ;  /* 0x0000009900997308 */ /* 0x000f220000000800 */
[C---:B-1----:R-:W-:Y:S08]  /*6240*/  HMMA.16816.F32.BF16 R68, R92.reuse, R96, R68 ;  /* 0x000000605c44723c */ /* 0x042ff00000041844 */
[C---:B------:R-:W-:Y:S01]  /*6250*/  HMMA.16816.F32.BF16 R72, R92.reuse, R98, R72 ;  /* 0x000000625c48723c */ /* 0x040fe20000041848 */
[----:B------:R-:W-:Y:S01]  /*6260*/  MUFU.EX2 R155, R155 ;  /* 0x0000009b009b7308 */ /* 0x000fe20000000800 */
[----:B------:R-:W1:Y:S06]  /*6270*/  LDSM.16.MT88.4 R96, [R132+0x3c00] ;  /* 0x003c00008460783b */ /* 0x000e6c0000004200 */
[C---:B------:R-:W-:Y:S03]  /*6280*/  HMMA.16816.F32.BF16 R76, R92.reuse, R100, R76 ;  /* 0x000000645c4c723c */ /* 0x040fe6000004184c */
[----:B------:R-:W5:Y:S04]  /*6290*/  MUFU.EX2 R156, R156 ;  /* 0x0000009c009c7308 */ /* 0x000f680000000800 */
[----:B------:R-:W-:Y:S01]  /*62a0*/  FFMA.FTZ R100, R52, c[0x0][0x23c], -R87 ;  /* 0x00008f0034647a23 */ /* 0x000fe20000010857 */
[----:B------:R-:W-:Y:S05]  /*62b0*/  HMMA.16816.F32.BF16 R80, R92, R102, R80 ;  /* 0x000000665c50723c */ /* 0x000fea0000041850 */
[----:B------:R5:W-:Y:S02]  /*62c0*/  MUFU.EX2 R18, R100 ;  /* 0x0000006400127308 */ /* 0x000be40000000800 */
[C---:B---3--:R-:W-:Y:S01]  /*62d0*/  F2FP.BF16.PACK_AB R92, R114.reuse, R121 ;  /* 0x00000079725c723e */ /* 0x048fe200000010ff */
[----:B------:R-:W-:Y:S01]  /*62e0*/  FADD.FTZ R121, R121, R88 ;  /* 0x0000005879797221 */ /* 0x000fe20000010000 */
[----:B--2---:R-:W-:Y:S03]  /*62f0*/  F2FP.BF16.PACK_AB R93, R119, R116 ;  /* 0x00000074775d723e */ /* 0x004fe600000010ff */
[----:B------:R-:W-:Y:S01]  /*6300*/  F2FP.BF16.PACK_AB R94, R111, R122 ;  /* 0x0000007a6f5e723e */ /* 0x000fe200000010ff */
[----:B------:R-:W-:Y:S01]  /*6310*/  FADD.FTZ R121, R114, R121 ;  /* 0x0000007972797221 */ /* 0x000fe20000010000 */
[----:B----4-:R-:W-:Y:S01]  /*6320*/  F2FP.BF16.PACK_AB R95, R153, R112 ;  /* 0x00000070995f723e */ /* 0x010fe200000010ff */
[----:B------:R-:W-:Y:S02]  /*6330*/  MUFU.EX2 R160, R160 ;  /* 0x000000a000a07308 */ /* 0x000fe40000000800 */
[----:B------:R-:W-:Y:S04]  /*6340*/  FADD.FTZ R122, R122, R121 ;  /* 0x000000797a7a7221 */ /* 0x000fe80000010000 */
[----:B------:R-:W-:Y:S04]  /*6350*/  FADD.FTZ R122, R111, R122 ;  /* 0x0000007a6f7a7221 */ /* 0x000fe80000010000 */
[----:B------:R-:W2:Y:S01]  /*6360*/  MUFU.EX2 R123, R123 ;  /* 0x0000007b007b7308 */ /* 0x000ea20000000800 */
[C---:B-1----:R-:W-:Y:S01]  /*6370*/  HMMA.16816.F32.BF16 R68, R92.reuse, R96, R68 ;  /* 0x000000605c44723c */ /* 0x042fe20000041844 */
[----:B-----5:R-:W1:Y:S07]  /*6380*/  LDSM.16.MT88.4 R100, [R132+0x4000] ;  /* 0x004000008464783b */ /* 0x020e6e0000004200 */
[C---:B------:R-:W-:Y:S01]  /*6390*/  HMMA.16816.F32.BF16 R72, R92.reuse, R98, R72 ;  /* 0x000000625c48723c */ /* 0x040fe20000041848 */
[----:B------:R-:W-:Y:S01]  /*63a0*/  MUFU.EX2 R118, R118 ;  /* 0x0000007600767308 */ /* 0x000fe20000000800 */
[----:B------:R-:W3:Y:S06]  /*63b0*/  LDSM.16.MT88.4 R96, [R131+0x4000] ;  /* 0x004000008360783b */ /* 0x000eec0000004200 */
[C---:B------:R-:W-:Y:S03]  /*63c0*/  HMMA.16816.F32.BF16 R76, R92.reuse, R104, R76 ;  /* 0x000000685c4c723c */ /* 0x040fe6000004184c */
[----:B------:R-:W4:Y:S04]  /*63d0*/  MUFU.EX2 R113, R113 ;  /* 0x0000007100717308 */ /* 0x000f280000000800 */
[----:B------:R-:W-:Y:S01]  /*63e0*/  FADD.FTZ R104, R158, R15 ;  /* 0x0000000f9e687221 */ /* 0x000fe20000010000 */
[----:B------:R-:W-:Y:S04]  /*63f0*/  HMMA.16816.F32.BF16 R80, R92, R106, R80 ;  /* 0x0000006a5c50723c */ /* 0x000fe80000041850 */
[----:B------:R-:W-:Y:S01]  /*6400*/  FADD.FTZ R15, R165, R104 ;  /* 0x00000068a50f7221 */ /* 0x000fe20000010000 */
[----:B------:R-:W-:Y:S01]  /*6410*/  MUFU.EX2 R120, R120 ;  /* 0x0000007800787308 */ /* 0x000fe20000000800 */
[----:B------:R-:W5:Y:S01]  /*6420*/  LDSM.16.MT88.4 R104, [R132+0x4400] ;  /* 0x004400008468783b */ /* 0x000f620000004200 */
[----:B------:R-:W-:Y:S01]  /*6430*/  F2FP.BF16.PACK_AB R92, R156, R155 ;  /* 0x0000009b9c5c723e */ /* 0x000fe200000010ff */
[----:B------:R-:W-:Y:S01]  /*6440*/  FFMA.FTZ R158, R58, c[0x0][0x23c], -R86 ;  /* 0x00008f003a9e7a23 */ /* 0x000fe20000010856 */
[----:B--2---:R-:W-:Y:S03]  /*6450*/  F2FP.BF16.PACK_AB R93, R123, R160 ;  /* 0x000000a07b5d723e */ /* 0x004fe600000010ff */
[----:B------:R-:W-:Y:S03]  /*6460*/  FFMA.FTZ R165, R61, c[0x0][0x23c], -R87 ;  /* 0x00008f003da57a23 */ /* 0x000fe60000010857 */
[----:B------:R-:W2:Y:S01]  /*6470*/  MUFU.EX2 R157, R157 ;  /* 0x0000009d009d7308 */ /* 0x000ea20000000800 */
[----:B----4-:R-:W-:Y:S09]  /*6480*/  F2FP.BF16.PACK_AB R94, R113, R118 ;  /* 0x00000076715e723e */ /* 0x010ff200000010ff */
[----:B------:R-:W4:Y:S10]  /*6490*/  MUFU.EX2 R163, R163 ;  /* 0x000000a300a37308 */ /* 0x000f340000000800 */
[----:B------:R-:W3:Y:S01]  /*64a0*/  MUFU.EX2 R164, R164 ;  /* 0x000000a400a47308 */ /* 0x000ee20000000800 */
[----:B--2---:R-:W-:Y:S09]  /*64b0*/  F2FP.BF16.PACK_AB R95, R157, R120 ;  /* 0x000000789d5f723e */ /* 0x004ff200000010ff */
[----:B------:R-:W-:Y:S01]  /*64c0*/  MUFU.EX2 R6, R6 ;  /* 0x0000000600067308 */ /* 0x000fe20000000800 */
[C---:B-1----:R-:W-:Y:S08]  /*64d0*/  HMMA.16816.F32.BF16 R68, R92.reuse, R100, R68 ;  /* 0x000000645c44723c */ /* 0x042ff00000041844 */
[C---:B------:R-:W-:Y:S01]  /*64e0*/  HMMA.16816.F32.BF16 R72, R92.reuse, R102, R72 ;  /* 0x000000665c48723c */ /* 0x040fe20000041848 */
[----:B------:R-:W1:Y:S01]  /*64f0*/  MUFU.EX2 R161, R161 ;  /* 0x000000a100a17308 */ /* 0x000e620000000800 */
[----:B------:R-:W2:Y:S06]  /*6500*/  LDSM.16.MT88.4 R100, [R131+0x4400] ;  /* 0x004400008364783b */ /* 0x000eac0000004200 */
[C---:B---3--:R-:W-:Y:S03]  /*6510*/  HMMA.16816.F32.BF16 R76, R92.reuse, R96, R76 ;  /* 0x000000605c4c723c */ /* 0x048fe6000004184c */
[----:B------:R-:W-:Y:S04]  /*6520*/  MUFU.EX2 R7, R7 ;  /* 0x0000000700077308 */ /* 0x000fe80000000800 */
[----:B------:R-:W-:Y:S01]  /*6530*/  FADD.FTZ R96, R84, R15 ;  /* 0x0000000f54607221 */ /* 0x000fe20000010000 */
[----:B------:R-:W-:Y:S04]  /*6540*/  HMMA.16816.F32.BF16 R80, R92, R98, R80 ;  /* 0x000000625c50723c */ /* 0x000fe80000041850 */
[----:B------:R-:W-:Y:S01]  /*6550*/  FADD.FTZ R117, R117, R96 ;  /* 0x0000006075757221 */ /* 0x000fe20000010000 */
[----:B------:R-:W3:Y:S01]  /*6560*/  MUFU.EX2 R14, R14 ;  /* 0x0000000e000e7308 */ /* 0x000ee20000000800 */
[----:B------:R-:W2:Y:S01]  /*6570*/  LDSM.16.MT88.4 R96, [R132+0x4800] ;  /* 0x004800008460783b */ /* 0x000ea20000004200 */
[----:B----4-:R-:W-:Y:S01]  /*6580*/  F2FP.BF16.PACK_AB R92, R163, R10 ;  /* 0x0000000aa35c723e */ /* 0x010fe200000010ff */
[--C-:B------:R-:W-:Y:S01]  /*6590*/  FFMA.FTZ R84, R62, c[0x0][0x23c], -R86.reuse ;  /* 0x00008f003e547a23 */ /* 0x100fe20000010856 */
[----:B------:R-:W-:Y:S03]  /*65a0*/  F2FP.BF16.PACK_AB R93, R164, R5 ;  /* 0x00000005a45d723e */ /* 0x000fe600000010ff */
[----:B-1----:R-:W-:Y:S01]  /*65b0*/  F2FP.BF16.PACK_AB R94, R161, R6 ;  /* 0x00000006a15e723e */ /* 0x002fe200000010ff */
[--C-:B------:R-:W-:Y:S02]  /*65c0*/  FFMA.FTZ R15, R64, c[0x0][0x23c], -R87.reuse ;  /* 0x00008f00400f7a23 */ /* 0x100fe40000010857 */
[----:B------:R-:W1:Y:S01]  /*65d0*/  MUFU.EX2 R9, R9 ;  /* 0x0000000900097308 */ /* 0x000e620000000800 */
[----:B------:R-:W-:Y:S02]  /*65e0*/  FFMA.FTZ R87, R65, c[0x0][0x23c], -R87 ;  /* 0x00008f0041577a23 */ /* 0x000fe40000010857 */
[----:B------:R-:W-:Y:S07]  /*65f0*/  FFMA.FTZ R86, R67, c[0x0][0x23c], -R86 ;  /* 0x00008f0043567a23 */ /* 0x000fee0000010856 */
[----:B------:R-:W-:Y:S01]  /*6600*/  MUFU.EX2 R11, R54 ;  /* 0x00000036000b7308 */ /* 0x000fe20000000800 */
[----:B---3--:R-:W-:Y:S09]  /*6610*/  F2FP.BF16.PACK_AB R95, R14, R7 ;  /* 0x000000070e5f723e */ /* 0x008ff200000010ff */
[----:B------:R-:W3:Y:S01]  /*6620*/  MUFU.EX2 R22, R22 ;  /* 0x0000001600167308 */ /* 0x000ee20000000800 */
[C---:B-----5:R-:W-:Y:S07]  /*6630*/  HMMA.16816.F32.BF16 R68, R92.reuse, R104, R68 ;  /* 0x000000685c44723c */ /* 0x060fee0000041844 */
[----:B------:R-:W-:Y:S01]  /*6640*/  FADD.FTZ R104, R90, R117 ;  /* 0x000000755a687221 */ /* 0x000fe20000010000 */
[C---:B------:R-:W-:Y:S01]  /*6650*/  HMMA.16816.F32.BF16 R72, R92.reuse, R106, R72 ;  /* 0x0000006a5c48723c */ /* 0x040fe20000041848 */
[----:B------:R-:W-:Y:S03]  /*6660*/  MUFU.EX2 R13, R13 ;  /* 0x0000000d000d7308 */ /* 0x000fe60000000800 */
[----:B------:R-:W-:Y:S02]  /*6670*/  FADD.FTZ R89, R89, R104 ;  /* 0x0000006859597221 */ /* 0x000fe40000010000 */
[----:B------:R-:W4:Y:S02]  /*6680*/  LDSM.16.MT88.4 R104, [R131+0x4800] ;  /* 0x004800008368783b */ /* 0x000f240000004200 */
[C---:B--2---:R-:W-:Y:S03]  /*6690*/  HMMA.16816.F32.BF16 R76, R92.reuse, R100, R76 ;  /* 0x000000645c4c723c */ /* 0x044fe6000004184c */
[----:B------:R-:W2:Y:S01]  /*66a0*/  MUFU.EX2 R26, R26 ;  /* 0x0000001a001a7308 */ /* 0x000ea20000000800 */
[----:B------:R-:W-:Y:S04]  /*66b0*/  FADD.FTZ R89, R108, R89 ;  /* 0x000000596c597221 */ /* 0x000fe80000010000 */
[----:B------:R-:W-:Y:S01]  /*66c0*/  HMMA.16816.F32.BF16 R80, R92, R102, R80 ;  /* 0x000000665c50723c */ /* 0x000fe20000041850 */
[----:B------:R-:W5:Y:S03]  /*66d0*/  LDSM.16.MT88.4 R100, [R132+0x4c00] ;  /* 0x004c00008464783b */ /* 0x000f660000004200 */
[----:B------:R-:W-:Y:S01]  /*66e0*/  FADD.FTZ R116, R116, R89 ;  /* 0x0000005974747221 */ /* 0x000fe20000010000 */
[----:B------:R-:W-:Y:S01]  /*66f0*/  MUFU.EX2 R158, R158 ;  /* 0x0000009e009e7308 */ /* 0x000fe20000000800 */
[----:B------:R-:W-:Y:S01]  /*6700*/  FADD.FTZ R89, R155, R122 ;  /* 0x0000007a9b597221 */ /* 0x000fe20000010000 */
[----:B-1----:R-:W-:Y:S01]  /*6710*/  F2FP.BF16.PACK_AB R92, R9, R18 ;  /* 0x00000012095c723e */ /* 0x002fe200000010ff */
[----:B------:R-:W-:Y:S01]  /*6720*/  FADD.FTZ R119, R119, R116 ;  /* 0x0000007477777221 */ /* 0x000fe20000010000 */
[----:B---3--:R-:W-:Y:S03]  /*6730*/  F2FP.BF16.PACK_AB R93, R22, R11 ;  /* 0x0000000b165d723e */ /* 0x008fe600000010ff */
        /* <DEDUP_REMOVED lines=18> */
[C---:B------:R-:W-:Y:S08]  /*6860*/  HMMA.16816.F32.BF16 R68, R92.reuse, R96, R68 ;  /* 0x000000605c44723c */ /* 0x040ff00000041844 */
[C---:B------:R-:W-:Y:S01]  /*6870*/  HMMA.16816.F32.BF16 R72, R92.reuse, R98, R72 ;  /* 0x000000625c48723c */ /* 0x040fe20000041848 */
[----:B------:R-:W1:Y:S01]  /*6880*/  MUFU.EX2 R115, R115 ;  /* 0x0000007300737308 */ /* 0x000e620000000800 */
[----:B------:R-:W3:Y:S06]  /*6890*/  LDSM.16.MT88.4 R96, [R131+0x4c00] ;  /* 0x004c00008360783b */ /* 0x000eec0000004200 */
[C---:B----4-:R-:W-:Y:S03]  /*68a0*/  HMMA.16816.F32.BF16 R76, R92.reuse, R104, R76 ;  /* 0x000000685c4c723c */ /* 0x050fe6000004184c */
[----:B------:R-:W-:Y:S05]  /*68b0*/  MUFU.EX2 R90, R15 ;  /* 0x0000000f005a7308 */ /* 0x000fea0000000800 */
[----:B------:R-:W-:Y:S05]  /*68c0*/  HMMA.16816.F32.BF16 R80, R92, R106, R80 ;  /* 0x0000006a5c50723c */ /* 0x000fea0000041850 */
[----:B------:R-:W4:Y:S02]  /*68d0*/  MUFU.EX2 R87, R87 ;  /* 0x0000005700577308 */ /* 0x000f240000000800 */
[----:B--2---:R-:W-:Y:S02]  /*68e0*/  F2FP.BF16.PACK_AB R92, R165, R162 ;  /* 0x000000a2a55c723e */ /* 0x004fe400000010ff */
[----:B-1----:R-:W-:Y:S06]  /*68f0*/  F2FP.BF16.PACK_AB R93, R115, R84 ;  /* 0x00000054735d723e */ /* 0x002fec00000010ff */
[----:B------:R-:W-:Y:S10]  /*6900*/  MUFU.EX2 R66, R66 ;  /* 0x0000004200427308 */ /* 0x000ff40000000800 */
[----:B------:R1:W2:Y:S01]  /*6910*/  MUFU.EX2 R67, R86 ;  /* 0x0000005600437308 */ /* 0x0002a20000000800 */
[----:B----4-:R-:W-:Y:S01]  /*6920*/  F2FP.BF16.PACK_AB R94, R87, R90 ;  /* 0x0000005a575e723e */ /* 0x010fe200000010ff */
[----:B-1----:R-:W-:Y:S01]  /*6930*/  FADD.FTZ R86, R10, R113 ;  /* 0x000000710a567221 */ /* 0x002fe20000010000 */
[----:B--2---:R-:W-:Y:S03]  /*6940*/  F2FP.BF16.PACK_AB R95, R67, R66 ;  /* 0x00000042435f723e */ /* 0x004fe600000010ff */
[----:B------:R-:W-:Y:S04]  /*6950*/  FADD.FTZ R163, R163, R86 ;  /* 0x00000056a3a37221 */ /* 0x000fe80000010000 */
[----:B------:R-:W-:Y:S01]  /*6960*/  FADD.FTZ R86, R6, R163 ;  /* 0x000000a306567221 */ /* 0x000fe20000010000 */
[C---:B-----5:R-:W-:Y:S03]  /*6970*/  HMMA.16816.F32.BF16 R68, R92.reuse, R100, R68 ;  /* 0x000000645c44723c */ /* 0x060fe60000041844 */
[----:B------:R-:W-:Y:S02]  /*6980*/  FADD.FTZ R161, R161, R86 ;  /* 0x00000056a1a17221 */ /* 0x000fe40000010000 */
[----:B------:R-:W-:Y:S02]  /*6990*/  FADD.FTZ R86, R14, R89 ;  /* 0x000000590e567221 */ /* 0x000fe40000010000 */
[----:B------:R-:W-:Y:S01]  /*69a0*/  FADD.FTZ R88, R18, R161 ;  /* 0x000000a112587221 */ /* 0x000fe20000010000 */
[C---:B------:R-:W-:Y:S04]  /*69b0*/  HMMA.16816.F32.BF16 R72, R92.reuse, R102, R72 ;  /* 0x000000665c48723c */ /* 0x040fe80000041848 */
[----:B------:R-:W-:Y:S02]  /*69c0*/  FADD.FTZ R89, R11, R86 ;  /* 0x000000560b597221 */ /* 0x000fe40000010000 */
[----:B------:R-:W-:Y:S02]  /*69d0*/  FADD.FTZ R88, R9, R88 ;  /* 0x0000005809587221 */ /* 0x000fe40000010000 */
[----:B------:R-:W-:Y:S01]  /*69e0*/  FADD.FTZ R89, R22, R89 ;  /* 0x0000005916597221 */ /* 0x000fe20000010000 */
[C---:B---3--:R-:W-:Y:S03]  /*69f0*/  HMMA.16816.F32.BF16 R76, R92.reuse, R96, R76 ;  /* 0x000000605c4c723c */ /* 0x048fe6000004184c */
        /* <DEDUP_REMOVED lines=16> */
.L_x_4137:
[----:B------:R-:W1:Y:S01]  /*6b00*/  SHFL.BFLY PT, R3, R156, 0x2, 0x1f ;  /* 0x0c401f009c037f89 */ /* 0x000e6200000e0000 */
[----:B------:R-:W-:Y:S01]  /*6b10*/  IMAD.MOV.U32 R9, RZ, RZ, 0x3f800000 ;  /* 0x3f800000ff097424 */ /* 0x000fe200078e00ff */
[----:B------:R-:W-:Y:S01]  /*6b20*/  BSSY B0, `(.L_x_4142) ;  /* 0x0000082000007945 */ /* 0x000fe20003800000 */
[----:B------:R-:W-:Y:S01]  /*6b30*/  IMAD.SHL.U32 R145, R145, 0x8, RZ ;  /* 0x0000000891917824 */ /* 0x000fe200078e00ff */
[----:B------:R-:W2:Y:S01]  /*6b40*/  SHFL.BFLY PT, R8, R153, 0x2, 0x1f ;  /* 0x0c401f0099087f89 */ /* 0x000ea200000e0000 */
[----:B------:R-:W-:-:S02]  /*6b50*/  IMAD.MOV R29, RZ, RZ, -R146 ;  /* 0x000000ffff1d7224 */ /* 0x000fc400078e0a92 */
[----:B------:R-:W-:Y:S01]  /*6b60*/  IMAD R150, R150, 0x10, R147 ;  /* 0x0000001096967824 */ /* 0x000fe200078e0293 */
        /* <DEDUP_REMOVED lines=9> */
[-C--:B------:R-:W-:Y:S02]  /*6c00*/  LEA.HI R12, R4, R5.reuse, RZ, 0x4 ;  /* 0x00000005040c7211 */ /* 0x080fe400078f20ff */
[----:B------:R-:W-:Y:S02]  /*6c10*/  SHF.R.S32.HI R11, RZ, 0x2, R10 ;  /* 0x00000002ff0b7819 */ /* 0x000fe4000001140a */
[----:B------:R-:W-:Y:S02]  /*6c20*/  LOP3.LUT R10, R10, 0xfffffffc, RZ, 0xc0, !PT ;  /* 0xfffffffc0a0a7812 */ /* 0x000fe400078ec0ff */
[----:B------:R-:W-:Y:S02]  /*6c30*/  SHF.R.S32.HI R14, RZ, 0x1f, R11 ;  /* 0x0000001fff0e7819 */ /* 0x000fe4000001140b */
[----:B------:R-:W-:Y:S01]  /*6c40*/  LEA.HI R15, R4, R5, RZ, 0x6 ;  /* 0x00000005040f7211 */ /* 0x000fe200078f30ff */
[----:B------:R-:W-:Y:S01]  /*6c50*/  IMAD.IADD R10, R5, 0x1, -R10 ;  /* 0x00000001050a7824 */ /* 0x000fe200078e0a0a */
[----:B------:R-:W-:-:S02]  /*6c60*/  LEA.HI R14, R14, R11, RZ, 0x3 ;  /* 0x0000000b0e0e7211 */ /* 0x000fc400078f18ff */
[----:B------:R-:W-:Y:S02]  /*6c70*/  SHF.R.S32.HI R12, RZ, 0x4, R12 ;  /* 0x00000004ff0c7819 */ /* 0x000fe4000001140c */
[----:B------:R-:W-:Y:S01]  /*6c80*/  LOP3.LUT R14, R14, 0xfffffff8, RZ, 0xc0, !PT ;  /* 0xfffffff80e0e7812 */ /* 0x000fe200078ec0ff */
[----:B-1----:R-:W-:Y:S01]  /*6c90*/  FADD.FTZ R6, R3, R6 ;  /* 0x0000000603067221 */ /* 0x002fe20000010000 */
[----:B------:R-:W-:Y:S02]  /*6ca0*/  LEA.HI R3, R4, R5, RZ, 0x5 ;  /* 0x0000000504037211 */ /* 0x000fe400078f28ff */
[----:B------:R-:W-:Y:S01]  /*6cb0*/  SHF.L.U32 R15, R15, 0x2, RZ ;  /* 0x000000020f0f7819 */ /* 0x000fe200000006ff */
[----:B--2---:R-:W-:Y:S01]  /*6cc0*/  FADD.FTZ R7, R8, R7 ;  /* 0x0000000708077221 */ /* 0x004fe20000010000 */
[----:B------:R-:W-:Y:S01]  /*6cd0*/  SHF.R.S32.HI R13, RZ, 0x5, R3 ;  /* 0x00000005ff0d7819 */ /* 0x000fe20000011403 */
[----:B------:R-:W-:Y:S01]  /*6ce0*/  IMAD.IADD R11, R11, 0x1, -R14 ;  /* 0x000000010b0b7824 */ /* 0x000fe200078e0a0e */
[----:B------:R-:W-:Y:S01]  /*6cf0*/  FSETP.NE.FTZ.AND P2, PT, R6, RZ, PT ;  /* 0x000000ff0600720b */ /* 0x000fe20003f55000 */
[----:B------:R-:W-:Y:S01]  /*6d00*/  IMAD.MOV.U32 R8, RZ, RZ, 0x3f800000 ;  /* 0x3f800000ff087424 */ /* 0x000fe200078e00ff */
[----:B------:R-:W-:-:S02]  /*6d10*/  FSETP.NE.FTZ.AND P3, PT, R7, RZ, PT ;  /* 0x000000ff0700720b */ /* 0x000fc40003f75000 */
[----:B------:R-:W-:Y:S02]  /*6d20*/  LEA R10, R13, R10, 0x8 ;  /* 0x0000000a0d0a7211 */ /* 0x000fe400078e40ff */
[----:B------:R-:W-:Y:S02]  /*6d30*/  LEA.HI R13, R11, R11, RZ, 0x1 ;  /* 0x0000000b0b0d7211 */ /* 0x000fe400078f08ff */
[----:B------:R-:W-:Y:S02]  /*6d40*/  SHF.L.U32 R12, R12, 0x6, RZ ;  /* 0x000000060c0c7819 */ /* 0x000fe400000006ff */
[----:B------:R-:W-:Y:S02]  /*6d50*/  SHF.R.S32.HI R14, RZ, 0x1, R13 ;  /* 0x00000001ff0e7819 */ /* 0x000fe4000001140d */
[----:B------:R-:W-:Y:S01]  /*6d60*/  LOP3.LUT R16, R13, 0x1fffffe, RZ, 0xc0, !PT ;  /* 0x01fffffe0d107812 */ /* 0x000fe200078ec0ff */
[----:B------:R-:W1:Y:S01]  /*6d70*/  @P2 MUFU.RCP R8, R6 ;  /* 0x0000000600082308 */ /* 0x000e620000001000 */
[----:B------:R-:W-:Y:S01]  /*6d80*/  LOP3.LUT R15, R15, 0x3fffff00, RZ, 0xc0, !PT ;  /* 0x3fffff000f0f7812 */ /* 0x000fe200078ec0ff */
[----:B------:R-:W-:Y:S01]  /*6d90*/  IMAD.SHL.U32 R13, R14, 0x40, RZ ;  /* 0x000000400e0d7824 */ /* 0x000fe200078e00ff */
[----:B------:R-:W-:-:S02]  /*6da0*/  LOP3.LUT R12, R12, 0xc0, RZ, 0xc0, !PT ;  /* 0x000000c00c0c7812 */ /* 0x000fc400078ec0ff */
[----:B------:R-:W-:Y:S01]  /*6db0*/  IADD3 R11, R11, -R16, RZ ;  /* 0x800000100b0b7210 */ /* 0x000fe20007ffe0ff */
[----:B------:R-:W-:Y:S01]  /*6dc0*/  IMAD R15, R144, 0x20, R15 ;  /* 0x00000020900f7824 */ /* 0x000fe200078e020f */
[----:B------:R-:W-:Y:S01]  /*6dd0*/  LOP3.LUT R13, R13, 0xc0, RZ, 0xc0, !PT ;  /* 0x000000c00d0d7812 */ /* 0x000fe200078ec0ff */
[----:B------:R-:W2:Y:S01]  /*6de0*/  @P3 MUFU.RCP R9, R7 ;  /* 0x0000000700093308 */ /* 0x000ea20000001000 */
[----:B------:R-:W-:Y:S01]  /*6df0*/  LOP3.LUT R145, R12, 0x18, R145, 0xf8, !PT ;  /* 0x000000180c917812 */ /* 0x000fe200078ef891 */
[----:B------:R-:W-:Y:S01]  /*6e00*/  IMAD R10, R11, 0x10, R10 ;  /* 0x000000100b0a7824 */ /* 0x000fe200078e020a */
[----:B------:R-:W-:Y:S01]  /*6e10*/  SHF.R.U32.HI R12, RZ, 0x3, R12 ;  /* 0x00000003ff0c7819 */ /* 0x000fe2000001160c */
[----:B------:R-:W-:Y:S01]  /*6e20*/  IMAD R142, R142, 0x4, R15 ;  /* 0x000000048e8e7824 */ /* 0x000fe200078e020f */
[----:B------:R-:W-:Y:S02]  /*6e30*/  LEA.HI R13, R13, R13, RZ, 0x1d ;  /* 0x0000000d0d0d7211 */ /* 0x000fe400078fe8ff */
[----:B------:R-:W-:Y:S01]  /*6e40*/  LOP3.LUT P0, RZ, R14, 0x2, RZ, 0xc0, !PT ;  /* 0x000000020eff7812 */ /* 0x000fe2000780c0ff */
[----:B-1----:R-:W-:Y:S01]  /*6e50*/  FMUL.FTZ R71, R8, R71 ;  /* 0x0000004708477220 */ /* 0x002fe20000410000 */
[----:B------:R-:W-:Y:S01]  /*6e60*/  LOP3.LUT R15, R14, 0x1, RZ, 0xc0, !PT ;  /* 0x000000010e0f7812 */ /* 0x000fe200078ec0ff */
[----:B------:R-:W-:Y:S01]  /*6e70*/  FMUL.FTZ R70, R8, R70 ;  /* 0x0000004608467220 */ /* 0x000fe20000410000 */
[----:B------:R-:W-:Y:S01]  /*6e80*/  LOP3.LUT R11, R145, R12, RZ, 0x3c, !PT ;  /* 0x0000000c910b7212 */ /* 0x000fe200078e3cff */
[----:B------:R-:W-:Y:S01]  /*6e90*/  IMAD.U32 R12, R10, 0x2, R13 ;  /* 0x000000020a0c7824 */ /* 0x000fe200078e000d */
[----:B------:R-:W-:Y:S01]  /*6ea0*/  ISETP.NE.U32.AND P1, PT, R15, 0x1, PT ;  /* 0x000000010f00780c */ /* 0x000fe20003f25070 */
[----:B------:R-:W-:Y:S01]  /*6eb0*/  FMUL.FTZ R75, R8, R75 ;  /* 0x0000004b084b7220 */ /* 0x000fe20000410000 */
[----:B------:R-:W-:Y:S01]  /*6ec0*/  MOV R10, 0xffffffe0 ;  /* 0xffffffe0000a7802 */ /* 0x000fe20000000f00 */
[C---:B--2---:R-:W-:Y:S01]  /*6ed0*/  FMUL.FTZ R68, R9.reuse, R68 ;  /* 0x0000004409447220 */ /* 0x044fe20000410000 */
[----:B------:R-:W-:Y:S01]  /*6ee0*/  STS.64 [R12.X4+0x400], R70 ;  /* 0x000400460c007388 */ /* 0x000fe20000004a00 */
[C---:B------:R-:W-:Y:S01]  /*6ef0*/  FMUL.FTZ R69, R9.reuse, R69 ;  /* 0x0000004509457220 */ /* 0x040fe20000410000 */
[----:B------:R-:W-:Y:S01]  /*6f00*/  SEL R10, R10, 0x20, !P1 ;  /* 0x000000200a0a7807 */ /* 0x000fe20004800000 */
[C---:B------:R-:W-:Y:S01]  /*6f10*/  FMUL.FTZ R72, R9.reuse, R72 ;  /* 0x0000004809487220 */ /* 0x040fe20000410000 */
[----:B------:R-:W-:Y:S01]  /*6f20*/  LEA.HI R4, R4, R5, RZ, 0x3 ;  /* 0x0000000504047211 */ /* 0x000fe200078f18ff */
[C---:B------:R-:W-:Y:S01]  /*6f30*/  FMUL.FTZ R73, R9.reuse, R73 ;  /* 0x0000004909497220 */ /* 0x040fe20000410000 */
[----:B------:R-:W-:Y:S01]  /*6f40*/  STS.64 [R12.X4], R68 ;  /* 0x000000440c007388 */ /* 0x000fe20000004a00 */
[C---:B------:R-:W-:Y:S01]  /*6f50*/  FMUL.FTZ R76, R9.reuse, R76 ;  /* 0x0000004c094c7220 */ /* 0x040fe20000410000 */
[----:B------:R-:W1:Y:S01]  /*6f60*/  @P3 MUFU.LG2 R7, R7 ;  /* 0x0000000700073308 */ /* 0x000e620000000c00 */
[C---:B------:R-:W-:Y:S01]  /*6f70*/  FMUL.FTZ R77, R9.reuse, R77 ;  /* 0x0000004d094d7220 */ /* 0x040fe20000410000 */
[----:B------:R-:W-:Y:S01]  /*6f80*/  LOP3.LUT R32, R4, 0xfffffff8, RZ, 0xc0, !PT ;  /* 0xfffffff804207812 */ /* 0x000fe200078ec0ff */
[C---:B------:R-:W-:Y:S01]  /*6f90*/  FMUL.FTZ R80, R9.reuse, R80 ;  /* 0x0000005009507220 */ /* 0x040fe20000410000 */
[----:B------:R-:W-:Y:S01]  /*6fa0*/  SHF.R.S32.HI R4, RZ, 0x3, R4 ;  /* 0x00000003ff047819 */ /* 0x000fe20000011404 */
[----:B------:R-:W-:Y:S01]  /*6fb0*/  FMUL.FTZ R81, R9, R81 ;  /* 0x0000005109517220 */ /* 0x000fe20000410000 */
[----:B------:R-:W-:Y:S01]  /*6fc0*/  IADD3 R32, -R32, R5, RZ ;  /* 0x0000000520207210 */ /* 0x000fe20007ffe1ff */
[----:B------:R-:W-:Y:S01]  /*6fd0*/  IMAD.SHL.U32 R9, R12, 0x4, RZ ;  /* 0x000000040c097824 */ /* 0x000fe200078e00ff */
[----:B------:R-:W2:Y:S01]  /*6fe0*/  @P2 MUFU.LG2 R6, R6 ;  /* 0x0000000600062308 */ /* 0x000ea20000000c00 */
[----:B------:R-:W-:-:S02]  /*6ff0*/  FMUL.FTZ R74, R8, R74 ;  /* 0x0000004a084a7220 */ /* 0x000fc40000410000 */
[C---:B------:R-:W-:Y:S02]  /*7000*/  FMUL.FTZ R79, R8.reuse, R79 ;  /* 0x0000004f084f7220 */ /* 0x040fe40000410000 */
[C---:B------:R-:W-:Y:S02]  /*7010*/  FMUL.FTZ R78, R8.reuse, R78 ;  /* 0x0000004e084e7220 */ /* 0x040fe40000410000 */
[C---:B------:R-:W-:Y:S02]  /*7020*/  FMUL.FTZ R83, R8.reuse, R83 ;  /* 0x0000005308537220 */ /* 0x040fe40000410000 */
[----:B------:R-:W-:Y:S01]  /*7030*/  FMUL.FTZ R82, R8, R82 ;  /* 0x0000005208527220 */ /* 0x000fe20000410000 */
[----:B------:R-:W-:Y:S01]  /*7040*/  IADD3 R8, R142, R11, RZ ;  /* 0x0000000b8e087210 */ /* 0x000fe20007ffe0ff */
[C---:B------:R-:W-:Y:S01]  /*7050*/  IMAD.IADD R13, R9.reuse, 0x1, R10 ;  /* 0x00000001090d7824 */ /* 0x040fe200078e020a */
[C---:B------:R-:W-:Y:S01]  /*7060*/  IADD3 R11, R9.reuse, 0x40, RZ ;  /* 0x00000040090b7810 */ /* 0x040fe20007ffe0ff */
[----:B------:R-:W-:Y:S01]  /*7070*/  IMAD.SHL.U32 R32, R32, 0x4, RZ ;  /* 0x0000000420207824 */ /* 0x000fe200078e00ff */
[----:B------:R-:W-:Y:S01]  /*7080*/  @P0 IADD3 R11, R9, -0x40, RZ ;  /* 0xffffffc0090b0810 */ /* 0x000fe20007ffe0ff */
[----:B-1----:R-:W-:Y:S01]  /*7090*/  @P3 FMUL.FTZ R7, R7, 0.69314718246459960938 ;  /* 0x3f31721807073820 */ /* 0x002fe20000410000 */
[----:B------:R-:W-:Y:S02]  /*70a0*/  STS.64 [R13], R72 ;  /* 0x000000480d007388 */ /* 0x000fe40000000a00 */
[----:B------:R-:W-:-:S02]  /*70b0*/  IADD3 R30, R10, R11, RZ ;  /* 0x0000000b0a1e7210 */ /* 0x000fc40007ffe0ff */
[----:B------:R-:W-:Y:S01]  /*70c0*/  STS.64 [R13+0x400], R74 ;  /* 0x0004004a0d007388 */ /* 0x000fe20000000a00 */
[----:B------:R-:W-:-:S03]  /*70d0*/  SHF.R.S32.HI R33, RZ, 0x1f, R32 ;  /* 0x0000001fff217819 */ /* 0x000fc60000011420 */
[----:B------:R-:W1:Y:S02]  /*70e0*/  S2R R10, SR_CTAID.Z ;  /* 0x00000000000a7919 */ /* 0x000e640000002700 */
[----:B------:R-:W-:Y:S02]  /*70f0*/  IMAD.WIDE R32, R4, 0x20, R32 ;  /* 0x0000002004207825 */ /* 0x000fe400078e0220 */
[----:B------:R-:W3:Y:S04]  /*7100*/  S2R R9, SR_CTAID.Y ;  /* 0x0000000000097919 */ /* 0x000ee80000002600 */
[----:B------:R-:W-:Y:S04]  /*7110*/  STS.64 [R11], R76 ;  /* 0x0000004c0b007388 */ /* 0x000fe80000000a00 */
[----:B------:R2:W-:Y:S04]  /*7120*/  STS.64 [R11+0x400], R78 ;  /* 0x0004004e0b007388 */ /* 0x0005e80000000a00 */
[----:B------:R-:W-:Y:S04]  /*7130*/  STS.64 [R30], R80 ;  /* 0x000000501e007388 */ /* 0x000fe80000000a00 */
[----:B------:R5:W-:Y:S04]  /*7140*/  STS.64 [R30+0x400], R82 ;  /* 0x000400521e007388 */ /* 0x000be80000000a00 */
[----:B------:R-:W-:Y:S01]  /*7150*/  BAR.SYNC.DEFER_BLOCKING 0x0 ;  /* 0x0000000000007b1d */ /* 0x000fe20000010000 */
[----:B-1----:R-:W-:-:S02]  /*7160*/  IMAD R10, R29, c[0x0][0x1c0], R10 ;  /* 0x000070001d0a7a24 */ /* 0x002fc400078e020a */
[----:B---3--:R-:W-:-:S04]  /*7170*/  IMAD R9, R9, c[0x0][0x210], R146 ;  /* 0x0000840009097a24 */ /* 0x008fc800078e0292 */
[----:B------:R-:W-:Y:S02]  /*7180*/  IMAD R9, R9, c[0x0][0x1c0], R10 ;  /* 0x0000700009097a24 */ /* 0x000fe400078e020a */
[----:B--2---:R-:W-:Y:S01]  /*7190*/  @P2 FMUL.FTZ R11, R6, 0.69314718246459960938 ;  /* 0x3f317218060b2820 */ /* 0x004fe20000410000 */
[----:B-----5:R-:W-:Y:S01]  /*71a0*/  LOP3.LUT R30, R3, 0xffffffe0, RZ, 0xc0, !PT ;  /* 0xffffffe0031e7812 */ /* 0x020fe200078ec0ff */
[----:B------:R-:W1:Y:S01]  /*71b0*/  LDS.128 R20, [R8.X4] ;  /* 0x0000000008147984 */ /* 0x000e620000004c00 */
[----:B------:R-:W-:Y:S02]  /*71c0*/  IMAD.MOV.U32 R3, RZ, RZ, -0x800000 ;  /* 0xff800000ff037424 */ /* 0x000fe400078e00ff */
[----:B------:R-:W-:Y:S01]  /*71d0*/  IADD3 R30, -R30, R5, RZ ;  /* 0x000000051e1e7210 */ /* 0x000fe20007ffe1ff */
[----:B------:R-:W2:Y:S01]  /*71e0*/  LDS.128 R16, [R8.X4+0x800] ;  /* 0x0008000008107984 */ /* 0x000ea20000004c00 */
[----:B------:R-:W-:Y:S01]  /*71f0*/  MOV R5, 0xff800000 ;  /* 0xff80000000057802 */ /* 0x000fe20000000f00 */
[----:B------:R-:W-:Y:S01]  /*7200*/  @P3 FFMA.FTZ R3, R2, c[0x0][0x238], R7 ;  /* 0x00008e0002033a23 */ /* 0x000fe20000010007 */
[----:B------:R-:W-:Y:S01]  /*7210*/  LOP3.LUT P0, RZ, R30, 0x3, RZ, 0xc0, !PT ;  /* 0x000000031eff7812 */ /* 0x000fe2000780c0ff */
[----:B------:R-:W3:Y:S01]  /*7220*/  LDS.128 R12, [R8.X4+0x1000] ;  /* 0x00100000080c7984 */ /* 0x000ee20000004c00 */
[----:B------:R-:W-:-:S03]  /*7230*/  @P2 FFMA.FTZ R5, R0, c[0x0][0x238], R11 ;  /* 0x00008e0000052a23 */ /* 0x000fc6000001000b */
[----:B------:R4:W1:Y:S02]  /*7240*/  LDS.128 R24, [R8.X4+0x1800] ;  /* 0x0018000008187984 */ /* 0x0008640000004c00 */
[----:B----4-:R-:W-:-:S05]  /*7250*/  SHF.L.U32 R8, R28, 0x6, RZ ;  /* 0x000000061c087819 */ /* 0x010fca00000006ff */
[----:B------:R-:W-:Y:S01]  /*7260*/  IMAD R9, R9, c[0x0][0x214], R8 ;  /* 0x0000850009097a24 */ /* 0x000fe200078e0208 */
[----:B------:R-:W-:Y:S05]  /*7270*/  @P0 BRA `(.L_x_4143) ;  /* 0x000000c000000947 */ /* 0x000fea0003800000 */
[----:B------:R-:W-:Y:S01]  /*7280*/  IMAD.MOV.U32 R7, RZ, RZ, -0x40 ;  /* 0xffffffc0ff077424 */ /* 0x000fe200078e00ff */
        /* <DEDUP_REMOVED lines=11> */
.L_x_4143:
[----:B------:R-:W-:Y:S05]  /*7340*/  BSYNC B0 ;  /* 0x0000000000007941 */ /* 0x000fea0003800000 */
.L_x_4142:
[----:B------:R-:W-:-:S05]  /*7350*/  IMAD R9, R9, c[0x0][0x22c], RZ ;  /* 0x00008b0009097a24 */ /* 0x000fca00078e02ff */
[----:B------:R-:W-:-:S04]  /*7360*/  IADD3 R0, P0, R9, R32, RZ ;  /* 0x0000002009007210 */ /* 0x000fc80007f1e0ff */
[----:B------:R-:W-:Y:S02]  /*7370*/  LEA.HI.X.SX32 R9, R9, R33, 0x1, P0 ;  /* 0x0000002109097211 */ /* 0x000fe400000f0eff */
[----:B------:R-:W-:-:S04]  /*7380*/  LEA R2, P0, R0, c[0x0][0x1d8], 0x2 ;  /* 0x0000760000027a11 */ /* 0x000fc800078010ff */
[----:B----4-:R-:W-:-:S05]  /*7390*/  LEA.HI.X R3, R0, c[0x0][0x1dc], R9, 0x2, P0 ;  /* 0x0000770000037a11 */ /* 0x010fca00000f1409 */
[----:B-1----:R-:W-:Y:S04]  /*73a0*/  STG.E.128 [R2.64], R20 ;  /* 0x0000001402007986 */ /* 0x002fe8000c101d0a */
[----:B--2---:R-:W-:Y:S04]  /*73b0*/  STG.E.128 [R2.64+0x800], R16 ;  /* 0x0008001002007986 */ /* 0x004fe8000c101d0a */
[----:B---3--:R-:W-:Y:S04]  /*73c0*/  STG.E.128 [R2.64+0x1000], R12 ;  /* 0x0010000c02007986 */ /* 0x008fe8000c101d0a */
[----:B------:R-:W-:Y:S01]  /*73d0*/  STG.E.128 [R2.64+0x1800], R24 ;  /* 0x0018001802007986 */ /* 0x000fe2000c101d0a */
[----:B------:R-:W-:Y:S05]  /*73e0*/  EXIT ;  /* 0x000000000000794d */ /* 0x000fea0003800000 */
.L_x_4144:
        /* <DEDUP_REMOVED lines=9> */
.L_x_5242:


//--------------------- .text._ZN5flash24flash_fwd_splitkv_kernelI23Flash_fwd_kernel_traitsILi32ELi64ELi128ELi4ELb0ELb0EN7cutlass10bfloat16_tE19Flash_kernel_traitsILi32ELi64ELi128ELi4ES3_EELb1ELb0ELb0ELb1ELb1ELb1ELb1ELb0EEEvNS_16Flash_fwd_paramsE --------------------------
	.section	.text._ZN5flash24flash_fwd_splitkv_kernelI23Flash_fwd_kernel_traitsILi32ELi64ELi128ELi4ELb0ELb0EN7cutlass10bfloat16_tE19Flash_kernel_traitsILi32ELi64ELi128ELi4ES3_EELb1ELb0ELb0ELb1ELb1ELb1ELb1ELb0EEEvNS_16Flash_fwd_paramsE,"ax",@progbits
	.sectioninfo	@"SHI_REGISTERS=154"
	.align	128
        .global         _ZN5flash24flash_fwd_splitkv_kernelI23Flash_fwd_kernel_traitsILi32ELi64ELi128ELi4ELb0ELb0EN7cutlass10bfloat16_tE19Flash_kernel_traitsILi32ELi64ELi128ELi4ES3_EELb1ELb0ELb0ELb1ELb1ELb1ELb1ELb0EEEvNS_16Flash_fwd_paramsE
        .type           _ZN5flash24flash_fwd_splitkv_kernelI23Flash_fwd_kernel_traitsILi32ELi64ELi128ELi4ELb0ELb0EN7cutlass10bfloat16_tE19Flash_kernel_traitsILi32ELi64ELi128ELi4ES3_EELb1ELb0ELb0ELb1ELb1ELb1ELb1ELb0EEEvNS_16Flash_fwd_paramsE,@function
        .size           _ZN5flash24flash_fwd_splitkv_kernelI23Flash_fwd_kernel_traitsILi32ELi64ELi128ELi4ELb0ELb0EN7cutlass10bfloat16_tE19Flash_kernel_traitsILi32ELi64ELi128ELi4ES3_EELb1ELb0ELb0ELb1ELb1ELb1ELb1ELb0EEEvNS_16Flash_fwd_paramsE,(.L_x_5243 - _ZN5flash24flash_fwd_splitkv_kernelI23Flash_fwd_kernel_traitsILi32ELi64ELi128ELi4ELb0ELb0EN7cutlass10bfloat16_tE19Flash_kernel_traitsILi32ELi64ELi128ELi4ES3_EELb1ELb0ELb0ELb1ELb1ELb1ELb1ELb0EEEvNS_16Flash_fwd_paramsE)
        .other          _ZN5flash24flash_fwd_splitkv_kernelI23Flash_fwd_kernel_traitsILi32ELi64ELi128ELi4ELb0ELb0EN7cutlass10bfloat16_tE19Flash_kernel_traitsILi32ELi64ELi128ELi4ES3_EELb1ELb0ELb0ELb1ELb1ELb1ELb1ELb0EEEvNS_16Flash_fwd_paramsE,@"STO_CUDA_ENTRY STV_DEFAULT"
_ZN5flash24flash_fwd_splitkv_kernelI23Flash_fwd_kernel_traitsILi32ELi64ELi128ELi4ELb0ELb0EN7cutlass10bfloat16_tE19Flash_kernel_traitsILi32ELi64ELi128ELi4ES3_EELb1ELb0ELb0ELb1ELb1ELb1ELb1ELb0EEEvNS_16Flash_fwd_paramsE:
.text._ZN5flash24flash_fwd_splitkv_kernelI23Flash_fwd_kernel_traitsILi32ELi64ELi128ELi4ELb0ELb0EN7cutlass10bfloat16_tE19Flash_kernel_traitsILi32ELi64ELi128ELi4ES3_EELb1ELb0ELb0ELb1ELb1ELb1ELb1ELb0EEEvNS_16Flash_fwd_paramsE:
        /* <DEDUP_REMOVED lines=10> */
[----:B-1----:R-:W1:-:S12]  /*00a0*/  MUFU.RCP R4, R4 ;  /* 0x0000000400047308 */ /* 0x002e580000001000 */
[----:B------:R-:W-:Y:S01]  /*00b0*/  @P1 IMAD.MOV.U32 R3, RZ, RZ, 0x4 ;  /* 0x00000004ff031424 */ /* 0x000fe200078e00ff */
[----:B-1----:R-:W-:-:S04]  /*00c0*/  IADD3 R4, R4, 0xffffffe, RZ ;  /* 0x0ffffffe04047810 */ /* 0x002fc80007ffe0ff */
        /* <DEDUP_REMOVED lines=41> */
[----:B------:R-:W-:-:S03]  /*0360*/  LOP3.LUT R4, R4, c[0x0][0x10], RZ, 0x3c, !PT ;  /* 0x0000040004047a12 */ /* 0x000fc600078e3cff */
[----:B------:R-:W-:Y:S01]  /*0370*/  IMAD.MOV.U32 R5, RZ, RZ, R0 ;  /* 0x000000ffff057224 */ /* 0x000fe200078e0000 */
[----:B------:R-:W-:Y:S02]  /*0380*/  ISETP.GE.AND P0, PT, R4, RZ, PT ;  /* 0x000000ff0400720c */ /* 0x000fe40003f06270 */
[----:B------:R-:W-:Y:S02]  /*0390*/  IADD3 R4, R49, 0xbf, RZ ;  /* 0x000000bf31047810 */ /* 0x000fe40007ffe0ff */
[----:B--2---:R-:W-:Y:S02]  /*03a0*/  IADD3 R6, R6, 0xffffffe, RZ ;  /* 0x0ffffffe06067810 */ /* 0x004fe40007ffe0ff */
[----:B------:R-:W-:Y:S02]  /*03b0*/  IADD3 R4, R46, -c[0x0][0x214], R4 ;  /* 0x800085002e047a10 */ /* 0x000fe40007ffe004 */
[----:B------:R-:W2:Y:S02]  /*03c0*/  F2I.FTZ.U32.TRUNC.NTZ R7, R6 ;  /* 0x0000000600077305 */ /* 0x000ea4000021f000 */
[----:B------:R-:W-:-:S04]  /*03d0*/  IADD3 R4, R4, c[0x0][0x2e8], RZ ;  /* 0x0000ba0004047a10 */ /* 0x000fc80007ffe0ff */
[----:B------:R-:W-:-:S04]  /*03e0*/  SHF.R.S32.HI R20, RZ, 0x1f, R4 ;  /* 0x0000001fff147819 */ /* 0x000fc80000011404 */
[----:B------:R-:W-:-:S04]  /*03f0*/  LEA.HI R20, R20, R4, RZ, 0x7 ;  /* 0x0000000414147211 */ /* 0x000fc800078f38ff */
[----:B------:R-:W-:Y:S01]  /*0400*/  SHF.R.S32.HI R20, RZ, 0x7, R20 ;  /* 0x00000007ff147819 */ /* 0x000fe20000011414 */
[----:B--2---:R-:W-:Y:S02]  /*0410*/  IMAD.MOV R2, RZ, RZ, -R7 ;  /* 0x000000ffff027224 */ /* 0x004fe400078e0a07 */
[----:B------:R-:W-:Y:S02]  /*0420*/  IMAD.MOV.U32 R6, RZ, RZ, RZ ;  /* 0x000000ffff067224 */ /* 0x000fe400078e00ff */
[----:B------:R-:W-:-:S04]  /*0430*/  IMAD R2, R2, R3, RZ ;  /* 0x0000000302027224 */ /* 0x000fc800078e02ff */
[----:B------:R-:W-:-:S06]  /*0440*/  IMAD.HI.U32 R2, R7, R2, R6 ;  /* 0x0000000207027227 */ /* 0x000fcc00078e0006 */
        /* <DEDUP_REMOVED lines=9> */
[----:B------:R-:W2:Y:S01]  /*04e0*/  S2R R0, SR_CTAID.Y ;  /* 0x0000000000007919 */ /* 0x000ea20000002600 */
[----:B------:R-:W-:-:S04]  /*04f0*/  SHF.R.S32.HI R3, RZ, 0x1f, R5 ;  /* 0x0000001fff037819 */ /* 0x000fc80000011405 */
[----:B------:R-:W-:-:S04]  /*0500*/  LEA.HI R3, R3, R5, RZ, 0x7 ;  /* 0x0000000503037211 */ /* 0x000fc800078f38ff */
[----:B------:R-:W-:Y:S02]  /*0510*/  SHF.R.S32.HI R3, RZ, 0x7, R3 ;  /* 0x00000007ff037819 */ /* 0x000fe40000011403 */
[----:B------:R-:W-:-:S05]  /*0520*/  @P2 IADD3 R2, R2, 0x1, RZ ;  /* 0x0000000102022810 */ /* 0x000fca0007ffe0ff */
        /* <DEDUP_REMOVED lines=12> */
[----:B------:R-:W-:-:S03]  /*05f0*/  IMAD R5, R5, c[0x0][0x1c0], R12 ;  /* 0x0000700005057a24 */ /* 0x000fc600078e020c */
[----:B------:R-:W-:Y:S01]  /*0600*/  LOP3.LUT R3, R2, 0x3ffffff8, RZ, 0xc0, !PT ;  /* 0x3ffffff802037812 */ /* 0x000fe200078ec0ff */
[----:B------:R-:W-:Y:S01]  /*0610*/  IMAD R5, R5, c[0x0][0x214], R49 ;  /* 0x0000850005057a24 */ /* 0x000fe200078e0231 */
[----:B------:R-:W-:Y:S02]  /*0620*/  SHF.R.S32.HI R0, RZ, 0x3, R2 ;  /* 0x00000003ff007819 */ /* 0x000fe40000011402 */
[----:B------:R-:W-:Y:S01]  /*0630*/  IADD3 R49, -R49, c[0x0][0x214], RZ ;  /* 0x0000850031317a10 */ /* 0x000fe20007ffe1ff */
[----:B------:R-:W-:Y:S01]  /*0640*/  IMAD.IADD R3, R47, 0x1, -R3 ;  /* 0x000000012f037824 */ /* 0x000fe200078e0a03 */
[C---:B------:R-:W-:Y:S01]  /*0650*/  IADD3 R4, R0.reuse, 0x10, RZ ;  /* 0x0000001000047810 */ /* 0x040fe20007ffe0ff */
[----:B------:R-:W-:Y:S01]  /*0660*/  IMAD R2, R5, c[0x0][0x22c], RZ ;  /* 0x00008b0005027a24 */ /* 0x000fe200078e02ff */
[-C--:B------:R-:W-:Y:S01]  /*0670*/  ISETP.GE.OR P4, PT, R0, R49.reuse, P5 ;  /* 0x000000310000720c */ /* 0x080fe20002f86670 */
[----:B------:R-:W-:Y:S01]  /*0680*/  IMAD.SHL.U32 R6, R3, 0x4, RZ ;  /* 0x0000000403067824 */ /* 0x000fe200078e00ff */
[----:B------:R-:W-:-:S02]  /*0690*/  ISETP.GE.OR P3, PT, R4, R49, P5 ;  /* 0x000000310400720c */ /* 0x000fc40002f66670 */
[C---:B------:R-:W-:Y:S02]  /*06a0*/  IADD3 R3, R0.reuse, 0x20, RZ ;  /* 0x0000002000037810 */ /* 0x040fe40007ffe0ff */
[--C-:B------:R-:W-:Y:S02]  /*06b0*/  SHF.R.S32.HI R7, RZ, 0x1f, R6.reuse ;  /* 0x0000001fff077819 */ /* 0x100fe40000011406 */
[----:B------:R-:W-:Y:S02]  /*06c0*/  SHF.R.S32.HI R4, RZ, 0x1f, R5 ;  /* 0x0000001fff047819 */ /* 0x000fe40000011405 */
[----:B------:R-:W-:Y:S01]  /*06d0*/  IADD3 R5, P0, R5, R0, RZ ;  /* 0x0000000005057210 */ /* 0x000fe20007f1e0ff */
[C---:B------:R-:W-:Y:S01]  /*06e0*/  IMAD.WIDE R6, R0.reuse, 0x20, R6 ;  /* 0x0000002000067825 */ /* 0x040fe200078e0206 */
[----:B------:R-:W-:Y:S02]  /*06f0*/  ISETP.GE.OR P2, PT, R3, R49, P5 ;  /* 0x000000310300720c */ /* 0x000fe40002f46670 */
[----:B------:R-:W-:-:S02]  /*0700*/  LEA.HI.X.SX32 R4, R0, R4, 0x1, P0 ;  /* 0x0000000400047211 */ /* 0x000fc400000f0eff */
[----:B------:R-:W-:Y:S02]  /*0710*/  IADD3 R0, R0, 0x30, RZ ;  /* 0x0000003000007810 */ /* 0x000fe40007ffe0ff */
[----:B------:R-:W-:Y:S02]  /*0720*/  IADD3 R3, P1, R2, R6, RZ ;  /* 0x0000000602037210 */ /* 0x000fe40007f3e0ff */
[----:B------:R-:W-:Y:S02]  /*0730*/  ISETP.GE.OR P5, PT, R0, R49, P5 ;  /* 0x000000310000720c */ /* 0x000fe40002fa6670 */
[----:B------:R-:W-:Y:S02]  /*0740*/  LEA.HI.X.SX32 R2, R2, R7, 0x1, P1 ;  /* 0x0000000702027211 */ /* 0x000fe400008f0eff */
[----:B------:R-:W-:Y:S02]  /*0750*/  LEA R8, P1, R3, c[0x0][0x1d8], 0x2 ;  /* 0x0000760003087a11 */ /* 0x000fe400078210ff */
[----:B------:R-:W-:-:S02]  /*0760*/  LEA R6, P0, R5, c[0x0][0x208], 0x2 ;  /* 0x0000820005067a11 */ /* 0x000fc400078010ff */
[----:B------:R-:W-:Y:S01]  /*0770*/  LEA.HI.X R9, R3, c[0x0][0x1dc], R2, 0x2, P1 ;  /* 0x0000770003097a11 */ /* 0x000fe200008f1402 */
[----:B------:R-:W-:Y:S01]  /*0780*/  @!P3 IMAD.MOV.U32 R3, RZ, RZ, -0x800000 ;  /* 0xff800000ff03b424 */ /* 0x000fe200078e00ff */
        /* <DEDUP_REMOVED lines=14> */
.L_x_4145:
        /* <DEDUP_REMOVED lines=19> */
.L_x_4146:
[----:B-1----:R-:W-:Y:S01]  /*09a0*/  IABS R2, c[0x0][0x2d0] ;  /* 0x0000b40000027a13 */ /* 0x002fe20000000000 */
        /* <DEDUP_REMOVED lines=10> */
[----:B-----5:R-:W-:Y:S01]  /*0a50*/  IMAD.HI.U32 R4, R7, R3, R6 ;  /* 0x0000000307047227 */ /* 0x020fe200078e0006 */
        /* <DEDUP_REMOVED lines=59> */
[----:B------:R-:W-:-:S04]  /*0e10*/  IMAD.WIDE.U32 R8, R5, c[0x0][0x198], R8 ;  /* 0x0000660005087a25 */ /* 0x000fc800078e0008 */
[----:B------:R-:W-:-:S04]  /*0e20*/  IMAD.IADD R9, R9, 0x1, R0 ;  /* 0x0000000109097824 */ /* 0x000fc800078e0200 */
[----:B------:R-:W-:-:S04]  /*0e30*/  IMAD.WIDE.U32 R8, R7, c[0x0][0x1b0], R8 ;  /* 0x00006c0007087a25 */ /* 0x000fc800078e0008 */
[----:B------:R-:W-:Y:S01]  /*0e40*/  IMAD.MOV.U32 R16, RZ, RZ, R8 ;  /* 0x000000ffff107224 */ /* 0x000fe200078e0008 */
[----:B------:R-:W-:Y:S01]  /*0e50*/  IADD3 R17, R9, R17, RZ ;  /* 0x0000001109117210 */ /* 0x000fe20007ffe0ff */
[----:B------:R-:W-:Y:S05]  /*0e60*/  BRA `(.L_x_4148) ;  /* 0x0000035000007947 */ /* 0x000fea0003800000 */
.L_x_4147:
[----:B------:R-:W-:Y:S02]  /*0e70*/  IABS R6, c[0x0][0x1c8] ;  /* 0x0000720000067a13 */ /* 0x000fe40000000000 */
[----:B------:R-:W-:Y:S02]  /*0e80*/  LEA R5, R20, 0xffffff80, 0x7 ;  /* 0xffffff8014057811 */ /* 0x000fe400078e38ff */
[----:B------:R-:W1:Y:S01]  /*0e90*/  I2F.RP R8, R6 ;  /* 0x0000000600087306 */ /* 0x000e620000209400 */
[----:B-----5:R-:W-:Y:S02]  /*0ea0*/  SHF.R.S32.HI R18, RZ, 0x1f, R4 ;  /* 0x0000001fff127819 */ /* 0x020fe40000011404 */
        /* <DEDUP_REMOVED lines=9> */
[----:B------:R-:W-:Y:S02]  /*0f40*/  MOV R3, R0 ;  /* 0x0000000000037202 */ /* 0x000fe40000000f00 */
[----:B------:R-:W-:-:S03]  /*0f50*/  SHF.R.S32.HI R8, RZ, 0x1f, R16 ;  /* 0x0000001fff087819 */ /* 0x000fc60000011410 */
        /* <DEDUP_REMOVED lines=25> */
[----:B------:R-:W-:Y:S02]  /*10f0*/  SHF.R.S32.HI R13, RZ, 0x1f, R7 ;  /* 0x0000001fff0d7819 */ /* 0x000fe40000011407 */
[----:B------:R-:W-:Y:S01]  /*1100*/  MOV R8, R16 ;  /* 0x0000001000087202 */ /* 0x000fe20000000f00 */
[----:B------:R-:W-:Y:S02]  /*1110*/  IMAD R0, R4, c[0x0][0x184], R0 ;  /* 0x0000610004007a24 */ /* 0x000fe400078e0200 */
[----:B------:R-:W-:-:S02]  /*1120*/  IMAD R18, R18, c[0x0][0x188], RZ ;  /* 0x0000620012127a24 */ /* 0x000fc400078e02ff */
[----:B------:R-:W-:Y:S02]  /*1130*/  IMAD.IADD R15, R15, 0x1, R0 ;  /* 0x000000010f0f7824 */ /* 0x000fe400078e0200 */
[----:B------:R-:W-:Y:S02]  /*1140*/  IMAD R0, R13, c[0x0][0x1b0], RZ ;  /* 0x00006c000d007a24 */ /* 0x000fe400078e02ff */
[----:B------:R-:W-:-:S04]  /*1150*/  IMAD.WIDE.U32 R22, R4, c[0x0][0x188], R8 ;  /* 0x0000620004167a25 */ /* 0x000fc800078e0008 */
[----:B------:R-:W-:-:S04]  /*1160*/  IMAD.WIDE.U32 R8, R7, c[0x0][0x1b0], R14 ;  /* 0x00006c0007087a25 */ /* 0x000fc800078e000e */
[----:B------:R-:W-:Y:S01]  /*1170*/  IMAD R0, R7, c[0x0][0x1b4], R0 ;  /* 0x00006d0007007a24 */ /* 0x000fe200078e0200 */
[----:B------:R-:W-:Y:S01]  /*1180*/  MOV R16, R8 ;  /* 0x0000000800107202 */ /* 0x000fe20000000f00 */
[----:B------:R-:W-:-:S03]  /*1190*/  IMAD R18, R4, c[0x0][0x18c], R18 ;  /* 0x0000630004127a24 */ /* 0x000fc600078e0212 */
[----:B------:R-:W-:Y:S01]  /*11a0*/  IADD3 R17, R9, R0, RZ ;  /* 0x0000000009117210 */ /* 0x000fe20007ffe0ff */
[----:B------:R-:W-:Y:S02]  /*11b0*/  IMAD.IADD R18, R23, 0x1, R18 ;  /* 0x0000000117127824 */ /* 0x000fe400078e0212 */
.L_x_4148:
[----:B------:R-:W-:Y:S01]  /*11c0*/  SHF.R.S32.HI R48, RZ, 0x1f, R47 ;  /* 0x0000001fff307819 */ /* 0x000fe2000001142f */
[----:B------:R-:W-:Y:S01]  /*11d0*/  IMAD R13, R13, c[0x0][0x1b8], RZ ;  /* 0x00006e000d0d7a24 */ /* 0x000fe200078e02ff */
[----:B------:R-:W-:Y:S01]  /*11e0*/  ULDC.64 UR6, c[0x0][0x198] ;  /* 0x0000660000067ab9 */ /* 0x000fe20000000a00 */
[C---:B------:R-:W-:Y:S01]  /*11f0*/  IMAD.SHL.U32 R70, R47.reuse, 0x2, RZ ;  /* 0x000000022f467824 */ /* 0x040fe200078e00ff */
        /* <DEDUP_REMOVED lines=8> */
[----:B------:R-:W-:Y:S01]  /*1280*/  SHF.R.S32.HI R114, RZ, 0x3, R21 ;  /* 0x00000003ff727819 */ /* 0x000fe20000011415 */
[----:B------:R-:W-:Y:S01]  /*1290*/  USHF.L.U64.HI UR5, UR4, UR8, UR5 ;  /* 0x0000000804057299 */ /* 0x000fe20008010205 */
[----:B------:R-:W-:Y:S01]  /*12a0*/  SHF.R.S32.HI R14, RZ, 0x2, R112 ;  /* 0x00000002ff0e7819 */ /* 0x000fe20000011470 */
[C---:B------:R-:W-:Y:S01]  /*12b0*/  IMAD.IADD R24, R47.reuse, 0x1, -R24 ;  /* 0x000000012f187824 */ /* 0x040fe200078e0a18 */
[----:B------:R-:W-:Y:S01]  /*12c0*/  SHF.R.S32.HI R6, RZ, 0x4, R0 ;  /* 0x00000004ff067819 */ /* 0x000fe20000011400 */
[----:B------:R-:W-:Y:S01]  /*12d0*/  IMAD.SHL.U32 R8, R114, 0x40, RZ ;  /* 0x0000004072087824 */ /* 0x000fe200078e00ff */
[----:B------:R-:W-:Y:S01]  /*12e0*/  LOP3.LUT R19, R0, 0xfffffff0, RZ, 0xc0, !PT ;  /* 0xfffffff000137812 */ /* 0x000fe200078ec0ff */
[----:B------:R-:W-:Y:S01]  /*12f0*/  IMAD.SHL.U32 R24, R24, 0x8, RZ ;  /* 0x0000000818187824 */ /* 0x000fe200078e00ff */
[----:B------:R-:W-:Y:S01]  /*1300*/  LEA.HI R0, R0, R6, RZ, 0x1 ;  /* 0x0000000600007211 */ /* 0x000fe200078f08ff */
[----:B------:R-:W-:Y:S01]  /*1310*/  USHF.L.U32 UR4, UR4, 0x6, URZ ;  /* 0x0000000604047899 */ /* 0x000fe2000800063f */
[----:B------:R-:W-:Y:S01]  /*1320*/  LEA.HI R112, R112, R14, RZ, 0x1 ;  /* 0x0000000e70707211 */ /* 0x000fe200078f08ff */
[----:B------:R-:W-:Y:S01]  /*1330*/  IMAD.IADD R19, R47, 0x1, -R19 ;  /* 0x000000012f137824 */ /* 0x000fe200078e0a13 */
[----:B------:R-:W-:-:S02]  /*1340*/  LOP3.LUT R8, R8, 0xc0, RZ, 0xc0, !PT ;  /* 0x000000c008087812 */ /* 0x000fc400078ec0ff */
[----:B------:R-:W-:Y:S02]  /*1350*/  LEA.HI R4, R21, R114, RZ, 0x1 ;  /* 0x0000007215047211 */ /* 0x000fe400078f08ff */
[----:B------:R-:W-:Y:S02]  /*1360*/  LOP3.LUT R0, R0, 0xfffffffe, RZ, 0xc0, !PT ;  /* 0xfffffffe00007812 */ /* 0x000fe400078ec0ff */
[----:B------:R-:W-:Y:S02]  /*1370*/  LEA.HI R48, R48, R47, RZ, 0x5 ;  /* 0x0000002f30307211 */ /* 0x000fe400078f28ff */
[----:B------:R-:W-:Y:S01]  /*1380*/  LOP3.LUT R112, R112, 0x7fffffe, RZ, 0xc0, !PT ;  /* 0x07fffffe70707812 */ /* 0x000fe200078ec0ff */
[----:B------:R-:W-:Y:S01]  /*1390*/  IMAD.IADD R0, R6, 0x1, -R0 ;  /* 0x0000000106007824 */ /* 0x000fe200078e0a00 */
[----:B------:R-:W-:Y:S02]  /*13a0*/  LOP3.LUT R23, R8, 0x18, R24, 0xf8, !PT ;  /* 0x0000001808177812 */ /* 0x000fe400078ef818 */
[----:B------:R-:W-:Y:S01]  /*13b0*/  LOP3.LUT R4, R4, 0xfffffffe, RZ, 0xc0, !PT ;  /* 0xfffffffe04047812 */ /* 0x000fe200078ec0ff */
[----:B------:R-:W-:Y:S01]  /*13c0*/  IMAD.IADD R112, R14, 0x1, -R112 ;  /* 0x000000010e707824 */ /* 0x000fe200078e0a70 */
[----:B------:R-:W-:-:S02]  /*13d0*/  SHF.R.U32.HI R8, RZ, 0x3, R8 ;  /* 0x00000003ff087819 */ /* 0x000fc40000011608 */
[----:B------:R-:W-:Y:S01]  /*13e0*/  SHF.R.S32.HI R120, RZ, 0x5, R48 ;  /* 0x00000005ff787819 */ /* 0x000fe20000011430 */
[----:B------:R-:W-:Y:S01]  /*13f0*/  IMAD.IADD R114, R114, 0x1, -R4 ;  /* 0x0000000172727824 */ /* 0x000fe200078e0a04 */
[-C--:B------:R-:W-:Y:S02]  /*1400*/  LEA.HI R9, R19, R19.reuse, RZ, 0x1 ;  /* 0x0000001313097211 */ /* 0x080fe400078f08ff */
[----:B------:R-:W-:Y:S01]  /*1410*/  SHF.R.S32.HI R6, RZ, 0x1f, R116 ;  /* 0x0000001fff067819 */ /* 0x000fe20000011474 */
[C---:B------:R-:W-:Y:S01]  /*1420*/  IMAD R112, R120.reuse, 0x8, R112 ;  /* 0x0000000878707824 */ /* 0x040fe200078e0270 */
[----:B------:R-:W-:Y:S01]  /*1430*/  LOP3.LUT R21, R21, 0xfffffff8, RZ, 0xc0, !PT ;  /* 0xfffffff815157812 */ /* 0x000fe200078ec0ff */
[----:B------:R-:W-:Y:S01]  /*1440*/  IMAD R49, R120, 0x10, R49 ;  /* 0x0000001078317824 */ /* 0x000fe200078e0231 */
[----:B------:R-:W-:Y:S01]  /*1450*/  LOP3.LUT R8, R23, R8, RZ, 0x3c, !PT ;  /* 0x0000000817087212 */ /* 0x000fe200078e3cff */
[----:B------:R-:W-:Y:S01]  /*1460*/  IMAD R6, R6, c[0x0][0x178], RZ ;  /* 0x00005e0006067a24 */ /* 0x000fe200078e02ff */
[----:B------:R-:W-:Y:S01]  /*1470*/  LOP3.LUT R45, R9, 0x7fffffe, RZ, 0xc0, !PT ;  /* 0x07fffffe092d7812 */ /* 0x000fe200078ec0ff */
[----:B------:R-:W-:Y:S01]  /*1480*/  IMAD.IADD R21, R47, 0x1, -R21 ;  /* 0x000000012f157824 */ /* 0x000fe200078e0a15 */
[----:B------:R-:W-:Y:S01]  /*1490*/  IADD3 R22, P0, R24, R22, RZ ;  /* 0x0000001618167210 */ /* 0x000fe20007f1e0ff */
[----:B------:R-:W-:Y:S01]  /*14a0*/  IMAD.U32 R112, R112, 0x20, R8 ;  /* 0x0000002070707824 */ /* 0x000fe200078e0008 */
[----:B------:R-:W-:Y:S01]  /*14b0*/  SHF.R.S32.HI R25, RZ, 0x1f, R24 ;  /* 0x0000001fff197819 */ /* 0x000fe20000011418 */
[----:B------:R-:W-:Y:S01]  /*14c0*/  IMAD.IADD R45, R19, 0x1, -R45 ;  /* 0x00000001132d7824 */ /* 0x000fe200078e0a2d */
[----:B------:R-:W-:Y:S01]  /*14d0*/  SHF.R.S32.HI R4, RZ, 0x1f, R19 ;  /* 0x0000001fff047819 */ /* 0x000fe20000011413 */
[----:B------:R-:W-:Y:S01]  /*14e0*/  IMAD R6, R116, c[0x0][0x17c], R6 ;  /* 0x00005f0074067a24 */ /* 0x000fe200078e0206 */
[----:B------:R-:W-:Y:S01]  /*14f0*/  SHF.R.S32.HI R8, RZ, 0x1f, R12 ;  /* 0x0000001fff087819 */ /* 0x000fe2000001140c */
[----:B------:R-:W-:Y:S01]  /*1500*/  IMAD.X R23, R25, 0x1, R18, P0 ;  /* 0x0000000119177824 */ /* 0x000fe200000e0612 */
[----:B------:R-:W-:Y:S01]  /*1510*/  LEA.HI R4, R4, R19, RZ, 0x3 ;  /* 0x0000001304047211 */ /* 0x000fe200078f18ff */
[----:B------:R-:W-:Y:S01]  /*1520*/  IMAD.WIDE.U32 R18, R116, c[0x0][0x178], R24 ;  /* 0x00005e0074127a25 */ /* 0x000fe200078e0018 */
[----:B------:R-:W-:-:S02]  /*1530*/  SHF.R.S32.HI R15, RZ, 0x1f, R14 ;  /* 0x0000001fff0f7819 */ /* 0x000fc4000001140e */
[----:B------:R-:W-:Y:S01]  /*1540*/  LEA.HI R115, R21, R21, RZ, 0x1 ;  /* 0x0000001515737211 */ /* 0x000fe200078f08ff */
[----:B------:R-:W-:Y:S01]  /*1550*/  IMAD.IADD R19, R19, 0x1, R6 ;  /* 0x0000000113137824 */ /* 0x000fe200078e0206 */
[----:B------:R-:W-:Y:S01]  /*1560*/  IADD3 R5, P0, R14, R5, RZ ;  /* 0x000000050e057210 */ /* 0x000fe20007f1e0ff */
[----:B------:R-:W-:Y:S01]  /*1570*/  IMAD R8, R8, c[0x0][0x1a8], RZ ;  /* 0x00006a0008087a24 */ /* 0x000fe200078e02ff */
[----:B------:R-:W-:Y:S01]  /*1580*/  IADD3 R16, P1, R24, R16, RZ ;  /* 0x0000001018107210 */ /* 0x000fe20007f3e0ff */
[----:B------:R-:W-:Y:S01]  /*1590*/  IMAD R6, R7, c[0x0][0x1bc], R13 ;  /* 0x00006f0007067a24 */ /* 0x000fe200078e020d */
[----:B------:R-:W-:Y:S01]  /*15a0*/  LOP3.LUT R113, R115, 0xfffffffe, RZ, 0xc0, !PT ;  /* 0xfffffffe73717812 */ /* 0x000fe200078ec0ff */
[----:B------:R-:W-:Y:S01]  /*15b0*/  IMAD.WIDE.U32 R22, R7, c[0x0][0x1b8], R22 ;  /* 0x00006e0007167a25 */ /* 0x000fe200078e0016 */
[----:B------:R-:W-:Y:S02]  /*15c0*/  SHF.R.S32.HI R115, RZ, 0x1, R115 ;  /* 0x00000001ff737819 */ /* 0x000fe40000011473 */
[----:B------:R-:W-:Y:S01]  /*15d0*/  SHF.R.S32.HI R13, RZ, 0x1f, R9 ;  /* 0x0000001fff0d7819 */ /* 0x000fe20000011409 */
[----:B------:R-:W-:Y:S01]  /*15e0*/  IMAD.X R7, R15, 0x1, R3, P0 ;  /* 0x000000010f077824 */ /* 0x000fe200000e0603 */
[----:B------:R-:W-:Y:S01]  /*15f0*/  SHF.R.S32.HI R3, RZ, 0x1, R9 ;  /* 0x00000001ff037819 */ /* 0x000fe20000011409 */
[----:B------:R-:W-:-:S02]  /*1600*/  IMAD.X R17, R25, 0x1, R17, P1 ;  /* 0x0000000119117824 */ /* 0x000fc400008e0611 */
[----:B------:R-:W-:Y:S01]  /*1610*/  IMAD R9, R15, c[0x0][0x198], RZ ;  /* 0x000066000f097a24 */ /* 0x000fe200078e02ff */
[----:B------:R-:W-:Y:S01]  /*1620*/  LEA.HI R13, R13, R3, RZ, 0x2 ;  /* 0x000000030d0d7211 */ /* 0x000fe200078f10ff */
[C---:B------:R-:W-:Y:S02]  /*1630*/  IMAD R8, R12.reuse, c[0x0][0x1ac], R8 ;  /* 0x00006b000c087a24 */ /* 0x040fe400078e0208 */
[----:B------:R-:W-:Y:S01]  /*1640*/  IMAD.WIDE.U32 R18, R12, c[0x0][0x1a8], R18 ;  /* 0x00006a000c127a25 */ /* 0x000fe200078e0012 */
[----:B------:R-:W-:-:S03]  /*1650*/  LOP3.LUT R13, R13, 0xfffffffc, RZ, 0xc0, !PT ;  /* 0xfffffffc0d0d7812 */ /* 0x000fc600078ec0ff */
[----:B------:R-:W-:-:S04]  /*1660*/  IMAD.WIDE R10, R10, 0x40, R14 ;  /* 0x000000400a0a7825 */ /* 0x000fc800078e020e */
[----:B------:R-:W-:Y:S02]  /*1670*/  IMAD.SHL.U32 R12, R115, 0x40, RZ ;  /* 0x00000040730c7824 */ /* 0x000fe400078e00ff */
[C---:B------:R-:W-:Y:S02]  /*1680*/  IMAD R9, R14.reuse, c[0x0][0x19c], R9 ;  /* 0x000067000e097a24 */ /* 0x040fe400078e0209 */
[----:B------:R-:W-:Y:S01]  /*1690*/  IMAD.WIDE.U32 R16, R14, c[0x0][0x198], R16 ;  /* 0x000066000e107a25 */ /* 0x000fe200078e0010 */
[----:B------:R-:W-:-:S03]  /*16a0*/  LOP3.LUT R12, R12, 0xc0, RZ, 0xc0, !PT ;  /* 0x000000c00c0c7812 */ /* 0x000fc600078ec0ff */
[----:B------:R-:W-:Y:S01]  /*16b0*/  IMAD.IADD R15, R19, 0x1, R8 ;  /* 0x00000001130f7824 */ /* 0x000fe200078e0208 */
[----:B------:R-:W-:Y:S01]  /*16c0*/  LEA R111, P0, R16, c[0x0][0x168], 0x1 ;  /* 0x00005a00106f7a11 */ /* 0x000fe200078008ff */
[----:B------:R-:W-:Y:S02]  /*16d0*/  IMAD R8, R11, c[0x0][0x190], RZ ;  /* 0x000064000b087a24 */ /* 0x000fe400078e02ff */
[----:B------:R-:W-:Y:S02]  /*16e0*/  IMAD.MOV.U32 R14, RZ, RZ, R18 ;  /* 0x000000ffff0e7224 */ /* 0x000fe400078e0012 */
[----:B------:R-:W-:Y:S02]  /*16f0*/  IMAD.SHL.U32 R11, R114, 0x8, RZ ;  /* 0x00000008720b7824 */ /* 0x000fe400078e00ff */
[C---:B------:R-:W-:Y:S02]  /*1700*/  IMAD R8, R10.reuse, c[0x0][0x194], R8 ;  /* 0x000065000a087a24 */ /* 0x040fe400078e0208 */
[----:B------:R-:W-:Y:S01]  /*1710*/  IMAD.WIDE.U32 R14, R10, c[0x0][0x190], R14 ;  /* 0x000064000a0e7a25 */ /* 0x000fe200078e000e */
[----:B------:R-:W-:-:S02]  /*1720*/  LOP3.LUT R11, R12, 0x8, R11, 0xf8, !PT ;  /* 0x000000080c0b7812 */ /* 0x000fc400078ef80b */
[----:B------:R-:W-:Y:S01]  /*1730*/  SHF.R.U32.HI R12, RZ, 0x3, R12 ;  /* 0x00000003ff0c7819 */ /* 0x000fe2000001160c */
[----:B------:R-:W-:Y:S01]  /*1740*/  IMAD.IADD R8, R15, 0x1, R8 ;  /* 0x000000010f087824 */ /* 0x000fe200078e0208 */
[C---:B------:R-:W-:Y:S01]  /*1750*/  LEA R10, P1, R14.reuse, c[0x0][0x160], 0x1 ;  /* 0x000058000e0a7a11 */ /* 0x040fe200078208ff */
[----:B------:R-:W-:Y:S01]  /*1760*/  IMAD.IADD R23, R23, 0x1, R6 ;  /* 0x0000000117177824 */ /* 0x000fe200078e0206 */
[----:B------:R-:W-:Y:S01]  /*1770*/  LOP3.LUT R6, R11, R12, RZ, 0x3c, !PT ;  /* 0x0000000c0b067212 */ /* 0x000fe200078e3cff */
[----:B------:R-:W-:Y:S01]  /*1780*/  IMAD.IADD R9, R17, 0x1, R9 ;  /* 0x0000000111097824 */ /* 0x000fe200078e0209 */
[----:B------:R-:W-:Y:S01]  /*1790*/  LEA.HI.X R11, R14, c[0x0][0x164], R8, 0x1, P1 ;  /* 0x000059000e0b7a11 */ /* 0x000fe200008f0c08 */
[----:B------:R-:W-:Y:S02]  /*17a0*/  IMAD.MOV.U32 R8, RZ, RZ, c[0x0][0x190] ;  /* 0x00006400ff087624 */ /* 0x000fe400078e00ff */
[----:B------:R-:W-:Y:S01]  /*17b0*/  IMAD.IADD R3, R3, 0x1, -R13 ;  /* 0x0000000103037824 */ /* 0x000fe200078e0a0d */
[----:B------:R-:W-:Y:S01]  /*17c0*/  LEA.HI.X R110, R16, c[0x0][0x16c], R9, 0x1, P0 ;  /* 0x00005b00106e7a11 */ /* 0x000fe200000f0c09 */
[----:B------:R-:W-:Y:S01]  /*17d0*/  IMAD R9, R7, c[0x0][0x1a0], RZ ;  /* 0x0000680007097a24 */ /* 0x000fe200078e02ff */
[----:B------:R-:W-:Y:S01]  /*17e0*/  IADD3 R14, P0, R111, UR9, RZ ;  /* 0x000000096f0e7c10 */ /* 0x000fe2000ff1e0ff */
[----:B------:R-:W-:Y:S01]  /*17f0*/  IMAD.MOV.U32 R7, RZ, RZ, c[0x0][0x194] ;  /* 0x00006500ff077624 */ /* 0x000fe200078e00ff */
[----:B------:R-:W-:Y:S01]  /*1800*/  LEA R12, P1, R8, R10, 0x6 ;  /* 0x0000000a080c7211 */ /* 0x000fe200078230ff */
[----:B------:R-:W-:Y:S01]  /*1810*/  IMAD.SHL.U32 R112, R112, 0x2, RZ ;  /* 0x0000000270707824 */ /* 0x000fe200078e00ff */
[----:B------:R-:W-:Y:S01]  /*1820*/  IADD3.X R15, R110, UR7, RZ, P0, !PT ;  /* 0x000000076e0f7c10 */ /* 0x000fe200087fe4ff */
[C---:B------:R-:W-:Y:S01]  /*1830*/  IMAD R9, R5.reuse, c[0x0][0x1a4], R9 ;  /* 0x0000690005097a24 */ /* 0x040fe200078e0209 */
[----:B------:R-:W-:Y:S01]  /*1840*/  LEA.HI.X R13, R8, R11, R7, 0x6, P1 ;  /* 0x0000000b080d7211 */ /* 0x000fe200008f3407 */
[----:B------:R-:W-:Y:S01]  /*1850*/  IMAD.WIDE.U32 R22, R5, c[0x0][0x1a0], R22 ;  /* 0x0000680005167a25 */ /* 0x000fe200078e0016 */
[----:B------:R-:W-:Y:S01]  /*1860*/  IADD3 R16, P0, R14, UR9, RZ ;  /* 0x000000090e107c10 */ /* 0x000fe2000ff1e0ff */
[----:B------:R-:W-:Y:S01]  /*1870*/  @!PT LDS RZ, [RZ] ;  /* 0x00000000fffff984 */ /* 0x000fe20000000800 */
[----:B------:R-:W-:Y:S01]  /*1880*/  @!PT LDS RZ, [RZ] ;  /* 0x00000000fffff984 */ /* 0x000fe20000000800 */
[----:B------:R-:W-:Y:S01]  /*1890*/  @!PT LDS RZ, [RZ] ;  /* 0x00000000fffff984 */ /* 0x000fe20000000800 */
[----:B------:R1:W-:Y:S01]  /*18a0*/  LDGSTS.E.BYPASS.LTC128B.128 [R112], [R10.64] ;  /* 0x000000000a707fae */ /* 0x0003e2000b901d4a */
[----:B------:R-:W-:Y:S01]  /*18b0*/  LOP3.LUT P1, RZ, R3, 0x2, RZ, 0xc0, !PT ;  /* 0x0000000203ff7812 */ /* 0x000fe2000782c0ff */
[----:B------:R-:W-:Y:S01]  /*18c0*/  IMAD.IADD R9, R23, 0x1, R9 ;  /* 0x0000000117097824 */ /* 0x000fe200078e0209 */
[----:B------:R-:W-:Y:S01]  /*18d0*/  IADD3.X R17, R15, UR7, RZ, P0, !PT ;  /* 0x000000070f117c10 */ /* 0x000fe200087fe4ff */
[----:B------:R2:W-:Y:S01]  /*18e0*/  LDGSTS.E.BYPASS.LTC128B.128 [R112+0x800], [R12.64] ;  /* 0x008000000c707fae */ /* 0x0005e2000b901d4a */
[----:B------:R-:W-:-:S02]  /*18f0*/  IMAD.SHL.U32 R44, R4, 0x20, RZ ;  /* 0x00000020042c7824 */ /* 0x000fc400078e00ff */
[----:B------:R-:W-:Y:S02]  /*1900*/  IMAD.SHL.U32 R4, R0, 0x8, RZ ;  /* 0x0000000800047824 */ /* 0x000fe400078e00ff */
[----:B------:R-:W-:Y:S01]  /*1910*/  IMAD.IADD R113, R21, 0x1, -R113 ;  /* 0x0000000115717824 */ /* 0x000fe200078e0a71 */
[----:B------:R-:W-:-:S03]  /*1920*/  LOP3.LUT R44, R44, 0xffffff00, RZ, 0xc0, !PT ;  /* 0xffffff002c2c7812 */ /* 0x000fc600078ec0ff */
[----:B------:R-:W-:Y:S02]  /*1930*/  IMAD R0, R0, 0x8, R113 ;  /* 0x0000000800007824 */ /* 0x000fe400078e0271 */
[----:B------:R-:W-:Y:S02]  /*1940*/  IMAD R106, R120, 0x200, R44 ;  /* 0x00000200786a7824 */ /* 0x000fe400078e022c */
[----:B------:R-:W-:Y:S02]  /*1950*/  IMAD.U32 R0, R0, 0x20, R6 ;  /* 0x0000002000007824 */ /* 0x000fe400078e0006 */
[C---:B------:R-:W-:Y:S02]  /*1960*/  IMAD R106, R45.reuse, 0x20, R106 ;  /* 0x000000202d6a7824 */ /* 0x040fe400078e026a */
[C---:B------:R-:W-:Y:S01]  /*1970*/  IMAD.SHL.U32 R23, R0.reuse, 0x2, RZ ;  /* 0x0000000200177824 */ /* 0x040fe200078e00ff */
[----:B------:R-:W-:Y:S01]  /*1980*/  LEA R105, R0, 0x1000, 0x1 ;  /* 0x0000100000697811 */ /* 0x000fe200078e08ff */
[----:B------:R-:W-:-:S03]  /*1990*/  IMAD R102, R45, 0x20, R44 ;  /* 0x000000202d667824 */ /* 0x000fc600078e022c */
[----:B------:R-:W-:Y:S02]  /*19a0*/  IADD3 R103, R105, 0x20, RZ ;  /* 0x0000002069677810 */ /* 0x000fe40007ffe0ff */
[----:B-1----:R-:W-:Y:S01]  /*19b0*/  IADD3 R10, P0, R16, UR9, RZ ;  /* 0x00000009100a7c10 */ /* 0x002fe2000ff1e0ff */
[----:B--2---:R-:W-:-:S03]  /*19c0*/  IMAD.MOV.U32 R12, RZ, RZ, R111 ;  /* 0x000000ffff0c7224 */ /* 0x004fc600078e006f */
[----:B------:R-:W-:Y:S01]  /*19d0*/  IADD3.X R11, R17, UR7, RZ, P0, !PT ;  /* 0x00000007110b7c10 */ /* 0x000fe200087fe4ff */
[----:B------:R-:W-:Y:S01]  /*19e0*/  IMAD.MOV.U32 R13, RZ, RZ, R110 ;  /* 0x000000ffff0d7224 */ /* 0x000fe200078e006e */
[----:B------:R-:W-:-:S04]  /*19f0*/  LEA R109, P0, R22, c[0x0][0x170], 0x1 ;  /* 0x00005c00166d7a11 */ /* 0x000fc800078008ff */
[----:B------:R1:W-:Y:S01]  /*1a00*/  LDGSTS.E.BYPASS.LTC128B.128 [R112+0x1000], [R12.64] ;  /* 0x010000000c707fae */ /* 0x0003e2000b901d4a */
[----:B------:R-:W-:Y:S01]  /*1a10*/  LEA.HI.X R108, R22, c[0x0][0x174], R9, 0x1, P0 ;  /* 0x00005d00166c7a11 */ /* 0x000fe200000f0c09 */
[----:B------:R-:W-:Y:S01]  /*1a20*/  IMAD.SHL.U32 R22, R3, 0x40, RZ ;  /* 0x0000004003167824 */ /* 0x000fe200078e00ff */
[----:B------:R-:W-:Y:S01]  /*1a30*/  IADD3 R8, P0, R109, UR4, RZ ;  /* 0x000000046d087c10 */ /* 0x000fe2000ff1e0ff */
[----:B------:R1:W-:Y:S01]  /*1a40*/  LDGSTS.E.BYPASS.LTC128B.128 [R112+0x1800], [R14.64] ;  /* 0x018000000e707fae */ /* 0x0003e2000b901d4a */
[----:B------:R-:W-:Y:S02]  /*1a50*/  IMAD.MOV.U32 R3, RZ, RZ, 0x20 ;  /* 0x00000020ff037424 */ /* 0x000fe400078e00ff */
[----:B------:R-:W-:Y:S01]  /*1a60*/  LOP3.LUT R22, R22, 0xc0, RZ, 0xc0, !PT ;  /* 0x000000c016167812 */ /* 0x000fe200078ec0ff */
[----:B------:R2:W-:Y:S01]  /*1a70*/  LDGSTS.E.BYPASS.LTC128B.128 [R112+0x2000], [R16.64] ;  /* 0x0200000010707fae */ /* 0x0005e2000b901d4a */
[----:B------:R-:W-:Y:S01]  /*1a80*/  IADD3.X R9, R108, UR5, RZ, P0, !PT ;  /* 0x000000056c097c10 */ /* 0x000fe200087fe4ff */
[----:B------:R-:W-:Y:S01]  /*1a90*/  IMAD.MOV.U32 R5, RZ, RZ, R108 ;  /* 0x000000ffff057224 */ /* 0x000fe200078e006c */
[----:B------:R-:W-:Y:S01]  /*1aa0*/  LOP3.LUT R4, R22, 0x8, R4, 0xf8, !PT ;  /* 0x0000000816047812 */ /* 0x000fe200078ef804 */
[----:B------:R3:W-:Y:S01]  /*1ab0*/  LDGSTS.E.BYPASS.LTC128B.128 [R112+0x2800], [R10.64] ;  /* 0x028000000a707fae */ /* 0x0007e2000b901d4a */
[----:B------:R-:W-:-:S02]  /*1ac0*/  SHF.R.U32.HI R22, RZ, 0x3, R22 ;  /* 0x00000003ff167819 */ /* 0x000fc40000011616 */
[----:B------:R-:W-:Y:S01]  /*1ad0*/  IADD3 R6, P0, R8, UR4, RZ ;  /* 0x0000000408067c10 */ /* 0x000fe2000ff1e0ff */
[----:B------:R-:W0:Y:S01]  /*1ae0*/  LDGDEPBAR ;  /* 0x00000000000079af */ /* 0x000e220000000000 */
[----:B------:R-:W-:Y:S01]  /*1af0*/  LOP3.LUT R22, R4, R22, RZ, 0x3c, !PT ;  /* 0x0000001604167212 */ /* 0x000fe200078e3cff */
[----:B------:R-:W-:Y:S01]  /*1b00*/  IMAD.MOV.U32 R4, RZ, RZ, R109 ;  /* 0x000000ffff047224 */ /* 0x000fe200078e006d */
[----:B------:R-:W-:Y:S02]  /*1b10*/  IADD3.X R7, R9, UR5, RZ, P0, !PT ;  /* 0x0000000509077c10 */ /* 0x000fe400087fe4ff */
[----:B------:R-:W-:Y:S01]  /*1b20*/  SEL R3, R3, 0xffffffe0, !P1 ;  /* 0xffffffe003037807 */ /* 0x000fe20004800000 */
[C---:B------:R-:W-:Y:S02]  /*1b30*/  IMAD.IADD R106, R22.reuse, 0x1, R106 ;  /* 0x00000001166a7824 */ /* 0x040fe400078e026a */
[----:B------:R-:W-:Y:S02]  /*1b40*/  IMAD.IADD R102, R22, 0x1, R102 ;  /* 0x0000000116667824 */ /* 0x000fe400078e0266 */
[----:B------:R-:W-:-:S04]  /*1b50*/  IMAD.SHL.U32 R106, R106, 0x2, RZ ;  /* 0x000000026a6a7824 */ /* 0x000fc800078e00ff */
[----:B------:R-:W-:Y:S01]  /*1b60*/  IMAD.IADD R104, R106, 0x1, R3 ;  /* 0x000000016a687824 */ /* 0x000fe200078e0203 */
[----:B------:R-:W-:-:S04]  /*1b70*/  DEPBAR.LE SB0, 0x0 ;  /* 0x000080000000791a */ /* 0x000fc80000000000 */
[----:B------:R-:W-:Y:S06]  /*1b80*/  BAR.SYNC.DEFER_BLOCKING 0x0 ;  /* 0x0000000000007b1d */ /* 0x000fec0000010000 */
[----:B------:R-:W-:Y:S01]  /*1b90*/  @!PT LDS RZ, [RZ] ;  /* 0x00000000fffff984 */ /* 0x000fe20000000800 */
[----:B------:R-:W-:Y:S01]  /*1ba0*/  @!PT LDS RZ, [RZ] ;  /* 0x00000000fffff984 */ /* 0x000fe20000000800 */
[----:B------:R-:W-:Y:S01]  /*1bb0*/  @!PT LDS RZ, [RZ] ;  /* 0x00000000fffff984 */ /* 0x000fe20000000800 */
[----:B------:R4:W-:Y:S04]  /*1bc0*/  LDGSTS.E.BYPASS.LTC128B.128 [R112+0x3000], [R4.64] ;  /* 0x0300000004707fae */ /* 0x0009e8000b901d4a */
[----:B------:R3:W-:Y:S04]  /*1bd0*/  LDGSTS.E.BYPASS.LTC128B.128 [R112+0x3800], [R8.64] ;  /* 0x0380000008707fae */ /* 0x0007e8000b901d4a */
[----:B------:R5:W-:Y:S01]  /*1be0*/  LDGSTS.E.BYPASS.LTC128B.128 [R112+0x4000], [R6.64] ;  /* 0x0400000006707fae */ /* 0x000be2000b901d4a */
[----:B----4-:R-:W-:-:S04]  /*1bf0*/  IADD3 R4, P0, R6, UR4, RZ ;  /* 0x0000000406047c10 */ /* 0x010fc8000ff1e0ff */
[----:B------:R-:W-:Y:S02]  /*1c00*/  IADD3.X R5, R7, UR5, RZ, P0, !PT ;  /* 0x0000000507057c10 */ /* 0x000fe400087fe4ff */
[----:B------:R-:W-:-:S03]  /*1c10*/  LOP3.LUT P0, RZ, R115, 0x2, RZ, 0xc0, !PT ;  /* 0x0000000273ff7812 */ /* 0x000fc6000780c0ff */
[----:B------:R5:W-:Y:S04]  /*1c20*/  LDGSTS.E.BYPASS.LTC128B.128 [R112+0x4800], [R4.64] ;  /* 0x0480000004707fae */ /* 0x000be8000b901d4a */
[----:B------:R-:W-:Y:S04]  /*1c30*/  LDSM.16.M88.4 R32, [R23+0x1000] ;  /* 0x001000001720783b */ /* 0x000fe80000000200 */
[----:B-1----:R-:W-:Y:S02]  /*1c40*/  LDSM.16.M88.4 R12, [R104] ;  /* 0x00000000680c783b */ /* 0x002fe40000000200 */
        /* <DEDUP_REMOVED lines=9> */
[----:B------:R-:W-:Y:S01]  /*1ce0*/  LDSM.16.M88.4 R36, [R23+0x1800] ;  /* 0x001800001724783b */ /* 0x000fe20000000200 */
[----:B------:R-:W-:-:S02]  /*1cf0*/  IADD3 R87, R103, 0x1800, RZ ;  /* 0x0000180067577810 */ /* 0x000fc40007ffe0ff */
[----:B------:R-:W-:Y:S01]  /*1d00*/  IADD3 R86, R103, 0x1c00, RZ ;  /* 0x00001c0067567810 */ /* 0x000fe20007ffe0ff */
[----:B-----5:R-:W3:Y:S04]  /*1d10*/  LDSM.16.M88.4 R4, [R106] ;  /* 0x000000006a04783b */ /* 0x020ee80000000200 */
[----:B------:R-:W0:Y:S01]  /*1d20*/  LDGDEPBAR ;  /* 0x00000000000079af */ /* 0x000e220000000000 */
[C---:B---3--:R-:W-:Y:S08]  /*1d30*/  HMMA.16816.F32.BF16 R8, R4.reuse, R32, RZ ;  /* 0x000000200408723c */ /* 0x048ff000000418ff */
[C---:B------:R-:W-:Y:S08]  /*1d40*/  HMMA.16816.F32.BF16 R32, R4.reuse, R34, RZ ;  /* 0x000000220420723c */ /* 0x040ff000000418ff */
[----:B--2---:R-:W-:Y:S08]  /*1d50*/  HMMA.16816.F32.BF16 R16, R4, R24, RZ ;  /* 0x000000180410723c */ /* 0x004ff000000418ff */
[C---:B------:R-:W-:Y:S08]  /*1d60*/  HMMA.16816.F32.BF16 R8, R12.reuse, R28, R8 ;  /* 0x0000001c0c08723c */ /* 0x040ff00000041808 */
[C---:B------:R-:W-:Y:S01]  /*1d70*/  HMMA.16816.F32.BF16 R32, R12.reuse, R30, R32 ;  /* 0x0000001e0c20723c */ /* 0x040fe20000041820 */
[----:B------:R-:W1:Y:S07]  /*1d80*/  LDSM.16.M88.4 R28, [R103+0x800] ;  /* 0x00080000671c783b */ /* 0x000e6e0000000200 */
[----:B------:R-:W-:Y:S08]  /*1d90*/  HMMA.16816.F32.BF16 R16, R12, R40, R16 ;  /* 0x000000280c10723c */ /* 0x000ff00000041810 */
        /* <DEDUP_REMOVED lines=10> */
[----:B------:R-:W-:Y:S02]  /*1e40*/  FMUL.FTZ R16, R16, c[0x0][0x2ec] ;  /* 0x0000bb0010107a20 */ /* 0x000fe40000410000 */
[----:B------:R-:W-:Y:S02]  /*1e50*/  FMUL.FTZ R17, R17, c[0x0][0x2ec] ;  /* 0x0000bb0011117a20 */ /* 0x000fe40000410000 */
[----:B------:R-:W-:Y:S01]  /*1e60*/  FMUL.FTZ R18, R18, c[0x0][0x2ec] ;  /* 0x0000bb0012127a20 */ /* 0x000fe20000410000 */
[----:B------:R3:W4:Y:S01]  /*1e70*/  MUFU.TANH R55, R11 ;  /* 0x0000000b00377308 */ /* 0x0007220000002400 */
[----:B------:R-:W-:-:S07]  /*1e80*/  FMUL.FTZ R19, R19, c[0x0][0x2ec] ;  /* 0x0000bb0013137a20 */ /* 0x000fce0000410000 */
[----:B------:R-:W5:Y:S01]  /*1e90*/  MUFU.TANH R57, R32 ;  /* 0x0000002000397308 */ /* 0x000f620000002400 */
[C---:B---3--:R-:W-:Y:S07]  /*1ea0*/  HMMA.16816.F32.BF16 R8, R4.reuse, R26, RZ ;  /* 0x0000001a0408723c */ /* 0x048fee00000418ff */
[----:B------:R-:W-:Y:S01]  /*1eb0*/  MUFU.TANH R52, R33 ;  /* 0x0000002100347308 */ /* 0x000fe20000002400 */
[C---:B------:R-:W-:Y:S07]  /*1ec0*/  HMMA.16816.F32.BF16 R24, R4.reuse, R36, RZ ;  /* 0x000000240418723c */ /* 0x040fee00000418ff */
[----:B------:R-:W3:Y:S01]  /*1ed0*/  MUFU.TANH R54, R34 ;  /* 0x0000002200367308 */ /* 0x000ee20000002400 */
[----:B------:R-:W-:Y:S07]  /*1ee0*/  HMMA.16816.F32.BF16 R36, R4, R38, RZ ;  /* 0x000000260424723c */ /* 0x000fee00000418ff */
[----:B------:R2:W2:Y:S01]  /*1ef0*/  MUFU.TANH R51, R35 ;  /* 0x0000002300337308 */ /* 0x0004a20000002400 */
[C---:B------:R-:W-:Y:S07]  /*1f00*/  HMMA.16816.F32.BF16 R8, R12.reuse, R42, R8 ;  /* 0x0000002a0c08723c */ /* 0x040fee0000041808 */
[----:B------:R-:W3:Y:S01]  /*1f10*/  MUFU.TANH R56, R16 ;  /* 0x0000001000387308 */ /* 0x000ee20000002400 */
[C---:B-1----:R-:W-:Y:S01]  /*1f20*/  HMMA.16816.F32.BF16 R24, R12.reuse, R28, R24 ;  /* 0x0000001c0c18723c */ /* 0x042fe20000041818 */
[----:B--2---:R-:W1:Y:S06]  /*1f30*/  LDSM.16.M88.4 R32, [R23+0x1c00] ;  /* 0x001c00001720783b */ /* 0x004e6c0000000200 */
[----:B------:R-:W2:Y:S01]  /*1f40*/  MUFU.TANH R53, R17 ;  /* 0x0000001100357308 */ /* 0x000ea20000002400 */
[----:B------:R-:W-:Y:S07]  /*1f50*/  HMMA.16816.F32.BF16 R36, R12, R30, R36 ;  /* 0x0000001e0c24723c */ /* 0x000fee0000041824 */
[----:B------:R-:W-:Y:S01]  /*1f60*/  MUFU.TANH R69, R18 ;  /* 0x0000001200457308 */ /* 0x000fe20000002400 */
[----:B------:R-:W-:-:S07]  /*1f70*/  FMUL.FTZ R8, R8, c[0x0][0x2ec] ;  /* 0x0000bb0008087a20 */ /* 0x000fce0000410000 */
[----:B------:R2:W1:Y:S01]  /*1f80*/  MUFU.TANH R68, R19 ;  /* 0x0000001300447308 */ /* 0x0004620000002400 */
[----:B------:R-:W-:Y:S02]  /*1f90*/  FMUL.FTZ R9, R9, c[0x0][0x2ec] ;  /* 0x0000bb0009097a20 */ /* 0x000fe40000410000 */
[----:B------:R-:W-:Y:S02]  /*1fa0*/  FMUL.FTZ R10, R10, c[0x0][0x2ec] ;  /* 0x0000bb000a0a7a20 */ /* 0x000fe40000410000 */
[----:B------:R-:W-:Y:S02]  /*1fb0*/  FMUL.FTZ R11, R11, c[0x0][0x2ec] ;  /* 0x0000bb000b0b7a20 */ /* 0x000fe40000410000 */
[----:B------:R-:W-:Y:S01]  /*1fc0*/  FMUL.FTZ R24, R24, c[0x0][0x2ec] ;  /* 0x0000bb0018187a20 */ /* 0x000fe20000410000 */
[----:B------:R-:W3:Y:S01]  /*1fd0*/  MUFU.TANH R75, R8 ;  /* 0x00000008004b7308 */ /* 0x000ee20000002400 */
[----:B------:R-:W-:Y:S02]  /*1fe0*/  FMUL.FTZ R25, R25, c[0x0][0x2ec] ;  /* 0x0000bb0019197a20 */ /* 0x000fe40000410000 */
[----:B------:R-:W-:-:S02]  /*1ff0*/  FMUL.FTZ R26, R26, c[0x0][0x2ec] ;  /* 0x0000bb001a1a7a20 */ /* 0x000fc40000410000 */
[----:B------:R-:W-:Y:S02]  /*2000*/  FMUL.FTZ R27, R27, c[0x0][0x2ec] ;  /* 0x0000bb001b1b7a20 */ /* 0x000fe40000410000 */
[----:B------:R-:W-:Y:S01]  /*2010*/  FMUL.FTZ R36, R36, c[0x0][0x2ec] ;  /* 0x0000bb0024247a20 */ /* 0x000fe20000410000 */
[----:B--2---:R-:W2:Y:S01]  /*2020*/  LDSM.16.M88.4 R16, [R103+0xc00] ;  /* 0x000c00006710783b */ /* 0x004ea20000000200 */
[----:B------:R-:W-:Y:S01]  /*2030*/  MUFU.TANH R74, R9 ;  /* 0x00000009004a7308 */ /* 0x000fe20000002400 */
[----:B------:R-:W-:Y:S02]  /*2040*/  FMUL.FTZ R37, R37, c[0x0][0x2ec] ;  /* 0x0000bb0025257a20 */ /* 0x000fe40000410000 */
[----:B------:R-:W-:Y:S02]  /*2050*/  FMUL.FTZ R38, R38, c[0x0][0x2ec] ;  /* 0x0000bb0026267a20 */ /* 0x000fe40000410000 */
[----:B------:R-:W-:Y:S01]  /*2060*/  FMUL.FTZ R39, R39, c[0x0][0x2ec] ;  /* 0x0000bb0027277a20 */ /* 0x000fe20000410000 */
[C---:B-1----:R-:W-:Y:S02]  /*2070*/  HMMA.16816.F32.BF16 R40, R4.reuse, R32, RZ ;  /* 0x000000200428723c */ /* 0x042fe400000418ff */
[----:B------:R-:W-:Y:S06]  /*2080*/  MUFU.TANH R72, R10 ;  /* 0x0000000a00487308 */ /* 0x000fec0000002400 */
[----:B------:R-:W-:Y:S02]  /*2090*/  HMMA.16816.F32.BF16 R32, R4, R34, RZ ;  /* 0x000000220420723c */ /* 0x000fe400000418ff */
[----:B------:R1:W1:Y:S08]  /*20a0*/  MUFU.TANH R61, R11 ;  /* 0x0000000b003d7308 */ /* 0x0002700000002400 */
[----:B------:R-:W3:Y:S01]  /*20b0*/  MUFU.TANH R65, R24 ;  /* 0x0000001800417308 */ /* 0x000ee20000002400 */
[----:B-1----:R-:W1:Y:S07]  /*20c0*/  LDSM.16.M88.4 R8, [R23+0x2000] ;  /* 0x002000001708783b */ /* 0x002e6e0000000200 */
[----:B------:R-:W-:Y:S06]  /*20d0*/  MUFU.TANH R60, R25 ;  /* 0x00000019003c7308 */ /* 0x000fec0000002400 */
[C---:B--2---:R-:W-:Y:S02]  /*20e0*/  HMMA.16816.F32.BF16 R32, R12.reuse, R18, R32 ;  /* 0x000000120c20723c */ /* 0x044fe40000041820 */
[----:B------:R-:W2:Y:S06]  /*20f0*/  MUFU.TANH R58, R26 ;  /* 0x0000001a003a7308 */ /* 0x000eac0000002400 */
[----:B------:R-:W-:Y:S01]  /*2100*/  HMMA.16816.F32.BF16 R40, R12, R16, R40 ;  /* 0x000000100c28723c */ /* 0x000fe20000041828 */
[----:B------:R-:W-:Y:S01]  /*2110*/  LDSM.16.M88.4 R16, [R23+0x2400] ;  /* 0x002400001710783b */ /* 0x000fe20000000200 */
[----:B------:R2:W1:Y:S08]  /*2120*/  MUFU.TANH R121, R27 ;  /* 0x0000001b00797308 */ /* 0x0004700000002400 */
[----:B------:R-:W3:Y:S06]  /*2130*/  MUFU.TANH R62, R36 ;  /* 0x00000024003e7308 */ /* 0x000eec0000002400 */
[----:B------:R-:W-:Y:S01]  /*2140*/  FMUL.FTZ R32, R32, c[0x0][0x2ec] ;  /* 0x0000bb0020207a20 */ /* 0x000fe20000410000 */
[----:B--2---:R-:W2:Y:S01]  /*2150*/  LDSM.16.M88.4 R24, [R103+0x1000] ;  /* 0x001000006718783b */ /* 0x004ea20000000200 */
[----:B------:R-:W-:Y:S01]  /*2160*/  MUFU.TANH R59, R37 ;  /* 0x00000025003b7308 */ /* 0x000fe20000002400 */
[----:B------:R-:W-:-:S02]  /*2170*/  FMUL.FTZ R33, R33, c[0x0][0x2ec] ;  /* 0x0000bb0021217a20 */ /* 0x000fc40000410000 */
[----:B------:R-:W-:Y:S02]  /*2180*/  FMUL.FTZ R34, R34, c[0x0][0x2ec] ;  /* 0x0000bb0022227a20 */ /* 0x000fe40000410000 */
[----:B------:R-:W-:Y:S01]  /*2190*/  FMUL.FTZ R35, R35, c[0x0][0x2ec] ;  /* 0x0000bb0023237a20 */ /* 0x000fe20000410000 */
[----:B-1----:R-:W-:Y:S01]  /*21a0*/  HMMA.16816.F32.BF16 R28, R4, R8, RZ ;  /* 0x00000008041c723c */ /* 0x002fe200000418ff */
[----:B------:R-:W-:Y:S01]  /*21b0*/  FMUL.FTZ R40, R40, c[0x0][0x2ec] ;  /* 0x0000bb0028287a20 */ /* 0x000fe20000410000 */
[----:B------:R-:W1:Y:S01]  /*21c0*/  MUFU.TANH R63, R38 ;  /* 0x00000026003f7308 */ /* 0x000e620000002400 */
[----:B------:R-:W-:Y:S02]  /*21d0*/  FMUL.FTZ R43, R43, c[0x0][0x2ec] ;  /* 0x0000bb002b2b7a20 */ /* 0x000fe40000410000 */
[----:B------:R-:W-:Y:S02]  /*21e0*/  FMUL.FTZ R42, R42, c[0x0][0x2ec] ;  /* 0x0000bb002a2a7a20 */ /* 0x000fe40000410000 */
[----:B------:R-:W-:-:S03]  /*21f0*/  FMUL.FTZ R41, R41, c[0x0][0x2ec] ;  /* 0x0000bb0029297a20 */ /* 0x000fc60000410000 */
[----:B------:R1:W1:Y:S08]  /*2200*/  MUFU.TANH R64, R39 ;  /* 0x0000002700407308 */ /* 0x0002700000002400 */
[----:B------:R2:W-:Y:S01]  /*2210*/  MUFU.TANH R67, R32 ;  /* 0x0000002000437308 */ /* 0x0005e20000002400 */
[----:B-1----:R-:W-:Y:S01]  /*2220*/  HMMA.16816.F32.BF16 R36, R4, R10, RZ ;  /* 0x0000000a0424723c */ /* 0x002fe200000418ff */
[----:B------:R-:W1:Y:S06]  /*2230*/  LDSM.16.M88.4 R8, [R103+0x1400] ;  /* 0x001400006708783b */ /* 0x000e6c0000000200 */
[----:B------:R-:W-:Y:S01]  /*2240*/  MUFU.TANH R77, R33 ;  /* 0x00000021004d7308 */ /* 0x000fe20000002400 */
[----:B--2---:R-:W-:Y:S01]  /*2250*/  LOP3.LUT R32, R48, 0xffffffe0, RZ, 0xc0, !PT ;  /* 0xffffffe030207812 */ /* 0x004fe200078ec0ff */
[----:B------:R-:W-:Y:S06]  /*2260*/  HMMA.16816.F32.BF16 R28, R12, R24, R28 ;  /* 0x000000180c1c723c */ /* 0x000fec000004181c */
[----:B------:R-:W-:Y:S01]  /*2270*/  MUFU.TANH R79, R34 ;  /* 0x00000022004f7308 */ /* 0x000fe20000002400 */
[----:B------:R-:W-:Y:S01]  /*2280*/  SHF.R.S32.HI R48, RZ, 0x1f, R48 ;  /* 0x0000001fff307819 */ /* 0x000fe20000011430 */
[----:B------:R-:W-:-:S03]  /*2290*/  IMAD.IADD R32, R47, 0x1, -R32 ;  /* 0x000000012f207824 */ /* 0x000fc600078e0a20 */
[----:B------:R-:W-:Y:S02]  /*22a0*/  LEA.HI R48, R48, R120, RZ, 0x2 ;  /* 0x0000007830307211 */ /* 0x000fe400078f10ff */
[----:B------:R-:W-:Y:S01]  /*22b0*/  SHF.R.S32.HI R117, RZ, 0x1f, R32 ;  /* 0x0000001fff757819 */ /* 0x000fe20000011420 */
[----:B------:R2:W-:Y:S01]  /*22c0*/  MUFU.TANH R78, R35 ;  /* 0x00000023004e7308 */ /* 0x0005e20000002400 */
[----:B------:R-:W-:Y:S02]  /*22d0*/  LOP3.LUT R48, R48, 0xfffffffc, RZ, 0xc0, !PT ;  /* 0xfffffffc30307812 */ /* 0x000fe400078ec0ff */
[----:B------:R-:W-:Y:S01]  /*22e0*/  LEA.HI R117, R117, R32, RZ, 0x2 ;  /* 0x0000002075757211 */ /* 0x000fe200078f10ff */
[----:B------:R-:W-:Y:S01]  /*22f0*/  HMMA.16816.F32.BF16 R24, R12, R26, R36 ;  /* 0x0000001a0c18723c */ /* 0x000fe20000041824 */
[----:B------:R-:W1:Y:S02]  /*2300*/  LDSM.16.M88.4 R36, [R23+0x2800] ;  /* 0x002800001724783b */ /* 0x000e640000000200 */
[----:B------:R-:W-:Y:S01]  /*2310*/  SHF.R.S32.HI R117, RZ, 0x2, R117 ;  /* 0x00000002ff757819 */ /* 0x000fe20000011475 */
[----:B------:R3:W1:Y:S01]  /*2320*/  MUFU.TANH R89, R40 ;  /* 0x0000002800597308 */ /* 0x0006620000002400 */
[----:B------:R-:W-:-:S02]  /*2330*/  IMAD.IADD R120, R120, 0x1, -R48 ;  /* 0x0000000178787824 */ /* 0x000fc400078e0a30 */
[----:B------:R-:W-:Y:S01]  /*2340*/  IADD3 R49, R49, 0x1, R117 ;  /* 0x0000000131317810 */ /* 0x000fe20007ffe075 */
[----:B------:R-:W-:-:S03]  /*2350*/  FMUL.FTZ R28, R28, c[0x0][0x2ec] ;  /* 0x0000bb001c1c7a20 */ /* 0x000fc60000410000 */
[----:B------:R-:W-:Y:S01]  /*2360*/  IADD3 R49, R46, -c[0x0][0x214], R49 ;  /* 0x800085002e317a10 */ /* 0x000fe20007ffe031 */
[C---:B--2---:R-:W-:Y:S01]  /*2370*/  HMMA.16816.F32.BF16 R32, R4.reuse, R16, RZ ;  /* 0x000000100420723c */ /* 0x044fe200000418ff */
[----:B------:R-:W-:Y:S01]  /*2380*/  FMUL.FTZ R29, R29, c[0x0][0x2ec] ;  /* 0x0000bb001d1d7a20 */ /* 0x000fe20000410000 */
[----:B------:R-:W-:Y:S01]  /*2390*/  MUFU.TANH R95, R28 ;  /* 0x0000001c005f7308 */ /* 0x000fe20000002400 */
[----:B------:R-:W-:Y:S01]  /*23a0*/  FMUL.FTZ R30, R30, c[0x0][0x2ec] ;  /* 0x0000bb001e1e7a20 */ /* 0x000fe20000410000 */
[----:B------:R-:W-:Y:S01]  /*23b0*/  IADD3 R71, R49, c[0x0][0x2e8], RZ ;  /* 0x0000ba0031477a10 */ /* 0x000fe20007ffe0ff */
[----:B------:R-:W-:Y:S01]  /*23c0*/  FMUL.FTZ R31, R31, c[0x0][0x2ec] ;  /* 0x0000bb001f1f7a20 */ /* 0x000fe20000410000 */
[----:B---3--:R-:W-:Y:S02]  /*23d0*/  IADD3 R40, R20, -0x1, RZ ;  /* 0xffffffff14287810 */ /* 0x008fe40007ffe0ff */
[----:B------:R-:W-:Y:S02]  /*23e0*/  HMMA.16816.F32.BF16 R16, R4, R18, RZ ;  /* 0x000000120410723c */ /* 0x000fe400000418ff */
[----:B------:R-:W-:Y:S01]  /*23f0*/  MUFU.TANH R94, R29 ;  /* 0x0000001d005e7308 */ /* 0x000fe20000002400 */
[C---:B------:R-:W-:Y:S01]  /*2400*/  ISETP.GT.AND P0, PT, R40.reuse, R107, PT ;  /* 0x0000006b2800720c */ /* 0x040fe20003f04270 */
[----:B------:R-:W-:-:S02]  /*2410*/  IMAD.SHL.U32 R40, R40, 0x80, RZ ;  /* 0x0000008028287824 */ /* 0x000fc400078e00ff */
[----:B------:R-:W-:Y:S02]  /*2420*/  FMUL.FTZ R24, R24, c[0x0][0x2ec] ;  /* 0x0000bb0018187a20 */ /* 0x000fe40000410000 */
[----:B------:R-:W-:Y:S02]  /*2430*/  FMUL.FTZ R25, R25, c[0x0][0x2ec] ;  /* 0x0000bb0019197a20 */ /* 0x000fe40000410000 */
[----:B------:R-:W-:Y:S01]  /*2440*/  MUFU.TANH R91, R30 ;  /* 0x0000001e005b7308 */ /* 0x000fe20000002400 */
[----:B------:R-:W-:Y:S01]  /*2450*/  LOP3.LUT R70, R40, 0x6, R70, 0xf8, !PT ;  /* 0x0000000628467812 */ /* 0x000fe200078ef846 */
[----:B------:R-:W-:Y:S02]  /*2460*/  FMUL.FTZ R26, R26, c[0x0][0x2ec] ;  /* 0x0000bb001a1a7a20 */ /* 0x000fe40000410000 */
[----:B------:R-:W-:-:S04]  /*2470*/  FMUL.FTZ R85, R27, c[0x0][0x2ec] ;  /* 0x0000bb001b557a20 */ /* 0x000fc80000410000 */
[----:B------:R1:W-:Y:S08]  /*2480*/  MUFU.TANH R90, R31 ;  /* 0x0000001f005a7308 */ /* 0x0003f00000002400 */
[----:B------:R2:W-:Y:S01]  /*2490*/  MUFU.TANH R80, R43 ;  /* 0x0000002b00507308 */ /* 0x0005e20000002400 */
[----:B-1----:R-:W-:Y:S07]  /*24a0*/  HMMA.16816.F32.BF16 R28, R12, R8, R32 ;  /* 0x000000080c1c723c */ /* 0x002fee0000041820 */
[----:B------:R1:W3:Y:S01]  /*24b0*/  MUFU.TANH R66, R42 ;  /* 0x0000002a00427308 */ /* 0x0002e20000002400 */
[----:B------:R-:W-:Y:S01]  /*24c0*/  LOP3.LUT R8, R70, 0x1, RZ, 0xfc, !PT ;  /* 0x0000000146087812 */ /* 0x000fe200078efcff */
[----:B------:R-:W-:Y:S01]  /*24d0*/  HMMA.16816.F32.BF16 R32, R4, R36, RZ ;  /* 0x000000240420723c */ /* 0x000fe200000418ff */
[----:B--2---:R-:W-:-:S05]  /*24e0*/  IADD3 R43, R71, 0x8, RZ ;  /* 0x00000008472b7810 */ /* 0x004fca0007ffe0ff */
[----:B------:R5:W2:Y:S01]  /*24f0*/  MUFU.TANH R84, R41 ;  /* 0x0000002900547308 */ /* 0x000aa20000002400 */
[-C--:B------:R-:W-:Y:S02]  /*2500*/  IMNMX R71, R71, R46.reuse, PT ;  /* 0x0000002e47477217 */ /* 0x080fe40003800200 */
[----:B------:R-:W-:Y:S02]  /*2510*/  IMNMX R43, R43, R46, PT ;  /* 0x0000002e2b2b7217 */ /* 0x000fe40003800200 */
[C---:B------:R-:W-:Y:S01]  /*2520*/  ISETP.GE.AND P3, PT, R8.reuse, R71, PT ;  /* 0x000000470800720c */ /* 0x040fe20003f66270 */
[----:B------:R-:W-:Y:S01]  /*2530*/  HMMA.16816.F32.BF16 R36, R4, R38, RZ ;  /* 0x000000260424723c */ /* 0x000fe200000418ff */
[----:B------:R-:W-:Y:S01]  /*2540*/  ISETP.GE.AND P2, PT, R8, R43, PT ;  /* 0x0000002b0800720c */ /* 0x000fe20003f46270 */
[----:B------:R-:W-:Y:S01]  /*2550*/  MUFU.TANH R93, R24 ;  /* 0x00000018005d7308 */ /* 0x000fe20000002400 */
[C---:B------:R-:W-:Y:S02]  /*2560*/  LOP3.LUT R9, R70.reuse, 0x8, RZ, 0xfc, !PT ;  /* 0x0000000846097812 */ /* 0x040fe400078efcff */
[----:B------:R-:W-:-:S02]  /*2570*/  LOP3.LUT R8, R70, 0x9, RZ, 0xfc, !PT ;  /* 0x0000000946087812 */ /* 0x000fc400078efcff */
[----:B-1----:R-:W-:Y:S01]  /*2580*/  FSEL R42, R50, -INF , !P3 ;  /* 0xff800000322a7808 */ /* 0x002fe20005800000 */
[----:B------:R-:W-:Y:S01]  /*2590*/  FMUL.FTZ R29, R29, c[0x0][0x2ec] ;  /* 0x0000bb001d1d7a20 */ /* 0x000fe20000410000 */
[-C--:B------:R-:W-:Y:S01]  /*25a0*/  ISETP.GE.AND P1, PT, R9, R71.reuse, PT ;  /* 0x000000470900720c */ /* 0x080fe20003f26270 */
[----:B------:R-:W-:Y:S01]  /*25b0*/  FMUL.FTZ R30, R30, c[0x0][0x2ec] ;  /* 0x0000bb001e1e7a20 */ /* 0x000fe20000410000 */
[C---:B------:R-:W-:Y:S01]  /*25c0*/  ISETP.GE.AND P4, PT, R8.reuse, R71, PT ;  /* 0x000000470800720c */ /* 0x040fe20003f86270 */
[----:B------:R-:W-:Y:S01]  /*25d0*/  FMUL.FTZ R31, R31, c[0x0][0x2ec] ;  /* 0x0000bb001f1f7a20 */ /* 0x000fe20000410000 */
[-C--:B------:R-:W-:Y:S01]  /*25e0*/  ISETP.GE.AND P3, PT, R8, R43.reuse, PT ;  /* 0x0000002b0800720c */ /* 0x080fe20003f66270 */
[----:B------:R-:W-:Y:S01]  /*25f0*/  MUFU.TANH R92, R25 ;  /* 0x00000019005c7308 */ /* 0x000fe20000002400 */
[----:B------:R-:W-:Y:S02]  /*2600*/  LOP3.LUT R8, R70, 0x10, RZ, 0xfc, !PT ;  /* 0x0000001046087812 */ /* 0x000fe400078efcff */
[----:B------:R-:W-:-:S02]  /*2610*/  ISETP.GE.AND P5, PT, R9, R43, PT ;  /* 0x0000002b0900720c */ /* 0x000fc40003fa6270 */
[----:B----4-:R-:W-:Y:S02]  /*2620*/  FSEL R45, R55, -INF , !P2 ;  /* 0xff800000372d7808 */ /* 0x010fe40005000000 */
[----:B-----5:R-:W-:Y:S01]  /*2630*/  FSEL R41, R57, -INF , !P1 ;  /* 0xff80000039297808 */ /* 0x020fe20004800000 */
[----:B------:R1:W4:Y:S01]  /*2640*/  MUFU.TANH R88, R26 ;  /* 0x0000001a00587308 */ /* 0x0003220000002400 */
[C---:B------:R-:W-:Y:S02]  /*2650*/  ISETP.GE.AND P2, PT, R8.reuse, R71, PT ;  /* 0x000000470800720c */ /* 0x040fe40003f46270 */
[----:B------:R-:W-:Y:S02]  /*2660*/  ISETP.GE.AND P1, PT, R8, R43, PT ;  /* 0x0000002b0800720c */ /* 0x000fe40003f26270 */
[----:B------:R-:W-:Y:S02]  /*2670*/  LOP3.LUT R8, R70, 0x11, RZ, 0xfc, !PT ;  /* 0x0000001146087812 */ /* 0x000fe400078efcff */
[----:B------:R-:W-:Y:S01]  /*2680*/  FSEL R44, R54, -INF , !P5 ;  /* 0xff800000362c7808 */ /* 0x000fe20006800000 */
[----:B------:R-:W-:Y:S01]  /*2690*/  FMUL.FTZ R54, R28, c[0x0][0x2ec] ;  /* 0x0000bb001c367a20 */ /* 0x000fe20000410000 */
[----:B------:R-:W-:Y:S01]  /*26a0*/  FSEL R46, R52, -INF , !P4 ;  /* 0xff800000342e7808 */ /* 0x000fe20006000000 */
[----:B------:R-:W-:Y:S01]  /*26b0*/  MUFU.TANH R49, R29 ;  /* 0x0000001d00317308 */ /* 0x000fe20000002400 */
[----:B------:R-:W-:-:S02]  /*26c0*/  LOP3.LUT R28, R70, 0x18, RZ, 0xfc, !PT ;  /* 0x00000018461c7812 */ /* 0x000fc400078efcff */
[C---:B------:R-:W-:Y:S02]  /*26d0*/  ISETP.GE.AND P5, PT, R8.reuse, R71, PT ;  /* 0x000000470800720c */ /* 0x040fe40003fa6270 */
[----:B------:R-:W-:Y:S01]  /*26e0*/  ISETP.GE.AND P4, PT, R8, R43, PT ;  /* 0x0000002b0800720c */ /* 0x000fe20003f86270 */
[----:B-1----:R-:W1:Y:S01]  /*26f0*/  LDSM.16.M88.4 R24, [R103+0x1800] ;  /* 0x001800006718783b */ /* 0x002e620000000200 */
[----:B------:R-:W-:Y:S01]  /*2700*/  HMMA.16816.F32.BF16 R8, R12, R10, R16 ;  /* 0x0000000a0c08723c */ /* 0x000fe20000041810 */
[----:B------:R-:W-:Y:S01]  /*2710*/  FSEL R48, R51, -INF , !P3 ;  /* 0xff80000033307808 */ /* 0x000fe20005800000 */
[----:B------:R-:W-:Y:S01]  /*2720*/  MUFU.TANH R50, R30 ;  /* 0x0000001e00327308 */ /* 0x000fe20000002400 */
[----:B------:R-:W-:Y:S02]  /*2730*/  FSEL R73, R56, -INF , !P2 ;  /* 0xff80000038497808 */ /* 0x000fe40005000000 */
[C---:B------:R-:W-:Y:S02]  /*2740*/  ISETP.GE.AND P3, PT, R28.reuse, R71, PT ;  /* 0x000000471c00720c */ /* 0x040fe40003f66270 */
[----:B------:R-:W-:-:S02]  /*2750*/  ISETP.GE.AND P2, PT, R28, R43, PT ;  /* 0x0000002b1c00720c */ /* 0x000fc40003f46270 */
[C---:B------:R-:W-:Y:S01]  /*2760*/  LOP3.LUT R17, R70.reuse, 0x19, RZ, 0xfc, !PT ;  /* 0x0000001946117812 */ /* 0x040fe200078efcff */
[----:B------:R5:W-:Y:S01]  /*2770*/  MUFU.TANH R51, R31 ;  /* 0x0000001f00337308 */ /* 0x000be20000002400 */
[----:B------:R-:W-:Y:S02]  /*2780*/  LOP3.LUT R16, R70, 0x20, RZ, 0xfc, !PT ;  /* 0x0000002046107812 */ /* 0x000fe400078efcff */
[----:B------:R-:W-:Y:S02]  /*2790*/  FSEL R76, R53, -INF , !P5 ;  /* 0xff800000354c7808 */ /* 0x000fe40006800000 */
[----:B------:R-:W-:Y:S02]  /*27a0*/  FSEL R68, R68, -INF , !P4 ;  /* 0xff80000044447808 */ /* 0x000fe40006000000 */
[----:B------:R-:W-:Y:S01]  /*27b0*/  FSEL R75, R75, -INF , !P3 ;  /* 0xff8000004b4b7808 */ /* 0x000fe20005800000 */
[----:B------:R-:W1:Y:S01]  /*27c0*/  MUFU.TANH R85, R85 ;  /* 0x0000005500557308 */ /* 0x000e620000002400 */
[----:B------:R-:W-:-:S02]  /*27d0*/  FSEL R69, R69, -INF , !P1 ;  /* 0xff80000045457808 */ /* 0x000fc40004800000 */
[C---:B------:R-:W-:Y:S02]  /*27e0*/  ISETP.GE.AND P5, PT, R17.reuse, R43, PT ;  /* 0x0000002b1100720c */ /* 0x040fe40003fa6270 */
[----:B------:R-:W-:Y:S01]  /*27f0*/  ISETP.GE.AND P4, PT, R16, R71, PT ;  /* 0x000000471000720c */ /* 0x000fe20003f86270 */
[----:B------:R-:W-:Y:S01]  /*2800*/  FMUL.FTZ R8, R8, c[0x0][0x2ec] ;  /* 0x0000bb0008087a20 */ /* 0x000fe20000410000 */
[----:B------:R-:W-:Y:S01]  /*2810*/  ISETP.GE.AND P3, PT, R16, R43, PT ;  /* 0x0000002b1000720c */ /* 0x000fe20003f66270 */
[----:B-----5:R5:W2:Y:S01]  /*2820*/  LDSM.16.M88.4 R28, [R23+0x2c00] ;  /* 0x002c0000171c783b */ /* 0x020aa20000000200 */
[----:B------:R-:W-:Y:S01]  /*2830*/  ISETP.GE.AND P1, PT, R17, R71, PT ;  /* 0x000000471100720c */ /* 0x000fe20003f26270 */
[----:B------:R3:W-:Y:S01]  /*2840*/  MUFU.TANH R52, R8 ;  /* 0x0000000800347308 */ /* 0x0007e20000002400 */
[C---:B------:R-:W-:Y:S01]  /*2850*/  LOP3.LUT R16, R70.reuse, 0x28, RZ, 0xfc, !PT ;  /* 0x0000002846107812 */ /* 0x040fe200078efcff */
[----:B------:R-:W-:Y:S01]  /*2860*/  FMUL.FTZ R9, R9, c[0x0][0x2ec] ;  /* 0x0000bb0009097a20 */ /* 0x000fe20000410000 */
[----:B------:R-:W-:Y:S01]  /*2870*/  LOP3.LUT R17, R70, 0x21, RZ, 0xfc, !PT ;  /* 0x0000002146117812 */ /* 0x000fe200078efcff */
[----:B------:R-:W-:Y:S01]  /*2880*/  FMUL.FTZ R10, R10, c[0x0][0x2ec] ;  /* 0x0000bb000a0a7a20 */ /* 0x000fe20000410000 */
[----:B------:R-:W-:Y:S01]  /*2890*/  FSEL R61, R61, -INF , !P5 ;  /* 0xff8000003d3d7808 */ /* 0x000fe20006800000 */
[----:B------:R-:W-:Y:S01]  /*28a0*/  FMUL.FTZ R11, R11, c[0x0][0x2ec] ;  /* 0x0000bb000b0b7a20 */ /* 0x000fe20000410000 */
[----:B------:R-:W-:Y:S01]  /*28b0*/  FSEL R57, R65, -INF , !P4 ;  /* 0xff80000041397808 */ /* 0x000fe20006000000 */
[----:B------:R-:W-:Y:S01]  /*28c0*/  MUFU.TANH R81, R10 ;  /* 0x0000000a00517308 */ /* 0x000fe20000002400 */
[----:B------:R-:W-:-:S02]  /*28d0*/  FSEL R72, R72, -INF , !P2 ;  /* 0xff80000048487808 */ /* 0x000fc40005000000 */
[C---:B------:R-:W-:Y:S01]  /*28e0*/  ISETP.GE.AND P5, PT, R16.reuse, R71, PT ;  /* 0x000000471000720c */ /* 0x040fe20003fa6270 */
[C---:B-1----:R-:W-:Y:S01]  /*28f0*/  HMMA.16816.F32.BF16 R32, R12.reuse, R24, R32 ;  /* 0x000000180c20723c */ /* 0x042fe20000041820 */
[----:B------:R-:W-:Y:S02]  /*2900*/  ISETP.GE.AND P4, PT, R16, R43, PT ;  /* 0x0000002b1000720c */ /* 0x000fe40003f86270 */
[----:B------:R-:W-:Y:S01]  /*2910*/  ISETP.GE.AND P2, PT, R17, R71, PT ;  /* 0x000000471100720c */ /* 0x000fe20003f46270 */
[----:B------:R-:W-:Y:S01]  /*2920*/  MUFU.TANH R82, R11 ;  /* 0x0000000b00527308 */ /* 0x000fe20000002400 */
[----:B------:R-:W-:Y:S02]  /*2930*/  LOP3.LUT R16, R70, 0x29, RZ, 0xfc, !PT ;  /* 0x0000002946107812 */ /* 0x000fe400078efcff */
[----:B------:R-:W-:Y:S01]  /*2940*/  FSEL R74, R74, -INF , !P1 ;  /* 0xff8000004a4a7808 */ /* 0x000fe20004800000 */
[----:B------:R-:W-:Y:S01]  /*2950*/  HMMA.16816.F32.BF16 R24, R12, R26, R36 ;  /* 0x0000001a0c18723c */ /* 0x000fe20000041824 */
[----:B------:R-:W-:-:S02]  /*2960*/  FSEL R56, R58, -INF , !P3 ;  /* 0xff8000003a387808 */ /* 0x000fc40005800000 */
[----:B------:R-:W-:Y:S01]  /*2970*/  FSEL R60, R60, -INF , !P2 ;  /* 0xff8000003c3c7808 */ /* 0x000fe20005000000 */
[----:B-----5:R1:W-:Y:S01]  /*2980*/  MUFU.TANH R23, R9 ;  /* 0x0000000900177308 */ /* 0x0203e20000002400 */
[----:B------:R-:W-:Y:S02]  /*2990*/  ISETP.GE.AND P1, PT, R17, R43, PT ;  /* 0x0000002b1100720c */ /* 0x000fe40003f26270 */
[C---:B------:R-:W-:Y:S02]  /*29a0*/  ISETP.GE.AND P3, PT, R16.reuse, R71, PT ;  /* 0x000000471000720c */ /* 0x040fe40003f66270 */
[----:B------:R-:W-:Y:S02]  /*29b0*/  ISETP.GE.AND P2, PT, R16, R43, PT ;  /* 0x0000002b1000720c */ /* 0x000fe40003f46270 */
[----:B------:R-:W5:Y:S01]  /*29c0*/  LDSM.16.M88.4 R16, [R103+0x1c00] ;  /* 0x001c00006710783b */ /* 0x000f620000000200 */
[----:B---3--:R-:W-:Y:S01]  /*29d0*/  LOP3.LUT R8, R70, 0x30, RZ, 0xfc, !PT ;  /* 0x0000003046087812 */ /* 0x008fe200078efcff */
[----:B------:R-:W3:Y:S01]  /*29e0*/  MUFU.TANH R54, R54 ;  /* 0x0000003600367308 */ /* 0x000ee20000002400 */
[----:B------:R-:W-:Y:S01]  /*29f0*/  FSEL R121, R121, -INF , !P1 ;  /* 0xff80000079797808 */ /* 0x000fe20004800000 */
[----:B------:R-:W-:-:S04]  /*2a00*/  DEPBAR.LE SB0, 0x0 ;  /* 0x000080000000791a */ /* 0x000fc80000000000 */
[----:B------:R-:W-:Y:S01]  /*2a10*/  FSEL R58, R62, -INF , !P5 ;  /* 0xff8000003e3a7808 */ /* 0x000fe20006800000 */
[----:B------:R-:W-:Y:S01]  /*2a20*/  FMUL.FTZ R32, R32, c[0x0][0x2ec] ;  /* 0x0000bb0020207a20 */ /* 0x000fe20000410000 */
[----:B------:R-:W-:Y:S01]  /*2a30*/  ISETP.GE.AND P1, PT, R8, R71, PT ;  /* 0x000000470800720c */ /* 0x000fe20003f26270 */
[----:B------:R-:W-:Y:S01]  /*2a40*/  FMUL.FTZ R34, R34, c[0x0][0x2ec] ;  /* 0x0000bb0022227a20 */ /* 0x000fe20000410000 */
[----:B------:R-:W-:Y:S01]  /*2a50*/  ISETP.GE.AND P5, PT, R8, R43, PT ;  /* 0x0000002b0800720c */ /* 0x000fe20003fa6270 */
[----:B------:R2:W2:Y:S01]  /*2a60*/  MUFU.TANH R38, R32 ;  /* 0x0000002000267308 */ /* 0x0004a20000002400 */
[----:B-1----:R-:W-:Y:S01]  /*2a70*/  LOP3.LUT R9, R70, 0x31, RZ, 0xfc, !PT ;  /* 0x0000003146097812 */ /* 0x002fe200078efcff */
[----:B------:R-:W-:Y:S01]  /*2a80*/  FMUL.FTZ R24, R24, c[0x0][0x2ec] ;  /* 0x0000bb0018187a20 */ /* 0x000fe20000410000 */
[----:B------:R-:W-:Y:S01]  /*2a90*/  LOP3.LUT R8, R70, 0x38, RZ, 0xfc, !PT ;  /* 0x0000003846087812 */ /* 0x000fe200078efcff */
[----:B------:R-:W-:Y:S01]  /*2aa0*/  FMUL.FTZ R26, R26, c[0x0][0x2ec] ;  /* 0x0000bb001a1a7a20 */ /* 0x000fe20000410000 */
[----:B------:R-:W-:-:S02]  /*2ab0*/  FSEL R55, R63, -INF , !P4 ;  /* 0xff8000003f377808 */ /* 0x000fc40006000000 */
[----:B------:R-:W-:Y:S01]  /*2ac0*/  FSEL R47, R64, -INF , !P2 ;  /* 0xff800000402f7808 */ /* 0x000fe20005000000 */
[----:B------:R-:W-:Y:S01]  /*2ad0*/  MUFU.TANH R24, R24 ;  /* 0x0000001800187308 */ /* 0x000fe20000002400 */
[----:B------:R-:W-:Y:S02]  /*2ae0*/  FSEL R89, R89, -INF , !P1 ;  /* 0xff80000059597808 */ /* 0x000fe40004800000 */
[-C--:B------:R-:W-:Y:S02]  /*2af0*/  ISETP.GE.AND P4, PT, R9, R71.reuse, PT ;  /* 0x000000470900720c */ /* 0x080fe40003f86270 */
[C---:B------:R-:W-:Y:S02]  /*2b00*/  ISETP.GE.AND P2, PT, R8.reuse, R71, PT ;  /* 0x000000470800720c */ /* 0x040fe40003f46270 */
[----:B------:R-:W-:Y:S01]  /*2b10*/  ISETP.GE.AND P1, PT, R8, R43, PT ;  /* 0x0000002b0800720c */ /* 0x000fe20003f26270 */
[----:B--2---:R-:W-:Y:S01]  /*2b20*/  FMUL.FTZ R32, R33, c[0x0][0x2ec] ;  /* 0x0000bb0021207a20 */ /* 0x004fe20000410000 */
[----:B------:R-:W-:Y:S01]  /*2b30*/  LOP3.LUT R8, R70, 0x39, RZ, 0xfc, !PT ;  /* 0x0000003946087812 */ /* 0x000fe200078efcff */
[----:B------:R-:W-:Y:S01]  /*2b40*/  MUFU.TANH R0, R0 ;  /* 0x0000000000007308 */ /* 0x000fe20000002400 */
[----:B------:R-:W-:-:S02]  /*2b50*/  FSEL R59, R59, -INF , !P3 ;  /* 0xff8000003b3b7808 */ /* 0x000fc40005800000 */
[----:B------:R-:W-:Y:S02]  /*2b60*/  FSEL R66, R66, -INF , !P5 ;  /* 0xff80000042427808 */ /* 0x000fe40006800000 */
[----:B------:R-:W-:Y:S02]  /*2b70*/  FSEL R84, R84, -INF , !P4 ;  /* 0xff80000054547808 */ /* 0x000fe40006000000 */
[----:B------:R-:W-:Y:S01]  /*2b80*/  ISETP.GE.AND P3, PT, R9, R43, PT ;  /* 0x0000002b0900720c */ /* 0x000fe20003f66270 */
[----:B------:R-:W1:Y:S01]  /*2b90*/  MUFU.TANH R32, R32 ;  /* 0x0000002000207308 */ /* 0x000e620000002400 */
[----:B------:R-:W-:Y:S01]  /*2ba0*/  BAR.SYNC.DEFER_BLOCKING 0x0 ;  /* 0x0000000000007b1d */ /* 0x000fe20000010000 */
[C---:B------:R-:W-:Y:S02]  /*2bb0*/  ISETP.GE.AND P5, PT, R8.reuse, R71, PT ;  /* 0x000000470800720c */ /* 0x040fe40003fa6270 */
[----:B------:R-:W-:Y:S02]  /*2bc0*/  ISETP.GE.AND P4, PT, R8, R43, PT ;  /* 0x0000002b0800720c */ /* 0x000fe40003f86270 */
[----:B------:R-:W-:Y:S01]  /*2bd0*/  HMMA.16816.F32.BF16 R8, R4, R28, RZ ;  /* 0x0000001c0408723c */ /* 0x000fe200000418ff */
[----:B------:R-:W-:-:S02]  /*2be0*/  LOP3.LUT R33, R70, 0x40, RZ, 0xfc, !PT ;  /* 0x0000004046217812 */ /* 0x000fc400078efcff */
[----:B------:R-:W-:Y:S02]  /*2bf0*/  LOP3.LUT R36, R70, 0x41, RZ, 0xfc, !PT ;  /* 0x0000004146247812 */ /* 0x000fe400078efcff */
[----:B------:R-:W-:Y:S02]  /*2c00*/  FSEL R67, R67, -INF , !P2 ;  /* 0xff80000043437808 */ /* 0x000fe40005000000 */
[----:B------:R-:W-:Y:S01]  /*2c10*/  FSEL R63, R79, -INF , !P1 ;  /* 0xff8000004f3f7808 */ /* 0x000fe20004800000 */
[----:B------:R-:W-:Y:S01]  /*2c20*/  HMMA.16816.F32.BF16 R4, R4, R30, RZ ;  /* 0x0000001e0404723c */ /* 0x000fe200000418ff */
[----:B------:R-:W-:Y:S01]  /*2c30*/  ISETP.GE.AND P2, PT, R33, R43, PT ;  /* 0x0000002b2100720c */ /* 0x000fe20003f46270 */
[----:B------:R-:W-:Y:S01]  /*2c40*/  FMUL.FTZ R28, R35, c[0x0][0x2ec] ;  /* 0x0000bb00231c7a20 */ /* 0x000fe20000410000 */
[----:B------:R-:W-:Y:S01]  /*2c50*/  ISETP.GE.AND P1, PT, R36, R71, PT ;  /* 0x000000472400720c */ /* 0x000fe20003f26270 */
[----:B------:R-:W-:Y:S01]  /*2c60*/  MUFU.TANH R31, R26 ;  /* 0x0000001a001f7308 */ /* 0x000fe20000002400 */
[----:B------:R-:W-:-:S02]  /*2c70*/  LOP3.LUT R29, R70, 0x49, RZ, 0xfc, !PT ;  /* 0x00000049461d7812 */ /* 0x000fc400078efcff */
[----:B------:R-:W-:Y:S02]  /*2c80*/  FSEL R65, R80, -INF , !P3 ;  /* 0xff80000050417808 */ /* 0x000fe40005800000 */
[----:B------:R-:W-:Y:S02]  /*2c90*/  ISETP.GE.AND P3, PT, R33, R71, PT ;  /* 0x000000472100720c */ /* 0x000fe40003f66270 */
[----:B------:R-:W-:Y:S01]  /*2ca0*/  FSEL R64, R77, -INF , !P5 ;  /* 0xff8000004d407808 */ /* 0x000fe20006800000 */
[----:B------:R2:W1:Y:S01]  /*2cb0*/  MUFU.TANH R33, R34 ;  /* 0x0000002200217308 */ /* 0x0004620000002400 */
[----:B------:R-:W-:Y:S02]  /*2cc0*/  FSEL R91, R91, -INF , !P2 ;  /* 0xff8000005b5b7808 */ /* 0x000fe40005000000 */
[----:B------:R-:W-:Y:S01]  /*2cd0*/  FSEL R94, R94, -INF , !P1 ;  /* 0xff8000005e5e7808 */ /* 0x000fe20004800000 */
[----:B-----5:R-:W-:Y:S01]  /*2ce0*/  HMMA.16816.F32.BF16 R8, R12, R16, R8 ;  /* 0x000000100c08723c */ /* 0x020fe20000041808 */
[----:B------:R-:W-:-:S02]  /*2cf0*/  ISETP.GE.AND P5, PT, R36, R43, PT ;  /* 0x0000002b2400720c */ /* 0x000fc40003fa6270 */
[C---:B------:R-:W-:Y:S01]  /*2d00*/  ISETP.GE.AND P2, PT, R29.reuse, R71, PT ;  /* 0x000000471d00720c */ /* 0x040fe20003f46270 */
[----:B------:R-:W5:Y:S01]  /*2d10*/  MUFU.TANH R28, R28 ;  /* 0x0000001c001c7308 */ /* 0x000f620000002400 */
[----:B------:R-:W-:Y:S02]  /*2d20*/  ISETP.GE.AND P1, PT, R29, R43, PT ;  /* 0x0000002b1d00720c */ /* 0x000fe40003f26270 */
[----:B------:R-:W-:Y:S01]  /*2d30*/  LOP3.LUT R29, R70, 0x50, RZ, 0xfc, !PT ;  /* 0x00000050461d7812 */ /* 0x000fe200078efcff */
[----:B------:R-:W-:Y:S01]  /*2d40*/  HMMA.16816.F32.BF16 R4, R12, R18, R4 ;  /* 0x000000120c04723c */ /* 0x000fe20000041804 */
[----:B------:R-:W-:Y:S01]  /*2d50*/  FSEL R95, R95, -INF , !P3 ;  /* 0xff8000005f5f7808 */ /* 0x000fe20005800000 */
[----:B------:R-:W-:Y:S01]  /*2d60*/  FMUL.FTZ R16, R25, c[0x0][0x2ec] ;  /* 0x0000bb0019107a20 */ /* 0x000fe20000410000 */
[----:B------:R-:W-:Y:S02]  /*2d70*/  FSEL R90, R90, -INF , !P5 ;  /* 0xff8000005a5a7808 */ /* 0x000fe40006800000 */
[----:B--2---:R-:W-:-:S02]  /*2d80*/  LOP3.LUT R34, R70, 0x48, RZ, 0xfc, !PT ;  /* 0x0000004846227812 */ /* 0x004fc400078efcff */
[----:B------:R-:W-:Y:S01]  /*2d90*/  FSEL R62, R78, -INF , !P4 ;  /* 0xff8000004e3e7808 */ /* 0x000fe20006000000 */
[----:B------:R-:W2:Y:S01]  /*2da0*/  MUFU.TANH R16, R16 ;  /* 0x0000001000107308 */ /* 0x000ea20000002400 */
[----:B------:R-:W-:Y:S02]  /*2db0*/  ISETP.GE.AND P3, PT, R34, R43, PT ;  /* 0x0000002b2200720c */ /* 0x000fe40003f66270 */
[-C--:B------:R-:W-:Y:S02]  /*2dc0*/  ISETP.GE.AND P5, PT, R29, R71.reuse, PT ;  /* 0x000000471d00720c */ /* 0x080fe40003fa6270 */
[----:B------:R-:W-:Y:S02]  /*2dd0*/  LOP3.LUT R17, R70, 0x51, RZ, 0xfc, !PT ;  /* 0x0000005146117812 */ /* 0x000fe400078efcff */
[-C--:B------:R-:W-:Y:S01]  /*2de0*/  ISETP.GE.AND P4, PT, R34, R71.reuse, PT ;  /* 0x000000472200720c */ /* 0x080fe20003f86270 */
[----:B------:R-:W-:Y:S01]  /*2df0*/  FMUL.FTZ R8, R8, c[0x0][0x2ec] ;  /* 0x0000bb0008087a20 */ /* 0x000fe20000410000 */
[----:B------:R-:W-:Y:S01]  /*2e00*/  LOP3.LUT R25, R70, 0x58, RZ, 0xfc, !PT ;  /* 0x0000005846197812 */ /* 0x000fe200078efcff */
[----:B------:R-:W-:Y:S01]  /*2e10*/  FMUL.FTZ R9, R9, c[0x0][0x2ec] ;  /* 0x0000bb0009097a20 */ /* 0x000fe20000410000 */
[----:B----4-:R-:W-:Y:S01]  /*2e20*/  FSEL R88, R88, -INF , !P3 ;  /* 0xff80000058587808 */ /* 0x010fe20005800000 */
[----:B------:R4:W-:Y:S01]  /*2e30*/  MUFU.TANH R35, R8 ;  /* 0x0000000800237308 */ /* 0x0009e20000002400 */
[----:B------:R-:W-:Y:S01]  /*2e40*/  ISETP.GE.AND P3, PT, R17, R71, PT ;  /* 0x000000471100720c */ /* 0x000fe20003f66270 */
[----:B------:R-:W-:Y:S01]  /*2e50*/  FMUL.FTZ R10, R10, c[0x0][0x2ec] ;  /* 0x0000bb000a0a7a20 */ /* 0x000fe20000410000 */
[----:B------:R-:W-:Y:S01]  /*2e60*/  FSEL R92, R92, -INF , !P2 ;  /* 0xff8000005c5c7808 */ /* 0x000fe20005000000 */
[----:B------:R-:W-:Y:S01]  /*2e70*/  FMUL.FTZ R5, R5, c[0x0][0x2ec] ;  /* 0x0000bb0005057a20 */ /* 0x000fe20000410000 */
[----:B------:R-:W-:Y:S01]  /*2e80*/  FSEL R85, R85, -INF , !P1 ;  /* 0xff80000055557808 */ /* 0x000fe20004800000 */
[----:B------:R-:W-:Y:S01]  /*2e90*/  FMUL.FTZ R11, R11, c[0x0][0x2ec] ;  /* 0x0000bb000b0b7a20 */ /* 0x000fe20000410000 */
[----:B---3--:R-:W-:Y:S01]  /*2ea0*/  FSEL R54, R54, -INF , !P5 ;  /* 0xff80000036367808 */ /* 0x008fe20006800000 */
[----:B------:R-:W-:Y:S01]  /*2eb0*/  MUFU.TANH R34, R9 ;  /* 0x0000000900227308 */ /* 0x000fe20000002400 */
[----:B------:R-:W-:Y:S01]  /*2ec0*/  FSEL R93, R93, -INF , !P4 ;  /* 0xff8000005d5d7808 */ /* 0x000fe20006000000 */
[----:B------:R-:W-:Y:S01]  /*2ed0*/  FMUL.FTZ R4, R4, c[0x0][0x2ec] ;  /* 0x0000bb0004047a20 */ /* 0x000fe20000410000 */
[----:B------:R-:W-:Y:S01]  /*2ee0*/  ISETP.GE.AND P2, PT, R17, R43, PT ;  /* 0x0000002b1100720c */ /* 0x000fe20003f46270 */
[----:B------:R-:W-:Y:S01]  /*2ef0*/  FMUL.FTZ R17, R27, c[0x0][0x2ec] ;  /* 0x0000bb001b117a20 */ /* 0x000fe20000410000 */
[C---:B------:R-:W-:Y:S01]  /*2f00*/  ISETP.GE.AND P1, PT, R25.reuse, R71, PT ;  /* 0x000000471900720c */ /* 0x040fe20003f26270 */
[----:B------:R-:W-:Y:S01]  /*2f10*/  FMUL.FTZ R6, R6, c[0x0][0x2ec] ;  /* 0x0000bb0006067a20 */ /* 0x000fe20000410000 */
[----:B------:R-:W-:-:S02]  /*2f20*/  ISETP.GE.AND P5, PT, R25, R43, PT ;  /* 0x0000002b1900720c */ /* 0x000fc40003fa6270 */
[----:B------:R-:W-:Y:S01]  /*2f30*/  ISETP.GE.AND P4, PT, R29, R43, PT ;  /* 0x0000002b1d00720c */ /* 0x000fe20003f86270 */
[----:B------:R-:W-:Y:S01]  /*2f40*/  MUFU.TANH R17, R17 ;  /* 0x0000001100117308 */ /* 0x000fe20000002400 */
[C---:B------:R-:W-:Y:S02]  /*2f50*/  LOP3.LUT R26, R70.reuse, 0x59, RZ, 0xfc, !PT ;  /* 0x00000059461a7812 */ /* 0x040fe400078efcff */
[----:B------:R-:W-:Y:S02]  /*2f60*/  LOP3.LUT R25, R70, 0x60, RZ, 0xfc, !PT ;  /* 0x0000006046197812 */ /* 0x000fe400078efcff */
[----:B------:R-:W-:Y:S02]  /*2f70*/  FSEL R53, R49, -INF , !P3 ;  /* 0xff80000031357808 */ /* 0x000fe40005800000 */
[----:B------:R-:W-:Y:S02]  /*2f80*/  FSEL R49, R51, -INF , !P2 ;  /* 0xff80000033317808 */ /* 0x000fe40005000000 */
[----:B------:R-:W-:-:S02]  /*2f90*/  FSEL R50, R50, -INF , !P4 ;  /* 0xff80000032327808 */ /* 0x000fc40006000000 */
[C---:B------:R-:W-:Y:S02]  /*2fa0*/  ISETP.GE.AND P3, PT, R26.reuse, R43, PT ;  /* 0x0000002b1a00720c */ /* 0x040fe40003f66270 */
[-C--:B------:R-:W-:Y:S02]  /*2fb0*/  ISETP.GE.AND P2, PT, R25, R71.reuse, PT ;  /* 0x000000471900720c */ /* 0x080fe40003f46270 */
[----:B------:R-:W-:Y:S02]  /*2fc0*/  ISETP.GE.AND P4, PT, R26, R71, PT ;  /* 0x000000471a00720c */ /* 0x000fe40003f86270 */
[C---:B------:R-:W-:Y:S01]  /*2fd0*/  LOP3.LUT R12, R70.reuse, 0x61, RZ, 0xfc, !PT ;  /* 0x00000061460c7812 */ /* 0x040fe200078efcff */
[----:B------:R3:W-:Y:S01]  /*2fe0*/  MUFU.TANH R26, R5 ;  /* 0x00000005001a7308 */ /* 0x0007e20000002400 */
[----:B----4-:R-:W-:Y:S02]  /*2ff0*/  LOP3.LUT R8, R70, 0x68, RZ, 0xfc, !PT ;  /* 0x0000006846087812 */ /* 0x010fe400078efcff */
[----:B------:R-:W-:-:S02]  /*3000*/  FSEL R37, R81, -INF , !P5 ;  /* 0xff80000051257808 */ /* 0x000fc40006800000 */
[----:B------:R-:W-:Y:S02]  /*3010*/  FSEL R15, R82, -INF , !P3 ;  /* 0xff800000520f7808 */ /* 0x000fe40005800000 */
[----:B------:R-:W-:Y:S02]  /*3020*/  FSEL R38, R38, -INF , !P2 ;  /* 0xff80000026267808 */ /* 0x000fe40005000000 */
[----:B------:R-:W-:Y:S02]  /*3030*/  FSEL R52, R52, -INF , !P1 ;  /* 0xff80000034347808 */ /* 0x000fe40004800000 */
[-C--:B------:R-:W-:Y:S02]  /*3040*/  ISETP.GE.AND P5, PT, R12, R71.reuse, PT ;  /* 0x000000470c00720c */ /* 0x080fe40003fa6270 */
[----:B------:R-:W-:Y:S02]  /*3050*/  FSEL R51, R23, -INF , !P4 ;  /* 0xff80000017337808 */ /* 0x000fe40006000000 */
[C---:B------:R-:W-:Y:S01]  /*3060*/  ISETP.GE.AND P3, PT, R8.reuse, R71, PT ;  /* 0x000000470800720c */ /* 0x040fe20003f66270 */
[----:B---3--:R-:W-:Y:S01]  /*3070*/  FMUL.FTZ R5, R7, c[0x0][0x2ec] ;  /* 0x0000bb0007057a20 */ /* 0x008fe20000410000 */
[-C--:B------:R-:W-:Y:S01]  /*3080*/  ISETP.GE.AND P2, PT, R8, R43.reuse, PT ;  /* 0x0000002b0800720c */ /* 0x080fe20003f46270 */
[----:B------:R-:W-:Y:S01]  /*3090*/  MUFU.TANH R23, R6 ;  /* 0x0000000600177308 */ /* 0x000fe20000002400 */
[----:B------:R-:W-:-:S02]  /*30a0*/  ISETP.GE.AND P1, PT, R25, R43, PT ;  /* 0x0000002b1900720c */ /* 0x000fc40003f26270 */
[----:B------:R-:W-:Y:S02]  /*30b0*/  ISETP.GE.AND P4, PT, R12, R43, PT ;  /* 0x0000002b0c00720c */ /* 0x000fe40003f86270 */
[C---:B------:R-:W-:Y:S02]  /*30c0*/  LOP3.LUT R8, R70.reuse, 0x69, RZ, 0xfc, !PT ;  /* 0x0000006946087812 */ /* 0x040fe400078efcff */
[----:B------:R-:W-:Y:S01]  /*30d0*/  LOP3.LUT R9, R70, 0x70, RZ, 0xfc, !PT ;  /* 0x0000007046097812 */ /* 0x000fe200078efcff */
[----:B------:R3:W4:Y:S01]  /*30e0*/  MUFU.TANH R25, R10 ;  /* 0x0000000a00197308 */ /* 0x0007220000002400 */
[----:B-1----:R-:W-:Y:S02]  /*30f0*/  FSEL R14, R32, -INF , !P5 ;  /* 0xff800000200e7808 */ /* 0x002fe40006800000 */
[----:B------:R-:W-:Y:S02]  /*3100*/  FSEL R33, R33, -INF , !P1 ;  /* 0xff80000021217808 */ /* 0x000fe40004800000 */
[----:B-----5:R-:W-:-:S02]  /*3110*/  FSEL R32, R28, -INF , !P4 ;  /* 0xff8000001c207808 */ /* 0x020fc40006000000 */
[----:B------:R-:W-:Y:S01]  /*3120*/  FSEL R13, R24, -INF , !P3 ;  /* 0xff800000180d7808 */ /* 0x000fe20005800000 */
[----:B------:R-:W-:Y:S01]  /*3130*/  MUFU.TANH R5, R5 ;  /* 0x0000000500057308 */ /* 0x000fe20000002400 */
[C---:B------:R-:W-:Y:S02]  /*3140*/  ISETP.GE.AND P1, PT, R8.reuse, R71, PT ;  /* 0x000000470800720c */ /* 0x040fe40003f26270 */
[----:B------:R-:W-:Y:S02]  /*3150*/  ISETP.GE.AND P5, PT, R8, R43, PT ;  /* 0x0000002b0800720c */ /* 0x000fe40003fa6270 */
[C---:B------:R-:W-:Y:S02]  /*3160*/  ISETP.GE.AND P4, PT, R9.reuse, R71, PT ;  /* 0x000000470900720c */ /* 0x040fe40003f86270 */
[----:B------:R-:W-:Y:S01]  /*3170*/  ISETP.GE.AND P3, PT, R9, R43, PT ;  /* 0x0000002b0900720c */ /* 0x000fe20003f66270 */
[----:B------:R1:W5:Y:S01]  /*3180*/  MUFU.TANH R8, R11 ;  /* 0x0000000b00087308 */ /* 0x0003620000002400 */
[----:B---3--:R-:W-:-:S02]  /*3190*/  LOP3.LUT R10, R70, 0x78, RZ, 0xfc, !PT ;  /* 0x00000078460a7812 */ /* 0x008fc400078efcff */
[----:B------:R-:W-:Y:S02]  /*31a0*/  FSEL R31, R31, -INF , !P2 ;  /* 0xff8000001f1f7808 */ /* 0x000fe40005000000 */
[----:B--2---:R-:W-:Y:S02]  /*31b0*/  FSEL R12, R16, -INF , !P1 ;  /* 0xff800000100c7808 */ /* 0x004fe40004800000 */
[----:B----4-:R-:W-:Y:S01]  /*31c0*/  FSEL R25, R25, -INF , !P3 ;  /* 0xff80000019197808 */ /* 0x010fe20005800000 */
[----:B------:R2:W3:Y:S01]  /*31d0*/  MUFU.TANH R9, R4 ;  /* 0x0000000400097308 */ /* 0x0004e20000002400 */
[-C--:B------:R-:W-:Y:S02]  /*31e0*/  ISETP.GE.AND P1, PT, R10, R71.reuse, PT ;  /* 0x000000470a00720c */ /* 0x080fe40003f26270 */
[----:B------:R-:W-:Y:S02]  /*31f0*/  FSEL R18, R17, -INF , !P5 ;  /* 0xff80000011127808 */ /* 0x000fe40006800000 */
[----:B------:R-:W-:-:S02]  /*3200*/  ISETP.GE.AND P5, PT, R70, R71, PT ;  /* 0x000000474600720c */ /* 0x000fc40003fa6270 */
[----:B------:R-:W-:Y:S02]  /*3210*/  FSEL R35, R35, -INF , !P4 ;  /* 0xff80000023237808 */ /* 0x000fe40006000000 */
[C---:B-1----:R-:W-:Y:S02]  /*3220*/  LOP3.LUT R11, R70.reuse, 0x71, RZ, 0xfc, !PT ;  /* 0x00000071460b7812 */ /* 0x042fe400078efcff */
[----:B------:R-:W-:Y:S02]  /*3230*/  FSEL R6, R21, -INF , !P5 ;  /* 0xff80000015067808 */ /* 0x000fe40006800000 */
[C---:B------:R-:W-:Y:S02]  /*3240*/  ISETP.GE.AND P2, PT, R11.reuse, R71, PT ;  /* 0x000000470b00720c */ /* 0x040fe40003f46270 */
[----:B------:R-:W-:Y:S02]  /*3250*/  ISETP.GE.AND P3, PT, R11, R43, PT ;  /* 0x0000002b0b00720c */ /* 0x000fe40003f66270 */
[----:B--2---:R-:W-:-:S02]  /*3260*/  LOP3.LUT R4, R70, 0x79, RZ, 0xfc, !PT ;  /* 0x0000007946047812 */ /* 0x004fc400078efcff */
[----:B------:R-:W-:Y:S02]  /*3270*/  FSEL R34, R34, -INF , !P2 ;  /* 0xff80000022227808 */ /* 0x000fe40005000000 */
[----:B-----5:R-:W-:Y:S02]  /*3280*/  FSEL R24, R8, -INF , !P3 ;  /* 0xff80000008187808 */ /* 0x020fe40005800000 */
[----:B---3--:R-:W-:Y:S02]  /*3290*/  FSEL R16, R9, -INF , !P1 ;  /* 0xff80000009107808 */ /* 0x008fe40004800000 */
[----:B------:R-:W-:Y:S02]  /*32a0*/  ISETP.GE.AND P4, PT, R4, R71, PT ;  /* 0x000000470400720c */ /* 0x000fe40003f86270 */
[-C--:B------:R-:W-:Y:S02]  /*32b0*/  ISETP.GE.AND P2, PT, R10, R43.reuse, PT ;  /* 0x0000002b0a00720c */ /* 0x080fe40003f46270 */
[----:B------:R-:W-:-:S02]  /*32c0*/  ISETP.GE.AND P3, PT, R70, R43, PT ;  /* 0x0000002b4600720c */ /* 0x000fc40003f66270 */
[----:B------:R-:W-:Y:S02]  /*32d0*/  ISETP.GE.AND P1, PT, R4, R43, PT ;  /* 0x0000002b0400720c */ /* 0x000fe40003f26270 */
[----:B------:R-:W-:Y:S02]  /*32e0*/  FSEL R23, R23, -INF , !P2 ;  /* 0xff80000017177808 */ /* 0x000fe40005000000 */
[----:B------:R-:W-:Y:S02]  /*32f0*/  FSEL R26, R26, -INF , !P4 ;  /* 0xff8000001a1a7808 */ /* 0x000fe40006000000 */
[----:B------:R-:W-:Y:S02]  /*3300*/  FSEL R4, R0, -INF , !P3 ;  /* 0xff80000000047808 */ /* 0x000fe40005800000 */
[----:B------:R-:W-:Y:S01]  /*3310*/  FSEL R21, R5, -INF , !P1 ;  /* 0xff80000005157808 */ /* 0x000fe20004800000 */
[----:B------:R-:W-:Y:S05]  /*3320*/  @!P0 BRA `(.L_x_4149) ;  /* 0x0000050000008947 */ /* 0x000fea0003800000 */
[----:B------:R-:W-:Y:S05]  /*3330*/  @P6 BRA `(.L_x_4150) ;  /* 0x0000039000006947 */ /* 0x000fea0003800000 */
[----:B------:R-:W1:Y:S01]  /*3340*/  I2F.RP R28, R2 ;  /* 0x00000002001c7306 */ /* 0x000e620000209400 */
[----:B------:R-:W-:-:S02]  /*3350*/  IABS R8, R40 ;  /* 0x0000002800087213 */ /* 0x000fc40000000000 */
[C---:B------:R-:W-:Y:S02]  /*3360*/  IADD3 R10, R40.reuse, -0x80, RZ ;  /* 0xffffff80280a7810 */ /* 0x040fe40007ffe0ff */
[----:B------:R-:W-:Y:S02]  /*3370*/  LOP3.LUT R40, R40, c[0x0][0x2d0], RZ, 0x3c, !PT ;  /* 0x0000b40028287a12 */ /* 0x000fe400078e3cff */
[----:B------:R-:W-:Y:S02]  /*3380*/  IABS R5, R10 ;  /* 0x0000000a00057213 */ /* 0x000fe40000000000 */
        /* <DEDUP_REMOVED lines=35> */
[----:B------:R-:W2:Y:S04]  /*35c0*/  LDG.E R2, [R10.64] ;  /* 0x0000000a0a027981 */ /* 0x000ea8000c1e1900 */
[----:B------:R1:W2:Y:S01]  /*35d0*/  LDG.E R7, [R8.64] ;  /* 0x0000000a08077981 */ /* 0x0002a2000c1e1900 */
[----:B------:R-:W-:Y:S02]  /*35e0*/  IMAD.IADD R0, R0, 0x1, -R5 ;  /* 0x0000000100007824 */ /* 0x000fe400078e0a05 */
[----:B------:R-:W-:-:S04]  /*35f0*/  IMAD.MOV.U32 R5, RZ, RZ, c[0x0][0x2d0] ;  /* 0x0000b400ff057624 */ /* 0x000fc800078e00ff */
[----:B------:R-:W-:-:S05]  /*3600*/  IMAD R5, R0, R5, -0x80 ;  /* 0xffffff8000057424 */ /* 0x000fca00078e0205 */
[----:B------:R-:W-:-:S05]  /*3610*/  SHF.R.S32.HI R0, RZ, 0x1f, R5 ;  /* 0x0000001fff007819 */ /* 0x000fca0000011405 */
[----:B------:R-:W-:-:S04]  /*3620*/  IMAD R0, R0, c[0x0][0x198], RZ ;  /* 0x0000660000007a24 */ /* 0x000fc800078e02ff */
[C---:B------:R-:W-:Y:S02]  /*3630*/  IMAD R0, R5.reuse, c[0x0][0x19c], R0 ;  /* 0x0000670005007a24 */ /* 0x040fe400078e0200 */
[----:B-1----:R-:W-:-:S04]  /*3640*/  IMAD.WIDE.U32 R8, R5, c[0x0][0x198], RZ ;  /* 0x0000660005087a25 */ /* 0x002fc800078e00ff */
        /* <DEDUP_REMOVED lines=8> */
.L_x_4150:
[----:B------:R-:W-:-:S04]  /*36d0*/  ULEA UR6, -UR6, URZ, 0x7 ;  /* 0x0000003f06067291 */ /* 0x000fc8000f8e393f */
[----:B------:R-:W-:Y:S02]  /*36e0*/  USHF.R.S32.HI UR8, URZ, 0x1f, UR6 ;  /* 0x0000001f3f087899 */ /* 0x000fe40008011406 */
[----:B------:R-:W-:-:S04]  /*36f0*/  MOV R8, UR6 ;  /* 0x0000000600087c02 */ /* 0x000fc80008000f00 */
[----:B------:R-:W-:Y:S02]  /*3700*/  MOV R2, UR8 ;  /* 0x0000000800027c02 */ /* 0x000fe40008000f00 */
.L_x_4151:
        /* <DEDUP_REMOVED lines=18> */
.L_x_4149:
        /* <DEDUP_REMOVED lines=63> */
[----:B------:R-:W2:Y:S03]  /*3c20*/  SHFL.BFLY PT, R7, R0, 0x2, 0x1f ;  /* 0x0c401f0000077f89 */ /* 0x000ea600000e0000 */
[----:B------:R-:W-:Y:S01]  /*3c30*/  IADD3 R101, R3, R102, RZ ;  /* 0x0000006603657210 */ /* 0x000fe20007ffe0ff */
[----:B-1----:R-:W-:Y:S01]  /*3c40*/  LDSM.16.MT88.4 R8, [R102+0x3400] ;  /* 0x003400006608783b */ /* 0x002fe20000004200 */
[----:B--2---:R-:W-:-:S03]  /*3c50*/  FMNMX.FTZ R7, R0, R7, !PT ;  /* 0x0000000700077209 */ /* 0x004fc60007810000 */
        /* <DEDUP_REMOVED lines=9> */
[----:B------:R-:W2:Y:S01]  /*3cf0*/  LDSM.16.MT88.4 R76, [R102+0x3000] ;  /* 0x00300000664c783b */ /* 0x000ea20000004200 */
[--C-:B------:R-:W-:Y:S02]  /*3d00*/  FFMA.FTZ R40, R46, c[0x0][0x23c], -R27.reuse ;  /* 0x00008f002e287a23 */ /* 0x100fe4000001081b */
[--C-:B------:R-:W-:Y:S01]  /*3d10*/  FFMA.FTZ R43, R6, c[0x0][0x23c], -R27.reuse ;  /* 0x00008f00062b7a23 */ /* 0x100fe2000001081b */
[----:B------:R-:W-:Y:S01]  /*3d20*/  MUFU.EX2 R28, R28 ;  /* 0x0000001c001c7308 */ /* 0x000fe20000000800 */
[--C-:B------:R-:W-:Y:S02]  /*3d30*/  FFMA.FTZ R42, R42, c[0x0][0x23c], -R27.reuse ;  /* 0x00008f002a2a7a23 */ /* 0x100fe4000001081b */
[--C-:B------:R-:W-:Y:S01]  /*3d40*/  FFMA.FTZ R41, R41, c[0x0][0x23c], -R27.reuse ;  /* 0x00008f0029297a23 */ /* 0x100fe2000001081b */
[----:B-1----:R-:W-:Y:S01]  /*3d50*/  FMNMX.FTZ R0, R0, R5, !PT ;  /* 0x0000000500007209 */ /* 0x002fe20007810000 */
[----:B------:R-:W-:-:S02]  /*3d60*/  FFMA.FTZ R39, R73, c[0x0][0x23c], -R27 ;  /* 0x00008f0049277a23 */ /* 0x000fc4000001081b */
[--C-:B------:R-:W-:Y:S01]  /*3d70*/  FFMA.FTZ R19, R75, c[0x0][0x23c], -R27.reuse ;  /* 0x00008f004b137a23 */ /* 0x100fe2000001081b */
[C---:B------:R-:W-:Y:S01]  /*3d80*/  FSETP.NEU.FTZ.AND P1, PT, R0.reuse, -INF , PT ;  /* 0xff8000000000780b */ /* 0x040fe20003f3d000 */
[----:B------:R-:W-:Y:S01]  /*3d90*/  FMUL.FTZ R22, R0, c[0x0][0x23c] ;  /* 0x00008f0000167a20 */ /* 0x000fe20000410000 */
[----:B------:R-:W-:Y:S01]  /*3da0*/  MUFU.EX2 R43, R43 ;  /* 0x0000002b002b7308 */ /* 0x000fe20000000800 */
[--C-:B------:R-:W-:Y:S02]  /*3db0*/  FFMA.FTZ R17, R74, c[0x0][0x23c], -R27.reuse ;  /* 0x00008f004a117a23 */ /* 0x100fe4000001081b */
[--C-:B------:R-:W-:Y:S01]  /*3dc0*/  FFMA.FTZ R60, R60, c[0x0][0x23c], -R27.reuse ;  /* 0x00008f003c3c7a23 */ /* 0x100fe2000001081b */
[----:B------:R-:W-:Y:S01]  /*3dd0*/  FSEL R22, R22, RZ, P1 ;  /* 0x000000ff16167208 */ /* 0x000fe20000800000 */
[--C-:B------:R-:W-:Y:S02]  /*3de0*/  FFMA.FTZ R58, R58, c[0x0][0x23c], -R27.reuse ;  /* 0x00008f003a3a7a23 */ /* 0x100fe4000001081b */
[----:B------:R-:W-:Y:S01]  /*3df0*/  FFMA.FTZ R89, R89, c[0x0][0x23c], -R27 ;  /* 0x00008f0059597a23 */ /* 0x000fe2000001081b */
[----:B------:R-:W1:Y:S01]  /*3e00*/  MUFU.EX2 R42, R42 ;  /* 0x0000002a002a7308 */ /* 0x000e620000000800 */
[----:B------:R-:W-:-:S02]  /*3e10*/  FFMA.FTZ R46, R4, c[0x0][0x23c], -R22 ;  /* 0x00008f00042e7a23 */ /* 0x000fc40000010816 */
[--C-:B------:R-:W-:Y:S01]  /*3e20*/  FFMA.FTZ R45, R45, c[0x0][0x23c], -R22.reuse ;  /* 0x00008f002d2d7a23 */ /* 0x100fe20000010816 */
[----:B------:R-:W3:Y:S01]  /*3e30*/  LDSM.16.MT88.4 R4, [R101+0x3000] ;  /* 0x003000006504783b */ /* 0x000ee20000004200 */
[--C-:B------:R-:W-:Y:S02]  /*3e40*/  FFMA.FTZ R44, R44, c[0x0][0x23c], -R22.reuse ;  /* 0x00008f002c2c7a23 */ /* 0x100fe40000010816 */
[--C-:B------:R-:W-:Y:S01]  /*3e50*/  FFMA.FTZ R48, R48, c[0x0][0x23c], -R22.reuse ;  /* 0x00008f0030307a23 */ /* 0x100fe20000010816 */
[----:B------:R-:W-:Y:S01]  /*3e60*/  MUFU.EX2 R41, R41 ;  /* 0x0000002900297308 */ /* 0x000fe20000000800 */
[--C-:B------:R-:W-:Y:S02]  /*3e70*/  FFMA.FTZ R36, R69, c[0x0][0x23c], -R22.reuse ;  /* 0x00008f0045247a23 */ /* 0x100fe40000010816 */
[--C-:B------:R-:W-:Y:S02]  /*3e80*/  FFMA.FTZ R30, R68, c[0x0][0x23c], -R22.reuse ;  /* 0x00008f00441e7a23 */ /* 0x100fe40000010816 */
[----:B------:R-:W-:-:S02]  /*3e90*/  FFMA.FTZ R29, R72, c[0x0][0x23c], -R22 ;  /* 0x00008f00481d7a23 */ /* 0x000fc40000010816 */
[--C-:B------:R-:W-:Y:S01]  /*3ea0*/  FFMA.FTZ R3, R61, c[0x0][0x23c], -R22.reuse ;  /* 0x00008f003d037a23 */ /* 0x100fe20000010816 */
[----:B------:R-:W4:Y:S01]  /*3eb0*/  MUFU.EX2 R40, R40 ;  /* 0x0000002800287308 */ /* 0x000f220000000800 */
[----:B-1----:R-:W-:Y:S01]  /*3ec0*/  F2FP.BF16.PACK_AB R68, R42, R43 ;  /* 0x0000002b2a44723e */ /* 0x002fe200000010ff */
[--C-:B------:R-:W-:Y:S02]  /*3ed0*/  FFMA.FTZ R61, R57, c[0x0][0x23c], -R27.reuse ;  /* 0x00008f00393d7a23 */ /* 0x100fe4000001081b */
[----:B------:R-:W-:Y:S02]  /*3ee0*/  FFMA.FTZ R57, R59, c[0x0][0x23c], -R27 ;  /* 0x00008f003b397a23 */ /* 0x000fe4000001081b */
[--C-:B------:R-:W-:Y:S02]  /*3ef0*/  FFMA.FTZ R59, R56, c[0x0][0x23c], -R22.reuse ;  /* 0x00008f00383b7a23 */ /* 0x100fe40000010816 */
[----:B------:R-:W-:Y:S01]  /*3f00*/  MUFU.EX2 R46, R46 ;  /* 0x0000002e002e7308 */ /* 0x000fe20000000800 */
[----:B------:R-:W-:-:S02]  /*3f10*/  FFMA.FTZ R56, R121, c[0x0][0x23c], -R22 ;  /* 0x00008f0079387a23 */ /* 0x000fc40000010816 */
[--C-:B------:R-:W-:Y:S02]  /*3f20*/  FFMA.FTZ R55, R55, c[0x0][0x23c], -R22.reuse ;  /* 0x00008f0037377a23 */ /* 0x100fe40000010816 */
[--C-:B------:R-:W-:Y:S02]  /*3f30*/  FFMA.FTZ R47, R47, c[0x0][0x23c], -R22.reuse ;  /* 0x00008f002f2f7a23 */ /* 0x100fe40000010816 */
[--C-:B------:R-:W-:Y:S01]  /*3f40*/  FFMA.FTZ R84, R84, c[0x0][0x23c], -R27.reuse ;  /* 0x00008f0054547a23 */ /* 0x100fe2000001081b */
[----:B------:R-:W1:Y:S01]  /*3f50*/  MUFU.EX2 R45, R45 ;  /* 0x0000002d002d7308 */ /* 0x000e620000000800 */
[----:B----4-:R-:W-:Y:S01]  /*3f60*/  F2FP.BF16.PACK_AB R70, R40, R41 ;  /* 0x000000292846723e */ /* 0x010fe200000010ff */
[--C-:B------:R-:W-:Y:S02]  /*3f70*/  FFMA.FTZ R67, R67, c[0x0][0x23c], -R27.reuse ;  /* 0x00008f0043437a23 */ /* 0x100fe4000001081b */
[----:B------:R-:W-:Y:S02]  /*3f80*/  FFMA.FTZ R64, R64, c[0x0][0x23c], -R27 ;  /* 0x00008f0040407a23 */ /* 0x000fe4000001081b */
[----:B------:R-:W-:-:S02]  /*3f90*/  FFMA.FTZ R66, R66, c[0x0][0x23c], -R22 ;  /* 0x00008f0042427a23 */ /* 0x000fc40000010816 */
[----:B------:R-:W-:Y:S01]  /*3fa0*/  MUFU.EX2 R44, R44 ;  /* 0x0000002c002c7308 */ /* 0x000fe20000000800 */
[--C-:B------:R-:W-:Y:S02]  /*3fb0*/  FFMA.FTZ R65, R65, c[0x0][0x23c], -R22.reuse ;  /* 0x00008f0041417a23 */ /* 0x100fe40000010816 */
[--C-:B------:R-:W-:Y:S02]  /*3fc0*/  FFMA.FTZ R63, R63, c[0x0][0x23c], -R22.reuse ;  /* 0x00008f003f3f7a23 */ /* 0x100fe40000010816 */
[----:B------:R-:W-:Y:S02]  /*3fd0*/  FFMA.FTZ R62, R62, c[0x0][0x23c], -R22 ;  /* 0x00008f003e3e7a23 */ /* 0x000fe40000010816 */
[--C-:B------:R-:W-:Y:S01]  /*3fe0*/  FFMA.FTZ R95, R95, c[0x0][0x23c], -R27.reuse ;  /* 0x00008f005f5f7a23 */ /* 0x100fe2000001081b */
[----:B------:R-:W4:Y:S01]  /*3ff0*/  MUFU.EX2 R48, R48 ;  /* 0x0000003000307308 */ /* 0x000f220000000800 */
[----:B-1----:R-:W-:Y:S01]  /*4000*/  F2FP.BF16.PACK_AB R69, R45, R46 ;  /* 0x0000002e2d45723e */ /* 0x002fe200000010ff */
[----:B------:R-:W-:-:S02]  /*4010*/  FFMA.FTZ R94, R94, c[0x0][0x23c], -R27 ;  /* 0x00008f005e5e7a23 */ /* 0x000fc4000001081b */
[--C-:B------:R-:W-:Y:S02]  /*4020*/  FFMA.FTZ R93, R93, c[0x0][0x23c], -R27.reuse ;  /* 0x00008f005d5d7a23 */ /* 0x100fe4000001081b */
[----:B------:R-:W-:Y:S02]  /*4030*/  FFMA.FTZ R92, R92, c[0x0][0x23c], -R27 ;  /* 0x00008f005c5c7a23 */ /* 0x000fe4000001081b */
[----:B------:R-:W1:Y:S01]  /*4040*/  MUFU.EX2 R39, R39 ;  /* 0x0000002700277308 */ /* 0x000e620000000800 */
[--C-:B------:R-:W-:Y:S02]  /*4050*/  FFMA.FTZ R91, R91, c[0x0][0x23c], -R22.reuse ;  /* 0x00008f005b5b7a23 */ /* 0x100fe40000010816 */
[--C-:B------:R-:W-:Y:S02]  /*4060*/  FFMA.FTZ R90, R90, c[0x0][0x23c], -R22.reuse ;  /* 0x00008f005a5a7a23 */ /* 0x100fe40000010816 */
[--C-:B------:R-:W-:Y:S02]  /*4070*/  FFMA.FTZ R88, R88, c[0x0][0x23c], -R22.reuse ;  /* 0x00008f0058587a23 */ /* 0x100fe40000010816 */
[----:B------:R-:W-:Y:S01]  /*4080*/  FFMA.FTZ R85, R85, c[0x0][0x23c], -R22 ;  /* 0x00008f0055557a23 */ /* 0x000fe20000010816 */
[----:B----4-:R-:W-:Y:S01]  /*4090*/  F2FP.BF16.PACK_AB R71, R48, R44 ;  /* 0x0000002c3047723e */ /* 0x010fe200000010ff */
[----:B------:R-:W-:Y:S01]  /*40a0*/  MUFU.EX2 R19, R19 ;  /* 0x0000001300137308 */ /* 0x000fe20000000800 */
[----:B------:R-:W-:-:S02]  /*40b0*/  FADD.FTZ R43, R43, R42 ;  /* 0x0000002a2b2b7221 */ /* 0x000fc40000010000 */
[--C-:B------:R-:W-:Y:S02]  /*40c0*/  FFMA.FTZ R54, R54, c[0x0][0x23c], -R27.reuse ;  /* 0x00008f0036367a23 */ /* 0x100fe4000001081b */
[--C-:B------:R-:W-:Y:S01]  /*40d0*/  FFMA.FTZ R53, R53, c[0x0][0x23c], -R27.reuse ;  /* 0x00008f0035357a23 */ /* 0x100fe2000001081b */
[C---:B--2---:R-:W-:Y:S01]  /*40e0*/  HMMA.16816.F32.BF16 R80, R68.reuse, R76, RZ ;  /* 0x0000004c4450723c */ /* 0x044fe200000418ff */
[--C-:B------:R-:W-:Y:S01]  /*40f0*/  FFMA.FTZ R52, R52, c[0x0][0x23c], -R27.reuse ;  /* 0x00008f0034347a23 */ /* 0x100fe2000001081b */
[----:B------:R-:W-:Y:S01]  /*4100*/  MUFU.EX2 R17, R17 ;  /* 0x0000001100117308 */ /* 0x000fe20000000800 */
[----:B------:R-:W-:Y:S02]  /*4110*/  FFMA.FTZ R51, R51, c[0x0][0x23c], -R27 ;  /* 0x00008f0033337a23 */ /* 0x000fe4000001081b */
[--C-:B------:R-:W-:Y:S02]  /*4120*/  FFMA.FTZ R50, R50, c[0x0][0x23c], -R22.reuse ;  /* 0x00008f0032327a23 */ /* 0x100fe40000010816 */
[--C-:B------:R-:W-:Y:S01]  /*4130*/  FFMA.FTZ R49, R49, c[0x0][0x23c], -R22.reuse ;  /* 0x00008f0031317a23 */ /* 0x100fe20000010816 */
[----:B------:R-:W-:Y:S01]  /*4140*/  HMMA.16816.F32.BF16 R76, R68, R78, RZ ;  /* 0x0000004e444c723c */ /* 0x000fe200000418ff */
[--C-:B------:R-:W-:Y:S01]  /*4150*/  FFMA.FTZ R37, R37, c[0x0][0x23c], -R22.reuse ;  /* 0x00008f0025257a23 */ /* 0x100fe20000010816 */
[----:B------:R-:W2:Y:S01]  /*4160*/  MUFU.EX2 R36, R36 ;  /* 0x0000002400247308 */ /* 0x000ea20000000800 */
[----:B------:R-:W-:-:S02]  /*4170*/  FFMA.FTZ R42, R15, c[0x0][0x23c], -R22 ;  /* 0x00008f000f2a7a23 */ /* 0x000fc40000010816 */
[----:B------:R-:W-:Y:S02]  /*4180*/  FADD.FTZ R45, R46, R45 ;  /* 0x0000002d2e2d7221 */ /* 0x000fe40000010000 */
        /* <DEDUP_REMOVED lines=10> */
[----:B--2---:R-:W-:-:S02]  /*4230*/  FADD.FTZ R48, R36, R48 ;  /* 0x0000003024307221 */ /* 0x004fc40000010000 */
[----:B------:R-:W-:Y:S02]  /*4240*/  FADD.FTZ R43, R28, R43 ;  /* 0x0000002b1c2b7221 */ /* 0x000fe40000010000 */
[----:B------:R-:W-:Y:S01]  /*4250*/  F2FP.BF16.PACK_AB R6, R17, R19 ;  /* 0x000000131106723e */ /* 0x000fe200000010ff */
[----:B------:R-:W-:Y:S02]  /*4260*/  FFMA.FTZ R38, R38, c[0x0][0x23c], -R27 ;  /* 0x00008f0026267a23 */ /* 0x000fe4000001081b */
[----:B------:R-:W1:Y:S01]  /*4270*/  MUFU.EX2 R3, R3 ;  /* 0x0000000300037308 */ /* 0x000e620000000800 */
[C---:B---3--:R-:W-:Y:S01]  /*4280*/  F2FP.BF16.PACK_AB R5, R30.reuse, R36 ;  /* 0x000000241e05723e */ /* 0x048fe200000010ff */
[----:B------:R-:W-:Y:S02]  /*4290*/  FADD.FTZ R48, R30, R48 ;  /* 0x000000301e307221 */ /* 0x000fe40000010000 */
[----:B------:R-:W-:Y:S02]  /*42a0*/  FADD.FTZ R19, R19, R43 ;  /* 0x0000002b13137221 */ /* 0x000fe40000010000 */
[----:B------:R-:W-:-:S02]  /*42b0*/  FFMA.FTZ R40, R13, c[0x0][0x23c], -R27 ;  /* 0x00008f000d287a23 */ /* 0x000fc4000001081b */
[----:B------:R-:W-:Y:S01]  /*42c0*/  MUFU.EX2 R61, R61 ;  /* 0x0000003d003d7308 */ /* 0x000fe20000000800 */
[----:B------:R-:W-:Y:S02]  /*42d0*/  FADD.FTZ R19, R17, R19 ;  /* 0x0000001311137221 */ /* 0x000fe40000010000 */
[----:B------:R-:W-:Y:S02]  /*42e0*/  FFMA.FTZ R41, R12, c[0x0][0x23c], -R27 ;  /* 0x00008f000c297a23 */ /* 0x000fe4000001081b */
[--C-:B------:R-:W-:Y:S02]  /*42f0*/  FFMA.FTZ R33, R33, c[0x0][0x23c], -R22.reuse ;  /* 0x00008f0021217a23 */ /* 0x100fe40000010816 */
[----:B------:R-:W-:Y:S01]  /*4300*/  FFMA.FTZ R28, R18, c[0x0][0x23c], -R22 ;  /* 0x00008f00121c7a23 */ /* 0x000fe20000010816 */
[----:B-1----:R-:W-:Y:S01]  /*4310*/  F2FP.BF16.PACK_AB R7, R3, R29 ;  /* 0x0000001d0307723e */ /* 0x002fe200000010ff */
[----:B------:R-:W-:Y:S01]  /*4320*/  MUFU.EX2 R60, R60 ;  /* 0x0000003c003c7308 */ /* 0x000fe20000000800 */
        /* <DEDUP_REMOVED lines=11> */
[----:B------:R-:W-:Y:S01]  /*43e0*/  MUFU.EX2 R57, R57 ;  /* 0x0000003900397308 */ /* 0x000fe20000000800 */
[----:B------:R-:W-:-:S02]  /*43f0*/  FFMA.FTZ R24, R24, c[0x0][0x23c], -R22 ;  /* 0x00008f0018187a23 */ /* 0x000fc40000010816 */
[--C-:B------:R-:W-:Y:S02]  /*4400*/  FFMA.FTZ R23, R23, c[0x0][0x23c], -R22.reuse ;  /* 0x00008f0017177a23 */ /* 0x100fe40000010816 */
[----:B------:R-:W-:-:S03]  /*4410*/  FFMA.FTZ R124, R21, c[0x0][0x23c], -R22 ;  /* 0x00008f00157c7a23 */ /* 0x000fc60000010816 */
[----:B------:R-:W2:Y:S08]  /*4420*/  MUFU.EX2 R59, R59 ;  /* 0x0000003b003b7308 */ /* 0x000eb00000000800 */
[----:B------:R-:W3:Y:S08]  /*4430*/  MUFU.EX2 R56, R56 ;  /* 0x0000003800387308 */ /* 0x000ef00000000800 */
[----:B------:R-:W-:Y:S01]  /*4440*/  MUFU.EX2 R55, R55 ;  /* 0x0000003700377308 */ /* 0x000fe20000000800 */
[----:B--2---:R-:W-:-:S07]  /*4450*/  FADD.FTZ R29, R59, R29 ;  /* 0x0000001d3b1d7221 */ /* 0x004fce0000010000 */
[----:B------:R-:W2:Y:S01]  /*4460*/  MUFU.EX2 R47, R47 ;  /* 0x0000002f002f7308 */ /* 0x000ea20000000800 */
[----:B---3--:R-:W-:Y:S01]  /*4470*/  FADD.FTZ R29, R56, R29 ;  /* 0x0000001d381d7221 */ /* 0x008fe20000010000 */
[C---:B-1----:R-:W-:Y:S06]  /*4480*/  HMMA.16816.F32.BF16 R72, R4.reuse, R8, R72 ;  /* 0x000000080448723c */ /* 0x042fec0000041848 */
[----:B------:R-:W1:Y:S02]  /*4490*/  MUFU.EX2 R89, R89 ;  /* 0x0000005900597308 */ /* 0x000e640000000800 */
[----:B------:R-:W-:Y:S01]  /*44a0*/  HMMA.16816.F32.BF16 R68, R4, R10, R68 ;  /* 0x0000000a0444723c */ /* 0x000fe20000041844 */
[----:B------:R-:W3:Y:S05]  /*44b0*/  LDSM.16.MT88.4 R8, [R102+0x3800] ;  /* 0x003800006608783b */ /* 0x000eea0000004200 */
[----:B------:R-:W4:Y:S01]  /*44c0*/  MUFU.EX2 R84, R84 ;  /* 0x0000005400547308 */ /* 0x000f220000000800 */
[----:B------:R-:W-:Y:S01]  /*44d0*/  F2FP.BF16.PACK_AB R4, R60, R61 ;  /* 0x0000003d3c04723e */ /* 0x000fe200000010ff */
[----:B------:R-:W-:Y:S01]  /*44e0*/  FADD.FTZ R61, R61, R19 ;  /* 0x000000133d3d7221 */ /* 0x000fe20000010000 */
[----:B------:R-:W-:-:S05]  /*44f0*/  F2FP.BF16.PACK_AB R5, R56, R59 ;  /* 0x0000003b3805723e */ /* 0x000fca00000010ff */
[----:B------:R-:W-:Y:S01]  /*4500*/  MUFU.EX2 R67, R67 ;  /* 0x0000004300437308 */ /* 0x000fe20000000800 */
[----:B------:R-:W-:Y:S01]  /*4510*/  F2FP.BF16.PACK_AB R6, R57, R58 ;  /* 0x0000003a3906723e */ /* 0x000fe200000010ff */
[----:B------:R-:W-:Y:S01]  /*4520*/  FADD.FTZ R61, R60, R61 ;  /* 0x0000003d3c3d7221 */ /* 0x000fe20000010000 */
[----:B--2---:R-:W-:Y:S01]  /*4530*/  F2FP.BF16.PACK_AB R7, R47, R55 ;  /* 0x000000372f07723e */ /* 0x004fe200000010ff */
[----:B------:R-:W-:Y:S02]  /*4540*/  FADD.FTZ R55, R55, R29 ;  /* 0x0000001d37377221 */ /* 0x000fe40000010000 */
[----:B------:R-:W-:Y:S02]  /*4550*/  FADD.FTZ R61, R58, R61 ;  /* 0x0000003d3a3d7221 */ /* 0x000fe40000010000 */
[----:B------:R-:W-:Y:S01]  /*4560*/  MUFU.EX2 R64, R64 ;  /* 0x0000004000407308 */ /* 0x000fe20000000800 */
[----:B------:R-:W-:Y:S02]  /*4570*/  FADD.FTZ R55, R47, R55 ;  /* 0x000000372f377221 */ /* 0x000fe40000010000 */
[----:B------:R-:W-:-:S04]  /*4580*/  FADD.FTZ R57, R57, R61 ;  /* 0x0000003d39397221 */ /* 0x000fc80000010000 */
[----:B-1----:R-:W-:Y:S01]  /*4590*/  FADD.FTZ R57, R89, R57 ;  /* 0x0000003959397221 */ /* 0x002fe20000010000 */
[----:B------:R-:W1:Y:S03]  /*45a0*/  MUFU.EX2 R66, R66 ;  /* 0x0000004200427308 */ /* 0x000e660000000800 */
[----:B----4-:R-:W-:-:S05]  /*45b0*/  FADD.FTZ R57, R84, R57 ;  /* 0x0000003954397221 */ /* 0x010fca0000010000 */
[----:B------:R-:W2:Y:S01]  /*45c0*/  MUFU.EX2 R65, R65 ;  /* 0x0000004100417308 */ /* 0x000ea20000000800 */
[C---:B---3--:R-:W-:Y:S07]  /*45d0*/  HMMA.16816.F32.BF16 R80, R4.reuse, R8, R80 ;  /* 0x000000080450723c */ /* 0x048fee0000041850 */
[----:B------:R-:W-:Y:S01]  /*45e0*/  MUFU.EX2 R63, R63 ;  /* 0x0000003f003f7308 */ /* 0x000fe20000000800 */
[----:B-1----:R-:W-:Y:S01]  /*45f0*/  FADD.FTZ R55, R66, R55 ;  /* 0x0000003742377221 */ /* 0x002fe20000010000 */
[C---:B------:R-:W-:Y:S01]  /*4600*/  HMMA.16816.F32.BF16 R76, R4.reuse, R10, R76 ;  /* 0x0000000a044c723c */ /* 0x040fe2000004184c */
[----:B------:R-:W1:Y:S05]  /*4610*/  LDSM.16.MT88.4 R8, [R101+0x3800] ;  /* 0x003800006508783b */ /* 0x000e6a0000004200 */
[----:B------:R-:W3:Y:S08]  /*4620*/  MUFU.EX2 R62, R62 ;  /* 0x0000003e003e7308 */ /* 0x000ef00000000800 */
[----:B------:R-:W-:Y:S08]  /*4630*/  MUFU.EX2 R95, R95 ;  /* 0x0000005f005f7308 */ /* 0x000ff00000000800 */
[----:B------:R-:W-:Y:S08]  /*4640*/  MUFU.EX2 R94, R94 ;  /* 0x0000005e005e7308 */ /* 0x000ff00000000800 */
[----:B------:R-:W-:Y:S08]  /*4650*/  MUFU.EX2 R93, R93 ;  /* 0x0000005d005d7308 */ /* 0x000ff00000000800 */
[----:B------:R-:W-:Y:S01]  /*4660*/  MUFU.EX2 R92, R92 ;  /* 0x0000005c005c7308 */ /* 0x000fe20000000800 */
[C---:B-1----:R-:W-:Y:S07]  /*4670*/  HMMA.16816.F32.BF16 R72, R4.reuse, R8, R72 ;  /* 0x000000080448723c */ /* 0x042fee0000041848 */
[----:B------:R-:W1:Y:S01]  /*4680*/  MUFU.EX2 R91, R91 ;  /* 0x0000005b005b7308 */ /* 0x000e620000000800 */
[----:B------:R-:W-:Y:S01]  /*4690*/  HMMA.16816.F32.BF16 R68, R4, R10, R68 ;  /* 0x0000000a0444723c */ /* 0x000fe20000041844 */
[----:B------:R-:W4:Y:S06]  /*46a0*/  LDSM.16.MT88.4 R8, [R102+0x3c00] ;  /* 0x003c00006608783b */ /* 0x000f2c0000004200 */
[----:B------:R-:W5:Y:S01]  /*46b0*/  MUFU.EX2 R90, R90 ;  /* 0x0000005a005a7308 */ /* 0x000f620000000800 */
[----:B------:R-:W-:-:S02]  /*46c0*/  F2FP.BF16.PACK_AB R4, R84, R89 ;  /* 0x000000595404723e */ /* 0x000fc400000010ff */
[----:B--2---:R-:W-:-:S05]  /*46d0*/  F2FP.BF16.PACK_AB R5, R65, R66 ;  /* 0x000000424105723e */ /* 0x004fca00000010ff */
[----:B------:R-:W-:Y:S01]  /*46e0*/  MUFU.EX2 R88, R88 ;  /* 0x0000005800587308 */ /* 0x000fe20000000800 */
[----:B------:R-:W-:Y:S01]  /*46f0*/  F2FP.BF16.PACK_AB R6, R64, R67 ;  /* 0x000000434006723e */ /* 0x000fe200000010ff */
[----:B------:R-:W-:Y:S01]  /*4700*/  FADD.FTZ R65, R65, R55 ;  /* 0x0000003741417221 */ /* 0x000fe20000010000 */
[----:B---3--:R-:W-:Y:S01]  /*4710*/  F2FP.BF16.PACK_AB R7, R62, R63 ;  /* 0x0000003f3e07723e */ /* 0x008fe200000010ff */
[----:B------:R-:W-:Y:S02]  /*4720*/  FADD.FTZ R67, R67, R57 ;  /* 0x0000003943437221 */ /* 0x000fe40000010000 */
[----:B------:R-:W-:Y:S02]  /*4730*/  FADD.FTZ R65, R63, R65 ;  /* 0x000000413f417221 */ /* 0x000fe40000010000 */
[----:B------:R-:W2:Y:S01]  /*4740*/  MUFU.EX2 R85, R85 ;  /* 0x0000005500557308 */ /* 0x000ea20000000800 */
[----:B------:R-:W-:Y:S02]  /*4750*/  FADD.FTZ R67, R64, R67 ;  /* 0x0000004340437221 */ /* 0x000fe40000010000 */
[----:B------:R-:W-:-:S04]  /*4760*/  FADD.FTZ R62, R62, R65 ;  /* 0x000000413e3e7221 */ /* 0x000fc80000010000 */
[----:B-1----:R-:W-:Y:S01]  /*4770*/  FADD.FTZ R62, R91, R62 ;  /* 0x0000003e5b3e7221 */ /* 0x002fe20000010000 */
[----:B------:R-:W-:Y:S08]  /*4780*/  MUFU.EX2 R54, R54 ;  /* 0x0000003600367308 */ /* 0x000ff00000000800 */
[----:B------:R-:W1:Y:S01]  /*4790*/  MUFU.EX2 R53, R53 ;  /* 0x0000003500357308 */ /* 0x000e620000000800 */
[C---:B----4-:R-:W-:Y:S07]  /*47a0*/  HMMA.16816.F32.BF16 R80, R4.reuse, R8, R80 ;  /* 0x000000080450723c */ /* 0x050fee0000041850 */
[----:B------:R-:W-:Y:S01]  /*47b0*/  MUFU.EX2 R52, R52 ;  /* 0x0000003400347308 */ /* 0x000fe20000000800 */
[C---:B------:R-:W-:Y:S01]  /*47c0*/  HMMA.16816.F32.BF16 R76, R4.reuse, R10, R76 ;  /* 0x0000000a044c723c */ /* 0x040fe2000004184c */
[----:B------:R-:W3:Y:S06]  /*47d0*/  LDSM.16.MT88.4 R8, [R101+0x3c00] ;  /* 0x003c00006508783b */ /* 0x000eec0000004200 */
[----:B------:R-:W-:Y:S08]  /*47e0*/  MUFU.EX2 R51, R51 ;  /* 0x0000003300337308 */ /* 0x000ff00000000800 */
[----:B------:R-:W-:Y:S08]  /*47f0*/  MUFU.EX2 R50, R50 ;  /* 0x0000003200327308 */ /* 0x000ff00000000800 */
[----:B------:R-:W4:Y:S08]  /*4800*/  MUFU.EX2 R49, R49 ;  /* 0x0000003100317308 */ /* 0x000f300000000800 */
[----:B------:R-:W-:Y:S08]  /*4810*/  MUFU.EX2 R37, R37 ;  /* 0x0000002500257308 */ /* 0x000ff00000000800 */
[----:B------:R-:W1:Y:S01]  /*4820*/  MUFU.EX2 R42, R42 ;  /* 0x0000002a002a7308 */ /* 0x000e620000000800 */
[C---:B---3--:R-:W-:Y:S07]  /*4830*/  HMMA.16816.F32.BF16 R72, R4.reuse, R8, R72 ;  /* 0x000000080448723c */ /* 0x048fee0000041848 */
[----:B------:R3:W-:Y:S01]  /*4840*/  MUFU.EX2 R39, R38 ;  /* 0x0000002600277308 */ /* 0x0007e20000000800 */
[----:B------:R-:W-:Y:S01]  /*4850*/  HMMA.16816.F32.BF16 R68, R4, R10, R68 ;  /* 0x0000000a0444723c */ /* 0x000fe20000041844 */
[----:B------:R-:W1:Y:S06]  /*4860*/  LDSM.16.MT88.4 R8, [R102+0x4000] ;  /* 0x004000006608783b */ /* 0x000e6c0000004200 */
[----:B------:R4:W-:Y:S01]  /*4870*/  MUFU.EX2 R3, R16 ;  /* 0x0000001000037308 */ /* 0x0009e20000000800 */
[----:B------:R-:W-:Y:S01]  /*4880*/  F2FP.BF16.PACK_AB R4, R94, R95 ;  /* 0x0000005f5e04723e */ /* 0x000fe200000010ff */
[----:B------:R-:W-:Y:S01]  /*4890*/  FADD.FTZ R95, R95, R67 ;  /* 0x000000435f5f7221 */ /* 0x000fe20000010000 */
[----:B-----5:R-:W-:Y:S01]  /*48a0*/  F2FP.BF16.PACK_AB R5, R90, R91 ;  /* 0x0000005b5a05723e */ /* 0x020fe200000010ff */
[----:B---3--:R-:W-:Y:S01]  /*48b0*/  FFMA.FTZ R38, R14, c[0x0][0x23c], -R27 ;  /* 0x00008f000e267a23 */ /* 0x008fe2000001081b */
[----:B------:R-:W-:Y:S01]  /*48c0*/  F2FP.BF16.PACK_AB R6, R92, R93 ;  /* 0x0000005d5c06723e */ /* 0x000fe200000010ff */
[----:B------:R-:W-:Y:S01]  /*48d0*/  LDSM.16.MT88.4 R12, [R101+0x4400] ;  /* 0x00440000650c783b */ /* 0x000fe20000004200 */
[----:B--2---:R-:W-:Y:S01]  /*48e0*/  F2FP.BF16.PACK_AB R7, R85, R88 ;  /* 0x000000585507723e */ /* 0x004fe200000010ff */
[----:B------:R-:W-:Y:S01]  /*48f0*/  MUFU.EX2 R40, R40 ;  /* 0x0000002800287308 */ /* 0x000fe20000000800 */
[----:B------:R-:W-:-:S02]  /*4900*/  FADD.FTZ R95, R94, R95 ;  /* 0x0000005f5e5f7221 */ /* 0x000fc40000010000 */
[----:B------:R-:W-:Y:S01]  /*4910*/  FADD.FTZ R90, R90, R62 ;  /* 0x0000003e5a5a7221 */ /* 0x000fe20000010000 */
[----:B----4-:R-:W-:Y:S01]  /*4920*/  LDSM.16.MT88.4 R16, [R101+0x4800] ;  /* 0x004800006510783b */ /* 0x010fe20000004200 */
[----:B------:R-:W-:Y:S02]  /*4930*/  FADD.FTZ R93, R93, R95 ;  /* 0x0000005f5d5d7221 */ /* 0x000fe40000010000 */
[----:B------:R-:W-:Y:S01]  /*4940*/  FADD.FTZ R90, R88, R90 ;  /* 0x0000005a585a7221 */ /* 0x000fe20000010000 */
[----:B------:R-:W2:Y:S01]  /*4950*/  MUFU.EX2 R38, R38 ;  /* 0x0000002600267308 */ /* 0x000ea20000000800 */
[----:B------:R-:W-:Y:S02]  /*4960*/  FADD.FTZ R93, R92, R93 ;  /* 0x0000005d5c5d7221 */ /* 0x000fe40000010000 */
[----:B------:R-:W-:-:S05]  /*4970*/  FADD.FTZ R90, R85, R90 ;  /* 0x0000005a555a7221 */ /* 0x000fca0000010000 */
[----:B------:R-:W3:Y:S08]  /*4980*/  MUFU.EX2 R41, R41 ;  /* 0x0000002900297308 */ /* 0x000ef00000000800 */
[----:B------:R-:W-:Y:S01]  /*4990*/  MUFU.EX2 R33, R33 ;  /* 0x0000002100217308 */ /* 0x000fe20000000800 */
[C---:B-1----:R-:W-:Y:S07]  /*49a0*/  HMMA.16816.F32.BF16 R80, R4.reuse, R8, R80 ;  /* 0x000000080450723c */ /* 0x042fee0000041850 */
[----:B------:R-:W-:Y:S01]  /*49b0*/  MUFU.EX2 R28, R28 ;  /* 0x0000001c001c7308 */ /* 0x000fe20000000800 */
[C---:B------:R-:W-:Y:S01]  /*49c0*/  HMMA.16816.F32.BF16 R76, R4.reuse, R10, R76 ;  /* 0x0000000a044c723c */ /* 0x040fe2000004184c */
[----:B------:R-:W1:Y:S06]  /*49d0*/  LDSM.16.MT88.4 R8, [R101+0x4000] ;  /* 0x004000006508783b */ /* 0x000e6c0000004200 */
[----:B------:R-:W-:Y:S08]  /*49e0*/  MUFU.EX2 R35, R35 ;  /* 0x0000002300237308 */ /* 0x000ff00000000800 */
[----:B------:R-:W-:Y:S08]  /*49f0*/  MUFU.EX2 R25, R25 ;  /* 0x0000001900197308 */ /* 0x000ff00000000800 */
[----:B------:R-:W-:Y:S08]  /*4a00*/  MUFU.EX2 R34, R34 ;  /* 0x0000002200227308 */ /* 0x000ff00000000800 */
[----:B------:R-:W-:Y:S08]  /*4a10*/  MUFU.EX2 R125, R125 ;  /* 0x0000007d007d7308 */ /* 0x000ff00000000800 */
[----:B------:R-:W-:Y:S01]  /*4a20*/  MUFU.EX2 R24, R24 ;  /* 0x0000001800187308 */ /* 0x000fe20000000800 */
[C---:B-1----:R-:W-:Y:S07]  /*4a30*/  HMMA.16816.F32.BF16 R72, R4.reuse, R8, R72 ;  /* 0x000000080448723c */ /* 0x042fee0000041848 */
[----:B------:R-:W-:Y:S01]  /*4a40*/  MUFU.EX2 R23, R23 ;  /* 0x0000001700177308 */ /* 0x000fe20000000800 */
[----:B------:R-:W-:Y:S01]  /*4a50*/  HMMA.16816.F32.BF16 R68, R4, R10, R68 ;  /* 0x0000000a0444723c */ /* 0x000fe20000041844 */
[----:B------:R-:W1:Y:S06]  /*4a60*/  LDSM.16.MT88.4 R8, [R102+0x4400] ;  /* 0x004400006608783b */ /* 0x000e6c0000004200 */
[----:B------:R-:W-:Y:S01]  /*4a70*/  MUFU.EX2 R124, R124 ;  /* 0x0000007c007c7308 */ /* 0x000fe20000000800 */
[----:B------:R-:W-:Y:S01]  /*4a80*/  F2FP.BF16.PACK_AB R4, R53, R54 ;  /* 0x000000363504723e */ /* 0x000fe200000010ff */
[----:B------:R-:W-:Y:S01]  /*4a90*/  FADD.FTZ R54, R54, R93 ;  /* 0x0000005d36367221 */ /* 0x000fe20000010000 */
[----:B------:R-:W-:Y:S01]  /*4aa0*/  F2FP.BF16.PACK_AB R5, R49, R50 ;  /* 0x000000323105723e */ /* 0x000fe200000010ff */
[----:B------:R-:W-:Y:S01]  /*4ab0*/  FADD.FTZ R50, R50, R90 ;  /* 0x0000005a32327221 */ /* 0x000fe20000010000 */
[----:B------:R-:W-:Y:S01]  /*4ac0*/  F2FP.BF16.PACK_AB R6, R51, R52 ;  /* 0x000000343306723e */ /* 0x000fe200000010ff */
[----:B------:R-:W-:Y:S01]  /*4ad0*/  FADD.FTZ R54, R53, R54 ;  /* 0x0000003635367221 */ /* 0x000fe20000010000 */
[----:B------:R-:W-:Y:S01]  /*4ae0*/  F2FP.BF16.PACK_AB R7, R42, R37 ;  /* 0x000000252a07723e */ /* 0x000fe200000010ff */
[----:B------:R-:W-:-:S02]  /*4af0*/  FADD.FTZ R50, R49, R50 ;  /* 0x0000003231327221 */ /* 0x000fc40000010000 */
[----:B------:R-:W-:Y:S02]  /*4b00*/  FADD.FTZ R52, R52, R54 ;  /* 0x0000003634347221 */ /* 0x000fe40000010000 */
[----:B------:R-:W-:Y:S02]  /*4b10*/  FADD.FTZ R37, R37, R50 ;  /* 0x0000003225257221 */ /* 0x000fe40000010000 */
[----:B------:R-:W-:Y:S01]  /*4b20*/  HMMA.16816.F32.BF16 R72, R4, R12, R72 ;  /* 0x0000000c0448723c */ /* 0x000fe20000041848 */
[----:B------:R-:W-:Y:S02]  /*4b30*/  FADD.FTZ R52, R51, R52 ;  /* 0x0000003433347221 */ /* 0x000fe40000010000 */
[----:B------:R-:W-:-:S05]  /*4b40*/  FADD.FTZ R37, R42, R37 ;  /* 0x000000252a257221 */ /* 0x000fca0000010000 */
[C---:B------:R-:W-:Y:S01]  /*4b50*/  HMMA.16816.F32.BF16 R68, R4.reuse, R14, R68 ;  /* 0x0000000e0444723c */ /* 0x040fe20000041844 */
[----:B------:R-:W-:Y:S07]  /*4b60*/  LDSM.16.MT88.4 R12, [R102+0x4c00] ;  /* 0x004c0000660c783b */ /* 0x000fee0000004200 */
[C---:B-1----:R-:W-:Y:S07]  /*4b70*/  HMMA.16816.F32.BF16 R80, R4.reuse, R8, R80 ;  /* 0x000000080450723c */ /* 0x042fee0000041850 */
[--C-:B------:R-:W-:Y:S01]  /*4b80*/  FFMA.FTZ R8, R32, c[0x0][0x23c], -R22.reuse ;  /* 0x00008f0020087a23 */ /* 0x100fe20000010816 */
[----:B------:R-:W-:Y:S01]  /*4b90*/  HMMA.16816.F32.BF16 R76, R4, R10, R76 ;  /* 0x0000000a044c723c */ /* 0x000fe2000004184c */
[----:B------:R-:W-:-:S02]  /*4ba0*/  FFMA.FTZ R32, R31, c[0x0][0x23c], -R22 ;  /* 0x00008f001f207a23 */ /* 0x000fc40000010816 */
[----:B------:R1:W4:Y:S04]  /*4bb0*/  MUFU.EX2 R31, R8 ;  /* 0x00000008001f7308 */ /* 0x0003280000000800 */
[C---:B--2---:R-:W-:Y:S01]  /*4bc0*/  F2FP.BF16.PACK_AB R4, R38.reuse, R39 ;  /* 0x000000272604723e */ /* 0x044fe200000010ff */
[----:B------:R-:W-:Y:S01]  /*4bd0*/  FADD.FTZ R39, R39, R52 ;  /* 0x0000003427277221 */ /* 0x000fe20000010000 */
[----:B---3--:R-:W-:Y:S02]  /*4be0*/  F2FP.BF16.PACK_AB R6, R41, R40 ;  /* 0x000000282906723e */ /* 0x008fe400000010ff */
[----:B------:R-:W2:Y:S01]  /*4bf0*/  MUFU.EX2 R32, R32 ;  /* 0x0000002000207308 */ /* 0x000ea20000000800 */
[----:B------:R-:W-:-:S04]  /*4c00*/  FADD.FTZ R39, R38, R39 ;  /* 0x0000002726277221 */ /* 0x000fc80000010000 */
[----:B------:R-:W-:Y:S01]  /*4c10*/  FADD.FTZ R40, R40, R39 ;  /* 0x0000002728287221 */ /* 0x000fe20000010000 */
[----:B-1----:R-:W1:Y:S01]  /*4c20*/  LDSM.16.MT88.4 R8, [R102+0x4800] ;  /* 0x004800006608783b */ /* 0x002e620000004200 */
[----:B----4-:R-:W-:Y:S01]  /*4c30*/  F2FP.BF16.PACK_AB R5, R31, R33 ;  /* 0x000000211f05723e */ /* 0x010fe200000010ff */
[----:B------:R-:W-:Y:S02]  /*4c40*/  FADD.FTZ R33, R33, R37 ;  /* 0x0000002521217221 */ /* 0x000fe40000010000 */
[----:B------:R-:W-:Y:S02]  /*4c50*/  FADD.FTZ R40, R41, R40 ;  /* 0x0000002829287221 */ /* 0x000fe40000010000 */
[----:B------:R-:W-:Y:S01]  /*4c60*/  FADD.FTZ R33, R31, R33 ;  /* 0x000000211f217221 */ /* 0x000fe20000010000 */
[----:B--2---:R-:W-:Y:S01]  /*4c70*/  F2FP.BF16.PACK_AB R7, R28, R32 ;  /* 0x000000201c07723e */ /* 0x004fe200000010ff */
[----:B------:R-:W-:Y:S02]  /*4c80*/  FADD.FTZ R40, R35, R40 ;  /* 0x0000002823287221 */ /* 0x000fe40000010000 */
[----:B------:R-:W-:-:S02]  /*4c90*/  FADD.FTZ R32, R32, R33 ;  /* 0x0000002120207221 */ /* 0x000fc40000010000 */
[----:B------:R-:W-:Y:S02]  /*4ca0*/  FADD.FTZ R40, R34, R40 ;  /* 0x0000002822287221 */ /* 0x000fe40000010000 */
[----:B------:R-:W-:Y:S01]  /*4cb0*/  HMMA.16816.F32.BF16 R72, R4, R16, R72 ;  /* 0x000000100448723c */ /* 0x000fe20000041848 */
[----:B------:R-:W-:Y:S02]  /*4cc0*/  FADD.FTZ R32, R28, R32 ;  /* 0x000000201c207221 */ /* 0x000fe40000010000 */
[----:B------:R-:W-:Y:S02]  /*4cd0*/  FADD.FTZ R40, R3, R40 ;  /* 0x0000002803287221 */ /* 0x000fe40000010000 */
[----:B------:R-:W-:-:S03]  /*4ce0*/  FADD.FTZ R32, R25, R32 ;  /* 0x0000002019207221 */ /* 0x000fc60000010000 */
[----:B------:R-:W-:Y:S01]  /*4cf0*/  HMMA.16816.F32.BF16 R68, R4, R18, R68 ;  /* 0x000000120444723c */ /* 0x000fe20000041844 */
[----:B------:R-:W-:-:S04]  /*4d00*/  FADD.FTZ R32, R24, R32 ;  /* 0x0000002018207221 */ /* 0x000fc80000010000 */
[----:B------:R-:W-:-:S03]  /*4d10*/  FADD.FTZ R32, R23, R32 ;  /* 0x0000002017207221 */ /* 0x000fc60000010000 */
[C---:B-1----:R-:W-:Y:S08]  /*4d20*/  HMMA.16816.F32.BF16 R80, R4.reuse, R8, R80 ;  /* 0x000000080450723c */ /* 0x042ff00000041850 */
[----:B------:R-:W-:Y:S01]  /*4d30*/  HMMA.16816.F32.BF16 R76, R4, R10, R76 ;  /* 0x0000000a044c723c */ /* 0x000fe2000004184c */
[----:B------:R-:W1:Y:S06]  /*4d40*/  LDSM.16.MT88.4 R8, [R101+0x4c00] ;  /* 0x004c00006508783b */ /* 0x000e6c0000004200 */
[----:B------:R-:W-:-:S02]  /*4d50*/  F2FP.BF16.PACK_AB R4, R34, R35 ;  /* 0x000000232204723e */ /* 0x000fc400000010ff */
[----:B------:R-:W-:Y:S02]  /*4d60*/  F2FP.BF16.PACK_AB R5, R24, R25 ;  /* 0x000000191805723e */ /* 0x000fe400000010ff */
[C---:B------:R-:W-:Y:S01]  /*4d70*/  F2FP.BF16.PACK_AB R6, R125.reuse, R3 ;  /* 0x000000037d06723e */ /* 0x040fe200000010ff */
[----:B------:R-:W-:Y:S01]  /*4d80*/  FADD.FTZ R125, R125, R40 ;  /* 0x000000287d7d7221 */ /* 0x000fe20000010000 */
[C---:B------:R-:W-:Y:S01]  /*4d90*/  F2FP.BF16.PACK_AB R7, R124.reuse, R23 ;  /* 0x000000177c07723e */ /* 0x040fe200000010ff */
[----:B------:R-:W-:-:S06]  /*4da0*/  FADD.FTZ R124, R124, R32 ;  /* 0x000000207c7c7221 */ /* 0x000fcc0000010000 */
[C---:B------:R-:W-:Y:S08]  /*4db0*/  HMMA.16816.F32.BF16 R80, R4.reuse, R12, R80 ;  /* 0x0000000c0450723c */ /* 0x040ff00000041850 */
        /* <DEDUP_REMOVED lines=12> */
.L_x_4156:
        /* <DEDUP_REMOVED lines=64> */
.L_x_4153:
        /* <DEDUP_REMOVED lines=15> */
[----:B------:R-:W-:Y:S05]  /*5370*/  ISETP.GT.AND P0, PT, R123, R107, PT ;  /* 0x0000006b7b00720c */ /* 0x000fea0003f04270 */
[----:B------:R2:W-:Y:S08]  /*5380*/  LDGSTS.E.BYPASS.LTC128B.128 [R112+0x4000], [R4.64] ;  /* 0x0400000004707fae */ /* 0x0005f0000b901d4a */
[----:B------:R3:W-:Y:S08]  /*5390*/  LDGSTS.E.BYPASS.LTC128B.128 [R112+0x4800], [R2.64] ;  /* 0x0480000002707fae */ /* 0x0007f0000b901d4a */
[----:B------:R-:W-:Y:S08]  /*53a0*/  LDSM.16.M88.4 R64, [R106] ;  /* 0x000000006a40783b */ /* 0x000ff00000000200 */
[----:B------:R-:W0:Y:S08]  /*53b0*/  LDGDEPBAR ;  /* 0x00000000000079af */ /* 0x000e300000000000 */
[----:B-1----:R-:W2:Y:S08]  /*53c0*/  LDSM.16.M88.4 R8, [R105] ;  /* 0x000000006908783b */ /* 0x002eb00000000200 */
[----:B------:R-:W1:Y:S08]  /*53d0*/  LDSM.16.M88.4 R16, [R105+0x400] ;  /* 0x000400006910783b */ /* 0x000e700000000200 */
[----:B------:R-:W4:Y:S08]  /*53e0*/  LDSM.16.M88.4 R24, [R105+0x800] ;  /* 0x000800006918783b */ /* 0x000f300000000200 */
[----:B------:R-:W5:Y:S08]  /*53f0*/  LDSM.16.M88.4 R32, [R105+0xc00] ;  /* 0x000c00006920783b */ /* 0x000f700000000200 */
[----:B------:R-:W1:Y:S08]  /*5400*/  LDSM.16.M88.4 R40, [R105+0x1000] ;  /* 0x001000006928783b */ /* 0x000e700000000200 */
[----:B------:R-:W1:Y:S08]  /*5410*/  LDSM.16.M88.4 R48, [R105+0x1400] ;  /* 0x001400006930783b */ /* 0x000e700000000200 */
[----:B------:R-:W3:Y:S08]  /*5420*/  LDSM.16.M88.4 R56, [R105+0x1800] ;  /* 0x001800006938783b */ /* 0x000ef00000000200 */
[----:B------:R-:W3:Y:S08]  /*5430*/  LDSM.16.M88.4 R88, [R105+0x1c00] ;  /* 0x001c00006958783b */ /* 0x000ef00000000200 */
[----:B------:R-:W-:Y:S01]  /*5440*/  LDSM.16.M88.4 R92, [R104] ;  /* 0x00000000685c783b */ /* 0x000fe20000000200 */
[C---:B--2---:R-:W-:Y:S08]  /*5450*/  HMMA.16816.F32.BF16 R4, R64.reuse, R8, RZ ;  /* 0x000000084004723c */ /* 0x044ff000000418ff */
[C---:B------:R-:W-:Y:S08]  /*5460*/  HMMA.16816.F32.BF16 R8, R64.reuse, R10, RZ ;  /* 0x0000000a4008723c */ /* 0x040ff000000418ff */
[C---:B-1----:R-:W-:Y:S08]  /*5470*/  HMMA.16816.F32.BF16 R12, R64.reuse, R16, RZ ;  /* 0x00000010400c723c */ /* 0x042ff000000418ff */
[C---:B------:R-:W-:Y:S08]  /*5480*/  HMMA.16816.F32.BF16 R16, R64.reuse, R18, RZ ;  /* 0x000000124010723c */ /* 0x040ff000000418ff */
[C---:B----4-:R-:W-:Y:S08]  /*5490*/  HMMA.16816.F32.BF16 R20, R64.reuse, R24, RZ ;  /* 0x000000184014723c */ /* 0x050ff000000418ff */
[C---:B------:R-:W-:Y:S08]  /*54a0*/  HMMA.16816.F32.BF16 R24, R64.reuse, R26, RZ ;  /* 0x0000001a4018723c */ /* 0x040ff000000418ff */
[C---:B-----5:R-:W-:Y:S08]  /*54b0*/  HMMA.16816.F32.BF16 R28, R64.reuse, R32, RZ ;  /* 0x00000020401c723c */ /* 0x060ff000000418ff */
        /* <DEDUP_REMOVED lines=9> */
[----:B------:R-:W1:Y:S07]  /*5550*/  LDSM.16.M88.4 R88, [R103] ;  /* 0x000000006758783b */ /* 0x000e6e0000000200 */
[C---:B-1----:R-:W-:Y:S08]  /*5560*/  HMMA.16816.F32.BF16 R4, R92.reuse, R88, R4 ;  /* 0x000000585c04723c */ /* 0x042ff00000041804 */
[C---:B------:R-:W-:Y:S01]  /*5570*/  HMMA.16816.F32.BF16 R8, R92.reuse, R90, R8 ;  /* 0x0000005a5c08723c */ /* 0x040fe20000041808 */
[----:B------:R-:W1:Y:S11]  /*5580*/  LDSM.16.M88.4 R88, [R100] ;  /* 0x000000006458783b */ /* 0x000e760000000200 */
[----:B------:R-:W-:Y:S04]  /*5590*/  @!UPT UIADD3 URZ, URZ, URZ, URZ ;  /* 0x0000003f3f3ff290 */ /* 0x000fe8000fffe03f */
        /* <DEDUP_REMOVED lines=8> */
[----:B------:R-:W3:Y:S01]  /*5620*/  MUFU.TANH R128, R5 ;  /* 0x0000000500807308 */ /* 0x000ee20000002400 */
[----:B------:R-:W-:Y:S09]  /*5630*/  FMUL.FTZ R9, R9, c[0x0][0x2ec] ;  /* 0x0000bb0009097a20 */ /* 0x000ff20000410000 */
[----:B------:R-:W4:Y:S01]  /*5640*/  MUFU.TANH R127, R6 ;  /* 0x00000006007f7308 */ /* 0x000f220000002400 */
[C---:B-1----:R-:W-:Y:S08]  /*5650*/  HMMA.16816.F32.BF16 R12, R92.reuse, R88, R12 ;  /* 0x000000585c0c723c */ /* 0x042ff0000004180c */
[C---:B------:R-:W-:Y:S01]  /*5660*/  HMMA.16816.F32.BF16 R16, R92.reuse, R90, R16 ;  /* 0x0000005a5c10723c */ /* 0x040fe20000041810 */
[----:B------:R1:W1:Y:S10]  /*5670*/  MUFU.TANH R129, R7 ;  /* 0x0000000700817308 */ /* 0x0002740000002400 */
[----:B------:R5:W2:Y:S05]  /*5680*/  MUFU.TANH R91, R10 ;  /* 0x0000000a005b7308 */ /* 0x000aaa0000002400 */
[----:B------:R-:W-:Y:S02]  /*5690*/  FMUL.FTZ R12, R12, c[0x0][0x2ec] ;  /* 0x0000bb000c0c7a20 */ /* 0x000fe40000410000 */
[----:B------:R-:W-:Y:S03]  /*56a0*/  FMUL.FTZ R13, R13, c[0x0][0x2ec] ;  /* 0x0000bb000d0d7a20 */ /* 0x000fe60000410000 */
[----:B------:R2:W2:Y:S03]  /*56b0*/  MUFU.TANH R130, R11 ;  /* 0x0000000b00827308 */ /* 0x0004a60000002400 */
[----:B------:R-:W-:Y:S01]  /*56c0*/  FMUL.FTZ R18, R18, c[0x0][0x2ec] ;  /* 0x0000bb0012127a20 */ /* 0x000fe20000410000 */
[----:B-1----:R-:W1:Y:S01]  /*56d0*/  LDSM.16.M88.4 R4, [R99] ;  /* 0x000000006304783b */ /* 0x002e620000000200 */
[----:B------:R-:W-:Y:S02]  /*56e0*/  FMUL.FTZ R19, R19, c[0x0][0x2ec] ;  /* 0x0000bb0013137a20 */ /* 0x000fe40000410000 */
[----:B------:R-:W-:Y:S02]  /*56f0*/  FMUL.FTZ R16, R16, c[0x0][0x2ec] ;  /* 0x0000bb0010107a20 */ /* 0x000fe40000410000 */
[----:B------:R-:W-:Y:S01]  /*5700*/  FMUL.FTZ R17, R17, c[0x0][0x2ec] ;  /* 0x0000bb0011117a20 */ /* 0x000fe20000410000 */
[----:B------:R-:W1:Y:S01]  /*5710*/  MUFU.TANH R142, R18 ;  /* 0x00000012008e7308 */ /* 0x000e620000002400 */
[----:B-----5:R-:W-:Y:S09]  /*5720*/  FMUL.FTZ R10, R14, c[0x0][0x2ec] ;  /* 0x0000bb000e0a7a20 */ /* 0x020ff20000410000 */
[----:B------:R5:W1:Y:S01]  /*5730*/  MUFU.TANH R132, R19 ;  /* 0x0000001300847308 */ /* 0x000a620000002400 */
[----:B--2---:R-:W-:Y:S09]  /*5740*/  FMUL.FTZ R11, R15, c[0x0][0x2ec] ;  /* 0x0000bb000f0b7a20 */ /* 0x004ff20000410000 */
[----:B------:R-:W2:Y:S10]  /*5750*/  MUFU.TANH R8, R8 ;  /* 0x0000000800087308 */ /* 0x000eb40000002400 */
[----:B------:R-:W2:Y:S01]  /*5760*/  MUFU.TANH R9, R9 ;  /* 0x0000000900097308 */ /* 0x000ea20000002400 */
[C---:B-1----:R-:W-:Y:S09]  /*5770*/  HMMA.16816.F32.BF16 R20, R92.reuse, R4, R20 ;  /* 0x000000045c14723c */ /* 0x042ff20000041814 */
[----:B------:R-:W1:Y:S01]  /*5780*/  MUFU.TANH R12, R12 ;  /* 0x0000000c000c7308 */ /* 0x000e620000002400 */
[C---:B------:R-:W-:Y:S01]  /*5790*/  HMMA.16816.F32.BF16 R24, R92.reuse, R6, R24 ;  /* 0x000000065c18723c */ /* 0x040fe20000041818 */
[----:B------:R-:W1:Y:S08]  /*57a0*/  LDSM.16.M88.4 R4, [R98] ;  /* 0x000000006204783b */ /* 0x000e700000000200 */
[----:B------:R-:W1:Y:S05]  /*57b0*/  MUFU.TANH R13, R13 ;  /* 0x0000000d000d7308 */ /* 0x000e6a0000002400 */
[----:B-----5:R-:W-:Y:S05]  /*57c0*/  FMUL.FTZ R19, R20, c[0x0][0x2ec] ;  /* 0x0000bb0014137a20 */ /* 0x020fea0000410000 */
[----:B------:R-:W2:Y:S01]  /*57d0*/  MUFU.TANH R10, R10 ;  /* 0x0000000a000a7308 */ /* 0x000ea20000002400 */
[----:B------:R-:W-:Y:S02]  /*57e0*/  FMUL.FTZ R14, R21, c[0x0][0x2ec] ;  /* 0x0000bb00150e7a20 */ /* 0x000fe40000410000 */
[----:B------:R-:W-:Y:S02]  /*57f0*/  FMUL.FTZ R15, R22, c[0x0][0x2ec] ;  /* 0x0000bb00160f7a20 */ /* 0x000fe40000410000 */
[----:B------:R-:W-:Y:S02]  /*5800*/  FMUL.FTZ R18, R23, c[0x0][0x2ec] ;  /* 0x0000bb0017127a20 */ /* 0x000fe40000410000 */
[----:B------:R-:W-:Y:S02]  /*5810*/  FMUL.FTZ R24, R24, c[0x0][0x2ec] ;  /* 0x0000bb0018187a20 */ /* 0x000fe40000410000 */
[----:B------:R-:W-:Y:S01]  /*5820*/  FMUL.FTZ R25, R25, c[0x0][0x2ec] ;  /* 0x0000bb0019197a20 */ /* 0x000fe20000410000 */
[----:B------:R-:W2:Y:S01]  /*5830*/  MUFU.TANH R11, R11 ;  /* 0x0000000b000b7308 */ /* 0x000ea20000002400 */
[----:B------:R-:W-:Y:S02]  /*5840*/  FMUL.FTZ R26, R26, c[0x0][0x2ec] ;  /* 0x0000bb001a1a7a20 */ /* 0x000fe40000410000 */
[----:B------:R-:W-:Y:S07]  /*5850*/  FMUL.FTZ R27, R27, c[0x0][0x2ec] ;  /* 0x0000bb001b1b7a20 */ /* 0x000fee0000410000 */
[----:B------:R-:W2:Y:S01]  /*5860*/  MUFU.TANH R135, R16 ;  /* 0x0000001000877308 */ /* 0x000ea20000002400 */
[C---:B-1----:R-:W-:Y:S09]  /*5870*/  HMMA.16816.F32.BF16 R28, R92.reuse, R4, R28 ;  /* 0x000000045c1c723c */ /* 0x042ff2000004181c */
[----:B------:R-:W1:Y:S01]  /*5880*/  MUFU.TANH R138, R17 ;  /* 0x00000011008a7308 */ /* 0x000e620000002400 */
[C---:B------:R-:W-:Y:S01]  /*5890*/  HMMA.16816.F32.BF16 R32, R92.reuse, R6, R32 ;  /* 0x000000065c20723c */ /* 0x040fe20000041820 */
[----:B------:R-:W5:Y:S08]  /*58a0*/  LDSM.16.M88.4 R4, [R97] ;  /* 0x000000006104783b */ /* 0x000f700000000200 */
[----:B------:R-:W1:Y:S05]  /*58b0*/  MUFU.TANH R19, R19 ;  /* 0x0000001300137308 */ /* 0x000e6a0000002400 */
        /* <DEDUP_REMOVED lines=8> */
[----:B------:R1:W1:Y:S01]  /*5940*/  MUFU.TANH R143, R32 ;  /* 0x00000020008f7308 */ /* 0x0002620000002400 */
[----:B------:R-:W-:Y:S09]  /*5950*/  FMUL.FTZ R35, R35, c[0x0][0x2ec] ;  /* 0x0000bb0023237a20 */ /* 0x000ff20000410000 */
[----:B------:R1:W1:Y:S01]  /*5960*/  MUFU.TANH R144, R33 ;  /* 0x0000002100907308 */ /* 0x0002620000002400 */
[C---:B-----5:R-:W-:Y:S09]  /*5970*/  HMMA.16816.F32.BF16 R36, R92.reuse, R4, R36 ;  /* 0x000000045c24723c */ /* 0x060ff20000041824 */
[----:B------:R5:W2:Y:S01]  /*5980*/  MUFU.TANH R140, R34 ;  /* 0x00000022008c7308 */ /* 0x000aa20000002400 */
[C---:B------:R-:W-:Y:S01]  /*5990*/  HMMA.16816.F32.BF16 R40, R92.reuse, R6, R40 ;  /* 0x000000065c28723c */ /* 0x040fe20000041828 */
[----:B------:R-:W2:Y:S08]  /*59a0*/  LDSM.16.M88.4 R4, [R96] ;  /* 0x000000006004783b */ /* 0x000eb00000000200 */
[----:B------:R3:W2:Y:S05]  /*59b0*/  MUFU.TANH R133, R35 ;  /* 0x0000002300857308 */ /* 0x0006aa0000002400 */
[----:B-1----:R-:W-:Y:S02]  /*59c0*/  FMUL.FTZ R32, R36, c[0x0][0x2ec] ;  /* 0x0000bb0024207a20 */ /* 0x002fe40000410000 */
[----:B------:R-:W-:Y:S03]  /*59d0*/  FMUL.FTZ R33, R37, c[0x0][0x2ec] ;  /* 0x0000bb0025217a20 */ /* 0x000fe60000410000 */
[----:B------:R-:W1:Y:S01]  /*59e0*/  MUFU.TANH R15, R15 ;  /* 0x0000000f000f7308 */ /* 0x000e620000002400 */
[----:B-----5:R-:W-:Y:S04]  /*59f0*/  FMUL.FTZ R34, R38, c[0x0][0x2ec] ;  /* 0x0000bb0026227a20 */ /* 0x020fe80000410000 */
[----:B------:R-:W-:Y:S02]  /*5a00*/  FMUL.FTZ R41, R41, c[0x0][0x2ec] ;  /* 0x0000bb0029297a20 */ /* 0x000fe40000410000 */
[----:B------:R-:W-:Y:S03]  /*5a10*/  FMUL.FTZ R42, R42, c[0x0][0x2ec] ;  /* 0x0000bb002a2a7a20 */ /* 0x000fe60000410000 */
[----:B------:R-:W1:Y:S01]  /*5a20*/  MUFU.TANH R149, R41 ;  /* 0x0000002900957308 */ /* 0x000e620000002400 */
[----:B------:R-:W-:Y:S02]  /*5a30*/  FMUL.FTZ R43, R43, c[0x0][0x2ec] ;  /* 0x0000bb002b2b7a20 */ /* 0x000fe40000410000 */
[----:B------:R-:W-:Y:S02]  /*5a40*/  FMUL.FTZ R40, R40, c[0x0][0x2ec] ;  /* 0x0000bb0028287a20 */ /* 0x000fe40000410000 */
[----:B---3--:R-:W-:Y:S05]  /*5a50*/  FMUL.FTZ R35, R39, c[0x0][0x2ec] ;  /* 0x0000bb0027237a20 */ /* 0x008fea0000410000 */
[----:B------:R-:W3:Y:S01]  /*5a60*/  MUFU.TANH R150, R42 ;  /* 0x0000002a00967308 */ /* 0x000ee20000002400 */
[C---:B--2---:R-:W-:Y:S09]  /*5a70*/  HMMA.16816.F32.BF16 R44, R92.reuse, R4, R44 ;  /* 0x000000045c2c723c */ /* 0x044ff2000004182c */
[----:B------:R-:W2:Y:S01]  /*5a80*/  MUFU.TANH R146, R43 ;  /* 0x0000002b00927308 */ /* 0x000ea20000002400 */
        /* <DEDUP_REMOVED lines=13> */
[----:B------:R1:W1:Y:S01]  /*5b60*/  MUFU.TANH R148, R49 ;  /* 0x0000003100947308 */ /* 0x0002620000002400 */
[C---:B-----5:R-:W-:Y:S09]  /*5b70*/  HMMA.16816.F32.BF16 R52, R92.reuse, R4, R52 ;  /* 0x000000045c34723c */ /* 0x060ff20000041834 */
[----:B------:R5:W2:Y:S01]  /*5b80*/  MUFU.TANH R145, R50 ;  /* 0x0000003200917308 */ /* 0x000aa20000002400 */
[C---:B------:R-:W-:Y:S01]  /*5b90*/  HMMA.16816.F32.BF16 R56, R92.reuse, R6, R56 ;  /* 0x000000065c38723c */ /* 0x040fe20000041838 */
[----:B------:R-:W2:Y:S01]  /*5ba0*/  LDSM.16.M88.4 R4, [R86] ;  /* 0x000000005604783b */ /* 0x000ea20000000200 */
[----:B------:R-:W-:Y:S07]  /*5bb0*/  DEPBAR.LE SB0, 0x0 ;  /* 0x000080000000791a */ /* 0x000fee0000000000 */
[----:B------:R2:W2:Y:S01]  /*5bc0*/  MUFU.TANH R134, R24 ;  /* 0x0000001800867308 */ /* 0x0004a20000002400 */
[----:B------:R-:W-:Y:S04]  /*5bd0*/  BAR.SYNC.DEFER_BLOCKING 0x0 ;  /* 0x0000000000007b1d */ /* 0x000fe80000010000 */
[----:B------:R-:W-:Y:S02]  /*5be0*/  FMUL.FTZ R51, R52, c[0x0][0x2ec] ;  /* 0x0000bb0034337a20 */ /* 0x000fe40000410000 */
[----:B------:R-:W-:Y:S03]  /*5bf0*/  FMUL.FTZ R52, R53, c[0x0][0x2ec] ;  /* 0x0000bb0035347a20 */ /* 0x000fe60000410000 */
[----:B------:R3:W3:Y:S01]  /*5c00*/  MUFU.TANH R137, R25 ;  /* 0x0000001900897308 */ /* 0x0006e20000002400 */
[----:B------:R-:W-:Y:S02]  /*5c10*/  FMUL.FTZ R53, R54, c[0x0][0x2ec] ;  /* 0x0000bb0036357a20 */ /* 0x000fe40000410000 */
[----:B-1----:R-:W-:Y:S02]  /*5c20*/  FMUL.FTZ R49, R55, c[0x0][0x2ec] ;  /* 0x0000bb0037317a20 */ /* 0x002fe40000410000 */
[----:B-----5:R-:W-:Y:S02]  /*5c30*/  FMUL.FTZ R50, R56, c[0x0][0x2ec] ;  /* 0x0000bb0038327a20 */ /* 0x020fe40000410000 */
[----:B------:R-:W-:Y:S02]  /*5c40*/  FMUL.FTZ R48, R57, c[0x0][0x2ec] ;  /* 0x0000bb0039307a20 */ /* 0x000fe40000410000 */
[----:B------:R-:W-:Y:S01]  /*5c50*/  FMUL.FTZ R47, R58, c[0x0][0x2ec] ;  /* 0x0000bb003a2f7a20 */ /* 0x000fe20000410000 */
[----:B------:R1:W1:Y:S01]  /*5c60*/  MUFU.TANH R141, R26 ;  /* 0x0000001a008d7308 */ /* 0x0002620000002400 */
[----:B------:R-:W-:Y:S09]  /*5c70*/  FMUL.FTZ R46, R59, c[0x0][0x2ec] ;  /* 0x0000bb003b2e7a20 */ /* 0x000ff20000410000 */
[----:B------:R1:W1:Y:S01]  /*5c80*/  MUFU.TANH R136, R27 ;  /* 0x0000001b00887308 */ /* 0x0002620000002400 */
[C---:B--2---:R-:W-:Y:S09]  /*5c90*/  HMMA.16816.F32.BF16 R60, R92.reuse, R4, R60 ;  /* 0x000000045c3c723c */ /* 0x044ff2000004183c */
[----:B------:R2:W1:Y:S01]  /*5ca0*/  MUFU.TANH R131, R28 ;  /* 0x0000001c00837308 */ /* 0x0004620000002400 */
[----:B------:R-:W-:Y:S09]  /*5cb0*/  HMMA.16816.F32.BF16 R64, R92, R6, R64 ;  /* 0x000000065c40723c */ /* 0x000ff20000041840 */
[----:B------:R2:W1:Y:S05]  /*5cc0*/  MUFU.TANH R88, R29 ;  /* 0x0000001d00587308 */ /* 0x00046a0000002400 */
        /* <DEDUP_REMOVED lines=8> */
[----:B------:R2:W1:Y:S01]  /*5d50*/  MUFU.TANH R90, R31 ;  /* 0x0000001f005a7308 */ /* 0x0004620000002400 */
[----:B------:R-:W-:Y:S09]  /*5d60*/  FMUL.FTZ R3, R67, c[0x0][0x2ec] ;  /* 0x0000bb0043037a20 */ /* 0x000ff20000410000 */
[----:B------:R-:W1:Y:S10]  /*5d70*/  MUFU.TANH R32, R32 ;  /* 0x0000002000207308 */ /* 0x000e740000002400 */
        /* <DEDUP_REMOVED lines=34> */
[----:B------:R-:W-:Y:S02]  /*5fa0*/  IABS R7, R5 ;  /* 0x0000000500077213 */ /* 0x000fe40000000000 */
[C---:B------:R-:W-:Y:S02]  /*5fb0*/  IADD3 R6, R5.reuse, -0x80, RZ ;  /* 0xffffff8005067810 */ /* 0x040fe40007ffe0ff */
        /* <DEDUP_REMOVED lines=9> */
[----:B------:R-:W-:Y:S04]  /*6050*/  IMAD.HI.U32 R16, R2, R7, RZ ;  /* 0x0000000702107227 */ /* 0x000fe800078e00ff */
[----:B------:R-:W-:Y:S04]  /*6060*/  IMAD.MOV R0, RZ, RZ, -R16 ;  /* 0x000000ffff007224 */ /* 0x000fe800078e0a10 */
[----:B------:R-:W-:Y:S01]  /*6070*/  IMAD R7, R4, R0, R7 ;  /* 0x0000000004077224 */ /* 0x000fe200078e0207 */
[----:B------:R-:W-:Y:S02]  /*6080*/  IABS R0, R6 ;  /* 0x0000000600007213 */ /* 0x000fe40000000000 */
[----:B------:R-:W-:Y:S02]  /*6090*/  LOP3.LUT R6, R6, c[0x0][0x2d0], RZ, 0x3c, !PT ;  /* 0x0000b40006067a12 */ /* 0x000fe400078e3cff */
[----:B------:R-:W-:Y:S01]  /*60a0*/  ISETP.GT.U32.AND P3, PT, R4, R7, PT ;  /* 0x000000070400720c */ /* 0x000fe20003f64070 */
[----:B------:R-:W-:Y:S01]  /*60b0*/  IMAD.HI.U32 R2, R2, R0, RZ ;  /* 0x0000000002027227 */ /* 0x000fe200078e00ff */
[----:B------:R-:W-:Y:S11]  /*60c0*/  ISETP.GE.AND P0, PT, R6, RZ, PT ;  /* 0x000000ff0600720c */ /* 0x000ff60003f06270 */
[----:B------:R-:W-:Y:S01]  /*60d0*/  @!P3 IMAD.IADD R7, R7, 0x1, -R4 ;  /* 0x000000010707b824 */ /* 0x000fe200078e0a04 */
[----:B------:R-:W-:Y:S04]  /*60e0*/  @!P3 IADD3 R16, R16, 0x1, RZ ;  /* 0x000000011010b810 */ /* 0x000fe80007ffe0ff */
[----:B------:R-:W-:Y:S01]  /*60f0*/  ISETP.GE.U32.AND P5, PT, R7, R4, PT ;  /* 0x000000040700720c */ /* 0x000fe20003fa6070 */
[----:B------:R-:W-:Y:S04]  /*6100*/  IMAD.MOV R7, RZ, RZ, -R2 ;  /* 0x000000ffff077224 */ /* 0x000fe800078e0a02 */
[C---:B------:R-:W-:Y:S05]  /*6110*/  IMAD R0, R4.reuse, R7, R0 ;  /* 0x0000000704007224 */ /* 0x040fea00078e0200 */
[----:B------:R-:W-:Y:S03]  /*6120*/  ISETP.GT.U32.AND P1, PT, R4, R0, PT ;  /* 0x000000000400720c */ /* 0x000fe60003f24070 */
[----:B------:R-:W-:Y:S05]  /*6130*/  @P5 IADD3 R16, R16, 0x1, RZ ;  /* 0x0000000110105810 */ /* 0x000fea0007ffe0ff */
[----:B------:R-:W-:Y:S05]  /*6140*/  @!P2 IMAD.MOV R16, RZ, RZ, -R16 ;  /* 0x000000ffff10a224 */ /* 0x000fea00078e0a10 */
[----:B------:R-:W-:Y:S01]  /*6150*/  @!P1 IMAD.IADD R0, R0, 0x1, -R4 ;  /* 0x0000000100009824 */ /* 0x000fe200078e0a04 */
[----:B------:R-:W-:Y:S02]  /*6160*/  @!P1 IADD3 R2, R2, 0x1, RZ ;  /* 0x0000000102029810 */ /* 0x000fe40007ffe0ff */
[----:B------:R-:W-:Y:S02]  /*6170*/  ISETP.NE.AND P1, PT, RZ, c[0x0][0x2d0], PT ;  /* 0x0000b400ff007a0c */ /* 0x000fe40003f25270 */
[----:B------:R-:W-:Y:S02]  /*6180*/  ISETP.GE.U32.AND P4, PT, R0, R4, PT ;  /* 0x000000040000720c */ /* 0x000fe40003f86070 */
[----:B------:R-:W-:Y:S11]  /*6190*/  LOP3.LUT R0, RZ, c[0x0][0x2d0], RZ, 0x33, !PT ;  /* 0x0000b400ff007a12 */ /* 0x000ff600078e33ff */
[----:B------:R-:W-:Y:S05]  /*61a0*/  @P4 IADD3 R2, R2, 0x1, RZ ;  /* 0x0000000102024810 */ /* 0x000fea0007ffe0ff */
        /* <DEDUP_REMOVED lines=23> */
.L_x_4155:
        /* <DEDUP_REMOVED lines=18> */
.L_x_4154:
[----:B--234-:R-:W-:Y:S01]  /*6440*/  FMNMX.FTZ R4, R126, R85, !PT ;  /* 0x000000557e047209 */ /* 0x01cfe20007810000 */
        /* <DEDUP_REMOVED lines=89> */
[--C-:B------:R-:W-:Y:S02]  /*69e0*/  FFMA.FTZ R88, R37, c[0x0][0x23c], -R40.reuse ;  /* 0x00008f0025587a23 */ /* 0x100fe40000010828 */
[----:B------:R-:W-:Y:S02]  /*69f0*/  FFMA.FTZ R94, R130, c[0x0][0x23c], -R40 ;  /* 0x00008f00825e7a23 */ /* 0x000fe40000010828 */
[--C-:B------:R-:W-:Y:S01]  /*6a00*/  FFMA.FTZ R95, R12, c[0x0][0x23c], -R44.reuse ;  /* 0x00008f000c5f7a23 */ /* 0x100fe2000001082c */
[----:B------:R-:W-:Y:S01]  /*6a10*/  MUFU.EX2 R93, R93 ;  /* 0x0000005d005d7308 */ /* 0x000fe20000000800 */
[----:B------:R-:W-:Y:S02]  /*6a20*/  FFMA.FTZ R65, R14, c[0x0][0x23c], -R44 ;  /* 0x00008f000e417a23 */ /* 0x000fe4000001082c */
[----:B------:R-:W-:Y:S02]  /*6a30*/  FFMA.FTZ R67, R15, c[0x0][0x23c], -R40 ;  /* 0x00008f000f437a23 */ /* 0x000fe40000010828 */
[C---:B-1----:R-:W-:Y:S02]  /*6a40*/  FMUL.FTZ R14, R21.reuse, R74 ;  /* 0x0000004a150e7220 */ /* 0x042fe40000410000 */
[----:B------:R-:W-:Y:S02]  /*6a50*/  FMUL.FTZ R15, R21, R75 ;  /* 0x0000004b150f7220 */ /* 0x000fe40000410000 */
[--C-:B------:R-:W-:Y:S01]  /*6a60*/  FFMA.FTZ R75, R32, c[0x0][0x23c], -R44.reuse ;  /* 0x00008f00204b7a23 */ /* 0x100fe2000001082c */
[----:B------:R-:W-:Y:S01]  /*6a70*/  MUFU.EX2 R94, R94 ;  /* 0x0000005e005e7308 */ /* 0x000fe20000000800 */
[--C-:B------:R-:W-:Y:S02]  /*6a80*/  FFMA.FTZ R60, R19, c[0x0][0x23c], -R44.reuse ;  /* 0x00008f00133c7a23 */ /* 0x100fe4000001082c */
[----:B------:R-:W-:Y:S02]  /*6a90*/  FMUL.FTZ R19, R21, R71 ;  /* 0x0000004715137220 */ /* 0x000fe40000410000 */
[C---:B--2---:R-:W-:Y:S02]  /*6aa0*/  FMUL.FTZ R4, R6.reuse, R80 ;  /* 0x0000005006047220 */ /* 0x044fe40000410000 */
[C---:B------:R-:W-:Y:S02]  /*6ab0*/  FMUL.FTZ R5, R6.reuse, R81 ;  /* 0x0000005106057220 */ /* 0x040fe40000410000 */
[----:B------:R-:W-:Y:S01]  /*6ac0*/  FFMA.FTZ R81, R33, c[0x0][0x23c], -R44 ;  /* 0x00008f0021517a23 */ /* 0x000fe2000001082c */
[----:B------:R-:W-:Y:S01]  /*6ad0*/  MUFU.EX2 R95, R95 ;  /* 0x0000005f005f7308 */ /* 0x000fe20000000800 */
[C---:B------:R-:W-:Y:S02]  /*6ae0*/  FMUL.FTZ R8, R6.reuse, R76 ;  /* 0x0000004c06087220 */ /* 0x040fe40000410000 */
[C---:B------:R-:W-:Y:S02]  /*6af0*/  FMUL.FTZ R12, R6.reuse, R72 ;  /* 0x00000048060c7220 */ /* 0x040fe40000410000 */
[C---:B------:R-:W-:Y:S02]  /*6b00*/  FMUL.FTZ R13, R6.reuse, R73 ;  /* 0x00000049060d7220 */ /* 0x040fe40000410000 */
[--C-:B------:R-:W-:Y:S02]  /*6b10*/  FFMA.FTZ R73, R35, c[0x0][0x23c], -R40.reuse ;  /* 0x00008f0023497a23 */ /* 0x100fe40000010828 */
[C---:B------:R-:W-:Y:S01]  /*6b20*/  FMUL.FTZ R16, R6.reuse, R68 ;  /* 0x0000004406107220 */ /* 0x040fe20000410000 */
[----:B------:R-:W-:Y:S01]  /*6b30*/  MUFU.EX2 R60, R60 ;  /* 0x0000003c003c7308 */ /* 0x000fe20000000800 */
[----:B------:R-:W-:Y:S02]  /*6b40*/  FMUL.FTZ R17, R6, R69 ;  /* 0x0000004506117220 */ /* 0x000fe40000410000 */
[--C-:B------:R-:W-:Y:S02]  /*6b50*/  FFMA.FTZ R76, R11, c[0x0][0x23c], -R40.reuse ;  /* 0x00008f000b4c7a23 */ /* 0x100fe40000010828 */
[C---:B------:R-:W-:Y:S02]  /*6b60*/  FMUL.FTZ R11, R21.reuse, R79 ;  /* 0x0000004f150b7220 */ /* 0x040fe40000410000 */
[----:B------:R-:W-:Y:S02]  /*6b70*/  FFMA.FTZ R69, R90, c[0x0][0x23c], -R40 ;  /* 0x00008f005a457a23 */ /* 0x000fe40000010828 */
[----:B------:R-:W-:Y:S01]  /*6b80*/  FFMA.FTZ R90, R38, c[0x0][0x23c], -R44 ;  /* 0x00008f00265a7a23 */ /* 0x000fe2000001082c */
[----:B------:R-:W-:Y:S01]  /*6b90*/  MUFU.EX2 R76, R76 ;  /* 0x0000004c004c7308 */ /* 0x000fe20000000800 */
[----:B------:R-:W-:Y:S02]  /*6ba0*/  FFMA.FTZ R57, R18, c[0x0][0x23c], -R40 ;  /* 0x00008f0012397a23 */ /* 0x000fe40000010828 */
[----:B------:R-:W-:Y:S02]  /*6bb0*/  FMUL.FTZ R18, R21, R70 ;  /* 0x0000004615127220 */ /* 0x000fe40000410000 */
[----:B------:R-:W-:Y:S02]  /*6bc0*/  FFMA.FTZ R84, R138, c[0x0][0x23c], -R44 ;  /* 0x00008f008a547a23 */ /* 0x000fe4000001082c */
[----:B------:R-:W-:Y:S02]  /*6bd0*/  FFMA.FTZ R92, R139, c[0x0][0x23c], -R40 ;  /* 0x00008f008b5c7a23 */ /* 0x000fe40000010828 */
[----:B------:R-:W-:Y:S01]  /*6be0*/  FFMA.FTZ R24, R126, c[0x0][0x23c], -R44 ;  /* 0x00008f007e187a23 */ /* 0x000fe2000001082c */
[----:B------:R-:W-:Y:S01]  /*6bf0*/  MUFU.EX2 R65, R65 ;  /* 0x0000004100417308 */ /* 0x000fe20000000800 */
[----:B------:R-:W-:Y:S02]  /*6c00*/  FFMA.FTZ R126, R10, c[0x0][0x23c], -R40 ;  /* 0x00008f000a7e7a23 */ /* 0x000fe40000010828 */
[----:B------:R-:W-:Y:S02]  /*6c10*/  FMUL.FTZ R10, R21, R78 ;  /* 0x0000004e150a7220 */ /* 0x000fe40000410000 */
[----:B------:R-:W-:Y:S02]  /*6c20*/  FFMA.FTZ R61, R128, c[0x0][0x23c], -R44 ;  /* 0x00008f00803d7a23 */ /* 0x000fe4000001082c */
[----:B------:R-:W-:Y:S02]  /*6c30*/  FFMA.FTZ R62, R127, c[0x0][0x23c], -R40 ;  /* 0x00008f007f3e7a23 */ /* 0x000fe40000010828 */
[--C-:B------:R-:W-:Y:S01]  /*6c40*/  FFMA.FTZ R127, R9, c[0x0][0x23c], -R44.reuse ;  /* 0x00008f00097f7a23 */ /* 0x100fe2000001082c */
[----:B------:R-:W1:Y:S01]  /*6c50*/  MUFU.EX2 R24, R24 ;  /* 0x0000001800187308 */ /* 0x000e620000000800 */
[----:B------:R-:W-:Y:S02]  /*6c60*/  FMUL.FTZ R9, R6, R77 ;  /* 0x0000004d06097220 */ /* 0x000fe40000410000 */
[----:B------:R-:W-:Y:S02]  /*6c70*/  FFMA.FTZ R77, R135, c[0x0][0x23c], -R44 ;  /* 0x00008f00874d7a23 */ /* 0x000fe4000001082c */
[--C-:B------:R-:W-:Y:S02]  /*6c80*/  FFMA.FTZ R85, R129, c[0x0][0x23c], -R40.reuse ;  /* 0x00008f0081557a23 */ /* 0x100fe40000010828 */
[--C-:B------:R-:W-:Y:S02]  /*6c90*/  FFMA.FTZ R128, R91, c[0x0][0x23c], -R40.reuse ;  /* 0x00008f005b807a23 */ /* 0x100fe40000010828 */
[--C-:B------:R-:W-:Y:S01]  /*6ca0*/  FFMA.FTZ R91, R142, c[0x0][0x23c], -R40.reuse ;  /* 0x00008f008e5b7a23 */ /* 0x100fe20000010828 */
[----:B------:R-:W2:Y:S01]  /*6cb0*/  MUFU.EX2 R61, R61 ;  /* 0x0000003d003d7308 */ /* 0x000ea20000000800 */
[----:B------:R-:W-:Y:S02]  /*6cc0*/  FFMA.FTZ R54, R132, c[0x0][0x23c], -R40 ;  /* 0x00008f0084367a23 */ /* 0x000fe40000010828 */
[--C-:B------:R-:W-:Y:S02]  /*6cd0*/  FFMA.FTZ R58, R134, c[0x0][0x23c], -R44.reuse ;  /* 0x00008f00863a7a23 */ /* 0x100fe4000001082c */
[----:B------:R-:W-:Y:S02]  /*6ce0*/  FFMA.FTZ R55, R137, c[0x0][0x23c], -R44 ;  /* 0x00008f0089377a23 */ /* 0x000fe4000001082c */
[--C-:B------:R-:W-:Y:S02]  /*6cf0*/  FFMA.FTZ R56, R141, c[0x0][0x23c], -R40.reuse ;  /* 0x00008f008d387a23 */ /* 0x100fe40000010828 */
[----:B------:R-:W-:Y:S01]  /*6d00*/  FFMA.FTZ R59, R136, c[0x0][0x23c], -R40 ;  /* 0x00008f00883b7a23 */ /* 0x000fe20000010828 */
[----:B------:R-:W-:Y:S01]  /*6d10*/  MUFU.EX2 R62, R62 ;  /* 0x0000003e003e7308 */ /* 0x000fe20000000800 */
[----:B------:R-:W-:Y:S02]  /*6d20*/  FFMA.FTZ R72, R131, c[0x0][0x23c], -R44 ;  /* 0x00008f0083487a23 */ /* 0x000fe4000001082c */
[----:B------:R-:W-:Y:S02]  /*6d30*/  FFMA.FTZ R66, R89, c[0x0][0x23c], -R40 ;  /* 0x00008f0059427a23 */ /* 0x000fe40000010828 */
[----:B-1----:R-:W-:Y:S02]  /*6d40*/  FFMA.FTZ R63, R6, R125, R24 ;  /* 0x0000007d063f7223 */ /* 0x002fe40000010018 */
[----:B------:R-:W-:Y:S02]  /*6d50*/  FMUL.FTZ R6, R21, R82 ;  /* 0x0000005215067220 */ /* 0x000fe40000410000 */
[----:B------:R-:W-:Y:S01]  /*6d60*/  FFMA.FTZ R82, R34, c[0x0][0x23c], -R40 ;  /* 0x00008f0022527a23 */ /* 0x000fe20000010828 */
[----:B------:R-:W1:Y:S01]  /*6d70*/  MUFU.EX2 R85, R85 ;  /* 0x0000005500557308 */ /* 0x000e620000000800 */
[----:B------:R-:W-:Y:S01]  /*6d80*/  LDSM.16.MT88.4 R32, [R101+0x3800] ;  /* 0x003800006520783b */ /* 0x000fe20000004200 */
[--C-:B------:R-:W-:Y:S01]  /*6d90*/  FFMA.FTZ R89, R151, c[0x0][0x23c], -R44.reuse ;  /* 0x00008f0097597a23 */ /* 0x100fe2000001082c */
[C---:B--2---:R-:W-:Y:S01]  /*6da0*/  F2FP.BF16.PACK_AB R24, R61.reuse, R24 ;  /* 0x000000183d18723e */ /* 0x044fe200000010ff */
[----:B------:R-:W-:Y:S02]  /*6db0*/  FADD.FTZ R78, R61, R63 ;  /* 0x0000003f3d4e7221 */ /* 0x000fe40000010000 */
[----:B------:R-:W-:Y:S02]  /*6dc0*/  FFMA.FTZ R71, R143, c[0x0][0x23c], -R44 ;  /* 0x00008f008f477a23 */ /* 0x000fe4000001082c */
[----:B------:R-:W-:Y:S02]  /*6dd0*/  FADD.FTZ R78, R93, R78 ;  /* 0x0000004e5d4e7221 */ /* 0x000fe40000010000 */
[----:B------:R-:W2:Y:S01]  /*6de0*/  MUFU.EX2 R127, R127 ;  /* 0x0000007f007f7308 */ /* 0x000ea20000000800 */
[----:B------:R-:W-:Y:S02]  /*6df0*/  FFMA.FTZ R74, R133, c[0x0][0x23c], -R40 ;  /* 0x00008f00854a7a23 */ /* 0x000fe40000010828 */
[--C-:B------:R-:W-:Y:S02]  /*6e00*/  FFMA.FTZ R144, R144, c[0x0][0x23c], -R44.reuse ;  /* 0x00008f0090907a23 */ /* 0x100fe4000001082c */
[--C-:B------:R-:W-:Y:S02]  /*6e10*/  FFMA.FTZ R68, R147, c[0x0][0x23c], -R44.reuse ;  /* 0x00008f0093447a23 */ /* 0x100fe4000001082c */
[----:B------:R-:W-:Y:S02]  /*6e20*/  FFMA.FTZ R63, R149, c[0x0][0x23c], -R44 ;  /* 0x00008f00953f7a23 */ /* 0x000fe4000001082c */
[--C-:B------:R-:W-:Y:S01]  /*6e30*/  FFMA.FTZ R70, R150, c[0x0][0x23c], -R40.reuse ;  /* 0x00008f0096467a23 */ /* 0x100fe20000010828 */
[----:B------:R-:W3:Y:S01]  /*6e40*/  MUFU.EX2 R128, R128 ;  /* 0x0000008000807308 */ /* 0x000ee20000000800 */
[--C-:B------:R-:W-:Y:S02]  /*6e50*/  FFMA.FTZ R80, R146, c[0x0][0x23c], -R40.reuse ;  /* 0x00008f0092507a23 */ /* 0x100fe40000010828 */
[----:B------:R-:W-:Y:S01]  /*6e60*/  FFMA.FTZ R49, R49, c[0x0][0x23c], -R40 ;  /* 0x00008f0031317a23 */ /* 0x000fe20000010828 */
[----:B-1----:R-:W-:Y:S01]  /*6e70*/  F2FP.BF16.PACK_AB R25, R85, R62 ;  /* 0x0000003e5519723e */ /* 0x002fe200000010ff */
[--C-:B------:R-:W-:Y:S02]  /*6e80*/  FFMA.FTZ R50, R50, c[0x0][0x23c], -R44.reuse ;  /* 0x00008f0032327a23 */ /* 0x100fe4000001082c */
[----:B------:R-:W-:Y:S02]  /*6e90*/  FFMA.FTZ R48, R48, c[0x0][0x23c], -R44 ;  /* 0x00008f0030307a23 */ /* 0x000fe4000001082c */
[--C-:B------:R-:W-:Y:S01]  /*6ea0*/  FFMA.FTZ R47, R47, c[0x0][0x23c], -R40.reuse ;  /* 0x00008f002f2f7a23 */ /* 0x100fe20000010828 */
[----:B------:R1:W-:Y:S01]  /*6eb0*/  MUFU.EX2 R125, R7 ;  /* 0x00000007007d7308 */ /* 0x0003e20000000800 */
[----:B------:R-:W-:Y:S02]  /*6ec0*/  FFMA.FTZ R46, R46, c[0x0][0x23c], -R40 ;  /* 0x00008f002e2e7a23 */ /* 0x000fe40000010828 */
[----:B------:R-:W-:Y:S01]  /*6ed0*/  FFMA.FTZ R43, R43, c[0x0][0x23c], -R44 ;  /* 0x00008f002b2b7a23 */ /* 0x000fe2000001082c */
[C---:B--2---:R-:W-:Y:S01]  /*6ee0*/  F2FP.BF16.PACK_AB R26, R127.reuse, R93 ;  /* 0x0000005d7f1a723e */ /* 0x044fe200000010ff */
[----:B------:R-:W-:Y:S02]  /*6ef0*/  FADD.FTZ R127, R127, R78 ;  /* 0x0000004e7f7f7221 */ /* 0x000fe40000010000 */
[----:B------:R-:W-:Y:S02]  /*6f00*/  FFMA.FTZ R93, R145, c[0x0][0x23c], -R40 ;  /* 0x00008f00915d7a23 */ /* 0x000fe40000010828 */
[----:B------:R-:W-:Y:S01]  /*6f10*/  FADD.FTZ R127, R95, R127 ;  /* 0x0000007f5f7f7221 */ /* 0x000fe20000010000 */
[----:B------:R-:W2:Y:S01]  /*6f20*/  MUFU.EX2 R126, R126 ;  /* 0x0000007e007e7308 */ /* 0x000ea20000000800 */
[----:B------:R-:W-:Y:S02]  /*6f30*/  FFMA.FTZ R45, R45, c[0x0][0x23c], -R44 ;  /* 0x00008f002d2d7a23 */ /* 0x000fe4000001082c */
[--C-:B------:R-:W-:Y:S01]  /*6f40*/  FFMA.FTZ R42, R42, c[0x0][0x23c], -R40.reuse ;  /* 0x00008f002a2a7a23 */ /* 0x100fe20000010828 */
[----:B---3--:R-:W-:Y:S01]  /*6f50*/  F2FP.BF16.PACK_AB R27, R94, R128 ;  /* 0x000000805e1b723e */ /* 0x008fe200000010ff */
[----:B------:R-:W-:Y:S05]  /*6f60*/  FFMA.FTZ R41, R41, c[0x0][0x23c], -R40 ;  /* 0x00008f0029297a23 */ /* 0x000fea0000010828 */
[----:B------:R-:W-:Y:S01]  /*6f70*/  MUFU.EX2 R77, R77 ;  /* 0x0000004d004d7308 */ /* 0x000fe20000000800 */
[----:B-1----:R-:W-:Y:S02]  /*6f80*/  FMUL.FTZ R7, R21, R83 ;  /* 0x0000005315077220 */ /* 0x002fe40000410000 */
[----:B------:R-:W-:Y:S02]  /*6f90*/  FFMA.FTZ R83, R39, c[0x0][0x23c], -R44 ;  /* 0x00008f0027537a23 */ /* 0x000fe4000001082c */
[----:B------:R-:W-:Y:S05]  /*6fa0*/  FFMA.FTZ R21, R21, R124, R62 ;  /* 0x0000007c15157223 */ /* 0x000fea000001003e */
[----:B------:R-:W1:Y:S01]  /*6fb0*/  MUFU.EX2 R84, R84 ;  /* 0x0000005400547308 */ /* 0x000e620000000800 */
[C---:B------:R-:W-:Y:S05]  /*6fc0*/  HMMA.16816.F32.BF16 R4, R24.reuse, R28, R4 ;  /* 0x0000001c1804723c */ /* 0x040fea0000041804 */
[----:B------:R-:W-:Y:S02]  /*6fd0*/  FADD.FTZ R21, R85, R21 ;  /* 0x0000001555157221 */ /* 0x000fe40000010000 */
[----:B------:R-:W-:Y:S01]  /*6fe0*/  FFMA.FTZ R85, R148, c[0x0][0x23c], -R44 ;  /* 0x00008f0094557a23 */ /* 0x000fe2000001082c */
[C---:B------:R-:W-:Y:S01]  /*6ff0*/  HMMA.16816.F32.BF16 R8, R24.reuse, R30, R8 ;  /* 0x0000001e1808723c */ /* 0x040fe20000041808 */
[----:B------:R-:W-:Y:S01]  /*7000*/  MUFU.EX2 R91, R91 ;  /* 0x0000005b005b7308 */ /* 0x000fe20000000800 */
[----:B------:R-:W3:Y:S02]  /*7010*/  LDSM.16.MT88.4 R28, [R101+0x3000] ;  /* 0x00300000651c783b */ /* 0x000ee40000004200 */
[----:B------:R-:W-:Y:S02]  /*7020*/  FADD.FTZ R128, R128, R21 ;  /* 0x0000001580807221 */ /* 0x000fe40000010000 */
[----:B------:R-:W-:Y:S02]  /*7030*/  FFMA.FTZ R62, R140, c[0x0][0x23c], -R40 ;  /* 0x00008f008c3e7a23 */ /* 0x000fe40000010828 */
[----:B------:R-:W-:Y:S03]  /*7040*/  FADD.FTZ R128, R94, R128 ;  /* 0x000000805e807221 */ /* 0x000fe60000010000 */
        /* <DEDUP_REMOVED lines=8> */
[----:B--2---:R-:W-:Y:S01]  /*70d0*/  F2FP.BF16.PACK_AB R25, R76, R126 ;  /* 0x0000007e4c19723e */ /* 0x004fe200000010ff */
[----:B------:R-:W-:Y:S01]  /*70e0*/  FADD.FTZ R126, R126, R128 ;  /* 0x000000807e7e7221 */ /* 0x000fe20000010000 */
[----:B-1----:R-:W-:Y:S02]  /*70f0*/  F2FP.BF16.PACK_AB R26, R84, R77 ;  /* 0x0000004d541a723e */ /* 0x002fe400000010ff */
[----:B------:R-:W-:Y:S01]  /*7100*/  MUFU.EX2 R56, R56 ;  /* 0x0000003800387308 */ /* 0x000fe20000000800 */
[----:B------:R-:W-:Y:S01]  /*7110*/  FADD.FTZ R126, R76, R126 ;  /* 0x0000007e4c7e7221 */ /* 0x000fe20000010000 */
[C---:B------:R-:W-:Y:S01]  /*7120*/  F2FP.BF16.PACK_AB R24, R125.reuse, R95 ;  /* 0x0000005f7d18723e */ /* 0x040fe200000010ff */
[----:B------:R-:W-:Y:S01]  /*7130*/  FADD.FTZ R125, R125, R127 ;  /* 0x0000007f7d7d7221 */ /* 0x000fe20000010000 */
[----:B----4-:R-:W-:Y:S01]  /*7140*/  F2FP.BF16.PACK_AB R27, R54, R91 ;  /* 0x0000005b361b723e */ /* 0x010fe200000010ff */
[--C-:B------:R-:W-:Y:S02]  /*7150*/  FFMA.FTZ R95, R51, c[0x0][0x23c], -R44.reuse ;  /* 0x00008f00335f7a23 */ /* 0x100fe4000001082c */
[----:B------:R-:W-:Y:S02]  /*7160*/  FADD.FTZ R125, R77, R125 ;  /* 0x0000007d4d7d7221 */ /* 0x000fe40000010000 */
[----:B------:R-:W-:Y:S01]  /*7170*/  LDSM.16.MT88.4 R76, [R102+0x4c00] ;  /* 0x004c0000664c783b */ /* 0x000fe20000004200 */
[----:B------:R-:W1:Y:S01]  /*7180*/  MUFU.EX2 R59, R59 ;  /* 0x0000003b003b7308 */ /* 0x000e620000000800 */
[----:B------:R-:W-:Y:S02]  /*7190*/  FFMA.FTZ R51, R52, c[0x0][0x23c], -R44 ;  /* 0x00008f0034337a23 */ /* 0x000fe4000001082c */
[----:B------:R-:W-:Y:S02]  /*71a0*/  FFMA.FTZ R52, R53, c[0x0][0x23c], -R40 ;  /* 0x00008f0035347a23 */ /* 0x000fe40000010828 */
[----:B------:R-:W-:Y:S02]  /*71b0*/  FADD.FTZ R91, R91, R126 ;  /* 0x0000007e5b5b7221 */ /* 0x000fe40000010000 */
[----:B------:R-:W-:Y:S02]  /*71c0*/  FADD.FTZ R84, R84, R125 ;  /* 0x0000007d54547221 */ /* 0x000fe40000010000 */
[----:B------:R-:W-:Y:S01]  /*71d0*/  FADD.FTZ R91, R54, R91 ;  /* 0x0000005b365b7221 */ /* 0x000fe20000010000 */
[----:B------:R2:W-:Y:S01]  /*71e0*/  MUFU.EX2 R94, R36 ;  /* 0x00000024005e7308 */ /* 0x0005e20000000800 */
[----:B------:R-:W-:Y:S02]  /*71f0*/  FADD.FTZ R84, R60, R84 ;  /* 0x000000543c547221 */ /* 0x000fe40000010000 */
[--C-:B------:R-:W-:Y:S02]  /*7200*/  FFMA.FTZ R53, R22, c[0x0][0x23c], -R44.reuse ;  /* 0x00008f0016357a23 */ /* 0x100fe4000001082c */
[----:B------:R-:W-:Y:S05]  /*7210*/  FFMA.FTZ R44, R23, c[0x0][0x23c], -R44 ;  /* 0x00008f00172c7a23 */ /* 0x000fea000001082c */
[----:B------:R-:W-:Y:S01]  /*7220*/  MUFU.EX2 R72, R72 ;  /* 0x0000004800487308 */ /* 0x000fe20000000800 */
[C---:B---3--:R-:W-:Y:S08]  /*7230*/  HMMA.16816.F32.BF16 R4, R24.reuse, R28, R4 ;  /* 0x0000001c1804723c */ /* 0x048ff00000041804 */
[C---:B------:R-:W-:Y:S01]  /*7240*/  HMMA.16816.F32.BF16 R8, R24.reuse, R30, R8 ;  /* 0x0000001e1808723c */ /* 0x040fe20000041808 */
[----:B------:R-:W-:Y:S01]  /*7250*/  MUFU.EX2 R64, R64 ;  /* 0x0000004000407308 */ /* 0x000fe20000000800 */
[----:B------:R-:W3:Y:S08]  /*7260*/  LDSM.16.MT88.4 R28, [R101+0x3400] ;  /* 0x00340000651c783b */ /* 0x000ef00000004200 */
[----:B--2---:R-:W-:Y:S01]  /*7270*/  LDSM.16.MT88.4 R36, [R101+0x3c00] ;  /* 0x003c00006524783b */ /* 0x004fe20000004200 */
[----:B------:R-:W2:Y:S10]  /*7280*/  MUFU.EX2 R66, R66 ;  /* 0x0000004200427308 */ /* 0x000eb40000000800 */
[----:B------:R-:W4:Y:S10]  /*7290*/  MUFU.EX2 R69, R69 ;  /* 0x0000004500457308 */ /* 0x000f340000000800 */
[----:B------:R-:W-:Y:S10]  /*72a0*/  MUFU.EX2 R71, R71 ;  /* 0x0000004700477308 */ /* 0x000ff40000000800 */
[----:B------:R-:W2:Y:S01]  /*72b0*/  MUFU.EX2 R61, R144 ;  /* 0x00000090003d7308 */ /* 0x000ea20000000800 */
[C---:B---3--:R-:W-:Y:S08]  /*72c0*/  HMMA.16816.F32.BF16 R12, R24.reuse, R28, R12 ;  /* 0x0000001c180c723c */ /* 0x048ff0000004180c */
[----:B------:R-:W-:Y:S01]  /*72d0*/  HMMA.16816.F32.BF16 R16, R24, R30, R16 ;  /* 0x0000001e1810723c */ /* 0x000fe20000041810 */
[----:B------:R-:W-:Y:S01]  /*72e0*/  MUFU.EX2 R62, R62 ;  /* 0x0000003e003e7308 */ /* 0x000fe20000000800 */
[----:B------:R-:W3:Y:S05]  /*72f0*/  LDSM.16.MT88.4 R28, [R102+0x3800] ;  /* 0x00380000661c783b */ /* 0x000eea0000004200 */
[C---:B------:R-:W-:Y:S01]  /*7300*/  F2FP.BF16.PACK_AB R24, R65.reuse, R60 ;  /* 0x0000003c4118723e */ /* 0x040fe200000010ff */
[----:B------:R-:W-:Y:S01]  /*7310*/  FADD.FTZ R65, R65, R84 ;  /* 0x0000005441417221 */ /* 0x000fe20000010000 */
[----:B-----5:R-:W-:Y:S02]  /*7320*/  F2FP.BF16.PACK_AB R25, R57, R67 ;  /* 0x000000433919723e */ /* 0x020fe400000010ff */
[----:B------:R-:W5:Y:S01]  /*7330*/  MUFU.EX2 R74, R74 ;  /* 0x0000004a004a7308 */ /* 0x000f620000000800 */
[----:B------:R-:W-:Y:S01]  /*7340*/  F2FP.BF16.PACK_AB R26, R55, R58 ;  /* 0x0000003a371a723e */ /* 0x000fe200000010ff */
[----:B------:R-:W-:Y:S01]  /*7350*/  FADD.FTZ R67, R67, R91 ;  /* 0x0000005b43437221 */ /* 0x000fe20000010000 */
[----:B-1----:R-:W-:Y:S01]  /*7360*/  F2FP.BF16.PACK_AB R27, R59, R56 ;  /* 0x000000383b1b723e */ /* 0x002fe200000010ff */
[----:B------:R-:W-:Y:S01]  /*7370*/  FADD.FTZ R65, R58, R65 ;  /* 0x000000413a417221 */ /* 0x000fe20000010000 */
[----:B------:R-:W-:Y:S01]  /*7380*/  MOV R84, R0 ;  /* 0x0000000000547202 */ /* 0x000fe20000000f00 */
[----:B------:R-:W-:Y:S02]  /*7390*/  FADD.FTZ R67, R57, R67 ;  /* 0x0000004339437221 */ /* 0x000fe40000010000 */
[----:B------:R-:W-:Y:S02]  /*73a0*/  FADD.FTZ R65, R55, R65 ;  /* 0x0000004137417221 */ /* 0x000fe40000010000 */
[----:B------:R-:W1:Y:S01]  /*73b0*/  MUFU.EX2 R75, R75 ;  /* 0x0000004b004b7308 */ /* 0x000e620000000800 */
[----:B------:R-:W-:Y:S04]  /*73c0*/  FADD.FTZ R67, R56, R67 ;  /* 0x0000004338437221 */ /* 0x000fe80000010000 */
[----:B------:R-:W-:Y:S04]  /*73d0*/  FADD.FTZ R59, R59, R67 ;  /* 0x000000433b3b7221 */ /* 0x000fe80000010000 */
[----:B--2---:R-:W-:Y:S01]  /*73e0*/  FADD.FTZ R59, R66, R59 ;  /* 0x0000003b423b7221 */ /* 0x004fe20000010000 */
[----:B------:R-:W2:Y:S10]  /*73f0*/  MUFU.EX2 R81, R81 ;  /* 0x0000005100517308 */ /* 0x000eb40000000800 */
[----:B------:R-:W-:Y:S01]  /*7400*/  MUFU.EX2 R82, R82 ;  /* 0x0000005200527308 */ /* 0x000fe20000000800 */
[C---:B---3--:R-:W-:Y:S08]  /*7410*/  HMMA.16816.F32.BF16 R4, R24.reuse, R28, R4 ;  /* 0x0000001c1804723c */ /* 0x048ff00000041804 */
[C---:B------:R-:W-:Y:S01]  /*7420*/  HMMA.16816.F32.BF16 R8, R24.reuse, R30, R8 ;  /* 0x0000001e1808723c */ /* 0x040fe20000041808 */
[----:B------:R-:W3:Y:S01]  /*7430*/  MUFU.EX2 R73, R73 ;  /* 0x0000004900497308 */ /* 0x000ee20000000800 */
[----:B------:R-:W1:Y:S06]  /*7440*/  LDSM.16.MT88.4 R28, [R102+0x3c00] ;  /* 0x003c0000661c783b */ /* 0x000e6c0000004200 */
[C---:B------:R-:W-:Y:S03]  /*7450*/  HMMA.16816.F32.BF16 R12, R24.reuse, R32, R12 ;  /* 0x00000020180c723c */ /* 0x040fe6000004180c */
[----:B------:R-:W-:Y:S05]  /*7460*/  MUFU.EX2 R68, R68 ;  /* 0x0000004400447308 */ /* 0x000fea0000000800 */
[----:B------:R-:W-:Y:S01]  /*7470*/  HMMA.16816.F32.BF16 R16, R24, R34, R16 ;  /* 0x000000221810723c */ /* 0x000fe20000041810 */
[----:B------:R-:W2:Y:S04]  /*7480*/  LDSM.16.MT88.4 R32, [R102+0x4000] ;  /* 0x004000006620783b */ /* 0x000ea80000004200 */
[----:B------:R-:W2:Y:S02]  /*7490*/  MUFU.EX2 R63, R63 ;  /* 0x0000003f003f7308 */ /* 0x000ea40000000800 */
[----:B------:R-:W-:Y:S01]  /*74a0*/  F2FP.BF16.PACK_AB R24, R64, R72 ;  /* 0x000000484018723e */ /* 0x000fe200000010ff */
[----:B------:R-:W-:Y:S01]  /*74b0*/  FADD.FTZ R72, R72, R65 ;  /* 0x0000004148487221 */ /* 0x000fe20000010000 */
[----:B----4-:R-:W-:Y:S03]  /*74c0*/  F2FP.BF16.PACK_AB R25, R69, R66 ;  /* 0x000000424519723e */ /* 0x010fe600000010ff */
[----:B------:R-:W-:Y:S01]  /*74d0*/  F2FP.BF16.PACK_AB R26, R61, R71 ;  /* 0x000000473d1a723e */ /* 0x000fe200000010ff */
[----:B------:R-:W-:Y:S01]  /*74e0*/  FADD.FTZ R69, R69, R59 ;  /* 0x0000003b45457221 */ /* 0x000fe20000010000 */
[----:B-----5:R-:W-:Y:S01]  /*74f0*/  F2FP.BF16.PACK_AB R27, R74, R62 ;  /* 0x0000003e4a1b723e */ /* 0x020fe200000010ff */
[----:B------:R-:W-:Y:S01]  /*7500*/  MUFU.EX2 R70, R70 ;  /* 0x0000004600467308 */ /* 0x000fe20000000800 */
[----:B------:R-:W-:Y:S02]  /*7510*/  FADD.FTZ R72, R64, R72 ;  /* 0x0000004840487221 */ /* 0x000fe40000010000 */
[----:B------:R-:W-:Y:S02]  /*7520*/  FADD.FTZ R69, R62, R69 ;  /* 0x000000453e457221 */ /* 0x000fe40000010000 */
[----:B------:R-:W-:Y:S02]  /*7530*/  FADD.FTZ R71, R71, R72 ;  /* 0x0000004847477221 */ /* 0x000fe40000010000 */
[----:B------:R-:W-:Y:S02]  /*7540*/  FADD.FTZ R69, R74, R69 ;  /* 0x000000454a457221 */ /* 0x000fe40000010000 */
[----:B------:R-:W-:Y:S01]  /*7550*/  FADD.FTZ R71, R61, R71 ;  /* 0x000000473d477221 */ /* 0x000fe20000010000 */
[----:B------:R-:W4:Y:S01]  /*7560*/  MUFU.EX2 R80, R80 ;  /* 0x0000005000507308 */ /* 0x000f220000000800 */
[C---:B-1----:R-:W-:Y:S03]  /*7570*/  HMMA.16816.F32.BF16 R4, R24.reuse, R28, R4 ;  /* 0x0000001c1804723c */ /* 0x042fe60000041804 */
[----:B------:R-:W-:Y:S05]  /*7580*/  FADD.FTZ R71, R75, R71 ;  /* 0x000000474b477221 */ /* 0x000fea0000010000 */
[C---:B------:R-:W-:Y:S01]  /*7590*/  HMMA.16816.F32.BF16 R8, R24.reuse, R30, R8 ;  /* 0x0000001e1808723c */ /* 0x040fe20000041808 */
[----:B------:R-:W-:Y:S01]  /*75a0*/  MUFU.EX2 R90, R90 ;  /* 0x0000005a005a7308 */ /* 0x000fe20000000800 */
[----:B------:R-:W1:Y:S06]  /*75b0*/  LDSM.16.MT88.4 R28, [R101+0x4000] ;  /* 0x00400000651c783b */ /* 0x000e6c0000004200 */
[C---:B------:R-:W-:Y:S03]  /*75c0*/  HMMA.16816.F32.BF16 R12, R24.reuse, R36, R12 ;  /* 0x00000024180c723c */ /* 0x040fe6000004180c */
[----:B------:R-:W5:Y:S05]  /*75d0*/  MUFU.EX2 R83, R83 ;  /* 0x0000005300537308 */ /* 0x000f6a0000000800 */
[----:B------:R-:W-:Y:S01]  /*75e0*/  HMMA.16816.F32.BF16 R16, R24, R38, R16 ;  /* 0x000000261810723c */ /* 0x000fe20000041810 */
[----:B------:R-:W5:Y:S04]  /*75f0*/  LDSM.16.MT88.4 R36, [R102+0x4400] ;  /* 0x004400006624783b */ /* 0x000f680000004200 */
[----:B------:R-:W-:Y:S02]  /*7600*/  MUFU.EX2 R92, R92 ;  /* 0x0000005c005c7308 */ /* 0x000fe40000000800 */
[C---:B--2---:R-:W-:Y:S01]  /*7610*/  F2FP.BF16.PACK_AB R24, R81.reuse, R75 ;  /* 0x0000004b5118723e */ /* 0x044fe200000010ff */
[----:B------:R-:W-:Y:S01]  /*7620*/  FADD.FTZ R81, R81, R71 ;  /* 0x0000004751517221 */ /* 0x000fe20000010000 */
[----:B---3--:R-:W-:Y:S03]  /*7630*/  F2FP.BF16.PACK_AB R25, R73, R82 ;  /* 0x000000524919723e */ /* 0x008fe600000010ff */
[----:B------:R-:W-:Y:S01]  /*7640*/  F2FP.BF16.PACK_AB R26, R63, R68 ;  /* 0x000000443f1a723e */ /* 0x000fe200000010ff */
[----:B------:R-:W-:Y:S01]  /*7650*/  FADD.FTZ R82, R82, R69 ;  /* 0x0000004552527221 */ /* 0x000fe20000010000 */
[----:B----4-:R-:W-:Y:S01]  /*7660*/  F2FP.BF16.PACK_AB R27, R80, R70 ;  /* 0x00000046501b723e */ /* 0x010fe200000010ff */
[----:B------:R-:W2:Y:S01]  /*7670*/  MUFU.EX2 R88, R88 ;  /* 0x0000005800587308 */ /* 0x000ea20000000800 */
[----:B------:R-:W-:Y:S02]  /*7680*/  FADD.FTZ R81, R68, R81 ;  /* 0x0000005144517221 */ /* 0x000fe40000010000 */
[----:B------:R-:W-:Y:S02]  /*7690*/  FADD.FTZ R82, R73, R82 ;  /* 0x0000005249527221 */ /* 0x000fe40000010000 */
[----:B------:R-:W-:Y:S01]  /*76a0*/  FADD.FTZ R81, R63, R81 ;  /* 0x000000513f517221 */ /* 0x000fe20000010000 */
[C---:B------:R-:W-:Y:S03]  /*76b0*/  HMMA.16816.F32.BF16 R4, R24.reuse, R32, R4 ;  /* 0x000000201804723c */ /* 0x040fe60000041804 */
[----:B------:R-:W-:Y:S01]  /*76c0*/  FADD.FTZ R70, R70, R82 ;  /* 0x0000005246467221 */ /* 0x000fe20000010000 */
[----:B------:R-:W-:Y:S03]  /*76d0*/  MUFU.EX2 R89, R89 ;  /* 0x0000005900597308 */ /* 0x000fe60000000800 */
[----:B------:R-:W-:Y:S01]  /*76e0*/  FADD.FTZ R70, R80, R70 ;  /* 0x0000004650467221 */ /* 0x000fe20000010000 */
[C---:B------:R-:W-:Y:S01]  /*76f0*/  HMMA.16816.F32.BF16 R8, R24.reuse, R34, R8 ;  /* 0x000000221808723c */ /* 0x040fe20000041808 */
[----:B------:R-:W3:Y:S05]  /*7700*/  LDSM.16.MT88.4 R32, [R101+0x4400] ;  /* 0x004400006520783b */ /* 0x000eea0000004200 */
[----:B------:R-:W4:Y:S02]  /*7710*/  MUFU.EX2 R85, R85 ;  /* 0x0000005500557308 */ /* 0x000f240000000800 */
[C---:B-1----:R-:W-:Y:S08]  /*7720*/  HMMA.16816.F32.BF16 R12, R24.reuse, R28, R12 ;  /* 0x0000001c180c723c */ /* 0x042ff0000004180c */
[----:B------:R-:W1:Y:S01]  /*7730*/  MUFU.EX2 R93, R93 ;  /* 0x0000005d005d7308 */ /* 0x000e620000000800 */
[----:B------:R-:W-:Y:S01]  /*7740*/  HMMA.16816.F32.BF16 R16, R24, R30, R16 ;  /* 0x0000001e1810723c */ /* 0x000fe20000041810 */
[----:B------:R-:W3:Y:S06]  /*7750*/  LDSM.16.MT88.4 R28, [R102+0x4800] ;  /* 0x00480000661c783b */ /* 0x000eec0000004200 */
[----:B-----5:R-:W-:Y:S01]  /*7760*/  F2FP.BF16.PACK_AB R24, R83, R90 ;  /* 0x0000005a5318723e */ /* 0x020fe200000010ff */
[----:B------:R-:W-:Y:S01]  /*7770*/  FADD.FTZ R90, R90, R81 ;  /* 0x000000515a5a7221 */ /* 0x000fe20000010000 */
[----:B------:R-:W-:Y:S03]  /*7780*/  MUFU.EX2 R95, R95 ;  /* 0x0000005f005f7308 */ /* 0x000fe60000000800 */
[----:B--2---:R-:W-:Y:S01]  /*7790*/  F2FP.BF16.PACK_AB R25, R88, R92 ;  /* 0x0000005c5819723e */ /* 0x004fe200000010ff */
[----:B------:R-:W-:Y:S01]  /*77a0*/  FADD.FTZ R92, R92, R70 ;  /* 0x000000465c5c7221 */ /* 0x000fe20000010000 */
[----:B----4-:R-:W-:Y:S01]  /*77b0*/  F2FP.BF16.PACK_AB R26, R85, R89 ;  /* 0x00000059551a723e */ /* 0x010fe200000010ff */
[----:B------:R-:W-:Y:S02]  /*77c0*/  FADD.FTZ R90, R83, R90 ;  /* 0x0000005a535a7221 */ /* 0x000fe40000010000 */
[----:B------:R-:W-:Y:S02]  /*77d0*/  FADD.FTZ R92, R88, R92 ;  /* 0x0000005c585c7221 */ /* 0x000fe40000010000 */
[----:B------:R-:W2:Y:S01]  /*77e0*/  MUFU.EX2 R51, R51 ;  /* 0x0000003300337308 */ /* 0x000ea20000000800 */
[----:B------:R-:W-:Y:S01]  /*77f0*/  FADD.FTZ R89, R89, R90 ;  /* 0x0000005a59597221 */ /* 0x000fe20000010000 */
[C---:B-1----:R-:W-:Y:S01]  /*7800*/  F2FP.BF16.PACK_AB R27, R94.reuse, R93 ;  /* 0x0000005d5e1b723e */ /* 0x042fe200000010ff */
[----:B------:R-:W-:Y:S02]  /*7810*/  FADD.FTZ R92, R93, R92 ;  /* 0x0000005c5d5c7221 */ /* 0x000fe40000010000 */
[----:B------:R-:W-:Y:S01]  /*7820*/  FADD.FTZ R89, R85, R89 ;  /* 0x0000005955597221 */ /* 0x000fe20000010000 */
[----:B------:R-:W-:Y:S01]  /*7830*/  MOV R85, R2 ;  /* 0x0000000200557202 */ /* 0x000fe20000000f00 */
[----:B------:R-:W-:Y:S03]  /*7840*/  FADD.FTZ R94, R94, R92 ;  /* 0x0000005c5e5e7221 */ /* 0x000fe60000010000 */
[----:B------:R-:W-:Y:S01]  /*7850*/  MUFU.EX2 R52, R52 ;  /* 0x0000003400347308 */ /* 0x000fe20000000800 */
[C---:B------:R-:W-:Y:S08]  /*7860*/  HMMA.16816.F32.BF16 R4, R24.reuse, R36, R4 ;  /* 0x000000241804723c */ /* 0x040ff00000041804 */
[C---:B------:R-:W-:Y:S01]  /*7870*/  HMMA.16816.F32.BF16 R8, R24.reuse, R38, R8 ;  /* 0x000000261808723c */ /* 0x040fe20000041808 */
[----:B------:R-:W1:Y:S01]  /*7880*/  MUFU.EX2 R49, R49 ;  /* 0x0000003100317308 */ /* 0x000e620000000800 */
[----:B------:R-:W4:Y:S06]  /*7890*/  LDSM.16.MT88.4 R36, [R101+0x4800] ;  /* 0x004800006524783b */ /* 0x000f2c0000004200 */
[C---:B---3--:R-:W-:Y:S03]  /*78a0*/  HMMA.16816.F32.BF16 R12, R24.reuse, R32, R12 ;  /* 0x00000020180c723c */ /* 0x048fe6000004180c */
[----:B------:R-:W-:Y:S04]  /*78b0*/  MUFU.EX2 R50, R50 ;  /* 0x0000003200327308 */ /* 0x000fe80000000800 */
[--C-:B------:R-:W-:Y:S01]  /*78c0*/  FFMA.FTZ R32, R20, c[0x0][0x23c], -R40.reuse ;  /* 0x00008f0014207a23 */ /* 0x100fe20000010828 */
[----:B------:R-:W-:Y:S01]  /*78d0*/  HMMA.16816.F32.BF16 R16, R24, R34, R16 ;  /* 0x000000221810723c */ /* 0x000fe20000041810 */
[----:B------:R-:W3:Y:S03]  /*78e0*/  LDSM.16.MT88.4 R24, [R101+0x4c00] ;  /* 0x004c00006518783b */ /* 0x000ee60000004200 */
[----:B--2---:R-:W-:Y:S01]  /*78f0*/  F2FP.BF16.PACK_AB R20, R51, R95 ;  /* 0x0000005f3314723e */ /* 0x004fe200000010ff */
[----:B------:R-:W2:Y:S01]  /*7900*/  MUFU.EX2 R48, R48 ;  /* 0x0000003000307308 */ /* 0x000ea20000000800 */
[----:B------:R-:W-:Y:S01]  /*7910*/  FFMA.FTZ R40, R3, c[0x0][0x23c], -R40 ;  /* 0x00008f0003287a23 */ /* 0x000fe20000010828 */
[----:B------:R-:W-:Y:S01]  /*7920*/  IADD3 R3, R123, -0x1, RZ ;  /* 0xffffffff7b037810 */ /* 0x000fe20007ffe0ff */
[----:B------:R-:W-:Y:S01]  /*7930*/  FADD.FTZ R95, R95, R89 ;  /* 0x000000595f5f7221 */ /* 0x000fe20000010000 */
[----:B-1----:R-:W-:Y:S03]  /*7940*/  F2FP.BF16.PACK_AB R21, R49, R52 ;  /* 0x000000343115723e */ /* 0x002fe600000010ff */
[----:B------:R-:W-:Y:S01]  /*7950*/  FADD.FTZ R94, R52, R94 ;  /* 0x0000005e345e7221 */ /* 0x000fe20000010000 */
[----:B------:R-:W-:Y:S01]  /*7960*/  MOV R123, R3 ;  /* 0x00000003007b7202 */ /* 0x000fe20000000f00 */
[----:B------:R-:W-:Y:S01]  /*7970*/  FADD.FTZ R95, R51, R95 ;  /* 0x0000005f335f7221 */ /* 0x000fe20000010000 */
[----:B------:R-:W1:Y:S01]  /*7980*/  MUFU.EX2 R47, R47 ;  /* 0x0000002f002f7308 */ /* 0x000e620000000800 */
[----:B------:R-:W-:Y:S09]  /*7990*/  FADD.FTZ R49, R49, R94 ;  /* 0x0000005e31317221 */ /* 0x000ff20000010000 */
[----:B------:R-:W5:Y:S01]  /*79a0*/  MUFU.EX2 R46, R46 ;  /* 0x0000002e002e7308 */ /* 0x000f620000000800 */
[----:B--2---:R-:W-:Y:S01]  /*79b0*/  F2FP.BF16.PACK_AB R22, R48, R50 ;  /* 0x000000323016723e */ /* 0x004fe200000010ff */
[----:B------:R-:W-:Y:S04]  /*79c0*/  FADD.FTZ R50, R50, R95 ;  /* 0x0000005f32327221 */ /* 0x000fe80000010000 */
[----:B------:R-:W-:Y:S04]  /*79d0*/  FADD.FTZ R50, R48, R50 ;  /* 0x0000003230327221 */ /* 0x000fe80000010000 */
[----:B------:R-:W-:Y:S01]  /*79e0*/  MUFU.EX2 R43, R43 ;  /* 0x0000002b002b7308 */ /* 0x000fe20000000800 */
[----:B-1----:R-:W-:Y:S09]  /*79f0*/  FADD.FTZ R49, R47, R49 ;  /* 0x000000312f317221 */ /* 0x002ff20000010000 */
[----:B------:R-:W1:Y:S01]  /*7a00*/  MUFU.EX2 R45, R45 ;  /* 0x0000002d002d7308 */ /* 0x000e620000000800 */
[C---:B-----5:R-:W-:Y:S01]  /*7a10*/  F2FP.BF16.PACK_AB R23, R46.reuse, R47 ;  /* 0x0000002f2e17723e */ /* 0x060fe200000010ff */
[----:B------:R-:W-:Y:S08]  /*7a20*/  FADD.FTZ R46, R46, R49 ;  /* 0x000000312e2e7221 */ /* 0x000ff00000010000 */
[----:B------:R-:W2:Y:S01]  /*7a30*/  MUFU.EX2 R42, R42 ;  /* 0x0000002a002a7308 */ /* 0x000ea20000000800 */
[C---:B------:R-:W-:Y:S08]  /*7a40*/  HMMA.16816.F32.BF16 R4, R20.reuse, R28, R4 ;  /* 0x0000001c1404723c */ /* 0x040ff00000041804 */
[C---:B------:R-:W-:Y:S01]  /*7a50*/  HMMA.16816.F32.BF16 R8, R20.reuse, R30, R8 ;  /* 0x0000001e1408723c */ /* 0x040fe20000041808 */
[----:B------:R-:W5:Y:S03]  /*7a60*/  MUFU.EX2 R41, R41 ;  /* 0x0000002900297308 */ /* 0x000f660000000800 */
[----:B-1----:R-:W-:Y:S01]  /*7a70*/  F2FP.BF16.PACK_AB R68, R45, R43 ;  /* 0x0000002b2d44723e */ /* 0x002fe200000010ff */
[----:B------:R-:W-:Y:S03]  /*7a80*/  FADD.FTZ R43, R43, R50 ;  /* 0x000000322b2b7221 */ /* 0x000fe60000010000 */
[C---:B----4-:R-:W-:Y:S03]  /*7a90*/  HMMA.16816.F32.BF16 R12, R20.reuse, R36, R12 ;  /* 0x00000024140c723c */ /* 0x050fe6000004180c */
[----:B------:R-:W1:Y:S01]  /*7aa0*/  MUFU.EX2 R53, R53 ;  /* 0x0000003500357308 */ /* 0x000e620000000800 */
[----:B------:R-:W-:Y:S02]  /*7ab0*/  FADD.FTZ R43, R45, R43 ;  /* 0x0000002b2d2b7221 */ /* 0x000fe40000010000 */
[----:B--2---:R-:W-:Y:S02]  /*7ac0*/  FADD.FTZ R46, R42, R46 ;  /* 0x0000002e2a2e7221 */ /* 0x004fe40000010000 */
[----:B------:R-:W-:Y:S05]  /*7ad0*/  HMMA.16816.F32.BF16 R16, R20, R38, R16 ;  /* 0x000000261410723c */ /* 0x000fea0000041810 */
[----:B------:R-:W2:Y:S01]  /*7ae0*/  MUFU.EX2 R44, R44 ;  /* 0x0000002c002c7308 */ /* 0x000ea20000000800 */
[C---:B-----5:R-:W-:Y:S01]  /*7af0*/  F2FP.BF16.PACK_AB R69, R41.reuse, R42 ;  /* 0x0000002a2945723e */ /* 0x060fe200000010ff */
[----:B------:R-:W-:Y:S08]  /*7b00*/  FADD.FTZ R46, R41, R46 ;  /* 0x0000002e292e7221 */ /* 0x000ff00000010000 */
[----:B------:R-:W4:Y:S01]  /*7b10*/  MUFU.EX2 R32, R32 ;  /* 0x0000002000207308 */ /* 0x000f220000000800 */
[----:B-1----:R-:W-:Y:S09]  /*7b20*/  FADD.FTZ R43, R53, R43 ;  /* 0x0000002b352b7221 */ /* 0x002ff20000010000 */
[----:B------:R-:W1:Y:S01]  /*7b30*/  MUFU.EX2 R40, R40 ;  /* 0x0000002800287308 */ /* 0x000e620000000800 */
[C---:B--2---:R-:W-:Y:S01]  /*7b40*/  F2FP.BF16.PACK_AB R70, R44.reuse, R53 ;  /* 0x000000352c46723e */ /* 0x044fe200000010ff */
[----:B------:R-:W-:Y:S02]  /*7b50*/  FADD.FTZ R125, R44, R43 ;  /* 0x0000002b2c7d7221 */ /* 0x000fe40000010000 */
[----:B----4-:R-:W-:Y:S01]  /*7b60*/  FADD.FTZ R46, R32, R46 ;  /* 0x0000002e202e7221 */ /* 0x010fe20000010000 */
[C---:B-1----:R-:W-:Y:S03]  /*7b70*/  F2FP.BF16.PACK_AB R71, R40.reuse, R32 ;  /* 0x000000202847723e */ /* 0x042fe600000010ff */
[----:B------:R-:W-:Y:S04]  /*7b80*/  FADD.FTZ R124, R40, R46 ;  /* 0x0000002e287c7221 */ /* 0x000fe80000010000 */
[C---:B------:R-:W-:Y:S08]  /*7b90*/  HMMA.16816.F32.BF16 R80, R68.reuse, R76, R4 ;  /* 0x0000004c4450723c */ /* 0x040ff00000041804 */
[C---:B------:R-:W-:Y:S08]  /*7ba0*/  HMMA.16816.F32.BF16 R76, R68.reuse, R78, R8 ;  /* 0x0000004e444c723c */ /* 0x040ff00000041808 */
[C---:B---3--:R-:W-:Y:S08]  /*7bb0*/  HMMA.16816.F32.BF16 R72, R68.reuse, R24, R12 ;  /* 0x000000184448723c */ /* 0x048ff0000004180c */
[----:B------:R-:W-:Y:S01]  /*7bc0*/  HMMA.16816.F32.BF16 R68, R68, R26, R16 ;  /* 0x0000001a4444723c */ /* 0x000fe20000041810 */
[----:B------:R-:W-:-:S07]  /*7bd0*/  @P0 BRA `(.L_x_4156) ;  /* 0xffffd2a000000947 */ /* 0x000fce000383ffff */
.L_x_4152:
        /* <DEDUP_REMOVED lines=20> */
[----:B------:R-:W-:Y:S02]  /*7d20*/  LOP3.LUT R10, R10, 0xfffffffc, RZ, 0xc0, !PT ;  /* 0xfffffffc0a0a7812 */ /* 0x000fe400078ec0ff */
[----:B------:R-:W-:Y:S02]  /*7d30*/  SHF.R.S32.HI R13, RZ, 0x1f, R11 ;  /* 0x0000001fff0d7819 */ /* 0x000fe4000001140b */
[----:B------:R-:W-:Y:S01]  /*7d40*/  SHF.L.U32 R12, R12, 0x2, RZ ;  /* 0x000000020c0c7819 */ /* 0x000fe200000006ff */
[----:B------:R-:W-:Y:S01]  /*7d50*/  IMAD.IADD R10, R5, 0x1, -R10 ;  /* 0x00000001050a7824 */ /* 0x000fe200078e0a0a */
[----:B------:R-:W-:Y:S01]  /*7d60*/  LEA.HI R13, R13, R11, RZ, 0x3 ;  /* 0x0000000b0d0d7211 */ /* 0x000fe200078f18ff */
[----:B-----5:R-:W-:Y:S01]  /*7d70*/  IMAD R24, R24, c[0x0][0x210], R116 ;  /* 0x0000840018187a24 */ /* 0x020fe200078e0274 */
[----:B------:R-:W-:-:S02]  /*7d80*/  LEA.HI R3, R4, R5, RZ, 0x5 ;  /* 0x0000000504037211 */ /* 0x000fc400078f28ff */
[----:B------:R-:W-:Y:S01]  /*7d90*/  LOP3.LUT R13, R13, 0xfffffff8, RZ, 0xc0, !PT ;  /* 0xfffffff80d0d7812 */ /* 0x000fe200078ec0ff */
[----:B--2---:R-:W-:Y:S01]  /*7da0*/  FADD.FTZ R7, R125, R7 ;  /* 0x000000077d077221 */ /* 0x004fe20000010000 */
[----:B------:R-:W-:-:S03]  /*7db0*/  LOP3.LUT R12, R12, 0x3fffff00, RZ, 0xc0, !PT ;  /* 0x3fffff000c0c7812 */ /* 0x000fc600078ec0ff */
[----:B------:R-:W-:Y:S01]  /*7dc0*/  IMAD.IADD R11, R11, 0x1, -R13 ;  /* 0x000000010b0b7824 */ /* 0x000fe200078e0a0d */
[----:B------:R-:W-:Y:S01]  /*7dd0*/  SHF.R.S32.HI R14, RZ, 0x5, R3 ;  /* 0x00000005ff0e7819 */ /* 0x000fe20000011403 */
[----:B---3--:R-:W-:Y:S01]  /*7de0*/  FADD.FTZ R6, R124, R6 ;  /* 0x000000067c067221 */ /* 0x008fe20000010000 */
[----:B------:R-:W-:Y:S01]  /*7df0*/  FSETP.NE.FTZ.AND P3, PT, R7, RZ, PT ;  /* 0x000000ff0700720b */ /* 0x000fe20003f75000 */
[----:B------:R-:W-:Y:S01]  /*7e00*/  IMAD R114, R114, 0x20, R12 ;  /* 0x0000002072727824 */ /* 0x000fe200078e020c */
[----:B------:R-:W-:Y:S02]  /*7e10*/  LEA.HI R13, R11, R11, RZ, 0x1 ;  /* 0x0000000b0b0d7211 */ /* 0x000fe400078f08ff */
[----:B------:R-:W-:Y:S01]  /*7e20*/  FSETP.NE.FTZ.AND P2, PT, R6, RZ, PT ;  /* 0x000000ff0600720b */ /* 0x000fe20003f55000 */
[----:B------:R-:W-:Y:S01]  /*7e30*/  IMAD R113, R113, 0x4, R114 ;  /* 0x0000000471717824 */ /* 0x000fe200078e0272 */
[----:B------:R-:W-:Y:S02]  /*7e40*/  LEA R10, R14, R10, 0x8 ;  /* 0x0000000a0e0a7211 */ /* 0x000fe400078e40ff */
[----:B------:R-:W-:-:S02]  /*7e50*/  LEA.HI R12, R4, R5, RZ, 0x4 ;  /* 0x00000005040c7211 */ /* 0x000fc400078f20ff */
[----:B------:R-:W-:Y:S02]  /*7e60*/  SHF.R.S32.HI R14, RZ, 0x1, R13 ;  /* 0x00000001ff0e7819 */ /* 0x000fe4000001140d */
[----:B------:R-:W-:Y:S01]  /*7e70*/  SHF.R.S32.HI R12, RZ, 0x4, R12 ;  /* 0x00000004ff0c7819 */ /* 0x000fe2000001140c */
[----:B------:R-:W2:Y:S01]  /*7e80*/  @P3 MUFU.RCP R9, R7 ;  /* 0x0000000700093308 */ /* 0x000ea20000001000 */
[----:B------:R-:W-:Y:S01]  /*7e90*/  LOP3.LUT R13, R13, 0x1fffffe, RZ, 0xc0, !PT ;  /* 0x01fffffe0d0d7812 */ /* 0x000fe200078ec0ff */
[----:B------:R-:W-:Y:S01]  /*7ea0*/  IMAD.SHL.U32 R15, R14, 0x40, RZ ;  /* 0x000000400e0f7824 */ /* 0x000fe200078e00ff */
[----:B------:R-:W-:Y:S02]  /*7eb0*/  SHF.L.U32 R12, R12, 0x6, RZ ;  /* 0x000000060c0c7819 */ /* 0x000fe400000006ff */
[----:B------:R-:W-:Y:S02]  /*7ec0*/  IADD3 R13, R11, -R13, RZ ;  /* 0x8000000d0b0d7210 */ /* 0x000fe40007ffe0ff */
[----:B------:R-:W-:Y:S01]  /*7ed0*/  LOP3.LUT R15, R15, 0xc0, RZ, 0xc0, !PT ;  /* 0x000000c00f0f7812 */ /* 0x000fe200078ec0ff */
[----:B------:R-:W3:Y:S01]  /*7ee0*/  @P2 MUFU.RCP R8, R6 ;  /* 0x0000000600082308 */ /* 0x000ee20000001000 */
[----:B------:R-:W-:Y:S01]  /*7ef0*/  LOP3.LUT R12, R12, 0xc0, RZ, 0xc0, !PT ;  /* 0x000000c00c0c7812 */ /* 0x000fe200078ec0ff */
[----:B------:R-:W-:Y:S01]  /*7f00*/  IMAD R11, R13, 0x10, R10 ;  /* 0x000000100d0b7824 */ /* 0x000fe200078e020a */
[----:B------:R-:W-:-:S02]  /*7f10*/  LEA.HI R15, R15, R15, RZ, 0x1d ;  /* 0x0000000f0f0f7211 */ /* 0x000fc400078fe8ff */
[----:B------:R-:W-:Y:S02]  /*7f20*/  LOP3.LUT R115, R12, 0x18, R115, 0xf8, !PT ;  /* 0x000000180c737812 */ /* 0x000fe400078ef873 */
[C---:B------:R-:W-:Y:S01]  /*7f30*/  LOP3.LUT P0, RZ, R14.reuse, 0x2, RZ, 0xc0, !PT ;  /* 0x000000020eff7812 */ /* 0x040fe2000780c0ff */
[----:B------:R-:W-:Y:S01]  /*7f40*/  IMAD.U32 R11, R11, 0x2, R15 ;  /* 0x000000020b0b7824 */ /* 0x000fe200078e000f */
[----:B------:R-:W-:Y:S01]  /*7f50*/  SHF.R.U32.HI R12, RZ, 0x3, R12 ;  /* 0x00000003ff0c7819 */ /* 0x000fe2000001160c */
[C---:B--2---:R-:W-:Y:S01]  /*7f60*/  FMUL.FTZ R80, R9.reuse, R80 ;  /* 0x0000005009507220 */ /* 0x044fe20000410000 */
        /* <DEDUP_REMOVED lines=11> */
[C---:B------:R-:W-:Y:S01]  /*8020*/  FMUL.FTZ R68, R9.reuse, R68 ;  /* 0x0000004409447220 */ /* 0x040fe20000410000 */
[----:B------:R5:W1:Y:S01]  /*8030*/  @P3 MUFU.LG2 R27, R7 ;  /* 0x00000007001b3308 */ /* 0x000a620000000c00 */
[----:B------:R-:W-:Y:S01]  /*8040*/  FMUL.FTZ R69, R9, R69 ;  /* 0x0000004509457220 */ /* 0x000fe20000410000 */
[----:B------:R-:W-:Y:S01]  /*8050*/  LEA.HI R4, R4, R5, RZ, 0x3 ;  /* 0x0000000504047211 */ /* 0x000fe200078f18ff */
[----:B------:R-:W-:Y:S01]  /*8060*/  IMAD.SHL.U32 R9, R11, 0x4, RZ ;  /* 0x000000040b097824 */ /* 0x000fe200078e00ff */
[----:B------:R-:W-:Y:S01]  /*8070*/  LOP3.LUT R3, R3, 0xffffffe0, RZ, 0xc0, !PT ;  /* 0xffffffe003037812 */ /* 0x000fe200078ec0ff */
[----:B---3--:R-:W-:-:S02]  /*8080*/  FMUL.FTZ R83, R8, R83 ;  /* 0x0000005308537220 */ /* 0x008fc40000410000 */
[C---:B------:R-:W-:Y:S01]  /*8090*/  FMUL.FTZ R82, R8.reuse, R82 ;  /* 0x0000005208527220 */ /* 0x040fe20000410000 */
[----:B------:R-:W3:Y:S01]  /*80a0*/  @P2 MUFU.LG2 R6, R6 ;  /* 0x0000000600062308 */ /* 0x000ee20000000c00 */
[C---:B------:R-:W-:Y:S01]  /*80b0*/  FMUL.FTZ R79, R8.reuse, R79 ;  /* 0x0000004f084f7220 */ /* 0x040fe20000410000 */
[----:B------:R-:W-:Y:S01]  /*80c0*/  IADD3 R3, -R3, R5, RZ ;  /* 0x0000000503037210 */ /* 0x000fe20007ffe1ff */
[C---:B------:R-:W-:Y:S01]  /*80d0*/  FMUL.FTZ R78, R8.reuse, R78 ;  /* 0x0000004e084e7220 */ /* 0x040fe20000410000 */
[----:B------:R2:W-:Y:S01]  /*80e0*/  STS.64 [R11.X4+0x400], R82 ;  /* 0x000400520b007388 */ /* 0x0005e20000004a00 */
[C---:B------:R-:W-:Y:S02]  /*80f0*/  FMUL.FTZ R75, R8.reuse, R75 ;  /* 0x0000004b084b7220 */ /* 0x040fe40000410000 */
[C---:B------:R-:W-:Y:S02]  /*8100*/  FMUL.FTZ R74, R8.reuse, R74 ;  /* 0x0000004a084a7220 */ /* 0x040fe40000410000 */
[----:B------:R-:W-:-:S02]  /*8110*/  FMUL.FTZ R71, R8, R71 ;  /* 0x0000004708477220 */ /* 0x000fc40000410000 */
[----:B------:R-:W-:Y:S01]  /*8120*/  FMUL.FTZ R70, R8, R70 ;  /* 0x0000004608467220 */ /* 0x000fe20000410000 */
[----:B------:R-:W-:Y:S01]  /*8130*/  IADD3 R8, R113, R10, RZ ;  /* 0x0000000a71087210 */ /* 0x000fe20007ffe0ff */
[C---:B------:R-:W-:Y:S01]  /*8140*/  IMAD.IADD R13, R9.reuse, 0x1, R12 ;  /* 0x00000001090d7824 */ /* 0x040fe200078e020c */
[C---:B------:R-:W-:Y:S01]  /*8150*/  IADD3 R10, R9.reuse, 0x40, RZ ;  /* 0x00000040090a7810 */ /* 0x040fe20007ffe0ff */
[----:B-----5:R-:W-:Y:S01]  /*8160*/  IMAD.MOV R7, RZ, RZ, -R116 ;  /* 0x000000ffff077224 */ /* 0x020fe200078e0a74 */
[----:B------:R-:W-:Y:S01]  /*8170*/  @P0 IADD3 R10, R9, -0x40, RZ ;  /* 0xffffffc0090a0810 */ /* 0x000fe20007ffe0ff */
[----:B-1----:R-:W-:Y:S01]  /*8180*/  @P3 FMUL.FTZ R27, R27, 0.69314718246459960938 ;  /* 0x3f3172181b1b3820 */ /* 0x002fe20000410000 */
[----:B------:R2:W-:Y:S01]  /*8190*/  STS.64 [R13], R76 ;  /* 0x0000004c0d007388 */ /* 0x0005e20000000a00 */
[----:B----4-:R-:W-:Y:S01]  /*81a0*/  IMAD R7, R7, c[0x0][0x1c0], R25 ;  /* 0x0000700007077a24 */ /* 0x010fe200078e0219 */
[----:B------:R-:W-:Y:S01]  /*81b0*/  IADD3 R12, R12, R10, RZ ;  /* 0x0000000a0c0c7210 */ /* 0x000fe20007ffe0ff */
[----:B---3--:R-:W-:Y:S01]  /*81c0*/  @P2 FMUL.FTZ R6, R6, 0.69314718246459960938 ;  /* 0x3f31721806062820 */ /* 0x008fe20000410000 */
[----:B------:R2:W-:Y:S01]  /*81d0*/  STS.64 [R13+0x400], R78 ;  /* 0x0004004e0d007388 */ /* 0x0005e20000000a00 */
[----:B------:R-:W-:Y:S01]  /*81e0*/  LOP3.LUT R25, R4, 0xfffffff8, RZ, 0xc0, !PT ;  /* 0xfffffff804197812 */ /* 0x000fe200078ec0ff */
[----:B------:R-:W-:Y:S01]  /*81f0*/  IMAD R7, R24, c[0x0][0x1c0], R7 ;  /* 0x0000700018077a24 */ /* 0x000fe200078e0207 */
[----:B------:R-:W-:Y:S01]  /*8200*/  LOP3.LUT P0, RZ, R3, 0x3, RZ, 0xc0, !PT ;  /* 0x0000000303ff7812 */ /* 0x000fe2000780c0ff */
[----:B------:R2:W-:Y:S01]  /*8210*/  STS.64 [R10], R72 ;  /* 0x000000480a007388 */ /* 0x0005e20000000a00 */
[----:B------:R-:W-:Y:S01]  /*8220*/  IADD3 R25, -R25, R5, RZ ;  /* 0x0000000519197210 */ /* 0x000fe20007ffe1ff */
[----:B------:R-:W-:Y:S01]  /*8230*/  IMAD.MOV.U32 R3, RZ, RZ, -0x800000 ;  /* 0xff800000ff037424 */ /* 0x000fe200078e00ff */
[----:B------:R-:W-:Y:S01]  /*8240*/  SHF.L.U32 R24, R26, 0x6, RZ ;  /* 0x000000061a187819 */ /* 0x000fe200000006ff */
[----:B------:R2:W-:Y:S01]  /*8250*/  STS.64 [R10+0x400], R74 ;  /* 0x0004004a0a007388 */ /* 0x0005e20000000a00 */
[----:B------:R-:W-:Y:S01]  /*8260*/  SHF.R.S32.HI R4, RZ, 0x3, R4 ;  /* 0x00000003ff047819 */ /* 0x000fe20000011404 */
[----:B------:R-:W-:Y:S01]  /*8270*/  IMAD.SHL.U32 R28, R25, 0x4, RZ ;  /* 0x00000004191c7824 */ /* 0x000fe200078e00ff */
[----:B------:R-:W-:Y:S01]  /*8280*/  MOV R5, 0xff800000 ;  /* 0xff80000000057802 */ /* 0x000fe20000000f00 */
[----:B------:R2:W-:Y:S01]  /*8290*/  STS.64 [R12], R68 ;  /* 0x000000440c007388 */ /* 0x0005e20000000a00 */
[----:B------:R-:W-:-:S02]  /*82a0*/  IMAD R7, R7, c[0x0][0x214], R24 ;  /* 0x0000850007077a24 */ /* 0x000fc400078e0218 */
[----:B------:R-:W-:Y:S01]  /*82b0*/  SHF.R.S32.HI R29, RZ, 0x1f, R28 ;  /* 0x0000001fff1d7819 */ /* 0x000fe2000001141c */
[----:B------:R2:W-:Y:S01]  /*82c0*/  STS.64 [R12+0x400], R70 ;  /* 0x000400460c007388 */ /* 0x0005e20000000a00 */
[----:B------:R-:W-:Y:S02]  /*82d0*/  @P3 FFMA.FTZ R3, R2, c[0x0][0x238], R27 ;  /* 0x00008e0002033a23 */ /* 0x000fe4000001001b */
[----:B------:R-:W-:Y:S01]  /*82e0*/  @P2 FFMA.FTZ R5, R0, c[0x0][0x238], R6 ;  /* 0x00008e0000052a23 */ /* 0x000fe20000010006 */
[----:B------:R-:W-:Y:S01]  /*82f0*/  BAR.SYNC.DEFER_BLOCKING 0x0 ;  /* 0x0000000000007b1d */ /* 0x000fe20000010000 */
[----:B------:R-:W-:-:S05]  /*8300*/  IMAD.WIDE R28, R4, 0x20, R28 ;  /* 0x00000020041c7825 */ /* 0x000fca00078e021c */
[----:B------:R2:W1:Y:S04]  /*8310*/  LDS.128 R20, [R8.X4] ;  /* 0x0000000008147984 */ /* 0x0004680000004c00 */
[----:B------:R2:W3:Y:S04]  /*8320*/  LDS.128 R16, [R8.X4+0x800] ;  /* 0x0008000008107984 */ /* 0x0004e80000004c00 */
[----:B------:R2:W4:Y:S04]  /*8330*/  LDS.128 R12, [R8.X4+0x1000] ;  /* 0x00100000080c7984 */ /* 0x0005280000004c00 */
[----:B------:R-:W1:Y:S01]  /*8340*/  LDS.128 R8, [R8.X4+0x1800] ;  /* 0x0018000008087984 */ /* 0x000e620000004c00 */
[----:B------:R-:W-:Y:S05]  /*8350*/  @P0 BRA `(.L_x_4158) ;  /* 0x000000c000000947 */ /* 0x000fea0003800000 */
[----:B------:R-:W-:Y:S01]  /*8360*/  IMAD.MOV.U32 R0, RZ, RZ, -0x40 ;  /* 0xffffffc0ff007424 */ /* 0x000fe200078e00ff */
[----:B------:R-:W-:-:S02]  /*8370*/  IADD3 R4, R120, 0x8, RZ ;  /* 0x0000000878047810 */ /* 0x000fc40007ffe0ff */
        /* <DEDUP_REMOVED lines=10> */
.L_x_4158:
[----:B------:R-:W-:Y:S05]  /*8420*/  BSYNC B0 ;  /* 0x0000000000007941 */ /* 0x000fea0003800000 */
.L_x_4157:
[----:B------:R-:W-:-:S05]  /*8430*/  IMAD R7, R7, c[0x0][0x22c], RZ ;  /* 0x00008b0007077a24 */ /* 0x000fca00078e02ff */
[----:B------:R-:W-:-:S04]  /*8440*/  IADD3 R0, P0, R7, R28, RZ ;  /* 0x0000001c07007210 */ /* 0x000fc80007f1e0ff */
[----:B------:R-:W-:Y:S02]  /*8450*/  LEA.HI.X.SX32 R7, R7, R29, 0x1, P0 ;  /* 0x0000001d07077211 */ /* 0x000fe400000f0eff */
[----:B------:R-:W-:-:S04]  /*8460*/  LEA R2, P0, R0, c[0x0][0x1d8], 0x2 ;  /* 0x0000760000027a11 */ /* 0x000fc800078010ff */
[----:B--2---:R-:W-:-:S05]  /*8470*/  LEA.HI.X R3, R0, c[0x0][0x1dc], R7, 0x2, P0 ;  /* 0x0000770000037a11 */ /* 0x004fca00000f1407 */
[----:B-1----:R-:W-:Y:S04]  /*8480*/  STG.E.128 [R2.64], R20 ;  /* 0x0000001402007986 */ /* 0x002fe8000c101d0a */
[----:B---3--:R-:W-:Y:S04]  /*8490*/  STG.E.128 [R2.64+0x800], R16 ;  /* 0x0008001002007986 */ /* 0x008fe8000c101d0a */
[----:B----4-:R-:W-:Y:S04]  /*84a0*/  STG.E.128 [R2.64+0x1000], R12 ;  /* 0x0010000c02007986 */ /* 0x010fe8000c101d0a */
[----:B------:R-:W-:Y:S01]  /*84b0*/  STG.E.128 [R2.64+0x1800], R8 ;  /* 0x0018000802007986 */ /* 0x000fe2000c101d0a */
[----:B------:R-:W-:Y:S05]  /*84c0*/  EXIT ;  /* 0x000000000000794d */ /* 0x000fea0003800000 */
.L_x_4159:
        /* <DEDUP_REMOVED lines=11> */
.L_x_5243:


//--------------------- .text._ZN5flash24flash_fwd_splitkv_kernelI23Flash_fwd_kernel_traitsILi32ELi64ELi128ELi4ELb0ELb0EN7cutlass10bfloat16_tE19Flash_kernel_traitsILi32ELi64ELi128ELi4ES3_EELb1ELb0ELb0ELb0ELb1ELb0ELb0ELb0EEEvNS_16Flash_fwd_paramsE --------------------------
	.section	.text._ZN5flash24flash_fwd_splitkv_kernelI23Flash_fwd_kernel_traitsILi32ELi64ELi128ELi4ELb0ELb0EN7cutlass10bfloat16_tE19Flash_kernel_traitsILi32ELi64ELi128ELi4ES3_EELb1ELb0ELb0ELb0ELb1ELb0ELb0ELb0EEEvNS_16Flash_fwd_paramsE,"ax",@progbits
	.sectioninfo	@"SHI_REGISTERS=168"
	.align	128
        .global         _ZN5flash24flash_fwd_splitkv_kernelI23Flash_fwd_kernel_traitsILi32ELi64ELi128ELi4ELb0ELb0EN7cutlass10bfloat16_tE19Flash_kernel_traitsILi32ELi64ELi128ELi4ES3_EELb1ELb0ELb0ELb0ELb1ELb0ELb0ELb0EEEvNS_16Flash_fwd_paramsE
        .type           _ZN5flash24flash_fwd_splitkv_kernelI23Flash_fwd_kernel_traitsILi32ELi64ELi128ELi4ELb0ELb0EN7cutlass10bfloat16_tE19Flash_kernel_traitsILi32ELi64ELi128ELi4ES3_EELb1ELb0ELb0ELb0ELb1ELb0ELb0ELb0EEEvNS_16Flash_fwd_paramsE,@function
        .size           _ZN5flash24flash_fwd_splitkv_kernelI23Flash_fwd_kernel_traitsILi32ELi64ELi128ELi4ELb0ELb0EN7cutlass10bfloat16_tE19Flash_kernel_traitsILi32ELi64ELi128ELi4ES3_EELb1ELb0ELb0ELb0ELb1ELb0ELb0ELb0EEEvNS_16Flash_fwd_paramsE,(.L_x_5244 - _ZN5flash24flash_fwd_splitkv_kernelI23Flash_fwd_kernel_traitsILi32ELi64ELi128ELi4ELb0ELb0EN7cutlass10bfloat16_tE19Flash_kernel_traitsILi32ELi64ELi128ELi4ES3_EELb1ELb0ELb0ELb0ELb1ELb0ELb0ELb0EEEvNS_16Flash_fwd_paramsE)
        .other          _ZN5flash24flash_fwd_splitkv_kernelI23Flash_fwd_kernel_traitsILi32ELi64ELi128ELi4ELb0ELb0EN7cutlass10bfloat16_tE19Flash_kernel_traitsILi32ELi64ELi128ELi4ES3_EELb1ELb0ELb0ELb0ELb1ELb0ELb0ELb0EEEvNS_16Flash_fwd_paramsE,@"STO_CUDA_ENTRY STV_DEFAULT"
_ZN5flash24flash_fwd_splitkv_kernelI23Flash_fwd_kernel_traitsILi32ELi64ELi128ELi4ELb0ELb0EN7cutlass10bfloat16_tE19Flash_kernel_traitsILi32ELi64ELi128ELi4ES3_EELb1ELb0ELb0ELb0ELb1ELb0ELb0ELb0EEEvNS_16Flash_fwd_paramsE:
.text._ZN5flash24flash_fwd_splitkv_kernelI23Flash_fwd_kernel_traitsILi32ELi64ELi128ELi4ELb0ELb0EN7cutlass10bfloat16_tE19Flash_kernel_traitsILi32ELi64ELi128ELi4ES3_EELb1ELb0ELb0ELb0ELb1ELb0ELb0ELb0EEEvNS_16Flash_fwd_paramsE:
        /* <DEDUP_REMOVED lines=33> */
.L_x_4160:
[----:B-1-34-:R-:W-:Y:S02]  /*0210*/  MOV R2, c[0x0][0x218] ;  /* 0x0000860000027a02 */ /* 0x01afe40000000f00 */
.L_x_4161:
        /* <DEDUP_REMOVED lines=25> */
[----:B------:R-:W2:Y:S01]  /*03b0*/  S2R R0, SR_TID.X ;  /* 0x0000000000007919 */ /* 0x000ea20000002100 */
[----:B------:R-:W-:-:S03]  /*03c0*/  SHF.R.S32.HI R7, RZ, 0x7, R7 ;  /* 0x00000007ff077819 */ /* 0x000fc60000011407 */
[----:B------:R-:W-:-:S04]  /*03d0*/  IMNMX R2, R2, UR4, PT ;  /* 0x0000000402027c17 */ /* 0x000fc8000b800200 */
[----:B------:R-:W-:-:S04]  /*03e0*/  IMNMX R100, R2, R7, PT ;  /* 0x0000000702647217 */ /* 0x000fc80003800200 */
[----:B------:R-:W-:-:S13]  /*03f0*/  ISETP.GT.AND P0, PT, R100, RZ, PT ;  /* 0x000000ff6400720c */ /* 0x000fda0003f04270 */
[----:B------:R-:W-:Y:S05]  /*0400*/  @P0 BRA `(.L_x_4162) ;  /* 0x0000047000000947 */ /* 0x000fea0003800000 */
[----:B--2---:R-:W-:Y:S01]  /*0410*/  SHF.R.S32.HI R3, RZ, 0x1f, R0 ;  /* 0x0000001fff037819 */ /* 0x004fe20000011400 */
        /* <DEDUP_REMOVED lines=10> */
[----:B-1----:R-:W-:-:S04]  /*04c0*/  @!P0 IMAD.WIDE.U32 R10, R20, c[0x0][0x1e0], RZ ;  /* 0x00007800140a8a25 */ /* 0x002fc800078e00ff */
        /* <DEDUP_REMOVED lines=12> */
[----:B------:R-:W-:Y:S01]  /*0590*/  IMAD R20, R20, c[0x0][0x1c0], R19 ;  /* 0x0000700014147a24 */ /* 0x000fe200078e0213 */
[----:B------:R-:W-:Y:S02]  /*05a0*/  SHF.R.S32.HI R2, RZ, 0x1f, R3 ;  /* 0x0000001fff027819 */ /* 0x000fe40000011403 */
[----:B------:R-:W-:Y:S01]  /*05b0*/  IADD3.X R9, R146, R5, R7, P0, !PT ;  /* 0x0000000592097210 */ /* 0x000fe200007fe407 */
[----:B------:R-:W-:Y:S01]  /*05c0*/  IMAD R6, R6, c[0x0][0x1f0], RZ ;  /* 0x00007c0006067a24 */ /* 0x000fe200078e02ff */
[----:B------:R-:W-:Y:S01]  /*05d0*/  ISETP.GE.AND P0, PT, R3, R148, PT ;  /* 0x000000940300720c */ /* 0x000fe20003f06270 */
[----:B------:R-:W-:-:S02]  /*05e0*/  IMAD R20, R20, c[0x0][0x214], R109 ;  /* 0x0000850014147a24 */ /* 0x000fc400078e026d */
        /* <DEDUP_REMOVED lines=12> */
.L_x_4164:
[----:B------:R-:W-:Y:S05]  /*06b0*/  BSYNC B0 ;  /* 0x0000000000007941 */ /* 0x000fea0003800000 */
.L_x_4163:
        /* <DEDUP_REMOVED lines=14> */
.L_x_4166:
[----:B------:R-:W-:Y:S05]  /*07a0*/  BSYNC B0 ;  /* 0x0000000000007941 */ /* 0x000fea0003800000 */
.L_x_4165:
[----:B------:R-:W-:-:S04]  /*07b0*/  LOP3.LUT P2, RZ, R0, 0x3, RZ, 0xc0, !PT ;  /* 0x0000000300ff7812 */ /* 0x000fc8000784c0ff */
[-C--:B------:R-:W-:Y:S02]  /*07c0*/  ISETP.GE.OR P1, PT, R3, R148.reuse, P2 ;  /* 0x000000940300720c */ /* 0x080fe40001726670 */
[C---:B------:R-:W-:Y:S02]  /*07d0*/  IADD3 R3, P0, R20.reuse, R3, RZ ;  /* 0x0000000314037210 */ /* 0x040fe40007f1e0ff */
        /* <DEDUP_REMOVED lines=10> */
.L_x_4162:
[----:B--2---:R-:W-:Y:S01]  /*0880*/  ISETP.NE.U32.AND P0, PT, RZ, c[0x0][0x2b8], PT ;  /* 0x0000ae00ff007a0c */ /* 0x004fe20003f05070 */
[----:B------:R-:W-:Y:S01]  /*0890*/  IMAD.MOV.U32 R2, RZ, RZ, R20 ;  /* 0x000000ffff027224 */ /* 0x000fe200078e0014 */
[----:B------:R-:W-:Y:S02]  /*08a0*/  ISETP.NE.U32.AND P1, PT, RZ, c[0x0][0x2c0], PT ;  /* 0x0000b000ff007a0c */ /* 0x000fe40003f25070 */
[----:B------:R-:W-:Y:S02]  /*08b0*/  ISETP.NE.AND.EX P0, PT, RZ, c[0x0][0x2bc], PT, P0 ;  /* 0x0000af00ff007a0c */ /* 0x000fe40003f05300 */
[----:B------:R-:W-:-:S11]  /*08c0*/  ISETP.NE.AND.EX P1, PT, RZ, c[0x0][0x2c4], PT, P1 ;  /* 0x0000b100ff007a0c */ /* 0x000fd60003f25310 */
[C---:B-1----:R-:W-:Y:S02]  /*08d0*/  @P0 IMAD.WIDE R10, R20.reuse, R5, c[0x0][0x2b8] ;  /* 0x0000ae00140a0625 */ /* 0x042fe400078e0205 */
        /* <DEDUP_REMOVED lines=9> */
[----:B------:R-:W-:Y:S02]  /*0970*/  @P1 SHF.L.U64.HI R5, R6, 0x2, R5 ;  /* 0x0000000206051819 */ /* 0x000fe40000010205 */
[----:B------:R-:W-:Y:S02]  /*0980*/  IABS R6, c[0x0][0x2d0] ;  /* 0x0000b40000067a13 */ /* 0x000fe40000000000 */
        /* <DEDUP_REMOVED lines=75> */
.L_x_4167:
        /* <DEDUP_REMOVED lines=17> */
.L_x_4169:
[----:B------:R-:W-:Y:S01]  /*0f50*/  IABS R10, c[0x0][0x1c8] ;  /* 0x00007200000a7a13 */ /* 0x000fe20000000000 */
[----:B------:R-:W-:Y:S01]  /*0f60*/  IMAD.MOV.U32 R12, RZ, RZ, RZ ;  /* 0x000000ffff0c7224 */ /* 0x000fe200078e00ff */
[----:B------:R-:W-:Y:S02]  /*0f70*/  @P3 IADD3 R15, R3, R8, RZ ;  /* 0x00000008030f3210 */ /* 0x000fe40007ffe0ff */
[----:B------:R-:W1:Y:S03]  /*0f80*/  I2F.RP R11, R10 ;  /* 0x0000000a000b7306 */ /* 0x000e660000209400 */
        /* <DEDUP_REMOVED lines=8> */
[----:B------:R-:W-:Y:S01]  /*1010*/  IMAD.HI.U32 R12, R13, R9, R12 ;  /* 0x000000090d0c7227 */ /* 0x000fe200078e000c */
[----:B------:R-:W-:Y:S02]  /*1020*/  MOV R9, R7 ;  /* 0x0000000700097202 */ /* 0x000fe40000000f00 */
[----:B------:R-:W-:-:S03]  /*1030*/  LEA R13, R100, 0xffffff80, 0x7 ;  /* 0xffffff80640d7811 */ /* 0x000fc600078e38ff */
[----:B------:R-:W-:Y:S01]  /*1040*/  IMAD.HI.U32 R12, R12, R9, RZ ;  /* 0x000000090c0c7227 */ /* 0x000fe200078e00ff */
[----:B------:R-:W-:-:S03]  /*1050*/  SHF.R.S32.HI R11, RZ, 0x1f, R13 ;  /* 0x0000001fff0b7819 */ /* 0x000fc6000001140d */
[----:B------:R-:W-:Y:S02]  /*1060*/  IMAD.MOV R7, RZ, RZ, -R12 ;  /* 0x000000ffff077224 */ /* 0x000fe400078e0a0c */
[----:B------:R-:W-:-:S04]  /*1070*/  IMAD.WIDE.U32 R4, R13, c[0x0][0x198], R4 ;  /* 0x000066000d047a25 */ /* 0x000fc800078e0004 */
[----:B------:R-:W-:Y:S01]  /*1080*/  IMAD R7, R10, R7, R9 ;  /* 0x000000070a077224 */ /* 0x000fe200078e0209 */
[----:B------:R-:W-:-:S04]  /*1090*/  MOV R16, R4 ;  /* 0x0000000400107202 */ /* 0x000fc80000000f00 */
[----:B------:R-:W-:-:S13]  /*10a0*/  ISETP.GT.U32.AND P0, PT, R10, R7, PT ;  /* 0x000000070a00720c */ /* 0x000fda0003f04070 */
[-C--:B------:R-:W-:Y:S02]  /*10b0*/  @!P0 IADD3 R7, R7, -R10.reuse, RZ ;  /* 0x8000000a07078210 */ /* 0x080fe40007ffe0ff */
[----:B------:R-:W-:Y:S02]  /*10c0*/  @!P0 IADD3 R12, R12, 0x1, RZ ;  /* 0x000000010c0c8810 */ /* 0x000fe40007ffe0ff */
[----:B------:R-:W-:Y:S01]  /*10d0*/  ISETP.GE.U32.AND P2, PT, R7, R10, PT ;  /* 0x0000000a0700720c */ /* 0x000fe20003f46070 */
[----:B------:R-:W-:Y:S01]  /*10e0*/  IMAD R10, R11, c[0x0][0x198], RZ ;  /* 0x000066000b0a7a24 */ /* 0x000fe200078e02ff */
[----:B------:R-:W-:Y:S02]  /*10f0*/  LOP3.LUT R7, R19, c[0x0][0x1c8], RZ, 0x3c, !PT ;  /* 0x0000720013077a12 */ /* 0x000fe400078e3cff */
[----:B------:R-:W-:Y:S02]  /*1100*/  ISETP.NE.AND P0, PT, RZ, c[0x0][0x1c8], PT ;  /* 0x00007200ff007a0c */ /* 0x000fe40003f05270 */
[----:B------:R-:W-:Y:S01]  /*1110*/  ISETP.GE.AND P1, PT, R7, RZ, PT ;  /* 0x000000ff0700720c */ /* 0x000fe20003f26270 */
[----:B------:R-:W-:-:S04]  /*1120*/  IMAD R7, R13, c[0x0][0x19c], R10 ;  /* 0x000067000d077a24 */ /* 0x000fc800078e020a */
[----:B------:R-:W-:Y:S02]  /*1130*/  IMAD.IADD R17, R5, 0x1, R7 ;  /* 0x0000000105117824 */ /* 0x000fe400078e0207 */
[----:B------:R-:W-:-:S06]  /*1140*/  @P2 IADD3 R12, R12, 0x1, RZ ;  /* 0x000000010c0c2810 */ /* 0x000fcc0007ffe0ff */
        /* <DEDUP_REMOVED lines=18> */
.L_x_4168:
[----:B------:R-:W-:Y:S01]  /*1270*/  ISETP.NE.AND P0, PT, R146, -0x1, PT ;  /* 0xffffffff9200780c */ /* 0x000fe20003f05270 */
[----:B------:R-:W-:Y:S01]  /*1280*/  IMAD.IADD R142, R148, 0x1, -R109 ;  /* 0x00000001948e7824 */ /* 0x000fe200078e0a6d */
[----:B------:R-:W-:Y:S02]  /*1290*/  SHF.R.S32.HI R5, RZ, 0x1f, R0 ;  /* 0x0000001fff057819 */ /* 0x000fe40000011400 */
[----:B------:R-:W-:Y:S02]  /*12a0*/  IADD3 R147, R100, -0x1, RZ ;  /* 0xffffffff64937810 */ /* 0x000fe40007ffe0ff */
[CC--:B------:R-:W-:Y:S02]  /*12b0*/  LEA.HI R23, R5.reuse, R0.reuse, RZ, 0x2 ;  /* 0x0000000005177211 */ /* 0x0c0fe400078f10ff */
[----:B------:R-:W-:Y:S01]  /*12c0*/  LEA.HI R4, R5, R0, RZ, 0x3 ;  /* 0x0000000005047211 */ /* 0x000fe200078f18ff */
[----:B------:R-:W-:Y:S01]  /*12d0*/  IMAD.SHL.U32 R106, R147, 0x80, RZ ;  /* 0x00000080936a7824 */ /* 0x000fe200078e00ff */
[----:B------:R-:W-:-:S02]  /*12e0*/  LOP3.LUT R7, R23, 0xfffffffc, RZ, 0xc0, !PT ;  /* 0xfffffffc17077812 */ /* 0x000fc400078ec0ff */
[----:B-----5:R-:W-:Y:S01]  /*12f0*/  SHF.R.S32.HI R2, RZ, 0x3, R4 ;  /* 0x00000003ff027819 */ /* 0x020fe20000011404 */
[----:B------:R-:W-:Y:S01]  /*1300*/  @P0 IMAD.WIDE.U32 R8, R146, c[0x0][0x190], RZ ;  /* 0x0000640092080a25 */ /* 0x000fe200078e00ff */
[----:B------:R-:W-:Y:S02]  /*1310*/  @!P0 SHF.R.S32.HI R3, RZ, 0x1f, R20 ;  /* 0x0000001fff038819 */ /* 0x000fe40000011414 */
[-C--:B------:R-:W-:Y:S01]  /*1320*/  LEA.HI R108, R5, R0.reuse, RZ, 0x5 ;  /* 0x00000000056c7211 */ /* 0x080fe200078f28ff */
[----:B------:R-:W-:Y:S01]  /*1330*/  IMAD.IADD R150, R0, 0x1, -R7 ;  /* 0x0000000100967824 */ /* 0x000fe200078e0a07 */
[----:B------:R-:W-:Y:S01]  /*1340*/  SHF.R.S32.HI R7, RZ, 0x1f, R19 ;  /* 0x0000001fff077819 */ /* 0x000fe20000011413 */
[----:B------:R-:W-:Y:S01]  /*1350*/  IMAD.SHL.U32 R21, R2, 0x40, RZ ;  /* 0x0000004002157824 */ /* 0x000fe200078e00ff */
[----:B------:R-:W-:Y:S01]  /*1360*/  SHF.R.S32.HI R107, RZ, 0x5, R108 ;  /* 0x00000005ff6b7819 */ /* 0x000fe2000001146c */
[----:B------:R-:W-:Y:S01]  /*1370*/  @!P0 IMAD R3, R3, c[0x0][0x178], RZ ;  /* 0x00005e0003038a24 */ /* 0x000fe200078e02ff */
[----:B------:R-:W-:Y:S01]  /*1380*/  LEA.HI R5, R5, R0, RZ, 0x4 ;  /* 0x0000000005057211 */ /* 0x000fe200078f20ff */
[----:B------:R-:W-:Y:S01]  /*1390*/  IMAD.SHL.U32 R150, R150, 0x8, RZ ;  /* 0x0000000896967824 */ /* 0x000fe200078e00ff */
[----:B------:R-:W-:Y:S01]  /*13a0*/  LOP3.LUT R21, R21, 0xc0, RZ, 0xc0, !PT ;  /* 0x000000c015157812 */ /* 0x000fe200078ec0ff */
[----:B------:R-:W-:Y:S01]  /*13b0*/  @P0 IMAD.MOV.U32 R18, RZ, RZ, R8 ;  /* 0x000000ffff120224 */ /* 0x000fe200078e0008 */
[----:B------:R-:W-:Y:S01]  /*13c0*/  SHF.R.S32.HI R8, RZ, 0x2, R23 ;  /* 0x00000002ff087819 */ /* 0x000fe20000011417 */
[----:B------:R-:W-:Y:S01]  /*13d0*/  @!P0 IMAD.WIDE.U32 R26, R20, c[0x0][0x178], RZ ;  /* 0x00005e00141a8a25 */ /* 0x000fe200078e00ff */
[----:B------:R-:W-:-:S02]  /*13e0*/  IADD3 R22, P1, R150, R22, RZ ;  /* 0x0000001696167210 */ /* 0x000fc40007f3e0ff */
[----:B------:R-:W-:Y:S01]  /*13f0*/  LEA.HI R23, R23, R8, RZ, 0x1 ;  /* 0x0000000817177211 */ /* 0x000fe200078f08ff */
[----:B------:R-:W-:Y:S01]  /*1400*/  @!P0 IMAD R3, R20, c[0x0][0x17c], R3 ;  /* 0x00005f0014038a24 */ /* 0x000fe200078e0203 */
[----:B------:R-:W-:Y:S01]  /*1410*/  LOP3.LUT R20, R21, 0x18, R150, 0xf8, !PT ;  /* 0x0000001815147812 */ /* 0x000fe200078ef896 */
[----:B------:R-:W-:Y:S01]  /*1420*/  @!P0 IMAD.MOV.U32 R18, RZ, RZ, R26 ;  /* 0x000000ffff128224 */ /* 0x000fe200078e001a */
[----:B------:R-:W-:Y:S01]  /*1430*/  SHF.R.U32.HI R21, RZ, 0x3, R21 ;  /* 0x00000003ff157819 */ /* 0x000fe20000011615 */
[----:B------:R-:W-:Y:S01]  /*1440*/  @P0 IMAD R17, R146, c[0x0][0x194], R9 ;  /* 0x0000650092110a24 */ /* 0x000fe200078e0209 */
[----:B------:R-:W-:Y:S01]  /*1450*/  LOP3.LUT R23, R23, 0x7fffffe, RZ, 0xc0, !PT ;  /* 0x07fffffe17177812 */ /* 0x000fe200078ec0ff */
[----:B------:R-:W-:Y:S01]  /*1460*/  @!P0 IMAD.IADD R17, R27, 0x1, R3 ;  /* 0x000000011b118824 */ /* 0x000fe200078e0203 */
[----:B------:R-:W-:Y:S02]  /*1470*/  LOP3.LUT R21, R20, R21, RZ, 0x3c, !PT ;  /* 0x0000001514157212 */ /* 0x000fe400078e3cff */
[----:B------:R-:W-:-:S02]  /*1480*/  IADD3 R3, R8, 0x20, RZ ;  /* 0x0000002008037810 */ /* 0x000fc40007ffe0ff */
[----:B------:R-:W-:Y:S02]  /*1490*/  SHF.R.S32.HI R20, RZ, 0x1f, R150 ;  /* 0x0000001fff147819 */ /* 0x000fe40000011496 */
[C---:B------:R-:W-:Y:S02]  /*14a0*/  IADD3 R28, P0, R150.reuse, R18, RZ ;  /* 0x00000012961c7210 */ /* 0x040fe40007f1e0ff */
[----:B------:R-:W-:Y:S01]  /*14b0*/  IADD3 R26, P2, R150, R16, RZ ;  /* 0x00000010961a7210 */ /* 0x000fe20007f5e0ff */
[----:B------:R-:W-:Y:S01]  /*14c0*/  IMAD.IADD R16, R8, 0x1, -R23 ;  /* 0x0000000108107824 */ /* 0x000fe200078e0a17 */
[-C--:B------:R-:W-:Y:S01]  /*14d0*/  ISETP.GE.AND P4, PT, R3, R142.reuse, PT ;  /* 0x0000008e0300720c */ /* 0x080fe20003f86270 */
[C---:B------:R-:W-:Y:S01]  /*14e0*/  IMAD.X R23, R20.reuse, 0x1, R15, P1 ;  /* 0x0000000114177824 */ /* 0x040fe200008e060f */
[----:B------:R-:W-:Y:S01]  /*14f0*/  SHF.R.S32.HI R9, RZ, 0x1f, R8 ;  /* 0x0000001fff097819 */ /* 0x000fe20000011408 */
[----:B------:R-:W-:Y:S01]  /*1500*/  IMAD.X R29, R20, 0x1, R17, P0 ;  /* 0x00000001141d7824 */ /* 0x000fe200000e0611 */
[----:B------:R-:W-:Y:S01]  /*1510*/  IADD3 R13, P1, R8, R13, RZ ;  /* 0x0000000d080d7210 */ /* 0x000fe20007f3e0ff */
[----:B------:R-:W-:Y:S01]  /*1520*/  IMAD.X R27, R20, 0x1, R14, P2 ;  /* 0x00000001141b7824 */ /* 0x000fe200010e060e */
[----:B------:R-:W-:Y:S01]  /*1530*/  ISETP.GE.AND P0, PT, R8, R142, PT ;  /* 0x0000008e0800720c */ /* 0x000fe20003f06270 */
[----:B------:R-:W-:Y:S01]  /*1540*/  IMAD.WIDE R24, R25, 0x40, R8 ;  /* 0x0000004019187825 */ /* 0x000fe200078e0208 */
[----:B------:R-:W-:-:S02]  /*1550*/  LOP3.LUT R105, R5, 0xfffffff0, RZ, 0xc0, !PT ;  /* 0xfffffff005697812 */ /* 0x000fc400078ec0ff */
[----:B------:R-:W-:Y:S01]  /*1560*/  LOP3.LUT R139, R4, 0xfffffff8, RZ, 0xc0, !PT ;  /* 0xfffffff8048b7812 */ /* 0x000fe200078ec0ff */
[C---:B------:R-:W-:Y:S02]  /*1570*/  IMAD.X R11, R9.reuse, 0x1, R11, P1 ;  /* 0x00000001090b7824 */ /* 0x040fe400008e060b */
[----:B------:R-:W-:Y:S02]  /*1580*/  IMAD R9, R9, c[0x0][0x198], RZ ;  /* 0x0000660009097a24 */ /* 0x000fe400078e02ff */
[----:B------:R-:W-:Y:S02]  /*1590*/  IMAD R14, R7, c[0x0][0x1a8], RZ ;  /* 0x00006a00070e7a24 */ /* 0x000fe400078e02ff */
[----:B------:R-:W-:Y:S02]  /*15a0*/  IMAD R16, R107, 0x8, R16 ;  /* 0x000000086b107824 */ /* 0x000fe400078e0210 */
[----:B------:R-:W-:Y:S01]  /*15b0*/  IMAD R101, R8, c[0x0][0x19c], R9 ;  /* 0x0000670008657a24 */ /* 0x000fe200078e0209 */
[----:B------:R-:W-:Y:S01]  /*15c0*/  @!P4 IADD3 R9, P1, R24, 0x20, RZ ;  /* 0x000000201809c810 */ /* 0x000fe20007f3e0ff */
[----:B------:R-:W-:-:S02]  /*15d0*/  IMAD R7, R10, c[0x0][0x1b8], RZ ;  /* 0x00006e000a077a24 */ /* 0x000fc400078e02ff */
[C---:B------:R-:W-:Y:S02]  /*15e0*/  IMAD R14, R19.reuse, c[0x0][0x1ac], R14 ;  /* 0x00006b00130e7a24 */ /* 0x040fe400078e020e */
[----:B------:R-:W-:-:S04]  /*15f0*/  IMAD.WIDE.U32 R28, R19, c[0x0][0x1a8], R28 ;  /* 0x00006a00131c7a25 */ /* 0x000fc800078e001c */
[----:B------:R-:W-:Y:S02]  /*1600*/  IMAD.U32 R21, R16, 0x20, R21 ;  /* 0x0000002010157824 */ /* 0x000fe400078e0015 */
[C---:B------:R-:W-:Y:S02]  /*1610*/  IMAD R7, R12.reuse, c[0x0][0x1bc], R7 ;  /* 0x00006f000c077a24 */ /* 0x040fe400078e0207 */
[----:B------:R-:W-:-:S04]  /*1620*/  IMAD.WIDE.U32 R16, R12, c[0x0][0x1b8], R22 ;  /* 0x00006e000c107a25 */ /* 0x000fc800078e0016 */
[----:B------:R-:W-:Y:S02]  /*1630*/  @!P0 IMAD R15, R25, c[0x0][0x190], RZ ;  /* 0x00006400190f8a24 */ /* 0x000fe400078e02ff */
[----:B------:R-:W-:Y:S02]  /*1640*/  IMAD.IADD R19, R29, 0x1, R14 ;  /* 0x000000011d137824 */ /* 0x000fe400078e020e */
[----:B------:R-:W-:Y:S02]  /*1650*/  @!P4 IMAD.X R12, RZ, RZ, R25, P1 ;  /* 0x000000ffff0cc224 */ /* 0x000fe400008e0619 */
[----:B------:R-:W-:Y:S02]  /*1660*/  @!P0 IMAD.MOV.U32 R18, RZ, RZ, R28 ;  /* 0x000000ffff128224 */ /* 0x000fe400078e001c */
[----:B------:R-:W-:Y:S02]  /*1670*/  @!P0 IMAD R10, R24, c[0x0][0x194], R15 ;  /* 0x00006500180a8a24 */ /* 0x000fe400078e020f */
[----:B------:R-:W-:-:S02]  /*1680*/  @!P4 IMAD.MOV.U32 R29, RZ, RZ, R19 ;  /* 0x000000ffff1dc224 */ /* 0x000fc400078e0013 */
[----:B------:R-:W-:Y:S02]  /*1690*/  @!P4 IMAD R12, R12, c[0x0][0x190], RZ ;  /* 0x000064000c0cca24 */ /* 0x000fe400078e02ff */
[----:B------:R-:W-:-:S04]  /*16a0*/  @!P0 IMAD.WIDE.U32 R24, R24, c[0x0][0x190], R18 ;  /* 0x0000640018188a25 */ /* 0x000fc800078e0012 */
[C---:B------:R-:W-:Y:S01]  /*16b0*/  @!P4 IMAD R12, R9.reuse, c[0x0][0x194], R12 ;  /* 0x00006500090cca24 */ /* 0x040fe200078e020c */
[----:B------:R-:W-:Y:S01]  /*16c0*/  @!P0 LEA R22, P1, R24, c[0x0][0x160], 0x1 ;  /* 0x0000580018168a11 */ /* 0x000fe200078208ff */
[----:B------:R-:W-:-:S04]  /*16d0*/  @!P4 IMAD.WIDE.U32 R14, R9, c[0x0][0x190], R28 ;  /* 0x00006400090eca25 */ /* 0x000fc800078e001c */
[----:B------:R-:W-:Y:S02]  /*16e0*/  @!P0 IMAD.IADD R10, R25, 0x1, R10 ;  /* 0x00000001190a8824 */ /* 0x000fe400078e020a */
[----:B------:R-:W-:Y:S02]  /*16f0*/  IMAD.IADD R9, R103, 0x1, -R106 ;  /* 0x0000000167097824 */ /* 0x000fe400078e0a6a */
[----:B------:R-:W-:Y:S01]  /*1700*/  IMAD.IADD R17, R17, 0x1, R7 ;  /* 0x0000000111117824 */ /* 0x000fe200078e0207 */
[----:B------:R-:W-:Y:S01]  /*1710*/  @!P0 LEA.HI.X R23, R24, c[0x0][0x164], R10, 0x1, P1 ;  /* 0x0000590018178a11 */ /* 0x000fe200008f0c0a */
[----:B------:R-:W-:Y:S01]  /*1720*/  IMAD.SHL.U32 R149, R21, 0x2, RZ ;  /* 0x0000000215957824 */ /* 0x000fe200078e00ff */
[-C--:B------:R-:W-:Y:S01]  /*1730*/  ISETP.GE.AND P1, PT, R3, R9.reuse, PT ;  /* 0x000000090300720c */ /* 0x080fe20003f26270 */
[----:B------:R-:W-:Y:S01]  /*1740*/  IMAD.WIDE.U32 R24, R13, c[0x0][0x1a0], R16 ;  /* 0x000068000d187a25 */ /* 0x000fe200078e0010 */
[----:B------:R-:W-:Y:S02]  /*1750*/  IADD3 R16, R8, 0x40, RZ ;  /* 0x0000004008107810 */ /* 0x000fe40007ffe0ff */
[----:B------:R-:W-:Y:S01]  /*1760*/  @!PT LDS RZ, [RZ] ;  /* 0x00000000fffff984 */ /* 0x000fe20000000800 */
[----:B------:R-:W-:Y:S01]  /*1770*/  @!PT LDS RZ, [RZ] ;  /* 0x00000000fffff984 */ /* 0x000fe20000000800 */
[----:B------:R-:W-:Y:S01]  /*1780*/  @!PT LDS RZ, [RZ] ;  /* 0x00000000fffff984 */ /* 0x000fe20000000800 */
[----:B------:R1:W-:Y:S01]  /*1790*/  @!P0 LDGSTS.E.BYPASS.LTC128B.128 [R149], [R22.64] ;  /* 0x0000000016958fae */ /* 0x0003e2000b901d4c */
[----:B------:R-:W-:Y:S01]  /*17a0*/  IMAD R18, R11, c[0x0][0x1a0], RZ ;  /* 0x000068000b127a24 */ /* 0x000fe200078e02ff */
[-C--:B------:R-:W-:Y:S01]  /*17b0*/  ISETP.GE.AND P0, PT, R16, R9.reuse, PT ;  /* 0x000000091000720c */ /* 0x080fe20003f06270 */
[C---:B------:R-:W-:Y:S01]  /*17c0*/  IMAD.WIDE.U32 R26, R8.reuse, c[0x0][0x198], R26 ;  /* 0x00006600081a7a25 */ /* 0x040fe200078e001a */
[----:B------:R-:W-:-:S02]  /*17d0*/  ISETP.GE.AND P5, PT, R8, R9, PT ;  /* 0x000000090800720c */ /* 0x000fc40003fa6270 */
[----:B------:R-:W-:Y:S01]  /*17e0*/  LEA R144, P3, R24, c[0x0][0x170], 0x1 ;  /* 0x00005c0018907a11 */ /* 0x000fe200078608ff */
[----:B------:R-:W-:Y:S01]  /*17f0*/  IMAD R10, R13, c[0x0][0x1a4], R18 ;  /* 0x000069000d0a7a24 */ /* 0x000fe200078e0212 */
[C---:B------:R-:W-:Y:S01]  /*1800*/  @!P4 LEA R18, P2, R14.reuse, c[0x0][0x160], 0x1 ;  /* 0x000058000e12ca11 */ /* 0x040fe200078408ff */
[----:B------:R-:W-:Y:S02]  /*1810*/  @!P4 IMAD.IADD R12, R15, 0x1, R12 ;  /* 0x000000010f0cc824 */ /* 0x000fe400078e020c */
[----:B------:R-:W-:Y:S02]  /*1820*/  IMAD.MOV.U32 R102, RZ, RZ, R26 ;  /* 0x000000ffff667224 */ /* 0x000fe400078e001a */
[----:B------:R-:W-:Y:S01]  /*1830*/  IMAD.MOV.U32 R7, RZ, RZ, c[0x0][0x198] ;  /* 0x00006600ff077624 */ /* 0x000fe200078e00ff */
[----:B------:R-:W-:Y:S01]  /*1840*/  @!P4 LEA.HI.X R19, R14, c[0x0][0x164], R12, 0x1, P2 ;  /* 0x000059000e13ca11 */ /* 0x000fe200010f0c0c */
[----:B------:R-:W-:Y:S02]  /*1850*/  IMAD.IADD R10, R25, 0x1, R10 ;  /* 0x00000001190a7824 */ /* 0x000fe400078e020a */
[----:B------:R-:W-:Y:S01]  /*1860*/  IMAD.IADD R101, R27, 0x1, R101 ;  /* 0x000000011b657824 */ /* 0x000fe200078e0265 */
[C---:B------:R-:W-:Y:S01]  /*1870*/  @!P1 LEA R14, P2, R7.reuse, R102, 0x5 ;  /* 0x00000066070e9211 */ /* 0x040fe200078428ff */
[----:B------:R-:W-:Y:S01]  /*1880*/  IMAD.MOV.U32 R12, RZ, RZ, c[0x0][0x19c] ;  /* 0x00006700ff0c7624 */ /* 0x000fe200078e00ff */
[----:B------:R-:W-:Y:S01]  /*1890*/  LEA.HI.X R143, R24, c[0x0][0x174], R10, 0x1, P3 ;  /* 0x00005d00188f7a11 */ /* 0x000fe200018f0c0a */
[C---:B------:R-:W-:Y:S01]  /*18a0*/  IMAD.WIDE.U32 R20, R7.reuse, 0x40, RZ ;  /* 0x0000004007147825 */ /* 0x040fe200078e00ff */
[----:B------:R2:W-:Y:S02]  /*18b0*/  @!P4 LDGSTS.E.BYPASS.LTC128B.128 [R149+0x800], [R18.64] ;  /* 0x008000001295cfae */ /* 0x0005e4000b901d4c */
[----:B------:R-:W-:Y:S01]  /*18c0*/  @!P1 LEA.HI.X R11, R7, R101, R12, 0x5, P2 ;  /* 0x00000065070b9211 */ /* 0x000fe200010f2c0c */
[----:B------:R-:W-:Y:S01]  /*18d0*/  IMAD.SHL.U32 R10, R12, 0x40, RZ ;  /* 0x000000400c0a7824 */ /* 0x000fe200078e00ff */
[----:B------:R-:W-:Y:S01]  /*18e0*/  @!P0 IADD3 R13, P2, R102, R20, RZ ;  /* 0x00000014660d8210 */ /* 0x000fe20007f5e0ff */
[----:B------:R-:W-:Y:S01]  /*18f0*/  IMAD.IADD R105, R0, 0x1, -R105 ;  /* 0x0000000100697824 */ /* 0x000fe200078e0a69 */
[----:B-1----:R-:W-:Y:S01]  /*1900*/  @!P1 LEA R22, P3, R14, c[0x0][0x168], 0x1 ;  /* 0x00005a000e169a11 */ /* 0x002fe200078608ff */
[----:B------:R-:W-:Y:S01]  /*1910*/  IMAD.IADD R139, R0, 0x1, -R139 ;  /* 0x00000001008b7824 */ /* 0x000fe200078e0a8b */
[----:B------:R-:W-:-:S02]  /*1920*/  @!P0 IADD3.X R10, R101, R21, R10, P2, !PT ;  /* 0x00000015650a8210 */ /* 0x000fc400017fe40a */
[----:B------:R-:W-:Y:S02]  /*1930*/  @!P1 LEA.HI.X R23, R14, c[0x0][0x16c], R11, 0x1, P3 ;  /* 0x00005b000e179a11 */ /* 0x000fe400018f0c0b */
[C---:B------:R-:W-:Y:S02]  /*1940*/  @!P5 LEA R14, P3, R102.reuse, c[0x0][0x168], 0x1 ;  /* 0x00005a00660eda11 */ /* 0x040fe400078608ff */
[C---:B------:R-:W-:Y:S02]  /*1950*/  @!P0 LEA R20, P4, R13.reuse, c[0x0][0x168], 0x1 ;  /* 0x00005a000d148a11 */ /* 0x040fe400078808ff */
[----:B------:R-:W-:Y:S02]  /*1960*/  @!P5 LEA.HI.X R15, R102, c[0x0][0x16c], R101, 0x1, P3 ;  /* 0x00005b00660fda11 */ /* 0x000fe400018f0c65 */
[----:B------:R-:W-:Y:S02]  /*1970*/  @!P0 LEA.HI.X R21, R13, c[0x0][0x16c], R10, 0x1, P4 ;  /* 0x00005b000d158a11 */ /* 0x000fe400020f0c0a */
[C---:B------:R-:W-:Y:S01]  /*1980*/  ISETP.GE.AND P4, PT, R8.reuse, R9, PT ;  /* 0x000000090800720c */ /* 0x040fe20003f86270 */
[----:B------:R1:W-:Y:S01]  /*1990*/  @!P5 LDGSTS.E.BYPASS.LTC128B.128 [R149+0x1000], [R14.64] ;  /* 0x010000000e95dfae */ /* 0x0003e2000b901d4c */
[----:B------:R-:W-:-:S02]  /*19a0*/  IADD3 R8, R8, 0x60, RZ ;  /* 0x0000006008087810 */ /* 0x000fc40007ffe0ff */
[----:B------:R-:W-:Y:S01]  /*19b0*/  SHF.R.S32.HI R10, RZ, 0x4, R5 ;  /* 0x00000004ff0a7819 */ /* 0x000fe20000011405 */
[----:B------:R3:W-:Y:S01]  /*19c0*/  @!P1 LDGSTS.E.BYPASS.LTC128B.128 [R149+0x1800], [R22.64] ;  /* 0x0180000016959fae */ /* 0x0007e2000b901d4c */
[-C--:B------:R-:W-:Y:S02]  /*19d0*/  ISETP.GE.AND P5, PT, R8, R9.reuse, PT ;  /* 0x000000090800720c */ /* 0x080fe40003fa6270 */
[----:B------:R-:W-:Y:S01]  /*19e0*/  ISETP.GE.AND P3, PT, R3, R9, PT ;  /* 0x000000090300720c */ /* 0x000fe20003f66270 */
[----:B------:R3:W-:Y:S01]  /*19f0*/  @!P0 LDGSTS.E.BYPASS.LTC128B.128 [R149+0x2000], [R20.64] ;  /* 0x0200000014958fae */ /* 0x0007e2000b901d4c */
[----:B------:R-:W-:Y:S02]  /*1a00*/  LEA.HI R3, R5, R10, RZ, 0x1 ;  /* 0x0000000a05037211 */ /* 0x000fe400078f08ff */
[----:B------:R-:W-:Y:S02]  /*1a10*/  LEA.HI R5, R105, R105, RZ, 0x1 ;  /* 0x0000006969057211 */ /* 0x000fe400078f08ff */
[----:B------:R-:W-:-:S02]  /*1a20*/  LOP3.LUT R3, R3, 0xfffffffe, RZ, 0xc0, !PT ;  /* 0xfffffffe03037812 */ /* 0x000fc400078ec0ff */
[-C--:B------:R-:W-:Y:S02]  /*1a30*/  ISETP.GE.AND P2, PT, R16, R9.reuse, PT ;  /* 0x000000091000720c */ /* 0x080fe40003f46270 */
[----:B------:R-:W-:Y:S01]  /*1a40*/  LOP3.LUT R4, R5, 0x7fffffe, RZ, 0xc0, !PT ;  /* 0x07fffffe05047812 */ /* 0x000fe200078ec0ff */
[----:B------:R-:W-:Y:S01]  /*1a50*/  @!P5 IMAD R11, R12, 0x60, RZ ;  /* 0x000000600c0bd824 */ /* 0x000fe200078e02ff */
[----:B------:R-:W-:Y:S01]  /*1a60*/  ISETP.GE.AND P1, PT, R8, R9, PT ;  /* 0x000000090800720c */ /* 0x000fe20003f26270 */
[----:B------:R-:W-:Y:S01]  /*1a70*/  @!P5 IMAD.MOV.U32 R12, RZ, RZ, R102 ;  /* 0x000000ffff0cd224 */ /* 0x000fe200078e0066 */
[----:B------:R-:W-:Y:S01]  /*1a80*/  LEA.HI R8, R139, R139, RZ, 0x1 ;  /* 0x0000008b8b087211 */ /* 0x000fe200078f08ff */
[----:B------:R-:W-:Y:S01]  /*1a90*/  @!P5 IMAD.MOV.U32 R13, RZ, RZ, R101 ;  /* 0x000000ffff0dd224 */ /* 0x000fe200078e0065 */
[----:B------:R-:W-:Y:S01]  /*1aa0*/  SHF.R.S32.HI R104, RZ, 0x1f, R105 ;  /* 0x0000001fff687819 */ /* 0x000fe20000011469 */
[----:B------:R-:W-:Y:S01]  /*1ab0*/  IMAD.IADD R10, R10, 0x1, -R3 ;  /* 0x000000010a0a7824 */ /* 0x000fe200078e0a03 */
[----:B------:R-:W-:Y:S01]  /*1ac0*/  SHF.R.S32.HI R3, RZ, 0x1, R5 ;  /* 0x00000001ff037819 */ /* 0x000fe20000011405 */
[----:B------:R-:W-:Y:S01]  /*1ad0*/  @!P5 IMAD.WIDE.U32 R16, R7, 0x60, R12 ;  /* 0x000000600710d825 */ /* 0x000fe200078e000c */
[----:B-1----:R-:W-:-:S02]  /*1ae0*/  SHF.R.S32.HI R14, RZ, 0x1f, R5 ;  /* 0x0000001fff0e7819 */ /* 0x002fc40000011405 */
[----:B------:R-:W-:Y:S01]  /*1af0*/  LOP3.LUT R12, R8, 0x7fffffe, RZ, 0xc0, !PT ;  /* 0x07fffffe080c7812 */ /* 0x000fe200078ec0ff */
[----:B------:R-:W-:Y:S01]  /*1b00*/  IMAD.SHL.U32 R5, R2, 0x8, RZ ;  /* 0x0000000802057824 */ /* 0x000fe200078e00ff */
[----:B------:R-:W-:Y:S01]  /*1b10*/  LEA.HI R9, R14, R3, RZ, 0x2 ;  /* 0x000000030e097211 */ /* 0x000fe200078f10ff */
[----:B------:R-:W-:Y:S01]  /*1b20*/  @!P5 IMAD.IADD R2, R17, 0x1, R11 ;  /* 0x000000011102d824 */ /* 0x000fe200078e020b */
[----:B------:R-:W-:Y:S01]  /*1b30*/  @!P5 LEA R14, P0, R16, c[0x0][0x168], 0x1 ;  /* 0x00005a00100eda11 */ /* 0x000fe200078008ff */
[----:B------:R-:W-:Y:S01]  /*1b40*/  IMAD.IADD R139, R139, 0x1, -R12 ;  /* 0x000000018b8b7824 */ /* 0x000fe200078e0a0c */
[----:B------:R-:W-:Y:S01]  /*1b50*/  LEA.HI R104, R104, R105, RZ, 0x3 ;  /* 0x0000006968687211 */ /* 0x000fe200078f18ff */
[----:B------:R-:W-:Y:S01]  /*1b60*/  IMAD.IADD R105, R105, 0x1, -R4 ;  /* 0x0000000169697824 */ /* 0x000fe200078e0a04 */
[----:B------:R-:W-:Y:S01]  /*1b70*/  @!P5 LEA.HI.X R15, R16, c[0x0][0x16c], R2, 0x1, P0 ;  /* 0x00005b00100fda11 */ /* 0x000fe200000f0c02 */
[C---:B------:R-:W-:Y:S01]  /*1b80*/  IMAD R139, R10.reuse, 0x8, R139 ;  /* 0x000000080a8b7824 */ /* 0x040fe200078e028b */
[----:B------:R-:W-:Y:S01]  /*1b90*/  SHF.R.S32.HI R4, RZ, 0x1, R8 ;  /* 0x00000001ff047819 */ /* 0x000fe20000011408 */
[----:B------:R-:W-:Y:S01]  /*1ba0*/  IMAD.SHL.U32 R10, R10, 0x8, RZ ;  /* 0x000000080a0a7824 */ /* 0x000fe200078e00ff */
[----:B------:R-:W-:Y:S01]  /*1bb0*/  LOP3.LUT R12, R9, 0xfffffffc, RZ, 0xc0, !PT ;  /* 0xfffffffc090c7812 */ /* 0x000fe200078ec0ff */
[----:B------:R1:W-:Y:S01]  /*1bc0*/  @!P5 LDGSTS.E.BYPASS.LTC128B.128 [R149+0x2800], [R14.64] ;  /* 0x028000000e95dfae */ /* 0x0003e2000b901d4c */
[----:B------:R-:W-:-:S02]  /*1bd0*/  IMAD.SHL.U32 R104, R104, 0x20, RZ ;  /* 0x0000002068687824 */ /* 0x000fc400078e00ff */
[----:B------:R-:W-:Y:S01]  /*1be0*/  IMAD.SHL.U32 R8, R4, 0x40, RZ ;  /* 0x0000004004087824 */ /* 0x000fe200078e00ff */
[----:B------:R-:W0:Y:S01]  /*1bf0*/  LDGDEPBAR ;  /* 0x00000000000079af */ /* 0x000e220000000000 */
[----:B------:R-:W-:Y:S01]  /*1c00*/  IMAD.IADD R2, R3, 0x1, -R12 ;  /* 0x0000000103027824 */ /* 0x000fe200078e0a0c */
[----:B------:R-:W-:Y:S01]  /*1c10*/  LOP3.LUT R104, R104, 0xffffff00, RZ, 0xc0, !PT ;  /* 0xffffff0068687812 */ /* 0x000fe200078ec0ff */
[----:B------:R-:W-:Y:S01]  /*1c20*/  IMAD.MOV.U32 R16, RZ, RZ, 0x5 ;  /* 0x00000005ff107424 */ /* 0x000fe200078e00ff */
[----:B------:R-:W-:Y:S01]  /*1c30*/  LOP3.LUT R8, R8, 0xc0, RZ, 0xc0, !PT ;  /* 0x000000c008087812 */ /* 0x000fe200078ec0ff */
[----:B------:R-:W-:Y:S02]  /*1c40*/  IMAD.SHL.U32 R3, R2, 0x40, RZ ;  /* 0x0000004002037824 */ /* 0x000fe400078e00ff */
[----:B------:R-:W-:Y:S01]  /*1c50*/  @!P1 IMAD.MOV.U32 R145, RZ, RZ, R143 ;  /* 0x000000ffff919224 */ /* 0x000fe200078e008f */
[----:B------:R-:W-:Y:S01]  /*1c60*/  LOP3.LUT R9, R8, 0x8, R5, 0xf8, !PT ;  /* 0x0000000808097812 */ /* 0x000fe200078ef805 */
[----:B------:R-:W-:Y:S01]  /*1c70*/  IMAD.MOV.U32 R5, RZ, RZ, c[0x0][0x1a0] ;  /* 0x00006800ff057624 */ /* 0x000fe200078e00ff */
[----:B------:R-:W-:-:S02]  /*1c80*/  LOP3.LUT R3, R3, 0xc0, RZ, 0xc0, !PT ;  /* 0x000000c003037812 */ /* 0x000fc400078ec0ff */
[----:B------:R-:W-:Y:S01]  /*1c90*/  SHF.R.U32.HI R8, RZ, 0x3, R8 ;  /* 0x00000003ff087819 */ /* 0x000fe20000011608 */
[----:B------:R-:W-:Y:S01]  /*1ca0*/  IMAD.SHL.U32 R11, R5, 0x20, RZ ;  /* 0x00000020050b7824 */ /* 0x000fe200078e00ff */
[----:B------:R-:W-:Y:S02]  /*1cb0*/  LOP3.LUT R10, R3, 0x8, R10, 0xf8, !PT ;  /* 0x00000008030a7812 */ /* 0x000fe400078ef80a */
[----:B------:R-:W-:Y:S02]  /*1cc0*/  SHF.R.U32.HI R3, RZ, 0x3, R3 ;  /* 0x00000003ff037819 */ /* 0x000fe40000011603 */
[----:B------:R-:W-:Y:S01]  /*1cd0*/  LOP3.LUT R12, R9, R8, RZ, 0x3c, !PT ;  /* 0x00000008090c7212 */ /* 0x000fe200078e3cff */
[----:B------:R-:W-:Y:S01]  /*1ce0*/  @!P1 IMAD.MOV.U32 R9, RZ, RZ, c[0x0][0x1a4] ;  /* 0x00006900ff099624 */ /* 0x000fe200078e00ff */
[C---:B------:R-:W-:Y:S01]  /*1cf0*/  SHF.L.U64.HI R8, R5.reuse, R16, c[0x0][0x1a4] ;  /* 0x0000690005087619 */ /* 0x040fe20000010210 */
[----:B------:R-:W-:Y:S01]  /*1d00*/  @!P1 IMAD.WIDE.U32 R16, R5, 0xc0, R144 ;  /* 0x000000c005109825 */ /* 0x000fe200078e0090 */
[----:B------:R-:W-:Y:S01]  /*1d10*/  LOP3.LUT R3, R10, R3, RZ, 0x3c, !PT ;  /* 0x000000030a037212 */ /* 0x000fe200078e3cff */
[----:B------:R-:W-:-:S04]  /*1d20*/  DEPBAR.LE SB0, 0x0 ;  /* 0x000080000000791a */ /* 0x000fc80000000000 */
[----:B------:R-:W-:Y:S01]  /*1d30*/  BAR.SYNC.DEFER_BLOCKING 0x0 ;  /* 0x0000000000007b1d */ /* 0x000fe20000010000 */
[-C--:B-1----:R-:W-:Y:S01]  /*1d40*/  @!P3 LEA R14, P0, R11, R144.reuse, 0x1 ;  /* 0x000000900b0eb211 */ /* 0x082fe200078008ff */
[----:B------:R-:W-:Y:S02]  /*1d50*/  IMAD R10, R107, 0x200, R104 ;  /* 0x000002006b0a7824 */ /* 0x000fe400078e0268 */
[----:B------:R-:W-:Y:S01]  /*1d60*/  IMAD.U32 R139, R139, 0x20, R12 ;  /* 0x000000208b8b7824 */ /* 0x000fe200078e000c */
[----:B------:R-:W-:Y:S01]  /*1d70*/  @!P3 LEA.HI.X R15, R11, R143, R8, 0x1, P0 ;  /* 0x0000008f0b0fb211 */ /* 0x000fe200000f0c08 */
[----:B------:R-:W-:Y:S02]  /*1d80*/  @!P1 IMAD R9, R9, 0xc0, RZ ;  /* 0x000000c009099824 */ /* 0x000fe400078e02ff */
[----:B------:R-:W-:Y:S01]  /*1d90*/  @!P1 IMAD.MOV.U32 R8, RZ, RZ, R16 ;  /* 0x000000ffff089224 */ /* 0x000fe200078e0010 */
[----:B------:R-:W-:Y:S01]  /*1da0*/  @!P2 LEA R16, P0, R5, R144, 0x7 ;  /* 0x000000900510a211 */ /* 0x000fe200078038ff */
[----:B------:R-:W-:-:S02]  /*1db0*/  @!P2 IMAD.MOV.U32 R12, RZ, RZ, c[0x0][0x1a4] ;  /* 0x00006900ff0ca624 */ /* 0x000fc400078e00ff */
[----:B------:R-:W-:Y:S02]  /*1dc0*/  IMAD R10, R105, 0x20, R10 ;  /* 0x00000020690a7824 */ /* 0x000fe400078e020a */
[----:B------:R-:W-:Y:S02]  /*1dd0*/  @!P4 IMAD.MOV.U32 R145, RZ, RZ, R143 ;  /* 0x000000ffff91c224 */ /* 0x000fe400078e008f */
[----:B------:R-:W-:Y:S01]  /*1de0*/  @!P1 IMAD.IADD R9, R17, 0x1, R9 ;  /* 0x0000000111099824 */ /* 0x000fe200078e0209 */
[----:B------:R-:W-:Y:S01]  /*1df0*/  @!P2 LEA.HI.X R17, R5, R143, R12, 0x7, P0 ;  /* 0x0000008f0511a211 */ /* 0x000fe200000f3c0c */
[----:B------:R-:W-:Y:S01]  /*1e00*/  IMAD.IADD R141, R3, 0x1, R10 ;  /* 0x00000001038d7824 */ /* 0x000fe200078e020a */
[----:B------:R-:W-:Y:S01]  /*1e10*/  LOP3.LUT P0, RZ, R4, 0x2, RZ, 0xc0, !PT ;  /* 0x0000000204ff7812 */ /* 0x000fe2000780c0ff */
[----:B------:R-:W-:Y:S02]  /*1e20*/  IMAD.SHL.U32 R139, R139, 0x2, RZ ;  /* 0x000000028b8b7824 */ /* 0x000fe400078e00ff */
[----:B------:R-:W-:Y:S01]  /*1e30*/  IMAD.SHL.U32 R141, R141, 0x2, RZ ;  /* 0x000000028d8d7824 */ /* 0x000fe200078e00ff */
[----:B------:R-:W-:Y:S01]  /*1e40*/  @P4 STS [R149+0x3000], RZ ;  /* 0x003000ff95004388 */ /* 0x000fe20000000800 */
[----:B------:R-:W-:-:S03]  /*1e50*/  IMAD R107, R107, 0x10, R109 ;  /* 0x000000106b6b7824 */ /* 0x000fc600078e026d */
[----:B------:R-:W-:Y:S04]  /*1e60*/  @P4 STS [R149+0x3004], RZ ;  /* 0x003004ff95004388 */ /* 0x000fe80000000800 */
[----:B------:R-:W-:Y:S04]  /*1e70*/  @P4 STS.64 [R149+0x3008], RZ ;  /* 0x003008ff95004388 */ /* 0x000fe80000000a00 */
        /* <DEDUP_REMOVED lines=19> */
[----:B------:R-:W-:Y:S01]  /*1fb0*/  LOP3.LUT P1, RZ, R2, 0x2, RZ, 0xc0, !PT ;  /* 0x0000000202ff7812 */ /* 0x000fe2000782c0ff */
[----:B------:R-:W-:-:S02]  /*1fc0*/  IMAD.MOV.U32 R2, RZ, RZ, 0x10 ;  /* 0x00000010ff027424 */ /* 0x000fc400078e00ff */
[----:B------:R-:W-:Y:S03]  /*1fd0*/  LDSM.16.M88.4 R44, [R141] ;  /* 0x000000008d2c783b */ /* 0x000fe60000000200 */
[C---:B------:R-:W-:Y:S01]  /*1fe0*/  SEL R4, R2.reuse, 0xfffffff0, !P1 ;  /* 0xfffffff002047807 */ /* 0x040fe20004800000 */
[----:B------:R-:W1:Y:S01]  /*1ff0*/  LDSM.16.M88.4 R36, [R139+0x1000] ;  /* 0x001000008b24783b */ /* 0x000e620000000200 */
[----:B------:R-:W-:Y:S02]  /*2000*/  SEL R2, R2, 0xfffffff0, !P0 ;  /* 0xfffffff002027807 */ /* 0x000fe40004000000 */
[----:B------:R-:W-:Y:S01]  /*2010*/  ISETP.GT.AND P1, PT, R100, 0x1, PT ;  /* 0x000000016400780c */ /* 0x000fe20003f24270 */
[----:B------:R-:W-:Y:S01]  /*2020*/  IMAD R140, R4, 0x2, R141 ;  /* 0x00000002048c7824 */ /* 0x000fe200078e028d */
[----:B------:R-:W2:Y:S01]  /*2030*/  LDSM.16.M88.4 R28, [R139+0x1400] ;  /* 0x001400008b1c783b */ /* 0x000ea20000000200 */
[----:B------:R-:W-:-:S03]  /*2040*/  IMAD R110, R2, 0x2, R139 ;  /* 0x00000002026e7824 */ /* 0x000fc600078e028b */
[----:B------:R-:W-:Y:S04]  /*2050*/  LDSM.16.M88.4 R48, [R140] ;  /* 0x000000008c30783b */ /* 0x000fe80000000200 */
[----:B------:R-:W2:Y:S03]  /*2060*/  LDSM.16.M88.4 R80, [R110+0x1000] ;  /* 0x001000006e50783b */ /* 0x000ea60000000200 */
[C---:B------:R-:W-:Y:S01]  /*2070*/  @!P1 LEA R154, P0, R102.reuse, c[0x0][0x168], 0x1 ;  /* 0x00005a00669a9a11 */ /* 0x040fe200078008ff */
[----:B------:R-:W2:Y:S03]  /*2080*/  LDSM.16.M88.4 R60, [R139+0x2800] ;  /* 0x002800008b3c783b */ /* 0x000ea60000000200 */
[----:B------:R-:W-:Y:S01]  /*2090*/  @!P1 LEA.HI.X R155, R102, c[0x0][0x16c], R101, 0x1, P0 ;  /* 0x00005b00669b9a11 */ /* 0x000fe200000f0c65 */
[----:B---3--:R-:W3:Y:S04]  /*20a0*/  LDSM.16.M88.4 R20, [R139+0x1800] ;  /* 0x001800008b14783b */ /* 0x008ee80000000200 */
[----:B----4-:R-:W4:Y:S04]  /*20b0*/  LDSM.16.M88.4 R12, [R139+0x1c00] ;  /* 0x001c00008b0c783b */ /* 0x010f280000000200 */
[----:B------:R-:W3:Y:S04]  /*20c0*/  LDSM.16.M88.4 R76, [R139+0x2000] ;  /* 0x002000008b4c783b */ /* 0x000ee80000000200 */
[----:B------:R-:W3:Y:S04]  /*20d0*/  LDSM.16.M88.4 R68, [R139+0x2400] ;  /* 0x002400008b44783b */ /* 0x000ee80000000200 */
[----:B------:R-:W3:Y:S01]  /*20e0*/  LDSM.16.M88.4 R84, [R139+0x2c00] ;  /* 0x002c00008b54783b */ /* 0x000ee20000000200 */
[C---:B-1----:R-:W-:Y:S03]  /*20f0*/  HMMA.16816.F32.BF16 R40, R44.reuse, R36, RZ ;  /* 0x000000242c28723c */ /* 0x042fe600000418ff */
[----:B------:R-:W1:Y:S04]  /*2100*/  LDSM.16.M88.4 R52, [R110+0x1400] ;  /* 0x001400006e34783b */ /* 0x000e680000000200 */
[----:B------:R-:W-:Y:S01]  /*2110*/  LDSM.16.M88.4 R96, [R110+0x1800] ;  /* 0x001800006e60783b */ /* 0x000fe20000000200 */
[C---:B------:R-:W-:Y:S03]  /*2120*/  HMMA.16816.F32.BF16 R36, R44.reuse, R38, RZ ;  /* 0x000000262c24723c */ /* 0x040fe600000418ff */
[----:B------:R-:W-:Y:S04]  /*2130*/  LDSM.16.M88.4 R92, [R110+0x1c00] ;  /* 0x001c00006e5c783b */ /* 0x000fe80000000200 */
[----:B------:R-:W-:Y:S01]  /*2140*/  LDSM.16.M88.4 R88, [R110+0x2000] ;  /* 0x002000006e58783b */ /* 0x000fe20000000200 */
[C---:B--2---:R-:W-:Y:S03]  /*2150*/  HMMA.16816.F32.BF16 R32, R44.reuse, R28, RZ ;  /* 0x0000001c2c20723c */ /* 0x044fe600000418ff */
[----:B------:R-:W0:Y:S05]  /*2160*/  LDGDEPBAR ;  /* 0x00000000000079af */ /* 0x000e2a0000000000 */
[----:B------:R-:W-:Y:S08]  /*2170*/  HMMA.16816.F32.BF16 R28, R44, R30, RZ ;  /* 0x0000001e2c1c723c */ /* 0x000ff000000418ff */
[C---:B------:R-:W-:Y:S08]  /*2180*/  HMMA.16816.F32.BF16 R40, R48.reuse, R80, R40 ;  /* 0x000000503028723c */ /* 0x040ff00000041828 */
[----:B------:R-:W-:Y:S01]  /*2190*/  HMMA.16816.F32.BF16 R36, R48, R82, R36 ;  /* 0x000000523024723c */ /* 0x000fe20000041824 */
[----:B------:R-:W2:Y:S07]  /*21a0*/  LDSM.16.M88.4 R80, [R110+0x2800] ;  /* 0x002800006e50783b */ /* 0x000eae0000000200 */
        /* <DEDUP_REMOVED lines=12> */
[----:B------:R-:W3:Y:S07]  /*2270*/  LDSM.16.M88.4 R84, [R110+0x2400] ;  /* 0x002400006e54783b */ /* 0x000eee0000000200 */
[C---:B-1----:R-:W-:Y:S08]  /*2280*/  HMMA.16816.F32.BF16 R32, R48.reuse, R52, R32 ;  /* 0x000000343020723c */ /* 0x042ff00000041820 */
[----:B------:R-:W-:Y:S01]  /*2290*/  HMMA.16816.F32.BF16 R28, R48, R54, R28 ;  /* 0x00000036301c723c */ /* 0x000fe2000004181c */
[----:B------:R-:W1:Y:S01]  /*22a0*/  LDSM.16.M88.4 R52, [R110+0x2c00] ;  /* 0x002c00006e34783b */ /* 0x000e620000000200 */
[----:B------:R-:W-:-:S06]  /*22b0*/  DEPBAR.LE SB0, 0x0 ;  /* 0x000080000000791a */ /* 0x000fcc0000000000 */
[C---:B--2---:R-:W-:Y:S07]  /*22c0*/  HMMA.16816.F32.BF16 R64, R48.reuse, R80, R64 ;  /* 0x000000503040723c */ /* 0x044fee0000041840 */
[----:B------:R-:W-:Y:S01]  /*22d0*/  LOP3.LUT R81, R108, 0xffffffe0, RZ, 0xc0, !PT ;  /* 0xffffffe06c517812 */ /* 0x000fe200078ec0ff */
[----:B------:R-:W-:Y:S04]  /*22e0*/  HMMA.16816.F32.BF16 R24, R48, R96, R24 ;  /* 0x000000603018723c */ /* 0x000fe80000041818 */
[----:B------:R-:W-:-:S04]  /*22f0*/  IMAD.IADD R81, R0, 0x1, -R81 ;  /* 0x0000000100517824 */ /* 0x000fc800078e0a51 */
[----:B------:R-:W-:Y:S01]  /*2300*/  HMMA.16816.F32.BF16 R20, R48, R98, R20 ;  /* 0x000000623014723c */ /* 0x000fe20000041814 */
[----:B------:R-:W-:-:S04]  /*2310*/  SHF.R.S32.HI R80, RZ, 0x1f, R81 ;  /* 0x0000001fff507819 */ /* 0x000fc80000011451 */
[----:B------:R-:W-:-:S03]  /*2320*/  LEA.HI R80, R80, R81, RZ, 0x2 ;  /* 0x0000005150507211 */ /* 0x000fc600078f10ff */
[----:B------:R-:W-:Y:S01]  /*2330*/  HMMA.16816.F32.BF16 R16, R48, R92, R16 ;  /* 0x0000005c3010723c */ /* 0x000fe20000041810 */
[----:B------:R-:W-:-:S07]  /*2340*/  SHF.R.S32.HI R156, RZ, 0x2, R80 ;  /* 0x00000002ff9c7819 */ /* 0x000fce0000011450 */
[C---:B------:R-:W-:Y:S08]  /*2350*/  HMMA.16816.F32.BF16 R12, R48.reuse, R94, R12 ;  /* 0x0000005e300c723c */ /* 0x040ff0000004180c */
[C---:B------:R-:W-:Y:S08]  /*2360*/  HMMA.16816.F32.BF16 R8, R48.reuse, R88, R8 ;  /* 0x000000583008723c */ /* 0x040ff00000041808 */
[C---:B------:R-:W-:Y:S08]  /*2370*/  HMMA.16816.F32.BF16 R76, R48.reuse, R90, R76 ;  /* 0x0000005a304c723c */ /* 0x040ff0000004184c */
[C---:B---3--:R-:W-:Y:S08]  /*2380*/  HMMA.16816.F32.BF16 R72, R48.reuse, R84, R72 ;  /* 0x000000543048723c */ /* 0x048ff00000041848 */
[C---:B------:R-:W-:Y:S08]  /*2390*/  HMMA.16816.F32.BF16 R68, R48.reuse, R86, R68 ;  /* 0x000000563044723c */ /* 0x040ff00000041844 */
[C---:B------:R-:W-:Y:S08]  /*23a0*/  HMMA.16816.F32.BF16 R60, R48.reuse, R82, R60 ;  /* 0x00000052303c723c */ /* 0x040ff0000004183c */
[C---:B-1----:R-:W-:Y:S08]  /*23b0*/  HMMA.16816.F32.BF16 R56, R48.reuse, R52, R56 ;  /* 0x000000343038723c */ /* 0x042ff00000041838 */
[----:B------:R-:W-:Y:S07]  /*23c0*/  HMMA.16816.F32.BF16 R44, R48, R54, R44 ;  /* 0x00000036302c723c */ /* 0x000fee000004182c */
[----:B------:R-:W-:Y:S01]  /*23d0*/  IADD3 R48, R107, 0x1, R156 ;  /* 0x000000016b307810 */ /* 0x000fe20007ffe09c */
[----:B------:R-:W-:-:S02]  /*23e0*/  IMAD R50, R105, 0x20, R104 ;  /* 0x0000002069327824 */ /* 0x000fc400078e0268 */
[----:B------:R-:W-:Y:S01]  /*23f0*/  IMAD.SHL.U32 R105, R0, 0x2, RZ ;  /* 0x0000000200697824 */ /* 0x000fe200078e00ff */
[----:B------:R-:W-:Y:S01]  /*2400*/  IADD3 R48, R103, R48, -R148 ;  /* 0x0000003067307210 */ /* 0x000fe20007ffe894 */
[----:B------:R-:W-:Y:S01]  /*2410*/  IMAD.IADD R3, R3, 0x1, R50 ;  /* 0x0000000103037824 */ /* 0x000fe200078e0232 */
[----:B------:R-:W-:Y:S02]  /*2420*/  IADD3 R0, R139, 0x1000, RZ ;  /* 0x000010008b007810 */ /* 0x000fe40007ffe0ff */
[----:B------:R-:W-:Y:S02]  /*2430*/  IADD3 R48, R48, c[0x0][0x2e8], RZ ;  /* 0x0000ba0030307a10 */ /* 0x000fe40007ffe0ff */
[----:B------:R-:W-:Y:S01]  /*2440*/  LOP3.LUT R105, R105, 0x6, RZ, 0xc0, !PT ;  /* 0x0000000669697812 */ /* 0x000fe200078ec0ff */
[----:B------:R-:W-:Y:S01]  /*2450*/  IMAD R138, R2, 0x2, R0 ;  /* 0x00000002028a7824 */ /* 0x000fe200078e0200 */
[C---:B------:R-:W-:Y:S02]  /*2460*/  IADD3 R52, R48.reuse, 0x8, RZ ;  /* 0x0000000830347810 */ /* 0x040fe40007ffe0ff */
[----:B------:R-:W-:-:S02]  /*2470*/  IMNMX R104, R48, R103, PT ;  /* 0x0000006730687217 */ /* 0x000fc40003800200 */
[----:B------:R-:W-:Y:S01]  /*2480*/  IMNMX R103, R52, R103, PT ;  /* 0x0000006734677217 */ /* 0x000fe20003800200 */
[----:B------:R-:W-:Y:S06]  /*2490*/  BAR.SYNC.DEFER_BLOCKING 0x0 ;  /* 0x0000000000007b1d */ /* 0x000fec0000010000 */
[----:B------:R-:W-:Y:S05]  /*24a0*/  @!P1 BRA `(.L_x_4170) ;  /* 0x0000051000009947 */ /* 0x000fea0003800000 */
[----:B------:R-:W-:Y:S05]  /*24b0*/  @!P6 BRA `(.L_x_4171) ;  /* 0x000003900000e947 */ /* 0x000fea0003800000 */
        /* <DEDUP_REMOVED lines=18> */
[----:B------:R-:W-:Y:S01]  /*25e0*/  IMAD R49, R6, R49, R0 ;  /* 0x0000003106317224 */ /* 0x000fe200078e0200 */
[----:B------:R-:W-:Y:S02]  /*25f0*/  LOP3.LUT R0, R106, c[0x0][0x2d0], RZ, 0x3c, !PT ;  /* 0x0000b4006a007a12 */ /* 0x000fe400078e3cff */
[C---:B------:R-:W-:Y:S02]  /*2600*/  ISETP.GT.U32.AND P3, PT, R6.reuse, R51, PT ;  /* 0x000000330600720c */ /* 0x040fe40003f64070 */
[----:B------:R-:W-:Y:S02]  /*2610*/  ISETP.GT.U32.AND P1, PT, R6, R49, PT ;  /* 0x000000310600720c */ /* 0x000fe40003f24070 */
[----:B------:R-:W-:-:S02]  /*2620*/  ISETP.GE.AND P2, PT, R0, RZ, PT ;  /* 0x000000ff0000720c */ /* 0x000fc40003f46270 */
[----:B------:R-:W-:-:S07]  /*2630*/  LOP3.LUT R0, RZ, c[0x0][0x2d0], RZ, 0x33, !PT ;  /* 0x0000b400ff007a12 */ /* 0x000fce00078e33ff */
        /* <DEDUP_REMOVED lines=33> */
.L_x_4171:
[----:B------:R-:W-:-:S04]  /*2850*/  LEA R0, -R7, RZ, 0x7 ;  /* 0x000000ff07007211 */ /* 0x000fc800078e39ff */
[----:B------:R-:W-:Y:S02]  /*2860*/  SHF.R.S32.HI R2, RZ, 0x1f, R0 ;  /* 0x0000001fff027819 */ /* 0x000fe40000011400 */
.L_x_4172:
[----:B------:R-:W-:Y:S01]  /*2870*/  IADD3 R102, P0, R0, R102, RZ ;  /* 0x0000006600667210 */ /* 0x000fe20007f1e0ff */
[----:B------:R-:W-:Y:S02]  /*2880*/  IMAD.MOV.U32 R0, RZ, RZ, 0x6 ;  /* 0x00000006ff007424 */ /* 0x000fe400078e00ff */
[C---:B------:R-:W-:Y:S01]  /*2890*/  IMAD.SHL.U32 R49, R7.reuse, 0x40, RZ ;  /* 0x0000004007317824 */ /* 0x040fe200078e00ff */
[----:B------:R-:W-:Y:S01]  /*28a0*/  LEA R154, P1, R102, c[0x0][0x168], 0x1 ;  /* 0x00005a00669a7a11 */ /* 0x000fe200078208ff */
[----:B------:R-:W-:Y:S01]  /*28b0*/  IMAD.X R101, R2, 0x1, R101, P0 ;  /* 0x0000000102657824 */ /* 0x000fe200000e0665 */
[----:B------:R-:W-:Y:S02]  /*28c0*/  SHF.L.U64.HI R0, R7, R0, c[0x0][0x19c] ;  /* 0x0000670007007619 */ /* 0x000fe40000010200 */
[----:B------:R-:W-:Y:S02]  /*28d0*/  IADD3 R50, P0, R49, R154, RZ ;  /* 0x0000009a31327210 */ /* 0x000fe40007f1e0ff */
[----:B------:R-:W-:-:S02]  /*28e0*/  LEA.HI.X R155, R102, c[0x0][0x16c], R101, 0x1, P1 ;  /* 0x00005b00669b7a11 */ /* 0x000fc400008f0c65 */
[----:B------:R-:W-:-:S03]  /*28f0*/  IADD3 R48, P1, R50, R49, RZ ;  /* 0x0000003132307210 */ /* 0x000fc60007f3e0ff */
[----:B------:R-:W-:Y:S01]  /*2900*/  IMAD.X R51, R0, 0x1, R155, P0 ;  /* 0x0000000100337824 */ /* 0x000fe200000e069b */
[----:B------:R-:W-:Y:S01]  /*2910*/  IADD3 R52, P0, R48, R49, RZ ;  /* 0x0000003130347210 */ /* 0x000fe20007f1e0ff */
        /* <DEDUP_REMOVED lines=9> */
[----:B------:R-:W0:Y:S02]  /*29b0*/  LDGDEPBAR ;  /* 0x00000000000079af */ /* 0x000e240000000000 */
.L_x_4170:
[----:B------:R-:W-:Y:S02]  /*29c0*/  IMAD.IADD R0, R106, 0x1, R105 ;  /* 0x000000016a007824 */ /* 0x000fe400078e0269 */
[----:B------:R-:W-:-:S03]  /*29d0*/  IMAD.SHL.U32 R137, R3, 0x2, RZ ;  /* 0x0000000203897824 */ /* 0x000fc600078e00ff */
[C---:B------:R-:W-:Y:S02]  /*29e0*/  IADD3 R7, R0.reuse, 0x1, RZ ;  /* 0x0000000100077810 */ /* 0x040fe40007ffe0ff */
[C---:B------:R-:W-:Y:S02]  /*29f0*/  IADD3 R2, R0.reuse, 0x8, RZ ;  /* 0x0000000800027810 */ /* 0x040fe40007ffe0ff */
[CC--:B------:R-:W-:Y:S02]  /*2a00*/  ISETP.GE.AND P2, PT, R7.reuse, R104.reuse, PT ;  /* 0x000000680700720c */ /* 0x0c0fe40003f46270 */
[----:B------:R-:W-:Y:S02]  /*2a10*/  ISETP.GE.AND P5, PT, R7, R103, PT ;  /* 0x000000670700720c */ /* 0x000fe40003fa6270 */
[----:B------:R-:W-:Y:S02]  /*2a20*/  IADD3 R7, R0, 0x9, RZ ;  /* 0x0000000900077810 */ /* 0x000fe40007ffe0ff */
[----:B------:R-:W-:-:S02]  /*2a30*/  ISETP.GE.AND P1, PT, R2, R104, PT ;  /* 0x000000680200720c */ /* 0x000fc40003f26270 */
[C---:B------:R-:W-:Y:S02]  /*2a40*/  ISETP.GE.AND P4, PT, R7.reuse, R104, PT ;  /* 0x000000680700720c */ /* 0x040fe40003f86270 */
[-C--:B------:R-:W-:Y:S02]  /*2a50*/  ISETP.GE.AND P0, PT, R7, R103.reuse, PT ;  /* 0x000000670700720c */ /* 0x080fe40003f06270 */
[----:B------:R-:W-:Y:S02]  /*2a60*/  IADD3 R7, R0, 0x11, RZ ;  /* 0x0000001100077810 */ /* 0x000fe40007ffe0ff */
[----:B------:R-:W-:Y:S02]  /*2a70*/  ISETP.GE.AND P3, PT, R2, R103, PT ;  /* 0x000000670200720c */ /* 0x000fe40003f66270 */
[----:B------:R-:W-:Y:S02]  /*2a80*/  FSEL R136, R37, -INF , !P4 ;  /* 0xff80000025887808 */ /* 0x000fe40006000000 */
[----:B------:R-:W-:-:S02]  /*2a90*/  FSEL R80, R39, -INF , !P0 ;  /* 0xff80000027507808 */ /* 0x000fc40004000000 */
[C---:B------:R-:W-:Y:S02]  /*2aa0*/  IADD3 R2, R0.reuse, 0x10, RZ ;  /* 0x0000001000027810 */ /* 0x040fe40007ffe0ff */
[C---:B------:R-:W-:Y:S02]  /*2ab0*/  ISETP.GE.AND P4, PT, R7.reuse, R104, PT ;  /* 0x000000680700720c */ /* 0x040fe40003f86270 */
[----:B------:R-:W-:Y:S02]  /*2ac0*/  ISETP.GE.AND P0, PT, R7, R103, PT ;  /* 0x000000670700720c */ /* 0x000fe40003f06270 */
[----:B------:R-:W-:Y:S02]  /*2ad0*/  IADD3 R7, R0, 0x19, RZ ;  /* 0x0000001900077810 */ /* 0x000fe40007ffe0ff */
[----:B------:R-:W-:Y:S02]  /*2ae0*/  FSEL R90, R36, -INF , !P1 ;  /* 0xff800000245a7808 */ /* 0x000fe40004800000 */
[----:B------:R-:W-:-:S02]  /*2af0*/  FSEL R108, R38, -INF , !P3 ;  /* 0xff800000266c7808 */ /* 0x000fc40005800000 */
[CC--:B------:R-:W-:Y:S02]  /*2b00*/  ISETP.GE.AND P1, PT, R2.reuse, R104.reuse, PT ;  /* 0x000000680200720c */ /* 0x0c0fe40003f26270 */
[----:B------:R-:W-:Y:S02]  /*2b10*/  ISETP.GE.AND P3, PT, R2, R103, PT ;  /* 0x000000670200720c */ /* 0x000fe40003f66270 */
[----:B------:R-:W-:Y:S02]  /*2b20*/  FSEL R82, R33, -INF , !P4 ;  /* 0xff80000021527808 */ /* 0x000fe40006000000 */
[----:B------:R-:W-:Y:S02]  /*2b30*/  FSEL R85, R35, -INF , !P0 ;  /* 0xff80000023557808 */ /* 0x000fe40004000000 */
[----:B------:R-:W-:Y:S02]  /*2b40*/  IADD3 R2, R0, 0x18, RZ ;  /* 0x0000001800027810 */ /* 0x000fe40007ffe0ff */
        /* <DEDUP_REMOVED lines=9> */
[C---:B------:R-:W-:Y:S02]  /*2be0*/  IADD3 R2, R0.reuse, 0x20, RZ ;  /* 0x0000002000027810 */ /* 0x040fe40007ffe0ff */
[C---:B------:R-:W-:Y:S02]  /*2bf0*/  ISETP.GE.AND P4, PT, R7.reuse, R104, PT ;  /* 0x000000680700720c */ /* 0x040fe40003f86270 */
[----:B------:R-:W-:Y:S02]  /*2c00*/  ISETP.GE.AND P0, PT, R7, R103, PT ;  /* 0x000000670700720c */ /* 0x000fe40003f06270 */
[----:B------:R-:W-:-:S02]  /*2c10*/  IADD3 R7, R0, 0x29, RZ ;  /* 0x0000002900077810 */ /* 0x000fc40007ffe0ff */
[----:B------:R-:W-:Y:S02]  /*2c20*/  FSEL R81, R28, -INF , !P1 ;  /* 0xff8000001c517808 */ /* 0x000fe40004800000 */
[----:B------:R-:W-:Y:S02]  /*2c30*/  FSEL R55, R30, -INF , !P3 ;  /* 0xff8000001e377808 */ /* 0x000fe40005800000 */
[C---:B------:R-:W-:Y:S02]  /*2c40*/  ISETP.GE.AND P1, PT, R2.reuse, R104, PT ;  /* 0x000000680200720c */ /* 0x040fe40003f26270 */
        /* <DEDUP_REMOVED lines=11> */
[----:B-1----:R-:W-:Y:S02]  /*2d00*/  FSEL R53, R21, -INF , !P4 ;  /* 0xff80000015357808 */ /* 0x002fe40006000000 */
        /* <DEDUP_REMOVED lines=11> */
[-C--:B------:R-:W-:Y:S02]  /*2dc0*/  ISETP.GE.AND P4, PT, R7, R104.reuse, PT ;  /* 0x000000680700720c */ /* 0x080fe40003f86270 */
[----:B------:R-:W-:Y:S02]  /*2dd0*/  FSEL R126, R16, -INF , !P1 ;  /* 0xff800000107e7808 */ /* 0x000fe40004800000 */
[----:B------:R-:W-:Y:S02]  /*2de0*/  ISETP.GE.AND P1, PT, R2, R104, PT ;  /* 0x000000680200720c */ /* 0x000fe40003f26270 */
[----:B------:R-:W-:-:S02]  /*2df0*/  FSEL R162, R13, -INF , !P4 ;  /* 0xff8000000da27808 */ /* 0x000fc40006000000 */
[----:B------:R-:W-:Y:S02]  /*2e00*/  FSEL R130, R18, -INF , !P3 ;  /* 0xff80000012827808 */ /* 0x000fe40005800000 */
[----:B------:R-:W-:Y:S02]  /*2e10*/  ISETP.GE.AND P4, PT, R0, R104, PT ;  /* 0x000000680000720c */ /* 0x000fe40003f86270 */
[-C--:B------:R-:W-:Y:S02]  /*2e20*/  ISETP.GE.AND P3, PT, R2, R103.reuse, PT ;  /* 0x000000670200720c */ /* 0x080fe40003f66270 */
[----:B------:R-:W-:Y:S02]  /*2e30*/  FSEL R134, R19, -INF , !P0 ;  /* 0xff80000013867808 */ /* 0x000fe40004000000 */
[----:B------:R-:W-:Y:S02]  /*2e40*/  IADD3 R2, R0, 0x40, RZ ;  /* 0x0000004000027810 */ /* 0x000fe40007ffe0ff */
[----:B------:R-:W-:-:S02]  /*2e50*/  ISETP.GE.AND P0, PT, R7, R103, PT ;  /* 0x000000670700720c */ /* 0x000fc40003f06270 */
[----:B------:R-:W-:Y:S02]  /*2e60*/  FSEL R158, R12, -INF , !P1 ;  /* 0xff8000000c9e7808 */ /* 0x000fe40004800000 */
[----:B------:R-:W-:Y:S02]  /*2e70*/  FSEL R7, R40, -INF , !P4 ;  /* 0xff80000028077808 */ /* 0x000fe40006000000 */
[----:B------:R-:W-:Y:S02]  /*2e80*/  FSEL R12, R41, -INF , !P2 ;  /* 0xff800000290c7808 */ /* 0x000fe40005000000 */
[----:B------:R-:W-:Y:S02]  /*2e90*/  FSEL R160, R14, -INF , !P3 ;  /* 0xff8000000ea07808 */ /* 0x000fe40005800000 */
[C---:B------:R-:W-:Y:S02]  /*2ea0*/  ISETP.GE.AND P1, PT, R2.reuse, R104, PT ;  /* 0x000000680200720c */ /* 0x040fe40003f26270 */
[----:B------:R-:W-:-:S02]  /*2eb0*/  ISETP.GE.AND P3, PT, R2, R103, PT ;  /* 0x000000670200720c */ /* 0x000fc40003f66270 */
[----:B------:R-:W-:Y:S02]  /*2ec0*/  IADD3 R2, R0, 0x41, RZ ;  /* 0x0000004100027810 */ /* 0x000fe40007ffe0ff */
[----:B------:R-:W-:Y:S02]  /*2ed0*/  FSEL R124, R15, -INF , !P0 ;  /* 0xff8000000f7c7808 */ /* 0x000fe40004000000 */
[----:B------:R-:W-:Y:S02]  /*2ee0*/  FMNMX.FTZ R15, R7, R12, !PT ;  /* 0x0000000c070f7209 */ /* 0x000fe40007810000 */
[----:B------:R-:W-:Y:S02]  /*2ef0*/  ISETP.GE.AND P0, PT, R2, R104, PT ;  /* 0x000000680200720c */ /* 0x000fe40003f06270 */
[----:B------:R-:W-:Y:S02]  /*2f00*/  FMNMX.FTZ R15, R90, R15, !PT ;  /* 0x0000000f5a0f7209 */ /* 0x000fe40007810000 */
[----:B------:R-:W-:-:S02]  /*2f10*/  FSEL R106, R9, -INF , !P0 ;  /* 0xff800000096a7808 */ /* 0x000fc40004000000 */
[----:B------:R-:W-:Y:S02]  /*2f20*/  ISETP.GE.AND P4, PT, R2, R103, PT ;  /* 0x000000670200720c */ /* 0x000fe40003f86270 */
[----:B------:R-:W-:Y:S02]  /*2f30*/  FMNMX.FTZ R9, R136, R15, !PT ;  /* 0x0000000f88097209 */ /* 0x000fe40007810000 */
[----:B------:R-:W-:Y:S02]  /*2f40*/  FSEL R110, R11, -INF , !P4 ;  /* 0xff8000000b6e7808 */ /* 0x000fe40006000000 */
[----:B------:R-:W-:Y:S02]  /*2f50*/  FMNMX.FTZ R9, R98, R9, !PT ;  /* 0x0000000962097209 */ /* 0x000fe40007810000 */
[----:B------:R-:W-:Y:S02]  /*2f60*/  ISETP.GE.AND P4, PT, R0, R103, PT ;  /* 0x000000670000720c */ /* 0x000fe40003f86270 */
[----:B------:R-:W-:-:S02]  /*2f70*/  FSEL R96, R10, -INF , !P3 ;  /* 0xff8000000a607808 */ /* 0x000fc40005800000 */
[----:B------:R-:W-:Y:S02]  /*2f80*/  FSEL R88, R8, -INF , !P1 ;  /* 0xff80000008587808 */ /* 0x000fe40004800000 */
[----:B------:R-:W-:Y:S02]  /*2f90*/  FMNMX.FTZ R10, R82, R9, !PT ;  /* 0x00000009520a7209 */ /* 0x000fe40007810000 */
[----:B------:R-:W-:Y:S02]  /*2fa0*/  FSEL R8, R43, -INF , !P5 ;  /* 0xff8000002b087808 */ /* 0x000fe40006800000 */
[----:B------:R-:W-:Y:S02]  /*2fb0*/  FSEL R9, R42, -INF , !P4 ;  /* 0xff8000002a097808 */ /* 0x000fe40006000000 */
[----:B------:R-:W-:Y:S02]  /*2fc0*/  IADD3 R13, R0, 0x48, RZ ;  /* 0x00000048000d7810 */ /* 0x000fe40007ffe0ff */
[----:B------:R-:W-:-:S02]  /*2fd0*/  FMNMX.FTZ R11, R9, R8, !PT ;  /* 0x00000008090b7209 */ /* 0x000fc40007810000 */
[----:B------:R-:W-:Y:S02]  /*2fe0*/  FMNMX.FTZ R10, R81, R10, !PT ;  /* 0x0000000a510a7209 */ /* 0x000fe40007810000 */
[----:B------:R-:W-:Y:S02]  /*2ff0*/  FMNMX.FTZ R11, R108, R11, !PT ;  /* 0x0000000b6c0b7209 */ /* 0x000fe40007810000 */
[C---:B------:R-:W-:Y:S02]  /*3000*/  ISETP.GE.AND P2, PT, R13.reuse, R104, PT ;  /* 0x000000680d00720c */ /* 0x040fe40003f46270 */
[----:B------:R-:W-:Y:S02]  /*3010*/  ISETP.GE.AND P1, PT, R13, R103, PT ;  /* 0x000000670d00720c */ /* 0x000fe40003f26270 */
        /* <DEDUP_REMOVED lines=16> */
[----:B------:R-:W-:Y:S02]  /*3120*/  IADD3 R2, R0, 0x49, RZ ;  /* 0x0000004900027810 */ /* 0x000fe40007ffe0ff */
[----:B------:R-:W-:Y:S02]  /*3130*/  FMNMX.FTZ R11, R164, R11, !PT ;  /* 0x0000000ba40b7209 */ /* 0x000fe40007810000 */
[----:B------:R-:W-:Y:S02]  /*3140*/  FMNMX.FTZ R13, R162, R13, !PT ;  /* 0x0000000da20d7209 */ /* 0x000fe40007810000 */
[----:B------:R-:W-:-:S02]  /*3150*/  FMNMX.FTZ R11, R130, R11, !PT ;  /* 0x0000000b820b7209 */ /* 0x000fc40007810000 */
[C---:B------:R-:W-:Y:S02]  /*3160*/  ISETP.GE.AND P3, PT, R2.reuse, R104, PT ;  /* 0x000000680200720c */ /* 0x040fe40003f66270 */
[----:B------:R-:W-:Y:S02]  /*3170*/  ISETP.GE.AND P0, PT, R2, R103, PT ;  /* 0x000000670200720c */ /* 0x000fe40003f06270 */
[----:B------:R-:W-:Y:S02]  /*3180*/  IADD3 R2, R0, 0x50, RZ ;  /* 0x0000005000027810 */ /* 0x000fe40007ffe0ff */
[----:B------:R-:W-:Y:S02]  /*3190*/  FMNMX.FTZ R11, R134, R11, !PT ;  /* 0x0000000b860b7209 */ /* 0x000fe40007810000 */
[----:B------:R-:W-:Y:S02]  /*31a0*/  FMNMX.FTZ R13, R88, R13, !PT ;  /* 0x0000000d580d7209 */ /* 0x000fe40007810000 */
[----:B------:R-:W-:-:S02]  /*31b0*/  FSEL R112, R76, -INF , !P2 ;  /* 0xff8000004c707808 */ /* 0x000fc40005000000 */
        /* <DEDUP_REMOVED lines=8> */
[----:B------:R-:W-:Y:S02]  /*3240*/  FMNMX.FTZ R15, R124, R15, !PT ;  /* 0x0000000f7c0f7209 */ /* 0x000fe40007810000 */
[----:B------:R-:W-:Y:S02]  /*3250*/  IADD3 R2, R0, 0x58, RZ ;  /* 0x0000005800027810 */ /* 0x000fe40007ffe0ff */
[----:B------:R-:W-:Y:S02]  /*3260*/  FSEL R120, R77, -INF , !P3 ;  /* 0xff8000004d787808 */ /* 0x000fe40005800000 */
[----:B------:R-:W-:-:S02]  /*3270*/  FMNMX.FTZ R13, R112, R13, !PT ;  /* 0x0000000d700d7209 */ /* 0x000fc40007810000 */
[----:B------:R-:W-:Y:S02]  /*3280*/  FSEL R94, R79, -INF , !P0 ;  /* 0xff8000004f5e7808 */ /* 0x000fe40004000000 */
[----:B------:R-:W-:Y:S02]  /*3290*/  FMNMX.FTZ R15, R96, R15, !PT ;  /* 0x0000000f600f7209 */ /* 0x000fe40007810000 */
[C---:B------:R-:W-:Y:S02]  /*32a0*/  ISETP.GE.AND P3, PT, R2.reuse, R104, PT ;  /* 0x000000680200720c */ /* 0x040fe40003f66270 */
[----:B------:R-:W-:Y:S02]  /*32b0*/  ISETP.GE.AND P0, PT, R2, R103, PT ;  /* 0x000000670200720c */ /* 0x000fe40003f06270 */
[----:B------:R-:W-:Y:S02]  /*32c0*/  FSEL R40, R72, -INF , !P5 ;  /* 0xff80000048287808 */ /* 0x000fe40006800000 */
[----:B------:R-:W-:-:S02]  /*32d0*/  FMNMX.FTZ R13, R120, R13, !PT ;  /* 0x0000000d780d7209 */ /* 0x000fc40007810000 */
[----:B------:R-:W-:Y:S02]  /*32e0*/  IADD3 R2, R0, 0x59, RZ ;  /* 0x0000005900027810 */ /* 0x000fe40007ffe0ff */
[----:B------:R-:W-:Y:S02]  /*32f0*/  FMNMX.FTZ R15, R110, R15, !PT ;  /* 0x0000000f6e0f7209 */ /* 0x000fe40007810000 */
[----:B------:R-:W-:Y:S02]  /*3300*/  FSEL R48, R74, -INF , !P2 ;  /* 0xff8000004a307808 */ /* 0x000fe40005000000 */
[----:B------:R-:W-:Y:S02]  /*3310*/  FSEL R52, R73, -INF , !P4 ;  /* 0xff80000049347808 */ /* 0x000fe40006000000 */
[----:B------:R-:W-:Y:S02]  /*3320*/  FMNMX.FTZ R17, R40, R13, !PT ;  /* 0x0000000d28117209 */ /* 0x000fe40007810000 */
[----:B------:R-:W-:-:S02]  /*3330*/  ISETP.GE.AND P5, PT, R2, R104, PT ;  /* 0x000000680200720c */ /* 0x000fc40003fa6270 */
[----:B------:R-:W-:Y:S02]  /*3340*/  ISETP.GE.AND P2, PT, R2, R103, PT ;  /* 0x000000670200720c */ /* 0x000fe40003f46270 */
[----:B------:R-:W-:Y:S02]  /*3350*/  IADD3 R2, R0, 0x60, RZ ;  /* 0x0000006000027810 */ /* 0x000fe40007ffe0ff */
[----:B------:R-:W-:Y:S02]  /*3360*/  FMNMX.FTZ R15, R118, R15, !PT ;  /* 0x0000000f760f7209 */ /* 0x000fe40007810000 */
[----:B------:R-:W-:Y:S02]  /*3370*/  FSEL R84, R68, -INF , !P3 ;  /* 0xff80000044547808 */ /* 0x000fe40005800000 */
[----:B------:R-:W-:Y:S02]  /*3380*/  FMNMX.FTZ R17, R52, R17, !PT ;  /* 0x0000001134117209 */ /* 0x000fe40007810000 */
[----:B------:R-:W-:-:S02]  /*3390*/  FSEL R38, R75, -INF , !P1 ;  /* 0xff8000004b267808 */ /* 0x000fc40004800000 */
[C---:B------:R-:W-:Y:S01]  /*33a0*/  ISETP.GE.AND P4, PT, R2.reuse, R104, PT ;  /* 0x000000680200720c */ /* 0x040fe20003f86270 */
[----:B------:R-:W-:Y:S01]  /*33b0*/  LDSM.16.MT88.4 R72, [R137+0x3000] ;  /* 0x003000008948783b */ /* 0x000fe20000004200 */
[----:B------:R-:W-:Y:S02]  /*33c0*/  ISETP.GE.AND P1, PT, R2, R103, PT ;  /* 0x000000670200720c */ /* 0x000fe40003f26270 */
[----:B------:R-:W-:Y:S02]  /*33d0*/  IADD3 R2, R0, 0x61, RZ ;  /* 0x0000006100027810 */ /* 0x000fe40007ffe0ff */
[----:B------:R-:W-:Y:S02]  /*33e0*/  FMNMX.FTZ R15, R94, R15, !PT ;  /* 0x0000000f5e0f7209 */ /* 0x000fe40007810000 */
[----:B------:R-:W-:Y:S02]  /*33f0*/  FSEL R86, R69, -INF , !P5 ;  /* 0xff80000045567808 */ /* 0x000fe40006800000 */
[----:B------:R-:W-:-:S02]  /*3400*/  FMNMX.FTZ R17, R84, R17, !PT ;  /* 0x0000001154117209 */ /* 0x000fc40007810000 */
[----:B------:R-:W-:Y:S02]  /*3410*/  FSEL R42, R70, -INF , !P0 ;  /* 0xff800000462a7808 */ /* 0x000fe40004000000 */
[C---:B------:R-:W-:Y:S02]  /*3420*/  ISETP.GE.AND P3, PT, R2.reuse, R104, PT ;  /* 0x000000680200720c */ /* 0x040fe40003f66270 */
[----:B------:R-:W-:Y:S02]  /*3430*/  ISETP.GE.AND P0, PT, R2, R103, PT ;  /* 0x000000670200720c */ /* 0x000fe40003f06270 */
[----:B------:R-:W-:Y:S02]  /*3440*/  FMNMX.FTZ R15, R48, R15, !PT ;  /* 0x0000000f300f7209 */ /* 0x000fe40007810000 */
[----:B------:R-:W-:Y:S02]  /*3450*/  IADD3 R2, R0, 0x68, RZ ;  /* 0x0000006800027810 */ /* 0x000fe40007ffe0ff */
[----:B------:R-:W-:-:S02]  /*3460*/  FSEL R64, R64, -INF , !P4 ;  /* 0xff80000040407808 */ /* 0x000fc40006000000 */
[----:B------:R-:W-:Y:S02]  /*3470*/  FMNMX.FTZ R17, R86, R17, !PT ;  /* 0x0000001156117209 */ /* 0x000fe40007810000 */
[----:B------:R-:W-:Y:S02]  /*3480*/  FMNMX.FTZ R15, R38, R15, !PT ;  /* 0x0000000f260f7209 */ /* 0x000fe40007810000 */
[----:B------:R-:W-:Y:S02]  /*3490*/  ISETP.GE.AND P5, PT, R2, R104, PT ;  /* 0x000000680200720c */ /* 0x000fe40003fa6270 */
[----:B------:R-:W-:Y:S02]  /*34a0*/  IADD3 R13, R0, 0x69, RZ ;  /* 0x00000069000d7810 */ /* 0x000fe40007ffe0ff */
[----:B------:R-:W-:Y:S02]  /*34b0*/  FSEL R50, R65, -INF , !P3 ;  /* 0xff80000041327808 */ /* 0x000fe40005800000 */
[----:B------:R-:W-:-:S02]  /*34c0*/  FMNMX.FTZ R17, R64, R17, !PT ;  /* 0x0000001140117209 */ /* 0x000fc40007810000 */
[----:B------:R-:W-:Y:S02]  /*34d0*/  FSEL R54, R71, -INF , !P2 ;  /* 0xff80000047367808 */ /* 0x000fe40005000000 */
[----:B------:R-:W-:Y:S02]  /*34e0*/  FMNMX.FTZ R15, R42, R15, !PT ;  /* 0x0000000f2a0f7209 */ /* 0x000fe40007810000 */
[----:B------:R-:W-:Y:S02]  /*34f0*/  IADD3 R11, R0, 0x70, RZ ;  /* 0x00000070000b7810 */ /* 0x000fe40007ffe0ff */
[----:B------:R-:W-:Y:S02]  /*3500*/  ISETP.GE.AND P4, PT, R13, R104, PT ;  /* 0x000000680d00720c */ /* 0x000fe40003f86270 */
        /* <DEDUP_REMOVED lines=8> */
[----:B------:R-:W-:Y:S02]  /*3590*/  ISETP.GE.AND P2, PT, R2, R103, PT ;  /* 0x000000670200720c */ /* 0x000fe40003f46270 */
[----:B------:R-:W-:Y:S02]  /*35a0*/  FSEL R36, R67, -INF , !P0 ;  /* 0xff80000043247808 */ /* 0x000fe40004000000 */
[----:B------:R-:W-:Y:S02]  /*35b0*/  FMNMX.FTZ R15, R66, R15, !PT ;  /* 0x0000000f420f7209 */ /* 0x000fe40007810000 */
[----:B------:R-:W-:Y:S02]  /*35c0*/  IADD3 R2, R0, 0x78, RZ ;  /* 0x0000007800027810 */ /* 0x000fe40007ffe0ff */
[----:B------:R-:W-:Y:S02]  /*35d0*/  ISETP.GE.AND P5, PT, R10, R104, PT ;  /* 0x000000680a00720c */ /* 0x000fe40003fa6270 */
[----:B------:R-:W-:-:S02]  /*35e0*/  FSEL R56, R56, -INF , !P3 ;  /* 0xff80000038387808 */ /* 0x000fc40005800000 */
[----:B------:R-:W-:Y:S02]  /*35f0*/  FMNMX.FTZ R17, R34, R17, !PT ;  /* 0x0000001122117209 */ /* 0x000fe40007810000 */
        /* <DEDUP_REMOVED lines=18> */
[----:B------:R-:W-:Y:S01]  /*3720*/  ISETP.GE.AND P1, PT, R2, R103, PT ;  /* 0x000000670200720c */ /* 0x000fe20003f26270 */
[----:B------:R-:W-:Y:S01]  /*3730*/  LDSM.16.MT88.4 R16, [R137+0x3400] ;  /* 0x003400008910783b */ /* 0x000fe20000004200 */
[----:B------:R-:W-:Y:S02]  /*3740*/  FSEL R28, R59, -INF , !P0 ;  /* 0xff8000003b1c7808 */ /* 0x000fe40004000000 */
[----:B------:R-:W-:Y:S02]  /*3750*/  FMNMX.FTZ R15, R30, R15, !PT ;  /* 0x0000000f1e0f7209 */ /* 0x000fe40007810000 */
[----:B------:R-:W-:Y:S02]  /*3760*/  FMNMX.FTZ R13, R25, R14, !PT ;  /* 0x0000000e190d7209 */ /* 0x000fe40007810000 */
[----:B------:R-:W-:-:S02]  /*3770*/  ISETP.GE.AND P0, PT, R0, R103, PT ;  /* 0x000000670000720c */ /* 0x000fc40003f06270 */
[----:B------:R-:W-:Y:S01]  /*3780*/  FSEL R26, R46, -INF , !P1 ;  /* 0xff8000002e1a7808 */ /* 0x000fe20004800000 */
[----:B------:R-:W1:Y:S01]  /*3790*/  SHFL.BFLY PT, R14, R13, 0x2, 0x1f ;  /* 0x0c401f000d0e7f89 */ /* 0x000e6200000e0000 */
[----:B------:R-:W-:Y:S02]  /*37a0*/  FMNMX.FTZ R15, R28, R15, !PT ;  /* 0x0000000f1c0f7209 */ /* 0x000fe40007810000 */
[----:B------:R-:W-:Y:S02]  /*37b0*/  FSEL R24, R47, -INF , !P0 ;  /* 0xff8000002f187808 */ /* 0x000fe40004000000 */
[----:B------:R-:W-:-:S04]  /*37c0*/  FMNMX.FTZ R15, R26, R15, !PT ;  /* 0x0000000f1a0f7209 */ /* 0x000fc80007810000 */
[----:B------:R-:W-:-:S05]  /*37d0*/  FMNMX.FTZ R10, R24, R15, !PT ;  /* 0x0000000f180a7209 */ /* 0x000fca0007810000 */
[----:B------:R-:W2:Y:S01]  /*37e0*/  SHFL.BFLY PT, R11, R10, 0x2, 0x1f ;  /* 0x0c401f000a0b7f89 */ /* 0x000ea200000e0000 */
[----:B-1----:R-:W-:-:S05]  /*37f0*/  FMNMX.FTZ R13, R13, R14, !PT ;  /* 0x0000000e0d0d7209 */ /* 0x002fca0007810000 */
[----:B------:R-:W1:Y:S01]  /*3800*/  SHFL.BFLY PT, R2, R13, 0x1, 0x1f ;  /* 0x0c201f000d027f89 */ /* 0x000e6200000e0000 */
[----:B--2---:R-:W-:-:S05]  /*3810*/  FMNMX.FTZ R11, R10, R11, !PT ;  /* 0x0000000b0a0b7209 */ /* 0x004fca0007810000 */
[----:B------:R-:W2:Y:S01]  /*3820*/  SHFL.BFLY PT, R0, R11, 0x1, 0x1f ;  /* 0x0c201f000b007f89 */ /* 0x000ea200000e0000 */
[----:B-1----:R-:W-:-:S04]  /*3830*/  FMNMX.FTZ R2, R13, R2, !PT ;  /* 0x000000020d027209 */ /* 0x002fc80007810000 */
[C---:B------:R-:W-:Y:S01]  /*3840*/  FSETP.NEU.FTZ.AND P0, PT, R2.reuse, -INF , PT ;  /* 0xff8000000200780b */ /* 0x040fe20003f1d000 */
[----:B------:R-:W-:-:S05]  /*3850*/  FMUL.FTZ R27, R2, c[0x0][0x23c] ;  /* 0x00008f00021b7a20 */ /* 0x000fca0000410000 */
[----:B------:R-:W-:Y:S02]  /*3860*/  FSEL R27, R27, RZ, P0 ;  /* 0x000000ff1b1b7208 */ /* 0x000fe40000000000 */
[----:B--2---:R-:W-:-:S03]  /*3870*/  FMNMX.FTZ R0, R11, R0, !PT ;  /* 0x000000000b007209 */ /* 0x004fc60007810000 */
[--C-:B------:R-:W-:Y:S02]  /*3880*/  FFMA.FTZ R92, R7, c[0x0][0x23c], -R27.reuse ;  /* 0x00008f00075c7a23 */ /* 0x100fe4000001081b */
[----:B------:R-:W-:Y:S01]  /*3890*/  FFMA.FTZ R31, R136, c[0x0][0x23c], -R27 ;  /* 0x00008f00881f7a23 */ /* 0x000fe2000001081b */
[C---:B------:R-:W-:Y:S01]  /*38a0*/  FSETP.NEU.FTZ.AND P0, PT, R0.reuse, -INF , PT ;  /* 0xff8000000000780b */ /* 0x040fe20003f1d000 */
[----:B------:R-:W-:Y:S02]  /*38b0*/  FMUL.FTZ R7, R0, c[0x0][0x23c] ;  /* 0x00008f0000077a20 */ /* 0x000fe40000410000 */
[----:B------:R-:W-:Y:S01]  /*38c0*/  IMAD R136, R4, 0x2, R137 ;  /* 0x0000000204887824 */ /* 0x000fe200078e0289 */
[----:B------:R-:W-:Y:S01]  /*38d0*/  MUFU.EX2 R92, R92 ;  /* 0x0000005c005c7308 */ /* 0x000fe20000000800 */
[--C-:B------:R-:W-:Y:S01]  /*38e0*/  FFMA.FTZ R44, R98, c[0x0][0x23c], -R27.reuse ;  /* 0x00008f00622c7a23 */ /* 0x100fe2000001081b */
[----:B------:R-:W-:Y:S01]  /*38f0*/  FSEL R7, R7, RZ, P0 ;  /* 0x000000ff07077208 */ /* 0x000fe20000000000 */
[--C-:B------:R-:W-:Y:S01]  /*3900*/  FFMA.FTZ R33, R12, c[0x0][0x23c], -R27.reuse ;  /* 0x00008f000c217a23 */ /* 0x100fe2000001081b */
[----:B------:R-:W-:Y:S01]  /*3910*/  ISETP.GE.AND P0, PT, R100, 0x2, PT ;  /* 0x000000026400780c */ /* 0x000fe20003f06270 */
[----:B------:R-:W-:Y:S01]  /*3920*/  FFMA.FTZ R90, R90, c[0x0][0x23c], -R27 ;  /* 0x00008f005a5a7a23 */ /* 0x000fe2000001081b */
[----:B------:R-:W-:Y:S01]  /*3930*/  LDSM.16.MT88.4 R12, [R136+0x3400] ;  /* 0x00340000880c783b */ /* 0x000fe20000004200 */
[--C-:B------:R-:W-:Y:S01]  /*3940*/  FFMA.FTZ R98, R9, c[0x0][0x23c], -R7.reuse ;  /* 0x00008f0009627a23 */ /* 0x100fe20000010807 */
[----:B------:R-:W-:Y:S01]  /*3950*/  MUFU.EX2 R31, R31 ;  /* 0x0000001f001f7308 */ /* 0x000fe20000000800 */
[----:B------:R-:W-:-:S02]  /*3960*/  FFMA.FTZ R35, R8, c[0x0][0x23c], -R7 ;  /* 0x00008f0008237a23 */ /* 0x000fc40000010807 */
[--C-:B------:R-:W-:Y:S01]  /*3970*/  FFMA.FTZ R108, R108, c[0x0][0x23c], -R7.reuse ;  /* 0x00008f006c6c7a23 */ /* 0x100fe20000010807 */
[----:B------:R-:W1:Y:S01]  /*3980*/  LDSM.16.MT88.4 R8, [R136+0x3000] ;  /* 0x003000008808783b */ /* 0x000e620000004200 */
[----:B------:R-:W-:Y:S02]  /*3990*/  FFMA.FTZ R39, R80, c[0x0][0x23c], -R7 ;  /* 0x00008f0050277a23 */ /* 0x000fe40000010807 */
[--C-:B------:R-:W-:Y:S01]  /*39a0*/  FFMA.FTZ R21, R82, c[0x0][0x23c], -R27.reuse ;  /* 0x00008f0052157a23 */ /* 0x100fe2000001081b */
[----:B------:R-:W2:Y:S01]  /*39b0*/  MUFU.EX2 R33, R33 ;  /* 0x0000002100217308 */ /* 0x000ea20000000800 */
[--C-:B------:R-:W-:Y:S02]  /*39c0*/  FFMA.FTZ R4, R81, c[0x0][0x23c], -R27.reuse ;  /* 0x00008f0051047a23 */ /* 0x100fe4000001081b */
[----:B------:R-:W-:Y:S02]  /*39d0*/  FFMA.FTZ R3, R29, c[0x0][0x23c], -R27 ;  /* 0x00008f001d037a23 */ /* 0x000fe4000001081b */
[----:B------:R-:W-:-:S02]  /*39e0*/  FFMA.FTZ R23, R87, c[0x0][0x23c], -R7 ;  /* 0x00008f0057177a23 */ /* 0x000fc40000010807 */
[--C-:B------:R-:W-:Y:S01]  /*39f0*/  FFMA.FTZ R46, R85, c[0x0][0x23c], -R7.reuse ;  /* 0x00008f00552e7a23 */ /* 0x100fe20000010807 */
[----:B------:R-:W3:Y:S01]  /*3a00*/  MUFU.EX2 R90, R90 ;  /* 0x0000005a005a7308 */ /* 0x000ee20000000800 */
[--C-:B------:R-:W-:Y:S02]  /*3a10*/  FFMA.FTZ R58, R55, c[0x0][0x23c], -R7.reuse ;  /* 0x00008f00373a7a23 */ /* 0x100fe40000010807 */
[----:B------:R-:W-:Y:S02]  /*3a20*/  FFMA.FTZ R29, R128, c[0x0][0x23c], -R7 ;  /* 0x00008f00801d7a23 */ /* 0x000fe40000010807 */
[--C-:B------:R-:W-:Y:S02]  /*3a30*/  FFMA.FTZ R45, R122, c[0x0][0x23c], -R27.reuse ;  /* 0x00008f007a2d7a23 */ /* 0x100fe4000001081b */
[----:B------:R-:W-:Y:S01]  /*3a40*/  FFMA.FTZ R128, R116, c[0x0][0x23c], -R27 ;  /* 0x00008f0074807a23 */ /* 0x000fe2000001081b */
[----:B------:R-:W-:Y:S01]  /*3a50*/  MUFU.EX2 R98, R98 ;  /* 0x0000006200627308 */ /* 0x000fe20000000800 */
[----:B--2---:R-:W-:Y:S01]  /*3a60*/  F2FP.BF16.PACK_AB R80, R33, R92 ;  /* 0x0000005c2150723e */ /* 0x004fe200000010ff */
[----:B------:R-:W-:-:S02]  /*3a70*/  FFMA.FTZ R122, R114, c[0x0][0x23c], -R7 ;  /* 0x00008f00727a7a23 */ /* 0x000fc40000010807 */
[----:B------:R-:W-:Y:S02]  /*3a80*/  FFMA.FTZ R41, R37, c[0x0][0x23c], -R7 ;  /* 0x00008f0025297a23 */ /* 0x000fe40000010807 */
[--C-:B------:R-:W-:Y:S02]  /*3a90*/  FFMA.FTZ R116, R51, c[0x0][0x23c], -R27.reuse ;  /* 0x00008f0033747a23 */ /* 0x100fe4000001081b */
[----:B------:R-:W2:Y:S01]  /*3aa0*/  MUFU.EX2 R35, R35 ;  /* 0x0000002300237308 */ /* 0x000ea20000000800 */
[----:B---3--:R-:W-:Y:S01]  /*3ab0*/  F2FP.BF16.PACK_AB R82, R31, R90 ;  /* 0x0000005a1f52723e */ /* 0x008fe200000010ff */
[----:B------:R-:W-:Y:S02]  /*3ac0*/  FFMA.FTZ R43, R53, c[0x0][0x23c], -R27 ;  /* 0x00008f00352b7a23 */ /* 0x000fe4000001081b */
[--C-:B------:R-:W-:Y:S02]  /*3ad0*/  FFMA.FTZ R114, R49, c[0x0][0x23c], -R7.reuse ;  /* 0x00008f0031727a23 */ /* 0x100fe40000010807 */
[----:B------:R-:W-:-:S02]  /*3ae0*/  FFMA.FTZ R37, R164, c[0x0][0x23c], -R7 ;  /* 0x00008f00a4257a23 */ /* 0x000fc40000010807 */
[----:B------:R-:W-:Y:S01]  /*3af0*/  MUFU.EX2 R108, R108 ;  /* 0x0000006c006c7308 */ /* 0x000fe20000000800 */
[----:B------:R-:W-:Y:S02]  /*3b00*/  FFMA.FTZ R164, R126, c[0x0][0x23c], -R27 ;  /* 0x00008f007ea47a23 */ /* 0x000fe4000001081b */
[----:B------:R-:W-:Y:S02]  /*3b10*/  FFMA.FTZ R53, R130, c[0x0][0x23c], -R7 ;  /* 0x00008f0082357a23 */ /* 0x000fe40000010807 */
        /* <DEDUP_REMOVED lines=8> */
[----:B------:R-:W-:Y:S02]  /*3ba0*/  FFMA.FTZ R124, R124, c[0x0][0x23c], -R7 ;  /* 0x00008f007c7c7a23 */ /* 0x000fe40000010807 */
[--C-:B------:R-:W-:Y:S02]  /*3bb0*/  FFMA.FTZ R132, R88, c[0x0][0x23c], -R27.reuse ;  /* 0x00008f0058847a23 */ /* 0x100fe4000001081b */
[----:B------:R-:W-:Y:S02]  /*3bc0*/  FFMA.FTZ R59, R106, c[0x0][0x23c], -R27 ;  /* 0x00008f006a3b7a23 */ /* 0x000fe4000001081b */
[----:B------:R-:W-:Y:S01]  /*3bd0*/  FFMA.FTZ R61, R96, c[0x0][0x23c], -R7 ;  /* 0x00008f00603d7a23 */ /* 0x000fe20000010807 */
[----:B---3--:R-:W-:Y:S01]  /*3be0*/  F2FP.BF16.PACK_AB R83, R39, R108 ;  /* 0x0000006c2753723e */ /* 0x008fe200000010ff */
[----:B------:R-:W2:Y:S01]  /*3bf0*/  MUFU.EX2 R21, R21 ;  /* 0x0000001500157308 */ /* 0x000ea20000000800 */
[----:B------:R-:W-:-:S02]  /*3c00*/  FFMA.FTZ R106, R112, c[0x0][0x23c], -R27 ;  /* 0x00008f00706a7a23 */ /* 0x000fc4000001081b */
[----:B------:R-:W-:Y:S02]  /*3c10*/  FFMA.FTZ R57, R120, c[0x0][0x23c], -R27 ;  /* 0x00008f0078397a23 */ /* 0x000fe4000001081b */
[--C-:B------:R-:W-:Y:S01]  /*3c20*/  FFMA.FTZ R96, R110, c[0x0][0x23c], -R7.reuse ;  /* 0x00008f006e607a23 */ /* 0x100fe20000010807 */
[C---:B------:R-:W-:Y:S01]  /*3c30*/  HMMA.16816.F32.BF16 R68, R80.reuse, R72, RZ ;  /* 0x000000485044723c */ /* 0x040fe200000418ff */
[--C-:B------:R-:W-:Y:S01]  /*3c40*/  FFMA.FTZ R88, R118, c[0x0][0x23c], -R7.reuse ;  /* 0x00008f0076587a23 */ /* 0x100fe20000010807 */
[----:B------:R-:W-:Y:S01]  /*3c50*/  MUFU.EX2 R4, R4 ;  /* 0x0000000400047308 */ /* 0x000fe20000000800 */
[----:B------:R-:W-:Y:S02]  /*3c60*/  FFMA.FTZ R55, R94, c[0x0][0x23c], -R7 ;  /* 0x00008f005e377a23 */ /* 0x000fe40000010807 */
[--C-:B------:R-:W-:Y:S02]  /*3c70*/  FFMA.FTZ R65, R40, c[0x0][0x23c], -R27.reuse ;  /* 0x00008f0028417a23 */ /* 0x100fe4000001081b */
[--C-:B------:R-:W-:Y:S01]  /*3c80*/  FFMA.FTZ R52, R52, c[0x0][0x23c], -R27.reuse ;  /* 0x00008f0034347a23 */ /* 0x100fe2000001081b */
[----:B------:R-:W-:Y:S01]  /*3c90*/  HMMA.16816.F32.BF16 R72, R80, R74, RZ ;  /* 0x0000004a5048723c */ /* 0x000fe200000418ff */
[--C-:B------:R-:W-:Y:S01]  /*3ca0*/  FFMA.FTZ R63, R84, c[0x0][0x23c], -R27.reuse ;  /* 0x00008f00543f7a23 */ /* 0x100fe2000001081b */
[----:B------:R-:W3:Y:S01]  /*3cb0*/  MUFU.EX2 R3, R3 ;  /* 0x0000000300037308 */ /* 0x000ee20000000800 */
[----:B------:R-:W-:-:S02]  /*3cc0*/  FFMA.FTZ R40, R86, c[0x0][0x23c], -R27 ;  /* 0x00008f0056287a23 */ /* 0x000fc4000001081b */
[--C-:B------:R-:W-:Y:S02]  /*3cd0*/  FFMA.FTZ R67, R48, c[0x0][0x23c], -R7.reuse ;  /* 0x00008f0030437a23 */ /* 0x100fe40000010807 */
[--C-:B------:R-:W-:Y:S01]  /*3ce0*/  FFMA.FTZ R38, R38, c[0x0][0x23c], -R7.reuse ;  /* 0x00008f0026267a23 */ /* 0x100fe20000010807 */
[C---:B-1----:R-:W-:Y:S01]  /*3cf0*/  HMMA.16816.F32.BF16 R76, R80.reuse, R8, RZ ;  /* 0x00000008504c723c */ /* 0x042fe200000418ff */
[----:B------:R-:W-:Y:S01]  /*3d00*/  FFMA.FTZ R42, R42, c[0x0][0x23c], -R7 ;  /* 0x00008f002a2a7a23 */ /* 0x000fe20000010807 */
[----:B------:R-:W-:Y:S01]  /*3d10*/  MUFU.EX2 R23, R23 ;  /* 0x0000001700177308 */ /* 0x000fe20000000800 */
[----:B------:R-:W-:Y:S02]  /*3d20*/  FADD.FTZ R35, R98, R35 ;  /* 0x0000002362237221 */ /* 0x000fe40000010000 */
[--C-:B------:R-:W-:Y:S02]  /*3d30*/  FFMA.FTZ R48, R64, c[0x0][0x23c], -R27.reuse ;  /* 0x00008f0040307a23 */ /* 0x100fe4000001081b */
[----:B--2---:R-:W-:Y:S01]  /*3d40*/  F2FP.BF16.PACK_AB R8, R21, R44 ;  /* 0x0000002c1508723e */ /* 0x004fe200000010ff */
[----:B------:R-:W-:Y:S01]  /*3d50*/  HMMA.16816.F32.BF16 R80, R80, R10, RZ ;  /* 0x0000000a5050723c */ /* 0x000fe200000418ff */
[----:B------:R-:W-:Y:S01]  /*3d60*/  FFMA.FTZ R34, R34, c[0x0][0x23c], -R27 ;  /* 0x00008f0022227a23 */ /* 0x000fe2000001081b */
[----:B------:R-:W1:Y:S01]  /*3d70*/  MUFU.EX2 R46, R46 ;  /* 0x0000002e002e7308 */ /* 0x000e620000000800 */
[----:B------:R-:W-:-:S02]  /*3d80*/  FFMA.FTZ R87, R66, c[0x0][0x23c], -R7 ;  /* 0x00008f0042577a23 */ /* 0x000fc40000010807 */
[--C-:B------:R-:W-:Y:S02]  /*3d90*/  FFMA.FTZ R36, R36, c[0x0][0x23c], -R7.reuse ;  /* 0x00008f0024247a23 */ /* 0x100fe40000010807 */
[----:B---3--:R-:W-:Y:S01]  /*3da0*/  F2FP.BF16.PACK_AB R10, R3, R4 ;  /* 0x00000004030a723e */ /* 0x008fe200000010ff */
[--C-:B------:R-:W-:Y:S02]  /*3db0*/  FFMA.FTZ R32, R32, c[0x0][0x23c], -R7.reuse ;  /* 0x00008f0020207a23 */ /* 0x100fe40000010807 */
[----:B------:R-:W-:Y:S01]  /*3dc0*/  MUFU.EX2 R58, R58 ;  /* 0x0000003a003a7308 */ /* 0x000fe20000000800 */
[--C-:B------:R-:W-:Y:S02]  /*3dd0*/  FFMA.FTZ R28, R28, c[0x0][0x23c], -R7.reuse ;  /* 0x00008f001c1c7a23 */ /* 0x100fe40000010807 */
[----:B------:R-:W-:-:S05]  /*3de0*/  FFMA.FTZ R26, R26, c[0x0][0x23c], -R7 ;  /* 0x00008f001a1a7a23 */ /* 0x000fca0000010807 */
[----:B------:R-:W2:Y:S01]  /*3df0*/  MUFU.EX2 R29, R29 ;  /* 0x0000001d001d7308 */ /* 0x000ea20000000800 */
[----:B-1----:R-:W-:-:S07]  /*3e00*/  F2FP.BF16.PACK_AB R9, R46, R23 ;  /* 0x000000172e09723e */ /* 0x002fce00000010ff */
[----:B------:R-:W-:Y:S01]  /*3e10*/  MUFU.EX2 R128, R128 ;  /* 0x0000008000807308 */ /* 0x000fe20000000800 */
[----:B--2---:R-:W-:-:S07]  /*3e20*/  F2FP.BF16.PACK_AB R11, R29, R58 ;  /* 0x0000003a1d0b723e */ /* 0x004fce00000010ff */
[----:B------:R-:W1:Y:S01]  /*3e30*/  MUFU.EX2 R45, R45 ;  /* 0x0000002d002d7308 */ /* 0x000e620000000800 */
[C---:B------:R-:W-:Y:S07]  /*3e40*/  HMMA.16816.F32.BF16 R68, R8.reuse, R16, R68 ;  /* 0x000000100844723c */ /* 0x040fee0000041844 */
[----:B------:R-:W-:Y:S01]  /*3e50*/  MUFU.EX2 R116, R116 ;  /* 0x0000007400747308 */ /* 0x000fe20000000800 */
[C---:B------:R-:W-:Y:S01]  /*3e60*/  HMMA.16816.F32.BF16 R72, R8.reuse, R18, R72 ;  /* 0x000000120848723c */ /* 0x040fe20000041848 */
[----:B------:R-:W2:Y:S06]  /*3e70*/  LDSM.16.MT88.4 R16, [R137+0x3800] ;  /* 0x003800008910783b */ /* 0x000eac0000004200 */
[----:B------:R-:W3:Y:S01]  /*3e80*/  MUFU.EX2 R43, R43 ;  /* 0x0000002b002b7308 */ /* 0x000ee20000000800 */
[C---:B------:R-:W-:Y:S07]  /*3e90*/  HMMA.16816.F32.BF16 R76, R8.reuse, R12, R76 ;  /* 0x0000000c084c723c */ /* 0x040fee000004184c */
        /* <DEDUP_REMOVED lines=58> */
[----:B------:R-:W-:Y:S01]  /*4240*/  FFMA.FTZ R11, R54, c[0x0][0x23c], -R7 ;  /* 0x00008f00360b7a23 */ /* 0x000fe20000010807 */
[----:B-1----:R-:W-:Y:S01]  /*4250*/  F2FP.BF16.PACK_AB R8, R52, R65 ;  /* 0x000000413408723e */ /* 0x002fe200000010ff */
[----:B------:R-:W-:-:S05]  /*4260*/  FADD.FTZ R9, R92, R33 ;  /* 0x000000215c097221 */ /* 0x000fca0000010000 */
[----:B------:R-:W-:Y:S01]  /*4270*/  MUFU.EX2 R42, R42 ;  /* 0x0000002a002a7308 */ /* 0x000fe20000000800 */
[----:B------:R-:W-:Y:S01]  /*4280*/  FADD.FTZ R54, R108, R35 ;  /* 0x000000236c367221 */ /* 0x000fe20000010000 */
[----:B---3--:R-:W-:Y:S01]  /*4290*/  F2FP.BF16.PACK_AB R10, R40, R63 ;  /* 0x0000003f280a723e */ /* 0x008fe200000010ff */
[----:B------:R-:W-:Y:S02]  /*42a0*/  FADD.FTZ R90, R90, R9 ;  /* 0x000000095a5a7221 */ /* 0x000fe40000010000 */
[----:B------:R-:W-:Y:S02]  /*42b0*/  FADD.FTZ R54, R39, R54 ;  /* 0x0000003627367221 */ /* 0x000fe40000010000 */
        /* <DEDUP_REMOVED lines=8> */
[--C-:B------:R-:W-:Y:S02]  /*4340*/  FFMA.FTZ R31, R50, c[0x0][0x23c], -R27.reuse ;  /* 0x00008f00321f7a23 */ /* 0x100fe4000001081b */
[----:B------:R-:W-:Y:S02]  /*4350*/  FFMA.FTZ R50, R22, c[0x0][0x23c], -R27 ;  /* 0x00008f0016327a23 */ /* 0x000fe4000001081b */
[----:B------:R-:W-:Y:S02]  /*4360*/  FADD.FTZ R4, R4, R21 ;  /* 0x0000001504047221 */ /* 0x000fe40000010000 */
[----:B------:R-:W-:Y:S01]  /*4370*/  FADD.FTZ R58, R58, R23 ;  /* 0x000000173a3a7221 */ /* 0x000fe20000010000 */
[----:B-1----:R-:W-:Y:S01]  /*4380*/  F2FP.BF16.PACK_AB R11, R33, R42 ;  /* 0x0000002a210b723e */ /* 0x002fe200000010ff */
[----:B------:R-:W-:Y:S01]  /*4390*/  FFMA.FTZ R35, R60, c[0x0][0x23c], -R27 ;  /* 0x00008f003c237a23 */ /* 0x000fe2000001081b */
[----:B------:R-:W1:Y:S01]  /*43a0*/  MUFU.EX2 R31, R31 ;  /* 0x0000001f001f7308 */ /* 0x000e620000000800 */
[----:B------:R-:W-:-:S02]  /*43b0*/  FADD.FTZ R29, R29, R58 ;  /* 0x0000003a1d1d7221 */ /* 0x000fc40000010000 */
[----:B------:R-:W-:Y:S02]  /*43c0*/  FFMA.FTZ R85, R62, c[0x0][0x23c], -R7 ;  /* 0x00008f003e557a23 */ /* 0x000fe40000010807 */
[C---:B--2---:R-:W-:Y:S01]  /*43d0*/  HMMA.16816.F32.BF16 R76, R8.reuse, R16, R76 ;  /* 0x00000010084c723c */ /* 0x044fe2000004184c */
[----:B------:R-:W-:Y:S02]  /*43e0*/  FADD.FTZ R122, R122, R29 ;  /* 0x0000001d7a7a7221 */ /* 0x000fe40000010000 */
[----:B------:R-:W-:Y:S01]  /*43f0*/  MUFU.EX2 R35, R35 ;  /* 0x0000002300237308 */ /* 0x000fe20000000800 */
[--C-:B------:R-:W-:Y:S02]  /*4400*/  FFMA.FTZ R39, R56, c[0x0][0x23c], -R27.reuse ;  /* 0x00008f0038277a23 */ /* 0x100fe4000001081b */
[----:B------:R-:W-:Y:S02]  /*4410*/  FADD.FTZ R41, R41, R122 ;  /* 0x0000007a29297221 */ /* 0x000fe40000010000 */
[----:B------:R-:W-:Y:S01]  /*4420*/  FFMA.FTZ R16, R20, c[0x0][0x23c], -R27 ;  /* 0x00008f0014107a23 */ /* 0x000fe2000001081b */
[----:B----4-:R-:W-:Y:S01]  /*4430*/  HMMA.16816.F32.BF16 R68, R8, R12, R68 ;  /* 0x0000000c0844723c */ /* 0x010fe20000041844 */
[----:B------:R-:W2:Y:S01]  /*4440*/  LDSM.16.MT88.4 R20, [R136+0x4800] ;  /* 0x004800008814783b */ /* 0x000ea20000004200 */
[----:B------:R-:W-:Y:S01]  /*4450*/  FADD.FTZ R17, R3, R4 ;  /* 0x0000000403117221 */ /* 0x000fe20000010000 */
[----:B------:R-:W3:Y:S01]  /*4460*/  MUFU.EX2 R34, R34 ;  /* 0x0000002200227308 */ /* 0x000ee20000000800 */
[----:B------:R-:W-:-:S02]  /*4470*/  FADD.FTZ R114, R114, R41 ;  /* 0x0000002972727221 */ /* 0x000fc40000010000 */
[----:B------:R-:W-:Y:S02]  /*4480*/  FADD.FTZ R128, R128, R17 ;  /* 0x0000001180807221 */ /* 0x000fe40000010000 */
[C---:B------:R-:W-:Y:S01]  /*4490*/  HMMA.16816.F32.BF16 R72, R8.reuse, R14, R72 ;  /* 0x0000000e0848723c */ /* 0x040fe20000041848 */
[----:B------:R-:W4:Y:S01]  /*44a0*/  LDSM.16.MT88.4 R12, [R137+0x4800] ;  /* 0x00480000890c783b */ /* 0x000f220000004200 */
[----:B------:R-:W-:Y:S01]  /*44b0*/  FADD.FTZ R45, R45, R128 ;  /* 0x000000802d2d7221 */ /* 0x000fe20000010000 */
        /* <DEDUP_REMOVED lines=11> */
[----:B---3--:R-:W-:Y:S01]  /*4570*/  F2FP.BF16.PACK_AB R10, R34, R35 ;  /* 0x00000023220a723e */ /* 0x008fe200000010ff */
[----:B------:R-:W-:Y:S01]  /*4580*/  MUFU.EX2 R85, R85 ;  /* 0x0000005500557308 */ /* 0x000fe20000000800 */
[----:B------:R-:W-:Y:S02]  /*4590*/  FADD.FTZ R49, R49, R164 ;  /* 0x000000a431317221 */ /* 0x000fe40000010000 */
[----:B------:R-:W-:Y:S02]  /*45a0*/  FADD.FTZ R124, R124, R51 ;  /* 0x000000337c7c7221 */ /* 0x000fe40000010000 */
[----:B------:R-:W-:-:S02]  /*45b0*/  FADD.FTZ R126, R126, R49 ;  /* 0x000000317e7e7221 */ /* 0x000fc40000010000 */
[----:B------:R-:W-:Y:S01]  /*45c0*/  FFMA.FTZ R4, R25, c[0x0][0x23c], -R27 ;  /* 0x00008f0019047a23 */ /* 0x000fe2000001081b */
[----:B------:R-:W1:Y:S01]  /*45d0*/  MUFU.EX2 R32, R32 ;  /* 0x0000002000207308 */ /* 0x000e620000000800 */
[----:B-----5:R-:W-:Y:S01]  /*45e0*/  F2FP.BF16.PACK_AB R9, R36, R87 ;  /* 0x000000572409723e */ /* 0x020fe200000010ff */
[----:B------:R-:W-:Y:S02]  /*45f0*/  FADD.FTZ R47, R47, R126 ;  /* 0x0000007e2f2f7221 */ /* 0x000fe40000010000 */
[----:B------:R-:W-:Y:S02]  /*4600*/  FFMA.FTZ R25, R30, c[0x0][0x23c], -R7 ;  /* 0x00008f001e197a23 */ /* 0x000fe40000010807 */
[----:B------:R-:W-:Y:S02]  /*4610*/  FADD.FTZ R132, R132, R47 ;  /* 0x0000002f84847221 */ /* 0x000fe40000010000 */
[----:B------:R3:W-:Y:S01]  /*4620*/  MUFU.EX2 R3, R16 ;  /* 0x0000001000037308 */ /* 0x0007e20000000800 */
[----:B------:R-:W-:-:S02]  /*4630*/  FFMA.FTZ R7, R24, c[0x0][0x23c], -R7 ;  /* 0x00008f0018077a23 */ /* 0x000fc40000010807 */
[----:B------:R-:W-:-:S04]  /*4640*/  FADD.FTZ R59, R59, R132 ;  /* 0x000000843b3b7221 */ /* 0x000fc80000010000 */
[----:B------:R-:W-:Y:S01]  /*4650*/  FADD.FTZ R106, R106, R59 ;  /* 0x0000003b6a6a7221 */ /* 0x000fe20000010000 */
[----:B-1----:R-:W-:Y:S01]  /*4660*/  F2FP.BF16.PACK_AB R11, R32, R85 ;  /* 0x00000055200b723e */ /* 0x002fe200000010ff */
[----:B------:R-:W-:Y:S02]  /*4670*/  MUFU.EX2 R39, R39 ;  /* 0x0000002700277308 */ /* 0x000fe40000000800 */
[----:B------:R-:W-:-:S04]  /*4680*/  FADD.FTZ R106, R57, R106 ;  /* 0x0000006a396a7221 */ /* 0x000fc80000010000 */
[C---:B--2---:R-:W-:Y:S01]  /*4690*/  HMMA.16816.F32.BF16 R76, R8.reuse, R20, R76 ;  /* 0x00000014084c723c */ /* 0x044fe2000004184c */
[----:B------:R-:W-:Y:S01]  /*46a0*/  FADD.FTZ R65, R65, R106 ;  /* 0x0000006a41417221 */ /* 0x000fe20000010000 */
[----:B---3--:R-:W1:Y:S01]  /*46b0*/  LDSM.16.MT88.4 R16, [R137+0x4c00] ;  /* 0x004c00008910783b */ /* 0x008e620000004200 */
[----:B------:R-:W2:Y:S02]  /*46c0*/  MUFU.EX2 R50, R50 ;  /* 0x0000003200327308 */ /* 0x000ea40000000800 */
        /* <DEDUP_REMOVED lines=8> */
[C---:B------:R-:W-:Y:S01]  /*4750*/  HMMA.16816.F32.BF16 R72, R8.reuse, R14, R72 ;  /* 0x0000000e0848723c */ /* 0x040fe20000041848 */
[----:B------:R-:W3:Y:S01]  /*4760*/  LDSM.16.MT88.4 R12, [R136+0x4c00] ;  /* 0x004c0000880c783b */ /* 0x000ee20000004200 */
[----:B------:R-:W-:Y:S02]  /*4770*/  FADD.FTZ R48, R48, R63 ;  /* 0x0000003f30307221 */ /* 0x000fe40000010000 */
[----:B------:R-:W-:Y:S01]  /*4780*/  FADD.FTZ R88, R55, R88 ;  /* 0x0000005837587221 */ /* 0x000fe20000010000 */
[----:B------:R-:W4:Y:S01]  /*4790*/  MUFU.EX2 R28, R28 ;  /* 0x0000001c001c7308 */ /* 0x000f220000000800 */
        /* <DEDUP_REMOVED lines=8> */
[----:B--2---:R-:W-:Y:S01]  /*4820*/  F2FP.BF16.PACK_AB R8, R50, R39 ;  /* 0x000000273208723e */ /* 0x004fe200000010ff */
[----:B------:R-:W-:Y:S02]  /*4830*/  FADD.FTZ R39, R39, R34 ;  /* 0x0000002227277221 */ /* 0x000fe40000010000 */
[----:B------:R-:W-:Y:S01]  /*4840*/  FADD.FTZ R42, R33, R42 ;  /* 0x0000002a212a7221 */ /* 0x000fe20000010000 */
[----:B------:R-:W-:Y:S01]  /*4850*/  MUFU.EX2 R26, R26 ;  /* 0x0000001a001a7308 */ /* 0x000fe20000000800 */
[----:B----4-:R-:W-:Y:S01]  /*4860*/  F2FP.BF16.PACK_AB R9, R28, R25 ;  /* 0x000000191c09723e */ /* 0x010fe200000010ff */
[----:B------:R-:W-:-:S02]  /*4870*/  FADD.FTZ R50, R50, R39 ;  /* 0x0000002732327221 */ /* 0x000fc40000010000 */
[----:B------:R-:W-:-:S04]  /*4880*/  FADD.FTZ R87, R87, R42 ;  /* 0x0000002a57577221 */ /* 0x000fc80000010000 */
[----:B------:R-:W2:Y:S01]  /*4890*/  MUFU.EX2 R7, R7 ;  /* 0x0000000700077308 */ /* 0x000ea20000000800 */
[----:B------:R-:W-:Y:S01]  /*48a0*/  FADD.FTZ R36, R36, R87 ;  /* 0x0000005724247221 */ /* 0x000fe20000010000 */
[C---:B-----5:R-:W-:Y:S01]  /*48b0*/  F2FP.BF16.PACK_AB R10, R4.reuse, R3 ;  /* 0x00000003040a723e */ /* 0x060fe200000010ff */
        /* <DEDUP_REMOVED lines=8> */
[----:B-1----:R-:W-:Y:S03]  /*4940*/  HMMA.16816.F32.BF16 R68, R8, R16, R68 ;  /* 0x000000100844723c */ /* 0x002fe60000041844 */
[----:B------:R-:W-:-:S05]  /*4950*/  FADD.FTZ R160, R7, R26 ;  /* 0x0000001a07a07221 */ /* 0x000fca0000010000 */
[C---:B------:R-:W-:Y:S08]  /*4960*/  HMMA.16816.F32.BF16 R72, R8.reuse, R18, R72 ;  /* 0x000000120848723c */ /* 0x040ff00000041848 */
[C---:B---3--:R-:W-:Y:S08]  /*4970*/  HMMA.16816.F32.BF16 R76, R8.reuse, R12, R76 ;  /* 0x0000000c084c723c */ /* 0x048ff0000004184c */
        /* <DEDUP_REMOVED lines=64> */
.L_x_4174:
[----:B------:R-:W-:-:S04]  /*4d80*/  LEA R3, -R5, RZ, 0x7 ;  /* 0x000000ff05037211 */ /* 0x000fc800078e39ff */
[----:B------:R-:W-:Y:S02]  /*4d90*/  SHF.R.S32.HI R6, RZ, 0x1f, R3 ;  /* 0x0000001fff067819 */ /* 0x000fe40000011403 */
.L_x_4175:
        /* <DEDUP_REMOVED lines=8> */
[----:B------:R-:W-:-:S02]  /*4e20*/  IADD3 R10, P1, R8, R7, RZ ;  /* 0x00000007080a7210 */ /* 0x000fc40007f3e0ff */
[----:B------:R-:W-:Y:S01]  /*4e30*/  LOP3.LUT R3, R122, R105, RZ, 0xfc, !PT ;  /* 0x000000697a037212 */ /* 0x000fe200078efcff */
        /* <DEDUP_REMOVED lines=8> */
[----:B------:R-:W-:Y:S01]  /*4ec0*/  IMAD.X R21, R11, 0x1, R4, P0 ;  /* 0x000000010b157824 */ /* 0x000fe200000e0604 */
[----:B------:R-:W-:Y:S01]  /*4ed0*/  ISETP.GE.AND P0, PT, R100, 0x3, PT ;  /* 0x000000036400780c */ /* 0x000fe20003f06270 */
[----:B------:R2:W-:Y:S04]  /*4ee0*/  LDGSTS.E.BYPASS.LTC128B.128 [R149+0x4000], [R10.64] ;  /* 0x040000000a957fae */ /* 0x0005e8000b901d4c */
[----:B------:R3:W-:Y:S04]  /*4ef0*/  LDGSTS.E.BYPASS.LTC128B.128 [R149+0x4800], [R20.64] ;  /* 0x0480000014957fae */ /* 0x0007e8000b901d4c */
[----:B------:R-:W-:Y:S04]  /*4f00*/  LDSM.16.M88.4 R88, [R141] ;  /* 0x000000008d58783b */ /* 0x000fe80000000200 */
[----:B------:R-:W4:Y:S04]  /*4f10*/  LDSM.16.M88.4 R32, [R139+0x1000] ;  /* 0x001000008b20783b */ /* 0x000f280000000200 */
[----:B------:R-:W5:Y:S04]  /*4f20*/  LDSM.16.M88.4 R24, [R139+0x1400] ;  /* 0x001400008b18783b */ /* 0x000f680000000200 */
[----:B------:R-:W-:Y:S04]  /*4f30*/  LDSM.16.M88.4 R84, [R140] ;  /* 0x000000008c54783b */ /* 0x000fe80000000200 */
[----:B------:R-:W1:Y:S04]  /*4f40*/  LDSM.16.M88.4 R40, [R138] ;  /* 0x000000008a28783b */ /* 0x000e680000000200 */
[----:B------:R-:W1:Y:S04]  /*4f50*/  LDSM.16.M88.4 R52, [R139+0x2400] ;  /* 0x002400008b34783b */ /* 0x000e680000000200 */
[----:B------:R-:W3:Y:S04]  /*4f60*/  LDSM.16.M88.4 R16, [R139+0x1800] ;  /* 0x001800008b10783b */ /* 0x000ee80000000200 */
[----:B------:R-:W1:Y:S04]  /*4f70*/  LDSM.16.M88.4 R12, [R138+0x400] ;  /* 0x000400008a0c783b */ /* 0x000e680000000200 */
[----:B--2---:R-:W2:Y:S04]  /*4f80*/  LDSM.16.M88.4 R8, [R139+0x1c00] ;  /* 0x001c00008b08783b */ /* 0x004ea80000000200 */
[----:B------:R-:W1:Y:S04]  /*4f90*/  LDSM.16.M88.4 R64, [R138+0x1400] ;  /* 0x001400008a40783b */ /* 0x000e680000000200 */
[----:B------:R-:W2:Y:S01]  /*4fa0*/  LDSM.16.M88.4 R4, [R138+0x800] ;  /* 0x000800008a04783b */ /* 0x000ea20000000200 */
        /* <DEDUP_REMOVED lines=8> */
[----:B------:R-:W-:Y:S08]  /*5030*/  HMMA.16816.F32.BF16 R24, R88, R26, RZ ;  /* 0x0000001a5818723c */ /* 0x000ff000000418ff */
[C---:B-1----:R-:W-:Y:S08]  /*5040*/  HMMA.16816.F32.BF16 R36, R84.reuse, R40, R36 ;  /* 0x000000285424723c */ /* 0x042ff00000041824 */
[----:B------:R-:W-:Y:S01]  /*5050*/  HMMA.16816.F32.BF16 R32, R84, R42, R32 ;  /* 0x0000002a5420723c */ /* 0x000fe20000041820 */
[----:B------:R-:W1:Y:S07]  /*5060*/  LDSM.16.M88.4 R40, [R138+0xc00] ;  /* 0x000c00008a28783b */ /* 0x000e6e0000000200 */
[C---:B------:R-:W-:Y:S08]  /*5070*/  HMMA.16816.F32.BF16 R56, R88.reuse, R52, RZ ;  /* 0x000000345838723c */ /* 0x040ff000000418ff */
[C---:B------:R-:W-:Y:S08]  /*5080*/  HMMA.16816.F32.BF16 R52, R88.reuse, R54, RZ ;  /* 0x000000365834723c */ /* 0x040ff000000418ff */
[----:B---3--:R-:W-:Y:S08]  /*5090*/  HMMA.16816.F32.BF16 R20, R88, R16, RZ ;  /* 0x000000105814723c */ /* 0x008ff000000418ff */
[C---:B------:R-:W-:Y:S08]  /*50a0*/  HMMA.16816.F32.BF16 R28, R84.reuse, R12, R28 ;  /* 0x0000000c541c723c */ /* 0x040ff0000004181c */
[----:B------:R-:W-:Y:S08]  /*50b0*/  HMMA.16816.F32.BF16 R24, R84, R14, R24 ;  /* 0x0000000e5418723c */ /* 0x000ff00000041818 */
[C---:B------:R-:W-:Y:S08]  /*50c0*/  HMMA.16816.F32.BF16 R16, R88.reuse, R18, RZ ;  /* 0x000000125810723c */ /* 0x040ff000000418ff */
[C---:B--2---:R-:W-:Y:S08]  /*50d0*/  HMMA.16816.F32.BF16 R12, R88.reuse, R8, RZ ;  /* 0x00000008580c723c */ /* 0x044ff000000418ff */
[----:B------:R-:W-:Y:S08]  /*50e0*/  HMMA.16816.F32.BF16 R8, R88, R10, RZ ;  /* 0x0000000a5808723c */ /* 0x000ff000000418ff */
[C---:B------:R-:W-:Y:S08]  /*50f0*/  HMMA.16816.F32.BF16 R56, R84.reuse, R64, R56 ;  /* 0x000000405438723c */ /* 0x040ff00000041838 */
[C---:B------:R-:W-:Y:S01]  /*5100*/  HMMA.16816.F32.BF16 R52, R84.reuse, R66, R52 ;  /* 0x000000425434723c */ /* 0x040fe20000041834 */
[----:B------:R-:W2:Y:S07]  /*5110*/  LDSM.16.M88.4 R64, [R138+0x1c00] ;  /* 0x001c00008a40783b */ /* 0x000eae0000000200 */
[C---:B------:R-:W-:Y:S08]  /*5120*/  HMMA.16816.F32.BF16 R20, R84.reuse, R4, R20 ;  /* 0x000000045414723c */ /* 0x040ff00000041814 */
[----:B------:R-:W-:Y:S08]  /*5130*/  HMMA.16816.F32.BF16 R16, R84, R6, R16 ;  /* 0x000000065410723c */ /* 0x000ff00000041810 */
[----:B----4-:R-:W-:Y:S08]  /*5140*/  HMMA.16816.F32.BF16 R4, R88, R60, RZ ;  /* 0x0000003c5804723c */ /* 0x010ff000000418ff */
[C---:B-1----:R-:W-:Y:S08]  /*5150*/  HMMA.16816.F32.BF16 R12, R84.reuse, R40, R12 ;  /* 0x00000028540c723c */ /* 0x042ff0000004180c */
[----:B------:R-:W-:Y:S08]  /*5160*/  HMMA.16816.F32.BF16 R8, R84, R42, R8 ;  /* 0x0000002a5408723c */ /* 0x000ff00000041808 */
[C---:B------:R-:W-:Y:S08]  /*5170*/  HMMA.16816.F32.BF16 R48, R88.reuse, R44, RZ ;  /* 0x0000002c5830723c */ /* 0x040ff000000418ff */
[C---:B------:R-:W-:Y:S08]  /*5180*/  HMMA.16816.F32.BF16 R60, R88.reuse, R62, RZ ;  /* 0x0000003e583c723c */ /* 0x040ff000000418ff */
[C---:B------:R-:W-:Y:S08]  /*5190*/  HMMA.16816.F32.BF16 R44, R88.reuse, R46, RZ ;  /* 0x0000002e582c723c */ /* 0x040ff000000418ff */
[C---:B------:R-:W-:Y:S08]  /*51a0*/  HMMA.16816.F32.BF16 R40, R88.reuse, R92, RZ ;  /* 0x0000005c5828723c */ /* 0x040ff000000418ff */
[----:B------:R-:W-:Y:S01]  /*51b0*/  HMMA.16816.F32.BF16 R88, R88, R94, RZ ;  /* 0x0000005e5858723c */ /* 0x000fe200000418ff */
[----:B------:R-:W1:Y:S01]  /*51c0*/  LDSM.16.M88.4 R92, [R138+0x1800] ;  /* 0x001800008a5c783b */ /* 0x000e620000000200 */
[----:B------:R-:W-:-:S06]  /*51d0*/  DEPBAR.LE SB0, 0x0 ;  /* 0x000080000000791a */ /* 0x000fcc0000000000 */
[C---:B------:R-:W-:Y:S08]  /*51e0*/  HMMA.16816.F32.BF16 R4, R84.reuse, R96, R4 ;  /* 0x000000605404723c */ /* 0x040ff00000041804 */
[C---:B--2---:R-:W-:Y:S07]  /*51f0*/  HMMA.16816.F32.BF16 R40, R84.reuse, R64, R40 ;  /* 0x000000405428723c */ /* 0x044fee0000041828 */
[C-C-:B------:R-:W-:Y:S01]  /*5200*/  LOP3.LUT R64, R122.reuse, 0x8, R105.reuse, 0xfe, !PT ;  /* 0x000000087a407812 */ /* 0x140fe200078efe69 */
[----:B------:R-:W-:Y:S01]  /*5210*/  HMMA.16816.F32.BF16 R88, R84, R66, R88 ;  /* 0x000000425458723c */ /* 0x000fe20000041858 */
[----:B------:R-:W-:Y:S01]  /*5220*/  LOP3.LUT R65, R122, 0x10, R105, 0xfe, !PT ;  /* 0x000000107a417812 */ /* 0x000fe200078efe69 */
[----:B------:R-:W-:Y:S01]  /*5230*/  BAR.SYNC.DEFER_BLOCKING 0x0 ;  /* 0x0000000000007b1d */ /* 0x000fe20000010000 */
[----:B------:R-:W-:-:S02]  /*5240*/  ISETP.GE.AND P5, PT, R64, R104, PT ;  /* 0x000000684000720c */ /* 0x000fc40003fa6270 */
[-C--:B------:R-:W-:Y:S02]  /*5250*/  ISETP.GE.AND P1, PT, R64, R103.reuse, PT ;  /* 0x000000674000720c */ /* 0x080fe40003f26270 */
[C---:B------:R-:W-:Y:S01]  /*5260*/  IADD3 R66, R3.reuse, 0x1, RZ ;  /* 0x0000000103427810 */ /* 0x040fe20007ffe0ff */
[C---:B------:R-:W-:Y:S01]  /*5270*/  HMMA.16816.F32.BF16 R60, R84.reuse, R98, R60 ;  /* 0x00000062543c723c */ /* 0x040fe2000004183c */
[----:B------:R-:W-:Y:S02]  /*5280*/  IADD3 R64, R3, 0x9, RZ ;  /* 0x0000000903407810 */ /* 0x000fe40007ffe0ff */
[C---:B------:R-:W-:Y:S02]  /*5290*/  ISETP.GE.AND P2, PT, R66.reuse, R103, PT ;  /* 0x000000674200720c */ /* 0x040fe40003f46270 */
[-C--:B------:R-:W-:Y:S02]  /*52a0*/  ISETP.GE.AND P3, PT, R66, R104.reuse, PT ;  /* 0x000000684200720c */ /* 0x080fe40003f66270 */
[----:B------:R-:W-:Y:S01]  /*52b0*/  FSEL R118, R39, -INF , !P2 ;  /* 0xff80000027767808 */ /* 0x000fe20005000000 */
[----:B-1----:R-:W-:Y:S01]  /*52c0*/  HMMA.16816.F32.BF16 R48, R84, R92, R48 ;  /* 0x0000005c5430723c */ /* 0x002fe20000041830 */
[----:B------:R-:W-:-:S02]  /*52d0*/  ISETP.GE.AND P2, PT, R64, R104, PT ;  /* 0x000000684000720c */ /* 0x000fc40003f46270 */
[----:B------:R-:W-:Y:S02]  /*52e0*/  FSEL R119, R32, -INF , !P5 ;  /* 0xff80000020777808 */ /* 0x000fe40006800000 */
[----:B------:R-:W-:Y:S02]  /*52f0*/  ISETP.GE.AND P4, PT, R65, R104, PT ;  /* 0x000000684100720c */ /* 0x000fe40003f86270 */
[----:B------:R-:W-:Y:S01]  /*5300*/  ISETP.GE.AND P5, PT, R64, R103, PT ;  /* 0x000000674000720c */ /* 0x000fe20003fa6270 */
[----:B------:R-:W-:Y:S01]  /*5310*/  HMMA.16816.F32.BF16 R44, R84, R94, R44 ;  /* 0x0000005e542c723c */ /* 0x000fe2000004182c */
[----:B------:R-:W-:Y:S02]  /*5320*/  IADD3 R32, R3, 0x11, RZ ;  /* 0x0000001103207810 */ /* 0x000fe40007ffe0ff */
[----:B------:R-:W-:Y:S02]  /*5330*/  FSEL R117, R33, -INF , !P2 ;  /* 0xff80000021757808 */ /* 0x000fe40005000000 */
[----:B------:R-:W-:-:S02]  /*5340*/  FSEL R120, R34, -INF , !P1 ;  /* 0xff80000022787808 */ /* 0x000fc40004800000 */
[----:B------:R-:W-:Y:S02]  /*5350*/  FSEL R87, R37, -INF , !P3 ;  /* 0xff80000025577808 */ /* 0x000fe40005800000 */
[----:B------:R-:W-:Y:S02]  /*5360*/  LOP3.LUT R37, R122, 0x18, R105, 0xfe, !PT ;  /* 0x000000187a257812 */ /* 0x000fe400078efe69 */
[----:B------:R-:W-:Y:S02]  /*5370*/  ISETP.GE.AND P3, PT, R65, R103, PT ;  /* 0x000000674100720c */ /* 0x000fe40003f66270 */
[----:B------:R-:W-:Y:S02]  /*5380*/  FSEL R116, R35, -INF , !P5 ;  /* 0xff80000023747808 */ /* 0x000fe40006800000 */
[----:B------:R-:W-:Y:S02]  /*5390*/  FSEL R33, R28, -INF , !P4 ;  /* 0xff8000001c217808 */ /* 0x000fe40006000000 */
[----:B------:R-:W-:-:S02]  /*53a0*/  ISETP.GE.AND P1, PT, R37, R104, PT ;  /* 0x000000682500720c */ /* 0x000fc40003f26270 */
[----:B------:R-:W-:Y:S02]  /*53b0*/  LOP3.LUT R34, R122, 0x20, R105, 0xfe, !PT ;  /* 0x000000207a227812 */ /* 0x000fe400078efe69 */
[C---:B------:R-:W-:Y:S02]  /*53c0*/  ISETP.GE.AND P5, PT, R32.reuse, R104, PT ;  /* 0x000000682000720c */ /* 0x040fe40003fa6270 */
[-C--:B------:R-:W-:Y:S02]  /*53d0*/  ISETP.GE.AND P4, PT, R32, R103.reuse, PT ;  /* 0x000000672000720c */ /* 0x080fe40003f86270 */
[----:B------:R-:W-:Y:S02]  /*53e0*/  IADD3 R28, R3, 0x19, RZ ;  /* 0x00000019031c7810 */ /* 0x000fe40007ffe0ff */
[----:B------:R-:W-:Y:S02]  /*53f0*/  FSEL R114, R30, -INF , !P3 ;  /* 0xff8000001e727808 */ /* 0x000fe40005800000 */
[----:B------:R-:W-:-:S02]  /*5400*/  ISETP.GE.AND P2, PT, R37, R103, PT ;  /* 0x000000672500720c */ /* 0x000fc40003f46270 */
[-C--:B------:R-:W-:Y:S02]  /*5410*/  ISETP.GE.AND P3, PT, R34, R104.reuse, PT ;  /* 0x000000682200720c */ /* 0x080fe40003f66270 */
[----:B------:R-:W-:Y:S02]  /*5420*/  FSEL R113, R29, -INF , !P5 ;  /* 0xff8000001d717808 */ /* 0x000fe40006800000 */
[----:B------:R-:W-:Y:S02]  /*5430*/  FSEL R108, R31, -INF , !P4 ;  /* 0xff8000001f6c7808 */ /* 0x000fe40006000000 */
[----:B------:R-:W-:Y:S02]  /*5440*/  FSEL R115, R24, -INF , !P1 ;  /* 0xff80000018737808 */ /* 0x000fe40004800000 */
[----:B------:R-:W-:Y:S02]  /*5450*/  LOP3.LUT R29, R122, 0x28, R105, 0xfe, !PT ;  /* 0x000000287a1d7812 */ /* 0x000fe400078efe69 */
[----:B------:R-:W-:-:S02]  /*5460*/  ISETP.GE.AND P4, PT, R28, R104, PT ;  /* 0x000000681c00720c */ /* 0x000fc40003f86270 */
[-C--:B------:R-:W-:Y:S02]  /*5470*/  ISETP.GE.AND P1, PT, R28, R103.reuse, PT ;  /* 0x000000671c00720c */ /* 0x080fe40003f26270 */
[----:B------:R-:W-:Y:S02]  /*5480*/  IADD3 R24, R3, 0x21, RZ ;  /* 0x0000002103187810 */ /* 0x000fe40007ffe0ff */
[----:B------:R-:W-:Y:S02]  /*5490*/  FSEL R110, R26, -INF , !P2 ;  /* 0xff8000001a6e7808 */ /* 0x000fe40005000000 */
[----:B------:R-:W-:Y:S02]  /*54a0*/  FSEL R111, R20, -INF , !P3 ;  /* 0xff800000146f7808 */ /* 0x000fe40005800000 */
[----:B------:R-:W-:Y:S02]  /*54b0*/  ISETP.GE.AND P5, PT, R34, R103, PT ;  /* 0x000000672200720c */ /* 0x000fe40003fa6270 */
[----:B------:R-:W-:-:S02]  /*54c0*/  ISETP.GE.AND P2, PT, R29, R104, PT ;  /* 0x000000681d00720c */ /* 0x000fc40003f46270 */
[----:B------:R-:W-:Y:S02]  /*54d0*/  FSEL R97, R25, -INF , !P4 ;  /* 0xff80000019617808 */ /* 0x000fe40006000000 */
[----:B------:R-:W-:Y:S02]  /*54e0*/  FSEL R112, R27, -INF , !P1 ;  /* 0xff8000001b707808 */ /* 0x000fe40004800000 */
[----:B------:R-:W-:Y:S02]  /*54f0*/  ISETP.GE.AND P3, PT, R24, R103, PT ;  /* 0x000000671800720c */ /* 0x000fe40003f66270 */
[----:B------:R-:W-:Y:S02]  /*5500*/  LOP3.LUT R25, R122, 0x30, R105, 0xfe, !PT ;  /* 0x000000307a197812 */ /* 0x000fe400078efe69 */
[----:B------:R-:W-:Y:S02]  /*5510*/  ISETP.GE.AND P1, PT, R24, R104, PT ;  /* 0x000000681800720c */ /* 0x000fe40003f26270 */
[----:B------:R-:W-:-:S02]  /*5520*/  IADD3 R20, R3, 0x29, RZ ;  /* 0x0000002903147810 */ /* 0x000fc40007ffe0ff */
[----:B------:R-:W-:Y:S02]  /*5530*/  FSEL R106, R22, -INF , !P5 ;  /* 0xff800000166a7808 */ /* 0x000fe40006800000 */
[----:B------:R-:W-:Y:S02]  /*5540*/  FSEL R98, R23, -INF , !P3 ;  /* 0xff80000017627808 */ /* 0x000fe40005800000 */
[----:B------:R-:W-:Y:S02]  /*5550*/  FSEL R99, R16, -INF , !P2 ;  /* 0xff80000010637808 */ /* 0x000fe40005000000 */
[----:B------:R-:W-:Y:S02]  /*5560*/  ISETP.GE.AND P4, PT, R29, R103, PT ;  /* 0x000000671d00720c */ /* 0x000fe40003f86270 */
[----:B------:R-:W-:Y:S02]  /*5570*/  ISETP.GE.AND P5, PT, R25, R104, PT ;  /* 0x000000681900720c */ /* 0x000fe40003fa6270 */
[----:B------:R-:W-:-:S02]  /*5580*/  FSEL R109, R21, -INF , !P1 ;  /* 0xff800000156d7808 */ /* 0x000fc40004800000 */
[C---:B------:R-:W-:Y:S02]  /*5590*/  ISETP.GE.AND P3, PT, R20.reuse, R104, PT ;  /* 0x000000681400720c */ /* 0x040fe40003f66270 */
[-C--:B------:R-:W-:Y:S02]  /*55a0*/  ISETP.GE.AND P2, PT, R20, R103.reuse, PT ;  /* 0x000000671400720c */ /* 0x080fe40003f46270 */
[----:B------:R-:W-:Y:S02]  /*55b0*/  LOP3.LUT R21, R122, 0x38, R105, 0xfe, !PT ;  /* 0x000000387a157812 */ /* 0x000fe400078efe69 */
[----:B------:R-:W-:Y:S02]  /*55c0*/  IADD3 R16, R3, 0x31, RZ ;  /* 0x0000003103107810 */ /* 0x000fe40007ffe0ff */
[----:B------:R-:W-:Y:S02]  /*55d0*/  ISETP.GE.AND P1, PT, R25, R103, PT ;  /* 0x000000671900720c */ /* 0x000fe40003f26270 */
[----:B------:R-:W-:-:S02]  /*55e0*/  FSEL R94, R18, -INF , !P4 ;  /* 0xff800000125e7808 */ /* 0x000fc40006000000 */
[----:B------:R-:W-:Y:S02]  /*55f0*/  FSEL R107, R17, -INF , !P3 ;  /* 0xff800000116b7808 */ /* 0x000fe40005800000 */
[----:B------:R-:W-:Y:S02]  /*5600*/  FSEL R96, R19, -INF , !P2 ;  /* 0xff80000013607808 */ /* 0x000fe40005000000 */
[----:B------:R-:W-:Y:S02]  /*5610*/  FSEL R67, R12, -INF , !P5 ;  /* 0xff8000000c437808 */ /* 0x000fe40006800000 */
[-C--:B------:R-:W-:Y:S02]  /*5620*/  ISETP.GE.AND P4, PT, R21, R104.reuse, PT ;  /* 0x000000681500720c */ /* 0x080fe40003f86270 */
[----:B------:R-:W-:Y:S02]  /*5630*/  LOP3.LUT R17, R122, 0x40, R105, 0xfe, !PT ;  /* 0x000000407a117812 */ /* 0x000fe400078efe69 */
[----:B------:R-:W-:-:S02]  /*5640*/  ISETP.GE.AND P2, PT, R16, R104, PT ;  /* 0x000000681000720c */ /* 0x000fc40003f46270 */
[-C--:B------:R-:W-:Y:S02]  /*5650*/  ISETP.GE.AND P5, PT, R16, R103.reuse, PT ;  /* 0x000000671000720c */ /* 0x080fe40003fa6270 */
[----:B------:R-:W-:Y:S02]  /*5660*/  IADD3 R12, R3, 0x39, RZ ;  /* 0x00000039030c7810 */ /* 0x000fe40007ffe0ff */
[----:B------:R-:W-:Y:S02]  /*5670*/  FSEL R86, R14, -INF , !P1 ;  /* 0xff8000000e567808 */ /* 0x000fe40004800000 */
[----:B------:R-:W-:Y:S02]  /*5680*/  ISETP.GE.AND P3, PT, R21, R103, PT ;  /* 0x000000671500720c */ /* 0x000fe40003f66270 */
[----:B------:R-:W-:Y:S02]  /*5690*/  ISETP.GE.AND P1, PT, R17, R104, PT ;  /* 0x000000681100720c */ /* 0x000fe40003f26270 */
[----:B------:R-:W-:-:S02]  /*56a0*/  FSEL R85, R13, -INF , !P2 ;  /* 0xff8000000d557808 */ /* 0x000fc40005000000 */
[----:B------:R-:W-:Y:S02]  /*56b0*/  FSEL R92, R15, -INF , !P5 ;  /* 0xff8000000f5c7808 */ /* 0x000fe40006800000 */
[----:B------:R-:W-:Y:S02]  /*56c0*/  FSEL R93, R8, -INF , !P4 ;  /* 0xff800000085d7808 */ /* 0x000fe40006000000 */
[----:B------:R-:W-:Y:S02]  /*56d0*/  LOP3.LUT R13, R122, 0x48, R105, 0xfe, !PT ;  /* 0x000000487a0d7812 */ /* 0x000fe400078efe69 */
[C---:B------:R-:W-:Y:S02]  /*56e0*/  ISETP.GE.AND P5, PT, R12.reuse, R104, PT ;  /* 0x000000680c00720c */ /* 0x040fe40003fa6270 */
[----:B------:R-:W-:Y:S02]  /*56f0*/  ISETP.GE.AND P4, PT, R12, R103, PT ;  /* 0x000000670c00720c */ /* 0x000fe40003f86270 */
[----:B------:R-:W-:-:S02]  /*5700*/  IADD3 R8, R3, 0x41, RZ ;  /* 0x0000004103087810 */ /* 0x000fc40007ffe0ff */
[----:B------:R-:W-:Y:S02]  /*5710*/  FSEL R66, R10, -INF , !P3 ;  /* 0xff8000000a427808 */ /* 0x000fe40005800000 */
[----:B------:R-:W-:Y:S02]  /*5720*/  FSEL R65, R4, -INF , !P1 ;  /* 0xff80000004417808 */ /* 0x000fe40004800000 */
[----:B------:R-:W-:Y:S02]  /*5730*/  ISETP.GE.AND P2, PT, R17, R103, PT ;  /* 0x000000671100720c */ /* 0x000fe40003f46270 */
[----:B------:R-:W-:Y:S02]  /*5740*/  ISETP.GE.AND P3, PT, R13, R104, PT ;  /* 0x000000680d00720c */ /* 0x000fe40003f66270 */
[----:B------:R-:W-:Y:S02]  /*5750*/  FSEL R95, R9, -INF , !P5 ;  /* 0xff800000095f7808 */ /* 0x000fe40006800000 */
[----:B------:R-:W-:-:S02]  /*5760*/  FSEL R84, R11, -INF , !P4 ;  /* 0xff8000000b547808 */ /* 0x000fc40006000000 */
[----:B------:R-:W-:Y:S02]  /*5770*/  ISETP.GE.AND P1, PT, R8, R103, PT ;  /* 0x000000670800720c */ /* 0x000fe40003f26270 */
[----:B------:R-:W-:Y:S02]  /*5780*/  LOP3.LUT R9, R122, 0x50, R105, 0xfe, !PT ;  /* 0x000000507a097812 */ /* 0x000fe400078efe69 */
[----:B------:R-:W-:Y:S02]  /*5790*/  ISETP.GE.AND P4, PT, R8, R104, PT ;  /* 0x000000680800720c */ /* 0x000fe40003f86270 */
[----:B------:R-:W-:Y:S02]  /*57a0*/  IADD3 R4, R3, 0x49, RZ ;  /* 0x0000004903047810 */ /* 0x000fe40007ffe0ff */
[----:B------:R-:W-:Y:S02]  /*57b0*/  FSEL R64, R6, -INF , !P2 ;  /* 0xff80000006407808 */ /* 0x000fe40005000000 */
[----:B------:R-:W-:-:S02]  /*57c0*/  FSEL R16, R7, -INF , !P1 ;  /* 0xff80000007107808 */ /* 0x000fc40004800000 */
[----:B------:R-:W-:Y:S02]  /*57d0*/  FSEL R19, R60, -INF , !P3 ;  /* 0xff8000003c137808 */ /* 0x000fe40005800000 */
[-C--:B------:R-:W-:Y:S02]  /*57e0*/  ISETP.GE.AND P5, PT, R13, R103.reuse, PT ;  /* 0x000000670d00720c */ /* 0x080fe40003fa6270 */
[-C--:B------:R-:W-:Y:S02]  /*57f0*/  ISETP.GE.AND P2, PT, R9, R104.reuse, PT ;  /* 0x000000680900720c */ /* 0x080fe40003f46270 */
[----:B------:R-:W-:Y:S02]  /*5800*/  FSEL R17, R5, -INF , !P4 ;  /* 0xff80000005117808 */ /* 0x000fe40006000000 */
[C---:B------:R-:W-:Y:S02]  /*5810*/  ISETP.GE.AND P1, PT, R4.reuse, R104, PT ;  /* 0x000000680400720c */ /* 0x040fe40003f26270 */
[----:B------:R-:W-:-:S02]  /*5820*/  ISETP.GE.AND P3, PT, R4, R103, PT ;  /* 0x000000670400720c */ /* 0x000fc40003f66270 */
[----:B------:R-:W-:Y:S02]  /*5830*/  LOP3.LUT R5, R122, 0x58, R105, 0xfe, !PT ;  /* 0x000000587a057812 */ /* 0x000fe400078efe69 */
[----:B------:R-:W-:Y:S02]  /*5840*/  IADD3 R4, R3, 0x51, RZ ;  /* 0x0000005103047810 */ /* 0x000fe40007ffe0ff */
[----:B------:R-:W-:Y:S02]  /*5850*/  FSEL R62, R62, -INF , !P5 ;  /* 0xff8000003e3e7808 */ /* 0x000fe40006800000 */
[----:B------:R-:W-:Y:S02]  /*5860*/  FSEL R61, R61, -INF , !P1 ;  /* 0xff8000003d3d7808 */ /* 0x000fe40004800000 */
[----:B------:R-:W-:Y:S02]  /*5870*/  FSEL R18, R63, -INF , !P3 ;  /* 0xff8000003f127808 */ /* 0x000fe40005800000 */
[----:B------:R-:W-:-:S02]  /*5880*/  FSEL R39, R56, -INF , !P2 ;  /* 0xff80000038277808 */ /* 0x000fc40005000000 */
[-C--:B------:R-:W-:Y:S02]  /*5890*/  ISETP.GE.AND P4, PT, R9, R103.reuse, PT ;  /* 0x000000670900720c */ /* 0x080fe40003f86270 */
[CC--:B------:R-:W-:Y:S02]  /*58a0*/  ISETP.GE.AND P5, PT, R5.reuse, R104.reuse, PT ;  /* 0x000000680500720c */ /* 0x0c0fe40003fa6270 */
        /* <DEDUP_REMOVED lines=8> */
[C---:B------:R-:W-:Y:S02]  /*5930*/  ISETP.GE.AND P4, PT, R5.reuse, R104, PT ;  /* 0x000000680500720c */ /* 0x040fe40003f86270 */
[----:B------:R-:W-:-:S02]  /*5940*/  ISETP.GE.AND P3, PT, R5, R103, PT ;  /* 0x000000670500720c */ /* 0x000fc40003f66270 */
[----:B------:R-:W-:Y:S02]  /*5950*/  ISETP.GE.AND P2, PT, R4, R104, PT ;  /* 0x000000680400720c */ /* 0x000fe40003f46270 */
[----:B------:R-:W-:Y:S02]  /*5960*/  LOP3.LUT R5, R122, 0x68, R105, 0xfe, !PT ;  /* 0x000000687a057812 */ /* 0x000fe400078efe69 */
[----:B------:R-:W-:Y:S02]  /*5970*/  FSEL R59, R52, -INF , !P5 ;  /* 0xff800000343b7808 */ /* 0x000fe40006800000 */
[----:B------:R-:W-:Y:S02]  /*5980*/  ISETP.GE.AND P5, PT, R4, R103, PT ;  /* 0x000000670400720c */ /* 0x000fe40003fa6270 */
        /* <DEDUP_REMOVED lines=20> */
[----:B------:R-:W-:Y:S02]  /*5ad0*/  FSEL R30, R46, -INF , !P2 ;  /* 0xff8000002e1e7808 */ /* 0x000fe40005000000 */
[----:B------:R-:W-:Y:S02]  /*5ae0*/  FSEL R45, R45, -INF , !P4 ;  /* 0xff8000002d2d7808 */ /* 0x000fe40006000000 */
[----:B------:R-:W-:Y:S02]  /*5af0*/  FSEL R28, R47, -INF , !P1 ;  /* 0xff8000002f1c7808 */ /* 0x000fe40004800000 */
[CC--:B------:R-:W-:Y:S02]  /*5b00*/  ISETP.GE.AND P2, PT, R4.reuse, R104.reuse, PT ;  /* 0x000000680400720c */ /* 0x0c0fe40003f46270 */
[----:B------:R-:W-:Y:S02]  /*5b10*/  ISETP.GE.AND P4, PT, R4, R103, PT ;  /* 0x000000670400720c */ /* 0x000fe40003f86270 */
[----:B------:R-:W-:-:S02]  /*5b20*/  ISETP.GE.AND P1, PT, R3, R104, PT ;  /* 0x000000680300720c */ /* 0x000fc40003f26270 */
[----:B------:R-:W-:Y:S02]  /*5b30*/  LOP3.LUT R105, R122, 0x78, R105, 0xfe, !PT ;  /* 0x000000787a697812 */ /* 0x000fe400078efe69 */
[C---:B------:R-:W-:Y:S02]  /*5b40*/  IADD3 R4, R3.reuse, 0x79, RZ ;  /* 0x0000007903047810 */ /* 0x040fe40007ffe0ff */
[----:B------:R-:W-:Y:S02]  /*5b50*/  FSEL R35, R40, -INF , !P3 ;  /* 0xff80000028237808 */ /* 0x000fe40005800000 */
[----:B------:R-:W-:Y:S02]  /*5b60*/  ISETP.GE.AND P3, PT, R3, R103, PT ;  /* 0x000000670300720c */ /* 0x000fe40003f66270 */
        /* <DEDUP_REMOVED lines=12> */
[----:B------:R-:W-:Y:S01]  /*5c30*/  FSEL R21, R91, -INF , !P1 ;  /* 0xff8000005b157808 */ /* 0x000fe20004800000 */
[----:B------:R-:W-:Y:S05]  /*5c40*/  @!P0 BRA `(.L_x_4176) ;  /* 0x0000056000008947 */ /* 0x000fea0003800000 */
[----:B------:R-:W-:Y:S01]  /*5c50*/  ULDC UR6, c[0x0][0x198] ;  /* 0x0000660000067ab9 */ /* 0x000fe20000000800 */
        /* <DEDUP_REMOVED lines=59> */
.L_x_4177:
[----:B------:R-:W-:-:S04]  /*6010*/  ULEA UR5, -UR6, URZ, 0x7 ;  /* 0x0000003f06057291 */ /* 0x000fc8000f8e393f */
[----:B------:R-:W-:Y:S02]  /*6020*/  USHF.R.S32.HI UR4, URZ, 0x1f, UR5 ;  /* 0x0000001f3f047899 */ /* 0x000fe40008011405 */
[----:B------:R-:W-:-:S04]  /*6030*/  MOV R5, UR5 ;  /* 0x0000000500057c02 */ /* 0x000fc80008000f00 */
[----:B------:R-:W-:Y:S02]  /*6040*/  MOV R4, UR4 ;  /* 0x0000000400047c02 */ /* 0x000fe40008000f00 */
.L_x_4178:
[----:B------:R-:W-:Y:S01]  /*6050*/  IADD3 R5, P0, R102, R5, RZ ;  /* 0x0000000566057210 */ /* 0x000fe20007f1e0ff */
[----:B------:R-:W-:Y:S02]  /*6060*/  USHF.L.U32 UR7, UR6, 0x6, URZ ;  /* 0x0000000606077899 */ /* 0x000fe4000800063f */
[----:B------:R-:W-:Y:S02]  /*6070*/  UMOV UR5, 0x6 ;  /* 0x0000000600057882 */ /* 0x000fe40000000000 */
[----:B------:R-:W-:Y:S01]  /*6080*/  IMAD.X R4, R101, 0x1, R4, P0 ;  /* 0x0000000165047824 */ /* 0x000fe200000e0604 */
[C---:B------:R-:W-:Y:S01]  /*6090*/  LEA R154, P0, R5.reuse, c[0x0][0x168], 0x1 ;  /* 0x00005a00059a7a11 */ /* 0x040fe200078008ff */
[----:B------:R-:W-:Y:S02]  /*60a0*/  ULDC UR4, c[0x0][0x19c] ;  /* 0x0000670000047ab9 */ /* 0x000fe40000000800 */
        /* <DEDUP_REMOVED lines=16> */
.L_x_4176:
[----:B-1----:R-:W-:Y:S01]  /*61b0*/  FMNMX.FTZ R8, R2, R3, !PT ;  /* 0x0000000302087209 */ /* 0x002fe20007810000 */
        /* <DEDUP_REMOVED lines=63> */
[----:B------:R-:W-:-:S03]  /*65b0*/  FMNMX.FTZ R6, R21, R6, !PT ;  /* 0x0000000615067209 */ /* 0x000fc60007810000 */
[----:B------:R-:W1:Y:S04]  /*65c0*/  SHFL.BFLY PT, R7, R8, 0x2, 0x1f ;  /* 0x0c401f0008077f89 */ /* 0x000e6800000e0000 */
[----:B------:R-:W2:Y:S01]  /*65d0*/  SHFL.BFLY PT, R5, R6, 0x2, 0x1f ;  /* 0x0c401f0006057f89 */ /* 0x000ea200000e0000 */
[----:B-1----:R-:W-:-:S03]  /*65e0*/  FMNMX.FTZ R7, R8, R7, !PT ;  /* 0x0000000708077209 */ /* 0x002fc60007810000 */
[----:B------:R-:W-:Y:S01]  /*65f0*/  LDSM.16.MT88.4 R8, [R136+0x3000] ;  /* 0x003000008808783b */ /* 0x000fe20000004200 */
[----:B--2---:R-:W-:-:S03]  /*6600*/  FMNMX.FTZ R5, R6, R5, !PT ;  /* 0x0000000506057209 */ /* 0x004fc60007810000 */
[----:B------:R-:W1:Y:S04]  /*6610*/  SHFL.BFLY PT, R20, R7, 0x1, 0x1f ;  /* 0x0c201f0007147f89 */ /* 0x000e6800000e0000 */
[----:B------:R-:W2:Y:S01]  /*6620*/  SHFL.BFLY PT, R4, R5, 0x1, 0x1f ;  /* 0x0c201f0005047f89 */ /* 0x000ea200000e0000 */
[----:B-1----:R-:W-:-:S04]  /*6630*/  FMNMX.FTZ R20, R7, R20, !PT ;  /* 0x0000001407147209 */ /* 0x002fc80007810000 */
[C---:B------:R-:W-:Y:S01]  /*6640*/  FSETP.NEU.FTZ.AND P1, PT, R20.reuse, -INF , PT ;  /* 0xff8000001400780b */ /* 0x040fe20003f3d000 */
[----:B------:R-:W-:-:S03]  /*6650*/  FMUL.FTZ R32, R20, c[0x0][0x23c] ;  /* 0x00008f0014207a20 */ /* 0x000fc60000410000 */
[----:B------:R-:W-:Y:S02]  /*6660*/  FSEL R101, R20, RZ, P1 ;  /* 0x000000ff14657208 */ /* 0x000fe40000800000 */
[----:B------:R-:W-:-:S03]  /*6670*/  FSEL R32, R32, RZ, P1 ;  /* 0x000000ff20207208 */ /* 0x000fc60000800000 */
[----:B------:R-:W-:Y:S02]  /*6680*/  FADD.FTZ R101, R2, -R101 ;  /* 0x8000006502657221 */ /* 0x000fe40000010000 */
[--C-:B------:R-:W-:Y:S01]  /*6690*/  FFMA.FTZ R100, R3, c[0x0][0x23c], -R32.reuse ;  /* 0x00008f0003647a23 */ /* 0x100fe20000010820 */
[----:B--2---:R-:W-:Y:S01]  /*66a0*/  FMNMX.FTZ R3, R5, R4, !PT ;  /* 0x0000000405037209 */ /* 0x004fe20007810000 */
[--C-:B------:R-:W-:Y:S02]  /*66b0*/  FFMA.FTZ R60, R87, c[0x0][0x23c], -R32.reuse ;  /* 0x00008f00573c7a23 */ /* 0x100fe40000010820 */
[--C-:B------:R-:W-:Y:S01]  /*66c0*/  FFMA.FTZ R36, R119, c[0x0][0x23c], -R32.reuse ;  /* 0x00008f0077247a23 */ /* 0x100fe20000010820 */
[C---:B------:R-:W-:Y:S01]  /*66d0*/  FSETP.NEU.FTZ.AND P0, PT, R3.reuse, -INF , PT ;  /* 0xff8000000300780b */ /* 0x040fe20003f1d000 */
[----:B------:R-:W-:Y:S01]  /*66e0*/  FMUL.FTZ R23, R3, c[0x0][0x23c] ;  /* 0x00008f0003177a20 */ /* 0x000fe20000410000 */
[----:B------:R-:W-:Y:S01]  /*66f0*/  MUFU.EX2 R100, R100 ;  /* 0x0000006400647308 */ /* 0x000fe20000000800 */
[--C-:B------:R-:W-:Y:S01]  /*6700*/  FFMA.FTZ R29, R117, c[0x0][0x23c], -R32.reuse ;  /* 0x00008f00751d7a23 */ /* 0x100fe20000010820 */
[----:B------:R-:W-:Y:S01]  /*6710*/  FSEL R5, R3, RZ, P0 ;  /* 0x000000ff03057208 */ /* 0x000fe20000000000 */
[----:B------:R-:W-:Y:S01]  /*6720*/  FMUL.FTZ R101, R101, c[0x0][0x23c] ;  /* 0x00008f0065657a20 */ /* 0x000fe20000410000 */
[----:B------:R-:W-:Y:S01]  /*6730*/  FSEL R23, R23, RZ, P0 ;  /* 0x000000ff17177208 */ /* 0x000fe20000000000 */
[----:B------:R-:W-:-:S02]  /*6740*/  FFMA.FTZ R43, R97, c[0x0][0x23c], -R32 ;  /* 0x00008f00612b7a23 */ /* 0x000fc40000010820 */
[----:B------:R-:W-:Y:S01]  /*6750*/  FADD.FTZ R0, R0, -R5 ;  /* 0x8000000500007221 */ /* 0x000fe20000010000 */
[----:B------:R-:W1:Y:S01]  /*6760*/  MUFU.EX2 R60, R60 ;  /* 0x0000003c003c7308 */ /* 0x000e620000000800 */
[--C-:B------:R-:W-:Y:S02]  /*6770*/  FFMA.FTZ R87, R38, c[0x0][0x23c], -R23.reuse ;  /* 0x00008f0026577a23 */ /* 0x100fe40000010817 */
[--C-:B------:R-:W-:Y:S02]  /*6780*/  FFMA.FTZ R48, R118, c[0x0][0x23c], -R23.reuse ;  /* 0x00008f0076307a23 */ /* 0x100fe40000010817 */
[--C-:B------:R-:W-:Y:S02]  /*6790*/  FFMA.FTZ R31, R116, c[0x0][0x23c], -R23.reuse ;  /* 0x00008f00741f7a23 */ /* 0x100fe40000010817 */
[----:B------:R-:W-:Y:S01]  /*67a0*/  FFMA.FTZ R120, R120, c[0x0][0x23c], -R23 ;  /* 0x00008f0078787a23 */ /* 0x000fe20000010817 */
[----:B------:R-:W-:Y:S01]  /*67b0*/  MUFU.EX2 R36, R36 ;  /* 0x0000002400247308 */ /* 0x000fe20000000800 */
[----:B------:R-:W-:-:S02]  /*67c0*/  FMUL.FTZ R0, R0, c[0x0][0x23c] ;  /* 0x00008f0000007a20 */ /* 0x000fc40000410000 */
[--C-:B------:R-:W-:Y:S02]  /*67d0*/  FFMA.FTZ R38, R33, c[0x0][0x23c], -R32.reuse ;  /* 0x00008f0021267a23 */ /* 0x100fe40000010820 */
[----:B------:R-:W-:Y:S02]  /*67e0*/  FFMA.FTZ R33, R113, c[0x0][0x23c], -R32 ;  /* 0x00008f0071217a23 */ /* 0x000fe40000010820 */
[--C-:B------:R-:W-:Y:S01]  /*67f0*/  FFMA.FTZ R97, R114, c[0x0][0x23c], -R23.reuse ;  /* 0x00008f0072617a23 */ /* 0x100fe20000010817 */
[----:B------:R-:W2:Y:S01]  /*6800*/  MUFU.EX2 R29, R29 ;  /* 0x0000001d001d7308 */ /* 0x000ea20000000800 */
[----:B-1----:R-:W-:Y:S01]  /*6810*/  F2FP.BF16.PACK_AB R4, R60, R100 ;  /* 0x000000643c04723e */ /* 0x002fe200000010ff */
        /* <DEDUP_REMOVED lines=23> */
[----:B------:R-:W1:Y:S01]  /*6990*/  MUFU.EX2 R91, R0 ;  /* 0x00000000005b7308 */ /* 0x000e620000000800 */
[--C-:B------:R-:W-:Y:S02]  /*69a0*/  FFMA.FTZ R93, R92, c[0x0][0x23c], -R23.reuse ;  /* 0x00008f005c5d7a23 */ /* 0x100fe40000010817 */
[----:B------:R-:W-:Y:S02]  /*69b0*/  FFMA.FTZ R66, R84, c[0x0][0x23c], -R23 ;  /* 0x00008f0054427a23 */ /* 0x000fe40000010817 */
[--C-:B------:R-:W-:Y:S02]  /*69c0*/  FFMA.FTZ R84, R53, c[0x0][0x23c], -R32.reuse ;  /* 0x00008f0035547a23 */ /* 0x100fe40000010820 */
[----:B------:R-:W-:Y:S01]  /*69d0*/  FFMA.FTZ R92, R49, c[0x0][0x23c], -R32 ;  /* 0x00008f00315c7a23 */ /* 0x000fe20000010820 */
[----:B------:R-:W3:Y:S01]  /*69e0*/  MUFU.EX2 R31, R31 ;  /* 0x0000001f001f7308 */ /* 0x000ee20000000800 */
[----:B--2---:R-:W-:-:S02]  /*69f0*/  FMUL.FTZ R76, R76, R101 ;  /* 0x000000654c4c7220 */ /* 0x004fc40000410000 */
[-C--:B------:R-:W-:Y:S02]  /*6a00*/  FMUL.FTZ R77, R77, R101.reuse ;  /* 0x000000654d4d7220 */ /* 0x080fe40000410000 */
[-C--:B------:R-:W-:Y:S02]  /*6a10*/  FMUL.FTZ R80, R80, R101.reuse ;  /* 0x0000006550507220 */ /* 0x080fe40000410000 */
[----:B------:R-:W-:Y:S01]  /*6a20*/  FMUL.FTZ R81, R81, R101 ;  /* 0x0000006551517220 */ /* 0x000fe20000410000 */
[----:B------:R-:W-:Y:S01]  /*6a30*/  MUFU.EX2 R38, R38 ;  /* 0x0000002600267308 */ /* 0x000fe20000000800 */
[-C--:B-1----:R-:W-:Y:S02]  /*6a40*/  FMUL.FTZ R78, R78, R91.reuse ;  /* 0x0000005b4e4e7220 */ /* 0x082fe40000410000 */
[-C--:B------:R-:W-:Y:S02]  /*6a50*/  FMUL.FTZ R79, R79, R91.reuse ;  /* 0x0000005b4f4f7220 */ /* 0x080fe40000410000 */
[----:B------:R-:W-:-:S02]  /*6a60*/  FMUL.FTZ R82, R82, R91 ;  /* 0x0000005b52527220 */ /* 0x000fc40000410000 */
[----:B------:R-:W-:Y:S01]  /*6a70*/  FMUL.FTZ R83, R83, R91 ;  /* 0x0000005b53537220 */ /* 0x000fe20000410000 */
[----:B---3--:R-:W-:Y:S01]  /*6a80*/  F2FP.BF16.PACK_AB R7, R31, R2 ;  /* 0x000000021f07723e */ /* 0x008fe200000010ff */
[-C--:B------:R-:W-:Y:S01]  /*6a90*/  FMUL.FTZ R68, R68, R101.reuse ;  /* 0x0000006544447220 */ /* 0x080fe20000410000 */
[----:B------:R-:W1:Y:S01]  /*6aa0*/  MUFU.EX2 R33, R33 ;  /* 0x0000002100217308 */ /* 0x000e620000000800 */
[----:B------:R-:W-:Y:S02]  /*6ab0*/  FMUL.FTZ R69, R69, R101 ;  /* 0x0000006545457220 */ /* 0x000fe40000410000 */
[-C--:B------:R-:W-:Y:S02]  /*6ac0*/  FMUL.FTZ R70, R70, R91.reuse ;  /* 0x0000005b46467220 */ /* 0x080fe40000410000 */
[----:B------:R-:W-:Y:S01]  /*6ad0*/  HMMA.16816.F32.BF16 R76, R4, R8, R76 ;  /* 0x00000008044c723c */ /* 0x000fe2000004184c */
[----:B------:R-:W-:Y:S02]  /*6ae0*/  FMUL.FTZ R71, R71, R91 ;  /* 0x0000005b47477220 */ /* 0x000fe40000410000 */
[-C--:B------:R-:W-:Y:S01]  /*6af0*/  FMUL.FTZ R72, R72, R101.reuse ;  /* 0x0000006548487220 */ /* 0x080fe20000410000 */
[----:B------:R-:W-:Y:S01]  /*6b00*/  MUFU.EX2 R43, R43 ;  /* 0x0000002b002b7308 */ /* 0x000fe20000000800 */
[----:B------:R-:W-:-:S02]  /*6b10*/  FMUL.FTZ R73, R73, R101 ;  /* 0x0000006549497220 */ /* 0x000fc40000410000 */
[-C--:B------:R-:W-:Y:S01]  /*6b20*/  FMUL.FTZ R74, R74, R91.reuse ;  /* 0x0000005b4a4a7220 */ /* 0x080fe20000410000 */
[C---:B------:R-:W-:Y:S01]  /*6b30*/  HMMA.16816.F32.BF16 R80, R4.reuse, R10, R80 ;  /* 0x0000000a0450723c */ /* 0x040fe20000041850 */
[----:B------:R-:W2:Y:S01]  /*6b40*/  LDSM.16.MT88.4 R8, [R137+0x3400] ;  /* 0x003400008908783b */ /* 0x000ea20000004200 */
[----:B------:R-:W-:Y:S02]  /*6b50*/  FMUL.FTZ R75, R75, R91 ;  /* 0x0000005b4b4b7220 */ /* 0x000fe40000410000 */
[----:B------:R-:W-:Y:S01]  /*6b60*/  FFMA.FTZ R0, R115, c[0x0][0x23c], -R32 ;  /* 0x00008f0073007a23 */ /* 0x000fe20000010820 */
[----:B------:R-:W-:Y:S01]  /*6b70*/  MUFU.EX2 R97, R97 ;  /* 0x0000006100617308 */ /* 0x000fe20000000800 */
[----:B------:R-:W-:Y:S02]  /*6b80*/  FFMA.FTZ R159, R159, R101, R100 ;  /* 0x000000659f9f7223 */ /* 0x000fe40000010064 */
[----:B------:R-:W-:Y:S01]  /*6b90*/  HMMA.16816.F32.BF16 R68, R4, R12, R68 ;  /* 0x0000000c0444723c */ /* 0x000fe20000041844 */
[----:B------:R-:W-:-:S02]  /*6ba0*/  FFMA.FTZ R100, R65, c[0x0][0x23c], -R32 ;  /* 0x00008f0041647a23 */ /* 0x000fc40000010820 */
[--C-:B------:R-:W-:Y:S02]  /*6bb0*/  FFMA.FTZ R101, R17, c[0x0][0x23c], -R32.reuse ;  /* 0x00008f0011657a23 */ /* 0x100fe40000010820 */
[----:B------:R-:W3:Y:S01]  /*6bc0*/  MUFU.EX2 R0, R0 ;  /* 0x0000000000007308 */ /* 0x000ee20000000800 */
[--C-:B------:R-:W-:Y:S02]  /*6bd0*/  FFMA.FTZ R65, R19, c[0x0][0x23c], -R32.reuse ;  /* 0x00008f0013417a23 */ /* 0x100fe40000010820 */
[----:B------:R-:W-:Y:S01]  /*6be0*/  HMMA.16816.F32.BF16 R72, R4, R14, R72 ;  /* 0x0000000e0448723c */ /* 0x000fe20000041848 */
[----:B------:R-:W4:Y:S01]  /*6bf0*/  LDSM.16.MT88.4 R12, [R136+0x3400] ;  /* 0x00340000880c783b */ /* 0x000f220000004200 */
[----:B------:R-:W-:Y:S02]  /*6c00*/  FFMA.FTZ R102, R61, c[0x0][0x23c], -R32 ;  /* 0x00008f003d667a23 */ /* 0x000fe40000010820 */
[--C-:B------:R-:W-:Y:S01]  /*6c10*/  FFMA.FTZ R64, R64, c[0x0][0x23c], -R23.reuse ;  /* 0x00008f0040407a23 */ /* 0x100fe20000010817 */
[----:B------:R-:W5:Y:S01]  /*6c20*/  MUFU.EX2 R90, R90 ;  /* 0x0000005a005a7308 */ /* 0x000f620000000800 */
[--C-:B------:R-:W-:Y:S01]  /*6c30*/  FFMA.FTZ R53, R16, c[0x0][0x23c], -R23.reuse ;  /* 0x00008f0010357a23 */ /* 0x100fe20000010817 */
[----:B-1----:R-:W-:Y:S01]  /*6c40*/  F2FP.BF16.PACK_AB R4, R33, R38 ;  /* 0x000000262104723e */ /* 0x002fe200000010ff */
[----:B------:R-:W-:-:S02]  /*6c50*/  FFMA.FTZ R62, R62, c[0x0][0x23c], -R23 ;  /* 0x00008f003e3e7a23 */ /* 0x000fc40000010817 */
[----:B------:R-:W-:Y:S02]  /*6c60*/  FFMA.FTZ R49, R18, c[0x0][0x23c], -R23 ;  /* 0x00008f0012317a23 */ /* 0x000fe40000010817 */
[--C-:B------:R-:W-:Y:S01]  /*6c70*/  FFMA.FTZ R61, R57, c[0x0][0x23c], -R32.reuse ;  /* 0x00008f00393d7a23 */ /* 0x100fe20000010820 */
[----:B------:R-:W-:Y:S01]  /*6c80*/  MUFU.EX2 R89, R89 ;  /* 0x0000005900597308 */ /* 0x000fe20000000800 */
[----:B---3--:R-:W-:Y:S01]  /*6c90*/  F2FP.BF16.PACK_AB R6, R43, R0 ;  /* 0x000000002b06723e */ /* 0x008fe200000010ff */
[--C-:B------:R-:W-:Y:S02]  /*6ca0*/  FFMA.FTZ R57, R59, c[0x0][0x23c], -R32.reuse ;  /* 0x00008f003b397a23 */ /* 0x100fe40000010820 */
[----:B------:R-:W-:Y:S02]  /*6cb0*/  FFMA.FTZ R59, R160, R91, R87 ;  /* 0x0000005ba03b7223 */ /* 0x000fe40000010057 */
[----:B------:R-:W-:Y:S02]  /*6cc0*/  FFMA.FTZ R16, R45, c[0x0][0x23c], -R32 ;  /* 0x00008f002d107a23 */ /* 0x000fe40000010820 */
[----:B------:R-:W1:Y:S01]  /*6cd0*/  MUFU.EX2 R44, R44 ;  /* 0x0000002c002c7308 */ /* 0x000e620000000800 */
[----:B-----5:R-:W-:Y:S01]  /*6ce0*/  F2FP.BF16.PACK_AB R5, R90, R97 ;  /* 0x000000615a05723e */ /* 0x020fe200000010ff */
[----:B------:R-:W-:-:S02]  /*6cf0*/  FADD.FTZ R59, R48, R59 ;  /* 0x0000003b303b7221 */ /* 0x000fc40000010000 */
[--C-:B------:R-:W-:Y:S02]  /*6d00*/  FFMA.FTZ R98, R39, c[0x0][0x23c], -R32.reuse ;  /* 0x00008f0027627a23 */ /* 0x100fe40000010820 */
[----:B------:R-:W-:Y:S02]  /*6d10*/  FFMA.FTZ R39, R55, c[0x0][0x23c], -R32 ;  /* 0x00008f0037277a23 */ /* 0x000fe40000010820 */
[----:B------:R-:W-:Y:S01]  /*6d20*/  MUFU.EX2 R63, R63 ;  /* 0x0000003f003f7308 */ /* 0x000fe20000000800 */
[--C-:B------:R-:W-:Y:S02]  /*6d30*/  FFMA.FTZ R45, R58, c[0x0][0x23c], -R23.reuse ;  /* 0x00008f003a2d7a23 */ /* 0x100fe40000010817 */
[--C-:B------:R-:W-:Y:S02]  /*6d40*/  FFMA.FTZ R56, R56, c[0x0][0x23c], -R23.reuse ;  /* 0x00008f0038387a23 */ /* 0x100fe40000010817 */
[--C-:B------:R-:W-:Y:S02]  /*6d50*/  FFMA.FTZ R54, R54, c[0x0][0x23c], -R23.reuse ;  /* 0x00008f0036367a23 */ /* 0x100fe40000010817 */
[----:B------:R-:W-:Y:S01]  /*6d60*/  FFMA.FTZ R55, R52, c[0x0][0x23c], -R23 ;  /* 0x00008f0034377a23 */ /* 0x000fe20000010817 */
[----:B-1----:R-:W-:Y:S01]  /*6d70*/  F2FP.BF16.PACK_AB R7, R44, R89 ;  /* 0x000000592c07723e */ /* 0x002fe200000010ff */
[----:B------:R-:W1:Y:S01]  /*6d80*/  MUFU.EX2 R46, R46 ;  /* 0x0000002e002e7308 */ /* 0x000e620000000800 */
[----:B------:R-:W-:-:S02]  /*6d90*/  FADD.FTZ R159, R60, R159 ;  /* 0x0000009f3c9f7221 */ /* 0x000fc40000010000 */
[----:B------:R-:W-:Y:S02]  /*6da0*/  FADD.FTZ R52, R2, R59 ;  /* 0x0000003b02347221 */ /* 0x000fe40000010000 */
[--C-:B------:R-:W-:Y:S01]  /*6db0*/  FFMA.FTZ R2, R50, c[0x0][0x23c], -R23.reuse ;  /* 0x00008f0032027a23 */ /* 0x100fe20000010817 */
[C---:B--2---:R-:W-:Y:S01]  /*6dc0*/  HMMA.16816.F32.BF16 R68, R4.reuse, R8, R68 ;  /* 0x000000080444723c */ /* 0x044fe20000041844 */
[----:B------:R-:W-:Y:S01]  /*6dd0*/  FADD.FTZ R50, R31, R52 ;  /* 0x000000341f327221 */ /* 0x000fe20000010000 */
[----:B------:R-:W-:Y:S01]  /*6de0*/  MUFU.EX2 R40, R40 ;  /* 0x0000002800287308 */ /* 0x000fe20000000800 */
[----:B------:R-:W-:Y:S02]  /*6df0*/  FFMA.FTZ R37, R37, c[0x0][0x23c], -R32 ;  /* 0x00008f0025257a23 */ /* 0x000fe40000010820 */
[----:B------:R-:W-:Y:S02]  /*6e00*/  FADD.FTZ R97, R97, R50 ;  /* 0x0000003261617221 */ /* 0x000fe40000010000 */
[----:B------:R-:W-:Y:S01]  /*6e10*/  FFMA.FTZ R30, R30, c[0x0][0x23c], -R23 ;  /* 0x00008f001e1e7a23 */ /* 0x000fe20000010817 */
[----:B------:R-:W-:Y:S01]  /*6e20*/  HMMA.16816.F32.BF16 R72, R4, R10, R72 ;  /* 0x0000000a0448723c */ /* 0x000fe20000041848 */
[----:B------:R-:W2:Y:S01]  /*6e30*/  LDSM.16.MT88.4 R8, [R137+0x3800] ;  /* 0x003800008908783b */ /* 0x000ea20000004200 */
[----:B------:R-:W3:Y:S01]  /*6e40*/  MUFU.EX2 R51, R51 ;  /* 0x0000003300337308 */ /* 0x000ee20000000800 */
[----:B------:R-:W-:-:S02]  /*6e50*/  FADD.FTZ R90, R90, R97 ;  /* 0x000000615a5a7221 */ /* 0x000fc40000010000 */
[----:B------:R-:W-:Y:S02]  /*6e60*/  FFMA.FTZ R31, R28, c[0x0][0x23c], -R23 ;  /* 0x00008f001c1f7a23 */ /* 0x000fe40000010817 */
[----:B------:R-:W-:Y:S01]  /*6e70*/  FADD.FTZ R89, R89, R90 ;  /* 0x0000005a59597221 */ /* 0x000fe20000010000 */
[C---:B----4-:R-:W-:Y:S01]  /*6e80*/  HMMA.16816.F32.BF16 R76, R4.reuse, R12, R76 ;  /* 0x0000000c044c723c */ /* 0x050fe2000004184c */
[----:B------:R-:W-:Y:S01]  /*6e90*/  FFMA.FTZ R35, R35, c[0x0][0x23c], -R32 ;  /* 0x00008f0023237a23 */ /* 0x000fe20000010820 */
        /* <DEDUP_REMOVED lines=9> */
[----:B-1----:R-:W-:Y:S02]  /*6f30*/  F2FP.BF16.PACK_AB R4, R46, R63 ;  /* 0x0000003f2e04723e */ /* 0x002fe400000010ff */
        /* <DEDUP_REMOVED lines=17> */
[----:B------:R-:W-:Y:S06]  /*7050*/  LDSM.16.MT88.4 R12, [R137+0x4000] ;  /* 0x00400000890c783b */ /* 0x000fec0000004200 */
[----:B------:R-:W4:Y:S01]  /*7060*/  MUFU.EX2 R93, R93 ;  /* 0x0000005d005d7308 */ /* 0x000f220000000800 */
[----:B-1----:R-:W-:-:S02]  /*7070*/  F2FP.BF16.PACK_AB R4, R85, R96 ;  /* 0x000000605504723e */ /* 0x002fc400000010ff */
[----:B---3--:R-:W-:-:S05]  /*7080*/  F2FP.BF16.PACK_AB R6, R94, R67 ;  /* 0x000000435e06723e */ /* 0x008fca00000010ff */
[----:B------:R-:W-:Y:S08]  /*7090*/  MUFU.EX2 R95, R95 ;  /* 0x0000005f005f7308 */ /* 0x000ff00000000800 */
[----:B------:R-:W1:Y:S01]  /*70a0*/  MUFU.EX2 R66, R66 ;  /* 0x0000004200427308 */ /* 0x000e620000000800 */
[----:B----4-:R-:W-:-:S07]  /*70b0*/  F2FP.BF16.PACK_AB R5, R93, R86 ;  /* 0x000000565d05723e */ /* 0x010fce00000010ff */
[----:B------:R-:W-:Y:S01]  /*70c0*/  MUFU.EX2 R100, R100 ;  /* 0x0000006400647308 */ /* 0x000fe20000000800 */
[----:B-1----:R-:W-:-:S07]  /*70d0*/  F2FP.BF16.PACK_AB R7, R66, R95 ;  /* 0x0000005f4207723e */ /* 0x002fce00000010ff */
[----:B------:R-:W1:Y:S01]  /*70e0*/  MUFU.EX2 R101, R101 ;  /* 0x0000006500657308 */ /* 0x000e620000000800 */
[C---:B--2---:R-:W-:Y:S07]  /*70f0*/  HMMA.16816.F32.BF16 R68, R4.reuse, R8, R68 ;  /* 0x000000080444723c */ /* 0x044fee0000041844 */
[----:B------:R-:W-:Y:S01]  /*7100*/  MUFU.EX2 R65, R65 ;  /* 0x0000004100417308 */ /* 0x000fe20000000800 */
[C---:B------:R-:W-:Y:S01]  /*7110*/  HMMA.16816.F32.BF16 R72, R4.reuse, R10, R72 ;  /* 0x0000000a0448723c */ /* 0x040fe20000041848 */
[----:B------:R-:W2:Y:S06]  /*7120*/  LDSM.16.MT88.4 R8, [R136+0x3c00] ;  /* 0x003c00008808783b */ /* 0x000eac0000004200 */
[----:B------:R-:W-:Y:S08]  /*7130*/  MUFU.EX2 R102, R102 ;  /* 0x0000006600667308 */ /* 0x000ff00000000800 */
[----:B------:R-:W-:Y:S08]  /*7140*/  MUFU.EX2 R64, R64 ;  /* 0x0000004000407308 */ /* 0x000ff00000000800 */
[----:B------:R-:W3:Y:S08]  /*7150*/  MUFU.EX2 R53, R53 ;  /* 0x0000003500357308 */ /* 0x000ef00000000800 */
[----:B------:R-:W-:Y:S08]  /*7160*/  MUFU.EX2 R62, R62 ;  /* 0x0000003e003e7308 */ /* 0x000ff00000000800 */
[----:B------:R-:W4:Y:S01]  /*7170*/  MUFU.EX2 R49, R49 ;  /* 0x0000003100317308 */ /* 0x000f220000000800 */
[C---:B--2---:R-:W-:Y:S07]  /*7180*/  HMMA.16816.F32.BF16 R76, R4.reuse, R8, R76 ;  /* 0x00000008044c723c */ /* 0x044fee000004184c */
[----:B------:R2:W-:Y:S01]  /*7190*/  MUFU.EX2 R48, R16 ;  /* 0x0000001000307308 */ /* 0x0005e20000000800 */
[----:B------:R-:W-:Y:S01]  /*71a0*/  HMMA.16816.F32.BF16 R80, R4, R10, R80 ;  /* 0x0000000a0450723c */ /* 0x000fe20000041850 */
[----:B------:R-:W5:Y:S06]  /*71b0*/  LDSM.16.MT88.4 R8, [R136+0x4000] ;  /* 0x004000008808783b */ /* 0x000f6c0000004200 */
[----:B------:R-:W-:Y:S01]  /*71c0*/  MUFU.EX2 R98, R98 ;  /* 0x0000006200627308 */ /* 0x000fe20000000800 */
[----:B-1----:R-:W-:-:S02]  /*71d0*/  F2FP.BF16.PACK_AB R4, R101, R100 ;  /* 0x000000646504723e */ /* 0x002fc400000010ff */
[----:B---3--:R-:W-:Y:S01]  /*71e0*/  F2FP.BF16.PACK_AB R5, R53, R64 ;  /* 0x000000403505723e */ /* 0x008fe200000010ff */
[----:B--2---:R-:W1:Y:S01]  /*71f0*/  LDSM.16.MT88.4 R16, [R137+0x4400] ;  /* 0x004400008910783b */ /* 0x004e620000004200 */
[----:B------:R-:W-:-:S03]  /*7200*/  F2FP.BF16.PACK_AB R6, R102, R65 ;  /* 0x000000416606723e */ /* 0x000fc600000010ff */
[----:B------:R-:W2:Y:S01]  /*7210*/  MUFU.EX2 R61, R61 ;  /* 0x0000003d003d7308 */ /* 0x000ea20000000800 */
[----:B----4-:R-:W-:-:S07]  /*7220*/  F2FP.BF16.PACK_AB R7, R49, R62 ;  /* 0x0000003e3107723e */ /* 0x010fce00000010ff */
[C---:B------:R-:W-:Y:S01]  /*7230*/  HMMA.16816.F32.BF16 R68, R4.reuse, R12, R68 ;  /* 0x0000000c0444723c */ /* 0x040fe20000041844 */
[----:B------:R-:W-:Y:S07]  /*7240*/  MUFU.EX2 R57, R57 ;  /* 0x0000003900397308 */ /* 0x000fee0000000800 */
[C---:B------:R-:W-:Y:S01]  /*7250*/  HMMA.16816.F32.BF16 R72, R4.reuse, R14, R72 ;  /* 0x0000000e0448723c */ /* 0x040fe20000041848 */
[----:B------:R-:W3:Y:S01]  /*7260*/  LDSM.16.MT88.4 R12, [R136+0x4400] ;  /* 0x00440000880c783b */ /* 0x000ee20000004200 */
[----:B------:R-:W4:Y:S08]  /*7270*/  MUFU.EX2 R84, R84 ;  /* 0x0000005400547308 */ /* 0x000f300000000800 */
[----:B------:R-:W-:Y:S01]  /*7280*/  MUFU.EX2 R45, R45 ;  /* 0x0000002d002d7308 */ /* 0x000fe20000000800 */
[C---:B-----5:R-:W-:Y:S07]  /*7290*/  HMMA.16816.F32.BF16 R76, R4.reuse, R8, R76 ;  /* 0x00000008044c723c */ /* 0x060fee000004184c */
[----:B------:R-:W5:Y:S01]  /*72a0*/  MUFU.EX2 R56, R56 ;  /* 0x0000003800387308 */ /* 0x000f620000000800 */
[----:B------:R-:W-:Y:S01]  /*72b0*/  FADD.FTZ R8, R36, R159 ;  /* 0x0000009f24087221 */ /* 0x000fe20000010000 */
[----:B------:R-:W-:Y:S01]  /*72c0*/  HMMA.16816.F32.BF16 R80, R4, R10, R80 ;  /* 0x0000000a0450723c */ /* 0x000fe20000041850 */
[----:B------:R-:W-:-:S02]  /*72d0*/  FFMA.FTZ R9, R41, c[0x0][0x23c], -R32 ;  /* 0x00008f0029097a23 */ /* 0x000fc40000010820 */
[----:B------:R-:W-:-:S03]  /*72e0*/  FADD.FTZ R41, R29, R8 ;  /* 0x000000081d297221 */ /* 0x000fc60000010000 */
[----:B------:R-:W-:Y:S01]  /*72f0*/  MUFU.EX2 R54, R54 ;  /* 0x0000003600367308 */ /* 0x000fe20000000800 */
[----:B------:R-:W-:Y:S01]  /*7300*/  FFMA.FTZ R29, R34, c[0x0][0x23c], -R23 ;  /* 0x00008f00221d7a23 */ /* 0x000fe20000010817 */
[----:B--2---:R-:W-:Y:S01]  /*7310*/  F2FP.BF16.PACK_AB R4, R61, R98 ;  /* 0x000000623d04723e */ /* 0x004fe200000010ff */
[----:B------:R-:W-:Y:S01]  /*7320*/  FADD.FTZ R38, R38, R41 ;  /* 0x0000002926267221 */ /* 0x000fe20000010000 */
[----:B----4-:R-:W-:Y:S01]  /*7330*/  F2FP.BF16.PACK_AB R6, R84, R57 ;  /* 0x000000395406723e */ /* 0x010fe200000010ff */
[----:B------:R-:W-:Y:S02]  /*7340*/  FFMA.FTZ R159, R25, c[0x0][0x23c], -R32 ;  /* 0x00008f00199f7a23 */ /* 0x000fe40000010820 */
[----:B------:R-:W-:Y:S01]  /*7350*/  FADD.FTZ R33, R33, R38 ;  /* 0x0000002621217221 */ /* 0x000fe20000010000 */
[----:B------:R-:W2:Y:S01]  /*7360*/  MUFU.EX2 R55, R55 ;  /* 0x0000003700377308 */ /* 0x000ea20000000800 */
[----:B-----5:R-:W-:Y:S01]  /*7370*/  F2FP.BF16.PACK_AB R5, R56, R45 ;  /* 0x0000002d3805723e */ /* 0x020fe200000010ff */
[----:B------:R-:W-:-:S02]  /*7380*/  FFMA.FTZ R25, R26, c[0x0][0x23c], -R23 ;  /* 0x00008f001a197a23 */ /* 0x000fc40000010817 */
[----:B------:R-:W-:-:S04]  /*7390*/  FADD.FTZ R0, R0, R33 ;  /* 0x0000002100007221 */ /* 0x000fc80000010000 */
[----:B------:R4:W-:Y:S01]  /*73a0*/  MUFU.EX2 R36, R9 ;  /* 0x0000000900247308 */ /* 0x0009e20000000800 */
[----:B------:R-:W-:Y:S01]  /*73b0*/  FADD.FTZ R0, R43, R0 ;  /* 0x000000002b007221 */ /* 0x000fe20000010000 */
[----:B--2---:R-:W-:-:S06]  /*73c0*/  F2FP.BF16.PACK_AB R7, R55, R54 ;  /* 0x000000363707723e */ /* 0x004fcc00000010ff */
[----:B------:R-:W-:Y:S01]  /*73d0*/  MUFU.EX2 R39, R39 ;  /* 0x0000002700277308 */ /* 0x000fe20000000800 */
[C---:B-1----:R-:W-:Y:S01]  /*73e0*/  HMMA.16816.F32.BF16 R68, R4.reuse, R16, R68 ;  /* 0x000000100444723c */ /* 0x042fe20000041844 */
[----:B----4-:R-:W1:Y:S06]  /*73f0*/  LDSM.16.MT88.4 R8, [R137+0x4800] ;  /* 0x004800008908783b */ /* 0x010e6c0000004200 */
[----:B------:R-:W2:Y:S01]  /*7400*/  MUFU.EX2 R92, R92 ;  /* 0x0000005c005c7308 */ /* 0x000ea20000000800 */
[C---:B------:R-:W-:Y:S01]  /*7410*/  HMMA.16816.F32.BF16 R72, R4.reuse, R18, R72 ;  /* 0x000000120448723c */ /* 0x040fe20000041848 */
[----:B------:R-:W4:Y:S06]  /*7420*/  LDSM.16.MT88.4 R16, [R136+0x4800] ;  /* 0x004800008810783b */ /* 0x000f2c0000004200 */
[----:B------:R-:W5:Y:S01]  /*7430*/  MUFU.EX2 R37, R37 ;  /* 0x0000002500257308 */ /* 0x000f620000000800 */
[C---:B---3--:R-:W-:Y:S07]  /*7440*/  HMMA.16816.F32.BF16 R76, R4.reuse, R12, R76 ;  /* 0x0000000c044c723c */ /* 0x048fee000004184c */
[----:B------:R-:W-:Y:S01]  /*7450*/  MUFU.EX2 R2, R2 ;  /* 0x0000000200027308 */ /* 0x000fe20000000800 */
[----:B------:R-:W-:Y:S01]  /*7460*/  FADD.FTZ R13, R63, R0 ;  /* 0x000000003f0d7221 */ /* 0x000fe20000010000 */
[----:B------:R-:W-:Y:S06]  /*7470*/  HMMA.16816.F32.BF16 R80, R4, R14, R80 ;  /* 0x0000000e0450723c */ /* 0x000fec0000041850 */
[----:B------:R-:W3:Y:S01]  /*7480*/  MUFU.EX2 R29, R29 ;  /* 0x0000001d001d7308 */ /* 0x000ee20000000800 */
[----:B------:R-:W-:-:S04]  /*7490*/  FADD.FTZ R13, R46, R13 ;  /* 0x0000000d2e0d7221 */ /* 0x000fc80000010000 */
[----:B------:R-:W-:Y:S01]  /*74a0*/  FADD.FTZ R40, R40, R13 ;  /* 0x0000000d28287221 */ /* 0x000fe20000010000 */
[----:B--2---:R-:W-:Y:S01]  /*74b0*/  F2FP.BF16.PACK_AB R4, R92, R39 ;  /* 0x000000275c04723e */ /* 0x004fe200000010ff */
[----:B------:R-:W-:Y:S01]  /*74c0*/  FADD.FTZ R13, R47, R88 ;  /* 0x000000582f0d7221 */ /* 0x000fe20000010000 */
[----:B------:R-:W-:Y:S01]  /*74d0*/  MUFU.EX2 R30, R30 ;  /* 0x0000001e001e7308 */ /* 0x000fe20000000800 */
[----:B------:R-:W-:Y:S01]  /*74e0*/  FADD.FTZ R51, R51, R40 ;  /* 0x0000002833337221 */ /* 0x000fe20000010000 */
[----:B-----5:R-:W-:Y:S01]  /*74f0*/  F2FP.BF16.PACK_AB R6, R48, R37 ;  /* 0x000000253006723e */ /* 0x020fe200000010ff */
[----:B------:R-:W-:Y:S02]  /*7500*/  FADD.FTZ R13, R42, R13 ;  /* 0x0000000d2a0d7221 */ /* 0x000fe40000010000 */
[----:B------:R-:W-:Y:S02]  /*7510*/  FADD.FTZ R96, R96, R51 ;  /* 0x0000003360607221 */ /* 0x000fe40000010000 */
[----:B------:R-:W-:Y:S01]  /*7520*/  FADD.FTZ R86, R86, R13 ;  /* 0x0000000d56567221 */ /* 0x000fe20000010000 */
[----:B------:R-:W2:Y:S01]  /*7530*/  MUFU.EX2 R31, R31 ;  /* 0x0000001f001f7308 */ /* 0x000ea20000000800 */
[----:B---3--:R-:W-:Y:S01]  /*7540*/  F2FP.BF16.PACK_AB R5, R29, R2 ;  /* 0x000000021d05723e */ /* 0x008fe200000010ff */
[----:B------:R-:W-:Y:S01]  /*7550*/  FADD.FTZ R96, R85, R96 ;  /* 0x0000006055607221 */ /* 0x000fe20000010000 */
[----:B------:R-:W3:Y:S01]  /*7560*/  LDSM.16.MT88.4 R12, [R137+0x4c00] ;  /* 0x004c0000890c783b */ /* 0x000ee20000004200 */
[----:B------:R-:W-:-:S04]  /*7570*/  FADD.FTZ R86, R93, R86 ;  /* 0x000000565d567221 */ /* 0x000fc80000010000 */
[----:B------:R-:W-:Y:S01]  /*7580*/  FADD.FTZ R95, R95, R86 ;  /* 0x000000565f5f7221 */ /* 0x000fe20000010000 */
[----:B------:R-:W5:Y:S03]  /*7590*/  MUFU.EX2 R35, R35 ;  /* 0x0000002300237308 */ /* 0x000f660000000800 */
[----:B------:R-:W-:Y:S01]  /*75a0*/  FADD.FTZ R95, R66, R95 ;  /* 0x0000005f425f7221 */ /* 0x000fe20000010000 */
[----:B--2---:R-:W-:-:S03]  /*75b0*/  F2FP.BF16.PACK_AB R7, R31, R30 ;  /* 0x0000001e1f07723e */ /* 0x004fc600000010ff */
[----:B------:R-:W-:Y:S01]  /*75c0*/  FADD.FTZ R64, R64, R95 ;  /* 0x0000005f40407221 */ /* 0x000fe20000010000 */
[----:B------:R-:W-:Y:S03]  /*75d0*/  MUFU.EX2 R0, R27 ;  /* 0x0000001b00007308 */ /* 0x000fe60000000800 */
[----:B------:R-:W-:Y:S01]  /*75e0*/  FADD.FTZ R53, R53, R64 ;  /* 0x0000004035357221 */ /* 0x000fe20000010000 */
[----:B-1----:R-:W-:Y:S03]  /*75f0*/  HMMA.16816.F32.BF16 R68, R4, R8, R68 ;  /* 0x000000080444723c */ /* 0x002fe60000041844 */
[----:B------:R-:W-:Y:S01]  /*7600*/  FADD.FTZ R62, R62, R53 ;  /* 0x000000353e3e7221 */ /* 0x000fe20000010000 */
[----:B------:R-:W-:Y:S03]  /*7610*/  MUFU.EX2 R159, R159 ;  /* 0x0000009f009f7308 */ /* 0x000fe60000000800 */
[----:B------:R-:W-:-:S02]  /*7620*/  FADD.FTZ R62, R49, R62 ;  /* 0x0000003e313e7221 */ /* 0x000fc40000010000 */
[----:B------:R-:W-:Y:S01]  /*7630*/  FADD.FTZ R9, R67, R96 ;  /* 0x0000006043097221 */ /* 0x000fe20000010000 */
[----:B------:R-:W-:Y:S02]  /*7640*/  HMMA.16816.F32.BF16 R72, R4, R10, R72 ;  /* 0x0000000a0448723c */ /* 0x000fe40000041848 */
[----:B------:R-:W-:Y:S01]  /*7650*/  MUFU.EX2 R25, R25 ;  /* 0x0000001900197308 */ /* 0x000fe20000000800 */
[----:B------:R-:W-:-:S04]  /*7660*/  FADD.FTZ R9, R94, R9 ;  /* 0x000000095e097221 */ /* 0x000fc80000010000 */
[----:B------:R-:W-:Y:S01]  /*7670*/  FADD.FTZ R26, R100, R9 ;  /* 0x00000009641a7221 */ /* 0x000fe20000010000 */
[----:B----4-:R-:W-:Y:S01]  /*7680*/  HMMA.16816.F32.BF16 R76, R4, R16, R76 ;  /* 0x00000010044c723c */ /* 0x010fe2000004184c */
[----:B------:R-:W1:Y:S01]  /*7690*/  LDSM.16.MT88.4 R8, [R136+0x4c00] ;  /* 0x004c00008808783b */ /* 0x000e620000004200 */
[----:B------:R-:W2:Y:S01]  /*76a0*/  MUFU.EX2 R22, R22 ;  /* 0x0000001600167308 */ /* 0x000ea20000000800 */
[----:B------:R-:W-:-:S04]  /*76b0*/  FADD.FTZ R26, R101, R26 ;  /* 0x0000001a651a7221 */ /* 0x000fc80000010000 */
[----:B------:R-:W-:Y:S01]  /*76c0*/  FADD.FTZ R17, R65, R26 ;  /* 0x0000001a41117221 */ /* 0x000fe20000010000 */
[----:B------:R-:W-:Y:S02]  /*76d0*/  HMMA.16816.F32.BF16 R80, R4, R18, R80 ;  /* 0x000000120450723c */ /* 0x000fe40000041850 */
[----:B------:R-:W-:Y:S01]  /*76e0*/  MUFU.EX2 R24, R24 ;  /* 0x0000001800187308 */ /* 0x000fe20000000800 */
[----:B------:R-:W-:-:S04]  /*76f0*/  FADD.FTZ R17, R102, R17 ;  /* 0x0000001166117221 */ /* 0x000fc80000010000 */
[----:B------:R-:W-:Y:S01]  /*7700*/  FADD.FTZ R16, R98, R17 ;  /* 0x0000001162107221 */ /* 0x000fe20000010000 */
[----:B-----5:R-:W-:Y:S01]  /*7710*/  F2FP.BF16.PACK_AB R4, R36, R35 ;  /* 0x000000232404723e */ /* 0x020fe200000010ff */
[----:B------:R-:W-:Y:S01]  /*7720*/  FADD.FTZ R17, R45, R62 ;  /* 0x0000003e2d117221 */ /* 0x000fe20000010000 */
[----:B------:R-:W4:Y:S01]  /*7730*/  MUFU.EX2 R21, R21 ;  /* 0x0000001500157308 */ /* 0x000f220000000800 */
[----:B------:R-:W-:Y:S01]  /*7740*/  FADD.FTZ R16, R61, R16 ;  /* 0x000000103d107221 */ /* 0x000fe20000010000 */
[----:B--2---:R-:W-:Y:S01]  /*7750*/  F2FP.BF16.PACK_AB R5, R22, R25 ;  /* 0x000000191605723e */ /* 0x004fe200000010ff */
[----:B------:R-:W-:Y:S01]  /*7760*/  FADD.FTZ R17, R56, R17 ;  /* 0x0000001138117221 */ /* 0x000fe20000010000 */
[----:B------:R-:W-:Y:S01]  /*7770*/  F2FP.BF16.PACK_AB R6, R159, R0 ;  /* 0x000000009f06723e */ /* 0x000fe200000010ff */
[----:B------:R-:W-:Y:S02]  /*7780*/  FADD.FTZ R57, R57, R16 ;  /* 0x0000001039397221 */ /* 0x000fe40000010000 */
[----:B------:R-:W-:-:S02]  /*7790*/  FADD.FTZ R54, R54, R17 ;  /* 0x0000001136367221 */ /* 0x000fc40000010000 */
[----:B------:R-:W-:Y:S02]  /*77a0*/  FADD.FTZ R84, R84, R57 ;  /* 0x0000003954547221 */ /* 0x000fe40000010000 */
[----:B------:R-:W-:Y:S02]  /*77b0*/  FADD.FTZ R55, R55, R54 ;  /* 0x0000003637377221 */ /* 0x000fe40000010000 */
[----:B------:R-:W-:Y:S02]  /*77c0*/  FADD.FTZ R39, R39, R84 ;  /* 0x0000005427277221 */ /* 0x000fe40000010000 */
[----:B------:R-:W-:Y:S01]  /*77d0*/  FADD.FTZ R2, R2, R55 ;  /* 0x0000003702027221 */ /* 0x000fe20000010000 */
[----:B----4-:R-:W-:Y:S01]  /*77e0*/  F2FP.BF16.PACK_AB R7, R21, R24 ;  /* 0x000000181507723e */ /* 0x010fe200000010ff */
        /* <DEDUP_REMOVED lines=14> */
[----:B------:R-:W-:Y:S01]  /*78d0*/  FADD.FTZ R24, R24, R25 ;  /* 0x0000001918187221 */ /* 0x000fe20000010000 */
[----:B-1----:R-:W-:Y:S01]  /*78e0*/  HMMA.16816.F32.BF16 R76, R4, R8, R76 ;  /* 0x00000008044c723c */ /* 0x002fe2000004184c */
[----:B------:R-:W-:Y:S01]  /*78f0*/  FADD.FTZ R159, R159, R0 ;  /* 0x000000009f9f7221 */ /* 0x000fe20000010000 */
[----:B------:R-:W-:Y:S01]  /*7900*/  MOV R0, R3 ;  /* 0x0000000300007202 */ /* 0x000fe20000000f00 */
[----:B------:R-:W-:-:S05]  /*7910*/  FADD.FTZ R160, R21, R24 ;  /* 0x0000001815a07221 */ /* 0x000fca0000010000 */
[----:B------:R-:W-:Y:S08]  /*7920*/  HMMA.16816.F32.BF16 R80, R4, R10, R80 ;  /* 0x0000000a0450723c */ /* 0x000ff00000041850 */
.L_x_4173:
        /* <DEDUP_REMOVED lines=14> */
.L_x_4183:
        /* <DEDUP_REMOVED lines=64> */
.L_x_4180:
        /* <DEDUP_REMOVED lines=27> */
[----:B------:R-:W2:Y:S05]  /*7fc0*/  LDSM.16.M88.4 R120, [R139+0x2c00] ;  /* 0x002c00008b78783b */ /* 0x000eaa0000000200 */
[----:B------:R-:W-:Y:S01]  /*7fd0*/  LDSM.16.M88.4 R124, [R140] ;  /* 0x000000008c7c783b */ /* 0x000fe20000000200 */
[C---:B------:R-:W-:Y:S04]  /*7fe0*/  HMMA.16816.F32.BF16 R8, R88.reuse, R94, RZ ;  /* 0x0000005e5808723c */ /* 0x040fe800000418ff */
[----:B------:R-:W1:Y:S04]  /*7ff0*/  LDSM.16.M88.4 R128, [R138] ;  /* 0x000000008a80783b */ /* 0x000e680000000200 */
[C---:B---3--:R-:W-:Y:S01]  /*8000*/  HMMA.16816.F32.BF16 R12, R88.reuse, R96, RZ ;  /* 0x00000060580c723c */ /* 0x048fe200000418ff */
[----:B------:R-:W3:Y:S05]  /*8010*/  LDSM.16.M88.4 R132, [R138+0x400] ;  /* 0x000400008a84783b */ /* 0x000eea0000000200 */
[----:B------:R-:W-:Y:S02]  /*8020*/  LDSM.16.M88.4 R92, [R138+0xc00] ;  /* 0x000c00008a5c783b */ /* 0x000fe40000000200 */
[C---:B------:R-:W-:Y:S03]  /*8030*/  HMMA.16816.F32.BF16 R16, R88.reuse, R98, RZ ;  /* 0x000000625810723c */ /* 0x040fe600000418ff */
[----:B------:R-:W-:Y:S05]  /*8040*/  LDSM.16.M88.4 R96, [R138+0x1000] ;  /* 0x001000008a60783b */ /* 0x000fea0000000200 */
        /* <DEDUP_REMOVED lines=14> */
[C---:B------:R-:W-:Y:S08]  /*8130*/  HMMA.16816.F32.BF16 R8, R124.reuse, R130, R8 ;  /* 0x000000827c08723c */ /* 0x040ff00000041808 */
[C---:B---3--:R-:W-:Y:S08]  /*8140*/  HMMA.16816.F32.BF16 R12, R124.reuse, R132, R12 ;  /* 0x000000847c0c723c */ /* 0x048ff0000004180c */
[C---:B------:R-:W-:Y:S08]  /*8150*/  HMMA.16816.F32.BF16 R16, R124.reuse, R134, R16 ;  /* 0x000000867c10723c */ /* 0x040ff00000041810 */
[C---:B-1----:R-:W-:Y:S08]  /*8160*/  HMMA.16816.F32.BF16 R20, R124.reuse, R88, R20 ;  /* 0x000000587c14723c */ /* 0x042ff00000041814 */
[C---:B------:R-:W-:Y:S01]  /*8170*/  HMMA.16816.F32.BF16 R24, R124.reuse, R90, R24 ;  /* 0x0000005a7c18723c */ /* 0x040fe20000041818 */
[----:B------:R-:W1:Y:S07]  /*8180*/  LDSM.16.M88.4 R88, [R138+0x1400] ;  /* 0x001400008a58783b */ /* 0x000e6e0000000200 */
[C---:B------:R-:W-:Y:S08]  /*8190*/  HMMA.16816.F32.BF16 R28, R124.reuse, R92, R28 ;  /* 0x0000005c7c1c723c */ /* 0x040ff0000004181c */
        /* <DEDUP_REMOVED lines=9> */
[C---:B--2---:R-:W-:Y:S08]  /*8230*/  HMMA.16816.F32.BF16 R52, R124.reuse, R92, R52 ;  /* 0x0000005c7c34723c */ /* 0x044ff00000041834 */
        /* <DEDUP_REMOVED lines=70> */
.L_x_4182:
        /* <DEDUP_REMOVED lines=18> */
.L_x_4181:
[----:B------:R-:W-:Y:S01]  /*87c0*/  LDSM.16.MT88.4 R96, [R137+0x3000] ;  /* 0x003000008960783b */ /* 0x000fe20000004200 */
[----:B------:R-:W-:Y:S02]  /*87d0*/  FMNMX.FTZ R84, R6, R3, !PT ;  /* 0x0000000306547209 */ /* 0x000fe40007810000 */
[----:B------:R-:W-:Y:S02]  /*87e0*/  FMNMX.FTZ R0, R4, R85, !PT ;  /* 0x0000005504007209 */ /* 0x000fe40007810000 */
[----:B------:R-:W-:Y:S02]  /*87f0*/  FMNMX.FTZ R93, R7, R84, !PT ;  /* 0x00000054075d7209 */ /* 0x000fe40007810000 */
[----:B-1----:R-:W-:Y:S01]  /*8800*/  FMNMX.FTZ R87, R5, R0, !PT ;  /* 0x0000000005577209 */ /* 0x002fe20007810000 */
        /* <DEDUP_REMOVED lines=69> */
[C---:B------:R-:W-:Y:S02]  /*8c60*/  FADD.FTZ R84, -R2.reuse, R85 ;  /* 0x0000005502547221 */ /* 0x040fe40000010100 */
[----:B------:R-:W-:Y:S01]  /*8c70*/  FMUL.FTZ R88, R2, c[0x0][0x23c] ;  /* 0x00008f0002587a20 */ /* 0x000fe20000410000 */
[----:B--2---:R-:W-:Y:S01]  /*8c80*/  FMNMX.FTZ R0, R87, R0, !PT ;  /* 0x0000000057007209 */ /* 0x004fe20007810000 */
[----:B------:R-:W-:Y:S03]  /*8c90*/  FMUL.FTZ R86, R84, c[0x0][0x23c] ;  /* 0x00008f0054567a20 */ /* 0x000fe60000410000 */
[----:B------:R-:W-:Y:S01]  /*8ca0*/  FSEL R87, R88, RZ, P0 ;  /* 0x000000ff58577208 */ /* 0x000fe20000000000 */
[----:B------:R1:W2:Y:S01]  /*8cb0*/  MUFU.EX2 R84, R86 ;  /* 0x0000005600547308 */ /* 0x0002a20000000800 */
[C---:B------:R-:W-:Y:S01]  /*8cc0*/  FMUL.FTZ R88, R0.reuse, c[0x0][0x23c] ;  /* 0x00008f0000587a20 */ /* 0x040fe20000410000 */
[C---:B------:R-:W-:Y:S01]  /*8cd0*/  FSETP.NEU.FTZ.AND P0, PT, R0.reuse, -INF , PT ;  /* 0xff8000000000780b */ /* 0x040fe20003f1d000 */
[----:B------:R-:W-:Y:S02]  /*8ce0*/  FADD.FTZ R85, -R0, R3 ;  /* 0x0000000300557221 */ /* 0x000fe40000010100 */
[--C-:B------:R-:W-:Y:S02]  /*8cf0*/  FFMA.FTZ R106, R44, c[0x0][0x23c], -R87.reuse ;  /* 0x00008f002c6a7a23 */ /* 0x100fe40000010857 */
        /* <DEDUP_REMOVED lines=10> */
[----:B-1----:R-:W-:Y:S01]  /*8da0*/  FSEL R86, R88, RZ, P0 ;  /* 0x000000ff58567208 */ /* 0x002fe20000000000 */
[C---:B--2---:R-:W-:Y:S01]  /*8db0*/  FMUL.FTZ R68, R84.reuse, R68 ;  /* 0x0000004454447220 */ /* 0x044fe20000410000 */
[----:B------:R-:W-:Y:S01]  /*8dc0*/  ISETP.GT.AND P0, PT, R147, 0x1, PT ;  /* 0x000000019300780c */ /* 0x000fe20003f04270 */
[----:B------:R-:W-:Y:S02]  /*8dd0*/  FMUL.FTZ R69, R84, R69 ;  /* 0x0000004554457220 */ /* 0x000fe40000410000 */
[--C-:B------:R-:W-:Y:S02]  /*8de0*/  FFMA.FTZ R164, R10, c[0x0][0x23c], -R86.reuse ;  /* 0x00008f000aa47a23 */ /* 0x100fe40000010856 */
[--C-:B------:R-:W-:Y:S02]  /*8df0*/  FFMA.FTZ R128, R11, c[0x0][0x23c], -R86.reuse ;  /* 0x00008f000b807a23 */ /* 0x100fe40000010856 */
[----:B------:R-:W-:Y:S01]  /*8e00*/  MUFU.EX2 R165, R165 ;  /* 0x000000a500a57308 */ /* 0x000fe20000000800 */
[C---:B------:R-:W-:Y:S02]  /*8e10*/  FMUL.FTZ R72, R84.reuse, R72 ;  /* 0x0000004854487220 */ /* 0x040fe40000410000 */
[C---:B------:R-:W-:Y:S02]  /*8e20*/  FMUL.FTZ R73, R84.reuse, R73 ;  /* 0x0000004954497220 */ /* 0x040fe40000410000 */
[--C-:B------:R-:W-:Y:S02]  /*8e30*/  FFMA.FTZ R120, R19, c[0x0][0x23c], -R86.reuse ;  /* 0x00008f0013787a23 */ /* 0x100fe40000010856 */
[C---:B------:R-:W-:Y:S02]  /*8e40*/  FMUL.FTZ R76, R84.reuse, R76 ;  /* 0x0000004c544c7220 */ /* 0x040fe40000410000 */
[C---:B------:R-:W-:Y:S01]  /*8e50*/  FMUL.FTZ R77, R84.reuse, R77 ;  /* 0x0000004d544d7220 */ /* 0x040fe20000410000 */
[----:B------:R-:W1:Y:S01]  /*8e60*/  MUFU.EX2 R132, R132 ;  /* 0x0000008400847308 */ /* 0x000e620000000800 */
[C---:B------:R-:W-:Y:S02]  /*8e70*/  FMUL.FTZ R80, R84.reuse, R80 ;  /* 0x0000005054507220 */ /* 0x040fe40000410000 */
[----:B------:R-:W-:Y:S01]  /*8e80*/  FMUL.FTZ R81, R84, R81 ;  /* 0x0000005154517220 */ /* 0x000fe20000410000 */
[----:B---3--:R-:W-:Y:S01]  /*8e90*/  F2FP.BF16.PACK_AB R92, R145, R104 ;  /* 0x00000068915c723e */ /* 0x008fe200000010ff */
[--C-:B------:R-:W-:Y:S02]  /*8ea0*/  FFMA.FTZ R107, R42, c[0x0][0x23c], -R86.reuse ;  /* 0x00008f002a6b7a23 */ /* 0x100fe40000010856 */
[--C-:B------:R-:W-:Y:S02]  /*8eb0*/  FFMA.FTZ R105, R43, c[0x0][0x23c], -R86.reuse ;  /* 0x00008f002b697a23 */ /* 0x100fe40000010856 */
[----:B------:R-:W-:Y:S01]  /*8ec0*/  FFMA.FTZ R109, R30, c[0x0][0x23c], -R86 ;  /* 0x00008f001e6d7a23 */ /* 0x000fe20000010856 */
[----:B------:R-:W-:Y:S01]  /*8ed0*/  MUFU.EX2 R164, R164 ;  /* 0x000000a400a47308 */ /* 0x000fe20000000800 */
[----:B------:R-:W-:Y:S02]  /*8ee0*/  FFMA.FTZ R30, R84, R159, R104 ;  /* 0x0000009f541e7223 */ /* 0x000fe40000010068 */
[--C-:B------:R-:W-:Y:S02]  /*8ef0*/  FFMA.FTZ R90, R6, c[0x0][0x23c], -R86.reuse ;  /* 0x00008f00065a7a23 */ /* 0x100fe40000010856 */
[--C-:B------:R-:W-:Y:S02]  /*8f00*/  FFMA.FTZ R119, R24, c[0x0][0x23c], -R87.reuse ;  /* 0x00008f0018777a23 */ /* 0x100fe40000010857 */
[--C-:B------:R-:W-:Y:S02]  /*8f10*/  FFMA.FTZ R108, R29, c[0x0][0x23c], -R87.reuse ;  /* 0x00008f001d6c7a23 */ /* 0x100fe40000010857 */
[--C-:B------:R-:W-:Y:S01]  /*8f20*/  FFMA.FTZ R113, R32, c[0x0][0x23c], -R87.reuse ;  /* 0x00008f0020717a23 */ /* 0x100fe20000010857 */
[----:B------:R-:W2:Y:S01]  /*8f30*/  MUFU.EX2 R128, R128 ;  /* 0x0000008000807308 */ /* 0x000ea20000000800 */
[----:B------:R-:W-:Y:S02]  /*8f40*/  FMUL.FTZ R3, R85, c[0x0][0x23c] ;  /* 0x00008f0055037a20 */ /* 0x000fe40000410000 */
        /* <DEDUP_REMOVED lines=30> */
[----:B------:R-:W1:Y:S01]  /*9130*/  MUFU.EX2 R127, R127 ;  /* 0x0000007f007f7308 */ /* 0x000e620000000800 */
[--C-:B---3--:R-:W-:Y:S02]  /*9140*/  FFMA.FTZ R90, R34, c[0x0][0x23c], -R86.reuse ;  /* 0x00008f00225a7a23 */ /* 0x108fe40000010856 */
[--C-:B------:R-:W-:Y:S01]  /*9150*/  FFMA.FTZ R133, R37, c[0x0][0x23c], -R87.reuse ;  /* 0x00008f0025857a23 */ /* 0x100fe20000010857 */
[----:B--2---:R-:W-:Y:S01]  /*9160*/  F2FP.BF16.PACK_AB R93, R163, R85 ;  /* 0x00000055a35d723e */ /* 0x004fe200000010ff */
[--C-:B------:R-:W-:Y:S02]  /*9170*/  FFMA.FTZ R134, R38, c[0x0][0x23c], -R86.reuse ;  /* 0x00008f0026867a23 */ /* 0x100fe40000010856 */
[--C-:B------:R-:W-:Y:S02]  /*9180*/  FFMA.FTZ R161, R39, c[0x0][0x23c], -R86.reuse ;  /* 0x00008f0027a17a23 */ /* 0x100fe40000010856 */
[--C-:B------:R-:W-:Y:S01]  /*9190*/  FFMA.FTZ R162, R40, c[0x0][0x23c], -R87.reuse ;  /* 0x00008f0028a27a23 */ /* 0x100fe20000010857 */
[----:B------:R-:W-:Y:S01]  /*91a0*/  MUFU.EX2 R131, R131 ;  /* 0x0000008300837308 */ /* 0x000fe20000000800 */
[C---:B------:R-:W-:Y:S05]  /*91b0*/  HMMA.16816.F32.BF16 R68, R92.reuse, R96, R68 ;  /* 0x000000605c44723c */ /* 0x040fea0000041844 */
[--C-:B------:R-:W-:Y:S02]  /*91c0*/  FFMA.FTZ R135, R41, c[0x0][0x23c], -R87.reuse ;  /* 0x00008f0029877a23 */ /* 0x100fe40000010857 */
[--C-:B------:R-:W-:Y:S01]  /*91d0*/  FFMA.FTZ R7, R45, c[0x0][0x23c], -R87.reuse ;  /* 0x00008f002d077a23 */ /* 0x100fe20000010857 */
[C---:B------:R-:W-:Y:S01]  /*91e0*/  HMMA.16816.F32.BF16 R72, R92.reuse, R98, R72 ;  /* 0x000000625c48723c */ /* 0x040fe20000041848 */
[----:B------:R-:W2:Y:S01]  /*91f0*/  MUFU.EX2 R124, R124 ;  /* 0x0000007c007c7308 */ /* 0x000ea20000000800 */
[----:B------:R-:W3:Y:S02]  /*9200*/  LDSM.16.MT88.4 R96, [R137+0x3400] ;  /* 0x003400008960783b */ /* 0x000ee40000004200 */
[--C-:B------:R-:W-:Y:S02]  /*9210*/  FFMA.FTZ R18, R46, c[0x0][0x23c], -R86.reuse ;  /* 0x00008f002e127a23 */ /* 0x100fe40000010856 */
[----:B------:R-:W-:Y:S02]  /*9220*/  FFMA.FTZ R14, R49, c[0x0][0x23c], -R87 ;  /* 0x00008f00310e7a23 */ /* 0x000fe40000010857 */
[C---:B------:R-:W-:Y:S03]  /*9230*/  HMMA.16816.F32.BF16 R76, R92.reuse, R100, R76 ;  /* 0x000000645c4c723c */ /* 0x040fe6000004184c */
[----:B------:R-:W-:Y:S01]  /*9240*/  MUFU.EX2 R125, R125 ;  /* 0x0000007d007d7308 */ /* 0x000fe20000000800 */
[--C-:B------:R-:W-:Y:S02]  /*9250*/  FFMA.FTZ R13, R50, c[0x0][0x23c], -R86.reuse ;  /* 0x00008f00320d7a23 */ /* 0x100fe40000010856 */
[--C-:B------:R-:W-:Y:S02]  /*9260*/  FFMA.FTZ R22, R51, c[0x0][0x23c], -R86.reuse ;  /* 0x00008f0033167a23 */ /* 0x100fe40000010856 */
[----:B------:R-:W-:Y:S01]  /*9270*/  HMMA.16816.F32.BF16 R80, R92, R102, R80 ;  /* 0x000000665c50723c */ /* 0x000fe20000041850 */
[----:B------:R-:W4:Y:S03]  /*9280*/  LDSM.16.MT88.4 R100, [R136+0x3400] ;  /* 0x003400008864783b */ /* 0x000f260000004200 */
[----:B------:R-:W-:Y:S01]  /*9290*/  FFMA.FTZ R85, R3, R160, R85 ;  /* 0x000000a003557223 */ /* 0x000fe20000010055 */
[----:B------:R-:W5:Y:S01]  /*92a0*/  MUFU.EX2 R126, R126 ;  /* 0x0000007e007e7308 */ /* 0x000f620000000800 */
[--C-:B------:R-:W-:Y:S01]  /*92b0*/  FFMA.FTZ R159, R52, c[0x0][0x23c], -R87.reuse ;  /* 0x00008f00349f7a23 */ /* 0x100fe20000010857 */
[----:B-1----:R-:W-:Y:S01]  /*92c0*/  F2FP.BF16.PACK_AB R92, R127, R130 ;  /* 0x000000827f5c723e */ /* 0x002fe200000010ff */
[--C-:B------:R-:W-:Y:S01]  /*92d0*/  FFMA.FTZ R84, R53, c[0x0][0x23c], -R87.reuse ;  /* 0x00008f0035547a23 */ /* 0x100fe20000010857 */
[----:B--2---:R-:W-:Y:S03]  /*92e0*/  F2FP.BF16.PACK_AB R93, R124, R131 ;  /* 0x000000837c5d723e */ /* 0x004fe600000010ff */
[--C-:B------:R-:W-:Y:S01]  /*92f0*/  FFMA.FTZ R15, R55, c[0x0][0x23c], -R86.reuse ;  /* 0x00008f00370f7a23 */ /* 0x100fe20000010856 */
[----:B------:R-:W-:Y:S01]  /*9300*/  MOV R3, R0 ;  /* 0x0000000000037202 */ /* 0x000fe20000000f00 */
[--C-:B------:R-:W-:Y:S01]  /*9310*/  FFMA.FTZ R17, R56, c[0x0][0x23c], -R87.reuse ;  /* 0x00008f0038117a23 */ /* 0x100fe20000010857 */
[----:B------:R-:W-:Y:S01]  /*9320*/  MUFU.EX2 R129, R129 ;  /* 0x0000008100817308 */ /* 0x000fe20000000800 */
[----:B------:R-:W-:Y:S02]  /*9330*/  FFMA.FTZ R26, R57, c[0x0][0x23c], -R87 ;  /* 0x00008f00391a7a23 */ /* 0x000fe40000010857 */
[--C-:B------:R-:W-:Y:S02]  /*9340*/  FFMA.FTZ R54, R54, c[0x0][0x23c], -R86.reuse ;  /* 0x00008f0036367a23 */ /* 0x100fe40000010856 */
[----:B------:R-:W-:Y:S01]  /*9350*/  FADD.FTZ R163, R163, R85 ;  /* 0x00000055a3a37221 */ /* 0x000fe20000010000 */
[----:B------:R-:W-:Y:S04]  /*9360*/  MOV R85, R2 ;  /* 0x0000000200557202 */ /* 0x000fe80000000f00 */
        /* <DEDUP_REMOVED lines=20> */
[----:B------:R2:W-:Y:S10]  /*94b0*/  MUFU.EX2 R5, R107 ;  /* 0x0000006b00057308 */ /* 0x0005f40000000800 */
[----:B------:R5:W-:Y:S01]  /*94c0*/  MUFU.EX2 R6, R105 ;  /* 0x0000006900067308 */ /* 0x000be20000000800 */
[----:B-1----:R-:W-:Y:S09]  /*94d0*/  F2FP.BF16.PACK_AB R95, R111, R116 ;  /* 0x000000746f5f723e */ /* 0x002ff200000010ff */
[----:B------:R-:W-:Y:S01]  /*94e0*/  MUFU.EX2 R10, R106 ;  /* 0x0000006a000a7308 */ /* 0x000fe20000000800 */
[C---:B---3--:R-:W-:Y:S03]  /*94f0*/  HMMA.16816.F32.BF16 R68, R92.reuse, R96, R68 ;  /* 0x000000605c44723c */ /* 0x048fe60000041844 */
[----:B--2---:R-:W-:Y:S05]  /*9500*/  FFMA.FTZ R107, R47, c[0x0][0x23c], -R86 ;  /* 0x00008f002f6b7a23 */ /* 0x004fea0000010856 */
[C---:B------:R-:W-:Y:S01]  /*9510*/  HMMA.16816.F32.BF16 R72, R92.reuse, R98, R72 ;  /* 0x000000625c48723c */ /* 0x040fe20000041848 */
[----:B------:R-:W-:Y:S01]  /*9520*/  MUFU.EX2 R9, R107 ;  /* 0x0000006b00097308 */ /* 0x000fe20000000800 */
[----:B------:R-:W1:Y:S02]  /*9530*/  LDSM.16.MT88.4 R96, [R137+0x3c00] ;  /* 0x003c00008960783b */ /* 0x000e640000004200 */
[----:B-----5:R-:W-:Y:S04]  /*9540*/  FFMA.FTZ R105, R48, c[0x0][0x23c], -R87 ;  /* 0x00008f0030697a23 */ /* 0x020fe80000010857 */
[C---:B----4-:R-:W-:Y:S03]  /*9550*/  HMMA.16816.F32.BF16 R76, R92.reuse, R100, R76 ;  /* 0x000000645c4c723c */ /* 0x050fe6000004184c */
[----:B------:R2:W-:Y:S05]  /*9560*/  MUFU.EX2 R11, R105 ;  /* 0x00000069000b7308 */ /* 0x0005ea0000000800 */
[----:B------:R-:W-:Y:S01]  /*9570*/  HMMA.16816.F32.BF16 R80, R92, R102, R80 ;  /* 0x000000665c50723c */ /* 0x000fe20000041850 */
[----:B------:R-:W-:Y:S04]  /*9580*/  LDSM.16.MT88.4 R100, [R137+0x4000] ;  /* 0x004000008964783b */ /* 0x000fe80000004200 */
[----:B------:R-:W-:Y:S10]  /*9590*/  MUFU.EX2 R115, R115 ;  /* 0x0000007300737308 */ /* 0x000ff40000000800 */
[----:B------:R-:W3:Y:S01]  /*95a0*/  MUFU.EX2 R108, R108 ;  /* 0x0000006c006c7308 */ /* 0x000ee20000000800 */
[----:B--2---:R-:W2:Y:S09]  /*95b0*/  LDSM.16.MT88.4 R104, [R136+0x3c00] ;  /* 0x003c00008868783b */ /* 0x004eb20000004200 */
[----:B------:R-:W-:Y:S10]  /*95c0*/  MUFU.EX2 R109, R109 ;  /* 0x0000006d006d7308 */ /* 0x000ff40000000800 */
[----:B------:R-:W4:Y:S01]  /*95d0*/  MUFU.EX2 R110, R110 ;  /* 0x0000006e006e7308 */ /* 0x000f220000000800 */
[----:B---3--:R-:W-:Y:S09]  /*95e0*/  F2FP.BF16.PACK_AB R92, R108, R115 ;  /* 0x000000736c5c723e */ /* 0x008ff200000010ff */
[----:B------:R-:W-:Y:S10]  /*95f0*/  MUFU.EX2 R113, R113 ;  /* 0x0000007100717308 */ /* 0x000ff40000000800 */
[----:B------:R-:W3:Y:S01]  /*9600*/  MUFU.EX2 R88, R88 ;  /* 0x0000005800587308 */ /* 0x000ee20000000800 */
[----:B----4-:R-:W-:Y:S09]  /*9610*/  F2FP.BF16.PACK_AB R93, R110, R109 ;  /* 0x0000006d6e5d723e */ /* 0x010ff200000010ff */
[----:B------:R-:W-:Y:S10]  /*9620*/  MUFU.EX2 R90, R90 ;  /* 0x0000005a005a7308 */ /* 0x000ff40000000800 */
[----:B------:R-:W4:Y:S01]  /*9630*/  MUFU.EX2 R117, R117 ;  /* 0x0000007500757308 */ /* 0x000f220000000800 */
[----:B---3--:R-:W-:Y:S09]  /*9640*/  F2FP.BF16.PACK_AB R94, R88, R113 ;  /* 0x00000071585e723e */ /* 0x008ff200000010ff */
[----:B------:R-:W-:Y:S10]  /*9650*/  MUFU.EX2 R122, R122 ;  /* 0x0000007a007a7308 */ /* 0x000ff40000000800 */
[----:B------:R-:W3:Y:S01]  /*9660*/  MUFU.EX2 R133, R133 ;  /* 0x0000008500857308 */ /* 0x000ee20000000800 */
[----:B----4-:R-:W-:Y:S09]  /*9670*/  F2FP.BF16.PACK_AB R95, R117, R90 ;  /* 0x0000005a755f723e */ /* 0x010ff200000010ff */
[----:B------:R-:W-:Y:S01]  /*9680*/  MUFU.EX2 R134, R134 ;  /* 0x0000008600867308 */ /* 0x000fe20000000800 */
[C---:B-1----:R-:W-:Y:S08]  /*9690*/  HMMA.16816.F32.BF16 R68, R92.reuse, R96, R68 ;  /* 0x000000605c44723c */ /* 0x042ff00000041844 */
[C---:B------:R-:W-:Y:S01]  /*96a0*/  HMMA.16816.F32.BF16 R72, R92.reuse, R98, R72 ;  /* 0x000000625c48723c */ /* 0x040fe20000041848 */
[----:B------:R-:W1:Y:S01]  /*96b0*/  MUFU.EX2 R161, R161 ;  /* 0x000000a100a17308 */ /* 0x000e620000000800 */
[----:B------:R-:W4:Y:S06]  /*96c0*/  LDSM.16.MT88.4 R96, [R136+0x4000] ;  /* 0x004000008860783b */ /* 0x000f2c0000004200 */
[C---:B--2---:R-:W-:Y:S03]  /*96d0*/  HMMA.16816.F32.BF16 R76, R92.reuse, R104, R76 ;  /* 0x000000685c4c723c */ /* 0x044fe6000004184c */
[----:B------:R-:W-:Y:S04]  /*96e0*/  MUFU.EX2 R162, R162 ;  /* 0x000000a200a27308 */ /* 0x000fe80000000800 */
[----:B------:R-:W-:Y:S01]  /*96f0*/  FADD.FTZ R104, R145, R30 ;  /* 0x0000001e91687221 */ /* 0x000fe20000010000 */
[----:B------:R-:W-:Y:S04]  /*9700*/  HMMA.16816.F32.BF16 R80, R92, R106, R80 ;  /* 0x0000006a5c50723c */ /* 0x000fe80000041850 */
[----:B------:R-:W-:Y:S01]  /*9710*/  FADD.FTZ R19, R165, R104 ;  /* 0x00000068a5137221 */ /* 0x000fe20000010000 */
[----:B------:R-:W2:Y:S01]  /*9720*/  MUFU.EX2 R135, R135 ;  /* 0x0000008700877308 */ /* 0x000ea20000000800 */
[----:B------:R-:W5:Y:S01]  /*9730*/  LDSM.16.MT88.4 R104, [R137+0x4400] ;  /* 0x004400008968783b */ /* 0x000f620000004200 */
[----:B---3--:R-:W-:Y:S01]  /*9740*/  F2FP.BF16.PACK_AB R92, R133, R122 ;  /* 0x0000007a855c723e */ /* 0x008fe200000010ff */
[--C-:B------:R-:W-:Y:S01]  /*9750*/  FFMA.FTZ R145, R58, c[0x0][0x23c], -R86.reuse ;  /* 0x00008f003a917a23 */ /* 0x100fe20000010856 */
[----:B-1----:R-:W-:Y:S03]  /*9760*/  F2FP.BF16.PACK_AB R93, R161, R134 ;  /* 0x00000086a15d723e */ /* 0x002fe600000010ff */
[----:B------:R-:W-:Y:S01]  /*9770*/  F2FP.BF16.PACK_AB R95, R6, R5 ;  /* 0x00000005065f723e */ /* 0x000fe200000010ff */
[----:B------:R-:W-:Y:S02]  /*9780*/  FADD.FTZ R165, R164, R163 ;  /* 0x000000a3a4a57221 */ /* 0x000fe40000010000 */
[----:B------:R-:W1:Y:S01]  /*9790*/  MUFU.EX2 R7, R7 ;  /* 0x0000000700077308 */ /* 0x000e620000000800 */
[----:B------:R-:W-:Y:S02]  /*97a0*/  FFMA.FTZ R164, R59, c[0x0][0x23c], -R86 ;  /* 0x00008f003ba47a23 */ /* 0x000fe40000010856 */
[----:B------:R-:W-:Y:S02]  /*97b0*/  FADD.FTZ R165, R128, R165 ;  /* 0x000000a580a57221 */ /* 0x000fe40000010000 */
[----:B------:R-:W-:Y:S02]  /*97c0*/  FFMA.FTZ R163, R60, c[0x0][0x23c], -R87 ;  /* 0x00008f003ca37a23 */ /* 0x000fe40000010857 */
[----:B------:R-:W-:Y:S03]  /*97d0*/  FADD.FTZ R131, R131, R165 ;  /* 0x000000a583837221 */ /* 0x000fe60000010000 */
[----:B------:R-:W3:Y:S01]  /*97e0*/  MUFU.EX2 R18, R18 ;  /* 0x0000001200127308 */ /* 0x000ee20000000800 */
[----:B------:R-:W-:Y:S01]  /*97f0*/  FADD.FTZ R124, R124, R131 ;  /* 0x000000837c7c7221 */ /* 0x000fe20000010000 */
[----:B--2---:R-:W-:Y:S03]  /*9800*/  F2FP.BF16.PACK_AB R94, R135, R162 ;  /* 0x000000a2875e723e */ /* 0x004fe600000010ff */
[----:B------:R-:W-:Y:S04]  /*9810*/  FADD.FTZ R129, R129, R124 ;  /* 0x0000007c81817221 */ /* 0x000fe80000010000 */
[----:B------:R-:W-:Y:S01]  /*9820*/  FADD.FTZ R120, R120, R129 ;  /* 0x0000008178787221 */ /* 0x000fe20000010000 */
[----:B------:R-:W2:Y:S01]  /*9830*/  MUFU.EX2 R14, R14 ;  /* 0x0000000e000e7308 */ /* 0x000ea20000000800 */
[C---:B------:R-:W-:Y:S03]  /*9840*/  HMMA.16816.F32.BF16 R68, R92.reuse, R100, R68 ;  /* 0x000000645c44723c */ /* 0x040fe60000041844 */
[----:B------:R-:W-:Y:S04]  /*9850*/  FADD.FTZ R123, R123, R120 ;  /* 0x000000787b7b7221 */ /* 0x000fe80000010000 */
[----:B------:R-:W-:Y:S01]  /*9860*/  FADD.FTZ R101, R132, R19 ;  /* 0x0000001384657221 */ /* 0x000fe20000010000 */
[C---:B------:R-:W-:Y:S01]  /*9870*/  HMMA.16816.F32.BF16 R72, R92.reuse, R102, R72 ;  /* 0x000000665c48723c */ /* 0x040fe20000041848 */
[----:B------:R-:W-:Y:S03]  /*9880*/  MUFU.EX2 R13, R13 ;  /* 0x0000000d000d7308 */ /* 0x000fe60000000800 */
[----:B------:R-:W-:Y:S02]  /*9890*/  FADD.FTZ R130, R130, R101 ;  /* 0x0000006582827221 */ /* 0x000fe40000010000 */
[----:B------:R-:W5:Y:S01]  /*98a0*/  LDSM.16.MT88.4 R100, [R136+0x4400] ;  /* 0x004400008864783b */ /* 0x000f620000004200 */
[----:B------:R-:W-:Y:S01]  /*98b0*/  FADD.FTZ R123, R118, R123 ;  /* 0x0000007b767b7221 */ /* 0x000fe20000010000 */
[C---:B----4-:R-:W-:Y:S03]  /*98c0*/  HMMA.16816.F32.BF16 R76, R92.reuse, R96, R76 ;  /* 0x000000605c4c723c */ /* 0x050fe6000004184c */
[----:B------:R-:W4:Y:S01]  /*98d0*/  MUFU.EX2 R22, R22 ;  /* 0x0000001600167308 */ /* 0x000f220000000800 */
[----:B------:R-:W-:Y:S02]  /*98e0*/  FADD.FTZ R130, R127, R130 ;  /* 0x000000827f827221 */ /* 0x000fe40000010000 */
[----:B------:R-:W-:Y:S02]  /*98f0*/  FADD.FTZ R116, R116, R123 ;  /* 0x0000007b74747221 */ /* 0x000fe40000010000 */
[----:B------:R-:W-:Y:S01]  /*9900*/  FADD.FTZ R97, R125, R130 ;  /* 0x000000827d617221 */ /* 0x000fe20000010000 */
[----:B------:R-:W-:Y:S03]  /*9910*/  HMMA.16816.F32.BF16 R80, R92, R98, R80 ;  /* 0x000000625c50723c */ /* 0x000fe60000041850 */
[----:B------:R-:W-:Y:S01]  /*9920*/  FADD.FTZ R126, R126, R97 ;  /* 0x000000617e7e7221 */ /* 0x000fe20000010000 */
[----:B------:R-:W-:Y:S01]  /*9930*/  MUFU.EX2 R159, R159 ;  /* 0x0000009f009f7308 */ /* 0x000fe20000000800 */
[----:B------:R-:W5:Y:S01]  /*9940*/  LDSM.16.MT88.4 R96, [R137+0x4800] ;  /* 0x004800008960783b */ /* 0x000f620000004200 */
[--C-:B------:R-:W-:Y:S01]  /*9950*/  FFMA.FTZ R132, R61, c[0x0][0x23c], -R87.reuse ;  /* 0x00008f003d847a23 */ /* 0x100fe20000010857 */
[----:B-1----:R-:W-:Y:S01]  /*9960*/  F2FP.BF16.PACK_AB R92, R7, R10 ;  /* 0x0000000a075c723e */ /* 0x002fe200000010ff */
[----:B------:R-:W-:Y:S01]  /*9970*/  FADD.FTZ R121, R121, R126 ;  /* 0x0000007e79797221 */ /* 0x000fe20000010000 */
[----:B---3--:R-:W-:Y:S03]  /*9980*/  F2FP.BF16.PACK_AB R93, R9, R18 ;  /* 0x00000012095d723e */ /* 0x008fe600000010ff */
[----:B--2---:R-:W-:Y:S01]  /*9990*/  F2FP.BF16.PACK_AB R94, R14, R11 ;  /* 0x0000000b0e5e723e */ /* 0x004fe200000010ff */
[--C-:B------:R-:W-:Y:S01]  /*99a0*/  FFMA.FTZ R125, R63, c[0x0][0x23c], -R86.reuse ;  /* 0x00008f003f7d7a23 */ /* 0x100fe20000010856 */
[----:B------:R-:W1:Y:S01]  /*99b0*/  MUFU.EX2 R84, R84 ;  /* 0x0000005400547308 */ /* 0x000e620000000800 */
[--C-:B------:R-:W-:Y:S02]  /*99c0*/  FFMA.FTZ R126, R64, c[0x0][0x23c], -R87.reuse ;  /* 0x00008f00407e7a23 */ /* 0x100fe40000010857 */
[----:B------:R-:W-:Y:S01]  /*99d0*/  FFMA.FTZ R87, R65, c[0x0][0x23c], -R87 ;  /* 0x00008f0041577a23 */ /* 0x000fe20000010857 */
[----:B----4-:R-:W-:Y:S01]  /*99e0*/  F2FP.BF16.PACK_AB R95, R22, R13 ;  /* 0x0000000d165f723e */ /* 0x010fe200000010ff */
[----:B------:R-:W-:Y:S05]  /*99f0*/  FFMA.FTZ R127, R62, c[0x0][0x23c], -R86 ;  /* 0x00008f003e7f7a23 */ /* 0x000fea0000010856 */
[----:B------:R-:W-:Y:S01]  /*9a00*/  MUFU.EX2 R160, R54 ;  /* 0x0000003600a07308 */ /* 0x000fe20000000800 */
[C---:B-----5:R-:W-:Y:S07]  /*9a10*/  HMMA.16816.F32.BF16 R68, R92.reuse, R104, R68 ;  /* 0x000000685c44723c */ /* 0x060fee0000041844 */
[----:B------:R-:W-:Y:S01]  /*9a20*/  FADD.FTZ R104, R114, R121 ;  /* 0x0000007972687221 */ /* 0x000fe20000010000 */
[C---:B------:R-:W-:Y:S01]  /*9a30*/  HMMA.16816.F32.BF16 R72, R92.reuse, R106, R72 ;  /* 0x0000006a5c48723c */ /* 0x040fe20000041848 */
[----:B------:R-:W2:Y:S03]  /*9a40*/  MUFU.EX2 R15, R15 ;  /* 0x0000000f000f7308 */ /* 0x000ea60000000800 */
[----:B------:R-:W-:Y:S02]  /*9a50*/  FADD.FTZ R119, R119, R104 ;  /* 0x0000006877777221 */ /* 0x000fe40000010000 */
[----:B------:R-:W3:Y:S02]  /*9a60*/  LDSM.16.MT88.4 R104, [R136+0x4800] ;  /* 0x004800008868783b */ /* 0x000ee40000004200 */
[C---:B------:R-:W-:Y:S03]  /*9a70*/  HMMA.16816.F32.BF16 R76, R92.reuse, R100, R76 ;  /* 0x000000645c4c723c */ /* 0x040fe6000004184c */
[----:B------:R-:W-:Y:S01]  /*9a80*/  MUFU.EX2 R17, R17 ;  /* 0x0000001100117308 */ /* 0x000fe20000000800 */
[----:B------:R-:W-:Y:S02]  /*9a90*/  FADD.FTZ R118, R112, R119 ;  /* 0x0000007770767221 */ /* 0x000fe40000010000 */
[----:B------:R-:W-:Y:S02]  /*9aa0*/  FADD.FTZ R112, R111, R116 ;  /* 0x000000746f707221 */ /* 0x000fe40000010000 */
[----:B------:R-:W-:Y:S04]  /*9ab0*/  HMMA.16816.F32.BF16 R80, R92, R102, R80 ;  /* 0x000000665c50723c */ /* 0x000fe80000041850 */
[----:B------:R-:W-:Y:S01]  /*9ac0*/  FADD.FTZ R115, R115, R118 ;  /* 0x0000007673737221 */ /* 0x000fe20000010000 */
[----:B------:R-:W4:Y:S01]  /*9ad0*/  MUFU.EX2 R26, R26 ;  /* 0x0000001a001a7308 */ /* 0x000f220000000800 */
[----:B------:R-:W-:Y:S01]  /*9ae0*/  FADD.FTZ R109, R109, R112 ;  /* 0x000000706d6d7221 */ /* 0x000fe20000010000 */
[----:B-1----:R-:W-:Y:S01]  /*9af0*/  F2FP.BF16.PACK_AB R92, R84, R159 ;  /* 0x0000009f545c723e */ /* 0x002fe200000010ff */
[----:B------:R-:W-:Y:S01]  /*9b00*/  FADD.FTZ R100, R108, R115 ;  /* 0x000000736c647221 */ /* 0x000fe20000010000 */
[----:B--2---:R-:W-:Y:S03]  /*9b10*/  F2FP.BF16.PACK_AB R93, R15, R160 ;  /* 0x000000a00f5d723e */ /* 0x004fe600000010ff */
[----:B------:R-:W-:Y:S02]  /*9b20*/  FADD.FTZ R113, R113, R100 ;  /* 0x0000006471717221 */ /* 0x000fe40000010000 */
[----:B------:R-:W1:Y:S01]  /*9b30*/  LDSM.16.MT88.4 R100, [R137+0x4c00] ;  /* 0x004c00008964783b */ /* 0x000e620000004200 */
[----:B------:R-:W-:Y:S01]  /*9b40*/  MUFU.EX2 R145, R145 ;  /* 0x0000009100917308 */ /* 0x000fe20000000800 */
[--C-:B------:R-:W-:Y:S02]  /*9b50*/  FFMA.FTZ R108, R66, c[0x0][0x23c], -R86.reuse ;  /* 0x00008f00426c7a23 */ /* 0x100fe40000010856 */
[----:B------:R-:W-:Y:S02]  /*9b60*/  FADD.FTZ R109, R110, R109 ;  /* 0x0000006d6e6d7221 */ /* 0x000fe40000010000 */
[----:B------:R-:W-:Y:S02]  /*9b70*/  FFMA.FTZ R86, R67, c[0x0][0x23c], -R86 ;  /* 0x00008f0043567a23 */ /* 0x000fe40000010856 */
        /* <DEDUP_REMOVED lines=13> */
[----:B------:R-:W-:Y:S03]  /*9c50*/  FADD.FTZ R111, R6, R111 ;  /* 0x0000006f066f7221 */ /* 0x000fe60000010000 */
[----:B------:R-:W4:Y:S01]  /*9c60*/  MUFU.EX2 R128, R132 ;  /* 0x0000008400807308 */ /* 0x000f220000000800 */
[----:B------:R-:W-:Y:S01]  /*9c70*/  FADD.FTZ R88, R18, R111 ;  /* 0x0000006f12587221 */ /* 0x000fe20000010000 */
[----:B--2---:R-:W-:Y:S03]  /*9c80*/  F2FP.BF16.PACK_AB R95, R164, R145 ;  /* 0x00000091a45f723e */ /* 0x004fe600000010ff */
[----:B------:R-:W-:Y:S05]  /*9c90*/  FADD.FTZ R88, R9, R88 ;  /* 0x0000005809587221 */ /* 0x000fea0000010000 */
[----:B------:R-:W-:Y:S01]  /*9ca0*/  MUFU.EX2 R124, R127 ;  /* 0x0000007f007c7308 */ /* 0x000fe20000000800 */
[C---:B------:R-:W-:Y:S08]  /*9cb0*/  HMMA.16816.F32.BF16 R68, R92.reuse, R96, R68 ;  /* 0x000000605c44723c */ /* 0x040ff00000041844 */
[C---:B------:R-:W-:Y:S01]  /*9cc0*/  HMMA.16816.F32.BF16 R72, R92.reuse, R98, R72 ;  /* 0x000000625c48723c */ /* 0x040fe20000041848 */
[----:B------:R-:W2:Y:S01]  /*9cd0*/  MUFU.EX2 R125, R125 ;  /* 0x0000007d007d7308 */ /* 0x000ea20000000800 */
[----:B------:R-:W5:Y:S06]  /*9ce0*/  LDSM.16.MT88.4 R96, [R136+0x4c00] ;  /* 0x004c00008860783b */ /* 0x000f6c0000004200 */
[C---:B---3--:R-:W-:Y:S03]  /*9cf0*/  HMMA.16816.F32.BF16 R76, R92.reuse, R104, R76 ;  /* 0x000000685c4c723c */ /* 0x048fe6000004184c */
[----:B------:R-:W-:Y:S05]  /*9d00*/  MUFU.EX2 R114, R126 ;  /* 0x0000007e00727308 */ /* 0x000fea0000000800 */
[----:B------:R-:W-:Y:S05]  /*9d10*/  HMMA.16816.F32.BF16 R80, R92, R106, R80 ;  /* 0x0000006a5c50723c */ /* 0x000fea0000041850 */
[----:B------:R-:W3:Y:S02]  /*9d20*/  MUFU.EX2 R87, R87 ;  /* 0x0000005700577308 */ /* 0x000ee40000000800 */
[----:B----4-:R-:W-:Y:S02]  /*9d30*/  F2FP.BF16.PACK_AB R92, R128, R163 ;  /* 0x000000a3805c723e */ /* 0x010fe400000010ff */
[----:B--2---:R-:W-:Y:S06]  /*9d40*/  F2FP.BF16.PACK_AB R93, R125, R124 ;  /* 0x0000007c7d5d723e */ /* 0x004fec00000010ff */
[----:B------:R-:W-:Y:S10]  /*9d50*/  MUFU.EX2 R108, R108 ;  /* 0x0000006c006c7308 */ /* 0x000ff40000000800 */
[----:B------:R2:W4:Y:S01]  /*9d60*/  MUFU.EX2 R109, R86 ;  /* 0x00000056006d7308 */ /* 0x0005220000000800 */
[----:B---3--:R-:W-:Y:S01]  /*9d70*/  F2FP.BF16.PACK_AB R94, R87, R114 ;  /* 0x00000072575e723e */ /* 0x008fe200000010ff */
[----:B--2---:R-:W-:Y:S01]  /*9d80*/  FADD.FTZ R86, R10, R135 ;  /* 0x000000870a567221 */ /* 0x004fe20000010000 */
[----:B----4-:R-:W-:Y:S03]  /*9d90*/  F2FP.BF16.PACK_AB R95, R109, R108 ;  /* 0x0000006c6d5f723e */ /* 0x010fe600000010ff */
[----:B------:R-:W-:Y:S04]  /*9da0*/  FADD.FTZ R86, R7, R86 ;  /* 0x0000005607567221 */ /* 0x000fe80000010000 */
[----:B------:R-:W-:Y:S01]  /*9db0*/  FADD.FTZ R105, R11, R86 ;  /* 0x000000560b697221 */ /* 0x000fe20000010000 */
[C---:B-1----:R-:W-:Y:S03]  /*9dc0*/  HMMA.16816.F32.BF16 R68, R92.reuse, R100, R68 ;  /* 0x000000645c44723c */ /* 0x042fe60000041844 */
[----:B------:R-:W-:Y:S04]  /*9dd0*/  FADD.FTZ R86, R14, R105 ;  /* 0x000000690e567221 */ /* 0x000fe80000010000 */
        /* <DEDUP_REMOVED lines=11> */
[----:B------:R-:W-:Y:S02]  /*9e90*/  FADD.FTZ R84, R26, R101 ;  /* 0x000000651a547221 */ /* 0x000fe40000010000 */
[----:B------:R-:W-:Y:S04]  /*9ea0*/  FADD.FTZ R97, R164, R97 ;  /* 0x00000061a4617221 */ /* 0x000fe80000010000 */
[----:B------:R-:W-:Y:S01]  /*9eb0*/  FADD.FTZ R163, R163, R84 ;  /* 0x00000054a3a37221 */ /* 0x000fe20000010000 */
[----:B------:R-:W-:Y:S01]  /*9ec0*/  IADD3 R84, R147, -0x1, RZ ;  /* 0xffffffff93547810 */ /* 0x000fe20007ffe0ff */
[----:B------:R-:W-:Y:S02]  /*9ed0*/  FADD.FTZ R124, R124, R97 ;  /* 0x000000617c7c7221 */ /* 0x000fe40000010000 */
[----:B------:R-:W-:Y:S01]  /*9ee0*/  FADD.FTZ R163, R128, R163 ;  /* 0x000000a380a37221 */ /* 0x000fe20000010000 */
[----:B------:R-:W-:Y:S01]  /*9ef0*/  MOV R147, R84 ;  /* 0x0000005400937202 */ /* 0x000fe20000000f00 */
[----:B------:R-:W-:Y:S02]  /*9f00*/  FADD.FTZ R125, R125, R124 ;  /* 0x0000007c7d7d7221 */ /* 0x000fe40000010000 */
[----:B------:R-:W-:Y:S02]  /*9f10*/  FADD.FTZ R114, R114, R163 ;  /* 0x000000a372727221 */ /* 0x000fe40000010000 */
[----:B------:R-:W-:Y:S02]  /*9f20*/  FADD.FTZ R108, R108, R125 ;  /* 0x0000007d6c6c7221 */ /* 0x000fe40000010000 */
[----:B------:R-:W-:Y:S02]  /*9f30*/  FADD.FTZ R159, R87, R114 ;  /* 0x00000072579f7221 */ /* 0x000fe40000010000 */
[----:B------:R-:W-:Y:S01]  /*9f40*/  FADD.FTZ R160, R109, R108 ;  /* 0x0000006c6da07221 */ /* 0x000fe20000010000 */
[----:B------:R-:W-:-:S05]  /*9f50*/  @P0 BRA `(.L_x_4183) ;  /* 0xffffdab000000947 */ /* 0x000fca000383ffff */
.L_x_4179:
        /* <DEDUP_REMOVED lines=131> */
.L_x_4185:
[----:B------:R-:W-:Y:S05]  /*a790*/  BSYNC B0 ;  /* 0x0000000000007941 */ /* 0x000fea0003800000 */
.L_x_4184:
[----:B-1----:R-:W1:Y:S01]  /*a7a0*/  S2R R11, SR_CTAID.X ;  /* 0x00000000000b7919 */ /* 0x002e620000002500 */
[----:B------:R-:W-:Y:S01]  /*a7b0*/  SHF.R.S32.HI R151, RZ, 0x1f, R150 ;  /* 0x0000001fff977819 */ /* 0x000fe20000011496 */
[----:B------:R-:W-:Y:S01]  /*a7c0*/  BSSY B0, `(.L_x_4186) ;  /* 0x000001c000007945 */ /* 0x000fe20003800000 */
[----:B------:R-:W-:Y:S01]  /*a7d0*/  SHF.R.S32.HI R6, RZ, 0x1f, R9 ;  /* 0x0000001fff067819 */ /* 0x000fe20000011409 */
[----:B------:R-:W5:Y:S04]  /*a7e0*/  S2R R5, SR_TID.X ;  /* 0x0000000000057919 */ /* 0x000f680000002100 */
[----:B------:R-:W-:-:S04]  /*a7f0*/  IMAD R6, R6, c[0x0][0x1f0], RZ ;  /* 0x00007c0006067a24 */ /* 0x000fc800078e02ff */
[----:B------:R-:W-:Y:S02]  /*a800*/  IMAD R6, R9, c[0x0][0x1f4], R6 ;  /* 0x00007d0009067a24 */ /* 0x000fe400078e0206 */
[----:B-1----:R-:W-:Y:S01]  /*a810*/  IMAD.SHL.U32 R7, R11, 0x40, RZ ;  /* 0x000000400b077824 */ /* 0x002fe200078e00ff */
[----:B-----5:R-:W-:-:S03]  /*a820*/  SHF.R.S32.HI R0, RZ, 0x1f, R5 ;  /* 0x0000001fff007819 */ /* 0x020fc60000011405 */
[----:B------:R-:W-:Y:S01]  /*a830*/  IMAD.WIDE.U32 R150, R7, c[0x0][0x1e8], R150 ;  /* 0x00007a0007967a25 */ /* 0x000fe200078e0096 */
[----:B------:R-:W-:Y:S02]  /*a840*/  SHF.R.S32.HI R2, RZ, 0x1f, R7 ;  /* 0x0000001fff027819 */ /* 0x000fe40000011407 */
[----:B------:R-:W-:Y:S02]  /*a850*/  LEA.HI R0, R0, R5, RZ, 0x2 ;  /* 0x0000000500007211 */ /* 0x000fe400078f10ff */
[----:B------:R-:W-:Y:S01]  /*a860*/  IADD3 R22, P0, R22, R150, RZ ;  /* 0x0000009616167210 */ /* 0x000fe20007f1e0ff */
[----:B------:R-:W-:Y:S01]  /*a870*/  IMAD R2, R2, c[0x0][0x1e8], RZ ;  /* 0x00007a0002027a24 */ /* 0x000fe200078e02ff */
[----:B------:R-:W-:-:S03]  /*a880*/  SHF.R.S32.HI R5, RZ, 0x2, R0 ;  /* 0x00000002ff057819 */ /* 0x000fc60000011400 */
[----:B------:R-:W-:-:S05]  /*a890*/  IMAD R2, R7, c[0x0][0x1ec], R2 ;  /* 0x00007b0007027a24 */ /* 0x000fca00078e0202 */
[----:B------:R-:W-:Y:S02]  /*a8a0*/  IADD3.X R23, R21, R2, R151, P0, !PT ;  /* 0x0000000215177210 */ /* 0x000fe400007fe497 */
[----:B------:R-:W-:Y:S02]  /*a8b0*/  ISETP.GE.AND P0, PT, R5, R142, PT ;  /* 0x0000008e0500720c */ /* 0x000fe40003f06270 */
        /* <DEDUP_REMOVED lines=12> */
.L_x_4187:
[----:B------:R-:W-:Y:S05]  /*a980*/  BSYNC B0 ;  /* 0x0000000000007941 */ /* 0x000fea0003800000 */
.L_x_4186:
[----:B------:R-:W-:Y:S01]  /*a990*/  IMAD R11, R11, -0x40, R148 ;  /* 0xffffffc00b0b7824 */ /* 0x000fe200078e0294 */
[----:B------:R-:W-:-:S04]  /*a9a0*/  LEA.HI.SX32 R4, R4, 0x20, 0x1e ;  /* 0x0000002004047811 */ /* 0x000fc800078ff2ff */
[----:B------:R-:W-:-:S13]  /*a9b0*/  ISETP.GE.AND P0, PT, R4, R11, PT ;  /* 0x0000000b0400720c */ /* 0x000fda0003f06270 */
[----:B------:R-:W-:Y:S05]  /*a9c0*/  @P0 EXIT ;  /* 0x000000000000094d */ /* 0x000fea0003800000 */
        /* <DEDUP_REMOVED lines=10> */
[----:B----4-:R-:W-:Y:S01]  /*aa70*/  STG.E.128 [R2.64], R16 ;  /* 0x0000001002007986 */ /* 0x010fe2000c101d0c */
[----:B------:R-:W-:Y:S05]  /*aa80*/  EXIT ;  /* 0x000000000000794d */ /* 0x000fea0003800000 */
.L_x_4188:
        /* <DEDUP_REMOVED lines=15> */
.L_x_5244:


//--------------------- .text._ZN5flash24flash_fwd_splitkv_kernelI23Flash_fwd_kernel_traitsILi32ELi64ELi128ELi4ELb0ELb0EN7cutlass10bfloat16_tE19Flash_kernel_traitsILi32ELi64ELi128ELi4ES3_EELb1ELb0ELb0ELb0ELb1ELb1ELb0ELb0EEEvNS_16Flash_fwd_paramsE --------------------------
	.section	.text._ZN5flash24flash_fwd_splitkv_kernelI23Flash_fwd_kernel_traitsILi32ELi64ELi128ELi4ELb0ELb0EN7cutlass10bfloat16_tE19Flash_kernel_traitsILi32ELi64ELi128ELi4ES3_EELb1ELb0ELb0ELb0ELb1ELb1ELb0ELb0EEEvNS_16Flash_fwd_paramsE,"ax",@progbits
	.sectioninfo	@"SHI_REGISTERS=156"
	.align	128
        .global         _ZN5flash24flash_fwd_splitkv_kernelI23Flash_fwd_kernel_traitsILi32ELi64ELi128ELi4ELb0ELb0EN7cutlass10bfloat16_tE19Flash_kernel_traitsILi32ELi64ELi128ELi4ES3_EELb1ELb0ELb0ELb0ELb1ELb1ELb0ELb0EEEvNS_16Flash_fwd_paramsE
        .type           _ZN5flash24flash_fwd_splitkv_kernelI23Flash_fwd_kernel_traitsILi32ELi64ELi128ELi4ELb0ELb0EN7cutlass10bfloat16_tE19Flash_kernel_traitsILi32ELi64ELi128ELi4ES3_EELb1ELb0ELb0ELb0ELb1ELb1ELb0ELb0EEEvNS_16Flash_fwd_paramsE,@function
        .size           _ZN5flash24flash_fwd_splitkv_kernelI23Flash_fwd_kernel_traitsILi32ELi64ELi128ELi4ELb0ELb0EN7cutlass10bfloat16_tE19Flash_kernel_traitsILi32ELi64ELi128ELi4ES3_EELb1ELb0ELb0ELb0ELb1ELb1ELb0ELb0EEEvNS_16Flash_fwd_paramsE,(.L_x_5245 - _ZN5flash24flash_fwd_splitkv_kernelI23Flash_fwd_kernel_traitsILi32ELi64ELi128ELi4ELb0ELb0EN7cutlass10bfloat16_tE19Flash_kernel_traitsILi32ELi64ELi128ELi4ES3_EELb1ELb0ELb0ELb0ELb1ELb1ELb0ELb0EEEvNS_16Flash_fwd_paramsE)
        .other          _ZN5flash24flash_fwd_splitkv_kernelI23Flash_fwd_kernel_traitsILi32ELi64ELi128ELi4ELb0ELb0EN7cutlass10bfloat16_tE19Flash_kernel_traitsILi32ELi64ELi128ELi4ES3_EELb1ELb0ELb0ELb0ELb1ELb1ELb0ELb0EEEvNS_16Flash_fwd_paramsE,@"STO_CUDA_ENTRY STV_DEFAULT"
_ZN5flash24flash_fwd_splitkv_kernelI23Flash_fwd_kernel_traitsILi32ELi64ELi128ELi4ELb0ELb0EN7cutlass10bfloat16_tE19Flash_kernel_traitsILi32ELi64ELi128ELi4ES3_EELb1ELb0ELb0ELb0ELb1ELb1ELb0ELb0EEEvNS_16Flash_fwd_paramsE:
.text._ZN5flash24flash_fwd_splitkv_kernelI23Flash_fwd_kernel_traitsILi32ELi64ELi128ELi4ELb0ELb0EN7cutlass10bfloat16_tE19Flash_kernel_traitsILi32ELi64ELi128ELi4ES3_EELb1ELb0ELb0ELb0ELb1ELb1ELb0ELb0EEEvNS_16Flash_fwd_paramsE:
        /* <DEDUP_REMOVED lines=16> */
[----:B------:R1:W2:Y:S04]  /*0100*/  @P2 LDG.E R108, [R2.64] ;  /* 0x0000000c026c2981 */ /* 0x0002a8000c1e1900 */
[----:B------:R1:W2:Y:S01]  /*0110*/  @P2 LDG.E R111, [R2.64+0x4] ;  /* 0x0000040c026f2981 */ /* 0x0002a2000c1e1900 */
[----:B------:R-:W-:-:S06]  /*0120*/  @P0 IMAD.WIDE R8, R0, R4, c[0x0][0x250] ;  /* 0x0000940000080625 */ /* 0x000fcc00078e0204 */
[----:B------:R3:W5:Y:S04]  /*0130*/  @!P1 LDG.E R14, [R6.64] ;  /* 0x0000000c060e9981 */ /* 0x000768000c1e1900 */
[----:B------:R-:W4:Y:S04]  /*0140*/  S2R R22, SR_CTAID.X ;  /* 0x0000000000167919 */ /* 0x000f280000002500 */
[----:B------:R-:W2:Y:S01]  /*0150*/  S2R R18, SR_CTAID.Z ;  /* 0x0000000000127919 */ /* 0x000ea20000002700 */
[----:B-1----:R-:W-:-:S06]  /*0160*/  IMAD.MOV.U32 R3, RZ, RZ, RZ ;  /* 0x000000ffff037224 */ /* 0x002fcc00078e00ff */
        /* <DEDUP_REMOVED lines=10> */
.L_x_4189:
[----:B---34-:R-:W-:Y:S02]  /*0210*/  MOV R5, c[0x0][0x218] ;  /* 0x0000860000057a02 */ /* 0x018fe40000000f00 */
.L_x_4190:
        /* <DEDUP_REMOVED lines=39> */
[----:B------:R-:W-:-:S02]  /*0490*/  IADD3 R4, -R4, R45, RZ ;  /* 0x0000002d04047210 */ /* 0x000fc40007ffe1ff */
[----:B------:R-:W-:Y:S01]  /*04a0*/  SHF.R.S32.HI R3, RZ, 0x2, R3 ;  /* 0x00000002ff037819 */ /* 0x000fe20000011403 */
[----:B------:R-:W-:Y:S01]  /*04b0*/  @P0 IMAD.WIDE.U32 R8, R108, c[0x0][0x1e8], RZ ;  /* 0x00007a006c080a25 */ /* 0x000fe200078e00ff */
[----:B------:R-:W-:Y:S02]  /*04c0*/  @!P0 SHF.R.S32.HI R6, RZ, 0x1f, R0 ;  /* 0x0000001fff068819 */ /* 0x000fe40000011400 */
[----:B------:R-:W-:Y:S01]  /*04d0*/  SHF.L.U32 R4, R4, 0x3, RZ ;  /* 0x0000000304047819 */ /* 0x000fe200000006ff */
[----:B------:R-:W-:Y:S02]  /*04e0*/  @P0 IMAD R108, R108, c[0x0][0x1ec], R9 ;  /* 0x00007b006c6c0a24 */ /* 0x000fe400078e0209 */
[----:B------:R-:W-:Y:S01]  /*04f0*/  @P0 IMAD.MOV.U32 R7, RZ, RZ, R8 ;  /* 0x000000ffff070224 */ /* 0x000fe200078e0008 */
[----:B------:R-:W-:Y:S01]  /*0500*/  SHF.R.S32.HI R5, RZ, 0x1f, R4 ;  /* 0x0000001fff057819 */ /* 0x000fe20000011404 */
[----:B------:R-:W-:Y:S02]  /*0510*/  @!P0 IMAD R6, R6, c[0x0][0x1e0], RZ ;  /* 0x0000780006068a24 */ /* 0x000fe400078e02ff */
[----:B------:R-:W-:-:S04]  /*0520*/  @!P0 IMAD.WIDE.U32 R8, R0, c[0x0][0x1e0], RZ ;  /* 0x0000780000088a25 */ /* 0x000fc800078e00ff */
[----:B------:R-:W-:Y:S01]  /*0530*/  @!P0 IMAD R6, R0, c[0x0][0x1e4], R6 ;  /* 0x0000790000068a24 */ /* 0x000fe200078e0206 */
[----:B------:R-:W-:Y:S01]  /*0540*/  @!P0 MOV R7, R8 ;  /* 0x0000000800078202 */ /* 0x000fe20000000f00 */
        /* <DEDUP_REMOVED lines=23> */
.L_x_4193:
[----:B------:R-:W-:Y:S05]  /*06c0*/  BSYNC B0 ;  /* 0x0000000000007941 */ /* 0x000fea0003800000 */
.L_x_4192:
        /* <DEDUP_REMOVED lines=14> */
.L_x_4195:
[----:B------:R-:W-:Y:S05]  /*07b0*/  BSYNC B0 ;  /* 0x0000000000007941 */ /* 0x000fea0003800000 */
.L_x_4194:
[----:B------:R-:W-:-:S04]  /*07c0*/  LOP3.LUT P2, RZ, R45, 0x3, RZ, 0xc0, !PT ;  /* 0x000000032dff7812 */ /* 0x000fc8000784c0ff */
[----:B------:R-:W-:Y:S02]  /*07d0*/  ISETP.GE.OR P1, PT, R3, R111, P2 ;  /* 0x0000006f0300720c */ /* 0x000fe40001726670 */
        /* <DEDUP_REMOVED lines=11> */
.L_x_4191:
        /* <DEDUP_REMOVED lines=68> */
[----:B------:R-:W-:Y:S01]  /*0cd0*/  ISETP.GE.U32.AND P1, PT, R5, R2, PT ;  /* 0x000000020500720c */ /* 0x000fe20003f26070 */
[----:B------:R-:W-:Y:S01]  /*0ce0*/  IMAD R5, R8, c[0x0][0x198], RZ ;  /* 0x0000660008057a24 */ /* 0x000fe200078e02ff */
[----:B------:R-:W-:-:S03]  /*0cf0*/  LOP3.LUT R2, R18, c[0x0][0x1c8], RZ, 0x3c, !PT ;  /* 0x0000720012027a12 */ /* 0x000fc600078e3cff */
[----:B------:R-:W-:Y:S01]  /*0d00*/  IMAD R5, R9, c[0x0][0x19c], R5 ;  /* 0x0000670009057a24 */ /* 0x000fe200078e0205 */
[----:B------:R-:W-:-:S07]  /*0d10*/  ISETP.GE.AND P0, PT, R2, RZ, PT ;  /* 0x000000ff0200720c */ /* 0x000fce0003f06270 */
        /* <DEDUP_REMOVED lines=12> */
[----:B------:R-:W-:-:S03]  /*0de0*/  IMAD R14, R4, c[0x0][0x18c], R14 ;  /* 0x00006300040e7a24 */ /* 0x000fc600078e020e */
[----:B------:R-:W-:Y:S01]  /*0df0*/  IADD3 R3, R7, R2, RZ ;  /* 0x0000000207037210 */ /* 0x000fe20007ffe0ff */
[----:B------:R-:W-:-:S04]  /*0e00*/  IMAD.MOV.U32 R2, RZ, RZ, R6 ;  /* 0x000000ffff027224 */ /* 0x000fc800078e0006 */
[----:B------:R-:W-:-:S05]  /*0e10*/  IMAD.WIDE.U32 R2, R9, c[0x0][0x198], R2 ;  /* 0x0000660009027a25 */ /* 0x000fca00078e0002 */
[----:B------:R-:W-:Y:S01]  /*0e20*/  IADD3 R3, R3, R5, RZ ;  /* 0x0000000503037210 */ /* 0x000fe20007ffe0ff */
[----:B------:R-:W-:-:S04]  /*0e30*/  IMAD.WIDE.U32 R4, R4, c[0x0][0x188], RZ ;  /* 0x0000620004047a25 */ /* 0x000fc800078e00ff */
[----:B------:R-:W-:Y:S01]  /*0e40*/  IMAD.WIDE.U32 R2, R11, c[0x0][0x1b0], R2 ;  /* 0x00006c000b027a25 */ /* 0x000fe200078e0002 */
[----:B------:R-:W-:-:S03]  /*0e50*/  IADD3 R14, R5, R14, RZ ;  /* 0x0000000e050e7210 */ /* 0x000fc60007ffe0ff */
[----:B------:R-:W-:Y:S01]  /*0e60*/  IMAD.MOV.U32 R24, RZ, RZ, R4 ;  /* 0x000000ffff187224 */ /* 0x000fe200078e0004 */
[----:B------:R-:W-:Y:S01]  /*0e70*/  MOV R13, R2 ;  /* 0x00000002000d7202 */ /* 0x000fe20000000f00 */
[----:B------:R-:W-:Y:S01]  /*0e80*/  IMAD.IADD R12, R3, 0x1, R12 ;  /* 0x00000001030c7824 */ /* 0x000fe200078e020c */
[----:B------:R-:W-:Y:S05]  /*0e90*/  BRA `(.L_x_4197) ;  /* 0x0000047000007947 */ /* 0x000fea0003800000 */
.L_x_4196:
        /* <DEDUP_REMOVED lines=17> */
.L_x_4198:
[----:B------:R-:W-:Y:S01]  /*0fb0*/  IABS R8, c[0x0][0x1c8] ;  /* 0x0000720000087a13 */ /* 0x000fe20000000000 */
[----:B------:R-:W-:Y:S01]  /*0fc0*/  @P3 IMAD.IADD R14, R3, 0x1, R14 ;  /* 0x00000001030e3824 */ /* 0x000fe200078e020e */
[----:B------:R-:W-:Y:S02]  /*0fd0*/  LEA R9, R84, 0xffffff80, 0x7 ;  /* 0xffffff8054097811 */ /* 0x000fe400078e38ff */
[----:B------:R-:W1:Y:S01]  /*0fe0*/  I2F.RP R10, R8 ;  /* 0x00000008000a7306 */ /* 0x000e620000209400 */
[----:B------:R-:W-:Y:S01]  /*0ff0*/  LOP3.LUT R5, R5, R4, RZ, 0x3c, !PT ;  /* 0x0000000405057212 */ /* 0x000fe200078e3cff */
[----:B------:R-:W-:-:S03]  /*1000*/  @P3 IMAD.WIDE.U32 R24, R14, c[0x0][0x1a0], RZ ;  /* 0x000068000e183a25 */ /* 0x000fc600078e00ff */
[----:B------:R-:W-:Y:S01]  /*1010*/  LOP3.LUT R4, R5, R4, RZ, 0x3c, !PT ;  /* 0x0000000405047212 */ /* 0x000fe200078e3cff */
[----:B------:R-:W-:-:S03]  /*1020*/  @P3 IMAD R14, R14, c[0x0][0x1a4], R25 ;  /* 0x000069000e0e3a24 */ /* 0x000fc600078e0219 */
        /* <DEDUP_REMOVED lines=46> */
.L_x_4197:
[----:B------:R-:W-:Y:S01]  /*1310*/  ISETP.NE.AND P0, PT, R108, -0x1, PT ;  /* 0xffffffff6c00780c */ /* 0x000fe20003f05270 */
[----:B------:R-:W-:Y:S01]  /*1320*/  IMAD R10, R10, c[0x0][0x1b8], RZ ;  /* 0x00006e000a0a7a24 */ /* 0x000fe200078e02ff */
[----:B------:R-:W-:Y:S02]  /*1330*/  SHF.R.S32.HI R4, RZ, 0x1f, R45 ;  /* 0x0000001fff047819 */ /* 0x000fe4000001142d */
[----:B------:R-:W-:Y:S01]  /*1340*/  IADD3 R104, -R50, R111, RZ ;  /* 0x0000006f32687210 */ /* 0x000fe20007ffe1ff */
[----:B------:R-:W-:Y:S01]  /*1350*/  IMAD R10, R11, c[0x0][0x1bc], R10 ;  /* 0x00006f000b0a7a24 */ /* 0x000fe200078e020a */
[CC--:B------:R-:W-:Y:S02]  /*1360*/  LEA.HI R20, R4.reuse, R45.reuse, RZ, 0x2 ;  /* 0x0000002d04147211 */ /* 0x0c0fe400078f10ff */
[----:B------:R-:W-:-:S02]  /*1370*/  LEA.HI R5, R4, R45, RZ, 0x3 ;  /* 0x0000002d04057211 */ /* 0x000fc400078f18ff */
[----:B------:R-:W-:Y:S02]  /*1380*/  LOP3.LUT R112, R20, 0xfffffffc, RZ, 0xc0, !PT ;  /* 0xfffffffc14707812 */ /* 0x000fe400078ec0ff */
[----:B------:R-:W-:Y:S01]  /*1390*/  SHF.R.S32.HI R3, RZ, 0x3, R5 ;  /* 0x00000003ff037819 */ /* 0x000fe20000011405 */
[----:B------:R-:W-:Y:S01]  /*13a0*/  @!P0 IMAD.WIDE.U32 R26, R0, c[0x0][0x178], RZ ;  /* 0x00005e00001a8a25 */ /* 0x000fe200078e00ff */
[----:B-----5:R-:W-:Y:S02]  /*13b0*/  @!P0 SHF.R.S32.HI R2, RZ, 0x1f, R0 ;  /* 0x0000001fff028819 */ /* 0x020fe40000011400 */
[----:B------:R-:W-:Y:S01]  /*13c0*/  SHF.R.S32.HI R6, RZ, 0x2, R20 ;  /* 0x00000002ff067819 */ /* 0x000fe20000011414 */
[----:B------:R-:W-:Y:S01]  /*13d0*/  IMAD.IADD R112, R45, 0x1, -R112 ;  /* 0x000000012d707824 */ /* 0x000fe200078e0a70 */
[----:B------:R-:W-:Y:S01]  /*13e0*/  LEA.HI R49, R4, R45, RZ, 0x5 ;  /* 0x0000002d04317211 */ /* 0x000fe200078f28ff */
[----:B------:R-:W-:Y:S01]  /*13f0*/  IMAD.SHL.U32 R19, R3, 0x40, RZ ;  /* 0x0000004003137824 */ /* 0x000fe200078e00ff */
[----:B------:R-:W-:Y:S01]  /*1400*/  SHF.R.S32.HI R7, RZ, 0x1f, R6 ;  /* 0x0000001fff077819 */ /* 0x000fe20000011406 */
[----:B------:R-:W-:Y:S01]  /*1410*/  @!P0 IMAD R2, R2, c[0x0][0x178], RZ ;  /* 0x00005e0002028a24 */ /* 0x000fe200078e02ff */
[----:B------:R-:W-:Y:S01]  /*1420*/  SHF.L.U32 R112, R112, 0x3, RZ ;  /* 0x0000000370707819 */ /* 0x000fe200000006ff */
[----:B------:R-:W-:Y:S01]  /*1430*/  @P0 IMAD.WIDE.U32 R16, R108, c[0x0][0x190], RZ ;  /* 0x000064006c100a25 */ /* 0x000fe200078e00ff */
[----:B------:R-:W-:-:S02]  /*1440*/  LOP3.LUT R19, R19, 0xc0, RZ, 0xc0, !PT ;  /* 0x000000c013137812 */ /* 0x000fc400078ec0ff */
[----:B------:R-:W-:Y:S01]  /*1450*/  IADD3 R24, P1, R112, R24, RZ ;  /* 0x0000001870187210 */ /* 0x000fe20007f3e0ff */
[----:B------:R-:W-:Y:S01]  /*1460*/  @!P0 IMAD R2, R0, c[0x0][0x17c], R2 ;  /* 0x00005f0000028a24 */ /* 0x000fe200078e0202 */
[----:B------:R-:W-:Y:S01]  /*1470*/  LOP3.LUT R0, R19, 0x18, R112, 0xf8, !PT ;  /* 0x0000001813007812 */ /* 0x000fe200078ef870 */
[----:B------:R-:W-:Y:S01]  /*1480*/  @!P0 IMAD.MOV.U32 R16, RZ, RZ, R26 ;  /* 0x000000ffff108224 */ /* 0x000fe200078e001a */
[----:B------:R-:W-:Y:S01]  /*1490*/  SHF.R.U32.HI R19, RZ, 0x3, R19 ;  /* 0x00000003ff137819 */ /* 0x000fe20000011613 */
[----:B------:R-:W-:Y:S01]  /*14a0*/  @P0 IMAD R15, R108, c[0x0][0x194], R17 ;  /* 0x000065006c0f0a24 */ /* 0x000fe200078e0211 */
[----:B------:R-:W-:Y:S01]  /*14b0*/  SHF.R.S32.HI R17, RZ, 0x1f, R112 ;  /* 0x0000001fff117819 */ /* 0x000fe20000011470 */
[----:B------:R-:W-:Y:S01]  /*14c0*/  @!P0 IMAD.IADD R15, R27, 0x1, R2 ;  /* 0x000000011b0f8824 */ /* 0x000fe200078e0202 */
[----:B------:R-:W-:Y:S01]  /*14d0*/  LOP3.LUT R19, R0, R19, RZ, 0x3c, !PT ;  /* 0x0000001300137212 */ /* 0x000fe200078e3cff */
[----:B------:R-:W-:Y:S01]  /*14e0*/  IMAD.WIDE R22, R22, 0x40, R6 ;  /* 0x0000004016167825 */ /* 0x000fe200078e0206 */
[----:B------:R-:W-:-:S02]  /*14f0*/  IADD3 R0, R6, 0x20, RZ ;  /* 0x0000002006007810 */ /* 0x000fc40007ffe0ff */
[C---:B------:R-:W-:Y:S01]  /*1500*/  IADD3 R26, P2, R112.reuse, R13, RZ ;  /* 0x0000000d701a7210 */ /* 0x040fe20007f5e0ff */
[----:B------:R-:W-:Y:S01]  /*1510*/  IMAD.X R25, R17, 0x1, R14, P1 ;  /* 0x0000000111197824 */ /* 0x000fe200008e060e */
[----:B------:R-:W-:Y:S02]  /*1520*/  IADD3 R16, P0, R112, R16, RZ ;  /* 0x0000001070107210 */ /* 0x000fe40007f1e0ff */
[----:B------:R-:W-:Y:S01]  /*1530*/  ISETP.GE.AND P4, PT, R0, R104, PT ;  /* 0x000000680000720c */ /* 0x000fe20003f86270 */
[----:B------:R-:W-:Y:S01]  /*1540*/  IMAD.WIDE.U32 R24, R11, c[0x0][0x1b8], R24 ;  /* 0x00006e000b187a25 */ /* 0x000fe200078e0018 */
[C---:B------:R-:W-:Y:S02]  /*1550*/  IADD3.X R27, R17.reuse, R12, RZ, P2, !PT ;  /* 0x0000000c111b7210 */ /* 0x040fe400017fe4ff */
[C---:B------:R-:W-:Y:S01]  /*1560*/  IADD3 R9, P1, R6.reuse, R9, RZ ;  /* 0x0000000906097210 */ /* 0x040fe20007f3e0ff */
[----:B------:R-:W-:Y:S01]  /*1570*/  IMAD.X R17, R17, 0x1, R15, P0 ;  /* 0x0000000111117824 */ /* 0x000fe200000e060f */
[----:B------:R-:W-:Y:S01]  /*1580*/  SHF.R.S32.HI R2, RZ, 0x1f, R18 ;  /* 0x0000001fff027819 */ /* 0x000fe20000011412 */
[C---:B------:R-:W-:Y:S01]  /*1590*/  IMAD.WIDE.U32 R26, R6.reuse, c[0x0][0x198], R26 ;  /* 0x00006600061a7a25 */ /* 0x040fe200078e001a */
[----:B------:R-:W-:-:S02]  /*15a0*/  ISETP.GE.AND P0, PT, R6, R104, PT ;  /* 0x000000680600720c */ /* 0x000fc40003f06270 */
[----:B------:R-:W-:Y:S01]  /*15b0*/  LEA.HI R20, R20, R6, RZ, 0x1 ;  /* 0x0000000614147211 */ /* 0x000fe200078f08ff */
[C---:B------:R-:W-:Y:S01]  /*15c0*/  IMAD.X R8, R7.reuse, 0x1, R8, P1 ;  /* 0x0000000107087824 */ /* 0x040fe200008e0608 */
[----:B------:R-:W-:Y:S01]  /*15d0*/  SHF.R.S32.HI R48, RZ, 0x5, R49 ;  /* 0x00000005ff307819 */ /* 0x000fe20000011431 */
[----:B------:R-:W-:Y:S01]  /*15e0*/  IMAD R7, R7, c[0x0][0x198], RZ ;  /* 0x0000660007077a24 */ /* 0x000fe200078e02ff */
[----:B------:R-:W-:Y:S01]  /*15f0*/  LOP3.LUT R20, R20, 0x7fffffe, RZ, 0xc0, !PT ;  /* 0x07fffffe14147812 */ /* 0x000fe200078ec0ff */
[----:B------:R-:W-:Y:S01]  /*1600*/  IMAD R2, R2, c[0x0][0x1a8], RZ ;  /* 0x00006a0002027a24 */ /* 0x000fe200078e02ff */
[----:B------:R-:W-:Y:S01]  /*1610*/  IADD3 R109, R84, -0x1, RZ ;  /* 0xffffffff546d7810 */ /* 0x000fe20007ffe0ff */
[----:B------:R-:W-:Y:S01]  /*1620*/  IMAD.WIDE.U32 R16, R18, c[0x0][0x1a8], R16 ;  /* 0x00006a0012107a25 */ /* 0x000fe200078e0010 */
[C---:B------:R-:W-:Y:S02]  /*1630*/  IADD3 R13, R6.reuse, 0x40, RZ ;  /* 0x00000040060d7810 */ /* 0x040fe40007ffe0ff */
[----:B------:R-:W-:Y:S01]  /*1640*/  IADD3 R25, R25, R10, RZ ;  /* 0x0000000a19197210 */ /* 0x000fe20007ffe0ff */
[----:B------:R-:W-:Y:S01]  /*1650*/  IMAD R85, R6, c[0x0][0x19c], R7 ;  /* 0x0000670006557a24 */ /* 0x000fe200078e0207 */
[----:B------:R-:W-:Y:S01]  /*1660*/  @!P4 IADD3 R7, P1, R22, 0x20, RZ ;  /* 0x000000201607c810 */ /* 0x000fe20007f3e0ff */
[----:B------:R-:W-:Y:S01]  /*1670*/  IMAD R2, R18, c[0x0][0x1ac], R2 ;  /* 0x00006b0012027a24 */ /* 0x000fe200078e0202 */
[----:B------:R-:W-:Y:S01]  /*1680*/  @!P0 MOV R14, R16 ;  /* 0x00000010000e8202 */ /* 0x000fe20000000f00 */
[----:B------:R-:W-:Y:S01]  /*1690*/  IMAD.IADD R20, R6, 0x1, -R20 ;  /* 0x0000000106147824 */ /* 0x000fe200078e0a14 */
[----:B------:R-:W-:Y:S01]  /*16a0*/  @!P4 IADD3.X R11, RZ, R23, RZ, P1, !PT ;  /* 0x00000017ff0bc210 */ /* 0x000fe20000ffe4ff */
[----:B------:R-:W-:Y:S01]  /*16b0*/  IMAD.IADD R15, R17, 0x1, R2 ;  /* 0x00000001110f7824 */ /* 0x000fe200078e0202 */
[----:B------:R-:W-:Y:S01]  /*16c0*/  MOV R10, c[0x0][0x19c] ;  /* 0x00006700000a7a02 */ /* 0x000fe20000000f00 */
[----:B------:R-:W-:Y:S01]  /*16d0*/  @!P0 IMAD R12, R23, c[0x0][0x190], RZ ;  /* 0x00006400170c8a24 */ /* 0x000fe200078e02ff */
[----:B------:R-:W-:Y:S01]  /*16e0*/  LEA.HI R4, R4, R45, RZ, 0x4 ;  /* 0x0000002d04047211 */ /* 0x000fe200078f20ff */
[----:B------:R-:W-:Y:S01]  /*16f0*/  IMAD R20, R48, 0x8, R20 ;  /* 0x0000000830147824 */ /* 0x000fe200078e0214 */
[----:B------:R-:W-:Y:S01]  /*1700*/  LOP3.LUT R101, R5, 0xfffffff8, RZ, 0xc0, !PT ;  /* 0xfffffff805657812 */ /* 0x000fe200078ec0ff */
[--C-:B------:R-:W-:Y:S01]  /*1710*/  @!P4 IMAD.MOV.U32 R17, RZ, RZ, R15.reuse ;  /* 0x000000ffff11c224 */ /* 0x100fe200078e000f */
[----:B------:R-:W-:Y:S01]  /*1720*/  SHF.L.U32 R5, R3, 0x3, RZ ;  /* 0x0000000303057819 */ /* 0x000fe200000006ff */
[----:B------:R-:W-:Y:S01]  /*1730*/  @!P4 IMAD R11, R11, c[0x0][0x190], RZ ;  /* 0x000064000b0bca24 */ /* 0x000fe200078e02ff */
[----:B------:R-:W-:Y:S01]  /*1740*/  LEA R19, R20, R19, 0x5 ;  /* 0x0000001314137211 */ /* 0x000fe200078e28ff */
[----:B------:R-:W-:Y:S01]  /*1750*/  @!P0 IMAD R12, R22, c[0x0][0x194], R12 ;  /* 0x00006500160c8a24 */ /* 0x000fe200078e020c */
[----:B------:R-:W-:Y:S01]  /*1760*/  LOP3.LUT R47, R4, 0xfffffff0, RZ, 0xc0, !PT ;  /* 0xfffffff0042f7812 */ /* 0x000fe200078ec0ff */
[----:B------:R-:W-:Y:S01]  /*1770*/  @!P0 IMAD.WIDE.U32 R14, R22, c[0x0][0x190], R14 ;  /* 0x00006400160e8a25 */ /* 0x000fe200078e000e */
[----:B------:R-:W-:-:S02]  /*1780*/  IADD3 R101, -R101, R45, RZ ;  /* 0x0000002d65657210 */ /* 0x000fc40007ffe1ff */
[----:B------:R-:W-:Y:S01]  /*1790*/  IADD3 R47, -R47, R45, RZ ;  /* 0x0000002d2f2f7210 */ /* 0x000fe20007ffe1ff */
[----:B------:R-:W-:Y:S01]  /*17a0*/  IMAD.SHL.U32 R2, R109, 0x80, RZ ;  /* 0x000000806d027824 */ /* 0x000fe200078e00ff */
[----:B------:R-:W-:Y:S01]  /*17b0*/  @!P0 LEA R22, P1, R14, c[0x0][0x160], 0x1 ;  /* 0x000058000e168a11 */ /* 0x000fe200078208ff */
[C---:B------:R-:W-:Y:S01]  /*17c0*/  @!P4 IMAD R11, R7.reuse, c[0x0][0x194], R11 ;  /* 0x00006500070bca24 */ /* 0x040fe200078e020b */
[----:B------:R-:W-:Y:S01]  /*17d0*/  SHF.R.S32.HI R46, RZ, 0x1f, R47 ;  /* 0x0000001fff2e7819 */ /* 0x000fe2000001142f */
[----:B------:R-:W-:Y:S01]  /*17e0*/  @!P4 IMAD.WIDE.U32 R16, R7, c[0x0][0x190], R16 ;  /* 0x000064000710ca25 */ /* 0x000fe200078e0010 */
[----:B------:R-:W-:Y:S02]  /*17f0*/  SHF.L.U32 R127, R45, 0x1, RZ ;  /* 0x000000012d7f7819 */ /* 0x000fe400000006ff */
[----:B------:R-:W-:Y:S01]  /*1800*/  LEA.HI R46, R46, R47, RZ, 0x3 ;  /* 0x0000002f2e2e7211 */ /* 0x000fe200078f18ff */
[----:B------:R-:W-:Y:S01]  /*1810*/  @!P0 IMAD.IADD R12, R15, 0x1, R12 ;  /* 0x000000010f0c8824 */ /* 0x000fe200078e020c */
[----:B------:R-:W-:Y:S01]  /*1820*/  @!P4 IADD3 R11, R17, R11, RZ ;  /* 0x0000000b110bc210 */ /* 0x000fe20007ffe0ff */
[----:B------:R-:W-:Y:S01]  /*1830*/  IMAD.IADD R7, R44, 0x1, -R2 ;  /* 0x000000012c077824 */ /* 0x000fe200078e0a02 */
[----:B------:R-:W-:Y:S01]  /*1840*/  SHF.L.U32 R46, R46, 0x5, RZ ;  /* 0x000000052e2e7819 */ /* 0x000fe200000006ff */
[----:B------:R-:W-:Y:S01]  /*1850*/  IMAD.SHL.U32 R110, R19, 0x2, RZ ;  /* 0x00000002136e7824 */ /* 0x000fe200078e00ff */
[----:B------:R-:W-:Y:S01]  /*1860*/  @!P0 LEA.HI.X R23, R14, c[0x0][0x164], R12, 0x1, P1 ;  /* 0x000059000e178a11 */ /* 0x000fe200008f0c0c */
[----:B------:R-:W-:Y:S01]  /*1870*/  IMAD R8, R8, c[0x0][0x1a0], RZ ;  /* 0x0000680008087a24 */ /* 0x000fe200078e02ff */
[-C--:B------:R-:W-:Y:S01]  /*1880*/  ISETP.GE.AND P1, PT, R0, R7.reuse, PT ;  /* 0x000000070000720c */ /* 0x080fe20003f26270 */
[----:B------:R-:W-:Y:S01]  /*1890*/  IMAD.WIDE.U32 R24, R9, c[0x0][0x1a0], R24 ;  /* 0x0000680009187a25 */ /* 0x000fe200078e0018 */
[----:B------:R-:W-:Y:S01]  /*18a0*/  @!P4 LEA R14, P2, R16, c[0x0][0x160], 0x1 ;  /* 0x00005800100eca11 */ /* 0x000fe200078408ff */
[----:B------:R-:W-:Y:S01]  /*18b0*/  @!PT LDS RZ, [RZ] ;  /* 0x00000000fffff984 */ /* 0x000fe20000000800 */
[----:B------:R-:W-:Y:S01]  /*18c0*/  @!PT LDS RZ, [RZ] ;  /* 0x00000000fffff984 */ /* 0x000fe20000000800 */
[----:B------:R-:W-:Y:S01]  /*18d0*/  @!PT LDS RZ, [RZ] ;  /* 0x00000000fffff984 */ /* 0x000fe20000000800 */
[----:B------:R1:W-:Y:S01]  /*18e0*/  @!P0 LDGSTS.E.BYPASS.LTC128B.128 [R110], [R22.64] ;  /* 0x00000000166e8fae */ /* 0x0003e2000b901d4c */
[-C--:B------:R-:W-:Y:S01]  /*18f0*/  ISETP.GE.AND P0, PT, R13, R7.reuse, PT ;  /* 0x000000070d00720c */ /* 0x080fe20003f06270 */
[----:B------:R-:W-:Y:S01]  /*1900*/  IMAD R8, R9, c[0x0][0x1a4], R8 ;  /* 0x0000690009087a24 */ /* 0x000fe200078e0208 */
[----:B------:R-:W-:Y:S01]  /*1910*/  ISETP.GE.AND P5, PT, R6, R7, PT ;  /* 0x000000070600720c */ /* 0x000fe20003fa6270 */
[----:B------:R-:W-:Y:S01]  /*1920*/  IMAD.MOV.U32 R107, RZ, RZ, R26 ;  /* 0x000000ffff6b7224 */ /* 0x000fe200078e001a */
[----:B------:R-:W-:Y:S01]  /*1930*/  @!P4 LEA.HI.X R15, R16, c[0x0][0x164], R11, 0x1, P2 ;  /* 0x00005900100fca11 */ /* 0x000fe200010f0c0b */
[----:B------:R-:W-:Y:S01]  /*1940*/  IMAD.IADD R8, R25, 0x1, R8 ;  /* 0x0000000119087824 */ /* 0x000fe200078e0208 */
[----:B------:R-:W-:Y:S01]  /*1950*/  LEA R106, P3, R24, c[0x0][0x170], 0x1 ;  /* 0x00005c00186a7a11 */ /* 0x000fe200078608ff */
[----:B------:R-:W-:Y:S01]  /*1960*/  IMAD.IADD R85, R27, 0x1, R85 ;  /* 0x000000011b557824 */ /* 0x000fe200078e0255 */
[----:B------:R-:W-:Y:S01]  /*1970*/  LOP3.LUT R46, R46, 0xffffff00, RZ, 0xc0, !PT ;  /* 0xffffff002e2e7812 */ /* 0x000fe200078ec0ff */
[----:B------:R2:W-:Y:S01]  /*1980*/  @!P4 LDGSTS.E.BYPASS.LTC128B.128 [R110+0x800], [R14.64] ;  /* 0x008000000e6ecfae */ /* 0x0005e2000b901d4c */
[----:B------:R-:W-:Y:S01]  /*1990*/  LEA.HI.X R105, R24, c[0x0][0x174], R8, 0x1, P3 ;  /* 0x00005d0018697a11 */ /* 0x000fe200018f0c08 */
[----:B------:R-:W-:Y:S01]  /*19a0*/  IMAD.SHL.U32 R8, R10, 0x40, RZ ;  /* 0x000000400a087824 */ /* 0x000fe200078e00ff */
[----:B------:R-:W-:Y:S01]  /*19b0*/  LOP3.LUT R127, R127, 0x6, RZ, 0xc0, !PT ;  /* 0x000000067f7f7812 */ /* 0x000fe200078ec0ff */
[----:B------:R-:W-:-:S02]  /*19c0*/  IMAD.MOV.U32 R20, RZ, RZ, c[0x0][0x1a0] ;  /* 0x00006800ff147624 */ /* 0x000fc400078e00ff */
[----:B-1----:R-:W-:-:S04]  /*19d0*/  IMAD.MOV.U32 R22, RZ, RZ, c[0x0][0x198] ;  /* 0x00006600ff167624 */ /* 0x002fc800078e00ff */
[C---:B------:R-:W-:Y:S01]  /*19e0*/  IMAD.WIDE.U32 R18, R22.reuse, 0x40, RZ ;  /* 0x0000004016127825 */ /* 0x040fe200078e00ff */
[----:B------:R-:W-:-:S04]  /*19f0*/  @!P1 LEA R11, P2, R22, R107, 0x5 ;  /* 0x0000006b160b9211 */ /* 0x000fc800078428ff */
[----:B------:R-:W-:Y:S02]  /*1a00*/  @!P1 LEA.HI.X R9, R22, R85, R10, 0x5, P2 ;  /* 0x0000005516099211 */ /* 0x000fe400010f2c0a */
[----:B------:R-:W-:Y:S02]  /*1a10*/  @!P1 LEA R16, P3, R11, c[0x0][0x168], 0x1 ;  /* 0x00005a000b109a11 */ /* 0x000fe400078608ff */
[----:B------:R-:W-:Y:S02]  /*1a20*/  @!P0 IADD3 R12, P2, R107, R18, RZ ;  /* 0x000000126b0c8210 */ /* 0x000fe40007f5e0ff */
[----:B------:R-:W-:Y:S02]  /*1a30*/  @!P1 LEA.HI.X R17, R11, c[0x0][0x16c], R9, 0x1, P3 ;  /* 0x00005b000b119a11 */ /* 0x000fe400018f0c09 */
[----:B------:R-:W-:Y:S02]  /*1a40*/  @!P5 LEA R18, P3, R107, c[0x0][0x168], 0x1 ;  /* 0x00005a006b12da11 */ /* 0x000fe400078608ff */
[----:B------:R-:W-:-:S02]  /*1a50*/  @!P0 IADD3.X R8, R85, R19, R8, P2, !PT ;  /* 0x0000001355088210 */ /* 0x000fc400017fe408 */
[C---:B--2---:R-:W-:Y:S02]  /*1a60*/  @!P0 LEA R14, P4, R12.reuse, c[0x0][0x168], 0x1 ;  /* 0x00005a000c0e8a11 */ /* 0x044fe400078808ff */
[----:B------:R-:W-:Y:S02]  /*1a70*/  @!P5 LEA.HI.X R19, R107, c[0x0][0x16c], R85, 0x1, P3 ;  /* 0x00005b006b13da11 */ /* 0x000fe400018f0c55 */
[----:B------:R-:W-:Y:S02]  /*1a80*/  @!P0 LEA.HI.X R15, R12, c[0x0][0x16c], R8, 0x1, P4 ;  /* 0x00005b000c0f8a11 */ /* 0x000fe400020f0c08 */
[CC--:B------:R-:W-:Y:S01]  /*1a90*/  ISETP.GE.AND P4, PT, R6.reuse, R7.reuse, PT ;  /* 0x000000070600720c */ /* 0x0c0fe20003f86270 */
[----:B------:R1:W-:Y:S01]  /*1aa0*/  @!P5 LDGSTS.E.BYPASS.LTC128B.128 [R110+0x1000], [R18.64] ;  /* 0x01000000126edfae */ /* 0x0003e2000b901d4c */
[----:B------:R-:W-:Y:S02]  /*1ab0*/  IADD3 R6, R6, 0x60, RZ ;  /* 0x0000006006067810 */ /* 0x000fe40007ffe0ff */
[-C--:B------:R-:W-:Y:S01]  /*1ac0*/  ISETP.GE.AND P2, PT, R13, R7.reuse, PT ;  /* 0x000000070d00720c */ /* 0x080fe20003f46270 */
[----:B------:R1:W-:Y:S01]  /*1ad0*/  @!P1 LDGSTS.E.BYPASS.LTC128B.128 [R110+0x1800], [R16.64] ;  /* 0x01800000106e9fae */ /* 0x0003e2000b901d4c */
[----:B------:R-:W-:-:S02]  /*1ae0*/  ISETP.GE.AND P5, PT, R6, R7, PT ;  /* 0x000000070600720c */ /* 0x000fc40003fa6270 */
[----:B------:R-:W-:Y:S01]  /*1af0*/  ISETP.GE.AND P3, PT, R0, R7, PT ;  /* 0x000000070000720c */ /* 0x000fe20003f66270 */
[----:B------:R2:W-:Y:S01]  /*1b00*/  @!P0 LDGSTS.E.BYPASS.LTC128B.128 [R110+0x2000], [R14.64] ;  /* 0x020000000e6e8fae */ /* 0x0005e2000b901d4c */
[----:B------:R-:W-:Y:S02]  /*1b10*/  SHF.R.S32.HI R0, RZ, 0x4, R4 ;  /* 0x00000004ff007819 */ /* 0x000fe40000011404 */
[----:B------:R-:W-:Y:S02]  /*1b20*/  LEA.HI R8, R47, R47, RZ, 0x1 ;  /* 0x0000002f2f087211 */ /* 0x000fe400078f08ff */
[----:B------:R-:W-:Y:S02]  /*1b30*/  LEA.HI R4, R4, R0, RZ, 0x1 ;  /* 0x0000000004047211 */ /* 0x000fe400078f08ff */
[----:B------:R-:W-:Y:S02]  /*1b40*/  ISETP.GE.AND P1, PT, R6, R7, PT ;  /* 0x000000070600720c */ /* 0x000fe40003f26270 */
[----:B------:R-:W-:Y:S01]  /*1b50*/  LOP3.LUT R7, R4, 0xfffffffe, RZ, 0xc0, !PT ;  /* 0xfffffffe04077812 */ /* 0x000fe200078ec0ff */
[----:B------:R-:W-:Y:S01]  /*1b60*/  @!P5 IMAD.MOV.U32 R13, RZ, RZ, R85 ;  /* 0x000000ffff0dd224 */ /* 0x000fe200078e0055 */
[----:B------:R-:W-:Y:S01]  /*1b70*/  @!P5 MOV R12, R107 ;  /* 0x0000006b000cd202 */ /* 0x000fe20000000f00 */
[----:B------:R-:W-:Y:S01]  /*1b80*/  @!P5 IMAD R10, R10, 0x60, RZ ;  /* 0x000000600a0ad824 */ /* 0x000fe200078e02ff */
[----:B------:R-:W-:Y:S01]  /*1b90*/  LOP3.LUT R4, R8, 0x7fffffe, RZ, 0xc0, !PT ;  /* 0x07fffffe08047812 */ /* 0x000fe200078ec0ff */
[----:B------:R-:W-:Y:S01]  /*1ba0*/  IMAD.IADD R7, R0, 0x1, -R7 ;  /* 0x0000000100077824 */ /* 0x000fe200078e0a07 */
[----:B------:R-:W-:Y:S01]  /*1bb0*/  LEA.HI R9, R101, R101, RZ, 0x1 ;  /* 0x0000006565097211 */ /* 0x000fe200078f08ff */
[----:B------:R-:W-:-:S03]  /*1bc0*/  @!P5 IMAD.WIDE.U32 R12, R22, 0x60, R12 ;  /* 0x00000060160cd825 */ /* 0x000fc600078e000c */
[----:B------:R-:W-:Y:S01]  /*1bd0*/  SHF.R.S32.HI R0, RZ, 0x1, R9 ;  /* 0x00000001ff007819 */ /* 0x000fe20000011409 */
[----:B------:R-:W-:Y:S01]  /*1be0*/  IMAD.IADD R47, R47, 0x1, -R4 ;  /* 0x000000012f2f7824 */ /* 0x000fe200078e0a04 */
[----:B------:R-:W-:Y:S02]  /*1bf0*/  @!P5 IADD3 R3, R13, R10, RZ ;  /* 0x0000000a0d03d210 */ /* 0x000fe40007ffe0ff */
[----:B------:R-:W-:Y:S01]  /*1c00*/  @!P5 LEA R10, P0, R12, c[0x0][0x168], 0x1 ;  /* 0x00005a000c0ada11 */ /* 0x000fe200078008ff */
[----:B------:R-:W-:Y:S01]  /*1c10*/  IMAD.SHL.U32 R6, R0, 0x40, RZ ;  /* 0x0000004000067824 */ /* 0x000fe200078e00ff */
[----:B------:R-:W-:Y:S01]  /*1c20*/  SHF.R.S32.HI R4, RZ, 0x1, R8 ;  /* 0x00000001ff047819 */ /* 0x000fe20000011408 */
[----:B------:R-:W-:Y:S01]  /*1c30*/  IMAD R87, R47, 0x20, R46 ;  /* 0x000000202f577824 */ /* 0x000fe200078e022e */
[----:B------:R-:W-:Y:S02]  /*1c40*/  @!P5 LEA.HI.X R11, R12, c[0x0][0x16c], R3, 0x1, P0 ;  /* 0x00005b000c0bda11 */ /* 0x000fe400000f0c03 */
[----:B------:R-:W-:-:S02]  /*1c50*/  SHF.R.S32.HI R8, RZ, 0x1f, R8 ;  /* 0x0000001fff087819 */ /* 0x000fc40000011408 */
[----:B------:R-:W-:Y:S01]  /*1c60*/  LOP3.LUT R9, R9, 0x7fffffe, RZ, 0xc0, !PT ;  /* 0x07fffffe09097812 */ /* 0x000fe200078ec0ff */
[----:B------:R3:W-:Y:S01]  /*1c70*/  @!P5 LDGSTS.E.BYPASS.LTC128B.128 [R110+0x2800], [R10.64] ;  /* 0x028000000a6edfae */ /* 0x0007e2000b901d4c */
[----:B------:R-:W-:Y:S02]  /*1c80*/  LEA.HI R8, R8, R4, RZ, 0x2 ;  /* 0x0000000408087211 */ /* 0x000fe400078f10ff */
[----:B------:R-:W-:Y:S01]  /*1c90*/  LOP3.LUT R6, R6, 0xc0, RZ, 0xc0, !PT ;  /* 0x000000c006067812 */ /* 0x000fe200078ec0ff */
[----:B------:R-:W0:Y:S01]  /*1ca0*/  LDGDEPBAR ;  /* 0x00000000000079af */ /* 0x000e220000000000 */
[----:B------:R-:W-:Y:S01]  /*1cb0*/  LOP3.LUT R8, R8, 0xfffffffc, RZ, 0xc0, !PT ;  /* 0xfffffffc08087812 */ /* 0x000fe200078ec0ff */
[----:B------:R-:W-:Y:S01]  /*1cc0*/  IMAD.IADD R101, R101, 0x1, -R9 ;  /* 0x0000000165657824 */ /* 0x000fe200078e0a09 */
[----:B------:R-:W-:Y:S02]  /*1cd0*/  LOP3.LUT R5, R6, 0x8, R5, 0xf8, !PT ;  /* 0x0000000806057812 */ /* 0x000fe400078ef805 */
[----:B------:R-:W-:Y:S01]  /*1ce0*/  IADD3 R3, R4, -R8, RZ ;  /* 0x8000000804037210 */ /* 0x000fe20007ffe0ff */
[C---:B------:R-:W-:Y:S01]  /*1cf0*/  IMAD R101, R7.reuse, 0x8, R101 ;  /* 0x0000000807657824 */ /* 0x040fe200078e0265 */
[----:B------:R-:W-:Y:S01]  /*1d00*/  SHF.R.U32.HI R6, RZ, 0x3, R6 ;  /* 0x00000003ff067819 */ /* 0x000fe20000011606 */
[----:B------:R-:W-:Y:S01]  /*1d10*/  IMAD.SHL.U32 R7, R7, 0x8, RZ ;  /* 0x0000000807077824 */ /* 0x000fe200078e00ff */
[----:B------:R-:W-:-:S02]  /*1d20*/  SHF.L.U32 R23, R3, 0x6, RZ ;  /* 0x0000000603177819 */ /* 0x000fc400000006ff */
[----:B------:R-:W-:Y:S01]  /*1d30*/  LOP3.LUT R8, R5, R6, RZ, 0x3c, !PT ;  /* 0x0000000605087212 */ /* 0x000fe200078e3cff */
[----:B------:R-:W-:Y:S01]  /*1d40*/  IMAD.SHL.U32 R6, R20, 0x20, RZ ;  /* 0x0000002014067824 */ /* 0x000fe200078e00ff */
[----:B------:R-:W-:Y:S02]  /*1d50*/  LOP3.LUT R23, R23, 0xc0, RZ, 0xc0, !PT ;  /* 0x000000c017177812 */ /* 0x000fe400078ec0ff */
[----:B------:R-:W-:Y:S02]  /*1d60*/  MOV R4, 0x5 ;  /* 0x0000000500047802 */ /* 0x000fe40000000f00 */
[----:B------:R-:W-:Y:S02]  /*1d70*/  LOP3.LUT R7, R23, 0x8, R7, 0xf8, !PT ;  /* 0x0000000817077812 */ /* 0x000fe400078ef807 */
[----:B------:R-:W-:Y:S02]  /*1d80*/  SHF.R.U32.HI R23, RZ, 0x3, R23 ;  /* 0x00000003ff177819 */ /* 0x000fe40000011617 */
[----:B------:R-:W-:-:S02]  /*1d90*/  @!P1 MOV R5, c[0x0][0x1a4] ;  /* 0x0000690000059a02 */ /* 0x000fc40000000f00 */
[----:B---3--:R-:W-:Y:S01]  /*1da0*/  @!P1 MOV R11, R105 ;  /* 0x00000069000b9202 */ /* 0x008fe20000000f00 */
[----:B------:R-:W-:-:S04]  /*1db0*/  DEPBAR.LE SB0, 0x0 ;  /* 0x000080000000791a */ /* 0x000fc80000000000 */
[----:B------:R-:W-:Y:S01]  /*1dc0*/  BAR.SYNC.DEFER_BLOCKING 0x0 ;  /* 0x0000000000007b1d */ /* 0x000fe20000010000 */
[----:B------:R-:W-:Y:S01]  /*1dd0*/  @!P1 IMAD.MOV.U32 R10, RZ, RZ, R106 ;  /* 0x000000ffff0a9224 */ /* 0x000fe200078e006a */
[----:B------:R-:W-:Y:S01]  /*1de0*/  LOP3.LUT R23, R7, R23, RZ, 0x3c, !PT ;  /* 0x0000001707177212 */ /* 0x000fe200078e3cff */
[----:B------:R-:W-:Y:S01]  /*1df0*/  IMAD R7, R48, 0x200, R46 ;  /* 0x0000020030077824 */ /* 0x000fe200078e022e */
[C---:B------:R-:W-:Y:S01]  /*1e00*/  SHF.L.U64.HI R4, R20.reuse, R4, c[0x0][0x1a4] ;  /* 0x0000690014047619 */ /* 0x040fe20000010204 */
[----:B------:R-:W-:Y:S01]  /*1e10*/  @!P1 IMAD.WIDE.U32 R12, R20, 0xc0, R10 ;  /* 0x000000c0140c9825 */ /* 0x000fe200078e000a */
[C---:B------:R-:W-:Y:S02]  /*1e20*/  @!P3 LEA R10, P0, R6.reuse, R106, 0x1 ;  /* 0x0000006a060ab211 */ /* 0x040fe400078008ff */
[----:B------:R-:W-:Y:S01]  /*1e30*/  LEA R7, R47, R7, 0x5 ;  /* 0x000000072f077211 */ /* 0x000fe200078e28ff */
[----:B------:R-:W-:Y:S01]  /*1e40*/  @!P1 IMAD R5, R5, 0xc0, RZ ;  /* 0x000000c005059824 */ /* 0x000fe200078e02ff */
[-C--:B------:R-:W-:Y:S01]  /*1e50*/  @!P3 LEA.HI.X R11, R6, R105.reuse, R4, 0x1, P0 ;  /* 0x00000069060bb211 */ /* 0x080fe200000f0c04 */
[----:B------:R-:W-:Y:S01]  /*1e60*/  @!P2 IMAD.MOV.U32 R6, RZ, RZ, c[0x0][0x1a4] ;  /* 0x00006900ff06a624 */ /* 0x000fe200078e00ff */
[----:B------:R-:W-:Y:S01]  /*1e70*/  LEA R101, R101, R8, 0x5 ;  /* 0x0000000865657211 */ /* 0x000fe200078e28ff */
[----:B------:R-:W-:Y:S01]  /*1e80*/  @!P1 IMAD.IADD R5, R13, 0x1, R5 ;  /* 0x000000010d059824 */ /* 0x000fe200078e0205 */
[----:B------:R-:W-:Y:S01]  /*1e90*/  @!P1 MOV R4, R12 ;  /* 0x0000000c00049202 */ /* 0x000fe20000000f00 */
[----:B------:R-:W-:Y:S01]  /*1ea0*/  @!P4 IMAD.MOV.U32 R12, RZ, RZ, R106 ;  /* 0x000000ffff0cc224 */ /* 0x000fe200078e006a */
[C---:B------:R-:W-:Y:S01]  /*1eb0*/  @!P2 LEA R8, P0, R20.reuse, R106, 0x7 ;  /* 0x0000006a1408a211 */ /* 0x040fe200078038ff */
[C---:B------:R-:W-:Y:S01]  /*1ec0*/  IMAD.IADD R103, R23.reuse, 0x1, R7 ;  /* 0x0000000117677824 */ /* 0x040fe200078e0207 */
[-C--:B------:R-:W-:Y:S01]  /*1ed0*/  @!P4 MOV R13, R105.reuse ;  /* 0x00000069000dc202 */ /* 0x080fe20000000f00 */
[----:B------:R-:W-:Y:S01]  /*1ee0*/  IMAD.IADD R87, R23, 0x1, R87 ;  /* 0x0000000117577824 */ /* 0x000fe200078e0257 */
[----:B------:R-:W-:Y:S01]  /*1ef0*/  @!P2 LEA.HI.X R9, R20, R105, R6, 0x7, P0 ;  /* 0x000000691409a211 */ /* 0x000fe200000f3c06 */
[----:B------:R-:W-:Y:S01]  /*1f00*/  IMAD.SHL.U32 R103, R103, 0x2, RZ ;  /* 0x0000000267677824 */ /* 0x000fe200078e00ff */
[----:B------:R-:W-:Y:S01]  /*1f10*/  SHF.L.U32 R101, R101, 0x1, RZ ;  /* 0x0000000165657819 */ /* 0x000fe200000006ff */
[----:B------:R-:W-:Y:S01]  /*1f20*/  @P4 STS [R110+0x3000], RZ ;  /* 0x003000ff6e004388 */ /* 0x000fe20000000800 */
[----:B------:R-:W-:-:S02]  /*1f30*/  LOP3.LUT P0, RZ, R0, 0x2, RZ, 0xc0, !PT ;  /* 0x0000000200ff7812 */ /* 0x000fc4000780c0ff */
[----:B------:R-:W-:Y:S01]  /*1f40*/  LEA R48, R48, R50, 0x4 ;  /* 0x0000003230307211 */ /* 0x000fe200078e20ff */
[----:B------:R-:W-:Y:S01]  /*1f50*/  @P4 STS [R110+0x3004], RZ ;  /* 0x003004ff6e004388 */ /* 0x000fe20000000800 */
[----:B------:R-:W-:-:S03]  /*1f60*/  IADD3 R100, R101, 0x1000, RZ ;  /* 0x0000100065647810 */ /* 0x000fc60007ffe0ff */
        /* <DEDUP_REMOVED lines=20> */
[----:B------:R-:W-:-:S03]  /*20b0*/  LOP3.LUT P1, RZ, R3, 0x2, RZ, 0xc0, !PT ;  /* 0x0000000203ff7812 */ /* 0x000fc6000782c0ff */
[----:B------:R-:W-:Y:S04]  /*20c0*/  LDSM.16.M88.4 R32, [R103] ;  /* 0x000000006720783b */ /* 0x000fe80000000200 */
[----:B------:R-:W2:Y:S04]  /*20d0*/  LDSM.16.M88.4 R36, [R101+0x1400] ;  /* 0x001400006524783b */ /* 0x000ea80000000200 */
[----:B------:R-:W-:Y:S04]  /*20e0*/  LDSM.16.M88.4 R28, [R101+0x1800] ;  /* 0x00180000651c783b */ /* 0x000fe80000000200 */
[----:B------:R-:W0:Y:S01]  /*20f0*/  LDGDEPBAR ;  /* 0x00000000000079af */ /* 0x000e220000000000 */
[----:B----4-:R-:W-:-:S04]  /*2100*/  MOV R8, 0x10 ;  /* 0x0000001000087802 */ /* 0x010fc80000000f00 */
[C---:B------:R-:W-:Y:S02]  /*2110*/  SEL R3, R8.reuse, 0xfffffff0, !P1 ;  /* 0xfffffff008037807 */ /* 0x040fe40004800000 */
[----:B------:R-:W-:Y:S01]  /*2120*/  SEL R0, R8, 0xfffffff0, !P0 ;  /* 0xfffffff008007807 */ /* 0x000fe20004000000 */
[----:B-1----:R-:W3:Y:S02]  /*2130*/  LDSM.16.M88.4 R4, [R101+0x1000] ;  /* 0x001000006504783b */ /* 0x002ee40000000200 */
[----:B------:R-:W-:Y:S01]  /*2140*/  IMAD R102, R3, 0x2, R103 ;  /* 0x0000000203667824 */ /* 0x000fe200078e0267 */
[----:B------:R-:W-:Y:S02]  /*2150*/  LEA R54, R0, R101, 0x1 ;  /* 0x0000006500367211 */ /* 0x000fe400078e08ff */
[----:B------:R-:W-:Y:S02]  /*2160*/  ISETP.GT.AND P1, PT, R84, 0x1, PT ;  /* 0x000000015400780c */ /* 0x000fe40003f24270 */
[----:B------:R-:W-:Y:S01]  /*2170*/  LDSM.16.M88.4 R24, [R102] ;  /* 0x000000006618783b */ /* 0x000fe20000000200 */
[----:B------:R-:W-:-:S03]  /*2180*/  LEA R100, R0, R100, 0x1 ;  /* 0x0000006400647211 */ /* 0x000fc600078e08ff */
[----:B------:R-:W-:Y:S04]  /*2190*/  LDSM.16.M88.4 R40, [R54+0x1000] ;  /* 0x001000003628783b */ /* 0x000fe80000000200 */
[----:B------:R-:W1:Y:S03]  /*21a0*/  LDSM.16.M88.4 R16, [R54+0x1400] ;  /* 0x001400003610783b */ /* 0x000e660000000200 */
[C---:B------:R-:W-:Y:S01]  /*21b0*/  @!P1 LEA R116, P0, R107.reuse, c[0x0][0x168], 0x1 ;  /* 0x00005a006b749a11 */ /* 0x040fe200078008ff */
[----:B--2---:R-:W-:Y:S03]  /*21c0*/  HMMA.16816.F32.BF16 R12, R32, R36, RZ ;  /* 0x00000024200c723c */ /* 0x004fe600000418ff */
[----:B------:R-:W-:-:S05]  /*21d0*/  @!P1 LEA.HI.X R117, R107, c[0x0][0x16c], R85, 0x1, P0 ;  /* 0x00005b006b759a11 */ /* 0x000fca00000f0c55 */
[C---:B------:R-:W-:Y:S08]  /*21e0*/  HMMA.16816.F32.BF16 R36, R32.reuse, R38, RZ ;  /* 0x000000262024723c */ /* 0x040ff000000418ff */
[C---:B---3--:R-:W-:Y:S08]  /*21f0*/  HMMA.16816.F32.BF16 R8, R32.reuse, R4, RZ ;  /* 0x000000042008723c */ /* 0x048ff000000418ff */
[----:B------:R-:W-:Y:S08]  /*2200*/  HMMA.16816.F32.BF16 R4, R32, R6, RZ ;  /* 0x000000062004723c */ /* 0x000ff000000418ff */
[C---:B-1----:R-:W-:Y:S08]  /*2210*/  HMMA.16816.F32.BF16 R12, R24.reuse, R16, R12 ;  /* 0x00000010180c723c */ /* 0x042ff0000004180c */
[C---:B------:R-:W-:Y:S08]  /*2220*/  HMMA.16816.F32.BF16 R8, R24.reuse, R40, R8 ;  /* 0x000000281808723c */ /* 0x040ff00000041808 */
[----:B------:R-:W-:Y:S08]  /*2230*/  HMMA.16816.F32.BF16 R4, R24, R42, R4 ;  /* 0x0000002a1804723c */ /* 0x000ff00000041804 */
[----:B------:R-:W-:Y:S01]  /*2240*/  HMMA.16816.F32.BF16 R40, R32, R28, RZ ;  /* 0x0000001c2028723c */ /* 0x000fe200000418ff */
[----:B------:R-:W-:-:S02]  /*2250*/  FMUL.FTZ R12, R12, c[0x0][0x2ec] ;  /* 0x0000bb000c0c7a20 */ /* 0x000fc40000410000 */
[----:B------:R-:W-:Y:S02]  /*2260*/  FMUL.FTZ R13, R13, c[0x0][0x2ec] ;  /* 0x0000bb000d0d7a20 */ /* 0x000fe40000410000 */
[----:B------:R-:W-:Y:S01]  /*2270*/  FMUL.FTZ R14, R14, c[0x0][0x2ec] ;  /* 0x0000bb000e0e7a20 */ /* 0x000fe20000410000 */
[----:B------:R-:W1:Y:S01]  /*2280*/  MUFU.TANH R60, R12 ;  /* 0x0000000c003c7308 */ /* 0x000e620000002400 */
[----:B------:R-:W-:Y:S01]  /*2290*/  FMUL.FTZ R15, R15, c[0x0][0x2ec] ;  /* 0x0000bb000f0f7a20 */ /* 0x000fe20000410000 */
[----:B------:R-:W-:Y:S01]  /*22a0*/  HMMA.16816.F32.BF16 R36, R24, R18, R36 ;  /* 0x000000121824723c */ /* 0x000fe20000041824 */
[----:B------:R-:W-:Y:S02]  /*22b0*/  FMUL.FTZ R8, R8, c[0x0][0x2ec] ;  /* 0x0000bb0008087a20 */ /* 0x000fe40000410000 */
[----:B------:R-:W-:Y:S02]  /*22c0*/  FMUL.FTZ R9, R9, c[0x0][0x2ec] ;  /* 0x0000bb0009097a20 */ /* 0x000fe40000410000 */
[----:B------:R-:W-:Y:S01]  /*22d0*/  FMUL.FTZ R10, R10, c[0x0][0x2ec] ;  /* 0x0000bb000a0a7a20 */ /* 0x000fe20000410000 */
[----:B------:R-:W2:Y:S01]  /*22e0*/  MUFU.TANH R51, R8 ;  /* 0x0000000800337308 */ /* 0x000ea20000002400 */
[----:B------:R-:W-:Y:S01]  /*22f0*/  FMUL.FTZ R11, R11, c[0x0][0x2ec] ;  /* 0x0000bb000b0b7a20 */ /* 0x000fe20000410000 */
[----:B------:R-:W-:Y:S01]  /*2300*/  HMMA.16816.F32.BF16 R28, R32, R30, RZ ;  /* 0x0000001e201c723c */ /* 0x000fe200000418ff */
[----:B------:R-:W-:-:S02]  /*2310*/  FMUL.FTZ R4, R4, c[0x0][0x2ec] ;  /* 0x0000bb0004047a20 */ /* 0x000fc40000410000 */
[----:B------:R-:W-:Y:S02]  /*2320*/  FMUL.FTZ R5, R5, c[0x0][0x2ec] ;  /* 0x0000bb0005057a20 */ /* 0x000fe40000410000 */
[----:B------:R-:W-:Y:S01]  /*2330*/  FMUL.FTZ R6, R6, c[0x0][0x2ec] ;  /* 0x0000bb0006067a20 */ /* 0x000fe20000410000 */
[----:B------:R-:W3:Y:S01]  /*2340*/  MUFU.TANH R52, R9 ;  /* 0x0000000900347308 */ /* 0x000ee20000002400 */
[----:B------:R-:W-:-:S07]  /*2350*/  FMUL.FTZ R7, R7, c[0x0][0x2ec] ;  /* 0x0000bb0007077a20 */ /* 0x000fce0000410000 */
[----:B------:R-:W4:Y:S02]  /*2360*/  MUFU.TANH R53, R10 ;  /* 0x0000000a00357308 */ /* 0x000f240000002400 */
[----:B------:R-:W-:Y:S02]  /*2370*/  FMUL.FTZ R36, R36, c[0x0][0x2ec] ;  /* 0x0000bb0024247a20 */ /* 0x000fe40000410000 */
[----:B------:R-:W-:Y:S02]  /*2380*/  FMUL.FTZ R37, R37, c[0x0][0x2ec] ;  /* 0x0000bb0025257a20 */ /* 0x000fe40000410000 */
[----:B------:R-:W-:Y:S02]  /*2390*/  FMUL.FTZ R38, R38, c[0x0][0x2ec] ;  /* 0x0000bb0026267a20 */ /* 0x000fe40000410000 */
[----:B------:R1:W1:Y:S01]  /*23a0*/  MUFU.TANH R55, R11 ;  /* 0x0000000b00377308 */ /* 0x0002620000002400 */
[----:B------:R-:W-:-:S07]  /*23b0*/  FMUL.FTZ R39, R39, c[0x0][0x2ec] ;  /* 0x0000bb0027277a20 */ /* 0x000fce0000410000 */
[----:B------:R-:W2:Y:S01]  /*23c0*/  MUFU.TANH R56, R4 ;  /* 0x0000000400387308 */ /* 0x000ea20000002400 */
[----:B-1----:R-:W1:Y:S07]  /*23d0*/  LDSM.16.M88.4 R8, [R54+0x1800] ;  /* 0x001800003608783b */ /* 0x002e6e0000000200 */
[----:B------:R-:W1:Y:S08]  /*23e0*/  MUFU.TANH R57, R5 ;  /* 0x0000000500397308 */ /* 0x000e700000002400 */
[----:B------:R-:W1:Y:S08]  /*23f0*/  MUFU.TANH R58, R6 ;  /* 0x00000006003a7308 */ /* 0x000e700000002400 */
[----:B------:R2:W1:Y:S08]  /*2400*/  MUFU.TANH R59, R7 ;  /* 0x00000007003b7308 */ /* 0x0004700000002400 */
[----:B------:R-:W3:Y:S01]  /*2410*/  MUFU.TANH R61, R13 ;  /* 0x0000000d003d7308 */ /* 0x000ee20000002400 */
[----:B--2---:R-:W2:Y:S07]  /*2420*/  LDSM.16.M88.4 R4, [R101+0x1c00] ;  /* 0x001c00006504783b */ /* 0x004eae0000000200 */
[----:B------:R-:W2:Y:S01]  /*2430*/  MUFU.TANH R62, R14 ;  /* 0x0000000e003e7308 */ /* 0x000ea20000002400 */
[C---:B-1----:R-:W-:Y:S07]  /*2440*/  HMMA.16816.F32.BF16 R28, R24.reuse, R10, R28 ;  /* 0x0000000a181c723c */ /* 0x042fee000004181c */
[----:B------:R1:W1:Y:S01]  /*2450*/  MUFU.TANH R63, R15 ;  /* 0x0000000f003f7308 */ /* 0x0002620000002400 */
[----:B------:R-:W-:Y:S01]  /*2460*/  HMMA.16816.F32.BF16 R40, R24, R8, R40 ;  /* 0x000000081828723c */ /* 0x000fe20000041828 */
[----:B------:R-:W-:Y:S06]  /*2470*/  LDSM.16.M88.4 R8, [R54+0x2000] ;  /* 0x002000003608783b */ /* 0x000fec0000000200 */
[----:B------:R-:W2:Y:S01]  /*2480*/  MUFU.TANH R64, R36 ;  /* 0x0000002400407308 */ /* 0x000ea20000002400 */
[----:B-1----:R-:W1:Y:S07]  /*2490*/  LDSM.16.M88.4 R12, [R54+0x1c00] ;  /* 0x001c0000360c783b */ /* 0x002e6e0000000200 */
[----:B------:R-:W1:Y:S01]  /*24a0*/  MUFU.TANH R65, R37 ;  /* 0x0000002500417308 */ /* 0x000e620000002400 */
[----:B------:R-:W-:-:S02]  /*24b0*/  FMUL.FTZ R28, R28, c[0x0][0x2ec] ;  /* 0x0000bb001c1c7a20 */ /* 0x000fc40000410000 */
[----:B------:R-:W-:-:S05]  /*24c0*/  FMUL.FTZ R29, R29, c[0x0][0x2ec] ;  /* 0x0000bb001d1d7a20 */ /* 0x000fca0000410000 */
[----:B------:R-:W1:Y:S01]  /*24d0*/  MUFU.TANH R66, R38 ;  /* 0x0000002600427308 */ /* 0x000e620000002400 */
[----:B------:R-:W-:Y:S02]  /*24e0*/  FMUL.FTZ R30, R30, c[0x0][0x2ec] ;  /* 0x0000bb001e1e7a20 */ /* 0x000fe40000410000 */
[----:B------:R-:W-:Y:S02]  /*24f0*/  FMUL.FTZ R31, R31, c[0x0][0x2ec] ;  /* 0x0000bb001f1f7a20 */ /* 0x000fe40000410000 */
[----:B------:R-:W-:Y:S01]  /*2500*/  FMUL.FTZ R40, R40, c[0x0][0x2ec] ;  /* 0x0000bb0028287a20 */ /* 0x000fe20000410000 */
[----:B--2---:R-:W-:Y:S01]  /*2510*/  HMMA.16816.F32.BF16 R16, R32, R4, RZ ;  /* 0x000000042010723c */ /* 0x004fe200000418ff */
[----:B------:R-:W-:Y:S01]  /*2520*/  FMUL.FTZ R41, R41, c[0x0][0x2ec] ;  /* 0x0000bb0029297a20 */ /* 0x000fe20000410000 */
[----:B------:R2:W1:Y:S01]  /*2530*/  MUFU.TANH R67, R39 ;  /* 0x0000002700437308 */ /* 0x0004620000002400 */
[----:B------:R-:W-:Y:S02]  /*2540*/  FMUL.FTZ R42, R42, c[0x0][0x2ec] ;  /* 0x0000bb002a2a7a20 */ /* 0x000fe40000410000 */
[----:B------:R-:W-:-:S03]  /*2550*/  FMUL.FTZ R43, R43, c[0x0][0x2ec] ;  /* 0x0000bb002b2b7a20 */ /* 0x000fc60000410000 */
[----:B------:R-:W-:Y:S02]  /*2560*/  HMMA.16816.F32.BF16 R4, R32, R6, RZ ;  /* 0x000000062004723c */ /* 0x000fe400000418ff */
[----:B------:R-:W3:Y:S01]  /*2570*/  MUFU.TANH R72, R28 ;  /* 0x0000001c00487308 */ /* 0x000ee20000002400 */
[----:B--2---:R-:W2:Y:S07]  /*2580*/  LDSM.16.M88.4 R36, [R101+0x2000] ;  /* 0x002000006524783b */ /* 0x004eae0000000200 */
[----:B------:R-:W2:Y:S06]  /*2590*/  MUFU.TANH R73, R29 ;  /* 0x0000001d00497308 */ /* 0x000eac0000002400 */
[C---:B-1----:R-:W-:Y:S02]  /*25a0*/  HMMA.16816.F32.BF16 R16, R24.reuse, R12, R16 ;  /* 0x0000000c1810723c */ /* 0x042fe40000041810 */
[----:B------:R-:W1:Y:S06]  /*25b0*/  MUFU.TANH R74, R30 ;  /* 0x0000001e004a7308 */ /* 0x000e6c0000002400 */
[----:B------:R-:W-:Y:S01]  /*25c0*/  HMMA.16816.F32.BF16 R4, R24, R14, R4 ;  /* 0x0000000e1804723c */ /* 0x000fe20000041804 */
[----:B------:R-:W-:Y:S01]  /*25d0*/  LDSM.16.M88.4 R12, [R54+0x2400] ;  /* 0x00240000360c783b */ /* 0x000fe20000000200 */
[----:B------:R1:W1:Y:S08]  /*25e0*/  MUFU.TANH R75, R31 ;  /* 0x0000001f004b7308 */ /* 0x0002700000002400 */
[----:B------:R-:W2:Y:S06]  /*25f0*/  MUFU.TANH R68, R40 ;  /* 0x0000002800447308 */ /* 0x000eac0000002400 */
[----:B------:R-:W-:Y:S01]  /*2600*/  FMUL.FTZ R16, R16, c[0x0][0x2ec] ;  /* 0x0000bb0010107a20 */ /* 0x000fe20000410000 */
[----:B-1----:R-:W1:Y:S01]  /*2610*/  LDSM.16.M88.4 R28, [R101+0x2400] ;  /* 0x00240000651c783b */ /* 0x002e620000000200 */
[----:B------:R-:W1:Y:S01]  /*2620*/  MUFU.TANH R69, R41 ;  /* 0x0000002900457308 */ /* 0x000e620000002400 */
[----:B------:R-:W-:-:S02]  /*2630*/  FMUL.FTZ R17, R17, c[0x0][0x2ec] ;  /* 0x0000bb0011117a20 */ /* 0x000fc40000410000 */
[----:B------:R-:W-:-:S03]  /*2640*/  FMUL.FTZ R18, R18, c[0x0][0x2ec] ;  /* 0x0000bb0012127a20 */ /* 0x000fc60000410000 */
[----:B------:R-:W-:Y:S02]  /*2650*/  FMUL.FTZ R4, R4, c[0x0][0x2ec] ;  /* 0x0000bb0004047a20 */ /* 0x000fe40000410000 */
[----:B------:R-:W-:Y:S01]  /*2660*/  FMUL.FTZ R5, R5, c[0x0][0x2ec] ;  /* 0x0000bb0005057a20 */ /* 0x000fe20000410000 */
[----:B------:R-:W1:Y:S01]  /*2670*/  MUFU.TANH R70, R42 ;  /* 0x0000002a00467308 */ /* 0x000e620000002400 */
[----:B------:R-:W-:Y:S02]  /*2680*/  FMUL.FTZ R6, R6, c[0x0][0x2ec] ;  /* 0x0000bb0006067a20 */ /* 0x000fe40000410000 */
[----:B------:R-:W-:Y:S02]  /*2690*/  FMUL.FTZ R7, R7, c[0x0][0x2ec] ;  /* 0x0000bb0007077a20 */ /* 0x000fe40000410000 */
[----:B------:R-:W-:-:S03]  /*26a0*/  FMUL.FTZ R19, R19, c[0x0][0x2ec] ;  /* 0x0000bb0013137a20 */ /* 0x000fc60000410000 */
[----:B------:R2:W1:Y:S08]  /*26b0*/  MUFU.TANH R71, R43 ;  /* 0x0000002b00477308 */ /* 0x0004700000002400 */
[----:B------:R-:W1:Y:S01]  /*26c0*/  MUFU.TANH R93, R4 ;  /* 0x00000004005d7308 */ /* 0x000e620000002400 */
[C---:B--2---:R-:W-:Y:S07]  /*26d0*/  HMMA.16816.F32.BF16 R40, R32.reuse, R36, RZ ;  /* 0x000000242028723c */ /* 0x044fee00000418ff */
[----:B------:R-:W2:Y:S01]  /*26e0*/  MUFU.TANH R89, R5 ;  /* 0x0000000500597308 */ /* 0x000ea20000002400 */
        /* <DEDUP_REMOVED lines=27> */
[----:B------:R-:W-:Y:S01]  /*28a0*/  HMMA.16816.F32.BF16 R28, R24, R14, R28 ;  /* 0x0000000e181c723c */ /* 0x000fe2000004181c */
[----:B------:R-:W2:Y:S01]  /*28b0*/  LDSM.16.M88.4 R12, [R101+0x2c00] ;  /* 0x002c0000650c783b */ /* 0x000ea20000000200 */
[----:B------:R-:W2:Y:S06]  /*28c0*/  MUFU.TANH R122, R37 ;  /* 0x00000025007a7308 */ /* 0x000eac0000002400 */
[C---:B-1----:R-:W-:Y:S02]  /*28d0*/  HMMA.16816.F32.BF16 R40, R32.reuse, R4, RZ ;  /* 0x000000042028723c */ /* 0x042fe400000418ff */
[----:B------:R-:W1:Y:S06]  /*28e0*/  MUFU.TANH R121, R38 ;  /* 0x0000002600797308 */ /* 0x000e6c0000002400 */
[----:B------:R-:W-:Y:S01]  /*28f0*/  HMMA.16816.F32.BF16 R4, R32, R6, RZ ;  /* 0x000000062004723c */ /* 0x000fe200000418ff */
[----:B------:R-:W-:Y:S01]  /*2900*/  FMUL.FTZ R16, R16, c[0x0][0x2ec] ;  /* 0x0000bb0010107a20 */ /* 0x000fe20000410000 */
[----:B------:R2:W1:Y:S01]  /*2910*/  MUFU.TANH R90, R39 ;  /* 0x00000027005a7308 */ /* 0x0004620000002400 */
[----:B------:R-:W-:-:S02]  /*2920*/  FMUL.FTZ R17, R17, c[0x0][0x2ec] ;  /* 0x0000bb0011117a20 */ /* 0x000fc40000410000 */
[----:B------:R-:W-:-:S03]  /*2930*/  FMUL.FTZ R18, R18, c[0x0][0x2ec] ;  /* 0x0000bb0012127a20 */ /* 0x000fc60000410000 */
[----:B------:R-:W-:Y:S02]  /*2940*/  FMUL.FTZ R28, R28, c[0x0][0x2ec] ;  /* 0x0000bb001c1c7a20 */ /* 0x000fe40000410000 */
[----:B------:R-:W1:Y:S06]  /*2950*/  MUFU.TANH R78, R16 ;  /* 0x00000010004e7308 */ /* 0x000e6c0000002400 */
[C---:B------:R-:W-:Y:S02]  /*2960*/  HMMA.16816.F32.BF16 R40, R24.reuse, R8, R40 ;  /* 0x000000081828723c */ /* 0x040fe40000041828 */
[----:B------:R-:W1:Y:S05]  /*2970*/  MUFU.TANH R77, R17 ;  /* 0x00000011004d7308 */ /* 0x000e6a0000002400 */
[----:B------:R-:W-:Y:S01]  /*2980*/  FMUL.FTZ R8, R19, c[0x0][0x2ec] ;  /* 0x0000bb0013087a20 */ /* 0x000fe20000410000 */
[----:B------:R-:W-:Y:S01]  /*2990*/  HMMA.16816.F32.BF16 R4, R24, R10, R4 ;  /* 0x0000000a1804723c */ /* 0x000fe20000041804 */
[----:B------:R-:W-:Y:S01]  /*29a0*/  FMUL.FTZ R9, R29, c[0x0][0x2ec] ;  /* 0x0000bb001d097a20 */ /* 0x000fe20000410000 */
[----:B------:R1:W1:Y:S01]  /*29b0*/  MUFU.TANH R79, R18 ;  /* 0x00000012004f7308 */ /* 0x0002620000002400 */
[----:B------:R-:W-:-:S02]  /*29c0*/  FMUL.FTZ R29, R30, c[0x0][0x2ec] ;  /* 0x0000bb001e1d7a20 */ /* 0x000fc40000410000 */
[----:B------:R-:W-:-:S03]  /*29d0*/  FMUL.FTZ R30, R31, c[0x0][0x2ec] ;  /* 0x0000bb001f1e7a20 */ /* 0x000fc60000410000 */
[C---:B--2---:R-:W-:Y:S02]  /*29e0*/  HMMA.16816.F32.BF16 R36, R32.reuse, R12, RZ ;  /* 0x0000000c2024723c */ /* 0x044fe400000418ff */
[----:B------:R-:W2:Y:S06]  /*29f0*/  MUFU.TANH R8, R8 ;  /* 0x0000000800087308 */ /* 0x000eac0000002400 */
[----:B------:R-:W-:Y:S01]  /*2a00*/  HMMA.16816.F32.BF16 R12, R32, R14, RZ ;  /* 0x0000000e200c723c */ /* 0x000fe200000418ff */
[----:B------:R-:W-:Y:S01]  /*2a10*/  FMUL.FTZ R11, R40, c[0x0][0x2ec] ;  /* 0x0000bb00280b7a20 */ /* 0x000fe20000410000 */
[----:B-1----:R-:W1:Y:S01]  /*2a20*/  LDSM.16.M88.4 R16, [R54+0x2c00] ;  /* 0x002c00003610783b */ /* 0x002e620000000200 */
[----:B------:R-:W-:Y:S01]  /*2a30*/  FMUL.FTZ R41, R41, c[0x0][0x2ec] ;  /* 0x0000bb0029297a20 */ /* 0x000fe20000410000 */
[----:B------:R-:W1:Y:S01]  /*2a40*/  MUFU.TANH R28, R28 ;  /* 0x0000001c001c7308 */ /* 0x000e620000002400 */
[----:B------:R-:W-:Y:S01]  /*2a50*/  FMUL.FTZ R10, R42, c[0x0][0x2ec] ;  /* 0x0000bb002a0a7a20 */ /* 0x000fe20000410000 */
[----:B------:R-:W-:-:S04]  /*2a60*/  DEPBAR.LE SB0, 0x0 ;  /* 0x000080000000791a */ /* 0x000fc80000000000 */
[----:B------:R-:W-:Y:S02]  /*2a70*/  FMUL.FTZ R4, R4, c[0x0][0x2ec] ;  /* 0x0000bb0004047a20 */ /* 0x000fe40000410000 */
[----:B------:R-:W-:Y:S01]  /*2a80*/  FMUL.FTZ R7, R7, c[0x0][0x2ec] ;  /* 0x0000bb0007077a20 */ /* 0x000fe20000410000 */
[----:B------:R-:W1:Y:S01]  /*2a90*/  MUFU.TANH R9, R9 ;  /* 0x0000000900097308 */ /* 0x000e620000002400 */
[----:B------:R-:W-:Y:S02]  /*2aa0*/  FMUL.FTZ R31, R43, c[0x0][0x2ec] ;  /* 0x0000bb002b1f7a20 */ /* 0x000fe40000410000 */
[----:B------:R-:W-:-:S05]  /*2ab0*/  FMUL.FTZ R5, R5, c[0x0][0x2ec] ;  /* 0x0000bb0005057a20 */ /* 0x000fca0000410000 */
[----:B------:R-:W1:Y:S08]  /*2ac0*/  MUFU.TANH R29, R29 ;  /* 0x0000001d001d7308 */ /* 0x000e700000002400 */
[----:B------:R-:W2:Y:S08]  /*2ad0*/  MUFU.TANH R30, R30 ;  /* 0x0000001e001e7308 */ /* 0x000eb00000002400 */
[----:B------:R-:W2:Y:S01]  /*2ae0*/  MUFU.TANH R11, R11 ;  /* 0x0000000b000b7308 */ /* 0x000ea20000002400 */
[C---:B-1----:R-:W-:Y:S07]  /*2af0*/  HMMA.16816.F32.BF16 R36, R24.reuse, R16, R36 ;  /* 0x000000101824723c */ /* 0x042fee0000041824 */
[----:B------:R1:W1:Y:S01]  /*2b00*/  MUFU.TANH R16, R4 ;  /* 0x0000000400107308 */ /* 0x0002620000002400 */
[----:B------:R-:W-:Y:S07]  /*2b10*/  HMMA.16816.F32.BF16 R12, R24, R18, R12 ;  /* 0x00000012180c723c */ /* 0x000fee000004180c */
[----:B------:R2:W2:Y:S01]  /*2b20*/  MUFU.TANH R17, R7 ;  /* 0x0000000700117308 */ /* 0x0004a20000002400 */
[----:B-1----:R-:W-:Y:S01]  /*2b30*/  FMUL.FTZ R4, R6, c[0x0][0x2ec] ;  /* 0x0000bb0006047a20 */ /* 0x002fe20000410000 */
[----:B------:R-:W-:-:S06]  /*2b40*/  LOP3.LUT R6, R49, 0xffffffe0, RZ, 0xc0, !PT ;  /* 0xffffffe031067812 */ /* 0x000fcc00078ec0ff */
[----:B------:R-:W1:Y:S01]  /*2b50*/  MUFU.TANH R41, R41 ;  /* 0x0000002900297308 */ /* 0x000e620000002400 */
[----:B------:R-:W-:Y:S02]  /*2b60*/  FMUL.FTZ R34, R36, c[0x0][0x2ec] ;  /* 0x0000bb0024227a20 */ /* 0x000fe40000410000 */
[----:B------:R-:W-:Y:S02]  /*2b70*/  IMAD.IADD R6, R45, 0x1, -R6 ;  /* 0x000000012d067824 */ /* 0x000fe400078e0a06 */
[----:B------:R-:W-:-:S03]  /*2b80*/  FMUL.FTZ R33, R37, c[0x0][0x2ec] ;  /* 0x0000bb0025217a20 */ /* 0x000fc60000410000 */
[----:B------:R-:W1:Y:S01]  /*2b90*/  MUFU.TANH R10, R10 ;  /* 0x0000000a000a7308 */ /* 0x000e620000002400 */
[----:B------:R-:W-:Y:S01]  /*2ba0*/  FMUL.FTZ R26, R38, c[0x0][0x2ec] ;  /* 0x0000bb00261a7a20 */ /* 0x000fe20000410000 */
[----:B--2---:R-:W-:Y:S01]  /*2bb0*/  SHF.R.S32.HI R7, RZ, 0x1f, R6 ;  /* 0x0000001fff077819 */ /* 0x004fe20000011406 */
[----:B------:R-:W-:Y:S02]  /*2bc0*/  FMUL.FTZ R25, R39, c[0x0][0x2ec] ;  /* 0x0000bb0027197a20 */ /* 0x000fe40000410000 */
[----:B------:R-:W-:Y:S01]  /*2bd0*/  FMUL.FTZ R12, R12, c[0x0][0x2ec] ;  /* 0x0000bb000c0c7a20 */ /* 0x000fe20000410000 */
[----:B------:R-:W-:Y:S01]  /*2be0*/  LEA.HI R7, R7, R6, RZ, 0x2 ;  /* 0x0000000607077211 */ /* 0x000fe200078f10ff */
[----:B------:R-:W-:Y:S01]  /*2bf0*/  FMUL.FTZ R13, R13, c[0x0][0x2ec] ;  /* 0x0000bb000d0d7a20 */ /* 0x000fe20000410000 */
[----:B------:R-:W2:Y:S01]  /*2c00*/  MUFU.TANH R31, R31 ;  /* 0x0000001f001f7308 */ /* 0x000ea20000002400 */
[----:B------:R-:W-:Y:S01]  /*2c10*/  FMUL.FTZ R14, R14, c[0x0][0x2ec] ;  /* 0x0000bb000e0e7a20 */ /* 0x000fe20000410000 */
[----:B------:R-:W-:Y:S01]  /*2c20*/  SHF.R.S32.HI R118, RZ, 0x2, R7 ;  /* 0x00000002ff767819 */ /* 0x000fe20000011407 */
[----:B------:R-:W-:-:S03]  /*2c30*/  FMUL.FTZ R15, R15, c[0x0][0x2ec] ;  /* 0x0000bb000f0f7a20 */ /* 0x000fc60000410000 */
[----:B------:R-:W-:Y:S02]  /*2c40*/  IADD3 R48, R48, 0x1, R118 ;  /* 0x0000000130307810 */ /* 0x000fe40007ffe076 */
[----:B------:R-:W1:Y:S02]  /*2c50*/  MUFU.TANH R5, R5 ;  /* 0x0000000500057308 */ /* 0x000e640000002400 */
[----:B------:R-:W-:-:S04]  /*2c60*/  IADD3 R126, R44, R48, -R111 ;  /* 0x000000302c7e7210 */ /* 0x000fc80007ffe86f */
[----:B------:R-:W-:Y:S02]  /*2c70*/  IADD3 R126, R126, c[0x0][0x2e8], RZ ;  /* 0x0000ba007e7e7a10 */ /* 0x000fe40007ffe0ff */
[----:B------:R-:W1:Y:S02]  /*2c80*/  MUFU.TANH R4, R4 ;  /* 0x0000000400047308 */ /* 0x000e640000002400 */
[C---:B------:R-:W-:Y:S02]  /*2c90*/  IADD3 R119, R126.reuse, 0x8, RZ ;  /* 0x000000087e777810 */ /* 0x040fe40007ffe0ff */
[-C--:B------:R-:W-:Y:S02]  /*2ca0*/  IMNMX R126, R126, R44.reuse, PT ;  /* 0x0000002c7e7e7217 */ /* 0x080fe40003800200 */
[----:B------:R-:W-:Y:S02]  /*2cb0*/  IMNMX R119, R119, R44, PT ;  /* 0x0000002c77777217 */ /* 0x000fe40003800200 */
[----:B------:R-:W1:Y:S08]  /*2cc0*/  MUFU.TANH R34, R34 ;  /* 0x0000002200227308 */ /* 0x000e700000002400 */
[----:B------:R-:W1:Y:S08]  /*2cd0*/  MUFU.TANH R33, R33 ;  /* 0x0000002100217308 */ /* 0x000e700000002400 */
[----:B------:R-:W1:Y:S08]  /*2ce0*/  MUFU.TANH R26, R26 ;  /* 0x0000001a001a7308 */ /* 0x000e700000002400 */
[----:B------:R-:W1:Y:S08]  /*2cf0*/  MUFU.TANH R25, R25 ;  /* 0x0000001900197308 */ /* 0x000e700000002400 */
[----:B------:R1:W1:Y:S08]  /*2d00*/  MUFU.TANH R27, R12 ;  /* 0x0000000c001b7308 */ /* 0x0002700000002400 */
[----:B------:R1:W1:Y:S08]  /*2d10*/  MUFU.TANH R35, R13 ;  /* 0x0000000d00237308 */ /* 0x0002700000002400 */
[----:B------:R1:W1:Y:S08]  /*2d20*/  MUFU.TANH R24, R14 ;  /* 0x0000000e00187308 */ /* 0x0002700000002400 */
[----:B------:R1:W1:Y:S01]  /*2d30*/  MUFU.TANH R19, R15 ;  /* 0x0000000f00137308 */ /* 0x0002620000002400 */
[----:B------:R-:W-:Y:S06]  /*2d40*/  BAR.SYNC.DEFER_BLOCKING 0x0 ;  /* 0x0000000000007b1d */ /* 0x000fec0000010000 */
[----:B------:R-:W-:Y:S05]  /*2d50*/  @!P1 BRA `(.L_x_4199) ;  /* 0x0000054000009947 */ /* 0x000fea0003800000 */
[----:B--234-:R-:W-:Y:S05]  /*2d60*/  @!P6 BRA `(.L_x_4200) ;  /* 0x000003a00000e947 */ /* 0x01cfea0003800000 */
[----:B------:R-:W2:Y:S01]  /*2d70*/  I2F.RP R36, R21 ;  /* 0x0000001500247306 */ /* 0x000ea20000209400 */
[----:B-1----:R-:W-:-:S02]  /*2d80*/  IADD3 R14, R2, -0x80, RZ ;  /* 0xffffff80020e7810 */ /* 0x002fc40007ffe0ff */
[----:B------:R-:W-:Y:S02]  /*2d90*/  IABS R12, R2 ;  /* 0x00000002000c7213 */ /* 0x000fe40000000000 */
[----:B------:R-:W-:Y:S02]  /*2da0*/  IABS R6, R14 ;  /* 0x0000000e00067213 */ /* 0x000fe40000000000 */
[----:B------:R-:W-:-:S04]  /*2db0*/  LOP3.LUT R14, R14, c[0x0][0x2d0], RZ, 0x3c, !PT ;  /* 0x0000b4000e0e7a12 */ /* 0x000fc800078e3cff */
[----:B------:R-:W-:Y:S01]  /*2dc0*/  ISETP.GE.AND P0, PT, R14, RZ, PT ;  /* 0x000000ff0e00720c */ /* 0x000fe20003f06270 */
[----:B--2---:R-:W1:Y:S02]  /*2dd0*/  MUFU.RCP R36, R36 ;  /* 0x0000002400247308 */ /* 0x004e640000001000 */
        /* <DEDUP_REMOVED lines=51> */
.L_x_4200:
[----:B------:R-:W-:-:S04]  /*3110*/  LEA R0, -R22, RZ, 0x7 ;  /* 0x000000ff16007211 */ /* 0x000fc800078e39ff */
[----:B------:R-:W-:Y:S02]  /*3120*/  SHF.R.S32.HI R7, RZ, 0x1f, R0 ;  /* 0x0000001fff077819 */ /* 0x000fe40000011400 */
.L_x_4201:
[----:B------:R-:W-:Y:S01]  /*3130*/  IADD3 R107, P0, R0, R107, RZ ;  /* 0x0000006b006b7210 */ /* 0x000fe20007f1e0ff */
[----:B------:R-:W-:Y:S02]  /*3140*/  IMAD.MOV.U32 R6, RZ, RZ, 0x6 ;  /* 0x00000006ff067424 */ /* 0x000fe400078e00ff */
[C---:B------:R-:W-:Y:S01]  /*3150*/  IMAD.SHL.U32 R0, R22.reuse, 0x40, RZ ;  /* 0x0000004016007824 */ /* 0x040fe200078e00ff */
[----:B------:R-:W-:Y:S01]  /*3160*/  LEA R116, P1, R107, c[0x0][0x168], 0x1 ;  /* 0x00005a006b747a11 */ /* 0x000fe200078208ff */
[----:B------:R-:W-:Y:S01]  /*3170*/  IMAD.X R85, R7, 0x1, R85, P0 ;  /* 0x0000000107557824 */ /* 0x000fe200000e0655 */
[----:B------:R-:W-:Y:S02]  /*3180*/  SHF.L.U64.HI R22, R22, R6, c[0x0][0x19c] ;  /* 0x0000670016167619 */ /* 0x000fe40000010206 */
[----:B-1----:R-:W-:Y:S01]  /*3190*/  IADD3 R12, P0, R0, R116, RZ ;  /* 0x00000074000c7210 */ /* 0x002fe20007f1e0ff */
[----:B------:R-:W-:Y:S01]  /*31a0*/  IMAD.MOV.U32 R36, RZ, RZ, R116 ;  /* 0x000000ffff247224 */ /* 0x000fe200078e0074 */
[----:B------:R-:W-:-:S02]  /*31b0*/  LEA.HI.X R117, R107, c[0x0][0x16c], R85, 0x1, P1 ;  /* 0x00005b006b757a11 */ /* 0x000fc400008f0c55 */
[----:B------:R-:W-:-:S03]  /*31c0*/  IADD3 R6, P1, R12, R0, RZ ;  /* 0x000000000c067210 */ /* 0x000fc60007f3e0ff */
[--C-:B------:R-:W-:Y:S01]  /*31d0*/  IMAD.X R13, R22, 0x1, R117.reuse, P0 ;  /* 0x00000001160d7824 */ /* 0x100fe200000e0675 */
[----:B------:R-:W-:Y:S01]  /*31e0*/  IADD3 R14, P0, R6, R0, RZ ;  /* 0x00000000060e7210 */ /* 0x000fe20007f1e0ff */
[----:B------:R-:W-:-:S03]  /*31f0*/  IMAD.MOV.U32 R37, RZ, RZ, R117 ;  /* 0x000000ffff257224 */ /* 0x000fc600078e0075 */
[-C--:B------:R-:W-:Y:S02]  /*3200*/  IADD3.X R7, R13, R22.reuse, RZ, P1, !PT ;  /* 0x000000160d077210 */ /* 0x080fe40000ffe4ff */
[----:B------:R-:W-:Y:S01]  /*3210*/  @!PT LDS RZ, [RZ] ;  /* 0x00000000fffff984 */ /* 0x000fe20000000800 */
[----:B------:R-:W-:Y:S01]  /*3220*/  @!PT LDS RZ, [RZ] ;  /* 0x00000000fffff984 */ /* 0x000fe20000000800 */
[----:B------:R-:W-:Y:S01]  /*3230*/  @!PT LDS RZ, [RZ] ;  /* 0x00000000fffff984 */ /* 0x000fe20000000800 */
[----:B------:R1:W-:Y:S02]  /*3240*/  LDGSTS.E.BYPASS.LTC128B.128 [R110+0x1000], [R36.64] ;  /* 0x01000000246e7fae */ /* 0x0003e4000b901d4c */
[----:B------:R-:W-:Y:S02]  /*3250*/  IADD3.X R15, R7, R22, RZ, P0, !PT ;  /* 0x00000016070f7210 */ /* 0x000fe400007fe4ff */
[----:B------:R1:W-:Y:S04]  /*3260*/  LDGSTS.E.BYPASS.LTC128B.128 [R110+0x1800], [R12.64] ;  /* 0x018000000c6e7fae */ /* 0x0003e8000b901d4c */
[----:B------:R1:W-:Y:S04]  /*3270*/  LDGSTS.E.BYPASS.LTC128B.128 [R110+0x2000], [R6.64] ;  /* 0x02000000066e7fae */ /* 0x0003e8000b901d4c */
[----:B------:R1:W-:Y:S04]  /*3280*/  LDGSTS.E.BYPASS.LTC128B.128 [R110+0x2800], [R14.64] ;  /* 0x028000000e6e7fae */ /* 0x0003e8000b901d4c */
[----:B------:R-:W0:Y:S02]  /*3290*/  LDGDEPBAR ;  /* 0x00000000000079af */ /* 0x000e240000000000 */
.L_x_4199:
[----:B--234-:R-:W-:Y:S02]  /*32a0*/  IMAD.IADD R2, R2, 0x1, R127 ;  /* 0x0000000102027824 */ /* 0x01cfe400078e027f */
[----:B------:R-:W-:-:S03]  /*32b0*/  IMAD.SHL.U32 R87, R87, 0x2, RZ ;  /* 0x0000000257577824 */ /* 0x000fc600078e00ff */
[C---:B------:R-:W-:Y:S01]  /*32c0*/  IADD3 R0, R2.reuse, 0x1, RZ ;  /* 0x0000000102007810 */ /* 0x040fe20007ffe0ff */
[----:B------:R-:W-:Y:S01]  /*32d0*/  IMAD R86, R3, 0x2, R87 ;  /* 0x0000000203567824 */ /* 0x000fe200078e0257 */
[----:B-1----:R-:W-:Y:S02]  /*32e0*/  IADD3 R6, R2, 0x8, RZ ;  /* 0x0000000802067810 */ /* 0x002fe40007ffe0ff */
[CC--:B------:R-:W-:Y:S02]  /*32f0*/  ISETP.GE.AND P4, PT, R0.reuse, R126.reuse, PT ;  /* 0x0000007e0000720c */ /* 0x0c0fe40003f86270 */
[----:B------:R-:W-:Y:S02]  /*3300*/  ISETP.GE.AND P1, PT, R0, R119, PT ;  /* 0x000000770000720c */ /* 0x000fe40003f26270 */
[----:B------:R-:W-:Y:S02]  /*3310*/  IADD3 R0, R2, 0x9, RZ ;  /* 0x0000000902007810 */ /* 0x000fe40007ffe0ff */
[----:B------:R-:W-:-:S02]  /*3320*/  ISETP.GE.AND P3, PT, R6, R126, PT ;  /* 0x0000007e0600720c */ /* 0x000fc40003f66270 */
[-C--:B------:R-:W-:Y:S02]  /*3330*/  ISETP.GE.AND P5, PT, R6, R119.reuse, PT ;  /* 0x000000770600720c */ /* 0x080fe40003fa6270 */
[----:B------:R-:W-:Y:S02]  /*3340*/  IADD3 R6, R2, 0x10, RZ ;  /* 0x0000001002067810 */ /* 0x000fe40007ffe0ff */
        /* <DEDUP_REMOVED lines=44> */
[----:B------:R-:W-:Y:S02]  /*3610*/  IADD3 R23, R2, 0x38, RZ ;  /* 0x0000003802177810 */ /* 0x000fe40007ffe0ff */
[----:B------:R-:W-:-:S02]  /*3620*/  FSEL R124, R73, -INF , !P3 ;  /* 0xff800000497c7808 */ /* 0x000fc40005800000 */
[-C--:B------:R-:W-:Y:S02]  /*3630*/  ISETP.GE.AND P3, PT, R23, R126.reuse, PT ;  /* 0x0000007e1700720c */ /* 0x080fe40003f66270 */
[----:B------:R-:W-:Y:S02]  /*3640*/  FSEL R60, R70, -INF , !P5 ;  /* 0xff800000463c7808 */ /* 0x000fe40006800000 */
[----:B------:R-:W-:Y:S02]  /*3650*/  FSEL R93, R93, -INF , !P3 ;  /* 0xff8000005d5d7808 */ /* 0x000fe40005800000 */
[----:B------:R-:W-:Y:S02]  /*3660*/  ISETP.GE.AND P3, PT, R2, R126, PT ;  /* 0x0000007e0200720c */ /* 0x000fe40003f66270 */
[----:B------:R-:W-:Y:S02]  /*3670*/  ISETP.GE.AND P5, PT, R32, R119, PT ;  /* 0x000000772000720c */ /* 0x000fe40003fa6270 */
[----:B------:R-:W-:-:S02]  /*3680*/  IADD3 R32, R2, 0x31, RZ ;  /* 0x0000003102207810 */ /* 0x000fc40007ffe0ff */
[----:B------:R-:W-:Y:S02]  /*3690*/  FSEL R51, R51, -INF , !P3 ;  /* 0xff80000033337808 */ /* 0x000fe40005800000 */
[----:B------:R-:W-:Y:S02]  /*36a0*/  FSEL R64, R72, -INF , !P4 ;  /* 0xff80000048407808 */ /* 0x000fe40006000000 */
[----:B------:R-:W-:Y:S02]  /*36b0*/  FSEL R123, R74, -INF , !P1 ;  /* 0xff8000004a7b7808 */ /* 0x000fe40004800000 */
[C---:B------:R-:W-:Y:S02]  /*36c0*/  ISETP.GE.AND P4, PT, R32.reuse, R126, PT ;  /* 0x0000007e2000720c */ /* 0x040fe40003f86270 */
[----:B------:R-:W-:Y:S02]  /*36d0*/  ISETP.GE.AND P1, PT, R32, R119, PT ;  /* 0x000000772000720c */ /* 0x000fe40003f26270 */
[----:B------:R-:W-:-:S02]  /*36e0*/  FMNMX.FTZ R37, R51, R0, !PT ;  /* 0x0000000033257209 */ /* 0x000fc40007810000 */
[----:B------:R-:W-:Y:S02]  /*36f0*/  IADD3 R32, R2, 0x39, RZ ;  /* 0x0000003902207810 */ /* 0x000fe40007ffe0ff */
[----:B------:R-:W-:Y:S02]  /*3700*/  FSEL R52, R75, -INF , !P5 ;  /* 0xff8000004b347808 */ /* 0x000fe40006800000 */
[----:B------:R-:W-:Y:S02]  /*3710*/  ISETP.GE.AND P5, PT, R23, R119, PT ;  /* 0x000000771700720c */ /* 0x000fe40003fa6270 */
[----:B------:R-:W-:Y:S02]  /*3720*/  FSEL R95, R95, -INF , !P0 ;  /* 0xff8000005f5f7808 */ /* 0x000fe40004000000 */
[----:B------:R-:W-:Y:S02]  /*3730*/  FSEL R92, R92, -INF , !P2 ;  /* 0xff8000005c5c7808 */ /* 0x000fe40005000000 */
[----:B------:R-:W-:-:S02]  /*3740*/  FMNMX.FTZ R37, R22, R37, !PT ;  /* 0x0000002516257209 */ /* 0x000fc40007810000 */
[----:B------:R-:W-:Y:S02]  /*3750*/  IADD3 R23, R2, 0x40, RZ ;  /* 0x0000004002177810 */ /* 0x000fe40007ffe0ff */
[C---:B------:R-:W-:Y:S02]  /*3760*/  ISETP.GE.AND P0, PT, R32.reuse, R126, PT ;  /* 0x0000007e2000720c */ /* 0x040fe40003f06270 */
[----:B------:R-:W-:Y:S02]  /*3770*/  ISETP.GE.AND P2, PT, R32, R119, PT ;  /* 0x000000772000720c */ /* 0x000fe40003f46270 */
[----:B------:R-:W-:Y:S02]  /*3780*/  IADD3 R32, R2, 0x41, RZ ;  /* 0x0000004102207810 */ /* 0x000fe40007ffe0ff */
[----:B------:R-:W-:Y:S02]  /*3790*/  FSEL R94, R94, -INF , !P4 ;  /* 0xff8000005e5e7808 */ /* 0x000fe40006000000 */
[----:B------:R-:W-:-:S02]  /*37a0*/  FSEL R91, R91, -INF , !P1 ;  /* 0xff8000005b5b7808 */ /* 0x000fc40004800000 */
[----:B------:R-:W-:Y:S02]  /*37b0*/  FMNMX.FTZ R37, R40, R37, !PT ;  /* 0x0000002528257209 */ /* 0x000fe40007810000 */
[CC--:B------:R-:W-:Y:S02]  /*37c0*/  ISETP.GE.AND P4, PT, R23.reuse, R126.reuse, PT ;  /* 0x0000007e1700720c */ /* 0x0c0fe40003f86270 */
[----:B------:R-:W-:Y:S02]  /*37d0*/  ISETP.GE.AND P1, PT, R23, R119, PT ;  /* 0x000000771700720c */ /* 0x000fe40003f26270 */
[----:B------:R-:W-:Y:S02]  /*37e0*/  FSEL R88, R88, -INF , !P5 ;  /* 0xff80000058587808 */ /* 0x000fe40006800000 */
[----:B------:R-:W-:Y:S02]  /*37f0*/  IADD3 R23, R2, 0x48, RZ ;  /* 0x0000004802177810 */ /* 0x000fe40007ffe0ff */
[----:B------:R-:W-:-:S02]  /*3800*/  ISETP.GE.AND P5, PT, R32, R126, PT ;  /* 0x0000007e2000720c */ /* 0x000fc40003fa6270 */
[----:B------:R-:W-:Y:S02]  /*3810*/  FMNMX.FTZ R37, R36, R37, !PT ;  /* 0x0000002524257209 */ /* 0x000fe40007810000 */
[----:B------:R-:W-:Y:S02]  /*3820*/  FSEL R89, R89, -INF , !P0 ;  /* 0xff80000059597808 */ /* 0x000fe40004000000 */
[----:B------:R-:W-:Y:S02]  /*3830*/  FSEL R67, R76, -INF , !P2 ;  /* 0xff8000004c437808 */ /* 0x000fe40005000000 */
[-C--:B------:R-:W-:Y:S02]  /*3840*/  ISETP.GE.AND P3, PT, R32, R119.reuse, PT ;  /* 0x000000772000720c */ /* 0x080fe40003f66270 */
[C---:B------:R-:W-:Y:S02]  /*3850*/  ISETP.GE.AND P0, PT, R23.reuse, R126, PT ;  /* 0x0000007e1700720c */ /* 0x040fe40003f06270 */
[----:B------:R-:W-:-:S02]  /*3860*/  ISETP.GE.AND P2, PT, R23, R119, PT ;  /* 0x000000771700720c */ /* 0x000fc40003f46270 */
[----:B------:R-:W-:Y:S02]  /*3870*/  FSEL R99, R99, -INF , !P5 ;  /* 0xff80000063637808 */ /* 0x000fe40006800000 */
[C---:B------:R-:W-:Y:S02]  /*3880*/  IADD3 R23, R2.reuse, 0x50, RZ ;  /* 0x0000005002177810 */ /* 0x040fe40007ffe0ff */
[----:B------:R-:W-:Y:S02]  /*3890*/  ISETP.GE.AND P5, PT, R2, R119, PT ;  /* 0x000000770200720c */ /* 0x000fe40003fa6270 */
[----:B------:R-:W-:Y:S02]  /*38a0*/  FMNMX.FTZ R37, R15, R37, !PT ;  /* 0x000000250f257209 */ /* 0x000fe40007810000 */
[----:B------:R-:W-:Y:S02]  /*38b0*/  FSEL R96, R96, -INF , !P3 ;  /* 0xff80000060607808 */ /* 0x000fe40005800000 */
[----:B------:R-:W-:-:S02]  /*38c0*/  FSEL R98, R98, -INF , !P0 ;  /* 0xff80000062627808 */ /* 0x000fc40004000000 */
[C---:B------:R-:W-:Y:S02]  /*38d0*/  ISETP.GE.AND P3, PT, R23.reuse, R126, PT ;  /* 0x0000007e1700720c */ /* 0x040fe40003f66270 */
[----:B------:R-:W-:Y:S02]  /*38e0*/  ISETP.GE.AND P0, PT, R23, R119, PT ;  /* 0x000000771700720c */ /* 0x000fe40003f06270 */
[----:B------:R-:W-:Y:S02]  /*38f0*/  FSEL R53, R53, -INF , !P5 ;  /* 0xff80000035357808 */ /* 0x000fe40006800000 */
        /* <DEDUP_REMOVED lines=8> */
[----:B------:R-:W-:-:S02]  /*3980*/  FSEL R120, R120, -INF , !P4 ;  /* 0xff80000078787808 */ /* 0x000fc40006000000 */
[----:B------:R-:W-:Y:S02]  /*3990*/  FSEL R97, R97, -INF , !P1 ;  /* 0xff80000061617808 */ /* 0x000fe40004800000 */
[C---:B------:R-:W-:Y:S02]  /*39a0*/  ISETP.GE.AND P4, PT, R32.reuse, R126, PT ;  /* 0x0000007e2000720c */ /* 0x040fe40003f86270 */
[----:B------:R-:W-:Y:S02]  /*39b0*/  ISETP.GE.AND P1, PT, R32, R119, PT ;  /* 0x000000772000720c */ /* 0x000fe40003f26270 */
[----:B------:R-:W-:Y:S02]  /*39c0*/  IADD3 R32, R2, 0x51, RZ ;  /* 0x0000005102207810 */ /* 0x000fe40007ffe0ff */
[----:B------:R-:W-:Y:S02]  /*39d0*/  FMNMX.FTZ R37, R13, R37, !PT ;  /* 0x000000250d257209 */ /* 0x000fe40007810000 */
[----:B------:R-:W-:-:S02]  /*39e0*/  FMNMX.FTZ R23, R64, R23, !PT ;  /* 0x0000001740177209 */ /* 0x000fc40007810000 */
[----:B------:R-:W-:Y:S02]  /*39f0*/  FSEL R121, R121, -INF , !P2 ;  /* 0xff80000079797808 */ /* 0x000fe40005000000 */
[C---:B------:R-:W-:Y:S02]  /*3a00*/  ISETP.GE.AND P5, PT, R32.reuse, R126, PT ;  /* 0x0000007e2000720c */ /* 0x040fe40003fa6270 */
[----:B------:R-:W-:Y:S02]  /*3a10*/  ISETP.GE.AND P2, PT, R32, R119, PT ;  /* 0x000000772000720c */ /* 0x000fe40003f46270 */
[----:B------:R-:W-:Y:S02]  /*3a20*/  FMNMX.FTZ R37, R12, R37, !PT ;  /* 0x000000250c257209 */ /* 0x000fe40007810000 */
[----:B------:R-:W-:Y:S02]  /*3a30*/  IADD3 R32, R2, 0x58, RZ ;  /* 0x0000005802207810 */ /* 0x000fe40007ffe0ff */
[----:B------:R-:W-:-:S02]  /*3a40*/  FMNMX.FTZ R23, R124, R23, !PT ;  /* 0x000000177c177209 */ /* 0x000fc40007810000 */
[----:B------:R-:W-:Y:S02]  /*3a50*/  FSEL R122, R122, -INF , !P4 ;  /* 0xff8000007a7a7808 */ /* 0x000fe40006000000 */
[----:B------:R-:W-:Y:S02]  /*3a60*/  FSEL R90, R90, -INF , !P1 ;  /* 0xff8000005a5a7808 */ /* 0x000fe40004800000 */
[----:B------:R-:W-:Y:S02]  /*3a70*/  FMNMX.FTZ R37, R66, R37, !PT ;  /* 0x0000002542257209 */ /* 0x000fe40007810000 */
[C---:B------:R-:W-:Y:S02]  /*3a80*/  ISETP.GE.AND P4, PT, R32.reuse, R126, PT ;  /* 0x0000007e2000720c */ /* 0x040fe40003f86270 */
[----:B------:R-:W-:Y:S02]  /*3a90*/  ISETP.GE.AND P1, PT, R32, R119, PT ;  /* 0x000000772000720c */ /* 0x000fe40003f26270 */
        /* <DEDUP_REMOVED lines=10> */
[----:B------:R-:W-:Y:S02]  /*3b40*/  FMNMX.FTZ R23, R93, R23, !PT ;  /* 0x000000175d177209 */ /* 0x000fe40007810000 */
[----:B------:R-:W-:Y:S02]  /*3b50*/  FSEL R58, R77, -INF , !P5 ;  /* 0xff8000004d3a7808 */ /* 0x000fe40006800000 */
[----:B------:R-:W-:Y:S01]  /*3b60*/  FSEL R48, R8, -INF , !P2 ;  /* 0xff80000008307808 */ /* 0x000fe20005000000 */
[----:B------:R-:W-:Y:S01]  /*3b70*/  LDSM.16.MT88.4 R76, [R87+0x3000] ;  /* 0x00300000574c783b */ /* 0x000fe20000004200 */
[----:B------:R-:W-:-:S02]  /*3b80*/  ISETP.GE.AND P5, PT, R32, R126, PT ;  /* 0x0000007e2000720c */ /* 0x000fc40003fa6270 */
[----:B------:R-:W-:Y:S02]  /*3b90*/  ISETP.GE.AND P2, PT, R32, R119, PT ;  /* 0x000000772000720c */ /* 0x000fe40003f46270 */
[----:B------:R-:W-:Y:S02]  /*3ba0*/  FMNMX.FTZ R32, R61, R37, !PT ;  /* 0x000000253d207209 */ /* 0x000fe40007810000 */
[----:B------:R-:W-:Y:S02]  /*3bb0*/  FMNMX.FTZ R8, R89, R23, !PT ;  /* 0x0000001759087209 */ /* 0x000fe40007810000 */
[----:B------:R-:W-:Y:S02]  /*3bc0*/  FSEL R57, R28, -INF , !P4 ;  /* 0xff8000001c397808 */ /* 0x000fe40006000000 */
        /* <DEDUP_REMOVED lines=8> */
[----:B------:R-:W-:Y:S02]  /*3c50*/  FSEL R46, R30, -INF , !P0 ;  /* 0xff8000001e2e7808 */ /* 0x000fe40004000000 */
[----:B------:R-:W-:Y:S02]  /*3c60*/  FMNMX.FTZ R28, R88, R28, !PT ;  /* 0x0000001c581c7209 */ /* 0x000fe40007810000 */
[----:B------:R-:W-:Y:S02]  /*3c70*/  FMNMX.FTZ R30, R59, R8, !PT ;  /* 0x000000083b1e7209 */ /* 0x000fe40007810000 */
[----:B------:R-:W-:Y:S02]  /*3c80*/  FMNMX.FTZ R28, R67, R28, !PT ;  /* 0x0000001c431c7209 */ /* 0x000fe40007810000 */
[----:B------:R-:W-:Y:S02]  /*3c90*/  FMNMX.FTZ R30, R58, R30, !PT ;  /* 0x0000001e3a1e7209 */ /* 0x000fe40007810000 */
[----:B------:R-:W-:-:S02]  /*3ca0*/  IADD3 R23, R2, 0x61, RZ ;  /* 0x0000006102177810 */ /* 0x000fc40007ffe0ff */
[----:B------:R-:W-:Y:S02]  /*3cb0*/  FMNMX.FTZ R28, R97, R28, !PT ;  /* 0x0000001c611c7209 */ /* 0x000fe40007810000 */
[----:B------:R-:W-:Y:S02]  /*3cc0*/  FSEL R47, R29, -INF , !P1 ;  /* 0xff8000001d2f7808 */ /* 0x000fe40004800000 */
[----:B------:R-:W-:Y:S02]  /*3cd0*/  FSEL R56, R9, -INF , !P3 ;  /* 0xff80000009387808 */ /* 0x000fe40005800000 */
[----:B------:R-:W-:Y:S02]  /*3ce0*/  FMNMX.FTZ R30, R57, R30, !PT ;  /* 0x0000001e391e7209 */ /* 0x000fe40007810000 */
[C---:B------:R-:W-:Y:S02]  /*3cf0*/  ISETP.GE.AND P4, PT, R23.reuse, R126, PT ;  /* 0x0000007e1700720c */ /* 0x040fe40003f86270 */
[----:B------:R-:W-:-:S02]  /*3d00*/  ISETP.GE.AND P1, PT, R23, R119, PT ;  /* 0x000000771700720c */ /* 0x000fc40003f26270 */
[----:B------:R-:W-:Y:S02]  /*3d10*/  IADD3 R23, R2, 0x68, RZ ;  /* 0x0000006802177810 */ /* 0x000fe40007ffe0ff */
[----:B------:R-:W-:Y:S02]  /*3d20*/  FSEL R49, R11, -INF , !P5 ;  /* 0xff8000000b317808 */ /* 0x000fe40006800000 */
[----:B------:R-:W-:Y:S02]  /*3d30*/  FMNMX.FTZ R28, R96, R28, !PT ;  /* 0x0000001c601c7209 */ /* 0x000fe40007810000 */
[----:B------:R-:W-:Y:S02]  /*3d40*/  FMNMX.FTZ R11, R56, R30, !PT ;  /* 0x0000001e380b7209 */ /* 0x000fe40007810000 */
[----:B------:R-:W-:Y:S02]  /*3d50*/  ISETP.GE.AND P3, PT, R23, R126, PT ;  /* 0x0000007e1700720c */ /* 0x000fe40003f66270 */
[----:B------:R-:W-:-:S02]  /*3d60*/  IADD3 R29, R2, 0x69, RZ ;  /* 0x00000069021d7810 */ /* 0x000fc40007ffe0ff */
[----:B------:R-:W-:Y:S02]  /*3d70*/  FMNMX.FTZ R28, R121, R28, !PT ;  /* 0x0000001c791c7209 */ /* 0x000fe40007810000 */
[----:B------:R-:W-:Y:S02]  /*3d80*/  FSEL R41, R41, -INF , !P4 ;  /* 0xff80000029297808 */ /* 0x000fe40006000000 */
[----:B------:R-:W-:Y:S02]  /*3d90*/  FMNMX.FTZ R11, R49, R11, !PT ;  /* 0x0000000b310b7209 */ /* 0x000fe40007810000 */
[----:B------:R-:W-:Y:S02]  /*3da0*/  ISETP.GE.AND P5, PT, R29, R126, PT ;  /* 0x0000007e1d00720c */ /* 0x000fe40003fa6270 */
[----:B------:R-:W-:Y:S02]  /*3db0*/  FSEL R39, R16, -INF , !P3 ;  /* 0xff80000010277808 */ /* 0x000fe40005800000 */
[----:B------:R-:W-:-:S02]  /*3dc0*/  ISETP.GE.AND P0, PT, R23, R119, PT ;  /* 0x000000771700720c */ /* 0x000fc40003f06270 */
[----:B------:R-:W-:Y:S02]  /*3dd0*/  FMNMX.FTZ R16, R90, R28, !PT ;  /* 0x0000001c5a107209 */ /* 0x000fe40007810000 */
[C---:B------:R-:W-:Y:S02]  /*3de0*/  IADD3 R23, R2.reuse, 0x70, RZ ;  /* 0x0000007002177810 */ /* 0x040fe40007ffe0ff */
[----:B------:R-:W-:Y:S02]  /*3df0*/  FMNMX.FTZ R11, R41, R11, !PT ;  /* 0x0000000b290b7209 */ /* 0x000fe40007810000 */
[----:B------:R-:W-:Y:S02]  /*3e00*/  FSEL R37, R5, -INF , !P5 ;  /* 0xff80000005257808 */ /* 0x000fe40006800000 */
[----:B------:R-:W-:Y:S02]  /*3e10*/  FMNMX.FTZ R5, R55, R16, !PT ;  /* 0x0000001037057209 */ /* 0x000fe40007810000 */
[----:B------:R-:W-:-:S02]  /*3e20*/  IADD3 R9, R2, 0x71, RZ ;  /* 0x0000007102097810 */ /* 0x000fc40007ffe0ff */
[-C--:B------:R-:W-:Y:S02]  /*3e30*/  ISETP.GE.AND P4, PT, R23, R126.reuse, PT ;  /* 0x0000007e1700720c */ /* 0x080fe40003f86270 */
[----:B------:R-:W-:Y:S02]  /*3e40*/  FMNMX.FTZ R11, R39, R11, !PT ;  /* 0x0000000b270b7209 */ /* 0x000fe40007810000 */
[----:B------:R-:W-:Y:S02]  /*3e50*/  FMNMX.FTZ R5, R48, R5, !PT ;  /* 0x0000000530057209 */ /* 0x000fe40007810000 */
        /* <DEDUP_REMOVED lines=9> */
[----:B------:R-:W-:Y:S02]  /*3ef0*/  FSEL R32, R10, -INF , !P2 ;  /* 0xff8000000a207808 */ /* 0x000fe40005000000 */
[----:B------:R-:W-:Y:S02]  /*3f00*/  FMNMX.FTZ R5, R46, R5, !PT ;  /* 0x000000052e057209 */ /* 0x000fe40007810000 */
[----:B------:R-:W-:Y:S02]  /*3f10*/  ISETP.GE.AND P4, PT, R2, R126, PT ;  /* 0x0000007e0200720c */ /* 0x000fe40003f86270 */
[----:B------:R-:W-:Y:S02]  /*3f20*/  FSEL R16, R27, -INF , !P5 ;  /* 0xff8000001b107808 */ /* 0x000fe40006800000 */
[----:B------:R-:W-:Y:S02]  /*3f30*/  FMNMX.FTZ R11, R33, R11, !PT ;  /* 0x0000000b210b7209 */ /* 0x000fe40007810000 */
[----:B------:R-:W-:-:S02]  /*3f40*/  FSEL R31, R31, -INF , !P1 ;  /* 0xff8000001f1f7808 */ /* 0x000fc40004800000 */
[----:B------:R-:W-:Y:S02]  /*3f50*/  FMNMX.FTZ R5, R32, R5, !PT ;  /* 0x0000000520057209 */ /* 0x000fe40007810000 */
[----:B------:R-:W-:Y:S02]  /*3f60*/  FSEL R28, R35, -INF , !P4 ;  /* 0xff800000231c7808 */ /* 0x000fe40006000000 */
[----:B------:R-:W-:Y:S02]  /*3f70*/  FMNMX.FTZ R11, R16, R11, !PT ;  /* 0x0000000b100b7209 */ /* 0x000fe40007810000 */
[----:B------:R-:W-:Y:S02]  /*3f80*/  FSEL R30, R4, -INF , !P0 ;  /* 0xff800000041e7808 */ /* 0x000fe40004000000 */
[----:B------:R-:W-:Y:S02]  /*3f90*/  FMNMX.FTZ R5, R31, R5, !PT ;  /* 0x000000051f057209 */ /* 0x000fe40007810000 */
[----:B------:R-:W-:-:S02]  /*3fa0*/  FMNMX.FTZ R4, R28, R11, !PT ;  /* 0x0000000b1c047209 */ /* 0x000fc40007810000 */
[----:B------:R-:W-:Y:S02]  /*3fb0*/  ISETP.GE.AND P1, PT, R29, R119, PT ;  /* 0x000000771d00720c */ /* 0x000fe40003f26270 */
[----:B------:R-:W-:Y:S02]  /*3fc0*/  FMNMX.FTZ R10, R30, R5, !PT ;  /* 0x000000051e0a7209 */ /* 0x000fe40007810000 */
[-C--:B------:R-:W-:Y:S01]  /*3fd0*/  ISETP.GE.AND P0, PT, R23, R119.reuse, PT ;  /* 0x000000771700720c */ /* 0x080fe20003f06270 */
[----:B------:R-:W1:Y:S01]  /*3fe0*/  SHFL.BFLY PT, R5, R4, 0x2, 0x1f ;  /* 0x0c401f0004057f89 */ /* 0x000e6200000e0000 */
[----:B------:R-:W-:Y:S02]  /*3ff0*/  FSEL R17, R17, -INF , !P1 ;  /* 0xff80000011117808 */ /* 0x000fe40004800000 */
        /* <DEDUP_REMOVED lines=13> */
[----:B------:R-:W-:Y:S04]  /*40d0*/  SHFL.BFLY PT, R4, R8, 0x1, 0x1f ;  /* 0x0c201f0008047f89 */ /* 0x000fe800000e0000 */
[----:B------:R-:W1:Y:S02]  /*40e0*/  SHFL.BFLY PT, R5, R2, 0x2, 0x1f ;  /* 0x0c401f0002057f89 */ /* 0x000e6400000e0000 */
[----:B-1----:R-:W-:Y:S02]  /*40f0*/  FMNMX.FTZ R5, R2, R5, !PT ;  /* 0x0000000502057209 */ /* 0x002fe40007810000 */
[----:B------:R-:W-:Y:S02]  /*4100*/  FMNMX.FTZ R2, R8, R4, !PT ;  /* 0x0000000408027209 */ /* 0x000fe40007810000 */
[----:B------:R-:W-:Y:S02]  /*4110*/  LDSM.16.MT88.4 R8, [R86+0x3400] ;  /* 0x003400005608783b */ /* 0x000fe40000004200 */
[C---:B------:R-:W-:Y:S01]  /*4120*/  FSETP.NEU.FTZ.AND P0, PT, R2.reuse, -INF , PT ;  /* 0xff8000000200780b */ /* 0x040fe20003f1d000 */
[----:B------:R-:W-:Y:S01]  /*4130*/  FMUL.FTZ R27, R2, c[0x0][0x23c] ;  /* 0x00008f00021b7a20 */ /* 0x000fe20000410000 */
[----:B------:R-:W1:Y:S04]  /*4140*/  SHFL.BFLY PT, R4, R5, 0x1, 0x1f ;  /* 0x0c201f0005047f89 */ /* 0x000e6800000e0000 */
        /* <DEDUP_REMOVED lines=10> */
[----:B-1----:R-:W-:Y:S01]  /*41f0*/  FMNMX.FTZ R0, R5, R4, !PT ;  /* 0x0000000405007209 */ /* 0x002fe20007810000 */
[----:B------:R-:W1:Y:S01]  /*4200*/  MUFU.EX2 R45, R45 ;  /* 0x0000002d002d7308 */ /* 0x000e620000000800 */
[--C-:B------:R-:W-:Y:S02]  /*4210*/  FFMA.FTZ R65, R63, c[0x0][0x23c], -R27.reuse ;  /* 0x00008f003f417a23 */ /* 0x100fe4000001081b */
[C---:B------:R-:W-:Y:S01]  /*4220*/  FSETP.NEU.FTZ.AND P0, PT, R0.reuse, -INF , PT ;  /* 0xff8000000000780b */ /* 0x040fe20003f1d000 */
[----:B------:R-:W-:Y:S02]  /*4230*/  FMUL.FTZ R22, R0, c[0x0][0x23c] ;  /* 0x00008f0000167a20 */ /* 0x000fe40000410000 */
[----:B------:R-:W-:-:S02]  /*4240*/  FFMA.FTZ R63, R64, c[0x0][0x23c], -R27 ;  /* 0x00008f00403f7a23 */ /* 0x000fc4000001081b */
[----:B------:R-:W-:Y:S01]  /*4250*/  MUFU.EX2 R43, R43 ;  /* 0x0000002b002b7308 */ /* 0x000fe20000000800 */
[----:B------:R-:W-:Y:S01]  /*4260*/  FSEL R22, R22, RZ, P0 ;  /* 0x000000ff16167208 */ /* 0x000fe20000000000 */
[--C-:B------:R-:W-:Y:S01]  /*4270*/  FFMA.FTZ R95, R95, c[0x0][0x23c], -R27.reuse ;  /* 0x00008f005f5f7a23 */ /* 0x100fe2000001081b */
[----:B------:R-:W-:Y:S01]  /*4280*/  ISETP.GE.AND P0, PT, R84, 0x2, PT ;  /* 0x000000025400780c */ /* 0x000fe20003f06270 */
[----:B------:R-:W-:Y:S02]  /*4290*/  FFMA.FTZ R94, R94, c[0x0][0x23c], -R27 ;  /* 0x00008f005e5e7a23 */ /* 0x000fe4000001081b */
[--C-:B------:R-:W-:Y:S02]  /*42a0*/  FFMA.FTZ R50, R7, c[0x0][0x23c], -R22.reuse ;  /* 0x00008f0007327a23 */ /* 0x100fe40000010816 */
[--C-:B------:R-:W-:Y:S01]  /*42b0*/  FFMA.FTZ R54, R6, c[0x0][0x23c], -R22.reuse ;  /* 0x00008f0006367a23 */ /* 0x100fe20000010816 */
[----:B------:R-:W2:Y:S01]  /*42c0*/  MUFU.EX2 R42, R42 ;  /* 0x0000002a002a7308 */ /* 0x000ea20000000800 */
[----:B------:R-:W3:Y:S01]  /*42d0*/  LDSM.16.MT88.4 R4, [R86+0x3000] ;  /* 0x003000005604783b */ /* 0x000ee20000004200 */
[--C-:B------:R-:W-:Y:S01]  /*42e0*/  FFMA.FTZ R51, R53, c[0x0][0x23c], -R22.reuse ;  /* 0x00008f0035337a23 */ /* 0x100fe20000010816 */
[----:B-1----:R-:W-:Y:S01]  /*42f0*/  F2FP.BF16.PACK_AB R68, R44, R45 ;  /* 0x0000002d2c44723e */ /* 0x002fe200000010ff */
[----:B------:R-:W-:-:S02]  /*4300*/  FFMA.FTZ R53, R14, c[0x0][0x23c], -R22 ;  /* 0x00008f000e357a23 */ /* 0x000fc40000010816 */
[--C-:B------:R-:W-:Y:S02]  /*4310*/  FFMA.FTZ R35, R13, c[0x0][0x23c], -R22.reuse ;  /* 0x00008f000d237a23 */ /* 0x100fe40000010816 */
[----:B------:R-:W-:Y:S01]  /*4320*/  MUFU.EX2 R51, R51 ;  /* 0x0000003300337308 */ /* 0x000fe20000000800 */
[--C-:B------:R-:W-:Y:S02]  /*4330*/  FFMA.FTZ R36, R12, c[0x0][0x23c], -R22.reuse ;  /* 0x00008f000c247a23 */ /* 0x100fe40000010816 */
[--C-:B------:R-:W-:Y:S01]  /*4340*/  FFMA.FTZ R40, R66, c[0x0][0x23c], -R22.reuse ;  /* 0x00008f0042287a23 */ /* 0x100fe20000010816 */
[----:B------:R-:W1:Y:S01]  /*4350*/  LDSM.16.MT88.4 R12, [R87+0x3400] ;  /* 0x00340000570c783b */ /* 0x000e620000004200 */
[--C-:B------:R-:W-:Y:S02]  /*4360*/  FFMA.FTZ R38, R38, c[0x0][0x23c], -R22.reuse ;  /* 0x00008f0026267a23 */ /* 0x100fe40000010816 */
[----:B------:R-:W-:Y:S01]  /*4370*/  FFMA.FTZ R66, R62, c[0x0][0x23c], -R27 ;  /* 0x00008f003e427a23 */ /* 0x000fe2000001081b */
[----:B------:R-:W4:Y:S01]  /*4380*/  MUFU.EX2 R50, R50 ;  /* 0x0000003200327308 */ /* 0x000f220000000800 */
        /* <DEDUP_REMOVED lines=19> */
[----:B--2---:R-:W-:Y:S01]  /*44c0*/  F2FP.BF16.PACK_AB R71, R53, R54 ;  /* 0x000000363547723e */ /* 0x004fe200000010ff */
[----:B------:R-:W2:Y:S01]  /*44d0*/  MUFU.EX2 R19, R19 ;  /* 0x0000001300137308 */ /* 0x000ea20000000800 */
        /* <DEDUP_REMOVED lines=15> */
[C---:B---3--:R-:W-:Y:S01]  /*45d0*/  HMMA.16816.F32.BF16 R72, R68.reuse, R4, RZ ;  /* 0x000000044448723c */ /* 0x048fe200000418ff */
[----:B------:R-:W-:Y:S01]  /*45e0*/  FFMA.FTZ R47, R47, c[0x0][0x23c], -R22 ;  /* 0x00008f002f2f7a23 */ /* 0x000fe20000010816 */
[----:B------:R-:W3:Y:S01]  /*45f0*/  MUFU.EX2 R35, R35 ;  /* 0x0000002300237308 */ /* 0x000ee20000000800 */
[----:B------:R-:W-:Y:S02]  /*4600*/  FADD.FTZ R45, R45, R44 ;  /* 0x0000002c2d2d7221 */ /* 0x000fe40000010000 */
[----:B------:R-:W-:Y:S02]  /*4610*/  FADD.FTZ R50, R51, R50 ;  /* 0x0000003233327221 */ /* 0x000fe40000010000 */
[----:B--2---:R-:W-:Y:S01]  /*4620*/  F2FP.BF16.PACK_AB R4, R19, R29 ;  /* 0x0000001d1304723e */ /* 0x004fe200000010ff */
[----:B------:R-:W-:Y:S01]  /*4630*/  HMMA.16816.F32.BF16 R68, R68, R6, RZ ;  /* 0x000000064444723c */ /* 0x000fe200000418ff */
[----:B------:R-:W-:Y:S01]  /*4640*/  FFMA.FTZ R46, R46, c[0x0][0x23c], -R22 ;  /* 0x00008f002e2e7a23 */ /* 0x000fe20000010816 */
[----:B------:R-:W2:Y:S01]  /*4650*/  MUFU.EX2 R36, R36 ;  /* 0x0000002400247308 */ /* 0x000ea20000000800 */
[----:B------:R-:W-:-:S02]  /*4660*/  FADD.FTZ R43, R43, R45 ;  /* 0x0000002d2b2b7221 */ /* 0x000fc40000010000 */
[----:B------:R-:W-:Y:S02]  /*4670*/  FADD.FTZ R50, R54, R50 ;  /* 0x0000003236327221 */ /* 0x000fe40000010000 */
[----:B----4-:R-:W-:Y:S01]  /*4680*/  F2FP.BF16.PACK_AB R6, R3, R18 ;  /* 0x000000120306723e */ /* 0x010fe200000010ff */
[----:B------:R-:W-:Y:S02]  /*4690*/  FADD.FTZ R43, R42, R43 ;  /* 0x0000002b2a2b7221 */ /* 0x000fe40000010000 */
[----:B------:R-:W-:Y:S01]  /*46a0*/  MUFU.EX2 R40, R40 ;  /* 0x0000002800287308 */ /* 0x000fe20000000800 */
[----:B------:R-:W-:Y:S02]  /*46b0*/  FADD.FTZ R53, R53, R50 ;  /* 0x0000003235357221 */ /* 0x000fe40000010000 */
[----:B------:R-:W-:Y:S02]  /*46c0*/  FADD.FTZ R43, R29, R43 ;  /* 0x0000002b1d2b7221 */ /* 0x000fe40000010000 */
[----:B---3--:R-:W-:-:S02]  /*46d0*/  FADD.FTZ R53, R35, R53 ;  /* 0x0000003523357221 */ /* 0x008fc40000010000 */
[----:B------:R-:W-:Y:S01]  /*46e0*/  FADD.FTZ R43, R19, R43 ;  /* 0x0000002b132b7221 */ /* 0x000fe20000010000 */
[----:B------:R-:W3:Y:S01]  /*46f0*/  MUFU.EX2 R38, R38 ;  /* 0x0000002600267308 */ /* 0x000ee20000000800 */
[C---:B--2---:R-:W-:Y:S01]  /*4700*/  F2FP.BF16.PACK_AB R5, R36.reuse, R35 ;  /* 0x000000232405723e */ /* 0x044fe200000010ff */
[----:B------:R-:W-:Y:S02]  /*4710*/  FADD.FTZ R53, R36, R53 ;  /* 0x0000003524357221 */ /* 0x000fe40000010000 */
[----:B------:R-:W-:Y:S02]  /*4720*/  FADD.FTZ R18, R18, R43 ;  /* 0x0000002b12127221 */ /* 0x000fe40000010000 */
[----:B------:R-:W-:Y:S02]  /*4730*/  FFMA.FTZ R41, R41, c[0x0][0x23c], -R27 ;  /* 0x00008f0029297a23 */ /* 0x000fe4000001081b */
[----:B------:R-:W-:Y:S01]  /*4740*/  MUFU.EX2 R66, R66 ;  /* 0x0000004200427308 */ /* 0x000fe20000000800 */
[----:B------:R-:W-:-:S02]  /*4750*/  FADD.FTZ R18, R3, R18 ;  /* 0x0000001203127221 */ /* 0x000fc40000010000 */
[--C-:B------:R-:W-:Y:S02]  /*4760*/  FFMA.FTZ R39, R39, c[0x0][0x23c], -R27.reuse ;  /* 0x00008f0027277a23 */ /* 0x100fe4000001081b */
[----:B------:R-:W-:Y:S02]  /*4770*/  FFMA.FTZ R37, R37, c[0x0][0x23c], -R27 ;  /* 0x00008f0025257a23 */ /* 0x000fe4000001081b */
[--C-:B------:R-:W-:Y:S01]  /*4780*/  FFMA.FTZ R32, R32, c[0x0][0x23c], -R22.reuse ;  /* 0x00008f0020207a23 */ /* 0x100fe20000010816 */
[----:B---3--:R-:W-:Y:S01]  /*4790*/  F2FP.BF16.PACK_AB R7, R38, R40 ;  /* 0x000000282607723e */ /* 0x008fe200000010ff */
[----:B------:R-:W2:Y:S01]  /*47a0*/  MUFU.EX2 R65, R65 ;  /* 0x0000004100417308 */ /* 0x000ea20000000800 */
[----:B------:R-:W-:Y:S02]  /*47b0*/  FADD.FTZ R40, R40, R53 ;  /* 0x0000003528287221 */ /* 0x000fe40000010000 */
[----:B------:R-:W-:Y:S02]  /*47c0*/  FFMA.FTZ R29, R17, c[0x0][0x23c], -R22 ;  /* 0x00008f00111d7a23 */ /* 0x000fe40000010816 */
[----:B------:R-:W-:Y:S01]  /*47d0*/  FADD.FTZ R40, R38, R40 ;  /* 0x0000002826287221 */ /* 0x000fe20000010000 */
[----:B------:R-:W-:Y:S01]  /*47e0*/  HMMA.16816.F32.BF16 R72, R4, R8, R72 ;  /* 0x000000080448723c */ /* 0x000fe20000041848 */
        /* <DEDUP_REMOVED lines=9> */
[----:B------:R-:W-:Y:S02]  /*4880*/  FFMA.FTZ R125, R28, c[0x0][0x23c], -R27 ;  /* 0x00008f001c7d7a23 */ /* 0x000fe4000001081b */
[--C-:B------:R-:W-:Y:S01]  /*4890*/  FFMA.FTZ R25, R25, c[0x0][0x23c], -R22.reuse ;  /* 0x00008f0019197a23 */ /* 0x100fe20000010816 */
[----:B-1----:R-:W-:Y:S01]  /*48a0*/  HMMA.16816.F32.BF16 R80, R4, R12, R80 ;  /* 0x0000000c0450723c */ /* 0x002fe20000041850 */
[--C-:B------:R-:W-:Y:S01]  /*48b0*/  FFMA.FTZ R24, R24, c[0x0][0x23c], -R22.reuse ;  /* 0x00008f0018187a23 */ /* 0x100fe20000010816 */
[----:B------:R-:W1:Y:S01]  /*48c0*/  MUFU.EX2 R64, R64 ;  /* 0x0000004000407308 */ /* 0x000e620000000800 */
[----:B------:R-:W-:-:S05]  /*48d0*/  FFMA.FTZ R124, R23, c[0x0][0x23c], -R22 ;  /* 0x00008f00177c7a23 */ /* 0x000fca0000010816 */
[----:B------:R-:W-:Y:S01]  /*48e0*/  HMMA.16816.F32.BF16 R76, R4, R14, R76 ;  /* 0x0000000e044c723c */ /* 0x000fe2000004184c */
[----:B------:R-:W5:Y:S01]  /*48f0*/  LDSM.16.MT88.4 R12, [R87+0x3800] ;  /* 0x00380000570c783b */ /* 0x000f620000004200 */
[----:B------:R-:W3:Y:S05]  /*4900*/  MUFU.EX2 R61, R61 ;  /* 0x0000003d003d7308 */ /* 0x000eea0000000800 */
[----:B--2---:R-:W-:Y:S01]  /*4910*/  F2FP.BF16.PACK_AB R4, R65, R66 ;  /* 0x000000424104723e */ /* 0x004fe200000010ff */
[----:B------:R-:W-:Y:S01]  /*4920*/  FADD.FTZ R66, R66, R18 ;  /* 0x0000001242427221 */ /* 0x000fe20000010000 */
[----:B----4-:R-:W-:Y:S01]  /*4930*/  F2FP.BF16.PACK_AB R6, R62, R63 ;  /* 0x0000003f3e06723e */ /* 0x010fe200000010ff */
[----:B------:R-:W-:Y:S01]  /*4940*/  MUFU.EX2 R60, R60 ;  /* 0x0000003c003c7308 */ /* 0x000fe20000000800 */
[----:B-1----:R-:W-:-:S02]  /*4950*/  FADD.FTZ R40, R64, R40 ;  /* 0x0000002840287221 */ /* 0x002fc40000010000 */
[----:B------:R-:W-:-:S04]  /*4960*/  FADD.FTZ R66, R65, R66 ;  /* 0x0000004241427221 */ /* 0x000fc80000010000 */
[----:B------:R-:W-:Y:S01]  /*4970*/  FADD.FTZ R66, R63, R66 ;  /* 0x000000423f427221 */ /* 0x000fe20000010000 */
[----:B------:R-:W1:Y:S01]  /*4980*/  MUFU.EX2 R52, R52 ;  /* 0x0000003400347308 */ /* 0x000e620000000800 */
[C---:B---3--:R-:W-:Y:S01]  /*4990*/  F2FP.BF16.PACK_AB R5, R61.reuse, R64 ;  /* 0x000000403d05723e */ /* 0x048fe200000010ff */
        /* <DEDUP_REMOVED lines=76> */
[----:B-----5:R-:W-:Y:S01]  /*4e60*/  F2FP.BF16.PACK_AB R5, R48, R55 ;  /* 0x000000373005723e */ /* 0x020fe200000010ff */
[----:B------:R-:W-:Y:S02]  /*4e70*/  FADD.FTZ R55, R55, R122 ;  /* 0x0000007a37377221 */ /* 0x000fe40000010000 */
[----:B------:R-:W-:Y:S02]  /*4e80*/  FADD.FTZ R57, R56, R57 ;  /* 0x0000003938397221 */ /* 0x000fe40000010000 */
[----:B------:R-:W-:Y:S02]  /*4e90*/  FADD.FTZ R55, R48, R55 ;  /* 0x0000003730377221 */ /* 0x000fe40000010000 */
[----:B------:R3:W-:Y:S01]  /*4ea0*/  MUFU.EX2 R3, R16 ;  /* 0x0000001000037308 */ /* 0x0007e20000000800 */
[----:B-1----:R-:W-:-:S07]  /*4eb0*/  F2FP.BF16.PACK_AB R7, R44, R47 ;  /* 0x0000002f2c07723e */ /* 0x002fce00000010ff */
[----:B------:R-:W-:Y:S01]  /*4ec0*/  MUFU.EX2 R42, R49 ;  /* 0x00000031002a7308 */ /* 0x000fe20000000800 */
[----:B------:R-:W-:-:S04]  /*4ed0*/  FADD.FTZ R47, R47, R55 ;  /* 0x000000372f2f7221 */ /* 0x000fc80000010000 */
[----:B------:R-:W-:Y:S01]  /*4ee0*/  FADD.FTZ R47, R44, R47 ;  /* 0x0000002f2c2f7221 */ /* 0x000fe20000010000 */
[C---:B--2---:R-:W-:Y:S01]  /*4ef0*/  HMMA.16816.F32.BF16 R80, R4.reuse, R8, R80 ;  /* 0x000000080450723c */ /* 0x044fe20000041850 */
[----:B---3--:R-:W-:Y:S01]  /*4f00*/  LDSM.16.MT88.4 R16, [R86+0x4800] ;  /* 0x004800005610783b */ /* 0x008fe20000004200 */
[----:B------:R-:W1:Y:S05]  /*4f10*/  MUFU.EX2 R41, R41 ;  /* 0x0000002900297308 */ /* 0x000e6a0000000800 */
[--C-:B------:R-:W-:Y:S01]  /*4f20*/  FFMA.FTZ R8, R31, c[0x0][0x23c], -R22.reuse ;  /* 0x00008f001f087a23 */ /* 0x100fe20000010816 */
[C---:B------:R-:W-:Y:S01]  /*4f30*/  HMMA.16816.F32.BF16 R76, R4.reuse, R10, R76 ;  /* 0x0000000a044c723c */ /* 0x040fe2000004184c */
[----:B------:R-:W-:Y:S01]  /*4f40*/  FFMA.FTZ R31, R30, c[0x0][0x23c], -R22 ;  /* 0x00008f001e1f7a23 */ /* 0x000fe20000010816 */
[----:B------:R-:W-:Y:S06]  /*4f50*/  MUFU.EX2 R39, R39 ;  /* 0x0000002700277308 */ /* 0x000fec0000000800 */
[C---:B----4-:R-:W-:Y:S02]  /*4f60*/  HMMA.16816.F32.BF16 R72, R4.reuse, R12, R72 ;  /* 0x0000000c0448723c */ /* 0x050fe40000041848 */
[----:B------:R2:W-:Y:S06]  /*4f70*/  MUFU.EX2 R30, R8 ;  /* 0x00000008001e7308 */ /* 0x0005ec0000000800 */
[----:B------:R-:W-:Y:S01]  /*4f80*/  HMMA.16816.F32.BF16 R68, R4, R14, R68 ;  /* 0x0000000e0444723c */ /* 0x000fe20000041844 */
[----:B------:R-:W-:Y:S01]  /*4f90*/  LDSM.16.MT88.4 R12, [R87+0x4c00] ;  /* 0x004c0000570c783b */ /* 0x000fe20000004200 */
[----:B------:R-:W3:Y:S05]  /*4fa0*/  MUFU.EX2 R37, R37 ;  /* 0x0000002500257308 */ /* 0x000eea0000000800 */
[C---:B-1----:R-:W-:Y:S01]  /*4fb0*/  F2FP.BF16.PACK_AB R4, R41.reuse, R42 ;  /* 0x0000002a2904723e */ /* 0x042fe200000010ff */
[----:B------:R-:W-:Y:S01]  /*4fc0*/  FADD.FTZ R42, R42, R57 ;  /* 0x000000392a2a7221 */ /* 0x000fe20000010000 */
[----:B--2---:R-:W1:Y:S01]  /*4fd0*/  LDSM.16.MT88.4 R8, [R87+0x4800] ;  /* 0x004800005708783b */ /* 0x004e620000004200 */
[----:B------:R-:W2:Y:S02]  /*4fe0*/  MUFU.EX2 R32, R32 ;  /* 0x0000002000207308 */ /* 0x000ea40000000800 */
[----:B------:R-:W-:Y:S01]  /*4ff0*/  FADD.FTZ R42, R41, R42 ;  /* 0x0000002a292a7221 */ /* 0x000fe20000010000 */
[----:B---3--:R-:W-:-:S05]  /*5000*/  F2FP.BF16.PACK_AB R6, R37, R39 ;  /* 0x000000272506723e */ /* 0x008fca00000010ff */
[----:B------:R-:W-:Y:S01]  /*5010*/  MUFU.EX2 R31, R31 ;  /* 0x0000001f001f7308 */ /* 0x000fe20000000800 */
[----:B------:R-:W-:-:S04]  /*5020*/  FADD.FTZ R39, R39, R42 ;  /* 0x0000002a27277221 */ /* 0x000fc80000010000 */
[----:B------:R-:W-:-:S03]  /*5030*/  FADD.FTZ R39, R37, R39 ;  /* 0x0000002725277221 */ /* 0x000fc60000010000 */
[----:B------:R-:W3:Y:S01]  /*5040*/  MUFU.EX2 R29, R29 ;  /* 0x0000001d001d7308 */ /* 0x000ee20000000800 */
[----:B--2---:R-:W-:Y:S01]  /*5050*/  F2FP.BF16.PACK_AB R5, R30, R32 ;  /* 0x000000201e05723e */ /* 0x004fe200000010ff */
[----:B------:R-:W-:-:S04]  /*5060*/  FADD.FTZ R32, R32, R47 ;  /* 0x0000002f20207221 */ /* 0x000fc80000010000 */
[----:B------:R-:W-:Y:S02]  /*5070*/  FADD.FTZ R32, R30, R32 ;  /* 0x000000201e207221 */ /* 0x000fe40000010000 */
[----:B------:R-:W2:Y:S01]  /*5080*/  MUFU.EX2 R34, R34 ;  /* 0x0000002200227308 */ /* 0x000ea20000000800 */
[----:B---3--:R-:W-:-:S07]  /*5090*/  F2FP.BF16.PACK_AB R7, R29, R31 ;  /* 0x0000001f1d07723e */ /* 0x008fce00000010ff */
[----:B------:R-:W3:Y:S01]  /*50a0*/  MUFU.EX2 R26, R26 ;  /* 0x0000001a001a7308 */ /* 0x000ee20000000800 */
[----:B------:R-:W-:-:S04]  /*50b0*/  FADD.FTZ R31, R31, R32 ;  /* 0x000000201f1f7221 */ /* 0x000fc80000010000 */
[----:B------:R-:W-:Y:S01]  /*50c0*/  FADD.FTZ R31, R29, R31 ;  /* 0x0000001f1d1f7221 */ /* 0x000fe20000010000 */
[C---:B-1----:R-:W-:Y:S01]  /*50d0*/  HMMA.16816.F32.BF16 R80, R4.reuse, R8, R80 ;  /* 0x000000080450723c */ /* 0x042fe20000041850 */
[----:B--2---:R-:W-:Y:S01]  /*50e0*/  FADD.FTZ R39, R34, R39 ;  /* 0x0000002722277221 */ /* 0x004fe20000010000 */
[----:B------:R-:W1:Y:S06]  /*50f0*/  MUFU.EX2 R33, R33 ;  /* 0x0000002100217308 */ /* 0x000e6c0000000800 */
[----:B------:R-:W-:Y:S01]  /*5100*/  HMMA.16816.F32.BF16 R76, R4, R10, R76 ;  /* 0x0000000a044c723c */ /* 0x000fe2000004184c */
[----:B------:R-:W2:Y:S01]  /*5110*/  LDSM.16.MT88.4 R8, [R86+0x4c00] ;  /* 0x004c00005608783b */ /* 0x000ea20000004200 */
[----:B------:R-:W4:Y:S01]  /*5120*/  MUFU.EX2 R125, R125 ;  /* 0x0000007d007d7308 */ /* 0x000f220000000800 */
[----:B---3--:R-:W-:-:S05]  /*5130*/  FADD.FTZ R31, R26, R31 ;  /* 0x0000001f1a1f7221 */ /* 0x008fca0000010000 */
[----:B------:R-:W-:Y:S02]  /*5140*/  HMMA.16816.F32.BF16 R72, R4, R16, R72 ;  /* 0x000000100448723c */ /* 0x000fe40000041848 */
[----:B------:R-:W3:Y:S01]  /*5150*/  MUFU.EX2 R25, R25 ;  /* 0x0000001900197308 */ /* 0x000ee20000000800 */
[----:B-1----:R-:W-:-:S04]  /*5160*/  FADD.FTZ R39, R33, R39 ;  /* 0x0000002721277221 */ /* 0x002fc80000010000 */
[----:B------:R-:W-:Y:S01]  /*5170*/  FADD.FTZ R39, R3, R39 ;  /* 0x0000002703277221 */ /* 0x000fe20000010000 */
[----:B------:R-:W-:Y:S02]  /*5180*/  HMMA.16816.F32.BF16 R68, R4, R18, R68 ;  /* 0x000000120444723c */ /* 0x000fe40000041844 */
[----:B------:R-:W1:Y:S05]  /*5190*/  MUFU.EX2 R24, R24 ;  /* 0x0000001800187308 */ /* 0x000e6a0000000800 */
[----:B------:R-:W-:Y:S02]  /*51a0*/  F2FP.BF16.PACK_AB R4, R33, R34 ;  /* 0x000000222104723e */ /* 0x000fe400000010ff */
[----:B----4-:R-:W-:Y:S01]  /*51b0*/  F2FP.BF16.PACK_AB R6, R125, R3 ;  /* 0x000000037d06723e */ /* 0x010fe200000010ff */
[----:B------:R-:W4:Y:S01]  /*51c0*/  MUFU.EX2 R124, R124 ;  /* 0x0000007c007c7308 */ /* 0x000f220000000800 */
[C---:B---3--:R-:W-:Y:S01]  /*51d0*/  F2FP.BF16.PACK_AB R5, R25.reuse, R26 ;  /* 0x0000001a1905723e */ /* 0x048fe200000010ff */
[----:B------:R-:W-:-:S02]  /*51e0*/  FADD.FTZ R31, R25, R31 ;  /* 0x0000001f191f7221 */ /* 0x000fc40000010000 */
[----:B------:R-:W-:Y:S02]  /*51f0*/  FADD.FTZ R125, R125, R39 ;  /* 0x000000277d7d7221 */ /* 0x000fe40000010000 */
[----:B-1----:R-:W-:Y:S01]  /*5200*/  FADD.FTZ R31, R24, R31 ;  /* 0x0000001f181f7221 */ /* 0x002fe20000010000 */
[----:B----4-:R-:W-:-:S03]  /*5210*/  F2FP.BF16.PACK_AB R7, R124, R24 ;  /* 0x000000187c07723e */ /* 0x010fc600000010ff */
        /* <DEDUP_REMOVED lines=69> */
.L_x_4203:
[----:B------:R-:W-:-:S04]  /*5670*/  LEA R5, -R20, RZ, 0x7 ;  /* 0x000000ff14057211 */ /* 0x000fc800078e39ff */
[----:B------:R-:W-:Y:S02]  /*5680*/  SHF.R.S32.HI R4, RZ, 0x1f, R5 ;  /* 0x0000001fff047819 */ /* 0x000fe40000011405 */
.L_x_4204:
[C---:B------:R-:W-:Y:S01]  /*5690*/  LEA R106, P0, R5.reuse, R106, 0x1 ;  /* 0x0000006a056a7211 */ /* 0x040fe200078008ff */
[----:B------:R-:W-:Y:S02]  /*56a0*/  IMAD.SHL.U32 R6, R20, 0x40, RZ ;  /* 0x0000004014067824 */ /* 0x000fe400078e00ff */
        /* <DEDUP_REMOVED lines=20> */
[----:B------:R-:W3:Y:S04]  /*57f0*/  LDSM.16.M88.4 R32, [R101+0x1000] ;  /* 0x001000006520783b */ /* 0x000ee80000000200 */
[----:B------:R-:W4:Y:S04]  /*5800*/  LDSM.16.M88.4 R24, [R101+0x1400] ;  /* 0x001400006518783b */ /* 0x000f280000000200 */
[----:B------:R-:W-:Y:S04]  /*5810*/  LDSM.16.M88.4 R88, [R102] ;  /* 0x000000006658783b */ /* 0x000fe80000000200 */
[----:B------:R-:W5:Y:S04]  /*5820*/  LDSM.16.M88.4 R40, [R100] ;  /* 0x000000006428783b */ /* 0x000f680000000200 */
[----:B------:R-:W4:Y:S04]  /*5830*/  LDSM.16.M88.4 R16, [R101+0x1800] ;  /* 0x001800006510783b */ /* 0x000f280000000200 */
[----:B------:R-:W5:Y:S04]  /*5840*/  LDSM.16.M88.4 R12, [R100+0x400] ;  /* 0x00040000640c783b */ /* 0x000f680000000200 */
[----:B-1----:R-:W1:Y:S04]  /*5850*/  LDSM.16.M88.4 R8, [R101+0x1c00] ;  /* 0x001c00006508783b */ /* 0x002e680000000200 */
[----:B------:R-:W1:Y:S04]  /*5860*/  LDSM.16.M88.4 R52, [R101+0x2400] ;  /* 0x002400006534783b */ /* 0x000e680000000200 */
[----:B--2---:R-:W2:Y:S04]  /*5870*/  LDSM.16.M88.4 R4, [R100+0x800] ;  /* 0x000800006404783b */ /* 0x004ea80000000200 */
[----:B------:R-:W1:Y:S01]  /*5880*/  LDSM.16.M88.4 R60, [R101+0x2000] ;  /* 0x00200000653c783b */ /* 0x000e620000000200 */
[C---:B---3--:R-:W-:Y:S03]  /*5890*/  HMMA.16816.F32.BF16 R36, R92.reuse, R32, RZ ;  /* 0x000000205c24723c */ /* 0x048fe600000418ff */
[----:B------:R-:W-:Y:S04]  /*58a0*/  LDSM.16.M88.4 R44, [R101+0x2800] ;  /* 0x00280000652c783b */ /* 0x000fe80000000200 */
[----:B------:R-:W-:Y:S01]  /*58b0*/  LDSM.16.M88.4 R96, [R101+0x2c00] ;  /* 0x002c00006560783b */ /* 0x000fe20000000200 */
[C---:B------:R-:W-:Y:S03]  /*58c0*/  HMMA.16816.F32.BF16 R32, R92.reuse, R34, RZ ;  /* 0x000000225c20723c */ /* 0x040fe600000418ff */
[----:B------:R-:W-:Y:S04]  /*58d0*/  LDSM.16.M88.4 R64, [R100+0x1400] ;  /* 0x001400006440783b */ /* 0x000fe80000000200 */
[----:B------:R-:W-:Y:S01]  /*58e0*/  LDSM.16.M88.4 R120, [R100+0x1000] ;  /* 0x001000006478783b */ /* 0x000fe20000000200 */
[C---:B----4-:R-:W-:Y:S03]  /*58f0*/  HMMA.16816.F32.BF16 R28, R92.reuse, R24, RZ ;  /* 0x000000185c1c723c */ /* 0x050fe600000418ff */
[----:B------:R-:W0:Y:S05]  /*5900*/  LDGDEPBAR ;  /* 0x00000000000079af */ /* 0x000e2a0000000000 */
[----:B------:R-:W-:Y:S08]  /*5910*/  HMMA.16816.F32.BF16 R24, R92, R26, RZ ;  /* 0x0000001a5c18723c */ /* 0x000ff000000418ff */
[C---:B-----5:R-:W-:Y:S08]  /*5920*/  HMMA.16816.F32.BF16 R36, R88.reuse, R40, R36 ;  /* 0x000000285824723c */ /* 0x060ff00000041824 */
[----:B------:R-:W-:Y:S01]  /*5930*/  HMMA.16816.F32.BF16 R32, R88, R42, R32 ;  /* 0x0000002a5820723c */ /* 0x000fe20000041820 */
[----:B------:R-:W3:Y:S07]  /*5940*/  LDSM.16.M88.4 R40, [R100+0xc00] ;  /* 0x000c00006428783b */ /* 0x000eee0000000200 */
[C---:B------:R-:W-:Y:S08]  /*5950*/  HMMA.16816.F32.BF16 R20, R92.reuse, R16, RZ ;  /* 0x000000105c14723c */ /* 0x040ff000000418ff */
[----:B------:R-:W-:Y:S01]  /*5960*/  HMMA.16816.F32.BF16 R16, R92, R18, RZ ;  /* 0x000000125c10723c */ /* 0x000fe200000418ff */
[----:B------:R-:W-:-:S02]  /*5970*/  FMUL.FTZ R3, R36, c[0x0][0x2ec] ;  /* 0x0000bb0024037a20 */ /* 0x000fc40000410000 */
[----:B------:R-:W-:Y:S02]  /*5980*/  FMUL.FTZ R36, R37, c[0x0][0x2ec] ;  /* 0x0000bb0025247a20 */ /* 0x000fe40000410000 */
[----:B------:R-:W-:Y:S02]  /*5990*/  FMUL.FTZ R37, R38, c[0x0][0x2ec] ;  /* 0x0000bb0026257a20 */ /* 0x000fe40000410000 */
[----:B------:R-:W-:Y:S01]  /*59a0*/  FMUL.FTZ R39, R39, c[0x0][0x2ec] ;  /* 0x0000bb0027277a20 */ /* 0x000fe20000410000 */
[----:B------:R-:W-:Y:S01]  /*59b0*/  HMMA.16816.F32.BF16 R28, R88, R12, R28 ;  /* 0x0000000c581c723c */ /* 0x000fe2000004181c */
[----:B------:R-:W-:Y:S01]  /*59c0*/  FMUL.FTZ R32, R32, c[0x0][0x2ec] ;  /* 0x0000bb0020207a20 */ /* 0x000fe20000410000 */
[----:B------:R-:W4:Y:S01]  /*59d0*/  MUFU.TANH R36, R36 ;  /* 0x0000002400247308 */ /* 0x000f220000002400 */
[----:B------:R-:W-:-:S05]  /*59e0*/  FMUL.FTZ R34, R34, c[0x0][0x2ec] ;  /* 0x0000bb0022227a20 */ /* 0x000fca0000410000 */
[----:B------:R-:W-:Y:S02]  /*59f0*/  HMMA.16816.F32.BF16 R24, R88, R14, R24 ;  /* 0x0000000e5818723c */ /* 0x000fe40000041818 */
[----:B------:R5:W-:Y:S06]  /*5a00*/  MUFU.TANH R38, R32 ;  /* 0x0000002000267308 */ /* 0x000bec0000002400 */
[C---:B-1----:R-:W-:Y:S02]  /*5a10*/  HMMA.16816.F32.BF16 R12, R92.reuse, R8, RZ ;  /* 0x000000085c0c723c */ /* 0x042fe400000418ff */
[----:B------:R-:W-:Y:S06]  /*5a20*/  MUFU.TANH R34, R34 ;  /* 0x0000002200227308 */ /* 0x000fec0000002400 */
[----:B------:R-:W-:Y:S01]  /*5a30*/  HMMA.16816.F32.BF16 R8, R92, R10, RZ ;  /* 0x0000000a5c08723c */ /* 0x000fe200000418ff */
[----:B------:R-:W-:Y:S01]  /*5a40*/  FMUL.FTZ R29, R29, c[0x0][0x2ec] ;  /* 0x0000bb001d1d7a20 */ /* 0x000fe20000410000 */
[----:B------:R-:W-:Y:S01]  /*5a50*/  MUFU.TANH R3, R3 ;  /* 0x0000000300037308 */ /* 0x000fe20000002400 */
[----:B-----5:R-:W-:-:S02]  /*5a60*/  FMUL.FTZ R32, R33, c[0x0][0x2ec] ;  /* 0x0000bb0021207a20 */ /* 0x020fc40000410000 */
[----:B------:R-:W-:Y:S02]  /*5a70*/  FMUL.FTZ R33, R35, c[0x0][0x2ec] ;  /* 0x0000bb0023217a20 */ /* 0x000fe40000410000 */
[----:B------:R-:W-:Y:S01]  /*5a80*/  FMUL.FTZ R28, R28, c[0x0][0x2ec] ;  /* 0x0000bb001c1c7a20 */ /* 0x000fe20000410000 */
[----:B------:R-:W-:Y:S01]  /*5a90*/  HMMA.16816.F32.BF16 R56, R92, R52, RZ ;  /* 0x000000345c38723c */ /* 0x000fe200000418ff */
[----:B------:R-:W-:Y:S01]  /*5aa0*/  FMUL.FTZ R24, R24, c[0x0][0x2ec] ;  /* 0x0000bb0018187a20 */ /* 0x000fe20000410000 */
[----:B------:R1:W-:Y:S01]  /*5ab0*/  MUFU.TANH R133, R29 ;  /* 0x0000001d00857308 */ /* 0x0003e20000002400 */
[----:B------:R-:W-:Y:S02]  /*5ac0*/  FMUL.FTZ R25, R25, c[0x0][0x2ec] ;  /* 0x0000bb0019197a20 */ /* 0x000fe40000410000 */
[----:B------:R-:W-:-:S03]  /*5ad0*/  FMUL.FTZ R27, R27, c[0x0][0x2ec] ;  /* 0x0000bb001b1b7a20 */ /* 0x000fc60000410000 */
[----:B------:R-:W-:Y:S02]  /*5ae0*/  HMMA.16816.F32.BF16 R52, R92, R54, RZ ;  /* 0x000000365c34723c */ /* 0x000fe400000418ff */
[----:B------:R-:W-:Y:S06]  /*5af0*/  MUFU.TANH R32, R32 ;  /* 0x0000002000207308 */ /* 0x000fec0000002400 */
[C---:B--2---:R-:W-:Y:S01]  /*5b00*/  HMMA.16816.F32.BF16 R20, R88.reuse, R4, R20 ;  /* 0x000000045814723c */ /* 0x044fe20000041814 */
[----:B-1----:R-:W-:Y:S01]  /*5b10*/  FMUL.FTZ R29, R30, c[0x0][0x2ec] ;  /* 0x0000bb001e1d7a20 */ /* 0x002fe20000410000 */
[----:B------:R-:W-:Y:S06]  /*5b20*/  MUFU.TANH R33, R33 ;  /* 0x0000002100217308 */ /* 0x000fec0000002400 */
[----:B------:R-:W-:Y:S02]  /*5b30*/  HMMA.16816.F32.BF16 R16, R88, R6, R16 ;  /* 0x000000065810723c */ /* 0x000fe40000041810 */
[----:B------:R-:W-:Y:S06]  /*5b40*/  MUFU.TANH R29, R29 ;  /* 0x0000001d001d7308 */ /* 0x000fec0000002400 */
[----:B------:R-:W-:Y:S02]  /*5b50*/  HMMA.16816.F32.BF16 R4, R92, R60, RZ ;  /* 0x0000003c5c04723c */ /* 0x000fe400000418ff */
[----:B------:R1:W-:Y:S06]  /*5b60*/  MUFU.TANH R134, R28 ;  /* 0x0000001c00867308 */ /* 0x0003ec0000002400 */
[----:B---3--:R-:W-:Y:S01]  /*5b70*/  HMMA.16816.F32.BF16 R12, R88, R40, R12 ;  /* 0x00000028580c723c */ /* 0x008fe2000004180c */
[----:B------:R-:W-:Y:S01]  /*5b80*/  FMUL.FTZ R20, R20, c[0x0][0x2ec] ;  /* 0x0000bb0014147a20 */ /* 0x000fe20000410000 */
[----:B------:R-:W-:Y:S01]  /*5b90*/  MUFU.TANH R132, R25 ;  /* 0x0000001900847308 */ /* 0x000fe20000002400 */
[----:B------:R-:W-:-:S05]  /*5ba0*/  FMUL.FTZ R22, R22, c[0x0][0x2ec] ;  /* 0x0000bb0016167a20 */ /* 0x000fca0000410000 */
[----:B------:R-:W-:Y:S01]  /*5bb0*/  HMMA.16816.F32.BF16 R8, R88, R42, R8 ;  /* 0x0000002a5808723c */ /* 0x000fe20000041808 */
[----:B------:R-:W-:Y:S01]  /*5bc0*/  FMUL.FTZ R18, R18, c[0x0][0x2ec] ;  /* 0x0000bb0012127a20 */ /* 0x000fe20000410000 */
[----:B------:R2:W-:Y:S01]  /*5bd0*/  MUFU.TANH R130, R20 ;  /* 0x0000001400827308 */ /* 0x0005e20000002400 */
[----:B-1----:R-:W-:Y:S02]  /*5be0*/  FMUL.FTZ R28, R31, c[0x0][0x2ec] ;  /* 0x0000bb001f1c7a20 */ /* 0x002fe40000410000 */
[----:B------:R-:W-:-:S03]  /*5bf0*/  FMUL.FTZ R16, R16, c[0x0][0x2ec] ;  /* 0x0000bb0010107a20 */ /* 0x000fc60000410000 */
[C---:B------:R-:W-:Y:S01]  /*5c00*/  HMMA.16816.F32.BF16 R48, R92.reuse, R44, RZ ;  /* 0x0000002c5c30723c */ /* 0x040fe200000418ff */
[----:B------:R-:W-:Y:S01]  /*5c10*/  FMUL.FTZ R19, R19, c[0x0][0x2ec] ;  /* 0x0000bb0013137a20 */ /* 0x000fe20000410000 */
[----:B------:R-:W-:Y:S06]  /*5c20*/  MUFU.TANH R128, R18 ;  /* 0x0000001200807308 */ /* 0x000fec0000002400 */
[----:B------:R-:W-:Y:S01]  /*5c30*/  HMMA.16816.F32.BF16 R60, R92, R62, RZ ;  /* 0x0000003e5c3c723c */ /* 0x000fe200000418ff */
[----:B------:R-:W-:Y:S02]  /*5c40*/  FMUL.FTZ R15, R15, c[0x0][0x2ec] ;  /* 0x0000bb000f0f7a20 */ /* 0x000fe40000410000 */
[----:B------:R-:W-:Y:S01]  /*5c50*/  FMUL.FTZ R13, R13, c[0x0][0x2ec] ;  /* 0x0000bb000d0d7a20 */ /* 0x000fe20000410000 */
[----:B------:R-:W-:Y:S01]  /*5c60*/  MUFU.TANH R131, R27 ;  /* 0x0000001b00837308 */ /* 0x000fe20000002400 */
[----:B------:R-:W-:-:S02]  /*5c70*/  FMUL.FTZ R14, R14, c[0x0][0x2ec] ;  /* 0x0000bb000e0e7a20 */ /* 0x000fc40000410000 */
[----:B--2---:R-:W-:Y:S01]  /*5c80*/  FMUL.FTZ R20, R21, c[0x0][0x2ec] ;  /* 0x0000bb0015147a20 */ /* 0x004fe20000410000 */
        /* <DEDUP_REMOVED lines=9> */
[----:B------:R-:W-:Y:S04]  /*5d20*/  MUFU.TANH R20, R20 ;  /* 0x0000001400147308 */ /* 0x000fe80000002400 */
[----:B------:R-:W-:Y:S01]  /*5d30*/  HMMA.16816.F32.BF16 R92, R92, R98, RZ ;  /* 0x000000625c5c723c */ /* 0x000fe200000418ff */
[----:B------:R-:W1:Y:S03]  /*5d40*/  LDSM.16.M88.4 R96, [R100+0x1800] ;  /* 0x001800006460783b */ /* 0x000e660000000200 */
[----:B------:R2:W-:Y:S04]  /*5d50*/  MUFU.TANH R129, R16 ;  /* 0x0000001000817308 */ /* 0x0005e80000002400 */
[C---:B------:R-:W-:Y:S04]  /*5d60*/  HMMA.16816.F32.BF16 R56, R88.reuse, R64, R56 ;  /* 0x000000405838723c */ /* 0x040fe80000041838 */
[----:B------:R-:W-:Y:S04]  /*5d70*/  MUFU.TANH R21, R21 ;  /* 0x0000001500157308 */ /* 0x000fe80000002400 */
[----:B------:R-:W-:Y:S01]  /*5d80*/  HMMA.16816.F32.BF16 R52, R88, R66, R52 ;  /* 0x000000425834723c */ /* 0x000fe20000041834 */
[----:B------:R-:W3:Y:S01]  /*5d90*/  LDSM.16.M88.4 R64, [R100+0x1c00] ;  /* 0x001c00006440783b */ /* 0x000ee20000000200 */
[----:B------:R-:W-:-:S04]  /*5da0*/  DEPBAR.LE SB0, 0x0 ;  /* 0x000080000000791a */ /* 0x000fc80000000000 */
[----:B--2---:R-:W-:Y:S01]  /*5db0*/  FMUL.FTZ R16, R17, c[0x0][0x2ec] ;  /* 0x0000bb0011107a20 */ /* 0x004fe20000410000 */
[----:B------:R-:W-:Y:S01]  /*5dc0*/  MUFU.TANH R37, R37 ;  /* 0x0000002500257308 */ /* 0x000fe20000002400 */
[C---:B------:R-:W-:Y:S07]  /*5dd0*/  HMMA.16816.F32.BF16 R4, R88.reuse, R120, R4 ;  /* 0x000000785804723c */ /* 0x040fee0000041804 */
[----:B------:R2:W-:Y:S01]  /*5de0*/  MUFU.TANH R121, R8 ;  /* 0x0000000800797308 */ /* 0x0005e20000002400 */
[----:B------:R-:W-:Y:S01]  /*5df0*/  HMMA.16816.F32.BF16 R60, R88, R122, R60 ;  /* 0x0000007a583c723c */ /* 0x000fe2000004183c */
[----:B------:R-:W-:-:S02]  /*5e00*/  FMUL.FTZ R59, R59, c[0x0][0x2ec] ;  /* 0x0000bb003b3b7a20 */ /* 0x000fc40000410000 */
[----:B------:R-:W-:Y:S02]  /*5e10*/  FMUL.FTZ R56, R56, c[0x0][0x2ec] ;  /* 0x0000bb0038387a20 */ /* 0x000fe40000410000 */
[----:B------:R-:W-:Y:S02]  /*5e20*/  FMUL.FTZ R57, R57, c[0x0][0x2ec] ;  /* 0x0000bb0039397a20 */ /* 0x000fe40000410000 */
[----:B------:R-:W-:Y:S01]  /*5e30*/  MUFU.TANH R122, R13 ;  /* 0x0000000d007a7308 */ /* 0x000fe20000002400 */
[----:B------:R-:W-:Y:S01]  /*5e40*/  FMUL.FTZ R52, R52, c[0x0][0x2ec] ;  /* 0x0000bb0034347a20 */ /* 0x000fe20000410000 */
[C---:B-1----:R-:W-:Y:S01]  /*5e50*/  HMMA.16816.F32.BF16 R48, R88.reuse, R96, R48 ;  /* 0x000000605830723c */ /* 0x042fe20000041830 */
[----:B------:R-:W-:Y:S02]  /*5e60*/  FMUL.FTZ R53, R53, c[0x0][0x2ec] ;  /* 0x0000bb0035357a20 */ /* 0x000fe40000410000 */
[----:B------:R-:W-:Y:S02]  /*5e70*/  FMUL.FTZ R35, R55, c[0x0][0x2ec] ;  /* 0x0000bb0037237a20 */ /* 0x000fe40000410000 */
[----:B--2---:R-:W-:Y:S01]  /*5e80*/  IMAD.SHL.U32 R8, R109, 0x80, RZ ;  /* 0x000000806d087824 */ /* 0x004fe200078e00ff */
[----:B------:R1:W-:Y:S01]  /*5e90*/  MUFU.TANH R97, R11 ;  /* 0x0000000b00617308 */ /* 0x0003e20000002400 */
[----:B------:R-:W-:Y:S01]  /*5ea0*/  FMUL.FTZ R4, R4, c[0x0][0x2ec] ;  /* 0x0000bb0004047a20 */ /* 0x000fe20000410000 */
[----:B------:R-:W-:Y:S01]  /*5eb0*/  HMMA.16816.F32.BF16 R44, R88, R98, R44 ;  /* 0x00000062582c723c */ /* 0x000fe2000004182c */
[----:B------:R-:W-:Y:S01]  /*5ec0*/  FMUL.FTZ R6, R6, c[0x0][0x2ec] ;  /* 0x0000bb0006067a20 */ /* 0x000fe20000410000 */
[----:B------:R-:W-:Y:S01]  /*5ed0*/  LOP3.LUT R23, R8, 0x20, R127, 0xfe, !PT ;  /* 0x0000002008177812 */ /* 0x000fe200078efe7f */
[----:B------:R-:W-:-:S02]  /*5ee0*/  FMUL.FTZ R5, R5, c[0x0][0x2ec] ;  /* 0x0000bb0005057a20 */ /* 0x000fc40000410000 */
[----:B------:R-:W-:Y:S01]  /*5ef0*/  FMUL.FTZ R7, R7, c[0x0][0x2ec] ;  /* 0x0000bb0007077a20 */ /* 0x000fe20000410000 */
[----:B------:R-:W-:Y:S01]  /*5f00*/  MUFU.TANH R98, R15 ;  /* 0x0000000f00627308 */ /* 0x000fe20000002400 */
[----:B------:R-:W-:Y:S01]  /*5f10*/  FMUL.FTZ R17, R62, c[0x0][0x2ec] ;  /* 0x0000bb003e117a20 */ /* 0x000fe20000410000 */
[----:B---3--:R-:W-:Y:S01]  /*5f20*/  HMMA.16816.F32.BF16 R40, R88, R64, R40 ;  /* 0x000000405828723c */ /* 0x008fe20000041828 */
[----:B-1----:R-:W-:-:S05]  /*5f30*/  LOP3.LUT R11, R8, R127, RZ, 0xfc, !PT ;  /* 0x0000007f080b7212 */ /* 0x002fca00078efcff */
[----:B------:R-:W1:Y:S02]  /*5f40*/  MUFU.TANH R64, R39 ;  /* 0x0000002700407308 */ /* 0x000e640000002400 */
[----:B------:R-:W-:Y:S01]  /*5f50*/  HMMA.16816.F32.BF16 R92, R88, R66, R92 ;  /* 0x00000042585c723c */ /* 0x000fe2000004185c */
[----:B------:R-:W-:Y:S01]  /*5f60*/  FMUL.FTZ R48, R48, c[0x0][0x2ec] ;  /* 0x0000bb0030307a20 */ /* 0x000fe20000410000 */
[----:B------:R-:W-:Y:S01]  /*5f70*/  IADD3 R25, R11, 0x11, RZ ;  /* 0x000000110b197810 */ /* 0x000fe20007ffe0ff */
[----:B------:R-:W-:-:S03]  /*5f80*/  FMUL.FTZ R31, R51, c[0x0][0x2ec] ;  /* 0x0000bb00331f7a20 */ /* 0x000fc60000410000 */
[----:B------:R2:W-:Y:S02]  /*5f90*/  MUFU.TANH R89, R4 ;  /* 0x0000000400597308 */ /* 0x0005e40000002400 */
[----:B------:R-:W-:Y:S02]  /*5fa0*/  FMUL.FTZ R44, R44, c[0x0][0x2ec] ;  /* 0x0000bb002c2c7a20 */ /* 0x000fe40000410000 */
[----:B------:R-:W-:-:S04]  /*5fb0*/  FMUL.FTZ R30, R46, c[0x0][0x2ec] ;  /* 0x0000bb002e1e7a20 */ /* 0x000fc80000410000 */
[----:B------:R3:W-:Y:S01]  /*5fc0*/  MUFU.TANH R15, R6 ;  /* 0x00000006000f7308 */ /* 0x0007e20000002400 */
[----:B--2---:R-:W-:-:S07]  /*5fd0*/  IADD3 R4, R11, 0x1, RZ ;  /* 0x000000010b047810 */ /* 0x004fce0007ffe0ff */
[----:B------:R4:W-:Y:S01]  /*5fe0*/  MUFU.TANH R96, R10 ;  /* 0x0000000a00607308 */ /* 0x0009e20000002400 */
[----:B------:R-:W-:Y:S02]  /*5ff0*/  ISETP.GE.AND P1, PT, R4, R126, PT ;  /* 0x0000007e0400720c */ /* 0x000fe40003f26270 */
[----:B---3--:R-:W-:-:S05]  /*6000*/  LOP3.LUT R6, R8, 0x8, R127, 0xfe, !PT ;  /* 0x0000000808067812 */ /* 0x008fca00078efe7f */
[----:B------:R2:W-:Y:S01]  /*6010*/  MUFU.TANH R13, R5 ;  /* 0x00000005000d7308 */ /* 0x0005e20000002400 */
[C---:B------:R-:W-:Y:S02]  /*6020*/  ISETP.GE.AND P3, PT, R6.reuse, R126, PT ;  /* 0x0000007e0600720c */ /* 0x040fe40003f66270 */
[----:B------:R-:W-:Y:S02]  /*6030*/  ISETP.GE.AND P2, PT, R6, R119, PT ;  /* 0x000000770600720c */ /* 0x000fe40003f46270 */
[----:B----4-:R-:W-:-:S03]  /*6040*/  FSEL R10, R36, -INF , !P1 ;  /* 0xff800000240a7808 */ /* 0x010fc60004800000 */
[----:B------:R3:W4:Y:S01]  /*6050*/  MUFU.TANH R39, R24 ;  /* 0x0000001800277308 */ /* 0x0007220000002400 */
[----:B------:R-:W-:Y:S01]  /*6060*/  ISETP.GE.AND P1, PT, R4, R119, PT ;  /* 0x000000770400720c */ /* 0x000fe20003f26270 */
[----:B------:R-:W-:Y:S01]  /*6070*/  FMUL.FTZ R36, R41, c[0x0][0x2ec] ;  /* 0x0000bb0029247a20 */ /* 0x000fe20000410000 */
[----:B------:R-:W-:Y:S02]  /*6080*/  IADD3 R4, R11, 0x9, RZ ;  /* 0x000000090b047810 */ /* 0x000fe40007ffe0ff */
[----:B-1----:R-:W-:Y:S01]  /*6090*/  FSEL R6, R64, -INF , !P1 ;  /* 0xff80000040067808 */ /* 0x002fe20004800000 */
[----:B------:R-:W-:Y:S01]  /*60a0*/  FMUL.FTZ R64, R49, c[0x0][0x2ec] ;  /* 0x0000bb0031407a20 */ /* 0x000fe20000410000 */
[----:B--2---:R-:W-:Y:S01]  /*60b0*/  LOP3.LUT R5, R8, 0x10, R127, 0xfe, !PT ;  /* 0x0000001008057812 */ /* 0x004fe200078efe7f */
[----:B------:R1:W-:Y:S03]  /*60c0*/  MUFU.TANH R91, R9 ;  /* 0x00000009005b7308 */ /* 0x0003e60000002400 */
[----:B------:R-:W-:-:S02]  /*60d0*/  ISETP.GE.AND P4, PT, R5, R126, PT ;  /* 0x0000007e0500720c */ /* 0x000fc40003f86270 */
[----:B------:R-:W-:Y:S02]  /*60e0*/  ISETP.GE.AND P5, PT, R5, R119, PT ;  /* 0x000000770500720c */ /* 0x000fe40003fa6270 */
[----:B------:R-:W-:Y:S01]  /*60f0*/  FSEL R5, R34, -INF , !P2 ;  /* 0xff80000022057808 */ /* 0x000fe20005000000 */
[----:B------:R2:W-:Y:S01]  /*6100*/  MUFU.TANH R18, R7 ;  /* 0x0000000700127308 */ /* 0x0005e20000002400 */
[----:B---3--:R-:W-:Y:S01]  /*6110*/  FMUL.FTZ R24, R26, c[0x0][0x2ec] ;  /* 0x0000bb001a187a20 */ /* 0x008fe20000410000 */
[----:B------:R-:W-:Y:S01]  /*6120*/  FSEL R134, R134, -INF , !P4 ;  /* 0xff80000086867808 */ /* 0x000fe20006000000 */
[----:B------:R-:W-:Y:S01]  /*6130*/  FMUL.FTZ R34, R54, c[0x0][0x2ec] ;  /* 0x0000bb0036227a20 */ /* 0x000fe20000410000 */
[-C--:B------:R-:W-:Y:S01]  /*6140*/  ISETP.GE.AND P4, PT, R25, R126.reuse, PT ;  /* 0x0000007e1900720c */ /* 0x080fe20003f86270 */
[----:B------:R-:W-:Y:S01]  /*6150*/  FMUL.FTZ R26, R93, c[0x0][0x2ec] ;  /* 0x0000bb005d1a7a20 */ /* 0x000fe20000410000 */
[----:B-1----:R-:W-:Y:S02]  /*6160*/  FSEL R9, R38, -INF , !P3 ;  /* 0xff80000026097808 */ /* 0x002fe40005800000 */
[----:B------:R1:W-:Y:S01]  /*6170*/  MUFU.TANH R120, R14 ;  /* 0x0000000e00787308 */ /* 0x0003e20000002400 */
[----:B------:R-:W-:-:S02]  /*6180*/  ISETP.GE.AND P3, PT, R4, R126, PT ;  /* 0x0000007e0400720c */ /* 0x000fc40003f66270 */
[----:B------:R-:W-:Y:S02]  /*6190*/  FSEL R133, R133, -INF , !P4 ;  /* 0xff80000085857808 */ /* 0x000fe40006000000 */
[-C--:B------:R-:W-:Y:S02]  /*61a0*/  ISETP.GE.AND P4, PT, R25, R119.reuse, PT ;  /* 0x000000771900720c */ /* 0x080fe40003f86270 */
[C-C-:B--2---:R-:W-:Y:S01]  /*61b0*/  LOP3.LUT R7, R8.reuse, 0x18, R127.reuse, 0xfe, !PT ;  /* 0x0000001808077812 */ /* 0x144fe200078efe7f */
[----:B------:R-:W2:Y:S01]  /*61c0*/  MUFU.TANH R24, R24 ;  /* 0x0000001800187308 */ /* 0x000ea20000002400 */
[----:B------:R-:W-:Y:S02]  /*61d0*/  LOP3.LUT R25, R8, 0x28, R127, 0xfe, !PT ;  /* 0x0000002808197812 */ /* 0x000fe400078efe7f */
[C---:B------:R-:W-:Y:S02]  /*61e0*/  ISETP.GE.AND P1, PT, R7.reuse, R126, PT ;  /* 0x0000007e0700720c */ /* 0x040fe40003f26270 */
[----:B------:R-:W-:-:S02]  /*61f0*/  ISETP.GE.AND P2, PT, R7, R119, PT ;  /* 0x000000770700720c */ /* 0x000fc40003f46270 */
[----:B------:R-:W-:Y:S01]  /*6200*/  FSEL R7, R32, -INF , !P3 ;  /* 0xff80000020077808 */ /* 0x000fe20005800000 */
[----:B-1----:R-:W-:Y:S01]  /*6210*/  FMUL.FTZ R14, R60, c[0x0][0x2ec] ;  /* 0x0000bb003c0e7a20 */ /* 0x002fe20000410000 */
[-C--:B------:R-:W-:Y:S01]  /*6220*/  ISETP.GE.AND P3, PT, R4, R119.reuse, PT ;  /* 0x000000770400720c */ /* 0x080fe20003f66270 */
[----:B------:R-:W1:Y:S01]  /*6230*/  MUFU.TANH R16, R16 ;  /* 0x0000001000107308 */ /* 0x000e620000002400 */
[----:B------:R-:W-:Y:S01]  /*6240*/  FSEL R60, R29, -INF , !P5 ;  /* 0xff8000001d3c7808 */ /* 0x000fe20006800000 */
[----:B------:R-:W-:Y:S01]  /*6250*/  FMUL.FTZ R32, R50, c[0x0][0x2ec] ;  /* 0x0000bb0032207a20 */ /* 0x000fe20000410000 */
[----:B------:R-:W-:Y:S01]  /*6260*/  FSEL R4, R33, -INF , !P3 ;  /* 0xff80000021047808 */ /* 0x000fe20005800000 */
[----:B------:R-:W-:Y:S01]  /*6270*/  FMUL.FTZ R29, R47, c[0x0][0x2ec] ;  /* 0x0000bb002f1d7a20 */ /* 0x000fe20000410000 */
[C---:B------:R-:W-:Y:S02]  /*6280*/  ISETP.GE.AND P3, PT, R23.reuse, R126, PT ;  /* 0x0000007e1700720c */ /* 0x040fe40003f66270 */
[----:B------:R-:W-:Y:S01]  /*6290*/  ISETP.GE.AND P5, PT, R23, R119, PT ;  /* 0x000000771700720c */ /* 0x000fe20003fa6270 */
[----:B------:R3:W5:Y:S01]  /*62a0*/  MUFU.TANH R99, R12 ;  /* 0x0000000c00637308 */ /* 0x0007620000002400 */
[----:B------:R-:W-:-:S02]  /*62b0*/  IADD3 R23, R11, 0x19, RZ ;  /* 0x000000190b177810 */ /* 0x000fc40007ffe0ff */
[----:B----4-:R-:W-:Y:S02]  /*62c0*/  FSEL R39, R39, -INF , !P1 ;  /* 0xff80000027277808 */ /* 0x010fe40004800000 */
[C---:B------:R-:W-:Y:S02]  /*62d0*/  ISETP.GE.AND P1, PT, R23.reuse, R126, PT ;  /* 0x0000007e1700720c */ /* 0x040fe40003f26270 */
[----:B------:R-:W-:Y:S01]  /*62e0*/  FSEL R130, R130, -INF , !P3 ;  /* 0xff80000082827808 */ /* 0x000fe20005800000 */
[----:B------:R4:W-:Y:S01]  /*62f0*/  MUFU.TANH R33, R59 ;  /* 0x0000003b00217308 */ /* 0x0009e20000002400 */
[----:B------:R-:W-:Y:S02]  /*6300*/  FSEL R132, R132, -INF , !P1 ;  /* 0xff80000084847808 */ /* 0x000fe40004800000 */
[----:B------:R-:W-:Y:S02]  /*6310*/  ISETP.GE.AND P1, PT, R23, R119, PT ;  /* 0x000000771700720c */ /* 0x000fe40003f26270 */
[----:B------:R-:W-:-:S02]  /*6320*/  IADD3 R23, R11, 0x21, RZ ;  /* 0x000000210b177810 */ /* 0x000fc40007ffe0ff */
[----:B------:R-:W-:Y:S01]  /*6330*/  FSEL R131, R131, -INF , !P1 ;  /* 0xff80000083837808 */ /* 0x000fe20004800000 */
[----:B------:R1:W-:Y:S01]  /*6340*/  MUFU.TANH R84, R52 ;  /* 0x0000003400547308 */ /* 0x0003e20000002400 */
[----:B------:R-:W-:Y:S01]  /*6350*/  ISETP.GE.AND P1, PT, R23, R126, PT ;  /* 0x0000007e1700720c */ /* 0x000fe20003f26270 */
[----:B---3--:R-:W-:Y:S01]  /*6360*/  FMUL.FTZ R12, R61, c[0x0][0x2ec] ;  /* 0x0000bb003d0c7a20 */ /* 0x008fe20000410000 */
[----:B----4-:R-:W-:-:S05]  /*6370*/  FSEL R59, R28, -INF , !P4 ;  /* 0xff8000001c3b7808 */ /* 0x010fca0006000000 */
[----:B------:R2:W-:Y:S01]  /*6380*/  MUFU.TANH R67, R53 ;  /* 0x0000003500437308 */ /* 0x0005e20000002400 */
[----:B------:R-:W-:Y:S01]  /*6390*/  ISETP.GE.AND P4, PT, R25, R126, PT ;  /* 0x0000007e1900720c */ /* 0x000fe20003f86270 */
[----:B------:R-:W-:-:S03]  /*63a0*/  FMUL.FTZ R28, R92, c[0x0][0x2ec] ;  /* 0x0000bb005c1c7a20 */ /* 0x000fc60000410000 */
[----:B------:R-:W-:Y:S02]  /*63b0*/  FSEL R129, R129, -INF , !P4 ;  /* 0xff80000081817808 */ /* 0x000fe40006000000 */
[----:B-1----:R-:W-:Y:S01]  /*63c0*/  FSEL R52, R20, -INF , !P1 ;  /* 0xff80000014347808 */ /* 0x002fe20004800000 */
[----:B------:R1:W3:Y:S01]  /*63d0*/  MUFU.TANH R90, R22 ;  /* 0x00000016005a7308 */ /* 0x0002e20000002400 */
[----:B------:R-:W-:Y:S02]  /*63e0*/  IADD3 R20, R11, 0x29, RZ ;  /* 0x000000290b147810 */ /* 0x000fe40007ffe0ff */
[----:B------:R-:W-:Y:S02]  /*63f0*/  ISETP.GE.AND P1, PT, R23, R119, PT ;  /* 0x000000771700720c */ /* 0x000fe40003f26270 */
[----:B------:R-:W-:Y:S02]  /*6400*/  ISETP.GE.AND P4, PT, R20, R126, PT ;  /* 0x0000007e1400720c */ /* 0x000fe40003f86270 */
[----:B------:R-:W-:Y:S01]  /*6410*/  LOP3.LUT R23, R8, 0x38, R127, 0xfe, !PT ;  /* 0x0000003808177812 */ /* 0x000fe200078efe7f */
[----:B------:R4:W3:Y:S01]  /*6420*/  MUFU.TANH R123, R19 ;  /* 0x00000013007b7308 */ /* 0x0008e20000002400 */
[----:B--2---:R-:W-:-:S02]  /*6430*/  FSEL R53, R24, -INF , !P2 ;  /* 0xff80000018357808 */ /* 0x004fc40005000000 */
[----:B------:R-:W-:Y:S02]  /*6440*/  LOP3.LUT R24, R8, 0x30, R127, 0xfe, !PT ;  /* 0x0000003008187812 */ /* 0x000fe400078efe7f */
[----:B------:R-:W-:Y:S02]  /*6450*/  FSEL R49, R16, -INF , !P4 ;  /* 0xff80000010317808 */ /* 0x000fe40006000000 */
[-C--:B------:R-:W-:Y:S01]  /*6460*/  ISETP.GE.AND P3, PT, R24, R126.reuse, PT ;  /* 0x0000007e1800720c */ /* 0x080fe20003f66270 */
[----:B------:R-:W2:Y:S01]  /*6470*/  MUFU.TANH R12, R12 ;  /* 0x0000000c000c7308 */ /* 0x000ea20000002400 */
[----:B------:R-:W-:Y:S01]  /*6480*/  IADD3 R16, R11, 0x31, RZ ;  /* 0x000000310b107810 */ /* 0x000fe20007ffe0ff */
[----:B-1----:R-:W-:Y:S01]  /*6490*/  FMUL.FTZ R22, R58, c[0x0][0x2ec] ;  /* 0x0000bb003a167a20 */ /* 0x002fe20000410000 */
[----:B-----5:R-:W-:Y:S02]  /*64a0*/  FSEL R99, R99, -INF , !P3 ;  /* 0xff80000063637808 */ /* 0x020fe40005800000 */
[----:B------:R-:W-:Y:S01]  /*64b0*/  ISETP.GE.AND P2, PT, R25, R119, PT ;  /* 0x000000771900720c */ /* 0x000fe20003f46270 */
[----:B------:R-:W-:Y:S01]  /*64c0*/  FMUL.FTZ R25, R42, c[0x0][0x2ec] ;  /* 0x0000bb002a197a20 */ /* 0x000fe20000410000 */
[----:B------:R-:W-:Y:S01]  /*64d0*/  ISETP.GE.AND P3, PT, R16, R126, PT ;  /* 0x0000007e1000720c */ /* 0x000fe20003f66270 */
[----:B----4-:R-:W-:Y:S01]  /*64e0*/  FMUL.FTZ R19, R63, c[0x0][0x2ec] ;  /* 0x0000bb003f137a20 */ /* 0x010fe20000410000 */
[----:B------:R-:W-:Y:S01]  /*64f0*/  FSEL R128, R128, -INF , !P2 ;  /* 0xff80000080807808 */ /* 0x000fe20005000000 */
[----:B------:R-:W1:Y:S01]  /*6500*/  MUFU.TANH R65, R56 ;  /* 0x0000003800417308 */ /* 0x000e620000002400 */
[----:B------:R-:W-:-:S02]  /*6510*/  FSEL R122, R122, -INF , !P3 ;  /* 0xff8000007a7a7808 */ /* 0x000fc40005800000 */
[-C--:B------:R-:W-:Y:S02]  /*6520*/  ISETP.GE.AND P2, PT, R23, R119.reuse, PT ;  /* 0x000000771700720c */ /* 0x080fe40003f46270 */
[-C--:B------:R-:W-:Y:S02]  /*6530*/  ISETP.GE.AND P4, PT, R20, R119.reuse, PT ;  /* 0x000000771400720c */ /* 0x080fe40003f86270 */
[----:B------:R-:W-:Y:S01]  /*6540*/  ISETP.GE.AND P3, PT, R16, R119, PT ;  /* 0x000000771000720c */ /* 0x000fe20003f66270 */
[----:B------:R4:W-:Y:S01]  /*6550*/  MUFU.TANH R66, R57 ;  /* 0x0000003900427308 */ /* 0x0009e20000002400 */
[C-C-:B------:R-:W-:Y:S02]  /*6560*/  LOP3.LUT R20, R8.reuse, 0x40, R127.reuse, 0xfe, !PT ;  /* 0x0000004008147812 */ /* 0x140fe400078efe7f */
[----:B------:R-:W-:Y:S02]  /*6570*/  LOP3.LUT R16, R8, 0x48, R127, 0xfe, !PT ;  /* 0x0000004808107812 */ /* 0x000fe400078efe7f */
[----:B---3--:R-:W-:-:S02]  /*6580*/  FSEL R90, R90, -INF , !P5 ;  /* 0xff8000005a5a7808 */ /* 0x008fc40006800000 */
[----:B------:R-:W-:Y:S01]  /*6590*/  FSEL R123, R123, -INF , !P4 ;  /* 0xff8000007b7b7808 */ /* 0x000fe20006000000 */
[----:B------:R-:W3:Y:S01]  /*65a0*/  MUFU.TANH R14, R14 ;  /* 0x0000000e000e7308 */ /* 0x000ee20000002400 */
[----:B------:R-:W-:Y:S02]  /*65b0*/  FSEL R98, R98, -INF , !P3 ;  /* 0xff80000062627808 */ /* 0x000fe40005800000 */
[----:B------:R-:W-:Y:S02]  /*65c0*/  FSEL R96, R96, -INF , !P2 ;  /* 0xff80000060607808 */ /* 0x000fe40005000000 */
[----:B------:R-:W-:Y:S01]  /*65d0*/  ISETP.GE.AND P5, PT, R24, R119, PT ;  /* 0x000000771800720c */ /* 0x000fe20003fa6270 */
[----:B------:R-:W-:Y:S01]  /*65e0*/  FMUL.FTZ R24, R43, c[0x0][0x2ec] ;  /* 0x0000bb002b187a20 */ /* 0x000fe20000410000 */
[-C--:B------:R-:W-:Y:S01]  /*65f0*/  ISETP.GE.AND P4, PT, R20, R126.reuse, PT ;  /* 0x0000007e1400720c */ /* 0x080fe20003f86270 */
[----:B------:R-:W5:Y:S01]  /*6600*/  MUFU.TANH R17, R17 ;  /* 0x0000001100117308 */ /* 0x000f620000002400 */
[----:B------:R-:W-:-:S02]  /*6610*/  ISETP.GE.AND P3, PT, R16, R126, PT ;  /* 0x0000007e1000720c */ /* 0x000fc40003f66270 */
[-C--:B------:R-:W-:Y:S02]  /*6620*/  ISETP.GE.AND P2, PT, R16, R119.reuse, PT ;  /* 0x000000771000720c */ /* 0x080fe40003f46270 */
[----:B------:R-:W-:Y:S02]  /*6630*/  IADD3 R16, R11, 0x41, RZ ;  /* 0x000000410b107810 */ /* 0x000fe40007ffe0ff */
[----:B------:R-:W-:Y:S01]  /*6640*/  FSEL R58, R21, -INF , !P1 ;  /* 0xff800000153a7808 */ /* 0x000fe20004800000 */
[----:B------:R-:W1:Y:S01]  /*6650*/  MUFU.TANH R19, R19 ;  /* 0x0000001300137308 */ /* 0x000e620000002400 */
[----:B------:R-:W-:Y:S02]  /*6660*/  FSEL R120, R120, -INF , !P5 ;  /* 0xff80000078787808 */ /* 0x000fe40006800000 */
[----:B------:R-:W-:Y:S02]  /*6670*/  FSEL R89, R89, -INF , !P4 ;  /* 0xff80000059597808 */ /* 0x000fe40006000000 */
[-C--:B------:R-:W-:Y:S01]  /*6680*/  ISETP.GE.AND P1, PT, R23, R126.reuse, PT ;  /* 0x0000007e1700720c */ /* 0x080fe20003f26270 */
[----:B------:R-:W-:Y:S01]  /*6690*/  FMUL.FTZ R23, R94, c[0x0][0x2ec] ;  /* 0x0000bb005e177a20 */ /* 0x000fe20000410000 */
[----:B------:R-:W-:Y:S01]  /*66a0*/  ISETP.GE.AND P5, PT, R20, R119, PT ;  /* 0x000000771400720c */ /* 0x000fe20003fa6270 */
[----:B------:R-:W1:Y:S01]  /*66b0*/  MUFU.TANH R22, R22 ;  /* 0x0000001600167308 */ /* 0x000e620000002400 */
[----:B------:R-:W-:-:S02]  /*66c0*/  ISETP.GE.AND P4, PT, R16, R126, PT ;  /* 0x0000007e1000720c */ /* 0x000fc40003f86270 */
[----:B------:R-:W-:Y:S02]  /*66d0*/  IADD3 R20, R11, 0x39, RZ ;  /* 0x000000390b147810 */ /* 0x000fe40007ffe0ff */
[----:B------:R-:W-:Y:S02]  /*66e0*/  FSEL R121, R121, -INF , !P1 ;  /* 0xff80000079797808 */ /* 0x000fe40004800000 */
[----:B----4-:R-:W-:Y:S01]  /*66f0*/  FSEL R57, R13, -INF , !P4 ;  /* 0xff8000000d397808 */ /* 0x010fe20006000000 */
[----:B------:R-:W4:Y:S01]  /*6700*/  MUFU.TANH R34, R34 ;  /* 0x0000002200227308 */ /* 0x000f220000002400 */
[----:B------:R-:W-:Y:S02]  /*6710*/  ISETP.GE.AND P1, PT, R20, R126, PT ;  /* 0x0000007e1400720c */ /* 0x000fe40003f26270 */
[----:B------:R-:W-:Y:S02]  /*6720*/  ISETP.GE.AND P4, PT, R16, R119, PT ;  /* 0x000000771000720c */ /* 0x000fe40003f86270 */
[----:B------:R-:W-:-:S02]  /*6730*/  IADD3 R13, R11, 0x49, RZ ;  /* 0x000000490b0d7810 */ /* 0x000fc40007ffe0ff */
[----:B------:R-:W-:Y:S01]  /*6740*/  FSEL R91, R91, -INF , !P1 ;  /* 0xff8000005b5b7808 */ /* 0x000fe20004800000 */
[----:B------:R1:W1:Y:S01]  /*6750*/  MUFU.TANH R88, R48 ;  /* 0x0000003000587308 */ /* 0x0002620000002400 */
[----:B------:R-:W-:Y:S02]  /*6760*/  FSEL R18, R18, -INF , !P4 ;  /* 0xff80000012127808 */ /* 0x000fe40006000000 */
[----:B------:R-:W-:Y:S02]  /*6770*/  ISETP.GE.AND P1, PT, R20, R119, PT ;  /* 0x000000771400720c */ /* 0x000fe40003f26270 */
[----:B------:R-:W-:Y:S02]  /*6780*/  ISETP.GE.AND P4, PT, R13, R126, PT ;  /* 0x0000007e0d00720c */ /* 0x000fe40003f86270 */
[----:B------:R-:W-:Y:S01]  /*6790*/  LOP3.LUT R21, R8, 0x50, R127, 0xfe, !PT ;  /* 0x0000005008157812 */ /* 0x000fe200078efe7f */
[----:B------:R-:W3:Y:S01]  /*67a0*/  MUFU.TANH R64, R64 ;  /* 0x0000004000407308 */ /* 0x000ee20000002400 */
[----:B------:R-:W-:-:S02]  /*67b0*/  FSEL R97, R97, -INF , !P1 ;  /* 0xff80000061617808 */ /* 0x000fc40004800000 */
[----:B--2---:R-:W-:Y:S01]  /*67c0*/  FSEL R62, R12, -INF , !P4 ;  /* 0xff8000000c3e7808 */ /* 0x004fe20006000000 */
[----:B------:R-:W-:Y:S01]  /*67d0*/  FMUL.FTZ R12, R40, c[0x0][0x2ec] ;  /* 0x0000bb00280c7a20 */ /* 0x000fe20000410000 */
[----:B------:R-:W-:Y:S02]  /*67e0*/  ISETP.GE.AND P1, PT, R21, R126, PT ;  /* 0x0000007e1500720c */ /* 0x000fe40003f26270 */
[----:B------:R-:W-:Y:S01]  /*67f0*/  ISETP.GE.AND P4, PT, R13, R119, PT ;  /* 0x000000770d00720c */ /* 0x000fe20003f86270 */
[----:B------:R2:W-:Y:S01]  /*6800*/  MUFU.TANH R20, R44 ;  /* 0x0000002c00147308 */ /* 0x0005e20000002400 */
[----:B------:R-:W-:Y:S02]  /*6810*/  IADD3 R13, R11, 0x51, RZ ;  /* 0x000000510b0d7810 */ /* 0x000fe40007ffe0ff */
[----:B-1----:R-:W-:Y:S02]  /*6820*/  FSEL R48, R15, -INF , !P5 ;  /* 0xff8000000f307808 */ /* 0x002fe40006800000 */
[----:B------:R-:W-:-:S02]  /*6830*/  FSEL R65, R65, -INF , !P1 ;  /* 0xff80000041417808 */ /* 0x000fc40004800000 */
[----:B------:R-:W-:Y:S01]  /*6840*/  ISETP.GE.AND P5, PT, R21, R119, PT ;  /* 0x000000771500720c */ /* 0x000fe20003fa6270 */
[----:B------:R-:W1:Y:S01]  /*6850*/  MUFU.TANH R35, R35 ;  /* 0x0000002300237308 */ /* 0x000e620000002400 */
[----:B---3--:R-:W-:Y:S01]  /*6860*/  FSEL R63, R14, -INF , !P3 ;  /* 0xff8000000e3f7808 */ /* 0x008fe20005800000 */
[----:B------:R-:W-:Y:S01]  /*6870*/  FMUL.FTZ R21, R95, c[0x0][0x2ec] ;  /* 0x0000bb005f157a20 */ /* 0x000fe20000410000 */
[----:B------:R-:W-:Y:S02]  /*6880*/  ISETP.GE.AND P1, PT, R13, R126, PT ;  /* 0x0000007e0d00720c */ /* 0x000fe40003f26270 */
[C-C-:B------:R-:W-:Y:S02]  /*6890*/  LOP3.LUT R15, R8.reuse, 0x58, R127.reuse, 0xfe, !PT ;  /* 0x00000058080f7812 */ /* 0x140fe400078efe7f */
[----:B------:R-:W-:Y:S01]  /*68a0*/  LOP3.LUT R14, R8, 0x60, R127, 0xfe, !PT ;  /* 0x00000060080e7812 */ /* 0x000fe200078efe7f */
[----:B--2---:R-:W-:Y:S01]  /*68b0*/  FMUL.FTZ R44, R45, c[0x0][0x2ec] ;  /* 0x0000bb002d2c7a20 */ /* 0x004fe20000410000 */
[----:B-----5:R-:W-:Y:S01]  /*68c0*/  FSEL R17, R17, -INF , !P2 ;  /* 0xff80000011117808 */ /* 0x020fe20005000000 */
[----:B------:R-:W2:Y:S01]  /*68d0*/  MUFU.TANH R32, R32 ;  /* 0x0000002000207308 */ /* 0x000ea20000002400 */
[----:B------:R-:W-:-:S02]  /*68e0*/  FSEL R19, R19, -INF , !P4 ;  /* 0xff80000013137808 */ /* 0x000fc40006000000 */
[----:B------:R-:W-:Y:S02]  /*68f0*/  FSEL R16, R22, -INF , !P5 ;  /* 0xff80000016107808 */ /* 0x000fe40006800000 */
[----:B------:R-:W-:Y:S02]  /*6900*/  FSEL R66, R66, -INF , !P1 ;  /* 0xff80000042427808 */ /* 0x000fe40004800000 */
[-C--:B------:R-:W-:Y:S01]  /*6910*/  ISETP.GE.AND P2, PT, R15, R119.reuse, PT ;  /* 0x000000770f00720c */ /* 0x080fe20003f46270 */
[----:B------:R-:W3:Y:S01]  /*6920*/  MUFU.TANH R31, R31 ;  /* 0x0000001f001f7308 */ /* 0x000ee20000002400 */
[C---:B------:R-:W-:Y:S02]  /*6930*/  ISETP.GE.AND P4, PT, R14.reuse, R126, PT ;  /* 0x0000007e0e00720c */ /* 0x040fe40003f86270 */
[-C--:B------:R-:W-:Y:S02]  /*6940*/  ISETP.GE.AND P5, PT, R14, R119.reuse, PT ;  /* 0x000000770e00720c */ /* 0x080fe40003fa6270 */
[----:B------:R-:W-:-:S02]  /*6950*/  ISETP.GE.AND P1, PT, R13, R119, PT ;  /* 0x000000770d00720c */ /* 0x000fc40003f26270 */
[----:B------:R-:W-:Y:S01]  /*6960*/  LOP3.LUT R14, R8, 0x68, R127, 0xfe, !PT ;  /* 0x00000068080e7812 */ /* 0x000fe200078efe7f */
[----:B------:R-:W-:Y:S01]  /*6970*/  MUFU.TANH R44, R44 ;  /* 0x0000002c002c7308 */ /* 0x000fe20000002400 */
[----:B------:R-:W-:Y:S02]  /*6980*/  FSEL R33, R33, -INF , !P1 ;  /* 0xff80000021217808 */ /* 0x000fe40004800000 */
[----:B----4-:R-:W-:Y:S02]  /*6990*/  FSEL R34, R34, -INF , !P2 ;  /* 0xff80000022227808 */ /* 0x010fe40005000000 */
[-C--:B------:R-:W-:Y:S02]  /*69a0*/  ISETP.GE.AND P3, PT, R15, R126.reuse, PT ;  /* 0x0000007e0f00720c */ /* 0x080fe40003f66270 */
[C---:B------:R-:W-:Y:S01]  /*69b0*/  ISETP.GE.AND P1, PT, R14.reuse, R126, PT ;  /* 0x0000007e0e00720c */ /* 0x040fe20003f26270 */
[----:B------:R-:W4:Y:S01]  /*69c0*/  MUFU.TANH R30, R30 ;  /* 0x0000001e001e7308 */ /* 0x000f220000002400 */
[----:B------:R-:W-:-:S02]  /*69d0*/  ISETP.GE.AND P2, PT, R14, R119, PT ;  /* 0x000000770e00720c */ /* 0x000fc40003f46270 */
[C---:B------:R-:W-:Y:S02]  /*69e0*/  IADD3 R13, R11.reuse, 0x59, RZ ;  /* 0x000000590b0d7810 */ /* 0x040fe40007ffe0ff */
[----:B------:R-:W-:Y:S02]  /*69f0*/  IADD3 R14, R11, 0x61, RZ ;  /* 0x000000610b0e7810 */ /* 0x000fe40007ffe0ff */
[----:B------:R-:W-:Y:S01]  /*6a00*/  FSEL R84, R84, -INF , !P3 ;  /* 0xff80000054547808 */ /* 0x000fe20005800000 */
[----:B------:R-:W5:Y:S01]  /*6a10*/  MUFU.TANH R29, R29 ;  /* 0x0000001d001d7308 */ /* 0x000f620000002400 */
[----:B------:R-:W-:Y:S02]  /*6a20*/  FSEL R88, R88, -INF , !P4 ;  /* 0xff80000058587808 */ /* 0x000fe40006000000 */
[-C--:B------:R-:W-:Y:S02]  /*6a30*/  ISETP.GE.AND P3, PT, R13, R126.reuse, PT ;  /* 0x0000007e0d00720c */ /* 0x080fe40003f66270 */
[----:B------:R-:W-:-:S02]  /*6a40*/  ISETP.GE.AND P4, PT, R14, R126, PT ;  /* 0x0000007e0e00720c */ /* 0x000fc40003f86270 */
[----:B------:R-:W-:Y:S01]  /*6a50*/  FSEL R67, R67, -INF , !P3 ;  /* 0xff80000043437808 */ /* 0x000fe20005800000 */
[----:B------:R-:W4:Y:S01]  /*6a60*/  MUFU.TANH R12, R12 ;  /* 0x0000000c000c7308 */ /* 0x000f220000002400 */
[----:B------:R-:W-:Y:S02]  /*6a70*/  FSEL R64, R64, -INF , !P4 ;  /* 0xff80000040407808 */ /* 0x000fe40006000000 */
[-C--:B------:R-:W-:Y:S02]  /*6a80*/  ISETP.GE.AND P3, PT, R13, R119.reuse, PT ;  /* 0x000000770d00720c */ /* 0x080fe40003f66270 */
[----:B------:R-:W-:Y:S02]  /*6a90*/  ISETP.GE.AND P4, PT, R14, R119, PT ;  /* 0x000000770e00720c */ /* 0x000fe40003f86270 */
[----:B------:R-:W-:Y:S01]  /*6aa0*/  LOP3.LUT R13, R8, 0x70, R127, 0xfe, !PT ;  /* 0x00000070080d7812 */ /* 0x000fe200078efe7f */
[----:B------:R-:W-:Y:S01]  /*6ab0*/  MUFU.TANH R36, R36 ;  /* 0x0000002400247308 */ /* 0x000fe20000002400 */
[----:B------:R-:W-:-:S02]  /*6ac0*/  IADD3 R14, R11, 0x69, RZ ;  /* 0x000000690b0e7810 */ /* 0x000fc40007ffe0ff */
[----:B-1----:R-:W-:Y:S02]  /*6ad0*/  FSEL R35, R35, -INF , !P3 ;  /* 0xff80000023237808 */ /* 0x002fe40005800000 */
[----:B--2---:R-:W-:Y:S02]  /*6ae0*/  FSEL R32, R32, -INF , !P5 ;  /* 0xff80000020207808 */ /* 0x004fe40006800000 */
[----:B---3--:R-:W-:Y:S01]  /*6af0*/  FSEL R31, R31, -INF , !P4 ;  /* 0xff8000001f1f7808 */ /* 0x008fe20006000000 */
[----:B------:R-:W1:Y:S01]  /*6b00*/  MUFU.TANH R25, R25 ;  /* 0x0000001900197308 */ /* 0x000e620000002400 */
[----:B------:R-:W-:Y:S02]  /*6b10*/  FSEL R46, R20, -INF , !P1 ;  /* 0xff800000142e7808 */ /* 0x000fe40004800000 */
[C---:B------:R-:W-:Y:S02]  /*6b20*/  ISETP.GE.AND P3, PT, R13.reuse, R126, PT ;  /* 0x0000007e0d00720c */ /* 0x040fe40003f66270 */
[----:B------:R-:W-:-:S02]  /*6b30*/  ISETP.GE.AND P5, PT, R13, R119, PT ;  /* 0x000000770d00720c */ /* 0x000fc40003fa6270 */
[C---:B------:R-:W-:Y:S01]  /*6b40*/  ISETP.GE.AND P4, PT, R14.reuse, R126, PT ;  /* 0x0000007e0e00720c */ /* 0x040fe20003f86270 */
[----:B------:R-:W2:Y:S01]  /*6b50*/  MUFU.TANH R24, R24 ;  /* 0x0000001800187308 */ /* 0x000ea20000002400 */
[----:B------:R-:W-:Y:S02]  /*6b60*/  ISETP.GE.AND P1, PT, R14, R119, PT ;  /* 0x000000770e00720c */ /* 0x000fe40003f26270 */
[----:B------:R-:W-:Y:S02]  /*6b70*/  IADD3 R13, R11, 0x71, RZ ;  /* 0x000000710b0d7810 */ /* 0x000fe40007ffe0ff */
[----:B----4-:R-:W-:Y:S02]  /*6b80*/  FSEL R30, R30, -INF , !P2 ;  /* 0xff8000001e1e7808 */ /* 0x010fe40005000000 */
[----:B------:R-:W-:Y:S01]  /*6b90*/  FSEL R44, R44, -INF , !P4 ;  /* 0xff8000002c2c7808 */ /* 0x000fe20006000000 */
[----:B------:R-:W3:Y:S01]  /*6ba0*/  MUFU.TANH R28, R28 ;  /* 0x0000001c001c7308 */ /* 0x000ee20000002400 */
[----:B-----5:R-:W-:-:S02]  /*6bb0*/  FSEL R29, R29, -INF , !P1 ;  /* 0xff8000001d1d7808 */ /* 0x020fc40004800000 */
[----:B------:R-:W-:Y:S02]  /*6bc0*/  FSEL R43, R12, -INF , !P3 ;  /* 0xff8000000c2b7808 */ /* 0x000fe40005800000 */
[CC--:B------:R-:W-:Y:S02]  /*6bd0*/  ISETP.GE.AND P2, PT, R13.reuse, R126.reuse, PT ;  /* 0x0000007e0d00720c */ /* 0x0c0fe40003f46270 */
[-C--:B------:R-:W-:Y:S01]  /*6be0*/  ISETP.GE.AND P4, PT, R13, R119.reuse, PT ;  /* 0x000000770d00720c */ /* 0x080fe20003f86270 */
[----:B------:R-:W4:Y:S01]  /*6bf0*/  MUFU.TANH R26, R26 ;  /* 0x0000001a001a7308 */ /* 0x000f220000002400 */
[C---:B------:R-:W-:Y:S02]  /*6c00*/  ISETP.GE.AND P1, PT, R11.reuse, R126, PT ;  /* 0x0000007e0b00720c */ /* 0x040fe40003f26270 */
[----:B------:R-:W-:Y:S02]  /*6c10*/  ISETP.GE.AND P3, PT, R11, R119, PT ;  /* 0x000000770b00720c */ /* 0x000fe40003f66270 */
[----:B------:R-:W-:-:S02]  /*6c20*/  LOP3.LUT R127, R8, 0x78, R127, 0xfe, !PT ;  /* 0x00000078087f7812 */ /* 0x000fc400078efe7f */
[----:B------:R-:W-:Y:S01]  /*6c30*/  IADD3 R11, R11, 0x79, RZ ;  /* 0x000000790b0b7810 */ /* 0x000fe20007ffe0ff */
[----:B------:R-:W5:Y:S01]  /*6c40*/  MUFU.TANH R23, R23 ;  /* 0x0000001700177308 */ /* 0x000f620000002400 */
[----:B-1----:R-:W-:Y:S02]  /*6c50*/  FSEL R25, R25, -INF , !P5 ;  /* 0xff80000019197808 */ /* 0x002fe40006800000 */
[----:B------:R-:W-:Y:S02]  /*6c60*/  FSEL R36, R36, -INF , !P2 ;  /* 0xff80000024247808 */ /* 0x000fe40005000000 */
[----:B--2---:R-:W-:Y:S02]  /*6c70*/  FSEL R24, R24, -INF , !P4 ;  /* 0xff80000018187808 */ /* 0x004fe40006000000 */
[----:B------:R-:W-:Y:S01]  /*6c80*/  FSEL R3, R3, -INF , !P1 ;  /* 0xff80000003037808 */ /* 0x000fe20004800000 */
[----:B------:R-:W1:Y:S01]  /*6c90*/  MUFU.TANH R21, R21 ;  /* 0x0000001500157308 */ /* 0x000e620000002400 */
[----:B------:R-:W-:Y:S01]  /*6ca0*/  BAR.SYNC.DEFER_BLOCKING 0x0 ;  /* 0x0000000000007b1d */ /* 0x000fe20000010000 */
[----:B------:R-:W-:-:S02]  /*6cb0*/  ISETP.GE.AND P5, PT, R127, R126, PT ;  /* 0x0000007e7f00720c */ /* 0x000fc40003fa6270 */
[-C--:B------:R-:W-:Y:S02]  /*6cc0*/  ISETP.GE.AND P2, PT, R127, R119.reuse, PT ;  /* 0x000000777f00720c */ /* 0x080fe40003f46270 */
[C---:B------:R-:W-:Y:S02]  /*6cd0*/  ISETP.GE.AND P4, PT, R11.reuse, R126, PT ;  /* 0x0000007e0b00720c */ /* 0x040fe40003f86270 */
[----:B------:R-:W-:Y:S02]  /*6ce0*/  ISETP.GE.AND P1, PT, R11, R119, PT ;  /* 0x000000770b00720c */ /* 0x000fe40003f26270 */
[----:B------:R-:W-:Y:S02]  /*6cf0*/  FSEL R11, R37, -INF , !P3 ;  /* 0xff800000250b7808 */ /* 0x000fe40005800000 */
[----:B---3--:R-:W-:Y:S02]  /*6d00*/  FSEL R28, R28, -INF , !P5 ;  /* 0xff8000001c1c7808 */ /* 0x008fe40006800000 */
[----:B----4-:R-:W-:-:S02]  /*6d10*/  FSEL R26, R26, -INF , !P4 ;  /* 0xff8000001a1a7808 */ /* 0x010fc40006000000 */
[----:B-----5:R-:W-:Y:S02]  /*6d20*/  FSEL R23, R23, -INF , !P2 ;  /* 0xff80000017177808 */ /* 0x020fe40005000000 */
[----:B-1----:R-:W-:Y:S01]  /*6d30*/  FSEL R21, R21, -INF , !P1 ;  /* 0xff80000015157808 */ /* 0x002fe20004800000 */
        /* <DEDUP_REMOVED lines=62> */
.L_x_4206:
[----:B------:R-:W-:-:S04]  /*7120*/  ULEA UR5, -UR6, URZ, 0x7 ;  /* 0x0000003f06057291 */ /* 0x000fc8000f8e393f */
[----:B------:R-:W-:Y:S02]  /*7130*/  USHF.R.S32.HI UR4, URZ, 0x1f, UR5 ;  /* 0x0000001f3f047899 */ /* 0x000fe40008011405 */
[----:B------:R-:W-:-:S04]  /*7140*/  MOV R8, UR5 ;  /* 0x0000000500087c02 */ /* 0x000fc80008000f00 */
[----:B------:R-:W-:Y:S02]  /*7150*/  MOV R12, UR4 ;  /* 0x00000004000c7c02 */ /* 0x000fe40008000f00 */
.L_x_4207:
[----:B------:R-:W-:Y:S01]  /*7160*/  IADD3 R8, P0, R107, R8, RZ ;  /* 0x000000086b087210 */ /* 0x000fe20007f1e0ff */
[----:B------:R-:W-:Y:S02]  /*7170*/  USHF.L.U32 UR7, UR6, 0x6, URZ ;  /* 0x0000000606077899 */ /* 0x000fe4000800063f */
[----:B------:R-:W-:Y:S02]  /*7180*/  UMOV UR5, 0x6 ;  /* 0x0000000600057882 */ /* 0x000fe40000000000 */
[----:B------:R-:W-:Y:S01]  /*7190*/  IMAD.X R12, R85, 0x1, R12, P0 ;  /* 0x00000001550c7824 */ /* 0x000fe200000e060c */
[C---:B------:R-:W-:Y:S01]  /*71a0*/  LEA R116, P0, R8.reuse, c[0x0][0x168], 0x1 ;  /* 0x00005a0008747a11 */ /* 0x040fe200078008ff */
[----:B------:R-:W-:Y:S02]  /*71b0*/  ULDC UR4, c[0x0][0x19c] ;  /* 0x0000670000047ab9 */ /* 0x000fe40000000800 */
        /* <DEDUP_REMOVED lines=18> */
.L_x_4205:
[----:B-1----:R-:W-:Y:S02]  /*72e0*/  FMNMX.FTZ R14, R2, R3, !PT ;  /* 0x00000003020e7209 */ /* 0x002fe40007810000 */
        /* <DEDUP_REMOVED lines=63> */
[----:B------:R-:W1:Y:S04]  /*76e0*/  SHFL.BFLY PT, R13, R14, 0x2, 0x1f ;  /* 0x0c401f000e0d7f89 */ /* 0x000e6800000e0000 */
[----:B------:R-:W2:Y:S01]  /*76f0*/  SHFL.BFLY PT, R12, R8, 0x2, 0x1f ;  /* 0x0c401f00080c7f89 */ /* 0x000ea200000e0000 */
[----:B-1----:R-:W-:Y:S02]  /*7700*/  FMNMX.FTZ R13, R14, R13, !PT ;  /* 0x0000000d0e0d7209 */ /* 0x002fe40007810000 */
        /* <DEDUP_REMOVED lines=11> */
[--C-:B------:R-:W-:Y:S01]  /*77c0*/  FFMA.FTZ R56, R10, c[0x0][0x23c], -R27.reuse ;  /* 0x00008f000a387a23 */ /* 0x100fe2000001081b */
[----:B------:R-:W-:Y:S01]  /*77d0*/  LDSM.16.MT88.4 R12, [R87+0x3000] ;  /* 0x00300000570c783b */ /* 0x000fe20000004200 */
[--C-:B------:R-:W-:Y:S01]  /*77e0*/  FFMA.FTZ R38, R9, c[0x0][0x23c], -R27.reuse ;  /* 0x00008f0009267a23 */ /* 0x100fe2000001081b */
[C---:B------:R-:W-:Y:S01]  /*77f0*/  FSETP.NEU.FTZ.AND P0, PT, R3.reuse, -INF , PT ;  /* 0xff8000000300780b */ /* 0x040fe20003f1d000 */
[----:B------:R-:W-:Y:S01]  /*7800*/  FMUL.FTZ R22, R3, c[0x0][0x23c] ;  /* 0x00008f0003167a20 */ /* 0x000fe20000410000 */
[----:B------:R-:W-:Y:S01]  /*7810*/  MUFU.EX2 R107, R107 ;  /* 0x0000006b006b7308 */ /* 0x000fe20000000800 */
[----:B------:R-:W-:-:S02]  /*7820*/  FFMA.FTZ R37, R7, c[0x0][0x23c], -R27 ;  /* 0x00008f0007257a23 */ /* 0x000fc4000001081b */
[----:B------:R-:W-:Y:S01]  /*7830*/  FMUL.FTZ R119, R119, c[0x0][0x23c] ;  /* 0x00008f0077777a20 */ /* 0x000fe20000410000 */
[----:B------:R-:W-:Y:S01]  /*7840*/  FSEL R22, R22, RZ, P0 ;  /* 0x000000ff16167208 */ /* 0x000fe20000000000 */
[--C-:B------:R-:W-:Y:S02]  /*7850*/  FFMA.FTZ R41, R134, c[0x0][0x23c], -R27.reuse ;  /* 0x00008f0086297a23 */ /* 0x100fe4000001081b */
[----:B------:R-:W-:Y:S01]  /*7860*/  FFMA.FTZ R40, R133, c[0x0][0x23c], -R27 ;  /* 0x00008f0085287a23 */ /* 0x000fe2000001081b */
[----:B------:R-:W1:Y:S01]  /*7870*/  MUFU.EX2 R56, R56 ;  /* 0x0000003800387308 */ /* 0x000e620000000800 */
[--C-:B------:R-:W-:Y:S02]  /*7880*/  FFMA.FTZ R54, R6, c[0x0][0x23c], -R22.reuse ;  /* 0x00008f0006367a23 */ /* 0x100fe40000010816 */
[--C-:B------:R-:W-:Y:S01]  /*7890*/  FFMA.FTZ R6, R5, c[0x0][0x23c], -R22.reuse ;  /* 0x00008f0005067a23 */ /* 0x100fe20000010816 */
[----:B------:R-:W-:Y:S01]  /*78a0*/  FSEL R5, R3, RZ, P0 ;  /* 0x000000ff03057208 */ /* 0x000fe20000000000 */
[----:B------:R-:W-:-:S02]  /*78b0*/  FFMA.FTZ R55, R11, c[0x0][0x23c], -R22 ;  /* 0x00008f000b377a23 */ /* 0x000fc40000010816 */
[----:B------:R-:W2:Y:S01]  /*78c0*/  LDSM.16.MT88.4 R8, [R86+0x3000] ;  /* 0x003000005608783b */ /* 0x000ea20000004200 */
[----:B------:R-:W-:Y:S01]  /*78d0*/  MUFU.EX2 R38, R38 ;  /* 0x0000002600267308 */ /* 0x000fe20000000800 */
[----:B------:R-:W-:Y:S02]  /*78e0*/  FADD.FTZ R0, R0, -R5 ;  /* 0x8000000500007221 */ /* 0x000fe40000010000 */
[--C-:B------:R-:W-:Y:S02]  /*78f0*/  FFMA.FTZ R85, R60, c[0x0][0x23c], -R22.reuse ;  /* 0x00008f003c557a23 */ /* 0x100fe40000010816 */
[----:B------:R-:W-:Y:S02]  /*7900*/  FMUL.FTZ R0, R0, c[0x0][0x23c] ;  /* 0x00008f0000007a20 */ /* 0x000fe40000410000 */
[----:B------:R-:W-:Y:S01]  /*7910*/  FFMA.FTZ R60, R59, c[0x0][0x23c], -R22 ;  /* 0x00008f003b3c7a23 */ /* 0x000fe20000010816 */
[----:B------:R-:W-:Y:S01]  /*7920*/  MUFU.EX2 R37, R37 ;  /* 0x0000002500257308 */ /* 0x000fe20000000800 */
[----:B------:R-:W-:-:S02]  /*7930*/  FFMA.FTZ R39, R39, c[0x0][0x23c], -R27 ;  /* 0x00008f0027277a23 */ /* 0x000fc4000001081b */
[--C-:B------:R-:W-:Y:S02]  /*7940*/  FFMA.FTZ R42, R132, c[0x0][0x23c], -R27.reuse ;  /* 0x00008f00842a7a23 */ /* 0x100fe4000001081b */
[--C-:B------:R-:W-:Y:S02]  /*7950*/  FFMA.FTZ R59, R53, c[0x0][0x23c], -R22.reuse ;  /* 0x00008f00353b7a23 */ /* 0x100fe40000010816 */
[----:B------:R-:W-:Y:S01]  /*7960*/  FFMA.FTZ R50, R131, c[0x0][0x23c], -R22 ;  /* 0x00008f0083327a23 */ /* 0x000fe20000010816 */
[----:B------:R3:W4:Y:S01]  /*7970*/  MUFU.EX2 R61, R0 ;  /* 0x00000000003d7308 */ /* 0x0007220000000800 */
[--C-:B------:R-:W-:Y:S02]  /*7980*/  FFMA.FTZ R51, R49, c[0x0][0x23c], -R27.reuse ;  /* 0x00008f0031337a23 */ /* 0x100fe4000001081b */
[--C-:B------:R-:W-:Y:S02]  /*7990*/  FFMA.FTZ R53, R130, c[0x0][0x23c], -R27.reuse ;  /* 0x00008f0082357a23 */ /* 0x100fe4000001081b */
[----:B------:R-:W-:-:S02]  /*79a0*/  FFMA.FTZ R52, R52, c[0x0][0x23c], -R27 ;  /* 0x00008f0034347a23 */ /* 0x000fc4000001081b */
[----:B------:R-:W-:Y:S01]  /*79b0*/  FFMA.FTZ R45, R129, c[0x0][0x23c], -R27 ;  /* 0x00008f00812d7a23 */ /* 0x000fe2000001081b */
[----:B------:R-:W-:Y:S01]  /*79c0*/  MUFU.EX2 R55, R55 ;  /* 0x0000003700377308 */ /* 0x000fe20000000800 */
[--C-:B------:R-:W-:Y:S02]  /*79d0*/  FFMA.FTZ R90, R90, c[0x0][0x23c], -R22.reuse ;  /* 0x00008f005a5a7a23 */ /* 0x100fe40000010816 */
[--C-:B------:R-:W-:Y:S02]  /*79e0*/  FFMA.FTZ R58, R58, c[0x0][0x23c], -R22.reuse ;  /* 0x00008f003a3a7a23 */ /* 0x100fe40000010816 */
[--C-:B------:R-:W-:Y:S02]  /*79f0*/  FFMA.FTZ R49, R128, c[0x0][0x23c], -R22.reuse ;  /* 0x00008f0080317a23 */ /* 0x100fe40000010816 */
[--C-:B------:R-:W-:Y:S01]  /*7a00*/  FFMA.FTZ R47, R123, c[0x0][0x23c], -R22.reuse ;  /* 0x00008f007b2f7a23 */ /* 0x100fe20000010816 */
[----:B------:R-:W5:Y:S01]  /*7a10*/  MUFU.EX2 R54, R54 ;  /* 0x0000003600367308 */ /* 0x000f620000000800 */
[----:B---3--:R-:W-:Y:S01]  /*7a20*/  FFMA.FTZ R0, R4, c[0x0][0x23c], -R22 ;  /* 0x00008f0004007a23 */ /* 0x008fe20000010816 */
[----:B-1----:R-:W-:Y:S01]  /*7a30*/  F2FP.BF16.PACK_AB R4, R56, R107 ;  /* 0x0000006b3804723e */ /* 0x002fe200000010ff */
[----:B----4-:R-:W-:-:S02]  /*7a40*/  FMUL.FTZ R74, R74, R61 ;  /* 0x0000003d4a4a7220 */ /* 0x010fc40000410000 */
[-C--:B------:R-:W-:Y:S02]  /*7a50*/  FMUL.FTZ R75, R75, R61.reuse ;  /* 0x0000003d4b4b7220 */ /* 0x080fe40000410000 */
[-C--:B------:R-:W-:Y:S01]  /*7a60*/  FMUL.FTZ R70, R70, R61.reuse ;  /* 0x0000003d46467220 */ /* 0x080fe20000410000 */
[----:B------:R1:W-:Y:S01]  /*7a70*/  MUFU.EX2 R2, R6 ;  /* 0x0000000600027308 */ /* 0x0003e20000000800 */
[-C--:B------:R-:W-:Y:S02]  /*7a80*/  FMUL.FTZ R71, R71, R61.reuse ;  /* 0x0000003d47477220 */ /* 0x080fe40000410000 */
[-C--:B------:R-:W-:Y:S02]  /*7a90*/  FMUL.FTZ R82, R82, R61.reuse ;  /* 0x0000003d52527220 */ /* 0x080fe40000410000 */
[-C--:B------:R-:W-:Y:S02]  /*7aa0*/  FMUL.FTZ R83, R83, R61.reuse ;  /* 0x0000003d53537220 */ /* 0x080fe40000410000 */
[----:B------:R-:W-:Y:S01]  /*7ab0*/  FMUL.FTZ R78, R78, R61 ;  /* 0x0000003d4e4e7220 */ /* 0x000fe20000410000 */
[----:B------:R-:W3:Y:S01]  /*7ac0*/  MUFU.EX2 R119, R119 ;  /* 0x0000007700777308 */ /* 0x000ee20000000800 */
[----:B-----5:R-:W-:Y:S01]  /*7ad0*/  F2FP.BF16.PACK_AB R5, R54, R55 ;  /* 0x000000373605723e */ /* 0x020fe200000010ff */
[----:B------:R-:W-:-:S02]  /*7ae0*/  FMUL.FTZ R79, R79, R61 ;  /* 0x0000003d4f4f7220 */ /* 0x000fc40000410000 */
[--C-:B------:R-:W-:Y:S02]  /*7af0*/  FFMA.FTZ R99, R99, c[0x0][0x23c], -R27.reuse ;  /* 0x00008f0063637a23 */ /* 0x100fe4000001081b */
[--C-:B------:R-:W-:Y:S02]  /*7b00*/  FFMA.FTZ R95, R122, c[0x0][0x23c], -R27.reuse ;  /* 0x00008f007a5f7a23 */ /* 0x100fe4000001081b */
[----:B------:R-:W4:Y:S01]  /*7b10*/  MUFU.EX2 R0, R0 ;  /* 0x0000000000007308 */ /* 0x000f220000000800 */
[----:B-1----:R-:W-:Y:S01]  /*7b20*/  F2FP.BF16.PACK_AB R6, R37, R38 ;  /* 0x000000262506723e */ /* 0x002fe200000010ff */
[--C-:B------:R-:W-:Y:S02]  /*7b30*/  FFMA.FTZ R92, R121, c[0x0][0x23c], -R27.reuse ;  /* 0x00008f00795c7a23 */ /* 0x100fe4000001081b */
[----:B------:R-:W-:Y:S02]  /*7b40*/  FFMA.FTZ R91, R91, c[0x0][0x23c], -R27 ;  /* 0x00008f005b5b7a23 */ /* 0x000fe4000001081b */
[----:B------:R-:W-:-:S02]  /*7b50*/  FFMA.FTZ R94, R120, c[0x0][0x23c], -R22 ;  /* 0x00008f00785e7a23 */ /* 0x000fc40000010816 */
[-C--:B---3--:R-:W-:Y:S01]  /*7b60*/  FMUL.FTZ R72, R72, R119.reuse ;  /* 0x0000007748487220 */ /* 0x088fe20000410000 */
[----:B------:R-:W-:Y:S01]  /*7b70*/  MUFU.EX2 R41, R41 ;  /* 0x0000002900297308 */ /* 0x000fe20000000800 */
[-C--:B------:R-:W-:Y:S02]  /*7b80*/  FMUL.FTZ R73, R73, R119.reuse ;  /* 0x0000007749497220 */ /* 0x080fe40000410000 */
[-C--:B------:R-:W-:Y:S02]  /*7b90*/  FMUL.FTZ R68, R68, R119.reuse ;  /* 0x0000007744447220 */ /* 0x080fe40000410000 */
[-C--:B------:R-:W-:Y:S01]  /*7ba0*/  FMUL.FTZ R69, R69, R119.reuse ;  /* 0x0000007745457220 */ /* 0x080fe20000410000 */
[----:B----4-:R-:W-:Y:S01]  /*7bb0*/  F2FP.BF16.PACK_AB R7, R0, R2 ;  /* 0x000000020007723e */ /* 0x010fe200000010ff */
[-C--:B------:R-:W-:Y:S01]  /*7bc0*/  FMUL.FTZ R80, R80, R119.reuse ;  /* 0x0000007750507220 */ /* 0x080fe20000410000 */
[----:B------:R-:W1:Y:S01]  /*7bd0*/  MUFU.EX2 R40, R40 ;  /* 0x0000002800287308 */ /* 0x000e620000000800 */
[----:B------:R-:W-:-:S02]  /*7be0*/  FMUL.FTZ R81, R81, R119 ;  /* 0x0000007751517220 */ /* 0x000fc40000410000 */
[-C--:B------:R-:W-:Y:S02]  /*7bf0*/  FMUL.FTZ R76, R76, R119.reuse ;  /* 0x000000774c4c7220 */ /* 0x080fe40000410000 */
[C---:B--2---:R-:W-:Y:S01]  /*7c00*/  HMMA.16816.F32.BF16 R72, R4.reuse, R8, R72 ;  /* 0x000000080448723c */ /* 0x044fe20000041848 */
[-C--:B------:R-:W-:Y:S02]  /*7c10*/  FMUL.FTZ R77, R77, R119.reuse ;  /* 0x000000774d4d7220 */ /* 0x080fe40000410000 */
[----:B------:R-:W-:Y:S01]  /*7c20*/  MUFU.EX2 R39, R39 ;  /* 0x0000002700277308 */ /* 0x000fe20000000800 */
[--C-:B------:R-:W-:Y:S02]  /*7c30*/  FFMA.FTZ R98, R98, c[0x0][0x23c], -R22.reuse ;  /* 0x00008f0062627a23 */ /* 0x100fe40000010816 */
[--C-:B------:R-:W-:Y:S02]  /*7c40*/  FFMA.FTZ R96, R96, c[0x0][0x23c], -R22.reuse ;  /* 0x00008f0060607a23 */ /* 0x100fe40000010816 */
[----:B------:R-:W-:Y:S01]  /*7c50*/  HMMA.16816.F32.BF16 R68, R4, R10, R68 ;  /* 0x0000000a0444723c */ /* 0x000fe20000041844 */
[----:B------:R-:W2:Y:S01]  /*7c60*/  LDSM.16.MT88.4 R8, [R87+0x3400] ;  /* 0x003400005708783b */ /* 0x000ea20000004200 */
[----:B------:R-:W-:Y:S01]  /*7c70*/  FFMA.FTZ R93, R97, c[0x0][0x23c], -R22 ;  /* 0x00008f00615d7a23 */ /* 0x000fe20000010816 */
[----:B------:R-:W3:Y:S01]  /*7c80*/  MUFU.EX2 R42, R42 ;  /* 0x0000002a002a7308 */ /* 0x000ee20000000800 */
[----:B------:R-:W-:-:S02]  /*7c90*/  FFMA.FTZ R125, R125, R119, R107 ;  /* 0x000000777d7d7223 */ /* 0x000fc4000001006b */
[--C-:B------:R-:W-:Y:S02]  /*7ca0*/  FFMA.FTZ R107, R89, c[0x0][0x23c], -R27.reuse ;  /* 0x00008f00596b7a23 */ /* 0x100fe4000001081b */
[C---:B------:R-:W-:Y:S01]  /*7cb0*/  HMMA.16816.F32.BF16 R80, R4.reuse, R12, R80 ;  /* 0x0000000c0450723c */ /* 0x040fe20000041850 */
[--C-:B------:R-:W-:Y:S02]  /*7cc0*/  FFMA.FTZ R119, R62, c[0x0][0x23c], -R27.reuse ;  /* 0x00008f003e777a23 */ /* 0x100fe4000001081b */
[----:B------:R-:W-:Y:S01]  /*7cd0*/  MUFU.EX2 R85, R85 ;  /* 0x0000005500557308 */ /* 0x000fe20000000800 */
[--C-:B------:R-:W-:Y:S02]  /*7ce0*/  FFMA.FTZ R97, R63, c[0x0][0x23c], -R27.reuse ;  /* 0x00008f003f617a23 */ /* 0x100fe4000001081b */
[--C-:B------:R-:W-:Y:S02]  /*7cf0*/  FFMA.FTZ R89, R65, c[0x0][0x23c], -R27.reuse ;  /* 0x00008f0041597a23 */ /* 0x100fe4000001081b */
[----:B------:R-:W-:Y:S01]  /*7d00*/  HMMA.16816.F32.BF16 R76, R4, R14, R76 ;  /* 0x0000000e044c723c */ /* 0x000fe2000004184c */
[----:B------:R-:W4:Y:S01]  /*7d10*/  LDSM.16.MT88.4 R12, [R86+0x3400] ;  /* 0x00340000560c783b */ /* 0x000f220000004200 */
[--C-:B------:R-:W-:Y:S01]  /*7d20*/  FFMA.FTZ R62, R84, c[0x0][0x23c], -R27.reuse ;  /* 0x00008f00543e7a23 */ /* 0x100fe2000001081b */
[----:B------:R-:W5:Y:S01]  /*7d30*/  MUFU.EX2 R60, R60 ;  /* 0x0000003c003c7308 */ /* 0x000f620000000800 */
[----:B------:R-:W-:-:S02]  /*7d40*/  FFMA.FTZ R65, R66, c[0x0][0x23c], -R27 ;  /* 0x00008f0042417a23 */ /* 0x000fc4000001081b */
[--C-:B------:R-:W-:Y:S01]  /*7d50*/  FFMA.FTZ R63, R67, c[0x0][0x23c], -R27.reuse ;  /* 0x00008f00433f7a23 */ /* 0x100fe2000001081b */
[----:B-1----:R-:W-:Y:S01]  /*7d60*/  F2FP.BF16.PACK_AB R4, R40, R41 ;  /* 0x000000292804723e */ /* 0x002fe200000010ff */
[--C-:B------:R-:W-:Y:S01]  /*7d70*/  FFMA.FTZ R84, R48, c[0x0][0x23c], -R22.reuse ;  /* 0x00008f0030547a23 */ /* 0x100fe20000010816 */
[----:B---3--:R-:W-:Y:S01]  /*7d80*/  F2FP.BF16.PACK_AB R6, R42, R39 ;  /* 0x000000272a06723e */ /* 0x008fe200000010ff */
[----:B------:R-:W-:Y:S01]  /*7d90*/  FFMA.FTZ R120, R57, c[0x0][0x23c], -R27 ;  /* 0x00008f0039787a23 */ /* 0x000fe2000001081b */
[----:B------:R-:W-:Y:S01]  /*7da0*/  MUFU.EX2 R59, R59 ;  /* 0x0000003b003b7308 */ /* 0x000fe20000000800 */
[--C-:B------:R-:W-:Y:S02]  /*7db0*/  FFMA.FTZ R66, R18, c[0x0][0x23c], -R22.reuse ;  /* 0x00008f0012427a23 */ /* 0x100fe40000010816 */
[--C-:B------:R-:W-:Y:S02]  /*7dc0*/  FFMA.FTZ R67, R17, c[0x0][0x23c], -R22.reuse ;  /* 0x00008f0011437a23 */ /* 0x100fe40000010816 */
[----:B------:R-:W-:-:S02]  /*7dd0*/  FFMA.FTZ R48, R19, c[0x0][0x23c], -R22 ;  /* 0x00008f0013307a23 */ /* 0x000fc40000010816 */
[----:B------:R-:W-:Y:S01]  /*7de0*/  FFMA.FTZ R55, R124, R61, R55 ;  /* 0x0000003d7c377223 */ /* 0x000fe20000010037 */
[----:B------:R-:W1:Y:S01]  /*7df0*/  MUFU.EX2 R50, R50 ;  /* 0x0000003200327308 */ /* 0x000e620000000800 */
[----:B-----5:R-:W-:Y:S01]  /*7e00*/  F2FP.BF16.PACK_AB R5, R60, R85 ;  /* 0x000000553c05723e */ /* 0x020fe200000010ff */
[----:B------:R-:W-:Y:S02]  /*7e10*/  FADD.FTZ R125, R56, R125 ;  /* 0x0000007d387d7221 */ /* 0x000fe40000010000 */
[----:B------:R-:W-:Y:S02]  /*7e20*/  FADD.FTZ R56, R54, R55 ;  /* 0x0000003736387221 */ /* 0x000fe40000010000 */
[----:B------:R-:W-:Y:S02]  /*7e30*/  FFMA.FTZ R54, R16, c[0x0][0x23c], -R22 ;  /* 0x00008f0010367a23 */ /* 0x000fe40000010816 */
[----:B------:R-:W3:Y:S01]  /*7e40*/  MUFU.EX2 R53, R53 ;  /* 0x0000003500357308 */ /* 0x000ee20000000800 */
[----:B------:R-:W-:Y:S01]  /*7e50*/  LDSM.16.MT88.4 R16, [R87+0x4400] ;  /* 0x004400005710783b */ /* 0x000fe20000004200 */
[----:B------:R-:W-:-:S02]  /*7e60*/  FADD.FTZ R125, R38, R125 ;  /* 0x0000007d267d7221 */ /* 0x000fc40000010000 */
[----:B------:R-:W-:Y:S02]  /*7e70*/  FADD.FTZ R56, R2, R56 ;  /* 0x0000003802387221 */ /* 0x000fe40000010000 */
[--C-:B------:R-:W-:Y:S01]  /*7e80*/  FFMA.FTZ R2, R32, c[0x0][0x23c], -R22.reuse ;  /* 0x00008f0020027a23 */ /* 0x100fe20000010816 */
[----:B-1----:R-:W-:Y:S01]  /*7e90*/  F2FP.BF16.PACK_AB R7, R50, R59 ;  /* 0x0000003b3207723e */ /* 0x002fe200000010ff */
[----:B------:R-:W1:Y:S01]  /*7ea0*/  MUFU.EX2 R52, R52 ;  /* 0x0000003400347308 */ /* 0x000e620000000800 */
[--C-:B------:R-:W-:Y:S02]  /*7eb0*/  FFMA.FTZ R55, R33, c[0x0][0x23c], -R22.reuse ;  /* 0x00008f0021377a23 */ /* 0x100fe40000010816 */
[--C-:B------:R-:W-:Y:S02]  /*7ec0*/  FFMA.FTZ R34, R34, c[0x0][0x23c], -R22.reuse ;  /* 0x00008f0022227a23 */ /* 0x100fe40000010816 */
[----:B------:R-:W-:Y:S01]  /*7ed0*/  FFMA.FTZ R35, R35, c[0x0][0x23c], -R22 ;  /* 0x00008f0023237a23 */ /* 0x000fe20000010816 */
[----:B--2---:R-:W-:Y:S01]  /*7ee0*/  HMMA.16816.F32.BF16 R80, R4, R8, R80 ;  /* 0x000000080450723c */ /* 0x004fe20000041850 */
[----:B------:R-:W-:Y:S01]  /*7ef0*/  FADD.FTZ R37, R37, R125 ;  /* 0x0000007d25257221 */ /* 0x000fe20000010000 */
[----:B------:R-:W-:Y:S01]  /*7f00*/  MUFU.EX2 R45, R45 ;  /* 0x0000002d002d7308 */ /* 0x000fe20000000800 */
        /* <DEDUP_REMOVED lines=14> */
[----:B---3--:R-:W-:Y:S01]  /*7ff0*/  FADD.FTZ R42, R53, R42 ;  /* 0x0000002a352a7221 */ /* 0x008fe20000010000 */
[----:B------:R-:W-:Y:S01]  /*8000*/  HMMA.16816.F32.BF16 R68, R4, R14, R68 ;  /* 0x0000000e0444723c */ /* 0x000fe20000041844 */
[----:B------:R-:W3:Y:S01]  /*8010*/  LDSM.16.MT88.4 R12, [R86+0x3800] ;  /* 0x00380000560c783b */ /* 0x000ee20000004200 */
[----:B------:R-:W4:Y:S01]  /*8020*/  MUFU.EX2 R58, R58 ;  /* 0x0000003a003a7308 */ /* 0x000f220000000800 */
[--C-:B------:R-:W-:Y:S02]  /*8030*/  FFMA.FTZ R57, R88, c[0x0][0x23c], -R27.reuse ;  /* 0x00008f0058397a23 */ /* 0x100fe4000001081b */
[--C-:B------:R-:W-:Y:S02]  /*8040*/  FFMA.FTZ R64, R64, c[0x0][0x23c], -R27.reuse ;  /* 0x00008f0040407a23 */ /* 0x100fe4000001081b */
[----:B-1----:R-:W-:Y:S01]  /*8050*/  F2FP.BF16.PACK_AB R4, R52, R53 ;  /* 0x000000353404723e */ /* 0x002fe200000010ff */
[--C-:B------:R-:W-:Y:S01]  /*8060*/  FFMA.FTZ R46, R46, c[0x0][0x23c], -R27.reuse ;  /* 0x00008f002e2e7a23 */ /* 0x100fe2000001081b */
[----:B-----5:R-:W-:Y:S01]  /*8070*/  F2FP.BF16.PACK_AB R6, R51, R45 ;  /* 0x0000002d3306723e */ /* 0x020fe200000010ff */
[----:B------:R-:W1:Y:S01]  /*8080*/  MUFU.EX2 R49, R49 ;  /* 0x0000003100317308 */ /* 0x000e620000000800 */
[----:B------:R-:W-:-:S02]  /*8090*/  FFMA.FTZ R44, R44, c[0x0][0x23c], -R27 ;  /* 0x00008f002c2c7a23 */ /* 0x000fc4000001081b */
[--C-:B------:R-:W-:Y:S02]  /*80a0*/  FFMA.FTZ R30, R30, c[0x0][0x23c], -R22.reuse ;  /* 0x00008f001e1e7a23 */ /* 0x100fe40000010816 */
[----:B------:R-:W-:Y:S02]  /*80b0*/  FFMA.FTZ R29, R29, c[0x0][0x23c], -R22 ;  /* 0x00008f001d1d7a23 */ /* 0x000fe40000010816 */
[----:B------:R-:W-:Y:S01]  /*80c0*/  FADD.FTZ R52, R52, R42 ;  /* 0x0000002a34347221 */ /* 0x000fe20000010000 */
[----:B------:R-:W5:Y:S01]  /*80d0*/  MUFU.EX2 R47, R47 ;  /* 0x0000002f002f7308 */ /* 0x000f620000000800 */
[----:B----4-:R-:W-:Y:S01]  /*80e0*/  F2FP.BF16.PACK_AB R5, R58, R90 ;  /* 0x0000005a3a05723e */ /* 0x010fe200000010ff */
[----:B------:R-:W-:Y:S02]  /*80f0*/  FADD.FTZ R90, R90, R59 ;  /* 0x0000003b5a5a7221 */ /* 0x000fe40000010000 */
[----:B------:R-:W-:Y:S02]  /*8100*/  FADD.FTZ R52, R45, R52 ;  /* 0x000000342d347221 */ /* 0x000fe40000010000 */
[----:B------:R-:W-:-:S02]  /*8110*/  FADD.FTZ R90, R58, R90 ;  /* 0x0000005a3a5a7221 */ /* 0x000fc40000010000 */
[----:B------:R-:W-:Y:S01]  /*8120*/  MUFU.EX2 R99, R99 ;  /* 0x0000006300637308 */ /* 0x000fe20000000800 */
[----:B------:R-:W-:Y:S02]  /*8130*/  FADD.FTZ R52, R51, R52 ;  /* 0x0000003433347221 */ /* 0x000fe40000010000 */
[----:B-1----:R-:W-:Y:S02]  /*8140*/  FADD.FTZ R90, R49, R90 ;  /* 0x0000005a315a7221 */ /* 0x002fe40000010000 */
[--C-:B------:R-:W-:Y:S02]  /*8150*/  FFMA.FTZ R43, R43, c[0x0][0x23c], -R27.reuse ;  /* 0x00008f002b2b7a23 */ /* 0x100fe4000001081b */
[----:B------:R-:W-:Y:S01]  /*8160*/  FFMA.FTZ R33, R36, c[0x0][0x23c], -R27 ;  /* 0x00008f0024217a23 */ /* 0x000fe2000001081b */
[C---:B-----5:R-:W-:Y:S01]  /*8170*/  F2FP.BF16.PACK_AB R7, R47.reuse, R49 ;  /* 0x000000312f07723e */ /* 0x060fe200000010ff */
[----:B------:R-:W1:Y:S01]  /*8180*/  MUFU.EX2 R95, R95 ;  /* 0x0000005f005f7308 */ /* 0x000e620000000800 */
[----:B------:R-:W-:-:S02]  /*8190*/  FADD.FTZ R47, R47, R90 ;  /* 0x0000005a2f2f7221 */ /* 0x000fc40000010000 */
[--C-:B------:R-:W-:Y:S02]  /*81a0*/  FFMA.FTZ R28, R28, c[0x0][0x23c], -R27.reuse ;  /* 0x00008f001c1c7a23 */ /* 0x100fe4000001081b */
[----:B------:R-:W-:Y:S01]  /*81b0*/  FFMA.FTZ R125, R26, c[0x0][0x23c], -R27 ;  /* 0x00008f001a7d7a23 */ /* 0x000fe2000001081b */
[C---:B--2---:R-:W-:Y:S01]  /*81c0*/  HMMA.16816.F32.BF16 R80, R4.reuse, R8, R80 ;  /* 0x000000080450723c */ /* 0x044fe20000041850 */
[--C-:B------:R-:W-:Y:S01]  /*81d0*/  FFMA.FTZ R25, R25, c[0x0][0x23c], -R22.reuse ;  /* 0x00008f0019197a23 */ /* 0x100fe20000010816 */
[----:B------:R-:W-:Y:S01]  /*81e0*/  MUFU.EX2 R92, R92 ;  /* 0x0000005c005c7308 */ /* 0x000fe20000000800 */
[--C-:B------:R-:W-:Y:S02]  /*81f0*/  FFMA.FTZ R24, R24, c[0x0][0x23c], -R22.reuse ;  /* 0x00008f0018187a23 */ /* 0x100fe40000010816 */
[--C-:B------:R-:W-:Y:S02]  /*8200*/  FFMA.FTZ R23, R23, c[0x0][0x23c], -R22.reuse ;  /* 0x00008f0017177a23 */ /* 0x100fe40000010816 */
[----:B------:R-:W-:Y:S01]  /*8210*/  FFMA.FTZ R124, R21, c[0x0][0x23c], -R22 ;  /* 0x00008f00157c7a23 */ /* 0x000fe20000010816 */
[C---:B------:R-:W-:Y:S01]  /*8220*/  HMMA.16816.F32.BF16 R76, R4.reuse, R10, R76 ;  /* 0x0000000a044c723c */ /* 0x040fe2000004184c */
[----:B------:R-:W2:Y:S01]  /*8230*/  LDSM.16.MT88.4 R8, [R87+0x3c00] ;  /* 0x003c00005708783b */ /* 0x000ea20000004200 */
[----:B------:R-:W4:Y:S06]  /*8240*/  MUFU.EX2 R91, R91 ;  /* 0x0000005b005b7308 */ /* 0x000f2c0000000800 */
[C---:B---3--:R-:W-:Y:S02]  /*8250*/  HMMA.16816.F32.BF16 R72, R4.reuse, R12, R72 ;  /* 0x0000000c0448723c */ /* 0x048fe40000041848 */
[----:B------:R-:W3:Y:S06]  /*8260*/  MUFU.EX2 R94, R94 ;  /* 0x0000005e005e7308 */ /* 0x000eec0000000800 */
[----:B------:R-:W-:Y:S01]  /*8270*/  HMMA.16816.F32.BF16 R68, R4, R14, R68 ;  /* 0x0000000e0444723c */ /* 0x000fe20000041844 */
[----:B------:R-:W-:Y:S01]  /*8280*/  LDSM.16.MT88.4 R12, [R87+0x4000] ;  /* 0x00400000570c783b */ /* 0x000fe20000004200 */
[----:B------:R-:W5:Y:S05]  /*8290*/  MUFU.EX2 R98, R98 ;  /* 0x0000006200627308 */ /* 0x000f6a0000000800 */
[----:B-1----:R-:W-:Y:S01]  /*82a0*/  F2FP.BF16.PACK_AB R4, R95, R99 ;  /* 0x000000635f04723e */ /* 0x002fe200000010ff */
[----:B------:R-:W-:Y:S01]  /*82b0*/  FADD.FTZ R99, R99, R52 ;  /* 0x0000003463637221 */ /* 0x000fe20000010000 */
[----:B----4-:R-:W-:Y:S01]  /*82c0*/  F2FP.BF16.PACK_AB R6, R91, R92 ;  /* 0x0000005c5b06723e */ /* 0x010fe200000010ff */
[----:B------:R-:W-:Y:S01]  /*82d0*/  MUFU.EX2 R96, R96 ;  /* 0x0000006000607308 */ /* 0x000fe20000000800 */
[----:B---3--:R-:W-:-:S02]  /*82e0*/  FADD.FTZ R47, R94, R47 ;  /* 0x0000002f5e2f7221 */ /* 0x008fc40000010000 */
[----:B------:R-:W-:-:S04]  /*82f0*/  FADD.FTZ R99, R95, R99 ;  /* 0x000000635f637221 */ /* 0x000fc80000010000 */
[----:B------:R-:W-:Y:S01]  /*8300*/  FADD.FTZ R99, R92, R99 ;  /* 0x000000635c637221 */ /* 0x000fe20000010000 */
        /* <DEDUP_REMOVED lines=9> */
[C---:B--2---:R-:W-:Y:S01]  /*83a0*/  HMMA.16816.F32.BF16 R80, R4.reuse, R8, R80 ;  /* 0x000000080450723c */ /* 0x044fe20000041850 */
[----:B---3--:R-:W-:Y:S01]  /*83b0*/  FADD.FTZ R91, R107, R91 ;  /* 0x0000005b6b5b7221 */ /* 0x008fe20000010000 */
[----:B------:R-:W-:Y:S06]  /*83c0*/  MUFU.EX2 R97, R97 ;  /* 0x0000006100617308 */ /* 0x000fec0000000800 */
[C---:B------:R-:W-:Y:S01]  /*83d0*/  HMMA.16816.F32.BF16 R76, R4.reuse, R10, R76 ;  /* 0x0000000a044c723c */ /* 0x040fe2000004184c */
[----:B------:R-:W2:Y:S01]  /*83e0*/  LDSM.16.MT88.4 R8, [R86+0x3c00] ;  /* 0x003c00005608783b */ /* 0x000ea20000004200 */
[----:B------:R-:W-:Y:S08]  /*83f0*/  MUFU.EX2 R119, R119 ;  /* 0x0000007700777308 */ /* 0x000ff00000000800 */
[----:B------:R-:W-:Y:S08]  /*8400*/  MUFU.EX2 R84, R84 ;  /* 0x0000005400547308 */ /* 0x000ff00000000800 */
[----:B------:R-:W3:Y:S08]  /*8410*/  MUFU.EX2 R66, R66 ;  /* 0x0000004200427308 */ /* 0x000ef00000000800 */
[----:B------:R-:W-:Y:S08]  /*8420*/  MUFU.EX2 R67, R67 ;  /* 0x0000004300437308 */ /* 0x000ff00000000800 */
[----:B------:R-:W4:Y:S01]  /*8430*/  MUFU.EX2 R48, R48 ;  /* 0x0000003000307308 */ /* 0x000f220000000800 */
[C---:B--2---:R-:W-:Y:S07]  /*8440*/  HMMA.16816.F32.BF16 R72, R4.reuse, R8, R72 ;  /* 0x000000080448723c */ /* 0x044fee0000041848 */
[----:B------:R-:W2:Y:S01]  /*8450*/  MUFU.EX2 R89, R89 ;  /* 0x0000005900597308 */ /* 0x000ea20000000800 */
[----:B------:R-:W-:Y:S01]  /*8460*/  HMMA.16816.F32.BF16 R68, R4, R10, R68 ;  /* 0x0000000a0444723c */ /* 0x000fe20000041844 */
[----:B------:R-:W5:Y:S06]  /*8470*/  LDSM.16.MT88.4 R8, [R86+0x4000] ;  /* 0x004000005608783b */ /* 0x000f6c0000004200 */
[----:B------:R-:W-:Y:S01]  /*8480*/  MUFU.EX2 R65, R65 ;  /* 0x0000004100417308 */ /* 0x000fe20000000800 */
[C---:B-1----:R-:W-:Y:S01]  /*8490*/  F2FP.BF16.PACK_AB R4, R120.reuse, R107 ;  /* 0x0000006b7804723e */ /* 0x042fe200000010ff */
[----:B------:R-:W-:Y:S01]  /*84a0*/  FADD.FTZ R120, R120, R91 ;  /* 0x0000005b78787221 */ /* 0x000fe20000010000 */
[----:B---3--:R-:W-:-:S05]  /*84b0*/  F2FP.BF16.PACK_AB R5, R66, R84 ;  /* 0x000000544205723e */ /* 0x008fca00000010ff */
        /* <DEDUP_REMOVED lines=8> */
[----:B------:R-:W-:Y:S01]  /*8540*/  HMMA.16816.F32.BF16 R80, R4, R12, R80 ;  /* 0x0000000c0450723c */ /* 0x000fe20000041850 */
[----:B------:R-:W-:-:S02]  /*8550*/  FADD.FTZ R67, R67, R84 ;  /* 0x0000005443437221 */ /* 0x000fc40000010000 */
[----:B--2---:R-:W-:Y:S02]  /*8560*/  FADD.FTZ R119, R89, R119 ;  /* 0x0000007759777221 */ /* 0x004fe40000010000 */
[----:B------:R-:W-:Y:S01]  /*8570*/  FADD.FTZ R67, R48, R67 ;  /* 0x0000004330437221 */ /* 0x000fe20000010000 */
[----:B------:R-:W1:Y:S02]  /*8580*/  MUFU.EX2 R54, R54 ;  /* 0x0000003600367308 */ /* 0x000e640000000800 */
[C---:B------:R-:W-:Y:S01]  /*8590*/  HMMA.16816.F32.BF16 R76, R4.reuse, R14, R76 ;  /* 0x0000000e044c723c */ /* 0x040fe2000004184c */
[----:B------:R-:W2:Y:S05]  /*85a0*/  LDSM.16.MT88.4 R12, [R86+0x4400] ;  /* 0x00440000560c783b */ /* 0x000eaa0000004200 */
[----:B------:R-:W3:Y:S02]  /*85b0*/  MUFU.EX2 R55, R55 ;  /* 0x0000003700377308 */ /* 0x000ee40000000800 */
[C---:B-----5:R-:W-:Y:S06]  /*85c0*/  HMMA.16816.F32.BF16 R72, R4.reuse, R8, R72 ;  /* 0x000000080448723c */ /* 0x060fec0000041848 */
[----:B------:R-:W4:Y:S01]  /*85d0*/  MUFU.EX2 R34, R34 ;  /* 0x0000002200227308 */ /* 0x000f220000000800 */
[----:B-1----:R-:W-:Y:S01]  /*85e0*/  FADD.FTZ R67, R54, R67 ;  /* 0x0000004336437221 */ /* 0x002fe20000010000 */
[----:B------:R-:W-:Y:S06]  /*85f0*/  HMMA.16816.F32.BF16 R68, R4, R10, R68 ;  /* 0x0000000a0444723c */ /* 0x000fec0000041844 */
[----:B------:R-:W1:Y:S01]  /*8600*/  MUFU.EX2 R35, R35 ;  /* 0x0000002300237308 */ /* 0x000e620000000800 */
[----:B------:R-:W5:Y:S01]  /*8610*/  LDSM.16.MT88.4 R8, [R87+0x4800] ;  /* 0x004800005708783b */ /* 0x000f620000004200 */
[C---:B------:R-:W-:Y:S01]  /*8620*/  F2FP.BF16.PACK_AB R4, R65.reuse, R89 ;  /* 0x000000594104723e */ /* 0x040fe200000010ff */
[----:B------:R-:W-:Y:S01]  /*8630*/  FADD.FTZ R65, R65, R119 ;  /* 0x0000007741417221 */ /* 0x000fe20000010000 */
[----:B---3--:R-:W-:-:S04]  /*8640*/  F2FP.BF16.PACK_AB R5, R55, R54 ;  /* 0x000000363705723e */ /* 0x008fc800000010ff */
[----:B------:R3:W2:Y:S01]  /*8650*/  MUFU.EX2 R0, R2 ;  /* 0x0000000200007308 */ /* 0x0006a20000000800 */
[----:B------:R-:W-:Y:S01]  /*8660*/  F2FP.BF16.PACK_AB R6, R63, R62 ;  /* 0x0000003e3f06723e */ /* 0x000fe200000010ff */
[----:B------:R-:W-:Y:S02]  /*8670*/  FADD.FTZ R55, R55, R67 ;  /* 0x0000004337377221 */ /* 0x000fe40000010000 */
[----:B------:R-:W-:Y:S02]  /*8680*/  FADD.FTZ R65, R62, R65 ;  /* 0x000000413e417221 */ /* 0x000fe40000010000 */
[----:B----4-:R-:W-:Y:S01]  /*8690*/  FADD.FTZ R55, R34, R55 ;  /* 0x0000003722377221 */ /* 0x010fe20000010000 */
[----:B-1----:R-:W-:Y:S01]  /*86a0*/  F2FP.BF16.PACK_AB R7, R35, R34 ;  /* 0x000000222307723e */ /* 0x002fe200000010ff */
[----:B------:R-:W1:Y:S01]  /*86b0*/  MUFU.EX2 R57, R57 ;  /* 0x0000003900397308 */ /* 0x000e620000000800 */
[----:B------:R-:W-:Y:S02]  /*86c0*/  FADD.FTZ R63, R63, R65 ;  /* 0x000000413f3f7221 */ /* 0x000fe40000010000 */
[----:B------:R-:W-:-:S03]  /*86d0*/  FADD.FTZ R35, R35, R55 ;  /* 0x0000003723237221 */ /* 0x000fc60000010000 */
[----:B------:R-:W-:Y:S01]  /*86e0*/  HMMA.16816.F32.BF16 R80, R4, R16, R80 ;  /* 0x000000100450723c */ /* 0x000fe20000041850 */
[----:B---3--:R-:W-:Y:S01]  /*86f0*/  FFMA.FTZ R2, R31, c[0x0][0x23c], -R22 ;  /* 0x00008f001f027a23 */ /* 0x008fe20000010816 */
[----:B------:R-:W3:Y:S01]  /*8700*/  MUFU.EX2 R64, R64 ;  /* 0x0000004000407308 */ /* 0x000ee20000000800 */
[----:B--2---:R-:W-:-:S05]  /*8710*/  FADD.FTZ R35, R0, R35 ;  /* 0x0000002300237221 */ /* 0x004fca0000010000 */
[C---:B------:R-:W-:Y:S01]  /*8720*/  HMMA.16816.F32.BF16 R76, R4.reuse, R18, R76 ;  /* 0x00000012044c723c */ /* 0x040fe2000004184c */
[----:B------:R-:W2:Y:S01]  /*8730*/  LDSM.16.MT88.4 R16, [R86+0x4800] ;  /* 0x004800005610783b */ /* 0x000ea20000004200 */
[----:B-1----:R-:W-:Y:S01]  /*8740*/  FADD.FTZ R63, R57, R63 ;  /* 0x0000003f393f7221 */ /* 0x002fe20000010000 */
[----:B------:R-:W-:Y:S05]  /*8750*/  MUFU.EX2 R46, R46 ;  /* 0x0000002e002e7308 */ /* 0x000fea0000000800 */
[C---:B------:R-:W-:Y:S03]  /*8760*/  HMMA.16816.F32.BF16 R72, R4.reuse, R12, R72 ;  /* 0x0000000c0448723c */ /* 0x040fe60000041848 */
[----:B------:R-:W1:Y:S05]  /*8770*/  MUFU.EX2 R44, R44 ;  /* 0x0000002c002c7308 */ /* 0x000e6a0000000800 */
[----:B------:R-:W-:Y:S01]  /*8780*/  HMMA.16816.F32.BF16 R68, R4, R14, R68 ;  /* 0x0000000e0444723c */ /* 0x000fe20000041844 */
[----:B------:R-:W4:Y:S02]  /*8790*/  LDSM.16.MT88.4 R12, [R87+0x4c00] ;  /* 0x004c0000570c783b */ /* 0x000f240000004200 */
[----:B------:R-:W5:Y:S04]  /*87a0*/  MUFU.EX2 R2, R2 ;  /* 0x0000000200027308 */ /* 0x000f680000000800 */
[C---:B---3--:R-:W-:Y:S01]  /*87b0*/  F2FP.BF16.PACK_AB R4, R64.reuse, R57 ;  /* 0x000000394004723e */ /* 0x048fe200000010ff */
[----:B------:R-:W-:-:S03]  /*87c0*/  FADD.FTZ R64, R64, R63 ;  /* 0x0000003f40407221 */ /* 0x000fc60000010000 */
[----:B------:R-:W3:Y:S01]  /*87d0*/  MUFU.EX2 R30, R30 ;  /* 0x0000001e001e7308 */ /* 0x000ee20000000800 */
[----:B-1----:R-:W-:Y:S01]  /*87e0*/  F2FP.BF16.PACK_AB R6, R44, R46 ;  /* 0x0000002e2c06723e */ /* 0x002fe200000010ff */
[----:B------:R-:W-:-:S04]  /*87f0*/  FADD.FTZ R64, R46, R64 ;  /* 0x000000402e407221 */ /* 0x000fc80000010000 */
[----:B------:R-:W-:Y:S02]  /*8800*/  FADD.FTZ R44, R44, R64 ;  /* 0x000000402c2c7221 */ /* 0x000fe40000010000 */
[----:B------:R-:W1:Y:S01]  /*8810*/  MUFU.EX2 R29, R29 ;  /* 0x0000001d001d7308 */ /* 0x000e620000000800 */
[C---:B-----5:R-:W-:Y:S01]  /*8820*/  F2FP.BF16.PACK_AB R5, R2.reuse, R0 ;  /* 0x000000000205723e */ /* 0x060fe200000010ff */
[----:B------:R-:W-:Y:S01]  /*8830*/  FADD.FTZ R2, R2, R35 ;  /* 0x0000002302027221 */ /* 0x000fe20000010000 */
[----:B------:R-:W-:-:S05]  /*8840*/  MOV R0, R3 ;  /* 0x0000000300007202 */ /* 0x000fca0000000f00 */
[----:B------:R-:W5:Y:S01]  /*8850*/  MUFU.EX2 R43, R43 ;  /* 0x0000002b002b7308 */ /* 0x000f620000000800 */
[----:B---3--:R-:W-:Y:S01]  /*8860*/  FADD.FTZ R2, R30, R2 ;  /* 0x000000021e027221 */ /* 0x008fe20000010000 */
[----:B-1----:R-:W-:-:S06]  /*8870*/  F2FP.BF16.PACK_AB R7, R29, R30 ;  /* 0x0000001e1d07723e */ /* 0x002fcc00000010ff */
[----:B------:R-:W1:Y:S01]  /*8880*/  MUFU.EX2 R33, R33 ;  /* 0x0000002100217308 */ /* 0x000e620000000800 */
[----:B------:R-:W-:Y:S01]  /*8890*/  FADD.FTZ R29, R29, R2 ;  /* 0x000000021d1d7221 */ /* 0x000fe20000010000 */
[----:B------:R-:W-:Y:S01]  /*88a0*/  MOV R2, R20 ;  /* 0x0000001400027202 */ /* 0x000fe20000000f00 */
[----:B------:R-:W-:Y:S01]  /*88b0*/  HMMA.16816.F32.BF16 R80, R4, R8, R80 ;  /* 0x000000080450723c */ /* 0x000fe20000041850 */
[----:B-----5:R-:W-:-:S04]  /*88c0*/  FADD.FTZ R44, R43, R44 ;  /* 0x0000002c2b2c7221 */ /* 0x020fc80000010000 */
[----:B------:R-:W3:Y:S03]  /*88d0*/  MUFU.EX2 R28, R28 ;  /* 0x0000001c001c7308 */ /* 0x000ee60000000800 */
[C---:B------:R-:W-:Y:S01]  /*88e0*/  HMMA.16816.F32.BF16 R76, R4.reuse, R10, R76 ;  /* 0x0000000a044c723c */ /* 0x040fe2000004184c */
[----:B------:R-:W5:Y:S04]  /*88f0*/  LDSM.16.MT88.4 R8, [R86+0x4c00] ;  /* 0x004c00005608783b */ /* 0x000f680000004200 */
[----:B------:R-:W4:Y:S01]  /*8900*/  MUFU.EX2 R125, R125 ;  /* 0x0000007d007d7308 */ /* 0x000f220000000800 */
[----:B-1----:R-:W-:Y:S02]  /*8910*/  FADD.FTZ R44, R33, R44 ;  /* 0x0000002c212c7221 */ /* 0x002fe40000010000 */
[----:B--2---:R-:W-:Y:S05]  /*8920*/  HMMA.16816.F32.BF16 R72, R4, R16, R72 ;  /* 0x000000100448723c */ /* 0x004fea0000041848 */
[----:B------:R-:W1:Y:S01]  /*8930*/  MUFU.EX2 R25, R25 ;  /* 0x0000001900197308 */ /* 0x000e620000000800 */
[----:B---3--:R-:W-:-:S02]  /*8940*/  FADD.FTZ R44, R28, R44 ;  /* 0x0000002c1c2c7221 */ /* 0x008fc40000010000 */
[----:B------:R-:W-:Y:S05]  /*8950*/  HMMA.16816.F32.BF16 R68, R4, R18, R68 ;  /* 0x000000120444723c */ /* 0x000fea0000041844 */
[----:B------:R-:W2:Y:S02]  /*8960*/  MUFU.EX2 R24, R24 ;  /* 0x0000001800187308 */ /* 0x000ea40000000800 */
[----:B------:R-:W-:Y:S02]  /*8970*/  F2FP.BF16.PACK_AB R4, R33, R43 ;  /* 0x0000002b2104723e */ /* 0x000fe400000010ff */
[----:B----4-:R-:W-:-:S04]  /*8980*/  F2FP.BF16.PACK_AB R6, R125, R28 ;  /* 0x0000001c7d06723e */ /* 0x010fc800000010ff */
        /* <DEDUP_REMOVED lines=12> */
[----:B------:R-:W-:Y:S08]  /*8a50*/  HMMA.16816.F32.BF16 R68, R4, R10, R68 ;  /* 0x0000000a0444723c */ /* 0x000ff00000041844 */
.L_x_4202:
        /* <DEDUP_REMOVED lines=14> */
.L_x_4212:
        /* <DEDUP_REMOVED lines=64> */
.L_x_4209:
        /* <DEDUP_REMOVED lines=19> */
[----:B------:R-:W2:Y:S08]  /*9070*/  LDSM.16.M88.4 R8, [R101+0x1000] ;  /* 0x001000006508783b */ /* 0x000eb00000000200 */
        /* <DEDUP_REMOVED lines=60> */
[----:B------:R-:W2:Y:S03]  /*9440*/  MUFU.TANH R14, R14 ;  /* 0x0000000e000e7308 */ /* 0x000ea60000002400 */
[----:B---3--:R-:W-:Y:S02]  /*9450*/  FMUL.FTZ R13, R15, c[0x0][0x2ec] ;  /* 0x0000bb000f0d7a20 */ /* 0x008fe40000410000 */
[----:B------:R-:W-:Y:S02]  /*9460*/  FMUL.FTZ R15, R19, c[0x0][0x2ec] ;  /* 0x0000bb00130f7a20 */ /* 0x000fe40000410000 */
[----:B------:R-:W-:Y:S03]  /*9470*/  FMUL.FTZ R20, R20, c[0x0][0x2ec] ;  /* 0x0000bb0014147a20 */ /* 0x000fe60000410000 */
[----:B------:R-:W3:Y:S01]  /*9480*/  MUFU.TANH R12, R12 ;  /* 0x0000000c000c7308 */ /* 0x000ee20000002400 */
[----:B------:R-:W-:Y:S02]  /*9490*/  FMUL.FTZ R23, R23, c[0x0][0x2ec] ;  /* 0x0000bb0017177a20 */ /* 0x000fe40000410000 */
[----:B------:R-:W-:Y:S02]  /*94a0*/  FMUL.FTZ R21, R21, c[0x0][0x2ec] ;  /* 0x0000bb0015157a20 */ /* 0x000fe40000410000 */
[----:B-----5:R-:W-:Y:S02]  /*94b0*/  FMUL.FTZ R17, R18, c[0x0][0x2ec] ;  /* 0x0000bb0012117a20 */ /* 0x020fe40000410000 */
[----:B------:R-:W-:Y:S02]  /*94c0*/  FMUL.FTZ R25, R25, c[0x0][0x2ec] ;  /* 0x0000bb0019197a20 */ /* 0x000fe40000410000 */
[----:B------:R-:W-:Y:S01]  /*94d0*/  FMUL.FTZ R24, R24, c[0x0][0x2ec] ;  /* 0x0000bb0018187a20 */ /* 0x000fe20000410000 */
[----:B------:R-:W2:Y:S01]  /*94e0*/  MUFU.TANH R150, R20 ;  /* 0x0000001400967308 */ /* 0x000ea20000002400 */
[----:B------:R-:W-:Y:S02]  /*94f0*/  FMUL.FTZ R26, R26, c[0x0][0x2ec] ;  /* 0x0000bb001a1a7a20 */ /* 0x000fe40000410000 */
[----:B------:R-:W-:Y:S01]  /*9500*/  FMUL.FTZ R22, R22, c[0x0][0x2ec] ;  /* 0x0000bb0016167a20 */ /* 0x000fe20000410000 */
[C---:B-1----:R-:W-:Y:S06]  /*9510*/  HMMA.16816.F32.BF16 R28, R92.reuse, R8, R28 ;  /* 0x000000085c1c723c */ /* 0x042fec000004181c */
[----:B------:R-:W1:Y:S02]  /*9520*/  MUFU.TANH R147, R23 ;  /* 0x0000001700937308 */ /* 0x000e640000002400 */
[C---:B------:R-:W-:Y:S01]  /*9530*/  HMMA.16816.F32.BF16 R32, R92.reuse, R10, R32 ;  /* 0x0000000a5c20723c */ /* 0x040fe20000041820 */
[----:B------:R-:W5:Y:S07]  /*9540*/  LDSM.16.M88.4 R8, [R100+0x1400] ;  /* 0x001400006408783b */ /* 0x000f6e0000000200 */
[----:B------:R1:W1:Y:S01]  /*9550*/  MUFU.TANH R151, R25 ;  /* 0x0000001900977308 */ /* 0x0002620000002400 */
[C---:B----4-:R-:W-:Y:S07]  /*9560*/  HMMA.16816.F32.BF16 R36, R92.reuse, R4, R36 ;  /* 0x000000045c24723c */ /* 0x050fee0000041824 */
[----:B------:R-:W-:Y:S01]  /*9570*/  FMUL.FTZ R28, R28, c[0x0][0x2ec] ;  /* 0x0000bb001c1c7a20 */ /* 0x000fe20000410000 */
[C---:B------:R-:W-:Y:S01]  /*9580*/  HMMA.16816.F32.BF16 R40, R92.reuse, R6, R40 ;  /* 0x000000065c28723c */ /* 0x040fe20000041828 */
[----:B------:R-:W4:Y:S01]  /*9590*/  MUFU.TANH R13, R13 ;  /* 0x0000000d000d7308 */ /* 0x000f220000002400 */
[----:B------:R-:W2:Y:S02]  /*95a0*/  LDSM.16.M88.4 R4, [R100+0x1800] ;  /* 0x001800006404783b */ /* 0x000ea40000000200 */
[----:B------:R-:W-:Y:S07]  /*95b0*/  FMUL.FTZ R29, R29, c[0x0][0x2ec] ;  /* 0x0000bb001d1d7a20 */ /* 0x000fee0000410000 */
[----:B------:R3:W2:Y:S01]  /*95c0*/  MUFU.TANH R153, R28 ;  /* 0x0000001c00997308 */ /* 0x0006a20000002400 */
[----:B-1----:R-:W-:Y:S04]  /*95d0*/  FMUL.FTZ R25, R27, c[0x0][0x2ec] ;  /* 0x0000bb001b197a20 */ /* 0x002fe80000410000 */
[----:B------:R-:W-:Y:S02]  /*95e0*/  FMUL.FTZ R39, R39, c[0x0][0x2ec] ;  /* 0x0000bb0027277a20 */ /* 0x000fe40000410000 */
[----:B------:R-:W-:Y:S03]  /*95f0*/  FMUL.FTZ R27, R32, c[0x0][0x2ec] ;  /* 0x0000bb00201b7a20 */ /* 0x000fe60000410000 */
[----:B------:R1:W1:Y:S01]  /*9600*/  MUFU.TANH R152, R29 ;  /* 0x0000001d00987308 */ /* 0x0002620000002400 */
[----:B------:R-:W-:Y:S01]  /*9610*/  FMUL.FTZ R32, R35, c[0x0][0x2ec] ;  /* 0x0000bb0023207a20 */ /* 0x000fe20000410000 */
[C---:B-----5:R-:W-:Y:S03]  /*9620*/  HMMA.16816.F32.BF16 R44, R92.reuse, R8, R44 ;  /* 0x000000085c2c723c */ /* 0x060fe6000004182c */
[----:B------:R-:W-:Y:S02]  /*9630*/  FMUL.FTZ R19, R36, c[0x0][0x2ec] ;  /* 0x0000bb0024137a20 */ /* 0x000fe40000410000 */
[----:B------:R-:W-:Y:S03]  /*9640*/  FMUL.FTZ R18, R37, c[0x0][0x2ec] ;  /* 0x0000bb0025127a20 */ /* 0x000fe60000410000 */
[----:B------:R5:W4:Y:S01]  /*9650*/  MUFU.TANH R139, R39 ;  /* 0x00000027008b7308 */ /* 0x000b220000002400 */
[C---:B------:R-:W-:Y:S01]  /*9660*/  HMMA.16816.F32.BF16 R48, R92.reuse, R10, R48 ;  /* 0x0000000a5c30723c */ /* 0x040fe20000041830 */
[----:B------:R-:W4:Y:S01]  /*9670*/  LDSM.16.M88.4 R8, [R100+0x1c00] ;  /* 0x001c00006408783b */ /* 0x000f220000000200 */
[----:B------:R-:W-:Y:S04]  /*9680*/  DEPBAR.LE SB0, 0x0 ;  /* 0x000080000000791a */ /* 0x000fe80000000000 */
[----:B---3--:R-:W-:Y:S02]  /*9690*/  FMUL.FTZ R28, R31, c[0x0][0x2ec] ;  /* 0x0000bb001f1c7a20 */ /* 0x008fe40000410000 */
[----:B------:R-:W-:Y:S01]  /*96a0*/  FMUL.FTZ R16, R38, c[0x0][0x2ec] ;  /* 0x0000bb0026107a20 */ /* 0x000fe20000410000 */
[----:B------:R-:W3:Y:S01]  /*96b0*/  MUFU.TANH R17, R17 ;  /* 0x0000001100117308 */ /* 0x000ee20000002400 */
[----:B------:R-:W-:Y:S01]  /*96c0*/  BAR.SYNC.DEFER_BLOCKING 0x0 ;  /* 0x0000000000007b1d */ /* 0x000fe20000010000 */
[C---:B--2---:R-:W-:Y:S05]  /*96d0*/  HMMA.16816.F32.BF16 R52, R92.reuse, R4, R52 ;  /* 0x000000045c34723c */ /* 0x044fea0000041834 */
[----:B------:R-:W-:Y:S02]  /*96e0*/  FMUL.FTZ R44, R44, c[0x0][0x2ec] ;  /* 0x0000bb002c2c7a20 */ /* 0x000fe40000410000 */
[----:B-1----:R-:W-:Y:S01]  /*96f0*/  FMUL.FTZ R29, R30, c[0x0][0x2ec] ;  /* 0x0000bb001e1d7a20 */ /* 0x002fe20000410000 */
[----:B------:R-:W1:Y:S01]  /*9700*/  MUFU.TANH R15, R15 ;  /* 0x0000000f000f7308 */ /* 0x000e620000002400 */
[C---:B------:R-:W-:Y:S03]  /*9710*/  HMMA.16816.F32.BF16 R56, R92.reuse, R6, R56 ;  /* 0x000000065c38723c */ /* 0x040fe60000041838 */
[----:B------:R-:W-:Y:S02]  /*9720*/  FMUL.FTZ R30, R33, c[0x0][0x2ec] ;  /* 0x0000bb00211e7a20 */ /* 0x000fe40000410000 */
[----:B------:R-:W-:Y:S02]  /*9730*/  FMUL.FTZ R33, R34, c[0x0][0x2ec] ;  /* 0x0000bb0022217a20 */ /* 0x000fe40000410000 */
[----:B-----5:R-:W-:Y:S02]  /*9740*/  FMUL.FTZ R39, R47, c[0x0][0x2ec] ;  /* 0x0000bb002f277a20 */ /* 0x020fe40000410000 */
[----:B------:R-:W2:Y:S03]  /*9750*/  MUFU.TANH R136, R44 ;  /* 0x0000002c00887308 */ /* 0x000ea60000002400 */
[----:B------:R-:W-:Y:S02]  /*9760*/  FMUL.FTZ R38, R48, c[0x0][0x2ec] ;  /* 0x0000bb0030267a20 */ /* 0x000fe40000410000 */
[----:B------:R-:W-:Y:S02]  /*9770*/  FMUL.FTZ R37, R51, c[0x0][0x2ec] ;  /* 0x0000bb0033257a20 */ /* 0x000fe40000410000 */
[----:B------:R-:W-:Y:S02]  /*9780*/  FMUL.FTZ R53, R53, c[0x0][0x2ec] ;  /* 0x0000bb0035357a20 */ /* 0x000fe40000410000 */
[----:B------:R-:W-:Y:S01]  /*9790*/  FMUL.FTZ R36, R52, c[0x0][0x2ec] ;  /* 0x0000bb0034247a20 */ /* 0x000fe20000410000 */
[----:B------:R-:W1:Y:S01]  /*97a0*/  MUFU.TANH R149, R21 ;  /* 0x0000001500957308 */ /* 0x000e620000002400 */
[----:B------:R-:W-:Y:S01]  /*97b0*/  FMUL.FTZ R40, R40, c[0x0][0x2ec] ;  /* 0x0000bb0028287a20 */ /* 0x000fe20000410000 */
[C---:B----4-:R-:W-:Y:S03]  /*97c0*/  HMMA.16816.F32.BF16 R60, R92.reuse, R8, R60 ;  /* 0x000000085c3c723c */ /* 0x050fe6000004183c */
        /* <DEDUP_REMOVED lines=13> */
[----:B------:R1:W1:Y:S01]  /*98a0*/  MUFU.TANH R96, R57 ;  /* 0x0000003900607308 */ /* 0x0002620000002400 */
[----:B------:R-:W-:Y:S02]  /*98b0*/  FMUL.FTZ R55, R55, c[0x0][0x2ec] ;  /* 0x0000bb0037377a20 */ /* 0x000fe40000410000 */
[----:B------:R-:W-:Y:S02]  /*98c0*/  FMUL.FTZ R58, R58, c[0x0][0x2ec] ;  /* 0x0000bb003a3a7a20 */ /* 0x000fe40000410000 */
[----:B----4-:R-:W-:Y:S02]  /*98d0*/  FMUL.FTZ R53, R63, c[0x0][0x2ec] ;  /* 0x0000bb003f357a20 */ /* 0x010fe40000410000 */
[----:B------:R-:W-:Y:S02]  /*98e0*/  FMUL.FTZ R23, R64, c[0x0][0x2ec] ;  /* 0x0000bb0040177a20 */ /* 0x000fe40000410000 */
[----:B------:R-:W-:Y:S01]  /*98f0*/  FMUL.FTZ R44, R65, c[0x0][0x2ec] ;  /* 0x0000bb00412c7a20 */ /* 0x000fe20000410000 */
[----:B------:R4:W2:Y:S01]  /*9900*/  MUFU.TANH R148, R22 ;  /* 0x0000001600947308 */ /* 0x0008a20000002400 */
[----:B------:R-:W-:Y:S02]  /*9910*/  FMUL.FTZ R20, R66, c[0x0][0x2ec] ;  /* 0x0000bb0042147a20 */ /* 0x000fe40000410000 */
[----:B------:R-:W-:Y:S02]  /*9920*/  FMUL.FTZ R3, R67, c[0x0][0x2ec] ;  /* 0x0000bb0043037a20 */ /* 0x000fe40000410000 */
[----:B-----5:R-:W-:Y:S02]  /*9930*/  FMUL.FTZ R56, R62, c[0x0][0x2ec] ;  /* 0x0000bb003e387a20 */ /* 0x020fe40000410000 */
[----:B------:R-:W-:Y:S02]  /*9940*/  FMUL.FTZ R59, R59, c[0x0][0x2ec] ;  /* 0x0000bb003b3b7a20 */ /* 0x000fe40000410000 */
[----:B------:R-:W-:Y:S01]  /*9950*/  FMUL.FTZ R61, R61, c[0x0][0x2ec] ;  /* 0x0000bb003d3d7a20 */ /* 0x000fe20000410000 */
[----:B------:R-:W2:Y:S01]  /*9960*/  MUFU.TANH R24, R24 ;  /* 0x0000001800187308 */ /* 0x000ea20000002400 */
[----:B-1----:R-:W-:Y:S09]  /*9970*/  FMUL.FTZ R57, R60, c[0x0][0x2ec] ;  /* 0x0000bb003c397a20 */ /* 0x002ff20000410000 */
        /* <DEDUP_REMOVED lines=19> */
[----:B------:R4:W1:Y:S10]  /*9ab0*/  MUFU.TANH R131, R49 ;  /* 0x0000003100837308 */ /* 0x0008740000002400 */
[----:B------:R4:W1:Y:S10]  /*9ac0*/  MUFU.TANH R126, R50 ;  /* 0x00000032007e7308 */ /* 0x0008740000002400 */
[----:B------:R-:W1:Y:S10]  /*9ad0*/  MUFU.TANH R37, R37 ;  /* 0x0000002500257308 */ /* 0x000e740000002400 */
[----:B------:R-:W1:Y:S10]  /*9ae0*/  MUFU.TANH R36, R36 ;  /* 0x0000002400247308 */ /* 0x000e740000002400 */
        /* <DEDUP_REMOVED lines=79> */
.L_x_4211:
        /* <DEDUP_REMOVED lines=18> */
.L_x_4210:
        /* <DEDUP_REMOVED lines=81> */
[--C-:B------:R-:W-:Y:S02]  /*a610*/  FFMA.FTZ R42, R30, c[0x0][0x23c], -R61.reuse ;  /* 0x00008f001e2a7a23 */ /* 0x100fe4000001083d */
[--C-:B------:R-:W-:Y:S02]  /*a620*/  FFMA.FTZ R36, R36, c[0x0][0x23c], -R61.reuse ;  /* 0x00008f0024247a23 */ /* 0x100fe4000001083d */
[--C-:B------:R-:W-:Y:S02]  /*a630*/  FFMA.FTZ R94, R91, c[0x0][0x23c], -R61.reuse ;  /* 0x00008f005b5e7a23 */ /* 0x100fe4000001083d */
[----:B------:R-:W-:Y:S01]  /*a640*/  FMUL.FTZ R41, R0, c[0x0][0x23c] ;  /* 0x00008f0000297a20 */ /* 0x000fe20000410000 */
[----:B------:R-:W-:Y:S01]  /*a650*/  MUFU.EX2 R93, R93 ;  /* 0x0000005d005d7308 */ /* 0x000fe20000000800 */
[----:B------:R-:W-:Y:S02]  /*a660*/  FMUL.FTZ R21, R21, c[0x0][0x23c] ;  /* 0x00008f0015157a20 */ /* 0x000fe40000410000 */
[--C-:B------:R-:W-:Y:S01]  /*a670*/  FFMA.FTZ R59, R24, c[0x0][0x23c], -R61.reuse ;  /* 0x00008f00183b7a23 */ /* 0x100fe2000001083d */
[----:B------:R-:W-:Y:S01]  /*a680*/  FSEL R41, R41, RZ, P0 ;  /* 0x000000ff29297208 */ /* 0x000fe20000000000 */
[--C-:B------:R-:W-:Y:S01]  /*a690*/  FFMA.FTZ R48, R27, c[0x0][0x23c], -R61.reuse ;  /* 0x00008f001b307a23 */ /* 0x100fe2000001083d */
[----:B------:R-:W-:Y:S01]  /*a6a0*/  ISETP.GT.AND P0, PT, R109, 0x1, PT ;  /* 0x000000016d00780c */ /* 0x000fe20003f04270 */
[----:B------:R-:W-:Y:S02]  /*a6b0*/  FFMA.FTZ R45, R19, c[0x0][0x23c], -R61 ;  /* 0x00008f00132d7a23 */ /* 0x000fe4000001083d */
[--C-:B------:R-:W-:Y:S01]  /*a6c0*/  FFMA.FTZ R95, R14, c[0x0][0x23c], -R41.reuse ;  /* 0x00008f000e5f7a23 */ /* 0x100fe20000010829 */
[----:B------:R-:W2:Y:S01]  /*a6d0*/  MUFU.EX2 R21, R21 ;  /* 0x0000001500157308 */ /* 0x000ea20000000800 */
[--C-:B------:R-:W-:Y:S02]  /*a6e0*/  FFMA.FTZ R91, R13, c[0x0][0x23c], -R41.reuse ;  /* 0x00008f000d5b7a23 */ /* 0x100fe40000010829 */
[--C-:B------:R-:W-:Y:S02]  /*a6f0*/  FFMA.FTZ R84, R15, c[0x0][0x23c], -R41.reuse ;  /* 0x00008f000f547a23 */ /* 0x100fe40000010829 */
[----:B------:R-:W3:Y:S01]  /*a700*/  LDSM.16.MT88.4 R12, [R87+0x3000] ;  /* 0x00300000570c783b */ /* 0x000ee20000004200 */
[--C-:B------:R-:W-:Y:S02]  /*a710*/  FFMA.FTZ R47, R29, c[0x0][0x23c], -R41.reuse ;  /* 0x00008f001d2f7a23 */ /* 0x100fe40000010829 */
[--C-:B------:R-:W-:Y:S02]  /*a720*/  FFMA.FTZ R46, R28, c[0x0][0x23c], -R41.reuse ;  /* 0x00008f001c2e7a23 */ /* 0x100fe40000010829 */
[----:B------:R-:W-:Y:S01]  /*a730*/  MUFU.EX2 R94, R94 ;  /* 0x0000005e005e7308 */ /* 0x000fe20000000800 */
[C---:B-1----:R-:W-:Y:S02]  /*a740*/  FMUL.FTZ R8, R22.reuse, R76 ;  /* 0x0000004c16087220 */ /* 0x042fe40000410000 */
[----:B------:R-:W1:Y:S01]  /*a750*/  LDSM.16.MT88.4 R28, [R86+0x3000] ;  /* 0x00300000561c783b */ /* 0x000e620000004200 */
[----:B------:R-:W-:Y:S02]  /*a760*/  FMUL.FTZ R9, R22, R77 ;  /* 0x0000004d16097220 */ /* 0x000fe40000410000 */
[--C-:B------:R-:W-:Y:S02]  /*a770*/  FFMA.FTZ R43, R33, c[0x0][0x23c], -R41.reuse ;  /* 0x00008f00212b7a23 */ /* 0x100fe40000010829 */
[----:B------:R-:W-:Y:S02]  /*a780*/  FFMA.FTZ R40, R32, c[0x0][0x23c], -R41 ;  /* 0x00008f0020287a23 */ /* 0x000fe40000010829 */
[----:B------:R-:W-:Y:S01]  /*a790*/  MUFU.EX2 R95, R95 ;  /* 0x0000005f005f7308 */ /* 0x000fe20000000800 */
[----:B------:R-:W4:Y:S01]  /*a7a0*/  LDSM.16.MT88.4 R32, [R87+0x3400] ;  /* 0x003400005720783b */ /* 0x000f220000004200 */
[----:B------:R-:W-:Y:S02]  /*a7b0*/  FMUL.FTZ R4, R22, R80 ;  /* 0x0000005016047220 */ /* 0x000fe40000410000 */
[C---:B--2---:R-:W-:Y:S02]  /*a7c0*/  FMUL.FTZ R10, R21.reuse, R78 ;  /* 0x0000004e150a7220 */ /* 0x044fe40000410000 */
[C---:B------:R-:W-:Y:S02]  /*a7d0*/  FMUL.FTZ R11, R21.reuse, R79 ;  /* 0x0000004f150b7220 */ /* 0x040fe40000410000 */
[----:B------:R-:W-:Y:S01]  /*a7e0*/  FFMA.FTZ R80, R38, c[0x0][0x23c], -R61 ;  /* 0x00008f0026507a23 */ /* 0x000fe2000001083d */
[----:B------:R-:W-:Y:S01]  /*a7f0*/  LDSM.16.MT88.4 R76, [R87+0x4c00] ;  /* 0x004c0000574c783b */ /* 0x000fe20000004200 */
[----:B------:R-:W-:Y:S01]  /*a800*/  MUFU.EX2 R91, R91 ;  /* 0x0000005b005b7308 */ /* 0x000fe20000000800 */
[----:B------:R-:W-:Y:S02]  /*a810*/  FMUL.FTZ R19, R21, R71 ;  /* 0x0000004715137220 */ /* 0x000fe40000410000 */
[--C-:B------:R-:W-:Y:S02]  /*a820*/  FFMA.FTZ R54, R26, c[0x0][0x23c], -R41.reuse ;  /* 0x00008f001a367a23 */ /* 0x100fe40000010829 */
[--C-:B------:R-:W-:Y:S02]  /*a830*/  FFMA.FTZ R50, R25, c[0x0][0x23c], -R41.reuse ;  /* 0x00008f0019327a23 */ /* 0x100fe40000010829 */
[C---:B------:R-:W-:Y:S02]  /*a840*/  FMUL.FTZ R5, R22.reuse, R81 ;  /* 0x0000005116057220 */ /* 0x040fe40000410000 */
[C---:B------:R-:W-:Y:S01]  /*a850*/  FMUL.FTZ R6, R21.reuse, R82 ;  /* 0x0000005215067220 */ /* 0x040fe20000410000 */
[----:B------:R-:W-:Y:S01]  /*a860*/  MUFU.EX2 R84, R84 ;  /* 0x0000005400547308 */ /* 0x000fe20000000800 */
[----:B------:R-:W-:Y:S02]  /*a870*/  FMUL.FTZ R7, R21, R83 ;  /* 0x0000005315077220 */ /* 0x000fe40000410000 */
[----:B------:R-:W-:Y:S02]  /*a880*/  FFMA.FTZ R85, R17, c[0x0][0x23c], -R41 ;  /* 0x00008f0011557a23 */ /* 0x000fe40000010829 */
[----:B------:R-:W-:Y:S02]  /*a890*/  FMUL.FTZ R17, R22, R69 ;  /* 0x0000004516117220 */ /* 0x000fe40000410000 */
[----:B------:R-:W-:Y:S02]  /*a8a0*/  FFMA.FTZ R52, R18, c[0x0][0x23c], -R61 ;  /* 0x00008f0012347a23 */ /* 0x000fe4000001083d */
[----:B------:R-:W-:Y:S01]  /*a8b0*/  FMUL.FTZ R18, R21, R70 ;  /* 0x0000004615127220 */ /* 0x000fe20000410000 */
[----:B------:R-:W-:Y:S01]  /*a8c0*/  MUFU.EX2 R85, R85 ;  /* 0x0000005500557308 */ /* 0x000fe20000000800 */
[----:B------:R-:W-:Y:S02]  /*a8d0*/  FFMA.FTZ R63, R16, c[0x0][0x23c], -R41 ;  /* 0x00008f00103f7a23 */ /* 0x000fe40000010829 */
[----:B------:R-:W-:Y:S02]  /*a8e0*/  FMUL.FTZ R16, R22, R68 ;  /* 0x0000004416107220 */ /* 0x000fe40000410000 */
        /* <DEDUP_REMOVED lines=20> */
[--C-:B------:R-:W-:Y:S01]  /*aa30*/  FFMA.FTZ R51, R153, c[0x0][0x23c], -R61.reuse ;  /* 0x00008f0099337a23 */ /* 0x100fe2000001083d */
[----:B------:R-:W-:Y:S01]  /*aa40*/  MUFU.EX2 R143, R143 ;  /* 0x0000008f008f7308 */ /* 0x000fe20000000800 */
[----:B------:R-:W-:Y:S02]  /*aa50*/  FFMA.FTZ R49, R152, c[0x0][0x23c], -R61 ;  /* 0x00008f0098317a23 */ /* 0x000fe4000001083d */
[----:B------:R-:W-:Y:S02]  /*aa60*/  FFMA.FTZ R62, R139, c[0x0][0x23c], -R41 ;  /* 0x00008f008b3e7a23 */ /* 0x000fe40000010829 */
[--C-:B------:R-:W-:Y:S02]  /*aa70*/  FFMA.FTZ R69, R134, c[0x0][0x23c], -R61.reuse ;  /* 0x00008f0086457a23 */ /* 0x100fe4000001083d */
[----:B------:R-:W-:Y:S02]  /*aa80*/  FFMA.FTZ R66, R138, c[0x0][0x23c], -R61 ;  /* 0x00008f008a427a23 */ /* 0x000fe4000001083d */
[--C-:B------:R-:W-:Y:S01]  /*aa90*/  FFMA.FTZ R68, R137, c[0x0][0x23c], -R41.reuse ;  /* 0x00008f0089447a23 */ /* 0x100fe20000010829 */
[----:B------:R-:W5:Y:S01]  /*aaa0*/  MUFU.EX2 R128, R128 ;  /* 0x0000008000807308 */ /* 0x000f620000000800 */
[----:B------:R-:W-:Y:S02]  /*aab0*/  FFMA.FTZ R64, R135, c[0x0][0x23c], -R41 ;  /* 0x00008f0087407a23 */ /* 0x000fe40000010829 */
[----:B------:R-:W-:Y:S01]  /*aac0*/  FFMA.FTZ R121, R121, c[0x0][0x23c], -R61 ;  /* 0x00008f0079797a23 */ /* 0x000fe2000001083d */
[----:B--2---:R-:W-:Y:S01]  /*aad0*/  F2FP.BF16.PACK_AB R24, R130, R146 ;  /* 0x000000928218723e */ /* 0x004fe200000010ff */
[----:B------:R-:W-:Y:S02]  /*aae0*/  FFMA.FTZ R146, R22, R125, R146 ;  /* 0x0000007d16927223 */ /* 0x000fe40000010092 */
[--C-:B------:R-:W-:Y:S02]  /*aaf0*/  FFMA.FTZ R122, R122, c[0x0][0x23c], -R41.reuse ;  /* 0x00008f007a7a7a23 */ /* 0x100fe40000010829 */
[----:B------:R-:W-:Y:S01]  /*ab00*/  FADD.FTZ R146, R130, R146 ;  /* 0x0000009282927221 */ /* 0x000fe20000010000 */
[----:B------:R-:W-:Y:S01]  /*ab10*/  MUFU.EX2 R129, R129 ;  /* 0x0000008100817308 */ /* 0x000fe20000000800 */
[----:B------:R-:W-:Y:S02]  /*ab20*/  FFMA.FTZ R123, R123, c[0x0][0x23c], -R41 ;  /* 0x00008f007b7b7a23 */ /* 0x000fe40000010829 */
[--C-:B------:R-:W-:Y:S02]  /*ab30*/  FFMA.FTZ R98, R98, c[0x0][0x23c], -R61.reuse ;  /* 0x00008f0062627a23 */ /* 0x100fe4000001083d */
[----:B------:R-:W-:Y:S02]  /*ab40*/  FFMA.FTZ R96, R96, c[0x0][0x23c], -R61 ;  /* 0x00008f0060607a23 */ /* 0x000fe4000001083d */
[--C-:B------:R-:W-:Y:S02]  /*ab50*/  FFMA.FTZ R90, R90, c[0x0][0x23c], -R41.reuse ;  /* 0x00008f005a5a7a23 */ /* 0x100fe40000010829 */
[----:B------:R-:W-:Y:S01]  /*ab60*/  FFMA.FTZ R89, R89, c[0x0][0x23c], -R41 ;  /* 0x00008f0059597a23 */ /* 0x000fe20000010829 */
[----:B------:R-:W2:Y:S01]  /*ab70*/  MUFU.EX2 R107, R107 ;  /* 0x0000006b006b7308 */ /* 0x000ea20000000800 */
[--C-:B------:R-:W-:Y:S02]  /*ab80*/  FFMA.FTZ R23, R23, c[0x0][0x23c], -R61.reuse ;  /* 0x00008f0017177a23 */ /* 0x100fe4000001083d */
[----:B------:R-:W-:Y:S01]  /*ab90*/  FFMA.FTZ R57, R57, c[0x0][0x23c], -R61 ;  /* 0x00008f0039397a23 */ /* 0x000fe2000001083d */
[----:B-----5:R-:W-:Y:S01]  /*aba0*/  F2FP.BF16.PACK_AB R25, R128, R143 ;  /* 0x0000008f8019723e */ /* 0x020fe200000010ff */
[----:B------:R-:W-:Y:S02]  /*abb0*/  FFMA.FTZ R143, R21, R124, R143 ;  /* 0x0000007c158f7223 */ /* 0x000fe4000001008f */
[----:B------:R-:W-:Y:S02]  /*abc0*/  FFMA.FTZ R88, R88, c[0x0][0x23c], -R61 ;  /* 0x00008f0058587a23 */ /* 0x000fe4000001083d */
[----:B------:R-:W-:Y:S01]  /*abd0*/  FADD.FTZ R143, R128, R143 ;  /* 0x0000008f808f7221 */ /* 0x000fe20000010000 */
[----:B------:R-:W-:Y:S01]  /*abe0*/  MUFU.EX2 R127, R127 ;  /* 0x0000007f007f7308 */ /* 0x000fe20000000800 */
[--C-:B------:R-:W-:Y:S02]  /*abf0*/  FFMA.FTZ R56, R56, c[0x0][0x23c], -R41.reuse ;  /* 0x00008f0038387a23 */ /* 0x100fe40000010829 */
[----:B------:R-:W-:Y:S07]  /*ac00*/  FFMA.FTZ R53, R53, c[0x0][0x23c], -R41 ;  /* 0x00008f0035357a23 */ /* 0x000fee0000010829 */
[----:B------:R-:W5:Y:S01]  /*ac10*/  MUFU.EX2 R99, R99 ;  /* 0x0000006300637308 */ /* 0x000f620000000800 */
[----:B--2---:R-:W-:Y:S01]  /*ac20*/  F2FP.BF16.PACK_AB R26, R107, R129 ;  /* 0x000000816b1a723e */ /* 0x004fe200000010ff */
[----:B------:R-:W-:Y:S04]  /*ac30*/  FADD.FTZ R129, R129, R146 ;  /* 0x0000009281817221 */ /* 0x000fe80000010000 */
[----:B------:R-:W-:Y:S04]  /*ac40*/  FADD.FTZ R129, R107, R129 ;  /* 0x000000816b817221 */ /* 0x000fe80000010000 */
[----:B------:R-:W2:Y:S10]  /*ac50*/  MUFU.EX2 R97, R97 ;  /* 0x0000006100617308 */ /* 0x000eb40000000800 */
[----:B------:R-:W1:Y:S01]  /*ac60*/  MUFU.EX2 R92, R92 ;  /* 0x0000005c005c7308 */ /* 0x000e620000000800 */
[----:B-----5:R-:W-:Y:S01]  /*ac70*/  F2FP.BF16.PACK_AB R27, R99, R127 ;  /* 0x0000007f631b723e */ /* 0x020fe200000010ff */
[----:B------:R-:W-:Y:S04]  /*ac80*/  FADD.FTZ R127, R127, R143 ;  /* 0x0000008f7f7f7221 */ /* 0x000fe80000010000 */
[----:B------:R-:W-:Y:S04]  /*ac90*/  FADD.FTZ R127, R99, R127 ;  /* 0x0000007f637f7221 */ /* 0x000fe80000010000 */
[----:B------:R-:W5:Y:S01]  /*aca0*/  MUFU.EX2 R67, R67 ;  /* 0x0000004300437308 */ /* 0x000f620000000800 */
[C---:B---3--:R-:W-:Y:S05]  /*acb0*/  HMMA.16816.F32.BF16 R4, R24.reuse, R12, R4 ;  /* 0x0000000c1804723c */ /* 0x048fea0000041804 */
[----:B------:R-:W-:Y:S02]  /*acc0*/  FADD.FTZ R127, R95, R127 ;  /* 0x0000007f5f7f7221 */ /* 0x000fe40000010000 */
[C---:B------:R-:W-:Y:S01]  /*acd0*/  FMUL.FTZ R12, R22.reuse, R72 ;  /* 0x00000048160c7220 */ /* 0x040fe20000410000 */
[C---:B------:R-:W-:Y:S01]  /*ace0*/  HMMA.16816.F32.BF16 R8, R24.reuse, R14, R8 ;  /* 0x0000000e1808723c */ /* 0x040fe20000041808 */
[----:B------:R-:W3:Y:S03]  /*acf0*/  MUFU.EX2 R60, R60 ;  /* 0x0000003c003c7308 */ /* 0x000ee60000000800 */
[----:B------:R-:W-:Y:S02]  /*ad00*/  FMUL.FTZ R13, R22, R73 ;  /* 0x00000049160d7220 */ /* 0x000fe40000410000 */
[--C-:B------:R-:W-:Y:S02]  /*ad10*/  FFMA.FTZ R73, R126, c[0x0][0x23c], -R41.reuse ;  /* 0x00008f007e497a23 */ /* 0x100fe40000010829 */
[--C-:B------:R-:W-:Y:S03]  /*ad20*/  FFMA.FTZ R126, R37, c[0x0][0x23c], -R41.reuse ;  /* 0x00008f00257e7a23 */ /* 0x100fe60000010829 */
[----:B------:R-:W-:Y:S01]  /*ad30*/  MUFU.EX2 R65, R65 ;  /* 0x0000004100417308 */ /* 0x000fe20000000800 */
[C---:B------:R-:W-:Y:S02]  /*ad40*/  FMUL.FTZ R14, R21.reuse, R74 ;  /* 0x0000004a150e7220 */ /* 0x040fe40000410000 */
[----:B------:R-:W-:Y:S02]  /*ad50*/  FMUL.FTZ R15, R21, R75 ;  /* 0x0000004b150f7220 */ /* 0x000fe40000410000 */
[----:B------:R-:W-:Y:S02]  /*ad60*/  FFMA.FTZ R75, R39, c[0x0][0x23c], -R41 ;  /* 0x00008f00274b7a23 */ /* 0x000fe40000010829 */
[--C-:B------:R-:W-:Y:S02]  /*ad70*/  FFMA.FTZ R72, R133, c[0x0][0x23c], -R61.reuse ;  /* 0x00008f0085487a23 */ /* 0x100fe4000001083d */
[----:B------:R-:W-:Y:S01]  /*ad80*/  FFMA.FTZ R74, R131, c[0x0][0x23c], -R61 ;  /* 0x00008f00834a7a23 */ /* 0x000fe2000001083d */
[----:B------:R-:W3:Y:S01]  /*ad90*/  MUFU.EX2 R58, R58 ;  /* 0x0000003a003a7308 */ /* 0x000ee20000000800 */
[C---:B-1----:R-:W-:Y:S03]  /*ada0*/  HMMA.16816.F32.BF16 R12, R24.reuse, R28, R12 ;  /* 0x0000001c180c723c */ /* 0x042fe6000004180c */
[----:B------:R-:W-:Y:S02]  /*adb0*/  FADD.FTZ R127, R91, R127 ;  /* 0x0000007f5b7f7221 */ /* 0x000fe40000010000 */
[----:B--2---:R-:W-:Y:S02]  /*adc0*/  FADD.FTZ R129, R97, R129 ;  /* 0x0000008161817221 */ /* 0x004fe40000010000 */
[----:B------:R-:W-:Y:S01]  /*add0*/  FFMA.FTZ R61, R44, c[0x0][0x23c], -R61 ;  /* 0x00008f002c3d7a23 */ /* 0x000fe2000001083d */
[----:B------:R-:W-:Y:S01]  /*ade0*/  HMMA.16816.F32.BF16 R16, R24, R30, R16 ;  /* 0x0000001e1810723c */ /* 0x000fe20000041810 */
[----:B------:R-:W1:Y:S01]  /*adf0*/  MUFU.EX2 R55, R55 ;  /* 0x0000003700377308 */ /* 0x000e620000000800 */
[----:B------:R-:W2:Y:S05]  /*ae00*/  LDSM.16.MT88.4 R28, [R86+0x3400] ;  /* 0x00340000561c783b */ /* 0x000eaa0000004200 */
[C---:B------:R-:W-:Y:S01]  /*ae10*/  F2FP.BF16.PACK_AB R24, R94.reuse, R97 ;  /* 0x000000615e18723e */ /* 0x040fe200000010ff */
[----:B------:R-:W-:Y:S01]  /*ae20*/  FADD.FTZ R94, R94, R129 ;  /* 0x000000815e5e7221 */ /* 0x000fe20000010000 */
[----:B------:R-:W-:Y:S02]  /*ae30*/  F2FP.BF16.PACK_AB R25, R91, R95 ;  /* 0x0000005f5b19723e */ /* 0x000fe400000010ff */
[----:B------:R-:W-:Y:S01]  /*ae40*/  MUFU.EX2 R54, R54 ;  /* 0x0000003600367308 */ /* 0x000fe20000000800 */
[----:B------:R-:W-:Y:S01]  /*ae50*/  F2FP.BF16.PACK_AB R26, R92, R93 ;  /* 0x0000005d5c1a723e */ /* 0x000fe200000010ff */
[----:B------:R-:W-:Y:S01]  /*ae60*/  FADD.FTZ R94, R93, R94 ;  /* 0x0000005e5d5e7221 */ /* 0x000fe20000010000 */
[----:B------:R-:W-:Y:S01]  /*ae70*/  F2FP.BF16.PACK_AB R27, R84, R85 ;  /* 0x00000055541b723e */ /* 0x000fe200000010ff */
[----:B------:R-:W-:Y:S02]  /*ae80*/  FADD.FTZ R85, R85, R127 ;  /* 0x0000007f55557221 */ /* 0x000fe40000010000 */
[----:B------:R-:W-:Y:S02]  /*ae90*/  FADD.FTZ R92, R92, R94 ;  /* 0x0000005e5c5c7221 */ /* 0x000fe40000010000 */
[----:B------:R-:W-:Y:S01]  /*aea0*/  FADD.FTZ R85, R84, R85 ;  /* 0x0000005554557221 */ /* 0x000fe20000010000 */
[----:B------:R-:W-:Y:S01]  /*aeb0*/  MOV R84, R0 ;  /* 0x0000000000547202 */ /* 0x000fe20000000f00 */
[----:B------:R-:W1:Y:S01]  /*aec0*/  MUFU.EX2 R50, R50 ;  /* 0x0000003200327308 */ /* 0x000e620000000800 */
[C---:B----4-:R-:W-:Y:S03]  /*aed0*/  HMMA.16816.F32.BF16 R4, R24.reuse, R32, R4 ;  /* 0x000000201804723c */ /* 0x050fe60000041804 */
[----:B-----5:R-:W-:Y:S04]  /*aee0*/  FADD.FTZ R92, R67, R92 ;  /* 0x0000005c435c7221 */ /* 0x020fe80000010000 */
[C---:B---3--:R-:W-:Y:S01]  /*aef0*/  FADD.FTZ R92, R60.reuse, R92 ;  /* 0x0000005c3c5c7221 */ /* 0x048fe20000010000 */
[C---:B------:R-:W-:Y:S01]  /*af00*/  HMMA.16816.F32.BF16 R8, R24.reuse, R34, R8 ;  /* 0x000000221808723c */ /* 0x040fe20000041808 */
[----:B------:R3:W-:Y:S01]  /*af10*/  MUFU.EX2 R125, R36 ;  /* 0x00000024007d7308 */ /* 0x0007e20000000800 */
[----:B------:R-:W4:Y:S09]  /*af20*/  LDSM.16.MT88.4 R32, [R87+0x3800] ;  /* 0x003800005720783b */ /* 0x000f320000004200 */
[----:B------:R-:W-:Y:S01]  /*af30*/  MUFU.EX2 R51, R51 ;  /* 0x0000003300337308 */ /* 0x000fe20000000800 */
[C---:B--2---:R-:W-:Y:S08]  /*af40*/  HMMA.16816.F32.BF16 R12, R24.reuse, R28, R12 ;  /* 0x0000001c180c723c */ /* 0x044ff0000004180c */
[----:B------:R-:W-:Y:S01]  /*af50*/  HMMA.16816.F32.BF16 R16, R24, R30, R16 ;  /* 0x0000001e1810723c */ /* 0x000fe20000041810 */
[----:B------:R-:W-:Y:S01]  /*af60*/  MUFU.EX2 R49, R49 ;  /* 0x0000003100317308 */ /* 0x000fe20000000800 */
[----:B------:R-:W2:Y:S05]  /*af70*/  LDSM.16.MT88.4 R28, [R86+0x3800] ;  /* 0x00380000561c783b */ /* 0x000eaa0000004200 */
[----:B------:R-:W-:Y:S02]  /*af80*/  F2FP.BF16.PACK_AB R24, R60, R67 ;  /* 0x000000433c18723e */ /* 0x000fe400000010ff */
[----:B------:R-:W-:Y:S01]  /*af90*/  F2FP.BF16.PACK_AB R25, R58, R65 ;  /* 0x000000413a19723e */ /* 0x000fe200000010ff */
[----:B---3--:R-:W-:Y:S01]  /*afa0*/  LDSM.16.MT88.4 R36, [R86+0x3c00] ;  /* 0x003c00005624783b */ /* 0x008fe20000004200 */
[----:B------:R-:W3:Y:S01]  /*afb0*/  MUFU.EX2 R47, R47 ;  /* 0x0000002f002f7308 */ /* 0x000ee20000000800 */
[----:B-1----:R-:W-:Y:S01]  /*afc0*/  F2FP.BF16.PACK_AB R26, R55, R59 ;  /* 0x0000003b371a723e */ /* 0x002fe200000010ff */
[----:B------:R-:W-:Y:S01]  /*afd0*/  FADD.FTZ R65, R65, R85 ;  /* 0x0000005541417221 */ /* 0x000fe20000010000 */
[----:B------:R-:W-:Y:S01]  /*afe0*/  F2FP.BF16.PACK_AB R27, R50, R54 ;  /* 0x00000036321b723e */ /* 0x000fe200000010ff */
[----:B------:R-:W-:Y:S01]  /*aff0*/  FADD.FTZ R59, R59, R92 ;  /* 0x0000005c3b3b7221 */ /* 0x000fe20000010000 */
[----:B------:R-:W-:Y:S01]  /*b000*/  MOV R85, R2 ;  /* 0x0000000200557202 */ /* 0x000fe20000000f00 */
[----:B------:R-:W-:Y:S02]  /*b010*/  FADD.FTZ R65, R58, R65 ;  /* 0x000000413a417221 */ /* 0x000fe40000010000 */
[----:B------:R-:W-:Y:S02]  /*b020*/  FADD.FTZ R59, R55, R59 ;  /* 0x0000003b373b7221 */ /* 0x000fe40000010000 */
[----:B------:R-:W1:Y:S01]  /*b030*/  MUFU.EX2 R46, R46 ;  /* 0x0000002e002e7308 */ /* 0x000e620000000800 */
[C---:B----4-:R-:W-:Y:S03]  /*b040*/  HMMA.16816.F32.BF16 R4, R24.reuse, R32, R4 ;  /* 0x000000201804723c */ /* 0x050fe60000041804 */
[----:B------:R-:W-:Y:S04]  /*b050*/  FADD.FTZ R65, R54, R65 ;  /* 0x0000004136417221 */ /* 0x000fe80000010000 */
[----:B------:R-:W-:Y:S01]  /*b060*/  FADD.FTZ R50, R50, R65 ;  /* 0x0000004132327221 */ /* 0x000fe20000010000 */
[C---:B------:R-:W-:Y:S01]  /*b070*/  HMMA.16816.F32.BF16 R8, R24.reuse, R34, R8 ;  /* 0x000000221808723c */ /* 0x040fe20000041808 */
[----:B------:R-:W-:Y:S01]  /*b080*/  MUFU.EX2 R48, R48 ;  /* 0x0000003000307308 */ /* 0x000fe20000000800 */
[----:B------:R-:W4:Y:S02]  /*b090*/  LDSM.16.MT88.4 R32, [R87+0x3c00] ;  /* 0x003c00005720783b */ /* 0x000f240000004200 */
[----:B---3--:R-:W-:Y:S07]  /*b0a0*/  FADD.FTZ R50, R47, R50 ;  /* 0x000000322f327221 */ /* 0x008fee0000010000 */
[----:B------:R-:W3:Y:S01]  /*b0b0*/  MUFU.EX2 R42, R42 ;  /* 0x0000002a002a7308 */ /* 0x000ee20000000800 */
[C---:B--2---:R-:W-:Y:S08]  /*b0c0*/  HMMA.16816.F32.BF16 R12, R24.reuse, R28, R12 ;  /* 0x0000001c180c723c */ /* 0x044ff0000004180c */
[----:B------:R-:W-:Y:S01]  /*b0d0*/  HMMA.16816.F32.BF16 R16, R24, R30, R16 ;  /* 0x0000001e1810723c */ /* 0x000fe20000041810 */
[----:B------:R-:W2:Y:S01]  /*b0e0*/  MUFU.EX2 R43, R43 ;  /* 0x0000002b002b7308 */ /* 0x000ea20000000800 */
[----:B------:R-:W5:Y:S05]  /*b0f0*/  LDSM.16.MT88.4 R28, [R87+0x4000] ;  /* 0x00400000571c783b */ /* 0x000f6a0000004200 */
[----:B------:R-:W-:Y:S01]  /*b100*/  F2FP.BF16.PACK_AB R24, R49, R51 ;  /* 0x000000333118723e */ /* 0x000fe200000010ff */
[----:B------:R-:W-:Y:S01]  /*b110*/  FADD.FTZ R51, R51, R59 ;  /* 0x0000003b33337221 */ /* 0x000fe20000010000 */
[C---:B-1----:R-:W-:Y:S02]  /*b120*/  F2FP.BF16.PACK_AB R25, R46.reuse, R47 ;  /* 0x0000002f2e19723e */ /* 0x042fe400000010ff */
[----:B------:R-:W1:Y:S01]  /*b130*/  MUFU.EX2 R40, R40 ;  /* 0x0000002800287308 */ /* 0x000e620000000800 */
[----:B------:R-:W-:Y:S02]  /*b140*/  FADD.FTZ R51, R49, R51 ;  /* 0x0000003331337221 */ /* 0x000fe40000010000 */
[----:B------:R-:W-:Y:S01]  /*b150*/  FADD.FTZ R46, R46, R50 ;  /* 0x000000322e2e7221 */ /* 0x000fe20000010000 */
[----:B---3--:R-:W-:Y:S01]  /*b160*/  F2FP.BF16.PACK_AB R26, R42, R48 ;  /* 0x000000302a1a723e */ /* 0x008fe200000010ff */
[----:B------:R-:W-:Y:S04]  /*b170*/  FADD.FTZ R48, R48, R51 ;  /* 0x0000003330307221 */ /* 0x000fe80000010000 */
[----:B------:R-:W-:Y:S01]  /*b180*/  FADD.FTZ R48, R42, R48 ;  /* 0x000000302a307221 */ /* 0x000fe20000010000 */
        /* <DEDUP_REMOVED lines=11> */
[C---:B------:R-:W-:Y:S03]  /*b240*/  HMMA.16816.F32.BF16 R12, R24.reuse, R36, R12 ;  /* 0x00000024180c723c */ /* 0x040fe6000004180c */
[----:B------:R-:W4:Y:S05]  /*b250*/  MUFU.EX2 R69, R69 ;  /* 0x0000004500457308 */ /* 0x000f2a0000000800 */
[----:B------:R-:W-:Y:S01]  /*b260*/  HMMA.16816.F32.BF16 R16, R24, R38, R16 ;  /* 0x000000261810723c */ /* 0x000fe20000041810 */
[----:B------:R-:W3:Y:S04]  /*b270*/  LDSM.16.MT88.4 R36, [R87+0x4400] ;  /* 0x004400005724783b */ /* 0x000ee80000004200 */
[----:B------:R-:W5:Y:S02]  /*b280*/  MUFU.EX2 R66, R66 ;  /* 0x0000004200427308 */ /* 0x000f640000000800 */
        /* <DEDUP_REMOVED lines=8> */
[----:B-----5:R-:W-:Y:S09]  /*b310*/  F2FP.BF16.PACK_AB R26, R66, R69 ;  /* 0x00000045421a723e */ /* 0x020ff200000010ff */
        /* <DEDUP_REMOVED lines=8> */
[----:B------:R-:W4:Y:S06]  /*b3a0*/  LDSM.16.MT88.4 R28, [R86+0x4400] ;  /* 0x00440000561c783b */ /* 0x000f2c0000004200 */
[C---:B---3--:R-:W-:Y:S03]  /*b3b0*/  HMMA.16816.F32.BF16 R12, R24.reuse, R32, R12 ;  /* 0x00000020180c723c */ /* 0x048fe6000004180c */
[----:B------:R-:W-:Y:S05]  /*b3c0*/  MUFU.EX2 R80, R80 ;  /* 0x0000005000507308 */ /* 0x000fea0000000800 */
[----:B------:R-:W-:Y:S01]  /*b3d0*/  HMMA.16816.F32.BF16 R16, R24, R34, R16 ;  /* 0x000000221810723c */ /* 0x000fe20000041810 */
[----:B------:R-:W3:Y:S04]  /*b3e0*/  LDSM.16.MT88.4 R32, [R87+0x4800] ;  /* 0x004800005720783b */ /* 0x000ee80000004200 */
[----:B------:R-:W5:Y:S02]  /*b3f0*/  MUFU.EX2 R74, R74 ;  /* 0x0000004a004a7308 */ /* 0x000f640000000800 */
[----:B--2---:R-:W-:Y:S02]  /*b400*/  F2FP.BF16.PACK_AB R24, R72, R70 ;  /* 0x000000464818723e */ /* 0x004fe400000010ff */
[----:B-1----:R-:W-:Y:S06]  /*b410*/  F2FP.BF16.PACK_AB R25, R75, R71 ;  /* 0x000000474b19723e */ /* 0x002fec00000010ff */
[----:B------:R-:W-:Y:S10]  /*b420*/  MUFU.EX2 R73, R73 ;  /* 0x0000004900497308 */ /* 0x000ff40000000800 */
[----:B------:R-:W1:Y:S01]  /*b430*/  MUFU.EX2 R126, R126 ;  /* 0x0000007e007e7308 */ /* 0x000e620000000800 */
[----:B-----5:R-:W-:Y:S09]  /*b440*/  F2FP.BF16.PACK_AB R26, R74, R80 ;  /* 0x000000504a1a723e */ /* 0x020ff200000010ff */
[----:B------:R-:W-:Y:S10]  /*b450*/  MUFU.EX2 R121, R121 ;  /* 0x0000007900797308 */ /* 0x000ff40000000800 */
[----:B------:R-:W-:Y:S01]  /*b460*/  MUFU.EX2 R122, R122 ;  /* 0x0000007a007a7308 */ /* 0x000fe20000000800 */
[----:B-1----:R-:W-:Y:S09]  /*b470*/  F2FP.BF16.PACK_AB R27, R126, R73 ;  /* 0x000000497e1b723e */ /* 0x002ff200000010ff */
[----:B------:R-:W1:Y:S01]  /*b480*/  MUFU.EX2 R123, R123 ;  /* 0x0000007b007b7308 */ /* 0x000e620000000800 */
[C---:B------:R-:W-:Y:S08]  /*b490*/  HMMA.16816.F32.BF16 R4, R24.reuse, R36, R4 ;  /* 0x000000241804723c */ /* 0x040ff00000041804 */
[C---:B------:R-:W-:Y:S01]  /*b4a0*/  HMMA.16816.F32.BF16 R8, R24.reuse, R38, R8 ;  /* 0x000000261808723c */ /* 0x040fe20000041808 */
[----:B------:R-:W-:Y:S01]  /*b4b0*/  MUFU.EX2 R98, R98 ;  /* 0x0000006200627308 */ /* 0x000fe20000000800 */
[----:B------:R-:W2:Y:S06]  /*b4c0*/  LDSM.16.MT88.4 R36, [R86+0x4800] ;  /* 0x004800005624783b */ /* 0x000eac0000004200 */
[C---:B----4-:R-:W-:Y:S03]  /*b4d0*/  HMMA.16816.F32.BF16 R12, R24.reuse, R28, R12 ;  /* 0x0000001c180c723c */ /* 0x050fe6000004180c */
[----:B------:R-:W4:Y:S01]  /*b4e0*/  MUFU.EX2 R96, R96 ;  /* 0x0000006000607308 */ /* 0x000f220000000800 */
[----:B-1----:R-:W-:Y:S04]  /*b4f0*/  F2FP.BF16.PACK_AB R21, R123, R122 ;  /* 0x0000007a7b15723e */ /* 0x002fe800000010ff */
[----:B------:R-:W-:Y:S01]  /*b500*/  HMMA.16816.F32.BF16 R16, R24, R30, R16 ;  /* 0x0000001e1810723c */ /* 0x000fe20000041810 */
[----:B------:R-:W1:Y:S03]  /*b510*/  LDSM.16.MT88.4 R24, [R86+0x4c00] ;  /* 0x004c00005618783b */ /* 0x000e660000004200 */
[--C-:B------:R-:W-:Y:S01]  /*b520*/  FFMA.FTZ R28, R20, c[0x0][0x23c], -R41.reuse ;  /* 0x00008f00141c7a23 */ /* 0x100fe20000010829 */
[----:B------:R-:W5:Y:S01]  /*b530*/  MUFU.EX2 R90, R90 ;  /* 0x0000005a005a7308 */ /* 0x000f620000000800 */
[----:B------:R-:W-:Y:S01]  /*b540*/  F2FP.BF16.PACK_AB R20, R121, R125 ;  /* 0x0000007d7914723e */ /* 0x000fe200000010ff */
[----:B------:R-:W-:Y:S02]  /*b550*/  FFMA.FTZ R41, R3, c[0x0][0x23c], -R41 ;  /* 0x00008f0003297a23 */ /* 0x000fe40000010829 */
[----:B------:R-:W-:Y:S03]  /*b560*/  FADD.FTZ R3, R66, R52 ;  /* 0x0000003442037221 */ /* 0x000fe60000010000 */
[----:B------:R-:W-:Y:S02]  /*b570*/  FADD.FTZ R29, R64, R68 ;  /* 0x00000044401d7221 */ /* 0x000fe40000010000 */
[----:B------:R-:W-:Y:S01]  /*b580*/  FADD.FTZ R3, R70, R3 ;  /* 0x0000000346037221 */ /* 0x000fe20000010000 */
[----:B------:R-:W1:Y:S01]  /*b590*/  MUFU.EX2 R89, R89 ;  /* 0x0000005900597308 */ /* 0x000e620000000800 */
[----:B------:R-:W-:Y:S02]  /*b5a0*/  FADD.FTZ R29, R71, R29 ;  /* 0x0000001d471d7221 */ /* 0x000fe40000010000 */
[----:B------:R-:W-:Y:S01]  /*b5b0*/  FADD.FTZ R3, R72, R3 ;  /* 0x0000000348037221 */ /* 0x000fe20000010000 */
[----:B----4-:R-:W-:Y:S01]  /*b5c0*/  F2FP.BF16.PACK_AB R22, R96, R98 ;  /* 0x000000626016723e */ /* 0x010fe200000010ff */
[----:B------:R-:W-:Y:S02]  /*b5d0*/  FADD.FTZ R29, R75, R29 ;  /* 0x0000001d4b1d7221 */ /* 0x000fe40000010000 */
[----:B------:R-:W-:Y:S02]  /*b5e0*/  FADD.FTZ R3, R80, R3 ;  /* 0x0000000350037221 */ /* 0x000fe40000010000 */
[----:B------:R-:W-:Y:S01]  /*b5f0*/  FADD.FTZ R29, R73, R29 ;  /* 0x0000001d491d7221 */ /* 0x000fe20000010000 */
[----:B------:R1:W-:Y:S01]  /*b600*/  MUFU.EX2 R58, R23 ;  /* 0x00000017003a7308 */ /* 0x0003e20000000800 */
[----:B------:R-:W-:Y:S02]  /*b610*/  FADD.FTZ R3, R74, R3 ;  /* 0x000000034a037221 */ /* 0x000fe40000010000 */
[----:B------:R-:W-:Y:S02]  /*b620*/  FADD.FTZ R126, R126, R29 ;  /* 0x0000001d7e7e7221 */ /* 0x000fe40000010000 */
[----:B------:R-:W-:Y:S01]  /*b630*/  FADD.FTZ R125, R125, R3 ;  /* 0x000000037d7d7221 */ /* 0x000fe20000010000 */
[----:B------:R-:W-:Y:S01]  /*b640*/  IADD3 R3, R109, -0x1, RZ ;  /* 0xffffffff6d037810 */ /* 0x000fe20007ffe0ff */
[----:B------:R-:W-:Y:S02]  /*b650*/  FADD.FTZ R126, R122, R126 ;  /* 0x0000007e7a7e7221 */ /* 0x000fe40000010000 */
[----:B------:R-:W-:Y:S01]  /*b660*/  FADD.FTZ R125, R121, R125 ;  /* 0x0000007d797d7221 */ /* 0x000fe20000010000 */
[----:B------:R-:W-:Y:S01]  /*b670*/  MUFU.EX2 R57, R57 ;  /* 0x0000003900397308 */ /* 0x000fe20000000800 */
[----:B------:R-:W-:Y:S01]  /*b680*/  FADD.FTZ R123, R123, R126 ;  /* 0x0000007e7b7b7221 */ /* 0x000fe20000010000 */
[----:B------:R-:W-:Y:S01]  /*b690*/  MOV R109, R3 ;  /* 0x00000003006d7202 */ /* 0x000fe20000000f00 */
[----:B------:R-:W-:Y:S02]  /*b6a0*/  FADD.FTZ R98, R98, R125 ;  /* 0x0000007d62627221 */ /* 0x000fe40000010000 */
[----:B-----5:R-:W-:Y:S02]  /*b6b0*/  FADD.FTZ R123, R90, R123 ;  /* 0x0000007b5a7b7221 */ /* 0x020fe40000010000 */
[----:B------:R-:W-:Y:S03]  /*b6c0*/  FADD.FTZ R98, R96, R98 ;  /* 0x0000006260627221 */ /* 0x000fe60000010000 */
[----:B------:R-:W4:Y:S01]  /*b6d0*/  MUFU.EX2 R88, R88 ;  /* 0x0000005800587308 */ /* 0x000f220000000800 */
[C---:B-1----:R-:W-:Y:S01]  /*b6e0*/  F2FP.BF16.PACK_AB R23, R89.reuse, R90 ;  /* 0x0000005a5917723e */ /* 0x042fe200000010ff */
[----:B------:R-:W-:Y:S08]  /*b6f0*/  FADD.FTZ R89, R89, R123 ;  /* 0x0000007b59597221 */ /* 0x000ff00000010000 */
[----:B------:R-:W1:Y:S01]  /*b700*/  MUFU.EX2 R56, R56 ;  /* 0x0000003800387308 */ /* 0x000e620000000800 */
[C---:B---3--:R-:W-:Y:S08]  /*b710*/  HMMA.16816.F32.BF16 R4, R20.reuse, R32, R4 ;  /* 0x000000201404723c */ /* 0x048ff00000041804 */
[C---:B------:R-:W-:Y:S01]  /*b720*/  HMMA.16816.F32.BF16 R8, R20.reuse, R34, R8 ;  /* 0x000000221408723c */ /* 0x040fe20000041808 */
[----:B------:R-:W3:Y:S03]  /*b730*/  MUFU.EX2 R53, R53 ;  /* 0x0000003500357308 */ /* 0x000ee60000000800 */
[C---:B----4-:R-:W-:Y:S01]  /*b740*/  F2FP.BF16.PACK_AB R68, R88.reuse, R57 ;  /* 0x000000395844723e */ /* 0x050fe200000010ff */
[----:B------:R-:W-:Y:S03]  /*b750*/  FADD.FTZ R57, R57, R98 ;  /* 0x0000006239397221 */ /* 0x000fe60000010000 */
[C---:B--2---:R-:W-:Y:S03]  /*b760*/  HMMA.16816.F32.BF16 R12, R20.reuse, R36, R12 ;  /* 0x00000024140c723c */ /* 0x044fe6000004180c */
        /* <DEDUP_REMOVED lines=9> */
[C---:B--2---:R-:W-:Y:S01]  /*b800*/  F2FP.BF16.PACK_AB R70, R61.reuse, R58 ;  /* 0x0000003a3d46723e */ /* 0x044fe200000010ff */
[----:B------:R-:W-:Y:S02]  /*b810*/  FADD.FTZ R125, R61, R57 ;  /* 0x000000393d7d7221 */ /* 0x000fe40000010000 */
[----:B-1----:R-:W-:Y:S01]  /*b820*/  FADD.FTZ R89, R28, R89 ;  /* 0x000000591c597221 */ /* 0x002fe20000010000 */
[C---:B---3--:R-:W-:Y:S03]  /*b830*/  F2FP.BF16.PACK_AB R71, R41.reuse, R28 ;  /* 0x0000001c2947723e */ /* 0x048fe600000010ff */
[----:B------:R-:W-:Y:S04]  /*b840*/  FADD.FTZ R124, R41, R89 ;  /* 0x00000059297c7221 */ /* 0x000fe80000010000 */
[C---:B------:R-:W-:Y:S08]  /*b850*/  HMMA.16816.F32.BF16 R80, R68.reuse, R76, R4 ;  /* 0x0000004c4450723c */ /* 0x040ff00000041804 */
[C---:B------:R-:W-:Y:S08]  /*b860*/  HMMA.16816.F32.BF16 R76, R68.reuse, R78, R8 ;  /* 0x0000004e444c723c */ /* 0x040ff00000041808 */
[C---:B------:R-:W-:Y:S08]  /*b870*/  HMMA.16816.F32.BF16 R72, R68.reuse, R24, R12 ;  /* 0x000000184448723c */ /* 0x040ff0000004180c */
[----:B------:R-:W-:Y:S01]  /*b880*/  HMMA.16816.F32.BF16 R68, R68, R26, R16 ;  /* 0x0000001a4444723c */ /* 0x000fe20000041810 */
[----:B------:R-:W-:-:S07]  /*b890*/  @P0 BRA `(.L_x_4212) ;  /* 0xffffd2a000000947 */ /* 0x000fce000383ffff */
.L_x_4208:
        /* <DEDUP_REMOVED lines=131> */
.L_x_4214:
[----:B------:R-:W-:Y:S05]  /*c0d0*/  BSYNC B0 ;  /* 0x0000000000007941 */ /* 0x000fea0003800000 */
.L_x_4213:
[----:B----4-:R-:W4:Y:S01]  /*c0e0*/  S2R R7, SR_CTAID.X ;  /* 0x0000000000077919 */ /* 0x010f220000002500 */
[----:B------:R-:W-:Y:S01]  /*c0f0*/  SHF.R.S32.HI R113, RZ, 0x1f, R112 ;  /* 0x0000001fff717819 */ /* 0x000fe20000011470 */
[----:B------:R-:W-:Y:S01]  /*c100*/  BSSY B0, `(.L_x_4215) ;  /* 0x000001c000007945 */ /* 0x000fe20003800000 */
[----:B------:R-:W-:Y:S01]  /*c110*/  SHF.R.S32.HI R9, RZ, 0x1f, R10 ;  /* 0x0000001fff097819 */ /* 0x000fe2000001140a */
[----:B------:R-:W5:Y:S04]  /*c120*/  S2R R2, SR_TID.X ;  /* 0x0000000000027919 */ /* 0x000f680000002100 */
[----:B------:R-:W-:-:S04]  /*c130*/  IMAD R9, R9, c[0x0][0x1f0], RZ ;  /* 0x00007c0009097a24 */ /* 0x000fc800078e02ff */
[----:B------:R-:W-:Y:S02]  /*c140*/  IMAD R9, R10, c[0x0][0x1f4], R9 ;  /* 0x00007d000a097a24 */ /* 0x000fe400078e0209 */
[----:B----4-:R-:W-:Y:S01]  /*c150*/  IMAD.SHL.U32 R6, R7, 0x40, RZ ;  /* 0x0000004007067824 */ /* 0x010fe200078e00ff */
        /* <DEDUP_REMOVED lines=22> */
.L_x_4216:
[----:B------:R-:W-:Y:S05]  /*c2c0*/  BSYNC B0 ;  /* 0x0000000000007941 */ /* 0x000fea0003800000 */
.L_x_4215:
        /* <DEDUP_REMOVED lines=16> */
.L_x_4217:
        /* <DEDUP_REMOVED lines=11> */
.L_x_5245:


//--------------------- .text._ZN5flash24flash_fwd_splitkv_kernelI23Flash_fwd_kernel_traitsILi32ELi64ELi128ELi4ELb0ELb0EN7cutlass10bfloat16_tE19Flash_kernel_traitsILi32ELi64ELi128ELi4ES3_EELb1ELb0ELb1ELb0ELb0ELb0ELb0ELb0EEEvNS_16Flash_fwd_paramsE --------------------------
	.section	.text._ZN5flash24flash_fwd_splitkv_kernelI23Flash_fwd_kernel_traitsILi32ELi64ELi128ELi4ELb0ELb0EN7cutlass10bfloat16_tE19Flash_kernel_traitsILi32ELi64ELi128ELi4ES3_EELb1ELb0ELb1ELb0ELb0ELb0ELb0ELb0EEEvNS_16Flash_fwd_paramsE,"ax",@progbits
	.sectioninfo	@"SHI_REGISTERS=167"
	.align	128
        .global         _ZN5flash24flash_fwd_splitkv_kernelI23Flash_fwd_kernel_traitsILi32ELi64ELi128ELi4ELb0ELb0EN7cutlass10bfloat16_tE19Flash_kernel_traitsILi32ELi64ELi128ELi4ES3_EELb1ELb0ELb1ELb0ELb0ELb0ELb0ELb0EEEvNS_16Flash_fwd_paramsE
        .type           _ZN5flash24flash_fwd_splitkv_kernelI23Flash_fwd_kernel_traitsILi32ELi64ELi128ELi4ELb0ELb0EN7cutlass10bfloat16_tE19Flash_kernel_traitsILi32ELi64ELi128ELi4ES3_EELb1ELb0ELb1ELb0ELb0ELb0ELb0ELb0EEEvNS_16Flash_fwd_paramsE,@function
        .size           _ZN5flash24flash_fwd_splitkv_kernelI23Flash_fwd_kernel_traitsILi32ELi64ELi128ELi4ELb0ELb0EN7cutlass10bfloat16_tE19Flash_kernel_traitsILi32ELi64ELi128ELi4ES3_EELb1ELb0ELb1ELb0ELb0ELb0ELb0ELb0EEEvNS_16Flash_fwd_paramsE,(.L_x_5246 - _ZN5flash24flash_fwd_splitkv_kernelI23Flash_fwd_kernel_traitsILi32ELi64ELi128ELi4ELb0ELb0EN7cutlass10bfloat16_tE19Flash_kernel_traitsILi32ELi64ELi128ELi4ES3_EELb1ELb0ELb1ELb0ELb0ELb0ELb0ELb0EEEvNS_16Flash_fwd_paramsE)
        .other          _ZN5flash24flash_fwd_splitkv_kernelI23Flash_fwd_kernel_traitsILi32ELi64ELi128ELi4ELb0ELb0EN7cutlass10bfloat16_tE19Flash_kernel_traitsILi32ELi64ELi128ELi4ES3_EELb1ELb0ELb1ELb0ELb0ELb0ELb0ELb0EEEvNS_16Flash_fwd_paramsE,@"STO_CUDA_ENTRY STV_DEFAULT"
_ZN5flash24flash_fwd_splitkv_kernelI23Flash_fwd_kernel_traitsILi32ELi64ELi128ELi4ELb0ELb0EN7cutlass10bfloat16_tE19Flash_kernel_traitsILi32ELi64ELi128ELi4ES3_EELb1ELb0ELb1ELb0ELb0ELb0ELb0ELb0EEEvNS_16Flash_fwd_paramsE:
.text._ZN5flash24flash_fwd_splitkv_kernelI23Flash_fwd_kernel_traitsILi32ELi64ELi128ELi4ELb0ELb0EN7cutlass10bfloat16_tE19Flash_kernel_traitsILi32ELi64ELi128ELi4ES3_EELb1ELb0ELb1ELb0ELb0ELb0ELb0ELb0EEEvNS_16Flash_fwd_paramsE:
        /* <DEDUP_REMOVED lines=33> */
.L_x_4218:
[----:B-1-34-:R-:W-:Y:S02]  /*0210*/  MOV R2, c[0x0][0x218] ;  /* 0x0000860000027a02 */ /* 0x01afe40000000f00 */
.L_x_4219:
        /* <DEDUP_REMOVED lines=47> */
[----:B------:R-:W-:Y:S01]  /*0510*/  IMAD R3, R2, c[0x0][0x1e8], RZ ;  /* 0x00007a0002037a24 */ /* 0x000fe200078e02ff */
[----:B------:R-:W-:Y:S01]  /*0520*/  ISETP.GE.AND P1, PT, R8, c[0x0][0x220], PT ;  /* 0x0000880008007a0c */ /* 0x000fe20003f26270 */
[----:B------:R-:W-:Y:S01]  /*0530*/  @!P0 IMAD R4, R13, c[0x0][0x1e4], R4 ;  /* 0x000079000d048a24 */ /* 0x000fe200078e0204 */
[----:B------:R-:W-:Y:S01]  /*0540*/  SHF.R.S32.HI R2, RZ, 0x1f, R24 ;  /* 0x0000001fff027819 */ /* 0x000fe20000011418 */
[----:B------:R-:W-:-:S04]  /*0550*/  IMAD.WIDE.U32 R14, R22, c[0x0][0x1e8], R8 ;  /* 0x00007a00160e7a25 */ /* 0x000fc800078e0008 */
[----:B------:R-:W-:Y:S02]  /*0560*/  @P0 IMAD R114, R114, c[0x0][0x1ec], R7 ;  /* 0x00007b0072720a24 */ /* 0x000fe400078e0207 */
        /* <DEDUP_REMOVED lines=21> */
.L_x_4222:
[----:B------:R-:W-:Y:S05]  /*06c0*/  BSYNC B0 ;  /* 0x0000000000007941 */ /* 0x000fea0003800000 */
.L_x_4221:
        /* <DEDUP_REMOVED lines=15> */
.L_x_4224:
[----:B------:R-:W-:Y:S05]  /*07c0*/  BSYNC B0 ;  /* 0x0000000000007941 */ /* 0x000fea0003800000 */
.L_x_4223:
[C---:B------:R-:W-:Y:S02]  /*07d0*/  ISETP.NE.AND P2, PT, R88.reuse, RZ, PT ;  /* 0x000000ff5800720c */ /* 0x040fe40003f45270 */
[----:B------:R-:W-:Y:S02]  /*07e0*/  ISETP.NE.OR P0, PT, R88, RZ, P0 ;  /* 0x000000ff5800720c */ /* 0x000fe40000705670 */
[----:B------:R-:W-:Y:S02]  /*07f0*/  ISETP.GE.OR P2, PT, R0, R113, P2 ;  /* 0x000000710000720c */ /* 0x000fe40001746670 */
[----:B------:R-:W-:-:S04]  /*0800*/  IADD3 R0, P1, R13, R0, RZ ;  /* 0x000000000d007210 */ /* 0x000fc80007f3e0ff */
[----:B------:R-:W-:Y:S02]  /*0810*/  LEA.HI.X.SX32 R13, R13, R2, 0x1, P1 ;  /* 0x000000020d0d7211 */ /* 0x000fe400008f0eff */
[----:B------:R-:W-:-:S04]  /*0820*/  LEA R2, P1, R0, c[0x0][0x200], 0x2 ;  /* 0x0000800000027a11 */ /* 0x000fc800078210ff */
[----:B------:R-:W-:Y:S01]  /*0830*/  LEA.HI.X R3, R0, c[0x0][0x204], R13, 0x2, P1 ;  /* 0x0000810000037a11 */ /* 0x000fe200008f140d */
[----:B--2---:R-:W-:-:S05]  /*0840*/  @!P2 IMAD.MOV.U32 R5, RZ, RZ, 0x7f800000 ;  /* 0x7f800000ff05a424 */ /* 0x004fca00078e00ff */
[----:B------:R2:W-:Y:S01]  /*0850*/  @!P2 STG.E [R2.64], R5 ;  /* 0x000000050200a986 */ /* 0x0005e2000c10190c */
[----:B------:R-:W-:Y:S05]  /*0860*/  @P0 EXIT ;  /* 0x000000000000094d */ /* 0x000fea0003800000 */
[----:B--2---:R-:W-:-:S05]  /*0870*/  MOV R5, 0x7f800000 ;  /* 0x7f80000000057802 */ /* 0x004fca0000000f00 */
[----:B------:R-:W-:Y:S01]  /*0880*/  STG.E [R2.64+0x80], R5 ;  /* 0x0000800502007986 */ /* 0x000fe2000c10190c */
[----:B------:R-:W-:Y:S05]  /*0890*/  EXIT ;  /* 0x000000000000794d */ /* 0x000fea0003800000 */
.L_x_4220:
        /* <DEDUP_REMOVED lines=82> */
[C---:B------:R-:W-:Y:S01]  /*0dc0*/  IMAD R3, R7.reuse, c[0x0][0x19c], R8 ;  /* 0x0000670007037a24 */ /* 0x040fe200078e0208 */
[----:B------:R-:W-:Y:S01]  /*0dd0*/  SHF.R.S32.HI R8, RZ, 0x1f, R6 ;  /* 0x0000001fff087819 */ /* 0x000fe20000011406 */
        /* <DEDUP_REMOVED lines=8> */
.L_x_4225:
        /* <DEDUP_REMOVED lines=15> */
.L_x_4227:
[----:B------:R-:W-:Y:S01]  /*0f50*/  IABS R7, c[0x0][0x1c8] ;  /* 0x0000720000077a13 */ /* 0x000fe20000000000 */
[----:B------:R-:W-:Y:S01]  /*0f60*/  @P4 IMAD.IADD R16, R3, 0x1, R16 ;  /* 0x0000000103104824 */ /* 0x000fe200078e0210 */
[----:B------:R-:W-:Y:S02]  /*0f70*/  MOV R11, R9 ;  /* 0x00000009000b7202 */ /* 0x000fe40000000f00 */
        /* <DEDUP_REMOVED lines=29> */
[----:B------:R-:W-:Y:S02]  /*1150*/  SHF.R.S32.HI R8, RZ, 0x1f, R6 ;  /* 0x0000001fff087819 */ /* 0x000fe40000011406 */
[----:B------:R-:W-:-:S03]  /*1160*/  IADD3 R11, R11, R9, RZ ;  /* 0x000000090b0b7210 */ /* 0x000fc60007ffe0ff */
[----:B------:R-:W-:Y:S02]  /*1170*/  IMAD R9, R8, c[0x0][0x1b0], RZ ;  /* 0x00006c0008097a24 */ /* 0x000fe400078e02ff */
[----:B------:R-:W-:-:S04]  /*1180*/  IMAD.WIDE.U32 R32, R6, c[0x0][0x1b0], R10 ;  /* 0x00006c0006207a25 */ /* 0x000fc800078e000a */
        /* <DEDUP_REMOVED lines=13> */
.L_x_4226:
[----:B------:R-:W-:Y:S01]  /*1260*/  ISETP.NE.AND P0, PT, R114, -0x1, PT ;  /* 0xffffffff7200780c */ /* 0x000fe20003f05270 */
[----:B------:R-:W-:Y:S01]  /*1270*/  IMAD R19, R8, c[0x0][0x1b8], RZ ;  /* 0x00006e0008137a24 */ /* 0x000fe200078e02ff */
[----:B------:R-:W-:Y:S01]  /*1280*/  SHF.R.S32.HI R15, RZ, 0x1f, R88 ;  /* 0x0000001fff0f7819 */ /* 0x000fe20000011458 */
[----:B------:R-:W-:Y:S01]  /*1290*/  BSSY B0, `(.L_x_4228) ;  /* 0x0000059000007945 */ /* 0x000fe20003800000 */
[----:B------:R-:W-:Y:S01]  /*12a0*/  SHF.R.S32.HI R25, RZ, 0x1f, R24 ;  /* 0x0000001fff197819 */ /* 0x000fe20000011418 */
[----:B------:R-:W-:Y:S01]  /*12b0*/  IMAD R8, R6, c[0x0][0x1bc], R19 ;  /* 0x00006f0006087a24 */ /* 0x000fe200078e0213 */
[CC--:B------:R-:W-:Y:S02]  /*12c0*/  LEA.HI R17, R15.reuse, R88.reuse, RZ, 0x2 ;  /* 0x000000580f117211 */ /* 0x0c0fe400078f10ff */
[----:B------:R-:W-:Y:S02]  /*12d0*/  LEA.HI R3, R15, R88, RZ, 0x5 ;  /* 0x000000580f037211 */ /* 0x000fe400078f28ff */
[----:B------:R-:W-:-:S02]  /*12e0*/  LOP3.LUT R9, R17, 0xfffffffc, RZ, 0xc0, !PT ;  /* 0xfffffffc11097812 */ /* 0x000fc400078ec0ff */
[----:B------:R-:W-:Y:S01]  /*12f0*/  SHF.R.S32.HI R118, RZ, 0x2, R17 ;  /* 0x00000002ff767819 */ /* 0x000fe20000011411 */
[----:B------:R-:W-:Y:S01]  /*1300*/  @P0 IMAD.WIDE.U32 R26, R114, c[0x0][0x190], RZ ;  /* 0x00006400721a0a25 */ /* 0x000fe200078e00ff */
[----:B-----5:R-:W-:Y:S02]  /*1310*/  @!P0 SHF.R.S32.HI R0, RZ, 0x1f, R13 ;  /* 0x0000001fff008819 */ /* 0x020fe4000001140d */
[----:B------:R-:W-:Y:S01]  /*1320*/  LEA.HI R17, R17, R118, RZ, 0x1 ;  /* 0x0000007611117211 */ /* 0x000fe200078f08ff */
[----:B------:R-:W-:Y:S01]  /*1330*/  @!P0 IMAD.WIDE.U32 R10, R13, c[0x0][0x178], RZ ;  /* 0x00005e000d0a8a25 */ /* 0x000fe200078e00ff */
[----:B------:R-:W-:Y:S02]  /*1340*/  SHF.R.S32.HI R20, RZ, 0x5, R3 ;  /* 0x00000005ff147819 */ /* 0x000fe40000011403 */
[----:B------:R-:W-:Y:S01]  /*1350*/  LOP3.LUT R17, R17, 0x7fffffe, RZ, 0xc0, !PT ;  /* 0x07fffffe11117812 */ /* 0x000fe200078ec0ff */
[----:B------:R-:W-:Y:S01]  /*1360*/  @!P0 IMAD R0, R0, c[0x0][0x178], RZ ;  /* 0x00005e0000008a24 */ /* 0x000fe200078e02ff */
[----:B------:R-:W-:Y:S01]  /*1370*/  SHF.R.S32.HI R119, RZ, 0x1f, R118 ;  /* 0x0000001fff777819 */ /* 0x000fe20000011476 */
[----:B------:R-:W-:Y:S01]  /*1380*/  @P0 IMAD R30, R114, c[0x0][0x194], R27 ;  /* 0x00006500721e0a24 */ /* 0x000fe200078e021b */
[----:B------:R-:W-:Y:S01]  /*1390*/  LOP3.LUT R19, R3, 0xffffffe0, RZ, 0xc0, !PT ;  /* 0xffffffe003137812 */ /* 0x000fe200078ec0ff */
[----:B------:R-:W-:-:S02]  /*13a0*/  @!P0 IMAD R0, R13, c[0x0][0x17c], R0 ;  /* 0x00005f000d008a24 */ /* 0x000fc400078e0200 */
[----:B------:R-:W-:Y:S02]  /*13b0*/  IMAD.IADD R116, R88, 0x1, -R9 ;  /* 0x0000000158747824 */ /* 0x000fe400078e0a09 */
[----:B------:R-:W-:Y:S01]  /*13c0*/  @!P0 IMAD.IADD R30, R11, 0x1, R0 ;  /* 0x000000010b1e8824 */ /* 0x000fe200078e0200 */
[CC--:B------:R-:W-:Y:S01]  /*13d0*/  LEA.HI R0, R15.reuse, R88.reuse, RZ, 0x3 ;  /* 0x000000580f007211 */ /* 0x0c0fe200078f18ff */
[----:B------:R-:W-:Y:S01]  /*13e0*/  IMAD.SHL.U32 R116, R116, 0x8, RZ ;  /* 0x0000000874747824 */ /* 0x000fe200078e00ff */
[----:B------:R-:W-:Y:S01]  /*13f0*/  LEA.HI R15, R15, R88, RZ, 0x4 ;  /* 0x000000580f0f7211 */ /* 0x000fe200078f20ff */
[----:B------:R-:W-:Y:S01]  /*1400*/  @!P0 IMAD.MOV.U32 R26, RZ, RZ, R10 ;  /* 0x000000ffff1a8224 */ /* 0x000fe200078e000a */
[----:B------:R-:W-:Y:S01]  /*1410*/  SHF.R.S32.HI R18, RZ, 0x3, R0 ;  /* 0x00000003ff127819 */ /* 0x000fe20000011400 */
[----:B------:R-:W-:Y:S01]  /*1420*/  IMAD.IADD R17, R118, 0x1, -R17 ;  /* 0x0000000176117824 */ /* 0x000fe200078e0a11 */
[----:B------:R-:W-:Y:S01]  /*1430*/  LOP3.LUT R11, R15, 0xfffffff0, RZ, 0xc0, !PT ;  /* 0xfffffff00f0b7812 */ /* 0x000fe200078ec0ff */
[----:B------:R-:W-:Y:S01]  /*1440*/  IMAD.MOV.U32 R3, RZ, RZ, 0x10 ;  /* 0x00000010ff037424 */ /* 0x000fe200078e00ff */
[----:B------:R-:W-:Y:S01]  /*1450*/  IADD3 R32, P3, R116, R32, RZ ;  /* 0x0000002074207210 */ /* 0x000fe20007f7e0ff */
[----:B------:R-:W-:Y:S01]  /*1460*/  IMAD.SHL.U32 R9, R18, 0x40, RZ ;  /* 0x0000004012097824 */ /* 0x000fe200078e00ff */
[----:B------:R-:W-:Y:S01]  /*1470*/  IADD3 R14, -R11, R88, RZ ;  /* 0x000000580b0e7210 */ /* 0x000fe20007ffe1ff */
[----:B------:R-:W-:Y:S01]  /*1480*/  IMAD.WIDE R28, R29, 0x40, R118 ;  /* 0x000000401d1c7825 */ /* 0x000fe200078e0276 */
[----:B------:R-:W-:-:S02]  /*1490*/  LEA R112, R20, R17, 0x3 ;  /* 0x0000001114707211 */ /* 0x000fc400078e18ff */
[----:B------:R-:W-:Y:S02]  /*14a0*/  LOP3.LUT R9, R9, 0xc0, RZ, 0xc0, !PT ;  /* 0x000000c009097812 */ /* 0x000fe400078ec0ff */
[--C-:B------:R-:W-:Y:S02]  /*14b0*/  SHF.R.S32.HI R11, RZ, 0x1f, R116.reuse ;  /* 0x0000001fff0b7819 */ /* 0x100fe40000011474 */
[----:B------:R-:W-:Y:S02]  /*14c0*/  LOP3.LUT R10, R9, 0x18, R116, 0xf8, !PT ;  /* 0x00000018090a7812 */ /* 0x000fe400078ef874 */
[----:B------:R-:W-:Y:S01]  /*14d0*/  SHF.R.U32.HI R9, RZ, 0x3, R9 ;  /* 0x00000003ff097819 */ /* 0x000fe20000011609 */
[----:B------:R-:W-:Y:S01]  /*14e0*/  IMAD.X R33, R11, 0x1, R12, P3 ;  /* 0x000000010b217824 */ /* 0x000fe200018e060c */
[----:B------:R-:W-:Y:S02]  /*14f0*/  IADD3 R34, P2, R116, R34, RZ ;  /* 0x0000002274227210 */ /* 0x000fe40007f5e0ff */
[----:B------:R-:W-:Y:S01]  /*1500*/  LOP3.LUT R9, R10, R9, RZ, 0x3c, !PT ;  /* 0x000000090a097212 */ /* 0x000fe200078e3cff */
[----:B------:R-:W-:Y:S01]  /*1510*/  IMAD.WIDE.U32 R128, R118, c[0x0][0x198], R32 ;  /* 0x0000660076807a25 */ /* 0x000fe200078e0020 */
[----:B------:R-:W-:-:S03]  /*1520*/  IADD3 R26, P0, R116, R26, RZ ;  /* 0x0000001a741a7210 */ /* 0x000fc60007f1e0ff */
[----:B------:R-:W-:Y:S02]  /*1530*/  IMAD.U32 R112, R112, 0x20, R9 ;  /* 0x0000002070707824 */ /* 0x000fe400078e0009 */
[----:B------:R-:W-:Y:S02]  /*1540*/  IMAD R9, R119, c[0x0][0x198], RZ ;  /* 0x0000660077097a24 */ /* 0x000fe400078e02ff */
[C---:B------:R-:W-:Y:S01]  /*1550*/  IMAD.X R35, R11.reuse, 0x1, R16, P2 ;  /* 0x000000010b237824 */ /* 0x040fe200010e0610 */
[----:B------:R-:W-:Y:S01]  /*1560*/  SHF.L.U32 R112, R112, 0x1, RZ ;  /* 0x0000000170707819 */ /* 0x000fe200000006ff */
[----:B------:R-:W-:Y:S01]  /*1570*/  IMAD.X R27, R11, 0x1, R30, P0 ;  /* 0x000000010b1b7824 */ /* 0x000fe200000e061e */
[----:B------:R-:W-:Y:S01]  /*1580*/  LEA.HI R11, R14, R14, RZ, 0x1 ;  /* 0x0000000e0e0b7211 */ /* 0x000fe200078f08ff */
[C---:B------:R-:W-:Y:S01]  /*1590*/  IMAD R9, R118.reuse, c[0x0][0x19c], R9 ;  /* 0x0000670076097a24 */ /* 0x040fe200078e0209 */
[----:B------:R-:W-:Y:S01]  /*15a0*/  IADD3 R7, P0, R118, R7, RZ ;  /* 0x0000000776077210 */ /* 0x000fe20007f1e0ff */
[----:B------:R-:W-:Y:S01]  /*15b0*/  IMAD.WIDE.U32 R34, R6, c[0x0][0x1b8], R34 ;  /* 0x00006e0006227a25 */ /* 0x000fe200078e0022 */
[----:B------:R-:W-:-:S02]  /*15c0*/  SHF.R.S32.HI R17, RZ, 0x1, R11 ;  /* 0x00000001ff117819 */ /* 0x000fc4000001140b */
[----:B------:R-:W-:Y:S01]  /*15d0*/  SHF.R.S32.HI R10, RZ, 0x1f, R11 ;  /* 0x0000001fff0a7819 */ /* 0x000fe2000001140b */
[----:B------:R-:W-:Y:S01]  /*15e0*/  IMAD.X R6, R119, 0x1, R5, P0 ;  /* 0x0000000177067824 */ /* 0x000fe200000e0605 */
[----:B------:R-:W-:Y:S01]  /*15f0*/  IADD3 R87, R129, R9, RZ ;  /* 0x0000000981577210 */ /* 0x000fe20007ffe0ff */
[----:B------:R-:W-:Y:S01]  /*1600*/  IMAD.IADD R9, R113, 0x1, -R22 ;  /* 0x0000000171097824 */ /* 0x000fe200078e0a16 */
[----:B------:R-:W-:Y:S01]  /*1610*/  LEA.HI R10, R10, R17, RZ, 0x2 ;  /* 0x000000110a0a7211 */ /* 0x000fe200078f10ff */
[----:B------:R-:W-:Y:S02]  /*1620*/  IMAD R6, R6, c[0x0][0x1a0], RZ ;  /* 0x0000680006067a24 */ /* 0x000fe400078e02ff */
[----:B------:R-:W-:Y:S01]  /*1630*/  IMAD R5, R25, c[0x0][0x1a8], RZ ;  /* 0x00006a0019057a24 */ /* 0x000fe200078e02ff */
[----:B------:R-:W-:Y:S01]  /*1640*/  ISETP.GE.AND P0, PT, R118, R9, PT ;  /* 0x000000097600720c */ /* 0x000fe20003f06270 */
[----:B------:R-:W-:Y:S01]  /*1650*/  IMAD.IADD R35, R35, 0x1, R8 ;  /* 0x0000000123237824 */ /* 0x000fe200078e0208 */
[----:B------:R-:W-:Y:S01]  /*1660*/  LOP3.LUT R10, R10, 0xfffffffc, RZ, 0xc0, !PT ;  /* 0xfffffffc0a0a7812 */ /* 0x000fe200078ec0ff */
[----:B------:R-:W-:-:S02]  /*1670*/  IMAD R93, R7, c[0x0][0x1a4], R6 ;  /* 0x00006900075d7a24 */ /* 0x000fc400078e0206 */
[C---:B------:R-:W-:Y:S02]  /*1680*/  IMAD R5, R24.reuse, c[0x0][0x1ac], R5 ;  /* 0x00006b0018057a24 */ /* 0x040fe400078e0205 */
[----:B------:R-:W-:Y:S02]  /*1690*/  IMAD.IADD R17, R17, 0x1, -R10 ;  /* 0x0000000111117824 */ /* 0x000fe400078e0a0a */
[----:B------:R-:W-:-:S03]  /*16a0*/  IMAD.WIDE.U32 R30, R24, c[0x0][0x1a8], R26 ;  /* 0x00006a00181e7a25 */ /* 0x000fc600078e001a */
[----:B------:R-:W-:Y:S01]  /*16b0*/  LOP3.LUT P2, RZ, R17, 0x2, RZ, 0xc0, !PT ;  /* 0x0000000211ff7812 */ /* 0x000fe2000784c0ff */
        /* <DEDUP_REMOVED lines=22> */
.L_x_4229:
[----:B------:R-:W-:Y:S05]  /*1820*/  BSYNC B0 ;  /* 0x0000000000007941 */ /* 0x000fea0003800000 */
.L_x_4228:
        /* <DEDUP_REMOVED lines=21> */
.L_x_4231:
[----:B------:R-:W-:Y:S05]  /*1980*/  BSYNC B0 ;  /* 0x0000000000007941 */ /* 0x000fea0003800000 */
.L_x_4230:
        /* <DEDUP_REMOVED lines=17> */
.L_x_4233:
[----:B------:R-:W-:Y:S05]  /*1aa0*/  BSYNC B0 ;  /* 0x0000000000007941 */ /* 0x000fea0003800000 */
.L_x_4232:
        /* <DEDUP_REMOVED lines=18> */
.L_x_4235:
[----:B------:R-:W-:Y:S05]  /*1bd0*/  BSYNC B0 ;  /* 0x0000000000007941 */ /* 0x000fea0003800000 */
.L_x_4234:
[----:B------:R-:W-:Y:S01]  /*1be0*/  IADD3 R12, R118, 0x40, RZ ;  /* 0x00000040760c7810 */ /* 0x000fe20007ffe0ff */
        /* <DEDUP_REMOVED lines=17> */
.L_x_4237:
[----:B------:R-:W-:Y:S05]  /*1d00*/  BSYNC B0 ;  /* 0x0000000000007941 */ /* 0x000fea0003800000 */
.L_x_4236:
[----:B------:R-:W-:Y:S01]  /*1d10*/  IADD3 R10, R118, 0x60, RZ ;  /* 0x00000060760a7810 */ /* 0x000fe20007ffe0ff */
[----:B------:R-:W-:Y:S03]  /*1d20*/  BSSY B0, `(.L_x_4238) ;  /* 0x0000012000007945 */ /* 0x000fe60003800000 */
[----:B------:R-:W-:-:S13]  /*1d30*/  ISETP.GE.AND P0, PT, R10, R9, PT ;  /* 0x000000090a00720c */ /* 0x000fda0003f06270 */
[----:B------:R-:W-:Y:S05]  /*1d40*/  @P0 BRA `(.L_x_4239) ;  /* 0x000000f000000947 */ /* 0x000fea0003800000 */
[----:B------:R-:W-:-:S13]  /*1d50*/  ISETP.GE.AND P0, PT, R116, c[0x0][0x220], PT ;  /* 0x0000880074007a0c */ /* 0x000fda0003f06270 */
[----:B------:R1:W-:Y:S01]  /*1d60*/  @P0 STS.128 [R112+0x2800], RZ ;  /* 0x002800ff70000388 */ /* 0x0003e20000000c00 */
[----:B------:R-:W-:Y:S05]  /*1d70*/  @P0 BRA `(.L_x_4239) ;  /* 0x000000c000000947 */ /* 0x000fea0003800000 */
[----:B------:R-:W-:Y:S01]  /*1d80*/  IMAD.U32 R16, RZ, RZ, UR8 ;  /* 0x00000008ff107e24 */ /* 0x000fe2000f8e00ff */
        /* <DEDUP_REMOVED lines=11> */
.L_x_4239:
[----:B------:R-:W-:Y:S05]  /*1e40*/  BSYNC B0 ;  /* 0x0000000000007941 */ /* 0x000fea0003800000 */
.L_x_4238:
        /* <DEDUP_REMOVED lines=10> */
[----:B------:R-:W-:Y:S01]  /*1ef0*/  BSSY B0, `(.L_x_4240) ;  /* 0x0000045000007945 */ /* 0x000fe20003800000 */
[----:B------:R-:W-:Y:S01]  /*1f00*/  SHF.R.S32.HI R13, RZ, 0x1f, R14 ;  /* 0x0000001fff0d7819 */ /* 0x000fe2000001140e */
[----:B------:R-:W-:-:S04]  /*1f10*/  DEPBAR.LE SB0, 0x0 ;  /* 0x000080000000791a */ /* 0x000fc80000000000 */
[----:B------:R-:W-:Y:S01]  /*1f20*/  LOP3.LUT R11, R11, 0x7fffffe, RZ, 0xc0, !PT ;  /* 0x07fffffe0b0b7812 */ /* 0x000fe200078ec0ff */
[----:B------:R-:W-:Y:S01]  /*1f30*/  IMAD.IADD R21, R88, 0x1, -R21 ;  /* 0x0000000158157824 */ /* 0x000fe200078e0a15 */
[----:B------:R-:W-:Y:S01]  /*1f40*/  SHF.R.S32.HI R24, RZ, 0x4, R15 ;  /* 0x00000004ff187819 */ /* 0x000fe2000001140f */
[----:B------:R-:W5:Y:S01]  /*1f50*/  MUFU.RCP R0, c[0x0][0x238] ;  /* 0x00008e0000007b08 */ /* 0x000f620000001000 */
[----:B------:R-:W-:Y:S01]  /*1f60*/  LEA.HI R13, R13, R14, RZ, 0x3 ;  /* 0x0000000e0d0d7211 */ /* 0x000fe200078f18ff */
[----:B------:R-:W-:Y:S01]  /*1f70*/  IMAD.IADD R16, R14, 0x1, -R11 ;  /* 0x000000010e107824 */ /* 0x000fe200078e0a0b */
[----:B------:R-:W-:Y:S01]  /*1f80*/  LEA.HI R15, R15, R24, RZ, 0x1 ;  /* 0x000000180f0f7211 */ /* 0x000fe200078f08ff */
[----:B------:R-:W-:Y:S01]  /*1f90*/  IMAD.SHL.U32 R88, R88, 0x2, RZ ;  /* 0x0000000258587824 */ /* 0x000fe200078e00ff */
[----:B------:R-:W-:Y:S01]  /*1fa0*/  LEA.HI R11, R21, R21, RZ, 0x1 ;  /* 0x00000015150b7211 */ /* 0x000fe200078f08ff */
[----:B------:R-:W-:Y:S01]  /*1fb0*/  IMAD.SHL.U32 R13, R13, 0x20, RZ ;  /* 0x000000200d0d7824 */ /* 0x000fe200078e00ff */
[----:B------:R-:W-:-:S02]  /*1fc0*/  LOP3.LUT R15, R15, 0xfffffffe, RZ, 0xc0, !PT ;  /* 0xfffffffe0f0f7812 */ /* 0x000fc400078ec0ff */
[----:B------:R-:W-:Y:S02]  /*1fd0*/  LOP3.LUT R14, R11, 0x7fffffe, RZ, 0xc0, !PT ;  /* 0x07fffffe0b0e7812 */ /* 0x000fe400078ec0ff */
[----:B------:R-:W-:Y:S01]  /*1fe0*/  LOP3.LUT R13, R13, 0xffffff00, RZ, 0xc0, !PT ;  /* 0xffffff000d0d7812 */ /* 0x000fe200078ec0ff */
[----:B------:R-:W-:Y:S01]  /*1ff0*/  IMAD.IADD R15, R24, 0x1, -R15 ;  /* 0x00000001180f7824 */ /* 0x000fe200078e0a0f */
[----:B------:R-:W-:Y:S01]  /*2000*/  ISETP.GE.AND P2, PT, R118, R9, PT ;  /* 0x000000097600720c */ /* 0x000fe20003f46270 */
[----:B------:R-:W-:Y:S01]  /*2010*/  BAR.SYNC.DEFER_BLOCKING 0x0 ;  /* 0x0000000000007b1d */ /* 0x000fe20000010000 */
[----:B------:R-:W-:Y:S01]  /*2020*/  IMAD.IADD R24, R21, 0x1, -R14 ;  /* 0x0000000115187824 */ /* 0x000fe200078e0a0e */
[----:B------:R-:W-:Y:S01]  /*2030*/  SHF.R.S32.HI R11, RZ, 0x1, R11 ;  /* 0x00000001ff0b7819 */ /* 0x000fe2000001140b */
[--C-:B------:R-:W-:Y:S01]  /*2040*/  IMAD R21, R20, 0x200, R13.reuse ;  /* 0x0000020014157824 */ /* 0x100fe200078e020d */
[----:B------:R-:W-:Y:S01]  /*2050*/  SHF.R.S32.HI R115, RZ, 0x1f, R26 ;  /* 0x0000001fff737819 */ /* 0x000fe2000001141a */
[C---:B------:R-:W-:Y:S01]  /*2060*/  IMAD R89, R16.reuse, 0x20, R13 ;  /* 0x0000002010597824 */ /* 0x040fe200078e020d */
[----:B------:R-:W-:Y:S01]  /*2070*/  LOP3.LUT P3, RZ, R11, 0x2, RZ, 0xc0, !PT ;  /* 0x000000020bff7812 */ /* 0x000fe2000786c0ff */
[----:B------:R-:W-:Y:S01]  /*2080*/  IMAD.SHL.U32 R13, R17, 0x40, RZ ;  /* 0x00000040110d7824 */ /* 0x000fe200078e00ff */
[----:B------:R-:W-:Y:S01]  /*2090*/  LEA.HI R115, R115, R26, RZ, 0x2 ;  /* 0x0000001a73737211 */ /* 0x000fe200078f10ff */
[----:B------:R-:W-:Y:S01]  /*20a0*/  IMAD R21, R16, 0x20, R21 ;  /* 0x0000002010157824 */ /* 0x000fe200078e0215 */
[----:B------:R-:W-:Y:S01]  /*20b0*/  LEA R126, P0, R6, c[0x0][0x170], 0x1 ;  /* 0x00005c00067e7a11 */ /* 0x000fe200078008ff */
[----:B------:R-:W-:Y:S01]  /*20c0*/  IMAD.SHL.U32 R11, R11, 0x40, RZ ;  /* 0x000000400b0b7824 */ /* 0x000fe200078e00ff */
[----:B------:R-:W-:Y:S01]  /*20d0*/  LOP3.LUT R13, R13, 0xc0, RZ, 0xc0, !PT ;  /* 0x000000c00d0d7812 */ /* 0x000fe200078ec0ff */
[----:B------:R-:W-:Y:S01]  /*20e0*/  IMAD.SHL.U32 R16, R18, 0x8, RZ ;  /* 0x0000000812107824 */ /* 0x000fe200078e00ff */
[----:B------:R-:W-:Y:S01]  /*20f0*/  SHF.R.S32.HI R115, RZ, 0x2, R115 ;  /* 0x00000002ff737819 */ /* 0x000fe20000011473 */
[----:B------:R-:W-:Y:S01]  /*2100*/  IMAD.SHL.U32 R18, R15, 0x8, RZ ;  /* 0x000000080f127824 */ /* 0x000fe200078e00ff */
[----:B------:R-:W-:Y:S01]  /*2110*/  LOP3.LUT R11, R11, 0xc0, RZ, 0xc0, !PT ;  /* 0x000000c00b0b7812 */ /* 0x000fe200078ec0ff */
[----:B------:R-:W-:Y:S01]  /*2120*/  IMAD R14, R20, 0x10, R22 ;  /* 0x00000010140e7824 */ /* 0x000fe200078e0216 */
[----:B------:R-:W-:Y:S01]  /*2130*/  LOP3.LUT R88, R88, 0x6, RZ, 0xc0, !PT ;  /* 0x0000000658587812 */ /* 0x000fe200078ec0ff */
[----:B------:R-:W-:Y:S01]  /*2140*/  IMAD R24, R15, 0x8, R24 ;  /* 0x000000080f187824 */ /* 0x000fe200078e0218 */
[----:B------:R-:W-:-:S02]  /*2150*/  LOP3.LUT R18, R13, 0x8, R18, 0xf8, !PT ;  /* 0x000000080d127812 */ /* 0x000fc400078ef812 */
[----:B------:R-:W-:Y:S01]  /*2160*/  SHF.R.U32.HI R13, RZ, 0x3, R13 ;  /* 0x00000003ff0d7819 */ /* 0x000fe2000001160d */
[----:B------:R1:W-:Y:S01]  /*2170*/  @P2 STS [R112+0x3000], RZ ;  /* 0x003000ff70002388 */ /* 0x0003e20000000800 */
[----:B------:R-:W-:Y:S02]  /*2180*/  LOP3.LUT R16, R11, 0x8, R16, 0xf8, !PT ;  /* 0x000000080b107812 */ /* 0x000fe400078ef810 */
[----:B------:R-:W-:Y:S01]  /*2190*/  SHF.R.U32.HI R11, RZ, 0x3, R11 ;  /* 0x00000003ff0b7819 */ /* 0x000fe2000001160b */
[----:B------:R1:W-:Y:S01]  /*21a0*/  @P2 STS [R112+0x3004], RZ ;  /* 0x003004ff70002388 */ /* 0x0003e20000000800 */
[----:B------:R-:W-:Y:S02]  /*21b0*/  IADD3 R14, R14, 0x1, R115 ;  /* 0x000000010e0e7810 */ /* 0x000fe40007ffe073 */
[----:B------:R-:W-:Y:S01]  /*21c0*/  LOP3.LUT R11, R16, R11, RZ, 0x3c, !PT ;  /* 0x0000000b100b7212 */ /* 0x000fe200078e3cff */
[----:B------:R1:W-:Y:S01]  /*21d0*/  @P2 STS.64 [R112+0x3008], RZ ;  /* 0x003008ff70002388 */ /* 0x0003e20000000a00 */
[----:B------:R-:W-:-:S03]  /*21e0*/  LEA.HI.X R127, R6, c[0x0][0x174], R93, 0x1, P0 ;  /* 0x00005d00067f7a11 */ /* 0x000fc600000f0c5d */
[----:B------:R-:W-:Y:S01]  /*21f0*/  IMAD.U32 R84, R24, 0x20, R11 ;  /* 0x0000002018547824 */ /* 0x000fe200078e000b */
[----:B------:R-:W-:Y:S01]  /*2200*/  IADD3 R11, R92, R14, -R113 ;  /* 0x0000000e5c0b7210 */ /* 0x000fe20007ffe871 */
[----:B-----5:R-:W-:-:S04]  /*2210*/  FMUL.FTZ R0, R19, R0 ;  /* 0x0000000013007220 */ /* 0x020fc80000410000 */
[----:B------:R5:W2:Y:S02]  /*2220*/  R2UR UR4, R0 ;  /* 0x00000000000473c2 */ /* 0x000aa400000e0000 */
[----:B-----5:R-:W-:-:S05]  /*2230*/  LOP3.LUT R0, R18, R13, RZ, 0x3c, !PT ;  /* 0x0000000d12007212 */ /* 0x020fca00078e3cff */
[C---:B------:R-:W-:Y:S02]  /*2240*/  IMAD.IADD R86, R0.reuse, 0x1, R21 ;  /* 0x0000000100567824 */ /* 0x040fe400078e0215 */
[----:B------:R-:W-:Y:S01]  /*2250*/  IMAD.IADD R89, R0, 0x1, R89 ;  /* 0x0000000100597824 */ /* 0x000fe200078e0259 */
[----:B------:R-:W-:Y:S01]  /*2260*/  SEL R0, R3, 0xfffffff0, !P3 ;  /* 0xfffffff003007807 */ /* 0x000fe20005800000 */
[----:B------:R-:W-:Y:S01]  /*2270*/  IMAD.SHL.U32 R86, R86, 0x2, RZ ;  /* 0x0000000256567824 */ /* 0x000fe200078e00ff */
[----:B------:R-:W-:-:S03]  /*2280*/  IADD3 R3, R11, c[0x0][0x2e8], RZ ;  /* 0x0000ba000b037a10 */ /* 0x000fc60007ffe0ff */
[----:B------:R-:W-:Y:S01]  /*2290*/  IMAD R85, R5, 0x2, R86 ;  /* 0x0000000205557824 */ /* 0x000fe200078e0256 */
[----:B------:R-:W-:Y:S05]  /*22a0*/  @P2 BRA `(.L_x_4241) ;  /* 0x0000009000002947 */ /* 0x000fea0003800000 */
[----:B-12---:R-:W-:-:S13]  /*22b0*/  ISETP.GE.AND P0, PT, R116, c[0x0][0x220], PT ;  /* 0x0000880074007a0c */ /* 0x006fda0003f06270 */
        /* <DEDUP_REMOVED lines=8> */
.L_x_4241:
[----:B-12---:R-:W-:Y:S05]  /*2340*/  BSYNC B0 ;  /* 0x0000000000007941 */ /* 0x006fea0003800000 */
.L_x_4240:
        /* <DEDUP_REMOVED lines=19> */
.L_x_4243:
[----:B------:R-:W-:Y:S05]  /*2480*/  BSYNC B0 ;  /* 0x0000000000007941 */ /* 0x000fea0003800000 */
.L_x_4242:
        /* <DEDUP_REMOVED lines=15> */
.L_x_4245:
[----:B------:R-:W-:Y:S05]  /*2580*/  BSYNC B0 ;  /* 0x0000000000007941 */ /* 0x000fea0003800000 */
.L_x_4244:
        /* <DEDUP_REMOVED lines=16> */
.L_x_4247:
[----:B------:R-:W-:Y:S05]  /*2690*/  BSYNC B0 ;  /* 0x0000000000007941 */ /* 0x000fea0003800000 */
.L_x_4246:
[----:B------:R-:W-:Y:S01]  /*26a0*/  IMAD.SHL.U32 R84, R84, 0x2, RZ ;  /* 0x0000000254547824 */ /* 0x000fe200078e00ff */
[----:B------:R-:W-:Y:S01]  /*26b0*/  LDSM.16.M88.4 R16, [R86] ;  /* 0x000000005610783b */ /* 0x000fe20000000200 */
[----:B------:R-:W-:Y:S01]  /*26c0*/  IMAD.IADD R95, R91, 0x1, R88 ;  /* 0x000000015b5f7824 */ /* 0x000fe200078e0258 */
[C---:B------:R-:W-:Y:S01]  /*26d0*/  IADD3 R129, R3.reuse, 0x8, RZ ;  /* 0x0000000803817810 */ /* 0x040fe20007ffe0ff */
[----:B------:R-:W-:Y:S01]  /*26e0*/  IMAD R97, R0, 0x2, R84 ;  /* 0x0000000200617824 */ /* 0x000fe200078e0254 */
[----:B-1----:R-:W1:Y:S01]  /*26f0*/  LDSM.16.M88.4 R8, [R84+0x1000] ;  /* 0x001000005408783b */ /* 0x002e620000000200 */
[----:B------:R-:W-:Y:S02]  /*2700*/  IMNMX R130, R3, R92, PT ;  /* 0x0000005c03827217 */ /* 0x000fe40003800200 */
[----:B------:R-:W-:Y:S01]  /*2710*/  IADD3 R96, R95, 0x8, RZ ;  /* 0x000000085f607810 */ /* 0x000fe20007ffe0ff */
[----:B------:R-:W5:Y:S01]  /*2720*/  LDSM.16.M88.4 R64, [R84+0x1400] ;  /* 0x001400005440783b */ /* 0x000f620000000200 */
[----:B------:R-:W-:-:S02]  /*2730*/  IADD3 R3, R84, 0x1000, RZ ;  /* 0x0000100054037810 */ /* 0x000fc40007ffe0ff */
[C---:B------:R-:W-:Y:S01]  /*2740*/  IADD3 R98, R95.reuse, 0x1, RZ ;  /* 0x000000015f627810 */ /* 0x040fe20007ffe0ff */
[----:B------:R-:W-:Y:S01]  /*2750*/  LDSM.16.M88.4 R76, [R85] ;  /* 0x00000000554c783b */ /* 0x000fe20000000200 */
[----:B------:R-:W-:Y:S01]  /*2760*/  I2F R99, R96 ;  /* 0x0000006000637306 */ /* 0x000fe20000201400 */
[----:B------:R-:W-:Y:S01]  /*2770*/  IADD3 R100, R95, 0x9, RZ ;  /* 0x000000095f647810 */ /* 0x000fe20007ffe0ff */
[----:B------:R-:W-:Y:S01]  /*2780*/  IMAD R3, R0, 0x2, R3 ;  /* 0x0000000200037824 */ /* 0x000fe200078e0203 */
[----:B------:R-:W2:Y:S01]  /*2790*/  LDSM.16.M88.4 R20, [R97+0x1000] ;  /* 0x001000006114783b */ /* 0x000ea20000000200 */
[----:B------:R-:W-:Y:S02]  /*27a0*/  IMNMX R129, R129, R92, PT ;  /* 0x0000005c81817217 */ /* 0x000fe40003800200 */
[C---:B------:R-:W-:Y:S01]  /*27b0*/  ISETP.GE.AND P5, PT, R96.reuse, R130, PT ;  /* 0x000000826000720c */ /* 0x040fe20003fa6270 */
[----:B------:R-:W3:Y:S01]  /*27c0*/  LDSM.16.M88.4 R56, [R84+0x1800] ;  /* 0x001800005438783b */ /* 0x000ee20000000200 */
[----:B------:R-:W4:Y:S01]  /*27d0*/  I2F R94, R98 ;  /* 0x00000062005e7306 */ /* 0x000f220000201400 */
[----:B------:R-:W-:-:S02]  /*27e0*/  ISETP.GE.AND P0, PT, R96, R129, PT ;  /* 0x000000816000720c */ /* 0x000fc40003f06270 */
[----:B------:R-:W2:Y:S01]  /*27f0*/  LDSM.16.M88.4 R48, [R84+0x1c00] ;  /* 0x001c00005430783b */ /* 0x000ea20000000200 */
[CC--:B------:R-:W-:Y:S02]  /*2800*/  ISETP.GE.AND P6, PT, R98.reuse, R130.reuse, PT ;  /* 0x000000826200720c */ /* 0x0c0fe40003fc6270 */
[-C--:B------:R-:W-:Y:S01]  /*2810*/  ISETP.GE.AND P4, PT, R98, R129.reuse, PT ;  /* 0x000000816200720c */ /* 0x080fe20003f86270 */
[----:B------:R-:W2:Y:S01]  /*2820*/  LDSM.16.M88.4 R40, [R84+0x2000] ;  /* 0x002000005428783b */ /* 0x000ea20000000200 */
[----:B------:R-:W2:Y:S01]  /*2830*/  I2F R0, R100 ;  /* 0x0000006400007306 */ /* 0x000ea20000201400 */
[C---:B------:R-:W-:Y:S02]  /*2840*/  ISETP.GE.AND P2, PT, R100.reuse, R130, PT ;  /* 0x000000826400720c */ /* 0x040fe40003f46270 */
[----:B------:R-:W3:Y:S01]  /*2850*/  LDSM.16.M88.4 R32, [R84+0x2400] ;  /* 0x002400005420783b */ /* 0x000ee20000000200 */
[----:B------:R-:W-:-:S03]  /*2860*/  ISETP.GE.AND P3, PT, R100, R129, PT ;  /* 0x000000816400720c */ /* 0x000fc60003f66270 */
[----:B------:R-:W3:Y:S04]  /*2870*/  LDSM.16.M88.4 R24, [R84+0x2800] ;  /* 0x002800005418783b */ /* 0x000ee80000000200 */
[----:B------:R-:W3:Y:S01]  /*2880*/  LDSM.16.M88.4 R80, [R84+0x2c00] ;  /* 0x002c00005450783b */ /* 0x000ee20000000200 */
[C---:B-1----:R-:W-:Y:S03]  /*2890*/  HMMA.16816.F32.BF16 R12, R16.reuse, R8, RZ ;  /* 0x00000008100c723c */ /* 0x042fe600000418ff */
[----:B------:R-:W1:Y:S04]  /*28a0*/  LDSM.16.M88.4 R72, [R97+0x1400] ;  /* 0x001400006148783b */ /* 0x000e680000000200 */
[----:B------:R-:W0:Y:S01]  /*28b0*/  LDGDEPBAR ;  /* 0x00000000000079af */ /* 0x000e220000000000 */
[C---:B------:R-:W-:Y:S08]  /*28c0*/  HMMA.16816.F32.BF16 R8, R16.reuse, R10, RZ ;  /* 0x0000000a1008723c */ /* 0x040ff000000418ff */
[----:B-----5:R-:W-:Y:S08]  /*28d0*/  HMMA.16816.F32.BF16 R68, R16, R64, RZ ;  /* 0x000000401044723c */ /* 0x020ff000000418ff */
[C---:B--2---:R-:W-:Y:S08]  /*28e0*/  HMMA.16816.F32.BF16 R12, R76.reuse, R20, R12 ;  /* 0x000000144c0c723c */ /* 0x044ff0000004180c */
[----:B------:R-:W-:Y:S08]  /*28f0*/  HMMA.16816.F32.BF16 R8, R76, R22, R8 ;  /* 0x000000164c08723c */ /* 0x000ff00000041808 */
[C---:B---3--:R-:W-:Y:S08]  /*2900*/  HMMA.16816.F32.BF16 R60, R16.reuse, R56, RZ ;  /* 0x00000038103c723c */ /* 0x048ff000000418ff */
[----:B------:R-:W-:Y:S01]  /*2910*/  HMMA.16816.F32.BF16 R52, R16, R48, RZ ;  /* 0x000000301034723c */ /* 0x000fe200000418ff */
[----:B----4-:R-:W-:-:S02]  /*2920*/  FFMA.FTZ R96, R94, UR4, R15 ;  /* 0x000000045e607c23 */ /* 0x010fc4000801000f */
[----:B------:R-:W-:Y:S01]  /*2930*/  FFMA.FTZ R13, R94, UR4, R13 ;  /* 0x000000045e0d7c23 */ /* 0x000fe2000801000d */
[----:B------:R-:W-:Y:S02]  /*2940*/  IADD3 R94, R95, 0x11, RZ ;  /* 0x000000115f5e7810 */ /* 0x000fe40007ffe0ff */
[----:B------:R-:W-:Y:S02]  /*2950*/  FSEL R96, R96, -INF , !P4 ;  /* 0xff80000060607808 */ /* 0x000fe40006000000 */
[C---:B------:R-:W-:Y:S01]  /*2960*/  HMMA.16816.F32.BF16 R44, R16.reuse, R40, RZ ;  /* 0x00000028102c723c */ /* 0x040fe200000418ff */
[----:B------:R-:W-:Y:S01]  /*2970*/  FFMA.FTZ R8, R99, UR4, R8 ;  /* 0x0000000463087c23 */ /* 0x000fe20008010008 */
[----:B------:R-:W-:Y:S01]  /*2980*/  FSEL R13, R13, -INF , !P6 ;  /* 0xff8000000d0d7808 */ /* 0x000fe20007000000 */
[----:B------:R-:W-:Y:S02]  /*2990*/  FFMA.FTZ R10, R99, UR4, R10 ;  /* 0x00000004630a7c23 */ /* 0x000fe4000801000a */
[----:B------:R-:W-:Y:S01]  /*29a0*/  FFMA.FTZ R105, R0, UR4, R9 ;  /* 0x0000000400697c23 */ /* 0x000fe20008010009 */
[----:B------:R-:W-:Y:S01]  /*29b0*/  FSEL R99, R8, -INF , !P5 ;  /* 0xff80000008637808 */ /* 0x000fe20006800000 */
[----:B------:R-:W-:Y:S01]  /*29c0*/  FFMA.FTZ R98, R0, UR4, R11 ;  /* 0x0000000400627c23 */ /* 0x000fe2000801000b */
[----:B------:R-:W-:Y:S01]  /*29d0*/  HMMA.16816.F32.BF16 R36, R16, R32, RZ ;  /* 0x000000201024723c */ /* 0x000fe200000418ff */
[----:B------:R-:W-:-:S02]  /*29e0*/  FSEL R108, R10, -INF , !P0 ;  /* 0xff8000000a6c7808 */ /* 0x000fc40004000000 */
[----:B------:R-:W2:Y:S01]  /*29f0*/  LDSM.16.M88.4 R8, [R97+0x1c00] ;  /* 0x001c00006108783b */ /* 0x000ea20000000200 */
[----:B------:R-:W-:Y:S02]  /*2a00*/  IADD3 R0, R95, 0x19, RZ ;  /* 0x000000195f007810 */ /* 0x000fe40007ffe0ff */
[----:B------:R-:W-:Y:S02]  /*2a10*/  FSEL R98, R98, -INF , !P3 ;  /* 0xff80000062627808 */ /* 0x000fe40005800000 */
[----:B------:R-:W-:Y:S01]  /*2a20*/  HMMA.16816.F32.BF16 R28, R16, R24, RZ ;  /* 0x00000018101c723c */ /* 0x000fe200000418ff */
[C---:B------:R-:W-:Y:S02]  /*2a30*/  ISETP.GE.AND P5, PT, R94.reuse, R130, PT ;  /* 0x000000825e00720c */ /* 0x040fe40003fa6270 */
[----:B------:R-:W-:Y:S02]  /*2a40*/  ISETP.GE.AND P0, PT, R94, R129, PT ;  /* 0x000000815e00720c */ /* 0x000fe40003f06270 */
[----:B------:R-:W-:-:S03]  /*2a50*/  FSEL R105, R105, -INF , !P2 ;  /* 0xff80000069697808 */ /* 0x000fc60005000000 */
        /* <DEDUP_REMOVED lines=9> */
[C---:B-1----:R-:W-:Y:S01]  /*2af0*/  HMMA.16816.F32.BF16 R68, R76.reuse, R72, R68 ;  /* 0x000000484c44723c */ /* 0x042fe20000041844 */
[----:B------:R-:W1:Y:S06]  /*2b00*/  I2F R72, R94 ;  /* 0x0000005e00487306 */ /* 0x000e6c0000201400 */
[----:B------:R-:W-:Y:S01]  /*2b10*/  IADD3 R73, R95, 0x10, RZ ;  /* 0x000000105f497810 */ /* 0x000fe20007ffe0ff */
[----:B------:R-:W-:Y:S03]  /*2b20*/  HMMA.16816.F32.BF16 R64, R76, R74, R64 ;  /* 0x0000004a4c40723c */ /* 0x000fe60000041840 */
[----:B------:R-:W4:Y:S01]  /*2b30*/  I2F R15, R73 ;  /* 0x00000049000f7306 */ /* 0x000f220000201400 */
[----:B------:R-:W-:-:S02]  /*2b40*/  ISETP.GE.AND P6, PT, R73, R130, PT ;  /* 0x000000824900720c */ /* 0x000fc40003fc6270 */
[-C--:B------:R-:W-:Y:S02]  /*2b50*/  ISETP.GE.AND P4, PT, R73, R129.reuse, PT ;  /* 0x000000814900720c */ /* 0x080fe40003f86270 */
[C---:B------:R-:W-:Y:S01]  /*2b60*/  IADD3 R74, R95.reuse, 0x18, RZ ;  /* 0x000000185f4a7810 */ /* 0x040fe20007ffe0ff */
[C---:B--2---:R-:W-:Y:S03]  /*2b70*/  HMMA.16816.F32.BF16 R52, R76.reuse, R8, R52 ;  /* 0x000000084c34723c */ /* 0x044fe60000041834 */
[----:B------:R-:W2:Y:S01]  /*2b80*/  I2F R73, R74 ;  /* 0x0000004a00497306 */ /* 0x000ea20000201400 */
[C---:B------:R-:W-:Y:S02]  /*2b90*/  ISETP.GE.AND P3, PT, R74.reuse, R129, PT ;  /* 0x000000814a00720c */ /* 0x040fe40003f66270 */
[----:B------:R-:W-:Y:S01]  /*2ba0*/  ISETP.GE.AND P2, PT, R74, R130, PT ;  /* 0x000000824a00720c */ /* 0x000fe20003f46270 */
[C---:B-1----:R-:W-:Y:S01]  /*2bb0*/  FFMA.FTZ R75, R72.reuse, UR4, R69 ;  /* 0x00000004484b7c23 */ /* 0x042fe20008010045 */
[C---:B------:R-:W-:Y:S01]  /*2bc0*/  HMMA.16816.F32.BF16 R48, R76.reuse, R10, R48 ;  /* 0x0000000a4c30723c */ /* 0x040fe20000041830 */
[----:B------:R-:W-:Y:S01]  /*2bd0*/  FFMA.FTZ R71, R72, UR4, R71 ;  /* 0x0000000448477c23 */ /* 0x000fe20008010047 */
[----:B------:R-:W-:Y:S01]  /*2be0*/  IADD3 R72, R95, 0x21, RZ ;  /* 0x000000215f487810 */ /* 0x000fe20007ffe0ff */
[----:B----4-:R-:W-:Y:S01]  /*2bf0*/  FFMA.FTZ R103, R15, UR4, R68 ;  /* 0x000000040f677c23 */ /* 0x010fe20008010044 */
[----:B------:R-:W-:Y:S01]  /*2c00*/  FSEL R75, R75, -INF , !P5 ;  /* 0xff8000004b4b7808 */ /* 0x000fe20006800000 */
[----:B------:R-:W-:Y:S01]  /*2c10*/  FFMA.FTZ R70, R15, UR4, R70 ;  /* 0x000000040f467c23 */ /* 0x000fe20008010046 */
[----:B------:R-:W1:Y:S01]  /*2c20*/  I2F R68, R0 ;  /* 0x0000000000447306 */ /* 0x000e620000201400 */
[----:B------:R-:W-:Y:S01]  /*2c30*/  FSEL R102, R71, -INF , !P0 ;  /* 0xff80000047667808 */ /* 0x000fe20004000000 */
[----:B---3--:R-:W-:Y:S01]  /*2c40*/  HMMA.16816.F32.BF16 R60, R76, R80, R60 ;  /* 0x000000504c3c723c */ /* 0x008fe2000004183c */
[----:B------:R-:W-:-:S02]  /*2c50*/  FSEL R103, R103, -INF , !P6 ;  /* 0xff80000067677808 */ /* 0x000fc40007000000 */
[----:B------:R-:W-:Y:S01]  /*2c60*/  FSEL R100, R70, -INF , !P4 ;  /* 0xff80000046647808 */ /* 0x000fe20006000000 */
[----:B--2---:R-:W-:Y:S01]  /*2c70*/  FFMA.FTZ R66, R73, UR4, R66 ;  /* 0x0000000449427c23 */ /* 0x004fe20008010042 */
[----:B------:R-:W-:Y:S01]  /*2c80*/  IADD3 R70, R95, 0x20, RZ ;  /* 0x000000205f467810 */ /* 0x000fe20007ffe0ff */
[----:B------:R-:W-:Y:S01]  /*2c90*/  FFMA.FTZ R15, R73, UR4, R64 ;  /* 0x00000004490f7c23 */ /* 0x000fe20008010040 */
[CC--:B------:R-:W-:Y:S01]  /*2ca0*/  ISETP.GE.AND P6, PT, R0.reuse, R130.reuse, PT ;  /* 0x000000820000720c */ /* 0x0c0fe20003fc6270 */
[----:B------:R-:W-:Y:S01]  /*2cb0*/  HMMA.16816.F32.BF16 R56, R76, R82, R56 ;  /* 0x000000524c38723c */ /* 0x000fe20000041838 */
[----:B------:R2:W3:Y:S01]  /*2cc0*/  I2F R69, R70 ;  /* 0x0000004600457306 */ /* 0x0004e20000201400 */
[----:B------:R-:W-:Y:S02]  /*2cd0*/  ISETP.GE.AND P4, PT, R0, R129, PT ;  /* 0x000000810000720c */ /* 0x000fe40003f86270 */
[----:B------:R-:W-:Y:S01]  /*2ce0*/  FSEL R94, R66, -INF , !P3 ;  /* 0xff800000425e7808 */ /* 0x000fe20005800000 */
[----:B-1----:R-:W-:Y:S01]  /*2cf0*/  FFMA.FTZ R101, R68, UR4, R65 ;  /* 0x0000000444657c23 */ /* 0x002fe20008010041 */
[----:B------:R-:W-:Y:S01]  /*2d00*/  ISETP.GE.AND P5, PT, R70, R130, PT ;  /* 0x000000824600720c */ /* 0x000fe20003fa6270 */
[----:B------:R-:W-:-:S02]  /*2d10*/  FFMA.FTZ R82, R68, UR4, R67 ;  /* 0x0000000444527c23 */ /* 0x000fc40008010043 */
[----:B------:R-:W1:Y:S01]  /*2d20*/  I2F R0, R72 ;  /* 0x0000004800007306 */ /* 0x000e620000201400 */
[----:B------:R-:W4:Y:S01]  /*2d30*/  LDSM.16.M88.4 R64, [R97+0x2000] ;  /* 0x002000006140783b */ /* 0x000f220000000200 */
[-C--:B------:R-:W-:Y:S02]  /*2d40*/  ISETP.GE.AND P0, PT, R70, R129.reuse, PT ;  /* 0x000000814600720c */ /* 0x080fe40003f06270 */
[----:B------:R-:W-:Y:S02]  /*2d50*/  IADD3 R68, R95, 0x29, RZ ;  /* 0x000000295f447810 */ /* 0x000fe40007ffe0ff */
[----:B------:R-:W-:Y:S02]  /*2d60*/  FSEL R15, R15, -INF , !P2 ;  /* 0xff8000000f0f7808 */ /* 0x000fe40005000000 */
[----:B--2---:R-:W-:Y:S01]  /*2d70*/  IADD3 R70, R95, 0x28, RZ ;  /* 0x000000285f467810 */ /* 0x004fe20007ffe0ff */
[----:B------:R-:W2:Y:S01]  /*2d80*/  I2F R8, R68 ;  /* 0x0000004400087306 */ /* 0x000ea20000201400 */
[----:B---3--:R-:W-:Y:S01]  /*2d90*/  FFMA.FTZ R9, R69, UR4, R60 ;  /* 0x0000000445097c23 */ /* 0x008fe2000801003c */
[----:B------:R-:W-:Y:S01]  /*2da0*/  IADD3 R60, R95, 0x30, RZ ;  /* 0x000000305f3c7810 */ /* 0x000fe20007ffe0ff */
[----:B------:R-:W-:Y:S01]  /*2db0*/  FFMA.FTZ R62, R69, UR4, R62 ;  /* 0x00000004453e7c23 */ /* 0x000fe2000801003e */
[----:B------:R-:W-:-:S02]  /*2dc0*/  ISETP.GE.AND P3, PT, R72, R129, PT ;  /* 0x000000814800720c */ /* 0x000fc40003f66270 */
[-C--:B------:R-:W-:Y:S01]  /*2dd0*/  ISETP.GE.AND P2, PT, R72, R130.reuse, PT ;  /* 0x000000824800720c */ /* 0x080fe20003f46270 */
[C---:B-1----:R-:W-:Y:S01]  /*2de0*/  FFMA.FTZ R61, R0.reuse, UR4, R61 ;  /* 0x00000004003d7c23 */ /* 0x042fe2000801003d */
[----:B------:R-:W1:Y:S01]  /*2df0*/  I2F R71, R70 ;  /* 0x0000004600477306 */ /* 0x000e620000201400 */
[----:B------:R-:W-:Y:S01]  /*2e00*/  FFMA.FTZ R0, R0, UR4, R63 ;  /* 0x0000000400007c23 */ /* 0x000fe2000801003f */
[----:B------:R-:W-:Y:S02]  /*2e10*/  FSEL R63, R9, -INF , !P5 ;  /* 0xff800000093f7808 */ /* 0x000fe40006800000 */
[----:B------:R-:W-:Y:S02]  /*2e20*/  FSEL R72, R62, -INF , !P0 ;  /* 0xff8000003e487808 */ /* 0x000fe40004000000 */
[C---:B------:R-:W-:Y:S02]  /*2e30*/  ISETP.GE.AND P5, PT, R68.reuse, R130, PT ;  /* 0x000000824400720c */ /* 0x040fe40003fa6270 */
[----:B------:R-:W3:Y:S01]  /*2e40*/  I2F R9, R60 ;  /* 0x0000003c00097306 */ /* 0x000ee20000201400 */
[----:B------:R-:W-:Y:S01]  /*2e50*/  ISETP.GE.AND P0, PT, R68, R129, PT ;  /* 0x000000814400720c */ /* 0x000fe20003f06270 */
[----:B--2---:R-:W-:Y:S01]  /*2e60*/  FFMA.FTZ R74, R8, UR4, R59 ;  /* 0x00000004084a7c23 */ /* 0x004fe2000801003b */
[----:B------:R-:W-:-:S02]  /*2e70*/  FSEL R68, R0, -INF , !P3 ;  /* 0xff80000000447808 */ /* 0x000fc40005800000 */
[----:B------:R-:W-:Y:S02]  /*2e80*/  IADD3 R0, R95, 0x31, RZ ;  /* 0x000000315f007810 */ /* 0x000fe40007ffe0ff */
[----:B------:R-:W-:Y:S01]  /*2e90*/  FSEL R101, R101, -INF , !P6 ;  /* 0xff80000065657808 */ /* 0x000fe20007000000 */
[C---:B-1----:R-:W-:Y:S01]  /*2ea0*/  FFMA.FTZ R73, R71.reuse, UR4, R56 ;  /* 0x0000000447497c23 */ /* 0x042fe20008010038 */
[----:B------:R-:W-:Y:S01]  /*2eb0*/  FSEL R82, R82, -INF , !P4 ;  /* 0xff80000052527808 */ /* 0x000fe20006000000 */
[----:B------:R-:W-:Y:S01]  /*2ec0*/  FFMA.FTZ R58, R71, UR4, R58 ;  /* 0x00000004473a7c23 */ /* 0x000fe2000801003a */
[CC--:B------:R-:W-:Y:S01]  /*2ed0*/  ISETP.GE.AND P6, PT, R70.reuse, R130.reuse, PT ;  /* 0x000000824600720c */ /* 0x0c0fe20003fc6270 */
[----:B------:R-:W1:Y:S01]  /*2ee0*/  I2F R56, R0 ;  /* 0x0000000000387306 */ /* 0x000e620000201400 */
[-C--:B------:R-:W-:Y:S01]  /*2ef0*/  ISETP.GE.AND P4, PT, R70, R129.reuse, PT ;  /* 0x000000814600720c */ /* 0x080fe20003f86270 */
[----:B------:R-:W-:Y:S01]  /*2f00*/  FFMA.FTZ R71, R8, UR4, R57 ;  /* 0x0000000408477c23 */ /* 0x000fe20008010039 */
[----:B------:R-:W-:Y:S01]  /*2f10*/  IADD3 R59, R95, 0x38, RZ ;  /* 0x000000385f3b7810 */ /* 0x000fe20007ffe0ff */
[----:B---3--:R-:W-:Y:S01]  /*2f20*/  FFMA.FTZ R54, R9, UR4, R54 ;  /* 0x0000000409367c23 */ /* 0x008fe20008010036 */
[----:B------:R-:W-:Y:S01]  /*2f30*/  FSEL R73, R73, -INF , !P6 ;  /* 0xff80000049497808 */ /* 0x000fe20007000000 */
[C---:B----4-:R-:W-:Y:S01]  /*2f40*/  HMMA.16816.F32.BF16 R44, R76.reuse, R64, R44 ;  /* 0x000000404c2c723c */ /* 0x050fe2000004182c */
[----:B------:R-:W-:Y:S01]  /*2f50*/  FSEL R80, R58, -INF , !P4 ;  /* 0xff8000003a507808 */ /* 0x000fe20006000000 */
[----:B------:R-:W2:Y:S01]  /*2f60*/  I2F R57, R59 ;  /* 0x0000003b00397306 */ /* 0x000ea20000201400 */
[CC--:B------:R-:W-:Y:S01]  /*2f70*/  ISETP.GE.AND P6, PT, R0.reuse, R130.reuse, PT ;  /* 0x000000820000720c */ /* 0x0c0fe20003fc6270 */
[----:B------:R-:W-:Y:S01]  /*2f80*/  FFMA.FTZ R58, R9, UR4, R52 ;  /* 0x00000004093a7c23 */ /* 0x000fe20008010034 */
[----:B------:R-:W-:Y:S01]  /*2f90*/  ISETP.GE.AND P4, PT, R0, R129, PT ;  /* 0x000000810000720c */ /* 0x000fe20003f86270 */
[----:B------:R-:W3:Y:S01]  /*2fa0*/  LDSM.16.M88.4 R8, [R97+0x2400] ;  /* 0x002400006108783b */ /* 0x000ee20000000200 */
[----:B------:R-:W-:Y:S01]  /*2fb0*/  FSEL R61, R61, -INF , !P2 ;  /* 0xff8000003d3d7808 */ /* 0x000fe20005000000 */
[----:B------:R-:W-:Y:S01]  /*2fc0*/  HMMA.16816.F32.BF16 R40, R76, R66, R40 ;  /* 0x000000424c28723c */ /* 0x000fe20000041828 */
[----:B------:R-:W-:Y:S01]  /*2fd0*/  ISETP.GE.AND P2, PT, R60, R130, PT ;  /* 0x000000823c00720c */ /* 0x000fe20003f46270 */
[C---:B-1----:R-:W-:Y:S01]  /*2fe0*/  FFMA.FTZ R53, R56.reuse, UR4, R53 ;  /* 0x0000000438357c23 */ /* 0x042fe20008010035 */
[C---:B------:R-:W-:Y:S01]  /*2ff0*/  IADD3 R0, R95.reuse, 0x39, RZ ;  /* 0x000000395f007810 */ /* 0x040fe20007ffe0ff */
[----:B------:R-:W-:Y:S01]  /*3000*/  FFMA.FTZ R56, R56, UR4, R55 ;  /* 0x0000000438387c23 */ /* 0x000fe20008010037 */
[----:B------:R-:W-:-:S02]  /*3010*/  IADD3 R62, R95, 0x40, RZ ;  /* 0x000000405f3e7810 */ /* 0x000fc40007ffe0ff */
[----:B------:R-:W1:Y:S01]  /*3020*/  I2F R52, R0 ;  /* 0x0000000000347306 */ /* 0x000e620000201400 */
[----:B------:R-:W-:Y:S02]  /*3030*/  FSEL R71, R71, -INF , !P5 ;  /* 0xff80000047477808 */ /* 0x000fe40006800000 */
[----:B------:R-:W-:Y:S01]  /*3040*/  FSEL R74, R74, -INF , !P0 ;  /* 0xff8000004a4a7808 */ /* 0x000fe20004000000 */
[----:B--2---:R-:W-:Y:S01]  /*3050*/  FFMA.FTZ R48, R57, UR4, R48 ;  /* 0x0000000439307c23 */ /* 0x004fe20008010030 */
[----:B------:R-:W-:Y:S01]  /*3060*/  ISETP.GE.AND P5, PT, R59, R130, PT ;  /* 0x000000823b00720c */ /* 0x000fe20003fa6270 */
[----:B------:R-:W-:Y:S01]  /*3070*/  FFMA.FTZ R50, R57, UR4, R50 ;  /* 0x0000000439327c23 */ /* 0x000fe20008010032 */
[----:B------:R-:W-:Y:S02]  /*3080*/  ISETP.GE.AND P0, PT, R59, R129, PT ;  /* 0x000000813b00720c */ /* 0x000fe40003f06270 */
[----:B------:R-:W-:Y:S01]  /*3090*/  FSEL R55, R58, -INF , !P2 ;  /* 0xff8000003a377808 */ /* 0x000fe20005000000 */
[----:B------:R1:W2:Y:S01]  /*30a0*/  I2F R59, R62 ;  /* 0x0000003e003b7306 */ /* 0x0002a20000201400 */
[----:B------:R-:W-:-:S02]  /*30b0*/  FSEL R53, R53, -INF , !P6 ;  /* 0xff80000035357808 */ /* 0x000fc40007000000 */
[----:B------:R-:W-:Y:S02]  /*30c0*/  FSEL R58, R56, -INF , !P4 ;  /* 0xff800000383a7808 */ /* 0x000fe40006000000 */
[C---:B------:R-:W-:Y:S02]  /*30d0*/  ISETP.GE.AND P6, PT, R62.reuse, R130, PT ;  /* 0x000000823e00720c */ /* 0x040fe40003fc6270 */
[-C--:B------:R-:W-:Y:S02]  /*30e0*/  ISETP.GE.AND P4, PT, R62, R129.reuse, PT ;  /* 0x000000813e00720c */ /* 0x080fe40003f86270 */
[----:B------:R-:W-:Y:S02]  /*30f0*/  ISETP.GE.AND P3, PT, R60, R129, PT ;  /* 0x000000813c00720c */ /* 0x000fe40003f66270 */
[----:B------:R-:W-:Y:S02]  /*3100*/  FSEL R57, R48, -INF , !P5 ;  /* 0xff80000030397808 */ /* 0x000fe40006800000 */
[----:B------:R-:W-:-:S02]  /*3110*/  FSEL R64, R50, -INF , !P0 ;  /* 0xff80000032407808 */ /* 0x000fc40004000000 */
[----:B------:R-:W-:Y:S01]  /*3120*/  FSEL R60, R54, -INF , !P3 ;  /* 0xff800000363c7808 */ /* 0x000fe20005800000 */
[C---:B-1----:R-:W-:Y:S01]  /*3130*/  FFMA.FTZ R62, R52.reuse, UR4, R49 ;  /* 0x00000004343e7c23 */ /* 0x042fe20008010031 */
[C---:B------:R-:W-:Y:S01]  /*3140*/  IADD3 R54, R95.reuse, 0x41, RZ ;  /* 0x000000415f367810 */ /* 0x040fe20007ffe0ff */
[----:B------:R-:W-:Y:S01]  /*3150*/  FFMA.FTZ R52, R52, UR4, R51 ;  /* 0x0000000434347c23 */ /* 0x000fe20008010033 */
[----:B------:R-:W-:Y:S01]  /*3160*/  IADD3 R56, R95, 0x48, RZ ;  /* 0x000000485f387810 */ /* 0x000fe20007ffe0ff */
[----:B------:R-:W1:Y:S01]  /*3170*/  LDSM.16.M88.4 R48, [R97+0x2800] ;  /* 0x002800006130783b */ /* 0x000e620000000200 */
[CC--:B------:R-:W-:Y:S01]  /*3180*/  ISETP.GE.AND P2, PT, R0.reuse, R130.reuse, PT ;  /* 0x000000820000720c */ /* 0x0c0fe20003f46270 */
[----:B--2---:R-:W-:Y:S01]  /*3190*/  FFMA.FTZ R44, R59, UR4, R44 ;  /* 0x000000043b2c7c23 */ /* 0x004fe2000801002c */
[-C--:B------:R-:W-:Y:S01]  /*31a0*/  ISETP.GE.AND P3, PT, R0, R129.reuse, PT ;  /* 0x000000810000720c */ /* 0x080fe20003f66270 */
[----:B------:R-:W2:Y:S01]  /*31b0*/  I2F R67, R56 ;  /* 0x0000003800437306 */ /* 0x000ea20000201400 */
[C---:B------:R-:W-:Y:S01]  /*31c0*/  ISETP.GE.AND P5, PT, R54.reuse, R130, PT ;  /* 0x000000823600720c */ /* 0x040fe20003fa6270 */
[----:B---3--:R-:W-:Y:S01]  /*31d0*/  HMMA.16816.F32.BF16 R36, R76, R8, R36 ;  /* 0x000000084c24723c */ /* 0x008fe20000041824 */
[----:B------:R-:W-:-:S02]  /*31e0*/  ISETP.GE.AND P0, PT, R54, R129, PT ;  /* 0x000000813600720c */ /* 0x000fc40003f06270 */
[----:B------:R-:W-:-:S03]  /*31f0*/  IADD3 R66, R95, 0x49, RZ ;  /* 0x000000495f427810 */ /* 0x000fc60007ffe0ff */
[----:B------:R3:W4:Y:S02]  /*3200*/  I2F R0, R54 ;  /* 0x0000003600007306 */ /* 0x0007240000201400 */
[----:B------:R-:W-:Y:S01]  /*3210*/  HMMA.16816.F32.BF16 R32, R76, R10, R32 ;  /* 0x0000000a4c20723c */ /* 0x000fe20000041820 */
[----:B------:R-:W5:Y:S01]  /*3220*/  LDSM.16.M88.4 R8, [R97+0x2c00] ;  /* 0x002c00006108783b */ /* 0x000f620000000200 */
[----:B------:R-:W-:-:S04]  /*3230*/  DEPBAR.LE SB0, 0x0 ;  /* 0x000080000000791a */ /* 0x000fc80000000000 */
[C---:B--2---:R-:W-:Y:S02]  /*3240*/  FFMA.FTZ R42, R67.reuse, UR4, R42 ;  /* 0x00000004432a7c23 */ /* 0x044fe4000801002a */
[----:B------:R-:W-:Y:S02]  /*3250*/  FFMA.FTZ R40, R67, UR4, R40 ;  /* 0x0000000443287c23 */ /* 0x000fe40008010028 */
[----:B---3--:R-:W-:Y:S01]  /*3260*/  FFMA.FTZ R54, R59, UR4, R46 ;  /* 0x000000043b367c23 */ /* 0x008fe2000801002e */
[----:B------:R-:W-:Y:S01]  /*3270*/  FSEL R59, R62, -INF , !P2 ;  /* 0xff8000003e3b7808 */ /* 0x000fe20005000000 */
[----:B----4-:R-:W-:Y:S01]  /*3280*/  FFMA.FTZ R45, R0, UR4, R45 ;  /* 0x00000004002d7c23 */ /* 0x010fe2000801002d */
[----:B------:R-:W-:Y:S02]  /*3290*/  FSEL R62, R52, -INF , !P3 ;  /* 0xff800000343e7808 */ /* 0x000fe40005800000 */
[----:B------:R2:W-:Y:S01]  /*32a0*/  I2F R52, R66 ;  /* 0x0000004200347306 */ /* 0x0005e20000201400 */
[----:B------:R-:W-:Y:S01]  /*32b0*/  BAR.SYNC.DEFER_BLOCKING 0x0 ;  /* 0x0000000000007b1d */ /* 0x000fe20000010000 */
[----:B------:R-:W-:-:S02]  /*32c0*/  ISETP.GE.AND P2, PT, R56, R130, PT ;  /* 0x000000823800720c */ /* 0x000fc40003f46270 */
[-C--:B------:R-:W-:Y:S01]  /*32d0*/  ISETP.GE.AND P3, PT, R56, R129.reuse, PT ;  /* 0x000000813800720c */ /* 0x080fe20003f66270 */
[----:B------:R-:W-:Y:S01]  /*32e0*/  FFMA.FTZ R56, R0, UR4, R47 ;  /* 0x0000000400387c23 */ /* 0x000fe2000801002f */
[----:B------:R-:W-:Y:S01]  /*32f0*/  FSEL R46, R44, -INF , !P6 ;  /* 0xff8000002c2e7808 */ /* 0x000fe20007000000 */
[C---:B-1----:R-:W-:Y:S01]  /*3300*/  HMMA.16816.F32.BF16 R28, R76.reuse, R48, R28 ;  /* 0x000000304c1c723c */ /* 0x042fe2000004181c */
[----:B------:R-:W-:Y:S02]  /*3310*/  FSEL R44, R54, -INF , !P4 ;  /* 0xff800000362c7808 */ /* 0x000fe40006000000 */
[----:B------:R-:W-:Y:S02]  /*3320*/  IADD3 R54, R95, 0x50, RZ ;  /* 0x000000505f367810 */ /* 0x000fe40007ffe0ff */
[C---:B------:R-:W-:Y:S02]  /*3330*/  ISETP.GE.AND P6, PT, R66.reuse, R130, PT ;  /* 0x000000824200720c */ /* 0x040fe40003fc6270 */
[----:B------:R-:W-:Y:S01]  /*3340*/  ISETP.GE.AND P4, PT, R66, R129, PT ;  /* 0x000000814200720c */ /* 0x000fe20003f86270 */
[----:B------:R-:W1:Y:S01]  /*3350*/  I2F R65, R54 ;  /* 0x0000003600417306 */ /* 0x000e620000201400 */
[----:B------:R-:W-:Y:S01]  /*3360*/  FSEL R47, R45, -INF , !P5 ;  /* 0xff8000002d2f7808 */ /* 0x000fe20006800000 */
[----:B------:R-:W-:Y:S01]  /*3370*/  HMMA.16816.F32.BF16 R24, R76, R50, R24 ;  /* 0x000000324c18723c */ /* 0x000fe20000041818 */
[----:B------:R-:W-:-:S02]  /*3380*/  FSEL R56, R56, -INF , !P0 ;  /* 0xff80000038387808 */ /* 0x000fc40004000000 */
[C---:B--2---:R-:W-:Y:S02]  /*3390*/  IADD3 R66, R95.reuse, 0x51, RZ ;  /* 0x000000515f427810 */ /* 0x044fe40007ffe0ff */
[CC--:B------:R-:W-:Y:S02]  /*33a0*/  ISETP.GE.AND P5, PT, R54.reuse, R130.reuse, PT ;  /* 0x000000823600720c */ /* 0x0c0fe40003fa6270 */
[-C--:B------:R-:W-:Y:S01]  /*33b0*/  ISETP.GE.AND P0, PT, R54, R129.reuse, PT ;  /* 0x000000813600720c */ /* 0x080fe20003f06270 */
[----:B------:R-:W2:Y:S01]  /*33c0*/  I2F R0, R66 ;  /* 0x0000004200007306 */ /* 0x000ea20000201400 */
[----:B------:R-:W-:Y:S01]  /*33d0*/  FSEL R45, R40, -INF , !P2 ;  /* 0xff800000282d7808 */ /* 0x000fe20005000000 */
[C---:B-----5:R-:W-:Y:S01]  /*33e0*/  HMMA.16816.F32.BF16 R20, R76.reuse, R8, R20 ;  /* 0x000000084c14723c */ /* 0x060fe20000041814 */
[----:B------:R-:W-:Y:S02]  /*33f0*/  IADD3 R40, R95, 0x58, RZ ;  /* 0x000000585f287810 */ /* 0x000fe40007ffe0ff */
[-C--:B------:R-:W-:Y:S01]  /*3400*/  ISETP.GE.AND P2, PT, R66, R130.reuse, PT ;  /* 0x000000824200720c */ /* 0x080fe20003f46270 */
[C---:B-1----:R-:W-:Y:S01]  /*3410*/  FFMA.FTZ R36, R65.reuse, UR4, R36 ;  /* 0x0000000441247c23 */ /* 0x042fe20008010024 */
[----:B------:R-:W-:Y:S01]  /*3420*/  FSEL R54, R42, -INF , !P3 ;  /* 0xff8000002a367808 */ /* 0x000fe20005800000 */
[----:B------:R-:W-:Y:S01]  /*3430*/  FFMA.FTZ R42, R52, UR4, R41 ;  /* 0x00000004342a7c23 */ /* 0x000fe20008010029 */
[----:B------:R-:W-:Y:S01]  /*3440*/  ISETP.GE.AND P3, PT, R66, R129, PT ;  /* 0x000000814200720c */ /* 0x000fe20003f66270 */
[----:B------:R-:W-:Y:S01]  /*3450*/  FFMA.FTZ R52, R52, UR4, R43 ;  /* 0x0000000434347c23 */ /* 0x000fe2000801002b */
[----:B------:R1:W3:Y:S01]  /*3460*/  I2F R41, R40 ;  /* 0x0000002800297306 */ /* 0x0002e20000201400 */
[----:B------:R-:W-:Y:S01]  /*3470*/  FFMA.FTZ R38, R65, UR4, R38 ;  /* 0x0000000441267c23 */ /* 0x000fe20008010026 */
[----:B------:R-:W-:Y:S01]  /*3480*/  FSEL R43, R42, -INF , !P6 ;  /* 0xff8000002a2b7808 */ /* 0x000fe20007000000 */
[----:B------:R-:W-:Y:S01]  /*3490*/  HMMA.16816.F32.BF16 R16, R76, R10, R16 ;  /* 0x0000000a4c10723c */ /* 0x000fe20000041810 */
[----:B------:R-:W-:Y:S01]  /*34a0*/  IADD3 R42, R95, 0x59, RZ ;  /* 0x000000595f2a7810 */ /* 0x000fe20007ffe0ff */
[----:B--2---:R-:W-:Y:S01]  /*34b0*/  FFMA.FTZ R37, R0, UR4, R37 ;  /* 0x0000000400257c23 */ /* 0x004fe20008010025 */
[----:B------:R-:W-:Y:S01]  /*34c0*/  FSEL R52, R52, -INF , !P4 ;  /* 0xff80000034347808 */ /* 0x000fe20006000000 */
[----:B------:R-:W-:Y:S01]  /*34d0*/  FFMA.FTZ R0, R0, UR4, R39 ;  /* 0x0000000400007c23 */ /* 0x000fe20008010027 */
[----:B------:R3:W2:Y:S01]  /*34e0*/  I2F R48, R42 ;  /* 0x0000002a00307306 */ /* 0x0006a20000201400 */
[----:B------:R-:W-:-:S02]  /*34f0*/  ISETP.GE.AND P6, PT, R40, R130, PT ;  /* 0x000000822800720c */ /* 0x000fc40003fc6270 */
[-C--:B------:R-:W-:Y:S02]  /*3500*/  ISETP.GE.AND P4, PT, R40, R129.reuse, PT ;  /* 0x000000812800720c */ /* 0x080fe40003f86270 */
[----:B------:R-:W-:Y:S02]  /*3510*/  FSEL R39, R36, -INF , !P5 ;  /* 0xff80000024277808 */ /* 0x000fe40006800000 */
[----:B------:R-:W-:Y:S01]  /*3520*/  FSEL R38, R38, -INF , !P0 ;  /* 0xff80000026267808 */ /* 0x000fe20004000000 */
[----:B------:R-:W-:Y:S01]  /*3530*/  I2F R11, R95 ;  /* 0x0000005f000b7306 */ /* 0x000fe20000201400 */
[----:B-1----:R-:W-:Y:S02]  /*3540*/  IADD3 R40, R95, 0x60, RZ ;  /* 0x000000605f287810 */ /* 0x002fe40007ffe0ff */
[C---:B------:R-:W-:Y:S02]  /*3550*/  ISETP.GE.AND P5, PT, R42.reuse, R130, PT ;  /* 0x000000822a00720c */ /* 0x040fe40003fa6270 */
[----:B------:R-:W-:-:S02]  /*3560*/  ISETP.GE.AND P0, PT, R42, R129, PT ;  /* 0x000000812a00720c */ /* 0x000fc40003f06270 */
[----:B------:R-:W-:Y:S01]  /*3570*/  FSEL R37, R37, -INF , !P2 ;  /* 0xff80000025257808 */ /* 0x000fe20005000000 */
[----:B------:R1:W4:Y:S01]  /*3580*/  I2F R49, R40 ;  /* 0x0000002800317306 */ /* 0x0003220000201400 */
[C---:B---3--:R-:W-:Y:S01]  /*3590*/  FFMA.FTZ R42, R41.reuse, UR4, R32 ;  /* 0x00000004292a7c23 */ /* 0x048fe20008010020 */
[----:B------:R-:W-:Y:S01]  /*35a0*/  FSEL R36, R0, -INF , !P3 ;  /* 0xff80000000247808 */ /* 0x000fe20005800000 */
[----:B------:R-:W-:Y:S01]  /*35b0*/  FFMA.FTZ R41, R41, UR4, R34 ;  /* 0x0000000429297c23 */ /* 0x000fe20008010022 */
[----:B------:R-:W-:Y:S01]  /*35c0*/  ISETP.GE.AND P2, PT, R40, R130, PT ;  /* 0x000000822800720c */ /* 0x000fe20003f46270 */
[----:B--2---:R-:W-:Y:S01]  /*35d0*/  FFMA.FTZ R33, R48, UR4, R33 ;  /* 0x0000000430217c23 */ /* 0x004fe20008010021 */
[----:B------:R-:W-:Y:S02]  /*35e0*/  ISETP.GE.AND P3, PT, R40, R129, PT ;  /* 0x000000812800720c */ /* 0x000fe40003f66270 */
[C---:B------:R-:W-:Y:S02]  /*35f0*/  IADD3 R0, R95.reuse, 0x61, RZ ;  /* 0x000000615f007810 */ /* 0x040fe40007ffe0ff */
[----:B------:R-:W-:-:S02]  /*3600*/  IADD3 R32, R95, 0x68, RZ ;  /* 0x000000685f207810 */ /* 0x000fc40007ffe0ff */
[----:B------:R-:W2:Y:S01]  /*3610*/  I2F R34, R0 ;  /* 0x0000000000227306 */ /* 0x000ea20000201400 */
[----:B------:R-:W-:Y:S02]  /*3620*/  FSEL R33, R33, -INF , !P5 ;  /* 0xff80000021217808 */ /* 0x000fe40006800000 */
[-C--:B------:R-:W-:Y:S01]  /*3630*/  ISETP.GE.AND P5, PT, R32, R130.reuse, PT ;  /* 0x000000822000720c */ /* 0x080fe20003fa6270 */
[----:B-1----:R-:W-:Y:S01]  /*3640*/  FFMA.FTZ R40, R48, UR4, R35 ;  /* 0x0000000430287c23 */ /* 0x002fe20008010023 */
[----:B------:R-:W-:Y:S01]  /*3650*/  FSEL R35, R42, -INF , !P6 ;  /* 0xff8000002a237808 */ /* 0x000fe20007000000 */
[----:B----4-:R-:W-:Y:S01]  /*3660*/  FFMA.FTZ R28, R49, UR4, R28 ;  /* 0x00000004311c7c23 */ /* 0x010fe2000801001c */
[----:B------:R-:W-:Y:S01]  /*3670*/  FSEL R42, R41, -INF , !P4 ;  /* 0xff800000292a7808 */ /* 0x000fe20006000000 */
[----:B------:R-:W1:Y:S01]  /*3680*/  I2F R51, R32 ;  /* 0x0000002000337306 */ /* 0x000e620000201400 */
[C---:B------:R-:W-:Y:S01]  /*3690*/  ISETP.GE.AND P6, PT, R0.reuse, R130, PT ;  /* 0x000000820000720c */ /* 0x040fe20003fc6270 */
[----:B------:R-:W-:Y:S01]  /*36a0*/  FFMA.FTZ R49, R49, UR4, R30 ;  /* 0x0000000431317c23 */ /* 0x000fe2000801001e */
[----:B------:R-:W-:-:S02]  /*36b0*/  ISETP.GE.AND P4, PT, R0, R129, PT ;  /* 0x000000810000720c */ /* 0x000fc40003f86270 */
[C---:B------:R-:W-:Y:S02]  /*36c0*/  IADD3 R30, R95.reuse, 0x70, RZ ;  /* 0x000000705f1e7810 */ /* 0x040fe40007ffe0ff */
[----:B------:R-:W-:Y:S01]  /*36d0*/  FSEL R41, R28, -INF , !P2 ;  /* 0xff8000001c297808 */ /* 0x000fe20005000000 */
[----:B--2---:R-:W-:Y:S01]  /*36e0*/  FFMA.FTZ R28, R34, UR4, R29 ;  /* 0x00000004221c7c23 */ /* 0x004fe2000801001d */
[----:B------:R-:W-:Y:S01]  /*36f0*/  IADD3 R0, R95, 0x69, RZ ;  /* 0x000000695f007810 */ /* 0x000fe20007ffe0ff */
[----:B------:R-:W2:Y:S01]  /*3700*/  I2F R9, R30 ;  /* 0x0000001e00097306 */ /* 0x000ea20000201400 */
[----:B------:R-:W-:Y:S01]  /*3710*/  FSEL R40, R40, -INF , !P0 ;  /* 0xff80000028287808 */ /* 0x000fe20004000000 */
[----:B------:R-:W-:Y:S01]  /*3720*/  FFMA.FTZ R34, R34, UR4, R31 ;  /* 0x0000000422227c23 */ /* 0x000fe2000801001f */
[-C--:B------:R-:W-:Y:S02]  /*3730*/  ISETP.GE.AND P0, PT, R32, R129.reuse, PT ;  /* 0x000000812000720c */ /* 0x080fe40003f06270 */
[C---:B------:R-:W-:Y:S01]  /*3740*/  ISETP.GE.AND P2, PT, R0.reuse, R130, PT ;  /* 0x000000820000720c */ /* 0x040fe20003f46270 */
[----:B-1----:R-:W-:Y:S01]  /*3750*/  FFMA.FTZ R29, R51, UR4, R24 ;  /* 0x00000004331d7c23 */ /* 0x002fe20008010018 */
[----:B------:R-:W-:Y:S01]  /*3760*/  IADD3 R24, R95, 0x71, RZ ;  /* 0x000000715f187810 */ /* 0x000fe20007ffe0ff */
[----:B------:R-:W1:Y:S01]  /*3770*/  I2F R8, R0 ;  /* 0x0000000000087306 */ /* 0x000e620000201400 */
[----:B------:R-:W-:Y:S01]  /*3780*/  FSEL R32, R49, -INF , !P3 ;  /* 0xff80000031207808 */ /* 0x000fe20005800000 */
[----:B------:R-:W-:Y:S01]  /*3790*/  FFMA.FTZ R26, R51, UR4, R26 ;  /* 0x00000004331a7c23 */ /* 0x000fe2000801001a */
[----:B------:R-:W-:-:S02]  /*37a0*/  ISETP.GE.AND P3, PT, R0, R129, PT ;  /* 0x000000810000720c */ /* 0x000fc40003f66270 */
[----:B------:R-:W-:Y:S02]  /*37b0*/  IADD3 R10, R95, 0x79, RZ ;  /* 0x000000795f0a7810 */ /* 0x000fe40007ffe0ff */
[----:B------:R-:W-:Y:S01]  /*37c0*/  FSEL R31, R28, -INF , !P6 ;  /* 0xff8000001c1f7808 */ /* 0x000fe20007000000 */
[----:B------:R-:W3:Y:S01]  /*37d0*/  I2F R0, R24 ;  /* 0x0000001800007306 */ /* 0x000ee20000201400 */
[C---:B--2---:R-:W-:Y:S01]  /*37e0*/  FFMA.FTZ R49, R9.reuse, UR4, R20 ;  /* 0x0000000409317c23 */ /* 0x044fe20008010014 */
[----:B------:R-:W-:Y:S01]  /*37f0*/  FSEL R28, R26, -INF , !P0 ;  /* 0xff8000001a1c7808 */ /* 0x000fe20004000000 */
[----:B------:R-:W-:Y:S01]  /*3800*/  FFMA.FTZ R22, R9, UR4, R22 ;  /* 0x0000000409167c23 */ /* 0x000fe20008010016 */
[----:B------:R-:W-:Y:S02]  /*3810*/  FSEL R29, R29, -INF , !P5 ;  /* 0xff8000001d1d7808 */ /* 0x000fe40006800000 */
[----:B------:R-:W-:Y:S01]  /*3820*/  ISETP.GE.AND P5, PT, R24, R130, PT ;  /* 0x000000821800720c */ /* 0x000fe20003fa6270 */
[----:B-1----:R-:W-:Y:S01]  /*3830*/  FFMA.FTZ R25, R8, UR4, R25 ;  /* 0x0000000408197c23 */ /* 0x002fe20008010019 */
[----:B------:R-:W-:Y:S01]  /*3840*/  FSEL R34, R34, -INF , !P4 ;  /* 0xff80000022227808 */ /* 0x000fe20006000000 */
[----:B------:R-:W-:Y:S01]  /*3850*/  FFMA.FTZ R27, R8, UR4, R27 ;  /* 0x00000004081b7c23 */ /* 0x000fe2000801001b */
[----:B------:R-:W-:-:S02]  /*3860*/  IADD3 R8, R95, 0x78, RZ ;  /* 0x000000785f087810 */ /* 0x000fc40007ffe0ff */
[----:B------:R-:W-:Y:S02]  /*3870*/  FSEL R51, R25, -INF , !P2 ;  /* 0xff80000019337808 */ /* 0x000fe40005000000 */
[----:B------:R-:W1:Y:S01]  /*3880*/  I2F R9, R8 ;  /* 0x0000000800097306 */ /* 0x000e620000201400 */
[----:B---3--:R-:W-:Y:S01]  /*3890*/  FFMA.FTZ R21, R0, UR4, R21 ;  /* 0x0000000400157c23 */ /* 0x008fe20008010015 */
[-C--:B------:R-:W-:Y:S01]  /*38a0*/  ISETP.GE.AND P2, PT, R8, R130.reuse, PT ;  /* 0x000000820800720c */ /* 0x080fe20003f46270 */
[----:B------:R-:W-:Y:S01]  /*38b0*/  FFMA.FTZ R26, R0, UR4, R23 ;  /* 0x00000004001a7c23 */ /* 0x000fe20008010017 */
[C---:B------:R-:W-:Y:S02]  /*38c0*/  ISETP.GE.AND P6, PT, R30.reuse, R130, PT ;  /* 0x000000821e00720c */ /* 0x040fe40003fc6270 */
[----:B------:R-:W-:Y:S02]  /*38d0*/  FSEL R23, R21, -INF , !P5 ;  /* 0xff80000015177808 */ /* 0x000fe40006800000 */
[----:B------:R-:W2:Y:S01]  /*38e0*/  I2F R0, R10 ;  /* 0x0000000a00007306 */ /* 0x000ea20000201400 */
[----:B------:R-:W-:-:S02]  /*38f0*/  ISETP.GE.AND P4, PT, R30, R129, PT ;  /* 0x000000811e00720c */ /* 0x000fc40003f86270 */
[-C--:B------:R-:W-:Y:S02]  /*3900*/  ISETP.GE.AND P0, PT, R24, R129.reuse, PT ;  /* 0x000000811800720c */ /* 0x080fe40003f06270 */
[----:B------:R-:W-:Y:S02]  /*3910*/  FSEL R20, R27, -INF , !P3 ;  /* 0xff8000001b147808 */ /* 0x000fe40005800000 */
[----:B------:R-:W-:Y:S01]  /*3920*/  ISETP.GE.AND P3, PT, R8, R129, PT ;  /* 0x000000810800720c */ /* 0x000fe20003f66270 */
[----:B-1----:R-:W-:Y:S01]  /*3930*/  FFMA.FTZ R16, R9, UR4, R16 ;  /* 0x0000000409107c23 */ /* 0x002fe20008010010 */
[----:B------:R-:W-:Y:S01]  /*3940*/  FSEL R49, R49, -INF , !P6 ;  /* 0xff80000031317808 */ /* 0x000fe20007000000 */
[----:B------:R-:W-:Y:S01]  /*3950*/  FFMA.FTZ R18, R9, UR4, R18 ;  /* 0x0000000409127c23 */ /* 0x000fe20008010012 */
[----:B------:R-:W-:Y:S01]  /*3960*/  FSEL R30, R22, -INF , !P4 ;  /* 0xff800000161e7808 */ /* 0x000fe20006000000 */
[C---:B------:R-:W-:Y:S01]  /*3970*/  FFMA.FTZ R9, R11.reuse, UR4, R12 ;  /* 0x000000040b097c23 */ /* 0x040fe2000801000c */
[----:B------:R-:W-:Y:S01]  /*3980*/  FSEL R21, R16, -INF , !P2 ;  /* 0xff80000010157808 */ /* 0x000fe20005000000 */
[----:B------:R-:W-:Y:S01]  /*3990*/  FFMA.FTZ R8, R11, UR4, R14 ;  /* 0x000000040b087c23 */ /* 0x000fe2000801000e */
[----:B------:R-:W-:Y:S01]  /*39a0*/  ISETP.GE.AND P2, PT, R2, 0x2, PT ;  /* 0x000000020200780c */ /* 0x000fe20003f46270 */
[----:B--2---:R-:W-:Y:S01]  /*39b0*/  FFMA.FTZ R17, R0, UR4, R17 ;  /* 0x0000000400117c23 */ /* 0x004fe20008010011 */
[----:B------:R-:W-:Y:S01]  /*39c0*/  FSEL R26, R26, -INF , !P0 ;  /* 0xff8000001a1a7808 */ /* 0x000fe20004000000 */
[----:B------:R-:W-:Y:S01]  /*39d0*/  FFMA.FTZ R0, R0, UR4, R19 ;  /* 0x0000000400007c23 */ /* 0x000fe20008010013 */
        /* <DEDUP_REMOVED lines=68> */
.L_x_4249:
[----:B------:R-:W-:-:S04]  /*3e20*/  ULEA UR6, -UR8, URZ, 0x7 ;  /* 0x0000003f08067291 */ /* 0x000fc8000f8e393f */
[----:B------:R-:W-:Y:S02]  /*3e30*/  USHF.R.S32.HI UR11, URZ, 0x1f, UR6 ;  /* 0x0000001f3f0b7899 */ /* 0x000fe40008011406 */
[----:B------:R-:W-:-:S04]  /*3e40*/  MOV R11, UR6 ;  /* 0x00000006000b7c02 */ /* 0x000fc80008000f00 */
[----:B------:R-:W-:Y:S02]  /*3e50*/  MOV R12, UR11 ;  /* 0x0000000b000c7c02 */ /* 0x000fe40008000f00 */
.L_x_4250:
[----:B------:R-:W-:Y:S01]  /*3e60*/  ISETP.GE.AND P0, PT, R116, c[0x0][0x220], PT ;  /* 0x0000880074007a0c */ /* 0x000fe20003f06270 */
[----:B------:R-:W-:Y:S01]  /*3e70*/  IMAD.U32 R17, RZ, RZ, UR8 ;  /* 0x00000008ff117e24 */ /* 0x000fe2000f8e00ff */
[----:B------:R-:W-:Y:S01]  /*3e80*/  BSSY B0, `(.L_x_4251) ;  /* 0x0000032000007945 */ /* 0x000fe20003800000 */
[----:B------:R-:W-:-:S10]  /*3e90*/  IMAD.U32 R10, RZ, RZ, UR8 ;  /* 0x00000008ff0a7e24 */ /* 0x000fd4000f8e00ff */
[----:B------:R-:W-:Y:S01]  /*3ea0*/  @!P0 IMAD.MOV.U32 R14, RZ, RZ, c[0x0][0x19c] ;  /* 0x00006700ff0e8624 */ /* 0x000fe200078e00ff */
[-C--:B------:R-:W-:Y:S01]  /*3eb0*/  @!P0 LEA R18, P3, R17, R128.reuse, 0x6 ;  /* 0x0000008011128211 */ /* 0x080fe200078630ff */
[----:B------:R1:W-:Y:S01]  /*3ec0*/  @P0 STS [R112+0x1000], RZ ;  /* 0x001000ff70000388 */ /* 0x0003e20000000800 */
[C---:B------:R-:W-:Y:S02]  /*3ed0*/  @!P0 IADD3 R17, P6, R11.reuse, R128, RZ ;  /* 0x000000800b118210 */ /* 0x040fe40007fde0ff */
[C---:B------:R-:W-:Y:S01]  /*3ee0*/  @!P0 IADD3 R19, P5, P4, R11.reuse, UR10, R128 ;  /* 0x0000000a0b138c10 */ /* 0x040fe2000fcbe080 */
[----:B------:R1:W-:Y:S01]  /*3ef0*/  @P0 STS [R112+0x1004], RZ ;  /* 0x001004ff70000388 */ /* 0x0003e20000000800 */
[----:B------:R-:W-:Y:S01]  /*3f00*/  @!P0 LEA.HI.X R10, R10, R87, R14, 0x6, P3 ;  /* 0x000000570a0a8211 */ /* 0x000fe200018f340e */
[----:B------:R-:W-:Y:S01]  /*3f10*/  @!P0 IMAD.X R14, R12, 0x1, R87, P6 ;  /* 0x000000010c0e8824 */ /* 0x000fe200030e0657 */
[----:B------:R-:W-:Y:S01]  /*3f20*/  @!P0 IADD3 R18, P3, R11, R18, RZ ;  /* 0x000000120b128210 */ /* 0x000fe20007f7e0ff */
[----:B------:R1:W-:Y:S01]  /*3f30*/  @P0 STS.64 [R112+0x1008], RZ ;  /* 0x001008ff70000388 */ /* 0x0003e20000000a00 */
[----:B------:R-:W-:-:S02]  /*3f40*/  @!P0 LEA R76, P6, R17, c[0x0][0x168], 0x1 ;  /* 0x00005a00114c8a11 */ /* 0x000fc400078c08ff */
[C---:B------:R-:W-:Y:S01]  /*3f50*/  @!P0 IADD3.X R16, R12.reuse, UR9, R87, P5, P4 ;  /* 0x000000090c108c10 */ /* 0x040fe2000afe8457 */
        /* <DEDUP_REMOVED lines=36> */
.L_x_4252:
[----:B------:R-:W-:Y:S05]  /*41a0*/  BSYNC B0 ;  /* 0x0000000000007941 */ /* 0x000fea0003800000 */
.L_x_4251:
[----:B------:R-:W0:Y:S01]  /*41b0*/  LDGDEPBAR ;  /* 0x00000000000079af */ /* 0x000e220000000000 */
[----:B------:R-:W-:-:S04]  /*41c0*/  IADD3 R128, P0, R11, R128, RZ ;  /* 0x000000800b807210 */ /* 0x000fc80007f1e0ff */
[----:B------:R-:W-:Y:S02]  /*41d0*/  IADD3.X R87, R12, R87, RZ, P0, !PT ;  /* 0x000000570c577210 */ /* 0x000fe400007fe4ff */
.L_x_4248:
[----:B------:R-:W-:Y:S02]  /*41e0*/  FMNMX.FTZ R10, R9, R13, !PT ;  /* 0x0000000d090a7209 */ /* 0x000fe40007810000 */
[----:B--2---:R-:W-:Y:S02]  /*41f0*/  FMNMX.FTZ R17, R8, R96, !PT ;  /* 0x0000006008117209 */ /* 0x004fe40007810000 */
        /* <DEDUP_REMOVED lines=61> */
[----:B------:R-:W2:Y:S03]  /*45d0*/  SHFL.BFLY PT, R11, R12, 0x2, 0x1f ;  /* 0x0c401f000c0b7f89 */ /* 0x000ea600000e0000 */
[----:B------:R-:W-:Y:S01]  /*45e0*/  LEA R125, R5, R122, 0x1 ;  /* 0x0000007a057d7211 */ /* 0x000fe200078e08ff */
[----:B------:R-:W3:Y:S01]  /*45f0*/  SHFL.BFLY PT, R10, R17, 0x2, 0x1f ;  /* 0x0c401f00110a7f89 */ /* 0x000ee200000e0000 */
[----:B--2---:R-:W-:-:S02]  /*4600*/  FMNMX.FTZ R11, R12, R11, !PT ;  /* 0x0000000b0c0b7209 */ /* 0x004fc40007810000 */
[----:B---3--:R-:W-:-:S03]  /*4610*/  FMNMX.FTZ R10, R17, R10, !PT ;  /* 0x0000000a110a7209 */ /* 0x008fc60007810000 */
[----:B------:R-:W2:Y:S04]  /*4620*/  SHFL.BFLY PT, R70, R11, 0x1, 0x1f ;  /* 0x0c201f000b467f89 */ /* 0x000ea800000e0000 */
[----:B------:R-:W3:Y:S04]  /*4630*/  SHFL.BFLY PT, R69, R10, 0x1, 0x1f ;  /* 0x0c201f000a457f89 */ /* 0x000ee800000e0000 */
[----:B------:R-:W-:Y:S01]  /*4640*/  LDSM.16.MT88.4 R16, [R122+0x3400] ;  /* 0x003400007a10783b */ /* 0x000fe20000004200 */
[----:B--2---:R-:W-:Y:S02]  /*4650*/  FMNMX.FTZ R70, R11, R70, !PT ;  /* 0x000000460b467209 */ /* 0x004fe40007810000 */
[----:B---3--:R-:W-:-:S03]  /*4660*/  FMNMX.FTZ R69, R10, R69, !PT ;  /* 0x000000450a457209 */ /* 0x008fc60007810000 */
[C---:B------:R-:W-:Y:S01]  /*4670*/  FMUL.FTZ R48, R70.reuse, c[0x0][0x23c] ;  /* 0x00008f0046307a20 */ /* 0x040fe20000410000 */
[----:B------:R-:W-:Y:S01]  /*4680*/  FSETP.NEU.FTZ.AND P0, PT, R70, -INF , PT ;  /* 0xff8000004600780b */ /* 0x000fe20003f1d000 */
[----:B------:R-:W-:-:S03]  /*4690*/  FMUL.FTZ R25, R69, c[0x0][0x23c] ;  /* 0x00008f0045197a20 */ /* 0x000fc60000410000 */
[----:B------:R-:W-:Y:S02]  /*46a0*/  FSEL R48, R48, RZ, P0 ;  /* 0x000000ff30307208 */ /* 0x000fe40000000000 */
[----:B------:R-:W-:-:S03]  /*46b0*/  FSETP.NEU.FTZ.AND P0, PT, R69, -INF , PT ;  /* 0xff8000004500780b */ /* 0x000fc60003f1d000 */
[--C-:B-1----:R-:W-:Y:S01]  /*46c0*/  FFMA.FTZ R77, R105, c[0x0][0x23c], -R48.reuse ;  /* 0x00008f00694d7a23 */ /* 0x102fe20000010830 */
[----:B------:R-:W-:Y:S01]  /*46d0*/  FSEL R25, R25, RZ, P0 ;  /* 0x000000ff19197208 */ /* 0x000fe20000000000 */
[----:B------:R-:W1:Y:S01]  /*46e0*/  LDSM.16.MT88.4 R104, [R122+0x3000] ;  /* 0x003000007a68783b */ /* 0x000e620000004200 */
[--C-:B------:R-:W-:Y:S02]  /*46f0*/  FFMA.FTZ R124, R9, c[0x0][0x23c], -R48.reuse ;  /* 0x00008f00097c7a23 */ /* 0x100fe40000010830 */
[--C-:B------:R-:W-:Y:S01]  /*4700*/  FFMA.FTZ R79, R13, c[0x0][0x23c], -R48.reuse ;  /* 0x00008f000d4f7a23 */ /* 0x100fe20000010830 */
[----:B------:R-:W-:Y:S01]  /*4710*/  MUFU.EX2 R77, R77 ;  /* 0x0000004d004d7308 */ /* 0x000fe20000000800 */
[----:B------:R-:W-:Y:S02]  /*4720*/  FFMA.FTZ R132, R8, c[0x0][0x23c], -R25 ;  /* 0x00008f0008847a23 */ /* 0x000fe40000010819 */
[----:B------:R-:W2:Y:S01]  /*4730*/  LDSM.16.MT88.4 R8, [R125+0x3000] ;  /* 0x003000007d08783b */ /* 0x000ea20000004200 */
[----:B------:R-:W-:-:S02]  /*4740*/  FFMA.FTZ R78, R99, c[0x0][0x23c], -R48 ;  /* 0x00008f00634e7a23 */ /* 0x000fc40000010830 */
[--C-:B------:R-:W-:Y:S02]  /*4750*/  FFMA.FTZ R81, R96, c[0x0][0x23c], -R25.reuse ;  /* 0x00008f0060517a23 */ /* 0x100fe40000010819 */
[--C-:B------:R-:W-:Y:S01]  /*4760*/  FFMA.FTZ R134, R108, c[0x0][0x23c], -R25.reuse ;  /* 0x00008f006c867a23 */ /* 0x100fe20000010819 */
[----:B------:R-:W-:Y:S01]  /*4770*/  MUFU.EX2 R124, R124 ;  /* 0x0000007c007c7308 */ /* 0x000fe20000000800 */
[----:B------:R-:W-:Y:S02]  /*4780*/  FFMA.FTZ R83, R98, c[0x0][0x23c], -R25 ;  /* 0x00008f0062537a23 */ /* 0x000fe40000010819 */
[--C-:B------:R-:W-:Y:S02]  /*4790*/  FFMA.FTZ R22, R15, c[0x0][0x23c], -R48.reuse ;  /* 0x00008f000f167a23 */ /* 0x100fe40000010830 */
[----:B------:R-:W3:Y:S01]  /*47a0*/  LDSM.16.MT88.4 R12, [R125+0x3400] ;  /* 0x003400007d0c783b */ /* 0x000ee20000004200 */
[--C-:B------:R-:W-:Y:S02]  /*47b0*/  FFMA.FTZ R50, R75, c[0x0][0x23c], -R48.reuse ;  /* 0x00008f004b327a23 */ /* 0x100fe40000010830 */
[----:B------:R-:W4:Y:S01]  /*47c0*/  MUFU.EX2 R79, R79 ;  /* 0x0000004f004f7308 */ /* 0x000f220000000800 */
[----:B------:R-:W-:-:S02]  /*47d0*/  FFMA.FTZ R67, R103, c[0x0][0x23c], -R48 ;  /* 0x00008f0067437a23 */ /* 0x000fc40000010830 */
[--C-:B------:R-:W-:Y:S02]  /*47e0*/  FFMA.FTZ R5, R101, c[0x0][0x23c], -R48.reuse ;  /* 0x00008f0065057a23 */ /* 0x100fe40000010830 */
[--C-:B------:R-:W-:Y:S02]  /*47f0*/  FFMA.FTZ R76, R100, c[0x0][0x23c], -R25.reuse ;  /* 0x00008f00644c7a23 */ /* 0x100fe40000010819 */
[--C-:B------:R-:W-:Y:S01]  /*4800*/  FFMA.FTZ R65, R102, c[0x0][0x23c], -R25.reuse ;  /* 0x00008f0066417a23 */ /* 0x100fe20000010819 */
[----:B------:R-:W5:Y:S01]  /*4810*/  MUFU.EX2 R78, R78 ;  /* 0x0000004e004e7308 */ /* 0x000f620000000800 */
[--C-:B------:R-:W-:Y:S02]  /*4820*/  FFMA.FTZ R75, R94, c[0x0][0x23c], -R25.reuse ;  /* 0x00008f005e4b7a23 */ /* 0x100fe40000010819 */
[----:B------:R-:W-:Y:S02]  /*4830*/  FFMA.FTZ R66, R82, c[0x0][0x23c], -R25 ;  /* 0x00008f0052427a23 */ /* 0x000fe40000010819 */
[----:B------:R-:W-:-:S02]  /*4840*/  FFMA.FTZ R94, R63, c[0x0][0x23c], -R48 ;  /* 0x00008f003f5e7a23 */ /* 0x000fc40000010830 */
[--C-:B------:R-:W-:Y:S01]  /*4850*/  FFMA.FTZ R63, R61, c[0x0][0x23c], -R48.reuse ;  /* 0x00008f003d3f7a23 */ /* 0x100fe20000010830 */
[----:B------:R-:W-:Y:S01]  /*4860*/  MUFU.EX2 R132, R132 ;  /* 0x0000008400847308 */ /* 0x000fe20000000800 */
[----:B----4-:R-:W-:Y:S01]  /*4870*/  F2FP.BF16.PACK_AB R96, R79, R124 ;  /* 0x0000007c4f60723e */ /* 0x010fe200000010ff */
[--C-:B------:R-:W-:Y:S02]  /*4880*/  FFMA.FTZ R61, R73, c[0x0][0x23c], -R48.reuse ;  /* 0x00008f00493d7a23 */ /* 0x100fe40000010830 */
[--C-:B------:R-:W-:Y:S02]  /*4890*/  FFMA.FTZ R73, R72, c[0x0][0x23c], -R25.reuse ;  /* 0x00008f0048497a23 */ /* 0x100fe40000010819 */
[----:B------:R-:W-:Y:S02]  /*48a0*/  FFMA.FTZ R82, R71, c[0x0][0x23c], -R48 ;  /* 0x00008f0047527a23 */ /* 0x000fe40000010830 */
[----:B------:R-:W4:Y:S01]  /*48b0*/  MUFU.EX2 R81, R81 ;  /* 0x0000005100517308 */ /* 0x000f220000000800 */
[----:B-----5:R-:W-:Y:S01]  /*48c0*/  F2FP.BF16.PACK_AB R98, R77, R78 ;  /* 0x0000004e4d62723e */ /* 0x020fe200000010ff */
        /* <DEDUP_REMOVED lines=18> */
[----:B-----5:R-:W-:Y:S01]  /*49f0*/  F2FP.BF16.PACK_AB R99, R83, R134 ;  /* 0x000000865363723e */ /* 0x020fe200000010ff */
[----:B------:R-:W4:Y:S01]  /*4a00*/  MUFU.EX2 R50, R50 ;  /* 0x0000003200327308 */ /* 0x000f220000000800 */
        /* <DEDUP_REMOVED lines=13> */
[----:B------:R-:W-:Y:S01]  /*4ae0*/  FADD.FTZ R79, R124, R79 ;  /* 0x0000004f7c4f7221 */ /* 0x000fe20000010000 */
[----:B------:R-:W-:Y:S01]  /*4af0*/  LEA R124, P0, R128, c[0x0][0x168], 0x1 ;  /* 0x00005a00807c7a11 */ /* 0x000fe200078008ff */
[----:B------:R-:W-:Y:S01]  /*4b00*/  FADD.FTZ R81, R132, R81 ;  /* 0x0000005184517221 */ /* 0x000fe20000010000 */
[C---:B--2---:R-:W-:Y:S01]  /*4b10*/  HMMA.16816.F32.BF16 R100, R96.reuse, R8, RZ ;  /* 0x000000086064723c */ /* 0x044fe200000418ff */
[--C-:B------:R-:W-:Y:S01]  /*4b20*/  FFMA.FTZ R39, R39, c[0x0][0x23c], -R48.reuse ;  /* 0x00008f0027277a23 */ /* 0x100fe20000010830 */
[----:B------:R-:W-:Y:S01]  /*4b30*/  MUFU.EX2 R76, R76 ;  /* 0x0000004c004c7308 */ /* 0x000fe20000000800 */
[----:B------:R-:W-:Y:S01]  /*4b40*/  FFMA.FTZ R35, R35, c[0x0][0x23c], -R48 ;  /* 0x00008f0023237a23 */ /* 0x000fe20000010830 */
[----:B------:R-:W-:Y:S01]  /*4b50*/  LEA.HI.X R123, R128, c[0x0][0x16c], R87, 0x1, P0 ;  /* 0x00005b00807b7a11 */ /* 0x000fe200000f0c57 */
[--C-:B------:R-:W-:Y:S02]  /*4b60*/  FFMA.FTZ R38, R38, c[0x0][0x23c], -R25.reuse ;  /* 0x00008f0026267a23 */ /* 0x100fe40000010819 */
[----:B----4-:R-:W-:Y:S01]  /*4b70*/  F2FP.BF16.PACK_AB R8, R50, R67 ;  /* 0x000000433208723e */ /* 0x010fe200000010ff */
[----:B------:R-:W-:Y:S01]  /*4b80*/  HMMA.16816.F32.BF16 R96, R96, R10, RZ ;  /* 0x0000000a6060723c */ /* 0x000fe200000418ff */
[--C-:B------:R-:W-:Y:S01]  /*4b90*/  FFMA.FTZ R41, R42, c[0x0][0x23c], -R25.reuse ;  /* 0x00008f002a297a23 */ /* 0x100fe20000010819 */
[----:B------:R-:W2:Y:S01]  /*4ba0*/  MUFU.EX2 R65, R65 ;  /* 0x0000004100417308 */ /* 0x000ea20000000800 */
[----:B------:R-:W-:-:S02]  /*4bb0*/  FFMA.FTZ R36, R40, c[0x0][0x23c], -R25 ;  /* 0x00008f0028247a23 */ /* 0x000fc40000010819 */
[----:B------:R-:W-:Y:S02]  /*4bc0*/  FADD.FTZ R78, R78, R79 ;  /* 0x0000004f4e4e7221 */ /* 0x000fe40000010000 */
[----:B-1----:R-:W-:Y:S01]  /*4bd0*/  F2FP.BF16.PACK_AB R10, R5, R22 ;  /* 0x00000016050a723e */ /* 0x002fe200000010ff */
[----:B------:R-:W-:Y:S02]  /*4be0*/  FADD.FTZ R134, R134, R81 ;  /* 0x0000005186867221 */ /* 0x000fe40000010000 */
[----:B------:R-:W-:Y:S01]  /*4bf0*/  MUFU.EX2 R75, R75 ;  /* 0x0000004b004b7308 */ /* 0x000fe20000000800 */
[----:B------:R-:W-:Y:S02]  /*4c00*/  FADD.FTZ R78, R77, R78 ;  /* 0x0000004e4d4e7221 */ /* 0x000fe40000010000 */
[----:B------:R-:W-:Y:S02]  /*4c10*/  FADD.FTZ R83, R83, R134 ;  /* 0x0000008653537221 */ /* 0x000fe40000010000 */
[----:B------:R-:W-:-:S02]  /*4c20*/  FADD.FTZ R67, R67, R78 ;  /* 0x0000004e43437221 */ /* 0x000fc40000010000 */
[----:B------:R-:W-:Y:S01]  /*4c30*/  FFMA.FTZ R40, R31, c[0x0][0x23c], -R48 ;  /* 0x00008f001f287a23 */ /* 0x000fe20000010830 */
[----:B------:R-:W1:Y:S01]  /*4c40*/  MUFU.EX2 R66, R66 ;  /* 0x0000004200427308 */ /* 0x000e620000000800 */
[C---:B--2---:R-:W-:Y:S01]  /*4c50*/  F2FP.BF16.PACK_AB R9, R65.reuse, R76 ;  /* 0x0000004c4109723e */ /* 0x044fe200000010ff */
[----:B------:R-:W-:Y:S02]  /*4c60*/  FADD.FTZ R76, R76, R83 ;  /* 0x000000534c4c7221 */ /* 0x000fe40000010000 */
[----:B------:R-:W-:Y:S02]  /*4c70*/  FADD.FTZ R67, R50, R67 ;  /* 0x0000004332437221 */ /* 0x000fe40000010000 */
[----:B------:R-:W-:Y:S02]  /*4c80*/  FADD.FTZ R76, R65, R76 ;  /* 0x0000004c414c7221 */ /* 0x000fe40000010000 */
[----:B------:R-:W-:Y:S01]  /*4c90*/  MUFU.EX2 R94, R94 ;  /* 0x0000005e005e7308 */ /* 0x000fe20000000800 */
[----:B------:R-:W-:-:S02]  /*4ca0*/  FADD.FTZ R22, R22, R67 ;  /* 0x0000004316167221 */ /* 0x000fc40000010000 */
[----:B------:R-:W-:Y:S02]  /*4cb0*/  FFMA.FTZ R56, R51, c[0x0][0x23c], -R48 ;  /* 0x00008f0033387a23 */ /* 0x000fe40000010830 */
[----:B------:R-:W-:Y:S02]  /*4cc0*/  FADD.FTZ R5, R5, R22 ;  /* 0x0000001605057221 */ /* 0x000fe40000010000 */
[----:B------:R-:W-:Y:S01]  /*4cd0*/  FFMA.FTZ R31, R49, c[0x0][0x23c], -R48 ;  /* 0x00008f00311f7a23 */ /* 0x000fe20000010830 */
[----:B-1----:R-:W-:Y:S01]  /*4ce0*/  F2FP.BF16.PACK_AB R11, R66, R75 ;  /* 0x0000004b420b723e */ /* 0x002fe200000010ff */
[----:B------:R-:W1:Y:S01]  /*4cf0*/  MUFU.EX2 R63, R63 ;  /* 0x0000003f003f7308 */ /* 0x000e620000000800 */
[----:B------:R-:W-:Y:S02]  /*4d00*/  FADD.FTZ R75, R75, R76 ;  /* 0x0000004c4b4b7221 */ /* 0x000fe40000010000 */
[----:B------:R-:W-:Y:S02]  /*4d10*/  FFMA.FTZ R51, R28, c[0x0][0x23c], -R25 ;  /* 0x00008f001c337a23 */ /* 0x000fe40000010819 */
[----:B------:R-:W-:Y:S01]  /*4d20*/  FADD.FTZ R66, R66, R75 ;  /* 0x0000004b42427221 */ /* 0x000fe20000010000 */
[----:B------:R-:W-:Y:S01]  /*4d30*/  HMMA.16816.F32.BF16 R108, R8, R16, R108 ;  /* 0x00000010086c723c */ /* 0x000fe2000004186c */
[----:B------:R-:W-:Y:S01]  /*4d40*/  FFMA.FTZ R29, R29, c[0x0][0x23c], -R48 ;  /* 0x00008f001d1d7a23 */ /* 0x000fe20000010830 */
[----:B------:R-:W-:Y:S01]  /*4d50*/  MUFU.EX2 R61, R61 ;  /* 0x0000003d003d7308 */ /* 0x000fe20000000800 */
[----:B------:R-:W-:-:S02]  /*4d60*/  FFMA.FTZ R32, R32, c[0x0][0x23c], -R25 ;  /* 0x00008f0020207a23 */ /* 0x000fc40000010819 */
[--C-:B------:R-:W-:Y:S02]  /*4d70*/  FFMA.FTZ R49, R34, c[0x0][0x23c], -R25.reuse ;  /* 0x00008f0022317a23 */ /* 0x100fe40000010819 */
[--C-:B------:R-:W-:Y:S01]  /*4d80*/  FFMA.FTZ R28, R20, c[0x0][0x23c], -R25.reuse ;  /* 0x00008f00141c7a23 */ /* 0x100fe20000010819 */
[C---:B------:R-:W-:Y:S01]  /*4d90*/  HMMA.16816.F32.BF16 R104, R8.reuse, R18, R104 ;  /* 0x000000120868723c */ /* 0x040fe20000041868 */
[----:B------:R-:W2:Y:S01]  /*4da0*/  LDSM.16.MT88.4 R16, [R122+0x3800] ;  /* 0x003800007a10783b */ /* 0x000ea20000004200 */
[----:B------:R-:W4:Y:S01]  /*4db0*/  MUFU.EX2 R82, R82 ;  /* 0x0000005200527308 */ /* 0x000f220000000800 */
[----:B------:R-:W-:Y:S02]  /*4dc0*/  FFMA.FTZ R42, R23, c[0x0][0x23c], -R48 ;  /* 0x00008f00172a7a23 */ /* 0x000fe40000010830 */
[--C-:B------:R-:W-:Y:S02]  /*4dd0*/  FFMA.FTZ R26, R26, c[0x0][0x23c], -R25.reuse ;  /* 0x00008f001a1a7a23 */ /* 0x100fe40000010819 */
[--C-:B------:R-:W-:Y:S01]  /*4de0*/  FFMA.FTZ R24, R24, c[0x0][0x23c], -R25.reuse ;  /* 0x00008f0018187a23 */ /* 0x100fe20000010819 */
[C---:B---3--:R-:W-:Y:S01]  /*4df0*/  HMMA.16816.F32.BF16 R100, R8.reuse, R12, R100 ;  /* 0x0000000c0864723c */ /* 0x048fe20000041864 */
[----:B------:R-:W-:Y:S01]  /*4e00*/  FFMA.FTZ R91, R0, c[0x0][0x23c], -R25 ;  /* 0x00008f00005b7a23 */ /* 0x000fe20000010819 */
[----:B------:R-:W-:Y:S06]  /*4e10*/  MUFU.EX2 R73, R73 ;  /* 0x0000004900497308 */ /* 0x000fec0000000800 */
[----:B------:R-:W-:Y:S01]  /*4e20*/  HMMA.16816.F32.BF16 R96, R8, R14, R96 ;  /* 0x0000000e0860723c */ /* 0x000fe20000041860 */
[----:B------:R-:W3:Y:S01]  /*4e30*/  LDSM.16.MT88.4 R12, [R125+0x3800] ;  /* 0x003800007d0c783b */ /* 0x000ee20000004200 */
[----:B------:R-:W5:Y:S05]  /*4e40*/  MUFU.EX2 R72, R72 ;  /* 0x0000004800487308 */ /* 0x000f6a0000000800 */
[C---:B-1----:R-:W-:Y:S01]  /*4e50*/  F2FP.BF16.PACK_AB R8, R63.reuse, R94 ;  /* 0x0000005e3f08723e */ /* 0x042fe200000010ff */
[----:B------:R-:W-:Y:S01]  /*4e60*/  FADD.FTZ R94, R94, R5 ;  /* 0x000000055e5e7221 */ /* 0x000fe20000010000 */
[----:B----4-:R-:W-:Y:S01]  /*4e70*/  F2FP.BF16.PACK_AB R10, R82, R61 ;  /* 0x0000003d520a723e */ /* 0x010fe200000010ff */
[----:B------:R-:W-:Y:S02]  /*4e80*/  MUFU.EX2 R68, R68 ;  /* 0x0000004400447308 */ /* 0x000fe40000000800 */
[----:B------:R-:W-:-:S06]  /*4e90*/  FADD.FTZ R94, R63, R94 ;  /* 0x0000005e3f5e7221 */ /* 0x000fcc0000010000 */
        /* <DEDUP_REMOVED lines=17> */
[----:B-1----:R-:W-:-:S02]  /*4fb0*/  F2FP.BF16.PACK_AB R8, R55, R80 ;  /* 0x000000503708723e */ /* 0x002fc400000010ff */
[----:B----4-:R-:W-:-:S05]  /*4fc0*/  F2FP.BF16.PACK_AB R10, R53, R74 ;  /* 0x0000004a350a723e */ /* 0x010fca00000010ff */
        /* <DEDUP_REMOVED lines=44> */
[----:B------:R-:W-:Y:S01]  /*5290*/  FFMA.FTZ R16, R21, c[0x0][0x23c], -R48 ;  /* 0x00008f0015107a23 */ /* 0x000fe20000010830 */
[----:B---3--:R-:W-:Y:S01]  /*52a0*/  HMMA.16816.F32.BF16 R108, R8, R12, R108 ;  /* 0x0000000c086c723c */ /* 0x008fe2000004186c */
[----:B------:R-:W-:-:S05]  /*52b0*/  FADD.FTZ R17, R61, R94 ;  /* 0x0000005e3d117221 */ /* 0x000fca0000010000 */
[----:B------:R-:W2:Y:S01]  /*52c0*/  MUFU.EX2 R56, R56 ;  /* 0x0000003800387308 */ /* 0x000ea20000000800 */
[----:B------:R-:W-:Y:S01]  /*52d0*/  LDSM.16.MT88.4 R20, [R125+0x4800] ;  /* 0x004800007d14783b */ /* 0x000fe20000004200 */
[----:B------:R-:W-:Y:S02]  /*52e0*/  FFMA.FTZ R48, R27, c[0x0][0x23c], -R48 ;  /* 0x00008f001b307a23 */ /* 0x000fe40000010830 */
[----:B------:R-:W-:Y:S01]  /*52f0*/  FADD.FTZ R17, R82, R17 ;  /* 0x0000001152117221 */ /* 0x000fe20000010000 */
[----:B------:R-:W-:Y:S01]  /*5300*/  HMMA.16816.F32.BF16 R104, R8, R14, R104 ;  /* 0x0000000e0868723c */ /* 0x000fe20000041868 */
[----:B------:R-:W3:Y:S02]  /*5310*/  LDSM.16.MT88.4 R12, [R122+0x4800] ;  /* 0x004800007a0c783b */ /* 0x000ee40000004200 */
[----:B------:R4:W-:Y:S01]  /*5320*/  MUFU.EX2 R5, R16 ;  /* 0x0000001000057308 */ /* 0x0009e20000000800 */
[----:B------:R-:W-:Y:S02]  /*5330*/  FADD.FTZ R80, R80, R17 ;  /* 0x0000001150507221 */ /* 0x000fe40000010000 */
[----:B------:R-:W-:-:S02]  /*5340*/  FFMA.FTZ R27, R30, c[0x0][0x23c], -R25 ;  /* 0x00008f001e1b7a23 */ /* 0x000fc40000010819 */
[----:B------:R-:W-:Y:S01]  /*5350*/  FADD.FTZ R55, R55, R80 ;  /* 0x0000005037377221 */ /* 0x000fe20000010000 */
[----:B------:R-:W-:Y:S02]  /*5360*/  HMMA.16816.F32.BF16 R96, R8, R18, R96 ;  /* 0x000000120860723c */ /* 0x000fe40000041860 */
[----:B------:R-:W-:Y:S01]  /*5370*/  MUFU.EX2 R32, R32 ;  /* 0x0000002000207308 */ /* 0x000fe20000000800 */
[----:B------:R-:W-:-:S04]  /*5380*/  FADD.FTZ R74, R74, R55 ;  /* 0x000000374a4a7221 */ /* 0x000fc80000010000 */
[----:B------:R-:W-:Y:S01]  /*5390*/  FADD.FTZ R74, R53, R74 ;  /* 0x0000004a354a7221 */ /* 0x000fe20000010000 */
[----:B-1----:R-:W-:Y:S01]  /*53a0*/  F2FP.BF16.PACK_AB R8, R40, R33 ;  /* 0x000000212808723e */ /* 0x002fe200000010ff */
[----:B----4-:R-:W-:Y:S01]  /*53b0*/  FADD.FTZ R16, R68, R73 ;  /* 0x0000004944107221 */ /* 0x010fe20000010000 */
[----:B------:R-:W1:Y:S01]  /*53c0*/  MUFU.EX2 R49, R49 ;  /* 0x0000003100317308 */ /* 0x000e620000000800 */
[----:B------:R-:W-:Y:S01]  /*53d0*/  FADD.FTZ R89, R89, R74 ;  /* 0x0000004a59597221 */ /* 0x000fe20000010000 */
[----:B--2---:R-:W-:Y:S01]  /*53e0*/  F2FP.BF16.PACK_AB R10, R56, R29 ;  /* 0x0000001d380a723e */ /* 0x004fe200000010ff */
[----:B------:R-:W-:Y:S02]  /*53f0*/  FADD.FTZ R16, R71, R16 ;  /* 0x0000001047107221 */ /* 0x000fe40000010000 */
[----:B------:R-:W-:Y:S02]  /*5400*/  FADD.FTZ R89, R46, R89 ;  /* 0x000000592e597221 */ /* 0x000fe40000010000 */
[----:B------:R-:W-:Y:S01]  /*5410*/  FADD.FTZ R59, R59, R16 ;  /* 0x000000103b3b7221 */ /* 0x000fe20000010000 */
[----:B------:R-:W-:Y:S01]  /*5420*/  MUFU.EX2 R51, R51 ;  /* 0x0000003300337308 */ /* 0x000fe20000000800 */
[----:B------:R-:W-:Y:S01]  /*5430*/  FADD.FTZ R62, R62, R89 ;  /* 0x000000593e3e7221 */ /* 0x000fe20000010000 */
[----:B------:R-:W2:Y:S01]  /*5440*/  LDSM.16.MT88.4 R16, [R122+0x4c00] ;  /* 0x004c00007a10783b */ /* 0x000ea20000004200 */
[----:B------:R-:W-:-:S02]  /*5450*/  FADD.FTZ R59, R58, R59 ;  /* 0x0000003b3a3b7221 */ /* 0x000fc40000010000 */
[----:B------:R-:W-:Y:S02]  /*5460*/  FADD.FTZ R62, R43, R62 ;  /* 0x0000003e2b3e7221 */ /* 0x000fe40000010000 */
[----:B------:R-:W-:Y:S01]  /*5470*/  FADD.FTZ R60, R60, R59 ;  /* 0x0000003b3c3c7221 */ /* 0x000fe20000010000 */
[----:B------:R-:W4:Y:S01]  /*5480*/  MUFU.EX2 R28, R28 ;  /* 0x0000001c001c7308 */ /* 0x000f220000000800 */
        /* <DEDUP_REMOVED lines=10> */
[----:B----4-:R-:W-:Y:S01]  /*5530*/  F2FP.BF16.PACK_AB R11, R28, R51 ;  /* 0x000000331c0b723e */ /* 0x010fe200000010ff */
[----:B------:R-:W1:Y:S01]  /*5540*/  MUFU.EX2 R42, R42 ;  /* 0x0000002a002a7308 */ /* 0x000e620000000800 */
[----:B------:R-:W-:Y:S02]  /*5550*/  FADD.FTZ R33, R33, R52 ;  /* 0x0000003421217221 */ /* 0x000fe40000010000 */
[----:B------:R-:W-:Y:S02]  /*5560*/  FADD.FTZ R47, R44, R47 ;  /* 0x0000002f2c2f7221 */ /* 0x000fe40000010000 */
[----:B------:R-:W-:Y:S01]  /*5570*/  FADD.FTZ R40, R40, R33 ;  /* 0x0000002128287221 */ /* 0x000fe20000010000 */
[----:B---3--:R-:W-:Y:S01]  /*5580*/  HMMA.16816.F32.BF16 R108, R8, R12, R108 ;  /* 0x0000000c086c723c */ /* 0x008fe2000004186c */
[----:B------:R-:W-:Y:S01]  /*5590*/  FADD.FTZ R38, R38, R47 ;  /* 0x0000002f26267221 */ /* 0x000fe20000010000 */
[----:B------:R-:W-:Y:S01]  /*55a0*/  MUFU.EX2 R27, R27 ;  /* 0x0000001b001b7308 */ /* 0x000fe20000000800 */
[----:B------:R-:W-:-:S02]  /*55b0*/  FADD.FTZ R29, R29, R40 ;  /* 0x000000281d1d7221 */ /* 0x000fc40000010000 */
[----:B------:R-:W-:Y:S02]  /*55c0*/  FADD.FTZ R38, R37, R38 ;  /* 0x0000002625267221 */ /* 0x000fe40000010000 */
[----:B------:R-:W-:Y:S01]  /*55d0*/  FADD.FTZ R56, R56, R29 ;  /* 0x0000001d38387221 */ /* 0x000fe20000010000 */
[C---:B------:R-:W-:Y:S01]  /*55e0*/  HMMA.16816.F32.BF16 R104, R8.reuse, R14, R104 ;  /* 0x0000000e0868723c */ /* 0x040fe20000041868 */
[----:B------:R-:W3:Y:S01]  /*55f0*/  LDSM.16.MT88.4 R12, [R125+0x4c00] ;  /* 0x004c00007d0c783b */ /* 0x000ee20000004200 */
[----:B------:R-:W-:Y:S01]  /*5600*/  FADD.FTZ R41, R41, R38 ;  /* 0x0000002629297221 */ /* 0x000fe20000010000 */
[----:B------:R-:W4:Y:S03]  /*5610*/  MUFU.EX2 R26, R26 ;  /* 0x0000001a001a7308 */ /* 0x000f260000000800 */
[----:B------:R-:W-:Y:S02]  /*5620*/  FADD.FTZ R41, R36, R41 ;  /* 0x0000002924297221 */ /* 0x000fe40000010000 */
[----:B------:R-:W-:Y:S02]  /*5630*/  HMMA.16816.F32.BF16 R100, R8, R20, R100 ;  /* 0x000000140864723c */ /* 0x000fe40000041864 */
[----:B------:R-:W-:Y:S01]  /*5640*/  FADD.FTZ R32, R32, R41 ;  /* 0x0000002920207221 */ /* 0x000fe20000010000 */
[----:B------:R-:W5:Y:S03]  /*5650*/  MUFU.EX2 R30, R48 ;  /* 0x00000030001e7308 */ /* 0x000f660000000800 */
[----:B------:R-:W-:-:S02]  /*5660*/  FADD.FTZ R32, R49, R32 ;  /* 0x0000002031207221 */ /* 0x000fc40000010000 */
[----:B------:R-:W-:Y:S02]  /*5670*/  HMMA.16816.F32.BF16 R96, R8, R22, R96 ;  /* 0x000000160860723c */ /* 0x000fe40000041860 */
[----:B------:R-:W-:Y:S01]  /*5680*/  FADD.FTZ R51, R51, R32 ;  /* 0x0000002033337221 */ /* 0x000fe20000010000 */
[----:B------:R-:W-:Y:S03]  /*5690*/  MUFU.EX2 R24, R24 ;  /* 0x0000001800187308 */ /* 0x000fe60000000800 */
[----:B------:R-:W-:Y:S01]  /*56a0*/  FADD.FTZ R28, R28, R51 ;  /* 0x000000331c1c7221 */ /* 0x000fe20000010000 */
[----:B-1----:R-:W-:Y:S01]  /*56b0*/  F2FP.BF16.PACK_AB R8, R42, R31 ;  /* 0x0000001f2a08723e */ /* 0x002fe200000010ff */
[----:B------:R-:W-:Y:S01]  /*56c0*/  FADD.FTZ R31, R31, R56 ;  /* 0x000000381f1f7221 */ /* 0x000fe20000010000 */
[----:B----4-:R-:W-:Y:S01]  /*56d0*/  F2FP.BF16.PACK_AB R9, R26, R27 ;  /* 0x0000001b1a09723e */ /* 0x010fe200000010ff */
[----:B------:R-:W-:Y:S01]  /*56e0*/  FADD.FTZ R27, R27, R28 ;  /* 0x0000001c1b1b7221 */ /* 0x000fe20000010000 */
[----:B------:R-:W1:Y:S01]  /*56f0*/  MUFU.EX2 R91, R91 ;  /* 0x0000005b005b7308 */ /* 0x000e620000000800 */
[----:B-----5:R-:W-:Y:S01]  /*5700*/  F2FP.BF16.PACK_AB R10, R30, R5 ;  /* 0x000000051e0a723e */ /* 0x020fe200000010ff */
[----:B------:R-:W-:-:S02]  /*5710*/  FADD.FTZ R42, R42, R31 ;  /* 0x0000001f2a2a7221 */ /* 0x000fc40000010000 */
[----:B------:R-:W-:Y:S02]  /*5720*/  FADD.FTZ R27, R26, R27 ;  /* 0x0000001b1a1b7221 */ /* 0x000fe40000010000 */
[----:B------:R-:W-:-:S04]  /*5730*/  FADD.FTZ R5, R5, R42 ;  /* 0x0000002a05057221 */ /* 0x000fc80000010000 */
[----:B------:R-:W-:Y:S01]  /*5740*/  FADD.FTZ R89, R30, R5 ;  /* 0x000000051e597221 */ /* 0x000fe20000010000 */
[----:B-1----:R-:W-:Y:S01]  /*5750*/  F2FP.BF16.PACK_AB R11, R91, R24 ;  /* 0x000000185b0b723e */ /* 0x002fe200000010ff */
[----:B------:R-:W-:-:S04]  /*5760*/  FADD.FTZ R24, R24, R27 ;  /* 0x0000001b18187221 */ /* 0x000fc80000010000 */
[----:B------:R-:W-:Y:S02]  /*5770*/  FADD.FTZ R91, R91, R24 ;  /* 0x000000185b5b7221 */ /* 0x000fe40000010000 */
[C---:B--2---:R-:W-:Y:S08]  /*5780*/  HMMA.16816.F32.BF16 R108, R8.reuse, R16, R108 ;  /* 0x00000010086c723c */ /* 0x044ff0000004186c */
[C---:B------:R-:W-:Y:S08]  /*5790*/  HMMA.16816.F32.BF16 R104, R8.reuse, R18, R104 ;  /* 0x000000120868723c */ /* 0x040ff00000041868 */
[C---:B---3--:R-:W-:Y:S08]  /*57a0*/  HMMA.16816.F32.BF16 R100, R8.reuse, R12, R100 ;  /* 0x0000000c0864723c */ /* 0x048ff00000041864 */
[----:B------:R-:W-:Y:S01]  /*57b0*/  HMMA.16816.F32.BF16 R96, R8, R14, R96 ;  /* 0x0000000e0860723c */ /* 0x000fe20000041860 */
[----:B------:R-:W-:Y:S07]  /*57c0*/  @!P2 BRA `(.L_x_4253) ;  /* 0x000039c00000a947 */ /* 0x000fee0003800000 */
        /* <DEDUP_REMOVED lines=63> */
.L_x_4254:
[----:B------:R-:W-:-:S04]  /*5bc0*/  LEA R9, -R5, RZ, 0x7 ;  /* 0x000000ff05097211 */ /* 0x000fc800078e39ff */
[----:B------:R-:W-:Y:S02]  /*5bd0*/  SHF.R.S32.HI R4, RZ, 0x1f, R9 ;  /* 0x0000001fff047819 */ /* 0x000fe40000011409 */
.L_x_4255:
[----:B------:R-:W-:Y:S01]  /*5be0*/  ISETP.GE.AND P0, PT, R116, c[0x0][0x220], PT ;  /* 0x0000880074007a0c */ /* 0x000fe20003f06270 */
[----:B------:R-:W-:Y:S01]  /*5bf0*/  IMAD.SHL.U32 R71, R90, 0x80, RZ ;  /* 0x000000805a477824 */ /* 0x000fe200078e00ff */
[----:B------:R-:W-:-:S04]  /*5c00*/  LEA R126, P5, R9, R126, 0x1 ;  /* 0x0000007e097e7211 */ /* 0x000fc800078a08ff */
[----:B------:R-:W-:-:S07]  /*5c10*/  LEA.HI.X R127, R9, R127, R4, 0x1, P5 ;  /* 0x0000007f097f7211 */ /* 0x000fce00028f0c04 */
[--C-:B------:R-:W-:Y:S01]  /*5c20*/  @!P0 IMAD.MOV.U32 R92, RZ, RZ, R6.reuse ;  /* 0x000000ffff5c8224 */ /* 0x100fe200078e0006 */
[----:B------:R-:W-:Y:S01]  /*5c30*/  @!P0 IADD3 R7, P3, P2, R9, UR5, R6 ;  /* 0x0000000509078c10 */ /* 0x000fe2000fa7e006 */
[----:B------:R-:W-:Y:S01]  /*5c40*/  @!P0 IMAD.MOV.U32 R0, RZ, RZ, c[0x0][0x1a4] ;  /* 0x00006900ff008624 */ /* 0x000fe200078e00ff */
[C---:B------:R-:W-:Y:S01]  /*5c50*/  @!P0 LEA R8, P4, R5.reuse, R6, 0x6 ;  /* 0x0000000605088211 */ /* 0x040fe200078830ff */
[C---:B------:R-:W-:Y:S01]  /*5c60*/  @!P0 IMAD.WIDE.U32 R12, R5.reuse, 0x60, R92 ;  /* 0x00000060050c8825 */ /* 0x040fe200078e005c */
[----:B------:R-:W-:Y:S01]  /*5c70*/  @!P0 IADD3.X R92, R4, UR7, R93, P3, P2 ;  /* 0x00000007045c8c10 */ /* 0x000fe20009fe445d */
[----:B------:R-:W-:Y:S01]  /*5c80*/  @P0 STS [R112+0x3000], RZ ;  /* 0x003000ff70000388 */ /* 0x000fe20000000800 */
[----:B------:R-:W-:Y:S01]  /*5c90*/  @!P0 LEA.HI.X R11, R5, R93, R0, 0x6, P4 ;  /* 0x0000005d050b8211 */ /* 0x000fe200020f3400 */
[----:B------:R-:W-:Y:S01]  /*5ca0*/  @!P0 IMAD R5, R0, 0x60, RZ ;  /* 0x0000006000058824 */ /* 0x000fe200078e02ff */
[C---:B------:R-:W-:Y:S01]  /*5cb0*/  @!P0 IADD3 R8, P3, R9.reuse, R8, RZ ;  /* 0x0000000809088210 */ /* 0x040fe20007f7e0ff */
[----:B------:R-:W-:Y:S01]  /*5cc0*/  @P0 STS [R112+0x3004], RZ ;  /* 0x003004ff70000388 */ /* 0x000fe20000000800 */
[----:B------:R-:W-:-:S02]  /*5cd0*/  @!P0 IADD3 R0, P2, R9, R12, RZ ;  /* 0x0000000c09008210 */ /* 0x000fc40007f5e0ff */
[C---:B------:R-:W-:Y:S01]  /*5ce0*/  @!P0 LEA R6, P4, R7.reuse, c[0x0][0x170], 0x1 ;  /* 0x00005c0007068a11 */ /* 0x040fe200078808ff */
[----:B------:R-:W-:Y:S01]  /*5cf0*/  @!P0 IMAD.X R11, R4, 0x1, R11, P3 ;  /* 0x00000001040b8824 */ /* 0x000fe200018e060b */
[----:B------:R-:W-:Y:S01]  /*5d00*/  @!P0 LEA R20, P3, R8, c[0x0][0x170], 0x1 ;  /* 0x00005c0008148a11 */ /* 0x000fe200078608ff */
[----:B------:R-:W-:Y:S01]  /*5d10*/  @P0 STS.64 [R112+0x3008], RZ ;  /* 0x003008ff70000388 */ /* 0x000fe20000000a00 */
[----:B------:R-:W-:Y:S02]  /*5d20*/  @!P0 IADD3.X R5, R4, R13, R5, P2, !PT ;  /* 0x0000000d04058210 */ /* 0x000fe400017fe405 */
        /* <DEDUP_REMOVED lines=26> */
[----:B------:R-:W-:Y:S04]  /*5ed0*/  LDSM.16.M88.4 R72, [R85] ;  /* 0x000000005548783b */ /* 0x000fe80000000200 */
[----:B------:R-:W1:Y:S04]  /*5ee0*/  LDSM.16.M88.4 R40, [R3] ;  /* 0x000000000328783b */ /* 0x000e680000000200 */
[----:B------:R-:W3:Y:S04]  /*5ef0*/  LDSM.16.M88.4 R16, [R84+0x1800] ;  /* 0x001800005410783b */ /* 0x000ee80000000200 */
[----:B------:R-:W3:Y:S04]  /*5f00*/  LDSM.16.M88.4 R12, [R3+0x400] ;  /* 0x00040000030c783b */ /* 0x000ee80000000200 */
[----:B----4-:R-:W4:Y:S04]  /*5f10*/  LDSM.16.M88.4 R8, [R84+0x1c00] ;  /* 0x001c00005408783b */ /* 0x010f280000000200 */
[----:B------:R-:W3:Y:S04]  /*5f20*/  LDSM.16.M88.4 R52, [R84+0x2400] ;  /* 0x002400005434783b */ /* 0x000ee80000000200 */
[----:B--2---:R-:W2:Y:S04]  /*5f30*/  LDSM.16.M88.4 R4, [R3+0x800] ;  /* 0x000800000304783b */ /* 0x004ea80000000200 */
[----:B------:R-:W2:Y:S01]  /*5f40*/  LDSM.16.M88.4 R60, [R84+0x2000] ;  /* 0x00200000543c783b */ /* 0x000ea20000000200 */
[C---:B-----5:R-:W-:Y:S03]  /*5f50*/  HMMA.16816.F32.BF16 R36, R76.reuse, R32, RZ ;  /* 0x000000204c24723c */ /* 0x060fe600000418ff */
[----:B------:R-:W-:Y:S04]  /*5f60*/  LDSM.16.M88.4 R44, [R84+0x2800] ;  /* 0x00280000542c783b */ /* 0x000fe80000000200 */
[----:B------:R-:W-:Y:S01]  /*5f70*/  LDSM.16.M88.4 R80, [R84+0x2c00] ;  /* 0x002c00005450783b */ /* 0x000fe20000000200 */
[C---:B------:R-:W-:Y:S03]  /*5f80*/  HMMA.16816.F32.BF16 R32, R76.reuse, R34, RZ ;  /* 0x000000224c20723c */ /* 0x040fe600000418ff */
[----:B------:R-:W-:Y:S04]  /*5f90*/  LDSM.16.M88.4 R64, [R3+0x1400] ;  /* 0x001400000340783b */ /* 0x000fe80000000200 */
[----:B------:R-:W-:Y:S01]  /*5fa0*/  LDSM.16.M88.4 R92, [R3+0x1000] ;  /* 0x00100000035c783b */ /* 0x000fe20000000200 */
[C---:B-1----:R-:W-:Y:S03]  /*5fb0*/  HMMA.16816.F32.BF16 R28, R76.reuse, R24, RZ ;  /* 0x000000184c1c723c */ /* 0x042fe600000418ff */
[----:B------:R-:W0:Y:S05]  /*5fc0*/  LDGDEPBAR ;  /* 0x00000000000079af */ /* 0x000e2a0000000000 */
[----:B------:R-:W-:Y:S08]  /*5fd0*/  HMMA.16816.F32.BF16 R24, R76, R26, RZ ;  /* 0x0000001a4c18723c */ /* 0x000ff000000418ff */
[C---:B------:R-:W-:Y:S08]  /*5fe0*/  HMMA.16816.F32.BF16 R36, R72.reuse, R40, R36 ;  /* 0x000000284824723c */ /* 0x040ff00000041824 */
[----:B------:R-:W-:Y:S01]  /*5ff0*/  HMMA.16816.F32.BF16 R32, R72, R42, R32 ;  /* 0x0000002a4820723c */ /* 0x000fe20000041820 */
[----:B------:R-:W1:Y:S07]  /*6000*/  LDSM.16.M88.4 R40, [R3+0xc00] ;  /* 0x000c00000328783b */ /* 0x000e6e0000000200 */
[----:B---3--:R-:W-:Y:S08]  /*6010*/  HMMA.16816.F32.BF16 R20, R76, R16, RZ ;  /* 0x000000104c14723c */ /* 0x008ff000000418ff */
[C---:B------:R-:W-:Y:S08]  /*6020*/  HMMA.16816.F32.BF16 R28, R72.reuse, R12, R28 ;  /* 0x0000000c481c723c */ /* 0x040ff0000004181c */
[----:B------:R-:W-:Y:S08]  /*6030*/  HMMA.16816.F32.BF16 R24, R72, R14, R24 ;  /* 0x0000000e4818723c */ /* 0x000ff00000041818 */
[C---:B------:R-:W-:Y:S08]  /*6040*/  HMMA.16816.F32.BF16 R16, R76.reuse, R18, RZ ;  /* 0x000000124c10723c */ /* 0x040ff000000418ff */
[C---:B----4-:R-:W-:Y:S08]  /*6050*/  HMMA.16816.F32.BF16 R12, R76.reuse, R8, RZ ;  /* 0x000000084c0c723c */ /* 0x050ff000000418ff */
[C---:B------:R-:W-:Y:S08]  /*6060*/  HMMA.16816.F32.BF16 R8, R76.reuse, R10, RZ ;  /* 0x0000000a4c08723c */ /* 0x040ff000000418ff */
[C---:B------:R-:W-:Y:S08]  /*6070*/  HMMA.16816.F32.BF16 R56, R76.reuse, R52, RZ ;  /* 0x000000344c38723c */ /* 0x040ff000000418ff */
[----:B------:R-:W-:Y:S08]  /*6080*/  HMMA.16816.F32.BF16 R52, R76, R54, RZ ;  /* 0x000000364c34723c */ /* 0x000ff000000418ff */
[C---:B--2---:R-:W-:Y:S08]  /*6090*/  HMMA.16816.F32.BF16 R20, R72.reuse, R4, R20 ;  /* 0x000000044814723c */ /* 0x044ff00000041814 */
[----:B------:R-:W-:Y:S08]  /*60a0*/  HMMA.16816.F32.BF16 R16, R72, R6, R16 ;  /* 0x000000064810723c */ /* 0x000ff00000041810 */
[----:B------:R-:W-:Y:S08]  /*60b0*/  HMMA.16816.F32.BF16 R4, R76, R60, RZ ;  /* 0x0000003c4c04723c */ /* 0x000ff000000418ff */
[C---:B-1----:R-:W-:Y:S08]  /*60c0*/  HMMA.16816.F32.BF16 R12, R72.reuse, R40, R12 ;  /* 0x00000028480c723c */ /* 0x042ff0000004180c */
[----:B------:R-:W-:Y:S08]  /*60d0*/  HMMA.16816.F32.BF16 R8, R72, R42, R8 ;  /* 0x0000002a4808723c */ /* 0x000ff00000041808 */
[C---:B------:R-:W-:Y:S08]  /*60e0*/  HMMA.16816.F32.BF16 R48, R76.reuse, R44, RZ ;  /* 0x0000002c4c30723c */ /* 0x040ff000000418ff */
[C---:B------:R-:W-:Y:S08]  /*60f0*/  HMMA.16816.F32.BF16 R60, R76.reuse, R62, RZ ;  /* 0x0000003e4c3c723c */ /* 0x040ff000000418ff */
[C---:B------:R-:W-:Y:S08]  /*6100*/  HMMA.16816.F32.BF16 R44, R76.reuse, R46, RZ ;  /* 0x0000002e4c2c723c */ /* 0x040ff000000418ff */
[C---:B------:R-:W-:Y:S08]  /*6110*/  HMMA.16816.F32.BF16 R40, R76.reuse, R80, RZ ;  /* 0x000000504c28723c */ /* 0x040ff000000418ff */
[----:B------:R-:W-:Y:S01]  /*6120*/  HMMA.16816.F32.BF16 R76, R76, R82, RZ ;  /* 0x000000524c4c723c */ /* 0x000fe200000418ff */
[----:B------:R-:W1:Y:S07]  /*6130*/  LDSM.16.M88.4 R80, [R3+0x1800] ;  /* 0x001800000350783b */ /* 0x000e6e0000000200 */
[C---:B------:R-:W-:Y:S08]  /*6140*/  HMMA.16816.F32.BF16 R56, R72.reuse, R64, R56 ;  /* 0x000000404838723c */ /* 0x040ff00000041838 */
[----:B------:R-:W-:Y:S01]  /*6150*/  HMMA.16816.F32.BF16 R52, R72, R66, R52 ;  /* 0x000000424834723c */ /* 0x000fe20000041834 */
[----:B------:R-:W2:Y:S01]  /*6160*/  LDSM.16.M88.4 R64, [R3+0x1c00] ;  /* 0x001c00000340783b */ /* 0x000ea20000000200 */
[----:B------:R-:W-:-:S06]  /*6170*/  DEPBAR.LE SB0, 0x0 ;  /* 0x000080000000791a */ /* 0x000fcc0000000000 */
[C---:B------:R-:W-:Y:S08]  /*6180*/  HMMA.16816.F32.BF16 R4, R72.reuse, R92, R4 ;  /* 0x0000005c4804723c */ /* 0x040ff00000041804 */
[C---:B------:R-:W-:Y:S08]  /*6190*/  HMMA.16816.F32.BF16 R60, R72.reuse, R94, R60 ;  /* 0x0000005e483c723c */ /* 0x040ff0000004183c */
[C---:B-1----:R-:W-:Y:S08]  /*61a0*/  HMMA.16816.F32.BF16 R48, R72.reuse, R80, R48 ;  /* 0x000000504830723c */ /* 0x042ff00000041830 */
[C---:B------:R-:W-:Y:S08]  /*61b0*/  HMMA.16816.F32.BF16 R44, R72.reuse, R82, R44 ;  /* 0x00000052482c723c */ /* 0x040ff0000004182c */
[C---:B--2---:R-:W-:Y:S07]  /*61c0*/  HMMA.16816.F32.BF16 R40, R72.reuse, R64, R40 ;  /* 0x000000404828723c */ /* 0x044fee0000041828 */
[----:B------:R-:W-:Y:S01]  /*61d0*/  LOP3.LUT R65, R71, 0x8, R88, 0xfe, !PT ;  /* 0x0000000847417812 */ /* 0x000fe200078efe58 */
[----:B------:R-:W-:Y:S01]  /*61e0*/  HMMA.16816.F32.BF16 R76, R72, R66, R76 ;  /* 0x00000042484c723c */ /* 0x000fe2000004184c */
[----:B------:R-:W-:Y:S02]  /*61f0*/  BAR.SYNC.DEFER_BLOCKING 0x0 ;  /* 0x0000000000007b1d */ /* 0x000fe40000010000 */
[----:B------:R-:W-:-:S02]  /*6200*/  ISETP.GE.AND P6, PT, R65, R130, PT ;  /* 0x000000824100720c */ /* 0x000fc40003fc6270 */
[----:B------:R-:W-:Y:S02]  /*6210*/  ISETP.GE.AND P4, PT, R65, R129, PT ;  /* 0x000000814100720c */ /* 0x000fe40003f86270 */
[----:B------:R-:W-:Y:S01]  /*6220*/  LOP3.LUT R73, R71, R88, RZ, 0xfc, !PT ;  /* 0x0000005847497212 */ /* 0x000fe200078efcff */
[----:B------:R-:W1:Y:S03]  /*6230*/  I2F R65, R65 ;  /* 0x0000004100417306 */ /* 0x000e660000201400 */
[C---:B------:R-:W-:Y:S02]  /*6240*/  IADD3 R64, R73.reuse, 0x1, RZ ;  /* 0x0000000149407810 */ /* 0x040fe40007ffe0ff */
[----:B------:R-:W-:Y:S02]  /*6250*/  IADD3 R148, R73, 0x21, RZ ;  /* 0x0000002149947810 */ /* 0x000fe40007ffe0ff */
[----:B------:R-:W-:Y:S01]  /*6260*/  ISETP.GE.AND P3, PT, R64, R130, PT ;  /* 0x000000824000720c */ /* 0x000fe20003f66270 */
[----:B------:R-:W2:Y:S01]  /*6270*/  I2F R0, R64 ;  /* 0x0000004000007306 */ /* 0x000ea20000201400 */
[----:B-1----:R-:W-:-:S02]  /*6280*/  FFMA.FTZ R32, R65, UR4, R32 ;  /* 0x0000000441207c23 */ /* 0x002fc40008010020 */
[----:B------:R-:W-:-:S03]  /*6290*/  FFMA.FTZ R34, R65, UR4, R34 ;  /* 0x0000000441227c23 */ /* 0x000fc60008010022 */
[----:B------:R-:W-:Y:S02]  /*62a0*/  FSEL R164, R32, -INF , !P6 ;  /* 0xff80000020a47808 */ /* 0x000fe40007000000 */
[C-C-:B------:R-:W-:Y:S01]  /*62b0*/  LOP3.LUT R32, R71.reuse, 0x18, R88.reuse, 0xfe, !PT ;  /* 0x0000001847207812 */ /* 0x140fe200078efe58 */
[C---:B--2---:R-:W-:Y:S01]  /*62c0*/  FFMA.FTZ R83, R0.reuse, UR4, R37 ;  /* 0x0000000400537c23 */ /* 0x044fe20008010025 */
[----:B------:R-:W-:Y:S01]  /*62d0*/  LOP3.LUT R37, R71, 0x10, R88, 0xfe, !PT ;  /* 0x0000001047257812 */ /* 0x000fe200078efe58 */
[----:B------:R-:W-:Y:S01]  /*62e0*/  FFMA.FTZ R67, R0, UR4, R39 ;  /* 0x0000000400437c23 */ /* 0x000fe20008010027 */
[----:B------:R-:W-:Y:S02]  /*62f0*/  IADD3 R39, R73, 0x9, RZ ;  /* 0x0000000949277810 */ /* 0x000fe40007ffe0ff */
[C---:B------:R-:W-:Y:S02]  /*6300*/  ISETP.GE.AND P2, PT, R37.reuse, R130, PT ;  /* 0x000000822500720c */ /* 0x040fe40003f46270 */
[----:B------:R-:W-:Y:S01]  /*6310*/  ISETP.GE.AND P5, PT, R37, R129, PT ;  /* 0x000000812500720c */ /* 0x000fe20003fa6270 */
[----:B------:R-:W1:Y:S01]  /*6320*/  I2F R0, R39 ;  /* 0x0000002700007306 */ /* 0x000e620000201400 */
[----:B------:R-:W-:-:S02]  /*6330*/  FSEL R83, R83, -INF , !P3 ;  /* 0xff80000053537808 */ /* 0x000fc40005800000 */
[-C--:B------:R-:W-:Y:S02]  /*6340*/  ISETP.GE.AND P3, PT, R64, R129.reuse, PT ;  /* 0x000000814000720c */ /* 0x080fe40003f66270 */
[----:B------:R-:W-:Y:S02]  /*6350*/  ISETP.GE.AND P6, PT, R39, R129, PT ;  /* 0x000000812700720c */ /* 0x000fe40003fc6270 */
[----:B------:R-:W-:Y:S01]  /*6360*/  FSEL R67, R67, -INF , !P3 ;  /* 0xff80000043437808 */ /* 0x000fe20005800000 */
[----:B------:R-:W2:Y:S01]  /*6370*/  I2F R37, R37 ;  /* 0x0000002500257306 */ /* 0x000ea20000201400 */
[-C--:B------:R-:W-:Y:S02]  /*6380*/  ISETP.GE.AND P3, PT, R39, R130.reuse, PT ;  /* 0x000000822700720c */ /* 0x080fe40003f66270 */
[----:B------:R-:W-:Y:S02]  /*6390*/  FSEL R75, R34, -INF , !P4 ;  /* 0xff800000224b7808 */ /* 0x000fe40006000000 */
[----:B------:R-:W-:Y:S01]  /*63a0*/  ISETP.GE.AND P4, PT, R32, R130, PT ;  /* 0x000000822000720c */ /* 0x000fe20003f86270 */
[----:B-1----:R-:W-:-:S02]  /*63b0*/  FFMA.FTZ R33, R0, UR4, R33 ;  /* 0x0000000400217c23 */ /* 0x002fc40008010021 */
[----:B------:R-:W-:Y:S01]  /*63c0*/  FFMA.FTZ R35, R0, UR4, R35 ;  /* 0x0000000400237c23 */ /* 0x000fe20008010023 */
[----:B------:R-:W-:Y:S02]  /*63d0*/  IADD3 R0, R73, 0x11, RZ ;  /* 0x0000001149007810 */ /* 0x000fe40007ffe0ff */
[----:B------:R-:W-:Y:S02]  /*63e0*/  FSEL R93, R33, -INF , !P3 ;  /* 0xff800000215d7808 */ /* 0x000fe40005800000 */
[----:B------:R-:W-:Y:S01]  /*63f0*/  FSEL R35, R35, -INF , !P6 ;  /* 0xff80000023237808 */ /* 0x000fe20007000000 */
[C---:B--2---:R-:W-:Y:S01]  /*6400*/  FFMA.FTZ R132, R37.reuse, UR4, R28 ;  /* 0x0000000425847c23 */ /* 0x044fe2000801001c */
[----:B------:R-:W-:Y:S01]  /*6410*/  I2F R33, R32 ;  /* 0x0000002000217306 */ /* 0x000fe20000201400 */
[----:B------:R-:W-:Y:S01]  /*6420*/  FFMA.FTZ R30, R37, UR4, R30 ;  /* 0x00000004251e7c23 */ /* 0x000fe2000801001e */
[----:B------:R-:W-:Y:S02]  /*6430*/  IADD3 R37, R73, 0x19, RZ ;  /* 0x0000001949257810 */ /* 0x000fe40007ffe0ff */
[----:B------:R-:W-:-:S02]  /*6440*/  FSEL R132, R132, -INF , !P2 ;  /* 0xff80000084847808 */ /* 0x000fc40005000000 */
[CC--:B------:R-:W-:Y:S02]  /*6450*/  ISETP.GE.AND P6, PT, R0.reuse, R130.reuse, PT ;  /* 0x000000820000720c */ /* 0x0c0fe40003fc6270 */
[----:B------:R-:W1:Y:S01]  /*6460*/  I2F R28, R0 ;  /* 0x00000000001c7306 */ /* 0x000e620000201400 */
[-C--:B------:R-:W-:Y:S02]  /*6470*/  ISETP.GE.AND P2, PT, R0, R129.reuse, PT ;  /* 0x000000810000720c */ /* 0x080fe40003f46270 */
[----:B------:R-:W-:Y:S02]  /*6480*/  FSEL R34, R30, -INF , !P5 ;  /* 0xff8000001e227808 */ /* 0x000fe40006800000 */
[----:B------:R-:W-:Y:S02]  /*6490*/  ISETP.GE.AND P3, PT, R32, R129, PT ;  /* 0x000000812000720c */ /* 0x000fe40003f66270 */
[----:B------:R-:W-:Y:S01]  /*64a0*/  ISETP.GE.AND P5, PT, R37, R130, PT ;  /* 0x000000822500720c */ /* 0x000fe20003fa6270 */
[----:B------:R-:W2:Y:S01]  /*64b0*/  I2F R0, R37 ;  /* 0x0000002500007306 */ /* 0x000ea20000201400 */
[----:B-1----:R-:W-:-:S02]  /*64c0*/  FFMA.FTZ R29, R28, UR4, R29 ;  /* 0x000000041c1d7c23 */ /* 0x002fc4000801001d */
[----:B------:R-:W-:Y:S02]  /*64d0*/  FFMA.FTZ R31, R28, UR4, R31 ;  /* 0x000000041c1f7c23 */ /* 0x000fe4000801001f */
[----:B------:R-:W-:Y:S01]  /*64e0*/  FFMA.FTZ R28, R33, UR4, R24 ;  /* 0x00000004211c7c23 */ /* 0x000fe20008010018 */
[----:B------:R-:W-:Y:S01]  /*64f0*/  FSEL R92, R29, -INF , !P6 ;  /* 0xff8000001d5c7808 */ /* 0x000fe20007000000 */
[----:B------:R-:W-:Y:S01]  /*6500*/  FFMA.FTZ R24, R33, UR4, R26 ;  /* 0x0000000421187c23 */ /* 0x000fe2000801001a */
[----:B------:R-:W-:Y:S01]  /*6510*/  LOP3.LUT R29, R71, 0x20, R88, 0xfe, !PT ;  /* 0x00000020471d7812 */ /* 0x000fe200078efe58 */
[C---:B--2---:R-:W-:Y:S01]  /*6520*/  FFMA.FTZ R25, R0.reuse, UR4, R25 ;  /* 0x0000000400197c23 */ /* 0x044fe20008010019 */
[----:B------:R-:W-:Y:S01]  /*6530*/  FSEL R32, R31, -INF , !P2 ;  /* 0xff8000001f207808 */ /* 0x000fe20005000000 */
[----:B------:R-:W-:Y:S01]  /*6540*/  FFMA.FTZ R26, R0, UR4, R27 ;  /* 0x00000004001a7c23 */ /* 0x000fe2000801001b */
[----:B------:R-:W-:Y:S02]  /*6550*/  FSEL R24, R24, -INF , !P3 ;  /* 0xff80000018187808 */ /* 0x000fe40005800000 */
[----:B------:R-:W-:-:S02]  /*6560*/  FSEL R25, R25, -INF , !P5 ;  /* 0xff80000019197808 */ /* 0x000fc40006800000 */
[CC--:B------:R-:W-:Y:S02]  /*6570*/  ISETP.GE.AND P3, PT, R148.reuse, R130.reuse, PT ;  /* 0x000000829400720c */ /* 0x0c0fe40003f66270 */
[-C--:B------:R-:W-:Y:S02]  /*6580*/  ISETP.GE.AND P5, PT, R148, R129.reuse, PT ;  /* 0x000000819400720c */ /* 0x080fe40003fa6270 */
[----:B------:R-:W1:Y:S01]  /*6590*/  I2F R148, R148 ;  /* 0x0000009400947306 */ /* 0x000e620000201400 */
[----:B------:R-:W-:Y:S02]  /*65a0*/  FSEL R33, R28, -INF , !P4 ;  /* 0xff8000001c217808 */ /* 0x000fe40006000000 */
[C---:B------:R-:W-:Y:S02]  /*65b0*/  ISETP.GE.AND P2, PT, R29.reuse, R130, PT ;  /* 0x000000821d00720c */ /* 0x040fe40003f46270 */
[----:B------:R-:W-:Y:S02]  /*65c0*/  ISETP.GE.AND P4, PT, R29, R129, PT ;  /* 0x000000811d00720c */ /* 0x000fe40003f86270 */
[----:B------:R-:W-:Y:S01]  /*65d0*/  IADD3 R27, R73, 0x51, RZ ;  /* 0x00000051491b7810 */ /* 0x000fe20007ffe0ff */
[----:B------:R-:W2:Y:S01]  /*65e0*/  I2F R29, R29 ;  /* 0x0000001d001d7306 */ /* 0x000ea20000201400 */
[----:B------:R-:W-:-:S02]  /*65f0*/  LOP3.LUT R28, R71, 0x58, R88, 0xfe, !PT ;  /* 0x00000058471c7812 */ /* 0x000fc400078efe58 */
[----:B------:R-:W-:-:S04]  /*6600*/  ISETP.GE.AND P6, PT, R37, R129, PT ;  /* 0x000000812500720c */ /* 0x000fc80003fc6270 */
[----:B------:R-:W-:Y:S01]  /*6610*/  FSEL R26, R26, -INF , !P6 ;  /* 0xff8000001a1a7808 */ /* 0x000fe20007000000 */
[----:B-1----:R-:W-:Y:S01]  /*6620*/  FFMA.FTZ R160, R148, UR4, R21 ;  /* 0x0000000494a07c23 */ /* 0x002fe20008010015 */
[----:B------:R-:W1:Y:S01]  /*6630*/  I2F R0, R27 ;  /* 0x0000001b00007306 */ /* 0x000e620000201400 */
[----:B------:R-:W-:Y:S01]  /*6640*/  ISETP.GE.AND P6, PT, R28, R130, PT ;  /* 0x000000821c00720c */ /* 0x000fe20003fc6270 */
[----:B------:R-:W-:Y:S01]  /*6650*/  FFMA.FTZ R148, R148, UR4, R23 ;  /* 0x0000000494947c23 */ /* 0x000fe20008010017 */
[----:B------:R-:W-:Y:S02]  /*6660*/  LOP3.LUT R23, R71, 0x60, R88, 0xfe, !PT ;  /* 0x0000006047177812 */ /* 0x000fe400078efe58 */
[----:B------:R-:W-:Y:S01]  /*6670*/  FSEL R160, R160, -INF , !P3 ;  /* 0xff800000a0a07808 */ /* 0x000fe20005800000 */
[----:B--2---:R-:W-:Y:S02]  /*6680*/  FFMA.FTZ R22, R29, UR4, R22 ;  /* 0x000000041d167c23 */ /* 0x004fe40008010016 */
[----:B------:R-:W2:Y:S01]  /*6690*/  I2F R21, R28 ;  /* 0x0000001c00157306 */ /* 0x000ea20000201400 */
[----:B------:R-:W-:Y:S01]  /*66a0*/  ISETP.GE.AND P3, PT, R27, R129, PT ;  /* 0x000000811b00720c */ /* 0x000fe20003f66270 */
[----:B------:R-:W-:Y:S01]  /*66b0*/  FFMA.FTZ R20, R29, UR4, R20 ;  /* 0x000000041d147c23 */ /* 0x000fe20008010014 */
[----:B------:R-:W-:-:S02]  /*66c0*/  FSEL R148, R148, -INF , !P5 ;  /* 0xff80000094947808 */ /* 0x000fc40006800000 */
[----:B------:R-:W-:Y:S02]  /*66d0*/  FSEL R142, R22, -INF , !P4 ;  /* 0xff800000168e7808 */ /* 0x000fe40006000000 */
[-C--:B------:R-:W-:Y:S01]  /*66e0*/  ISETP.GE.AND P4, PT, R27, R130.reuse, PT ;  /* 0x000000821b00720c */ /* 0x080fe20003f86270 */
[C---:B-1----:R-:W-:Y:S01]  /*66f0*/  FFMA.FTZ R59, R0.reuse, UR4, R59 ;  /* 0x00000004003b7c23 */ /* 0x042fe2000801003b */
[----:B------:R-:W-:Y:S01]  /*6700*/  ISETP.GE.AND P5, PT, R23, R130, PT ;  /* 0x000000821700720c */ /* 0x000fe20003fa6270 */
[----:B------:R-:W-:Y:S01]  /*6710*/  FFMA.FTZ R57, R0, UR4, R57 ;  /* 0x0000000400397c23 */ /* 0x000fe20008010039 */
[----:B------:R-:W-:Y:S02]  /*6720*/  IADD3 R0, R73, 0x59, RZ ;  /* 0x0000005949007810 */ /* 0x000fe40007ffe0ff */
[----:B------:R-:W-:Y:S02]  /*6730*/  FSEL R146, R20, -INF , !P2 ;  /* 0xff80000014927808 */ /* 0x000fe40005000000 */
[----:B------:R-:W1:Y:S01]  /*6740*/  I2F R22, R0 ;  /* 0x0000000000167306 */ /* 0x000e620000201400 */
[----:B--2---:R-:W-:Y:S01]  /*6750*/  FFMA.FTZ R66, R21, UR4, R52 ;  /* 0x0000000415427c23 */ /* 0x004fe20008010034 */
[----:B------:R-:W-:Y:S01]  /*6760*/  FSEL R52, R59, -INF , !P3 ;  /* 0xff8000003b347808 */ /* 0x000fe20005800000 */
[----:B------:R-:W-:Y:S01]  /*6770*/  FFMA.FTZ R21, R21, UR4, R54 ;  /* 0x0000000415157c23 */ /* 0x000fe20008010036 */
[----:B------:R-:W-:-:S02]  /*6780*/  FSEL R68, R57, -INF , !P4 ;  /* 0xff80000039447808 */ /* 0x000fc40006000000 */
[----:B------:R-:W-:Y:S02]  /*6790*/  FSEL R66, R66, -INF , !P6 ;  /* 0xff80000042427808 */ /* 0x000fe40007000000 */
[C---:B------:R-:W-:Y:S02]  /*67a0*/  ISETP.GE.AND P3, PT, R0.reuse, R130, PT ;  /* 0x000000820000720c */ /* 0x040fe40003f66270 */
[-C--:B------:R-:W-:Y:S02]  /*67b0*/  ISETP.GE.AND P6, PT, R0, R129.reuse, PT ;  /* 0x000000810000720c */ /* 0x080fe40003fc6270 */
[-C--:B------:R-:W-:Y:S02]  /*67c0*/  ISETP.GE.AND P4, PT, R23, R129.reuse, PT ;  /* 0x000000811700720c */ /* 0x080fe40003f86270 */
[----:B------:R-:W2:Y:S01]  /*67d0*/  I2F R23, R23 ;  /* 0x0000001700177306 */ /* 0x000ea20000201400 */
[----:B------:R-:W-:Y:S01]  /*67e0*/  ISETP.GE.AND P2, PT, R28, R129, PT ;  /* 0x000000811c00720c */ /* 0x000fe20003f46270 */
[C---:B-1----:R-:W-:Y:S01]  /*67f0*/  FFMA.FTZ R53, R22.reuse, UR4, R53 ;  /* 0x0000000416357c23 */ /* 0x042fe20008010035 */
[----:B------:R-:W-:Y:S01]  /*6800*/  IADD3 R0, R73, 0x61, RZ ;  /* 0x0000006149007810 */ /* 0x000fe20007ffe0ff */
[----:B------:R-:W-:Y:S01]  /*6810*/  FFMA.FTZ R54, R22, UR4, R55 ;  /* 0x0000000416367c23 */ /* 0x000fe20008010037 */
[----:B------:R-:W-:-:S02]  /*6820*/  LOP3.LUT R27, R71, 0x68, R88, 0xfe, !PT ;  /* 0x00000068471b7812 */ /* 0x000fc400078efe58 */
[----:B------:R-:W-:Y:S01]  /*6830*/  IADD3 R22, R73, 0x69, RZ ;  /* 0x0000006949167810 */ /* 0x000fe20007ffe0ff */
[----:B------:R-:W1:Y:S01]  /*6840*/  I2F R20, R0 ;  /* 0x0000000000147306 */ /* 0x000e620000201400 */
[----:B------:R-:W-:Y:S02]  /*6850*/  FSEL R54, R54, -INF , !P6 ;  /* 0xff80000036367808 */ /* 0x000fe40007000000 */
[----:B------:R-:W-:Y:S02]  /*6860*/  FSEL R74, R53, -INF , !P3 ;  /* 0xff800000354a7808 */ /* 0x000fe40005800000 */
[----:B------:R-:W-:Y:S01]  /*6870*/  ISETP.GE.AND P3, PT, R27, R129, PT ;  /* 0x000000811b00720c */ /* 0x000fe20003f66270 */
[C---:B--2---:R-:W-:Y:S02]  /*6880*/  FFMA.FTZ R80, R23.reuse, UR4, R48 ;  /* 0x0000000417507c23 */ /* 0x044fe40008010030 */
[----:B------:R-:W-:Y:S01]  /*6890*/  FFMA.FTZ R48, R23, UR4, R50 ;  /* 0x0000000417307c23 */ /* 0x000fe20008010032 */
[----:B------:R-:W-:-:S02]  /*68a0*/  FSEL R50, R21, -INF , !P2 ;  /* 0xff80000015327808 */ /* 0x000fc40005000000 */
[----:B------:R-:W2:Y:S01]  /*68b0*/  I2F R21, R27 ;  /* 0x0000001b00157306 */ /* 0x000ea20000201400 */
[----:B------:R-:W-:Y:S01]  /*68c0*/  FSEL R80, R80, -INF , !P5 ;  /* 0xff80000050507808 */ /* 0x000fe20006800000 */
[----:B-1----:R-:W-:Y:S01]  /*68d0*/  FFMA.FTZ R49, R20, UR4, R49 ;  /* 0x0000000414317c23 */ /* 0x002fe20008010031 */
[----:B------:R-:W-:Y:S01]  /*68e0*/  ISETP.GE.AND P5, PT, R0, R130, PT ;  /* 0x000000820000720c */ /* 0x000fe20003fa6270 */
[----:B------:R-:W-:Y:S01]  /*68f0*/  FFMA.FTZ R51, R20, UR4, R51 ;  /* 0x0000000414337c23 */ /* 0x000fe20008010033 */
[----:B------:R-:W-:-:S03]  /*6900*/  LOP3.LUT R23, R71, 0x70, R88, 0xfe, !PT ;  /* 0x0000007047177812 */ /* 0x000fc600078efe58 */
[----:B------:R-:W1:Y:S01]  /*6910*/  I2F R20, R22 ;  /* 0x0000001600147306 */ /* 0x000e620000201400 */
[----:B------:R-:W-:Y:S02]  /*6920*/  FSEL R72, R49, -INF , !P5 ;  /* 0xff80000031487808 */ /* 0x000fe40006800000 */
[-C--:B------:R-:W-:Y:S02]  /*6930*/  ISETP.GE.AND P5, PT, R0, R129.reuse, PT ;  /* 0x000000810000720c */ /* 0x080fe40003fa6270 */
[----:B------:R-:W-:Y:S02]  /*6940*/  FSEL R48, R48, -INF , !P4 ;  /* 0xff80000030307808 */ /* 0x000fe40006000000 */
[----:B------:R-:W-:Y:S01]  /*6950*/  ISETP.GE.AND P6, PT, R23, R130, PT ;  /* 0x000000821700720c */ /* 0x000fe20003fc6270 */
[----:B--2---:R-:W-:Y:S01]  /*6960*/  FFMA.FTZ R64, R21, UR4, R44 ;  /* 0x0000000415407c23 */ /* 0x004fe2000801002c */
[----:B------:R-:W-:Y:S01]  /*6970*/  ISETP.GE.AND P4, PT, R23, R129, PT ;  /* 0x000000811700720c */ /* 0x000fe20003f86270 */
[----:B------:R-:W-:Y:S01]  /*6980*/  FFMA.FTZ R39, R21, UR4, R46 ;  /* 0x0000000415277c23 */ /* 0x000fe2000801002e */
[----:B------:R-:W2:Y:S01]  /*6990*/  I2F R23, R23 ;  /* 0x0000001700177306 */ /* 0x000ea20000201400 */
[----:B------:R-:W-:-:S02]  /*69a0*/  FSEL R44, R51, -INF , !P5 ;  /* 0xff800000332c7808 */ /* 0x000fc40006800000 */
[-C--:B------:R-:W-:Y:S01]  /*69b0*/  ISETP.GE.AND P5, PT, R22, R130.reuse, PT ;  /* 0x000000821600720c */ /* 0x080fe20003fa6270 */
[C---:B-1----:R-:W-:Y:S01]  /*69c0*/  FFMA.FTZ R45, R20.reuse, UR4, R45 ;  /* 0x00000004142d7c23 */ /* 0x042fe2000801002d */
[----:B------:R-:W-:Y:S01]  /*69d0*/  LOP3.LUT R21, R71, 0x78, R88, 0xfe, !PT ;  /* 0x0000007847157812 */ /* 0x000fe200078efe58 */
[----:B------:R-:W-:Y:S01]  /*69e0*/  FFMA.FTZ R31, R20, UR4, R47 ;  /* 0x00000004141f7c23 */ /* 0x000fe2000801002f */
[----:B------:R-:W-:Y:S02]  /*69f0*/  FSEL R39, R39, -INF , !P3 ;  /* 0xff80000027277808 */ /* 0x000fe40005800000 */
[----:B------:R-:W-:Y:S02]  /*6a00*/  FSEL R46, R45, -INF , !P5 ;  /* 0xff8000002d2e7808 */ /* 0x000fe40006800000 */
[C---:B------:R-:W-:Y:S02]  /*6a10*/  ISETP.GE.AND P3, PT, R21.reuse, R130, PT ;  /* 0x000000821500720c */ /* 0x040fe40003f66270 */
[----:B------:R-:W-:-:S02]  /*6a20*/  ISETP.GE.AND P5, PT, R21, R129, PT ;  /* 0x000000811500720c */ /* 0x000fc40003fa6270 */
[----:B------:R-:W1:Y:S01]  /*6a30*/  I2F R21, R21 ;  /* 0x0000001500157306 */ /* 0x000e620000201400 */
[----:B------:R-:W-:Y:S01]  /*6a40*/  IADD3 R0, R73, 0x71, RZ ;  /* 0x0000007149007810 */ /* 0x000fe20007ffe0ff */
[----:B--2---:R-:W-:Y:S01]  /*6a50*/  FFMA.FTZ R40, R23, UR4, R40 ;  /* 0x0000000417287c23 */ /* 0x004fe20008010028 */
[----:B------:R-:W-:Y:S01]  /*6a60*/  ISETP.GE.AND P2, PT, R27, R130, PT ;  /* 0x000000821b00720c */ /* 0x000fe20003f46270 */
[----:B------:R-:W-:Y:S01]  /*6a70*/  FFMA.FTZ R29, R23, UR4, R42 ;  /* 0x00000004171d7c23 */ /* 0x000fe2000801002a */
[----:B------:R-:W-:Y:S02]  /*6a80*/  LOP3.LUT R23, R71, 0x28, R88, 0xfe, !PT ;  /* 0x0000002847177812 */ /* 0x000fe400078efe58 */
[----:B------:R-:W-:Y:S01]  /*6a90*/  FSEL R64, R64, -INF , !P2 ;  /* 0xff80000040407808 */ /* 0x000fe20005000000 */
[----:B------:R2:W3:Y:S01]  /*6aa0*/  I2F R20, R0 ;  /* 0x0000000000147306 */ /* 0x0004e20000201400 */
[----:B------:R-:W-:Y:S02]  /*6ab0*/  ISETP.GE.AND P2, PT, R22, R129, PT ;  /* 0x000000811600720c */ /* 0x000fe40003f46270 */
[----:B------:R-:W-:-:S02]  /*6ac0*/  FSEL R42, R40, -INF , !P6 ;  /* 0xff800000282a7808 */ /* 0x000fc40007000000 */
[----:B------:R-:W-:Y:S02]  /*6ad0*/  FSEL R31, R31, -INF , !P2 ;  /* 0xff8000001f1f7808 */ /* 0x000fe40005000000 */
[CC--:B------:R-:W-:Y:S01]  /*6ae0*/  ISETP.GE.AND P2, PT, R0.reuse, R130.reuse, PT ;  /* 0x000000820000720c */ /* 0x0c0fe20003f46270 */
[----:B-1----:R-:W-:Y:S01]  /*6af0*/  FFMA.FTZ R37, R21, UR4, R76 ;  /* 0x0000000415257c23 */ /* 0x002fe2000801004c */
[----:B------:R-:W-:Y:S02]  /*6b00*/  ISETP.GE.AND P6, PT, R0, R129, PT ;  /* 0x000000810000720c */ /* 0x000fe40003fc6270 */
[----:B------:R-:W-:Y:S02]  /*6b10*/  FSEL R29, R29, -INF , !P4 ;  /* 0xff8000001d1d7808 */ /* 0x000fe40006000000 */
[-C--:B------:R-:W-:Y:S02]  /*6b20*/  ISETP.GE.AND P4, PT, R23, R130.reuse, PT ;  /* 0x000000821700720c */ /* 0x080fe40003f86270 */
[----:B------:R-:W-:Y:S01]  /*6b30*/  FSEL R37, R37, -INF , !P3 ;  /* 0xff80000025257808 */ /* 0x000fe20005800000 */
[----:B--2---:R-:W-:Y:S01]  /*6b40*/  FFMA.FTZ R0, R21, UR4, R78 ;  /* 0x0000000415007c23 */ /* 0x004fe2000801004e */
[C-C-:B------:R-:W-:Y:S01]  /*6b50*/  LOP3.LUT R21, R71.reuse, 0x40, R88.reuse, 0xfe, !PT ;  /* 0x0000004047157812 */ /* 0x140fe200078efe58 */
[----:B------:R-:W1:Y:S01]  /*6b60*/  I2F R23, R23 ;  /* 0x0000001700177306 */ /* 0x000e620000201400 */
[C---:B---3--:R-:W-:Y:S01]  /*6b70*/  FFMA.FTZ R40, R20.reuse, UR4, R41 ;  /* 0x0000000414287c23 */ /* 0x048fe20008010029 */
[----:B------:R-:W-:Y:S01]  /*6b80*/  LOP3.LUT R41, R71, 0x38, R88, 0xfe, !PT ;  /* 0x0000003847297812 */ /* 0x000fe200078efe58 */
[----:B------:R-:W-:Y:S01]  /*6b90*/  FFMA.FTZ R28, R20, UR4, R43 ;  /* 0x00000004141c7c23 */ /* 0x000fe2000801002b */
[----:B------:R-:W-:-:S02]  /*6ba0*/  ISETP.GE.AND P3, PT, R21, R130, PT ;  /* 0x000000821500720c */ /* 0x000fc40003f66270 */
[----:B------:R-:W-:Y:S02]  /*6bb0*/  LOP3.LUT R27, R71, 0x30, R88, 0xfe, !PT ;  /* 0x00000030471b7812 */ /* 0x000fe400078efe58 */
[----:B------:R-:W2:Y:S01]  /*6bc0*/  I2F R21, R21 ;  /* 0x0000001500157306 */ /* 0x000ea20000201400 */
[----:B------:R-:W-:Y:S02]  /*6bd0*/  FSEL R28, R28, -INF , !P6 ;  /* 0xff8000001c1c7808 */ /* 0x000fe40007000000 */
[-C--:B------:R-:W-:Y:S02]  /*6be0*/  ISETP.GE.AND P6, PT, R41, R130.reuse, PT ;  /* 0x000000822900720c */ /* 0x080fe40003fc6270 */
[----:B------:R-:W-:Y:S02]  /*6bf0*/  FSEL R40, R40, -INF , !P2 ;  /* 0xff80000028287808 */ /* 0x000fe40005000000 */
[----:B------:R-:W-:Y:S01]  /*6c00*/  ISETP.GE.AND P2, PT, R27, R130, PT ;  /* 0x000000821b00720c */ /* 0x000fe20003f46270 */
[----:B------:R-:W3:Y:S01]  /*6c10*/  I2F R41, R41 ;  /* 0x0000002900297306 */ /* 0x000ee20000201400 */
[----:B-1----:R-:W-:Y:S01]  /*6c20*/  FFMA.FTZ R16, R23, UR4, R16 ;  /* 0x0000000417107c23 */ /* 0x002fe20008010010 */
[----:B------:R-:W-:-:S02]  /*6c30*/  LOP3.LUT R23, R71, 0x50, R88, 0xfe, !PT ;  /* 0x0000005047177812 */ /* 0x000fc400078efe58 */
[----:B------:R-:W-:Y:S02]  /*6c40*/  IADD3 R20, R73, 0x29, RZ ;  /* 0x0000002949147810 */ /* 0x000fe40007ffe0ff */
[----:B------:R-:W-:Y:S02]  /*6c50*/  FSEL R65, R16, -INF , !P4 ;  /* 0xff80000010417808 */ /* 0x000fe40006000000 */
[----:B------:R-:W1:Y:S01]  /*6c60*/  I2F R27, R27 ;  /* 0x0000001b001b7306 */ /* 0x000e620000201400 */
[----:B--2---:R-:W-:Y:S01]  /*6c70*/  FFMA.FTZ R4, R21, UR4, R4 ;  /* 0x0000000415047c23 */ /* 0x004fe20008010004 */
[----:B------:R-:W-:Y:S02]  /*6c80*/  IADD3 R21, R73, 0x39, RZ ;  /* 0x0000003949157810 */ /* 0x000fe40007ffe0ff */
[----:B------:R-:W-:Y:S02]  /*6c90*/  ISETP.GE.AND P4, PT, R23, R130, PT ;  /* 0x000000821700720c */ /* 0x000fe40003f86270 */
[----:B------:R-:W-:-:S02]  /*6ca0*/  IADD3 R16, R73, 0x31, RZ ;  /* 0x0000003149107810 */ /* 0x000fc40007ffe0ff */
[----:B------:R-:W2:Y:S01]  /*6cb0*/  I2F R154, R21 ;  /* 0x00000015009a7306 */ /* 0x000ea20000201400 */
[----:B---3--:R-:W-:Y:S01]  /*6cc0*/  FFMA.FTZ R152, R41, UR4, R8 ;  /* 0x0000000429987c23 */ /* 0x008fe20008010008 */
[----:B------:R-:W-:Y:S02]  /*6cd0*/  IADD3 R8, R73, 0x41, RZ ;  /* 0x0000004149087810 */ /* 0x000fe40007ffe0ff */
[----:B------:R-:W-:Y:S02]  /*6ce0*/  FSEL R136, R4, -INF , !P3 ;  /* 0xff80000004887808 */ /* 0x000fe40005800000 */
[----:B------:R-:W-:Y:S02]  /*6cf0*/  FSEL R0, R0, -INF , !P5 ;  /* 0xff80000000007808 */ /* 0x000fe40006800000 */
[----:B------:R-:W3:Y:S01]  /*6d00*/  I2F R23, R23 ;  /* 0x0000001700177306 */ /* 0x000ee20000201400 */
[----:B-1----:R-:W-:Y:S01]  /*6d10*/  FFMA.FTZ R138, R27, UR4, R12 ;  /* 0x000000041b8a7c23 */ /* 0x002fe2000801000c */
[----:B------:R-:W-:-:S02]  /*6d20*/  LOP3.LUT R27, R71, 0x48, R88, 0xfe, !PT ;  /* 0x00000048471b7812 */ /* 0x000fc400078efe58 */
[----:B------:R-:W-:Y:S02]  /*6d30*/  FSEL R152, R152, -INF , !P6 ;  /* 0xff80000098987808 */ /* 0x000fe40007000000 */
[----:B------:R-:W-:Y:S02]  /*6d40*/  ISETP.GE.AND P5, PT, R27, R130, PT ;  /* 0x000000821b00720c */ /* 0x000fe40003fa6270 */
[----:B------:R-:W1:Y:S01]  /*6d50*/  I2F R144, R8 ;  /* 0x0000000800907306 */ /* 0x000e620000201400 */
[----:B--2---:R-:W-:Y:S01]  /*6d60*/  FFMA.FTZ R154, R154, UR4, R9 ;  /* 0x000000049a9a7c23 */ /* 0x004fe20008010009 */
[----:B------:R-:W-:Y:S02]  /*6d70*/  IADD3 R9, R73, 0x49, RZ ;  /* 0x0000004949097810 */ /* 0x000fe40007ffe0ff */
[----:B------:R-:W-:Y:S02]  /*6d80*/  FSEL R138, R138, -INF , !P2 ;  /* 0xff8000008a8a7808 */ /* 0x000fe40005000000 */
[----:B------:R-:W-:-:S02]  /*6d90*/  ISETP.GE.AND P2, PT, R2, 0x3, PT ;  /* 0x000000030200780c */ /* 0x000fc40003f46270 */
[----:B------:R-:W2:Y:S01]  /*6da0*/  I2F R12, R16 ;  /* 0x00000010000c7306 */ /* 0x000ea20000201400 */
[----:B---3--:R-:W-:Y:S01]  /*6db0*/  FFMA.FTZ R56, R23, UR4, R56 ;  /* 0x0000000417387c23 */ /* 0x008fe20008010038 */
[C---:B------:R-:W-:Y:S02]  /*6dc0*/  ISETP.GE.AND P6, PT, R73.reuse, R130, PT ;  /* 0x000000824900720c */ /* 0x040fe40003fc6270 */
[C---:B------:R-:W-:Y:S02]  /*6dd0*/  ISETP.GE.AND P3, PT, R73.reuse, R129, PT ;  /* 0x000000814900720c */ /* 0x040fe40003f66270 */
[----:B------:R-:W-:Y:S02]  /*6de0*/  FSEL R82, R56, -INF , !P4 ;  /* 0xff80000038527808 */ /* 0x000fe40006000000 */
[----:B------:R-:W3:Y:S01]  /*6df0*/  I2F R22, R20 ;  /* 0x0000001400167306 */ /* 0x000ee20000201400 */
[----:B-1----:R-:W-:Y:S01]  /*6e00*/  FFMA.FTZ R144, R144, UR4, R5 ;  /* 0x0000000490907c23 */ /* 0x002fe20008010005 */
[----:B------:R-:W-:-:S02]  /*6e10*/  IADD3 R5, R73, 0x79, RZ ;  /* 0x0000007949057810 */ /* 0x000fc40007ffe0ff */
[----:B------:R-:W-:-:S04]  /*6e20*/  ISETP.GE.AND P4, PT, R16, R130, PT ;  /* 0x000000821000720c */ /* 0x000fc80003f86270 */
[----:B------:R-:W1:Y:S01]  /*6e30*/  I2F R23, R73 ;  /* 0x0000004900177306 */ /* 0x000e620000201400 */
[----:B--2---:R-:W-:-:S05]  /*6e40*/  FFMA.FTZ R13, R12, UR4, R13 ;  /* 0x000000040c0d7c23 */ /* 0x004fca000801000d */
[----:B------:R-:W-:Y:S02]  /*6e50*/  FSEL R156, R13, -INF , !P4 ;  /* 0xff8000000d9c7808 */ /* 0x000fe40006000000 */
[----:B------:R-:W2:Y:S01]  /*6e60*/  I2F R4, R9 ;  /* 0x0000000900047306 */ /* 0x000ea20000201400 */
[----:B---3--:R-:W-:Y:S01]  /*6e70*/  FFMA.FTZ R17, R22, UR4, R17 ;  /* 0x0000000416117c23 */ /* 0x008fe20008010011 */
[----:B------:R-:W-:-:S06]  /*6e80*/  ISETP.GE.AND P4, PT, R9, R130, PT ;  /* 0x000000820900720c */ /* 0x000fcc0003f86270 */
[----:B------:R-:W3:Y:S01]  /*6e90*/  I2F R27, R27 ;  /* 0x0000001b001b7306 */ /* 0x000ee20000201400 */
[C---:B-1----:R-:W-:Y:S02]  /*6ea0*/  FFMA.FTZ R2, R23.reuse, UR4, R36 ;  /* 0x0000000417027c23 */ /* 0x042fe40008010024 */
[----:B------:R-:W-:-:S03]  /*6eb0*/  FFMA.FTZ R38, R23, UR4, R38 ;  /* 0x0000000417267c23 */ /* 0x000fc60008010026 */
[----:B------:R-:W-:Y:S02]  /*6ec0*/  FSEL R2, R2, -INF , !P6 ;  /* 0xff80000002027808 */ /* 0x000fe40007000000 */
[----:B------:R-:W1:Y:S01]  /*6ed0*/  I2F R12, R5 ;  /* 0x00000005000c7306 */ /* 0x000e620000201400 */
[----:B--2---:R-:W-:Y:S01]  /*6ee0*/  FFMA.FTZ R4, R4, UR4, R61 ;  /* 0x0000000404047c23 */ /* 0x004fe2000801003d */
[----:B------:R-:W-:-:S04]  /*6ef0*/  ISETP.GE.AND P6, PT, R21, R130, PT ;  /* 0x000000821500720c */ /* 0x000fc80003fc6270 */
[----:B------:R-:W-:Y:S02]  /*6f00*/  FSEL R94, R4, -INF , !P4 ;  /* 0xff800000045e7808 */ /* 0x000fe40006000000 */
[----:B------:R-:W2:Y:S01]  /*6f10*/  I2F R22, R21 ;  /* 0x0000001500167306 */ /* 0x000ea20000201400 */
[----:B---3--:R-:W-:Y:S01]  /*6f20*/  FFMA.FTZ R60, R27, UR4, R60 ;  /* 0x000000041b3c7c23 */ /* 0x008fe2000801003c */
[----:B------:R-:W-:Y:S02]  /*6f30*/  FSEL R4, R38, -INF , !P3 ;  /* 0xff80000026047808 */ /* 0x000fe40005800000 */
[----:B------:R-:W-:Y:S02]  /*6f40*/  FSEL R154, R154, -INF , !P6 ;  /* 0xff8000009a9a7808 */ /* 0x000fe40007000000 */
[----:B------:R-:W-:Y:S02]  /*6f50*/  FSEL R134, R60, -INF , !P5 ;  /* 0xff8000003c867808 */ /* 0x000fe40006800000 */
[----:B------:R3:W4:Y:S01]  /*6f60*/  I2F R56, R8 ;  /* 0x0000000800387306 */ /* 0x0007220000201400 */
[----:B-1----:R-:W-:Y:S01]  /*6f70*/  FFMA.FTZ R38, R12, UR4, R77 ;  /* 0x000000040c267c23 */ /* 0x002fe2000801004d */
[----:B------:R-:W-:-:S02]  /*6f80*/  ISETP.GE.AND P5, PT, R20, R130, PT ;  /* 0x000000821400720c */ /* 0x000fc40003fa6270 */
[-C--:B------:R-:W-:Y:S02]  /*6f90*/  ISETP.GE.AND P6, PT, R5, R130.reuse, PT ;  /* 0x000000820500720c */ /* 0x080fe40003fc6270 */
[----:B------:R-:W-:Y:S02]  /*6fa0*/  FSEL R81, R17, -INF , !P5 ;  /* 0xff80000011517808 */ /* 0x000fe40006800000 */
[----:B------:R-:W1:Y:S01]  /*6fb0*/  I2F R30, R20 ;  /* 0x00000014001e7306 */ /* 0x000e620000201400 */
[----:B--2---:R-:W-:Y:S01]  /*6fc0*/  FFMA.FTZ R11, R22, UR4, R11 ;  /* 0x00000004160b7c23 */ /* 0x004fe2000801000b */
[----:B------:R-:W-:Y:S02]  /*6fd0*/  LOP3.LUT R22, R71, 0x38, R88, 0xfe, !PT ;  /* 0x0000003847167812 */ /* 0x000fe400078efe58 */
[----:B------:R-:W-:Y:S02]  /*6fe0*/  FSEL R38, R38, -INF , !P6 ;  /* 0xff80000026267808 */ /* 0x000fe40007000000 */
[----:B------:R-:W-:-:S02]  /*6ff0*/  ISETP.GE.AND P5, PT, R8, R130, PT ;  /* 0x000000820800720c */ /* 0x000fc40003fa6270 */
[-C--:B------:R-:W-:Y:S01]  /*7000*/  ISETP.GE.AND P6, PT, R8, R129.reuse, PT ;  /* 0x000000810800720c */ /* 0x080fe20003fc6270 */
[----:B------:R-:W2:Y:S01]  /*7010*/  I2F R13, R22 ;  /* 0x00000016000d7306 */ /* 0x000ea20000201400 */
[----:B---3--:R-:W-:Y:S01]  /*7020*/  LOP3.LUT R8, R71, 0x30, R88, 0xfe, !PT ;  /* 0x0000003047087812 */ /* 0x008fe200078efe58 */
[----:B----4-:R-:W-:Y:S01]  /*7030*/  FFMA.FTZ R56, R56, UR4, R7 ;  /* 0x0000000438387c23 */ /* 0x010fe20008010007 */
[----:B------:R-:W-:Y:S02]  /*7040*/  FSEL R144, R144, -INF , !P5 ;  /* 0xff80000090907808 */ /* 0x000fe40006800000 */
[-C--:B------:R-:W-:Y:S01]  /*7050*/  ISETP.GE.AND P5, PT, R21, R129.reuse, PT ;  /* 0x000000811500720c */ /* 0x080fe20003fa6270 */
[----:B-1----:R-:W-:Y:S02]  /*7060*/  FFMA.FTZ R19, R30, UR4, R19 ;  /* 0x000000041e137c23 */ /* 0x002fe40008010013 */
[----:B------:R1:W3:Y:S01]  /*7070*/  I2F R7, R8 ;  /* 0x0000000800077306 */ /* 0x0002e20000201400 */
[----:B------:R-:W-:-:S02]  /*7080*/  ISETP.GE.AND P4, PT, R20, R129, PT ;  /* 0x000000811400720c */ /* 0x000fc40003f86270 */
[-C--:B------:R-:W-:Y:S02]  /*7090*/  ISETP.GE.AND P3, PT, R16, R129.reuse, PT ;  /* 0x000000811000720c */ /* 0x080fe40003f66270 */
[----:B------:R-:W-:Y:S02]  /*70a0*/  FSEL R150, R11, -INF , !P5 ;  /* 0xff8000000b967808 */ /* 0x000fe40006800000 */
[----:B------:R-:W-:Y:S01]  /*70b0*/  FSEL R77, R19, -INF , !P4 ;  /* 0xff800000134d7808 */ /* 0x000fe20006000000 */
[----:B------:R4:W5:Y:S01]  /*70c0*/  I2F R36, R16 ;  /* 0x0000001000247306 */ /* 0x0009620000201400 */
[----:B------:R-:W-:Y:S01]  /*70d0*/  ISETP.GE.AND P4, PT, R8, R129, PT ;  /* 0x000000810800720c */ /* 0x000fe20003f86270 */
[----:B--2---:R-:W-:Y:S01]  /*70e0*/  FFMA.FTZ R162, R13, UR4, R10 ;  /* 0x000000040da27c23 */ /* 0x004fe2000801000a */
[----:B------:R-:W-:Y:S02]  /*70f0*/  LOP3.LUT R10, R71, 0x50, R88, 0xfe, !PT ;  /* 0x00000050470a7812 */ /* 0x000fe400078efe58 */
[----:B------:R-:W-:-:S02]  /*7100*/  FSEL R78, R56, -INF , !P6 ;  /* 0xff800000384e7808 */ /* 0x000fc40007000000 */
[----:B------:R-:W-:Y:S01]  /*7110*/  ISETP.GE.AND P6, PT, R9, R129, PT ;  /* 0x000000810900720c */ /* 0x000fe20003fc6270 */
[----:B------:R-:W2:Y:S01]  /*7120*/  I2F R20, R9 ;  /* 0x0000000900147306 */ /* 0x000ea20000201400 */
[----:B-1----:R-:W-:Y:S01]  /*7130*/  LOP3.LUT R8, R71, 0x48, R88, 0xfe, !PT ;  /* 0x0000004847087812 */ /* 0x002fe200078efe58 */
[----:B---3--:R-:W-:-:S05]  /*7140*/  FFMA.FTZ R14, R7, UR4, R14 ;  /* 0x00000004070e7c23 */ /* 0x008fca000801000e */
[----:B------:R-:W-:Y:S01]  /*7150*/  FSEL R73, R14, -INF , !P4 ;  /* 0xff8000000e497808 */ /* 0x000fe20006000000 */
[----:B------:R-:W1:Y:S01]  /*7160*/  I2F R7, R8 ;  /* 0x0000000800077306 */ /* 0x000e620000201400 */
[----:B----4-:R-:W-:Y:S01]  /*7170*/  LOP3.LUT R16, R71, 0x28, R88, 0xfe, !PT ;  /* 0x0000002847107812 */ /* 0x010fe200078efe58 */
[----:B-----5:R-:W-:Y:S01]  /*7180*/  FFMA.FTZ R15, R36, UR4, R15 ;  /* 0x00000004240f7c23 */ /* 0x020fe2000801000f */
[-C--:B------:R-:W-:Y:S01]  /*7190*/  ISETP.GE.AND P4, PT, R10, R129.reuse, PT ;  /* 0x000000810a00720c */ /* 0x080fe20003f86270 */
[----:B------:R-:W-:Y:S01]  /*71a0*/  FFMA.FTZ R36, R12, UR4, R79 ;  /* 0x000000040c247c23 */ /* 0x000fe2000801004f */
[-C--:B------:R-:W-:Y:S02]  /*71b0*/  ISETP.GE.AND P5, PT, R16, R129.reuse, PT ;  /* 0x000000811000720c */ /* 0x080fe40003fa6270 */
[----:B------:R-:W-:Y:S01]  /*71c0*/  FSEL R158, R15, -INF , !P3 ;  /* 0xff8000000f9e7808 */ /* 0x000fe20005800000 */
[----:B------:R-:W3:Y:S01]  /*71d0*/  I2F R11, R16 ;  /* 0x00000010000b7306 */ /* 0x000ee20000201400 */
[----:B--2---:R-:W-:Y:S01]  /*71e0*/  FFMA.FTZ R20, R20, UR4, R63 ;  /* 0x0000000414147c23 */ /* 0x004fe2000801003f */
[----:B------:R-:W-:-:S04]  /*71f0*/  ISETP.GE.AND P3, PT, R22, R129, PT ;  /* 0x000000811600720c */ /* 0x000fc80003f66270 */
[----:B------:R-:W-:Y:S02]  /*7200*/  FSEL R76, R20, -INF , !P6 ;  /* 0xff800000144c7808 */ /* 0x000fe40007000000 */
[----:B------:R-:W2:Y:S01]  /*7210*/  I2F R13, R10 ;  /* 0x0000000a000d7306 */ /* 0x000ea20000201400 */
[----:B------:R-:W-:Y:S01]  /*7220*/  FSEL R162, R162, -INF , !P3 ;  /* 0xff800000a2a27808 */ /* 0x000fe20005800000 */
[----:B-1----:R-:W-:Y:S01]  /*7230*/  FFMA.FTZ R7, R7, UR4, R62 ;  /* 0x0000000407077c23 */ /* 0x002fe2000801003e */
[----:B------:R-:W-:-:S04]  /*7240*/  ISETP.GE.AND P3, PT, R5, R129, PT ;  /* 0x000000810500720c */ /* 0x000fc80003f66270 */
[----:B------:R-:W-:Y:S01]  /*7250*/  FSEL R36, R36, -INF , !P3 ;  /* 0xff80000024247808 */ /* 0x000fe20005800000 */
[----:B---3--:R-:W-:Y:S01]  /*7260*/  FFMA.FTZ R11, R11, UR4, R18 ;  /* 0x000000040b0b7c23 */ /* 0x008fe20008010012 */
[----:B------:R-:W-:-:S04]  /*7270*/  LOP3.LUT R16, R71, 0x40, R88, 0xfe, !PT ;  /* 0x0000004047107812 */ /* 0x000fc800078efe58 */
[----:B------:R-:W1:Y:S01]  /*7280*/  I2F R9, R16 ;  /* 0x0000001000097306 */ /* 0x000e620000201400 */
[----:B------:R-:W-:Y:S01]  /*7290*/  FSEL R63, R11, -INF , !P5 ;  /* 0xff8000000b3f7808 */ /* 0x000fe20006800000 */
[----:B--2---:R-:W-:Y:S01]  /*72a0*/  FFMA.FTZ R13, R13, UR4, R58 ;  /* 0x000000040d0d7c23 */ /* 0x004fe2000801003a */
[-C--:B------:R-:W-:Y:S02]  /*72b0*/  ISETP.GE.AND P6, PT, R16, R129.reuse, PT ;  /* 0x000000811000720c */ /* 0x080fe40003fc6270 */
[----:B------:R-:W-:Y:S02]  /*72c0*/  ISETP.GE.AND P5, PT, R8, R129, PT ;  /* 0x000000810800720c */ /* 0x000fe40003fa6270 */
[----:B------:R-:W-:Y:S02]  /*72d0*/  FSEL R60, R13, -INF , !P4 ;  /* 0xff8000000d3c7808 */ /* 0x000fe40006000000 */
[----:B------:R-:W-:Y:S01]  /*72e0*/  FSEL R130, R7, -INF , !P5 ;  /* 0xff80000007827808 */ /* 0x000fe20006800000 */
[----:B-1----:R-:W-:-:S05]  /*72f0*/  FFMA.FTZ R6, R9, UR4, R6 ;  /* 0x0000000409067c23 */ /* 0x002fca0008010006 */
[----:B------:R-:W-:Y:S01]  /*7300*/  FSEL R140, R6, -INF , !P6 ;  /* 0xff800000068c7808 */ /* 0x000fe20007000000 */
[----:B------:R-:W-:Y:S05]  /*7310*/  @!P2 BRA `(.L_x_4256) ;  /* 0x000006f00000a947 */ /* 0x000fea0003800000 */
[----:B------:R-:W-:Y:S01]  /*7320*/  MOV R6, c[0x0][0x198] ;  /* 0x0000660000067a02 */ /* 0x000fe20000000f00 */
[----:B------:R-:W-:Y:S05]  /*7330*/  @!P1 BRA `(.L_x_4257) ;  /* 0x000003a000009947 */ /* 0x000fea0003800000 */
[----:B------:R-:W-:Y:S02]  /*7340*/  IABS R5, c[0x0][0x2d0] ;  /* 0x0000b40000057a13 */ /* 0x000fe40000000000 */
[C---:B------:R-:W-:Y:S02]  /*7350*/  IADD3 R12, R71.reuse, -0x80, RZ ;  /* 0xffffff80470c7810 */ /* 0x040fe40007ffe0ff */
[----:B------:R-:W1:Y:S01]  /*7360*/  I2F.RP R13, R5 ;  /* 0x00000005000d7306 */ /* 0x000e620000209400 */
[----:B------:R-:W-:Y:S02]  /*7370*/  IABS R9, R71 ;  /* 0x0000004700097213 */ /* 0x000fe40000000000 */
[----:B------:R-:W-:-:S04]  /*7380*/  LOP3.LUT R71, R71, c[0x0][0x2d0], RZ, 0x3c, !PT ;  /* 0x0000b40047477a12 */ /* 0x000fc800078e3cff */
[----:B------:R-:W-:Y:S01]  /*7390*/  ISETP.GE.AND P4, PT, R71, RZ, PT ;  /* 0x000000ff4700720c */ /* 0x000fe20003f86270 */
[----:B-1----:R-:W1:Y:S02]  /*73a0*/  MUFU.RCP R10, R13 ;  /* 0x0000000d000a7308 */ /* 0x002e640000001000 */
[----:B-1----:R-:W-:-:S06]  /*73b0*/  IADD3 R10, R10, 0xffffffe, RZ ;  /* 0x0ffffffe0a0a7810 */ /* 0x002fcc0007ffe0ff */
[----:B------:R-:W1:Y:S02]  /*73c0*/  F2I.FTZ.U32.TRUNC.NTZ R11, R10 ;  /* 0x0000000a000b7305 */ /* 0x000e64000021f000 */
[--C-:B-1----:R-:W-:Y:S02]  /*73d0*/  IMAD.MOV R7, RZ, RZ, -R11.reuse ;  /* 0x000000ffff077224 */ /* 0x102fe400078e0a0b */
[----:B------:R-:W-:Y:S02]  /*73e0*/  IMAD.MOV.U32 R10, RZ, RZ, RZ ;  /* 0x000000ffff0a7224 */ /* 0x000fe400078e00ff */
[----:B------:R-:W-:Y:S01]  /*73f0*/  IMAD R8, R7, R5, RZ ;  /* 0x0000000507087224 */ /* 0x000fe200078e02ff */
[----:B------:R-:W-:Y:S02]  /*7400*/  IABS R7, R12 ;  /* 0x0000000c00077213 */ /* 0x000fe40000000000 */
[----:B------:R-:W-:Y:S01]  /*7410*/  LOP3.LUT R12, R12, c[0x0][0x2d0], RZ, 0x3c, !PT ;  /* 0x0000b4000c0c7a12 */ /* 0x000fe200078e3cff */
        /* <DEDUP_REMOVED lines=28> */
[----:B------:R-:W-:Y:S01]  /*75e0*/  MOV R8, c[0x0][0x2d0] ;  /* 0x0000b40000087a02 */ /* 0x000fe20000000f00 */
[----:B------:R-:W-:-:S04]  /*75f0*/  IMAD.IADD R5, R5, 0x1, -R7 ;  /* 0x0000000105057824 */ /* 0x000fc800078e0a07 */
        /* <DEDUP_REMOVED lines=14> */
.L_x_4257:
[----:B------:R-:W-:-:S04]  /*76e0*/  LEA R7, -R6, RZ, 0x7 ;  /* 0x000000ff06077211 */ /* 0x000fc800078e39ff */
[----:B------:R-:W-:Y:S02]  /*76f0*/  SHF.R.S32.HI R8, RZ, 0x1f, R7 ;  /* 0x0000001fff087819 */ /* 0x000fe40000011407 */
.L_x_4258:
[C---:B------:R-:W-:Y:S01]  /*7700*/  @!P0 LEA R16, P2, R7.reuse, R124, 0x1 ;  /* 0x0000007c07108211 */ /* 0x040fe200078408ff */
[----:B------:R-:W-:Y:S01]  /*7710*/  @!P0 IMAD.MOV.U32 R5, RZ, RZ, c[0x0][0x19c] ;  /* 0x00006700ff058624 */ /* 0x000fe200078e00ff */
[C---:B------:R-:W-:Y:S01]  /*7720*/  @!P0 IADD3 R10, P5, P4, R7.reuse, UR10, R128 ;  /* 0x0000000a070a8c10 */ /* 0x040fe2000fcbe080 */
[----:B------:R1:W-:Y:S01]  /*7730*/  @P0 STS [R112+0x1000], RZ ;  /* 0x001000ff70000388 */ /* 0x0003e20000000800 */
[----:B------:R-:W-:Y:S01]  /*7740*/  @!P0 LEA R12, P3, R6, R128, 0x6 ;  /* 0x00000080060c8211 */ /* 0x000fe200078630ff */
[----:B------:R-:W-:Y:S01]  /*7750*/  BSSY B0, `(.L_x_4259) ;  /* 0x0000028000007945 */ /* 0x000fe20003800000 */
[C---:B------:R-:W-:Y:S01]  /*7760*/  @!P0 LEA.HI.X R17, R7.reuse, R123, R8, 0x1, P2 ;  /* 0x0000007b07118211 */ /* 0x040fe200010f0c08 */
[----:B------:R1:W-:Y:S01]  /*7770*/  @P0 STS [R112+0x1004], RZ ;  /* 0x001004ff70000388 */ /* 0x0003e20000000800 */
[----:B------:R-:W-:Y:S02]  /*7780*/  @!P0 IADD3 R11, P2, R7, R12, RZ ;  /* 0x0000000c070b8210 */ /* 0x000fe40007f5e0ff */
[----:B------:R-:W-:Y:S01]  /*7790*/  @!P0 IADD3.X R9, R8, UR9, R87, P5, P4 ;  /* 0x0000000908098c10 */ /* 0x000fe2000afe8457 */
[----:B------:R1:W-:Y:S01]  /*77a0*/  @P0 STS.64 [R112+0x1008], RZ ;  /* 0x001008ff70000388 */ /* 0x0003e20000000a00 */
[----:B------:R-:W-:-:S02]  /*77b0*/  @!P0 LEA R12, P4, R10, c[0x0][0x168], 0x1 ;  /* 0x00005a000a0c8a11 */ /* 0x000fc400078808ff */
[----:B------:R-:W-:Y:S01]  /*77c0*/  @!P0 LEA.HI.X R5, R6, R87, R5, 0x6, P3 ;  /* 0x0000005706058211 */ /* 0x000fe200018f3405 */
[----:B------:R-:W-:Y:S01]  /*77d0*/  @!PT LDS RZ, [RZ] ;  /* 0x00000000fffff984 */ /* 0x000fe20000000800 */
[----:B------:R-:W-:Y:S01]  /*77e0*/  @!PT LDS RZ, [RZ] ;  /* 0x00000000fffff984 */ /* 0x000fe20000000800 */
[----:B------:R-:W-:Y:S01]  /*77f0*/  @!PT LDS RZ, [RZ] ;  /* 0x00000000fffff984 */ /* 0x000fe20000000800 */
[----:B------:R1:W-:Y:S01]  /*7800*/  @!P0 LDGSTS.E.BYPASS.LTC128B.128 [R112+0x1000], [R16.64] ;  /* 0x0100000010708fae */ /* 0x0003e2000b901d4c */
[----:B------:R-:W-:-:S03]  /*7810*/  @!P0 LEA.HI.X R13, R10, c[0x0][0x16c], R9, 0x1, P4 ;  /* 0x00005b000a0d8a11 */ /* 0x000fc600020f0c09 */
        /* <DEDUP_REMOVED lines=27> */
.L_x_4260:
[----:B------:R-:W-:Y:S05]  /*79d0*/  BSYNC B0 ;  /* 0x0000000000007941 */ /* 0x000fea0003800000 */
.L_x_4259:
[----:B------:R-:W0:Y:S01]  /*79e0*/  LDGDEPBAR ;  /* 0x00000000000079af */ /* 0x000e220000000000 */
[----:B------:R-:W-:-:S04]  /*79f0*/  LEA R124, P0, R7, R124, 0x1 ;  /* 0x0000007c077c7211 */ /* 0x000fc800078008ff */
[----:B------:R-:W-:Y:S02]  /*7a00*/  LEA.HI.X R123, R7, R123, R8, 0x1, P0 ;  /* 0x0000007b077b7211 */ /* 0x000fe400000f0c08 */
.L_x_4256:
[----:B------:R-:W-:Y:S01]  /*7a10*/  FMNMX.FTZ R6, R70, R2, !PT ;  /* 0x0000000246067209 */ /* 0x000fe20007810000 */
[----:B-1----:R-:W-:Y:S03]  /*7a20*/  LDSM.16.MT88.4 R16, [R125+0x3000] ;  /* 0x003000007d10783b */ /* 0x002fe60000004200 */
[----:B------:R-:W-:-:S04]  /*7a30*/  FMNMX.FTZ R5, R83, R6, !PT ;  /* 0x0000000653057209 */ /* 0x000fc80007810000 */
[----:B------:R-:W-:-:S04]  /*7a40*/  FMNMX.FTZ R6, R164, R5, !PT ;  /* 0x00000005a4067209 */ /* 0x000fc80007810000 */
        /* <DEDUP_REMOVED lines=58> */
[----:B------:R-:W1:Y:S01]  /*7df0*/  SHFL.BFLY PT, R7, R8, 0x2, 0x1f ;  /* 0x0c401f0008077f89 */ /* 0x000e6200000e0000 */
[----:B------:R-:W-:-:S04]  /*7e00*/  FMNMX.FTZ R9, R28, R9, !PT ;  /* 0x000000091c097209 */ /* 0x000fc80007810000 */
[----:B------:R-:W-:-:S04]  /*7e10*/  FMNMX.FTZ R9, R0, R9, !PT ;  /* 0x0000000900097209 */ /* 0x000fc80007810000 */
[----:B------:R-:W-:-:S05]  /*7e20*/  FMNMX.FTZ R9, R36, R9, !PT ;  /* 0x0000000924097209 */ /* 0x000fca0007810000 */
[----:B------:R-:W3:Y:S01]  /*7e30*/  SHFL.BFLY PT, R6, R9, 0x2, 0x1f ;  /* 0x0c401f0009067f89 */ /* 0x000ee200000e0000 */
[----:B-1----:R-:W-:-:S05]  /*7e40*/  FMNMX.FTZ R7, R8, R7, !PT ;  /* 0x0000000708077209 */ /* 0x002fca0007810000 */
[----:B------:R-:W1:Y:S01]  /*7e50*/  SHFL.BFLY PT, R30, R7, 0x1, 0x1f ;  /* 0x0c201f00071e7f89 */ /* 0x000e6200000e0000 */
[----:B---3--:R-:W-:-:S03]  /*7e60*/  FMNMX.FTZ R6, R9, R6, !PT ;  /* 0x0000000609067209 */ /* 0x008fc60007810000 */
[----:B--2---:R-:W-:Y:S04]  /*7e70*/  LDSM.16.MT88.4 R8, [R122+0x3000] ;  /* 0x003000007a08783b */ /* 0x004fe80000004200 */
[----:B------:R-:W2:Y:S01]  /*7e80*/  SHFL.BFLY PT, R5, R6, 0x1, 0x1f ;  /* 0x0c201f0006057f89 */ /* 0x000ea200000e0000 */
[----:B-1----:R-:W-:-:S04]  /*7e90*/  FMNMX.FTZ R30, R7, R30, !PT ;  /* 0x0000001e071e7209 */ /* 0x002fc80007810000 */
[C---:B------:R-:W-:Y:S01]  /*7ea0*/  FSETP.NEU.FTZ.AND P2, PT, R30.reuse, -INF , PT ;  /* 0xff8000001e00780b */ /* 0x040fe20003f5d000 */
[----:B------:R-:W-:-:S05]  /*7eb0*/  FMUL.FTZ R43, R30, c[0x0][0x23c] ;  /* 0x00008f001e2b7a20 */ /* 0x000fca0000410000 */
[----:B------:R-:W-:-:S05]  /*7ec0*/  FSEL R43, R43, RZ, P2 ;  /* 0x000000ff2b2b7208 */ /* 0x000fca0001000000 */
[--C-:B------:R-:W-:Y:S01]  /*7ed0*/  FFMA.FTZ R71, R2, c[0x0][0x23c], -R43.reuse ;  /* 0x00008f0002477a23 */ /* 0x100fe2000001082b */
[----:B--2---:R-:W-:Y:S01]  /*7ee0*/  FMNMX.FTZ R2, R6, R5, !PT ;  /* 0x0000000506027209 */ /* 0x004fe20007810000 */
[--C-:B------:R-:W-:Y:S01]  /*7ef0*/  FFMA.FTZ R62, R164, c[0x0][0x23c], -R43.reuse ;  /* 0x00008f00a43e7a23 */ /* 0x100fe2000001082b */
[----:B------:R-:W-:Y:S01]  /*7f00*/  FSEL R5, R30, RZ, P2 ;  /* 0x000000ff1e057208 */ /* 0x000fe20001000000 */
[--C-:B------:R-:W-:Y:S01]  /*7f10*/  FFMA.FTZ R59, R83, c[0x0][0x23c], -R43.reuse ;  /* 0x00008f00533b7a23 */ /* 0x100fe2000001082b */
[C---:B------:R-:W-:Y:S01]  /*7f20*/  FSETP.NEU.FTZ.AND P0, PT, R2.reuse, -INF , PT ;  /* 0xff8000000200780b */ /* 0x040fe20003f1d000 */
[----:B------:R-:W-:Y:S01]  /*7f30*/  FMUL.FTZ R41, R2, c[0x0][0x23c] ;  /* 0x00008f0002297a20 */ /* 0x000fe20000410000 */
[----:B------:R-:W-:Y:S01]  /*7f40*/  MUFU.EX2 R71, R71 ;  /* 0x0000004700477308 */ /* 0x000fe20000000800 */
[--C-:B------:R-:W-:Y:S02]  /*7f50*/  FFMA.FTZ R45, R93, c[0x0][0x23c], -R43.reuse ;  /* 0x00008f005d2d7a23 */ /* 0x100fe4000001082b */
[--C-:B------:R-:W-:Y:S01]  /*7f60*/  FFMA.FTZ R51, R92, c[0x0][0x23c], -R43.reuse ;  /* 0x00008f005c337a23 */ /* 0x100fe2000001082b */
[----:B------:R-:W-:Y:S01]  /*7f70*/  FSEL R41, R41, RZ, P0 ;  /* 0x000000ff29297208 */ /* 0x000fe20000000000 */
[----:B------:R-:W-:-:S02]  /*7f80*/  FFMA.FTZ R58, R33, c[0x0][0x23c], -R43 ;  /* 0x00008f00213a7a23 */ /* 0x000fc4000001082b */
[----:B------:R-:W-:Y:S01]  /*7f90*/  FFMA.FTZ R132, R132, c[0x0][0x23c], -R43 ;  /* 0x00008f0084847a23 */ /* 0x000fe2000001082b */
[----:B------:R-:W1:Y:S01]  /*7fa0*/  MUFU.EX2 R59, R59 ;  /* 0x0000003b003b7308 */ /* 0x000e620000000800 */
[--C-:B------:R-:W-:Y:S01]  /*7fb0*/  FFMA.FTZ R164, R4, c[0x0][0x23c], -R41.reuse ;  /* 0x00008f0004a47a23 */ /* 0x100fe20000010829 */
[----:B------:R-:W-:Y:S01]  /*7fc0*/  FSEL R4, R2, RZ, P0 ;  /* 0x000000ff02047208 */ /* 0x000fe20000000000 */
[----:B------:R-:W-:Y:S02]  /*7fd0*/  FFMA.FTZ R47, R75, c[0x0][0x23c], -R41 ;  /* 0x00008f004b2f7a23 */ /* 0x000fe40000010829 */
[----:B------:R-:W-:Y:S02]  /*7fe0*/  FADD.FTZ R75, R70, -R5 ;  /* 0x80000005464b7221 */ /* 0x000fe40000010000 */
[----:B------:R-:W-:Y:S01]  /*7ff0*/  FADD.FTZ R4, R69, -R4 ;  /* 0x8000000445047221 */ /* 0x000fe20000010000 */
[----:B------:R-:W-:Y:S01]  /*8000*/  MUFU.EX2 R62, R62 ;  /* 0x0000003e003e7308 */ /* 0x000fe20000000800 */
[----:B------:R-:W-:-:S02]  /*8010*/  FFMA.FTZ R57, R67, c[0x0][0x23c], -R41 ;  /* 0x00008f0043397a23 */ /* 0x000fc40000010829 */
[----:B------:R-:W-:Y:S02]  /*8020*/  FMUL.FTZ R75, R75, c[0x0][0x23c] ;  /* 0x00008f004b4b7a20 */ /* 0x000fe40000410000 */
[----:B------:R-:W-:Y:S02]  /*8030*/  FMUL.FTZ R69, R4, c[0x0][0x23c] ;  /* 0x00008f0004457a20 */ /* 0x000fe40000410000 */
[--C-:B------:R-:W-:Y:S01]  /*8040*/  FFMA.FTZ R56, R35, c[0x0][0x23c], -R41.reuse ;  /* 0x00008f0023387a23 */ /* 0x100fe20000010829 */
[----:B------:R-:W2:Y:S01]  /*8050*/  MUFU.EX2 R45, R45 ;  /* 0x0000002d002d7308 */ /* 0x000ea20000000800 */
[----:B-1----:R-:W-:Y:S01]  /*8060*/  F2FP.BF16.PACK_AB R20, R59, R71 ;  /* 0x000000473b14723e */ /* 0x002fe200000010ff */
[--C-:B------:R-:W-:Y:S02]  /*8070*/  FFMA.FTZ R53, R34, c[0x0][0x23c], -R41.reuse ;  /* 0x00008f0022357a23 */ /* 0x100fe40000010829 */
[----:B------:R-:W-:Y:S02]  /*8080*/  FFMA.FTZ R92, R32, c[0x0][0x23c], -R41 ;  /* 0x00008f00205c7a23 */ /* 0x000fe40000010829 */
[----:B------:R-:W1:Y:S01]  /*8090*/  LDSM.16.MT88.4 R32, [R122+0x3400] ;  /* 0x003400007a20783b */ /* 0x000e620000004200 */
[----:B------:R-:W-:Y:S01]  /*80a0*/  FFMA.FTZ R49, R25, c[0x0][0x23c], -R43 ;  /* 0x00008f0019317a23 */ /* 0x000fe2000001082b */
[----:B------:R-:W-:Y:S01]  /*80b0*/  MUFU.EX2 R164, R164 ;  /* 0x000000a400a47308 */ /* 0x000fe20000000800 */
[----:B------:R-:W-:-:S02]  /*80c0*/  FFMA.FTZ R70, R24, c[0x0][0x23c], -R41 ;  /* 0x00008f0018467a23 */ /* 0x000fc40000010829 */
[----:B------:R-:W-:Y:S02]  /*80d0*/  FFMA.FTZ R55, R26, c[0x0][0x23c], -R41 ;  /* 0x00008f001a377a23 */ /* 0x000fe40000010829 */
[----:B------:R-:W-:Y:S02]  /*80e0*/  FFMA.FTZ R128, R65, c[0x0][0x23c], -R43 ;  /* 0x00008f0041807a23 */ /* 0x000fe4000001082b */
[--C-:B------:R-:W-:Y:S01]  /*80f0*/  FFMA.FTZ R65, R142, c[0x0][0x23c], -R41.reuse ;  /* 0x00008f008e417a23 */ /* 0x100fe20000010829 */
[----:B------:R-:W3:Y:S01]  /*8100*/  MUFU.EX2 R57, R57 ;  /* 0x0000003900397308 */ /* 0x000ee20000000800 */
[----:B--2---:R-:W-:Y:S01]  /*8110*/  F2FP.BF16.PACK_AB R22, R45, R62 ;  /* 0x0000003e2d16723e */ /* 0x004fe200000010ff */
[----:B------:R-:W-:Y:S02]  /*8120*/  FFMA.FTZ R142, R63, c[0x0][0x23c], -R41 ;  /* 0x00008f003f8e7a23 */ /* 0x000fe40000010829 */
[--C-:B------:R-:W-:Y:S02]  /*8130*/  FFMA.FTZ R146, R146, c[0x0][0x23c], -R43.reuse ;  /* 0x00008f0092927a23 */ /* 0x100fe4000001082b */
[----:B------:R-:W-:-:S02]  /*8140*/  FFMA.FTZ R67, R160, c[0x0][0x23c], -R43 ;  /* 0x00008f00a0437a23 */ /* 0x000fc4000001082b */
[----:B------:R-:W-:Y:S01]  /*8150*/  MUFU.EX2 R47, R47 ;  /* 0x0000002f002f7308 */ /* 0x000fe20000000800 */
[----:B------:R-:W-:Y:S02]  /*8160*/  FFMA.FTZ R61, R81, c[0x0][0x23c], -R43 ;  /* 0x00008f00513d7a23 */ /* 0x000fe4000001082b */
[--C-:B------:R-:W-:Y:S02]  /*8170*/  FFMA.FTZ R148, R148, c[0x0][0x23c], -R41.reuse ;  /* 0x00008f0094947a23 */ /* 0x100fe40000010829 */
[--C-:B------:R-:W-:Y:S02]  /*8180*/  FFMA.FTZ R63, R77, c[0x0][0x23c], -R41.reuse ;  /* 0x00008f004d3f7a23 */ /* 0x100fe40000010829 */
[--C-:B------:R-:W-:Y:S01]  /*8190*/  FFMA.FTZ R77, R73, c[0x0][0x23c], -R41.reuse ;  /* 0x00008f00494d7a23 */ /* 0x100fe20000010829 */
[----:B------:R-:W2:Y:S01]  /*81a0*/  MUFU.EX2 R75, R75 ;  /* 0x0000004b004b7308 */ /* 0x000ea20000000800 */
[----:B---3--:R-:W-:Y:S01]  /*81b0*/  F2FP.BF16.PACK_AB R21, R57, R164 ;  /* 0x000000a43915723e */ /* 0x008fe200000010ff */
[----:B------:R-:W-:-:S02]  /*81c0*/  FFMA.FTZ R73, R162, c[0x0][0x23c], -R41 ;  /* 0x00008f00a2497a23 */ /* 0x000fc40000010829 */
[--C-:B------:R-:W-:Y:S02]  /*81d0*/  FFMA.FTZ R94, R94, c[0x0][0x23c], -R43.reuse ;  /* 0x00008f005e5e7a23 */ /* 0x100fe4000001082b */
[----:B------:R-:W-:Y:S02]  /*81e0*/  FFMA.FTZ R82, R82, c[0x0][0x23c], -R43 ;  /* 0x00008f0052527a23 */ /* 0x000fe4000001082b */
[----:B------:R-:W3:Y:S01]  /*81f0*/  MUFU.EX2 R69, R69 ;  /* 0x0000004500457308 */ /* 0x000ee20000000800 */
[--C-:B------:R-:W-:Y:S02]  /*8200*/  FFMA.FTZ R50, R50, c[0x0][0x23c], -R41.reuse ;  /* 0x00008f0032327a23 */ /* 0x100fe40000010829 */
[----:B------:R-:W-:Y:S02]  /*8210*/  FFMA.FTZ R79, R54, c[0x0][0x23c], -R41 ;  /* 0x00008f00364f7a23 */ /* 0x000fe40000010829 */
[----:B------:R-:W-:Y:S02]  /*8220*/  FFMA.FTZ R64, R64, c[0x0][0x23c], -R43 ;  /* 0x00008f0040407a23 */ /* 0x000fe4000001082b */
[----:B------:R-:W-:Y:S01]  /*8230*/  FFMA.FTZ R39, R39, c[0x0][0x23c], -R41 ;  /* 0x00008f0027277a23 */ /* 0x000fe20000010829 */
[----:B------:R-:W4:Y:S01]  /*8240*/  MUFU.EX2 R56, R56 ;  /* 0x0000003800387308 */ /* 0x000f220000000800 */
[----:B--2---:R-:W-:-:S02]  /*8250*/  FMUL.FTZ R4, R108, R75 ;  /* 0x0000004b6c047220 */ /* 0x004fc40000410000 */
[-C--:B------:R-:W-:Y:S02]  /*8260*/  FMUL.FTZ R5, R109, R75.reuse ;  /* 0x0000004b6d057220 */ /* 0x080fe40000410000 */
[-C--:B------:R-:W-:Y:S02]  /*8270*/  FMUL.FTZ R12, R100, R75.reuse ;  /* 0x0000004b640c7220 */ /* 0x080fe40000410000 */
[----:B------:R-:W-:Y:S01]  /*8280*/  FMUL.FTZ R13, R101, R75 ;  /* 0x0000004b650d7220 */ /* 0x000fe20000410000 */
[----:B------:R-:W-:Y:S01]  /*8290*/  MUFU.EX2 R132, R132 ;  /* 0x0000008400847308 */ /* 0x000fe20000000800 */
[-C--:B---3--:R-:W-:Y:S02]  /*82a0*/  FMUL.FTZ R6, R110, R69.reuse ;  /* 0x000000456e067220 */ /* 0x088fe40000410000 */
[-C--:B------:R-:W-:Y:S02]  /*82b0*/  FMUL.FTZ R7, R111, R69.reuse ;  /* 0x000000456f077220 */ /* 0x080fe40000410000 */
[----:B------:R-:W-:-:S02]  /*82c0*/  FMUL.FTZ R14, R102, R69 ;  /* 0x00000045660e7220 */ /* 0x000fc40000410000 */
[----:B------:R-:W-:Y:S01]  /*82d0*/  FMUL.FTZ R15, R103, R69 ;  /* 0x00000045670f7220 */ /* 0x000fe20000410000 */
[----:B----4-:R-:W-:Y:S01]  /*82e0*/  F2FP.BF16.PACK_AB R23, R56, R47 ;  /* 0x0000002f3817723e */ /* 0x010fe200000010ff */
[-C--:B------:R-:W-:Y:S01]  /*82f0*/  FMUL.FTZ R104, R104, R75.reuse ;  /* 0x0000004b68687220 */ /* 0x080fe20000410000 */
[----:B------:R-:W2:Y:S01]  /*8300*/  MUFU.EX2 R51, R51 ;  /* 0x0000003300337308 */ /* 0x000ea20000000800 */
[----:B------:R-:W-:Y:S02]  /*8310*/  FMUL.FTZ R105, R105, R75 ;  /* 0x0000004b69697220 */ /* 0x000fe40000410000 */
[-C--:B------:R-:W-:Y:S02]  /*8320*/  FMUL.FTZ R106, R106, R69.reuse ;  /* 0x000000456a6a7220 */ /* 0x080fe40000410000 */
[----:B------:R-:W-:Y:S01]  /*8330*/  FMUL.FTZ R107, R107, R69 ;  /* 0x000000456b6b7220 */ /* 0x000fe20000410000 */
[----:B------:R-:W-:Y:S01]  /*8340*/  HMMA.16816.F32.BF16 R4, R20, R8, R4 ;  /* 0x000000081404723c */ /* 0x000fe20000041804 */
[-C--:B------:R-:W-:Y:S01]  /*8350*/  FMUL.FTZ R96, R96, R75.reuse ;  /* 0x0000004b60607220 */ /* 0x080fe20000410000 */
[----:B------:R-:W-:Y:S01]  /*8360*/  MUFU.EX2 R58, R58 ;  /* 0x0000003a003a7308 */ /* 0x000fe20000000800 */
[----:B------:R-:W-:-:S02]  /*8370*/  FMUL.FTZ R97, R97, R75 ;  /* 0x0000004b61617220 */ /* 0x000fc40000410000 */
[-C--:B------:R-:W-:Y:S02]  /*8380*/  FMUL.FTZ R98, R98, R69.reuse ;  /* 0x0000004562627220 */ /* 0x080fe40000410000 */
[-C--:B------:R-:W-:Y:S01]  /*8390*/  FMUL.FTZ R99, R99, R69.reuse ;  /* 0x0000004563637220 */ /* 0x080fe20000410000 */
[C---:B------:R-:W-:Y:S01]  /*83a0*/  HMMA.16816.F32.BF16 R12, R20.reuse, R16, R12 ;  /* 0x00000010140c723c */ /* 0x040fe2000004180c */
[----:B------:R-:W-:Y:S01]  /*83b0*/  FFMA.FTZ R164, R91, R69, R164 ;  /* 0x000000455ba47223 */ /* 0x000fe200000100a4 */
[----:B------:R-:W3:Y:S01]  /*83c0*/  MUFU.EX2 R49, R49 ;  /* 0x0000003100317308 */ /* 0x000ee20000000800 */
[----:B--2---:R-:W-:Y:S01]  /*83d0*/  F2FP.BF16.PACK_AB R24, R51, R132 ;  /* 0x000000843318723e */ /* 0x004fe200000010ff */
[--C-:B------:R-:W-:Y:S02]  /*83e0*/  FFMA.FTZ R69, R72, c[0x0][0x23c], -R43.reuse ;  /* 0x00008f0048457a23 */ /* 0x100fe4000001082b */
[----:B------:R-:W-:Y:S02]  /*83f0*/  FADD.FTZ R164, R57, R164 ;  /* 0x000000a439a47221 */ /* 0x000fe40000010000 */
[----:B------:R-:W-:Y:S01]  /*8400*/  HMMA.16816.F32.BF16 R8, R20, R10, R104 ;  /* 0x0000000a1408723c */ /* 0x000fe20000041868 */
[----:B------:R-:W-:Y:S01]  /*8410*/  LDSM.16.MT88.4 R104, [R122+0x3c00] ;  /* 0x003c00007a68783b */ /* 0x000fe20000004200 */
[----:B------:R-:W-:Y:S01]  /*8420*/  MUFU.EX2 R53, R53 ;  /* 0x0000003500357308 */ /* 0x000fe20000000800 */
[----:B------:R-:W-:-:S02]  /*8430*/  FFMA.FTZ R42, R42, c[0x0][0x23c], -R43 ;  /* 0x00008f002a2a7a23 */ /* 0x000fc4000001082b */
[----:B------:R-:W-:Y:S02]  /*8440*/  FFMA.FTZ R38, R38, c[0x0][0x23c], -R43 ;  /* 0x00008f0026267a23 */ /* 0x000fe4000001082b */
[--C-:B------:R-:W-:Y:S01]  /*8450*/  FFMA.FTZ R29, R29, c[0x0][0x23c], -R41.reuse ;  /* 0x00008f001d1d7a23 */ /* 0x100fe20000010829 */
[----:B------:R-:W-:Y:S01]  /*8460*/  HMMA.16816.F32.BF16 R16, R20, R18, R96 ;  /* 0x000000121410723c */ /* 0x000fe20000041860 */
[----:B------:R-:W2:Y:S01]  /*8470*/  LDSM.16.MT88.4 R20, [R125+0x3400] ;  /* 0x003400007d14783b */ /* 0x000ea20000004200 */
[----:B------:R-:W4:Y:S01]  /*8480*/  MUFU.EX2 R92, R92 ;  /* 0x0000005c005c7308 */ /* 0x000f220000000800 */
[----:B---3--:R-:W-:Y:S01]  /*8490*/  F2FP.BF16.PACK_AB R26, R49, R58 ;  /* 0x0000003a311a723e */ /* 0x008fe200000010ff */
[--C-:B------:R-:W-:Y:S02]  /*84a0*/  FFMA.FTZ R28, R28, c[0x0][0x23c], -R41.reuse ;  /* 0x00008f001c1c7a23 */ /* 0x100fe40000010829 */
[--C-:B------:R-:W-:Y:S02]  /*84b0*/  FFMA.FTZ R0, R0, c[0x0][0x23c], -R41.reuse ;  /* 0x00008f0000007a23 */ /* 0x100fe40000010829 */
[----:B------:R-:W-:-:S02]  /*84c0*/  FFMA.FTZ R91, R36, c[0x0][0x23c], -R41 ;  /* 0x00008f00245b7a23 */ /* 0x000fc40000010829 */
[----:B------:R-:W-:Y:S08]  /*84d0*/  MUFU.EX2 R70, R70 ;  /* 0x0000004600467308 */ /* 0x000ff00000000800 */
[----:B------:R-:W3:Y:S01]  /*84e0*/  MUFU.EX2 R55, R55 ;  /* 0x0000003700377308 */ /* 0x000ee20000000800 */
[----:B----4-:R-:W-:-:S07]  /*84f0*/  F2FP.BF16.PACK_AB R25, R92, R53 ;  /* 0x000000355c19723e */ /* 0x010fce00000010ff */
[----:B------:R-:W-:Y:S01]  /*8500*/  MUFU.EX2 R146, R146 ;  /* 0x0000009200927308 */ /* 0x000fe20000000800 */
[----:B---3--:R-:W-:-:S07]  /*8510*/  F2FP.BF16.PACK_AB R27, R55, R70 ;  /* 0x00000046371b723e */ /* 0x008fce00000010ff */
[----:B------:R-:W3:Y:S01]  /*8520*/  MUFU.EX2 R67, R67 ;  /* 0x0000004300437308 */ /* 0x000ee20000000800 */
[C---:B-1----:R-:W-:Y:S07]  /*8530*/  HMMA.16816.F32.BF16 R4, R24.reuse, R32, R4 ;  /* 0x000000201804723c */ /* 0x042fee0000041804 */
[----:B------:R-:W-:Y:S01]  /*8540*/  MUFU.EX2 R128, R128 ;  /* 0x0000008000807308 */ /* 0x000fe20000000800 */
[C---:B------:R-:W-:Y:S01]  /*8550*/  HMMA.16816.F32.BF16 R8, R24.reuse, R34, R8 ;  /* 0x000000221808723c */ /* 0x040fe20000041808 */
[----:B------:R-:W1:Y:S06]  /*8560*/  LDSM.16.MT88.4 R32, [R122+0x3800] ;  /* 0x003800007a20783b */ /* 0x000e6c0000004200 */
[----:B------:R-:W4:Y:S01]  /*8570*/  MUFU.EX2 R61, R61 ;  /* 0x0000003d003d7308 */ /* 0x000f220000000800 */
[C---:B--2---:R-:W-:Y:S07]  /*8580*/  HMMA.16816.F32.BF16 R12, R24.reuse, R20, R12 ;  /* 0x00000014180c723c */ /* 0x044fee000004180c */
[----:B------:R-:W-:Y:S01]  /*8590*/  MUFU.EX2 R65, R65 ;  /* 0x0000004100417308 */ /* 0x000fe20000000800 */
[----:B------:R-:W-:Y:S01]  /*85a0*/  HMMA.16816.F32.BF16 R16, R24, R22, R16 ;  /* 0x000000161810723c */ /* 0x000fe20000041810 */
[----:B------:R-:W2:Y:S06]  /*85b0*/  LDSM.16.MT88.4 R20, [R125+0x3800] ;  /* 0x003800007d14783b */ /* 0x000eac0000004200 */
[----:B------:R-:W5:Y:S01]  /*85c0*/  MUFU.EX2 R148, R148 ;  /* 0x0000009400947308 */ /* 0x000f620000000800 */
[----:B---3--:R-:W-:-:S02]  /*85d0*/  F2FP.BF16.PACK_AB R24, R67, R146 ;  /* 0x000000924318723e */ /* 0x008fc400000010ff */
[----:B----4-:R-:W-:-:S05]  /*85e0*/  F2FP.BF16.PACK_AB R26, R61, R128 ;  /* 0x000000803d1a723e */ /* 0x010fca00000010ff */
[----:B------:R-:W-:Y:S08]  /*85f0*/  MUFU.EX2 R142, R142 ;  /* 0x0000008e008e7308 */ /* 0x000ff00000000800 */
[----:B------:R-:W3:Y:S01]  /*8600*/  MUFU.EX2 R63, R63 ;  /* 0x0000003f003f7308 */ /* 0x000ee20000000800 */
[----:B-----5:R-:W-:-:S07]  /*8610*/  F2FP.BF16.PACK_AB R25, R148, R65 ;  /* 0x000000419419723e */ /* 0x020fce00000010ff */
[----:B------:R-:W-:Y:S01]  /*8620*/  MUFU.EX2 R77, R77 ;  /* 0x0000004d004d7308 */ /* 0x000fe20000000800 */
[----:B---3--:R-:W-:-:S07]  /*8630*/  F2FP.BF16.PACK_AB R27, R63, R142 ;  /* 0x0000008e3f1b723e */ /* 0x008fce00000010ff */
[----:B------:R-:W-:Y:S01]  /*8640*/  MUFU.EX2 R73, R73 ;  /* 0x0000004900497308 */ /* 0x000fe20000000800 */
[C---:B-1----:R-:W-:Y:S07]  /*8650*/  HMMA.16816.F32.BF16 R4, R24.reuse, R32, R4 ;  /* 0x000000201804723c */ /* 0x042fee0000041804 */
[----:B------:R-:W-:Y:S01]  /*8660*/  MUFU.EX2 R94, R94 ;  /* 0x0000005e005e7308 */ /* 0x000fe20000000800 */
[--C-:B------:R-:W-:Y:S01]  /*8670*/  FFMA.FTZ R33, R138, c[0x0][0x23c], -R43.reuse ;  /* 0x00008f008a217a23 */ /* 0x100fe2000001082b */
[----:B------:R-:W-:Y:S01]  /*8680*/  HMMA.16816.F32.BF16 R8, R24, R34, R8 ;  /* 0x000000221808723c */ /* 0x000fe20000041808 */
[----:B------:R-:W-:-:S05]  /*8690*/  FFMA.FTZ R32, R156, c[0x0][0x23c], -R43 ;  /* 0x00008f009c207a23 */ /* 0x000fca000001082b */
[----:B------:R-:W-:Y:S01]  /*86a0*/  MUFU.EX2 R82, R82 ;  /* 0x0000005200527308 */ /* 0x000fe20000000800 */
[----:B------:R-:W-:Y:S02]  /*86b0*/  FFMA.FTZ R138, R89, R75, R71 ;  /* 0x0000004b598a7223 */ /* 0x000fe40000010047 */
[--C-:B------:R-:W-:Y:S02]  /*86c0*/  FFMA.FTZ R75, R140, c[0x0][0x23c], -R41.reuse ;  /* 0x00008f008c4b7a23 */ /* 0x100fe40000010829 */
[----:B------:R-:W-:Y:S01]  /*86d0*/  FFMA.FTZ R34, R158, c[0x0][0x23c], -R41 ;  /* 0x00008f009e227a23 */ /* 0x000fe20000010829 */
[----:B--2---:R-:W-:Y:S01]  /*86e0*/  HMMA.16816.F32.BF16 R12, R24, R20, R12 ;  /* 0x00000014180c723c */ /* 0x004fe2000004180c */
[----:B------:R-:W-:Y:S01]  /*86f0*/  FFMA.FTZ R35, R68, c[0x0][0x23c], -R43 ;  /* 0x00008f0044237a23 */ /* 0x000fe2000001082b */
[----:B------:R-:W-:Y:S01]  /*8700*/  MUFU.EX2 R33, R33 ;  /* 0x0000002100217308 */ /* 0x000fe20000000800 */
[--C-:B------:R-:W-:Y:S02]  /*8710*/  FFMA.FTZ R68, R78, c[0x0][0x23c], -R41.reuse ;  /* 0x00008f004e447a23 */ /* 0x100fe40000010829 */
[----:B------:R-:W-:-:S02]  /*8720*/  FFMA.FTZ R71, R130, c[0x0][0x23c], -R41 ;  /* 0x00008f0082477a23 */ /* 0x000fc40000010829 */
[--C-:B------:R-:W-:Y:S01]  /*8730*/  FFMA.FTZ R20, R152, c[0x0][0x23c], -R43.reuse ;  /* 0x00008f0098147a23 */ /* 0x100fe2000001082b */
[----:B------:R-:W-:Y:S01]  /*8740*/  HMMA.16816.F32.BF16 R16, R24, R22, R16 ;  /* 0x000000161810723c */ /* 0x000fe20000041810 */
[----:B------:R-:W-:Y:S01]  /*8750*/  FFMA.FTZ R21, R154, c[0x0][0x23c], -R43 ;  /* 0x00008f009a157a23 */ /* 0x000fe2000001082b */
[----:B------:R-:W1:Y:S01]  /*8760*/  MUFU.EX2 R32, R32 ;  /* 0x0000002000207308 */ /* 0x000e620000000800 */
[----:B------:R-:W-:-:S04]  /*8770*/  FADD.FTZ R59, R59, R138 ;  /* 0x0000008a3b3b7221 */ /* 0x000fc80000010000 */
[----:B------:R-:W-:Y:S02]  /*8780*/  FFMA.FTZ R24, R150, c[0x0][0x23c], -R41 ;  /* 0x00008f0096187a23 */ /* 0x000fe40000010829 */
[--C-:B------:R-:W-:Y:S01]  /*8790*/  FFMA.FTZ R27, R136, c[0x0][0x23c], -R43.reuse ;  /* 0x00008f00881b7a23 */ /* 0x100fe2000001082b */
[----:B------:R-:W-:Y:S01]  /*87a0*/  MUFU.EX2 R20, R20 ;  /* 0x0000001400147308 */ /* 0x000fe20000000800 */
[--C-:B------:R-:W-:Y:S02]  /*87b0*/  FFMA.FTZ R23, R66, c[0x0][0x23c], -R43.reuse ;  /* 0x00008f0042177a23 */ /* 0x100fe4000001082b */
[--C-:B------:R-:W-:Y:S02]  /*87c0*/  FFMA.FTZ R136, R144, c[0x0][0x23c], -R43.reuse ;  /* 0x00008f0090887a23 */ /* 0x100fe4000001082b */
[----:B------:R-:W-:Y:S02]  /*87d0*/  FFMA.FTZ R25, R134, c[0x0][0x23c], -R43 ;  /* 0x00008f0086197a23 */ /* 0x000fe4000001082b */
[----:B------:R-:W-:Y:S01]  /*87e0*/  FFMA.FTZ R66, R76, c[0x0][0x23c], -R41 ;  /* 0x00008f004c427a23 */ /* 0x000fe20000010829 */
[----:B------:R-:W2:Y:S01]  /*87f0*/  MUFU.EX2 R21, R21 ;  /* 0x0000001500157308 */ /* 0x000ea20000000800 */
[----:B-1----:R-:W-:Y:S01]  /*8800*/  F2FP.BF16.PACK_AB R96, R32, R33 ;  /* 0x000000212060723e */ /* 0x002fe200000010ff */
[----:B------:R-:W-:-:S02]  /*8810*/  FADD.FTZ R62, R62, R59 ;  /* 0x0000003b3e3e7221 */ /* 0x000fc40000010000 */
[----:B------:R-:W-:Y:S02]  /*8820*/  FFMA.FTZ R26, R74, c[0x0][0x23c], -R43 ;  /* 0x00008f004a1a7a23 */ /* 0x000fe4000001082b */
[----:B------:R-:W-:Y:S02]  /*8830*/  FFMA.FTZ R59, R52, c[0x0][0x23c], -R41 ;  /* 0x00008f00343b7a23 */ /* 0x000fe40000010829 */
[----:B------:R-:W1:Y:S01]  /*8840*/  MUFU.EX2 R34, R34 ;  /* 0x0000002200227308 */ /* 0x000e620000000800 */
[----:B------:R-:W-:Y:S02]  /*8850*/  FADD.FTZ R45, R45, R62 ;  /* 0x0000003e2d2d7221 */ /* 0x000fe40000010000 */
[----:B------:R-:W-:Y:S02]  /*8860*/  FFMA.FTZ R22, R80, c[0x0][0x23c], -R43 ;  /* 0x00008f0050167a23 */ /* 0x000fe4000001082b */
[----:B------:R-:W-:Y:S02]  /*8870*/  FADD.FTZ R132, R132, R45 ;  /* 0x0000002d84847221 */ /* 0x000fe40000010000 */
[----:B------:R-:W-:Y:S01]  /*8880*/  FFMA.FTZ R45, R44, c[0x0][0x23c], -R41 ;  /* 0x00008f002c2d7a23 */ /* 0x000fe20000010829 */
[----:B------:R-:W3:Y:S01]  /*8890*/  MUFU.EX2 R24, R24 ;  /* 0x0000001800187308 */ /* 0x000ee20000000800 */
[----:B--2---:R-:W-:Y:S01]  /*88a0*/  F2FP.BF16.PACK_AB R98, R21, R20 ;  /* 0x000000141562723e */ /* 0x004fe200000010ff */
[----:B------:R-:W-:-:S02]  /*88b0*/  FADD.FTZ R51, R51, R132 ;  /* 0x0000008433337221 */ /* 0x000fc40000010000 */
[----:B------:R-:W-:Y:S02]  /*88c0*/  FFMA.FTZ R44, R31, c[0x0][0x23c], -R41 ;  /* 0x00008f001f2c7a23 */ /* 0x000fe40000010829 */
[----:B------:R-:W-:Y:S01]  /*88d0*/  FADD.FTZ R58, R58, R51 ;  /* 0x000000333a3a7221 */ /* 0x000fe20000010000 */
[----:B-1----:R-:W-:Y:S01]  /*88e0*/  F2FP.BF16.PACK_AB R97, R34, R77 ;  /* 0x0000004d2261723e */ /* 0x002fe200000010ff */
[----:B------:R-:W-:Y:S02]  /*88f0*/  MUFU.EX2 R27, R27 ;  /* 0x0000001b001b7308 */ /* 0x000fe40000000800 */
[----:B------:R-:W-:Y:S02]  /*8900*/  FADD.FTZ R49, R49, R58 ;  /* 0x0000003a31317221 */ /* 0x000fe40000010000 */
[----:B------:R-:W-:Y:S02]  /*8910*/  FFMA.FTZ R31, R37, c[0x0][0x23c], -R43 ;  /* 0x00008f00251f7a23 */ /* 0x000fe4000001082b */
[----:B------:R-:W-:Y:S01]  /*8920*/  FADD.FTZ R146, R146, R49 ;  /* 0x0000003192927221 */ /* 0x000fe20000010000 */
[----:B---3--:R-:W-:Y:S01]  /*8930*/  F2FP.BF16.PACK_AB R99, R24, R73 ;  /* 0x000000491863723e */ /* 0x008fe200000010ff */
[----:B------:R-:W1:Y:S02]  /*8940*/  MUFU.EX2 R136, R136 ;  /* 0x0000008800887308 */ /* 0x000e640000000800 */
[----:B------:R-:W-:-:S04]  /*8950*/  FADD.FTZ R67, R67, R146 ;  /* 0x0000009243437221 */ /* 0x000fc80000010000 */
[----:B------:R-:W-:Y:S01]  /*8960*/  FADD.FTZ R128, R128, R67 ;  /* 0x0000004380807221 */ /* 0x000fe20000010000 */
[----:B------:R-:W-:Y:S01]  /*8970*/  HMMA.16816.F32.BF16 R108, R96, R104, R4 ;  /* 0x00000068606c723c */ /* 0x000fe20000041804 */
[----:B------:R-:W2:Y:S01]  /*8980*/  LDSM.16.MT88.4 R4, [R125+0x3c00] ;  /* 0x003c00007d04783b */ /* 0x000ea20000004200 */
[----:B------:R-:W-:Y:S01]  /*8990*/  MUFU.EX2 R25, R25 ;  /* 0x0000001900197308 */ /* 0x000fe20000000800 */
[----:B------:R-:W-:-:S04]  /*89a0*/  FADD.FTZ R128, R61, R128 ;  /* 0x000000803d807221 */ /* 0x000fc80000010000 */
[----:B------:R-:W-:Y:S01]  /*89b0*/  FADD.FTZ R33, R33, R128 ;  /* 0x0000008021217221 */ /* 0x000fe20000010000 */
[----:B------:R-:W-:Y:S01]  /*89c0*/  HMMA.16816.F32.BF16 R104, R96, R106, R8 ;  /* 0x0000006a6068723c */ /* 0x000fe20000041808 */
[----:B------:R-:W3:Y:S01]  /*89d0*/  LDSM.16.MT88.4 R8, [R125+0x4000] ;  /* 0x004000007d08783b */ /* 0x000ee20000004200 */
[----:B------:R-:W-:Y:S01]  /*89e0*/  MUFU.EX2 R75, R75 ;  /* 0x0000004b004b7308 */ /* 0x000fe20000000800 */
[----:B------:R-:W-:-:S07]  /*89f0*/  FADD.FTZ R33, R32, R33 ;  /* 0x0000002120217221 */ /* 0x000fce0000010000 */
[----:B------:R-:W4:Y:S08]  /*8a00*/  MUFU.EX2 R68, R68 ;  /* 0x0000004400447308 */ /* 0x000f300000000800 */
[----:B------:R-:W-:Y:S08]  /*8a10*/  MUFU.EX2 R71, R71 ;  /* 0x0000004700477308 */ /* 0x000ff00000000800 */
[----:B------:R-:W5:Y:S01]  /*8a20*/  MUFU.EX2 R66, R66 ;  /* 0x0000004200427308 */ /* 0x000f620000000800 */
[C---:B--2---:R-:W-:Y:S01]  /*8a30*/  HMMA.16816.F32.BF16 R100, R96.reuse, R4, R12 ;  /* 0x000000046064723c */ /* 0x044fe2000004180c */
[----:B------:R-:W2:Y:S06]  /*8a40*/  LDSM.16.MT88.4 R12, [R122+0x4000] ;  /* 0x004000007a0c783b */ /* 0x000eac0000004200 */
[----:B------:R-:W2:Y:S01]  /*8a50*/  MUFU.EX2 R35, R35 ;  /* 0x0000002300237308 */ /* 0x000ea20000000800 */
[----:B-1----:R-:W-:Y:S01]  /*8a60*/  F2FP.BF16.PACK_AB R4, R136, R27 ;  /* 0x0000001b8804723e */ /* 0x002fe200000010ff */
[----:B------:R-:W-:Y:S01]  /*8a70*/  HMMA.16816.F32.BF16 R96, R96, R6, R16 ;  /* 0x000000066060723c */ /* 0x000fe20000041810 */
[----:B----4-:R-:W-:-:S05]  /*8a80*/  F2FP.BF16.PACK_AB R5, R68, R75 ;  /* 0x0000004b4405723e */ /* 0x010fca00000010ff */
[----:B------:R-:W-:Y:S01]  /*8a90*/  MUFU.EX2 R23, R23 ;  /* 0x0000001700177308 */ /* 0x000fe20000000800 */
[----:B------:R-:W-:Y:S01]  /*8aa0*/  FFMA.FTZ R16, R46, c[0x0][0x23c], -R43 ;  /* 0x00008f002e107a23 */ /* 0x000fe2000001082b */
[----:B------:R-:W-:Y:S01]  /*8ab0*/  F2FP.BF16.PACK_AB R6, R94, R25 ;  /* 0x000000195e06723e */ /* 0x000fe200000010ff */
[----:B------:R-:W-:Y:S01]  /*8ac0*/  FFMA.FTZ R46, R60, c[0x0][0x23c], -R41 ;  /* 0x00008f003c2e7a23 */ /* 0x000fe20000010829 */
[----:B-----5:R-:W-:-:S04]  /*8ad0*/  F2FP.BF16.PACK_AB R7, R66, R71 ;  /* 0x000000474207723e */ /* 0x020fc800000010ff */
[----:B------:R1:W-:Y:S03]  /*8ae0*/  MUFU.EX2 R57, R16 ;  /* 0x0000001000397308 */ /* 0x0003e60000000800 */
[C---:B---3--:R-:W-:Y:S05]  /*8af0*/  HMMA.16816.F32.BF16 R100, R4.reuse, R8, R100 ;  /* 0x000000080464723c */ /* 0x048fea0000041864 */
[----:B------:R-:W3:Y:S02]  /*8b00*/  MUFU.EX2 R26, R26 ;  /* 0x0000001a001a7308 */ /* 0x000ee40000000800 */
[----:B------:R-:W-:Y:S01]  /*8b10*/  FADD.FTZ R9, R47, R164 ;  /* 0x000000a42f097221 */ /* 0x000fe20000010000 */
[----:B------:R-:W-:Y:S01]  /*8b20*/  HMMA.16816.F32.BF16 R96, R4, R10, R96 ;  /* 0x0000000a0460723c */ /* 0x000fe20000041860 */
[----:B------:R-:W-:Y:S01]  /*8b30*/  FFMA.FTZ R8, R40, c[0x0][0x23c], -R43 ;  /* 0x00008f0028087a23 */ /* 0x000fe2000001082b */
[----:B-1----:R-:W1:Y:S03]  /*8b40*/  LDSM.16.MT88.4 R16, [R122+0x4400] ;  /* 0x004400007a10783b */ /* 0x002e660000004200 */
[----:B------:R-:W-:Y:S01]  /*8b50*/  MUFU.EX2 R46, R46 ;  /* 0x0000002e002e7308 */ /* 0x000fe20000000800 */
[----:B------:R-:W-:-:S02]  /*8b60*/  FADD.FTZ R56, R56, R9 ;  /* 0x0000000938387221 */ /* 0x000fc40000010000 */
[----:B------:R-:W-:Y:S01]  /*8b70*/  FFMA.FTZ R40, R48, c[0x0][0x23c], -R41 ;  /* 0x00008f0030287a23 */ /* 0x000fe20000010829 */
[----:B--2---:R-:W-:Y:S01]  /*8b80*/  HMMA.16816.F32.BF16 R108, R4, R12, R108 ;  /* 0x0000000c046c723c */ /* 0x004fe2000004186c */
[----:B------:R-:W-:-:S03]  /*8b90*/  FADD.FTZ R53, R53, R56 ;  /* 0x0000003835357221 */ /* 0x000fc60000010000 */
[----:B------:R-:W2:Y:S01]  /*8ba0*/  MUFU.EX2 R59, R59 ;  /* 0x0000003b003b7308 */ /* 0x000ea20000000800 */
[----:B------:R-:W-:-:S03]  /*8bb0*/  FADD.FTZ R53, R92, R53 ;  /* 0x000000355c357221 */ /* 0x000fc60000010000 */
[----:B------:R-:W-:Y:S01]  /*8bc0*/  HMMA.16816.F32.BF16 R104, R4, R14, R104 ;  /* 0x0000000e0468723c */ /* 0x000fe20000041868 */
[----:B------:R-:W4:Y:S01]  /*8bd0*/  LDSM.16.MT88.4 R12, [R125+0x4400] ;  /* 0x004400007d0c783b */ /* 0x000f220000004200 */
[----:B------:R-:W-:Y:S02]  /*8be0*/  FADD.FTZ R70, R70, R53 ;  /* 0x0000003546467221 */ /* 0x000fe40000010000 */
[----:B------:R-:W-:Y:S02]  /*8bf0*/  MUFU.EX2 R50, R50 ;  /* 0x0000003200327308 */ /* 0x000fe40000000800 */
[----:B------:R-:W-:Y:S01]  /*8c00*/  FADD.FTZ R70, R55, R70 ;  /* 0x0000004637467221 */ /* 0x000fe20000010000 */
[----:B------:R-:W-:Y:S02]  /*8c10*/  F2FP.BF16.PACK_AB R4, R35, R82 ;  /* 0x000000522304723e */ /* 0x000fe400000010ff */
[----:B---3--:R-:W-:Y:S01]  /*8c20*/  F2FP.BF16.PACK_AB R6, R26, R23 ;  /* 0x000000171a06723e */ /* 0x008fe200000010ff */
[----:B------:R-:W-:-:S02]  /*8c30*/  FADD.FTZ R65, R65, R70 ;  /* 0x0000004641417221 */ /* 0x000fc40000010000 */
[----:B------:R-:W3:Y:S01]  /*8c40*/  MUFU.EX2 R79, R79 ;  /* 0x0000004f004f7308 */ /* 0x000ee20000000800 */
[----:B--2---:R-:W-:Y:S01]  /*8c50*/  F2FP.BF16.PACK_AB R5, R59, R46 ;  /* 0x0000002e3b05723e */ /* 0x004fe200000010ff */
[----:B------:R-:W-:Y:S01]  /*8c60*/  FADD.FTZ R65, R148, R65 ;  /* 0x0000004194417221 */ /* 0x000fe20000010000 */
[----:B------:R-:W-:-:S05]  /*8c70*/  MOV R70, R30 ;  /* 0x0000001e00467202 */ /* 0x000fca0000000f00 */
[----:B------:R2:W-:Y:S01]  /*8c80*/  MUFU.EX2 R47, R8 ;  /* 0x00000008002f7308 */ /* 0x0005e20000000800 */
[----:B---3--:R-:W-:-:S07]  /*8c90*/  F2FP.BF16.PACK_AB R7, R79, R50 ;  /* 0x000000324f07723e */ /* 0x008fce00000010ff */
[----:B------:R-:W-:Y:S01]  /*8ca0*/  MUFU.EX2 R22, R22 ;  /* 0x0000001600167308 */ /* 0x000fe20000000800 */
[C---:B-1----:R-:W-:Y:S01]  /*8cb0*/  HMMA.16816.F32.BF16 R108, R4.reuse, R16, R108 ;  /* 0x00000010046c723c */ /* 0x042fe2000004186c */
[----:B--2---:R-:W1:Y:S06]  /*8cc0*/  LDSM.16.MT88.4 R8, [R122+0x4800] ;  /* 0x004800007a08783b */ /* 0x004e6c0000004200 */
[----:B------:R-:W2:Y:S01]  /*8cd0*/  MUFU.EX2 R69, R69 ;  /* 0x0000004500457308 */ /* 0x000ea20000000800 */
[C---:B------:R-:W-:Y:S01]  /*8ce0*/  HMMA.16816.F32.BF16 R104, R4.reuse, R18, R104 ;  /* 0x000000120468723c */ /* 0x040fe20000041868 */
[----:B------:R-:W3:Y:S06]  /*8cf0*/  LDSM.16.MT88.4 R16, [R125+0x4800] ;  /* 0x004800007d10783b */ /* 0x000eec0000004200 */
[----:B------:R-:W5:Y:S01]  /*8d00*/  MUFU.EX2 R64, R64 ;  /* 0x0000004000407308 */ /* 0x000f620000000800 */
[C---:B----4-:R-:W-:Y:S07]  /*8d10*/  HMMA.16816.F32.BF16 R100, R4.reuse, R12, R100 ;  /* 0x0000000c0464723c */ /* 0x050fee0000041864 */
[----:B------:R-:W-:Y:S01]  /*8d20*/  MUFU.EX2 R40, R40 ;  /* 0x0000002800287308 */ /* 0x000fe20000000800 */
[----:B------:R-:W-:Y:S01]  /*8d30*/  FADD.FTZ R12, R142, R65 ;  /* 0x000000418e0c7221 */ /* 0x000fe20000010000 */
[----:B------:R-:W-:Y:S06]  /*8d40*/  HMMA.16816.F32.BF16 R96, R4, R14, R96 ;  /* 0x0000000e0460723c */ /* 0x000fec0000041860 */
[----:B------:R-:W4:Y:S01]  /*8d50*/  MUFU.EX2 R45, R45 ;  /* 0x0000002d002d7308 */ /* 0x000f220000000800 */
[----:B------:R-:W-:-:S04]  /*8d60*/  FADD.FTZ R12, R63, R12 ;  /* 0x0000000c3f0c7221 */ /* 0x000fc80000010000 */
[----:B------:R-:W-:Y:S01]  /*8d70*/  FADD.FTZ R77, R77, R12 ;  /* 0x0000000c4d4d7221 */ /* 0x000fe20000010000 */
[----:B--2---:R-:W-:Y:S01]  /*8d80*/  F2FP.BF16.PACK_AB R4, R69, R22 ;  /* 0x000000164504723e */ /* 0x004fe200000010ff */
[----:B------:R-:W2:Y:S01]  /*8d90*/  LDSM.16.MT88.4 R12, [R122+0x4c00] ;  /* 0x004c00007a0c783b */ /* 0x000ea20000004200 */
[----:B------:R-:W-:Y:S01]  /*8da0*/  MUFU.EX2 R39, R39 ;  /* 0x0000002700277308 */ /* 0x000fe20000000800 */
[----:B-----5:R-:W-:Y:S01]  /*8db0*/  F2FP.BF16.PACK_AB R6, R57, R64 ;  /* 0x000000403906723e */ /* 0x020fe200000010ff */
[----:B------:R-:W-:-:S04]  /*8dc0*/  FADD.FTZ R34, R34, R77 ;  /* 0x0000004d22227221 */ /* 0x000fc80000010000 */
[----:B------:R-:W-:Y:S02]  /*8dd0*/  FADD.FTZ R73, R73, R34 ;  /* 0x0000002249497221 */ /* 0x000fe40000010000 */
[----:B------:R-:W5:Y:S01]  /*8de0*/  MUFU.EX2 R44, R44 ;  /* 0x0000002c002c7308 */ /* 0x000f620000000800 */
[----:B----4-:R-:W-:Y:S01]  /*8df0*/  F2FP.BF16.PACK_AB R5, R45, R40 ;  /* 0x000000282d05723e */ /* 0x010fe200000010ff */
[----:B------:R-:W-:-:S04]  /*8e00*/  FADD.FTZ R24, R24, R73 ;  /* 0x0000004918187221 */ /* 0x000fc80000010000 */
[----:B------:R-:W-:Y:S02]  /*8e10*/  FADD.FTZ R75, R75, R24 ;  /* 0x000000184b4b7221 */ /* 0x000fe40000010000 */
[----:B------:R-:W4:Y:S02]  /*8e20*/  MUFU.EX2 R42, R42 ;  /* 0x0000002a002a7308 */ /* 0x000f240000000800 */
[----:B------:R-:W-:-:S04]  /*8e30*/  FADD.FTZ R68, R68, R75 ;  /* 0x0000004b44447221 */ /* 0x000fc80000010000 */
[----:B------:R-:W-:Y:S01]  /*8e40*/  FADD.FTZ R71, R71, R68 ;  /* 0x0000004447477221 */ /* 0x000fe20000010000 */
[----:B-----5:R-:W-:Y:S01]  /*8e50*/  F2FP.BF16.PACK_AB R7, R44, R39 ;  /* 0x000000272c07723e */ /* 0x020fe200000010ff */
[----:B------:R-:W-:Y:S02]  /*8e60*/  MUFU.EX2 R31, R31 ;  /* 0x0000001f001f7308 */ /* 0x000fe40000000800 */
[----:B------:R-:W-:-:S04]  /*8e70*/  FADD.FTZ R71, R66, R71 ;  /* 0x0000004742477221 */ /* 0x000fc80000010000 */
[----:B------:R-:W-:Y:S01]  /*8e80*/  FADD.FTZ R46, R46, R71 ;  /* 0x000000472e2e7221 */ /* 0x000fe20000010000 */
[----:B-1----:R-:W-:Y:S01]  /*8e90*/  HMMA.16816.F32.BF16 R108, R4, R8, R108 ;  /* 0x00000008046c723c */ /* 0x002fe2000004186c */
[----:B------:R-:W-:Y:S02]  /*8ea0*/  MUFU.EX2 R38, R38 ;  /* 0x0000002600267308 */ /* 0x000fe40000000800 */
        /* <DEDUP_REMOVED lines=9> */
[----:B------:R-:W1:Y:S01]  /*8f40*/  LDSM.16.MT88.4 R8, [R125+0x4c00] ;  /* 0x004c00007d08783b */ /* 0x000e620000004200 */
[----:B------:R-:W3:Y:S01]  /*8f50*/  MUFU.EX2 R28, R28 ;  /* 0x0000001c001c7308 */ /* 0x000ee20000000800 */
[----:B------:R-:W-:-:S04]  /*8f60*/  FADD.FTZ R136, R136, R27 ;  /* 0x0000001b88887221 */ /* 0x000fc80000010000 */
[----:B------:R-:W-:Y:S01]  /*8f70*/  FADD.FTZ R17, R25, R136 ;  /* 0x0000008819117221 */ /* 0x000fe20000010000 */
[----:B------:R-:W-:Y:S02]  /*8f80*/  HMMA.16816.F32.BF16 R96, R4, R18, R96 ;  /* 0x000000120460723c */ /* 0x000fe40000041860 */
[----:B------:R-:W-:Y:S01]  /*8f90*/  MUFU.EX2 R0, R0 ;  /* 0x0000000000007308 */ /* 0x000fe20000000800 */
[----:B------:R-:W-:-:S04]  /*8fa0*/  FADD.FTZ R17, R94, R17 ;  /* 0x000000115e117221 */ /* 0x000fc80000010000 */
[----:B------:R-:W-:Y:S01]  /*8fb0*/  FADD.FTZ R16, R82, R17 ;  /* 0x0000001152107221 */ /* 0x000fe20000010000 */
[----:B----4-:R-:W-:Y:S02]  /*8fc0*/  F2FP.BF16.PACK_AB R4, R47, R42 ;  /* 0x0000002a2f04723e */ /* 0x010fe400000010ff */
[----:B------:R-:W4:Y:S01]  /*8fd0*/  MUFU.EX2 R91, R91 ;  /* 0x0000005b005b7308 */ /* 0x000f220000000800 */
[----:B---3--:R-:W-:Y:S01]  /*8fe0*/  F2FP.BF16.PACK_AB R5, R28, R29 ;  /* 0x0000001d1c05723e */ /* 0x008fe200000010ff */
[----:B------:R-:W-:Y:S01]  /*8ff0*/  FADD.FTZ R16, R35, R16 ;  /* 0x0000001023107221 */ /* 0x000fe20000010000 */
[----:B------:R-:W-:Y:S02]  /*9000*/  F2FP.BF16.PACK_AB R6, R38, R31 ;  /* 0x0000001f2606723e */ /* 0x000fe400000010ff */
[----:B----4-:R-:W-:-:S07]  /*9010*/  F2FP.BF16.PACK_AB R7, R91, R0 ;  /* 0x000000005b07723e */ /* 0x010fce00000010ff */
[C---:B--2---:R-:W-:Y:S07]  /*9020*/  HMMA.16816.F32.BF16 R108, R4.reuse, R12, R108 ;  /* 0x0000000c046c723c */ /* 0x044fee000004186c */
[----:B------:R-:W-:Y:S01]  /*9030*/  FADD.FTZ R13, R23, R16 ;  /* 0x00000010170d7221 */ /* 0x000fe20000010000 */
[----:B------:R-:W-:Y:S01]  /*9040*/  HMMA.16816.F32.BF16 R104, R4, R14, R104 ;  /* 0x0000000e0468723c */ /* 0x000fe20000041868 */
[----:B------:R-:W-:Y:S02]  /*9050*/  FADD.FTZ R12, R40, R79 ;  /* 0x0000004f280c7221 */ /* 0x000fe40000010000 */
        /* <DEDUP_REMOVED lines=14> */
[----:B------:R-:W-:Y:S02]  /*9140*/  FADD.FTZ R0, R0, R29 ;  /* 0x0000001d00007221 */ /* 0x000fe40000010000 */
[----:B------:R-:W-:Y:S02]  /*9150*/  FADD.FTZ R42, R47, R42 ;  /* 0x0000002a2f2a7221 */ /* 0x000fe40000010000 */
[----:B------:R-:W-:Y:S02]  /*9160*/  FADD.FTZ R91, R91, R0 ;  /* 0x000000005b5b7221 */ /* 0x000fe40000010000 */
[----:B------:R-:W-:-:S04]  /*9170*/  FADD.FTZ R31, R31, R42 ;  /* 0x0000002a1f1f7221 */ /* 0x000fc80000010000 */
[----:B------:R-:W-:Y:S02]  /*9180*/  FADD.FTZ R89, R38, R31 ;  /* 0x0000001f26597221 */ /* 0x000fe40000010000 */
.L_x_4253:
[----:B------:R-:W-:-:S13]  /*9190*/  ISETP.GE.AND P0, PT, R90, 0x1, PT ;  /* 0x000000015a00780c */ /* 0x000fda0003f06270 */
[----:B------:R-:W-:Y:S05]  /*91a0*/  @!P0 BRA `(.L_x_4261) ;  /* 0x000030d000008947 */ /* 0x000fea0003800000 */
[----:B------:R-:W-:Y:S01]  /*91b0*/  IMAD.MOV.U32 R134, RZ, RZ, c[0x0][0x1a0] ;  /* 0x00006800ff867624 */ /* 0x000fe200078e00ff */
[----:B------:R-:W-:Y:S02]  /*91c0*/  MOV R92, R69 ;  /* 0x00000045005c7202 */ /* 0x000fe40000000f00 */
[----:B------:R-:W-:Y:S01]  /*91d0*/  MOV R93, R70 ;  /* 0x00000046005d7202 */ /* 0x000fe20000000f00 */
[----:B------:R-:W-:-:S05]  /*91e0*/  IMAD.U32 R133, R134, -0x80, RZ ;  /* 0xffffff8086857824 */ /* 0x000fca00078e00ff */
[----:B------:R-:W-:Y:S02]  /*91f0*/  SHF.R.S32.HI R132, RZ, 0x1f, R133 ;  /* 0x0000001fff847819 */ /* 0x000fe40000011485 */
.L_x_4265:
[----:B------:R-:W-:Y:S01]  /*9200*/  MOV R130, R133 ;  /* 0x0000008500827202 */ /* 0x000fe20000000f00 */
[----:B------:R-:W-:Y:S04]  /*9210*/  DEPBAR.LE SB0, 0x0 ;  /* 0x000080000000791a */ /* 0x000fe80000000000 */
[----:B------:R-:W-:Y:S01]  /*9220*/  BAR.SYNC.DEFER_BLOCKING 0x0 ;  /* 0x0000000000007b1d */ /* 0x000fe20000010000 */
[----:B------:R-:W-:Y:S05]  /*9230*/  MOV R131, R132 ;  /* 0x0000008400837202 */ /* 0x000fea0000000f00 */
        /* <DEDUP_REMOVED lines=60> */
.L_x_4262:
        /* <DEDUP_REMOVED lines=9> */
[----:B------:R-:W-:Y:S01]  /*9690*/  @!P2 IMAD.MOV.U32 R0, RZ, RZ, c[0x0][0x1a4] ;  /* 0x00006900ff00a624 */ /* 0x000fe200078e00ff */
[CC--:B------:R-:W-:Y:S01]  /*96a0*/  @!P2 LEA R138, P3, R87.reuse, R126.reuse, 0x1 ;  /* 0x0000007e578aa211 */ /* 0x0c0fe200078608ff */
[----:B------:R-:W-:Y:S01]  /*96b0*/  @P2 STS.64 [R112+0x3008], RZ ;  /* 0x003008ff70002388 */ /* 0x000fe20000000a00 */
[C---:B------:R-:W-:Y:S01]  /*96c0*/  @!P2 LEA.HI.X R128, R134.reuse, R131, R128, 0x6, P0 ;  /* 0x000000838680a211 */ /* 0x040fe200000f3480 */
[----:B------:R-:W-:Y:S01]  /*96d0*/  @!P2 IMAD.WIDE.U32 R130, R134, 0x60, R130 ;  /* 0x000000608682a825 */ /* 0x000fe200078e0082 */
[-C--:B------:R-:W-:Y:S01]  /*96e0*/  @!P2 LEA.HI.X R139, R87, R127.reuse, R2, 0x1, P3 ;  /* 0x0000007f578ba211 */ /* 0x080fe200018f0c02 */
[----:B------:R-:W-:Y:S01]  /*96f0*/  @!PT LDS RZ, [RZ] ;  /* 0x00000000fffff984 */ /* 0x000fe20000000800 */
[----:B------:R-:W-:Y:S01]  /*9700*/  @!PT LDS RZ, [RZ] ;  /* 0x00000000fffff984 */ /* 0x000fe20000000800 */
[----:B------:R-:W-:Y:S01]  /*9710*/  @!PT LDS RZ, [RZ] ;  /* 0x00000000fffff984 */ /* 0x000fe20000000800 */
[----:B------:R1:W-:Y:S01]  /*9720*/  @!P2 LDGSTS.E.BYPASS.LTC128B.128 [R112+0x3000], [R94.64] ;  /* 0x030000005e70afae */ /* 0x0003e2000b901d4c */
[CC--:B------:R-:W-:Y:S01]  /*9730*/  @!P2 LEA R136, P0, R129.reuse, R126.reuse, 0x1 ;  /* 0x0000007e8188a211 */ /* 0x0c0fe200078008ff */
[----:B------:R-:W-:Y:S02]  /*9740*/  @!P2 IMAD R0, R0, 0x60, RZ ;  /* 0x000000600000a824 */ /* 0x000fe400078e02ff */
[----:B------:R-:W-:Y:S01]  /*9750*/  @P2 STS.128 [R112+0x3800], RZ ;  /* 0x003800ff70002388 */ /* 0x000fe20000000c00 */
[-C--:B------:R-:W-:Y:S01]  /*9760*/  @!P2 LEA.HI.X R137, R129, R127.reuse, R128, 0x1, P0 ;  /* 0x0000007f8189a211 */ /* 0x080fe200000f0c80 */
[----:B------:R-:W-:Y:S01]  /*9770*/  @!P2 IMAD.IADD R0, R0, 0x1, R131 ;  /* 0x000000010000a824 */ /* 0x000fe200078e0283 */
[C---:B------:R-:W-:Y:S01]  /*9780*/  @!P2 LEA R126, P0, R130.reuse, R126, 0x1 ;  /* 0x0000007e827ea211 */ /* 0x040fe200078008ff */
        /* <DEDUP_REMOVED lines=20> */
[----:B------:R-:W-:Y:S04]  /*98d0*/  LDSM.16.M88.4 R68, [R85] ;  /* 0x000000005544783b */ /* 0x000fe80000000200 */
[----:B------:R-:W5:Y:S01]  /*98e0*/  LDSM.16.M88.4 R28, [R3] ;  /* 0x00000000031c783b */ /* 0x000f620000000200 */
        /* <DEDUP_REMOVED lines=12> */
[----:B------:R-:W1:Y:S04]  /*99b0*/  LDSM.16.M88.4 R76, [R84+0x2c00] ;  /* 0x002c0000544c783b */ /* 0x000e680000000200 */
[----:B------:R-:W1:Y:S01]  /*99c0*/  LDSM.16.M88.4 R72, [R3+0x1000] ;  /* 0x001000000348783b */ /* 0x000e620000000200 */
[C---:B----4-:R-:W-:Y:S03]  /*99d0*/  HMMA.16816.F32.BF16 R12, R64.reuse, R16, RZ ;  /* 0x00000010400c723c */ /* 0x050fe600000418ff */
[----:B------:R-:W4:Y:S05]  /*99e0*/  LDSM.16.M88.4 R80, [R3+0x1400] ;  /* 0x001400000350783b */ /* 0x000f2a0000000200 */
[----:B------:R-:W-:Y:S08]  /*99f0*/  HMMA.16816.F32.BF16 R16, R64, R18, RZ ;  /* 0x000000124010723c */ /* 0x000ff000000418ff */
[C---:B-----5:R-:W-:Y:S08]  /*9a00*/  HMMA.16816.F32.BF16 R4, R68.reuse, R28, R4 ;  /* 0x0000001c4404723c */ /* 0x060ff00000041804 */
[C---:B------:R-:W-:Y:S08]  /*9a10*/  HMMA.16816.F32.BF16 R8, R68.reuse, R30, R8 ;  /* 0x0000001e4408723c */ /* 0x040ff00000041808 */
[C---:B--2---:R-:W-:Y:S08]  /*9a20*/  HMMA.16816.F32.BF16 R12, R68.reuse, R20, R12 ;  /* 0x00000014440c723c */ /* 0x044ff0000004180c */
[----:B------:R-:W-:Y:S08]  /*9a30*/  HMMA.16816.F32.BF16 R16, R68, R22, R16 ;  /* 0x000000164410723c */ /* 0x000ff00000041810 */
[C---:B-1----:R-:W-:Y:S08]  /*9a40*/  HMMA.16816.F32.BF16 R20, R64.reuse, R24, RZ ;  /* 0x000000184014723c */ /* 0x042ff000000418ff */
[C---:B------:R-:W-:Y:S08]  /*9a50*/  HMMA.16816.F32.BF16 R24, R64.reuse, R26, RZ ;  /* 0x0000001a4018723c */ /* 0x040ff000000418ff */
[C---:B------:R-:W-:Y:S08]  /*9a60*/  HMMA.16816.F32.BF16 R28, R64.reuse, R32, RZ ;  /* 0x00000020401c723c */ /* 0x040ff000000418ff */
[C---:B------:R-:W-:Y:S08]  /*9a70*/  HMMA.16816.F32.BF16 R32, R64.reuse, R34, RZ ;  /* 0x000000224020723c */ /* 0x040ff000000418ff */
[C---:B------:R-:W-:Y:S08]  /*9a80*/  HMMA.16816.F32.BF16 R36, R64.reuse, R40, RZ ;  /* 0x000000284024723c */ /* 0x040ff000000418ff */
[C---:B------:R-:W-:Y:S08]  /*9a90*/  HMMA.16816.F32.BF16 R40, R64.reuse, R42, RZ ;  /* 0x0000002a4028723c */ /* 0x040ff000000418ff */
[----:B------:R-:W-:Y:S08]  /*9aa0*/  HMMA.16816.F32.BF16 R44, R64, R52, RZ ;  /* 0x00000034402c723c */ /* 0x000ff000000418ff */
[C---:B------:R-:W-:Y:S08]  /*9ab0*/  HMMA.16816.F32.BF16 R20, R68.reuse, R60, R20 ;  /* 0x0000003c4414723c */ /* 0x040ff00000041814 */
[C---:B------:R-:W-:Y:S08]  /*9ac0*/  HMMA.16816.F32.BF16 R24, R68.reuse, R62, R24 ;  /* 0x0000003e4418723c */ /* 0x040ff00000041818 */
[C---:B---3--:R-:W-:Y:S08]  /*9ad0*/  HMMA.16816.F32.BF16 R28, R68.reuse, R48, R28 ;  /* 0x00000030441c723c */ /* 0x048ff0000004181c */
        /* <DEDUP_REMOVED lines=8> */
[C---:B------:R-:W-:Y:S01]  /*9b60*/  HMMA.16816.F32.BF16 R40, R68.reuse, R74, R40 ;  /* 0x0000004a4428723c */ /* 0x040fe20000041828 */
[----:B------:R-:W2:Y:S01]  /*9b70*/  LDSM.16.M88.4 R72, [R3+0x1c00] ;  /* 0x001c00000348783b */ /* 0x000ea20000000200 */
[----:B------:R-:W-:Y:S04]  /*9b80*/  DEPBAR.LE SB0, 0x0 ;  /* 0x000080000000791a */ /* 0x000fe80000000000 */
[----:B------:R-:W-:Y:S02]  /*9b90*/  BAR.SYNC.DEFER_BLOCKING 0x0 ;  /* 0x0000000000007b1d */ /* 0x000fe40000010000 */
[C---:B----4-:R-:W-:Y:S08]  /*9ba0*/  HMMA.16816.F32.BF16 R44, R68.reuse, R80, R44 ;  /* 0x00000050442c723c */ /* 0x050ff0000004182c */
[C---:B------:R-:W-:Y:S08]  /*9bb0*/  HMMA.16816.F32.BF16 R48, R68.reuse, R82, R48 ;  /* 0x000000524430723c */ /* 0x040ff00000041830 */
[C---:B-1----:R-:W-:Y:S08]  /*9bc0*/  HMMA.16816.F32.BF16 R52, R68.reuse, R76, R52 ;  /* 0x0000004c4434723c */ /* 0x042ff00000041834 */
        /* <DEDUP_REMOVED lines=68> */
[----:B------:R-:W-:Y:S04]  /*a010*/  IMAD.MOV.U32 R75, RZ, RZ, R78 ;  /* 0x000000ffff4b7224 */ /* 0x000fe800078e004e */
.L_x_4264:
[----:B------:R1:W-:Y:S01]  /*a020*/  @P2 STS [R112+0x1000], RZ ;  /* 0x001000ff70002388 */ /* 0x0003e20000000800 */
[CC--:B------:R-:W-:Y:S01]  /*a030*/  LEA R74, P5, R75.reuse, R124.reuse, 0x1 ;  /* 0x0000007c4b4a7211 */ /* 0x0c0fe200078a08ff */
[----:B------:R-:W-:Y:S01]  /*a040*/  @!P2 IMAD.MOV.U32 R69, RZ, RZ, c[0x0][0x19c] ;  /* 0x00006700ff45a624 */ /* 0x000fe200078e00ff */
[----:B------:R-:W-:Y:S01]  /*a050*/  @!P2 LEA R68, P3, R70, R75, 0x6 ;  /* 0x0000004b4644a211 */ /* 0x000fe200078630ff */
[----:B------:R1:W-:Y:S01]  /*a060*/  @P2 STS [R112+0x1004], RZ ;  /* 0x001004ff70002388 */ /* 0x0003e20000000800 */
[C---:B------:R-:W-:Y:S01]  /*a070*/  @!P2 IADD3 R2, P0, R75.reuse, UR10, RZ ;  /* 0x0000000a4b02ac10 */ /* 0x040fe2000ff1e0ff */
[----:B------:R-:W-:Y:S01]  /*a080*/  @!P2 IMAD.MOV.U32 R76, RZ, RZ, R75 ;  /* 0x000000ffff4ca224 */ /* 0x000fe200078e004b */
[-CC-:B------:R-:W-:Y:S01]  /*a090*/  LEA.HI.X R75, R75, R123.reuse, R72.reuse, 0x1, P5 ;  /* 0x0000007b4b4b7211 */ /* 0x180fe200028f0c48 */
[----:B------:R1:W-:Y:S01]  /*a0a0*/  @P2 STS.64 [R112+0x1008], RZ ;  /* 0x001008ff70002388 */ /* 0x0003e20000000a00 */
[----:B------:R-:W-:Y:S01]  /*a0b0*/  @!P2 IMAD.MOV.U32 R77, RZ, RZ, R72 ;  /* 0x000000ffff4da224 */ /* 0x000fe200078e0048 */
[----:B------:R-:W-:Y:S01]  /*a0c0*/  @!P2 LEA R80, P4, R2, R124, 0x1 ;  /* 0x0000007c0250a211 */ /* 0x000fe200078808ff */
        /* <DEDUP_REMOVED lines=8> */
[----:B------:R-:W-:Y:S01]  /*a150*/  @!P2 IADD3.X R70, R72, UR9, RZ, P0, !PT ;  /* 0x000000094846ac10 */ /* 0x000fe200087fe4ff */
[----:B------:R-:W-:Y:S01]  /*a160*/  @!P2 IMAD R0, R0, 0x60, RZ ;  /* 0x000000600000a824 */ /* 0x000fe200078e02ff */
[-C--:B------:R-:W-:Y:S02]  /*a170*/  @!P2 LEA R78, P3, R68, R124.reuse, 0x1 ;  /* 0x0000007c444ea211 */ /* 0x080fe400078608ff */
[-C--:B------:R-:W-:Y:S01]  /*a180*/  @!P2 LEA.HI.X R81, R2, R123.reuse, R70, 0x1, P4 ;  /* 0x0000007b0251a211 */ /* 0x080fe200020f0c46 */
[----:B------:R-:W-:Y:S01]  /*a190*/  @!P2 IMAD.IADD R0, R0, 0x1, R77 ;  /* 0x000000010000a824 */ /* 0x000fe200078e024d */
[-C--:B------:R-:W-:Y:S02]  /*a1a0*/  @!P2 LEA.HI.X R79, R68, R123.reuse, R69, 0x1, P3 ;  /* 0x0000007b444fa211 */ /* 0x080fe400018f0c45 */
[C---:B------:R-:W-:Y:S01]  /*a1b0*/  @!P2 LEA R82, P0, R76.reuse, R124, 0x1 ;  /* 0x0000007c4c52a211 */ /* 0x040fe200078008ff */
[----:B------:R-:W-:Y:S01]  /*a1c0*/  @!PT LDS RZ, [RZ] ;  /* 0x00000000fffff984 */ /* 0x000fe20000000800 */
[----:B------:R-:W-:Y:S01]  /*a1d0*/  @!PT LDS RZ, [RZ] ;  /* 0x00000000fffff984 */ /* 0x000fe20000000800 */
[----:B------:R-:W-:Y:S01]  /*a1e0*/  @!PT LDS RZ, [RZ] ;  /* 0x00000000fffff984 */ /* 0x000fe20000000800 */
[----:B------:R1:W-:Y:S01]  /*a1f0*/  @!P2 LDGSTS.E.BYPASS.LTC128B.128 [R112+0x1800], [R80.64] ;  /* 0x018000005070afae */ /* 0x0003e2000b901d4c */
[----:B------:R-:W-:Y:S02]  /*a200*/  IMAD.MOV.U32 R124, RZ, RZ, R74 ;  /* 0x000000ffff7c7224 */ /* 0x000fe400078e004a */
        /* <DEDUP_REMOVED lines=13> */
.L_x_4263:
        /* <DEDUP_REMOVED lines=17> */
[C---:B------:R-:W-:Y:S05]  /*a3f0*/  IADD3 R76, R94.reuse, 0x11, RZ ;  /* 0x000000115e4c7810 */ /* 0x040fea0007ffe0ff */
[----:B------:R-:W3:Y:S10]  /*a400*/  I2F R77, R77 ;  /* 0x0000004d004d7306 */ /* 0x000ef40000201400 */
[----:B------:R-:W4:Y:S10]  /*a410*/  I2F R74, R74 ;  /* 0x0000004a004a7306 */ /* 0x000f340000201400 */
[----:B------:R-:W5:Y:S10]  /*a420*/  I2F R79, R79 ;  /* 0x0000004f004f7306 */ /* 0x000f740000201400 */
[----:B------:R-:W1:Y:S10]  /*a430*/  I2F R76, R76 ;  /* 0x0000004c004c7306 */ /* 0x000e740000201400 */
[----:B------:R-:W1:Y:S10]  /*a440*/  I2F R81, R81 ;  /* 0x0000005100517306 */ /* 0x000e740000201400 */
[----:B------:R-:W1:Y:S10]  /*a450*/  I2F R78, R78 ;  /* 0x0000004e004e7306 */ /* 0x000e740000201400 */
[----:B------:R-:W1:Y:S10]  /*a460*/  I2F R80, R80 ;  /* 0x0000005000507306 */ /* 0x000e740000201400 */
[----:B------:R-:W1:Y:S10]  /*a470*/  I2F R87, R87 ;  /* 0x0000005700577306 */ /* 0x000e740000201400 */
[----:B------:R-:W1:Y:S10]  /*a480*/  I2F R82, R82 ;  /* 0x0000005200527306 */ /* 0x000e740000201400 */
[----:B------:R-:W-:Y:S10]  /*a490*/  I2F R69, R2 ;  /* 0x0000000200457306 */ /* 0x000ff40000201400 */
[----:B------:R1:W-:Y:S02]  /*a4a0*/  I2F R2, R68 ;  /* 0x0000004400027306 */ /* 0x0003e40000201400 */
[C---:B-1----:R-:W-:Y:S01]  /*a4b0*/  IADD3 R68, R94.reuse, 0x59, RZ ;  /* 0x000000595e447810 */ /* 0x042fe20007ffe0ff */
[C---:B------:R-:W-:Y:S02]  /*a4c0*/  FFMA.FTZ R4, R75.reuse, UR4, R4 ;  /* 0x000000044b047c23 */ /* 0x040fe40008010004 */
[----:B------:R-:W-:Y:S01]  /*a4d0*/  FFMA.FTZ R6, R75, UR4, R6 ;  /* 0x000000044b067c23 */ /* 0x000fe20008010006 */
[----:B------:R-:W-:Y:S01]  /*a4e0*/  IADD3 R75, R94, 0x30, RZ ;  /* 0x000000305e4b7810 */ /* 0x000fe20007ffe0ff */
[C---:B--2---:R-:W-:Y:S03]  /*a4f0*/  FFMA.FTZ R5, R72.reuse, UR4, R5 ;  /* 0x0000000448057c23 */ /* 0x044fe60008010005 */
[----:B------:R-:W-:Y:S01]  /*a500*/  I2F R68, R68 ;  /* 0x0000004400447306 */ /* 0x000fe20000201400 */
[----:B------:R-:W-:Y:S01]  /*a510*/  FFMA.FTZ R7, R72, UR4, R7 ;  /* 0x0000000448077c23 */ /* 0x000fe20008010007 */
[----:B------:R-:W-:Y:S01]  /*a520*/  IADD3 R72, R94, 0x31, RZ ;  /* 0x000000315e487810 */ /* 0x000fe20007ffe0ff */
[C---:B---3--:R-:W-:Y:S01]  /*a530*/  FFMA.FTZ R8, R77.reuse, UR4, R8 ;  /* 0x000000044d087c23 */ /* 0x048fe20008010008 */
[----:B------:R-:W-:Y:S01]  /*a540*/  FMNMX.FTZ R128, R4, R93, !PT ;  /* 0x0000005d04807209 */ /* 0x000fe20007810000 */
[----:B------:R-:W-:Y:S01]  /*a550*/  FFMA.FTZ R10, R77, UR4, R10 ;  /* 0x000000044d0a7c23 */ /* 0x000fe2000801000a */
[----:B------:R-:W-:Y:S01]  /*a560*/  IADD3 R77, R94, 0x38, RZ ;  /* 0x000000385e4d7810 */ /* 0x000fe20007ffe0ff */
[----:B----4-:R-:W-:Y:S01]  /*a570*/  FFMA.FTZ R9, R74, UR4, R9 ;  /* 0x000000044a097c23 */ /* 0x010fe20008010009 */
[----:B------:R-:W-:Y:S01]  /*a580*/  FMNMX.FTZ R70, R6, R92, !PT ;  /* 0x0000005c06467209 */ /* 0x000fe20007810000 */
[----:B------:R-:W-:Y:S01]  /*a590*/  FFMA.FTZ R11, R74, UR4, R11 ;  /* 0x000000044a0b7c23 */ /* 0x000fe2000801000b */
[----:B------:R-:W1:Y:S01]  /*a5a0*/  I2F R75, R75 ;  /* 0x0000004b004b7306 */ /* 0x000e620000201400 */
[----:B------:R-:W-:Y:S01]  /*a5b0*/  IADD3 R74, R94, 0x39, RZ ;  /* 0x000000395e4a7810 */ /* 0x000fe20007ffe0ff */
[----:B-----5:R-:W-:Y:S01]  /*a5c0*/  FFMA.FTZ R12, R79, UR4, R12 ;  /* 0x000000044f0c7c23 */ /* 0x020fe2000801000c */
[----:B------:R-:W-:Y:S01]  /*a5d0*/  FMNMX.FTZ R71, R5, R128, !PT ;  /* 0x0000008005477209 */ /* 0x000fe20007810000 */
[----:B------:R-:W-:Y:S01]  /*a5e0*/  FFMA.FTZ R14, R79, UR4, R14 ;  /* 0x000000044f0e7c23 */ /* 0x000fe2000801000e */
[----:B------:R-:W-:Y:S01]  /*a5f0*/  FMNMX.FTZ R73, R7, R70, !PT ;  /* 0x0000004607497209 */ /* 0x000fe20007810000 */
[----:B------:R-:W-:Y:S01]  /*a600*/  FFMA.FTZ R13, R76, UR4, R13 ;  /* 0x000000044c0d7c23 */ /* 0x000fe2000801000d */
[----:B------:R-:W-:Y:S01]  /*a610*/  FMNMX.FTZ R128, R8, R71, !PT ;  /* 0x0000004708807209 */ /* 0x000fe20007810000 */
[----:B------:R-:W-:Y:S01]  /*a620*/  FFMA.FTZ R15, R76, UR4, R15 ;  /* 0x000000044c0f7c23 */ /* 0x000fe2000801000f */
[C---:B------:R-:W-:Y:S01]  /*a630*/  IADD3 R76, R94.reuse, 0x41, RZ ;  /* 0x000000415e4c7810 */ /* 0x040fe20007ffe0ff */
[----:B------:R-:W2:Y:S01]  /*a640*/  I2F R72, R72 ;  /* 0x0000004800487306 */ /* 0x000ea20000201400 */
[C---:B------:R-:W-:Y:S01]  /*a650*/  FFMA.FTZ R16, R81.reuse, UR4, R16 ;  /* 0x0000000451107c23 */ /* 0x040fe20008010010 */
[C---:B------:R-:W-:Y:S01]  /*a660*/  IADD3 R71, R94.reuse, 0x58, RZ ;  /* 0x000000585e477810 */ /* 0x040fe20007ffe0ff */
[----:B------:R-:W-:Y:S01]  /*a670*/  FFMA.FTZ R18, R81, UR4, R18 ;  /* 0x0000000451127c23 */ /* 0x000fe20008010012 */
[----:B------:R-:W-:Y:S01]  /*a680*/  IADD3 R81, R94, 0x48, RZ ;  /* 0x000000485e517810 */ /* 0x000fe20007ffe0ff */
[----:B------:R-:W-:Y:S01]  /*a690*/  FFMA.FTZ R17, R78, UR4, R17 ;  /* 0x000000044e117c23 */ /* 0x000fe20008010011 */
[----:B------:R-:W-:Y:S01]  /*a6a0*/  FMNMX.FTZ R70, R10, R73, !PT ;  /* 0x000000490a467209 */ /* 0x000fe20007810000 */
[----:B------:R-:W-:Y:S01]  /*a6b0*/  FFMA.FTZ R19, R78, UR4, R19 ;  /* 0x000000044e137c23 */ /* 0x000fe20008010013 */
[----:B------:R-:W-:Y:S01]  /*a6c0*/  FMNMX.FTZ R73, R9, R128, !PT ;  /* 0x0000008009497209 */ /* 0x000fe20007810000 */
[C---:B------:R-:W-:Y:S01]  /*a6d0*/  FFMA.FTZ R20, R83.reuse, UR4, R20 ;  /* 0x0000000453147c23 */ /* 0x040fe20008010014 */
[----:B------:R-:W3:Y:S01]  /*a6e0*/  I2F R77, R77 ;  /* 0x0000004d004d7306 */ /* 0x000ee20000201400 */
        /* <DEDUP_REMOVED lines=14> */
[C---:B-1----:R-:W-:Y:S01]  /*a7d0*/  FFMA.FTZ R28, R75.reuse, UR4, R28 ;  /* 0x000000044b1c7c23 */ /* 0x042fe2000801001c */
[----:B------:R-:W-:Y:S01]  /*a7e0*/  IADD3 R73, R94, 0x60, RZ ;  /* 0x000000605e497810 */ /* 0x000fe20007ffe0ff */
[----:B------:R-:W-:Y:S01]  /*a7f0*/  FFMA.FTZ R30, R75, UR4, R30 ;  /* 0x000000044b1e7c23 */ /* 0x000fe2000801001e */
[----:B------:R-:W-:Y:S01]  /*a800*/  FMNMX.FTZ R70, R18, R129, !PT ;  /* 0x0000008112467209 */ /* 0x000fe20007810000 */
[C---:B--2---:R-:W-:Y:S01]  /*a810*/  FFMA.FTZ R29, R72.reuse, UR4, R29 ;  /* 0x00000004481d7c23 */ /* 0x044fe2000801001d */
[----:B------:R-:W-:Y:S01]  /*a820*/  I2F R76, R76 ;  /* 0x0000004c004c7306 */ /* 0x000fe20000201400 */
[----:B------:R-:W-:Y:S01]  /*a830*/  FFMA.FTZ R31, R72, UR4, R31 ;  /* 0x00000004481f7c23 */ /* 0x000fe2000801001f */
[----:B------:R-:W-:Y:S02]  /*a840*/  FMNMX.FTZ R129, R17, R128, !PT ;  /* 0x0000008011817209 */ /* 0x000fe40007810000 */
[----:B------:R-:W-:Y:S01]  /*a850*/  FMNMX.FTZ R131, R19, R70, !PT ;  /* 0x0000004613837209 */ /* 0x000fe20007810000 */
[C---:B---3--:R-:W-:Y:S01]  /*a860*/  FFMA.FTZ R32, R77.reuse, UR4, R32 ;  /* 0x000000044d207c23 */ /* 0x048fe20008010020 */
[----:B------:R-:W-:Y:S01]  /*a870*/  FMNMX.FTZ R130, R20, R129, !PT ;  /* 0x0000008114827209 */ /* 0x000fe20007810000 */
[----:B------:R-:W-:Y:S01]  /*a880*/  FFMA.FTZ R34, R77, UR4, R34 ;  /* 0x000000044d227c23 */ /* 0x000fe20008010022 */
[----:B------:R-:W-:Y:S02]  /*a890*/  FMNMX.FTZ R128, R22, R131, !PT ;  /* 0x0000008316807209 */ /* 0x000fe40007810000 */
[----:B------:R-:W-:Y:S01]  /*a8a0*/  I2F R81, R81 ;  /* 0x0000005100517306 */ /* 0x000fe20000201400 */
[----:B------:R-:W-:Y:S02]  /*a8b0*/  FMNMX.FTZ R129, R21, R130, !PT ;  /* 0x0000008215817209 */ /* 0x000fe40007810000 */
[----:B------:R-:W-:Y:S01]  /*a8c0*/  FMNMX.FTZ R131, R23, R128, !PT ;  /* 0x0000008017837209 */ /* 0x000fe20007810000 */
[----:B----4-:R-:W-:Y:S01]  /*a8d0*/  FFMA.FTZ R33, R74, UR4, R33 ;  /* 0x000000044a217c23 */ /* 0x010fe20008010021 */
[----:B------:R-:W-:Y:S01]  /*a8e0*/  FMNMX.FTZ R130, R24, R129, !PT ;  /* 0x0000008118827209 */ /* 0x000fe20007810000 */
[----:B------:R-:W-:Y:S01]  /*a8f0*/  FFMA.FTZ R35, R74, UR4, R35 ;  /* 0x000000044a237c23 */ /* 0x000fe20008010023 */
[----:B------:R-:W-:Y:S02]  /*a900*/  FMNMX.FTZ R128, R26, R131, !PT ;  /* 0x000000831a807209 */ /* 0x000fe40007810000 */
[----:B------:R-:W-:Y:S01]  /*a910*/  FMNMX.FTZ R129, R25, R130, !PT ;  /* 0x0000008219817209 */ /* 0x000fe20007810000 */
        /* <DEDUP_REMOVED lines=10> */
[----:B------:R-:W-:Y:S02]  /*a9c0*/  FMNMX.FTZ R131, R35, R128, !PT ;  /* 0x0000008023837209 */ /* 0x000fe40007810000 */
[C---:B------:R-:W-:Y:S02]  /*a9d0*/  IADD3 R70, R94.reuse, 0x61, RZ ;  /* 0x000000615e467810 */ /* 0x040fe40007ffe0ff */
[C---:B------:R-:W-:Y:S02]  /*a9e0*/  IADD3 R74, R94.reuse, 0x70, RZ ;  /* 0x000000705e4a7810 */ /* 0x040fe40007ffe0ff */
[C---:B------:R-:W-:Y:S02]  /*a9f0*/  IADD3 R79, R94.reuse, 0x40, RZ ;  /* 0x000000405e4f7810 */ /* 0x040fe40007ffe0ff */
[----:B------:R-:W-:Y:S01]  /*aa00*/  I2F R70, R70 ;  /* 0x0000004600467306 */ /* 0x000fe20000201400 */
[C---:B------:R-:W-:Y:S02]  /*aa10*/  IADD3 R78, R94.reuse, 0x49, RZ ;  /* 0x000000495e4e7810 */ /* 0x040fe40007ffe0ff */
[C---:B------:R-:W-:Y:S02]  /*aa20*/  IADD3 R75, R94.reuse, 0x68, RZ ;  /* 0x000000685e4b7810 */ /* 0x040fe40007ffe0ff */
[----:B------:R-:W-:Y:S05]  /*aa30*/  IADD3 R72, R94, 0x69, RZ ;  /* 0x000000695e487810 */ /* 0x000fea0007ffe0ff */
[----:B------:R-:W1:Y:S10]  /*aa40*/  I2F R79, R79 ;  /* 0x0000004f004f7306 */ /* 0x000e740000201400 */
[----:B------:R-:W2:Y:S10]  /*aa50*/  I2F R0, R78 ;  /* 0x0000004e00007306 */ /* 0x000eb40000201400 */
[----:B------:R-:W3:Y:S01]  /*aa60*/  I2F R75, R75 ;  /* 0x0000004b004b7306 */ /* 0x000ee20000201400 */
[C---:B-1----:R-:W-:Y:S02]  /*aa70*/  FFMA.FTZ R36, R79.reuse, UR4, R36 ;  /* 0x000000044f247c23 */ /* 0x042fe40008010024 */
[----:B------:R-:W-:Y:S02]  /*aa80*/  FFMA.FTZ R38, R79, UR4, R38 ;  /* 0x000000044f267c23 */ /* 0x000fe40008010026 */
[----:B------:R-:W-:Y:S01]  /*aa90*/  FFMA.FTZ R37, R76, UR4, R37 ;  /* 0x000000044c257c23 */ /* 0x000fe20008010025 */
[----:B------:R-:W-:Y:S04]  /*aaa0*/  FMNMX.FTZ R130, R36, R129, !PT ;  /* 0x0000008124827209 */ /* 0x000fe80007810000 */
[----:B------:R-:W1:Y:S01]  /*aab0*/  I2F R72, R72 ;  /* 0x0000004800487306 */ /* 0x000e620000201400 */
[----:B------:R-:W-:Y:S01]  /*aac0*/  FFMA.FTZ R39, R76, UR4, R39 ;  /* 0x000000044c277c23 */ /* 0x000fe20008010027 */
[----:B------:R-:W-:Y:S01]  /*aad0*/  FMNMX.FTZ R128, R38, R131, !PT ;  /* 0x0000008326807209 */ /* 0x000fe20007810000 */
[----:B------:R-:W-:Y:S01]  /*aae0*/  FFMA.FTZ R40, R81, UR4, R40 ;  /* 0x0000000451287c23 */ /* 0x000fe20008010028 */
[----:B------:R-:W-:Y:S01]  /*aaf0*/  FMNMX.FTZ R131, R37, R130, !PT ;  /* 0x0000008225837209 */ /* 0x000fe20007810000 */
[----:B------:R-:W-:Y:S01]  /*ab00*/  FFMA.FTZ R42, R81, UR4, R42 ;  /* 0x00000004512a7c23 */ /* 0x000fe2000801002a */
[----:B------:R-:W-:Y:S01]  /*ab10*/  FMNMX.FTZ R129, R39, R128, !PT ;  /* 0x0000008027817209 */ /* 0x000fe20007810000 */
[----:B--2---:R-:W-:Y:S01]  /*ab20*/  FFMA.FTZ R41, R0, UR4, R41 ;  /* 0x0000000400297c23 */ /* 0x004fe20008010029 */
[----:B------:R-:W-:Y:S01]  /*ab30*/  FMNMX.FTZ R128, R40, R131, !PT ;  /* 0x0000008328807209 */ /* 0x000fe20007810000 */
[----:B------:R-:W-:Y:S01]  /*ab40*/  FFMA.FTZ R43, R0, UR4, R43 ;  /* 0x00000004002b7c23 */ /* 0x000fe2000801002b */
[----:B------:R-:W2:Y:S01]  /*ab50*/  I2F R77, R74 ;  /* 0x0000004a004d7306 */ /* 0x000ea20000201400 */
[----:B------:R-:W-:Y:S01]  /*ab60*/  FMNMX.FTZ R130, R42, R129, !PT ;  /* 0x000000812a827209 */ /* 0x000fe20007810000 */
[C---:B------:R-:W-:Y:S01]  /*ab70*/  FFMA.FTZ R44, R69.reuse, UR4, R44 ;  /* 0x00000004452c7c23 */ /* 0x040fe2000801002c */
[----:B------:R-:W-:Y:S01]  /*ab80*/  IADD3 R0, R94, 0x71, RZ ;  /* 0x000000715e007810 */ /* 0x000fe20007ffe0ff */
[----:B------:R-:W-:Y:S01]  /*ab90*/  FFMA.FTZ R46, R69, UR4, R46 ;  /* 0x00000004452e7c23 */ /* 0x000fe2000801002e */
[----:B------:R-:W-:Y:S01]  /*aba0*/  FMNMX.FTZ R129, R43, R130, !PT ;  /* 0x000000822b817209 */ /* 0x000fe20007810000 */
[C---:B------:R-:W-:Y:S01]  /*abb0*/  FFMA.FTZ R45, R2.reuse, UR4, R45 ;  /* 0x00000004022d7c23 */ /* 0x040fe2000801002d */
[----:B------:R-:W-:Y:S01]  /*abc0*/  FMNMX.FTZ R69, R41, R128, !PT ;  /* 0x0000008029457209 */ /* 0x000fe20007810000 */
[----:B------:R-:W-:Y:S01]  /*abd0*/  FFMA.FTZ R47, R2, UR4, R47 ;  /* 0x00000004022f7c23 */ /* 0x000fe2000801002f */
[----:B------:R-:W-:Y:S01]  /*abe0*/  FMNMX.FTZ R130, R46, R129, !PT ;  /* 0x000000812e827209 */ /* 0x000fe20007810000 */
[----:B------:R-:W4:Y:S01]  /*abf0*/  I2F R0, R0 ;  /* 0x0000000000007306 */ /* 0x000f220000201400 */
[C---:B------:R-:W-:Y:S01]  /*ac00*/  FFMA.FTZ R48, R71.reuse, UR4, R48 ;  /* 0x0000000447307c23 */ /* 0x040fe20008010030 */
        /* <DEDUP_REMOVED lines=9> */
[----:B------:R-:W-:Y:S01]  /*aca0*/  FMNMX.FTZ R128, R48, R71, !PT ;  /* 0x0000004730807209 */ /* 0x000fe20007810000 */
[----:B------:R-:W-:Y:S01]  /*acb0*/  FFMA.FTZ R54, R73, UR4, R54 ;  /* 0x0000000449367c23 */ /* 0x000fe20008010036 */
[----:B------:R-:W-:Y:S01]  /*acc0*/  FMNMX.FTZ R71, R47, R130, !PT ;  /* 0x000000822f477209 */ /* 0x000fe20007810000 */
[C---:B------:R-:W-:Y:S01]  /*acd0*/  FFMA.FTZ R53, R70.reuse, UR4, R53 ;  /* 0x0000000446357c23 */ /* 0x040fe20008010035 */
[----:B------:R-:W-:Y:S01]  /*ace0*/  FMNMX.FTZ R73, R49, R128, !PT ;  /* 0x0000008031497209 */ /* 0x000fe20007810000 */
[----:B------:R-:W-:Y:S01]  /*acf0*/  FFMA.FTZ R55, R70, UR4, R55 ;  /* 0x0000000446377c23 */ /* 0x000fe20008010037 */
[----:B------:R-:W-:Y:S01]  /*ad00*/  FMNMX.FTZ R128, R50, R71, !PT ;  /* 0x0000004732807209 */ /* 0x000fe20007810000 */
[----:B---3--:R-:W-:Y:S01]  /*ad10*/  FFMA.FTZ R56, R75, UR4, R56 ;  /* 0x000000044b387c23 */ /* 0x008fe20008010038 */
[----:B------:R-:W-:Y:S01]  /*ad20*/  FMNMX.FTZ R130, R52, R73, !PT ;  /* 0x0000004934827209 */ /* 0x000fe20007810000 */
[----:B------:R3:W3:Y:S01]  /*ad30*/  I2F R2, R68 ;  /* 0x0000004400027306 */ /* 0x0006e20000201400 */
[----:B------:R-:W-:Y:S01]  /*ad40*/  FMNMX.FTZ R71, R51, R128, !PT ;  /* 0x0000008033477209 */ /* 0x000fe20007810000 */
[----:B------:R-:W-:Y:S01]  /*ad50*/  FFMA.FTZ R58, R75, UR4, R58 ;  /* 0x000000044b3a7c23 */ /* 0x000fe2000801003a */
[----:B------:R-:W-:Y:S01]  /*ad60*/  FMNMX.FTZ R73, R53, R130, !PT ;  /* 0x0000008235497209 */ /* 0x000fe20007810000 */
[----:B-1----:R-:W-:Y:S01]  /*ad70*/  FFMA.FTZ R57, R72, UR4, R57 ;  /* 0x0000000448397c23 */ /* 0x002fe20008010039 */
[----:B------:R-:W-:Y:S01]  /*ad80*/  FMNMX.FTZ R70, R54, R71, !PT ;  /* 0x0000004736467209 */ /* 0x000fe20007810000 */
[----:B------:R-:W-:Y:S02]  /*ad90*/  FFMA.FTZ R59, R72, UR4, R59 ;  /* 0x00000004483b7c23 */ /* 0x000fe4000801003b */
[----:B--2---:R-:W-:Y:S01]  /*ada0*/  FFMA.FTZ R60, R77, UR4, R60 ;  /* 0x000000044d3c7c23 */ /* 0x004fe2000801003c */
[----:B------:R-:W-:Y:S01]  /*adb0*/  FMNMX.FTZ R71, R55, R70, !PT ;  /* 0x0000004637477209 */ /* 0x000fe20007810000 */
[----:B------:R-:W-:Y:S02]  /*adc0*/  FFMA.FTZ R62, R77, UR4, R62 ;  /* 0x000000044d3e7c23 */ /* 0x000fe4000801003e */
[C---:B----4-:R-:W-:Y:S02]  /*add0*/  FFMA.FTZ R61, R0.reuse, UR4, R61 ;  /* 0x00000004003d7c23 */ /* 0x050fe4000801003d */
[----:B------:R-:W-:Y:S02]  /*ade0*/  FFMA.FTZ R63, R0, UR4, R63 ;  /* 0x00000004003f7c23 */ /* 0x000fe4000801003f */
[C---:B-----5:R-:W-:Y:S02]  /*adf0*/  FFMA.FTZ R64, R69.reuse, UR4, R64 ;  /* 0x0000000445407c23 */ /* 0x060fe40008010040 */
[----:B------:R-:W-:Y:S01]  /*ae00*/  FFMA.FTZ R66, R69, UR4, R66 ;  /* 0x0000000445427c23 */ /* 0x000fe20008010042 */
[----:B---3--:R-:W-:Y:S01]  /*ae10*/  FMNMX.FTZ R68, R56, R73, !PT ;  /* 0x0000004938447209 */ /* 0x008fe20007810000 */
[C---:B------:R-:W-:Y:S02]  /*ae20*/  FFMA.FTZ R65, R2.reuse, UR4, R65 ;  /* 0x0000000402417c23 */ /* 0x040fe40008010041 */
[----:B------:R-:W-:Y:S01]  /*ae30*/  FFMA.FTZ R67, R2, UR4, R67 ;  /* 0x0000000402437c23 */ /* 0x000fe20008010043 */
        /* <DEDUP_REMOVED lines=17> */
[----:B-1----:R-:W-:Y:S07]  /*af50*/  FMNMX.FTZ R70, R129, R70, !PT ;  /* 0x0000004681467209 */ /* 0x002fee0007810000 */
[----:B------:R-:W1:Y:S01]  /*af60*/  LDSM.16.MT88.4 R128, [R122+0x3000] ;  /* 0x003000007a80783b */ /* 0x000e620000004200 */
[C---:B------:R-:W-:Y:S01]  /*af70*/  FSETP.NEU.FTZ.AND P0, PT, R70.reuse, -INF , PT ;  /* 0xff8000004600780b */ /* 0x040fe20003f1d000 */
[----:B------:R-:W-:Y:S01]  /*af80*/  FADD.FTZ R2, -R70, R93 ;  /* 0x0000005d46027221 */ /* 0x000fe20000010100 */
[----:B--2---:R-:W-:Y:S03]  /*af90*/  FMNMX.FTZ R69, R71, R0, !PT ;  /* 0x0000000047457209 */ /* 0x004fe60007810000 */
[----:B------:R-:W-:Y:S02]  /*afa0*/  FMUL.FTZ R72, R2, c[0x0][0x23c] ;  /* 0x00008f0002487a20 */ /* 0x000fe40000410000 */
[----:B------:R-:W-:Y:S02]  /*afb0*/  FMUL.FTZ R2, R70, c[0x0][0x23c] ;  /* 0x00008f0046027a20 */ /* 0x000fe40000410000 */
[C---:B------:R-:W-:Y:S02]  /*afc0*/  FADD.FTZ R68, -R69.reuse, R92 ;  /* 0x0000005c45447221 */ /* 0x040fe40000010100 */
[----:B------:R-:W2:Y:S02]  /*afd0*/  MUFU.EX2 R72, R72 ;  /* 0x0000004800487308 */ /* 0x000ea40000000800 */
[----:B------:R-:W-:Y:S01]  /*afe0*/  FMUL.FTZ R73, R68, c[0x0][0x23c] ;  /* 0x00008f0044497a20 */ /* 0x000fe20000410000 */
[----:B------:R-:W-:Y:S02]  /*aff0*/  FSEL R68, R2, RZ, P0 ;  /* 0x000000ff02447208 */ /* 0x000fe40000000000 */
[----:B------:R-:W-:Y:S03]  /*b000*/  FSETP.NEU.FTZ.AND P0, PT, R69, -INF , PT ;  /* 0xff8000004500780b */ /* 0x000fe60003f1d000 */
        /* <DEDUP_REMOVED lines=46> */
[----:B------:R-:W-:Y:S02]  /*b2f0*/  FMUL.FTZ R4, R69, c[0x0][0x23c] ;  /* 0x00008f0045047a20 */ /* 0x000fe40000410000 */
[--C-:B------:R-:W-:Y:S02]  /*b300*/  FFMA.FTZ R159, R5, c[0x0][0x23c], -R68.reuse ;  /* 0x00008f00059f7a23 */ /* 0x100fe40000010844 */
[--C-:B------:R-:W-:Y:S01]  /*b310*/  FFMA.FTZ R158, R8, c[0x0][0x23c], -R68.reuse ;  /* 0x00008f00089e7a23 */ /* 0x100fe20000010844 */
[----:B------:R-:W-:Y:S01]  /*b320*/  MUFU.EX2 R0, R0 ;  /* 0x0000000000007308 */ /* 0x000fe20000000800 */
[----:B------:R-:W-:Y:S01]  /*b330*/  FSEL R4, R4, RZ, P0 ;  /* 0x000000ff04047208 */ /* 0x000fe20000000000 */
[--C-:B------:R-:W-:Y:S01]  /*b340*/  FFMA.FTZ R151, R9, c[0x0][0x23c], -R68.reuse ;  /* 0x00008f0009977a23 */ /* 0x100fe20000010844 */
[----:B------:R-:W-:Y:S01]  /*b350*/  ISETP.GT.AND P0, PT, R90, 0x1, PT ;  /* 0x000000015a00780c */ /* 0x000fe20003f04270 */
[----:B------:R-:W-:Y:S01]  /*b360*/  FFMA.FTZ R71, R12, c[0x0][0x23c], -R68 ;  /* 0x00008f000c477a23 */ /* 0x000fe20000010844 */
[----:B------:R-:W-:Y:S01]  /*b370*/  MOV R90, R95 ;  /* 0x0000005f005a7202 */ /* 0x000fe20000000f00 */
[--C-:B------:R-:W-:Y:S02]  /*b380*/  FFMA.FTZ R163, R22, c[0x0][0x23c], -R4.reuse ;  /* 0x00008f0016a37a23 */ /* 0x100fe40000010804 */
[--C-:B------:R-:W-:Y:S02]  /*b390*/  FFMA.FTZ R60, R23, c[0x0][0x23c], -R4.reuse ;  /* 0x00008f00173c7a23 */ /* 0x100fe40000010804 */
[----:B------:R-:W2:Y:S01]  /*b3a0*/  MUFU.EX2 R159, R159 ;  /* 0x0000009f009f7308 */ /* 0x000ea20000000800 */
[----:B------:R-:W-:Y:S01]  /*b3b0*/  LDSM.16.MT88.4 R20, [R122+0x3800] ;  /* 0x003800007a14783b */ /* 0x000fe20000004200 */
        /* <DEDUP_REMOVED lines=11> */
[----:B------:R-:W-:Y:S02]  /*b470*/  FFMA.FTZ R153, R11, c[0x0][0x23c], -R4 ;  /* 0x00008f000b997a23 */ /* 0x000fe40000010804 */
[----:B------:R-:W-:Y:S01]  /*b480*/  FFMA.FTZ R92, R13, c[0x0][0x23c], -R68 ;  /* 0x00008f000d5c7a23 */ /* 0x000fe20000010844 */
[----:B--2---:R-:W-:Y:S01]  /*b490*/  F2FP.BF16.PACK_AB R136, R159, R0 ;  /* 0x000000009f88723e */ /* 0x004fe200000010ff */
[----:B------:R-:W-:Y:S02]  /*b4a0*/  FFMA.FTZ R0, R89, R72, R0 ;  /* 0x0000004859007223 */ /* 0x000fe40000010000 */
[----:B------:R-:W-:Y:S02]  /*b4b0*/  FFMA.FTZ R89, R38, c[0x0][0x23c], -R4 ;  /* 0x00008f0026597a23 */ /* 0x000fe40000010804 */
[----:B------:R-:W-:Y:S01]  /*b4c0*/  FADD.FTZ R159, R159, R0 ;  /* 0x000000009f9f7221 */ /* 0x000fe20000010000 */
[----:B------:R-:W-:Y:S01]  /*b4d0*/  MUFU.EX2 R2, R2 ;  /* 0x0000000200027308 */ /* 0x000fe20000000800 */
[----:B------:R-:W-:Y:S02]  /*b4e0*/  FFMA.FTZ R38, R46, c[0x0][0x23c], -R4 ;  /* 0x00008f002e267a23 */ /* 0x000fe40000010804 */
[--C-:B------:R-:W-:Y:S02]  /*b4f0*/  FFMA.FTZ R93, R16, c[0x0][0x23c], -R68.reuse ;  /* 0x00008f00105d7a23 */ /* 0x100fe40000010844 */
[----:B------:R-:W-:Y:S02]  /*b500*/  FFMA.FTZ R140, R17, c[0x0][0x23c], -R68 ;  /* 0x00008f00118c7a23 */ /* 0x000fe40000010844 */
[--C-:B------:R-:W-:Y:S02]  /*b510*/  FFMA.FTZ R154, R14, c[0x0][0x23c], -R4.reuse ;  /* 0x00008f000e9a7a23 */ /* 0x100fe40000010804 */
[--C-:B------:R-:W-:Y:S01]  /*b520*/  FFMA.FTZ R157, R15, c[0x0][0x23c], -R4.reuse ;  /* 0x00008f000f9d7a23 */ /* 0x100fe20000010804 */
[----:B------:R-:W2:Y:S01]  /*b530*/  MUFU.EX2 R161, R161 ;  /* 0x000000a100a17308 */ /* 0x000ea20000000800 */
[--C-:B------:R-:W-:Y:S02]  /*b540*/  FFMA.FTZ R155, R18, c[0x0][0x23c], -R4.reuse ;  /* 0x00008f00129b7a23 */ /* 0x100fe40000010804 */
[----:B------:R-:W-:Y:S01]  /*b550*/  FFMA.FTZ R156, R19, c[0x0][0x23c], -R4 ;  /* 0x00008f00139c7a23 */ /* 0x000fe20000010804 */
[----:B---3--:R-:W-:Y:S01]  /*b560*/  F2FP.BF16.PACK_AB R138, R151, R158 ;  /* 0x0000009e978a723e */ /* 0x008fe200000010ff */
[--C-:B------:R-:W-:Y:S02]  /*b570*/  FFMA.FTZ R52, R52, c[0x0][0x23c], -R68.reuse ;  /* 0x00008f0034347a23 */ /* 0x100fe40000010844 */
[----:B------:R-:W-:Y:S02]  /*b580*/  FFMA.FTZ R53, R53, c[0x0][0x23c], -R68 ;  /* 0x00008f0035357a23 */ /* 0x000fe40000010844 */
[--C-:B------:R-:W-:Y:S01]  /*b590*/  FFMA.FTZ R46, R54, c[0x0][0x23c], -R4.reuse ;  /* 0x00008f00362e7a23 */ /* 0x100fe20000010804 */
[----:B------:R-:W-:Y:S01]  /*b5a0*/  MUFU.EX2 R152, R152 ;  /* 0x0000009800987308 */ /* 0x000fe20000000800 */
[----:B------:R-:W-:Y:S02]  /*b5b0*/  FFMA.FTZ R50, R58, c[0x0][0x23c], -R4 ;  /* 0x00008f003a327a23 */ /* 0x000fe40000010804 */
[----:B------:R-:W-:Y:S02]  /*b5c0*/  FADD.FTZ R158, R158, R159 ;  /* 0x0000009f9e9e7221 */ /* 0x000fe40000010000 */
[----:B------:R-:W-:Y:S02]  /*b5d0*/  FFMA.FTZ R68, R65, c[0x0][0x23c], -R68 ;  /* 0x00008f0041447a23 */ /* 0x000fe40000010844 */
[----:B------:R-:W-:Y:S02]  /*b5e0*/  FADD.FTZ R158, R151, R158 ;  /* 0x0000009e979e7221 */ /* 0x000fe40000010000 */
[----:B------:R-:W-:Y:S01]  /*b5f0*/  FFMA.FTZ R58, R66, c[0x0][0x23c], -R4 ;  /* 0x00008f00423a7a23 */ /* 0x000fe20000010804 */
[----:B------:R-:W3:Y:S01]  /*b600*/  MUFU.EX2 R153, R153 ;  /* 0x0000009900997308 */ /* 0x000ee20000000800 */
[----:B--2---:R-:W-:Y:S01]  /*b610*/  F2FP.BF16.PACK_AB R137, R161, R2 ;  /* 0x00000002a189723e */ /* 0x004fe200000010ff */
[----:B------:R-:W-:Y:S02]  /*b620*/  FFMA.FTZ R2, R91, R73, R2 ;  /* 0x000000495b027223 */ /* 0x000fe40000010002 */
[----:B------:R-:W-:Y:S02]  /*b630*/  FFMA.FTZ R73, R35, c[0x0][0x23c], -R4 ;  /* 0x00008f0023497a23 */ /* 0x000fe40000010804 */
[----:B------:R-:W-:Y:S04]  /*b640*/  FADD.FTZ R161, R161, R2 ;  /* 0x00000002a1a17221 */ /* 0x000fe80000010000 */
[----:B------:R-:W-:Y:S01]  /*b650*/  MUFU.EX2 R71, R71 ;  /* 0x0000004700477308 */ /* 0x000fe20000000800 */
[--C-:B------:R-:W-:Y:S02]  /*b660*/  FFMA.FTZ R2, R43, c[0x0][0x23c], -R4.reuse ;  /* 0x00008f002b027a23 */ /* 0x100fe40000010804 */
[--C-:B------:R-:W-:Y:S02]  /*b670*/  FFMA.FTZ R43, R47, c[0x0][0x23c], -R4.reuse ;  /* 0x00008f002f2b7a23 */ /* 0x100fe40000010804 */
[--C-:B------:R-:W-:Y:S02]  /*b680*/  FFMA.FTZ R47, R51, c[0x0][0x23c], -R4.reuse ;  /* 0x00008f00332f7a23 */ /* 0x100fe40000010804 */
[--C-:B------:R-:W-:Y:S02]  /*b690*/  FFMA.FTZ R51, R55, c[0x0][0x23c], -R4.reuse ;  /* 0x00008f0037337a23 */ /* 0x100fe40000010804 */
[--C-:B------:R-:W-:Y:S01]  /*b6a0*/  FFMA.FTZ R55, R59, c[0x0][0x23c], -R4.reuse ;  /* 0x00008f003b377a23 */ /* 0x100fe20000010804 */
[----:B------:R-:W-:Y:S01]  /*b6b0*/  MUFU.EX2 R92, R92 ;  /* 0x0000005c005c7308 */ /* 0x000fe20000000800 */
[----:B------:R-:W-:Y:S01]  /*b6c0*/  FFMA.FTZ R59, R63, c[0x0][0x23c], -R4 ;  /* 0x00008f003f3b7a23 */ /* 0x000fe20000010804 */
[C---:B---3--:R-:W-:Y:S01]  /*b6d0*/  F2FP.BF16.PACK_AB R139, R153.reuse, R152 ;  /* 0x00000098998b723e */ /* 0x048fe200000010ff */
[----:B------:R-:W-:Y:S04]  /*b6e0*/  FADD.FTZ R152, R152, R161 ;  /* 0x000000a198987221 */ /* 0x000fe80000010000 */
[----:B------:R-:W-:Y:S03]  /*b6f0*/  FADD.FTZ R153, R153, R152 ;  /* 0x0000009899997221 */ /* 0x000fe60000010000 */
[----:B------:R-:W-:Y:S01]  /*b700*/  MUFU.EX2 R93, R93 ;  /* 0x0000005d005d7308 */ /* 0x000fe20000000800 */
[C---:B-1----:R-:W-:Y:S08]  /*b710*/  HMMA.16816.F32.BF16 R108, R136.reuse, R128, R108 ;  /* 0x00000080886c723c */ /* 0x042ff0000004186c */
[C---:B------:R-:W-:Y:S01]  /*b720*/  HMMA.16816.F32.BF16 R104, R136.reuse, R130, R104 ;  /* 0x000000828868723c */ /* 0x040fe20000041868 */
[----:B------:R-:W-:Y:S01]  /*b730*/  MUFU.EX2 R140, R140 ;  /* 0x0000008c008c7308 */ /* 0x000fe20000000800 */
[----:B------:R-:W1:Y:S09]  /*b740*/  LDSM.16.MT88.4 R128, [R125+0x3000] ;  /* 0x003000007d80783b */ /* 0x000e720000004200 */
[----:B------:R-:W2:Y:S10]  /*b750*/  MUFU.EX2 R154, R154 ;  /* 0x0000009a009a7308 */ /* 0x000eb40000000800 */
[----:B------:R-:W3:Y:S10]  /*b760*/  MUFU.EX2 R157, R157 ;  /* 0x0000009d009d7308 */ /* 0x000ef40000000800 */
[----:B------:R-:W-:Y:S01]  /*b770*/  MUFU.EX2 R155, R155 ;  /* 0x0000009b009b7308 */ /* 0x000fe20000000800 */
[----:B--2---:R-:W-:Y:S09]  /*b780*/  FADD.FTZ R54, R154, R153 ;  /* 0x000000999a367221 */ /* 0x004ff20000010000 */
[----:B------:R-:W2:Y:S01]  /*b790*/  MUFU.EX2 R156, R156 ;  /* 0x0000009c009c7308 */ /* 0x000ea20000000800 */
[C---:B-1----:R-:W-:Y:S03]  /*b7a0*/  HMMA.16816.F32.BF16 R100, R136.reuse, R128, R100 ;  /* 0x000000808864723c */ /* 0x042fe60000041864 */
[----:B---3--:R-:W-:Y:S05]  /*b7b0*/  FADD.FTZ R54, R157, R54 ;  /* 0x000000369d367221 */ /* 0x008fea0000010000 */
[----:B------:R-:W-:Y:S01]  /*b7c0*/  HMMA.16816.F32.BF16 R96, R136, R130, R96 ;  /* 0x000000828860723c */ /* 0x000fe20000041860 */
[----:B------:R-:W-:Y:S01]  /*b7d0*/  MUFU.EX2 R163, R163 ;  /* 0x000000a300a37308 */ /* 0x000fe20000000800 */
[----:B------:R-:W1:Y:S05]  /*b7e0*/  LDSM.16.MT88.4 R128, [R122+0x3400] ;  /* 0x003400007a80783b */ /* 0x000e6a0000004200 */
[----:B------:R-:W-:Y:S01]  /*b7f0*/  F2FP.BF16.PACK_AB R136, R92, R71 ;  /* 0x000000475c88723e */ /* 0x000fe200000010ff */
[----:B------:R-:W-:Y:S01]  /*b800*/  FADD.FTZ R71, R71, R158 ;  /* 0x0000009e47477221 */ /* 0x000fe20000010000 */
[----:B------:R-:W-:Y:S02]  /*b810*/  F2FP.BF16.PACK_AB R138, R140, R93 ;  /* 0x0000005d8c8a723e */ /* 0x000fe400000010ff */
[----:B------:R-:W3:Y:S01]  /*b820*/  MUFU.EX2 R60, R60 ;  /* 0x0000003c003c7308 */ /* 0x000ee20000000800 */
[----:B------:R-:W-:Y:S01]  /*b830*/  F2FP.BF16.PACK_AB R137, R157, R154 ;  /* 0x0000009a9d89723e */ /* 0x000fe200000010ff */
[----:B------:R-:W-:Y:S01]  /*b840*/  FADD.FTZ R92, R92, R71 ;  /* 0x000000475c5c7221 */ /* 0x000fe20000010000 */
[C---:B--2---:R-:W-:Y:S01]  /*b850*/  F2FP.BF16.PACK_AB R139, R156.reuse, R155 ;  /* 0x0000009b9c8b723e */ /* 0x044fe200000010ff */
[----:B------:R-:W-:Y:S02]  /*b860*/  FADD.FTZ R155, R155, R54 ;  /* 0x000000369b9b7221 */ /* 0x000fe40000010000 */
[----:B------:R-:W-:Y:S01]  /*b870*/  FADD.FTZ R93, R93, R92 ;  /* 0x0000005c5d5d7221 */ /* 0x000fe20000010000 */
[----:B------:R-:W-:Y:S01]  /*b880*/  MOV R92, R69 ;  /* 0x00000045005c7202 */ /* 0x000fe20000000f00 */
[----:B------:R-:W-:Y:S02]  /*b890*/  FADD.FTZ R156, R156, R155 ;  /* 0x0000009b9c9c7221 */ /* 0x000fe40000010000 */
[----:B------:R2:W-:Y:S01]  /*b8a0*/  MUFU.EX2 R0, R32 ;  /* 0x0000002000007308 */ /* 0x0005e20000000800 */
[----:B------:R-:W-:Y:S01]  /*b8b0*/  FADD.FTZ R140, R140, R93 ;  /* 0x0000005d8c8c7221 */ /* 0x000fe20000010000 */
[----:B------:R-:W-:Y:S01]  /*b8c0*/  MOV R93, R70 ;  /* 0x00000046005d7202 */ /* 0x000fe20000000f00 */
[----:B------:R-:W-:Y:S07]  /*b8d0*/  FFMA.FTZ R54, R62, c[0x0][0x23c], -R4 ;  /* 0x00008f003e367a23 */ /* 0x000fee0000010804 */
[----:B------:R-:W-:Y:S10]  /*b8e0*/  MUFU.EX2 R148, R148 ;  /* 0x0000009400947308 */ /* 0x000ff40000000800 */
[----:B------:R-:W-:Y:S01]  /*b8f0*/  MUFU.EX2 R64, R64 ;  /* 0x0000004000407308 */ /* 0x000fe20000000800 */
[C---:B-1----:R-:W-:Y:S08]  /*b900*/  HMMA.16816.F32.BF16 R108, R136.reuse, R128, R108 ;  /* 0x00000080886c723c */ /* 0x042ff0000004186c */
[C---:B------:R-:W-:Y:S01]  /*b910*/  HMMA.16816.F32.BF16 R104, R136.reuse, R130, R104 ;  /* 0x000000828868723c */ /* 0x040fe20000041868 */
[----:B------:R-:W-:Y:S01]  /*b920*/  MUFU.EX2 R61, R61 ;  /* 0x0000003d003d7308 */ /* 0x000fe20000000800 */
[----:B------:R-:W1:Y:S09]  /*b930*/  LDSM.16.MT88.4 R128, [R125+0x3400] ;  /* 0x003400007d80783b */ /* 0x000e720000004200 */
[----:B------:R-:W-:Y:S10]  /*b940*/  MUFU.EX2 R73, R73 ;  /* 0x0000004900497308 */ /* 0x000ff40000000800 */
[----:B------:R-:W-:Y:S10]  /*b950*/  MUFU.EX2 R36, R36 ;  /* 0x0000002400247308 */ /* 0x000ff40000000800 */
[----:B------:R-:W-:Y:S10]  /*b960*/  MUFU.EX2 R37, R37 ;  /* 0x0000002500257308 */ /* 0x000ff40000000800 */
[----:B------:R-:W-:Y:S01]  /*b970*/  MUFU.EX2 R40, R40 ;  /* 0x0000002800287308 */ /* 0x000fe20000000800 */
[C---:B-1----:R-:W-:Y:S07]  /*b980*/  HMMA.16816.F32.BF16 R100, R136.reuse, R128, R100 ;  /* 0x000000808864723c */ /* 0x042fee0000041864 */
[----:B------:R-:W-:Y:S01]  /*b990*/  F2FP.BF16.PACK_AB R128, R142, R135 ;  /* 0x000000878e80723e */ /* 0x000fe200000010ff */
[----:B------:R-:W-:Y:S01]  /*b9a0*/  HMMA.16816.F32.BF16 R96, R136, R130, R96 ;  /* 0x000000828860723c */ /* 0x000fe20000041860 */
[----:B------:R1:W-:Y:S03]  /*b9b0*/  MUFU.EX2 R137, R28 ;  /* 0x0000001c00897308 */ /* 0x0003e60000000800 */
[----:B---3--:R-:W-:Y:S01]  /*b9c0*/  F2FP.BF16.PACK_AB R129, R60, R163 ;  /* 0x000000a33c81723e */ /* 0x008fe200000010ff */
[----:B------:R-:W-:Y:S02]  /*b9d0*/  FADD.FTZ R135, R135, R140 ;  /* 0x0000008c87877221 */ /* 0x000fe40000010000 */
[--C-:B------:R-:W-:Y:S01]  /*b9e0*/  FFMA.FTZ R136, R27, c[0x0][0x23c], -R4.reuse ;  /* 0x00008f001b887a23 */ /* 0x100fe20000010804 */
[----:B------:R-:W-:Y:S01]  /*b9f0*/  F2FP.BF16.PACK_AB R130, R144, R141 ;  /* 0x0000008d9082723e */ /* 0x000fe200000010ff */
[----:B------:R-:W3:Y:S02]  /*ba00*/  LDSM.16.MT88.4 R24, [R125+0x3800] ;  /* 0x003800007d18783b */ /* 0x000ee40000004200 */
[----:B------:R-:W-:Y:S01]  /*ba10*/  MUFU.EX2 R149, R149 ;  /* 0x0000009500957308 */ /* 0x000fe20000000800 */
[----:B------:R-:W-:Y:S02]  /*ba20*/  FFMA.FTZ R138, R34, c[0x0][0x23c], -R4 ;  /* 0x00008f00228a7a23 */ /* 0x000fe40000010804 */
[----:B------:R-:W-:Y:S02]  /*ba30*/  FADD.FTZ R142, R142, R135 ;  /* 0x000000878e8e7221 */ /* 0x000fe40000010000 */
[----:B------:R-:W-:Y:S01]  /*ba40*/  FADD.FTZ R163, R163, R156 ;  /* 0x0000009ca3a37221 */ /* 0x000fe20000010000 */
[----:B--2---:R-:W-:Y:S01]  /*ba50*/  LDSM.16.MT88.4 R32, [R122+0x4000] ;  /* 0x004000007a20783b */ /* 0x004fe20000004200 */
[----:B------:R-:W-:Y:S02]  /*ba60*/  FADD.FTZ R141, R141, R142 ;  /* 0x0000008e8d8d7221 */ /* 0x000fe40000010000 */
[----:B------:R-:W-:Y:S01]  /*ba70*/  FADD.FTZ R60, R60, R163 ;  /* 0x000000a33c3c7221 */ /* 0x000fe20000010000 */
[----:B------:R-:W2:Y:S01]  /*ba80*/  MUFU.EX2 R136, R136 ;  /* 0x0000008800887308 */ /* 0x000ea20000000800 */
[----:B------:R-:W-:Y:S02]  /*ba90*/  FADD.FTZ R144, R144, R141 ;  /* 0x0000008d90907221 */ /* 0x000fe40000010000 */
[----:B------:R-:W-:Y:S01]  /*baa0*/  FFMA.FTZ R4, R67, c[0x0][0x23c], -R4 ;  /* 0x00008f0043047a23 */ /* 0x000fe20000010804 */
[----:B-1----:R-:W1:Y:S06]  /*bab0*/  LDSM.16.MT88.4 R28, [R125+0x3c00] ;  /* 0x003c00007d1c783b */ /* 0x002e6c0000004200 */
[----:B------:R-:W4:Y:S10]  /*bac0*/  MUFU.EX2 R138, R138 ;  /* 0x0000008a008a7308 */ /* 0x000f340000000800 */
[----:B------:R-:W5:Y:S01]  /*bad0*/  MUFU.EX2 R89, R89 ;  /* 0x0000005900597308 */ /* 0x000f620000000800 */
[C---:B--2---:R-:W-:Y:S01]  /*bae0*/  F2FP.BF16.PACK_AB R131, R136.reuse, R137 ;  /* 0x000000898883723e */ /* 0x044fe200000010ff */
[----:B------:R-:W-:Y:S04]  /*baf0*/  FADD.FTZ R137, R137, R60 ;  /* 0x0000003c89897221 */ /* 0x000fe80000010000 */
[----:B------:R-:W-:Y:S04]  /*bb00*/  FADD.FTZ R137, R136, R137 ;  /* 0x0000008988897221 */ /* 0x000fe80000010000 */
[----:B------:R-:W-:Y:S01]  /*bb10*/  MUFU.EX2 R39, R39 ;  /* 0x0000002700277308 */ /* 0x000fe20000000800 */
[C---:B------:R-:W-:Y:S08]  /*bb20*/  HMMA.16816.F32.BF16 R108, R128.reuse, R20, R108 ;  /* 0x00000014806c723c */ /* 0x040ff0000004186c */
[C---:B------:R-:W-:Y:S01]  /*bb30*/  HMMA.16816.F32.BF16 R104, R128.reuse, R22, R104 ;  /* 0x000000168068723c */ /* 0x040fe20000041868 */
[----:B------:R-:W2:Y:S01]  /*bb40*/  MUFU.EX2 R2, R2 ;  /* 0x0000000200027308 */ /* 0x000ea20000000800 */
[----:B------:R-:W2:Y:S06]  /*bb50*/  LDSM.16.MT88.4 R20, [R122+0x3c00] ;  /* 0x003c00007a14783b */ /* 0x000eac0000004200 */
[C---:B---3--:R-:W-:Y:S03]  /*bb60*/  HMMA.16816.F32.BF16 R100, R128.reuse, R24, R100 ;  /* 0x000000188064723c */ /* 0x048fe60000041864 */
[----:B------:R-:W-:Y:S04]  /*bb70*/  MUFU.EX2 R147, R147 ;  /* 0x0000009300937308 */ /* 0x000fe80000000800 */
[----:B------:R-:W-:Y:S01]  /*bb80*/  F2FP.BF16.PACK_AB R24, R146, R143 ;  /* 0x0000008f9218723e */ /* 0x000fe200000010ff */
[----:B------:R-:W-:Y:S04]  /*bb90*/  HMMA.16816.F32.BF16 R96, R128, R26, R96 ;  /* 0x0000001a8060723c */ /* 0x000fe80000041860 */
[----:B------:R-:W-:Y:S01]  /*bba0*/  F2FP.BF16.PACK_AB R25, R61, R64 ;  /* 0x000000403d19723e */ /* 0x000fe200000010ff */
[----:B------:R-:W3:Y:S01]  /*bbb0*/  MUFU.EX2 R44, R44 ;  /* 0x0000002c002c7308 */ /* 0x000ee20000000800 */
[----:B------:R-:W-:Y:S01]  /*bbc0*/  FADD.FTZ R143, R143, R144 ;  /* 0x000000908f8f7221 */ /* 0x000fe20000010000 */
[----:B------:R-:W-:Y:S01]  /*bbd0*/  F2FP.BF16.PACK_AB R26, R148, R145 ;  /* 0x00000091941a723e */ /* 0x000fe200000010ff */
[----:B------:R-:W-:Y:S01]  /*bbe0*/  FADD.FTZ R64, R64, R137 ;  /* 0x0000008940407221 */ /* 0x000fe20000010000 */
[----:B----4-:R-:W-:Y:S03]  /*bbf0*/  F2FP.BF16.PACK_AB R27, R73, R138 ;  /* 0x0000008a491b723e */ /* 0x010fe600000010ff */
[----:B------:R-:W-:Y:S02]  /*bc00*/  FADD.FTZ R146, R146, R143 ;  /* 0x0000008f92927221 */ /* 0x000fe40000010000 */
[----:B------:R-:W-:Y:S01]  /*bc10*/  FADD.FTZ R61, R61, R64 ;  /* 0x000000403d3d7221 */ /* 0x000fe20000010000 */
[----:B------:R-:W-:Y:S01]  /*bc20*/  MUFU.EX2 R41, R41 ;  /* 0x0000002900297308 */ /* 0x000fe20000000800 */
[C---:B-1----:R-:W-:Y:S05]  /*bc30*/  HMMA.16816.F32.BF16 R100, R24.reuse, R28, R100 ;  /* 0x0000001c1864723c */ /* 0x042fea0000041864 */
[----:B------:R-:W-:Y:S02]  /*bc40*/  FADD.FTZ R138, R138, R61 ;  /* 0x0000003d8a8a7221 */ /* 0x000fe40000010000 */
[----:B------:R-:W-:Y:S01]  /*bc50*/  F2FP.BF16.PACK_AB R28, R37, R36 ;  /* 0x00000024251c723e */ /* 0x000fe200000010ff */
[C---:B------:R-:W-:Y:S01]  /*bc60*/  HMMA.16816.F32.BF16 R96, R24.reuse, R30, R96 ;  /* 0x0000001e1860723c */ /* 0x040fe20000041860 */
[----:B------:R-:W-:Y:S03]  /*bc70*/  MUFU.EX2 R150, R150 ;  /* 0x0000009600967308 */ /* 0x000fe60000000800 */
[----:B-----5:R-:W-:Y:S01]  /*bc80*/  F2FP.BF16.PACK_AB R29, R0, R89 ;  /* 0x00000059001d723e */ /* 0x020fe200000010ff */
[----:B------:R-:W-:Y:S02]  /*bc90*/  FADD.FTZ R138, R73, R138 ;  /* 0x0000008a498a7221 */ /* 0x000fe40000010000 */
[----:B------:R-:W-:Y:S01]  /*bca0*/  F2FP.BF16.PACK_AB R30, R149, R40 ;  /* 0x00000028951e723e */ /* 0x000fe200000010ff */
[C---:B--2---:R-:W-:Y:S03]  /*bcb0*/  HMMA.16816.F32.BF16 R108, R24.reuse, R20, R108 ;  /* 0x00000014186c723c */ /* 0x044fe6000004186c */
[----:B------:R-:W-:Y:S01]  /*bcc0*/  MUFU.EX2 R38, R38 ;  /* 0x0000002600267308 */ /* 0x000fe20000000800 */
[----:B------:R-:W-:Y:S01]  /*bcd0*/  F2FP.BF16.PACK_AB R31, R2, R39 ;  /* 0x00000027021f723e */ /* 0x000fe200000010ff */
[----:B------:R-:W-:Y:S03]  /*bce0*/  FADD.FTZ R89, R89, R138 ;  /* 0x0000008a59597221 */ /* 0x000fe60000010000 */
[----:B------:R-:W-:Y:S01]  /*bcf0*/  HMMA.16816.F32.BF16 R104, R24, R22, R104 ;  /* 0x000000161868723c */ /* 0x000fe20000041868 */
[----:B------:R-:W1:Y:S03]  /*bd00*/  LDSM.16.MT88.4 R20, [R125+0x4000] ;  /* 0x004000007d14783b */ /* 0x000e660000004200 */
[----:B------:R-:W-:Y:S01]  /*bd10*/  FADD.FTZ R0, R0, R89 ;  /* 0x0000005900007221 */ /* 0x000fe20000010000 */
[----:B------:R-:W2:Y:S03]  /*bd20*/  MUFU.EX2 R43, R43 ;  /* 0x0000002b002b7308 */ /* 0x000ea60000000800 */
[----:B------:R-:W-:Y:S01]  /*bd30*/  FADD.FTZ R39, R39, R0 ;  /* 0x0000000027277221 */ /* 0x000fe20000010000 */
[----:B------:R-:W4:Y:S03]  /*bd40*/  LDSM.16.MT88.4 R24, [R122+0x4400] ;  /* 0x004400007a18783b */ /* 0x000f260000004200 */
[----:B------:R-:W-:Y:S03]  /*bd50*/  FADD.FTZ R39, R2, R39 ;  /* 0x0000002702277221 */ /* 0x000fe60000010000 */
[----:B------:R-:W-:Y:S01]  /*bd60*/  MUFU.EX2 R42, R42 ;  /* 0x0000002a002a7308 */ /* 0x000fe20000000800 */
[C---:B------:R-:W-:Y:S08]  /*bd70*/  HMMA.16816.F32.BF16 R108, R28.reuse, R32, R108 ;  /* 0x000000201c6c723c */ /* 0x040ff0000004186c */
[C---:B------:R-:W-:Y:S01]  /*bd80*/  HMMA.16816.F32.BF16 R104, R28.reuse, R34, R104 ;  /* 0x000000221c68723c */ /* 0x040fe20000041868 */
[----:B------:R-:W5:Y:S01]  /*bd90*/  MUFU.EX2 R47, R47 ;  /* 0x0000002f002f7308 */ /* 0x000f620000000800 */
[----:B------:R-:W4:Y:S09]  /*bda0*/  LDSM.16.MT88.4 R32, [R125+0x4400] ;  /* 0x004400007d20783b */ /* 0x000f320000004200 */
[----:B------:R-:W-:Y:S01]  /*bdb0*/  MUFU.EX2 R52, R52 ;  /* 0x0000003400347308 */ /* 0x000fe20000000800 */
[C---:B-1----:R-:W-:Y:S09]  /*bdc0*/  HMMA.16816.F32.BF16 R100, R28.reuse, R20, R100 ;  /* 0x000000141c64723c */ /* 0x042ff20000041864 */
[----:B------:R-:W1:Y:S03]  /*bdd0*/  MUFU.EX2 R53, R53 ;  /* 0x0000003500357308 */ /* 0x000e660000000800 */
[----:B---3--:R-:W-:Y:S01]  /*bde0*/  F2FP.BF16.PACK_AB R20, R44, R147 ;  /* 0x000000932c14723e */ /* 0x008fe200000010ff */
[----:B------:R-:W-:Y:S01]  /*bdf0*/  HMMA.16816.F32.BF16 R96, R28, R22, R96 ;  /* 0x000000161c60723c */ /* 0x000fe20000041860 */
[----:B------:R-:W3:Y:S02]  /*be00*/  LDSM.16.MT88.4 R28, [R122+0x4800] ;  /* 0x004800007a1c783b */ /* 0x000ee40000004200 */
[----:B--2---:R-:W-:Y:S01]  /*be10*/  F2FP.BF16.PACK_AB R21, R43, R38 ;  /* 0x000000262b15723e */ /* 0x004fe200000010ff */
[----:B------:R-:W-:Y:S02]  /*be20*/  FADD.FTZ R38, R38, R39 ;  /* 0x0000002726267221 */ /* 0x000fe40000010000 */
[----:B------:R-:W-:Y:S01]  /*be30*/  MUFU.EX2 R48, R48 ;  /* 0x0000003000307308 */ /* 0x000fe20000000800 */
[----:B------:R-:W-:Y:S02]  /*be40*/  F2FP.BF16.PACK_AB R22, R150, R41 ;  /* 0x000000299616723e */ /* 0x000fe400000010ff */
[----:B-----5:R-:W-:Y:S03]  /*be50*/  F2FP.BF16.PACK_AB R23, R47, R42 ;  /* 0x0000002a2f17723e */ /* 0x020fe600000010ff */
[----:B------:R-:W-:Y:S04]  /*be60*/  FADD.FTZ R43, R43, R38 ;  /* 0x000000262b2b7221 */ /* 0x000fe80000010000 */
[----:B------:R-:W2:Y:S01]  /*be70*/  MUFU.EX2 R49, R49 ;  /* 0x0000003100317308 */ /* 0x000ea20000000800 */
[C---:B----4-:R-:W-:Y:S05]  /*be80*/  HMMA.16816.F32.BF16 R108, R20.reuse, R24, R108 ;  /* 0x00000018146c723c */ /* 0x050fea000004186c */
[----:B------:R-:W-:Y:S03]  /*be90*/  FADD.FTZ R42, R42, R43 ;  /* 0x0000002b2a2a7221 */ /* 0x000fe60000010000 */
[C---:B------:R-:W-:Y:S01]  /*bea0*/  HMMA.16816.F32.BF16 R104, R20.reuse, R26, R104 ;  /* 0x0000001a1468723c */ /* 0x040fe20000041868 */
[----:B------:R-:W-:Y:S01]  /*beb0*/  MUFU.EX2 R46, R46 ;  /* 0x0000002e002e7308 */ /* 0x000fe20000000800 */
[----:B------:R-:W4:Y:S02]  /*bec0*/  LDSM.16.MT88.4 R24, [R125+0x4800] ;  /* 0x004800007d18783b */ /* 0x000f240000004200 */
[----:B------:R-:W-:Y:S04]  /*bed0*/  FADD.FTZ R47, R47, R42 ;  /* 0x0000002a2f2f7221 */ /* 0x000fe80000010000 */
[C---:B------:R-:W-:Y:S03]  /*bee0*/  HMMA.16816.F32.BF16 R100, R20.reuse, R32, R100 ;  /* 0x000000201464723c */ /* 0x040fe60000041864 */
[----:B------:R-:W5:Y:S04]  /*bef0*/  MUFU.EX2 R51, R51 ;  /* 0x0000003300337308 */ /* 0x000f680000000800 */
[----:B-1----:R-:W-:Y:S01]  /*bf00*/  F2FP.BF16.PACK_AB R32, R53, R52 ;  /* 0x000000343520723e */ /* 0x002fe200000010ff */
[----:B------:R-:W-:Y:S01]  /*bf10*/  HMMA.16816.F32.BF16 R96, R20, R34, R96 ;  /* 0x000000221460723c */ /* 0x000fe20000041860 */
[----:B------:R-:W1:Y:S04]  /*bf20*/  LDSM.16.MT88.4 R20, [R122+0x4c00] ;  /* 0x004c00007a14783b */ /* 0x000e680000004200 */
[----:B------:R-:W-:Y:S02]  /*bf30*/  MUFU.EX2 R50, R50 ;  /* 0x0000003200327308 */ /* 0x000fe40000000800 */
[----:B--2---:R-:W-:Y:S08]  /*bf40*/  F2FP.BF16.PACK_AB R34, R49, R48 ;  /* 0x000000303122723e */ /* 0x004ff000000010ff */
[----:B------:R-:W2:Y:S01]  /*bf50*/  MUFU.EX2 R55, R55 ;  /* 0x0000003700377308 */ /* 0x000ea20000000800 */
[C---:B-----5:R-:W-:Y:S01]  /*bf60*/  F2FP.BF16.PACK_AB R33, R51.reuse, R46 ;  /* 0x0000002e3321723e */ /* 0x060fe200000010ff */
[----:B------:R-:W-:Y:S04]  /*bf70*/  FADD.FTZ R46, R46, R47 ;  /* 0x0000002f2e2e7221 */ /* 0x000fe80000010000 */
[----:B------:R-:W-:Y:S04]  /*bf80*/  FADD.FTZ R51, R51, R46 ;  /* 0x0000002e33337221 */ /* 0x000fe80000010000 */
[----:B------:R-:W-:Y:S10]  /*bf90*/  MUFU.EX2 R45, R45 ;  /* 0x0000002d002d7308 */ /* 0x000ff40000000800 */
[----:B------:R-:W5:Y:S01]  /*bfa0*/  MUFU.EX2 R56, R56 ;  /* 0x0000003800387308 */ /* 0x000f620000000800 */
[C---:B--2---:R-:W-:Y:S01]  /*bfb0*/  F2FP.BF16.PACK_AB R35, R55.reuse, R50 ;  /* 0x000000323723723e */ /* 0x044fe200000010ff */
[----:B------:R-:W-:Y:S04]  /*bfc0*/  FADD.FTZ R50, R50, R51 ;  /* 0x0000003332327221 */ /* 0x000fe80000010000 */
[----:B------:R-:W-:Y:S04]  /*bfd0*/  FADD.FTZ R55, R55, R50 ;  /* 0x0000003237377221 */ /* 0x000fe80000010000 */
[----:B------:R-:W-:Y:S01]  /*bfe0*/  MUFU.EX2 R57, R57 ;  /* 0x0000003900397308 */ /* 0x000fe20000000800 */
[C---:B---3--:R-:W-:Y:S07]  /*bff0*/  HMMA.16816.F32.BF16 R108, R32.reuse, R28, R108 ;  /* 0x0000001c206c723c */ /* 0x048fee000004186c */
[----:B------:R-:W-:Y:S01]  /*c000*/  FADD.FTZ R29, R145, R146 ;  /* 0x00000092911d7221 */ /* 0x000fe20000010000 */
[C---:B------:R-:W-:Y:S01]  /*c010*/  HMMA.16816.F32.BF16 R104, R32.reuse, R30, R104 ;  /* 0x0000001e2068723c */ /* 0x040fe20000041868 */
[----:B------:R-:W2:Y:S03]  /*c020*/  MUFU.EX2 R68, R68 ;  /* 0x0000004400447308 */ /* 0x000ea60000000800 */
[----:B------:R-:W-:Y:S04]  /*c030*/  FADD.FTZ R29, R148, R29 ;  /* 0x0000001d941d7221 */ /* 0x000fe80000010000 */
[C---:B----4-:R-:W-:Y:S03]  /*c040*/  HMMA.16816.F32.BF16 R100, R32.reuse, R24, R100 ;  /* 0x000000182064723c */ /* 0x050fe60000041864 */
[----:B------:R-:W-:Y:S01]  /*c050*/  MUFU.EX2 R54, R54 ;  /* 0x0000003600367308 */ /* 0x000fe20000000800 */
[----:B------:R-:W-:Y:S02]  /*c060*/  FADD.FTZ R36, R36, R29 ;  /* 0x0000001d24247221 */ /* 0x000fe40000010000 */
[----:B------:R-:W3:Y:S01]  /*c070*/  LDSM.16.MT88.4 R28, [R125+0x4c00] ;  /* 0x004c00007d1c783b */ /* 0x000ee20000004200 */
[----:B-----5:R-:W-:Y:S01]  /*c080*/  F2FP.BF16.PACK_AB R24, R56, R45 ;  /* 0x0000002d3818723e */ /* 0x020fe200000010ff */
[----:B------:R-:W-:Y:S04]  /*c090*/  HMMA.16816.F32.BF16 R96, R32, R26, R96 ;  /* 0x0000001a2060723c */ /* 0x000fe80000041860 */
[----:B------:R-:W-:Y:S01]  /*c0a0*/  FADD.FTZ R37, R37, R36 ;  /* 0x0000002425257221 */ /* 0x000fe20000010000 */
[----:B------:R-:W4:Y:S03]  /*c0b0*/  MUFU.EX2 R59, R59 ;  /* 0x0000003b003b7308 */ /* 0x000f260000000800 */
[----:B------:R-:W-:Y:S01]  /*c0c0*/  FADD.FTZ R40, R40, R37 ;  /* 0x0000002528287221 */ /* 0x000fe20000010000 */
[----:B--2---:R-:W-:Y:S03]  /*c0d0*/  F2FP.BF16.PACK_AB R26, R68, R57 ;  /* 0x00000039441a723e */ /* 0x004fe600000010ff */
[----:B------:R-:W-:Y:S03]  /*c0e0*/  FADD.FTZ R0, R149, R40 ;  /* 0x0000002895007221 */ /* 0x000fe60000010000 */
[----:B------:R-:W-:Y:S01]  /*c0f0*/  MUFU.EX2 R58, R58 ;  /* 0x0000003a003a7308 */ /* 0x000fe20000000800 */
[----:B------:R-:W-:Y:S04]  /*c100*/  FADD.FTZ R147, R147, R0 ;  /* 0x0000000093937221 */ /* 0x000fe80000010000 */
[----:B------:R-:W-:Y:S05]  /*c110*/  FADD.FTZ R44, R44, R147 ;  /* 0x000000932c2c7221 */ /* 0x000fea0000010000 */
[----:B------:R-:W2:Y:S01]  /*c120*/  MUFU.EX2 R91, R4 ;  /* 0x00000004005b7308 */ /* 0x000ea20000000800 */
[C---:B----4-:R-:W-:Y:S01]  /*c130*/  F2FP.BF16.PACK_AB R25, R59.reuse, R54 ;  /* 0x000000363b19723e */ /* 0x050fe200000010ff */
[----:B------:R-:W-:Y:S04]  /*c140*/  FADD.FTZ R54, R54, R55 ;  /* 0x0000003736367221 */ /* 0x000fe80000010000 */
[----:B------:R-:W-:Y:S01]  /*c150*/  FADD.FTZ R59, R59, R54 ;  /* 0x000000363b3b7221 */ /* 0x000fe20000010000 */
[C---:B--2---:R-:W-:Y:S03]  /*c160*/  F2FP.BF16.PACK_AB R27, R91.reuse, R58 ;  /* 0x0000003a5b1b723e */ /* 0x044fe600000010ff */
[----:B------:R-:W-:Y:S04]  /*c170*/  FADD.FTZ R58, R58, R59 ;  /* 0x0000003b3a3a7221 */ /* 0x000fe80000010000 */
[----:B------:R-:W-:Y:S01]  /*c180*/  FADD.FTZ R91, R91, R58 ;  /* 0x0000003a5b5b7221 */ /* 0x000fe20000010000 */
[C---:B-1----:R-:W-:Y:S07]  /*c190*/  HMMA.16816.F32.BF16 R108, R24.reuse, R20, R108 ;  /* 0x00000014186c723c */ /* 0x042fee000004186c */
[----:B------:R-:W-:Y:S01]  /*c1a0*/  FADD.FTZ R21, R41, R44 ;  /* 0x0000002c29157221 */ /* 0x000fe20000010000 */
[C---:B------:R-:W-:Y:S04]  /*c1b0*/  HMMA.16816.F32.BF16 R104, R24.reuse, R22, R104 ;  /* 0x000000161868723c */ /* 0x040fe80000041868 */
[----:B------:R-:W-:Y:S04]  /*c1c0*/  FADD.FTZ R21, R150, R21 ;  /* 0x0000001596157221 */ /* 0x000fe80000010000 */
[C---:B---3--:R-:W-:Y:S04]  /*c1d0*/  HMMA.16816.F32.BF16 R100, R24.reuse, R28, R100 ;  /* 0x0000001c1864723c */ /* 0x048fe80000041864 */
[----:B------:R-:W-:Y:S04]  /*c1e0*/  FADD.FTZ R52, R52, R21 ;  /* 0x0000001534347221 */ /* 0x000fe80000010000 */
[----:B------:R-:W-:Y:S01]  /*c1f0*/  FADD.FTZ R53, R53, R52 ;  /* 0x0000003435357221 */ /* 0x000fe20000010000 */
[----:B------:R-:W-:Y:S03]  /*c200*/  HMMA.16816.F32.BF16 R96, R24, R30, R96 ;  /* 0x0000001e1860723c */ /* 0x000fe60000041860 */
[----:B------:R-:W-:Y:S04]  /*c210*/  FADD.FTZ R0, R48, R53 ;  /* 0x0000003530007221 */ /* 0x000fe80000010000 */
[----:B------:R-:W-:Y:S05]  /*c220*/  FADD.FTZ R0, R49, R0 ;  /* 0x0000000031007221 */ /* 0x000fea0000010000 */
[----:B------:R-:W-:Y:S04]  /*c230*/  FADD.FTZ R45, R45, R0 ;  /* 0x000000002d2d7221 */ /* 0x000fe80000010000 */
[----:B------:R-:W-:Y:S04]  /*c240*/  FADD.FTZ R56, R56, R45 ;  /* 0x0000002d38387221 */ /* 0x000fe80000010000 */
[----:B------:R-:W-:Y:S04]  /*c250*/  FADD.FTZ R57, R57, R56 ;  /* 0x0000003839397221 */ /* 0x000fe80000010000 */
[----:B------:R-:W-:Y:S01]  /*c260*/  FADD.FTZ R89, R68, R57 ;  /* 0x0000003944597221 */ /* 0x000fe20000010000 */
[----:B------:R-:W-:-:S05]  /*c270*/  @P0 BRA `(.L_x_4265) ;  /* 0xffffcf8000000947 */ /* 0x000fca000383ffff */
.L_x_4261:
        /* <DEDUP_REMOVED lines=100> */
.L_x_4266:
[----:B------:R-:W1:Y:S04]  /*c8c0*/  S2R R6, SR_CTAID.Z ;  /* 0x0000000000067919 */ /* 0x000e680000002700 */
[----:B------:R-:W1:Y:S02]  /*c8d0*/  S2R R5, SR_CTAID.Y ;  /* 0x0000000000057919 */ /* 0x000e640000002600 */
[----:B-1----:R-:W-:-:S04]  /*c8e0*/  IMAD R17, R5, c[0x0][0x1c0], R6 ;  /* 0x0000700005117a24 */ /* 0x002fc800078e0206 */
[----:B------:R-:W-:Y:S02]  /*c8f0*/  IMAD R17, R17, c[0x0][0x214], RZ ;  /* 0x0000850011117a24 */ /* 0x000fe400078e02ff */
.L_x_4267:
[----:B------:R-:W-:Y:S01]  /*c900*/  BAR.SYNC.DEFER_BLOCKING 0x0 ;  /* 0x0000000000007b1d */ /* 0x000fe20000010000 */
[----:B------:R-:W-:Y:S01]  /*c910*/  LOP3.LUT R19, R3, 0xffffffe0, RZ, 0xc0, !PT ;  /* 0xffffffe003137812 */ /* 0x000fe200078ec0ff */
[C---:B------:R-:W-:Y:S01]  /*c920*/  IMAD.WIDE.U32 R20, R114.reuse, c[0x0][0x1e8], RZ ;  /* 0x00007a0072147a25 */ /* 0x040fe200078e00ff */
[----:B------:R-:W-:Y:S02]  /*c930*/  SHF.R.S32.HI R3, RZ, 0x1f, R5 ;  /* 0x0000001fff037819 */ /* 0x000fe40000011405 */
[----:B------:R-:W-:Y:S01]  /*c940*/  IADD3 R19, -R19, R4, RZ ;  /* 0x0000000413137210 */ /* 0x000fe20007ffe1ff */
[----:B------:R-:W-:Y:S01]  /*c950*/  IMAD.WIDE.U32 R22, R5, c[0x0][0x1e0], RZ ;  /* 0x0000780005167a25 */ /* 0x000fe200078e00ff */
[----:B------:R-:W-:Y:S01]  /*c960*/  ISETP.NE.AND P0, PT, R114, -0x1, PT ;  /* 0xffffffff7200780c */ /* 0x000fe20003f05270 */
[----:B------:R-:W-:Y:S01]  /*c970*/  BSSY B0, `(.L_x_4268) ;  /* 0x0000018000007945 */ /* 0x000fe20003800000 */
[----:B------:R-:W-:Y:S01]  /*c980*/  LOP3.LUT P1, RZ, R19, 0x3, RZ, 0xc0, !PT ;  /* 0x0000000313ff7812 */ /* 0x000fe2000782c0ff */
[----:B------:R-:W-:Y:S01]  /*c990*/  IMAD R4, R3, c[0x0][0x1e0], RZ ;  /* 0x0000780003047a24 */ /* 0x000fe200078e02ff */
[----:B------:R-:W-:Y:S01]  /*c9a0*/  LEA R18, R18, R115, 0x4 ;  /* 0x0000007312127211 */ /* 0x000fe200078e20ff */
[----:B------:R-:W-:Y:S01]  /*c9b0*/  IMAD R114, R114, c[0x0][0x1ec], R21 ;  /* 0x00007b0072727a24 */ /* 0x000fe200078e0215 */
[----:B------:R-:W-:Y:S01]  /*c9c0*/  SEL R3, R22, R20, !P0 ;  /* 0x0000001416037207 */ /* 0x000fe20004000000 */
[----:B------:R-:W-:-:S06]  /*c9d0*/  IMAD R4, R5, c[0x0][0x1e4], R4 ;  /* 0x0000790005047a24 */ /* 0x000fcc00078e0204 */
[----:B------:R-:W-:Y:S01]  /*c9e0*/  @!P0 IADD3 R114, R23, R4, RZ ;  /* 0x0000000417728210 */ /* 0x000fe20007ffe0ff */
[----:B----4-:R1:W2:Y:S04]  /*c9f0*/  LDS.128 R8, [R112] ;  /* 0x0000000070087984 */ /* 0x0102a80000000c00 */
[----:B------:R1:W3:Y:S01]  /*ca00*/  LDS.128 R12, [R112+0x800] ;  /* 0x00080000700c7984 */ /* 0x0002e20000000c00 */
[----:B------:R-:W-:Y:S05]  /*ca10*/  @P1 BRA `(.L_x_4269) ;  /* 0x000000d000001947 */ /* 0x000fea0003800000 */
[----:B------:R-:W4:Y:S02]  /*ca20*/  S2R R4, SR_CTAID.X ;  /* 0x0000000000047919 */ /* 0x000f240000002500 */
[----:B----4-:R-:W-:Y:S01]  /*ca30*/  IMAD R21, R4, 0x40, R17 ;  /* 0x0000004004157824 */ /* 0x010fe200078e0211 */
[----:B------:R-:W-:Y:S01]  /*ca40*/  IADD3 R17, R18, 0x8, RZ ;  /* 0x0000000812117810 */ /* 0x000fe20007ffe0ff */
        /* <DEDUP_REMOVED lines=10> */
.L_x_4269:
[----:B------:R-:W-:Y:S05]  /*caf0*/  BSYNC B0 ;  /* 0x0000000000007941 */ /* 0x000fea0003800000 */
.L_x_4268:
[----:B----4-:R-:W4:Y:S01]  /*cb00*/  S2R R16, SR_CTAID.X ;  /* 0x0000000000107919 */ /* 0x010f220000002500 */
[----:B------:R-:W-:Y:S01]  /*cb10*/  SHF.R.S32.HI R117, RZ, 0x1f, R116 ;  /* 0x0000001fff757819 */ /* 0x000fe20000011474 */
[----:B------:R-:W-:Y:S01]  /*cb20*/  BSSY B0, `(.L_x_4270) ;  /* 0x0000019000007945 */ /* 0x000fe20003800000 */
[----:B------:R-:W-:Y:S02]  /*cb30*/  ISETP.GE.AND P0, PT, R116, c[0x0][0x220], PT ;  /* 0x0000880074007a0c */ /* 0x000fe40003f06270 */
[----:B------:R-:W-:Y:S01]  /*cb40*/  SHF.R.S32.HI R4, RZ, 0x1f, R6 ;  /* 0x0000001fff047819 */ /* 0x000fe20000011406 */
[----:B----4-:R-:W-:-:S04]  /*cb50*/  IMAD.SHL.U32 R7, R16, 0x40, RZ ;  /* 0x0000004010077824 */ /* 0x010fc800078e00ff */
[----:B------:R-:W-:Y:S01]  /*cb60*/  IMAD.WIDE.U32 R20, R7, c[0x0][0x1e8], R116 ;  /* 0x00007a0007147a25 */ /* 0x000fe200078e0074 */
[----:B------:R-:W-:-:S05]  /*cb70*/  SHF.R.S32.HI R18, RZ, 0x1f, R7 ;  /* 0x0000001fff127819 */ /* 0x000fca0000011407 */
[----:B------:R-:W-:-:S04]  /*cb80*/  IMAD R18, R18, c[0x0][0x1e8], RZ ;  /* 0x00007a0012127a24 */ /* 0x000fc800078e02ff */
[----:B------:R-:W-:Y:S01]  /*cb90*/  IMAD R5, R7, c[0x0][0x1ec], R18 ;  /* 0x00007b0007057a24 */ /* 0x000fe200078e0212 */
[----:B------:R-:W-:Y:S01]  /*cba0*/  IADD3 R18, P1, R3, R20, RZ ;  /* 0x0000001403127210 */ /* 0x000fe20007f3e0ff */
[----:B------:R-:W-:Y:S01]  /*cbb0*/  IMAD R3, R4, c[0x0][0x1f0], RZ ;  /* 0x00007c0004037a24 */ /* 0x000fe200078e02ff */
[----:B------:R-:W-:Y:S02]  /*cbc0*/  IADD3 R7, -R7, R113, RZ ;  /* 0x0000007107077210 */ /* 0x000fe40007ffe1ff */
[----:B------:R-:W-:Y:S01]  /*cbd0*/  IADD3.X R19, R114, R21, R5, P1, !PT ;  /* 0x0000001572137210 */ /* 0x000fe20000ffe405 */
[----:B------:R-:W-:Y:S01]  /*cbe0*/  IMAD R3, R6, c[0x0][0x1f4], R3 ;  /* 0x00007d0006037a24 */ /* 0x000fe200078e0203 */
        /* <DEDUP_REMOVED lines=12> */
.L_x_4271:
[----:B------:R-:W-:Y:S05]  /*ccb0*/  BSYNC B0 ;  /* 0x0000000000007941 */ /* 0x000fea0003800000 */
.L_x_4270:
[----:B------:R-:W-:Y:S01]  /*ccc0*/  IMAD R16, R16, -0x40, R113 ;  /* 0xffffffc010107824 */ /* 0x000fe200078e0271 */
[----:B------:R-:W-:-:S04]  /*ccd0*/  LEA.HI.SX32 R3, R2, 0x20, 0x1e ;  /* 0x0000002002037811 */ /* 0x000fc800078ff2ff */
        /* <DEDUP_REMOVED lines=13> */
.L_x_4272:
        /* <DEDUP_REMOVED lines=13> */
.L_x_5246:


//--------------------- .text._ZN5flash24flash_fwd_splitkv_kernelI23Flash_fwd_kernel_traitsILi32ELi64ELi128ELi4ELb0ELb0EN7cutlass10bfloat16_tE19Flash_kernel_traitsILi32ELi64ELi128ELi4ES3_EELb1ELb0ELb1ELb0ELb0ELb1ELb0ELb0EEEvNS_16Flash_fwd_paramsE --------------------------
	.section	.text._ZN5flash24flash_fwd_splitkv_kernelI23Flash_fwd_kernel_traitsILi32ELi64ELi128ELi4ELb0ELb0EN7cutlass10bfloat16_tE19Flash_kernel_traitsILi32ELi64ELi128ELi4ES3_EELb1ELb0ELb1ELb0ELb0ELb1ELb0ELb0EEEvNS_16Flash_fwd_paramsE,"ax",@progbits
	.sectioninfo	@"SHI_REGISTERS=167"
	.align	128
        .global         _ZN5flash24flash_fwd_splitkv_kernelI23Flash_fwd_kernel_traitsILi32ELi64ELi128ELi4ELb0ELb0EN7cutlass10bfloat16_tE19Flash_kernel_traitsILi32ELi64ELi128ELi4ES3_EELb1ELb0ELb1ELb0ELb0ELb1ELb0ELb0EEEvNS_16Flash_fwd_paramsE
        .type           _ZN5flash24flash_fwd_splitkv_kernelI23Flash_fwd_kernel_traitsILi32ELi64ELi128ELi4ELb0ELb0EN7cutlass10bfloat16_tE19Flash_kernel_traitsILi32ELi64ELi128ELi4ES3_EELb1ELb0ELb1ELb0ELb0ELb1ELb0ELb0EEEvNS_16Flash_fwd_paramsE,@function
        .size           _ZN5flash24flash_fwd_splitkv_kernelI23Flash_fwd_kernel_traitsILi32ELi64ELi128ELi4ELb0ELb0EN7cutlass10bfloat16_tE19Flash_kernel_traitsILi32ELi64ELi128ELi4ES3_EELb1ELb0ELb1ELb0ELb0ELb1ELb0ELb0EEEvNS_16Flash_fwd_paramsE,(.L_x_5247 - _ZN5flash24flash_fwd_splitkv_kernelI23Flash_fwd_kernel_traitsILi32ELi64ELi128ELi4ELb0ELb0EN7cutlass10bfloat16_tE19Flash_kernel_traitsILi32ELi64ELi128ELi4ES3_EELb1ELb0ELb1ELb0ELb0ELb1ELb0ELb0EEEvNS_16Flash_fwd_paramsE)
        .other          _ZN5flash24flash_fwd_splitkv_kernelI23Flash_fwd_kernel_traitsILi32ELi64ELi128ELi4ELb0ELb0EN7cutlass10bfloat16_tE19Flash_kernel_traitsILi32ELi64ELi128ELi4ES3_EELb1ELb0ELb1ELb0ELb0ELb1ELb0ELb0EEEvNS_16Flash_fwd_paramsE,@"STO_CUDA_ENTRY STV_DEFAULT"
_ZN5flash24flash_fwd_splitkv_kernelI23Flash_fwd_kernel_traitsILi32ELi64ELi128ELi4ELb0ELb0EN7cutlass10bfloat16_tE19Flash_kernel_traitsILi32ELi64ELi128ELi4ES3_EELb1ELb0ELb1ELb0ELb0ELb1ELb0ELb0EEEvNS_16Flash_fwd_paramsE:
.text._ZN5flash24flash_fwd_splitkv_kernelI23Flash_fwd_kernel_traitsILi32ELi64ELi128ELi4ELb0ELb0EN7cutlass10bfloat16_tE19Flash_kernel_traitsILi32ELi64ELi128ELi4ES3_EELb1ELb0ELb1ELb0ELb0ELb1ELb0ELb0EEEvNS_16Flash_fwd_paramsE:
        /* <DEDUP_REMOVED lines=33> */
.L_x_4273:
[----:B-1-34-:R-:W-:Y:S02]  /*0210*/  MOV R0, c[0x0][0x218] ;  /* 0x0000860000007a02 */ /* 0x01afe40000000f00 */
.L_x_4274:
        /* <DEDUP_REMOVED lines=74> */
.L_x_4277:
[----:B------:R-:W-:Y:S05]  /*06c0*/  BSYNC B0 ;  /* 0x0000000000007941 */ /* 0x000fea0003800000 */
.L_x_4276:
        /* <DEDUP_REMOVED lines=15> */
.L_x_4279:
[----:B------:R-:W-:Y:S05]  /*07c0*/  BSYNC B0 ;  /* 0x0000000000007941 */ /* 0x000fea0003800000 */
.L_x_4278:
        /* <DEDUP_REMOVED lines=13> */
.L_x_4275:
        /* <DEDUP_REMOVED lines=92> */
.L_x_4280:
        /* <DEDUP_REMOVED lines=17> */
.L_x_4282:
        /* <DEDUP_REMOVED lines=28> */
[----:B------:R-:W-:Y:S02]  /*1130*/  IMAD R6, R3, c[0x0][0x198], RZ ;  /* 0x0000660003067a24 */ /* 0x000fe400078e02ff */
[----:B------:R-:W-:Y:S02]  /*1140*/  @P3 IADD3 R4, R4, 0x1, RZ ;  /* 0x0000000104043810 */ /* 0x000fe40007ffe0ff */
[----:B------:R-:W-:Y:S02]  /*1150*/  IMAD R7, R5, c[0x0][0x19c], R6 ;  /* 0x0000670005077a24 */ /* 0x000fe400078e0206 */
[----:B------:R-:W-:Y:S02]  /*1160*/  @!P2 IADD3 R4, -R4, RZ, RZ ;  /* 0x000000ff0404a210 */ /* 0x000fe40007ffe1ff */
[----:B------:R-:W-:Y:S02]  /*1170*/  @!P0 LOP3.LUT R4, RZ, c[0x0][0x1c8], RZ, 0x33, !PT ;  /* 0x00007200ff048a12 */ /* 0x000fe400078e33ff */
[----:B------:R-:W-:-:S02]  /*1180*/  IADD3 R11, R11, R7, RZ ;  /* 0x000000070b0b7210 */ /* 0x000fc40007ffe0ff */
        /* <DEDUP_REMOVED lines=16> */
.L_x_4281:
[----:B------:R-:W-:Y:S01]  /*1290*/  ISETP.NE.AND P0, PT, R112, -0x1, PT ;  /* 0xffffffff7000780c */ /* 0x000fe20003f05270 */
[----:B------:R-:W-:Y:S01]  /*12a0*/  BSSY B0, `(.L_x_4283) ;  /* 0x000005b000007945 */ /* 0x000fe20003800000 */
[----:B------:R-:W-:Y:S02]  /*12b0*/  SHF.R.S32.HI R11, RZ, 0x1f, R88 ;  /* 0x0000001fff0b7819 */ /* 0x000fe40000011458 */
[----:B------:R-:W-:Y:S02]  /*12c0*/  SHF.R.S32.HI R21, RZ, 0x1f, R20 ;  /* 0x0000001fff157819 */ /* 0x000fe40000011414 */
        /* <DEDUP_REMOVED lines=10> */
[----:B------:R-:W-:Y:S02]  /*1370*/  @!P0 IMAD R0, R0, c[0x0][0x178], RZ ;  /* 0x00005e0000008a24 */ /* 0x000fe400078e02ff */
[----:B------:R-:W-:-:S02]  /*1380*/  @P0 IMAD R28, R112, c[0x0][0x194], R23 ;  /* 0x00006500701c0a24 */ /* 0x000fc400078e0217 */
[----:B------:R-:W-:Y:S02]  /*1390*/  @!P0 IMAD R0, R9, c[0x0][0x17c], R0 ;  /* 0x00005f0009008a24 */ /* 0x000fe400078e0200 */
[----:B------:R-:W-:Y:S01]  /*13a0*/  @!P0 IMAD.MOV.U32 R22, RZ, RZ, R14 ;  /* 0x000000ffff168224 */ /* 0x000fe200078e000e */
[----:B------:R-:W-:Y:S01]  /*13b0*/  SHF.R.S32.HI R14, RZ, 0x3, R2 ;  /* 0x00000003ff0e7819 */ /* 0x000fe20000011402 */
[----:B------:R-:W-:Y:S01]  /*13c0*/  @!P0 IMAD.IADD R28, R15, 0x1, R0 ;  /* 0x000000010f1c8824 */ /* 0x000fe200078e0200 */
[CC--:B------:R-:W-:Y:S01]  /*13d0*/  LEA.HI R0, R11.reuse, R88.reuse, RZ, 0x5 ;  /* 0x000000580b007211 */ /* 0x0c0fe200078f28ff */
[----:B------:R-:W-:Y:S01]  /*13e0*/  IMAD.IADD R114, R88, 0x1, -R7 ;  /* 0x0000000158727824 */ /* 0x000fe200078e0a07 */
[-C--:B------:R-:W-:Y:S01]  /*13f0*/  LEA.HI R11, R11, R88.reuse, RZ, 0x4 ;  /* 0x000000580b0b7211 */ /* 0x080fe200078f20ff */
[----:B------:R-:W-:Y:S01]  /*1400*/  IMAD.SHL.U32 R17, R14, 0x40, RZ ;  /* 0x000000400e117824 */ /* 0x000fe200078e00ff */
[----:B------:R-:W-:Y:S01]  /*1410*/  SHF.R.S32.HI R16, RZ, 0x5, R0 ;  /* 0x00000005ff107819 */ /* 0x000fe20000011400 */
[----:B------:R-:W-:Y:S01]  /*1420*/  IMAD.SHL.U32 R114, R114, 0x8, RZ ;  /* 0x0000000872727824 */ /* 0x000fe200078e00ff */
[----:B------:R-:W-:Y:S01]  /*1430*/  LOP3.LUT R7, R11, 0xfffffff0, RZ, 0xc0, !PT ;  /* 0xfffffff00b077812 */ /* 0x000fe200078ec0ff */
[----:B------:R-:W-:Y:S01]  /*1440*/  IMAD.IADD R13, R116, 0x1, -R13 ;  /* 0x00000001740d7824 */ /* 0x000fe200078e0a0d */
[----:B------:R-:W-:Y:S01]  /*1450*/  LOP3.LUT R17, R17, 0xc0, RZ, 0xc0, !PT ;  /* 0x000000c011117812 */ /* 0x000fe200078ec0ff */
[----:B------:R-:W-:Y:S01]  /*1460*/  IMAD.WIDE R24, R25, 0x40, R116 ;  /* 0x0000004019187825 */ /* 0x000fe200078e0274 */
[----:B------:R-:W-:-:S02]  /*1470*/  IADD3 R10, -R7, R88, RZ ;  /* 0x00000058070a7210 */ /* 0x000fc40007ffe1ff */
[C---:B------:R-:W-:Y:S02]  /*1480*/  IADD3 R30, P3, R114.reuse, R30, RZ ;  /* 0x0000001e721e7210 */ /* 0x040fe40007f7e0ff */
[C---:B------:R-:W-:Y:S02]  /*1490*/  IADD3 R32, P2, R114.reuse, R32, RZ ;  /* 0x0000002072207210 */ /* 0x040fe40007f5e0ff */
[----:B------:R-:W-:Y:S02]  /*14a0*/  IADD3 R22, P0, R114, R22, RZ ;  /* 0x0000001672167210 */ /* 0x000fe40007f1e0ff */
[--C-:B------:R-:W-:Y:S02]  /*14b0*/  SHF.R.S32.HI R7, RZ, 0x1f, R114.reuse ;  /* 0x0000001fff077819 */ /* 0x100fe40000011472 */
[----:B------:R-:W-:Y:S02]  /*14c0*/  LOP3.LUT R15, R17, 0x18, R114, 0xf8, !PT ;  /* 0x00000018110f7812 */ /* 0x000fe400078ef872 */
[----:B------:R-:W-:Y:S01]  /*14d0*/  SHF.R.U32.HI R8, RZ, 0x3, R17 ;  /* 0x00000003ff087819 */ /* 0x000fe20000011611 */
[C---:B------:R-:W-:Y:S01]  /*14e0*/  IMAD.X R33, R7.reuse, 0x1, R26, P2 ;  /* 0x0000000107217824 */ /* 0x040fe200010e061a */
[----:B------:R-:W-:Y:S01]  /*14f0*/  LEA R17, R16, R13, 0x3 ;  /* 0x0000000d10117211 */ /* 0x000fe200078e18ff */
[----:B------:R-:W-:Y:S01]  /*1500*/  IMAD.X R31, R7, 0x1, R12, P3 ;  /* 0x00000001071f7824 */ /* 0x000fe200018e060c */
[----:B------:R-:W-:Y:S01]  /*1510*/  LOP3.LUT R94, R15, R8, RZ, 0x3c, !PT ;  /* 0x000000080f5e7212 */ /* 0x000fe200078e3cff */
[----:B------:R-:W-:Y:S01]  /*1520*/  IMAD.X R23, R7, 0x1, R28, P0 ;  /* 0x0000000107177824 */ /* 0x000fe200000e061c */
[----:B------:R-:W-:Y:S01]  /*1530*/  LEA.HI R7, R10, R10, RZ, 0x1 ;  /* 0x0000000a0a077211 */ /* 0x000fe200078f08ff */
[----:B------:R-:W-:Y:S01]  /*1540*/  IMAD R13, R6, c[0x0][0x1b8], RZ ;  /* 0x00006e00060d7a24 */ /* 0x000fe200078e02ff */
[----:B------:R-:W-:Y:S01]  /*1550*/  IADD3 R122, P0, R116, R5, RZ ;  /* 0x00000005747a7210 */ /* 0x000fe20007f1e0ff */
[----:B------:R-:W-:Y:S01]  /*1560*/  IMAD.IADD R5, R95, 0x1, -R18 ;  /* 0x000000015f057824 */ /* 0x000fe200078e0a12 */
[----:B------:R-:W-:Y:S01]  /*1570*/  SHF.R.S32.HI R8, RZ, 0x1, R7 ;  /* 0x00000001ff087819 */ /* 0x000fe20000011407 */
[----:B------:R-:W-:Y:S01]  /*1580*/  IMAD R6, R4, c[0x0][0x1bc], R13 ;  /* 0x00006f0004067a24 */ /* 0x000fe200078e020d */
[----:B------:R-:W-:Y:S01]  /*1590*/  SHF.R.S32.HI R15, RZ, 0x1f, R7 ;  /* 0x0000001fff0f7819 */ /* 0x000fe20000011407 */
[C---:B------:R-:W-:Y:S01]  /*15a0*/  IMAD.X R129, R117.reuse, 0x1, R3, P0 ;  /* 0x0000000175817824 */ /* 0x040fe200000e0603 */
[----:B------:R-:W-:Y:S01]  /*15b0*/  ISETP.GE.AND P0, PT, R116, R5, PT ;  /* 0x000000057400720c */ /* 0x000fe20003f06270 */
[----:B------:R-:W-:Y:S01]  /*15c0*/  IMAD R13, R117, c[0x0][0x198], RZ ;  /* 0x00006600750d7a24 */ /* 0x000fe200078e02ff */
[----:B------:R-:W-:Y:S01]  /*15d0*/  LEA.HI R15, R15, R8, RZ, 0x2 ;  /* 0x000000080f0f7211 */ /* 0x000fe200078f10ff */
[----:B------:R-:W-:-:S03]  /*15e0*/  IMAD.WIDE.U32 R32, R4, c[0x0][0x1b8], R32 ;  /* 0x00006e0004207a25 */ /* 0x000fc600078e0020 */
[----:B------:R-:W-:Y:S01]  /*15f0*/  LOP3.LUT R15, R15, 0xfffffffc, RZ, 0xc0, !PT ;  /* 0xfffffffc0f0f7812 */ /* 0x000fe200078ec0ff */
[----:B------:R-:W-:Y:S02]  /*1600*/  IMAD R93, R116, c[0x0][0x19c], R13 ;  /* 0x00006700745d7a24 */ /* 0x000fe400078e020d */
[----:B------:R-:W-:Y:S02]  /*1610*/  IMAD R3, R21, c[0x0][0x1a8], RZ ;  /* 0x00006a0015037a24 */ /* 0x000fe400078e02ff */
[----:B------:R-:W-:Y:S01]  /*1620*/  IMAD.IADD R13, R8, 0x1, -R15 ;  /* 0x00000001080d7824 */ /* 0x000fe200078e0a0f */
[----:B------:R-:W-:Y:S01]  /*1630*/  LOP3.LUT R15, R0, 0xffffffe0, RZ, 0xc0, !PT ;  /* 0xffffffe0000f7812 */ /* 0x000fe200078ec0ff */
[----:B------:R-:W-:Y:S02]  /*1640*/  IMAD R129, R129, c[0x0][0x1a0], RZ ;  /* 0x0000680081817a24 */ /* 0x000fe400078e02ff */
[----:B------:R-:W-:Y:S01]  /*1650*/  IMAD.IADD R33, R33, 0x1, R6 ;  /* 0x0000000121217824 */ /* 0x000fe200078e0206 */
[----:B------:R-:W-:Y:S01]  /*1660*/  LOP3.LUT P2, RZ, R13, 0x2, RZ, 0xc0, !PT ;  /* 0x000000020dff7812 */ /* 0x000fe2000784c0ff */
[----:B------:R-:W-:-:S02]  /*1670*/  IMAD R0, R20, c[0x0][0x1ac], R3 ;  /* 0x00006b0014007a24 */ /* 0x000fc400078e0203 */
[----:B------:R-:W-:Y:S02]  /*1680*/  IMAD.U32 R94, R17, 0x20, R94 ;  /* 0x00000020115e7824 */ /* 0x000fe400078e005e */
[----:B------:R-:W-:-:S03]  /*1690*/  IMAD.WIDE.U32 R120, R116, c[0x0][0x198], R30 ;  /* 0x0000660074787a25 */ /* 0x000fc600078e001e */
[----:B------:R-:W-:Y:S01]  /*16a0*/  SHF.L.U32 R94, R94, 0x1, RZ ;  /* 0x000000015e5e7819 */ /* 0x000fe200000006ff */
[----:B------:R-:W-:Y:S01]  /*16b0*/  IMAD R129, R122, c[0x0][0x1a4], R129 ;  /* 0x000069007a817a24 */ /* 0x000fe200078e0281 */
[----:B------:R-:W-:Y:S01]  /*16c0*/  IADD3 R93, R121, R93, RZ ;  /* 0x0000005d795d7210 */ /* 0x000fe20007ffe0ff */
[----:B------:R-:W-:-:S04]  /*16d0*/  IMAD.WIDE.U32 R26, R20, c[0x0][0x1a8], R22 ;  /* 0x00006a00141a7a25 */ /* 0x000fc800078e0016 */
        /* <DEDUP_REMOVED lines=23> */
.L_x_4284:
[----:B------:R-:W-:Y:S05]  /*1850*/  BSYNC B0 ;  /* 0x0000000000007941 */ /* 0x000fea0003800000 */
.L_x_4283:
        /* <DEDUP_REMOVED lines=21> */
.L_x_4286:
[----:B------:R-:W-:Y:S05]  /*19b0*/  BSYNC B0 ;  /* 0x0000000000007941 */ /* 0x000fea0003800000 */
.L_x_4285:
        /* <DEDUP_REMOVED lines=17> */
.L_x_4288:
[----:B------:R-:W-:Y:S05]  /*1ad0*/  BSYNC B0 ;  /* 0x0000000000007941 */ /* 0x000fea0003800000 */
.L_x_4287:
        /* <DEDUP_REMOVED lines=18> */
.L_x_4290:
[----:B------:R-:W-:Y:S05]  /*1c00*/  BSYNC B0 ;  /* 0x0000000000007941 */ /* 0x000fea0003800000 */
.L_x_4289:
        /* <DEDUP_REMOVED lines=18> */
.L_x_4292:
[----:B------:R-:W-:Y:S05]  /*1d30*/  BSYNC B0 ;  /* 0x0000000000007941 */ /* 0x000fea0003800000 */
.L_x_4291:
        /* <DEDUP_REMOVED lines=19> */
.L_x_4294:
[----:B------:R-:W-:Y:S05]  /*1e70*/  BSYNC B0 ;  /* 0x0000000000007941 */ /* 0x000fea0003800000 */
.L_x_4293:
        /* <DEDUP_REMOVED lines=36> */
[----:B------:R-:W-:Y:S01]  /*20c0*/  IMAD R17, R12, 0x20, R17 ;  /* 0x000000200c117824 */ /* 0x000fe200078e0211 */
[----:B------:R-:W-:Y:S01]  /*20d0*/  LEA.HI R113, R113, R22, RZ, 0x2 ;  /* 0x0000001671717211 */ /* 0x000fe200078f10ff */
[----:B------:R-:W-:Y:S01]  /*20e0*/  IMAD.SHL.U32 R12, R14, 0x8, RZ ;  /* 0x000000080e0c7824 */ /* 0x000fe200078e00ff */
[----:B------:R-:W-:Y:S01]  /*20f0*/  LEA R132, P0, R122, c[0x0][0x170], 0x1 ;  /* 0x00005c007a847a11 */ /* 0x000fe200078008ff */
[----:B------:R-:W-:Y:S01]  /*2100*/  IMAD.SHL.U32 R85, R7, 0x40, RZ ;  /* 0x0000004007557824 */ /* 0x000fe200078e00ff */
[----:B------:R-:W-:Y:S01]  /*2110*/  LOP3.LUT R7, R13, 0xc0, RZ, 0xc0, !PT ;  /* 0x000000c00d077812 */ /* 0x000fe200078ec0ff */
[----:B------:R-:W-:Y:S01]  /*2120*/  IMAD.SHL.U32 R14, R11, 0x8, RZ ;  /* 0x000000080b0e7824 */ /* 0x000fe200078e00ff */
[----:B------:R-:W-:Y:S01]  /*2130*/  SHF.R.S32.HI R113, RZ, 0x2, R113 ;  /* 0x00000002ff717819 */ /* 0x000fe20000011471 */
[----:B------:R-:W-:Y:S01]  /*2140*/  IMAD R10, R16, 0x10, R18 ;  /* 0x00000010100a7824 */ /* 0x000fe200078e0212 */
[----:B------:R-:W-:Y:S01]  /*2150*/  LOP3.LUT R85, R85, 0xc0, RZ, 0xc0, !PT ;  /* 0x000000c055557812 */ /* 0x000fe200078ec0ff */
[----:B------:R-:W-:Y:S01]  /*2160*/  IMAD R20, R11, 0x8, R20 ;  /* 0x000000080b147824 */ /* 0x000fe200078e0214 */
[----:B------:R-:W-:-:S02]  /*2170*/  LOP3.LUT R14, R7, 0x8, R14, 0xf8, !PT ;  /* 0x00000008070e7812 */ /* 0x000fc400078ef80e */
[----:B------:R-:W-:Y:S02]  /*2180*/  SHF.R.U32.HI R7, RZ, 0x3, R7 ;  /* 0x00000003ff077819 */ /* 0x000fe40000011607 */
[----:B------:R-:W-:Y:S01]  /*2190*/  LOP3.LUT R12, R85, 0x8, R12, 0xf8, !PT ;  /* 0x00000008550c7812 */ /* 0x000fe200078ef80c */
[----:B------:R1:W-:Y:S01]  /*21a0*/  @P2 STS [R94+0x3000], RZ ;  /* 0x003000ff5e002388 */ /* 0x0003e20000000800 */
[----:B------:R-:W-:Y:S02]  /*21b0*/  SHF.R.U32.HI R85, RZ, 0x3, R85 ;  /* 0x00000003ff557819 */ /* 0x000fe40000011655 */
[----:B------:R-:W-:Y:S01]  /*21c0*/  IADD3 R10, R10, 0x1, R113 ;  /* 0x000000010a0a7810 */ /* 0x000fe20007ffe071 */
[----:B------:R1:W-:Y:S01]  /*21d0*/  @P2 STS [R94+0x3004], RZ ;  /* 0x003004ff5e002388 */ /* 0x0003e20000000800 */
[----:B------:R-:W-:Y:S02]  /*21e0*/  LOP3.LUT R85, R12, R85, RZ, 0x3c, !PT ;  /* 0x000000550c557212 */ /* 0x000fe400078e3cff */
[----:B------:R-:W-:Y:S01]  /*21f0*/  IADD3 R91, R84, R10, -R95 ;  /* 0x0000000a545b7210 */ /* 0x000fe20007ffe85f */
[----:B------:R1:W-:Y:S01]  /*2200*/  @P2 STS.64 [R94+0x3008], RZ ;  /* 0x003008ff5e002388 */ /* 0x0003e20000000a00 */
[----:B------:R-:W-:Y:S01]  /*2210*/  LOP3.LUT R88, R88, 0x6, RZ, 0xc0, !PT ;  /* 0x0000000658587812 */ /* 0x000fe200078ec0ff */
[----:B------:R-:W-:Y:S01]  /*2220*/  IMAD.U32 R85, R20, 0x20, R85 ;  /* 0x0000002014557824 */ /* 0x000fe200078e0055 */
[----:B------:R-:W-:-:S02]  /*2230*/  LEA.HI.X R133, R122, c[0x0][0x174], R129, 0x1, P0 ;  /* 0x00005d007a857a11 */ /* 0x000fc400000f0c81 */
[----:B------:R-:W-:Y:S02]  /*2240*/  SEL R3, R3, 0xfffffff0, !P3 ;  /* 0xfffffff003037807 */ /* 0x000fe40005800000 */
[----:B------:R-:W-:Y:S01]  /*2250*/  IADD3 R91, R91, c[0x0][0x2e8], RZ ;  /* 0x0000ba005b5b7a10 */ /* 0x000fe20007ffe0ff */
[----:B-----5:R-:W-:-:S04]  /*2260*/  FMUL.FTZ R2, R15, R2 ;  /* 0x000000020f027220 */ /* 0x020fc80000410000 */
[----:B------:R5:W2:Y:S02]  /*2270*/  R2UR UR4, R2 ;  /* 0x00000000020473c2 */ /* 0x000aa400000e0000 */
[----:B-----5:R-:W-:-:S05]  /*2280*/  LOP3.LUT R2, R14, R7, RZ, 0x3c, !PT ;  /* 0x000000070e027212 */ /* 0x020fca00078e3cff */
[C---:B------:R-:W-:Y:S02]  /*2290*/  IMAD.IADD R87, R2.reuse, 0x1, R17 ;  /* 0x0000000102577824 */ /* 0x040fe400078e0211 */
[----:B------:R-:W-:Y:S02]  /*22a0*/  IMAD.IADD R121, R2, 0x1, R121 ;  /* 0x0000000102797824 */ /* 0x000fe400078e0279 */
[----:B------:R-:W-:-:S04]  /*22b0*/  IMAD.SHL.U32 R87, R87, 0x2, RZ ;  /* 0x0000000257577824 */ /* 0x000fc800078e00ff */
        /* <DEDUP_REMOVED lines=11> */
.L_x_4296:
[----:B-12---:R-:W-:Y:S05]  /*2370*/  BSYNC B0 ;  /* 0x0000000000007941 */ /* 0x006fea0003800000 */
.L_x_4295:
        /* <DEDUP_REMOVED lines=19> */
.L_x_4298:
[----:B------:R-:W-:Y:S05]  /*24b0*/  BSYNC B0 ;  /* 0x0000000000007941 */ /* 0x000fea0003800000 */
.L_x_4297:
        /* <DEDUP_REMOVED lines=15> */
.L_x_4300:
[----:B------:R-:W-:Y:S05]  /*25b0*/  BSYNC B0 ;  /* 0x0000000000007941 */ /* 0x000fea0003800000 */
.L_x_4299:
        /* <DEDUP_REMOVED lines=16> */
.L_x_4302:
[----:B------:R-:W-:Y:S05]  /*26c0*/  BSYNC B0 ;  /* 0x0000000000007941 */ /* 0x000fea0003800000 */
.L_x_4301:
[----:B------:R-:W-:Y:S01]  /*26d0*/  IMAD.SHL.U32 R85, R85, 0x2, RZ ;  /* 0x0000000255557824 */ /* 0x000fe200078e00ff */
[----:B------:R-:W-:Y:S03]  /*26e0*/  LDSM.16.M88.4 R28, [R87] ;  /* 0x00000000571c783b */ /* 0x000fe60000000200 */
[----:B------:R-:W-:Y:S01]  /*26f0*/  IMAD R2, R3, 0x2, R85 ;  /* 0x0000000203027824 */ /* 0x000fe200078e0255 */
[----:B------:R-:W5:Y:S04]  /*2700*/  LDSM.16.M88.4 R20, [R85+0x1000] ;  /* 0x001000005514783b */ /* 0x000f680000000200 */
[----:B------:R-:W1:Y:S04]  /*2710*/  LDSM.16.M88.4 R12, [R85+0x1400] ;  /* 0x00140000550c783b */ /* 0x000e680000000200 */
[----:B------:R-:W2:Y:S04]  /*2720*/  LDSM.16.M88.4 R60, [R85+0x1c00] ;  /* 0x001c0000553c783b */ /* 0x000ea80000000200 */
[----:B-1----:R-:W1:Y:S04]  /*2730*/  LDSM.16.M88.4 R4, [R85+0x1800] ;  /* 0x001800005504783b */ /* 0x002e680000000200 */
[----:B------:R-:W3:Y:S04]  /*2740*/  LDSM.16.M88.4 R52, [R85+0x2000] ;  /* 0x002000005534783b */ /* 0x000ee80000000200 */
[----:B------:R-:W4:Y:S04]  /*2750*/  LDSM.16.M88.4 R44, [R85+0x2400] ;  /* 0x00240000552c783b */ /* 0x000f280000000200 */
[----:B------:R-:W1:Y:S04]  /*2760*/  LDSM.16.M88.4 R36, [R85+0x2800] ;  /* 0x002800005524783b */ /* 0x000e680000000200 */
[----:B------:R-:W1:Y:S04]  /*2770*/  LDSM.16.M88.4 R76, [R85+0x2c00] ;  /* 0x002c0000554c783b */ /* 0x000e680000000200 */
[----:B------:R-:W-:Y:S04]  /*2780*/  LDSM.16.M88.4 R96, [R86] ;  /* 0x000000005660783b */ /* 0x000fe80000000200 */
[----:B------:R-:W1:Y:S04]  /*2790*/  LDSM.16.M88.4 R72, [R2+0x1000] ;  /* 0x001000000248783b */ /* 0x000e680000000200 */
[----:B------:R-:W1:Y:S01]  /*27a0*/  LDSM.16.M88.4 R68, [R2+0x1400] ;  /* 0x001400000244783b */ /* 0x000e620000000200 */
[C---:B----45:R-:W-:Y:S03]  /*27b0*/  HMMA.16816.F32.BF16 R24, R28.reuse, R20, RZ ;  /* 0x000000141c18723c */ /* 0x070fe600000418ff */
[----:B------:R-:W4:Y:S04]  /*27c0*/  LDSM.16.M88.4 R80, [R2+0x1c00] ;  /* 0x001c00000250783b */ /* 0x000f280000000200 */
[----:B------:R-:W5:Y:S01]  /*27d0*/  LDSM.16.M88.4 R100, [R2+0x1800] ;  /* 0x001800000264783b */ /* 0x000f620000000200 */
[C---:B------:R-:W-:Y:S03]  /*27e0*/  HMMA.16816.F32.BF16 R20, R28.reuse, R22, RZ ;  /* 0x000000161c14723c */ /* 0x040fe600000418ff */
[----:B------:R-:W0:Y:S05]  /*27f0*/  LDGDEPBAR ;  /* 0x00000000000079af */ /* 0x000e2a0000000000 */
[C---:B------:R-:W-:Y:S08]  /*2800*/  HMMA.16816.F32.BF16 R16, R28.reuse, R12, RZ ;  /* 0x0000000c1c10723c */ /* 0x040ff000000418ff */
[C---:B--2---:R-:W-:Y:S08]  /*2810*/  HMMA.16816.F32.BF16 R64, R28.reuse, R60, RZ ;  /* 0x0000003c1c40723c */ /* 0x044ff000000418ff */
[C---:B------:R-:W-:Y:S08]  /*2820*/  HMMA.16816.F32.BF16 R12, R28.reuse, R14, RZ ;  /* 0x0000000e1c0c723c */ /* 0x040ff000000418ff */
[C---:B------:R-:W-:Y:S08]  /*2830*/  HMMA.16816.F32.BF16 R60, R28.reuse, R62, RZ ;  /* 0x0000003e1c3c723c */ /* 0x040ff000000418ff */
[C---:B-1----:R-:W-:Y:S08]  /*2840*/  HMMA.16816.F32.BF16 R8, R28.reuse, R4, RZ ;  /* 0x000000041c08723c */ /* 0x042ff000000418ff */
        /* <DEDUP_REMOVED lines=12> */
[----:B------:R-:W2:Y:S07]  /*2910*/  LDSM.16.M88.4 R72, [R2+0x2400] ;  /* 0x002400000248783b */ /* 0x000eae0000000200 */
[C---:B------:R-:W-:Y:S08]  /*2920*/  HMMA.16816.F32.BF16 R16, R96.reuse, R68, R16 ;  /* 0x000000446010723c */ /* 0x040ff00000041810 */
[----:B------:R-:W-:Y:S01]  /*2930*/  HMMA.16816.F32.BF16 R12, R96, R70, R12 ;  /* 0x00000046600c723c */ /* 0x000fe2000004180c */
[----:B------:R-:W3:Y:S01]  /*2940*/  LDSM.16.M88.4 R68, [R2+0x2800] ;  /* 0x002800000244783b */ /* 0x000ee20000000200 */
[----:B------:R-:W-:-:S02]  /*2950*/  FMUL.FTZ R27, R27, c[0x0][0x2ec] ;  /* 0x0000bb001b1b7a20 */ /* 0x000fc40000410000 */
[----:B------:R-:W-:-:S04]  /*2960*/  FMUL.FTZ R26, R26, c[0x0][0x2ec] ;  /* 0x0000bb001a1a7a20 */ /* 0x000fc80000410000 */
[C---:B----4-:R-:W-:Y:S01]  /*2970*/  HMMA.16816.F32.BF16 R64, R96.reuse, R80, R64 ;  /* 0x000000506040723c */ /* 0x050fe20000041840 */
[----:B------:R-:W-:Y:S02]  /*2980*/  FMUL.FTZ R20, R20, c[0x0][0x2ec] ;  /* 0x0000bb0014147a20 */ /* 0x000fe40000410000 */
[----:B------:R-:W-:Y:S02]  /*2990*/  FMUL.FTZ R22, R22, c[0x0][0x2ec] ;  /* 0x0000bb0016167a20 */ /* 0x000fe40000410000 */
[----:B------:R-:W-:Y:S01]  /*29a0*/  FMUL.FTZ R21, R21, c[0x0][0x2ec] ;  /* 0x0000bb0015157a20 */ /* 0x000fe20000410000 */
[----:B------:R-:W-:Y:S01]  /*29b0*/  MUFU.TANH R111, R20 ;  /* 0x00000014006f7308 */ /* 0x000fe20000002400 */
[----:B------:R-:W-:Y:S01]  /*29c0*/  FMUL.FTZ R23, R23, c[0x0][0x2ec] ;  /* 0x0000bb0017177a20 */ /* 0x000fe20000410000 */
[----:B------:R-:W-:Y:S01]  /*29d0*/  HMMA.16816.F32.BF16 R60, R96, R82, R60 ;  /* 0x00000052603c723c */ /* 0x000fe2000004183c */
[----:B------:R4:W3:Y:S01]  /*29e0*/  LDSM.16.M88.4 R80, [R2+0x2c00] ;  /* 0x002c00000250783b */ /* 0x0008e20000000200 */
[----:B------:R-:W-:Y:S01]  /*29f0*/  FMUL.FTZ R19, R19, c[0x0][0x2ec] ;  /* 0x0000bb0013137a20 */ /* 0x000fe20000410000 */
[----:B------:R-:W-:-:S04]  /*2a00*/  DEPBAR.LE SB0, 0x0 ;  /* 0x000080000000791a */ /* 0x000fc80000000000 */
[----:B------:R-:W-:Y:S01]  /*2a10*/  MUFU.TANH R143, R22 ;  /* 0x00000016008f7308 */ /* 0x000fe20000002400 */
[C---:B-----5:R-:W-:Y:S01]  /*2a20*/  HMMA.16816.F32.BF16 R4, R96.reuse, R102, R4 ;  /* 0x000000666004723c */ /* 0x060fe20000041804 */
        /* <DEDUP_REMOVED lines=8> */
[----:B------:R-:W-:Y:S01]  /*2ab0*/  IMAD.IADD R101, R89, 0x1, R88 ;  /* 0x0000000159657824 */ /* 0x000fe200078e0258 */
[C---:B-1----:R-:W-:Y:S01]  /*2ac0*/  HMMA.16816.F32.BF16 R56, R96.reuse, R76, R56 ;  /* 0x0000004c6038723c */ /* 0x042fe20000041838 */
[----:B------:R1:W-:Y:S01]  /*2ad0*/  MUFU.TANH R149, R23 ;  /* 0x0000001700957308 */ /* 0x0003e20000002400 */
[----:B------:R-:W-:Y:S02]  /*2ae0*/  FMUL.FTZ R12, R12, c[0x0][0x2ec] ;  /* 0x0000bb000c0c7a20 */ /* 0x000fe40000410000 */
[C---:B------:R-:W-:Y:S01]  /*2af0*/  IADD3 R103, R101.reuse, 0x10, RZ ;  /* 0x0000001065677810 */ /* 0x040fe20007ffe0ff */
[----:B------:R-:W-:Y:S01]  /*2b00*/  FMUL.FTZ R14, R14, c[0x0][0x2ec] ;  /* 0x0000bb000e0e7a20 */ /* 0x000fe20000410000 */
[----:B------:R-:W-:Y:S01]  /*2b10*/  IADD3 R105, R101, 0x20, RZ ;  /* 0x0000002065697810 */ /* 0x000fe20007ffe0ff */
[----:B------:R-:W-:Y:S01]  /*2b20*/  FMUL.FTZ R65, R65, c[0x0][0x2ec] ;  /* 0x0000bb0041417a20 */ /* 0x000fe20000410000 */
[----:B--2---:R-:W-:Y:S01]  /*2b30*/  HMMA.16816.F32.BF16 R48, R96, R72, R48 ;  /* 0x000000486030723c */ /* 0x004fe20000041830 */
[----:B------:R-:W-:Y:S01]  /*2b40*/  FMUL.FTZ R5, R5, c[0x0][0x2ec] ;  /* 0x0000bb0005057a20 */ /* 0x000fe20000410000 */
[----:B------:R2:W-:Y:S01]  /*2b50*/  MUFU.TANH R131, R17 ;  /* 0x0000001100837308 */ /* 0x0005e20000002400 */
[----:B------:R-:W-:-:S02]  /*2b60*/  FMUL.FTZ R4, R4, c[0x0][0x2ec] ;  /* 0x0000bb0004047a20 */ /* 0x000fc40000410000 */
[----:B------:R-:W-:Y:S02]  /*2b70*/  FMUL.FTZ R7, R7, c[0x0][0x2ec] ;  /* 0x0000bb0007077a20 */ /* 0x000fe40000410000 */
[C---:B------:R-:W-:Y:S01]  /*2b80*/  IADD3 R73, R101.reuse, 0x8, RZ ;  /* 0x0000000865497810 */ /* 0x040fe20007ffe0ff */
[C---:B------:R-:W-:Y:S01]  /*2b90*/  HMMA.16816.F32.BF16 R52, R96.reuse, R78, R52 ;  /* 0x0000004e6034723c */ /* 0x040fe20000041834 */
[----:B------:R-:W-:Y:S01]  /*2ba0*/  FMUL.FTZ R8, R8, c[0x0][0x2ec] ;  /* 0x0000bb0008087a20 */ /* 0x000fe20000410000 */
[----:B------:R-:W-:Y:S01]  /*2bb0*/  MUFU.TANH R19, R19 ;  /* 0x0000001300137308 */ /* 0x000fe20000002400 */
[----:B------:R-:W-:Y:S02]  /*2bc0*/  FMUL.FTZ R10, R10, c[0x0][0x2ec] ;  /* 0x0000bb000a0a7a20 */ /* 0x000fe40000410000 */
[----:B-1----:R-:W-:Y:S02]  /*2bd0*/  FMUL.FTZ R23, R60, c[0x0][0x2ec] ;  /* 0x0000bb003c177a20 */ /* 0x002fe40000410000 */
[----:B------:R-:W-:Y:S01]  /*2be0*/  IADD3 R79, R101, 0x1, RZ ;  /* 0x00000001654f7810 */ /* 0x000fe20007ffe0ff */
[----:B------:R-:W-:Y:S01]  /*2bf0*/  HMMA.16816.F32.BF16 R44, R96, R74, R44 ;  /* 0x0000004a602c723c */ /* 0x000fe2000004182c */
[----:B------:R-:W-:Y:S01]  /*2c00*/  FMUL.FTZ R57, R57, c[0x0][0x2ec] ;  /* 0x0000bb0039397a20 */ /* 0x000fe20000410000 */
[----:B------:R-:W-:Y:S01]  /*2c10*/  I2F R72, R73 ;  /* 0x0000004900487306 */ /* 0x000fe20000201400 */
[----:B------:R-:W-:-:S02]  /*2c20*/  FMUL.FTZ R59, R59, c[0x0][0x2ec] ;  /* 0x0000bb003b3b7a20 */ /* 0x000fc40000410000 */
[----:B------:R-:W-:Y:S02]  /*2c30*/  FMUL.FTZ R6, R6, c[0x0][0x2ec] ;  /* 0x0000bb0006067a20 */ /* 0x000fe40000410000 */
[----:B------:R-:W-:Y:S01]  /*2c40*/  IADD3 R75, R101, 0x9, RZ ;  /* 0x00000009654b7810 */ /* 0x000fe20007ffe0ff */
[C---:B---3--:R-:W-:Y:S01]  /*2c50*/  HMMA.16816.F32.BF16 R40, R96.reuse, R68, R40 ;  /* 0x000000446028723c */ /* 0x048fe20000041828 */
[----:B------:R-:W-:Y:S01]  /*2c60*/  FMUL.FTZ R9, R9, c[0x0][0x2ec] ;  /* 0x0000bb0009097a20 */ /* 0x000fe20000410000 */
[----:B------:R-:W-:Y:S01]  /*2c70*/  I2F R77, R79 ;  /* 0x0000004f004d7306 */ /* 0x000fe20000201400 */
[----:B------:R-:W-:Y:S02]  /*2c80*/  FMUL.FTZ R104, R63, c[0x0][0x2ec] ;  /* 0x0000bb003f687a20 */ /* 0x000fe40000410000 */
[----:B------:R-:W-:Y:S02]  /*2c90*/  FMUL.FTZ R11, R11, c[0x0][0x2ec] ;  /* 0x0000bb000b0b7a20 */ /* 0x000fe40000410000 */
[----:B------:R-:W-:Y:S01]  /*2ca0*/  IADD3 R69, R101, 0x11, RZ ;  /* 0x0000001165457810 */ /* 0x000fe20007ffe0ff */
[----:B------:R-:W-:Y:S01]  /*2cb0*/  HMMA.16816.F32.BF16 R36, R96, R70, R36 ;  /* 0x000000466024723c */ /* 0x000fe20000041824 */
[----:B------:R-:W-:Y:S01]  /*2cc0*/  FMUL.FTZ R20, R48, c[0x0][0x2ec] ;  /* 0x0000bb0030147a20 */ /* 0x000fe20000410000 */
[----:B----4-:R-:W-:Y:S01]  /*2cd0*/  I2F R2, R75 ;  /* 0x0000004b00027306 */ /* 0x010fe20000201400 */
[----:B------:R-:W-:-:S02]  /*2ce0*/  FMUL.FTZ R48, R50, c[0x0][0x2ec] ;  /* 0x0000bb0032307a20 */ /* 0x000fc40000410000 */
[----:B------:R-:W-:Y:S02]  /*2cf0*/  FMUL.FTZ R61, R61, c[0x0][0x2ec] ;  /* 0x0000bb003d3d7a20 */ /* 0x000fe40000410000 */
[----:B------:R-:W-:Y:S01]  /*2d00*/  IADD3 R71, R101, 0x18, RZ ;  /* 0x0000001865477810 */ /* 0x000fe20007ffe0ff */
[C---:B------:R-:W-:Y:S01]  /*2d10*/  HMMA.16816.F32.BF16 R32, R96.reuse, R80, R32 ;  /* 0x000000506020723c */ /* 0x040fe20000041820 */
[----:B--2---:R-:W-:Y:S01]  /*2d20*/  FMUL.FTZ R17, R44, c[0x0][0x2ec] ;  /* 0x0000bb002c117a20 */ /* 0x004fe20000410000 */
[----:B------:R-:W-:Y:S01]  /*2d30*/  I2F R74, R69 ;  /* 0x00000045004a7306 */ /* 0x000fe20000201400 */
[----:B------:R-:W-:Y:S02]  /*2d40*/  FMUL.FTZ R106, R67, c[0x0][0x2ec] ;  /* 0x0000bb00436a7a20 */ /* 0x000fe40000410000 */
[----:B------:R-:W-:Y:S02]  /*2d50*/  FMUL.FTZ R67, R62, c[0x0][0x2ec] ;  /* 0x0000bb003e437a20 */ /* 0x000fe40000410000 */
[----:B------:R-:W-:Y:S01]  /*2d60*/  IADD3 R81, R101, 0x19, RZ ;  /* 0x0000001965517810 */ /* 0x000fe20007ffe0ff */
[----:B------:R-:W-:Y:S01]  /*2d70*/  HMMA.16816.F32.BF16 R28, R96, R82, R28 ;  /* 0x00000052601c723c */ /* 0x000fe2000004181c */
[----:B------:R-:W-:Y:S01]  /*2d80*/  FMUL.FTZ R22, R56, c[0x0][0x2ec] ;  /* 0x0000bb0038167a20 */ /* 0x000fe20000410000 */
[----:B------:R-:W-:Y:S01]  /*2d90*/  MUFU.TANH R98, R27 ;  /* 0x0000001b00627308 */ /* 0x000fe20000002400 */
[----:B------:R-:W-:-:S02]  /*2da0*/  FMUL.FTZ R21, R52, c[0x0][0x2ec] ;  /* 0x0000bb0034157a20 */ /* 0x000fc40000410000 */
[----:B------:R-:W-:Y:S02]  /*2db0*/  FMUL.FTZ R58, R58, c[0x0][0x2ec] ;  /* 0x0000bb003a3a7a20 */ /* 0x000fe40000410000 */
[----:B------:R-:W-:Y:S01]  /*2dc0*/  FMUL.FTZ R97, R24, c[0x0][0x2ec] ;  /* 0x0000bb0018617a20 */ /* 0x000fe20000410000 */
[----:B------:R-:W-:Y:S01]  /*2dd0*/  IADD3 R83, R101, 0x21, RZ ;  /* 0x0000002165537810 */ /* 0x000fe20007ffe0ff */
[----:B------:R-:W-:Y:S01]  /*2de0*/  FMUL.FTZ R24, R25, c[0x0][0x2ec] ;  /* 0x0000bb0019187a20 */ /* 0x000fe20000410000 */
[----:B------:R-:W-:Y:S01]  /*2df0*/  I2F R68, R103 ;  /* 0x0000006700447306 */ /* 0x000fe20000201400 */
[----:B------:R-:W-:Y:S02]  /*2e00*/  FMUL.FTZ R25, R64, c[0x0][0x2ec] ;  /* 0x0000bb0040197a20 */ /* 0x000fe40000410000 */
[----:B------:R-:W-:Y:S02]  /*2e10*/  FMUL.FTZ R52, R53, c[0x0][0x2ec] ;  /* 0x0000bb0035347a20 */ /* 0x000fe40000410000 */
[----:B------:R-:W-:-:S02]  /*2e20*/  FMUL.FTZ R53, R54, c[0x0][0x2ec] ;  /* 0x0000bb0036357a20 */ /* 0x000fc40000410000 */
[----:B------:R-:W-:Y:S01]  /*2e30*/  FMUL.FTZ R55, R55, c[0x0][0x2ec] ;  /* 0x0000bb0037377a20 */ /* 0x000fe20000410000 */
[----:B------:R-:W-:Y:S01]  /*2e40*/  MUFU.TANH R24, R24 ;  /* 0x0000001800187308 */ /* 0x000fe20000002400 */
[----:B------:R-:W-:Y:S02]  /*2e50*/  FMUL.FTZ R43, R43, c[0x0][0x2ec] ;  /* 0x0000bb002b2b7a20 */ /* 0x000fe40000410000 */
[----:B------:R-:W-:Y:S02]  /*2e60*/  FMUL.FTZ R36, R36, c[0x0][0x2ec] ;  /* 0x0000bb0024247a20 */ /* 0x000fe40000410000 */
[----:B------:R-:W-:Y:S02]  /*2e70*/  FMUL.FTZ R37, R37, c[0x0][0x2ec] ;  /* 0x0000bb0025257a20 */ /* 0x000fe40000410000 */
[----:B------:R-:W-:Y:S01]  /*2e80*/  FMUL.FTZ R32, R32, c[0x0][0x2ec] ;  /* 0x0000bb0020207a20 */ /* 0x000fe20000410000 */
[----:B------:R1:W2:Y:S01]  /*2e90*/  MUFU.TANH R109, R16 ;  /* 0x00000010006d7308 */ /* 0x0002a20000002400 */
[----:B------:R-:W-:-:S02]  /*2ea0*/  FMUL.FTZ R31, R31, c[0x0][0x2ec] ;  /* 0x0000bb001f1f7a20 */ /* 0x000fc40000410000 */
[----:B------:R-:W-:Y:S02]  /*2eb0*/  FMUL.FTZ R29, R29, c[0x0][0x2ec] ;  /* 0x0000bb001d1d7a20 */ /* 0x000fe40000410000 */
[----:B------:R-:W-:-:S03]  /*2ec0*/  FMUL.FTZ R30, R30, c[0x0][0x2ec] ;  /* 0x0000bb001e1e7a20 */ /* 0x000fc60000410000 */
[----:B------:R3:W-:Y:S08]  /*2ed0*/  MUFU.TANH R96, R5 ;  /* 0x0000000500607308 */ /* 0x0007f00000002400 */
[----:B------:R-:W-:Y:S01]  /*2ee0*/  I2F R82, R105 ;  /* 0x0000006900527306 */ /* 0x000fe20000201400 */
[----:B-1----:R-:W-:Y:S02]  /*2ef0*/  FMUL.FTZ R16, R49, c[0x0][0x2ec] ;  /* 0x0000bb0031107a20 */ /* 0x002fe40000410000 */
[----:B--2---:R-:W-:Y:S01]  /*2f00*/  FFMA.FTZ R109, R68, UR4, R109 ;  /* 0x00000004446d7c23 */ /* 0x004fe2000801006d */
[----:B---3--:R-:W-:-:S04]  /*2f10*/  IADD3 R5, R91, 0x8, RZ ;  /* 0x000000085b057810 */ /* 0x008fc80007ffe0ff */
[----:B------:R-:W-:Y:S01]  /*2f20*/  MUFU.TANH R27, R8 ;  /* 0x00000008001b7308 */ /* 0x000fe20000002400 */
[----:B------:R-:W-:Y:S01]  /*2f30*/  IMNMX R64, R5, R84, PT ;  /* 0x0000005405407217 */ /* 0x000fe20003800200 */
[----:B------:R-:W-:Y:S02]  /*2f40*/  FFMA.FTZ R5, R77, UR4, R24 ;  /* 0x000000044d057c23 */ /* 0x000fe40008010018 */
[----:B------:R-:W-:Y:S01]  /*2f50*/  FMUL.FTZ R24, R45, c[0x0][0x2ec] ;  /* 0x0000bb002d187a20 */ /* 0x000fe20000410000 */
[----:B------:R-:W-:-:S03]  /*2f60*/  ISETP.GE.AND P0, PT, R73, R64, PT ;  /* 0x000000404900720c */ /* 0x000fc60003f06270 */
[----:B------:R1:W2:Y:S01]  /*2f70*/  MUFU.TANH R137, R10 ;  /* 0x0000000a00897308 */ /* 0x0002a20000002400 */
[-C--:B------:R-:W-:Y:S01]  /*2f80*/  ISETP.GE.AND P3, PT, R75, R64.reuse, PT ;  /* 0x000000404b00720c */ /* 0x080fe20003f66270 */
[----:B------:R-:W-:Y:S01]  /*2f90*/  FMUL.FTZ R45, R46, c[0x0][0x2ec] ;  /* 0x0000bb002e2d7a20 */ /* 0x000fe20000410000 */
[----:B------:R-:W-:Y:S01]  /*2fa0*/  ISETP.GE.AND P4, PT, R79, R64, PT ;  /* 0x000000404f00720c */ /* 0x000fe20003f86270 */
[----:B------:R-:W-:Y:S01]  /*2fb0*/  FMUL.FTZ R46, R47, c[0x0][0x2ec] ;  /* 0x0000bb002f2e7a20 */ /* 0x000fe20000410000 */
[----:B------:R-:W-:-:S03]  /*2fc0*/  IADD3 R47, R101, 0x49, RZ ;  /* 0x00000049652f7810 */ /* 0x000fc60007ffe0ff */
[----:B------:R-:W-:Y:S08]  /*2fd0*/  I2F R78, R81 ;  /* 0x00000051004e7306 */ /* 0x000ff00000201400 */
[----:B------:R3:W-:Y:S01]  /*2fe0*/  MUFU.TANH R141, R18 ;  /* 0x00000012008d7308 */ /* 0x0007e20000002400 */
[----:B-1----:R-:W-:Y:S02]  /*2ff0*/  FFMA.FTZ R10, R74, UR4, R19 ;  /* 0x000000044a0a7c23 */ /* 0x002fe40008010013 */
[----:B--2---:R-:W-:-:S05]  /*3000*/  FFMA.FTZ R130, R82, UR4, R137 ;  /* 0x0000000452827c23 */ /* 0x004fca0008010089 */
[----:B------:R1:W-:Y:S08]  /*3010*/  MUFU.TANH R127, R13 ;  /* 0x0000000d007f7308 */ /* 0x0003f00000002400 */
[----:B------:R2:W-:Y:S01]  /*3020*/  MUFU.TANH R100, R66 ;  /* 0x0000004200647308 */ /* 0x0005e20000002400 */
[----:B---3--:R-:W-:-:S07]  /*3030*/  FMUL.FTZ R18, R51, c[0x0][0x2ec] ;  /* 0x0000bb0033127a20 */ /* 0x008fce0000410000 */
[----:B------:R3:W-:Y:S01]  /*3040*/  MUFU.TANH R60, R57 ;  /* 0x00000039003c7308 */ /* 0x0007e20000002400 */
[----:B-1----:R-:W-:Y:S01]  /*3050*/  FFMA.FTZ R13, R74, UR4, R131 ;  /* 0x000000044a0d7c23 */ /* 0x002fe20008010083 */
[----:B------:R-:W-:Y:S02]  /*3060*/  IADD3 R131, R101, 0x60, RZ ;  /* 0x0000006065837810 */ /* 0x000fe40007ffe0ff */
[----:B--2---:R-:W-:-:S04]  /*3070*/  IMNMX R66, R91, R84, PT ;  /* 0x000000545b427217 */ /* 0x004fc80003800200 */
[----:B------:R-:W-:Y:S01]  /*3080*/  MUFU.TANH R99, R26 ;  /* 0x0000001a00637308 */ /* 0x000fe20000002400 */
[----:B------:R-:W-:Y:S02]  /*3090*/  ISETP.GE.AND P5, PT, R73, R66, PT ;  /* 0x000000424900720c */ /* 0x000fe40003fa6270 */
[C---:B------:R-:W-:Y:S02]  /*30a0*/  IADD3 R73, R101.reuse, 0x31, RZ ;  /* 0x0000003165497810 */ /* 0x040fe40007ffe0ff */
[----:B---3--:R-:W-:-:S03]  /*30b0*/  IADD3 R57, R101, 0x28, RZ ;  /* 0x0000002865397810 */ /* 0x008fc60007ffe0ff */
[----:B------:R1:W2:Y:S01]  /*30c0*/  MUFU.TANH R147, R15 ;  /* 0x0000000f00937308 */ /* 0x0002a20000002400 */
[-C--:B------:R-:W-:Y:S02]  /*30d0*/  ISETP.GE.AND P6, PT, R79, R66.reuse, PT ;  /* 0x000000424f00720c */ /* 0x080fe40003fc6270 */
[-C--:B------:R-:W-:Y:S02]  /*30e0*/  ISETP.GE.AND P2, PT, R75, R66.reuse, PT ;  /* 0x000000424b00720c */ /* 0x080fe40003f46270 */
[----:B------:R-:W-:Y:S02]  /*30f0*/  FSEL R5, R5, -INF , !P6 ;  /* 0xff80000005057808 */ /* 0x000fe40007000000 */
[----:B------:R-:W-:Y:S01]  /*3100*/  ISETP.GE.AND P6, PT, R103, R66, PT ;  /* 0x000000426700720c */ /* 0x000fe20003fc6270 */
[----:B------:R3:W-:Y:S01]  /*3110*/  MUFU.TANH R26, R4 ;  /* 0x00000004001a7308 */ /* 0x0007e20000002400 */
[C---:B------:R-:W-:Y:S02]  /*3120*/  IADD3 R79, R101.reuse, 0x38, RZ ;  /* 0x00000038654f7810 */ /* 0x040fe40007ffe0ff */
[----:B------:R-:W-:-:S02]  /*3130*/  IADD3 R75, R101, 0x39, RZ ;  /* 0x00000039654b7810 */ /* 0x000fc40007ffe0ff */
[----:B------:R-:W-:Y:S02]  /*3140*/  FSEL R19, R109, -INF , !P6 ;  /* 0xff8000006d137808 */ /* 0x000fe40007000000 */
[-C--:B------:R-:W-:Y:S01]  /*3150*/  ISETP.GE.AND P6, PT, R81, R66.reuse, PT ;  /* 0x000000425100720c */ /* 0x080fe20003fc6270 */
[----:B------:R-:W-:Y:S01]  /*3160*/  I2F R70, R71 ;  /* 0x0000004700467306 */ /* 0x000fe20000201400 */
[----:B-1----:R-:W-:Y:S01]  /*3170*/  FFMA.FTZ R15, R72, UR4, R111 ;  /* 0x00000004480f7c23 */ /* 0x002fe2000801006f */
[C---:B------:R-:W-:Y:S01]  /*3180*/  IADD3 R109, R101.reuse, 0x40, RZ ;  /* 0x00000040656d7810 */ /* 0x040fe20007ffe0ff */
[----:B--2---:R-:W-:Y:S01]  /*3190*/  FFMA.FTZ R56, R78, UR4, R147 ;  /* 0x000000044e387c23 */ /* 0x004fe20008010093 */
[----:B------:R-:W-:Y:S02]  /*31a0*/  IADD3 R111, R101, 0x51, RZ ;  /* 0x00000051656f7810 */ /* 0x000fe40007ffe0ff */
[----:B------:R-:W-:Y:S02]  /*31b0*/  FSEL R15, R15, -INF , !P5 ;  /* 0xff8000000f0f7808 */ /* 0x000fe40006800000 */
[----:B------:R1:W-:Y:S01]  /*31c0*/  MUFU.TANH R107, R12 ;  /* 0x0000000c006b7308 */ /* 0x0003e20000002400 */
[----:B---3--:R-:W-:Y:S01]  /*31d0*/  FFMA.FTZ R4, R72, UR4, R143 ;  /* 0x0000000448047c23 */ /* 0x008fe2000801008f */
[----:B------:R-:W-:-:S04]  /*31e0*/  ISETP.GE.AND P5, PT, R69, R66, PT ;  /* 0x000000424500720c */ /* 0x000fc80003fa6270 */
[----:B------:R-:W-:Y:S02]  /*31f0*/  FSEL R4, R4, -INF , !P0 ;  /* 0xff80000004047808 */ /* 0x000fe40004000000 */
[----:B------:R-:W-:Y:S01]  /*3200*/  I2F R49, R57 ;  /* 0x0000003900317306 */ /* 0x000fe20000201400 */
[----:B------:R-:W-:Y:S02]  /*3210*/  ISETP.GE.AND P0, PT, R69, R64, PT ;  /* 0x000000404500720c */ /* 0x000fe40003f06270 */
[----:B------:R-:W-:Y:S02]  /*3220*/  FSEL R13, R13, -INF , !P5 ;  /* 0xff8000000d0d7808 */ /* 0x000fe40006800000 */
[----:B------:R-:W-:Y:S02]  /*3230*/  FSEL R10, R10, -INF , !P0 ;  /* 0xff8000000a0a7808 */ /* 0x000fe40004000000 */
[C---:B------:R-:W-:Y:S01]  /*3240*/  ISETP.GE.AND P5, PT, R105.reuse, R66, PT ;  /* 0x000000426900720c */ /* 0x040fe20003fa6270 */
[----:B------:R2:W3:Y:S01]  /*3250*/  MUFU.TANH R139, R14 ;  /* 0x0000000e008b7308 */ /* 0x0004e20000002400 */
[----:B------:R-:W-:Y:S01]  /*3260*/  ISETP.GE.AND P0, PT, R105, R64, PT ;  /* 0x000000406900720c */ /* 0x000fe20003f06270 */
[----:B-1----:R-:W-:Y:S01]  /*3270*/  FFMA.FTZ R12, R68, UR4, R141 ;  /* 0x00000004440c7c23 */ /* 0x002fe2000801008d */
[----:B------:R-:W-:-:S02]  /*3280*/  IADD3 R105, R101, 0x48, RZ ;  /* 0x0000004865697810 */ /* 0x000fc40007ffe0ff */
[----:B------:R-:W-:-:S03]  /*3290*/  FSEL R130, R130, -INF , !P0 ;  /* 0xff80000082827808 */ /* 0x000fc60004000000 */
[----:B------:R1:W-:Y:S08]  /*32a0*/  MUFU.TANH R108, R7 ;  /* 0x00000007006c7308 */ /* 0x0003f00000002400 */
[----:B------:R4:W-:Y:S01]  /*32b0*/  MUFU.TANH R63, R59 ;  /* 0x0000003b003f7308 */ /* 0x0009e20000002400 */
[----:B--2---:R-:W-:Y:S02]  /*32c0*/  FFMA.FTZ R14, R2, UR4, R149 ;  /* 0x00000004020e7c23 */ /* 0x004fe40008010095 */
[----:B---3--:R-:W-:-:S03]  /*32d0*/  FFMA.FTZ R8, R70, UR4, R139 ;  /* 0x0000000446087c23 */ /* 0x008fc6000801008b */
[----:B------:R-:W-:Y:S01]  /*32e0*/  FSEL R14, R14, -INF , !P3 ;  /* 0xff8000000e0e7808 */ /* 0x000fe20005800000 */
[----:B-1----:R-:W-:Y:S01]  /*32f0*/  FFMA.FTZ R7, R2, UR4, R135 ;  /* 0x0000000402077c23 */ /* 0x002fe20008010087 */
[----:B------:R1:W-:Y:S01]  /*3300*/  MUFU.TANH R102, R6 ;  /* 0x0000000600667308 */ /* 0x0003e20000002400 */
[----:B------:R-:W-:-:S03]  /*3310*/  ISETP.GE.AND P3, PT, R71, R64, PT ;  /* 0x000000404700720c */ /* 0x000fc60003f66270 */
[----:B------:R-:W-:Y:S02]  /*3320*/  FSEL R7, R7, -INF , !P2 ;  /* 0xff80000007077808 */ /* 0x000fe40005000000 */
[-C--:B------:R-:W-:Y:S01]  /*3330*/  ISETP.GE.AND P2, PT, R71, R66.reuse, PT ;  /* 0x000000424700720c */ /* 0x080fe20003f46270 */
[----:B------:R-:W-:Y:S01]  /*3340*/  FFMA.FTZ R71, R82, UR4, R27 ;  /* 0x0000000452477c23 */ /* 0x000fe2000801001b */
[----:B----4-:R-:W-:Y:S01]  /*3350*/  IADD3 R59, R101, 0x29, RZ ;  /* 0x00000029653b7810 */ /* 0x010fe20007ffe0ff */
[----:B------:R-:W-:Y:S01]  /*3360*/  I2F R80, R83 ;  /* 0x0000005300507306 */ /* 0x000fe20000201400 */
[----:B------:R-:W-:Y:S01]  /*3370*/  FSEL R8, R8, -INF , !P3 ;  /* 0xff80000008087808 */ /* 0x000fe20005800000 */
[----:B------:R-:W-:Y:S01]  /*3380*/  FMUL.FTZ R27, R40, c[0x0][0x2ec] ;  /* 0x0000bb00281b7a20 */ /* 0x000fe20000410000 */
[----:B------:R-:W-:Y:S02]  /*3390*/  FSEL R71, R71, -INF , !P5 ;  /* 0xff80000047477808 */ /* 0x000fe40006800000 */
[----:B------:R-:W-:Y:S01]  /*33a0*/  ISETP.GE.AND P5, PT, R59, R66, PT ;  /* 0x000000423b00720c */ /* 0x000fe20003fa6270 */
[----:B-1----:R-:W-:-:S02]  /*33b0*/  FFMA.FTZ R6, R77, UR4, R98 ;  /* 0x000000044d067c23 */ /* 0x002fc40008010062 */
[----:B------:R1:W2:Y:S01]  /*33c0*/  MUFU.TANH R125, R9 ;  /* 0x00000009007d7308 */ /* 0x0002a20000002400 */
[----:B------:R-:W-:Y:S02]  /*33d0*/  IADD3 R77, R101, 0x30, RZ ;  /* 0x00000030654d7810 */ /* 0x000fe40007ffe0ff */
[-C--:B------:R-:W-:Y:S02]  /*33e0*/  ISETP.GE.AND P0, PT, R59, R64.reuse, PT ;  /* 0x000000403b00720c */ /* 0x080fe40003f06270 */
[----:B------:R-:W-:Y:S02]  /*33f0*/  FSEL R6, R6, -INF , !P4 ;  /* 0xff80000006067808 */ /* 0x000fe40006000000 */
[----:B------:R-:W-:Y:S01]  /*3400*/  ISETP.GE.AND P4, PT, R103, R64, PT ;  /* 0x000000406700720c */ /* 0x000fe20003f86270 */
[----:B------:R-:W-:Y:S01]  /*3410*/  MUFU.TANH R65, R65 ;  /* 0x0000004100417308 */ /* 0x000fe20000002400 */
[----:B------:R-:W-:Y:S02]  /*3420*/  IADD3 R103, R101, 0x41, RZ ;  /* 0x0000004165677810 */ /* 0x000fe40007ffe0ff */
[----:B------:R-:W-:-:S02]  /*3430*/  FSEL R12, R12, -INF , !P4 ;  /* 0xff8000000c0c7808 */ /* 0x000fc40006000000 */
[-C--:B------:R-:W-:Y:S02]  /*3440*/  ISETP.GE.AND P4, PT, R81, R64.reuse, PT ;  /* 0x000000405100720c */ /* 0x080fe40003f86270 */
[-C--:B------:R-:W-:Y:S01]  /*3450*/  ISETP.GE.AND P3, PT, R83, R64.reuse, PT ;  /* 0x000000405300720c */ /* 0x080fe20003f66270 */
[----:B------:R-:W3:Y:S01]  /*3460*/  I2F R50, R73 ;  /* 0x0000004900327306 */ /* 0x000ee20000201400 */
[----:B-1----:R-:W-:Y:S01]  /*3470*/  FFMA.FTZ R9, R78, UR4, R127 ;  /* 0x000000044e097c23 */ /* 0x002fe2000801007f */
[----:B------:R-:W-:Y:S01]  /*3480*/  FSEL R56, R56, -INF , !P4 ;  /* 0xff80000038387808 */ /* 0x000fe20006000000 */
[----:B--2---:R-:W-:Y:S01]  /*3490*/  FFMA.FTZ R69, R80, UR4, R125 ;  /* 0x0000000450457c23 */ /* 0x004fe2000801007d */
[----:B------:R-:W-:Y:S02]  /*34a0*/  ISETP.GE.AND P4, PT, R57, R64, PT ;  /* 0x000000403900720c */ /* 0x000fe40003f86270 */
[----:B------:R-:W-:Y:S02]  /*34b0*/  FSEL R9, R9, -INF , !P6 ;  /* 0xff80000009097808 */ /* 0x000fe40007000000 */
[----:B------:R1:W-:Y:S01]  /*34c0*/  MUFU.TANH R145, R11 ;  /* 0x0000000b00917308 */ /* 0x0003e20000002400 */
[----:B------:R-:W-:-:S02]  /*34d0*/  ISETP.GE.AND P6, PT, R57, R66, PT ;  /* 0x000000423900720c */ /* 0x000fc40003fc6270 */
[C---:B------:R-:W-:Y:S02]  /*34e0*/  IADD3 R127, R101.reuse, 0x58, RZ ;  /* 0x00000058657f7810 */ /* 0x040fe40007ffe0ff */
[----:B------:R-:W-:-:S03]  /*34f0*/  IADD3 R125, R101, 0x50, RZ ;  /* 0x00000050657d7810 */ /* 0x000fc60007ffe0ff */
[----:B------:R2:W4:Y:S01]  /*3500*/  I2F R51, R59 ;  /* 0x0000003b00337306 */ /* 0x0005220000201400 */
[----:B---3--:R-:W-:-:S07]  /*3510*/  FFMA.FTZ R65, R50, UR4, R65 ;  /* 0x0000000432417c23 */ /* 0x008fce0008010041 */
[----:B------:R-:W-:Y:S01]  /*3520*/  MUFU.TANH R25, R25 ;  /* 0x0000001900197308 */ /* 0x000fe20000002400 */
[----:B-1----:R-:W-:-:S05]  /*3530*/  FFMA.FTZ R11, R70, UR4, R107 ;  /* 0x00000004460b7c23 */ /* 0x002fca000801006b */
[----:B------:R-:W-:Y:S02]  /*3540*/  FSEL R11, R11, -INF , !P2 ;  /* 0xff8000000b0b7808 */ /* 0x000fe40005000000 */
[----:B------:R-:W1:Y:S01]  /*3550*/  I2F R44, R77 ;  /* 0x0000004d002c7306 */ /* 0x000e620000201400 */
[----:B--2---:R-:W-:Y:S01]  /*3560*/  FFMA.FTZ R59, R49, UR4, R26 ;  /* 0x00000004313b7c23 */ /* 0x004fe2000801001a */
[-C--:B------:R-:W-:Y:S01]  /*3570*/  ISETP.GE.AND P2, PT, R83, R66.reuse, PT ;  /* 0x000000425300720c */ /* 0x080fe20003f46270 */
[C---:B----4-:R-:W-:Y:S02]  /*3580*/  FFMA.FTZ R57, R51.reuse, UR4, R96 ;  /* 0x0000000433397c23 */ /* 0x050fe40008010060 */
[----:B------:R-:W-:Y:S01]  /*3590*/  FFMA.FTZ R54, R51, UR4, R108 ;  /* 0x0000000433367c23 */ /* 0x000fe2000801006c */
[----:B------:R-:W-:Y:S01]  /*35a0*/  FSEL R59, R59, -INF , !P6 ;  /* 0xff8000003b3b7808 */ /* 0x000fe20007000000 */
[----:B------:R-:W-:Y:S01]  /*35b0*/  FMUL.FTZ R26, R41, c[0x0][0x2ec] ;  /* 0x0000bb00291a7a20 */ /* 0x000fe20000410000 */
[----:B------:R-:W-:Y:S01]  /*35c0*/  MUFU.TANH R23, R23 ;  /* 0x0000001700177308 */ /* 0x000fe20000002400 */
[----:B------:R-:W-:Y:S01]  /*35d0*/  ISETP.GE.AND P6, PT, R73, R66, PT ;  /* 0x000000424900720c */ /* 0x000fe20003fc6270 */
[----:B------:R-:W-:Y:S01]  /*35e0*/  FMUL.FTZ R41, R42, c[0x0][0x2ec] ;  /* 0x0000bb002a297a20 */ /* 0x000fe20000410000 */
[----:B------:R-:W-:-:S02]  /*35f0*/  FSEL R69, R69, -INF , !P2 ;  /* 0xff80000045457808 */ /* 0x000fc40005000000 */
[-C--:B------:R-:W-:Y:S02]  /*3600*/  ISETP.GE.AND P2, PT, R77, R66.reuse, PT ;  /* 0x000000424d00720c */ /* 0x080fe40003f46270 */
[----:B------:R-:W-:Y:S01]  /*3610*/  FSEL R81, R65, -INF , !P6 ;  /* 0xff80000041517808 */ /* 0x000fe20007000000 */
[----:B------:R-:W-:Y:S01]  /*3620*/  MUFU.TANH R61, R61 ;  /* 0x0000003d003d7308 */ /* 0x000fe20000002400 */
[C---:B-1----:R-:W-:Y:S01]  /*3630*/  FFMA.FTZ R83, R44.reuse, UR4, R25 ;  /* 0x000000042c537c23 */ /* 0x042fe20008010019 */
[----:B------:R-:W-:Y:S01]  /*3640*/  IADD3 R65, R101, 0x61, RZ ;  /* 0x0000006165417810 */ /* 0x000fe20007ffe0ff */
[----:B------:R-:W-:Y:S01]  /*3650*/  FFMA.FTZ R100, R44, UR4, R100 ;  /* 0x000000042c647c23 */ /* 0x000fe20008010064 */
[----:B------:R-:W-:Y:S02]  /*3660*/  FSEL R57, R57, -INF , !P5 ;  /* 0xff80000039397808 */ /* 0x000fe40006800000 */
[----:B------:R-:W-:Y:S02]  /*3670*/  FSEL R54, R54, -INF , !P0 ;  /* 0xff80000036367808 */ /* 0x000fe40004000000 */
[----:B------:R-:W1:Y:S01]  /*3680*/  I2F R2, R79 ;  /* 0x0000004f00027306 */ /* 0x000e620000201400 */
[----:B------:R-:W-:-:S02]  /*3690*/  ISETP.GE.AND P5, PT, R79, R66, PT ;  /* 0x000000424f00720c */ /* 0x000fc40003fa6270 */
[----:B------:R-:W-:Y:S02]  /*36a0*/  ISETP.GE.AND P0, PT, R79, R64, PT ;  /* 0x000000404f00720c */ /* 0x000fe40003f06270 */
[----:B------:R-:W-:Y:S02]  /*36b0*/  FSEL R83, R83, -INF , !P2 ;  /* 0xff80000053537808 */ /* 0x000fe40005000000 */
[-C--:B------:R-:W-:Y:S01]  /*36c0*/  ISETP.GE.AND P2, PT, R75, R66.reuse, PT ;  /* 0x000000424b00720c */ /* 0x080fe20003f46270 */
[----:B------:R-:W2:Y:S01]  /*36d0*/  I2F R68, R75 ;  /* 0x0000004b00447306 */ /* 0x000ea20000201400 */
[----:B------:R-:W-:Y:S02]  /*36e0*/  ISETP.GE.AND P6, PT, R109, R66, PT ;  /* 0x000000426d00720c */ /* 0x000fe40003fc6270 */
[----:B------:R-:W-:-:S05]  /*36f0*/  IADD3 R51, R101, 0x59, RZ ;  /* 0x0000005965337810 */ /* 0x000fca0007ffe0ff */
[----:B------:R-:W3:Y:S01]  /*3700*/  MUFU.TANH R106, R106 ;  /* 0x0000006a006a7308 */ /* 0x000ee20000002400 */
[----:B-1----:R-:W-:-:S05]  /*3710*/  FFMA.FTZ R79, R2, UR4, R23 ;  /* 0x00000004024f7c23 */ /* 0x002fca0008010017 */
[----:B------:R-:W-:Y:S02]  /*3720*/  FSEL R79, R79, -INF , !P5 ;  /* 0xff8000004f4f7808 */ /* 0x000fe40006800000 */
[----:B------:R-:W1:Y:S01]  /*3730*/  MUFU.TANH R67, R67 ;  /* 0x0000004300437308 */ /* 0x000e620000002400 */
[----:B--2---:R-:W-:Y:S01]  /*3740*/  FFMA.FTZ R61, R68, UR4, R61 ;  /* 0x00000004443d7c23 */ /* 0x004fe2000801003d */
[----:B------:R-:W-:-:S06]  /*3750*/  ISETP.GE.AND P5, PT, R103, R66, PT ;  /* 0x000000426700720c */ /* 0x000fcc0003fa6270 */
[----:B------:R-:W-:Y:S01]  /*3760*/  MUFU.TANH R22, R22 ;  /* 0x0000001600167308 */ /* 0x000fe20000002400 */
[----:B---3--:R-:W-:-:S07]  /*3770*/  FFMA.FTZ R78, R50, UR4, R106 ;  /* 0x00000004324e7c23 */ /* 0x008fce000801006a */
[----:B------:R-:W-:Y:S01]  /*3780*/  MUFU.TANH R21, R21 ;  /* 0x0000001500157308 */ /* 0x000fe20000002400 */
[----:B-1----:R-:W-:-:S05]  /*3790*/  FFMA.FTZ R67, R2, UR4, R67 ;  /* 0x0000000402437c23 */ /* 0x002fca0008010043 */
[----:B------:R-:W-:Y:S02]  /*37a0*/  FSEL R82, R67, -INF , !P0 ;  /* 0xff80000043527808 */ /* 0x000fe40004000000 */
[----:B------:R-:W1:Y:S01]  /*37b0*/  I2F R91, R109 ;  /* 0x0000006d005b7306 */ /* 0x000e620000201400 */
[----:B------:R-:W-:Y:S02]  /*37c0*/  ISETP.GE.AND P0, PT, R103, R64, PT ;  /* 0x000000406700720c */ /* 0x000fe40003f06270 */
[----:B------:R-:W-:-:S05]  /*37d0*/  IADD3 R67, R101, 0x69, RZ ;  /* 0x0000006965437810 */ /* 0x000fca0007ffe0ff */
[----:B------:R-:W-:Y:S08]  /*37e0*/  I2F R72, R105 ;  /* 0x0000006900487306 */ /* 0x000ff00000201400 */
[----:B------:R2:W3:Y:S01]  /*37f0*/  MUFU.TANH R62, R58 ;  /* 0x0000003a003e7308 */ /* 0x0004e20000002400 */
[----:B-1----:R-:W-:-:S07]  /*3800*/  FFMA.FTZ R2, R91, UR4, R22 ;  /* 0x000000045b027c23 */ /* 0x002fce0008010016 */
[----:B------:R-:W1:Y:S01]  /*3810*/  MUFU.TANH R104, R104 ;  /* 0x0000006800687308 */ /* 0x000e620000002400 */
[----:B--2---:R-:W-:-:S07]  /*3820*/  FFMA.FTZ R58, R80, UR4, R145 ;  /* 0x00000004503a7c23 */ /* 0x004fce0008010091 */
[----:B------:R-:W2:Y:S01]  /*3830*/  I2F R70, R103 ;  /* 0x0000006700467306 */ /* 0x000ea20000201400 */
[----:B------:R-:W-:Y:S02]  /*3840*/  FFMA.FTZ R80, R49, UR4, R102 ;  /* 0x0000000431507c23 */ /* 0x000fe40008010066 */
[----:B---3--:R-:W-:Y:S01]  /*3850*/  FFMA.FTZ R62, R91, UR4, R62 ;  /* 0x000000045b3e7c23 */ /* 0x008fe2000801003e */
[----:B------:R-:W-:Y:S02]  /*3860*/  FSEL R58, R58, -INF , !P3 ;  /* 0xff8000003a3a7808 */ /* 0x000fe40005800000 */
[----:B------:R-:W-:Y:S01]  /*3870*/  ISETP.GE.AND P3, PT, R77, R64, PT ;  /* 0x000000404d00720c */ /* 0x000fe20003f66270 */
[----:B-1----:R-:W-:Y:S01]  /*3880*/  FFMA.FTZ R74, R68, UR4, R104 ;  /* 0x00000004444a7c23 */ /* 0x002fe20008010068 */
[----:B------:R-:W-:Y:S01]  /*3890*/  MUFU.TANH R16, R16 ;  /* 0x0000001000107308 */ /* 0x000fe20000002400 */
[----:B------:R-:W-:Y:S02]  /*38a0*/  FSEL R80, R80, -INF , !P4 ;  /* 0xff80000050507808 */ /* 0x000fe40006000000 */
[----:B------:R-:W-:-:S02]  /*38b0*/  FSEL R124, R100, -INF , !P3 ;  /* 0xff800000647c7808 */ /* 0x000fc40005800000 */
[-C--:B------:R-:W-:Y:S01]  /*38c0*/  ISETP.GE.AND P3, PT, R75, R64.reuse, PT ;  /* 0x000000404b00720c */ /* 0x080fe20003f66270 */
[----:B------:R-:W-:Y:S01]  /*38d0*/  FFMA.FTZ R75, R72, UR4, R21 ;  /* 0x00000004484b7c23 */ /* 0x000fe20008010015 */
[----:B------:R-:W-:Y:S01]  /*38e0*/  ISETP.GE.AND P4, PT, R73, R64, PT ;  /* 0x000000404900720c */ /* 0x000fe20003f86270 */
[----:B------:R-:W1:Y:S01]  /*38f0*/  I2F R49, R111 ;  /* 0x0000006f00317306 */ /* 0x000e620000201400 */
[----:B------:R-:W-:Y:S01]  /*3900*/  FSEL R77, R61, -INF , !P2 ;  /* 0xff8000003d4d7808 */ /* 0x000fe20005000000 */
[C---:B--2---:R-:W-:Y:S01]  /*3910*/  FFMA.FTZ R68, R70.reuse, UR4, R63 ;  /* 0x0000000446447c23 */ /* 0x044fe2000801003f */
[----:B------:R-:W-:Y:S01]  /*3920*/  ISETP.GE.AND P2, PT, R105, R66, PT ;  /* 0x000000426900720c */ /* 0x000fe20003f46270 */
[----:B------:R-:W-:Y:S01]  /*3930*/  FFMA.FTZ R60, R70, UR4, R60 ;  /* 0x00000004463c7c23 */ /* 0x000fe2000801003c */
[----:B------:R-:W-:Y:S02]  /*3940*/  FSEL R78, R78, -INF , !P4 ;  /* 0xff8000004e4e7808 */ /* 0x000fe40006000000 */
[----:B------:R-:W-:Y:S01]  /*3950*/  ISETP.GE.AND P4, PT, R109, R64, PT ;  /* 0x000000406d00720c */ /* 0x000fe20003f86270 */
[----:B------:R-:W-:Y:S01]  /*3960*/  MUFU.TANH R52, R52 ;  /* 0x0000003400347308 */ /* 0x000fe20000002400 */
[----:B------:R-:W-:-:S02]  /*3970*/  FSEL R63, R2, -INF , !P6 ;  /* 0xff800000023f7808 */ /* 0x000fc40007000000 */
[----:B------:R-:W-:Y:S02]  /*3980*/  FSEL R75, R75, -INF , !P2 ;  /* 0xff8000004b4b7808 */ /* 0x000fe40005000000 */
[----:B------:R-:W-:Y:S02]  /*3990*/  ISETP.GE.AND P2, PT, R111, R66, PT ;  /* 0x000000426f00720c */ /* 0x000fe40003f46270 */
[----:B------:R-:W-:Y:S01]  /*39a0*/  IADD3 R2, R85, 0x1000, RZ ;  /* 0x0000100055027810 */ /* 0x000fe20007ffe0ff */
[----:B------:R-:W-:Y:S01]  /*39b0*/  MUFU.TANH R55, R55 ;  /* 0x0000003700377308 */ /* 0x000fe20000002400 */
[----:B-1----:R-:W-:Y:S01]  /*39c0*/  FFMA.FTZ R16, R49, UR4, R16 ;  /* 0x0000000431107c23 */ /* 0x002fe20008010010 */
[----:B------:R-:W-:Y:S02]  /*39d0*/  IADD3 R103, R101, 0x70, RZ ;  /* 0x0000007065677810 */ /* 0x000fe40007ffe0ff */
[----:B------:R-:W-:Y:S02]  /*39e0*/  FSEL R70, R62, -INF , !P4 ;  /* 0xff8000003e467808 */ /* 0x000fe40006000000 */
[----:B------:R-:W-:-:S02]  /*39f0*/  FSEL R74, R74, -INF , !P3 ;  /* 0xff8000004a4a7808 */ /* 0x000fc40005800000 */
[----:B------:R-:W1:Y:S01]  /*3a00*/  I2F R84, R47 ;  /* 0x0000002f00547306 */ /* 0x000e620000201400 */
[----:B------:R-:W-:Y:S02]  /*3a10*/  FSEL R61, R60, -INF , !P5 ;  /* 0xff8000003c3d7808 */ /* 0x000fe40006800000 */
[----:B------:R-:W-:Y:S02]  /*3a20*/  FSEL R68, R68, -INF , !P0 ;  /* 0xff80000044447808 */ /* 0x000fe40004000000 */
[----:B------:R-:W-:Y:S02]  /*3a30*/  ISETP.GE.AND P3, PT, R105, R64, PT ;  /* 0x000000406900720c */ /* 0x000fe40003f66270 */
[C---:B------:R-:W-:Y:S01]  /*3a40*/  ISETP.GE.AND P5, PT, R125.reuse, R66, PT ;  /* 0x000000427d00720c */ /* 0x040fe20003fa6270 */
[----:B------:R-:W-:Y:S01]  /*3a50*/  MUFU.TANH R17, R17 ;  /* 0x0000001100117308 */ /* 0x000fe20000002400 */
[----:B------:R-:W-:Y:S02]  /*3a60*/  ISETP.GE.AND P0, PT, R125, R64, PT ;  /* 0x000000407d00720c */ /* 0x000fe40003f06270 */
[----:B------:R-:W-:-:S02]  /*3a70*/  ISETP.GE.AND P6, PT, R47, R66, PT ;  /* 0x000000422f00720c */ /* 0x000fc40003fc6270 */
[C---:B------:R-:W-:Y:S02]  /*3a80*/  IADD3 R109, R101.reuse, 0x68, RZ ;  /* 0x00000068656d7810 */ /* 0x040fe40007ffe0ff */
[----:B------:R-:W-:Y:S01]  /*3a90*/  IADD3 R91, R101, 0x71, RZ ;  /* 0x00000071655b7810 */ /* 0x000fe20007ffe0ff */
[----:B------:R-:W-:Y:S01]  /*3aa0*/  MUFU.TANH R26, R26 ;  /* 0x0000001a001a7308 */ /* 0x000fe20000002400 */
[C---:B-1----:R-:W-:Y:S01]  /*3ab0*/  FFMA.FTZ R52, R84.reuse, UR4, R52 ;  /* 0x0000000454347c23 */ /* 0x042fe20008010034 */
[----:B------:R-:W-:Y:S01]  /*3ac0*/  ISETP.GE.AND P4, PT, R47, R64, PT ;  /* 0x000000402f00720c */ /* 0x000fe20003f86270 */
[----:B------:R-:W-:Y:S01]  /*3ad0*/  FFMA.FTZ R62, R84, UR4, R55 ;  /* 0x00000004543e7c23 */ /* 0x000fe20008010037 */
[----:B------:R-:W-:Y:S01]  /*3ae0*/  IADD3 R55, R101, 0x78, RZ ;  /* 0x0000007865377810 */ /* 0x000fe20007ffe0ff */
[----:B------:R-:W-:Y:S01]  /*3af0*/  IMAD R84, R3, 0x2, R2 ;  /* 0x0000000203547824 */ /* 0x000fe200078e0202 */
[----:B------:R-:W-:Y:S02]  /*3b00*/  FSEL R73, R52, -INF , !P6 ;  /* 0xff80000034497808 */ /* 0x000fe40007000000 */
[----:B------:R-:W1:Y:S01]  /*3b10*/  I2F R40, R127 ;  /* 0x0000007f00287306 */ /* 0x000e620000201400 */
[----:B------:R-:W-:-:S02]  /*3b20*/  ISETP.GE.AND P6, PT, R127, R66, PT ;  /* 0x000000427f00720c */ /* 0x000fc40003fc6270 */
[----:B------:R-:W-:Y:S02]  /*3b30*/  FSEL R62, R62, -INF , !P4 ;  /* 0xff8000003e3e7808 */ /* 0x000fe40006000000 */
[----:B------:R-:W-:-:S03]  /*3b40*/  ISETP.GE.AND P4, PT, R127, R64, PT ;  /* 0x000000407f00720c */ /* 0x000fc60003f86270 */
[----:B------:R-:W2:Y:S08]  /*3b50*/  I2F R23, R65 ;  /* 0x0000004100177306 */ /* 0x000eb00000201400 */
[----:B------:R3:W4:Y:S01]  /*3b60*/  MUFU.TANH R96, R43 ;  /* 0x0000002b00607308 */ /* 0x0007220000002400 */
[----:B-1----:R-:W-:-:S07]  /*3b70*/  FFMA.FTZ R2, R40, UR4, R17 ;  /* 0x0000000428027c23 */ /* 0x002fce0008010011 */
[----:B------:R-:W-:Y:S08]  /*3b80*/  MUFU.TANH R20, R20 ;  /* 0x0000001400147308 */ /* 0x000ff00000002400 */
[----:B------:R-:W-:Y:S01]  /*3b90*/  MUFU.TANH R48, R48 ;  /* 0x0000003000307308 */ /* 0x000fe20000002400 */
[----:B---3--:R-:W-:Y:S02]  /*3ba0*/  FMUL.FTZ R43, R38, c[0x0][0x2ec] ;  /* 0x0000bb00262b7a20 */ /* 0x008fe40000410000 */
[----:B------:R-:W-:Y:S01]  /*3bb0*/  FMUL.FTZ R38, R39, c[0x0][0x2ec] ;  /* 0x0000bb0027267a20 */ /* 0x000fe20000410000 */
[----:B------:R-:W-:Y:S01]  /*3bc0*/  FSEL R39, R16, -INF , !P2 ;  /* 0xff80000010277808 */ /* 0x000fe20005000000 */
[----:B------:R-:W-:Y:S01]  /*3bd0*/  FMUL.FTZ R16, R35, c[0x0][0x2ec] ;  /* 0x0000bb0023107a20 */ /* 0x000fe20000410000 */
[----:B------:R-:W-:Y:S01]  /*3be0*/  ISETP.GE.AND P2, PT, R131, R66, PT ;  /* 0x000000428300720c */ /* 0x000fe20003f46270 */
[C---:B--2---:R-:W-:Y:S01]  /*3bf0*/  FFMA.FTZ R35, R23.reuse, UR4, R26 ;  /* 0x0000000417237c23 */ /* 0x044fe2000801001a */
[----:B------:R-:W-:Y:S01]  /*3c00*/  I2F R107, R125 ;  /* 0x0000007d006b7306 */ /* 0x000fe20000201400 */
[----:B----4-:R-:W-:-:S02]  /*3c10*/  FFMA.FTZ R96, R23, UR4, R96 ;  /* 0x0000000417607c23 */ /* 0x010fc40008010060 */
[----:B------:R-:W-:-:S05]  /*3c20*/  FMUL.FTZ R23, R28, c[0x0][0x2ec] ;  /* 0x0000bb001c177a20 */ /* 0x000fca0000410000 */
[----:B------:R-:W1:Y:S08]  /*3c30*/  MUFU.TANH R53, R53 ;  /* 0x0000003500357308 */ /* 0x000e700000002400 */
[----:B------:R-:W-:Y:S08]  /*3c40*/  MUFU.TANH R24, R24 ;  /* 0x0000001800187308 */ /* 0x000ff00000002400 */
[----:B------:R-:W-:Y:S01]  /*3c50*/  MUFU.TANH R46, R46 ;  /* 0x0000002e002e7308 */ /* 0x000fe20000002400 */
[----:B-1----:R-:W-:Y:S01]  /*3c60*/  FFMA.FTZ R72, R72, UR4, R53 ;  /* 0x0000000448487c23 */ /* 0x002fe20008010035 */
[----:B------:R-:W-:-:S04]  /*3c70*/  IADD3 R53, R101, 0x79, RZ ;  /* 0x0000007965357810 */ /* 0x000fc80007ffe0ff */
[----:B------:R-:W-:Y:S02]  /*3c80*/  FSEL R72, R72, -INF , !P3 ;  /* 0xff80000048487808 */ /* 0x000fe40005800000 */
[----:B------:R-:W1:Y:S01]  /*3c90*/  I2F R25, R51 ;  /* 0x0000003300197306 */ /* 0x000e620000201400 */
[----:B------:R-:W-:-:S07]  /*3ca0*/  ISETP.GE.AND P3, PT, R111, R64, PT ;  /* 0x000000406f00720c */ /* 0x000fce0003f66270 */
[----:B------:R-:W-:Y:S08]  /*3cb0*/  MUFU.TANH R27, R27 ;  /* 0x0000001b001b7308 */ /* 0x000ff00000002400 */
[----:B------:R-:W2:Y:S01]  /*3cc0*/  I2F R42, R131 ;  /* 0x00000083002a7306 */ /* 0x000ea20000201400 */
[C---:B-1----:R-:W-:Y:S02]  /*3cd0*/  FFMA.FTZ R24, R25.reuse, UR4, R24 ;  /* 0x0000000419187c23 */ /* 0x042fe40008010018 */
[----:B------:R-:W-:-:S02]  /*3ce0*/  FFMA.FTZ R46, R25, UR4, R46 ;  /* 0x00000004192e7c23 */ /* 0x000fc4000801002e */
[----:B------:R-:W-:-:S03]  /*3cf0*/  FMUL.FTZ R25, R34, c[0x0][0x2ec] ;  /* 0x0000bb0022197a20 */ /* 0x000fc60000410000 */
[----:B------:R-:W1:Y:S08]  /*3d00*/  MUFU.TANH R18, R18 ;  /* 0x0000001200127308 */ /* 0x000e700000002400 */
[----:B------:R3:W-:Y:S01]  /*3d10*/  MUFU.TANH R105, R36 ;  /* 0x0000002400697308 */ /* 0x0007e20000002400 */
[----:B--2---:R-:W-:-:S05]  /*3d20*/  FFMA.FTZ R27, R42, UR4, R27 ;  /* 0x000000042a1b7c23 */ /* 0x004fca000801001b */
[----:B------:R-:W-:Y:S02]  /*3d30*/  FSEL R47, R27, -INF , !P2 ;  /* 0xff8000001b2f7808 */ /* 0x000fe40005000000 */
[----:B------:R-:W-:Y:S01]  /*3d40*/  I2F R60, R103 ;  /* 0x00000067003c7306 */ /* 0x000fe20000201400 */
[----:B-1----:R-:W-:Y:S01]  /*3d50*/  FFMA.FTZ R18, R49, UR4, R18 ;  /* 0x0000000431127c23 */ /* 0x002fe20008010012 */
[----:B------:R-:W-:-:S04]  /*3d60*/  ISETP.GE.AND P2, PT, R67, R66, PT ;  /* 0x000000424300720c */ /* 0x000fc80003f46270 */
[----:B------:R-:W-:Y:S02]  /*3d70*/  FSEL R44, R18, -INF , !P3 ;  /* 0xff800000122c7808 */ /* 0x000fe40005800000 */
[----:B------:R1:W-:Y:S01]  /*3d80*/  MUFU.TANH R125, R37 ;  /* 0x00000025007d7308 */ /* 0x0003e20000002400 */
[----:B---3--:R-:W-:Y:S01]  /*3d90*/  FFMA.FTZ R36, R107, UR4, R48 ;  /* 0x000000046b247c23 */ /* 0x008fe20008010030 */
[----:B------:R-:W-:-:S04]  /*3da0*/  ISETP.GE.AND P3, PT, R131, R64, PT ;  /* 0x000000408300720c */ /* 0x000fc80003f66270 */
[----:B------:R-:W-:Y:S02]  /*3db0*/  FSEL R36, R36, -INF , !P0 ;  /* 0xff80000024247808 */ /* 0x000fe40004000000 */
[----:B------:R-:W2:Y:S01]  /*3dc0*/  MUFU.TANH R17, R32 ;  /* 0x0000002000117308 */ /* 0x000ea20000002400 */
[----:B------:R-:W-:-:S04]  /*3dd0*/  ISETP.GE.AND P0, PT, R51, R64, PT ;  /* 0x000000403300720c */ /* 0x000fc80003f06270 */
[----:B------:R-:W-:Y:S02]  /*3de0*/  FSEL R34, R46, -INF , !P0 ;  /* 0xff8000002e227808 */ /* 0x000fe40004000000 */
[----:B------:R-:W-:Y:S01]  /*3df0*/  ISETP.GE.AND P0, PT, R109, R64, PT ;  /* 0x000000406d00720c */ /* 0x000fe20003f06270 */
[----:B------:R-:W-:Y:S01]  /*3e00*/  I2F R22, R67 ;  /* 0x0000004300167306 */ /* 0x000fe20000201400 */
[----:B-1----:R-:W-:-:S05]  /*3e10*/  FFMA.FTZ R37, R107, UR4, R20 ;  /* 0x000000046b257c23 */ /* 0x002fca0008010014 */
[----:B------:R-:W-:Y:S02]  /*3e20*/  FSEL R37, R37, -INF , !P5 ;  /* 0xff80000025257808 */ /* 0x000fe40006800000 */
[----:B------:R-:W1:Y:S01]  /*3e30*/  MUFU.TANH R45, R45 ;  /* 0x0000002d002d7308 */ /* 0x000e620000002400 */
[----:B------:R-:W-:Y:S01]  /*3e40*/  ISETP.GE.AND P5, PT, R51, R66, PT ;  /* 0x000000423300720c */ /* 0x000fe20003fa6270 */
[----:B--2---:R-:W-:-:S06]  /*3e50*/  FFMA.FTZ R17, R60, UR4, R17 ;  /* 0x000000043c117c23 */ /* 0x004fcc0008010011 */
[----:B------:R-:W2:Y:S08]  /*3e60*/  MUFU.TANH R3, R38 ;  /* 0x0000002600037308 */ /* 0x000eb00000002400 */
[----:B------:R-:W-:Y:S01]  /*3e70*/  I2F R52, R55 ;  /* 0x0000003700347306 */ /* 0x000fe20000201400 */
[----:B-1----:R-:W-:-:S07]  /*3e80*/  FFMA.FTZ R45, R40, UR4, R45 ;  /* 0x00000004282d7c23 */ /* 0x002fce000801002d */
[----:B------:R-:W-:Y:S01]  /*3e90*/  MUFU.TANH R23, R23 ;  /* 0x0000001700177308 */ /* 0x000fe20000002400 */
[----:B--2---:R-:W-:Y:S01]  /*3ea0*/  FFMA.FTZ R18, R22, UR4, R3 ;  /* 0x0000000416127c23 */ /* 0x004fe20008010003 */
[----:B------:R-:W-:Y:S02]  /*3eb0*/  FSEL R38, R45, -INF , !P4 ;  /* 0xff8000002d267808 */ /* 0x000fe40006000000 */
[----:B------:R-:W-:Y:S02]  /*3ec0*/  FSEL R45, R24, -INF , !P5 ;  /* 0xff800000182d7808 */ /* 0x000fe40006800000 */
[----:B------:R-:W-:Y:S02]  /*3ed0*/  ISETP.GE.AND P5, PT, R109, R66, PT ;  /* 0x000000426d00720c */ /* 0x000fe40003fa6270 */
[----:B------:R1:W-:Y:S01]  /*3ee0*/  MUFU.TANH R51, R43 ;  /* 0x0000002b00337308 */ /* 0x0003e20000002400 */
[----:B------:R-:W-:-:S04]  /*3ef0*/  ISETP.GE.AND P4, PT, R65, R64, PT ;  /* 0x000000404100720c */ /* 0x000fc80003f86270 */
[----:B------:R-:W-:Y:S02]  /*3f00*/  FSEL R28, R96, -INF , !P4 ;  /* 0xff800000601c7808 */ /* 0x000fe40006000000 */
[----:B------:R-:W-:Y:S01]  /*3f10*/  ISETP.GE.AND P4, PT, R103, R64, PT ;  /* 0x000000406700720c */ /* 0x000fe20003f86270 */
[----:B------:R-:W2:Y:S01]  /*3f20*/  MUFU.TANH R41, R41 ;  /* 0x0000002900297308 */ /* 0x000ea20000002400 */
[----:B-1----:R-:W-:Y:S01]  /*3f30*/  FSEL R43, R2, -INF , !P6 ;  /* 0xff800000022b7808 */ /* 0x002fe20007000000 */
[----:B------:R-:W-:-:S06]  /*3f40*/  FMUL.FTZ R2, R33, c[0x0][0x2ec] ;  /* 0x0000bb0021027a20 */ /* 0x000fcc0000410000 */
[----:B------:R-:W1:Y:S01]  /*3f50*/  I2F R50, R109 ;  /* 0x0000006d00327306 */ /* 0x000e620000201400 */
[----:B------:R-:W-:Y:S01]  /*3f60*/  ISETP.GE.AND P6, PT, R65, R66, PT ;  /* 0x000000424100720c */ /* 0x000fe20003fc6270 */
[----:B------:R-:W-:-:S03]  /*3f70*/  FFMA.FTZ R33, R22, UR4, R125 ;  /* 0x0000000416217c23 */ /* 0x000fc6000801007d */
[----:B------:R-:W-:Y:S01]  /*3f80*/  FSEL R35, R35, -INF , !P6 ;  /* 0xff80000023237808 */ /* 0x000fe20007000000 */
[----:B--2---:R-:W-:Y:S01]  /*3f90*/  FFMA.FTZ R32, R42, UR4, R41 ;  /* 0x000000042a207c23 */ /* 0x004fe20008010029 */
[-C--:B------:R-:W-:Y:S01]  /*3fa0*/  ISETP.GE.AND P6, PT, R103, R66.reuse, PT ;  /* 0x000000426700720c */ /* 0x080fe20003fc6270 */
[----:B------:R-:W-:Y:S01]  /*3fb0*/  I2F R21, R91 ;  /* 0x0000005b00157306 */ /* 0x000fe20000201400 */
[----:B------:R-:W-:Y:S02]  /*3fc0*/  FSEL R33, R33, -INF , !P2 ;  /* 0xff80000021217808 */ /* 0x000fe40005000000 */
[----:B------:R-:W-:Y:S01]  /*3fd0*/  FSEL R27, R17, -INF , !P6 ;  /* 0xff800000111b7808 */ /* 0x000fe20007000000 */
[----:B------:R-:W-:Y:S01]  /*3fe0*/  FFMA.FTZ R17, R52, UR4, R23 ;  /* 0x0000000434117c23 */ /* 0x000fe20008010017 */
[----:B------:R-:W-:Y:S02]  /*3ff0*/  ISETP.GE.AND P2, PT, R55, R66, PT ;  /* 0x000000423700720c */ /* 0x000fe40003f46270 */
[----:B------:R-:W-:Y:S01]  /*4000*/  FSEL R32, R32, -INF , !P3 ;  /* 0xff80000020207808 */ /* 0x000fe20005800000 */
[----:B------:R-:W2:Y:S01]  /*4010*/  MUFU.TANH R2, R2 ;  /* 0x0000000200027308 */ /* 0x000ea20000002400 */
[C---:B-1----:R-:W-:Y:S01]  /*4020*/  FFMA.FTZ R41, R50.reuse, UR4, R105 ;  /* 0x0000000432297c23 */ /* 0x042fe20008010069 */
[----:B------:R-:W-:Y:S01]  /*4030*/  FSEL R17, R17, -INF , !P2 ;  /* 0xff80000011117808 */ /* 0x000fe20005000000 */
[----:B------:R-:W-:Y:S01]  /*4040*/  FFMA.FTZ R51, R50, UR4, R51 ;  /* 0x0000000432337c23 */ /* 0x000fe20008010033 */
[----:B------:R-:W-:-:S02]  /*4050*/  ISETP.GE.AND P2, PT, R92, 0x2, PT ;  /* 0x000000025c00780c */ /* 0x000fc40003f46270 */
[----:B------:R-:W-:Y:S02]  /*4060*/  FSEL R41, R41, -INF , !P5 ;  /* 0xff80000029297808 */ /* 0x000fe40006800000 */
[----:B------:R-:W1:Y:S01]  /*4070*/  MUFU.TANH R25, R25 ;  /* 0x0000001900197308 */ /* 0x000e620000002400 */
[----:B------:R-:W-:Y:S02]  /*4080*/  ISETP.GE.AND P5, PT, R91, R66, PT ;  /* 0x000000425b00720c */ /* 0x000fe40003fa6270 */
[----:B------:R-:W-:Y:S02]  /*4090*/  ISETP.GE.AND P3, PT, R67, R64, PT ;  /* 0x000000404300720c */ /* 0x000fe40003f66270 */
[----:B------:R-:W-:Y:S02]  /*40a0*/  ISETP.GE.AND P6, PT, R101, R66, PT ;  /* 0x000000426500720c */ /* 0x000fe40003fc6270 */
[----:B------:R-:W-:Y:S01]  /*40b0*/  FSEL R18, R18, -INF , !P3 ;  /* 0xff80000012127808 */ /* 0x000fe20005800000 */
[----:B------:R3:W4:Y:S01]  /*40c0*/  MUFU.TANH R26, R16 ;  /* 0x00000010001a7308 */ /* 0x0007220000002400 */
[----:B--2---:R-:W-:Y:S01]  /*40d0*/  FFMA.FTZ R2, R21, UR4, R2 ;  /* 0x0000000415027c23 */ /* 0x004fe20008010002 */
[----:B------:R-:W-:-:S06]  /*40e0*/  ISETP.GE.AND P3, PT, R55, R64, PT ;  /* 0x000000403700720c */ /* 0x000fcc0003f66270 */
[----:B------:R-:W2:Y:S01]  /*40f0*/  I2F R76, R101 ;  /* 0x00000065004c7306 */ /* 0x000ea20000201400 */
[----:B-1----:R-:W-:Y:S01]  /*4100*/  FFMA.FTZ R24, R60, UR4, R25 ;  /* 0x000000043c187c23 */ /* 0x002fe20008010019 */
[----:B------:R-:W-:Y:S02]  /*4110*/  FSEL R25, R2, -INF , !P5 ;  /* 0xff80000002197808 */ /* 0x000fe40006800000 */
[----:B------:R-:W-:Y:S02]  /*4120*/  ISETP.GE.AND P5, PT, R53, R66, PT ;  /* 0x000000423500720c */ /* 0x000fe40003fa6270 */
[----:B------:R-:W-:Y:S02]  /*4130*/  FSEL R24, R24, -INF , !P4 ;  /* 0xff80000018187808 */ /* 0x000fe40006000000 */
[----:B------:R-:W1:Y:S01]  /*4140*/  MUFU.TANH R97, R97 ;  /* 0x0000006100617308 */ /* 0x000e620000002400 */
[----:B---3--:R-:W-:Y:S01]  /*4150*/  FSEL R16, R51, -INF , !P0 ;  /* 0xff80000033107808 */ /* 0x008fe20004000000 */
[----:B----4-:R-:W-:Y:S01]  /*4160*/  FFMA.FTZ R22, R21, UR4, R26 ;  /* 0x0000000415167c23 */ /* 0x010fe2000801001a */
[----:B------:R-:W-:-:S02]  /*4170*/  ISETP.GE.AND P0, PT, R91, R64, PT ;  /* 0x000000405b00720c */ /* 0x000fc40003f06270 */
[-C--:B------:R-:W-:Y:S02]  /*4180*/  ISETP.GE.AND P4, PT, R101, R64.reuse, PT ;  /* 0x000000406500720c */ /* 0x080fe40003f86270 */
[----:B------:R-:W-:Y:S01]  /*4190*/  FSEL R22, R22, -INF , !P0 ;  /* 0xff80000016167808 */ /* 0x000fe20004000000 */
[----:B------:R-:W-:Y:S01]  /*41a0*/  I2F R20, R53 ;  /* 0x0000003500147306 */ /* 0x000fe20000201400 */
[----:B--2---:R-:W-:Y:S01]  /*41b0*/  FFMA.FTZ R23, R76, UR4, R99 ;  /* 0x000000044c177c23 */ /* 0x004fe20008010063 */
[----:B------:R-:W-:Y:S01]  /*41c0*/  BAR.SYNC.DEFER_BLOCKING 0x0 ;  /* 0x0000000000007b1d */ /* 0x000fe20000010000 */
[----:B------:R-:W-:-:S03]  /*41d0*/  ISETP.GE.AND P0, PT, R53, R64, PT ;  /* 0x000000403500720c */ /* 0x000fc60003f06270 */
[----:B------:R-:W-:Y:S02]  /*41e0*/  FSEL R23, R23, -INF , !P4 ;  /* 0xff80000017177808 */ /* 0x000fe40006000000 */
[----:B------:R-:W2:Y:S01]  /*41f0*/  MUFU.TANH R3, R29 ;  /* 0x0000001d00037308 */ /* 0x000ea20000002400 */
[----:B-1----:R-:W-:-:S07]  /*4200*/  FFMA.FTZ R97, R76, UR4, R97 ;  /* 0x000000044c617c23 */ /* 0x002fce0008010061 */
[----:B------:R-:W1:Y:S08]  /*4210*/  MUFU.TANH R49, R30 ;  /* 0x0000001e00317308 */ /* 0x000e700000002400 */
[----:B------:R-:W3:Y:S01]  /*4220*/  MUFU.TANH R31, R31 ;  /* 0x0000001f001f7308 */ /* 0x000ee20000002400 */
[----:B--2---:R-:W-:Y:S01]  /*4230*/  FFMA.FTZ R21, R20, UR4, R3 ;  /* 0x0000000414157c23 */ /* 0x004fe20008010003 */
[----:B------:R-:W-:-:S04]  /*4240*/  FSEL R3, R97, -INF , !P6 ;  /* 0xff80000061037808 */ /* 0x000fc80007000000 */
[----:B------:R-:W-:Y:S01]  /*4250*/  FSEL R21, R21, -INF , !P5 ;  /* 0xff80000015157808 */ /* 0x000fe20006800000 */
[----:B-1----:R-:W-:Y:S02]  /*4260*/  FFMA.FTZ R49, R52, UR4, R49 ;  /* 0x0000000434317c23 */ /* 0x002fe40008010031 */
[----:B---3--:R-:W-:-:S03]  /*4270*/  FFMA.FTZ R2, R20, UR4, R31 ;  /* 0x0000000414027c23 */ /* 0x008fc6000801001f */
        /* <DEDUP_REMOVED lines=33> */
[----:B------:R-:W-:Y:S02]  /*4490*/  ISETP.NE.AND P3, PT, RZ, c[0x0][0x2d0], PT ;  /* 0x0000b400ff007a0c */ /* 0x000fe40003f65270 */
[----:B------:R-:W-:-:S03]  /*44a0*/  LOP3.LUT R26, RZ, c[0x0][0x2d0], RZ, 0x33, !PT ;  /* 0x0000b400ff1a7a12 */ /* 0x000fc600078e33ff */
        /* <DEDUP_REMOVED lines=26> */
.L_x_4304:
[----:B------:R-:W-:-:S04]  /*4650*/  ULEA UR6, -UR8, URZ, 0x7 ;  /* 0x0000003f08067291 */ /* 0x000fc8000f8e393f */
[----:B------:R-:W-:Y:S02]  /*4660*/  USHF.R.S32.HI UR11, URZ, 0x1f, UR6 ;  /* 0x0000001f3f0b7899 */ /* 0x000fe40008011406 */
[----:B------:R-:W-:-:S04]  /*4670*/  MOV R29, UR6 ;  /* 0x00000006001d7c02 */ /* 0x000fc80008000f00 */
[----:B------:R-:W-:Y:S02]  /*4680*/  MOV R30, UR11 ;  /* 0x0000000b001e7c02 */ /* 0x000fe40008000f00 */
.L_x_4305:
[----:B------:R-:W-:Y:S01]  /*4690*/  ISETP.GE.AND P0, PT, R114, c[0x0][0x220], PT ;  /* 0x0000880072007a0c */ /* 0x000fe20003f06270 */
[----:B------:R-:W-:Y:S01]  /*46a0*/  IMAD.U32 R31, RZ, RZ, UR8 ;  /* 0x00000008ff1f7e24 */ /* 0x000fe2000f8e00ff */
[----:B------:R-:W-:Y:S01]  /*46b0*/  BSSY B0, `(.L_x_4306) ;  /* 0x0000032000007945 */ /* 0x000fe20003800000 */
[----:B------:R-:W-:-:S10]  /*46c0*/  IMAD.U32 R26, RZ, RZ, UR8 ;  /* 0x00000008ff1a7e24 */ /* 0x000fd4000f8e00ff */
[-C--:B------:R-:W-:Y:S01]  /*46d0*/  @!P0 LEA R46, P3, R31, R120.reuse, 0x6 ;  /* 0x000000781f2e8211 */ /* 0x080fe200078630ff */
[----:B------:R-:W-:Y:S01]  /*46e0*/  @!P0 IMAD.MOV.U32 R31, RZ, RZ, c[0x0][0x19c] ;  /* 0x00006700ff1f8624 */ /* 0x000fe200078e00ff */
[C---:B------:R-:W-:Y:S01]  /*46f0*/  @!P0 IADD3 R40, P6, R29.reuse, R120, RZ ;  /* 0x000000781d288210 */ /* 0x040fe20007fde0ff */
[----:B------:R1:W-:Y:S01]  /*4700*/  @P0 STS [R94+0x1000], RZ ;  /* 0x001000ff5e000388 */ /* 0x0003e20000000800 */
[C---:B------:R-:W-:Y:S02]  /*4710*/  @!P0 IADD3 R49, P5, P4, R29.reuse, UR10, R120 ;  /* 0x0000000a1d318c10 */ /* 0x040fe4000fcbe078 */
[----:B------:R-:W-:Y:S01]  /*4720*/  @!P0 LEA.HI.X R26, R26, R93, R31, 0x6, P3 ;  /* 0x0000005d1a1a8211 */ /* 0x000fe200018f341f */
[----:B------:R-:W-:Y:S01]  /*4730*/  @!P0 IMAD.X R31, R30, 0x1, R93, P6 ;  /* 0x000000011e1f8824 */ /* 0x000fe200030e065d */
[----:B------:R-:W-:Y:S01]  /*4740*/  @!P0 IADD3 R46, P3, R29, R46, RZ ;  /* 0x0000002e1d2e8210 */ /* 0x000fe20007f7e0ff */
[----:B------:R1:W-:Y:S01]  /*4750*/  @P0 STS [R94+0x1004], RZ ;  /* 0x001004ff5e000388 */ /* 0x0003e20000000800 */
[----:B------:R-:W-:-:S02]  /*4760*/  @!P0 LEA R52, P6, R40, c[0x0][0x168], 0x1 ;  /* 0x00005a0028348a11 */ /* 0x000fc400078c08ff */
[C---:B------:R-:W-:Y:S01]  /*4770*/  @!P0 IADD3.X R42, R30.reuse, UR9, R93, P5, P4 ;  /* 0x000000091e2a8c10 */ /* 0x040fe2000afe845d */
[----:B------:R-:W-:Y:S01]  /*4780*/  @!P0 IMAD.X R51, R30, 0x1, R26, P3 ;  /* 0x000000011e338824 */ /* 0x000fe200018e061a */
[C---:B------:R-:W-:Y:S01]  /*4790*/  @!P0 LEA R48, P4, R49.reuse, c[0x0][0x168], 0x1 ;  /* 0x00005a0031308a11 */ /* 0x040fe200078808ff */
[----:B------:R1:W-:Y:S01]  /*47a0*/  @P0 STS.64 [R94+0x1008], RZ ;  /* 0x001008ff5e000388 */ /* 0x0003e20000000a00 */
        /* <DEDUP_REMOVED lines=34> */
.L_x_4307:
[----:B------:R-:W-:Y:S05]  /*49d0*/  BSYNC B0 ;  /* 0x0000000000007941 */ /* 0x000fea0003800000 */
.L_x_4306:
[----:B------:R-:W0:Y:S01]  /*49e0*/  LDGDEPBAR ;  /* 0x00000000000079af */ /* 0x000e220000000000 */
[----:B------:R-:W-:-:S04]  /*49f0*/  IADD3 R120, P0, R29, R120, RZ ;  /* 0x000000781d787210 */ /* 0x000fc80007f1e0ff */
[----:B------:R-:W-:Y:S02]  /*4a00*/  IADD3.X R93, R30, R93, RZ, P0, !PT ;  /* 0x0000005d1e5d7210 */ /* 0x000fe400007fe4ff */
.L_x_4303:
        /* <DEDUP_REMOVED lines=65> */
[----:B------:R-:W3:Y:S04]  /*4e20*/  SHFL.BFLY PT, R30, R29, 0x2, 0x1f ;  /* 0x0c401f001d1e7f89 */ /* 0x000ee800000e0000 */
[----:B------:R-:W-:Y:S01]  /*4e30*/  LDSM.16.MT88.4 R104, [R121+0x3000] ;  /* 0x003000007968783b */ /* 0x000fe20000004200 */
[----:B--2---:R-:W-:-:S02]  /*4e40*/  FMNMX.FTZ R40, R31, R40, !PT ;  /* 0x000000281f287209 */ /* 0x004fc40007810000 */
[----:B---3--:R-:W-:-:S03]  /*4e50*/  FMNMX.FTZ R30, R29, R30, !PT ;  /* 0x0000001e1d1e7209 */ /* 0x008fc60007810000 */
[----:B------:R-:W2:Y:S04]  /*4e60*/  SHFL.BFLY PT, R67, R40, 0x1, 0x1f ;  /* 0x0c201f0028437f89 */ /* 0x000ea800000e0000 */
[----:B------:R-:W3:Y:S01]  /*4e70*/  SHFL.BFLY PT, R65, R30, 0x1, 0x1f ;  /* 0x0c201f001e417f89 */ /* 0x000ee200000e0000 */
[----:B--2---:R-:W-:-:S04]  /*4e80*/  FMNMX.FTZ R67, R40, R67, !PT ;  /* 0x0000004328437209 */ /* 0x004fc80007810000 */
[C---:B------:R-:W-:Y:S01]  /*4e90*/  FSETP.NEU.FTZ.AND P0, PT, R67.reuse, -INF , PT ;  /* 0xff8000004300780b */ /* 0x040fe20003f1d000 */
[----:B------:R-:W-:Y:S01]  /*4ea0*/  FMUL.FTZ R26, R67, c[0x0][0x23c] ;  /* 0x00008f00431a7a20 */ /* 0x000fe20000410000 */
[----:B---3--:R-:W-:-:S04]  /*4eb0*/  FMNMX.FTZ R65, R30, R65, !PT ;  /* 0x000000411e417209 */ /* 0x008fc80007810000 */
[----:B------:R-:W-:Y:S02]  /*4ec0*/  FSEL R26, R26, RZ, P0 ;  /* 0x000000ff1a1a7208 */ /* 0x000fe40000000000 */
[----:B------:R-:W-:-:S03]  /*4ed0*/  FSETP.NEU.FTZ.AND P0, PT, R65, -INF , PT ;  /* 0xff8000004100780b */ /* 0x000fc60003f1d000 */
[--C-:B-1----:R-:W-:Y:S02]  /*4ee0*/  FFMA.FTZ R51, R3, c[0x0][0x23c], -R26.reuse ;  /* 0x00008f0003337a23 */ /* 0x102fe4000001081a */
[----:B------:R-:W-:Y:S02]  /*4ef0*/  FMUL.FTZ R3, R65, c[0x0][0x23c] ;  /* 0x00008f0041037a20 */ /* 0x000fe40000410000 */
[--C-:B------:R-:W-:Y:S02]  /*4f00*/  FFMA.FTZ R48, R5, c[0x0][0x23c], -R26.reuse ;  /* 0x00008f0005307a23 */ /* 0x100fe4000001081a */
[--C-:B------:R-:W-:Y:S01]  /*4f10*/  FFMA.FTZ R46, R7, c[0x0][0x23c], -R26.reuse ;  /* 0x00008f00072e7a23 */ /* 0x100fe2000001081a */
[----:B------:R-:W-:Y:S01]  /*4f20*/  FSEL R3, R3, RZ, P0 ;  /* 0x000000ff03037208 */ /* 0x000fe20000000000 */
[--C-:B------:R-:W-:Y:S01]  /*4f30*/  FFMA.FTZ R49, R15, c[0x0][0x23c], -R26.reuse ;  /* 0x00008f000f317a23 */ /* 0x100fe2000001081a */
[----:B------:R-:W-:Y:S01]  /*4f40*/  MUFU.EX2 R51, R51 ;  /* 0x0000003300337308 */ /* 0x000fe20000000800 */
[----:B------:R-:W-:-:S02]  /*4f50*/  FFMA.FTZ R30, R19, c[0x0][0x23c], -R26 ;  /* 0x00008f00131e7a23 */ /* 0x000fc4000001081a */
[--C-:B------:R-:W-:Y:S02]  /*4f60*/  FFMA.FTZ R50, R6, c[0x0][0x23c], -R3.reuse ;  /* 0x00008f0006327a23 */ /* 0x100fe40000010803 */
[--C-:B------:R-:W-:Y:S02]  /*4f70*/  FFMA.FTZ R55, R4, c[0x0][0x23c], -R3.reuse ;  /* 0x00008f0004377a23 */ /* 0x100fe40000010803 */
[----:B------:R-:W1:Y:S01]  /*4f80*/  LDSM.16.MT88.4 R4, [R126+0x3000] ;  /* 0x003000007e04783b */ /* 0x000e620000004200 */
[--C-:B------:R-:W-:Y:S01]  /*4f90*/  FFMA.FTZ R53, R23, c[0x0][0x23c], -R3.reuse ;  /* 0x00008f0017357a23 */ /* 0x100fe20000010803 */
[----:B------:R-:W2:Y:S01]  /*4fa0*/  MUFU.EX2 R48, R48 ;  /* 0x0000003000307308 */ /* 0x000ea20000000800 */
[----:B------:R-:W-:Y:S02]  /*4fb0*/  FFMA.FTZ R52, R14, c[0x0][0x23c], -R3 ;  /* 0x00008f000e347a23 */ /* 0x000fe40000010803 */
[--C-:B------:R-:W-:Y:S02]  /*4fc0*/  FFMA.FTZ R19, R11, c[0x0][0x23c], -R26.reuse ;  /* 0x00008f000b137a23 */ /* 0x100fe4000001081a */
[----:B------:R-:W-:-:S02]  /*4fd0*/  FFMA.FTZ R0, R9, c[0x0][0x23c], -R26 ;  /* 0x00008f0009007a23 */ /* 0x000fc4000001081a */
[--C-:B------:R-:W-:Y:S01]  /*4fe0*/  FFMA.FTZ R29, R10, c[0x0][0x23c], -R3.reuse ;  /* 0x00008f000a1d7a23 */ /* 0x100fe20000010803 */
[----:B------:R-:W-:Y:S01]  /*4ff0*/  MUFU.EX2 R49, R49 ;  /* 0x0000003100317308 */ /* 0x000fe20000000800 */
[--C-:B------:R-:W-:Y:S02]  /*5000*/  FFMA.FTZ R40, R8, c[0x0][0x23c], -R3.reuse ;  /* 0x00008f0008287a23 */ /* 0x100fe40000010803 */
[----:B------:R-:W3:Y:S01]  /*5010*/  LDSM.16.MT88.4 R8, [R126+0x3400] ;  /* 0x003400007e08783b */ /* 0x000ee20000004200 */
[--C-:B------:R-:W-:Y:S02]  /*5020*/  FFMA.FTZ R23, R13, c[0x0][0x23c], -R26.reuse ;  /* 0x00008f000d177a23 */ /* 0x100fe4000001081a */
[--C-:B------:R-:W-:Y:S02]  /*5030*/  FFMA.FTZ R42, R12, c[0x0][0x23c], -R3.reuse ;  /* 0x00008f000c2a7a23 */ /* 0x100fe40000010803 */
[----:B------:R-:W4:Y:S01]  /*5040*/  MUFU.EX2 R46, R46 ;  /* 0x0000002e002e7308 */ /* 0x000f220000000800 */
[----:B--2---:R-:W-:Y:S01]  /*5050*/  F2FP.BF16.PACK_AB R96, R48, R51 ;  /* 0x000000333060723e */ /* 0x004fe200000010ff */
[----:B------:R-:W-:Y:S01]  /*5060*/  FFMA.FTZ R31, R56, c[0x0][0x23c], -R3 ;  /* 0x00008f00381f7a23 */ /* 0x000fe20000010803 */
[----:B------:R-:W2:Y:S01]  /*5070*/  LDSM.16.MT88.4 R12, [R121+0x3400] ;  /* 0x00340000790c783b */ /* 0x000ea20000004200 */
[----:B------:R-:W-:-:S02]  /*5080*/  FFMA.FTZ R60, R69, c[0x0][0x23c], -R26 ;  /* 0x00008f00453c7a23 */ /* 0x000fc4000001081a */
[--C-:B------:R-:W-:Y:S02]  /*5090*/  FFMA.FTZ R56, R57, c[0x0][0x23c], -R26.reuse ;  /* 0x00008f0039387a23 */ /* 0x100fe4000001081a */
[----:B------:R-:W-:Y:S01]  /*50a0*/  MUFU.EX2 R53, R53 ;  /* 0x0000003500357308 */ /* 0x000fe20000000800 */
        /* <DEDUP_REMOVED lines=24> */
[----:B----4-:R-:W-:Y:S01]  /*5230*/  F2FP.BF16.PACK_AB R99, R52, R55 ;  /* 0x000000373463723e */ /* 0x010fe200000010ff */
[----:B------:R-:W4:Y:S01]  /*5240*/  MUFU.EX2 R23, R23 ;  /* 0x0000001700177308 */ /* 0x000f220000000800 */
[----:B------:R-:W-:-:S02]  /*5250*/  FFMA.FTZ R75, R70, c[0x0][0x23c], -R3 ;  /* 0x00008f00464b7a23 */ /* 0x000fc40000010803 */
[--C-:B------:R-:W-:Y:S02]  /*5260*/  FFMA.FTZ R68, R68, c[0x0][0x23c], -R3.reuse ;  /* 0x00008f0044447a23 */ /* 0x100fe40000010803 */
[--C-:B------:R-:W-:Y:S01]  /*5270*/  FFMA.FTZ R73, R72, c[0x0][0x23c], -R3.reuse ;  /* 0x00008f0048497a23 */ /* 0x100fe20000010803 */
[C---:B------:R-:W-:Y:S01]  /*5280*/  HMMA.16816.F32.BF16 R108, R96.reuse, R104, RZ ;  /* 0x00000068606c723c */ /* 0x040fe200000418ff */
[----:B------:R-:W-:Y:S01]  /*5290*/  FFMA.FTZ R62, R62, c[0x0][0x23c], -R3 ;  /* 0x00008f003e3e7a23 */ /* 0x000fe20000010803 */
[----:B------:R-:W-:Y:S01]  /*52a0*/  MUFU.EX2 R19, R19 ;  /* 0x0000001300137308 */ /* 0x000fe20000000800 */
[----:B------:R-:W-:Y:S02]  /*52b0*/  FADD.FTZ R48, R51, R48 ;  /* 0x0000003033307221 */ /* 0x000fe40000010000 */
[----:B------:R-:W-:Y:S02]  /*52c0*/  FADD.FTZ R50, R53, R50 ;  /* 0x0000003235327221 */ /* 0x000fe40000010000 */
[--C-:B------:R-:W-:Y:S01]  /*52d0*/  FFMA.FTZ R72, R37, c[0x0][0x23c], -R26.reuse ;  /* 0x00008f0025487a23 */ /* 0x100fe2000001081a */
[----:B------:R-:W-:Y:S01]  /*52e0*/  HMMA.16816.F32.BF16 R104, R96, R106, RZ ;  /* 0x0000006a6068723c */ /* 0x000fe200000418ff */
[--C-:B------:R-:W-:Y:S01]  /*52f0*/  FFMA.FTZ R89, R39, c[0x0][0x23c], -R26.reuse ;  /* 0x00008f0027597a23 */ /* 0x100fe2000001081a */
[----:B------:R-:W5:Y:S01]  /*5300*/  MUFU.EX2 R0, R0 ;  /* 0x0000000000007308 */ /* 0x000f620000000800 */
[----:B------:R-:W-:-:S02]  /*5310*/  FFMA.FTZ R37, R47, c[0x0][0x23c], -R26 ;  /* 0x00008f002f257a23 */ /* 0x000fc4000001081a */
[--C-:B------:R-:W-:Y:S02]  /*5320*/  FFMA.FTZ R39, R43, c[0x0][0x23c], -R26.reuse ;  /* 0x00008f002b277a23 */ /* 0x100fe4000001081a */
[----:B------:R-:W-:Y:S01]  /*5330*/  FFMA.FTZ R70, R45, c[0x0][0x23c], -R26 ;  /* 0x00008f002d467a23 */ /* 0x000fe2000001081a */
[C---:B-1----:R-:W-:Y:S01]  /*5340*/  HMMA.16816.F32.BF16 R100, R96.reuse, R4, RZ ;  /* 0x000000046064723c */ /* 0x042fe200000418ff */
[----:B------:R-:W-:Y:S01]  /*5350*/  FADD.FTZ R49, R49, R48 ;  /* 0x0000003031317221 */ /* 0x000fe20000010000 */
[----:B------:R-:W-:Y:S01]  /*5360*/  MUFU.EX2 R42, R42 ;  /* 0x0000002a002a7308 */ /* 0x000fe20000000800 */
[----:B------:R-:W-:Y:S02]  /*5370*/  FADD.FTZ R47, R55, R50 ;  /* 0x00000032372f7221 */ /* 0x000fe40000010000 */
[--C-:B------:R-:W-:Y:S02]  /*5380*/  FFMA.FTZ R45, R36, c[0x0][0x23c], -R3.reuse ;  /* 0x00008f00242d7a23 */ /* 0x100fe40000010803 */
[----:B----4-:R-:W-:Y:S01]  /*5390*/  F2FP.BF16.PACK_AB R4, R23, R30 ;  /* 0x0000001e1704723e */ /* 0x010fe200000010ff */
[----:B------:R-:W-:Y:S01]  /*53a0*/  HMMA.16816.F32.BF16 R96, R96, R6, RZ ;  /* 0x000000066060723c */ /* 0x000fe200000418ff */
[--C-:B------:R-:W-:Y:S01]  /*53b0*/  FFMA.FTZ R43, R38, c[0x0][0x23c], -R3.reuse ;  /* 0x00008f00262b7a23 */ /* 0x100fe20000010803 */
[----:B------:R-:W1:Y:S01]  /*53c0*/  MUFU.EX2 R29, R29 ;  /* 0x0000001d001d7308 */ /* 0x000e620000000800 */
[----:B------:R-:W-:-:S02]  /*53d0*/  FFMA.FTZ R36, R44, c[0x0][0x23c], -R3 ;  /* 0x00008f002c247a23 */ /* 0x000fc40000010803 */
[----:B------:R-:W-:Y:S02]  /*53e0*/  FFMA.FTZ R34, R34, c[0x0][0x23c], -R3 ;  /* 0x00008f0022227a23 */ /* 0x000fe40000010803 */
[----:B-----5:R-:W-:Y:S01]  /*53f0*/  F2FP.BF16.PACK_AB R6, R0, R19 ;  /* 0x000000130006723e */ /* 0x020fe200000010ff */
[--C-:B------:R-:W-:Y:S02]  /*5400*/  FFMA.FTZ R38, R35, c[0x0][0x23c], -R26.reuse ;  /* 0x00008f0023267a23 */ /* 0x100fe4000001081a */
[----:B------:R-:W-:Y:S01]  /*5410*/  MUFU.EX2 R40, R40 ;  /* 0x0000002800287308 */ /* 0x000fe20000000800 */
[----:B------:R-:W-:Y:S02]  /*5420*/  FFMA.FTZ R35, R41, c[0x0][0x23c], -R26 ;  /* 0x00008f0029237a23 */ /* 0x000fe4000001081a */
[----:B------:R-:W-:Y:S02]  /*5430*/  FADD.FTZ R41, R46, R49 ;  /* 0x000000312e297221 */ /* 0x000fe40000010000 */
[----:B------:R-:W-:-:S02]  /*5440*/  FADD.FTZ R47, R52, R47 ;  /* 0x0000002f342f7221 */ /* 0x000fc40000010000 */
[----:B------:R-:W-:Y:S01]  /*5450*/  FADD.FTZ R30, R30, R41 ;  /* 0x000000291e1e7221 */ /* 0x000fe20000010000 */
[----:B------:R-:W4:Y:S01]  /*5460*/  MUFU.EX2 R31, R31 ;  /* 0x0000001f001f7308 */ /* 0x000f220000000800 */
[----:B-1----:R-:W-:Y:S01]  /*5470*/  F2FP.BF16.PACK_AB R5, R29, R42 ;  /* 0x0000002a1d05723e */ /* 0x002fe200000010ff */
[----:B------:R-:W-:Y:S02]  /*5480*/  FADD.FTZ R42, R42, R47 ;  /* 0x0000002f2a2a7221 */ /* 0x000fe40000010000 */
[----:B------:R-:W-:Y:S02]  /*5490*/  FFMA.FTZ R44, R25, c[0x0][0x23c], -R26 ;  /* 0x00008f00192c7a23 */ /* 0x000fe4000001081a */
[----:B------:R-:W-:Y:S02]  /*54a0*/  FFMA.FTZ R25, R32, c[0x0][0x23c], -R3 ;  /* 0x00008f0020197a23 */ /* 0x000fe40000010803 */
[----:B------:R-:W-:Y:S01]  /*54b0*/  MUFU.EX2 R71, R71 ;  /* 0x0000004700477308 */ /* 0x000fe20000000800 */
[----:B------:R-:W-:-:S02]  /*54c0*/  FADD.FTZ R32, R23, R30 ;  /* 0x0000001e17207221 */ /* 0x000fc40000010000 */
[----:B------:R-:W-:Y:S02]  /*54d0*/  FADD.FTZ R29, R29, R42 ;  /* 0x0000002a1d1d7221 */ /* 0x000fe40000010000 */
[----:B------:R-:W-:Y:S02]  /*54e0*/  FADD.FTZ R19, R19, R32 ;  /* 0x0000002013137221 */ /* 0x000fe40000010000 */
[----:B------:R-:W-:Y:S01]  /*54f0*/  FFMA.FTZ R46, R33, c[0x0][0x23c], -R26 ;  /* 0x00008f00212e7a23 */ /* 0x000fe2000001081a */
[C---:B----4-:R-:W-:Y:S01]  /*5500*/  F2FP.BF16.PACK_AB R7, R31.reuse, R40 ;  /* 0x000000281f07723e */ /* 0x050fe200000010ff */
[----:B------:R-:W1:Y:S01]  /*5510*/  MUFU.EX2 R60, R60 ;  /* 0x0000003c003c7308 */ /* 0x000e620000000800 */
[----:B------:R-:W-:Y:S02]  /*5520*/  FADD.FTZ R40, R40, R29 ;  /* 0x0000001d28287221 */ /* 0x000fe40000010000 */
[----:B------:R-:W-:Y:S02]  /*5530*/  FADD.FTZ R0, R0, R19 ;  /* 0x0000001300007221 */ /* 0x000fe40000010000 */
[----:B------:R-:W-:Y:S01]  /*5540*/  FADD.FTZ R40, R31, R40 ;  /* 0x000000281f287221 */ /* 0x000fe20000010000 */
        /* <DEDUP_REMOVED lines=11> */
[--C-:B------:R-:W-:Y:S01]  /*5600*/  FFMA.FTZ R29, R22, c[0x0][0x23c], -R3.reuse ;  /* 0x00008f00161d7a23 */ /* 0x100fe20000010803 */
[----:B--2---:R-:W-:Y:S01]  /*5610*/  HMMA.16816.F32.BF16 R108, R4, R12, R108 ;  /* 0x0000000c046c723c */ /* 0x004fe2000004186c */
[----:B------:R-:W-:Y:S01]  /*5620*/  FFMA.FTZ R21, R21, c[0x0][0x23c], -R26 ;  /* 0x00008f0015157a23 */ /* 0x000fe2000001081a */
[----:B------:R-:W-:Y:S01]  /*5630*/  MUFU.EX2 R69, R69 ;  /* 0x0000004500457308 */ /* 0x000fe20000000800 */
[----:B------:R-:W-:-:S05]  /*5640*/  FFMA.FTZ R20, R20, c[0x0][0x23c], -R3 ;  /* 0x00008f0014147a23 */ /* 0x000fca0000010803 */
        /* <DEDUP_REMOVED lines=19> */
[C---:B---3--:R-:W-:Y:S02]  /*5780*/  HMMA.16816.F32.BF16 R100, R4.reuse, R8, R100 ;  /* 0x000000080464723c */ /* 0x048fe40000041864 */
        /* <DEDUP_REMOVED lines=39> */
[----:B------:R-:W-:Y:S01]  /*5a00*/  FADD.FTZ R63, R63, R124 ;  /* 0x0000007c3f3f7221 */ /* 0x000fe20000010000 */
[----:B------:R-:W-:-:S03]  /*5a10*/  LEA R124, P0, R120, c[0x0][0x168], 0x1 ;  /* 0x00005a00787c7a11 */ /* 0x000fc600078008ff */
[----:B------:R-:W-:Y:S01]  /*5a20*/  FADD.FTZ R82, R82, R63 ;  /* 0x0000003f52527221 */ /* 0x000fe20000010000 */
[----:B------:R-:W-:Y:S01]  /*5a30*/  LEA.HI.X R125, R120, c[0x0][0x16c], R93, 0x1, P0 ;  /* 0x00005b00787d7a11 */ /* 0x000fe200000f0c5d */
[----:B------:R-:W1:Y:S01]  /*5a40*/  MUFU.EX2 R62, R62 ;  /* 0x0000003e003e7308 */ /* 0x000e620000000800 */
[C---:B-----5:R-:W-:Y:S01]  /*5a50*/  F2FP.BF16.PACK_AB R5, R68.reuse, R75 ;  /* 0x0000004b4405723e */ /* 0x060fe200000010ff */
[----:B------:R-:W-:Y:S02]  /*5a60*/  FADD.FTZ R75, R75, R74 ;  /* 0x0000004a4b4b7221 */ /* 0x000fe40000010000 */
[----:B------:R-:W-:Y:S02]  /*5a70*/  FADD.FTZ R61, R61, R82 ;  /* 0x000000523d3d7221 */ /* 0x000fe40000010000 */
[----:B------:R-:W-:Y:S02]  /*5a80*/  FADD.FTZ R68, R68, R75 ;  /* 0x0000004b44447221 */ /* 0x000fe40000010000 */
[----:B------:R-:W4:Y:S01]  /*5a90*/  MUFU.EX2 R72, R72 ;  /* 0x0000004800487308 */ /* 0x000f220000000800 */
[----:B-1----:R-:W-:-:S07]  /*5aa0*/  F2FP.BF16.PACK_AB R7, R62, R73 ;  /* 0x000000493e07723e */ /* 0x002fce00000010ff */
[----:B------:R-:W1:Y:S01]  /*5ab0*/  MUFU.EX2 R89, R89 ;  /* 0x0000005900597308 */ /* 0x000e620000000800 */
[----:B------:R-:W-:-:S04]  /*5ac0*/  FADD.FTZ R73, R73, R68 ;  /* 0x0000004449497221 */ /* 0x000fc80000010000 */
[----:B------:R-:W-:Y:S01]  /*5ad0*/  FADD.FTZ R62, R62, R73 ;  /* 0x000000493e3e7221 */ /* 0x000fe20000010000 */
[C---:B---3--:R-:W-:Y:S01]  /*5ae0*/  HMMA.16816.F32.BF16 R100, R4.reuse, R8, R100 ;  /* 0x000000080464723c */ /* 0x048fe20000041864 */
[----:B----4-:R-:W-:Y:S01]  /*5af0*/  FADD.FTZ R2, R72, R61 ;  /* 0x0000003d48027221 */ /* 0x010fe20000010000 */
[----:B------:R-:W-:Y:S06]  /*5b00*/  MUFU.EX2 R39, R39 ;  /* 0x0000002700277308 */ /* 0x000fec0000000800 */
[----:B------:R-:W-:Y:S01]  /*5b10*/  HMMA.16816.F32.BF16 R96, R4, R10, R96 ;  /* 0x0000000a0460723c */ /* 0x000fe20000041860 */
[----:B------:R-:W3:Y:S01]  /*5b20*/  LDSM.16.MT88.4 R8, [R121+0x4400] ;  /* 0x004400007908783b */ /* 0x000ee20000004200 */
[----:B------:R-:W4:Y:S01]  /*5b30*/  MUFU.EX2 R70, R70 ;  /* 0x0000004600467308 */ /* 0x000f220000000800 */
[----:B-1----:R-:W-:-:S05]  /*5b40*/  FADD.FTZ R2, R89, R2 ;  /* 0x0000000259027221 */ /* 0x002fca0000010000 */
[C---:B--2---:R-:W-:Y:S02]  /*5b50*/  HMMA.16816.F32.BF16 R108, R4.reuse, R12, R108 ;  /* 0x0000000c046c723c */ /* 0x044fe4000004186c */
[----:B------:R-:W-:Y:S06]  /*5b60*/  MUFU.EX2 R45, R45 ;  /* 0x0000002d002d7308 */ /* 0x000fec0000000800 */
[----:B------:R-:W-:Y:S01]  /*5b70*/  HMMA.16816.F32.BF16 R104, R4, R14, R104 ;  /* 0x0000000e0468723c */ /* 0x000fe20000041868 */
[----:B------:R-:W1:Y:S01]  /*5b80*/  LDSM.16.MT88.4 R12, [R126+0x4400] ;  /* 0x004400007e0c783b */ /* 0x000e620000004200 */
[----:B------:R-:W2:Y:S05]  /*5b90*/  MUFU.EX2 R36, R36 ;  /* 0x0000002400247308 */ /* 0x000eaa0000000800 */
[----:B------:R-:W-:-:S02]  /*5ba0*/  F2FP.BF16.PACK_AB R4, R89, R72 ;  /* 0x000000485904723e */ /* 0x000fc400000010ff */
[----:B----4-:R-:W-:Y:S01]  /*5bb0*/  F2FP.BF16.PACK_AB R6, R70, R39 ;  /* 0x000000274606723e */ /* 0x010fe200000010ff */
[----:B------:R-:W-:Y:S01]  /*5bc0*/  MUFU.EX2 R43, R43 ;  /* 0x0000002b002b7308 */ /* 0x000fe20000000800 */
[----:B------:R-:W-:-:S04]  /*5bd0*/  FADD.FTZ R39, R39, R2 ;  /* 0x0000000227277221 */ /* 0x000fc80000010000 */
[----:B------:R-:W-:-:S03]  /*5be0*/  FADD.FTZ R70, R70, R39 ;  /* 0x0000002746467221 */ /* 0x000fc60000010000 */
[----:B------:R-:W4:Y:S01]  /*5bf0*/  MUFU.EX2 R34, R34 ;  /* 0x0000002200227308 */ /* 0x000f220000000800 */
[----:B--2---:R-:W-:Y:S01]  /*5c00*/  F2FP.BF16.PACK_AB R5, R36, R45 ;  /* 0x0000002d2405723e */ /* 0x004fe200000010ff */
[----:B------:R-:W-:-:S04]  /*5c10*/  FADD.FTZ R45, R45, R62 ;  /* 0x0000003e2d2d7221 */ /* 0x000fc80000010000 */
[----:B------:R-:W-:Y:S02]  /*5c20*/  FADD.FTZ R36, R36, R45 ;  /* 0x0000002d24247221 */ /* 0x000fe40000010000 */
[----:B------:R2:W-:Y:S01]  /*5c30*/  MUFU.EX2 R30, R16 ;  /* 0x00000010001e7308 */ /* 0x0005e20000000800 */
[----:B----4-:R-:W-:-:S07]  /*5c40*/  F2FP.BF16.PACK_AB R7, R34, R43 ;  /* 0x0000002b2207723e */ /* 0x010fce00000010ff */
[----:B------:R-:W-:Y:S01]  /*5c50*/  MUFU.EX2 R37, R37 ;  /* 0x0000002500257308 */ /* 0x000fe20000000800 */
[----:B------:R-:W-:-:S04]  /*5c60*/  FADD.FTZ R43, R43, R36 ;  /* 0x000000242b2b7221 */ /* 0x000fc80000010000 */
[----:B------:R-:W-:Y:S01]  /*5c70*/  FADD.FTZ R34, R34, R43 ;  /* 0x0000002b22227221 */ /* 0x000fe20000010000 */
[C---:B---3--:R-:W-:Y:S02]  /*5c80*/  HMMA.16816.F32.BF16 R108, R4.reuse, R8, R108 ;  /* 0x00000008046c723c */ /* 0x048fe4000004186c */
[----:B------:R-:W3:Y:S06]  /*5c90*/  MUFU.EX2 R38, R38 ;  /* 0x0000002600267308 */ /* 0x000eec0000000800 */
[C---:B------:R-:W-:Y:S01]  /*5ca0*/  HMMA.16816.F32.BF16 R104, R4.reuse, R10, R104 ;  /* 0x0000000a0468723c */ /* 0x040fe20000041868 */
[----:B------:R-:W4:Y:S01]  /*5cb0*/  LDSM.16.MT88.4 R8, [R121+0x4800] ;  /* 0x004800007908783b */ /* 0x000f220000004200 */
[----:B------:R-:W-:Y:S06]  /*5cc0*/  MUFU.EX2 R35, R35 ;  /* 0x0000002300237308 */ /* 0x000fec0000000800 */
[C---:B-1----:R-:W-:Y:S02]  /*5cd0*/  HMMA.16816.F32.BF16 R100, R4.reuse, R12, R100 ;  /* 0x0000000c0464723c */ /* 0x042fe40000041864 */
[----:B------:R-:W1:Y:S05]  /*5ce0*/  MUFU.EX2 R46, R46 ;  /* 0x0000002e002e7308 */ /* 0x000e6a0000000800 */
[----:B------:R-:W-:Y:S01]  /*5cf0*/  FFMA.FTZ R12, R17, c[0x0][0x23c], -R26 ;  /* 0x00008f00110c7a23 */ /* 0x000fe2000001081a */
[----:B------:R-:W-:Y:S01]  /*5d00*/  HMMA.16816.F32.BF16 R96, R4, R14, R96 ;  /* 0x0000000e0460723c */ /* 0x000fe20000041860 */
[----:B--2---:R-:W2:Y:S01]  /*5d10*/  LDSM.16.MT88.4 R16, [R126+0x4800] ;  /* 0x004800007e10783b */ /* 0x004ea20000004200 */
[----:B------:R-:W-:Y:S05]  /*5d20*/  MUFU.EX2 R25, R25 ;  /* 0x0000001900197308 */ /* 0x000fea0000000800 */
[----:B---3--:R-:W-:Y:S01]  /*5d30*/  F2FP.BF16.PACK_AB R4, R38, R37 ;  /* 0x000000252604723e */ /* 0x008fe200000010ff */
[----:B------:R-:W-:-:S02]  /*5d40*/  FADD.FTZ R37, R37, R70 ;  /* 0x0000004625257221 */ /* 0x000fc40000010000 */
[----:B------:R-:W3:Y:S01]  /*5d50*/  MUFU.EX2 R28, R28 ;  /* 0x0000001c001c7308 */ /* 0x000ee20000000800 */
[----:B-1----:R-:W-:Y:S01]  /*5d60*/  F2FP.BF16.PACK_AB R6, R46, R35 ;  /* 0x000000232e06723e */ /* 0x002fe200000010ff */
[----:B------:R-:W-:-:S04]  /*5d70*/  FADD.FTZ R38, R38, R37 ;  /* 0x0000002526267221 */ /* 0x000fc80000010000 */
[----:B------:R-:W-:Y:S02]  /*5d80*/  FADD.FTZ R35, R35, R38 ;  /* 0x0000002623237221 */ /* 0x000fe40000010000 */
[----:B------:R-:W1:Y:S02]  /*5d90*/  MUFU.EX2 R23, R23 ;  /* 0x0000001700177308 */ /* 0x000e640000000800 */
[----:B------:R-:W-:Y:S01]  /*5da0*/  FADD.FTZ R46, R46, R35 ;  /* 0x000000232e2e7221 */ /* 0x000fe20000010000 */
[----:B---3--:R-:W-:-:S05]  /*5db0*/  F2FP.BF16.PACK_AB R5, R28, R25 ;  /* 0x000000191c05723e */ /* 0x008fca00000010ff */
[----:B------:R3:W-:Y:S01]  /*5dc0*/  MUFU.EX2 R0, R12 ;  /* 0x0000000c00007308 */ /* 0x0007e20000000800 */
[----:B------:R-:W-:-:S04]  /*5dd0*/  FADD.FTZ R25, R25, R34 ;  /* 0x0000002219197221 */ /* 0x000fc80000010000 */
[----:B------:R-:W-:Y:S01]  /*5de0*/  FADD.FTZ R25, R28, R25 ;  /* 0x000000191c197221 */ /* 0x000fe20000010000 */
[----:B-1----:R-:W-:Y:S02]  /*5df0*/  F2FP.BF16.PACK_AB R7, R23, R30 ;  /* 0x0000001e1707723e */ /* 0x002fe400000010ff */
[----:B------:R-:W-:Y:S01]  /*5e00*/  MUFU.EX2 R27, R27 ;  /* 0x0000001b001b7308 */ /* 0x000fe20000000800 */
[----:B------:R-:W-:-:S04]  /*5e10*/  FADD.FTZ R30, R30, R25 ;  /* 0x000000191e1e7221 */ /* 0x000fc80000010000 */
[----:B------:R-:W-:Y:S01]  /*5e20*/  FADD.FTZ R23, R23, R30 ;  /* 0x0000001e17177221 */ /* 0x000fe20000010000 */
[C---:B----4-:R-:W-:Y:S01]  /*5e30*/  HMMA.16816.F32.BF16 R108, R4.reuse, R8, R108 ;  /* 0x00000008046c723c */ /* 0x050fe2000004186c */
[----:B---3--:R-:W1:Y:S01]  /*5e40*/  LDSM.16.MT88.4 R12, [R121+0x4c00] ;  /* 0x004c0000790c783b */ /* 0x008e620000004200 */
[----:B------:R-:W3:Y:S06]  /*5e50*/  MUFU.EX2 R44, R44 ;  /* 0x0000002c002c7308 */ /* 0x000eec0000000800 */
[C---:B------:R-:W-:Y:S01]  /*5e60*/  HMMA.16816.F32.BF16 R104, R4.reuse, R10, R104 ;  /* 0x0000000a0468723c */ /* 0x040fe20000041868 */
[----:B------:R-:W4:Y:S01]  /*5e70*/  LDSM.16.MT88.4 R8, [R126+0x4c00] ;  /* 0x004c00007e08783b */ /* 0x000f220000004200 */
[----:B------:R-:W-:Y:S06]  /*5e80*/  MUFU.EX2 R24, R24 ;  /* 0x0000001800187308 */ /* 0x000fec0000000800 */
[C---:B--2---:R-:W-:Y:S02]  /*5e90*/  HMMA.16816.F32.BF16 R100, R4.reuse, R16, R100 ;  /* 0x000000100464723c */ /* 0x044fe40000041864 */
[----:B------:R-:W2:Y:S06]  /*5ea0*/  MUFU.EX2 R29, R29 ;  /* 0x0000001d001d7308 */ /* 0x000eac0000000800 */
[----:B------:R-:W-:Y:S02]  /*5eb0*/  HMMA.16816.F32.BF16 R96, R4, R18, R96 ;  /* 0x000000120460723c */ /* 0x000fe40000041860 */
[----:B------:R-:W5:Y:S05]  /*5ec0*/  MUFU.EX2 R21, R21 ;  /* 0x0000001500157308 */ /* 0x000f6a0000000800 */
[----:B---3--:R-:W-:Y:S01]  /*5ed0*/  F2FP.BF16.PACK_AB R4, R44, R27 ;  /* 0x0000001b2c04723e */ /* 0x008fe200000010ff */
[----:B------:R-:W-:-:S02]  /*5ee0*/  FADD.FTZ R27, R27, R46 ;  /* 0x0000002e1b1b7221 */ /* 0x000fc40000010000 */
[----:B------:R-:W-:Y:S01]  /*5ef0*/  MUFU.EX2 R20, R20 ;  /* 0x0000001400147308 */ /* 0x000fe20000000800 */
[C---:B--2---:R-:W-:Y:S01]  /*5f00*/  F2FP.BF16.PACK_AB R5, R29.reuse, R24 ;  /* 0x000000181d05723e */ /* 0x044fe200000010ff */
[----:B------:R-:W-:Y:S02]  /*5f10*/  FADD.FTZ R24, R24, R23 ;  /* 0x0000001718187221 */ /* 0x000fe40000010000 */
[----:B------:R-:W-:Y:S02]  /*5f20*/  FADD.FTZ R27, R44, R27 ;  /* 0x0000001b2c1b7221 */ /* 0x000fe40000010000 */
[----:B------:R-:W-:Y:S02]  /*5f30*/  FADD.FTZ R29, R29, R24 ;  /* 0x000000181d1d7221 */ /* 0x000fe40000010000 */
[----:B------:R-:W2:Y:S01]  /*5f40*/  MUFU.EX2 R91, R91 ;  /* 0x0000005b005b7308 */ /* 0x000ea20000000800 */
[----:B-----5:R-:W-:Y:S01]  /*5f50*/  F2FP.BF16.PACK_AB R6, R21, R0 ;  /* 0x000000001506723e */ /* 0x020fe200000010ff */
[----:B------:R-:W-:-:S04]  /*5f60*/  FADD.FTZ R0, R0, R27 ;  /* 0x0000001b00007221 */ /* 0x000fc80000010000 */
[----:B------:R-:W-:Y:S01]  /*5f70*/  FADD.FTZ R89, R21, R0 ;  /* 0x0000000015597221 */ /* 0x000fe20000010000 */
[----:B--2---:R-:W-:Y:S01]  /*5f80*/  F2FP.BF16.PACK_AB R7, R91, R20 ;  /* 0x000000145b07723e */ /* 0x004fe200000010ff */
[----:B------:R-:W-:-:S04]  /*5f90*/  FADD.FTZ R20, R20, R29 ;  /* 0x0000001d14147221 */ /* 0x000fc80000010000 */
[----:B------:R-:W-:Y:S02]  /*5fa0*/  FADD.FTZ R91, R91, R20 ;  /* 0x000000145b5b7221 */ /* 0x000fe40000010000 */
[C---:B-1----:R-:W-:Y:S08]  /*5fb0*/  HMMA.16816.F32.BF16 R108, R4.reuse, R12, R108 ;  /* 0x0000000c046c723c */ /* 0x042ff0000004186c */
[C---:B------:R-:W-:Y:S08]  /*5fc0*/  HMMA.16816.F32.BF16 R104, R4.reuse, R14, R104 ;  /* 0x0000000e0468723c */ /* 0x040ff00000041868 */
[C---:B----4-:R-:W-:Y:S08]  /*5fd0*/  HMMA.16816.F32.BF16 R100, R4.reuse, R8, R100 ;  /* 0x000000080464723c */ /* 0x050ff00000041864 */
        /* <DEDUP_REMOVED lines=65> */
.L_x_4309:
[----:B------:R-:W-:-:S04]  /*63f0*/  LEA R5, -R3, RZ, 0x7 ;  /* 0x000000ff03057211 */ /* 0x000fc800078e39ff */
[----:B------:R-:W-:Y:S02]  /*6400*/  SHF.R.S32.HI R2, RZ, 0x1f, R5 ;  /* 0x0000001fff027819 */ /* 0x000fe40000011405 */
.L_x_4310:
[----:B------:R-:W-:Y:S02]  /*6410*/  ISETP.GE.AND P0, PT, R114, c[0x0][0x220], PT ;  /* 0x0000880072007a0c */ /* 0x000fe40003f06270 */
[----:B------:R-:W-:-:S04]  /*6420*/  LEA R132, P5, R5, R132, 0x1 ;  /* 0x0000008405847211 */ /* 0x000fc800078a08ff */
[----:B------:R-:W-:-:S07]  /*6430*/  LEA.HI.X R133, R5, R133, R2, 0x1, P5 ;  /* 0x0000008505857211 */ /* 0x000fce00028f0c02 */
[----:B------:R-:W-:Y:S01]  /*6440*/  @!P0 IMAD.MOV.U32 R0, RZ, RZ, c[0x0][0x1a4] ;  /* 0x00006900ff008624 */ /* 0x000fe200078e00ff */
[----:B------:R-:W-:Y:S01]  /*6450*/  @!P0 LEA R6, P4, R3, R122, 0x6 ;  /* 0x0000007a03068211 */ /* 0x000fe200078830ff */
[--C-:B------:R-:W-:Y:S01]  /*6460*/  @!P0 IMAD.MOV.U32 R128, RZ, RZ, R122.reuse ;  /* 0x000000ffff808224 */ /* 0x100fe200078e007a */
[----:B------:R-:W-:Y:S01]  /*6470*/  @!P0 IADD3 R4, P3, P2, R5, UR5, R122 ;  /* 0x0000000505048c10 */ /* 0x000fe2000fa7e07a */
[----:B------:R-:W-:Y:S01]  /*6480*/  @P0 STS [R94+0x3000], RZ ;  /* 0x003000ff5e000388 */ /* 0x000fe20000000800 */
[C---:B------:R-:W-:Y:S01]  /*6490*/  @!P0 LEA.HI.X R7, R3.reuse, R129, R0, 0x6, P4 ;  /* 0x0000008103078211 */ /* 0x040fe200020f3400 */
[----:B------:R-:W-:Y:S01]  /*64a0*/  @!P0 IMAD.WIDE.U32 R8, R3, 0x60, R128 ;  /* 0x0000006003088825 */ /* 0x000fe200078e0080 */
[----:B------:R-:W-:Y:S01]  /*64b0*/  @!P0 IADD3.X R129, R2, UR7, R129, P3, P2 ;  /* 0x0000000702818c10 */ /* 0x000fe20009fe4481 */
[----:B------:R-:W-:Y:S01]  /*64c0*/  @P0 STS [R94+0x3004], RZ ;  /* 0x003004ff5e000388 */ /* 0x000fe20000000800 */
[C---:B------:R-:W-:Y:S01]  /*64d0*/  @!P0 IADD3 R6, P3, R5.reuse, R6, RZ ;  /* 0x0000000605068210 */ /* 0x040fe20007f7e0ff */
[----:B------:R-:W-:Y:S01]  /*64e0*/  @!P0 IMAD R3, R0, 0x60, RZ ;  /* 0x0000006000038824 */ /* 0x000fe200078e02ff */
[----:B------:R-:W-:Y:S01]  /*64f0*/  @!P0 IADD3 R0, P2, R5, R8, RZ ;  /* 0x0000000805008210 */ /* 0x000fe20007f5e0ff */
[----:B------:R-:W-:Y:S01]  /*6500*/  @P0 STS.64 [R94+0x3008], RZ ;  /* 0x003008ff5e000388 */ /* 0x000fe20000000a00 */
[----:B------:R-:W-:Y:S01]  /*6510*/  @!P0 LEA R10, P4, R4, c[0x0][0x170], 0x1 ;  /* 0x00005c00040a8a11 */ /* 0x000fe200078808ff */
        /* <DEDUP_REMOVED lines=30> */
[----:B------:R-:W1:Y:S04]  /*6700*/  LDSM.16.M88.4 R40, [R84] ;  /* 0x000000005428783b */ /* 0x000e680000000200 */
[----:B------:R-:W1:Y:S04]  /*6710*/  LDSM.16.M88.4 R52, [R85+0x2400] ;  /* 0x002400005534783b */ /* 0x000e680000000200 */
[----:B------:R-:W1:Y:S04]  /*6720*/  LDSM.16.M88.4 R16, [R85+0x1800] ;  /* 0x001800005510783b */ /* 0x000e680000000200 */
        /* <DEDUP_REMOVED lines=17> */
[----:B------:R-:W-:Y:S01]  /*6840*/  HMMA.16816.F32.BF16 R52, R76, R54, RZ ;  /* 0x000000364c34723c */ /* 0x000fe200000418ff */
[----:B---3--:R-:W-:-:S02]  /*6850*/  FMUL.FTZ R2, R36, c[0x0][0x2ec] ;  /* 0x0000bb0024027a20 */ /* 0x008fc40000410000 */
[----:B------:R-:W-:Y:S02]  /*6860*/  FMUL.FTZ R0, R38, c[0x0][0x2ec] ;  /* 0x0000bb0026007a20 */ /* 0x000fe40000410000 */
[----:B------:R-:W-:Y:S02]  /*6870*/  FMUL.FTZ R36, R37, c[0x0][0x2ec] ;  /* 0x0000bb0025247a20 */ /* 0x000fe40000410000 */
[----:B------:R-:W-:Y:S01]  /*6880*/  FMUL.FTZ R38, R39, c[0x0][0x2ec] ;  /* 0x0000bb0027267a20 */ /* 0x000fe20000410000 */
[----:B------:R-:W-:Y:S01]  /*6890*/  HMMA.16816.F32.BF16 R20, R76, R16, RZ ;  /* 0x000000104c14723c */ /* 0x000fe200000418ff */
[----:B------:R-:W-:Y:S01]  /*68a0*/  FMUL.FTZ R37, R33, c[0x0][0x2ec] ;  /* 0x0000bb0021257a20 */ /* 0x000fe20000410000 */
[----:B------:R-:W-:Y:S01]  /*68b0*/  MUFU.TANH R2, R2 ;  /* 0x0000000200027308 */ /* 0x000fe20000002400 */
[----:B------:R-:W-:-:S05]  /*68c0*/  FMUL.FTZ R33, R35, c[0x0][0x2ec] ;  /* 0x0000bb0023217a20 */ /* 0x000fca0000410000 */
[C---:B------:R-:W-:Y:S02]  /*68d0*/  HMMA.16816.F32.BF16 R28, R72.reuse, R12, R28 ;  /* 0x0000000c481c723c */ /* 0x040fe4000004181c */
[----:B------:R-:W-:Y:S06]  /*68e0*/  MUFU.TANH R36, R36 ;  /* 0x0000002400247308 */ /* 0x000fec0000002400 */
[----:B------:R-:W-:Y:S02]  /*68f0*/  HMMA.16816.F32.BF16 R24, R72, R14, R24 ;  /* 0x0000000e4818723c */ /* 0x000fe40000041818 */
[----:B------:R-:W-:Y:S06]  /*6900*/  MUFU.TANH R38, R38 ;  /* 0x0000002600267308 */ /* 0x000fec0000002400 */
[C---:B------:R-:W-:Y:S02]  /*6910*/  HMMA.16816.F32.BF16 R16, R76.reuse, R18, RZ ;  /* 0x000000124c10723c */ /* 0x040fe400000418ff */
[----:B------:R-:W-:Y:S06]  /*6920*/  MUFU.TANH R37, R37 ;  /* 0x0000002500257308 */ /* 0x000fec0000002400 */
[----:B--2---:R-:W-:Y:S01]  /*6930*/  HMMA.16816.F32.BF16 R12, R76, R8, RZ ;  /* 0x000000084c0c723c */ /* 0x004fe200000418ff */
[----:B------:R-:W-:Y:S01]  /*6940*/  FMUL.FTZ R28, R28, c[0x0][0x2ec] ;  /* 0x0000bb001c1c7a20 */ /* 0x000fe20000410000 */
[----:B------:R-:W-:Y:S01]  /*6950*/  MUFU.TANH R33, R33 ;  /* 0x0000002100217308 */ /* 0x000fe20000002400 */
[----:B------:R-:W-:-:S02]  /*6960*/  FMUL.FTZ R29, R29, c[0x0][0x2ec] ;  /* 0x0000bb001d1d7a20 */ /* 0x000fc40000410000 */
[----:B------:R-:W-:Y:S02]  /*6970*/  FMUL.FTZ R35, R30, c[0x0][0x2ec] ;  /* 0x0000bb001e237a20 */ /* 0x000fe40000410000 */
[----:B------:R-:W-:Y:S01]  /*6980*/  FMUL.FTZ R30, R31, c[0x0][0x2ec] ;  /* 0x0000bb001f1e7a20 */ /* 0x000fe20000410000 */
[----:B------:R-:W-:Y:S02]  /*6990*/  HMMA.16816.F32.BF16 R8, R76, R10, RZ ;  /* 0x0000000a4c08723c */ /* 0x000fe400000418ff */
[----:B------:R-:W-:Y:S06]  /*69a0*/  MUFU.TANH R0, R0 ;  /* 0x0000000000007308 */ /* 0x000fec0000002400 */
[C---:B------:R-:W-:Y:S02]  /*69b0*/  HMMA.16816.F32.BF16 R56, R72.reuse, R68, R56 ;  /* 0x000000444838723c */ /* 0x040fe40000041838 */
[----:B------:R-:W-:Y:S06]  /*69c0*/  MUFU.TANH R35, R35 ;  /* 0x0000002300237308 */ /* 0x000fec0000002400 */
[C---:B------:R-:W-:Y:S01]  /*69d0*/  HMMA.16816.F32.BF16 R52, R72.reuse, R70, R52 ;  /* 0x000000464834723c */ /* 0x040fe20000041834 */
[----:B------:R-:W2:Y:S01]  /*69e0*/  LDSM.16.M88.4 R68, [R84+0x1c00] ;  /* 0x001c00005444783b */ /* 0x000ea20000000200 */
[----:B------:R-:W-:Y:S06]  /*69f0*/  MUFU.TANH R30, R30 ;  /* 0x0000001e001e7308 */ /* 0x000fec0000002400 */
[C---:B------:R-:W-:Y:S08]  /*6a00*/  HMMA.16816.F32.BF16 R20, R72.reuse, R4, R20 ;  /* 0x000000044814723c */ /* 0x040ff00000041814 */
[----:B------:R-:W-:Y:S01]  /*6a10*/  HMMA.16816.F32.BF16 R16, R72, R6, R16 ;  /* 0x000000064810723c */ /* 0x000fe20000041810 */
[----:B------:R-:W-:-:S07]  /*6a20*/  FMUL.FTZ R57, R57, c[0x0][0x2ec] ;  /* 0x0000bb0039397a20 */ /* 0x000fce0000410000 */
[----:B----4-:R-:W-:Y:S01]  /*6a30*/  HMMA.16816.F32.BF16 R4, R76, R60, RZ ;  /* 0x0000003c4c04723c */ /* 0x010fe200000418ff */
[----:B------:R-:W-:-:S07]  /*6a40*/  FMUL.FTZ R54, R54, c[0x0][0x2ec] ;  /* 0x0000bb0036367a20 */ /* 0x000fce0000410000 */
[----:B-1----:R-:W-:Y:S01]  /*6a50*/  HMMA.16816.F32.BF16 R12, R72, R40, R12 ;  /* 0x00000028480c723c */ /* 0x002fe2000004180c */
[----:B------:R-:W-:Y:S02]  /*6a60*/  FMUL.FTZ R23, R23, c[0x0][0x2ec] ;  /* 0x0000bb0017177a20 */ /* 0x000fe40000410000 */
[----:B------:R-:W-:-:S04]  /*6a70*/  FMUL.FTZ R22, R22, c[0x0][0x2ec] ;  /* 0x0000bb0016167a20 */ /* 0x000fc80000410000 */
[----:B------:R-:W-:Y:S01]  /*6a80*/  MUFU.TANH R39, R22 ;  /* 0x0000001600277308 */ /* 0x000fe20000002400 */
[----:B------:R-:W-:Y:S08]  /*6a90*/  HMMA.16816.F32.BF16 R8, R72, R42, R8 ;  /* 0x0000002a4808723c */ /* 0x000ff00000041808 */
[C---:B------:R-:W-:Y:S08]  /*6aa0*/  HMMA.16816.F32.BF16 R48, R76.reuse, R44, RZ ;  /* 0x0000002c4c30723c */ /* 0x040ff000000418ff */
[----:B------:R-:W-:Y:S01]  /*6ab0*/  HMMA.16816.F32.BF16 R60, R76, R62, RZ ;  /* 0x0000003e4c3c723c */ /* 0x000fe200000418ff */
[----:B------:R-:W-:-:S02]  /*6ac0*/  FMUL.FTZ R12, R12, c[0x0][0x2ec] ;  /* 0x0000bb000c0c7a20 */ /* 0x000fc40000410000 */
[----:B------:R-:W-:Y:S02]  /*6ad0*/  FMUL.FTZ R15, R15, c[0x0][0x2ec] ;  /* 0x0000bb000f0f7a20 */ /* 0x000fe40000410000 */
[----:B------:R-:W-:Y:S03]  /*6ae0*/  MUFU.TANH R22, R12 ;  /* 0x0000000c00167308 */ /* 0x000fe60000002400 */
[C---:B------:R-:W-:Y:S01]  /*6af0*/  HMMA.16816.F32.BF16 R44, R76.reuse, R46, RZ ;  /* 0x0000002e4c2c723c */ /* 0x040fe200000418ff */
[----:B------:R-:W-:Y:S02]  /*6b00*/  FMUL.FTZ R8, R8, c[0x0][0x2ec] ;  /* 0x0000bb0008087a20 */ /* 0x000fe40000410000 */
[----:B------:R-:W-:Y:S02]  /*6b10*/  FMUL.FTZ R11, R11, c[0x0][0x2ec] ;  /* 0x0000bb000b0b7a20 */ /* 0x000fe40000410000 */
[----:B------:R-:W-:Y:S03]  /*6b20*/  MUFU.TANH R15, R15 ;  /* 0x0000000f000f7308 */ /* 0x000fe60000002400 */
[C---:B------:R-:W-:Y:S05]  /*6b30*/  HMMA.16816.F32.BF16 R40, R76.reuse, R80, RZ ;  /* 0x000000504c28723c */ /* 0x040fea00000418ff */
[----:B------:R-:W-:Y:S03]  /*6b40*/  MUFU.TANH R11, R11 ;  /* 0x0000000b000b7308 */ /* 0x000fe60000002400 */
[----:B------:R-:W-:Y:S01]  /*6b50*/  HMMA.16816.F32.BF16 R76, R76, R82, RZ ;  /* 0x000000524c4c723c */ /* 0x000fe200000418ff */
[----:B------:R-:W1:Y:S01]  /*6b60*/  LDSM.16.M88.4 R80, [R84+0x1800] ;  /* 0x001800005450783b */ /* 0x000e620000000200 */
[----:B------:R-:W-:-:S06]  /*6b70*/  DEPBAR.LE SB0, 0x0 ;  /* 0x000080000000791a */ /* 0x000fcc0000000000 */
[C---:B------:R-:W-:Y:S08]  /*6b80*/  HMMA.16816.F32.BF16 R4, R72.reuse, R128, R4 ;  /* 0x000000804804723c */ /* 0x040ff00000041804 */
[C---:B--2---:R-:W-:Y:S07]  /*6b90*/  HMMA.16816.F32.BF16 R40, R72.reuse, R68, R40 ;  /* 0x000000444828723c */ /* 0x044fee0000041828 */
[----:B------:R-:W-:Y:S01]  /*6ba0*/  IMAD.SHL.U32 R69, R90, 0x80, RZ ;  /* 0x000000805a457824 */ /* 0x000fe200078e00ff */
[----:B------:R-:W-:Y:S01]  /*6bb0*/  HMMA.16816.F32.BF16 R76, R72, R70, R76 ;  /* 0x00000046484c723c */ /* 0x000fe2000004184c */
[----:B------:R-:W-:-:S02]  /*6bc0*/  FMUL.FTZ R68, R20, c[0x0][0x2ec] ;  /* 0x0000bb0014447a20 */ /* 0x000fc40000410000 */
[----:B------:R-:W-:Y:S02]  /*6bd0*/  FMUL.FTZ R20, R17, c[0x0][0x2ec] ;  /* 0x0000bb0011147a20 */ /* 0x000fe40000410000 */
[----:B------:R-:W-:Y:S02]  /*6be0*/  FMUL.FTZ R17, R19, c[0x0][0x2ec] ;  /* 0x0000bb0013117a20 */ /* 0x000fe40000410000 */
[----:B------:R-:W-:Y:S01]  /*6bf0*/  LOP3.LUT R71, R69, R88, RZ, 0xfc, !PT ;  /* 0x0000005845477212 */ /* 0x000fe200078efcff */
[----:B------:R-:W-:Y:S01]  /*6c00*/  HMMA.16816.F32.BF16 R60, R72, R130, R60 ;  /* 0x00000082483c723c */ /* 0x000fe2000004183c */
[----:B------:R-:W-:Y:S01]  /*6c10*/  FMUL.FTZ R70, R24, c[0x0][0x2ec] ;  /* 0x0000bb0018467a20 */ /* 0x000fe20000410000 */
[----:B------:R-:W-:Y:S01]  /*6c20*/  MUFU.TANH R68, R68 ;  /* 0x0000004400447308 */ /* 0x000fe20000002400 */
[----:B------:R-:W-:Y:S02]  /*6c30*/  FMUL.FTZ R24, R25, c[0x0][0x2ec] ;  /* 0x0000bb0019187a20 */ /* 0x000fe40000410000 */
[----:B------:R-:W-:-:S02]  /*6c40*/  FMUL.FTZ R25, R26, c[0x0][0x2ec] ;  /* 0x0000bb001a197a20 */ /* 0x000fc40000410000 */
[----:B------:R-:W-:Y:S01]  /*6c50*/  FMUL.FTZ R26, R27, c[0x0][0x2ec] ;  /* 0x0000bb001b1a7a20 */ /* 0x000fe20000410000 */
[--C-:B------:R-:W-:Y:S01]  /*6c60*/  LOP3.LUT R27, R69, 0x10, R88.reuse, 0xfe, !PT ;  /* 0x00000010451b7812 */ /* 0x100fe200078efe58 */
[C---:B-1----:R-:W-:Y:S01]  /*6c70*/  HMMA.16816.F32.BF16 R48, R72.reuse, R80, R48 ;  /* 0x000000504830723c */ /* 0x042fe20000041830 */
[----:B------:R-:W-:Y:S01]  /*6c80*/  FMUL.FTZ R31, R4, c[0x0][0x2ec] ;  /* 0x0000bb00041f7a20 */ /* 0x000fe20000410000 */
[----:B------:R1:W-:Y:S01]  /*6c90*/  MUFU.TANH R80, R57 ;  /* 0x0000003900507308 */ /* 0x0003e20000002400 */
[----:B------:R-:W-:Y:S01]  /*6ca0*/  FMUL.FTZ R19, R13, c[0x0][0x2ec] ;  /* 0x0000bb000d137a20 */ /* 0x000fe20000410000 */
[C---:B------:R-:W-:Y:S01]  /*6cb0*/  ISETP.GE.AND P6, PT, R27.reuse, R66, PT ;  /* 0x000000421b00720c */ /* 0x040fe20003fc6270 */
[----:B------:R-:W-:Y:S01]  /*6cc0*/  FMUL.FTZ R13, R14, c[0x0][0x2ec] ;  /* 0x0000bb000e0d7a20 */ /* 0x000fe20000410000 */
[----:B------:R-:W-:Y:S01]  /*6cd0*/  ISETP.GE.AND P2, PT, R27, R64, PT ;  /* 0x000000401b00720c */ /* 0x000fe20003f46270 */
[----:B------:R-:W-:Y:S01]  /*6ce0*/  FMUL.FTZ R42, R42, c[0x0][0x2ec] ;  /* 0x0000bb002a2a7a20 */ /* 0x000fe20000410000 */
[----:B------:R-:W-:Y:S01]  /*6cf0*/  HMMA.16816.F32.BF16 R44, R72, R82, R44 ;  /* 0x00000052482c723c */ /* 0x000fe2000004182c */
[----:B------:R-:W-:Y:S01]  /*6d00*/  LOP3.LUT R81, R69, 0x8, R88, 0xfe, !PT ;  /* 0x0000000845517812 */ /* 0x000fe200078efe58 */
[----:B------:R2:W-:Y:S01]  /*6d10*/  MUFU.TANH R74, R23 ;  /* 0x00000017004a7308 */ /* 0x0005e20000002400 */
[----:B------:R-:W-:-:S02]  /*6d20*/  FMUL.FTZ R41, R41, c[0x0][0x2ec] ;  /* 0x0000bb0029297a20 */ /* 0x000fc40000410000 */
[----:B------:R-:W-:Y:S01]  /*6d30*/  ISETP.GE.AND P3, PT, R81, R64, PT ;  /* 0x000000405100720c */ /* 0x000fe20003f66270 */
[----:B------:R-:W-:Y:S01]  /*6d40*/  FMUL.FTZ R43, R43, c[0x0][0x2ec] ;  /* 0x0000bb002b2b7a20 */ /* 0x000fe20000410000 */
[----:B------:R-:W-:Y:S01]  /*6d50*/  IADD3 R73, R71, 0x1, RZ ;  /* 0x0000000147497810 */ /* 0x000fe20007ffe0ff */
[----:B------:R-:W-:Y:S01]  /*6d60*/  FMUL.FTZ R75, R34, c[0x0][0x2ec] ;  /* 0x0000bb00224b7a20 */ /* 0x000fe20000410000 */
[-C--:B------:R-:W-:Y:S01]  /*6d70*/  ISETP.GE.AND P4, PT, R81, R66.reuse, PT ;  /* 0x000000425100720c */ /* 0x080fe20003f86270 */
[----:B------:R3:W-:Y:S01]  /*6d80*/  MUFU.TANH R34, R28 ;  /* 0x0000001c00227308 */ /* 0x0007e20000002400 */
[----:B------:R-:W-:Y:S01]  /*6d90*/  FMUL.FTZ R72, R32, c[0x0][0x2ec] ;  /* 0x0000bb0020487a20 */ /* 0x000fe20000410000 */
[----:B------:R-:W-:Y:S01]  /*6da0*/  ISETP.GE.AND P5, PT, R73, R66, PT ;  /* 0x000000424900720c */ /* 0x000fe20003fa6270 */
[----:B------:R-:W-:Y:S01]  /*6db0*/  FMUL.FTZ R5, R5, c[0x0][0x2ec] ;  /* 0x0000bb0005057a20 */ /* 0x000fe20000410000 */
[----:B-1----:R-:W-:Y:S01]  /*6dc0*/  LOP3.LUT R57, R69, 0x18, R88, 0xfe, !PT ;  /* 0x0000001845397812 */ /* 0x002fe200078efe58 */
[----:B------:R-:W-:-:S02]  /*6dd0*/  FMUL.FTZ R7, R7, c[0x0][0x2ec] ;  /* 0x0000bb0007077a20 */ /* 0x000fc40000410000 */
[----:B------:R-:W-:Y:S01]  /*6de0*/  FMUL.FTZ R48, R48, c[0x0][0x2ec] ;  /* 0x0000bb0030307a20 */ /* 0x000fe20000410000 */
[----:B------:R-:W1:Y:S01]  /*6df0*/  I2F R3, R73 ;  /* 0x0000004900037306 */ /* 0x000e620000201400 */
[----:B--2---:R-:W-:Y:S02]  /*6e00*/  FMUL.FTZ R23, R9, c[0x0][0x2ec] ;  /* 0x0000bb0009177a20 */ /* 0x004fe40000410000 */
[----:B------:R-:W-:Y:S02]  /*6e10*/  FMUL.FTZ R9, R10, c[0x0][0x2ec] ;  /* 0x0000bb000a097a20 */ /* 0x000fe40000410000 */
[----:B------:R-:W-:Y:S02]  /*6e20*/  FMUL.FTZ R6, R6, c[0x0][0x2ec] ;  /* 0x0000bb0006067a20 */ /* 0x000fe40000410000 */
[----:B------:R-:W-:Y:S01]  /*6e30*/  FMUL.FTZ R45, R45, c[0x0][0x2ec] ;  /* 0x0000bb002d2d7a20 */ /* 0x000fe20000410000 */
[----:B------:R-:W-:Y:S01]  /*6e40*/  MUFU.TANH R32, R29 ;  /* 0x0000001d00207308 */ /* 0x000fe20000002400 */
[----:B---3--:R-:W-:-:S02]  /*6e50*/  FMUL.FTZ R28, R21, c[0x0][0x2ec] ;  /* 0x0000bb00151c7a20 */ /* 0x008fc40000410000 */
[----:B------:R-:W-:Y:S02]  /*6e60*/  FMUL.FTZ R21, R16, c[0x0][0x2ec] ;  /* 0x0000bb0010157a20 */ /* 0x000fe40000410000 */
[----:B------:R-:W-:Y:S02]  /*6e70*/  FMUL.FTZ R16, R18, c[0x0][0x2ec] ;  /* 0x0000bb0012107a20 */ /* 0x000fe40000410000 */
[----:B------:R-:W-:Y:S01]  /*6e80*/  FMUL.FTZ R62, R62, c[0x0][0x2ec] ;  /* 0x0000bb003e3e7a20 */ /* 0x000fe20000410000 */
[----:B------:R-:W-:Y:S01]  /*6e90*/  MUFU.TANH R29, R8 ;  /* 0x00000008001d7308 */ /* 0x000fe20000002400 */
[C---:B-1----:R-:W-:Y:S02]  /*6ea0*/  FFMA.FTZ R18, R3.reuse, UR4, R36 ;  /* 0x0000000403127c23 */ /* 0x042fe40008010024 */
[----:B------:R-:W-:Y:S01]  /*6eb0*/  FFMA.FTZ R10, R3, UR4, R38 ;  /* 0x00000004030a7c23 */ /* 0x000fe20008010026 */
[----:B------:R-:W-:Y:S01]  /*6ec0*/  IADD3 R3, R71, 0x9, RZ ;  /* 0x0000000947037810 */ /* 0x000fe20007ffe0ff */
[----:B------:R-:W-:Y:S01]  /*6ed0*/  FMUL.FTZ R38, R52, c[0x0][0x2ec] ;  /* 0x0000bb0034267a20 */ /* 0x000fe20000410000 */
[----:B------:R-:W-:Y:S01]  /*6ee0*/  FSEL R18, R18, -INF , !P5 ;  /* 0xff80000012127808 */ /* 0x000fe20006800000 */
[----:B------:R-:W-:Y:S01]  /*6ef0*/  FMUL.FTZ R36, R59, c[0x0][0x2ec] ;  /* 0x0000bb003b247a20 */ /* 0x000fe20000410000 */
[----:B------:R-:W-:Y:S01]  /*6f00*/  MUFU.TANH R72, R72 ;  /* 0x0000004800487308 */ /* 0x000fe20000002400 */
[----:B------:R-:W-:-:S02]  /*6f10*/  ISETP.GE.AND P5, PT, R73, R64, PT ;  /* 0x000000404900720c */ /* 0x000fc40003fa6270 */
[----:B------:R-:W-:Y:S02]  /*6f20*/  LOP3.LUT R59, R69, 0x20, R88, 0xfe, !PT ;  /* 0x00000020453b7812 */ /* 0x000fe400078efe58 */
[----:B------:R-:W-:Y:S02]  /*6f30*/  IADD3 R73, R71, 0x19, RZ ;  /* 0x0000001947497810 */ /* 0x000fe40007ffe0ff */
[----:B------:R-:W-:Y:S01]  /*6f40*/  FSEL R10, R10, -INF , !P5 ;  /* 0xff8000000a0a7808 */ /* 0x000fe20006800000 */
[----:B------:R-:W1:Y:S01]  /*6f50*/  I2F R8, R81 ;  /* 0x0000005100087306 */ /* 0x000e620000201400 */
[----:B------:R-:W-:-:S07]  /*6f60*/  ISETP.GE.AND P5, PT, R57, R66, PT ;  /* 0x000000423900720c */ /* 0x000fce0003fa6270 */
[----:B------:R-:W2:Y:S08]  /*6f70*/  MUFU.TANH R75, R75 ;  /* 0x0000004b004b7308 */ /* 0x000eb00000002400 */
[----:B------:R-:W3:Y:S01]  /*6f80*/  I2F R82, R3 ;  /* 0x0000000300527306 */ /* 0x000ee20000201400 */
[----:B-1----:R-:W-:Y:S02]  /*6f90*/  FFMA.FTZ R14, R8, UR4, R72 ;  /* 0x00000004080e7c23 */ /* 0x002fe40008010048 */
[----:B------:R-:W-:-:S03]  /*6fa0*/  FMUL.FTZ R72, R53, c[0x0][0x2ec] ;  /* 0x0000bb0035487a20 */ /* 0x000fc60000410000 */
[----:B------:R-:W-:Y:S02]  /*6fb0*/  FSEL R14, R14, -INF , !P4 ;  /* 0xff8000000e0e7808 */ /* 0x000fe40006000000 */
[----:B------:R-:W1:Y:S01]  /*6fc0*/  I2F R4, R27 ;  /* 0x0000001b00047306 */ /* 0x000e620000201400 */
[----:B--2---:R-:W-:Y:S01]  /*6fd0*/  FFMA.FTZ R8, R8, UR4, R75 ;  /* 0x0000000408087c23 */ /* 0x004fe2000801004b */
[----:B------:R-:W-:Y:S02]  /*6fe0*/  ISETP.GE.AND P4, PT, R57, R64, PT ;  /* 0x000000403900720c */ /* 0x000fe40003f86270 */
[----:B------:R-:W-:Y:S02]  /*6ff0*/  LOP3.LUT R75, R69, 0x58, R88, 0xfe, !PT ;  /* 0x00000058454b7812 */ /* 0x000fe400078efe58 */
[----:B------:R-:W-:Y:S01]  /*7000*/  FSEL R8, R8, -INF , !P3 ;  /* 0xff80000008087808 */ /* 0x000fe20005800000 */
[C---:B---3--:R-:W-:Y:S01]  /*7010*/  FFMA.FTZ R12, R82.reuse, UR4, R37 ;  /* 0x00000004520c7c23 */ /* 0x048fe20008010025 */
[----:B------:R-:W-:Y:S01]  /*7020*/  IADD3 R37, R71, 0x11, RZ ;  /* 0x0000001147257810 */ /* 0x000fe20007ffe0ff */
[----:B------:R-:W-:Y:S01]  /*7030*/  FFMA.FTZ R33, R82, UR4, R33 ;  /* 0x0000000452217c23 */ /* 0x000fe20008010021 */
[C---:B------:R-:W-:Y:S01]  /*7040*/  ISETP.GE.AND P3, PT, R3.reuse, R66, PT ;  /* 0x000000420300720c */ /* 0x040fe20003f66270 */
[----:B------:R-:W-:Y:S03]  /*7050*/  MUFU.TANH R25, R25 ;  /* 0x0000001900197308 */ /* 0x000fe60000002400 */
[----:B------:R-:W-:Y:S01]  /*7060*/  FSEL R12, R12, -INF , !P3 ;  /* 0xff8000000c0c7808 */ /* 0x000fe20005800000 */
[C---:B-1----:R-:W-:Y:S01]  /*7070*/  FFMA.FTZ R52, R4.reuse, UR4, R34 ;  /* 0x0000000404347c23 */ /* 0x042fe20008010022 */
[----:B------:R-:W-:Y:S01]  /*7080*/  ISETP.GE.AND P3, PT, R3, R64, PT ;  /* 0x000000400300720c */ /* 0x000fe20003f66270 */
[----:B------:R-:W-:-:S02]  /*7090*/  FFMA.FTZ R34, R4, UR4, R35 ;  /* 0x0000000404227c23 */ /* 0x000fc40008010023 */
[----:B------:R-:W1:Y:S01]  /*70a0*/  I2F R53, R37 ;  /* 0x0000002500357306 */ /* 0x000e620000201400 */
[----:B------:R-:W-:Y:S02]  /*70b0*/  FSEL R4, R33, -INF , !P3 ;  /* 0xff80000021047808 */ /* 0x000fe40005800000 */
[----:B------:R-:W-:Y:S02]  /*70c0*/  FSEL R35, R52, -INF , !P6 ;  /* 0xff80000034237808 */ /* 0x000fe40007000000 */
[C---:B------:R-:W-:Y:S02]  /*70d0*/  ISETP.GE.AND P3, PT, R59.reuse, R66, PT ;  /* 0x000000423b00720c */ /* 0x040fe40003f66270 */
[----:B------:R-:W-:Y:S01]  /*70e0*/  ISETP.GE.AND P6, PT, R59, R64, PT ;  /* 0x000000403b00720c */ /* 0x000fe20003fc6270 */
[----:B------:R-:W2:Y:S01]  /*70f0*/  I2F R27, R57 ;  /* 0x00000039001b7306 */ /* 0x000ea20000201400 */
[----:B------:R-:W-:Y:S02]  /*7100*/  FSEL R34, R34, -INF , !P2 ;  /* 0xff80000022227808 */ /* 0x000fe40005000000 */
[----:B------:R-:W-:-:S05]  /*7110*/  ISETP.GE.AND P2, PT, R37, R66, PT ;  /* 0x000000422500720c */ /* 0x000fca0003f46270 */
[----:B------:R-:W3:Y:S01]  /*7120*/  MUFU.TANH R70, R70 ;  /* 0x0000004600467308 */ /* 0x000ee20000002400 */
[C---:B-1----:R-:W-:Y:S02]  /*7130*/  FFMA.FTZ R32, R53.reuse, UR4, R32 ;  /* 0x0000000435207c23 */ /* 0x042fe40008010020 */
[----:B------:R-:W-:-:S03]  /*7140*/  FFMA.FTZ R30, R53, UR4, R30 ;  /* 0x00000004351e7c23 */ /* 0x000fc6000801001e */
[----:B------:R-:W-:Y:S02]  /*7150*/  FSEL R33, R32, -INF , !P2 ;  /* 0xff80000020217808 */ /* 0x000fe40005000000 */
[----:B------:R-:W1:Y:S01]  /*7160*/  I2F R57, R59 ;  /* 0x0000003b00397306 */ /* 0x000e620000201400 */
[----:B------:R-:W-:Y:S01]  /*7170*/  ISETP.GE.AND P2, PT, R37, R64, PT ;  /* 0x000000402500720c */ /* 0x000fe20003f46270 */
[----:B--2---:R-:W-:-:S03]  /*7180*/  FFMA.FTZ R25, R27, UR4, R25 ;  /* 0x000000041b197c23 */ /* 0x004fc60008010019 */
[----:B------:R-:W-:Y:S02]  /*7190*/  FSEL R32, R30, -INF , !P2 ;  /* 0xff8000001e207808 */ /* 0x000fe40005000000 */
[----:B------:R-:W-:Y:S01]  /*71a0*/  ISETP.GE.AND P2, PT, R75, R66, PT ;  /* 0x000000424b00720c */ /* 0x000fe20003f46270 */
[----:B------:R-:W-:Y:S01]  /*71b0*/  MUFU.TANH R24, R24 ;  /* 0x0000001800187308 */ /* 0x000fe20000002400 */
[----:B---3--:R-:W-:-:S05]  /*71c0*/  FFMA.FTZ R70, R27, UR4, R70 ;  /* 0x000000041b467c23 */ /* 0x008fca0008010046 */
[----:B------:R-:W-:Y:S02]  /*71d0*/  FSEL R27, R70, -INF , !P5 ;  /* 0xff800000461b7808 */ /* 0x000fe40006800000 */
[----:B------:R-:W2:Y:S01]  /*71e0*/  I2F R59, R73 ;  /* 0x00000049003b7306 */ /* 0x000ea20000201400 */
[----:B------:R-:W-:Y:S01]  /*71f0*/  ISETP.GE.AND P5, PT, R75, R64, PT ;  /* 0x000000404b00720c */ /* 0x000fe20003fa6270 */
[----:B-1----:R-:W-:Y:S01]  /*7200*/  FFMA.FTZ R142, R57, UR4, R39 ;  /* 0x00000004398e7c23 */ /* 0x002fe20008010027 */
[----:B------:R-:W-:Y:S01]  /*7210*/  IADD3 R39, R71, 0x51, RZ ;  /* 0x0000005147277810 */ /* 0x000fe20007ffe0ff */
[----:B------:R-:W-:-:S03]  /*7220*/  FFMA.FTZ R68, R57, UR4, R68 ;  /* 0x0000000439447c23 */ /* 0x000fc60008010044 */
[----:B------:R-:W-:Y:S01]  /*7230*/  FSEL R142, R142, -INF , !P6 ;  /* 0xff8000008e8e7808 */ /* 0x000fe20007000000 */
[----:B------:R-:W1:Y:S01]  /*7240*/  MUFU.TANH R26, R26 ;  /* 0x0000001a001a7308 */ /* 0x000e620000002400 */
[----:B------:R-:W-:Y:S01]  /*7250*/  FSEL R140, R68, -INF , !P3 ;  /* 0xff800000448c7808 */ /* 0x000fe20005800000 */
[----:B------:R-:W-:Y:S02]  /*7260*/  FMUL.FTZ R68, R44, c[0x0][0x2ec] ;  /* 0x0000bb002c447a20 */ /* 0x000fe40000410000 */
[----:B--2---:R-:W-:-:S04]  /*7270*/  FFMA.FTZ R30, R59, UR4, R24 ;  /* 0x000000043b1e7c23 */ /* 0x004fc80008010018 */
[----:B------:R2:W-:Y:S01]  /*7280*/  MUFU.TANH R3, R72 ;  /* 0x0000004800037308 */ /* 0x0005e20000002400 */
[----:B------:R-:W-:Y:S02]  /*7290*/  FSEL R24, R25, -INF , !P4 ;  /* 0xff80000019187808 */ /* 0x000fe40006000000 */
[----:B------:R-:W-:-:S04]  /*72a0*/  ISETP.GE.AND P4, PT, R73, R66, PT ;  /* 0x000000424900720c */ /* 0x000fc80003f86270 */
[----:B------:R-:W-:Y:S01]  /*72b0*/  FSEL R25, R30, -INF , !P4 ;  /* 0xff8000001e197808 */ /* 0x000fe20006000000 */
[----:B------:R-:W-:Y:S01]  /*72c0*/  MUFU.TANH R28, R28 ;  /* 0x0000001c001c7308 */ /* 0x000fe20000002400 */
[----:B------:R-:W-:Y:S01]  /*72d0*/  ISETP.GE.AND P4, PT, R73, R64, PT ;  /* 0x000000404900720c */ /* 0x000fe20003f86270 */
[----:B-1----:R-:W-:-:S05]  /*72e0*/  FFMA.FTZ R26, R59, UR4, R26 ;  /* 0x000000043b1a7c23 */ /* 0x002fca000801001a */
[----:B------:R-:W-:Y:S01]  /*72f0*/  FSEL R26, R26, -INF , !P4 ;  /* 0xff8000001a1a7808 */ /* 0x000fe20006000000 */
[----:B--2---:R-:W-:Y:S01]  /*7300*/  FMUL.FTZ R72, R55, c[0x0][0x2ec] ;  /* 0x0000bb0037487a20 */ /* 0x004fe20000410000 */
[----:B------:R-:W1:Y:S08]  /*7310*/  I2F R59, R39 ;  /* 0x00000027003b7306 */ /* 0x000e700000201400 */
[----:B------:R2:W-:Y:S08]  /*7320*/  I2F R55, R75 ;  /* 0x0000004b00377306 */ /* 0x0005f00000201400 */
[----:B------:R3:W-:Y:S01]  /*7330*/  MUFU.TANH R53, R48 ;  /* 0x0000003000357308 */ /* 0x0007e20000002400 */
[----:B-1----:R-:W-:Y:S01]  /*7340*/  FFMA.FTZ R80, R59, UR4, R80 ;  /* 0x000000043b507c23 */ /* 0x002fe20008010050 */
[----:B--2---:R-:W-:-:S06]  /*7350*/  IADD3 R75, R71, 0x21, RZ ;  /* 0x00000021474b7810 */ /* 0x004fcc0007ffe0ff */
[----:B------:R1:W-:Y:S01]  /*7360*/  MUFU.TANH R52, R54 ;  /* 0x0000003600347308 */ /* 0x0003e20000002400 */
[C---:B------:R-:W-:Y:S02]  /*7370*/  ISETP.GE.AND P3, PT, R75.reuse, R64, PT ;  /* 0x000000404b00720c */ /* 0x040fe40003f66270 */
[----:B------:R-:W-:Y:S01]  /*7380*/  ISETP.GE.AND P4, PT, R75, R66, PT ;  /* 0x000000424b00720c */ /* 0x000fe20003f86270 */
[----:B---3--:R-:W-:-:S04]  /*7390*/  FMUL.FTZ R48, R51, c[0x0][0x2ec] ;  /* 0x0000bb0033307a20 */ /* 0x008fc80000410000 */
[----:B------:R-:W2:Y:S01]  /*73a0*/  I2F R73, R75 ;  /* 0x0000004b00497306 */ /* 0x000ea20000201400 */
[----:B------:R-:W-:-:S07]  /*73b0*/  IADD3 R51, R71, 0x59, RZ ;  /* 0x0000005947337810 */ /* 0x000fce0007ffe0ff */
[----:B------:R-:W3:Y:S01]  /*73c0*/  MUFU.TANH R36, R36 ;  /* 0x0000002400247308 */ /* 0x000ee20000002400 */
[----:B-1----:R-:W-:Y:S02]  /*73d0*/  FMUL.FTZ R54, R49, c[0x0][0x2ec] ;  /* 0x0000bb0031367a20 */ /* 0x002fe40000410000 */
[----:B------:R-:W-:-:S05]  /*73e0*/  FMUL.FTZ R49, R50, c[0x0][0x2ec] ;  /* 0x0000bb0032317a20 */ /* 0x000fca0000410000 */
[----:B------:R-:W1:Y:S01]  /*73f0*/  MUFU.TANH R38, R38 ;  /* 0x0000002600267308 */ /* 0x000e620000002400 */
[C---:B--2---:R-:W-:Y:S02]  /*7400*/  FFMA.FTZ R74, R73.reuse, UR4, R74 ;  /* 0x00000004494a7c23 */ /* 0x044fe4000801004a */
[----:B------:R-:W-:Y:S01]  /*7410*/  FFMA.FTZ R28, R73, UR4, R28 ;  /* 0x00000004491c7c23 */ /* 0x000fe2000801001c */
[----:B------:R-:W-:Y:S02]  /*7420*/  LOP3.LUT R73, R69, 0x60, R88, 0xfe, !PT ;  /* 0x0000006045497812 */ /* 0x000fe400078efe58 */
[----:B------:R-:W-:Y:S02]  /*7430*/  FSEL R138, R74, -INF , !P3 ;  /* 0xff8000004a8a7808 */ /* 0x000fe40005800000 */
[----:B------:R-:W2:Y:S01]  /*7440*/  I2F R44, R51 ;  /* 0x00000033002c7306 */ /* 0x000ea20000201400 */
[----:B------:R-:W-:Y:S01]  /*7450*/  ISETP.GE.AND P3, PT, R39, R66, PT ;  /* 0x000000422700720c */ /* 0x000fe20003f66270 */
[----:B---3--:R-:W-:Y:S01]  /*7460*/  FFMA.FTZ R36, R59, UR4, R36 ;  /* 0x000000043b247c23 */ /* 0x008fe20008010024 */
[----:B------:R-:W-:Y:S01]  /*7470*/  FSEL R57, R28, -INF , !P4 ;  /* 0xff8000001c397808 */ /* 0x000fe20006000000 */
[----:B------:R-:W-:Y:S01]  /*7480*/  FMUL.FTZ R59, R46, c[0x0][0x2ec] ;  /* 0x0000bb002e3b7a20 */ /* 0x000fe20000410000 */
[----:B------:R-:W-:-:S02]  /*7490*/  FSEL R80, R80, -INF , !P3 ;  /* 0xff80000050507808 */ /* 0x000fc40005800000 */
[----:B------:R-:W-:Y:S01]  /*74a0*/  ISETP.GE.AND P3, PT, R39, R64, PT ;  /* 0x000000402700720c */ /* 0x000fe20003f66270 */
[----:B------:R3:W-:Y:S01]  /*74b0*/  MUFU.TANH R28, R48 ;  /* 0x00000030001c7308 */ /* 0x0007e20000002400 */
[----:B-1----:R-:W-:Y:S01]  /*74c0*/  FFMA.FTZ R82, R55, UR4, R38 ;  /* 0x0000000437527c23 */ /* 0x002fe20008010026 */
[C---:B------:R-:W-:Y:S02]  /*74d0*/  ISETP.GE.AND P6, PT, R73.reuse, R66, PT ;  /* 0x000000424900720c */ /* 0x040fe40003fc6270 */
[----:B------:R-:W-:Y:S02]  /*74e0*/  FSEL R50, R36, -INF , !P3 ;  /* 0xff80000024327808 */ /* 0x000fe40005800000 */
[----:B------:R-:W-:Y:S01]  /*74f0*/  FSEL R82, R82, -INF , !P2 ;  /* 0xff80000052527808 */ /* 0x000fe20005000000 */
[----:B--2---:R-:W-:Y:S01]  /*7500*/  FFMA.FTZ R3, R44, UR4, R3 ;  /* 0x000000042c037c23 */ /* 0x004fe20008010003 */
[----:B------:R-:W1:Y:S01]  /*7510*/  MUFU.TANH R37, R72 ;  /* 0x0000004800257308 */ /* 0x000e620000002400 */
[----:B------:R-:W-:Y:S01]  /*7520*/  ISETP.GE.AND P4, PT, R73, R64, PT ;  /* 0x000000404900720c */ /* 0x000fe20003f86270 */
[----:B---3--:R-:W-:Y:S01]  /*7530*/  FFMA.FTZ R48, R55, UR4, R52 ;  /* 0x0000000437307c23 */ /* 0x008fe20008010034 */
[----:B------:R-:W-:-:S05]  /*7540*/  LOP3.LUT R55, R69, 0x68, R88, 0xfe, !PT ;  /* 0x0000006845377812 */ /* 0x000fca00078efe58 */
[----:B------:R-:W-:Y:S01]  /*7550*/  MUFU.TANH R30, R54 ;  /* 0x00000036001e7308 */ /* 0x000fe20000002400 */
[----:B------:R-:W-:Y:S02]  /*7560*/  FSEL R48, R48, -INF , !P5 ;  /* 0xff80000030307808 */ /* 0x000fe40006800000 */
[-C--:B------:R-:W-:Y:S02]  /*7570*/  ISETP.GE.AND P5, PT, R51, R66.reuse, PT ;  /* 0x000000423300720c */ /* 0x080fe40003fa6270 */
[----:B------:R-:W-:-:S03]  /*7580*/  ISETP.GE.AND P3, PT, R55, R66, PT ;  /* 0x000000423700720c */ /* 0x000fc60003f66270 */
[----:B------:R2:W-:Y:S01]  /*7590*/  I2F R38, R55 ;  /* 0x0000003700267306 */ /* 0x0005e20000201400 */
[-C--:B------:R-:W-:Y:S01]  /*75a0*/  ISETP.GE.AND P2, PT, R55, R64.reuse, PT ;  /* 0x000000403700720c */ /* 0x080fe20003f46270 */
[----:B-1----:R-:W-:Y:S01]  /*75b0*/  FFMA.FTZ R52, R44, UR4, R37 ;  /* 0x000000042c347c23 */ /* 0x002fe20008010025 */
[----:B------:R-:W-:Y:S02]  /*75c0*/  FSEL R122, R3, -INF , !P5 ;  /* 0xff800000037a7808 */ /* 0x000fe40006800000 */
[----:B------:R-:W-:-:S03]  /*75d0*/  ISETP.GE.AND P5, PT, R51, R64, PT ;  /* 0x000000403300720c */ /* 0x000fc60003fa6270 */
[----:B------:R-:W1:Y:S01]  /*75e0*/  I2F R54, R73 ;  /* 0x0000004900367306 */ /* 0x000e620000201400 */
[----:B------:R-:W-:Y:S02]  /*75f0*/  FSEL R52, R52, -INF , !P5 ;  /* 0xff80000034347808 */ /* 0x000fe40006800000 */
[----:B--2---:R-:W-:-:S05]  /*7600*/  IADD3 R55, R71, 0x61, RZ ;  /* 0x0000006147377810 */ /* 0x004fca0007ffe0ff */
[----:B------:R-:W2:Y:S01]  /*7610*/  MUFU.TANH R49, R49 ;  /* 0x0000003100317308 */ /* 0x000ea20000002400 */
[----:B-1----:R-:W-:-:S07]  /*7620*/  FFMA.FTZ R53, R54, UR4, R53 ;  /* 0x0000000436357c23 */ /* 0x002fce0008010035 */
[----:B------:R-:W1:Y:S01]  /*7630*/  I2F R51, R55 ;  /* 0x0000003700337306 */ /* 0x000e620000201400 */
[----:B------:R-:W-:Y:S01]  /*7640*/  FSEL R128, R53, -INF , !P6 ;  /* 0xff80000035807808 */ /* 0x000fe20007000000 */
[----:B------:R-:W-:-:S06]  /*7650*/  FMUL.FTZ R53, R40, c[0x0][0x2ec] ;  /* 0x0000bb0028357a20 */ /* 0x000fcc0000410000 */
[----:B------:R3:W-:Y:S01]  /*7660*/  MUFU.TANH R36, R45 ;  /* 0x0000002d00247308 */ /* 0x0007e20000002400 */
[----:B--2---:R-:W-:Y:S01]  /*7670*/  FFMA.FTZ R46, R54, UR4, R49 ;  /* 0x00000004362e7c23 */ /* 0x004fe20008010031 */
[----:B------:R-:W-:-:S04]  /*7680*/  LOP3.LUT R49, R69, 0x70, R88, 0xfe, !PT ;  /* 0x0000007045317812 */ /* 0x000fc800078efe58 */
[----:B------:R-:W-:Y:S02]  /*7690*/  FSEL R46, R46, -INF , !P4 ;  /* 0xff8000002e2e7808 */ /* 0x000fe40006000000 */
[----:B------:R-:W2:Y:S01]  /*76a0*/  MUFU.TANH R3, R59 ;  /* 0x0000003b00037308 */ /* 0x000ea20000002400 */
[----:B-1----:R-:W-:Y:S01]  /*76b0*/  FFMA.FTZ R44, R51, UR4, R28 ;  /* 0x00000004332c7c23 */ /* 0x002fe2000801001c */
[-C--:B------:R-:W-:Y:S01]  /*76c0*/  ISETP.GE.AND P4, PT, R55, R66.reuse, PT ;  /* 0x000000423700720c */ /* 0x080fe20003f86270 */
[----:B------:R-:W-:Y:S01]  /*76d0*/  FFMA.FTZ R30, R51, UR4, R30 ;  /* 0x00000004331e7c23 */ /* 0x000fe2000801001e */
[C---:B------:R-:W-:Y:S02]  /*76e0*/  ISETP.GE.AND P5, PT, R49.reuse, R66, PT ;  /* 0x000000423100720c */ /* 0x040fe40003fa6270 */
[----:B------:R-:W-:Y:S01]  /*76f0*/  ISETP.GE.AND P6, PT, R49, R64, PT ;  /* 0x000000403100720c */ /* 0x000fe20003fc6270 */
[----:B---3--:R-:W-:Y:S01]  /*7700*/  FMUL.FTZ R45, R47, c[0x0][0x2ec] ;  /* 0x0000bb002f2d7a20 */ /* 0x008fe20000410000 */
[----:B------:R-:W-:Y:S01]  /*7710*/  IADD3 R47, R71, 0x69, RZ ;  /* 0x00000069472f7810 */ /* 0x000fe20007ffe0ff */
[----:B------:R-:W1:Y:S01]  /*7720*/  MUFU.TANH R39, R68 ;  /* 0x0000004400277308 */ /* 0x000e620000002400 */
[----:B------:R-:W-:-:S02]  /*7730*/  FSEL R74, R30, -INF , !P4 ;  /* 0xff8000001e4a7808 */ /* 0x000fc40006000000 */
[----:B------:R-:W-:Y:S01]  /*7740*/  ISETP.GE.AND P4, PT, R55, R64, PT ;  /* 0x000000403700720c */ /* 0x000fe20003f86270 */
[----:B--2---:R-:W-:-:S03]  /*7750*/  FFMA.FTZ R40, R38, UR4, R3 ;  /* 0x0000000426287c23 */ /* 0x004fc60008010003 */
[----:B------:R-:W-:Y:S01]  /*7760*/  FSEL R44, R44, -INF , !P4 ;  /* 0xff8000002c2c7808 */ /* 0x000fe20006000000 */
[----:B------:R-:W2:Y:S01]  /*7770*/  I2F R28, R47 ;  /* 0x0000002f001c7306 */ /* 0x000ea20000201400 */
[----:B------:R-:W-:Y:S02]  /*7780*/  FSEL R40, R40, -INF , !P2 ;  /* 0xff80000028287808 */ /* 0x000fe40005000000 */
[----:B------:R-:W-:-:S05]  /*7790*/  ISETP.GE.AND P2, PT, R47, R66, PT ;  /* 0x000000422f00720c */ /* 0x000fca0003f46270 */
[----:B------:R-:W3:Y:S01]  /*77a0*/  MUFU.TANH R45, R45 ;  /* 0x0000002d002d7308 */ /* 0x000ee20000002400 */
[----:B-1----:R-:W-:-:S05]  /*77b0*/  FFMA.FTZ R39, R38, UR4, R39 ;  /* 0x0000000426277c23 */ /* 0x002fca0008010027 */
[----:B------:R-:W-:Y:S01]  /*77c0*/  FSEL R72, R39, -INF , !P3 ;  /* 0xff80000027487808 */ /* 0x000fe20005800000 */
[----:B--2---:R-:W-:Y:S01]  /*77d0*/  FFMA.FTZ R36, R28, UR4, R36 ;  /* 0x000000041c247c23 */ /* 0x004fe20008010024 */
[----:B------:R1:W-:Y:S04]  /*77e0*/  I2F R37, R49 ;  /* 0x0000003100257306 */ /* 0x0003e80000201400 */
[----:B------:R-:W-:Y:S02]  /*77f0*/  FSEL R70, R36, -INF , !P2 ;  /* 0xff80000024467808 */ /* 0x000fe40005000000 */
[----:B------:R-:W-:Y:S01]  /*7800*/  ISETP.GE.AND P2, PT, R47, R64, PT ;  /* 0x000000402f00720c */ /* 0x000fe20003f46270 */
[----:B---3--:R-:W-:Y:S01]  /*7810*/  FFMA.FTZ R38, R28, UR4, R45 ;  /* 0x000000041c267c23 */ /* 0x008fe2000801002d */
[----:B------:R-:W2:Y:S01]  /*7820*/  MUFU.TANH R30, R53 ;  /* 0x00000035001e7308 */ /* 0x000ea20000002400 */
[----:B------:R-:W-:-:S02]  /*7830*/  LOP3.LUT R47, R69, 0x28, R88, 0xfe, !PT ;  /* 0x00000028452f7812 */ /* 0x000fc400078efe58 */
[--C-:B------:R-:W-:Y:S02]  /*7840*/  LOP3.LUT R45, R69, 0x30, R88.reuse, 0xfe, !PT ;  /* 0x00000030452d7812 */ /* 0x100fe400078efe58 */
[----:B------:R-:W-:Y:S02]  /*7850*/  FSEL R38, R38, -INF , !P2 ;  /* 0xff80000026267808 */ /* 0x000fe40005000000 */
[----:B------:R-:W-:Y:S01]  /*7860*/  ISETP.GE.AND P2, PT, R47, R66, PT ;  /* 0x000000422f00720c */ /* 0x000fe20003f46270 */
[----:B------:R-:W3:Y:S01]  /*7870*/  MUFU.TANH R36, R42 ;  /* 0x0000002a00247308 */ /* 0x000ee20000002400 */
[----:B-1----:R-:W-:-:S04]  /*7880*/  LOP3.LUT R49, R69, 0x78, R88, 0xfe, !PT ;  /* 0x0000007845317812 */ /* 0x002fc800078efe58 */
[C---:B------:R-:W-:Y:S02]  /*7890*/  ISETP.GE.AND P4, PT, R49.reuse, R66, PT ;  /* 0x000000423100720c */ /* 0x040fe40003f86270 */
[----:B------:R-:W-:Y:S01]  /*78a0*/  ISETP.GE.AND P3, PT, R49, R64, PT ;  /* 0x000000403100720c */ /* 0x000fe20003f66270 */
[----:B------:R1:W-:Y:S01]  /*78b0*/  MUFU.TANH R39, R41 ;  /* 0x0000002900277308 */ /* 0x0003e20000002400 */
[----:B--2---:R-:W-:-:S05]  /*78c0*/  FFMA.FTZ R68, R37, UR4, R30 ;  /* 0x0000000425447c23 */ /* 0x004fca000801001e */
[----:B------:R-:W-:Y:S01]  /*78d0*/  FSEL R68, R68, -INF , !P5 ;  /* 0xff80000044447808 */ /* 0x000fe20006800000 */
[----:B---3--:R-:W-:Y:S01]  /*78e0*/  FFMA.FTZ R30, R37, UR4, R36 ;  /* 0x00000004251e7c23 */ /* 0x008fe20008010024 */
[----:B------:R-:W-:Y:S01]  /*78f0*/  MUFU.TANH R21, R21 ;  /* 0x0000001500157308 */ /* 0x000fe20000002400 */
[----:B------:R-:W-:Y:S01]  /*7900*/  FMUL.FTZ R36, R76, c[0x0][0x2ec] ;  /* 0x0000bb004c247a20 */ /* 0x000fe20000410000 */
[-C--:B------:R-:W-:Y:S01]  /*7910*/  ISETP.GE.AND P5, PT, R45, R66.reuse, PT ;  /* 0x000000422d00720c */ /* 0x080fe20003fa6270 */
[----:B------:R-:W-:Y:S01]  /*7920*/  FMUL.FTZ R76, R78, c[0x0][0x2ec] ;  /* 0x0000bb004e4c7a20 */ /* 0x000fe20000410000 */
[----:B------:R-:W-:Y:S02]  /*7930*/  FSEL R30, R30, -INF , !P6 ;  /* 0xff8000001e1e7808 */ /* 0x000fe40007000000 */
[----:B-1----:R-:W-:Y:S02]  /*7940*/  IADD3 R41, R71, 0x71, RZ ;  /* 0x0000007147297810 */ /* 0x002fe40007ffe0ff */
[----:B------:R-:W1:Y:S02]  /*7950*/  I2F R54, R47 ;  /* 0x0000002f00367306 */ /* 0x000e640000201400 */
[----:B------:R-:W-:-:S06]  /*7960*/  ISETP.GE.AND P6, PT, R41, R66, PT ;  /* 0x000000422900720c */ /* 0x000fcc0003fc6270 */
[----:B------:R-:W2:Y:S08]  /*7970*/  I2F R28, R41 ;  /* 0x00000029001c7306 */ /* 0x000eb00000201400 */
[----:B------:R-:W-:Y:S01]  /*7980*/  I2F R3, R49 ;  /* 0x0000003100037306 */ /* 0x000fe20000201400 */
[----:B-1----:R-:W-:Y:S01]  /*7990*/  FFMA.FTZ R54, R54, UR4, R21 ;  /* 0x0000000436367c23 */ /* 0x002fe20008010015 */
[----:B------:R-:W-:-:S04]  /*79a0*/  LOP3.LUT R21, R69, 0x50, R88, 0xfe, !PT ;  /* 0x0000005045157812 */ /* 0x000fc800078efe58 */
[----:B------:R-:W-:Y:S02]  /*79b0*/  FSEL R81, R54, -INF , !P2 ;  /* 0xff80000036517808 */ /* 0x000fe40005000000 */
[----:B------:R-:W1:Y:S01]  /*79c0*/  MUFU.TANH R36, R36 ;  /* 0x0000002400247308 */ /* 0x000e620000002400 */
[----:B--2---:R-:W-:Y:S01]  /*79d0*/  FFMA.FTZ R39, R28, UR4, R39 ;  /* 0x000000041c277c23 */ /* 0x004fe20008010027 */
[----:B------:R-:W-:-:S04]  /*79e0*/  ISETP.GE.AND P2, PT, R21, R66, PT ;  /* 0x000000421500720c */ /* 0x000fc80003f46270 */
[----:B------:R-:W-:Y:S02]  /*79f0*/  FSEL R42, R39, -INF , !P6 ;  /* 0xff800000272a7808 */ /* 0x000fe40007000000 */
[----:B------:R-:W2:Y:S01]  /*7a00*/  MUFU.TANH R43, R43 ;  /* 0x0000002b002b7308 */ /* 0x000ea20000002400 */
[--C-:B------:R-:W-:Y:S02]  /*7a10*/  LOP3.LUT R39, R69, 0x40, R88.reuse, 0xfe, !PT ;  /* 0x0000004045277812 */ /* 0x100fe400078efe58 */
[----:B------:R-:W-:Y:S02]  /*7a20*/  ISETP.GE.AND P6, PT, R41, R64, PT ;  /* 0x000000402900720c */ /* 0x000fe40003fc6270 */
[----:B------:R-:W-:-:S03]  /*7a30*/  LOP3.LUT R41, R69, 0x38, R88, 0xfe, !PT ;  /* 0x0000003845297812 */ /* 0x000fc600078efe58 */
[----:B------:R3:W4:Y:S01]  /*7a40*/  I2F R37, R45 ;  /* 0x0000002d00257306 */ /* 0x0007220000201400 */
[----:B-1----:R-:W-:-:S05]  /*7a50*/  FFMA.FTZ R36, R3, UR4, R36 ;  /* 0x0000000403247c23 */ /* 0x002fca0008010024 */
[----:B------:R-:W-:Y:S02]  /*7a60*/  FSEL R36, R36, -INF , !P4 ;  /* 0xff80000024247808 */ /* 0x000fe40006000000 */
[----:B------:R-:W-:Y:S01]  /*7a70*/  MUFU.TANH R31, R31 ;  /* 0x0000001f001f7308 */ /* 0x000fe20000002400 */
[----:B--2---:R-:W-:Y:S01]  /*7a80*/  FFMA.FTZ R28, R28, UR4, R43 ;  /* 0x000000041c1c7c23 */ /* 0x004fe2000801002b */
[----:B------:R-:W-:-:S04]  /*7a90*/  ISETP.GE.AND P4, PT, R39, R66, PT ;  /* 0x000000422700720c */ /* 0x000fc80003f86270 */
[----:B------:R-:W-:Y:S01]  /*7aa0*/  FSEL R28, R28, -INF , !P6 ;  /* 0xff8000001c1c7808 */ /* 0x000fe20007000000 */
[----:B---3--:R-:W-:Y:S01]  /*7ab0*/  FMUL.FTZ R45, R56, c[0x0][0x2ec] ;  /* 0x0000bb00382d7a20 */ /* 0x008fe20000410000 */
[----:B------:R1:W2:Y:S01]  /*7ac0*/  I2F R146, R39 ;  /* 0x0000002700927306 */ /* 0x0002a20000201400 */
[----:B----4-:R-:W-:Y:S01]  /*7ad0*/  FFMA.FTZ R22, R37, UR4, R22 ;  /* 0x0000000425167c23 */ /* 0x010fe20008010016 */
[----:B------:R-:W-:Y:S02]  /*7ae0*/  IADD3 R37, R71, 0x39, RZ ;  /* 0x0000003947257810 */ /* 0x000fe40007ffe0ff */
[----:B------:R-:W-:Y:S02]  /*7af0*/  ISETP.GE.AND P6, PT, R41, R66, PT ;  /* 0x000000422900720c */ /* 0x000fe40003fc6270 */
[----:B------:R-:W-:Y:S02]  /*7b00*/  FSEL R73, R22, -INF , !P5 ;  /* 0xff80000016497808 */ /* 0x000fe40006800000 */
[----:B------:R-:W-:Y:S01]  /*7b10*/  I2F R130, R21 ;  /* 0x0000001500827306 */ /* 0x000fe20000201400 */
[----:B------:R-:W-:-:S07]  /*7b20*/  ISETP.GE.AND P5, PT, R47, R64, PT ;  /* 0x000000402f00720c */ /* 0x000fce0003fa6270 */
[----:B------:R-:W3:Y:S01]  /*7b30*/  MUFU.TANH R45, R45 ;  /* 0x0000002d002d7308 */ /* 0x000ee20000002400 */
[----:B-1----:R-:W-:Y:S02]  /*7b40*/  FMUL.FTZ R39, R60, c[0x0][0x2ec] ;  /* 0x0000bb003c277a20 */ /* 0x002fe40000410000 */
[----:B--2---:R-:W-:Y:S01]  /*7b50*/  FFMA.FTZ R146, R146, UR4, R31 ;  /* 0x0000000492927c23 */ /* 0x004fe2000801001f */
[----:B------:R-:W-:-:S04]  /*7b60*/  IADD3 R31, R71, 0x29, RZ ;  /* 0x00000029471f7810 */ /* 0x000fc80007ffe0ff */
[----:B------:R-:W1:Y:S01]  /*7b70*/  MUFU.TANH R76, R76 ;  /* 0x0000004c004c7308 */ /* 0x000e620000002400 */
[----:B------:R-:W-:Y:S02]  /*7b80*/  FSEL R146, R146, -INF , !P4 ;  /* 0xff80000092927808 */ /* 0x000fe40006000000 */
[----:B------:R-:W-:-:S05]  /*7b90*/  ISETP.GE.AND P4, PT, R71, R64, PT ;  /* 0x000000404700720c */ /* 0x000fca0003f86270 */
[----:B------:R2:W4:Y:S01]  /*7ba0*/  I2F R162, R41 ;  /* 0x0000002900a27306 */ /* 0x0005220000201400 */
[----:B---3--:R-:W-:-:S05]  /*7bb0*/  FFMA.FTZ R130, R130, UR4, R45 ;  /* 0x0000000482827c23 */ /* 0x008fca000801002d */
[----:B------:R-:W-:Y:S02]  /*7bc0*/  FSEL R130, R130, -INF , !P2 ;  /* 0xff80000082827808 */ /* 0x000fe40005000000 */
[----:B------:R-:W-:Y:S01]  /*7bd0*/  MUFU.TANH R23, R23 ;  /* 0x0000001700177308 */ /* 0x000fe20000002400 */
[----:B-1----:R-:W-:-:S05]  /*7be0*/  FFMA.FTZ R3, R3, UR4, R76 ;  /* 0x0000000403037c23 */ /* 0x002fca000801004c */
[----:B------:R-:W-:Y:S02]  /*7bf0*/  FSEL R3, R3, -INF , !P3 ;  /* 0xff80000003037808 */ /* 0x000fe40005800000 */
[----:B--2---:R-:W-:Y:S01]  /*7c00*/  LOP3.LUT R41, R69, 0x48, R88, 0xfe, !PT ;  /* 0x0000004845297812 */ /* 0x004fe200078efe58 */
[----:B------:R-:W1:Y:S01]  /*7c10*/  I2F R154, R37 ;  /* 0x00000025009a7306 */ /* 0x000e620000201400 */
[----:B----4-:R-:W-:Y:S01]  /*7c20*/  FFMA.FTZ R162, R162, UR4, R29 ;  /* 0x00000004a2a27c23 */ /* 0x010fe2000801001d */
[----:B------:R-:W-:Y:S02]  /*7c30*/  IADD3 R29, R71, 0x31, RZ ;  /* 0x00000031471d7810 */ /* 0x000fe40007ffe0ff */
[-C--:B------:R-:W-:Y:S02]  /*7c40*/  ISETP.GE.AND P3, PT, R41, R66.reuse, PT ;  /* 0x000000422900720c */ /* 0x080fe40003f66270 */
[----:B------:R-:W-:Y:S02]  /*7c50*/  FSEL R162, R162, -INF , !P6 ;  /* 0xff800000a2a27808 */ /* 0x000fe40007000000 */
[----:B------:R2:W-:Y:S01]  /*7c60*/  I2F R144, R41 ;  /* 0x0000002900907306 */ /* 0x0005e20000201400 */
[----:B------:R-:W-:-:S02]  /*7c70*/  ISETP.GE.AND P6, PT, R71, R66, PT ;  /* 0x000000424700720c */ /* 0x000fc40003fc6270 */
[----:B------:R-:W-:-:S05]  /*7c80*/  ISETP.GE.AND P2, PT, R29, R66, PT ;  /* 0x000000421d00720c */ /* 0x000fca0003f46270 */
[----:B------:R-:W3:Y:S01]  /*7c90*/  MUFU.TANH R39, R39 ;  /* 0x0000002700277308 */ /* 0x000ee20000002400 */
[----:B-1----:R-:W-:Y:S01]  /*7ca0*/  FFMA.FTZ R154, R154, UR4, R23 ;  /* 0x000000049a9a7c23 */ /* 0x002fe20008010017 */
[----:B------:R-:W-:-:S06]  /*7cb0*/  IADD3 R23, R71, 0x49, RZ ;  /* 0x0000004947177810 */ /* 0x000fcc0007ffe0ff */
[----:B------:R-:W1:Y:S01]  /*7cc0*/  I2F R45, R71 ;  /* 0x00000047002d7306 */ /* 0x000e620000201400 */
[----:B--2---:R-:W-:-:S07]  /*7cd0*/  FMUL.FTZ R41, R61, c[0x0][0x2ec] ;  /* 0x0000bb003d297a20 */ /* 0x004fce0000410000 */
[----:B------:R-:W-:Y:S01]  /*7ce0*/  MUFU.TANH R20, R20 ;  /* 0x0000001400147308 */ /* 0x000fe20000002400 */
[----:B---3--:R-:W-:Y:S01]  /*7cf0*/  FFMA.FTZ R144, R144, UR4, R39 ;  /* 0x0000000490907c23 */ /* 0x008fe20008010027 */
[----:B------:R-:W-:-:S04]  /*7d00*/  IADD3 R39, R71, 0x41, RZ ;  /* 0x0000004147277810 */ /* 0x000fc80007ffe0ff */
[----:B------:R-:W-:Y:S02]  /*7d10*/  FSEL R144, R144, -INF , !P3 ;  /* 0xff80000090907808 */ /* 0x000fe40005800000 */
[----:B------:R-:W2:Y:S01]  /*7d20*/  I2F R43, R31 ;  /* 0x0000001f002b7306 */ /* 0x000ea20000201400 */
[----:B-1----:R-:W-:Y:S01]  /*7d30*/  FFMA.FTZ R22, R45, UR4, R2 ;  /* 0x000000042d167c23 */ /* 0x002fe20008010002 */
[----:B------:R-:W-:Y:S01]  /*7d40*/  ISETP.GE.AND P3, PT, R31, R66, PT ;  /* 0x000000421f00720c */ /* 0x000fe20003f66270 */
[----:B------:R-:W-:-:S03]  /*7d50*/  FFMA.FTZ R0, R45, UR4, R0 ;  /* 0x000000042d007c23 */ /* 0x000fc60008010000 */
[----:B------:R-:W-:Y:S02]  /*7d60*/  FSEL R22, R22, -INF , !P6 ;  /* 0xff80000016167808 */ /* 0x000fe40007000000 */
[----:B------:R-:W-:Y:S01]  /*7d70*/  MUFU.TANH R41, R41 ;  /* 0x0000002900297308 */ /* 0x000fe20000002400 */
[----:B------:R-:W-:-:S04]  /*7d80*/  ISETP.GE.AND P6, PT, R37, R66, PT ;  /* 0x000000422500720c */ /* 0x000fc80003fc6270 */
[----:B------:R-:W-:-:S03]  /*7d90*/  FSEL R154, R154, -INF , !P6 ;  /* 0xff8000009a9a7808 */ /* 0x000fc60007000000 */
[----:B------:R-:W1:Y:S01]  /*7da0*/  I2F R56, R23 ;  /* 0x0000001700387306 */ /* 0x000e620000201400 */
[----:B--2---:R-:W-:Y:S02]  /*7db0*/  FFMA.FTZ R20, R43, UR4, R20 ;  /* 0x000000042b147c23 */ /* 0x004fe40008010014 */
[----:B------:R-:W-:-:S03]  /*7dc0*/  FMUL.FTZ R43, R77, c[0x0][0x2ec] ;  /* 0x0000bb004d2b7a20 */ /* 0x000fc60000410000 */
[----:B------:R-:W-:Y:S02]  /*7dd0*/  FSEL R61, R20, -INF , !P3 ;  /* 0xff800000143d7808 */ /* 0x000fe40005800000 */
[----:B------:R-:W-:Y:S01]  /*7de0*/  MUFU.TANH R5, R5 ;  /* 0x0000000500057308 */ /* 0x000fe20000002400 */
[----:B------:R-:W-:-:S07]  /*7df0*/  ISETP.GE.AND P3, PT, R39, R66, PT ;  /* 0x000000422700720c */ /* 0x000fce0003f66270 */
[----:B------:R-:W2:Y:S01]  /*7e00*/  I2F R2, R39 ;  /* 0x0000002700027306 */ /* 0x000ea20000201400 */
[----:B-1----:R-:W-:-:S07]  /*7e10*/  FFMA.FTZ R41, R56, UR4, R41 ;  /* 0x0000000438297c23 */ /* 0x002fce0008010029 */
[----:B------:R-:W-:Y:S08]  /*7e20*/  MUFU.TANH R19, R19 ;  /* 0x0000001300137308 */ /* 0x000ff00000002400 */
[----:B------:R-:W1:Y:S01]  /*7e30*/  I2F R164, R29 ;  /* 0x0000001d00a47306 */ /* 0x000e620000201400 */
[----:B--2---:R-:W-:Y:S02]  /*7e40*/  FFMA.FTZ R2, R2, UR4, R5 ;  /* 0x0000000402027c23 */ /* 0x004fe40008010005 */
[----:B------:R-:W-:-:S03]  /*7e50*/  FMUL.FTZ R5, R63, c[0x0][0x2ec] ;  /* 0x0000bb003f057a20 */ /* 0x000fc60000410000 */
[----:B------:R-:W-:Y:S02]  /*7e60*/  FSEL R148, R2, -INF , !P3 ;  /* 0xff80000002947808 */ /* 0x000fe40005800000 */
[----:B------:R-:W2:Y:S01]  /*7e70*/  I2F R20, R37 ;  /* 0x0000002500147306 */ /* 0x000ea20000201400 */
[----:B------:R-:W-:-:S07]  /*7e80*/  ISETP.GE.AND P3, PT, R37, R64, PT ;  /* 0x000000402500720c */ /* 0x000fce0003f66270 */
[----:B------:R-:W3:Y:S01]  /*7e90*/  I2F R56, R29 ;  /* 0x0000001d00387306 */ /* 0x000ee20000201400 */
[----:B-1----:R-:W-:Y:S01]  /*7ea0*/  FFMA.FTZ R164, R164, UR4, R19 ;  /* 0x00000004a4a47c23 */ /* 0x002fe20008010013 */
[----:B------:R-:W-:-:S04]  /*7eb0*/  IADD3 R19, R71, 0x79, RZ ;  /* 0x0000007947137810 */ /* 0x000fc80007ffe0ff */
[----:B------:R-:W-:Y:S02]  /*7ec0*/  FSEL R164, R164, -INF , !P2 ;  /* 0xff800000a4a47808 */ /* 0x000fe40005000000 */
[----:B------:R-:W-:Y:S01]  /*7ed0*/  MUFU.TANH R17, R17 ;  /* 0x0000001100117308 */ /* 0x000fe20000002400 */
[----:B--2---:R-:W-:Y:S01]  /*7ee0*/  FFMA.FTZ R11, R20, UR4, R11 ;  /* 0x00000004140b7c23 */ /* 0x004fe2000801000b */
[-C--:B------:R-:W-:Y:S02]  /*7ef0*/  ISETP.GE.AND P2, PT, R23, R66.reuse, PT ;  /* 0x000000421700720c */ /* 0x080fe40003f46270 */
[----:B------:R-:W-:Y:S02]  /*7f00*/  ISETP.GE.AND P6, PT, R19, R66, PT ;  /* 0x000000421300720c */ /* 0x000fe40003fc6270 */
[----:B------:R-:W-:Y:S02]  /*7f10*/  FSEL R152, R11, -INF , !P3 ;  /* 0xff8000000b987808 */ /* 0x000fe40005800000 */
[----:B------:R-:W1:Y:S01]  /*7f20*/  I2F R60, R31 ;  /* 0x0000001f003c7306 */ /* 0x000e620000201400 */
[----:B------:R-:W-:Y:S01]  /*7f30*/  LOP3.LUT R11, R69, 0x38, R88, 0xfe, !PT ;  /* 0x00000038450b7812 */ /* 0x000fe200078efe58 */
[----:B---3--:R-:W-:Y:S01]  /*7f40*/  FFMA.FTZ R15, R56, UR4, R15 ;  /* 0x00000004380f7c23 */ /* 0x008fe2000801000f */
[----:B------:R-:W-:-:S02]  /*7f50*/  ISETP.GE.AND P3, PT, R29, R64, PT ;  /* 0x000000401d00720c */ /* 0x000fc40003f66270 */
[----:B------:R-:W-:Y:S02]  /*7f60*/  FSEL R20, R0, -INF , !P4 ;  /* 0xff80000000147808 */ /* 0x000fe40006000000 */
[----:B------:R-:W-:Y:S01]  /*7f70*/  FSEL R150, R15, -INF , !P3 ;  /* 0xff8000000f967808 */ /* 0x000fe20005800000 */
[----:B------:R-:W-:Y:S01]  /*7f80*/  MUFU.TANH R43, R43 ;  /* 0x0000002b002b7308 */ /* 0x000fe20000002400 */
[----:B------:R-:W-:Y:S02]  /*7f90*/  ISETP.GE.AND P3, PT, R11, R64, PT ;  /* 0x000000400b00720c */ /* 0x000fe40003f66270 */
[----:B------:R-:W-:Y:S02]  /*7fa0*/  LOP3.LUT R15, R69, 0x48, R88, 0xfe, !PT ;  /* 0x00000048450f7812 */ /* 0x000fe400078efe58 */
[----:B------:R-:W-:Y:S02]  /*7fb0*/  FSEL R134, R41, -INF , !P2 ;  /* 0xff80000029867808 */ /* 0x000fe40005000000 */
[----:B------:R-:W-:Y:S01]  /*7fc0*/  ISETP.GE.AND P2, PT, R92, 0x3, PT ;  /* 0x000000035c00780c */ /* 0x000fe20003f46270 */
[----:B------:R-:W2:Y:S01]  /*7fd0*/  I2F R2, R19 ;  /* 0x0000001300027306 */ /* 0x000ea20000201400 */
[----:B-1----:R-:W-:-:S07]  /*7fe0*/  FFMA.FTZ R17, R60, UR4, R17 ;  /* 0x000000043c117c23 */ /* 0x002fce0008010011 */
[----:B------:R-:W-:Y:S08]  /*7ff0*/  MUFU.TANH R7, R7 ;  /* 0x0000000700077308 */ /* 0x000ff00000002400 */
[----:B------:R-:W1:Y:S01]  /*8000*/  I2F R66, R39 ;  /* 0x0000002700427306 */ /* 0x000e620000201400 */
[----:B--2---:R-:W-:-:S05]  /*8010*/  FFMA.FTZ R37, R2, UR4, R43 ;  /* 0x0000000402257c23 */ /* 0x004fca000801002b */
[----:B------:R-:W-:Y:S02]  /*8020*/  FSEL R37, R37, -INF , !P6 ;  /* 0xff80000025257808 */ /* 0x000fe40007000000 */
[----:B------:R2:W-:Y:S01]  /*8030*/  I2F R21, R47 ;  /* 0x0000002f00157306 */ /* 0x0005e20000201400 */
[----:B------:R-:W-:-:S04]  /*8040*/  ISETP.GE.AND P6, PT, R31, R64, PT ;  /* 0x000000401f00720c */ /* 0x000fc80003fc6270 */
[----:B------:R-:W-:Y:S02]  /*8050*/  FSEL R59, R17, -INF , !P6 ;  /* 0xff800000113b7808 */ /* 0x000fe40007000000 */
[----:B------:R-:W-:Y:S01]  /*8060*/  LOP3.LUT R17, R69, 0x40, R88, 0xfe, !PT ;  /* 0x0000004045117812 */ /* 0x000fe200078efe58 */
[----:B------:R-:W-:Y:S01]  /*8070*/  MUFU.TANH R9, R9 ;  /* 0x0000000900097308 */ /* 0x000fe20000002400 */
[----:B-1----:R-:W-:Y:S01]  /*8080*/  FFMA.FTZ R66, R66, UR4, R7 ;  /* 0x0000000442427c23 */ /* 0x002fe20008010007 */
[----:B------:R-:W-:Y:S01]  /*8090*/  ISETP.GE.AND P6, PT, R39, R64, PT ;  /* 0x000000402700720c */ /* 0x000fe20003fc6270 */
[----:B------:R-:W-:-:S03]  /*80a0*/  FMUL.FTZ R7, R58, c[0x0][0x2ec] ;  /* 0x0000bb003a077a20 */ /* 0x000fc60000410000 */
[----:B------:R-:W-:Y:S02]  /*80b0*/  FSEL R66, R66, -INF , !P6 ;  /* 0xff80000042427808 */ /* 0x000fe40007000000 */
[----:B--2---:R-:W-:Y:S01]  /*80c0*/  LOP3.LUT R47, R69, 0x30, R88, 0xfe, !PT ;  /* 0x00000030452f7812 */ /* 0x004fe200078efe58 */
[----:B------:R1:W2:Y:S01]  /*80d0*/  I2F R56, R11 ;  /* 0x0000000b00387306 */ /* 0x0002a20000201400 */
[-C--:B------:R-:W-:Y:S02]  /*80e0*/  ISETP.GE.AND P6, PT, R23, R64.reuse, PT ;  /* 0x000000401700720c */ /* 0x080fe40003fc6270 */
[----:B------:R-:W-:-:S05]  /*80f0*/  ISETP.GE.AND P4, PT, R47, R64, PT ;  /* 0x000000402f00720c */ /* 0x000fca0003f86270 */
[----:B------:R-:W-:Y:S08]  /*8100*/  MUFU.TANH R13, R13 ;  /* 0x0000000d000d7308 */ /* 0x000ff00000002400 */
[----:B------:R-:W3:Y:S01]  /*8110*/  I2F R54, R47 ;  /* 0x0000002f00367306 */ /* 0x000ee20000201400 */
[----:B-1----:R-:W-:Y:S02]  /*8120*/  FMUL.FTZ R11, R79, c[0x0][0x2ec] ;  /* 0x0000bb004f0b7a20 */ /* 0x002fe40000410000 */
[----:B--2---:R-:W-:Y:S01]  /*8130*/  FFMA.FTZ R56, R56, UR4, R9 ;  /* 0x0000000438387c23 */ /* 0x004fe20008010009 */
[----:B------:R-:W-:-:S04]  /*8140*/  LOP3.LUT R9, R69, 0x50, R88, 0xfe, !PT ;  /* 0x0000005045097812 */ /* 0x000fc800078efe58 */
[----:B------:R-:W-:Y:S01]  /*8150*/  MUFU.TANH R5, R5 ;  /* 0x0000000500057308 */ /* 0x000fe20000002400 */
[----:B------:R-:W-:Y:S02]  /*8160*/  FSEL R156, R56, -INF , !P3 ;  /* 0xff800000389c7808 */ /* 0x000fe40005800000 */
[----:B------:R-:W-:-:S05]  /*8170*/  ISETP.GE.AND P3, PT, R19, R64, PT ;  /* 0x000000401300720c */ /* 0x000fca0003f66270 */
[----:B------:R-:W1:Y:S01]  /*8180*/  I2F R60, R23 ;  /* 0x00000017003c7306 */ /* 0x000e620000201400 */
[----:B---3--:R-:W-:-:S05]  /*8190*/  FFMA.FTZ R75, R54, UR4, R13 ;  /* 0x00000004364b7c23 */ /* 0x008fca000801000d */
[----:B------:R-:W-:Y:S02]  /*81a0*/  FSEL R75, R75, -INF , !P4 ;  /* 0xff8000004b4b7808 */ /* 0x000fe40006000000 */
[----:B------:R-:W2:Y:S01]  /*81b0*/  MUFU.TANH R16, R16 ;  /* 0x0000001000107308 */ /* 0x000ea20000002400 */
[----:B------:R-:W-:Y:S01]  /*81c0*/  ISETP.GE.AND P4, PT, R9, R64, PT ;  /* 0x000000400900720c */ /* 0x000fe20003f86270 */
[----:B-1----:R-:W-:-:S06]  /*81d0*/  FFMA.FTZ R60, R60, UR4, R5 ;  /* 0x000000043c3c7c23 */ /* 0x002fcc0008010005 */
[----:B------:R-:W-:Y:S01]  /*81e0*/  MUFU.TANH R6, R6 ;  /* 0x0000000600067308 */ /* 0x000fe20000002400 */
[----:B------:R-:W-:Y:S02]  /*81f0*/  FSEL R76, R60, -INF , !P6 ;  /* 0xff8000003c4c7808 */ /* 0x000fe40007000000 */
[----:B------:R-:W-:Y:S01]  /*8200*/  ISETP.GE.AND P6, PT, R17, R64, PT ;  /* 0x000000401100720c */ /* 0x000fe20003fc6270 */
[----:B--2---:R-:W-:-:S04]  /*8210*/  FFMA.FTZ R16, R21, UR4, R16 ;  /* 0x0000000415107c23 */ /* 0x004fc80008010010 */
[----:B------:R-:W-:Y:S01]  /*8220*/  MUFU.TANH R0, R62 ;  /* 0x0000003e00007308 */ /* 0x000fe20000002400 */
[----:B------:R-:W-:Y:S01]  /*8230*/  FSEL R77, R16, -INF , !P5 ;  /* 0xff800000104d7808 */ /* 0x000fe20006800000 */
[----:B------:R-:W-:Y:S01]  /*8240*/  BAR.SYNC.DEFER_BLOCKING 0x0 ;  /* 0x0000000000007b1d */ /* 0x000fe20000010000 */
[----:B------:R-:W-:-:S05]  /*8250*/  ISETP.GE.AND P5, PT, R15, R64, PT ;  /* 0x000000400f00720c */ /* 0x000fca0003fa6270 */
[----:B------:R-:W-:Y:S08]  /*8260*/  MUFU.TANH R7, R7 ;  /* 0x0000000700077308 */ /* 0x000ff00000002400 */
[----:B------:R-:W1:Y:S08]  /*8270*/  I2F R5, R17 ;  /* 0x0000001100057306 */ /* 0x000e700000201400 */
[----:B------:R-:W2:Y:S08]  /*8280*/  MUFU.TANH R11, R11 ;  /* 0x0000000b000b7308 */ /* 0x000eb00000002400 */
[----:B------:R-:W3:Y:S01]  /*8290*/  I2F R13, R15 ;  /* 0x0000000f000d7306 */ /* 0x000ee20000201400 */
[----:B-1----:R-:W-:-:S05]  /*82a0*/  FFMA.FTZ R5, R5, UR4, R6 ;  /* 0x0000000405057c23 */ /* 0x002fca0008010006 */
        /* <DEDUP_REMOVED lines=9> */
[----:B------:R-:W-:Y:S01]  /*8340*/  MOV R2, c[0x0][0x198] ;  /* 0x0000660000027a02 */ /* 0x000fe20000000f00 */
[----:B------:R-:W-:Y:S05]  /*8350*/  @!P1 BRA `(.L_x_4312) ;  /* 0x000003a000009947 */ /* 0x000fea0003800000 */
[----:B------:R-:W-:Y:S01]  /*8360*/  IABS R0, c[0x0][0x2d0] ;  /* 0x0000b40000007a13 */ /* 0x000fe20000000000 */
[----:B------:R-:W-:Y:S01]  /*8370*/  IMAD.MOV.U32 R6, RZ, RZ, RZ ;  /* 0x000000ffff067224 */ /* 0x000fe200078e00ff */
        /* <DEDUP_REMOVED lines=56> */
.L_x_4312:
[----:B------:R-:W-:-:S04]  /*8700*/  LEA R5, -R2, RZ, 0x7 ;  /* 0x000000ff02057211 */ /* 0x000fc800078e39ff */
[----:B------:R-:W-:Y:S02]  /*8710*/  SHF.R.S32.HI R6, RZ, 0x1f, R5 ;  /* 0x0000001fff067819 */ /* 0x000fe40000011405 */
.L_x_4313:
        /* <DEDUP_REMOVED lines=11> */
[----:B------:R-:W-:-:S02]  /*87d0*/  @!P0 LEA.HI.X R11, R2, R93, R0, 0x6, P3 ;  /* 0x0000005d020b8211 */ /* 0x000fc400018f3400 */
[----:B------:R-:W-:Y:S01]  /*87e0*/  @!P0 LEA R54, P4, R16, c[0x0][0x168], 0x1 ;  /* 0x00005a0010368a11 */ /* 0x000fe200078808ff */
[----:B------:R-:W-:Y:S01]  /*87f0*/  @!PT LDS RZ, [RZ] ;  /* 0x00000000fffff984 */ /* 0x000fe20000000800 */
[----:B------:R-:W-:Y:S01]  /*8800*/  @!PT LDS RZ, [RZ] ;  /* 0x00000000fffff984 */ /* 0x000fe20000000800 */
[----:B------:R-:W-:Y:S01]  /*8810*/  @!PT LDS RZ, [RZ] ;  /* 0x00000000fffff984 */ /* 0x000fe20000000800 */
[----:B------:R1:W-:Y:S02]  /*8820*/  @!P0 LDGSTS.E.BYPASS.LTC128B.128 [R94+0x1000], [R62.64] ;  /* 0x010000003e5e8fae */ /* 0x0003e4000b901d4c */
[----:B------:R-:W-:Y:S01]  /*8830*/  @!P0 IMAD.X R0, R6, 0x1, R11, P2 ;  /* 0x0000000106008824 */ /* 0x000fe200010e060b */
[----:B------:R-:W-:Y:S01]  /*8840*/  @!P0 LEA.HI.X R55, R16, c[0x0][0x16c], R7, 0x1, P4 ;  /* 0x00005b0010378a11 */ /* 0x000fe200020f0c07 */
[----:B------:R1:W-:Y:S01]  /*8850*/  @P0 STS.128 [R94+0x1800], RZ ;  /* 0x001800ff5e000388 */ /* 0x0003e20000000c00 */
        /* <DEDUP_REMOVED lines=25> */
.L_x_4315:
[----:B------:R-:W-:Y:S05]  /*89f0*/  BSYNC B0 ;  /* 0x0000000000007941 */ /* 0x000fea0003800000 */
.L_x_4314:
[----:B------:R-:W0:Y:S01]  /*8a00*/  LDGDEPBAR ;  /* 0x00000000000079af */ /* 0x000e220000000000 */
[----:B------:R-:W-:-:S04]  /*8a10*/  LEA R124, P0, R5, R124, 0x1 ;  /* 0x0000007c057c7211 */ /* 0x000fc800078008ff */
[----:B------:R-:W-:Y:S02]  /*8a20*/  LEA.HI.X R125, R5, R125, R6, 0x1, P0 ;  /* 0x0000007d057d7211 */ /* 0x000fe400000f0c06 */
.L_x_4311:
[----:B------:R-:W-:-:S04]  /*8a30*/  FMNMX.FTZ R5, R67, R22, !PT ;  /* 0x0000001643057209 */ /* 0x000fc80007810000 */
        /* <DEDUP_REMOVED lines=56> */
[----:B-1----:R-:W-:Y:S02]  /*8dc0*/  FMNMX.FTZ R16, R36, R7, !PT ;  /* 0x0000000724107209 */ /* 0x002fe40007810000 */
[----:B------:R-:W-:Y:S02]  /*8dd0*/  FMNMX.FTZ R5, R38, R5, !PT ;  /* 0x0000000526057209 */ /* 0x000fe40007810000 */
[----:B------:R-:W-:Y:S02]  /*8de0*/  FMNMX.FTZ R16, R37, R16, !PT ;  /* 0x0000001025107209 */ /* 0x000fe40007810000 */
[----:B------:R-:W-:-:S03]  /*8df0*/  FMNMX.FTZ R5, R30, R5, !PT ;  /* 0x000000051e057209 */ /* 0x000fc60007810000 */
[----:B------:R-:W1:Y:S01]  /*8e00*/  SHFL.BFLY PT, R7, R16, 0x2, 0x1f ;  /* 0x0c401f0010077f89 */ /* 0x000e6200000e0000 */
[----:B------:R-:W-:-:S04]  /*8e10*/  FMNMX.FTZ R6, R28, R5, !PT ;  /* 0x000000051c067209 */ /* 0x000fc80007810000 */
        /* <DEDUP_REMOVED lines=9> */
[----:B------:R-:W-:-:S03]  /*8eb0*/  FMUL.FTZ R39, R2, c[0x0][0x23c] ;  /* 0x00008f0002277a20 */ /* 0x000fc60000410000 */
[----:B------:R-:W-:Y:S02]  /*8ec0*/  FSEL R6, R2, RZ, P2 ;  /* 0x000000ff02067208 */ /* 0x000fe40001000000 */
[----:B------:R-:W-:-:S03]  /*8ed0*/  FSEL R39, R39, RZ, P2 ;  /* 0x000000ff27277208 */ /* 0x000fc60001000000 */
[----:B------:R-:W-:Y:S01]  /*8ee0*/  FADD.FTZ R71, R67, -R6 ;  /* 0x8000000643477221 */ /* 0x000fe20000010000 */
[----:B--2---:R-:W-:Y:S01]  /*8ef0*/  FMNMX.FTZ R0, R5, R0, !PT ;  /* 0x0000000005007209 */ /* 0x004fe20007810000 */
[--C-:B------:R-:W-:Y:S02]  /*8f00*/  FFMA.FTZ R55, R18, c[0x0][0x23c], -R39.reuse ;  /* 0x00008f0012377a23 */ /* 0x100fe40000010827 */
[----:B------:R-:W-:Y:S01]  /*8f10*/  LDSM.16.MT88.4 R16, [R126+0x3000] ;  /* 0x003000007e10783b */ /* 0x000fe20000004200 */
[C---:B------:R-:W-:Y:S01]  /*8f20*/  FSETP.NEU.FTZ.AND P0, PT, R0.reuse, -INF , PT ;  /* 0xff8000000000780b */ /* 0x040fe20003f1d000 */
[----:B------:R-:W-:Y:S02]  /*8f30*/  FMUL.FTZ R31, R0, c[0x0][0x23c] ;  /* 0x00008f00001f7a20 */ /* 0x000fe40000410000 */
[--C-:B------:R-:W-:Y:S01]  /*8f40*/  FFMA.FTZ R160, R22, c[0x0][0x23c], -R39.reuse ;  /* 0x00008f0016a07a23 */ /* 0x100fe20000010827 */
[----:B------:R-:W-:Y:S01]  /*8f50*/  FSEL R6, R0, RZ, P0 ;  /* 0x000000ff00067208 */ /* 0x000fe20000000000 */
[--C-:B------:R-:W-:Y:S01]  /*8f60*/  FFMA.FTZ R60, R14, c[0x0][0x23c], -R39.reuse ;  /* 0x00008f000e3c7a23 */ /* 0x100fe20000010827 */
[----:B------:R-:W-:Y:S01]  /*8f70*/  FSEL R31, R31, RZ, P0 ;  /* 0x000000ff1f1f7208 */ /* 0x000fe20000000000 */
[----:B------:R-:W-:Y:S01]  /*8f80*/  FFMA.FTZ R41, R12, c[0x0][0x23c], -R39 ;  /* 0x00008f000c297a23 */ /* 0x000fe20000010827 */
[----:B------:R-:W-:Y:S01]  /*8f90*/  MUFU.EX2 R55, R55 ;  /* 0x0000003700377308 */ /* 0x000fe20000000800 */
[----:B------:R-:W-:-:S02]  /*8fa0*/  FADD.FTZ R5, R65, -R6 ;  /* 0x8000000641057221 */ /* 0x000fc40000010000 */
[--C-:B------:R-:W-:Y:S02]  /*8fb0*/  FFMA.FTZ R53, R10, c[0x0][0x23c], -R31.reuse ;  /* 0x00008f000a357a23 */ /* 0x100fe4000001081f */
[--C-:B------:R-:W-:Y:S02]  /*8fc0*/  FFMA.FTZ R43, R8, c[0x0][0x23c], -R31.reuse ;  /* 0x00008f00082b7a23 */ /* 0x100fe4000001081f */
[----:B------:R-:W1:Y:S01]  /*8fd0*/  LDSM.16.MT88.4 R8, [R121+0x3000] ;  /* 0x003000007908783b */ /* 0x000e620000004200 */
[--C-:B------:R-:W-:Y:S01]  /*8fe0*/  FFMA.FTZ R158, R20, c[0x0][0x23c], -R31.reuse ;  /* 0x00008f00149e7a23 */ /* 0x100fe2000001081f */
[----:B------:R-:W2:Y:S01]  /*8ff0*/  MUFU.EX2 R160, R160 ;  /* 0x000000a000a07308 */ /* 0x000ea20000000800 */
[----:B------:R-:W-:Y:S02]  /*9000*/  FMUL.FTZ R71, R71, c[0x0][0x23c] ;  /* 0x00008f0047477a20 */ /* 0x000fe40000410000 */
[----:B------:R-:W-:Y:S02]  /*9010*/  FMUL.FTZ R69, R5, c[0x0][0x23c] ;  /* 0x00008f0005457a20 */ /* 0x000fe40000410000 */
[----:B------:R-:W-:-:S02]  /*9020*/  FFMA.FTZ R54, R4, c[0x0][0x23c], -R31 ;  /* 0x00008f0004367a23 */ /* 0x000fc4000001081f */
[--C-:B------:R-:W-:Y:S01]  /*9030*/  FFMA.FTZ R120, R35, c[0x0][0x23c], -R39.reuse ;  /* 0x00008f0023787a23 */ /* 0x100fe20000010827 */
[----:B------:R-:W-:Y:S01]  /*9040*/  MUFU.EX2 R60, R60 ;  /* 0x0000003c003c7308 */ /* 0x000fe20000000800 */
[----:B------:R-:W-:Y:S02]  /*9050*/  FFMA.FTZ R47, R33, c[0x0][0x23c], -R39 ;  /* 0x00008f00212f7a23 */ /* 0x000fe40000010827 */
[--C-:B------:R-:W-:Y:S02]  /*9060*/  FFMA.FTZ R49, R34, c[0x0][0x23c], -R31.reuse ;  /* 0x00008f0022317a23 */ /* 0x100fe4000001081f */
[----:B------:R-:W-:Y:S02]  /*9070*/  FFMA.FTZ R64, R32, c[0x0][0x23c], -R31 ;  /* 0x00008f0020407a23 */ /* 0x000fe4000001081f */
[----:B------:R-:W3:Y:S01]  /*9080*/  LDSM.16.MT88.4 R32, [R121+0x3400] ;  /* 0x003400007920783b */ /* 0x000ee20000004200 */
[----:B------:R-:W4:Y:S01]  /*9090*/  MUFU.EX2 R41, R41 ;  /* 0x0000002900297308 */ /* 0x000f220000000800 */
[----:B--2---:R-:W-:Y:S01]  /*90a0*/  F2FP.BF16.PACK_AB R20, R55, R160 ;  /* 0x000000a03714723e */ /* 0x004fe200000010ff */
[----:B------:R-:W-:-:S02]  /*90b0*/  FFMA.FTZ R56, R27, c[0x0][0x23c], -R39 ;  /* 0x00008f001b387a23 */ /* 0x000fc40000010827 */
[----:B------:R-:W-:Y:S02]  /*90c0*/  FFMA.FTZ R45, R25, c[0x0][0x23c], -R39 ;  /* 0x00008f00192d7a23 */ /* 0x000fe40000010827 */
[--C-:B------:R-:W-:Y:S02]  /*90d0*/  FFMA.FTZ R62, R24, c[0x0][0x23c], -R31.reuse ;  /* 0x00008f00183e7a23 */ /* 0x100fe4000001081f */
[----:B------:R-:W-:Y:S01]  /*90e0*/  MUFU.EX2 R158, R158 ;  /* 0x0000009e009e7308 */ /* 0x000fe20000000800 */
[----:B------:R-:W-:Y:S02]  /*90f0*/  FFMA.FTZ R51, R26, c[0x0][0x23c], -R31 ;  /* 0x00008f001a337a23 */ /* 0x000fe4000001081f */
[--C-:B------:R-:W-:Y:S02]  /*9100*/  FFMA.FTZ R63, R57, c[0x0][0x23c], -R39.reuse ;  /* 0x00008f00393f7a23 */ /* 0x100fe40000010827 */
[----:B------:R-:W-:Y:S02]  /*9110*/  FFMA.FTZ R57, R61, c[0x0][0x23c], -R39 ;  /* 0x00008f003d397a23 */ /* 0x000fe40000010827 */
[--C-:B------:R-:W-:Y:S01]  /*9120*/  FFMA.FTZ R61, R142, c[0x0][0x23c], -R31.reuse ;  /* 0x00008f008e3d7a23 */ /* 0x100fe2000001081f */
[----:B------:R-:W2:Y:S01]  /*9130*/  MUFU.EX2 R53, R53 ;  /* 0x0000003500357308 */ /* 0x000ea20000000800 */
[----:B----4-:R-:W-:Y:S01]  /*9140*/  F2FP.BF16.PACK_AB R22, R41, R60 ;  /* 0x0000003c2916723e */ /* 0x010fe200000010ff */
[----:B------:R-:W-:-:S02]  /*9150*/  FFMA.FTZ R142, R138, c[0x0][0x23c], -R31 ;  /* 0x00008f008a8e7a23 */ /* 0x000fc4000001081f */
[--C-:B------:R-:W-:Y:S02]  /*9160*/  FFMA.FTZ R140, R140, c[0x0][0x23c], -R39.reuse ;  /* 0x00008f008c8c7a23 */ /* 0x100fe40000010827 */
[----:B------:R-:W-:Y:S02]  /*9170*/  FFMA.FTZ R92, R81, c[0x0][0x23c], -R39 ;  /* 0x00008f00515c7a23 */ /* 0x000fe40000010827 */
[----:B------:R-:W-:Y:S01]  /*9180*/  MUFU.EX2 R43, R43 ;  /* 0x0000002b002b7308 */ /* 0x000fe20000000800 */
[--C-:B------:R-:W-:Y:S02]  /*9190*/  FFMA.FTZ R138, R77, c[0x0][0x23c], -R31.reuse ;  /* 0x00008f004d8a7a23 */ /* 0x100fe4000001081f */
[--C-:B------:R-:W-:Y:S02]  /*91a0*/  FFMA.FTZ R59, R59, c[0x0][0x23c], -R31.reuse ;  /* 0x00008f003b3b7a23 */ /* 0x100fe4000001081f */
[----:B------:R-:W-:Y:S02]  /*91b0*/  FFMA.FTZ R67, R150, c[0x0][0x23c], -R31 ;  /* 0x00008f0096437a23 */ /* 0x000fe4000001081f */
[----:B------:R-:W-:Y:S01]  /*91c0*/  FFMA.FTZ R65, R73, c[0x0][0x23c], -R39 ;  /* 0x00008f0049417a23 */ /* 0x000fe20000010827 */
[----:B------:R-:W4:Y:S01]  /*91d0*/  MUFU.EX2 R71, R71 ;  /* 0x0000004700477308 */ /* 0x000f220000000800 */
[----:B--2---:R-:W-:Y:S01]  /*91e0*/  F2FP.BF16.PACK_AB R21, R53, R158 ;  /* 0x0000009e3515723e */ /* 0x004fe200000010ff */
[----:B------:R-:W-:-:S02]  /*91f0*/  FFMA.FTZ R150, R156, c[0x0][0x23c], -R31 ;  /* 0x00008f009c967a23 */ /* 0x000fc4000001081f */
[----:B------:R-:W-:Y:S02]  /*9200*/  FFMA.FTZ R134, R134, c[0x0][0x23c], -R39 ;  /* 0x00008f0086867a23 */ /* 0x000fe40000010827 */
[----:B------:R-:W-:Y:S02]  /*9210*/  FFMA.FTZ R73, R66, c[0x0][0x23c], -R31 ;  /* 0x00008f0042497a23 */ /* 0x000fe4000001081f */
[----:B------:R-:W2:Y:S01]  /*9220*/  MUFU.EX2 R69, R69 ;  /* 0x0000004500457308 */ /* 0x000ea20000000800 */
[----:B------:R-:W-:Y:S02]  /*9230*/  FFMA.FTZ R148, R148, c[0x0][0x23c], -R39 ;  /* 0x00008f0094947a23 */ /* 0x000fe40000010827 */
[--C-:B------:R-:W-:Y:S02]  /*9240*/  FFMA.FTZ R58, R58, c[0x0][0x23c], -R31.reuse ;  /* 0x00008f003a3a7a23 */ /* 0x100fe4000001081f */
[--C-:B------:R-:W-:Y:S02]  /*9250*/  FFMA.FTZ R48, R48, c[0x0][0x23c], -R31.reuse ;  /* 0x00008f0030307a23 */ /* 0x100fe4000001081f */
[----:B------:R-:W-:Y:S01]  /*9260*/  FFMA.FTZ R77, R52, c[0x0][0x23c], -R31 ;  /* 0x00008f00344d7a23 */ /* 0x000fe2000001081f */
[----:B------:R-:W5:Y:S01]  /*9270*/  MUFU.EX2 R54, R54 ;  /* 0x0000003600367308 */ /* 0x000f620000000800 */
[----:B----4-:R-:W-:-:S02]  /*9280*/  FMUL.FTZ R4, R108, R71 ;  /* 0x000000476c047220 */ /* 0x010fc40000410000 */
[-C--:B------:R-:W-:Y:S02]  /*9290*/  FMUL.FTZ R5, R109, R71.reuse ;  /* 0x000000476d057220 */ /* 0x080fe40000410000 */
[-C--:B------:R-:W-:Y:S02]  /*92a0*/  FMUL.FTZ R12, R100, R71.reuse ;  /* 0x00000047640c7220 */ /* 0x080fe40000410000 */
[----:B------:R-:W-:Y:S01]  /*92b0*/  FMUL.FTZ R13, R101, R71 ;  /* 0x00000047650d7220 */ /* 0x000fe20000410000 */
[----:B------:R-:W-:Y:S01]  /*92c0*/  MUFU.EX2 R120, R120 ;  /* 0x0000007800787308 */ /* 0x000fe20000000800 */
[-C--:B--2---:R-:W-:Y:S02]  /*92d0*/  FMUL.FTZ R6, R110, R69.reuse ;  /* 0x000000456e067220 */ /* 0x084fe40000410000 */
[-C--:B------:R-:W-:Y:S02]  /*92e0*/  FMUL.FTZ R7, R111, R69.reuse ;  /* 0x000000456f077220 */ /* 0x080fe40000410000 */
[----:B------:R-:W-:-:S02]  /*92f0*/  FMUL.FTZ R14, R102, R69 ;  /* 0x00000045660e7220 */ /* 0x000fc40000410000 */
[----:B------:R-:W-:Y:S01]  /*9300*/  FMUL.FTZ R15, R103, R69 ;  /* 0x00000045670f7220 */ /* 0x000fe20000410000 */
[----:B-----5:R-:W-:Y:S01]  /*9310*/  F2FP.BF16.PACK_AB R23, R54, R43 ;  /* 0x0000002b3617723e */ /* 0x020fe200000010ff */
[-C--:B------:R-:W-:Y:S01]  /*9320*/  FMUL.FTZ R104, R104, R71.reuse ;  /* 0x0000004768687220 */ /* 0x080fe20000410000 */
[----:B------:R-:W2:Y:S01]  /*9330*/  MUFU.EX2 R47, R47 ;  /* 0x0000002f002f7308 */ /* 0x000ea20000000800 */
[----:B------:R-:W-:Y:S02]  /*9340*/  FMUL.FTZ R105, R105, R71 ;  /* 0x0000004769697220 */ /* 0x000fe40000410000 */
[-C--:B------:R-:W-:Y:S02]  /*9350*/  FMUL.FTZ R106, R106, R69.reuse ;  /* 0x000000456a6a7220 */ /* 0x080fe40000410000 */
[----:B------:R-:W-:Y:S01]  /*9360*/  FMUL.FTZ R107, R107, R69 ;  /* 0x000000456b6b7220 */ /* 0x000fe20000410000 */
[----:B-1----:R-:W-:Y:S01]  /*9370*/  HMMA.16816.F32.BF16 R4, R20, R8, R4 ;  /* 0x000000081404723c */ /* 0x002fe20000041804 */
[-C--:B------:R-:W-:Y:S01]  /*9380*/  FMUL.FTZ R96, R96, R71.reuse ;  /* 0x0000004760607220 */ /* 0x080fe20000410000 */
[----:B------:R-:W-:Y:S01]  /*9390*/  MUFU.EX2 R56, R56 ;  /* 0x0000003800387308 */ /* 0x000fe20000000800 */
[----:B------:R-:W-:-:S02]  /*93a0*/  FMUL.FTZ R97, R97, R71 ;  /* 0x0000004761617220 */ /* 0x000fc40000410000 */
[-C--:B------:R-:W-:Y:S02]  /*93b0*/  FMUL.FTZ R98, R98, R69.reuse ;  /* 0x0000004562627220 */ /* 0x080fe40000410000 */
[----:B------:R-:W-:Y:S01]  /*93c0*/  FMUL.FTZ R99, R99, R69 ;  /* 0x0000004563637220 */ /* 0x000fe20000410000 */
[C---:B------:R-:W-:Y:S01]  /*93d0*/  HMMA.16816.F32.BF16 R12, R20.reuse, R16, R12 ;  /* 0x00000010140c723c */ /* 0x040fe2000004180c */
[----:B------:R-:W-:Y:S01]  /*93e0*/  FFMA.FTZ R160, R89, R71, R160 ;  /* 0x0000004759a07223 */ /* 0x000fe200000100a0 */
[----:B------:R-:W1:Y:S01]  /*93f0*/  MUFU.EX2 R45, R45 ;  /* 0x0000002d002d7308 */ /* 0x000e620000000800 */
[----:B--2---:R-:W-:Y:S01]  /*9400*/  F2FP.BF16.PACK_AB R24, R47, R120 ;  /* 0x000000782f18723e */ /* 0x004fe200000010ff */
[----:B------:R-:W-:Y:S02]  /*9410*/  FFMA.FTZ R71, R76, c[0x0][0x23c], -R31 ;  /* 0x00008f004c477a23 */ /* 0x000fe4000001081f */
[----:B------:R-:W-:Y:S02]  /*9420*/  FFMA.FTZ R158, R91, R69, R158 ;  /* 0x000000455b9e7223 */ /* 0x000fe4000001009e */
[----:B------:R-:W-:Y:S01]  /*9430*/  HMMA.16816.F32.BF16 R8, R20, R10, R104 ;  /* 0x0000000a1408723c */ /* 0x000fe20000041868 */
[----:B------:R-:W-:Y:S01]  /*9440*/  LDSM.16.MT88.4 R104, [R121+0x3c00] ;  /* 0x003c00007968783b */ /* 0x000fe20000004200 */
[----:B------:R-:W-:Y:S01]  /*9450*/  MUFU.EX2 R49, R49 ;  /* 0x0000003100317308 */ /* 0x000fe20000000800 */
[----:B------:R-:W-:-:S02]  /*9460*/  FADD.FTZ R55, R55, R160 ;  /* 0x000000a037377221 */ /* 0x000fc40000010000 */
[----:B------:R-:W-:Y:S02]  /*9470*/  FADD.FTZ R158, R53, R158 ;  /* 0x0000009e359e7221 */ /* 0x000fe40000010000 */
[----:B------:R-:W-:Y:S01]  /*9480*/  FADD.FTZ R60, R60, R55 ;  /* 0x000000373c3c7221 */ /* 0x000fe20000010000 */
[----:B------:R-:W-:Y:S01]  /*9490*/  HMMA.16816.F32.BF16 R16, R20, R18, R96 ;  /* 0x000000121410723c */ /* 0x000fe20000041860 */
[----:B------:R-:W2:Y:S01]  /*94a0*/  LDSM.16.MT88.4 R20, [R126+0x3400] ;  /* 0x003400007e14783b */ /* 0x000ea20000004200 */
[----:B------:R-:W4:Y:S01]  /*94b0*/  MUFU.EX2 R64, R64 ;  /* 0x0000004000407308 */ /* 0x000f220000000800 */
[----:B-1----:R-:W-:Y:S01]  /*94c0*/  F2FP.BF16.PACK_AB R26, R45, R56 ;  /* 0x000000382d1a723e */ /* 0x002fe200000010ff */
[----:B------:R-:W-:Y:S02]  /*94d0*/  FADD.FTZ R43, R43, R158 ;  /* 0x0000009e2b2b7221 */ /* 0x000fe40000010000 */
[----:B------:R-:W-:Y:S02]  /*94e0*/  FFMA.FTZ R66, R72, c[0x0][0x23c], -R39 ;  /* 0x00008f0048427a23 */ /* 0x000fe40000010827 */
[----:B------:R-:W-:-:S02]  /*94f0*/  FADD.FTZ R54, R54, R43 ;  /* 0x0000002b36367221 */ /* 0x000fc40000010000 */
[----:B------:R-:W-:Y:S01]  /*9500*/  MUFU.EX2 R62, R62 ;  /* 0x0000003e003e7308 */ /* 0x000fe20000000800 */
[--C-:B------:R-:W-:Y:S02]  /*9510*/  FFMA.FTZ R44, R44, c[0x0][0x23c], -R31.reuse ;  /* 0x00008f002c2c7a23 */ /* 0x100fe4000001081f */
[--C-:B------:R-:W-:Y:S02]  /*9520*/  FFMA.FTZ R40, R40, c[0x0][0x23c], -R31.reuse ;  /* 0x00008f0028287a23 */ /* 0x100fe4000001081f */
[----:B------:R-:W-:Y:S02]  /*9530*/  FFMA.FTZ R43, R38, c[0x0][0x23c], -R31 ;  /* 0x00008f00262b7a23 */ /* 0x000fe4000001081f */
[----:B------:R-:W-:Y:S01]  /*9540*/  FFMA.FTZ R70, R70, c[0x0][0x23c], -R39 ;  /* 0x00008f0046467a23 */ /* 0x000fe20000010827 */
[----:B------:R-:W1:Y:S01]  /*9550*/  MUFU.EX2 R51, R51 ;  /* 0x0000003300337308 */ /* 0x000e620000000800 */
[----:B----4-:R-:W-:Y:S01]  /*9560*/  F2FP.BF16.PACK_AB R25, R64, R49 ;  /* 0x000000314019723e */ /* 0x010fe200000010ff */
[----:B------:R-:W-:-:S02]  /*9570*/  FADD.FTZ R49, R49, R54 ;  /* 0x0000003631317221 */ /* 0x000fc40000010000 */
[----:B------:R-:W-:Y:S02]  /*9580*/  FFMA.FTZ R89, R37, c[0x0][0x23c], -R39 ;  /* 0x00008f0025597a23 */ /* 0x000fe40000010827 */
[----:B------:R-:W-:Y:S02]  /*9590*/  FADD.FTZ R49, R64, R49 ;  /* 0x0000003140317221 */ /* 0x000fe40000010000 */
[----:B------:R-:W-:Y:S01]  /*95a0*/  MUFU.EX2 R140, R140 ;  /* 0x0000008c008c7308 */ /* 0x000fe20000000800 */
[----:B------:R-:W-:Y:S02]  /*95b0*/  FFMA.FTZ R37, R28, c[0x0][0x23c], -R31 ;  /* 0x00008f001c257a23 */ /* 0x000fe4000001081f */
[--C-:B------:R-:W-:Y:S02]  /*95c0*/  FFMA.FTZ R53, R68, c[0x0][0x23c], -R39.reuse ;  /* 0x00008f0044357a23 */ /* 0x100fe40000010827 */
[--C-:B------:R-:W-:Y:S02]  /*95d0*/  FFMA.FTZ R42, R42, c[0x0][0x23c], -R39.reuse ;  /* 0x00008f002a2a7a23 */ /* 0x100fe40000010827 */
[----:B------:R-:W-:Y:S01]  /*95e0*/  FFMA.FTZ R36, R36, c[0x0][0x23c], -R39 ;  /* 0x00008f0024247a23 */ /* 0x000fe20000010827 */
[----:B-1----:R-:W-:Y:S01]  /*95f0*/  F2FP.BF16.PACK_AB R27, R51, R62 ;  /* 0x0000003e331b723e */ /* 0x002fe200000010ff */
[----:B------:R-:W1:Y:S01]  /*9600*/  MUFU.EX2 R63, R63 ;  /* 0x0000003f003f7308 */ /* 0x000e620000000800 */
[----:B------:R-:W-:-:S02]  /*9610*/  FADD.FTZ R62, R62, R49 ;  /* 0x000000313e3e7221 */ /* 0x000fc40000010000 */
[--C-:B------:R-:W-:Y:S02]  /*9620*/  FFMA.FTZ R30, R30, c[0x0][0x23c], -R31.reuse ;  /* 0x00008f001e1e7a23 */ /* 0x100fe4000001081f */
[----:B------:R-:W-:Y:S01]  /*9630*/  FADD.FTZ R62, R51, R62 ;  /* 0x0000003e333e7221 */ /* 0x000fe20000010000 */
[C---:B---3--:R-:W-:Y:S01]  /*9640*/  HMMA.16816.F32.BF16 R4, R24.reuse, R32, R4 ;  /* 0x000000201804723c */ /* 0x048fe20000041804 */
        /* <DEDUP_REMOVED lines=10> */
[----:B-1----:R-:W-:-:S02]  /*96f0*/  F2FP.BF16.PACK_AB R24, R63, R140 ;  /* 0x0000008c3f18723e */ /* 0x002fc400000010ff */
[----:B----4-:R-:W-:Y:S01]  /*9700*/  F2FP.BF16.PACK_AB R26, R57, R92 ;  /* 0x0000005c391a723e */ /* 0x010fe200000010ff */
        /* <DEDUP_REMOVED lines=10> */
[C---:B---3--:R-:W-:Y:S02]  /*97b0*/  HMMA.16816.F32.BF16 R4, R24.reuse, R32, R4 ;  /* 0x000000201804723c */ /* 0x048fe40000041804 */
[----:B------:R-:W-:Y:S05]  /*97c0*/  MUFU.EX2 R150, R150 ;  /* 0x0000009600967308 */ /* 0x000fea0000000800 */
[--C-:B------:R-:W-:Y:S01]  /*97d0*/  FFMA.FTZ R32, R154, c[0x0][0x23c], -R39.reuse ;  /* 0x00008f009a207a23 */ /* 0x100fe20000010827 */
[----:B------:R-:W-:Y:S01]  /*97e0*/  HMMA.16816.F32.BF16 R8, R24, R34, R8 ;  /* 0x000000221808723c */ /* 0x000fe20000041808 */
[----:B------:R-:W-:Y:S01]  /*97f0*/  FFMA.FTZ R33, R162, c[0x0][0x23c], -R39 ;  /* 0x00008f00a2217a23 */ /* 0x000fe20000010827 */
[----:B------:R-:W-:Y:S01]  /*9800*/  MUFU.EX2 R69, R148 ;  /* 0x0000009400457308 */ /* 0x000fe20000000800 */
[----:B------:R-:W-:-:S02]  /*9810*/  FFMA.FTZ R154, R75, c[0x0][0x23c], -R31 ;  /* 0x00008f004b9a7a23 */ /* 0x000fc4000001081f */
[----:B------:R-:W-:Y:S02]  /*9820*/  FFMA.FTZ R75, R50, c[0x0][0x23c], -R31 ;  /* 0x00008f00324b7a23 */ /* 0x000fe4000001081f */
[--C-:B------:R-:W-:Y:S01]  /*9830*/  FFMA.FTZ R34, R164, c[0x0][0x23c], -R39.reuse ;  /* 0x00008f00a4227a23 */ /* 0x100fe20000010827 */
[C---:B--2---:R-:W-:Y:S01]  /*9840*/  HMMA.16816.F32.BF16 R12, R24.reuse, R20, R12 ;  /* 0x00000014180c723c */ /* 0x044fe2000004180c */
[--C-:B------:R-:W-:Y:S01]  /*9850*/  FFMA.FTZ R35, R130, c[0x0][0x23c], -R39.reuse ;  /* 0x00008f0082237a23 */ /* 0x100fe20000010827 */
[----:B------:R-:W-:Y:S05]  /*9860*/  MUFU.EX2 R33, R33 ;  /* 0x0000002100217308 */ /* 0x000fea0000000800 */
[--C-:B------:R-:W-:Y:S01]  /*9870*/  FFMA.FTZ R21, R82, c[0x0][0x23c], -R39.reuse ;  /* 0x00008f0052157a23 */ /* 0x100fe20000010827 */
[----:B------:R-:W-:Y:S01]  /*9880*/  HMMA.16816.F32.BF16 R16, R24, R22, R16 ;  /* 0x000000161810723c */ /* 0x000fe20000041810 */
[----:B------:R-:W-:Y:S01]  /*9890*/  FFMA.FTZ R20, R128, c[0x0][0x23c], -R39 ;  /* 0x00008f0080147a23 */ /* 0x000fe20000010827 */
[----:B------:R-:W1:Y:S05]  /*98a0*/  MUFU.EX2 R34, R34 ;  /* 0x0000002200227308 */ /* 0x000e6a0000000800 */
[----:B------:R-:W-:-:S02]  /*98b0*/  FFMA.FTZ R25, R152, c[0x0][0x23c], -R31 ;  /* 0x00008f0098197a23 */ /* 0x000fc4000001081f */
[--C-:B------:R-:W-:Y:S01]  /*98c0*/  FFMA.FTZ R24, R80, c[0x0][0x23c], -R39.reuse ;  /* 0x00008f0050187a23 */ /* 0x100fe20000010827 */
[----:B------:R-:W2:Y:S01]  /*98d0*/  MUFU.EX2 R32, R32 ;  /* 0x0000002000207308 */ /* 0x000ea20000000800 */
[--C-:B------:R-:W-:Y:S02]  /*98e0*/  FFMA.FTZ R27, R74, c[0x0][0x23c], -R39.reuse ;  /* 0x00008f004a1b7a23 */ /* 0x100fe40000010827 */
[--C-:B------:R-:W-:Y:S02]  /*98f0*/  FFMA.FTZ R26, R146, c[0x0][0x23c], -R39.reuse ;  /* 0x00008f00921a7a23 */ /* 0x100fe40000010827 */
[----:B------:R-:W-:Y:S02]  /*9900*/  FFMA.FTZ R23, R144, c[0x0][0x23c], -R39 ;  /* 0x00008f0090177a23 */ /* 0x000fe40000010827 */
[--C-:B------:R-:W-:Y:S01]  /*9910*/  FFMA.FTZ R80, R136, c[0x0][0x23c], -R31.reuse ;  /* 0x00008f0088507a23 */ /* 0x100fe2000001081f */
[----:B------:R-:W3:Y:S01]  /*9920*/  MUFU.EX2 R154, R154 ;  /* 0x0000009a009a7308 */ /* 0x000ee20000000800 */
[----:B-1----:R-:W-:Y:S01]  /*9930*/  F2FP.BF16.PACK_AB R96, R34, R65 ;  /* 0x000000412260723e */ /* 0x002fe200000010ff */
[----:B------:R-:W-:-:S02]  /*9940*/  FFMA.FTZ R74, R78, c[0x0][0x23c], -R31 ;  /* 0x00008f004e4a7a23 */ /* 0x000fc4000001081f */
[----:B------:R-:W-:-:S04]  /*9950*/  FFMA.FTZ R22, R122, c[0x0][0x23c], -R39 ;  /* 0x00008f007a167a23 */ /* 0x000fc80000010827 */
[----:B------:R-:W1:Y:S01]  /*9960*/  MUFU.EX2 R25, R25 ;  /* 0x0000001900197308 */ /* 0x000e620000000800 */
[----:B--2---:R-:W-:Y:S02]  /*9970*/  F2FP.BF16.PACK_AB R98, R32, R33 ;  /* 0x000000212062723e */ /* 0x004fe400000010ff */
[----:B---3--:R-:W-:-:S05]  /*9980*/  F2FP.BF16.PACK_AB R97, R67, R154 ;  /* 0x0000009a4361723e */ /* 0x008fca00000010ff */
[----:B------:R-:W2:Y:S01]  /*9990*/  MUFU.EX2 R26, R26 ;  /* 0x0000001a001a7308 */ /* 0x000ea20000000800 */
[----:B------:R-:W-:-:S04]  /*99a0*/  FADD.FTZ R154, R154, R59 ;  /* 0x0000003b9a9a7221 */ /* 0x000fc80000010000 */
[----:B------:R-:W-:Y:S01]  /*99b0*/  FADD.FTZ R67, R67, R154 ;  /* 0x0000009a43437221 */ /* 0x000fe20000010000 */
[----:B-1----:R-:W-:Y:S02]  /*99c0*/  F2FP.BF16.PACK_AB R99, R25, R150 ;  /* 0x000000961963723e */ /* 0x002fe400000010ff */
[----:B------:R-:W-:Y:S01]  /*99d0*/  MUFU.EX2 R23, R23 ;  /* 0x0000001700177308 */ /* 0x000fe20000000800 */
[----:B------:R-:W-:Y:S01]  /*99e0*/  FADD.FTZ R150, R150, R67 ;  /* 0x0000004396967221 */ /* 0x000fe20000010000 */
[----:B------:R-:W-:-:S03]  /*99f0*/  MOV R67, R2 ;  /* 0x0000000200437202 */ /* 0x000fc60000000f00 */
[----:B------:R-:W-:Y:S01]  /*9a00*/  FADD.FTZ R25, R25, R150 ;  /* 0x0000009619197221 */ /* 0x000fe20000010000 */
[C---:B------:R-:W-:Y:S01]  /*9a10*/  HMMA.16816.F32.BF16 R108, R96.reuse, R104, R4 ;  /* 0x00000068606c723c */ /* 0x040fe20000041804 */
[----:B------:R-:W1:Y:S01]  /*9a20*/  LDSM.16.MT88.4 R4, [R126+0x3c00] ;  /* 0x003c00007e04783b */ /* 0x000e620000004200 */
[----:B------:R-:W-:Y:S06]  /*9a30*/  MUFU.EX2 R134, R134 ;  /* 0x0000008600867308 */ /* 0x000fec0000000800 */
[C---:B------:R-:W-:Y:S01]  /*9a40*/  HMMA.16816.F32.BF16 R104, R96.reuse, R106, R8 ;  /* 0x0000006a6068723c */ /* 0x040fe20000041808 */
[----:B------:R-:W3:Y:S01]  /*9a50*/  LDSM.16.MT88.4 R8, [R126+0x4000] ;  /* 0x004000007e08783b */ /* 0x000ee20000004200 */
[----:B------:R-:W-:Y:S08]  /*9a60*/  MUFU.EX2 R80, R80 ;  /* 0x0000005000507308 */ /* 0x000ff00000000800 */
[----:B------:R-:W4:Y:S08]  /*9a70*/  MUFU.EX2 R73, R73 ;  /* 0x0000004900497308 */ /* 0x000f300000000800 */
[----:B------:R-:W-:Y:S08]  /*9a80*/  MUFU.EX2 R74, R74 ;  /* 0x0000004a004a7308 */ /* 0x000ff00000000800 */
[----:B------:R-:W5:Y:S01]  /*9a90*/  MUFU.EX2 R71, R71 ;  /* 0x0000004700477308 */ /* 0x000f620000000800 */
[C---:B-1----:R-:W-:Y:S01]  /*9aa0*/  HMMA.16816.F32.BF16 R100, R96.reuse, R4, R12 ;  /* 0x000000046064723c */ /* 0x042fe2000004180c */
[----:B------:R-:W1:Y:S06]  /*9ab0*/  LDSM.16.MT88.4 R12, [R121+0x4000] ;  /* 0x00400000790c783b */ /* 0x000e6c0000004200 */
[----:B------:R-:W-:Y:S01]  /*9ac0*/  MUFU.EX2 R35, R35 ;  /* 0x0000002300237308 */ /* 0x000fe20000000800 */
[----:B--2---:R-:W-:Y:S01]  /*9ad0*/  F2FP.BF16.PACK_AB R4, R69, R26 ;  /* 0x0000001a4504723e */ /* 0x004fe200000010ff */
[----:B------:R-:W-:Y:S01]  /*9ae0*/  HMMA.16816.F32.BF16 R96, R96, R6, R16 ;  /* 0x000000066060723c */ /* 0x000fe20000041810 */
[----:B------:R-:W2:Y:S01]  /*9af0*/  LDSM.16.MT88.4 R16, [R121+0x4400] ;  /* 0x004400007910783b */ /* 0x000ea20000004200 */
[----:B----4-:R-:W-:-:S04]  /*9b00*/  F2FP.BF16.PACK_AB R5, R73, R80 ;  /* 0x000000504905723e */ /* 0x010fc800000010ff */
[----:B------:R-:W4:Y:S01]  /*9b10*/  MUFU.EX2 R24, R24 ;  /* 0x0000001800187308 */ /* 0x000f220000000800 */
[----:B------:R-:W-:Y:S01]  /*9b20*/  FADD.FTZ R80, R80, R25 ;  /* 0x0000001950507221 */ /* 0x000fe20000010000 */
[----:B------:R-:W-:-:S03]  /*9b30*/  F2FP.BF16.PACK_AB R6, R134, R23 ;  /* 0x000000178606723e */ /* 0x000fc600000010ff */
[----:B------:R-:W-:Y:S01]  /*9b40*/  FADD.FTZ R73, R73, R80 ;  /* 0x0000005049497221 */ /* 0x000fe20000010000 */
[----:B-----5:R-:W-:Y:S02]  /*9b50*/  F2FP.BF16.PACK_AB R7, R71, R74 ;  /* 0x0000004a4707723e */ /* 0x020fe400000010ff */
[----:B------:R-:W-:Y:S01]  /*9b60*/  MUFU.EX2 R21, R21 ;  /* 0x0000001500157308 */ /* 0x000fe20000000800 */
[----:B------:R-:W-:-:S04]  /*9b70*/  FADD.FTZ R74, R74, R73 ;  /* 0x000000494a4a7221 */ /* 0x000fc80000010000 */
[C---:B---3--:R-:W-:Y:S01]  /*9b80*/  HMMA.16816.F32.BF16 R100, R4.reuse, R8, R100 ;  /* 0x000000080464723c */ /* 0x048fe20000041864 */
[----:B------:R-:W-:Y:S02]  /*9b90*/  FADD.FTZ R71, R71, R74 ;  /* 0x0000004a47477221 */ /* 0x000fe40000010000 */
[----:B------:R-:W3:Y:S04]  /*9ba0*/  MUFU.EX2 R22, R22 ;  /* 0x0000001600167308 */ /* 0x000ee80000000800 */
[----:B------:R-:W-:Y:S01]  /*9bb0*/  FADD.FTZ R9, R41, R60 ;  /* 0x0000003c29097221 */ /* 0x000fe20000010000 */
[----:B------:R-:W-:Y:S01]  /*9bc0*/  HMMA.16816.F32.BF16 R96, R4, R10, R96 ;  /* 0x0000000a0460723c */ /* 0x000fe20000041860 */
[----:B------:R-:W-:Y:S02]  /*9bd0*/  FFMA.FTZ R41, R46, c[0x0][0x23c], -R31 ;  /* 0x00008f002e297a23 */ /* 0x000fe4000001081f */
[----:B------:R-:W-:Y:S01]  /*9be0*/  MUFU.EX2 R58, R58 ;  /* 0x0000003a003a7308 */ /* 0x000fe20000000800 */
[----:B------:R-:W-:-:S02]  /*9bf0*/  FADD.FTZ R120, R120, R9 ;  /* 0x0000000978787221 */ /* 0x000fc40000010000 */
[----:B------:R-:W-:Y:S02]  /*9c00*/  LDSM.16.MT88.4 R8, [R121+0x4800] ;  /* 0x004800007908783b */ /* 0x000fe40000004200 */
[----:B------:R-:W-:Y:S01]  /*9c10*/  FADD.FTZ R47, R47, R120 ;  /* 0x000000782f2f7221 */ /* 0x000fe20000010000 */
[----:B-1----:R-:W-:Y:S02]  /*9c20*/  HMMA.16816.F32.BF16 R108, R4, R12, R108 ;  /* 0x0000000c046c723c */ /* 0x002fe4000004186c */
[----:B------:R-:W1:Y:S01]  /*9c30*/  MUFU.EX2 R75, R75 ;  /* 0x0000004b004b7308 */ /* 0x000e620000000800 */
[----:B------:R-:W-:-:S04]  /*9c40*/  FADD.FTZ R56, R56, R47 ;  /* 0x0000002f38387221 */ /* 0x000fc80000010000 */
[----:B------:R-:W-:Y:S01]  /*9c50*/  FADD.FTZ R45, R45, R56 ;  /* 0x000000382d2d7221 */ /* 0x000fe20000010000 */
[----:B------:R-:W-:Y:S01]  /*9c60*/  HMMA.16816.F32.BF16 R104, R4, R14, R104 ;  /* 0x0000000e0468723c */ /* 0x000fe20000041868 */
[----:B------:R-:W5:Y:S01]  /*9c70*/  LDSM.16.MT88.4 R12, [R126+0x4400] ;  /* 0x004400007e0c783b */ /* 0x000f620000004200 */
[----:B------:R-:W-:Y:S01]  /*9c80*/  MUFU.EX2 R48, R48 ;  /* 0x0000003000307308 */ /* 0x000fe20000000800 */
[----:B------:R-:W-:-:S04]  /*9c90*/  FADD.FTZ R140, R140, R45 ;  /* 0x0000002d8c8c7221 */ /* 0x000fc80000010000 */
[----:B----4-:R-:W-:Y:S01]  /*9ca0*/  F2FP.BF16.PACK_AB R4, R24, R35 ;  /* 0x000000231804723e */ /* 0x010fe200000010ff */
[----:B------:R-:W-:Y:S01]  /*9cb0*/  FADD.FTZ R63, R63, R140 ;  /* 0x0000008c3f3f7221 */ /* 0x000fe20000010000 */
[----:B---3--:R-:W-:Y:S01]  /*9cc0*/  F2FP.BF16.PACK_AB R6, R22, R21 ;  /* 0x000000151606723e */ /* 0x008fe200000010ff */
[----:B------:R-:W3:Y:S01]  /*9cd0*/  MUFU.EX2 R77, R77 ;  /* 0x0000004d004d7308 */ /* 0x000ee20000000800 */
[----:B-1----:R-:W-:Y:S01]  /*9ce0*/  F2FP.BF16.PACK_AB R5, R75, R58 ;  /* 0x0000003a4b05723e */ /* 0x002fe200000010ff */
[----:B------:R-:W-:Y:S02]  /*9cf0*/  FADD.FTZ R92, R92, R63 ;  /* 0x0000003f5c5c7221 */ /* 0x000fe40000010000 */
[----:B------:R-:W-:Y:S02]  /*9d00*/  FADD.FTZ R58, R58, R71 ;  /* 0x000000473a3a7221 */ /* 0x000fe40000010000 */
[----:B------:R-:W-:Y:S02]  /*9d10*/  FADD.FTZ R92, R57, R92 ;  /* 0x0000005c395c7221 */ /* 0x000fe40000010000 */
[----:B------:R-:W-:Y:S01]  /*9d20*/  MUFU.EX2 R20, R20 ;  /* 0x0000001400147308 */ /* 0x000fe20000000800 */
[----:B------:R-:W-:-:S02]  /*9d30*/  FADD.FTZ R75, R75, R58 ;  /* 0x0000003a4b4b7221 */ /* 0x000fc40000010000 */
[----:B------:R-:W-:-:S04]  /*9d40*/  FADD.FTZ R65, R65, R92 ;  /* 0x0000005c41417221 */ /* 0x000fc80000010000 */
[----:B------:R-:W-:Y:S01]  /*9d50*/  FADD.FTZ R34, R34, R65 ;  /* 0x0000004122227221 */ /* 0x000fe20000010000 */
[----:B---3--:R-:W-:Y:S01]  /*9d60*/  F2FP.BF16.PACK_AB R7, R77, R48 ;  /* 0x000000304d07723e */ /* 0x008fe200000010ff */
[----:B------:R-:W1:Y:S01]  /*9d70*/  MUFU.EX2 R27, R27 ;  /* 0x0000001b001b7308 */ /* 0x000e620000000800 */
[----:B------:R-:W-:-:S05]  /*9d80*/  MOV R65, R0 ;  /* 0x0000000000417202 */ /* 0x000fca0000000f00 */
[C---:B--2---:R-:W-:Y:S02]  /*9d90*/  HMMA.16816.F32.BF16 R108, R4.reuse, R16, R108 ;  /* 0x00000010046c723c */ /* 0x044fe4000004186c */
[----:B------:R-:W-:Y:S06]  /*9da0*/  MUFU.EX2 R66, R66 ;  /* 0x0000004200427308 */ /* 0x000fec0000000800 */
[C---:B------:R-:W-:Y:S01]  /*9db0*/  HMMA.16816.F32.BF16 R104, R4.reuse, R18, R104 ;  /* 0x000000120468723c */ /* 0x040fe20000041868 */
[----:B------:R-:W2:Y:S01]  /*9dc0*/  LDSM.16.MT88.4 R16, [R126+0x4800] ;  /* 0x004800007e10783b */ /* 0x000ea20000004200 */
[----:B------:R-:W3:Y:S06]  /*9dd0*/  MUFU.EX2 R55, R70 ;  /* 0x0000004600377308 */ /* 0x000eec0000000800 */
[C---:B-----5:R-:W-:Y:S02]  /*9de0*/  HMMA.16816.F32.BF16 R100, R4.reuse, R12, R100 ;  /* 0x0000000c0464723c */ /* 0x060fe40000041864 */
        /* <DEDUP_REMOVED lines=15> */
[----:B------:R-:W-:Y:S06]  /*9ee0*/  HMMA.16816.F32.BF16 R104, R4, R10, R104 ;  /* 0x0000000a0468723c */ /* 0x000fec0000041868 */
[----:B------:R-:W3:Y:S01]  /*9ef0*/  MUFU.EX2 R89, R89 ;  /* 0x0000005900597308 */ /* 0x000ee20000000800 */
[----:B------:R-:W-:-:S04]  /*9f00*/  FADD.FTZ R9, R32, R9 ;  /* 0x0000000920097221 */ /* 0x000fc80000010000 */
[----:B------:R-:W-:Y:S01]  /*9f10*/  FADD.FTZ R28, R26, R9 ;  /* 0x000000091a1c7221 */ /* 0x000fe20000010000 */
[----:B--2---:R-:W-:Y:S01]  /*9f20*/  HMMA.16816.F32.BF16 R100, R4, R16, R100 ;  /* 0x000000100464723c */ /* 0x004fe20000041864 */
[----:B------:R-:W-:Y:S01]  /*9f30*/  FFMA.FTZ R26, R29, c[0x0][0x23c], -R31 ;  /* 0x00008f001d1a7a23 */ /* 0x000fe2000001081f */
[----:B------:R-:W-:Y:S01]  /*9f40*/  MUFU.EX2 R30, R30 ;  /* 0x0000001e001e7308 */ /* 0x000fe20000000800 */
[----:B------:R-:W2:Y:S01]  /*9f50*/  LDSM.16.MT88.4 R8, [R126+0x4c00] ;  /* 0x004c00007e08783b */ /* 0x000ea20000004200 */
[----:B------:R-:W-:-:S04]  /*9f60*/  FADD.FTZ R28, R69, R28 ;  /* 0x0000001c451c7221 */ /* 0x000fc80000010000 */
[----:B------:R-:W-:Y:S01]  /*9f70*/  FADD.FTZ R23, R23, R28 ;  /* 0x0000001c17177221 */ /* 0x000fe20000010000 */
[----:B------:R-:W-:Y:S01]  /*9f80*/  HMMA.16816.F32.BF16 R96, R4, R18, R96 ;  /* 0x000000120460723c */ /* 0x000fe20000041860 */
[----:B------:R-:W5:Y:S02]  /*9f90*/  MUFU.EX2 R37, R37 ;  /* 0x0000002500257308 */ /* 0x000f640000000800 */
[----:B------:R-:W-:-:S04]  /*9fa0*/  FADD.FTZ R134, R134, R23 ;  /* 0x0000001786867221 */ /* 0x000fc80000010000 */
[----:B------:R-:W-:Y:S01]  /*9fb0*/  FADD.FTZ R35, R35, R134 ;  /* 0x0000008623237221 */ /* 0x000fe20000010000 */
[----:B-1----:R-:W-:Y:S01]  /*9fc0*/  F2FP.BF16.PACK_AB R4, R42, R53 ;  /* 0x000000352a04723e */ /* 0x002fe200000010ff */
[----:B------:R-:W-:Y:S01]  /*9fd0*/  MUFU.EX2 R3, R3 ;  /* 0x0000000300037308 */ /* 0x000fe20000000800 */
[----:B---3--:R-:W-:Y:S01]  /*9fe0*/  F2FP.BF16.PACK_AB R6, R89, R36 ;  /* 0x000000245906723e */ /* 0x008fe200000010ff */
[----:B------:R-:W-:-:S06]  /*9ff0*/  FADD.FTZ R24, R24, R35 ;  /* 0x0000002318187221 */ /* 0x000fcc0000010000 */
[----:B------:R-:W1:Y:S01]  /*a000*/  MUFU.EX2 R26, R26 ;  /* 0x0000001a001a7308 */ /* 0x000e620000000800 */
[----:B-----5:R-:W-:Y:S02]  /*a010*/  F2FP.BF16.PACK_AB R5, R37, R30 ;  /* 0x0000001e2505723e */ /* 0x020fe400000010ff */
[----:B-1----:R-:W-:-:S07]  /*a020*/  F2FP.BF16.PACK_AB R7, R26, R3 ;  /* 0x000000031a07723e */ /* 0x002fce00000010ff */
[C---:B----4-:R-:W-:Y:S07]  /*a030*/  HMMA.16816.F32.BF16 R108, R4.reuse, R12, R108 ;  /* 0x0000000c046c723c */ /* 0x050fee000004186c */
[----:B------:R-:W-:Y:S01]  /*a040*/  FADD.FTZ R13, R21, R24 ;  /* 0x00000018150d7221 */ /* 0x000fe20000010000 */
[----:B--2---:R-:W-:Y:S01]  /*a050*/  HMMA.16816.F32.BF16 R100, R4, R8, R100 ;  /* 0x000000080464723c */ /* 0x004fe20000041864 */
[----:B------:R-:W-:Y:S02]  /*a060*/  FADD.FTZ R12, R48, R75 ;  /* 0x0000004b300c7221 */ /* 0x000fe40000010000 */
[----:B------:R-:W-:-:S02]  /*a070*/  FADD.FTZ R13, R22, R13 ;  /* 0x0000000d160d7221 */ /* 0x000fc40000010000 */
[----:B------:R-:W-:Y:S02]  /*a080*/  FADD.FTZ R12, R77, R12 ;  /* 0x0000000c4d0c7221 */ /* 0x000fe40000010000 */
        /* <DEDUP_REMOVED lines=17> */
[----:B------:R-:W-:Y:S02]  /*a1a0*/  FADD.FTZ R91, R26, R3 ;  /* 0x000000031a5b7221 */ /* 0x000fe40000010000 */
.L_x_4308:
[----:B------:R-:W-:-:S13]  /*a1b0*/  ISETP.GE.AND P0, PT, R90, 0x1, PT ;  /* 0x000000015a00780c */ /* 0x000fda0003f06270 */
[----:B------:R-:W-:Y:S05]  /*a1c0*/  @!P0 BRA `(.L_x_4316) ;  /* 0x000038e000008947 */ /* 0x000fea0003800000 */
[----:B------:R-:W-:Y:S01]  /*a1d0*/  IMAD.MOV.U32 R123, RZ, RZ, c[0x0][0x1a0] ;  /* 0x00006800ff7b7624 */ /* 0x000fe200078e00ff */
[----:B------:R-:W-:Y:S02]  /*a1e0*/  MOV R92, R65 ;  /* 0x00000041005c7202 */ /* 0x000fe40000000f00 */
[----:B------:R-:W-:Y:S01]  /*a1f0*/  MOV R93, R67 ;  /* 0x00000043005d7202 */ /* 0x000fe20000000f00 */
[----:B------:R-:W-:-:S05]  /*a200*/  IMAD.U32 R122, R123, -0x80, RZ ;  /* 0xffffff807b7a7824 */ /* 0x000fca00078e00ff */
[----:B------:R-:W-:Y:S02]  /*a210*/  SHF.R.S32.HI R120, RZ, 0x1f, R122 ;  /* 0x0000001fff787819 */ /* 0x000fe4000001147a */
.L_x_4320:
        /* <DEDUP_REMOVED lines=64> */
.L_x_4317:
[----:B------:R-:W-:Y:S02]  /*a620*/  ISETP.GE.AND P2, PT, R114, c[0x0][0x220], PT ;  /* 0x0000880072007a0c */ /* 0x000fe40003f46270 */
[C---:B------:R-:W-:Y:S04]  /*a630*/  LEA R128, P4, R136.reuse, R132, 0x1 ;  /* 0x0000008488807211 */ /* 0x040fe800078808ff */
[CC--:B------:R-:W-:Y:S07]  /*a640*/  LEA.HI.X R129, R136.reuse, R133.reuse, R130, 0x1, P4 ;  /* 0x0000008588817211 */ /* 0x0c0fee00020f0c82 */
[----:B------:R-:W-:Y:S01]  /*a650*/  @P2 STS.64 [R94+0x3008], RZ ;  /* 0x003008ff5e002388 */ /* 0x000fe20000000a00 */
[C---:B------:R-:W-:Y:S02]  /*a660*/  @!P2 LEA R135, P0, R123.reuse, R136, 0x6 ;  /* 0x000000887b87a211 */ /* 0x040fe400078030ff */
[----:B------:R-:W-:Y:S02]  /*a670*/  @!P2 IADD3 R131, P3, R136, UR5, RZ ;  /* 0x000000058883ac10 */ /* 0x000fe4000ff7e0ff */
[----:B------:R-:W-:Y:S01]  /*a680*/  @!P2 MOV R134, c[0x0][0x1a4] ;  /* 0x000069000086aa02 */ /* 0x000fe20000000f00 */
[----:B------:R-:W-:Y:S01]  /*a690*/  @P2 STS [R94+0x3000], RZ ;  /* 0x003000ff5e002388 */ /* 0x000fe20000000800 */
[-C--:B------:R-:W-:Y:S02]  /*a6a0*/  @!P2 MOV R137, R130.reuse ;  /* 0x000000820089a202 */ /* 0x080fe40000000f00 */
[----:B------:R-:W-:Y:S01]  /*a6b0*/  @!P2 LEA.HI.X R134, R123, R130, R134, 0x6, P0 ;  /* 0x000000827b86a211 */ /* 0x000fe200000f3486 */
[----:B------:R-:W-:Y:S01]  /*a6c0*/  @P2 STS [R94+0x3004], RZ ;  /* 0x003004ff5e002388 */ /* 0x000fe20000000800 */
[-C--:B------:R-:W-:Y:S01]  /*a6d0*/  @!P2 LEA R138, P0, R135, R132.reuse, 0x1 ;  /* 0x00000084878aa211 */ /* 0x080fe200078008ff */
[----:B------:R-:W-:Y:S01]  /*a6e0*/  @!P2 IMAD.WIDE.U32 R136, R123, 0x60, R136 ;  /* 0x000000607b88a825 */ /* 0x000fe200078e0088 */
[----:B------:R-:W-:Y:S01]  /*a6f0*/  @!P2 IADD3.X R130, R130, UR7, RZ, P3, !PT ;  /* 0x000000078282ac10 */ /* 0x000fe20009ffe4ff */
[----:B------:R-:W-:Y:S01]  /*a700*/  @!PT LDS RZ, [RZ] ;  /* 0x00000000fffff984 */ /* 0x000fe20000000800 */
[----:B------:R-:W-:Y:S01]  /*a710*/  @!PT LDS RZ, [RZ] ;  /* 0x00000000fffff984 */ /* 0x000fe20000000800 */
[----:B------:R-:W-:Y:S01]  /*a720*/  @!PT LDS RZ, [RZ] ;  /* 0x00000000fffff984 */ /* 0x000fe20000000800 */
[----:B------:R1:W-:Y:S01]  /*a730*/  @!P2 LDGSTS.E.BYPASS.LTC128B.128 [R94+0x3000], [R128.64] ;  /* 0x03000000805eafae */ /* 0x0003e2000b901d4c */
[-C--:B------:R-:W-:Y:S02]  /*a740*/  @!P2 LEA R140, P3, R131, R132.reuse, 0x1 ;  /* 0x00000084838ca211 */ /* 0x080fe400078608ff */
[-C--:B------:R-:W-:Y:S02]  /*a750*/  @!P2 LEA.HI.X R139, R135, R133.reuse, R134, 0x1, P0 ;  /* 0x00000085878ba211 */ /* 0x080fe400000f0c86 */
[----:B------:R-:W-:Y:S02]  /*a760*/  @!P2 LEA.HI.X R141, R131, R133, R130, 0x1, P3 ;  /* 0x00000085838da211 */ /* 0x000fe400018f0c82 */
[C---:B------:R-:W-:Y:S01]  /*a770*/  @!P2 LEA R130, P0, R136.reuse, R132, 0x1 ;  /* 0x000000848882a211 */ /* 0x040fe200078008ff */
        /* <DEDUP_REMOVED lines=28> */
[----:B------:R-:W-:Y:S08]  /*a940*/  LDSM.16.M88.4 R20, [R84+0x400] ;  /* 0x000400005414783b */ /* 0x000ff00000000200 */
[----:B------:R-:W-:Y:S08]  /*a950*/  LDSM.16.M88.4 R24, [R85+0x1800] ;  /* 0x001800005518783b */ /* 0x000ff00000000200 */
[----:B------:R-:W2:Y:S08]  /*a960*/  LDSM.16.M88.4 R40, [R85+0x1c00] ;  /* 0x001c00005528783b */ /* 0x000eb00000000200 */
[----:B------:R-:W-:Y:S08]  /*a970*/  LDSM.16.M88.4 R32, [R84+0x800] ;  /* 0x000800005420783b */ /* 0x000ff00000000200 */
[----:B------:R-:W3:Y:S08]  /*a980*/  LDSM.16.M88.4 R36, [R84+0xc00] ;  /* 0x000c00005424783b */ /* 0x000ef00000000200 */
[----:B------:R-:W4:Y:S08]  /*a990*/  LDSM.16.M88.4 R52, [R85+0x2000] ;  /* 0x002000005534783b */ /* 0x000f300000000200 */
[----:B------:R-:W5:Y:S08]  /*a9a0*/  LDSM.16.M88.4 R48, [R85+0x2400] ;  /* 0x002400005530783b */ /* 0x000f700000000200 */
[----:B------:R-:W-:Y:S08]  /*a9b0*/  LDSM.16.M88.4 R56, [R85+0x2800] ;  /* 0x002800005538783b */ /* 0x000ff00000000200 */
[----:B------:R-:W1:Y:S08]  /*a9c0*/  LDSM.16.M88.4 R76, [R85+0x2c00] ;  /* 0x002c0000554c783b */ /* 0x000e700000000200 */
[----:B------:R-:W-:Y:S08]  /*a9d0*/  LDSM.16.M88.4 R80, [R84+0x1800] ;  /* 0x001800005450783b */ /* 0x000ff00000000200 */
[----:B------:R-:W1:Y:S01]  /*a9e0*/  LDSM.16.M88.4 R72, [R84+0x1c00] ;  /* 0x001c00005448783b */ /* 0x000e620000000200 */
        /* <DEDUP_REMOVED lines=9> */
[----:B------:R-:W-:Y:S01]  /*aa80*/  FMUL.FTZ R2, R6, c[0x0][0x2ec] ;  /* 0x0000bb0006027a20 */ /* 0x000fe20000410000 */
[----:B-----5:R-:W-:Y:S03]  /*aa90*/  HMMA.16816.F32.BF16 R44, R68, R48, RZ ;  /* 0x00000030442c723c */ /* 0x020fe600000418ff */
[----:B------:R-:W-:Y:S02]  /*aaa0*/  FMUL.FTZ R3, R5, c[0x0][0x2ec] ;  /* 0x0000bb0005037a20 */ /* 0x000fe40000410000 */
[----:B------:R-:W2:Y:S01]  /*aab0*/  MUFU.TANH R2, R2 ;  /* 0x0000000200027308 */ /* 0x000ea20000002400 */
[----:B------:R-:W-:Y:S02]  /*aac0*/  FMUL.FTZ R0, R4, c[0x0][0x2ec] ;  /* 0x0000bb0004007a20 */ /* 0x000fe40000410000 */
[----:B------:R-:W-:Y:S05]  /*aad0*/  HMMA.16816.F32.BF16 R8, R64, R14, R8 ;  /* 0x0000000e4008723c */ /* 0x000fea0000041808 */
[----:B------:R-:W-:Y:S02]  /*aae0*/  FMUL.FTZ R4, R7, c[0x0][0x2ec] ;  /* 0x0000bb0007047a20 */ /* 0x000fe40000410000 */
[----:B------:R-:W3:Y:S01]  /*aaf0*/  MUFU.TANH R0, R0 ;  /* 0x0000000000007308 */ /* 0x000ee20000002400 */
[C---:B------:R-:W-:Y:S08]  /*ab00*/  HMMA.16816.F32.BF16 R12, R68.reuse, R16, RZ ;  /* 0x00000010440c723c */ /* 0x040ff000000418ff */
[C---:B------:R-:W-:Y:S01]  /*ab10*/  HMMA.16816.F32.BF16 R16, R68.reuse, R18, RZ ;  /* 0x000000124410723c */ /* 0x040fe200000418ff */
[----:B------:R-:W4:Y:S07]  /*ab20*/  MUFU.TANH R3, R3 ;  /* 0x0000000300037308 */ /* 0x000f2e0000002400 */
[----:B------:R-:W-:Y:S01]  /*ab30*/  FMUL.FTZ R6, R10, c[0x0][0x2ec] ;  /* 0x0000bb000a067a20 */ /* 0x000fe20000410000 */
[----:B------:R-:W-:Y:S02]  /*ab40*/  HMMA.16816.F32.BF16 R48, R68, R50, RZ ;  /* 0x000000324430723c */ /* 0x000fe400000418ff */
[----:B------:R-:W1:Y:S01]  /*ab50*/  MUFU.TANH R4, R4 ;  /* 0x0000000400047308 */ /* 0x000e620000002400 */
[----:B------:R-:W-:Y:S02]  /*ab60*/  FMUL.FTZ R5, R8, c[0x0][0x2ec] ;  /* 0x0000bb0008057a20 */ /* 0x000fe40000410000 */
[----:B------:R-:W-:Y:S02]  /*ab70*/  FMUL.FTZ R8, R11, c[0x0][0x2ec] ;  /* 0x0000bb000b087a20 */ /* 0x000fe40000410000 */
[----:B------:R-:W-:Y:S01]  /*ab80*/  FMUL.FTZ R7, R9, c[0x0][0x2ec] ;  /* 0x0000bb0009077a20 */ /* 0x000fe20000410000 */
[C---:B------:R-:W-:Y:S04]  /*ab90*/  HMMA.16816.F32.BF16 R12, R64.reuse, R20, R12 ;  /* 0x00000014400c723c */ /* 0x040fe8000004180c */
[----:B------:R-:W1:Y:S04]  /*aba0*/  MUFU.TANH R5, R5 ;  /* 0x0000000500057308 */ /* 0x000e680000002400 */
[----:B------:R-:W-:Y:S06]  /*abb0*/  HMMA.16816.F32.BF16 R16, R64, R22, R16 ;  /* 0x000000164010723c */ /* 0x000fec0000041810 */
[----:B------:R-:W2:Y:S02]  /*abc0*/  MUFU.TANH R7, R7 ;  /* 0x0000000700077308 */ /* 0x000ea40000002400 */
[C---:B------:R-:W-:Y:S08]  /*abd0*/  HMMA.16816.F32.BF16 R20, R68.reuse, R24, RZ ;  /* 0x000000184414723c */ /* 0x040ff000000418ff */
[----:B------:R-:W2:Y:S01]  /*abe0*/  MUFU.TANH R6, R6 ;  /* 0x0000000600067308 */ /* 0x000ea20000002400 */
[C---:B------:R-:W-:Y:S03]  /*abf0*/  HMMA.16816.F32.BF16 R24, R68.reuse, R26, RZ ;  /* 0x0000001a4418723c */ /* 0x040fe600000418ff */
[----:B------:R-:W-:Y:S02]  /*ac00*/  FMUL.FTZ R10, R14, c[0x0][0x2ec] ;  /* 0x0000bb000e0a7a20 */ /* 0x000fe40000410000 */
[----:B------:R-:W-:Y:S02]  /*ac10*/  FMUL.FTZ R11, R13, c[0x0][0x2ec] ;  /* 0x0000bb000d0b7a20 */ /* 0x000fe40000410000 */
[----:B------:R-:W-:Y:S01]  /*ac20*/  FMUL.FTZ R14, R18, c[0x0][0x2ec] ;  /* 0x0000bb00120e7a20 */ /* 0x000fe20000410000 */
[----:B-1----:R-:W-:Y:S01]  /*ac30*/  HMMA.16816.F32.BF16 R60, R68, R76, RZ ;  /* 0x0000004c443c723c */ /* 0x002fe200000418ff */
        /* <DEDUP_REMOVED lines=8> */
[----:B------:R-:W5:Y:S03]  /*acc0*/  LDSM.16.M88.4 R32, [R84+0x1000] ;  /* 0x001000005420783b */ /* 0x000f660000000200 */
[----:B------:R-:W-:Y:S01]  /*acd0*/  FMUL.FTZ R15, R17, c[0x0][0x2ec] ;  /* 0x0000bb00110f7a20 */ /* 0x000fe20000410000 */
[----:B------:R-:W1:Y:S03]  /*ace0*/  MUFU.TANH R9, R9 ;  /* 0x0000000900097308 */ /* 0x000e660000002400 */
[C---:B------:R-:W-:Y:S07]  /*acf0*/  HMMA.16816.F32.BF16 R60, R64.reuse, R72, R60 ;  /* 0x00000048403c723c */ /* 0x040fee000004183c */
[----:B------:R-:W1:Y:S01]  /*ad00*/  MUFU.TANH R10, R10 ;  /* 0x0000000a000a7308 */ /* 0x000e620000002400 */
[----:B------:R-:W-:Y:S04]  /*ad10*/  FMUL.FTZ R18, R22, c[0x0][0x2ec] ;  /* 0x0000bb0016127a20 */ /* 0x000fe80000410000 */
        /* <DEDUP_REMOVED lines=18> */
[C---:B------:R-:W-:Y:S04]  /*ae40*/  HMMA.16816.F32.BF16 R52, R64.reuse, R34, R52 ;  /* 0x000000224034723c */ /* 0x040fe80000041834 */
[----:B------:R-:W-:Y:S02]  /*ae50*/  FMUL.FTZ R32, R43, c[0x0][0x2ec] ;  /* 0x0000bb002b207a20 */ /* 0x000fe40000410000 */
[----:B------:R-:W1:Y:S01]  /*ae60*/  MUFU.TANH R14, R14 ;  /* 0x0000000e000e7308 */ /* 0x000e620000002400 */
[----:B------:R-:W5:Y:S01]  /*ae70*/  LDSM.16.M88.4 R40, [R84+0x1400] ;  /* 0x001400005428783b */ /* 0x000f620000000200 */
[----:B------:R-:W-:Y:S08]  /*ae80*/  DEPBAR.LE SB0, 0x0 ;  /* 0x000080000000791a */ /* 0x000ff00000000000 */
[----:B------:R-:W1:Y:S01]  /*ae90*/  MUFU.TANH R16, R16 ;  /* 0x0000001000107308 */ /* 0x000e620000002400 */
[----:B------:R-:W-:Y:S01]  /*aea0*/  BAR.SYNC.DEFER_BLOCKING 0x0 ;  /* 0x0000000000007b1d */ /* 0x000fe20000010000 */
[----:B------:R-:W-:Y:S02]  /*aeb0*/  FMUL.FTZ R33, R36, c[0x0][0x2ec] ;  /* 0x0000bb0024217a20 */ /* 0x000fe40000410000 */
[----:B------:R-:W-:Y:S02]  /*aec0*/  FMUL.FTZ R35, R37, c[0x0][0x2ec] ;  /* 0x0000bb0025237a20 */ /* 0x000fe40000410000 */
[----:B------:R-:W-:Y:S02]  /*aed0*/  FMUL.FTZ R34, R38, c[0x0][0x2ec] ;  /* 0x0000bb0026227a20 */ /* 0x000fe40000410000 */
[----:B------:R-:W-:Y:S02]  /*aee0*/  FMUL.FTZ R36, R39, c[0x0][0x2ec] ;  /* 0x0000bb0027247a20 */ /* 0x000fe40000410000 */
[----:B------:R-:W1:Y:S01]  /*aef0*/  MUFU.TANH R17, R17 ;  /* 0x0000001100117308 */ /* 0x000e620000002400 */
[----:B------:R-:W-:Y:S02]  /*af00*/  FMUL.FTZ R37, R52, c[0x0][0x2ec] ;  /* 0x0000bb0034257a20 */ /* 0x000fe40000410000 */
[----:B------:R-:W-:Y:S02]  /*af10*/  FMUL.FTZ R39, R53, c[0x0][0x2ec] ;  /* 0x0000bb0035277a20 */ /* 0x000fe40000410000 */
[----:B------:R-:W-:Y:S05]  /*af20*/  FMUL.FTZ R38, R54, c[0x0][0x2ec] ;  /* 0x0000bb0036267a20 */ /* 0x000fea0000410000 */
[----:B------:R-:W1:Y:S10]  /*af30*/  MUFU.TANH R19, R19 ;  /* 0x0000001300137308 */ /* 0x000e740000002400 */
[----:B------:R-:W1:Y:S01]  /*af40*/  MUFU.TANH R18, R18 ;  /* 0x0000001200127308 */ /* 0x000e620000002400 */
[C---:B-----5:R-:W-:Y:S07]  /*af50*/  HMMA.16816.F32.BF16 R44, R64.reuse, R40, R44 ;  /* 0x00000028402c723c */ /* 0x060fee000004182c */
[----:B------:R-:W-:Y:S01]  /*af60*/  FMUL.FTZ R40, R55, c[0x0][0x2ec] ;  /* 0x0000bb0037287a20 */ /* 0x000fe20000410000 */
[----:B------:R-:W-:Y:S01]  /*af70*/  HMMA.16816.F32.BF16 R48, R64, R42, R48 ;  /* 0x0000002a4030723c */ /* 0x000fe20000041830 */
[----:B------:R-:W1:Y:S07]  /*af80*/  MUFU.TANH R20, R20 ;  /* 0x0000001400147308 */ /* 0x000e6e0000002400 */
[C---:B------:R-:W-:Y:S03]  /*af90*/  HMMA.16816.F32.BF16 R52, R68.reuse, R56, RZ ;  /* 0x000000384434723c */ /* 0x040fe600000418ff */
[----:B------:R-:W1:Y:S05]  /*afa0*/  MUFU.TANH R21, R21 ;  /* 0x0000001500157308 */ /* 0x000e6a0000002400 */
[C---:B------:R-:W-:Y:S01]  /*afb0*/  HMMA.16816.F32.BF16 R56, R68.reuse, R58, RZ ;  /* 0x0000003a4438723c */ /* 0x040fe200000418ff */
[----:B------:R-:W-:Y:S03]  /*afc0*/  FMUL.FTZ R41, R44, c[0x0][0x2ec] ;  /* 0x0000bb002c297a20 */ /* 0x000fe60000410000 */
[----:B------:R-:W-:Y:S01]  /*afd0*/  FMUL.FTZ R43, R45, c[0x0][0x2ec] ;  /* 0x0000bb002d2b7a20 */ /* 0x000fe20000410000 */
[----:B------:R-:W1:Y:S01]  /*afe0*/  MUFU.TANH R23, R23 ;  /* 0x0000001700177308 */ /* 0x000e620000002400 */
[----:B------:R-:W-:Y:S02]  /*aff0*/  FMUL.FTZ R42, R46, c[0x0][0x2ec] ;  /* 0x0000bb002e2a7a20 */ /* 0x000fe40000410000 */
[----:B------:R-:W-:Y:S01]  /*b000*/  HMMA.16816.F32.BF16 R68, R68, R78, RZ ;  /* 0x0000004e4444723c */ /* 0x000fe200000418ff */
[----:B------:R-:W-:Y:S03]  /*b010*/  FMUL.FTZ R44, R47, c[0x0][0x2ec] ;  /* 0x0000bb002f2c7a20 */ /* 0x000fe60000410000 */
[----:B------:R-:W-:Y:S02]  /*b020*/  FMUL.FTZ R45, R48, c[0x0][0x2ec] ;  /* 0x0000bb00302d7a20 */ /* 0x000fe40000410000 */
[----:B------:R-:W-:Y:S01]  /*b030*/  FMUL.FTZ R47, R49, c[0x0][0x2ec] ;  /* 0x0000bb00312f7a20 */ /* 0x000fe20000410000 */
[----:B------:R-:W1:Y:S01]  /*b040*/  MUFU.TANH R22, R22 ;  /* 0x0000001600167308 */ /* 0x000e620000002400 */
[C---:B------:R-:W-:Y:S05]  /*b050*/  HMMA.16816.F32.BF16 R52, R64.reuse, R80, R52 ;  /* 0x000000504034723c */ /* 0x040fea0000041834 */
[----:B------:R-:W-:Y:S02]  /*b060*/  FMUL.FTZ R46, R50, c[0x0][0x2ec] ;  /* 0x0000bb00322e7a20 */ /* 0x000fe40000410000 */
[----:B------:R-:W-:Y:S01]  /*b070*/  FMUL.FTZ R48, R51, c[0x0][0x2ec] ;  /* 0x0000bb0033307a20 */ /* 0x000fe20000410000 */
[C---:B------:R-:W-:Y:S01]  /*b080*/  HMMA.16816.F32.BF16 R56, R64.reuse, R82, R56 ;  /* 0x000000524038723c */ /* 0x040fe20000041838 */
[----:B------:R-:W1:Y:S07]  /*b090*/  MUFU.TANH R24, R24 ;  /* 0x0000001800187308 */ /* 0x000e6e0000002400 */
[----:B------:R-:W-:Y:S03]  /*b0a0*/  HMMA.16816.F32.BF16 R68, R64, R74, R68 ;  /* 0x0000004a4044723c */ /* 0x000fe60000041844 */
[----:B------:R-:W1:Y:S05]  /*b0b0*/  MUFU.TANH R25, R25 ;  /* 0x0000001900197308 */ /* 0x000e6a0000002400 */
        /* <DEDUP_REMOVED lines=121> */
.L_x_4319:
[----:B------:R2:W-:Y:S01]  /*b850*/  @P2 STS [R94+0x1000], RZ ;  /* 0x001000ff5e002388 */ /* 0x0005e20000000800 */
[CC--:B------:R-:W-:Y:S01]  /*b860*/  LEA R74, P5, R71.reuse, R124.reuse, 0x1 ;  /* 0x0000007c474a7211 */ /* 0x0c0fe200078a08ff */
[----:B------:R-:W-:Y:S01]  /*b870*/  @!P2 IMAD.MOV.U32 R67, RZ, RZ, c[0x0][0x19c] ;  /* 0x00006700ff43a624 */ /* 0x000fe200078e00ff */
[----:B------:R-:W-:Y:S01]  /*b880*/  @!P2 LEA R69, P3, R68, R71, 0x6 ;  /* 0x000000474445a211 */ /* 0x000fe200078630ff */
[----:B------:R2:W-:Y:S01]  /*b890*/  @P2 STS [R94+0x1004], RZ ;  /* 0x001004ff5e002388 */ /* 0x0005e20000000800 */
[CCC-:B------:R-:W-:Y:S01]  /*b8a0*/  LEA.HI.X R75, R71.reuse, R125.reuse, R70.reuse, 0x1, P5 ;  /* 0x0000007d474b7211 */ /* 0x1c0fe200028f0c46 */
[----:B------:R-:W-:Y:S01]  /*b8b0*/  @!P2 IMAD.MOV.U32 R72, RZ, RZ, R71 ;  /* 0x000000ffff48a224 */ /* 0x000fe200078e0047 */
[----:B------:R-:W-:Y:S01]  /*b8c0*/  @!P2 IADD3 R66, P0, R71, UR10, RZ ;  /* 0x0000000a4742ac10 */ /* 0x000fe2000ff1e0ff */
[----:B------:R2:W-:Y:S01]  /*b8d0*/  @P2 STS.64 [R94+0x1008], RZ ;  /* 0x001008ff5e002388 */ /* 0x0005e20000000a00 */
[----:B------:R-:W-:Y:S02]  /*b8e0*/  @!P2 IMAD.MOV.U32 R73, RZ, RZ, R70 ;  /* 0x000000ffff49a224 */ /* 0x000fe400078e0046 */
[----:B------:R-:W-:Y:S01]  /*b8f0*/  @!P2 LEA R78, P4, R66, R124, 0x1 ;  /* 0x0000007c424ea211 */ /* 0x000fe200078808ff */
        /* <DEDUP_REMOVED lines=8> */
[----:B------:R-:W-:Y:S01]  /*b980*/  @!P2 IMAD.MOV.U32 R65, RZ, RZ, c[0x0][0x19c] ;  /* 0x00006700ff41a624 */ /* 0x000fe200078e00ff */
[-C--:B------:R-:W-:Y:S02]  /*b990*/  @!P2 LEA R76, P3, R69, R124.reuse, 0x1 ;  /* 0x0000007c454ca211 */ /* 0x080fe400078608ff */
[-C--:B------:R-:W-:Y:S01]  /*b9a0*/  @!P2 LEA.HI.X R79, R66, R125.reuse, R67, 0x1, P4 ;  /* 0x0000007d424fa211 */ /* 0x080fe200020f0c43 */
[----:B------:R-:W-:Y:S01]  /*b9b0*/  @!P2 IMAD R65, R65, 0x60, RZ ;  /* 0x000000604141a824 */ /* 0x000fe200078e02ff */
[-C--:B------:R-:W-:Y:S02]  /*b9c0*/  @!P2 LEA.HI.X R77, R69, R125.reuse, R68, 0x1, P3 ;  /* 0x0000007d454da211 */ /* 0x080fe400018f0c44 */
[C---:B------:R-:W-:Y:S01]  /*b9d0*/  @!P2 LEA R80, P0, R72.reuse, R124, 0x1 ;  /* 0x0000007c4850a211 */ /* 0x040fe200078008ff */
[----:B------:R-:W-:Y:S01]  /*b9e0*/  @!PT LDS RZ, [RZ] ;  /* 0x00000000fffff984 */ /* 0x000fe20000000800 */
[----:B------:R-:W-:Y:S01]  /*b9f0*/  @!PT LDS RZ, [RZ] ;  /* 0x00000000fffff984 */ /* 0x000fe20000000800 */
[----:B------:R-:W-:Y:S01]  /*ba00*/  @!PT LDS RZ, [RZ] ;  /* 0x00000000fffff984 */ /* 0x000fe20000000800 */
[----:B------:R2:W-:Y:S01]  /*ba10*/  @!P2 LDGSTS.E.BYPASS.LTC128B.128 [R94+0x1800], [R78.64] ;  /* 0x018000004e5eafae */ /* 0x0005e2000b901d4c */
[----:B------:R-:W-:Y:S02]  /*ba20*/  @!P2 IMAD.IADD R65, R65, 0x1, R73 ;  /* 0x000000014141a824 */ /* 0x000fe400078e0249 */
[----:B------:R-:W-:Y:S01]  /*ba30*/  IMAD.MOV.U32 R124, RZ, RZ, R74 ;  /* 0x000000ffff7c7224 */ /* 0x000fe200078e004a */
        /* <DEDUP_REMOVED lines=13> */
.L_x_4318:
        /* <DEDUP_REMOVED lines=18> */
[C---:B------:R-:W-:Y:S03]  /*bc30*/  IADD3 R73, R82.reuse, 0x10, RZ ;  /* 0x0000001052497810 */ /* 0x040fe60007ffe0ff */
        /* <DEDUP_REMOVED lines=8> */
[----:B------:R-:W1:Y:S10]  /*bcc0*/  I2F R80, R80 ;  /* 0x0000005000507306 */ /* 0x000e740000201400 */
[----:B------:R-:W-:Y:S10]  /*bcd0*/  I2F R65, R65 ;  /* 0x0000004100417306 */ /* 0x000ff40000201400 */
[----:B------:R-:W-:Y:S10]  /*bce0*/  I2F R66, R66 ;  /* 0x0000004200427306 */ /* 0x000ff40000201400 */
[----:B------:R-:W-:Y:S01]  /*bcf0*/  I2F R67, R67 ;  /* 0x0000004300437306 */ /* 0x000fe20000201400 */
[C---:B--2---:R-:W-:Y:S02]  /*bd00*/  FFMA.FTZ R0, R69.reuse, UR4, R0 ;  /* 0x0000000445007c23 */ /* 0x044fe40008010000 */
[----:B------:R-:W-:Y:S01]  /*bd10*/  FFMA.FTZ R2, R69, UR4, R2 ;  /* 0x0000000445027c23 */ /* 0x000fe20008010002 */
[----:B------:R-:W-:Y:S01]  /*bd20*/  IADD3 R69, R82, 0x30, RZ ;  /* 0x0000003052457810 */ /* 0x000fe20007ffe0ff */
[----:B---3--:R-:W-:Y:S01]  /*bd30*/  FFMA.FTZ R3, R70, UR4, R3 ;  /* 0x0000000446037c23 */ /* 0x008fe20008010003 */
[----:B------:R-:W-:Y:S01]  /*bd40*/  FMNMX.FTZ R68, R0, R93, !PT ;  /* 0x0000005d00447209 */ /* 0x000fe20007810000 */
[----:B------:R-:W-:Y:S01]  /*bd50*/  FFMA.FTZ R4, R70, UR4, R4 ;  /* 0x0000000446047c23 */ /* 0x000fe20008010004 */
[C---:B------:R-:W-:Y:S01]  /*bd60*/  IADD3 R70, R82.reuse, 0x31, RZ ;  /* 0x0000003152467810 */ /* 0x040fe20007ffe0ff */
[C---:B----4-:R-:W-:Y:S01]  /*bd70*/  FFMA.FTZ R5, R71.reuse, UR4, R5 ;  /* 0x0000000447057c23 */ /* 0x050fe20008010005 */
[----:B------:R-:W2:Y:S01]  /*bd80*/  I2F R69, R69 ;  /* 0x0000004500457306 */ /* 0x000ea20000201400 */
[----:B------:R-:W-:Y:S01]  /*bd90*/  FFMA.FTZ R6, R71, UR4, R6 ;  /* 0x0000000447067c23 */ /* 0x000fe20008010006 */
[----:B------:R-:W-:Y:S01]  /*bda0*/  IADD3 R71, R82, 0x38, RZ ;  /* 0x0000003852477810 */ /* 0x000fe20007ffe0ff */
[C---:B-----5:R-:W-:Y:S01]  /*bdb0*/  FFMA.FTZ R7, R72.reuse, UR4, R7 ;  /* 0x0000000448077c23 */ /* 0x060fe20008010007 */
[----:B------:R-:W-:Y:S01]  /*bdc0*/  FMNMX.FTZ R68, R3, R68, !PT ;  /* 0x0000004403447209 */ /* 0x000fe20007810000 */
[----:B-1----:R-:W-:Y:S01]  /*bdd0*/  FFMA.FTZ R8, R72, UR4, R8 ;  /* 0x0000000448087c23 */ /* 0x002fe20008010008 */
[C---:B------:R-:W-:Y:S01]  /*bde0*/  IADD3 R72, R82.reuse, 0x39, RZ ;  /* 0x0000003952487810 */ /* 0x040fe20007ffe0ff */
[----:B------:R-:W-:Y:S01]  /*bdf0*/  FFMA.FTZ R9, R73, UR4, R9 ;  /* 0x0000000449097c23 */ /* 0x000fe20008010009 */
[----:B------:R-:W-:Y:S01]  /*be00*/  FMNMX.FTZ R128, R5, R68, !PT ;  /* 0x0000004405807209 */ /* 0x000fe20007810000 */
[----:B------:R-:W-:Y:S01]  /*be10*/  FFMA.FTZ R10, R73, UR4, R10 ;  /* 0x00000004490a7c23 */ /* 0x000fe2000801000a */
[----:B------:R-:W1:Y:S01]  /*be20*/  I2F R70, R70 ;  /* 0x0000004600467306 */ /* 0x000e620000201400 */
[----:B------:R-:W-:Y:S01]  /*be30*/  IADD3 R68, R82, 0x58, RZ ;  /* 0x0000005852447810 */ /* 0x000fe20007ffe0ff */
        /* <DEDUP_REMOVED lines=8> */
[----:B------:R-:W3:Y:S01]  /*bec0*/  I2F R71, R71 ;  /* 0x0000004700477306 */ /* 0x000ee20000201400 */
[----:B------:R-:W-:Y:S01]  /*bed0*/  FFMA.FTZ R15, R76, UR4, R15 ;  /* 0x000000044c0f7c23 */ /* 0x000fe2000801000f */
[----:B------:R-:W-:Y:S01]  /*bee0*/  IADD3 R74, R82, 0x41, RZ ;  /* 0x00000041524a7810 */ /* 0x000fe20007ffe0ff */
[----:B------:R-:W-:Y:S01]  /*bef0*/  FFMA.FTZ R16, R76, UR4, R16 ;  /* 0x000000044c107c23 */ /* 0x000fe20008010010 */
[----:B------:R-:W-:Y:S01]  /*bf00*/  FMNMX.FTZ R128, R11, R128, !PT ;  /* 0x000000800b807209 */ /* 0x000fe20007810000 */
[C---:B------:R-:W-:Y:S01]  /*bf10*/  FFMA.FTZ R17, R77.reuse, UR4, R17 ;  /* 0x000000044d117c23 */ /* 0x040fe20008010011 */
[----:B------:R-:W-:Y:S01]  /*bf20*/  IADD3 R75, R82, 0x48, RZ ;  /* 0x00000048524b7810 */ /* 0x000fe20007ffe0ff */
[----:B------:R-:W-:Y:S01]  /*bf30*/  FFMA.FTZ R18, R77, UR4, R18 ;  /* 0x000000044d127c23 */ /* 0x000fe20008010012 */
[----:B------:R-:W-:Y:S01]  /*bf40*/  FMNMX.FTZ R128, R13, R128, !PT ;  /* 0x000000800d807209 */ /* 0x000fe20007810000 */
[C---:B------:R-:W-:Y:S01]  /*bf50*/  FFMA.FTZ R19, R78.reuse, UR4, R19 ;  /* 0x000000044e137c23 */ /* 0x040fe20008010013 */
[----:B------:R-:W4:Y:S01]  /*bf60*/  I2F R72, R72 ;  /* 0x0000004800487306 */ /* 0x000f220000201400 */
        /* <DEDUP_REMOVED lines=9> */
[----:B------:R-:W5:Y:S01]  /*c000*/  I2F R73, R73 ;  /* 0x0000004900497306 */ /* 0x000f620000201400 */
[----:B------:R-:W-:Y:S01]  /*c010*/  FMNMX.FTZ R128, R19, R128, !PT ;  /* 0x0000008013807209 */ /* 0x000fe20007810000 */
[C---:B--2---:R-:W-:Y:S01]  /*c020*/  FFMA.FTZ R25, R69.reuse, UR4, R25 ;  /* 0x0000000445197c23 */ /* 0x044fe20008010019 */
[----:B------:R-:W-:Y:S01]  /*c030*/  FMNMX.FTZ R83, R8, R83, !PT ;  /* 0x0000005308537209 */ /* 0x000fe20007810000 */
[----:B------:R-:W-:Y:S01]  /*c040*/  FFMA.FTZ R26, R69, UR4, R26 ;  /* 0x00000004451a7c23 */ /* 0x000fe2000801001a */
[----:B------:R-:W-:Y:S01]  /*c050*/  FMNMX.FTZ R128, R21, R128, !PT ;  /* 0x0000008015807209 */ /* 0x000fe20007810000 */
[----:B-1----:R-:W-:Y:S01]  /*c060*/  FFMA.FTZ R27, R70, UR4, R27 ;  /* 0x00000004461b7c23 */ /* 0x002fe2000801001b */
[----:B------:R-:W-:Y:S01]  /*c070*/  FMNMX.FTZ R83, R10, R83, !PT ;  /* 0x000000530a537209 */ /* 0x000fe20007810000 */
[----:B------:R-:W-:Y:S01]  /*c080*/  FFMA.FTZ R28, R70, UR4, R28 ;  /* 0x00000004461c7c23 */ /* 0x000fe2000801001c */
[----:B------:R-:W-:Y:S01]  /*c090*/  FMNMX.FTZ R128, R23, R128, !PT ;  /* 0x0000008017807209 */ /* 0x000fe20007810000 */
[----:B------:R-:W1:Y:S01]  /*c0a0*/  I2F R74, R74 ;  /* 0x0000004a004a7306 */ /* 0x000e620000201400 */
[C---:B---3--:R-:W-:Y:S01]  /*c0b0*/  FFMA.FTZ R29, R71.reuse, UR4, R29 ;  /* 0x00000004471d7c23 */ /* 0x048fe2000801001d */
[----:B------:R-:W-:Y:S01]  /*c0c0*/  FMNMX.FTZ R83, R12, R83, !PT ;  /* 0x000000530c537209 */ /* 0x000fe20007810000 */
[----:B------:R-:W-:Y:S01]  /*c0d0*/  FFMA.FTZ R30, R71, UR4, R30 ;  /* 0x00000004471e7c23 */ /* 0x000fe2000801001e */
[----:B------:R-:W-:Y:S01]  /*c0e0*/  FMNMX.FTZ R128, R25, R128, !PT ;  /* 0x0000008019807209 */ /* 0x000fe20007810000 */
[----:B----4-:R-:W-:Y:S01]  /*c0f0*/  FFMA.FTZ R31, R72, UR4, R31 ;  /* 0x00000004481f7c23 */ /* 0x010fe2000801001f */
[----:B------:R-:W-:Y:S01]  /*c100*/  FMNMX.FTZ R83, R14, R83, !PT ;  /* 0x000000530e537209 */ /* 0x000fe20007810000 */
[----:B------:R-:W-:Y:S01]  /*c110*/  FFMA.FTZ R32, R72, UR4, R32 ;  /* 0x0000000448207c23 */ /* 0x000fe20008010020 */
[----:B------:R-:W-:Y:S02]  /*c120*/  FMNMX.FTZ R128, R27, R128, !PT ;  /* 0x000000801b807209 */ /* 0x000fe40007810000 */
[----:B------:R-:W2:Y:S01]  /*c130*/  I2F R75, R75 ;  /* 0x0000004b004b7306 */ /* 0x000ea20000201400 */
[----:B------:R-:W-:Y:S02]  /*c140*/  FMNMX.FTZ R83, R16, R83, !PT ;  /* 0x0000005310537209 */ /* 0x000fe40007810000 */
[----:B------:R-:W-:Y:S01]  /*c150*/  FMNMX.FTZ R128, R29, R128, !PT ;  /* 0x000000801d807209 */ /* 0x000fe20007810000 */
[C---:B-----5:R-:W-:Y:S01]  /*c160*/  FFMA.FTZ R33, R73.reuse, UR4, R33 ;  /* 0x0000000449217c23 */ /* 0x060fe20008010021 */
[----:B------:R-:W-:Y:S01]  /*c170*/  FMNMX.FTZ R83, R18, R83, !PT ;  /* 0x0000005312537209 */ /* 0x000fe20007810000 */
[----:B------:R-:W-:Y:S01]  /*c180*/  FFMA.FTZ R34, R73, UR4, R34 ;  /* 0x0000000449227c23 */ /* 0x000fe20008010022 */
[----:B------:R-:W-:Y:S02]  /*c190*/  FMNMX.FTZ R128, R31, R128, !PT ;  /* 0x000000801f807209 */ /* 0x000fe40007810000 */
[----:B------:R-:W-:Y:S01]  /*c1a0*/  FMNMX.FTZ R83, R20, R83, !PT ;  /* 0x0000005314537209 */ /* 0x000fe20007810000 */
[----:B------:R-:W3:Y:S01]  /*c1b0*/  I2F R68, R68 ;  /* 0x0000004400447306 */ /* 0x000ee20000201400 */
[----:B------:R-:W-:Y:S02]  /*c1c0*/  IADD3 R70, R82, 0x60, RZ ;  /* 0x0000006052467810 */ /* 0x000fe40007ffe0ff */
[----:B------:R-:W-:Y:S01]  /*c1d0*/  FMNMX.FTZ R83, R22, R83, !PT ;  /* 0x0000005316537209 */ /* 0x000fe20007810000 */
[C---:B-1----:R-:W-:Y:S01]  /*c1e0*/  FFMA.FTZ R35, R74.reuse, UR4, R35 ;  /* 0x000000044a237c23 */ /* 0x042fe20008010023 */
[----:B------:R-:W-:Y:S01]  /*c1f0*/  FMNMX.FTZ R128, R33, R128, !PT ;  /* 0x0000008021807209 */ /* 0x000fe20007810000 */
[----:B------:R-:W-:Y:S01]  /*c200*/  FFMA.FTZ R36, R74, UR4, R36 ;  /* 0x000000044a247c23 */ /* 0x000fe20008010024 */
[----:B------:R-:W-:Y:S02]  /*c210*/  FMNMX.FTZ R83, R24, R83, !PT ;  /* 0x0000005318537209 */ /* 0x000fe40007810000 */
[----:B------:R-:W-:Y:S01]  /*c220*/  IADD3 R71, R82, 0x61, RZ ;  /* 0x0000006152477810 */ /* 0x000fe20007ffe0ff */
[----:B------:R-:W-:Y:S01]  /*c230*/  I2F R70, R70 ;  /* 0x0000004600467306 */ /* 0x000fe20000201400 */
[----:B------:R-:W-:Y:S02]  /*c240*/  FMNMX.FTZ R83, R26, R83, !PT ;  /* 0x000000531a537209 */ /* 0x000fe40007810000 */
[----:B------:R-:W-:Y:S01]  /*c250*/  FMNMX.FTZ R128, R35, R128, !PT ;  /* 0x0000008023807209 */ /* 0x000fe20007810000 */
[C---:B--2---:R-:W-:Y:S01]  /*c260*/  FFMA.FTZ R37, R75.reuse, UR4, R37 ;  /* 0x000000044b257c23 */ /* 0x044fe20008010025 */
[----:B------:R-:W-:Y:S01]  /*c270*/  FMNMX.FTZ R83, R28, R83, !PT ;  /* 0x000000531c537209 */ /* 0x000fe20007810000 */
[----:B------:R-:W-:Y:S01]  /*c280*/  FFMA.FTZ R38, R75, UR4, R38 ;  /* 0x000000044b267c23 */ /* 0x000fe20008010026 */
[----:B------:R-:W-:Y:S01]  /*c290*/  IADD3 R72, R82, 0x68, RZ ;  /* 0x0000006852487810 */ /* 0x000fe20007ffe0ff */
[----:B------:R-:W-:Y:S01]  /*c2a0*/  FFMA.FTZ R39, R65, UR4, R39 ;  /* 0x0000000441277c23 */ /* 0x000fe20008010027 */
[----:B------:R-:W-:Y:S01]  /*c2b0*/  FMNMX.FTZ R83, R30, R83, !PT ;  /* 0x000000531e537209 */ /* 0x000fe20007810000 */
[----:B------:R-:W-:Y:S01]  /*c2c0*/  I2F R71, R71 ;  /* 0x0000004700477306 */ /* 0x000fe20000201400 */
        /* <DEDUP_REMOVED lines=13> */
[----:B---3--:R-:W-:Y:S01]  /*c3a0*/  FFMA.FTZ R45, R68, UR4, R45 ;  /* 0x00000004442d7c23 */ /* 0x008fe2000801002d */
[----:B------:R-:W-:Y:S01]  /*c3b0*/  IADD3 R67, R82, 0x79, RZ ;  /* 0x0000007952437810 */ /* 0x000fe20007ffe0ff */
[----:B------:R-:W-:Y:S01]  /*c3c0*/  FFMA.FTZ R46, R68, UR4, R46 ;  /* 0x00000004442e7c23 */ /* 0x000fe2000801002e */
[----:B------:R-:W-:Y:S02]  /*c3d0*/  FMNMX.FTZ R83, R38, R83, !PT ;  /* 0x0000005326537209 */ /* 0x000fe40007810000 */
[----:B------:R-:W-:Y:S02]  /*c3e0*/  FMNMX.FTZ R128, R45, R128, !PT ;  /* 0x000000802d807209 */ /* 0x000fe40007810000 */
[----:B------:R-:W-:Y:S01]  /*c3f0*/  I2F R67, R67 ;  /* 0x0000004300437306 */ /* 0x000fe20000201400 */
[C---:B------:R-:W-:Y:S02]  /*c400*/  IADD3 R69, R82.reuse, 0x59, RZ ;  /* 0x0000005952457810 */ /* 0x040fe40007ffe0ff */
[C---:B------:R-:W-:Y:S02]  /*c410*/  IADD3 R73, R82.reuse, 0x69, RZ ;  /* 0x0000006952497810 */ /* 0x040fe40007ffe0ff */
[C---:B------:R-:W-:Y:S02]  /*c420*/  IADD3 R65, R82.reuse, 0x71, RZ ;  /* 0x0000007152417810 */ /* 0x040fe40007ffe0ff */
[----:B------:R-:W-:Y:S02]  /*c430*/  IADD3 R66, R82, 0x78, RZ ;  /* 0x0000007852427810 */ /* 0x000fe40007ffe0ff */
[----:B------:R-:W-:Y:S01]  /*c440*/  FMNMX.FTZ R83, R40, R83, !PT ;  /* 0x0000005328537209 */ /* 0x000fe20007810000 */
[----:B------:R-:W1:Y:S01]  /*c450*/  I2F R69, R69 ;  /* 0x0000004500457306 */ /* 0x000e620000201400 */
[----:B------:R-:W-:Y:S02]  /*c460*/  IADD3 R74, R82, 0x70, RZ ;  /* 0x00000070524a7810 */ /* 0x000fe40007ffe0ff */
[----:B------:R-:W-:Y:S04]  /*c470*/  FMNMX.FTZ R83, R42, R83, !PT ;  /* 0x000000532a537209 */ /* 0x000fe80007810000 */
[----:B------:R-:W-:Y:S03]  /*c480*/  FMNMX.FTZ R83, R44, R83, !PT ;  /* 0x000000532c537209 */ /* 0x000fe60007810000 */
[----:B------:R-:W2:Y:S01]  /*c490*/  I2F R73, R73 ;  /* 0x0000004900497306 */ /* 0x000ea20000201400 */
[----:B------:R-:W-:Y:S09]  /*c4a0*/  FMNMX.FTZ R83, R46, R83, !PT ;  /* 0x000000532e537209 */ /* 0x000ff20007810000 */
[----:B------:R-:W3:Y:S01]  /*c4b0*/  I2F R74, R74 ;  /* 0x0000004a004a7306 */ /* 0x000ee20000201400 */
[C---:B-1----:R-:W-:Y:S02]  /*c4c0*/  FFMA.FTZ R47, R69.reuse, UR4, R47 ;  /* 0x00000004452f7c23 */ /* 0x042fe4000801002f */
[----:B------:R-:W-:Y:S02]  /*c4d0*/  FFMA.FTZ R48, R69, UR4, R48 ;  /* 0x0000000445307c23 */ /* 0x000fe40008010030 */
[C---:B------:R-:W-:Y:S01]  /*c4e0*/  FFMA.FTZ R49, R70.reuse, UR4, R49 ;  /* 0x0000000446317c23 */ /* 0x040fe20008010031 */
        /* <DEDUP_REMOVED lines=20> */
[----:B------:R-:W-:Y:S01]  /*c630*/  FMNMX.FTZ R128, R57, R128, !PT ;  /* 0x0000008039807209 */ /* 0x000fe20007810000 */
[C---:B-1----:R-:W-:Y:S02]  /*c640*/  FFMA.FTZ R59, R65.reuse, UR4, R59 ;  /* 0x00000004413b7c23 */ /* 0x042fe4000801003b */
[----:B------:R-:W-:Y:S01]  /*c650*/  FFMA.FTZ R60, R65, UR4, R60 ;  /* 0x00000004413c7c23 */ /* 0x000fe2000801003c */
[----:B------:R-:W-:Y:S02]  /*c660*/  FMNMX.FTZ R65, R56, R83, !PT ;  /* 0x0000005338417209 */ /* 0x000fe40007810000 */
[----:B------:R-:W-:Y:S02]  /*c670*/  FMNMX.FTZ R128, R59, R128, !PT ;  /* 0x000000803b807209 */ /* 0x000fe40007810000 */
[----:B------:R-:W-:Y:S01]  /*c680*/  FMNMX.FTZ R65, R58, R65, !PT ;  /* 0x000000413a417209 */ /* 0x000fe20007810000 */
[----:B----4-:R-:W-:Y:S03]  /*c690*/  FFMA.FTZ R61, R66, UR4, R61 ;  /* 0x00000004423d7c23 */ /* 0x010fe6000801003d */
[----:B------:R-:W-:Y:S01]  /*c6a0*/  FMNMX.FTZ R65, R60, R65, !PT ;  /* 0x000000413c417209 */ /* 0x000fe20007810000 */
[----:B------:R-:W-:Y:S02]  /*c6b0*/  FFMA.FTZ R62, R66, UR4, R62 ;  /* 0x00000004423e7c23 */ /* 0x000fe4000801003e */
[----:B------:R-:W-:Y:S01]  /*c6c0*/  FFMA.FTZ R63, R67, UR4, R63 ;  /* 0x00000004433f7c23 */ /* 0x000fe2000801003f */
[----:B------:R-:W-:Y:S01]  /*c6d0*/  FMNMX.FTZ R68, R61, R128, !PT ;  /* 0x000000803d447209 */ /* 0x000fe20007810000 */
[----:B------:R-:W-:Y:S01]  /*c6e0*/  FFMA.FTZ R64, R67, UR4, R64 ;  /* 0x0000000443407c23 */ /* 0x000fe20008010040 */
[----:B------:R-:W-:Y:S02]  /*c6f0*/  FMNMX.FTZ R65, R62, R65, !PT ;  /* 0x000000413e417209 */ /* 0x000fe40007810000 */
        /* <DEDUP_REMOVED lines=60> */
[--C-:B------:R-:W-:Y:S01]  /*cac0*/  FFMA.FTZ R164, R5, c[0x0][0x23c], -R66.reuse ;  /* 0x00008f0005a47a23 */ /* 0x100fe20000010842 */
[----:B------:R-:W-:Y:S01]  /*cad0*/  MOV R90, R81 ;  /* 0x00000051005a7202 */ /* 0x000fe20000000f00 */
[--C-:B------:R-:W-:Y:S01]  /*cae0*/  FFMA.FTZ R160, R16, c[0x0][0x23c], -R15.reuse ;  /* 0x00008f0010a07a23 */ /* 0x100fe2000001080f */
[----:B------:R-:W2:Y:S01]  /*caf0*/  MUFU.EX2 R70, R70 ;  /* 0x0000004600467308 */ /* 0x000ea20000000800 */
[--C-:B------:R-:W-:Y:S02]  /*cb00*/  FFMA.FTZ R51, R18, c[0x0][0x23c], -R15.reuse ;  /* 0x00008f0012337a23 */ /* 0x100fe4000001080f */
[----:B------:R-:W-:Y:S01]  /*cb10*/  LDSM.16.MT88.4 R16, [R121+0x3800] ;  /* 0x003800007910783b */ /* 0x000fe20000004200 */
[--C-:B------:R-:W-:Y:S02]  /*cb20*/  FFMA.FTZ R49, R20, c[0x0][0x23c], -R15.reuse ;  /* 0x00008f0014317a23 */ /* 0x100fe4000001080f */
[--C-:B------:R-:W-:Y:S02]  /*cb30*/  FFMA.FTZ R25, R22, c[0x0][0x23c], -R15.reuse ;  /* 0x00008f0016197a23 */ /* 0x100fe4000001080f */
[--C-:B------:R-:W-:Y:S02]  /*cb40*/  FFMA.FTZ R53, R28, c[0x0][0x23c], -R15.reuse ;  /* 0x00008f001c357a23 */ /* 0x100fe4000001080f */
[----:B------:R-:W-:Y:S01]  /*cb50*/  MUFU.EX2 R0, R0 ;  /* 0x0000000000007308 */ /* 0x000fe20000000800 */
[----:B------:R-:W-:Y:S01]  /*cb60*/  LDSM.16.MT88.4 R20, [R126+0x3800] ;  /* 0x003800007e14783b */ /* 0x000fe20000004200 */
[--C-:B------:R-:W-:Y:S01]  /*cb70*/  FFMA.FTZ R55, R24, c[0x0][0x23c], -R15.reuse ;  /* 0x00008f0018377a23 */ /* 0x100fe2000001080f */
[----:B---3--:R-:W-:Y:S01]  /*cb80*/  F2FP.BF16.PACK_AB R24, R134, R127 ;  /* 0x0000007f8618723e */ /* 0x008fe200000010ff */
[--C-:B------:R-:W-:Y:S02]  /*cb90*/  FFMA.FTZ R145, R7, c[0x0][0x23c], -R66.reuse ;  /* 0x00008f0007917a23 */ /* 0x100fe40000010842 */
[--C-:B------:R-:W-:Y:S02]  /*cba0*/  FFMA.FTZ R2, R2, c[0x0][0x23c], -R15.reuse ;  /* 0x00008f0002027a23 */ /* 0x100fe4000001080f */
[--C-:B------:R-:W-:Y:S02]  /*cbb0*/  FFMA.FTZ R155, R4, c[0x0][0x23c], -R15.reuse ;  /* 0x00008f00049b7a23 */ /* 0x100fe4000001080f */
        /* <DEDUP_REMOVED lines=27> */
[--C-:B------:R-:W-:Y:S01]  /*cd70*/  FFMA.FTZ R61, R38, c[0x0][0x23c], -R15.reuse ;  /* 0x00008f00263d7a23 */ /* 0x100fe2000001080f */
[----:B--2---:R-:W-:Y:S01]  /*cd80*/  F2FP.BF16.PACK_AB R138, R145, R164 ;  /* 0x000000a4918a723e */ /* 0x004fe200000010ff */
[--C-:B------:R-:W-:Y:S02]  /*cd90*/  FFMA.FTZ R38, R46, c[0x0][0x23c], -R15.reuse ;  /* 0x00008f002e267a23 */ /* 0x100fe4000001080f */
[----:B------:R-:W-:Y:S02]  /*cda0*/  FFMA.FTZ R0, R89, R69, R0 ;  /* 0x0000004559007223 */ /* 0x000fe40000010000 */
[--C-:B------:R-:W-:Y:S01]  /*cdb0*/  FFMA.FTZ R89, R44, c[0x0][0x23c], -R15.reuse ;  /* 0x00008f002c597a23 */ /* 0x100fe2000001080f */
[----:B------:R-:W2:Y:S01]  /*cdc0*/  MUFU.EX2 R147, R147 ;  /* 0x0000009300937308 */ /* 0x000ea20000000800 */
[--C-:B------:R-:W-:Y:S02]  /*cdd0*/  FFMA.FTZ R42, R54, c[0x0][0x23c], -R15.reuse ;  /* 0x00008f00362a7a23 */ /* 0x100fe4000001080f */
[--C-:B------:R-:W-:Y:S02]  /*cde0*/  FFMA.FTZ R52, R52, c[0x0][0x23c], -R15.reuse ;  /* 0x00008f0034347a23 */ /* 0x100fe4000001080f */
[----:B------:R-:W-:Y:S02]  /*cdf0*/  FADD.FTZ R153, R153, R0 ;  /* 0x0000000099997221 */ /* 0x000fe40000010000 */
[----:B------:R-:W-:Y:S02]  /*ce00*/  FFMA.FTZ R44, R58, c[0x0][0x23c], -R15 ;  /* 0x00008f003a2c7a23 */ /* 0x000fe4000001080f */
[----:B------:R-:W-:Y:S01]  /*ce10*/  FADD.FTZ R164, R164, R153 ;  /* 0x00000099a4a47221 */ /* 0x000fe20000010000 */
[----:B------:R-:W4:Y:S01]  /*ce20*/  MUFU.EX2 R158, R158 ;  /* 0x0000009e009e7308 */ /* 0x000f220000000800 */
[----:B------:R-:W-:Y:S02]  /*ce30*/  FFMA.FTZ R46, R62, c[0x0][0x23c], -R15 ;  /* 0x00008f003e2e7a23 */ /* 0x000fe4000001080f */
[----:B------:R-:W-:Y:S01]  /*ce40*/  FADD.FTZ R145, R145, R164 ;  /* 0x000000a491917221 */ /* 0x000fe20000010000 */
[----:B---3--:R-:W-:Y:S01]  /*ce50*/  F2FP.BF16.PACK_AB R137, R155, R2 ;  /* 0x000000029b89723e */ /* 0x008fe200000010ff */
[----:B------:R-:W-:Y:S04]  /*ce60*/  FFMA.FTZ R2, R91, R70, R2 ;  /* 0x000000465b027223 */ /* 0x000fe80000010002 */
[----:B------:R-:W-:Y:S01]  /*ce70*/  FADD.FTZ R155, R155, R2 ;  /* 0x000000029b9b7221 */ /* 0x000fe20000010000 */
[----:B------:R-:W-:Y:S03]  /*ce80*/  MUFU.EX2 R68, R68 ;  /* 0x0000004400447308 */ /* 0x000fe60000000800 */
[----:B--2---:R-:W-:Y:S07]  /*ce90*/  FADD.FTZ R155, R147, R155 ;  /* 0x0000009b939b7221 */ /* 0x004fee0000010000 */
[----:B------:R-:W2:Y:S01]  /*cea0*/  MUFU.EX2 R83, R83 ;  /* 0x0000005300537308 */ /* 0x000ea20000000800 */
[C---:B----4-:R-:W-:Y:S01]  /*ceb0*/  F2FP.BF16.PACK_AB R139, R158.reuse, R147 ;  /* 0x000000939e8b723e */ /* 0x050fe200000010ff */
[----:B------:R-:W-:Y:S08]  /*cec0*/  FADD.FTZ R158, R158, R155 ;  /* 0x0000009b9e9e7221 */ /* 0x000ff00000010000 */
[----:B------:R-:W-:Y:S01]  /*ced0*/  MUFU.EX2 R92, R92 ;  /* 0x0000005c005c7308 */ /* 0x000fe20000000800 */
[C---:B-1----:R-:W-:Y:S08]  /*cee0*/  HMMA.16816.F32.BF16 R108, R136.reuse, R128, R108 ;  /* 0x00000080886c723c */ /* 0x042ff0000004186c */
[C---:B------:R-:W-:Y:S01]  /*cef0*/  HMMA.16816.F32.BF16 R104, R136.reuse, R130, R104 ;  /* 0x000000828868723c */ /* 0x040fe20000041868 */
[----:B------:R-:W1:Y:S01]  /*cf00*/  MUFU.EX2 R93, R93 ;  /* 0x0000005d005d7308 */ /* 0x000e620000000800 */
[----:B------:R-:W3:Y:S09]  /*cf10*/  LDSM.16.MT88.4 R128, [R126+0x3000] ;  /* 0x003000007e80783b */ /* 0x000ef20000004200 */
[----:B------:R-:W-:Y:S10]  /*cf20*/  MUFU.EX2 R149, R149 ;  /* 0x0000009500957308 */ /* 0x000ff40000000800 */
[----:B------:R-:W4:Y:S10]  /*cf30*/  MUFU.EX2 R162, R162 ;  /* 0x000000a200a27308 */ /* 0x000f340000000800 */
[----:B------:R-:W-:Y:S10]  /*cf40*/  MUFU.EX2 R151, R151 ;  /* 0x0000009700977308 */ /* 0x000ff40000000800 */
[----:B------:R-:W5:Y:S01]  /*cf50*/  MUFU.EX2 R160, R160 ;  /* 0x000000a000a07308 */ /* 0x000f620000000800 */
[C---:B---3--:R-:W-:Y:S08]  /*cf60*/  HMMA.16816.F32.BF16 R100, R136.reuse, R128, R100 ;  /* 0x000000808864723c */ /* 0x048ff00000041864 */
[----:B------:R-:W-:Y:S01]  /*cf70*/  HMMA.16816.F32.BF16 R96, R136, R130, R96 ;  /* 0x000000828860723c */ /* 0x000fe20000041860 */
[----:B------:R-:W3:Y:S01]  /*cf80*/  MUFU.EX2 R51, R51 ;  /* 0x0000003300337308 */ /* 0x000ee20000000800 */
[----:B------:R-:W3:Y:S05]  /*cf90*/  LDSM.16.MT88.4 R128, [R121+0x3400] ;  /* 0x003400007980783b */ /* 0x000eea0000004200 */
[----:B--2---:R-:W-:Y:S01]  /*cfa0*/  F2FP.BF16.PACK_AB R136, R83, R68 ;  /* 0x000000445388723e */ /* 0x004fe200000010ff */
[----:B------:R-:W-:Y:S01]  /*cfb0*/  FADD.FTZ R68, R68, R145 ;  /* 0x0000009144447221 */ /* 0x000fe20000010000 */
[----:B-1----:R-:W-:Y:S02]  /*cfc0*/  F2FP.BF16.PACK_AB R138, R93, R92 ;  /* 0x0000005c5d8a723e */ /* 0x002fe400000010ff */
[----:B------:R-:W1:Y:S01]  /*cfd0*/  MUFU.EX2 R49, R49 ;  /* 0x0000003100317308 */ /* 0x000e620000000800 */
[----:B----4-:R-:W-:Y:S01]  /*cfe0*/  F2FP.BF16.PACK_AB R137, R162, R149 ;  /* 0x00000095a289723e */ /* 0x010fe200000010ff */
[----:B------:R-:W-:Y:S01]  /*cff0*/  FADD.FTZ R91, R83, R68 ;  /* 0x00000044535b7221 */ /* 0x000fe20000010000 */
[----:B-----5:R-:W-:Y:S01]  /*d000*/  F2FP.BF16.PACK_AB R139, R160, R151 ;  /* 0x00000097a08b723e */ /* 0x020fe200000010ff */
[----:B------:R-:W-:Y:S02]  /*d010*/  FADD.FTZ R149, R149, R158 ;  /* 0x0000009e95957221 */ /* 0x000fe40000010000 */
[----:B------:R-:W-:Y:S02]  /*d020*/  FADD.FTZ R92, R92, R91 ;  /* 0x0000005b5c5c7221 */ /* 0x000fe40000010000 */
[----:B------:R-:W-:Y:S02]  /*d030*/  FFMA.FTZ R91, R56, c[0x0][0x23c], -R15 ;  /* 0x00008f00385b7a23 */ /* 0x000fe4000001080f */
[----:B------:R-:W-:Y:S01]  /*d040*/  MUFU.EX2 R55, R55 ;  /* 0x0000003700377308 */ /* 0x000fe20000000800 */
[----:B------:R-:W-:Y:S02]  /*d050*/  FADD.FTZ R162, R162, R149 ;  /* 0x00000095a2a27221 */ /* 0x000fe40000010000 */
[----:B------:R-:W-:Y:S01]  /*d060*/  FADD.FTZ R92, R93, R92 ;  /* 0x0000005c5d5c7221 */ /* 0x000fe20000010000 */
[----:B------:R-:W-:Y:S01]  /*d070*/  MOV R93, R67 ;  /* 0x00000043005d7202 */ /* 0x000fe20000000f00 */
[----:B------:R-:W-:Y:S02]  /*d080*/  FADD.FTZ R151, R151, R162 ;  /* 0x000000a297977221 */ /* 0x000fe40000010000 */
[----:B------:R-:W-:Y:S01]  /*d090*/  FADD.FTZ R127, R127, R92 ;  /* 0x0000005c7f7f7221 */ /* 0x000fe20000010000 */
[----:B------:R-:W-:Y:S01]  /*d0a0*/  MOV R92, R65 ;  /* 0x00000041005c7202 */ /* 0x000fe20000000f00 */
[----:B------:R-:W-:Y:S01]  /*d0b0*/  FADD.FTZ R160, R160, R151 ;  /* 0x00000097a0a07221 */ /* 0x000fe20000010000 */
[----:B------:R-:W-:Y:S01]  /*d0c0*/  MUFU.EX2 R143, R143 ;  /* 0x0000008f008f7308 */ /* 0x000fe20000000800 */
[----:B------:R-:W-:Y:S02]  /*d0d0*/  FADD.FTZ R134, R134, R127 ;  /* 0x0000007f86867221 */ /* 0x000fe40000010000 */
[----:B---3--:R-:W-:Y:S07]  /*d0e0*/  FADD.FTZ R160, R51, R160 ;  /* 0x000000a033a07221 */ /* 0x008fee0000010000 */
[----:B------:R-:W-:Y:S01]  /*d0f0*/  MUFU.EX2 R144, R144 ;  /* 0x0000009000907308 */ /* 0x000fe20000000800 */
[C---:B------:R-:W-:Y:S08]  /*d100*/  HMMA.16816.F32.BF16 R108, R136.reuse, R128, R108 ;  /* 0x00000080886c723c */ /* 0x040ff0000004186c */
[C---:B------:R-:W-:Y:S01]  /*d110*/  HMMA.16816.F32.BF16 R104, R136.reuse, R130, R104 ;  /* 0x000000828868723c */ /* 0x040fe20000041868 */
[----:B------:R-:W-:Y:S01]  /*d120*/  MUFU.EX2 R53, R53 ;  /* 0x0000003500357308 */ /* 0x000fe20000000800 */
[----:B------:R-:W2:Y:S09]  /*d130*/  LDSM.16.MT88.4 R128, [R126+0x3400] ;  /* 0x003400007e80783b */ /* 0x000eb20000004200 */
[----:B------:R-:W-:Y:S10]  /*d140*/  MUFU.EX2 R57, R57 ;  /* 0x0000003900397308 */ /* 0x000ff40000000800 */
[----:B------:R-:W-:Y:S10]  /*d150*/  MUFU.EX2 R33, R33 ;  /* 0x0000002100217308 */ /* 0x000ff40000000800 */
[----:B------:R-:W-:Y:S10]  /*d160*/  MUFU.EX2 R146, R146 ;  /* 0x0000009200927308 */ /* 0x000ff40000000800 */
[----:B------:R-:W-:Y:S01]  /*d170*/  MUFU.EX2 R35, R35 ;  /* 0x0000002300237308 */ /* 0x000fe20000000800 */
[C---:B--2---:R-:W-:Y:S08]  /*d180*/  HMMA.16816.F32.BF16 R96, R136.reuse, R130, R96 ;  /* 0x000000828860723c */ /* 0x044ff00000041860 */
[----:B------:R-:W-:Y:S01]  /*d190*/  HMMA.16816.F32.BF16 R100, R136, R128, R100 ;  /* 0x000000808864723c */ /* 0x000fe20000041864 */
[----:B------:R1:W2:Y:S06]  /*d1a0*/  MUFU.EX2 R130, R25 ;  /* 0x0000001900827308 */ /* 0x0002ac0000000800 */
[--C-:B------:R-:W-:Y:S02]  /*d1b0*/  FFMA.FTZ R138, R30, c[0x0][0x23c], -R15.reuse ;  /* 0x00008f001e8a7a23 */ /* 0x100fe4000001080f */
[----:B------:R-:W3:Y:S02]  /*d1c0*/  LDSM.16.MT88.4 R28, [R126+0x3c00] ;  /* 0x003c00007e1c783b */ /* 0x000ee40000004200 */
[----:B------:R-:W-:Y:S01]  /*d1d0*/  MUFU.EX2 R152, R152 ;  /* 0x0000009800987308 */ /* 0x000fe20000000800 */
[--C-:B------:R-:W-:Y:S01]  /*d1e0*/  FFMA.FTZ R136, R26, c[0x0][0x23c], -R15.reuse ;  /* 0x00008f001a887a23 */ /* 0x100fe2000001080f */
[----:B------:R-:W-:Y:S01]  /*d1f0*/  F2FP.BF16.PACK_AB R26, R140, R135 ;  /* 0x000000878c1a723e */ /* 0x000fe200000010ff */
[--C-:B------:R-:W-:Y:S02]  /*d200*/  FFMA.FTZ R128, R59, c[0x0][0x23c], -R66.reuse ;  /* 0x00008f003b807a23 */ /* 0x100fe40000010842 */
[--C-:B------:R-:W-:Y:S02]  /*d210*/  FFMA.FTZ R59, R34, c[0x0][0x23c], -R15.reuse ;  /* 0x00008f00223b7a23 */ /* 0x100fe4000001080f */
[--C-:B------:R-:W-:Y:S02]  /*d220*/  FFMA.FTZ R34, R40, c[0x0][0x23c], -R15.reuse ;  /* 0x00008f0028227a23 */ /* 0x100fe4000001080f */
[----:B------:R-:W-:Y:S01]  /*d230*/  FFMA.FTZ R66, R63, c[0x0][0x23c], -R66 ;  /* 0x00008f003f427a23 */ /* 0x000fe20000010842 */
[----:B------:R-:W4:Y:S01]  /*d240*/  MUFU.EX2 R136, R136 ;  /* 0x0000008800887308 */ /* 0x000f220000000800 */
[--C-:B------:R-:W-:Y:S02]  /*d250*/  FFMA.FTZ R63, R48, c[0x0][0x23c], -R15.reuse ;  /* 0x00008f00303f7a23 */ /* 0x100fe4000001080f */
[----:B------:R-:W-:Y:S01]  /*d260*/  FFMA.FTZ R40, R50, c[0x0][0x23c], -R15 ;  /* 0x00008f0032287a23 */ /* 0x000fe2000001080f */
[----:B-1----:R-:W-:Y:S01]  /*d270*/  F2FP.BF16.PACK_AB R25, R49, R51 ;  /* 0x000000333119723e */ /* 0x002fe200000010ff */
[----:B------:R-:W-:Y:S01]  /*d280*/  FADD.FTZ R135, R135, R134 ;  /* 0x0000008687877221 */ /* 0x000fe20000010000 */
[----:B--2---:R-:W-:Y:S03]  /*d290*/  F2FP.BF16.PACK_AB R27, R55, R130 ;  /* 0x00000082371b723e */ /* 0x004fe600000010ff */
[----:B------:R-:W-:Y:S01]  /*d2a0*/  FADD.FTZ R140, R140, R135 ;  /* 0x000000878c8c7221 */ /* 0x000fe20000010000 */
[----:B------:R-:W1:Y:S03]  /*d2b0*/  MUFU.EX2 R138, R138 ;  /* 0x0000008a008a7308 */ /* 0x000e660000000800 */
[C---:B------:R-:W-:Y:S07]  /*d2c0*/  HMMA.16816.F32.BF16 R108, R24.reuse, R16, R108 ;  /* 0x00000010186c723c */ /* 0x040fee000004186c */
[----:B------:R-:W-:Y:S01]  /*d2d0*/  MUFU.EX2 R59, R59 ;  /* 0x0000003b003b7308 */ /* 0x000fe20000000800 */
[C---:B------:R-:W-:Y:S01]  /*d2e0*/  HMMA.16816.F32.BF16 R104, R24.reuse, R18, R104 ;  /* 0x000000121868723c */ /* 0x040fe20000041868 */
[----:B------:R-:W2:Y:S07]  /*d2f0*/  LDSM.16.MT88.4 R16, [R121+0x3c00] ;  /* 0x003c00007910783b */ /* 0x000eae0000004200 */
[C---:B------:R-:W-:Y:S01]  /*d300*/  HMMA.16816.F32.BF16 R100, R24.reuse, R20, R100 ;  /* 0x000000141864723c */ /* 0x040fe20000041864 */
[----:B------:R-:W5:Y:S06]  /*d310*/  MUFU.EX2 R32, R32 ;  /* 0x0000002000207308 */ /* 0x000f6c0000000800 */
[----:B------:R-:W-:Y:S01]  /*d320*/  F2FP.BF16.PACK_AB R20, R142, R141 ;  /* 0x0000008d8e14723e */ /* 0x000fe200000010ff */
[----:B------:R-:W-:Y:S01]  /*d330*/  HMMA.16816.F32.BF16 R96, R24, R22, R96 ;  /* 0x000000161860723c */ /* 0x000fe20000041860 */
[----:B------:R-:W2:Y:S02]  /*d340*/  LDSM.16.MT88.4 R24, [R121+0x4000] ;  /* 0x004000007918783b */ /* 0x000ea40000004200 */
[----:B------:R-:W-:Y:S01]  /*d350*/  MUFU.EX2 R61, R61 ;  /* 0x0000003d003d7308 */ /* 0x000fe20000000800 */
[----:B----4-:R-:W-:Y:S01]  /*d360*/  F2FP.BF16.PACK_AB R21, R53, R136 ;  /* 0x000000883515723e */ /* 0x010fe200000010ff */
[----:B------:R-:W-:Y:S02]  /*d370*/  FADD.FTZ R141, R141, R140 ;  /* 0x0000008c8d8d7221 */ /* 0x000fe40000010000 */
[----:B------:R-:W-:Y:S02]  /*d380*/  F2FP.BF16.PACK_AB R22, R144, R143 ;  /* 0x0000008f9016723e */ /* 0x000fe400000010ff */
[----:B-1----:R-:W-:Y:S03]  /*d390*/  F2FP.BF16.PACK_AB R23, R57, R138 ;  /* 0x0000008a3917723e */ /* 0x002fe600000010ff */
[----:B------:R-:W-:Y:S01]  /*d3a0*/  FADD.FTZ R142, R142, R141 ;  /* 0x0000008d8e8e7221 */ /* 0x000fe20000010000 */
[----:B------:R-:W1:Y:S03]  /*d3b0*/  MUFU.EX2 R34, R34 ;  /* 0x0000002200227308 */ /* 0x000e660000000800 */
[C---:B---3--:R-:W-:Y:S05]  /*d3c0*/  HMMA.16816.F32.BF16 R100, R20.reuse, R28, R100 ;  /* 0x0000001c1464723c */ /* 0x048fea0000041864 */
[----:B------:R-:W-:Y:S02]  /*d3d0*/  FADD.FTZ R143, R143, R142 ;  /* 0x0000008e8f8f7221 */ /* 0x000fe40000010000 */
[----:B------:R-:W-:Y:S01]  /*d3e0*/  MUFU.EX2 R148, R148 ;  /* 0x0000009400947308 */ /* 0x000fe20000000800 */
[C---:B------:R-:W-:Y:S04]  /*d3f0*/  HMMA.16816.F32.BF16 R96, R20.reuse, R30, R96 ;  /* 0x0000001e1460723c */ /* 0x040fe80000041860 */
[----:B------:R-:W-:Y:S01]  /*d400*/  F2FP.BF16.PACK_AB R28, R146, R33 ;  /* 0x00000021921c723e */ /* 0x000fe200000010ff */
[----:B------:R-:W-:Y:S01]  /*d410*/  FADD.FTZ R144, R144, R143 ;  /* 0x0000008f90907221 */ /* 0x000fe20000010000 */
[----:B-----5:R-:W-:Y:S02]  /*d420*/  F2FP.BF16.PACK_AB R29, R32, R59 ;  /* 0x0000003b201d723e */ /* 0x020fe400000010ff */
[C---:B--2---:R-:W-:Y:S01]  /*d430*/  HMMA.16816.F32.BF16 R108, R20.reuse, R16, R108 ;  /* 0x00000010146c723c */ /* 0x044fe2000004186c */
[----:B------:R-:W2:Y:S03]  /*d440*/  MUFU.EX2 R39, R39 ;  /* 0x0000002700277308 */ /* 0x000ea60000000800 */
[----:B------:R-:W-:Y:S01]  /*d450*/  F2FP.BF16.PACK_AB R30, R152, R35 ;  /* 0x00000023981e723e */ /* 0x000fe200000010ff */
[----:B------:R-:W-:Y:S01]  /*d460*/  FADD.FTZ R33, R33, R144 ;  /* 0x0000009021217221 */ /* 0x000fe20000010000 */
[----:B-1----:R-:W-:Y:S02]  /*d470*/  F2FP.BF16.PACK_AB R31, R34, R61 ;  /* 0x0000003d221f723e */ /* 0x002fe400000010ff */
[----:B------:R-:W-:Y:S01]  /*d480*/  HMMA.16816.F32.BF16 R104, R20, R18, R104 ;  /* 0x000000121468723c */ /* 0x000fe20000041868 */
[----:B------:R-:W1:Y:S02]  /*d490*/  LDSM.16.MT88.4 R16, [R126+0x4000] ;  /* 0x004000007e10783b */ /* 0x000e640000004200 */
[----:B------:R-:W-:Y:S01]  /*d4a0*/  MUFU.EX2 R37, R37 ;  /* 0x0000002500257308 */ /* 0x000fe20000000800 */
[----:B------:R-:W-:Y:S05]  /*d4b0*/  FADD.FTZ R146, R146, R33 ;  /* 0x0000002192927221 */ /* 0x000fea0000010000 */
[----:B------:R-:W3:Y:S04]  /*d4c0*/  LDSM.16.MT88.4 R20, [R121+0x4400] ;  /* 0x004400007914783b */ /* 0x000ee80000004200 */
[----:B------:R-:W4:Y:S03]  /*d4d0*/  MUFU.EX2 R156, R156 ;  /* 0x0000009c009c7308 */ /* 0x000f260000000800 */
[C---:B------:R-:W-:Y:S07]  /*d4e0*/  HMMA.16816.F32.BF16 R108, R28.reuse, R24, R108 ;  /* 0x000000181c6c723c */ /* 0x040fee000004186c */
[----:B------:R-:W-:Y:S01]  /*d4f0*/  MUFU.EX2 R36, R36 ;  /* 0x0000002400247308 */ /* 0x000fe20000000800 */
[C---:B------:R-:W-:Y:S01]  /*d500*/  HMMA.16816.F32.BF16 R104, R28.reuse, R26, R104 ;  /* 0x0000001a1c68723c */ /* 0x040fe20000041868 */
[----:B------:R-:W5:Y:S08]  /*d510*/  LDSM.16.MT88.4 R24, [R126+0x4400] ;  /* 0x004400007e18783b */ /* 0x000f700000004200 */
[----:B------:R-:W3:Y:S01]  /*d520*/  MUFU.EX2 R89, R89 ;  /* 0x0000005900597308 */ /* 0x000ee20000000800 */
[C---:B-1----:R-:W-:Y:S09]  /*d530*/  HMMA.16816.F32.BF16 R100, R28.reuse, R16, R100 ;  /* 0x000000101c64723c */ /* 0x042ff20000041864 */
[----:B------:R-:W-:Y:S03]  /*d540*/  MUFU.EX2 R38, R38 ;  /* 0x0000002600267308 */ /* 0x000fe60000000800 */
[----:B--2---:R-:W-:Y:S01]  /*d550*/  F2FP.BF16.PACK_AB R16, R39, R148 ;  /* 0x000000942710723e */ /* 0x004fe200000010ff */
[----:B------:R-:W-:Y:S01]  /*d560*/  HMMA.16816.F32.BF16 R96, R28, R18, R96 ;  /* 0x000000121c60723c */ /* 0x000fe20000041860 */
[----:B------:R-:W1:Y:S05]  /*d570*/  LDSM.16.MT88.4 R28, [R121+0x4800] ;  /* 0x00480000791c783b */ /* 0x000e6a0000004200 */
[----:B------:R-:W2:Y:S01]  /*d580*/  MUFU.EX2 R63, R63 ;  /* 0x0000003f003f7308 */ /* 0x000ea20000000800 */
[----:B----4-:R-:W-:Y:S02]  /*d590*/  F2FP.BF16.PACK_AB R18, R156, R37 ;  /* 0x000000259c12723e */ /* 0x010fe400000010ff */
[----:B---3--:R-:W-:Y:S07]  /*d5a0*/  F2FP.BF16.PACK_AB R17, R89, R36 ;  /* 0x000000245911723e */ /* 0x008fee00000010ff */
[----:B------:R-:W-:Y:S10]  /*d5b0*/  MUFU.EX2 R45, R45 ;  /* 0x0000002d002d7308 */ /* 0x000ff40000000800 */
[----:B------:R-:W3:Y:S01]  /*d5c0*/  MUFU.EX2 R154, R154 ;  /* 0x0000009a009a7308 */ /* 0x000ee20000000800 */
[----:B--2---:R-:W-:Y:S09]  /*d5d0*/  F2FP.BF16.PACK_AB R19, R63, R38 ;  /* 0x000000263f13723e */ /* 0x004ff200000010ff */
[----:B------:R-:W-:Y:S01]  /*d5e0*/  MUFU.EX2 R43, R43 ;  /* 0x0000002b002b7308 */ /* 0x000fe20000000800 */
[C---:B------:R-:W-:Y:S08]  /*d5f0*/  HMMA.16816.F32.BF16 R108, R16.reuse, R20, R108 ;  /* 0x00000014106c723c */ /* 0x040ff0000004186c */
[C---:B------:R-:W-:Y:S01]  /*d600*/  HMMA.16816.F32.BF16 R104, R16.reuse, R22, R104 ;  /* 0x000000161068723c */ /* 0x040fe20000041868 */
[----:B------:R-:W2:Y:S01]  /*d610*/  MUFU.EX2 R150, R150 ;  /* 0x0000009600967308 */ /* 0x000ea20000000800 */
[----:B------:R-:W4:Y:S06]  /*d620*/  LDSM.16.MT88.4 R20, [R126+0x4800] ;  /* 0x004800007e14783b */ /* 0x000f2c0000004200 */
[C---:B-----5:R-:W-:Y:S03]  /*d630*/  HMMA.16816.F32.BF16 R100, R16.reuse, R24, R100 ;  /* 0x000000181064723c */ /* 0x060fe60000041864 */
[----:B------:R-:W-:Y:S04]  /*d640*/  MUFU.EX2 R40, R40 ;  /* 0x0000002800287308 */ /* 0x000fe80000000800 */
[----:B---3--:R-:W-:Y:S01]  /*d650*/  F2FP.BF16.PACK_AB R24, R154, R45 ;  /* 0x0000002d9a18723e */ /* 0x008fe200000010ff */
[----:B------:R-:W-:Y:S01]  /*d660*/  HMMA.16816.F32.BF16 R96, R16, R26, R96 ;  /* 0x0000001a1060723c */ /* 0x000fe20000041860 */
[----:B------:R-:W3:Y:S03]  /*d670*/  LDSM.16.MT88.4 R16, [R121+0x4c00] ;  /* 0x004c00007910783b */ /* 0x000ee60000004200 */
[----:B------:R-:W-:Y:S01]  /*d680*/  FADD.FTZ R25, R49, R160 ;  /* 0x000000a031197221 */ /* 0x000fe20000010000 */
[----:B------:R-:W5:Y:S01]  /*d690*/  MUFU.EX2 R83, R52 ;  /* 0x0000003400537308 */ /* 0x000f620000000800 */
[----:B------:R-:W-:Y:S02]  /*d6a0*/  FFMA.FTZ R49, R60, c[0x0][0x23c], -R15 ;  /* 0x00008f003c317a23 */ /* 0x000fe4000001080f */
[----:B------:R-:W-:Y:S01]  /*d6b0*/  FADD.FTZ R130, R130, R25 ;  /* 0x0000001982827221 */ /* 0x000fe20000010000 */
[----:B--2---:R-:W-:Y:S03]  /*d6c0*/  F2FP.BF16.PACK_AB R26, R150, R43 ;  /* 0x0000002b961a723e */ /* 0x004fe600000010ff */
        /* <DEDUP_REMOVED lines=14> */
[----:B------:R-:W5:Y:S03]  /*d7b0*/  MUFU.EX2 R128, R128 ;  /* 0x0000008000807308 */ /* 0x000f660000000800 */
[----:B------:R-:W-:Y:S01]  /*d7c0*/  FADD.FTZ R36, R36, R61 ;  /* 0x0000003d24247221 */ /* 0x000fe20000010000 */
[----:B--2---:R-:W-:Y:S03]  /*d7d0*/  F2FP.BF16.PACK_AB R27, R91, R42 ;  /* 0x0000002a5b1b723e */ /* 0x004fe600000010ff */
[----:B------:R-:W-:Y:S03]  /*d7e0*/  FADD.FTZ R89, R89, R36 ;  /* 0x0000002459597221 */ /* 0x000fe60000010000 */
[----:B------:R-:W-:Y:S01]  /*d7f0*/  MUFU.EX2 R47, R47 ;  /* 0x0000002f002f7308 */ /* 0x000fe20000000800 */
[C---:B-1----:R-:W-:Y:S05]  /*d800*/  HMMA.16816.F32.BF16 R108, R24.reuse, R28, R108 ;  /* 0x0000001c186c723c */ /* 0x042fea000004186c */
[----:B------:R-:W-:Y:S03]  /*d810*/  FADD.FTZ R38, R38, R89 ;  /* 0x0000005926267221 */ /* 0x000fe60000010000 */
[C---:B------:R-:W-:Y:S01]  /*d820*/  HMMA.16816.F32.BF16 R104, R24.reuse, R30, R104 ;  /* 0x0000001e1868723c */ /* 0x040fe20000041868 */
[----:B------:R-:W1:Y:S01]  /*d830*/  MUFU.EX2 R66, R66 ;  /* 0x0000004200427308 */ /* 0x000e620000000800 */
[----:B------:R-:W2:Y:S02]  /*d840*/  LDSM.16.MT88.4 R28, [R126+0x4c00] ;  /* 0x004c00007e1c783b */ /* 0x000ea40000004200 */
[----:B------:R-:W-:Y:S04]  /*d850*/  FADD.FTZ R63, R63, R38 ;  /* 0x000000263f3f7221 */ /* 0x000fe80000010000 */
[C---:B----4-:R-:W-:Y:S03]  /*d860*/  HMMA.16816.F32.BF16 R100, R24.reuse, R20, R100 ;  /* 0x000000141864723c */ /* 0x050fe60000041864 */
[----:B------:R-:W-:Y:S01]  /*d870*/  MUFU.EX2 R44, R44 ;  /* 0x0000002c002c7308 */ /* 0x000fe20000000800 */
[----:B------:R-:W-:Y:S03]  /*d880*/  FADD.FTZ R40, R40, R63 ;  /* 0x0000003f28287221 */ /* 0x000fe60000010000 */
[----:B------:R-:W-:Y:S01]  /*d890*/  FADD.FTZ R21, R35, R146 ;  /* 0x0000009223157221 */ /* 0x000fe20000010000 */
[----:B------:R-:W-:Y:S04]  /*d8a0*/  HMMA.16816.F32.BF16 R96, R24, R22, R96 ;  /* 0x000000161860723c */ /* 0x000fe80000041860 */
[----:B------:R-:W-:Y:S01]  /*d8b0*/  FADD.FTZ R21, R152, R21 ;  /* 0x0000001598157221 */ /* 0x000fe20000010000 */
[----:B------:R-:W4:Y:S01]  /*d8c0*/  MUFU.EX2 R49, R49 ;  /* 0x0000003100317308 */ /* 0x000f220000000800 */
[----:B------:R-:W-:Y:S01]  /*d8d0*/  FADD.FTZ R83, R83, R40 ;  /* 0x0000002853537221 */ /* 0x000fe20000010000 */
[----:B-----5:R-:W-:Y:S01]  /*d8e0*/  F2FP.BF16.PACK_AB R20, R128, R41 ;  /* 0x000000298014723e */ /* 0x020fe200000010ff */
[----:B------:R-:W-:Y:S01]  /*d8f0*/  FADD.FTZ R24, R148, R21 ;  /* 0x0000001594187221 */ /* 0x000fe20000010000 */
[----:B-1----:R-:W-:Y:S03]  /*d900*/  F2FP.BF16.PACK_AB R22, R66, R47 ;  /* 0x0000002f4216723e */ /* 0x002fe600000010ff */
[----:B------:R-:W-:Y:S02]  /*d910*/  FADD.FTZ R24, R39, R24 ;  /* 0x0000001827187221 */ /* 0x000fe40000010000 */
[----:B------:R-:W-:Y:S01]  /*d920*/  FADD.FTZ R42, R42, R83 ;  /* 0x000000532a2a7221 */ /* 0x000fe20000010000 */
[----:B------:R-:W-:Y:S01]  /*d930*/  MUFU.EX2 R46, R46 ;  /* 0x0000002e002e7308 */ /* 0x000fe20000000800 */
[----:B------:R-:W-:Y:S02]  /*d940*/  FADD.FTZ R37, R37, R24 ;  /* 0x0000001825257221 */ /* 0x000fe40000010000 */
[----:B------:R-:W-:Y:S02]  /*d950*/  FADD.FTZ R91, R91, R42 ;  /* 0x0000002a5b5b7221 */ /* 0x000fe40000010000 */
[----:B------:R-:W-:Y:S04]  /*d960*/  FADD.FTZ R156, R156, R37 ;  /* 0x000000259c9c7221 */ /* 0x000fe80000010000 */
[----:B------:R-:W-:Y:S01]  /*d970*/  FADD.FTZ R45, R45, R156 ;  /* 0x0000009c2d2d7221 */ /* 0x000fe20000010000 */
[----:B------:R-:W1:Y:S03]  /*d980*/  MUFU.EX2 R15, R15 ;  /* 0x0000000f000f7308 */ /* 0x000e660000000800 */
[----:B------:R-:W-:Y:S01]  /*d990*/  FADD.FTZ R154, R154, R45 ;  /* 0x0000002d9a9a7221 */ /* 0x000fe20000010000 */
[----:B----4-:R-:W-:Y:S01]  /*d9a0*/  F2FP.BF16.PACK_AB R21, R49, R44 ;  /* 0x0000002c3115723e */ /* 0x010fe200000010ff */
[----:B------:R-:W-:Y:S02]  /*d9b0*/  FADD.FTZ R44, R44, R91 ;  /* 0x0000005b2c2c7221 */ /* 0x000fe40000010000 */
[----:B------:R-:W-:Y:S02]  /*d9c0*/  FADD.FTZ R43, R43, R154 ;  /* 0x0000009a2b2b7221 */ /* 0x000fe40000010000 */
[----:B------:R-:W-:Y:S02]  /*d9d0*/  FADD.FTZ R49, R49, R44 ;  /* 0x0000002c31317221 */ /* 0x000fe40000010000 */
[----:B------:R-:W-:Y:S04]  /*d9e0*/  FADD.FTZ R150, R150, R43 ;  /* 0x0000002b96967221 */ /* 0x000fe80000010000 */
[----:B------:R-:W-:Y:S04]  /*d9f0*/  FADD.FTZ R41, R41, R150 ;  /* 0x0000009629297221 */ /* 0x000fe80000010000 */
[----:B------:R-:W-:Y:S04]  /*da00*/  FADD.FTZ R128, R128, R41 ;  /* 0x0000002980807221 */ /* 0x000fe80000010000 */
[----:B------:R-:W-:Y:S01]  /*da10*/  FADD.FTZ R47, R47, R128 ;  /* 0x000000802f2f7221 */ /* 0x000fe20000010000 */
[C---:B-1----:R-:W-:Y:S01]  /*da20*/  F2FP.BF16.PACK_AB R23, R15.reuse, R46 ;  /* 0x0000002e0f17723e */ /* 0x042fe200000010ff */
[----:B------:R-:W-:Y:S02]  /*da30*/  FADD.FTZ R46, R46, R49 ;  /* 0x000000312e2e7221 */ /* 0x000fe40000010000 */
[----:B------:R-:W-:Y:S02]  /*da40*/  FADD.FTZ R89, R66, R47 ;  /* 0x0000002f42597221 */ /* 0x000fe40000010000 */
[----:B------:R-:W-:Y:S02]  /*da50*/  FADD.FTZ R91, R15, R46 ;  /* 0x0000002e0f5b7221 */ /* 0x000fe40000010000 */
[C---:B---3--:R-:W-:Y:S08]  /*da60*/  HMMA.16816.F32.BF16 R108, R20.reuse, R16, R108 ;  /* 0x00000010146c723c */ /* 0x048ff0000004186c */
[C---:B------:R-:W-:Y:S08]  /*da70*/  HMMA.16816.F32.BF16 R104, R20.reuse, R18, R104 ;  /* 0x000000121468723c */ /* 0x040ff00000041868 */
[C---:B--2---:R-:W-:Y:S08]  /*da80*/  HMMA.16816.F32.BF16 R100, R20.reuse, R28, R100 ;  /* 0x0000001c1464723c */ /* 0x044ff00000041864 */
[----:B------:R-:W-:Y:S01]  /*da90*/  HMMA.16816.F32.BF16 R96, R20, R30, R96 ;  /* 0x0000001e1460723c */ /* 0x000fe20000041860 */
[----:B------:R-:W-:-:S07]  /*daa0*/  @P0 BRA `(.L_x_4320) ;  /* 0xffffc77000000947 */ /* 0x000fce000383ffff */
.L_x_4316:
        /* <DEDUP_REMOVED lines=100> */
.L_x_4321:
[----:B------:R-:W1:Y:S04]  /*e0f0*/  S2R R6, SR_CTAID.Z ;  /* 0x0000000000067919 */ /* 0x000e680000002700 */
[----:B------:R-:W1:Y:S02]  /*e100*/  S2R R5, SR_CTAID.Y ;  /* 0x0000000000057919 */ /* 0x000e640000002600 */
[----:B-1----:R-:W-:-:S04]  /*e110*/  IMAD R17, R5, c[0x0][0x1c0], R6 ;  /* 0x0000700005117a24 */ /* 0x002fc800078e0206 */
[----:B------:R-:W-:Y:S02]  /*e120*/  IMAD R17, R17, c[0x0][0x214], RZ ;  /* 0x0000850011117a24 */ /* 0x000fe400078e02ff */
.L_x_4322:
        /* <DEDUP_REMOVED lines=15> */
[----:B--2---:R1:W2:Y:S04]  /*e220*/  LDS.128 R8, [R94] ;  /* 0x000000005e087984 */ /* 0x0042a80000000c00 */
        /* <DEDUP_REMOVED lines=15> */
.L_x_4324:
[----:B------:R-:W-:Y:S05]  /*e320*/  BSYNC B0 ;  /* 0x0000000000007941 */ /* 0x000fea0003800000 */
.L_x_4323:
        /* <DEDUP_REMOVED lines=27> */
.L_x_4326:
[----:B------:R-:W-:Y:S05]  /*e4e0*/  BSYNC B0 ;  /* 0x0000000000007941 */ /* 0x000fea0003800000 */
.L_x_4325:
        /* <DEDUP_REMOVED lines=15> */
.L_x_4327:
        /* <DEDUP_REMOVED lines=10> */
.L_x_5247:


//--------------------- .text._ZN5flash24flash_fwd_splitkv_kernelI23Flash_fwd_kernel_traitsILi32ELi64ELi128ELi4ELb0ELb0EN7cutlass10bfloat16_tE19Flash_kernel_traitsILi32ELi64ELi128ELi4ES3_EELb1ELb0ELb0ELb0ELb1ELb0ELb0ELb1EEEvNS_16Flash_fwd_paramsE --------------------------
	.section	.text._ZN5flash24flash_fwd_splitkv_kernelI23Flash_fwd_kernel_traitsILi32ELi64ELi128ELi4ELb0ELb0EN7cutlass10bfloat16_tE19Flash_kernel_traitsILi32ELi64ELi128ELi4ES3_EELb1ELb0ELb0ELb0ELb1ELb0ELb0ELb1EEEvNS_16Flash_fwd_paramsE,"ax",@progbits
	.sectioninfo	@"SHI_REGISTERS=168"
	.align	128
        .global         _ZN5flash24flash_fwd_splitkv_kernelI23Flash_fwd_kernel_traitsILi32ELi64ELi128ELi4ELb0ELb0EN7cutlass10bfloat16_tE19Flash_kernel_traitsILi32ELi64ELi128ELi4ES3_EELb1ELb0ELb0ELb0ELb1ELb0ELb0ELb1EEEvNS_16Flash_fwd_paramsE
        .type           _ZN5flash24flash_fwd_splitkv_kernelI23Flash_fwd_kernel_traitsILi32ELi64ELi128ELi4ELb0ELb0EN7cutlass10bfloat16_tE19Flash_kernel_traitsILi32ELi64ELi128ELi4ES3_EELb1ELb0ELb0ELb0ELb1ELb0ELb0ELb1EEEvNS_16Flash_fwd_paramsE,@function
        .size           _ZN5flash24flash_fwd_splitkv_kernelI23Flash_fwd_kernel_traitsILi32ELi64ELi128ELi4ELb0ELb0EN7cutlass10bfloat16_tE19Flash_kernel_traitsILi32ELi64ELi128ELi4ES3_EELb1ELb0ELb0ELb0ELb1ELb0ELb0ELb1EEEvNS_16Flash_fwd_paramsE,(.L_x_5248 - _ZN5flash24flash_fwd_splitkv_kernelI23Flash_fwd_kernel_traitsILi32ELi64ELi128ELi4ELb0ELb0EN7cutlass10bfloat16_tE19Flash_kernel_traitsILi32ELi64ELi128ELi4ES3_EELb1ELb0ELb0ELb0ELb1ELb0ELb0ELb1EEEvNS_16Flash_fwd_paramsE)
        .other          _ZN5flash24flash_fwd_splitkv_kernelI23Flash_fwd_kernel_traitsILi32ELi64ELi128ELi4ELb0ELb0EN7cutlass10bfloat16_tE19Flash_kernel_traitsILi32ELi64ELi128ELi4ES3_EELb1ELb0ELb0ELb0ELb1ELb0ELb0ELb1EEEvNS_16Flash_fwd_paramsE,@"STO_CUDA_ENTRY STV_DEFAULT"
_ZN5flash24flash_fwd_splitkv_kernelI23Flash_fwd_kernel_traitsILi32ELi64ELi128ELi4ELb0ELb0EN7cutlass10bfloat16_tE19Flash_kernel_traitsILi32ELi64ELi128ELi4ES3_EELb1ELb0ELb0ELb0ELb1ELb0ELb0ELb1EEEvNS_16Flash_fwd_paramsE:
.text._ZN5flash24flash_fwd_splitkv_kernelI23Flash_fwd_kernel_traitsILi32ELi64ELi128ELi4ELb0ELb0EN7cutlass10bfloat16_tE19Flash_kernel_traitsILi32ELi64ELi128ELi4ES3_EELb1ELb0ELb0ELb0ELb1ELb0ELb0ELb1EEEvNS_16Flash_fwd_paramsE:
[----:B------:R-:W-:Y:S02]  /*0000*/  MOV R1, c[0x0][0x28] ;  /* 0x00000a0000017a02 */ /* 0x000fe40000000f00 */
[----:B------:R-:W1:Y:S01]  /*0010*/  LDC.U8 R2, c[0x0][0x312] ;  /* 0x0000c480ff027b82 */ /* 0x000e620000000000 */
[----:B------:R-:W2:Y:S01]  /*0020*/  S2R R11, SR_CTAID.Y ;  /* 0x00000000000b7919 */ /* 0x000ea20000002600 */
        /* <DEDUP_REMOVED lines=8> */
[----:B------:R-:W-:-:S02]  /*00b0*/  ISETP.EQ.U32.AND P0, PT, RZ, c[0x0][0x248], PT ;  /* 0x00009200ff007a0c */ /* 0x000fc40003f02070 */
[----:B-1----:R-:W-:Y:S01]  /*00c0*/  ISETP.NE.AND P2, PT, R2, RZ, PT ;  /* 0x000000ff0200720c */ /* 0x002fe20003f45270 */
[----:B--2---:R-:W-:-:S03]  /*00d0*/  IMAD.WIDE R2, R11, R0, c[0x0][0x240] ;  /* 0x000090000b027625 */ /* 0x004fc600078e0200 */
[----:B------:R-:W-:Y:S01]  /*00e0*/  ISETP.EQ.OR.EX P0, PT, RZ, c[0x0][0x24c], !P2, P0 ;  /* 0x00009300ff007a0c */ /* 0x000fe20005702700 */
[CC--:B------:R-:W-:Y:S02]  /*00f0*/  IMAD.WIDE R30, R11.reuse, R0.reuse, c[0x0][0x250] ;  /* 0x000094000b1e7625 */ /* 0x0c0fe400078e0200 */
[----:B------:R-:W2:Y:S04]  /*0100*/  @P1 LDG.E R143, [R2.64] ;  /* 0x00000006028f1981 */ /* 0x000ea8000c1e1900 */
[----:B------:R-:W2:Y:S01]  /*0110*/  @P1 LDG.E R142, [R2.64+0x4] ;  /* 0x00000406028e1981 */ /* 0x000ea2000c1e1900 */
[----:B------:R-:W-:Y:S02]  /*0120*/  IMAD.MOV.U32 R8, RZ, RZ, -0x1 ;  /* 0xffffffffff087424 */ /* 0x000fe400078e00ff */
[----:B------:R-:W-:Y:S01]  /*0130*/  IMAD.WIDE R4, R11, R0, c[0x0][0x248] ;  /* 0x000092000b047625 */ /* 0x000fe200078e0200 */
[----:B------:R1:W5:Y:S04]  /*0140*/  @P5 LDG.E R7, [R30.64] ;  /* 0x000000061e075981 */ /* 0x000368000c1e1900 */
[----:B------:R1:W5:Y:S01]  /*0150*/  @!P0 LDG.E R8, [R4.64] ;  /* 0x0000000604088981 */ /* 0x000362000c1e1900 */
[----:B------:R-:W-:Y:S01]  /*0160*/  ISETP.NE.U32.AND P0, PT, RZ, c[0x0][0x248], PT ;  /* 0x00009200ff007a0c */ /* 0x000fe20003f05070 */
[--C-:B------:R-:W-:Y:S01]  /*0170*/  IMAD.MOV.U32 R9, RZ, RZ, R11.reuse ;  /* 0x000000ffff097224 */ /* 0x100fe200078e000b */
[----:B------:R-:W-:Y:S01]  /*0180*/  SHF.R.S32.HI R6, RZ, 0x1f, R11 ;  /* 0x0000001fff067819 */ /* 0x000fe2000001140b */
[----:B------:R-:W3:Y:S01]  /*0190*/  S2R R27, SR_CTAID.X ;  /* 0x00000000001b7919 */ /* 0x000ee20000002500 */
[----:B------:R-:W-:-:S03]  /*01a0*/  ISETP.NE.AND.EX P0, PT, RZ, c[0x0][0x24c], PT, P0 ;  /* 0x00009300ff007a0c */ /* 0x000fc60003f05300 */
[----:B------:R-:W4:Y:S01]  /*01b0*/  S2R R108, SR_CTAID.Z ;  /* 0x00000000006c7919 */ /* 0x000f220000002700 */
[----:B--2---:R-:W-:Y:S02]  /*01c0*/  @P1 IMAD.IADD R142, R142, 0x1, -R143 ;  /* 0x000000018e8e1824 */ /* 0x004fe400078e0a8f */
[----:B------:R-:W-:-:S07]  /*01d0*/  @!P1 IMAD.MOV.U32 R142, RZ, RZ, c[0x0][0x214] ;  /* 0x00008500ff8e9624 */ /* 0x000fce00078e00ff */
[----:B------:R-:W-:Y:S05]  /*01e0*/  @!P0 BRA `(.L_x_4328) ;  /* 0x0000004000008947 */ /* 0x000fea0003800000 */
[----:B-1-34-:R-:W2:Y:S02]  /*01f0*/  @P2 LDG.E R3, [R4.64+0x4] ;  /* 0x0000040604032981 */ /* 0x01aea4000c1e1900 */
[----:B--2--5:R-:W-:-:S06]  /*0200*/  @P2 IADD3 R2, R3, -R8, RZ ;  /* 0x8000000803022210 */ /* 0x024fcc0007ffe0ff */
[----:B------:R1:W5:Y:S01]  /*0210*/  @!P2 LDG.E R2, [R4.64] ;  /* 0x000000060402a981 */ /* 0x000362000c1e1900 */
[----:B------:R-:W-:Y:S05]  /*0220*/  BRA `(.L_x_4329) ;  /* 0x0000001000007947 */ /* 0x000fea0003800000 */
.L_x_4328:
[----:B-1-34-:R-:W-:Y:S02]  /*0230*/  MOV R2, c[0x0][0x218] ;  /* 0x0000860000027a02 */ /* 0x01afe40000000f00 */
.L_x_4329:
[----:B------:R-:W-:-:S04]  /*0240*/  ISETP.NE.U32.AND P2, PT, RZ, c[0x0][0x258], PT ;  /* 0x00009600ff007a0c */ /* 0x000fc80003f45070 */
[----:B------:R-:W-:-:S13]  /*0250*/  ISETP.NE.AND.EX P2, PT, RZ, c[0x0][0x25c], PT, P2 ;  /* 0x00009700ff007a0c */ /* 0x000fda0003f45320 */
[----:B-1----:R-:W-:-:S06]  /*0260*/  @P2 IMAD.WIDE R4, R11, R0, c[0x0][0x258] ;  /* 0x000096000b042625 */ /* 0x002fcc00078e0200 */
        /* <DEDUP_REMOVED lines=37> */
[----:B------:R-:W-:-:S03]  /*04c0*/  IADD3 R4, -R5, R14, RZ ;  /* 0x0000000e05047210 */ /* 0x000fc60007ffe1ff */
[----:B------:R-:W-:Y:S01]  /*04d0*/  @!P0 IMAD R6, R6, c[0x0][0x1e0], RZ ;  /* 0x0000780006068a24 */ /* 0x000fe200078e02ff */
[----:B------:R-:W-:Y:S01]  /*04e0*/  SHF.L.U32 R4, R4, 0x3, RZ ;  /* 0x0000000304047819 */ /* 0x000fe200000006ff */
[----:B------:R-:W-:-:S03]  /*04f0*/  @!P0 IMAD.WIDE.U32 R12, R11, c[0x0][0x1e0], RZ ;  /* 0x000078000b0c8a25 */ /* 0x000fc600078e00ff */
        /* <DEDUP_REMOVED lines=15> */
[----:B------:R-:W-:Y:S01]  /*05f0*/  ISETP.GE.AND P0, PT, R5, R142, PT ;  /* 0x0000008e0500720c */ /* 0x000fe20003f06270 */
[----:B------:R-:W-:-:S04]  /*0600*/  IMAD.WIDE.U32 R8, R108, c[0x0][0x1f0], R8 ;  /* 0x00007c006c087a25 */ /* 0x000fc800078e0008 */
[----:B------:R-:W-:Y:S01]  /*0610*/  IMAD R0, R0, c[0x0][0x214], R3 ;  /* 0x0000850000007a24 */ /* 0x000fe200078e0203 */
        /* <DEDUP_REMOVED lines=11> */
.L_x_4332:
[----:B------:R-:W-:Y:S05]  /*06d0*/  BSYNC B0 ;  /* 0x0000000000007941 */ /* 0x000fea0003800000 */
.L_x_4331:
[----:B-1----:R-:W-:Y:S01]  /*06e0*/  IADD3 R11, R5, 0x20, RZ ;  /* 0x00000020050b7810 */ /* 0x002fe20007ffe0ff */
        /* <DEDUP_REMOVED lines=13> */
.L_x_4334:
[----:B------:R-:W-:Y:S05]  /*07c0*/  BSYNC B0 ;  /* 0x0000000000007941 */ /* 0x000fea0003800000 */
.L_x_4333:
[----:B------:R-:W-:-:S04]  /*07d0*/  LOP3.LUT P2, RZ, R14, 0x3, RZ, 0xc0, !PT ;  /* 0x000000030eff7812 */ /* 0x000fc8000784c0ff */
[-C--:B------:R-:W-:Y:S02]  /*07e0*/  ISETP.GE.OR P1, PT, R5, R142.reuse, P2 ;  /* 0x0000008e0500720c */ /* 0x080fe40001726670 */
[C---:B------:R-:W-:Y:S02]  /*07f0*/  IADD3 R5, P0, R0.reuse, R5, RZ ;  /* 0x0000000500057210 */ /* 0x040fe40007f1e0ff */
[----:B------:R-:W-:Y:S02]  /*0800*/  ISETP.GE.OR P2, PT, R11, R142, P2 ;  /* 0x0000008e0b00720c */ /* 0x000fe40001746670 */
[----:B------:R-:W-:Y:S02]  /*0810*/  LEA.HI.X.SX32 R0, R0, R3, 0x1, P0 ;  /* 0x0000000300007211 */ /* 0x000fe400000f0eff */
[----:B------:R-:W-:-:S04]  /*0820*/  LEA R2, P0, R5, c[0x0][0x200], 0x2 ;  /* 0x0000800005027a11 */ /* 0x000fc800078010ff */
[----:B------:R-:W-:Y:S01]  /*0830*/  LEA.HI.X R3, R5, c[0x0][0x204], R0, 0x2, P0 ;  /* 0x0000810005037a11 */ /* 0x000fe200000f1400 */
[----:B------:R-:W-:-:S05]  /*0840*/  @!P1 IMAD.MOV.U32 R5, RZ, RZ, 0x7f800000 ;  /* 0x7f800000ff059424 */ /* 0x000fca00078e00ff */
[----:B------:R2:W-:Y:S01]  /*0850*/  @!P1 STG.E [R2.64], R5 ;  /* 0x0000000502009986 */ /* 0x0005e2000c101906 */
[----:B------:R-:W-:Y:S05]  /*0860*/  @P2 EXIT ;  /* 0x000000000000294d */ /* 0x000fea0003800000 */
[----:B--2---:R-:W-:-:S05]  /*0870*/  MOV R5, 0x7f800000 ;  /* 0x7f80000000057802 */ /* 0x004fca0000000f00 */
[----:B------:R-:W-:Y:S01]  /*0880*/  STG.E [R2.64+0x80], R5 ;  /* 0x0000800502007986 */ /* 0x000fe2000c101906 */
[----:B------:R-:W-:Y:S05]  /*0890*/  EXIT ;  /* 0x000000000000794d */ /* 0x000fea0003800000 */
.L_x_4330:
[----:B-1----:R-:W-:Y:S02]  /*08a0*/  ISETP.NE.U32.AND P0, PT, RZ, c[0x0][0x2b8], PT ;  /* 0x0000ae00ff007a0c */ /* 0x002fe40003f05070 */
[----:B------:R-:W-:Y:S02]  /*08b0*/  ISETP.NE.U32.AND P2, PT, RZ, c[0x0][0x2c0], PT ;  /* 0x0000b000ff007a0c */ /* 0x000fe40003f45070 */
[----:B------:R-:W-:Y:S02]  /*08c0*/  ISETP.NE.AND.EX P0, PT, RZ, c[0x0][0x2bc], PT, P0 ;  /* 0x0000af00ff007a0c */ /* 0x000fe40003f05300 */
[----:B------:R-:W-:-:S11]  /*08d0*/  ISETP.NE.AND.EX P2, PT, RZ, c[0x0][0x2c4], PT, P2 ;  /* 0x0000b100ff007a0c */ /* 0x000fd60003f45320 */
        /* <DEDUP_REMOVED lines=19> */
[----:B-----5:R-:W1:Y:S02]  /*0a10*/  F2I.FTZ.U32.TRUNC.NTZ R11, R10 ;  /* 0x0000000a000b7305 */ /* 0x020e64000021f000 */
        /* <DEDUP_REMOVED lines=22> */
[----:B------:R-:W-:-:S03]  /*0b80*/  IMAD.MOV R3, RZ, RZ, -R3 ;  /* 0x000000ffff037224 */ /* 0x000fc600078e0a03 */
        /* <DEDUP_REMOVED lines=17> */
[----:B------:R-:W-:Y:S01]  /*0ca0*/  IMAD R5, R3, c[0x0][0x2d0], R0 ;  /* 0x0000b40003057a24 */ /* 0x000fe200078e0200 */
[----:B------:R-:W-:-:S04]  /*0cb0*/  LOP3.LUT R2, R108, c[0x0][0x1c8], RZ, 0x3c, !PT ;  /* 0x000072006c027a12 */ /* 0x000fc800078e3cff */
[----:B------:R-:W-:Y:S02]  /*0cc0*/  ISETP.GE.AND P0, PT, R2, RZ, PT ;  /* 0x000000ff0200720c */ /* 0x000fe40003f06270 */
[----:B------:R-:W-:-:S05]  /*0cd0*/  SHF.R.S32.HI R3, RZ, 0x1f, R5 ;  /* 0x0000001fff037819 */ /* 0x000fca0000011405 */
[----:B------:R-:W-:Y:S01]  /*0ce0*/  @P2 IADD3 R4, R4, 0x1, RZ ;  /* 0x0000000104042810 */ /* 0x000fe20007ffe0ff */
[----:B------:R-:W-:Y:S01]  /*0cf0*/  IMAD R10, R3, c[0x0][0x198], RZ ;  /* 0x00006600030a7a24 */ /* 0x000fe200078e02ff */
[----:B------:R-:W-:-:S03]  /*0d00*/  ISETP.NE.AND P2, PT, RZ, c[0x0][0x1c8], PT ;  /* 0x00007200ff007a0c */ /* 0x000fc60003f45270 */
[----:B------:R-:W-:Y:S01]  /*0d10*/  IMAD R10, R5, c[0x0][0x19c], R10 ;  /* 0x00006700050a7a24 */ /* 0x000fe200078e020a */
[----:B------:R-:W-:-:S09]  /*0d20*/  @!P0 IADD3 R4, -R4, RZ, RZ ;  /* 0x000000ff04048210 */ /* 0x000fd20007ffe1ff */
[----:B------:R-:W-:Y:S02]  /*0d30*/  @!P2 LOP3.LUT R4, RZ, c[0x0][0x1c8], RZ, 0x33, !PT ;  /* 0x00007200ff04aa12 */ /* 0x000fe400078e33ff */
[----:B--2---:R-:W-:Y:S01]  /*0d40*/  SHF.R.S32.HI R8, RZ, 0x1f, R7 ;  /* 0x0000001fff087819 */ /* 0x004fe20000011407 */
[----:B------:R-:W-:-:S04]  /*0d50*/  IMAD.WIDE.U32 R12, R7, c[0x0][0x180], RZ ;  /* 0x00006000070c7a25 */ /* 0x000fc800078e00ff */
[C---:B------:R-:W-:Y:S02]  /*0d60*/  IMAD R2, R8.reuse, c[0x0][0x180], RZ ;  /* 0x0000600008027a24 */ /* 0x040fe400078e02ff */
[----:B------:R-:W-:Y:S02]  /*0d70*/  IMAD R8, R8, c[0x0][0x188], RZ ;  /* 0x0000620008087a24 */ /* 0x000fe400078e02ff */
[C---:B------:R-:W-:Y:S02]  /*0d80*/  IMAD R2, R7.reuse, c[0x0][0x184], R2 ;  /* 0x0000610007027a24 */ /* 0x040fe400078e0202 */
[----:B------:R-:W-:Y:S02]  /*0d90*/  IMAD R17, R7, c[0x0][0x18c], R8 ;  /* 0x0000630007117a24 */ /* 0x000fe400078e0208 */
[----:B------:R-:W-:Y:S01]  /*0da0*/  IMAD.IADD R13, R13, 0x1, R2 ;  /* 0x000000010d0d7824 */ /* 0x000fe200078e0202 */
[----:B------:R-:W-:Y:S01]  /*0db0*/  SHF.R.S32.HI R2, RZ, 0x1f, R4 ;  /* 0x0000001fff027819 */ /* 0x000fe20000011404 */
[----:B------:R-:W-:-:S04]  /*0dc0*/  IMAD.WIDE.U32 R18, R7, c[0x0][0x188], RZ ;  /* 0x0000620007127a25 */ /* 0x000fc800078e00ff */
[----:B------:R-:W-:Y:S01]  /*0dd0*/  IMAD.WIDE.U32 R12, R5, c[0x0][0x198], R12 ;  /* 0x00006600050c7a25 */ /* 0x000fe200078e000c */
[----:B------:R-:W-:-:S03]  /*0de0*/  IADD3 R17, R19, R17, RZ ;  /* 0x0000001113117210 */ /* 0x000fc60007ffe0ff */
[----:B------:R-:W-:Y:S01]  /*0df0*/  IMAD R11, R2, c[0x0][0x1b0], RZ ;  /* 0x00006c00020b7a24 */ /* 0x000fe200078e02ff */
[----:B------:R-:W-:Y:S01]  /*0e00*/  IADD3 R13, R13, R10, RZ ;  /* 0x0000000a0d0d7210 */ /* 0x000fe20007ffe0ff */
[----:B------:R-:W-:Y:S02]  /*0e10*/  IMAD.MOV.U32 R10, RZ, RZ, R18 ;  /* 0x000000ffff0a7224 */ /* 0x000fe400078e0012 */
[C---:B------:R-:W-:Y:S02]  /*0e20*/  IMAD R11, R4.reuse, c[0x0][0x1b4], R11 ;  /* 0x00006d00040b7a24 */ /* 0x040fe400078e020b */
[----:B------:R-:W-:-:S04]  /*0e30*/  IMAD.WIDE.U32 R12, R4, c[0x0][0x1b0], R12 ;  /* 0x00006c00040c7a25 */ /* 0x000fc800078e000c */
[----:B------:R-:W-:Y:S01]  /*0e40*/  IMAD.IADD R15, R13, 0x1, R11 ;  /* 0x000000010d0f7824 */ /* 0x000fe200078e020b */
[----:B------:R-:W-:Y:S01]  /*0e50*/  MOV R8, R12 ;  /* 0x0000000c00087202 */ /* 0x000fe20000000f00 */
[----:B------:R-:W-:Y:S05]  /*0e60*/  BRA `(.L_x_4336) ;  /* 0x0000045000007947 */ /* 0x000fea0003800000 */
.L_x_4335:
        /* <DEDUP_REMOVED lines=16> */
.L_x_4337:
        /* <DEDUP_REMOVED lines=10> */
[----:B------:R-:W-:-:S03]  /*1010*/  @P4 MOV R10, R18 ;  /* 0x00000012000a4202 */ /* 0x000fc60000000f00 */
        /* <DEDUP_REMOVED lines=21> */
[----:B------:R-:W-:-:S03]  /*1170*/  IMAD R5, R0, c[0x0][0x19c], R5 ;  /* 0x0000670000057a24 */ /* 0x000fc600078e0205 */
[----:B------:R-:W-:Y:S01]  /*1180*/  SHF.R.S32.HI R2, RZ, 0x1f, R4 ;  /* 0x0000001fff027819 */ /* 0x000fe20000011404 */
[----:B------:R-:W-:Y:S02]  /*1190*/  IMAD.IADD R13, R13, 0x1, R5 ;  /* 0x000000010d0d7824 */ /* 0x000fe400078e0205 */
[----:B------:R-:W-:Y:S02]  /*11a0*/  IMAD.MOV.U32 R5, RZ, RZ, R0 ;  /* 0x000000ffff057224 */ /* 0x000fe400078e0000 */
        /* <DEDUP_REMOVED lines=17> */
.L_x_4336:
        /* <DEDUP_REMOVED lines=9> */
[----:B------:R-:W-:Y:S01]  /*1350*/  IMAD.MOV.U32 R113, RZ, RZ, c[0x0][0x198] ;  /* 0x00006600ff717624 */ /* 0x000fe200078e00ff */
[----:B------:R-:W-:Y:S01]  /*1360*/  SHF.R.S32.HI R106, RZ, 0x2, R23 ;  /* 0x00000002ff6a7819 */ /* 0x000fe20000011417 */
[----:B------:R-:W-:Y:S01]  /*1370*/  IMAD.HI.U32 R67, R12, R67, R28 ;  /* 0x000000430c437227 */ /* 0x000fe200078e001c */
[----:B------:R-:W-:-:S02]  /*1380*/  SHF.R.S32.HI R13, RZ, 0x3, R13 ;  /* 0x00000003ff0d7819 */ /* 0x000fc4000001140d */
[----:B------:R-:W-:Y:S01]  /*1390*/  SHF.R.S32.HI R107, RZ, 0x1f, R106 ;  /* 0x0000001fff6b7819 */ /* 0x000fe2000001146a */
[----:B------:R-:W-:Y:S01]  /*13a0*/  @!P0 IMAD R16, R6, c[0x0][0x178], RZ ;  /* 0x00005e0006108a24 */ /* 0x000fe200078e02ff */
[----:B------:R-:W-:Y:S01]  /*13b0*/  SHF.R.S32.HI R65, RZ, 0x1, R67 ;  /* 0x00000001ff417819 */ /* 0x000fe20000011443 */
[----:B------:R-:W-:-:S04]  /*13c0*/  @P0 IMAD.WIDE.U32 R18, R143, c[0x0][0x190], RZ ;  /* 0x000064008f120a25 */ /* 0x000fc800078e00ff */
[----:B------:R-:W-:Y:S01]  /*13d0*/  @!P0 IMAD.WIDE.U32 R24, R9, c[0x0][0x178], RZ ;  /* 0x00005e0009188a25 */ /* 0x000fe200078e00ff */
[----:B------:R-:W-:Y:S02]  /*13e0*/  @P0 MOV R22, R18 ;  /* 0x0000001200160202 */ /* 0x000fe40000000f00 */
[-C--:B------:R-:W-:Y:S01]  /*13f0*/  LEA.HI R18, R21, R14.reuse, RZ, 0x5 ;  /* 0x0000000e15127211 */ /* 0x080fe200078f28ff */
[----:B------:R-:W-:Y:S01]  /*1400*/  @!P0 IMAD R7, R9, c[0x0][0x17c], R16 ;  /* 0x00005f0009078a24 */ /* 0x000fe200078e0210 */
[----:B------:R-:W-:Y:S01]  /*1410*/  LEA.HI R21, R21, R14, RZ, 0x4 ;  /* 0x0000000e15157211 */ /* 0x000fe200078f20ff */
[----:B------:R-:W-:Y:S01]  /*1420*/  @P0 IMAD R19, R143, c[0x0][0x194], R19 ;  /* 0x000065008f130a24 */ /* 0x000fe200078e0213 */
[----:B------:R-:W-:Y:S01]  /*1430*/  SHF.R.S32.HI R18, RZ, 0x5, R18 ;  /* 0x00000005ff127819 */ /* 0x000fe20000011412 */
[----:B------:R-:W-:Y:S01]  /*1440*/  @!P0 IMAD.IADD R19, R25, 0x1, R7 ;  /* 0x0000000119138824 */ /* 0x000fe200078e0207 */
[----:B------:R-:W-:Y:S01]  /*1450*/  LOP3.LUT R7, R23, 0xfffffffc, RZ, 0xc0, !PT ;  /* 0xfffffffc17077812 */ /* 0x000fe200078ec0ff */
[----:B------:R-:W-:Y:S01]  /*1460*/  IMAD.SHL.U32 R13, R13, 0x40, RZ ;  /* 0x000000400d0d7824 */ /* 0x000fe200078e00ff */
[----:B------:R-:W-:Y:S01]  /*1470*/  LEA.HI R23, R23, R106, RZ, 0x1 ;  /* 0x0000006a17177211 */ /* 0x000fe200078f08ff */
[----:B------:R-:W-:Y:S01]  /*1480*/  @!P0 IMAD.MOV.U32 R22, RZ, RZ, R24 ;  /* 0x000000ffff168224 */ /* 0x000fe200078e0018 */
[----:B------:R-:W-:Y:S01]  /*1490*/  LOP3.LUT R21, R21, 0xfffffff0, RZ, 0xc0, !PT ;  /* 0xfffffff015157812 */ /* 0x000fe200078ec0ff */
[----:B------:R-:W-:Y:S01]  /*14a0*/  IMAD.IADD R7, R14, 0x1, -R7 ;  /* 0x000000010e077824 */ /* 0x000fe200078e0a07 */
[----:B------:R-:W-:Y:S01]  /*14b0*/  LOP3.LUT R23, R23, 0x7fffffe, RZ, 0xc0, !PT ;  /* 0x07fffffe17177812 */ /* 0x000fe200078ec0ff */
[----:B------:R-:W-:Y:S01]  /*14c0*/  IMAD.WIDE R26, R27, 0x40, R106 ;  /* 0x000000401b1a7825 */ /* 0x000fe200078e026a */
[----:B------:R-:W-:-:S02]  /*14d0*/  LOP3.LUT R13, R13, 0xc0, RZ, 0xc0, !PT ;  /* 0x000000c00d0d7812 */ /* 0x000fc400078ec0ff */
[----:B------:R-:W-:Y:S01]  /*14e0*/  SHF.L.U32 R12, R7, 0x3, RZ ;  /* 0x00000003070c7819 */ /* 0x000fe200000006ff */
[----:B------:R-:W-:Y:S01]  /*14f0*/  IMAD.IADD R23, R106, 0x1, -R23 ;  /* 0x000000016a177824 */ /* 0x000fe200078e0a17 */
[----:B------:R-:W-:Y:S01]  /*1500*/  SHF.R.U32.HI R16, RZ, 0x3, R13 ;  /* 0x00000003ff107819 */ /* 0x000fe2000001160d */
[----:B------:R-:W-:Y:S01]  /*1510*/  IMAD R27, R27, c[0x0][0x190], RZ ;  /* 0x000064001b1b7a24 */ /* 0x000fe200078e02ff */
[--C-:B------:R-:W-:Y:S01]  /*1520*/  LOP3.LUT R25, R13, 0x18, R12.reuse, 0xf8, !PT ;  /* 0x000000180d197812 */ /* 0x100fe200078ef80c */
[----:B------:R-:W-:Y:S01]  /*1530*/  IMAD R18, R18, 0x8, R23 ;  /* 0x0000000812127824 */ /* 0x000fe200078e0217 */
[----:B------:R-:W-:Y:S01]  /*1540*/  IADD3 R22, P0, R12, R22, RZ ;  /* 0x000000160c167210 */ /* 0x000fe20007f1e0ff */
[----:B------:R-:W-:Y:S01]  /*1550*/  IMAD.MOV.U32 R100, RZ, RZ, 0x5 ;  /* 0x00000005ff647424 */ /* 0x000fe200078e00ff */
[----:B------:R-:W-:Y:S01]  /*1560*/  SHF.R.S32.HI R13, RZ, 0x1f, R12 ;  /* 0x0000001fff0d7819 */ /* 0x000fe2000001140c */
[----:B------:R-:W-:Y:S01]  /*1570*/  IMAD.SHL.U32 R55, R113, 0x20, RZ ;  /* 0x0000002071377824 */ /* 0x000fe200078e00ff */
[----:B------:R-:W-:-:S02]  /*1580*/  LOP3.LUT R25, R25, R16, RZ, 0x3c, !PT ;  /* 0x0000001019197212 */ /* 0x000fc400078e3cff */
[----:B------:R-:W-:Y:S01]  /*1590*/  IADD3 R21, -R21, R14, RZ ;  /* 0x0000000e15157210 */ /* 0x000fe20007ffe1ff */
[----:B------:R-:W-:Y:S01]  /*15a0*/  IMAD.X R23, R13, 0x1, R19, P0 ;  /* 0x000000010d177824 */ /* 0x000fe200000e0613 */
[----:B------:R-:W-:Y:S01]  /*15b0*/  IADD3 R16, P0, R12, R10, RZ ;  /* 0x0000000a0c107210 */ /* 0x000fe20007f1e0ff */
[C---:B------:R-:W-:Y:S01]  /*15c0*/  IMAD R14, R26.reuse, c[0x0][0x194], R27 ;  /* 0x000065001a0e7a24 */ /* 0x040fe200078e021b */
[----:B------:R-:W-:Y:S01]  /*15d0*/  LEA.HI R59, R21, R21, RZ, 0x1 ;  /* 0x00000015153b7211 */ /* 0x000fe200078f08ff */
[----:B------:R-:W-:Y:S01]  /*15e0*/  IMAD.WIDE.U32 R22, R26, c[0x0][0x190], R22 ;  /* 0x000064001a167a25 */ /* 0x000fe200078e0016 */
[----:B------:R-:W-:Y:S02]  /*15f0*/  IADD3 R26, P2, R12, R8, RZ ;  /* 0x000000080c1a7210 */ /* 0x000fe40007f5e0ff */
[----:B------:R-:W-:Y:S01]  /*1600*/  SHF.R.S32.HI R8, RZ, 0x1f, R108 ;  /* 0x0000001fff087819 */ /* 0x000fe2000001146c */
[----:B------:R-:W-:Y:S01]  /*1610*/  IMAD.X R17, R13, 0x1, R17, P0 ;  /* 0x000000010d117824 */ /* 0x000fe200000e0611 */
[----:B------:R-:W-:Y:S01]  /*1620*/  IADD3 R5, P0, R106, R5, RZ ;  /* 0x000000056a057210 */ /* 0x000fe20007f1e0ff */
[----:B------:R-:W-:Y:S01]  /*1630*/  IMAD R19, R2, c[0x0][0x1b8], RZ ;  /* 0x00006e0002137a24 */ /* 0x000fe200078e02ff */
[----:B------:R-:W-:Y:S01]  /*1640*/  IADD3 R23, R23, R14, RZ ;  /* 0x0000000e17177210 */ /* 0x000fe20007ffe0ff */
[----:B------:R-:W-:Y:S01]  /*1650*/  IMAD.WIDE.U32 R16, R4, c[0x0][0x1b8], R16 ;  /* 0x00006e0004107a25 */ /* 0x000fe200078e0010 */
[----:B------:R-:W-:-:S02]  /*1660*/  SHF.L.U32 R7, R7, 0x2, RZ ;  /* 0x0000000207077819 */ /* 0x000fc400000006ff */
[----:B------:R-:W-:Y:S01]  /*1670*/  SHF.R.S32.HI R54, RZ, 0x1, R59 ;  /* 0x00000001ff367819 */ /* 0x000fe2000001143b */
[----:B------:R-:W-:Y:S01]  /*1680*/  IMAD.X R3, R107, 0x1, R3, P0 ;  /* 0x000000016b037824 */ /* 0x000fe200000e0603 */
[----:B------:R-:W-:Y:S01]  /*1690*/  SHF.L.U64.HI R56, R113, R100, c[0x0][0x19c] ;  /* 0x0000670071387619 */ /* 0x000fe20000010264 */
[----:B------:R-:W-:Y:S02]  /*16a0*/  IMAD R19, R4, c[0x0][0x1bc], R19 ;  /* 0x00006f0004137a24 */ /* 0x000fe400078e0213 */
[----:B------:R-:W-:Y:S02]  /*16b0*/  IMAD R10, R3, c[0x0][0x1a0], RZ ;  /* 0x00006800030a7a24 */ /* 0x000fe400078e02ff */
[----:B------:R-:W-:Y:S01]  /*16c0*/  IMAD R3, R8, c[0x0][0x1a8], RZ ;  /* 0x00006a0008037a24 */ /* 0x000fe200078e02ff */
[----:B------:R-:W-:Y:S01]  /*16d0*/  SHF.R.S32.HI R8, RZ, 0x1f, R61 ;  /* 0x0000001fff087819 */ /* 0x000fe2000001143d */
[----:B------:R-:W-:Y:S02]  /*16e0*/  IMAD.IADD R17, R17, 0x1, R19 ;  /* 0x0000000111117824 */ /* 0x000fe400078e0213 */
[----:B------:R-:W-:Y:S01]  /*16f0*/  IMAD R21, R107, c[0x0][0x198], RZ ;  /* 0x000066006b157a24 */ /* 0x000fe200078e02ff */
[----:B------:R-:W-:Y:S01]  /*1700*/  LEA.HI R75, R8, R61, RZ, 0x7 ;  /* 0x0000003d084b7211 */ /* 0x000fe200078f38ff */
[----:B------:R-:W-:-:S02]  /*1710*/  IMAD.X R27, R13, 0x1, R15, P2 ;  /* 0x000000010d1b7824 */ /* 0x000fc400010e060f */
[C---:B------:R-:W-:Y:S01]  /*1720*/  IMAD R81, R5.reuse, c[0x0][0x1a4], R10 ;  /* 0x0000690005517a24 */ /* 0x040fe200078e020a */
[----:B------:R-:W-:Y:S01]  /*1730*/  SHF.R.S32.HI R75, RZ, 0x7, R75 ;  /* 0x00000007ff4b7819 */ /* 0x000fe2000001144b */
[----:B------:R-:W-:-:S03]  /*1740*/  IMAD.WIDE.U32 R14, R5, c[0x0][0x1a0], R16 ;  /* 0x00006800050e7a25 */ /* 0x000fc600078e0010 */
[----:B------:R-:W-:Y:S01]  /*1750*/  IMNMX R75, RZ, R75, !PT ;  /* 0x0000004bff4b7217 */ /* 0x000fe20007800200 */
[----:B------:R-:W-:Y:S01]  /*1760*/  IMAD R21, R106, c[0x0][0x19c], R21 ;  /* 0x000067006a157a24 */ /* 0x000fe200078e0215 */
[----:B------:R-:W-:Y:S01]  /*1770*/  LEA R80, P0, R14, c[0x0][0x170], 0x1 ;  /* 0x00005c000e507a11 */ /* 0x000fe200078008ff */
[----:B------:R-:W-:Y:S01]  /*1780*/  IMAD.WIDE.U32 R26, R106, c[0x0][0x198], R26 ;  /* 0x000066006a1a7a25 */ /* 0x000fe200078e001a */
[----:B------:R-:W-:-:S03]  /*1790*/  ISETP.GT.AND P3, PT, R52, R75, PT ;  /* 0x0000004b3400720c */ /* 0x000fc60003f64270 */
[----:B------:R-:W-:Y:S01]  /*17a0*/  IMAD.IADD R81, R15, 0x1, R81 ;  /* 0x000000010f517824 */ /* 0x000fe200078e0251 */
[----:B------:R-:W-:Y:S01]  /*17b0*/  LEA R78, P2, R26, c[0x0][0x168], 0x1 ;  /* 0x00005a001a4e7a11 */ /* 0x000fe200078408ff */
[----:B------:R-:W-:Y:S01]  /*17c0*/  IMAD.U32 R104, R18, 0x20, R25 ;  /* 0x0000002012687824 */ /* 0x000fe200078e0019 */
[----:B------:R-:W-:Y:S01]  /*17d0*/  SHF.R.S32.HI R25, RZ, 0x1f, R59 ;  /* 0x0000001fff197819 */ /* 0x000fe2000001143b */
[----:B------:R-:W-:Y:S01]  /*17e0*/  IMAD.IADD R21, R27, 0x1, R21 ;  /* 0x000000011b157824 */ /* 0x000fe200078e0215 */
[----:B------:R-:W-:Y:S01]  /*17f0*/  SHF.L.U64.HI R81, R14, 0x1, R81 ;  /* 0x000000010e517819 */ /* 0x000fe20000010251 */
[----:B------:R-:W-:Y:S01]  /*1800*/  IMAD R66, R106, R65, R7 ;  /* 0x000000416a427224 */ /* 0x000fe200078e0207 */
[----:B------:R-:W-:Y:S01]  /*1810*/  LEA.HI R25, R25, R54, RZ, 0x2 ;  /* 0x0000003619197211 */ /* 0x000fe200078f10ff */
[----:B------:R-:W-:Y:S01]  /*1820*/  IMAD R5, R108, c[0x0][0x1ac], R3 ;  /* 0x00006b006c057a24 */ /* 0x000fe200078e0203 */
[----:B------:R-:W-:Y:S01]  /*1830*/  SHF.L.U64.HI R77, R26, 0x1, R21 ;  /* 0x000000011a4d7819 */ /* 0x000fe20000010215 */
[----:B------:R-:W-:Y:S01]  /*1840*/  IMAD.MOV.U32 R3, RZ, RZ, c[0x0][0x1a0] ;  /* 0x00006800ff037624 */ /* 0x000fe200078e00ff */
[----:B------:R-:W-:Y:S01]  /*1850*/  IADD3.X R81, R81, c[0x0][0x174], RZ, P0, !PT ;  /* 0x00005d0051517a10 */ /* 0x000fe200007fe4ff */
[----:B------:R-:W-:Y:S01]  /*1860*/  IMAD.WIDE.U32 R108, R108, c[0x0][0x1a8], R22 ;  /* 0x00006a006c6c7a25 */ /* 0x000fe200078e0016 */
[----:B------:R-:W-:-:S02]  /*1870*/  LOP3.LUT R25, R25, 0xfffffffc, RZ, 0xc0, !PT ;  /* 0xfffffffc19197812 */ /* 0x000fc400078ec0ff */
[----:B------:R-:W-:Y:S01]  /*1880*/  IADD3 R64, R7, R66, RZ ;  /* 0x0000004207407210 */ /* 0x000fe20007ffe0ff */
[----:B------:R-:W-:Y:S01]  /*1890*/  IMAD.SHL.U32 R57, R3, 0x20, RZ ;  /* 0x0000002003397824 */ /* 0x000fe200078e00ff */
[----:B------:R-:W-:Y:S01]  /*18a0*/  IADD3.X R77, R77, c[0x0][0x16c], RZ, P2, !PT ;  /* 0x00005b004d4d7a10 */ /* 0x000fe200017fe4ff */
[----:B------:R-:W-:Y:S01]  /*18b0*/  IMAD.MOV.U32 R138, RZ, RZ, R78 ;  /* 0x000000ffff8a7224 */ /* 0x000fe200078e004e */
[----:B------:R-:W-:Y:S01]  /*18c0*/  IADD3 R54, R54, -R25, RZ ;  /* 0x8000001936367210 */ /* 0x000fe20007ffe0ff */
[----:B------:R-:W-:Y:S01]  /*18d0*/  IMAD.IADD R60, R109, 0x1, R5 ;  /* 0x000000016d3c7824 */ /* 0x000fe200078e0205 */
[----:B------:R-:W-:Y:S01]  /*18e0*/  SHF.L.U64.HI R58, R3, R100, c[0x0][0x1a4] ;  /* 0x00006900033a7619 */ /* 0x000fe20000010264 */
[----:B------:R-:W-:Y:S01]  /*18f0*/  IMAD.MOV.U32 R140, RZ, RZ, R80 ;  /* 0x000000ffff8c7224 */ /* 0x000fe200078e0050 */
[----:B------:R-:W-:Y:S01]  /*1900*/  SHF.R.S32.HI R63, RZ, 0x1f, R66 ;  /* 0x0000001fff3f7819 */ /* 0x000fe20000011442 */
[----:B------:R-:W-:Y:S01]  /*1910*/  IMAD.MOV.U32 R141, RZ, RZ, R81 ;  /* 0x000000ffff8d7224 */ /* 0x000fe200078e0051 */
[----:B------:R-:W-:-:S02]  /*1920*/  SHF.R.S32.HI R62, RZ, 0x1f, R64 ;  /* 0x0000001fff3e7819 */ /* 0x000fc40000011440 */
[----:B------:R-:W-:Y:S01]  /*1930*/  MOV R137, R77 ;  /* 0x0000004d00897202 */ /* 0x000fe20000000f00 */
[----:B------:R-:W-:Y:S01]  /*1940*/  @!P5 IMAD.MOV.U32 R11, RZ, RZ, RZ ;  /* 0x000000ffff0bd224 */ /* 0x000fe200078e00ff */
        /* <DEDUP_REMOVED lines=8> */
[----:B------:R-:W-:Y:S01]  /*19d0*/  MOV R82, 0x6 ;  /* 0x0000000600527802 */ /* 0x000fe20000000f00 */
[----:B------:R-:W-:Y:S01]  /*19e0*/  IMAD R6, R9, c[0x0][0x27c], R6 ;  /* 0x00009f0009067a24 */ /* 0x000fe200078e0206 */
[----:B------:R-:W-:Y:S01]  /*19f0*/  IADD3.X R7, R7, R107, ~R10, P2, P0 ;  /* 0x0000006b07077210 */ /* 0x000fe200017e0c0a */
[C---:B------:R-:W-:Y:S01]  /*1a00*/  IMAD.WIDE.U32 R16, R9.reuse, c[0x0][0x280], R12 ;  /* 0x0000a00009107a25 */ /* 0x040fe200078e000c */
[----:B------:R-:W-:Y:S01]  /*1a10*/  ULDC.64 UR4, c[0x0][0x1a0] ;  /* 0x0000680000047ab9 */ /* 0x000fe20000000a00 */
[----:B------:R-:W-:Y:S01]  /*1a20*/  MOV R76, c[0x0][0x290] ;  /* 0x0000a400004c7a02 */ /* 0x000fe20000000f00 */
[----:B------:R-:W-:Y:S01]  /*1a30*/  UIMAD UR8, UR9, UR5, URZ ;  /* 0x00000005090872a4 */ /* 0x000fe2000f8e023f */
[----:B------:R-:W-:Y:S01]  /*1a40*/  IMAD R8, R9, c[0x0][0x284], R8 ;  /* 0x0000a10009087a24 */ /* 0x000fe200078e0208 */
[----:B------:R-:W-:Y:S01]  /*1a50*/  ULDC UR10, c[0x0][0x19c] ;  /* 0x00006700000a7ab9 */ /* 0x000fe20000000800 */
[----:B------:R-:W-:Y:S01]  /*1a60*/  IMAD.IADD R15, R15, 0x1, R6 ;  /* 0x000000010f0f7824 */ /* 0x000fe200078e0206 */
[----:B------:R-:W-:Y:S01]  /*1a70*/  UIMAD UR10, UR9, UR10, URZ ;  /* 0x0000000a090a72a4 */ /* 0x000fe2000f8e023f */
[----:B------:R-:W-:Y:S01]  /*1a80*/  IMAD.IADD R17, R17, 0x1, R8 ;  /* 0x0000000111117824 */ /* 0x000fe200078e0208 */
[----:B------:R-:W-:Y:S01]  /*1a90*/  SHF.L.U32 R72, R65, 0x6, RZ ;  /* 0x0000000641487819 */ /* 0x000fe200000006ff */
[C---:B------:R-:W-:Y:S01]  /*1aa0*/  IMAD R6, R7.reuse, c[0x0][0x290], RZ ;  /* 0x0000a40007067a24 */ /* 0x040fe200078e02ff */
[C---:B------:R-:W-:Y:S01]  /*1ab0*/  IADD3 R68, R106.reuse, 0x20, RZ ;  /* 0x000000206a447810 */ /* 0x040fe20007ffe0ff */
[----:B------:R-:W-:Y:S01]  /*1ac0*/  IMAD R8, R7, c[0x0][0x288], RZ ;  /* 0x0000a20007087a24 */ /* 0x000fe200078e02ff */
[C---:B------:R-:W-:Y:S01]  /*1ad0*/  IADD3 R103, R106.reuse, 0x40, RZ ;  /* 0x000000406a677810 */ /* 0x040fe20007ffe0ff */
[C---:B------:R-:W-:Y:S01]  /*1ae0*/  IMAD R6, R5.reuse, c[0x0][0x294], R6 ;  /* 0x0000a50005067a24 */ /* 0x040fe200078e0206 */
[----:B------:R-:W-:Y:S01]  /*1af0*/  IADD3 R102, R106, 0x60, RZ ;  /* 0x000000606a667810 */ /* 0x000fe20007ffe0ff */
[----:B------:R-:W-:Y:S01]  /*1b00*/  IMAD.WIDE.U32 R16, R5, c[0x0][0x290], R16 ;  /* 0x0000a40005107a25 */ /* 0x000fe200078e0010 */
[----:B------:R-:W-:Y:S01]  /*1b10*/  SHF.R.S32.HI R71, RZ, 0x1f, R72 ;  /* 0x0000001fff477819 */ /* 0x000fe20000011448 */
[----:B------:R-:W-:-:S02]  /*1b20*/  ULDC UR12, c[0x0][0x28c] ;  /* 0x0000a300000c7ab9 */ /* 0x000fc40000000800 */
[----:B------:R-:W-:Y:S01]  /*1b30*/  IMAD R8, R5, c[0x0][0x28c], R8 ;  /* 0x0000a30005087a24 */ /* 0x000fe200078e0208 */
[----:B------:R-:W-:Y:S01]  /*1b40*/  IADD3 R7, R17, R6, RZ ;  /* 0x0000000611077210 */ /* 0x000fe20007ffe0ff */
[----:B------:R-:W-:Y:S01]  /*1b50*/  IMAD.WIDE.U32 R14, R5, c[0x0][0x288], R14 ;  /* 0x0000a200050e7a25 */ /* 0x000fe200078e000e */
[----:B------:R-:W-:Y:S02]  /*1b60*/  ULDC UR11, c[0x0][0x28c] ;  /* 0x0000a300000b7ab9 */ /* 0x000fe40000000800 */
[----:B------:R-:W-:Y:S01]  /*1b70*/  UIMAD UR12, UR12, 0xc0, URZ ;  /* 0x000000c00c0c78a4 */ /* 0x000fe2000f8e023f */
[C---:B------:R-:W-:Y:S01]  /*1b80*/  IMAD R5, R2.reuse, c[0x0][0x2a0], RZ ;  /* 0x0000a80002057a24 */ /* 0x040fe200078e02ff */
[----:B------:R-:W-:Y:S01]  /*1b90*/  UIMAD UR11, UR11, 0xc0, URZ ;  /* 0x000000c00b0b78a4 */ /* 0x000fe2000f8e023f */
[----:B------:R-:W-:Y:S02]  /*1ba0*/  IMAD.IADD R9, R15, 0x1, R8 ;  /* 0x000000010f097824 */ /* 0x000fe400078e0208 */
[----:B------:R-:W-:-:S02]  /*1bb0*/  IMAD R95, R2, c[0x0][0x298], RZ ;  /* 0x0000a600025f7a24 */ /* 0x000fc400078e02ff */
[----:B------:R-:W-:Y:S02]  /*1bc0*/  IMAD.MOV.U32 R6, RZ, RZ, R16 ;  /* 0x000000ffff067224 */ /* 0x000fe400078e0010 */
[----:B------:R-:W-:Y:S02]  /*1bd0*/  IMAD.MOV.U32 R8, RZ, RZ, R14 ;  /* 0x000000ffff087224 */ /* 0x000fe400078e000e */
[----:B-----5:R-:W-:Y:S02]  /*1be0*/  IMAD.IADD R0, R11, 0x1, R0 ;  /* 0x000000010b007824 */ /* 0x020fe400078e0200 */
[----:B------:R-:W-:-:S04]  /*1bf0*/  IMAD.WIDE.U32 R10, R3, 0x40, RZ ;  /* 0x00000040030a7825 */ /* 0x000fc800078e00ff */
[C---:B------:R-:W-:Y:S01]  /*1c00*/  IMAD R92, R4.reuse, c[0x0][0x2a4], R5 ;  /* 0x0000a900045c7a24 */ /* 0x040fe200078e0205 */
[----:B------:R-:W-:Y:S01]  /*1c10*/  IADD3 R90, R11, UR8, RZ ;  /* 0x000000080b5a7c10 */ /* 0x000fe2000fffe0ff */
[C---:B------:R-:W-:Y:S01]  /*1c20*/  IMAD R95, R4.reuse, c[0x0][0x29c], R95 ;  /* 0x0000a700045f7a24 */ /* 0x040fe200078e025f */
[----:B------:R-:W-:Y:S01]  /*1c30*/  UMOV UR8, 0xc0 ;  /* 0x000000c000087882 */ /* 0x000fe20000000000 */
[----:B------:R-:W-:Y:S01]  /*1c40*/  IMAD.WIDE.U32 R2, R4, c[0x0][0x2a0], R6 ;  /* 0x0000a80004027a25 */ /* 0x000fe200078e0006 */
[----:B------:R-:W-:Y:S01]  /*1c50*/  UIMAD UR13, UR8, UR5, URZ ;  /* 0x00000005080d72a4 */ /* 0x000fe2000f8e023f */
[----:B------:R-:W-:Y:S01]  /*1c60*/  SHF.L.U32 R89, R10, 0x1, RZ ;  /* 0x000000010a597819 */ /* 0x000fe200000006ff */
[----:B------:R-:W-:Y:S01]  /*1c70*/  UIMAD.WIDE.U32 UR14, UR8, UR4, URZ ;  /* 0x00000004080e72a5 */ /* 0x000fe2000f8e003f */
[----:B------:R-:W-:Y:S01]  /*1c80*/  IMAD.WIDE.U32 R4, R4, c[0x0][0x298], R8 ;  /* 0x0000a60004047a25 */ /* 0x000fe200078e0008 */
[----:B------:R-:W-:Y:S01]  /*1c90*/  LEA R93, P2, R2, c[0x0][0x270], 0x1 ;  /* 0x00009c00025d7a11 */ /* 0x000fe200078408ff */
[----:B------:R-:W-:Y:S01]  /*1ca0*/  ULDC UR5, c[0x0][0x294] ;  /* 0x0000a50000057ab9 */ /* 0x000fe20000000800 */
[----:B------:R-:W-:Y:S01]  /*1cb0*/  SHF.L.U64.HI R90, R10, 0x1, R90 ;  /* 0x000000010a5a7819 */ /* 0x000fe2000001025a */
[----:B------:R-:W-:Y:S01]  /*1cc0*/  IMAD.IADD R92, R3, 0x1, R92 ;  /* 0x00000001035c7824 */ /* 0x000fe200078e025c */
[----:B------:R-:W-:Y:S01]  /*1cd0*/  LEA R94, P0, R4, c[0x0][0x268], 0x1 ;  /* 0x00009a00045e7a11 */ /* 0x000fe200078008ff */
[----:B------:R-:W-:Y:S01]  /*1ce0*/  IMAD.IADD R95, R5, 0x1, R95 ;  /* 0x00000001055f7824 */ /* 0x000fe200078e025f */
[----:B------:R-:W-:Y:S01]  /*1cf0*/  UIMAD UR5, UR8, UR5, URZ ;  /* 0x00000005080572a4 */ /* 0x000fe2000f8e023f */
[----:B------:R-:W-:Y:S01]  /*1d00*/  IMAD R3, R65, R0, RZ ;  /* 0x0000000041037224 */ /* 0x000fe200078e02ff */
[----:B------:R-:W-:Y:S01]  /*1d10*/  LEA.HI.X R92, R2, c[0x0][0x274], R92, 0x1, P2 ;  /* 0x00009d00025c7a11 */ /* 0x000fe200010f0c5c */
[----:B------:R-:W-:Y:S01]  /*1d20*/  IMAD.MOV.U32 R110, RZ, RZ, c[0x0][0x290] ;  /* 0x0000a400ff6e7624 */ /* 0x000fe200078e00ff */
[----:B------:R-:W-:Y:S01]  /*1d30*/  LEA.HI.X R95, R4, c[0x0][0x26c], R95, 0x1, P0 ;  /* 0x00009b00045f7a11 */ /* 0x000fe200000f0c5f */
[----:B------:R-:W-:Y:S01]  /*1d40*/  IMAD.MOV.U32 R101, RZ, RZ, c[0x0][0x288] ;  /* 0x0000a200ff657624 */ /* 0x000fe200078e00ff */
[----:B------:R-:W-:Y:S01]  /*1d50*/  SHF.R.S32.HI R47, RZ, 0x1f, R3 ;  /* 0x0000001fff2f7819 */ /* 0x000fe20000011403 */
[----:B------:R-:W-:Y:S01]  /*1d60*/  IMAD.SHL.U32 R88, R110, 0x40, RZ ;  /* 0x000000406e587824 */ /* 0x000fe200078e00ff */
[-C--:B------:R-:W-:Y:S01]  /*1d70*/  IADD3 R98, P0, R64, R3.reuse, RZ ;  /* 0x0000000340627210 */ /* 0x080fe20007f1e0ff */
[----:B------:R-:W-:Y:S01]  /*1d80*/  IMAD.SHL.U32 R86, R110, 0x20, RZ ;  /* 0x000000206e567824 */ /* 0x000fe200078e00ff */
[----:B------:R-:W-:Y:S01]  /*1d90*/  IADD3 R46, P2, R66, R3, RZ ;  /* 0x00000003422e7210 */ /* 0x000fe20007f5e0ff */
[----:B------:R-:W-:Y:S01]  /*1da0*/  IMAD.WIDE.U32 R112, R113, 0x40, RZ ;  /* 0x0000004071707825 */ /* 0x000fe200078e00ff */
[----:B------:R-:W-:Y:S01]  /*1db0*/  IADD3.X R99, R62, R47, RZ, P0, !PT ;  /* 0x0000002f3e637210 */ /* 0x000fe200007fe4ff */
[----:B------:R-:W-:Y:S01]  /*1dc0*/  ULDC UR4, c[0x0][0x230] ;  /* 0x00008c0000047ab9 */ /* 0x000fe20000000800 */
[----:B------:R-:W-:Y:S01]  /*1dd0*/  SHF.L.U64.HI R87, R110, R82, c[0x0][0x294] ;  /* 0x0000a5006e577619 */ /* 0x000fe20000010252 */
[----:B------:R-:W-:Y:S01]  /*1de0*/  IMAD.X R47, R63, 0x1, R47, P2 ;  /* 0x000000013f2f7824 */ /* 0x000fe200010e062f */
[C---:B------:R-:W-:Y:S01]  /*1df0*/  SHF.L.U64.HI R99, R98.reuse, 0x1, R99 ;  /* 0x0000000162637819 */ /* 0x040fe20000010263 */
[C---:B------:R-:W-:Y:S01]  /*1e00*/  IMAD.SHL.U32 R74, R65.reuse, 0x20, RZ ;  /* 0x00000020414a7824 */ /* 0x040fe200078e00ff */
[----:B------:R-:W-:Y:S01]  /*1e10*/  SHF.L.U32 R98, R98, 0x1, RZ ;  /* 0x0000000162627819 */ /* 0x000fe200000006ff */
[----:B------:R-:W-:Y:S01]  /*1e20*/  IMAD R70, R65, 0x60, RZ ;  /* 0x0000006041467824 */ /* 0x000fe200078e02ff */
[C---:B------:R-:W-:Y:S01]  /*1e30*/  SHF.L.U64.HI R47, R46.reuse, 0x1, R47 ;  /* 0x000000012e2f7819 */ /* 0x040fe2000001022f */
[----:B------:R-:W-:Y:S01]  /*1e40*/  IMAD.SHL.U32 R46, R46, 0x2, RZ ;  /* 0x000000022e2e7824 */ /* 0x000fe200078e00ff */
[C---:B------:R-:W-:Y:S01]  /*1e50*/  SHF.L.U64.HI R85, R110.reuse, R100, c[0x0][0x294] ;  /* 0x0000a5006e557619 */ /* 0x040fe20000010264 */
[----:B------:R-:W-:Y:S01]  /*1e60*/  IMAD.WIDE.U32 R110, R110, 0xc0, RZ ;  /* 0x000000c06e6e7825 */ /* 0x000fe200078e00ff */
[----:B------:R-:W-:Y:S01]  /*1e70*/  IADD3 R96, P4, R98, c[0x0][0x2b0], RZ ;  /* 0x0000ac0062607a10 */ /* 0x000fe20007f9e0ff */
[----:B------:R-:W-:Y:S01]  /*1e80*/  UIADD3 UR13, UR15, UR13, URZ ;  /* 0x0000000d0f0d7290 */ /* 0x000fe2000fffe03f */
[----:B------:R-:W-:Y:S01]  /*1e90*/  IADD3 R10, P2, R46, c[0x0][0x2b0], RZ ;  /* 0x0000ac002e0a7a10 */ /* 0x000fe20007f5e0ff */
[C---:B------:R-:W-:Y:S01]  /*1ea0*/  IMAD.SHL.U32 R83, R101.reuse, 0x40, RZ ;  /* 0x0000004065537824 */ /* 0x040fe200078e00ff */
[----:B------:R-:W-:Y:S01]  /*1eb0*/  IADD3 R98, P3, R98, c[0x0][0x2a8], RZ ;  /* 0x0000aa0062627a10 */ /* 0x000fe20007f7e0ff */
[----:B------:R-:W-:Y:S01]  /*1ec0*/  IMAD.MOV.U32 R11, RZ, RZ, R52 ;  /* 0x000000ffff0b7224 */ /* 0x000fe200078e0034 */
[----:B------:R-:W-:Y:S01]  /*1ed0*/  IADD3 R46, P0, R46, c[0x0][0x2a8], RZ ;  /* 0x0000aa002e2e7a10 */ /* 0x000fe20007f1e0ff */
[----:B------:R-:W-:Y:S01]  /*1ee0*/  IMAD.U32 R76, R76, -0x80, RZ ;  /* 0xffffff804c4c7824 */ /* 0x000fe200078e00ff */
[C---:B------:R-:W-:Y:S01]  /*1ef0*/  SHF.L.U64.HI R82, R101.reuse, R82, c[0x0][0x28c] ;  /* 0x0000a30065527619 */ /* 0x040fe20000010252 */
[----:B------:R-:W-:Y:S01]  /*1f00*/  ULDC.U8 UR8, c[0x0][0x313] ;  /* 0x0000c4c000087ab9 */ /* 0x000fe20000000000 */
[----:B------:R-:W-:-:S02]  /*1f10*/  SHF.L.U64.HI R100, R101, R100, c[0x0][0x28c] ;  /* 0x0000a30065647619 */ /* 0x000fc40000010264 */
[C---:B------:R-:W-:Y:S01]  /*1f20*/  SHF.L.U64.HI R87, R88.reuse, 0x1, R87 ;  /* 0x0000000158577819 */ /* 0x040fe20000010257 */
[----:B------:R-:W-:Y:S01]  /*1f30*/  IMAD.SHL.U32 R88, R88, 0x2, RZ ;  /* 0x0000000258587824 */ /* 0x000fe200078e00ff */
[C---:B------:R-:W-:Y:S01]  /*1f40*/  SHF.L.U64.HI R85, R86.reuse, 0x1, R85 ;  /* 0x0000000156557819 */ /* 0x040fe20000010255 */
[----:B------:R-:W-:Y:S01]  /*1f50*/  IMAD.SHL.U32 R86, R86, 0x2, RZ ;  /* 0x0000000256567824 */ /* 0x000fe200078e00ff */
[----:B------:R-:W-:Y:S02]  /*1f60*/  IADD3.X R97, R99, c[0x0][0x2b4], RZ, P4, !PT ;  /* 0x0000ad0063617a10 */ /* 0x000fe400027fe4ff */
[----:B------:R-:W-:Y:S02]  /*1f70*/  IADD3.X R9, R47, c[0x0][0x2b4], RZ, P2, !PT ;  /* 0x0000ad002f097a10 */ /* 0x000fe400017fe4ff */
[----:B------:R-:W-:Y:S02]  /*1f80*/  SHF.L.U32 R101, R101, 0x5, RZ ;  /* 0x0000000565657819 */ /* 0x000fe400000006ff */
[----:B------:R-:W-:-:S02]  /*1f90*/  SHF.R.S32.HI R73, RZ, 0x1f, R74 ;  /* 0x0000001fff497819 */ /* 0x000fc4000001144a */
[----:B------:R-:W-:Y:S02]  /*1fa0*/  SHF.R.S32.HI R69, RZ, 0x1f, R70 ;  /* 0x0000001fff457819 */ /* 0x000fe40000011446 */
[----:B------:R-:W-:Y:S02]  /*1fb0*/  IADD3 R84, R113, UR10, RZ ;  /* 0x0000000a71547c10 */ /* 0x000fe4000fffe0ff */
[----:B------:R-:W-:Y:S02]  /*1fc0*/  IADD3 R91, R111, UR5, RZ ;  /* 0x000000056f5b7c10 */ /* 0x000fe4000fffe0ff */
[----:B------:R-:W-:Y:S02]  /*1fd0*/  IADD3.X R99, R99, c[0x0][0x2ac], RZ, P3, !PT ;  /* 0x0000ab0063637a10 */ /* 0x000fe40001ffe4ff */
[----:B------:R-:W-:Y:S02]  /*1fe0*/  IADD3.X R47, R47, c[0x0][0x2ac], RZ, P0, !PT ;  /* 0x0000ab002f2f7a10 */ /* 0x000fe400007fe4ff */
.L_x_4368:
[----:B------:R-:W-:Y:S01]  /*1ff0*/  LEA R0, R11, 0xffffff80, 0x7 ;  /* 0xffffff800b007811 */ /* 0x000fe200078e38ff */
[----:B------:R-:W-:Y:S02]  /*2000*/  IMAD.MOV.U32 R24, RZ, RZ, R93 ;  /* 0x000000ffff187224 */ /* 0x000fe400078e005d */
[----:B------:R-:W-:Y:S02]  /*2010*/  IMAD.MOV.U32 R25, RZ, RZ, R92 ;  /* 0x000000ffff197224 */ /* 0x000fe400078e005c */
[--C-:B--2---:R-:W-:Y:S02]  /*2020*/  IMAD.IADD R15, R53, 0x1, -R0.reuse ;  /* 0x00000001350f7824 */ /* 0x104fe400078e0a00 */
[----:B------:R-:W-:Y:S03]  /*2030*/  IMAD.IADD R3, R61, 0x1, -R0 ;  /* 0x000000013d037824 */ /* 0x000fe600078e0a00 */
[-C--:B------:R-:W-:Y:S02]  /*2040*/  ISETP.GE.AND P0, PT, R106, R15.reuse, PT ;  /* 0x0000000f6a00720c */ /* 0x080fe40003f06270 */
[----:B------:R-:W-:Y:S02]  /*2050*/  ISETP.GE.AND P4, PT, R68, R15, PT ;  /* 0x0000000f4400720c */ /* 0x000fe40003f86270 */
[-C--:B------:R-:W-:Y:S02]  /*2060*/  ISETP.GE.AND P0, PT, R106, R3.reuse, !P0 ;  /* 0x000000036a00720c */ /* 0x080fe40004706270 */
[----:B------:R-:W-:Y:S02]  /*2070*/  ISETP.GE.AND P4, PT, R68, R3, !P4 ;  /* 0x000000034400720c */ /* 0x000fe40006786270 */
[C---:B------:R-:W-:Y:S04]  /*2080*/  ISETP.GE.AND P3, PT, R103.reuse, R15, PT ;  /* 0x0000000f6700720c */ /* 0x040fe80003f66270 */
[----:B------:R-:W-:Y:S05]  /*2090*/  ISETP.GE.AND P3, PT, R103, R3, !P3 ;  /* 0x000000036700720c */ /* 0x000fea0005f66270 */
[----:B------:R-:W2:Y:S02]  /*20a0*/  @P0 LDG.E.128 R20, [R24.64] ;  /* 0x0000000618140981 */ /* 0x000ea4000c1e1d00 */
[----:B------:R-:W-:Y:S02]  /*20b0*/  @P4 IADD3 R30, P2, R93, R86, RZ ;  /* 0x000000565d1e4210 */ /* 0x000fe40007f5e0ff */
[----:B------:R-:W-:Y:S03]  /*20c0*/  @P4 LEA R28, P5, R57, R80, 0x1 ;  /* 0x00000050391c4211 */ /* 0x000fe600078a08ff */
[C---:B------:R-:W-:Y:S01]  /*20d0*/  @P4 IMAD.X R31, R92.reuse, 0x1, R85, P2 ;  /* 0x000000015c1f4824 */ /* 0x040fe200010e0655 */
[----:B------:R-:W-:Y:S02]  /*20e0*/  @P3 IADD3 R26, P2, R93, R88, RZ ;  /* 0x000000585d1a3210 */ /* 0x000fe40007f5e0ff */
[----:B------:R-:W-:Y:S02]  /*20f0*/  @P4 LEA.HI.X R29, R57, R81, R58, 0x1, P5 ;  /* 0x00000051391d4211 */ /* 0x000fe400028f0c3a */
[----:B------:R-:W-:Y:S01]  /*2100*/  @P3 IADD3 R2, P6, R89, R80, RZ ;  /* 0x0000005059023210 */ /* 0x000fe20007fde0ff */
[----:B------:R-:W-:Y:S01]  /*2110*/  @P3 IMAD.X R27, R92, 0x1, R87, P2 ;  /* 0x000000015c1b3824 */ /* 0x000fe200010e0657 */
[C---:B------:R-:W-:Y:S04]  /*2120*/  ISETP.GE.AND P2, PT, R102.reuse, R15, PT ;  /* 0x0000000f6600720c */ /* 0x040fe80003f46270 */
[----:B------:R-:W-:Y:S01]  /*2130*/  ISETP.GE.AND P2, PT, R102, R3, !P2 ;  /* 0x000000036600720c */ /* 0x000fe20005746270 */
[----:B------:R-:W-:Y:S01]  /*2140*/  @P3 IMAD.X R3, R90, 0x1, R81, P6 ;  /* 0x000000015a033824 */ /* 0x000fe200030e0651 */
[----:B------:R-:W-:Y:S11]  /*2150*/  ISETP.NE.AND P6, PT, RZ, UR4, PT ;  /* 0x00000004ff007c0c */ /* 0x000ff6000bfc5270 */
[----:B------:R-:W-:Y:S05]  /*2160*/  @P2 IADD3 R14, P5, R93, R110, RZ ;  /* 0x0000006e5d0e2210 */ /* 0x000fea0007fbe0ff */
[----:B------:R-:W-:Y:S01]  /*2170*/  @P2 IMAD.X R15, R92, 0x1, R91, P5 ;  /* 0x000000015c0f2824 */ /* 0x000fe200028e065b */
[----:B--2---:R1:W-:Y:S04]  /*2180*/  @P0 STG.E.128 [R80.64], R20 ;  /* 0x0000001450000986 */ /* 0x0043e8000c101d06 */
[----:B------:R2:W3:Y:S02]  /*2190*/  @P4 LDG.E.128 R16, [R30.64] ;  /* 0x000000061e104981 */ /* 0x0004e4000c1e1d00 */
[----:B--2---:R-:W-:Y:S04]  /*21a0*/  @P2 IADD3 R30, P5, R80, UR14, RZ ;  /* 0x0000000e501e2c10 */ /* 0x004fe8000ffbe0ff */
[----:B------:R-:W-:Y:S02]  /*21b0*/  @P2 IADD3.X R31, R81, UR13, RZ, P5, !PT ;  /* 0x0000000d511f2c10 */ /* 0x000fe4000affe4ff */
[C---:B------:R-:W-:Y:S04]  /*21c0*/  LEA R93, P5, R76.reuse, R24, 0x1 ;  /* 0x000000184c5d7211 */ /* 0x040fe800078a08ff */
[----:B------:R-:W-:Y:S01]  /*21d0*/  LEA.HI.X.SX32 R92, R76, R25, 0x1, P5 ;  /* 0x000000194c5c7211 */ /* 0x000fe200028f0eff */
[----:B---3--:R2:W-:Y:S04]  /*21e0*/  @P4 STG.E.128 [R28.64], R16 ;  /* 0x000000101c004986 */ /* 0x0085e8000c101d06 */
[----:B------:R-:W3:Y:S04]  /*21f0*/  @P3 LDG.E.128 R4, [R26.64] ;  /* 0x000000061a043981 */ /* 0x000ee8000c1e1d00 */
[----:B---3--:R2:W-:Y:S04]  /*2200*/  @P3 STG.E.128 [R2.64], R4 ;  /* 0x0000000402003986 */ /* 0x0085e8000c101d06 */
[----:B-1----:R-:W3:Y:S04]  /*2210*/  @P2 LDG.E.128 R20, [R14.64] ;  /* 0x000000060e142981 */ /* 0x002ee8000c1e1d00 */
[----:B---3--:R2:W-:Y:S01]  /*2220*/  @P2 STG.E.128 [R30.64], R20 ;  /* 0x000000141e002986 */ /* 0x0085e2000c101d06 */
[----:B------:R-:W-:-:S05]  /*2230*/  @!P6 BRA `(.L_x_4339) ;  /* 0x000026c00000e947 */ /* 0x000fca0003800000 */
[----:B------:R-:W-:Y:S11]  /*2240*/  ISETP.NE.AND P5, PT, RZ, UR8, PT ;  /* 0x00000008ff007c0c */ /* 0x000ff6000bfa5270 */
[----:B------:R-:W-:Y:S02]  /*2250*/  @!UPT UIADD3 URZ, URZ, URZ, URZ ;  /* 0x0000003f3f3ff290 */ /* 0x000fe4000fffe03f */
[----:B------:R-:W-:-:S05]  /*2260*/  @!P5 BRA `(.L_x_4340) ;  /* 0x00000ed00000d947 */ /* 0x000fca0003800000 */
[----:B------:R-:W-:Y:S01]  /*2270*/  BSSY B0, `(.L_x_4341) ;  /* 0x0000031000007945 */ /* 0x000fe20003800000 */
[----:B------:R-:W-:-:S05]  /*2280*/  @!P0 BRA `(.L_x_4342) ;  /* 0x000002f000008947 */ /* 0x000fca0003800000 */
        /* <DEDUP_REMOVED lines=47> */
.L_x_4342:
[----:B------:R-:W-:Y:S05]  /*2580*/  BSYNC B0 ;  /* 0x0000000000007941 */ /* 0x000fea0003800000 */
.L_x_4341:
[----:B------:R-:W-:Y:S01]  /*2590*/  BSSY B0, `(.L_x_4343) ;  /* 0x0000039000007945 */ /* 0x000fe20003800000 */
[----:B------:R-:W-:-:S05]  /*25a0*/  @!P4 BRA `(.L_x_4344) ;  /* 0x000003700000c947 */ /* 0x000fca0003800000 */
[----:B------:R-:W-:Y:S02]  /*25b0*/  ISETP.GE.AND P0, PT, R12, UR4, PT ;  /* 0x000000040c007c0c */ /* 0x000fe4000bf06270 */
[C---:B--2---:R-:W-:Y:S04]  /*25c0*/  LEA R30, P6, R101.reuse, R94, 0x1 ;  /* 0x0000005e651e7211 */ /* 0x044fe800078c08ff */
[----:B------:R-:W-:Y:S05]  /*25d0*/  LEA.HI.X R31, R101, R95, R100, 0x1, P6 ;  /* 0x0000005f651f7211 */ /* 0x000fea00030f0c64 */
[----:B-1----:R-:W2:Y:S02]  /*25e0*/  LDG.E.128 R16, [R30.64] ;  /* 0x000000061e107981 */ /* 0x002ea4000c1e1d00 */
        /* <DEDUP_REMOVED lines=51> */
.L_x_4344:
[----:B------:R-:W-:Y:S05]  /*2920*/  BSYNC B0 ;  /* 0x0000000000007941 */ /* 0x000fea0003800000 */
.L_x_4343:
        /* <DEDUP_REMOVED lines=57> */
.L_x_4346:
[----:B------:R-:W-:Y:S05]  /*2cc0*/  BSYNC B0 ;  /* 0x0000000000007941 */ /* 0x000fea0003800000 */
.L_x_4345:
[----:B------:R-:W-:Y:S01]  /*2cd0*/  BSSY B0, `(.L_x_4347) ;  /* 0x000003d000007945 */ /* 0x000fe20003800000 */
[----:B------:R-:W-:-:S05]  /*2ce0*/  @!P2 BRA `(.L_x_4348) ;  /* 0x000003b00000a947 */ /* 0x000fca0003800000 */
[----:B-1----:R-:W-:Y:S01]  /*2cf0*/  IMAD.MOV.U32 R79, RZ, RZ, R77 ;  /* 0x000000ffff4f7224 */ /* 0x002fe200078e004d */
[----:B------:R-:W-:Y:S02]  /*2d00*/  ISETP.GE.AND P0, PT, R12, UR4, PT ;  /* 0x000000040c007c0c */ /* 0x000fe4000bf06270 */
[----:B------:R-:W-:Y:S02]  /*2d10*/  MOV R33, c[0x0][0x288] ;  /* 0x0000a20000217a02 */ /* 0x000fe40000000f00 */
[----:B------:R-:W-:Y:S03]  /*2d20*/  MOV R35, 0xc0 ;  /* 0x000000c000237802 */ /* 0x000fe60000000f00 */
[----:B------:R-:W-:Y:S04]  /*2d30*/  IMAD.WIDE.U32 R32, R33, 0xc0, R94 ;  /* 0x000000c021207825 */ /* 0x000fe800078e005e */
[----:B------:R-:W-:Y:S01]  /*2d40*/  IMAD.WIDE.U32 R38, R35, c[0x0][0x198], R78 ;  /* 0x0000660023267a25 */ /* 0x000fe200078e004e */
[----:B------:R-:W-:Y:S02]  /*2d50*/  IADD3 R33, R33, UR12, RZ ;  /* 0x0000000c21217c10 */ /* 0x000fe4000fffe0ff */
[C---:B------:R-:W-:Y:S01]  /*2d60*/  @!P0 SHF.L.U64.HI R26, R70.reuse, 0x1, R69 ;  /* 0x00000001461a8819 */ /* 0x040fe20000010245 */
[----:B--2---:R-:W-:Y:S02]  /*2d70*/  @!P0 IMAD.SHL.U32 R31, R70, 0x2, RZ ;  /* 0x00000002461f8824 */ /* 0x004fe400078e00ff */
        /* <DEDUP_REMOVED lines=50> */
.L_x_4348:
[----:B------:R-:W-:Y:S05]  /*30a0*/  BSYNC B0 ;  /* 0x0000000000007941 */ /* 0x000fea0003800000 */
.L_x_4347:
        /* <DEDUP_REMOVED lines=9> */
.L_x_4340:
[----:B------:R-:W-:Y:S01]  /*3140*/  ULEA.HI UR5, UR4, UR4, URZ, 0x1 ;  /* 0x0000000404057291 */ /* 0x000fe2000f8f083f */
[----:B------:R-:W-:Y:S03]  /*3150*/  BSSY B1, `(.L_x_4350) ;  /* 0x0000058000017945 */ /* 0x000fe60003800000 */
[----:B------:R-:W-:Y:S06]  /*3160*/  USHF.R.S32.HI UR5, URZ, 0x1, UR5 ;  /* 0x000000013f057899 */ /* 0x000fec0008011405 */
[----:B------:R-:W-:Y:S01]  /*3170*/  MOV R105, UR5 ;  /* 0x0000000500697c02 */ /* 0x000fe20008000f00 */
[----:B------:R-:W-:-:S05]  /*3180*/  @!P0 BRA `(.L_x_4351) ;  /* 0x0000054000008947 */ /* 0x000fca0003800000 */
        /* <DEDUP_REMOVED lines=9> */
[C---:B--2---:R-:W-:Y:S02]  /*3220*/  SHF.L.U32 R31, R40.reuse, 0x10, RZ ;  /* 0x00000010281f7819 */ /* 0x044fe400000006ff */
        /* <DEDUP_REMOVED lines=17> */
[----:B------:R-:W-:Y:S06]  /*3340*/  LEA.HI.X.SX32 R49, R79, R99, 0x1, P0 ;  /* 0x000000634f317211 */ /* 0x000fec00000f0eff */
[----:B------:R-:W4:Y:S01]  /*3350*/  LDG.E.128 R48, [R48.64] ;  /* 0x0000000630307981 */ /* 0x000f22000c1e1d00 */
[----:B--2---:R-:W-:Y:S01]  /*3360*/  IMAD.U32 R17, R27, 0x10000, RZ ;  /* 0x000100001b117824 */ /* 0x004fe200078e00ff */
[C---:B------:R-:W-:Y:S01]  /*3370*/  SHF.L.U32 R20, R26.reuse, 0x10, RZ ;  /* 0x000000101a147819 */ /* 0x040fe200000006ff */
[----:B------:R-:W-:Y:S01]  /*3380*/  IMAD.U32 R22, R25, 0x10000, RZ ;  /* 0x0001000019167824 */ /* 0x000fe200078e00ff */
[----:B------:R-:W-:Y:S02]  /*3390*/  LOP3.LUT R19, R26, 0xffff0000, RZ, 0xc0, !PT ;  /* 0xffff00001a137812 */ /* 0x000fe400078ec0ff */
[----:B------:R-:W-:Y:S02]  /*33a0*/  SHF.L.U32 R28, R24, 0x10, RZ ;  /* 0x00000010181c7819 */ /* 0x000fe400000006ff */
        /* <DEDUP_REMOVED lines=47> */
.L_x_4353:
[----:B------:R-:W-:Y:S05]  /*36a0*/  BSYNC B0 ;  /* 0x0000000000007941 */ /* 0x000fea0003800000 */
.L_x_4352:
[----:B------:R-:W-:Y:S05]  /*36b0*/  MOV R79, R77 ;  /* 0x0000004d004f7202 */ /* 0x000fea0000000f00 */
[----:B-----5:R3:W-:Y:S02]  /*36c0*/  STG.E.128 [R78.64], R40 ;  /* 0x000000284e007986 */ /* 0x0207e4000c101d06 */
.L_x_4351:
[----:B------:R-:W-:Y:S05]  /*36d0*/  BSYNC B1 ;  /* 0x0000000000017941 */ /* 0x000fea0003800000 */
.L_x_4350:
[----:B------:R-:W-:Y:S01]  /*36e0*/  BSSY B1, `(.L_x_4354) ;  /* 0x000005c000017945 */ /* 0x000fe20003800000 */
[----:B------:R-:W-:-:S05]  /*36f0*/  @!P4 BRA `(.L_x_4355) ;  /* 0x000005a00000c947 */ /* 0x000fca0003800000 */
        /* <DEDUP_REMOVED lines=11> */
[----:B--2---:R-:W-:Y:S01]  /*37b0*/  IMAD.U32 R31, R40, 0x10000, RZ ;  /* 0x00010000281f7824 */ /* 0x004fe200078e00ff */
        /* <DEDUP_REMOVED lines=30> */
[----:B------:R-:W-:Y:S02]  /*39a0*/  LOP3.LUT R26, R116, 0xffff0000, RZ, 0xc0, !PT ;  /* 0xffff0000741a7812 */ /* 0x000fe400078ec0ff */
        /* <DEDUP_REMOVED lines=8> */
[C---:B------:R-:W-:Y:S01]  /*3a30*/  SHF.L.U32 R16, R119.reuse, 0x10, RZ ;  /* 0x0000001077107819 */ /* 0x040fe200000006ff */
[----:B------:R-:W-:Y:S01]  /*3a40*/  FMUL.FTZ R0, R28, R29 ;  /* 0x0000001d1c007220 */ /* 0x000fe20000410000 */
[----:B------:R-:W-:Y:S01]  /*3a50*/  LOP3.LUT R14, R119, 0xffff0000, RZ, 0xc0, !PT ;  /* 0xffff0000770e7812 */ /* 0x000fe200078ec0ff */
[----:B------:R-:W-:Y:S01]  /*3a60*/  @!P4 FADD.FTZ R24, -R24, -RZ ;  /* 0x800000ff1818c221 */ /* 0x000fe20000010100 */
[C---:B----4-:R-:W-:Y:S01]  /*3a70*/  LOP3.LUT R32, R48.reuse, 0xffff0000, RZ, 0xc0, !PT ;  /* 0xffff000030207812 */ /* 0x050fe200078ec0ff */
[----:B------:R-:W-:Y:S01]  /*3a80*/  IMAD.U32 R30, R48, 0x10000, RZ ;  /* 0x00010000301e7824 */ /* 0x000fe200078e00ff */
[----:B------:R-:W-:Y:S01]  /*3a90*/  SHF.L.U32 R35, R49, 0x10, RZ ;  /* 0x0000001031237819 */ /* 0x000fe200000006ff */
        /* <DEDUP_REMOVED lines=28> */
.L_x_4357:
[----:B------:R-:W-:Y:S05]  /*3c60*/  BSYNC B0 ;  /* 0x0000000000007941 */ /* 0x000fea0003800000 */
.L_x_4356:
[C---:B--2---:R-:W-:Y:S04]  /*3c70*/  LEA R2, P0, R55.reuse, R78, 0x1 ;  /* 0x0000004e37027211 */ /* 0x044fe800078008ff */
[----:B------:R-:W-:Y:S05]  /*3c80*/  LEA.HI.X R3, R55, R77, R56, 0x1, P0 ;  /* 0x0000004d37037211 */ /* 0x000fea00000f0c38 */
[----:B-----5:R2:W-:Y:S04]  /*3c90*/  STG.E.128 [R2.64], R40 ;  /* 0x0000002802007986 */ /* 0x0205e8000c101d06 */
.L_x_4355:
[----:B------:R-:W-:Y:S05]  /*3ca0*/  BSYNC B1 ;  /* 0x0000000000017941 */ /* 0x000fea0003800000 */
.L_x_4354:
[----:B------:R-:W-:Y:S01]  /*3cb0*/  BSSY B1, `(.L_x_4358) ;  /* 0x000005c000017945 */ /* 0x000fe20003800000 */
[----:B------:R-:W-:-:S05]  /*3cc0*/  @!P3 BRA `(.L_x_4359) ;  /* 0x000005a00000b947 */ /* 0x000fca0003800000 */
        /* <DEDUP_REMOVED lines=86> */
.L_x_4361:
[----:B------:R-:W-:Y:S05]  /*4230*/  BSYNC B0 ;  /* 0x0000000000007941 */ /* 0x000fea0003800000 */
.L_x_4360:
[C---:B------:R-:W-:Y:S04]  /*4240*/  LEA R2, P0, R112.reuse, R78, 0x1 ;  /* 0x0000004e70027211 */ /* 0x040fe800078008ff */
[----:B------:R-:W-:Y:S05]  /*4250*/  LEA.HI.X R3, R112, R77, R84, 0x1, P0 ;  /* 0x0000004d70037211 */ /* 0x000fea00000f0c54 */
[----:B-----5:R3:W-:Y:S04]  /*4260*/  STG.E.128 [R2.64], R40 ;  /* 0x0000002802007986 */ /* 0x0207e8000c101d06 */
.L_x_4359:
[----:B------:R-:W-:Y:S05]  /*4270*/  BSYNC B1 ;  /* 0x0000000000017941 */ /* 0x000fea0003800000 */
.L_x_4358:
[----:B------:R-:W-:Y:S01]  /*4280*/  BSSY B1, `(.L_x_4362) ;  /* 0x000005f000017945 */ /* 0x000fe20003800000 */
[----:B------:R-:W-:-:S05]  /*4290*/  @!P2 BRA `(.L_x_4363) ;  /* 0x000005d00000a947 */ /* 0x000fca0003800000 */
        /* <DEDUP_REMOVED lines=34> */
[----:B--2---:R-:W-:Y:S01]  /*44c0*/  IMAD.U32 R17, R27, 0x10000, RZ ;  /* 0x000100001b117824 */ /* 0x004fe200078e00ff */
[----:B------:R-:W-:Y:S01]  /*44d0*/  SHF.L.U32 R20, R26, 0x10, RZ ;  /* 0x000000101a147819 */ /* 0x000fe200000006ff */
[----:B------:R-:W-:Y:S01]  /*44e0*/  IMAD.U32 R28, R24, 0x10000, RZ ;  /* 0x00010000181c7824 */ /* 0x000fe200078e00ff */
[----:B------:R-:W-:Y:S01]  /*44f0*/  LOP3.LUT R19, R26, 0xffff0000, RZ, 0xc0, !PT ;  /* 0xffff00001a137812 */ /* 0x000fe200078ec0ff */
[----:B------:R-:W-:Y:S01]  /*4500*/  IMAD.U32 R22, R25, 0x10000, RZ ;  /* 0x0001000019167824 */ /* 0x000fe200078e00ff */
[----:B------:R-:W-:Y:S02]  /*4510*/  LOP3.LUT R15, R27, 0xffff0000, RZ, 0xc0, !PT ;  /* 0xffff00001b0f7812 */ /* 0x000fe400078ec0ff */
[----:B------:R-:W-:Y:S01]  /*4520*/  LOP3.LUT R23, R24, 0xffff0000, RZ, 0xc0, !PT ;  /* 0xffff000018177812 */ /* 0x000fe200078ec0ff */
        /* <DEDUP_REMOVED lines=13> */
[----:B------:R-:W-:Y:S02]  /*4600*/  @!P2 FADD.FTZ R24, -R24, -RZ ;  /* 0x800000ff1818a221 */ /* 0x000fe40000010100 */
[----:B------:R-:W-:Y:S02]  /*4610*/  FMUL.FTZ R2, R23, R26 ;  /* 0x0000001a17027220 */ /* 0x000fe40000410000 */
[C---:B----4-:R-:W-:Y:S01]  /*4620*/  IMAD.U32 R30, R48.reuse, 0x10000, RZ ;  /* 0x00010000301e7824 */ /* 0x050fe200078e00ff */
[----:B------:R-:W-:Y:S01]  /*4630*/  LOP3.LUT R32, R48, 0xffff0000, RZ, 0xc0, !PT ;  /* 0xffff000030207812 */ /* 0x000fe200078ec0ff */
[----:B------:R-:W-:Y:S01]  /*4640*/  FMUL.FTZ R3, R22, R27 ;  /* 0x0000001b16037220 */ /* 0x000fe20000410000 */
        /* <DEDUP_REMOVED lines=27> */
.L_x_4365:
[----:B------:R-:W-:Y:S05]  /*4800*/  BSYNC B0 ;  /* 0x0000000000007941 */ /* 0x000fea0003800000 */
.L_x_4364:
[----:B------:R-:W-:Y:S02]  /*4810*/  MOV R3, 0xc0 ;  /* 0x000000c000037802 */ /* 0x000fe40000000f00 */
[----:B------:R-:W-:Y:S03]  /*4820*/  MOV R79, R77 ;  /* 0x0000004d004f7202 */ /* 0x000fe60000000f00 */
[C---:B------:R-:W-:Y:S02]  /*4830*/  IMAD R0, R3.reuse, c[0x0][0x19c], RZ ;  /* 0x0000670003007a24 */ /* 0x040fe400078e02ff */
[----:B------:R-:W-:Y:S05]  /*4840*/  IMAD.WIDE.U32 R4, R3, c[0x0][0x198], R78 ;  /* 0x0000660003047a25 */ /* 0x000fea00078e004e */
[----:B------:R-:W-:Y:S05]  /*4850*/  IADD3 R5, R5, R0, RZ ;  /* 0x0000000005057210 */ /* 0x000fea0007ffe0ff */
[----:B-----5:R3:W-:Y:S02]  /*4860*/  STG.E.128 [R4.64], R40 ;  /* 0x0000002804007986 */ /* 0x0207e4000c101d06 */
.L_x_4363:
[----:B------:R-:W-:Y:S05]  /*4870*/  BSYNC B1 ;  /* 0x0000000000017941 */ /* 0x000fea0003800000 */
.L_x_4362:
        /* <DEDUP_REMOVED lines=8> */
.L_x_4339:
[----:B--2---:R-:W2:Y:S01]  /*4900*/  @P0 LDG.E.128 R20, [R94.64] ;  /* 0x000000065e140981 */ /* 0x004ea2000c1e1d00 */
[C---:B------:R-:W-:Y:S01]  /*4910*/  @P4 LEA R14, P5, R101.reuse, R94, 0x1 ;  /* 0x0000005e650e4211 */ /* 0x040fe200078a08ff */
[----:B------:R-:W-:Y:S01]  /*4920*/  @P0 IMAD.MOV.U32 R79, RZ, RZ, R77 ;  /* 0x000000ffff4f0224 */ /* 0x000fe200078e004d */
[----:B------:R-:W-:Y:S01]  /*4930*/  @P2 MOV R0, c[0x0][0x28c] ;  /* 0x0000a30000002a02 */ /* 0x000fe20000000f00 */
[----:B------:R-:W-:Y:S01]  /*4940*/  @P2 IMAD.MOV.U32 R3, RZ, RZ, c[0x0][0x288] ;  /* 0x0000a200ff032624 */ /* 0x000fe200078e00ff */
[----:B------:R-:W-:Y:S01]  /*4950*/  @P4 LEA.HI.X R15, R101, R95, R100, 0x1, P5 ;  /* 0x0000005f650f4211 */ /* 0x000fe200028f0c64 */
[----:B------:R-:W-:Y:S01]  /*4960*/  UMOV UR4, URZ ;  /* 0x0000003f00047c82 */ /* 0x000fe20008000000 */
[----:B------:R-:W-:Y:S01]  /*4970*/  @P4 LEA R24, P5, R55, R78, 0x1 ;  /* 0x0000004e37184211 */ /* 0x000fe200078a08ff */
[----:B------:R-:W-:Y:S03]  /*4980*/  @P2 IMAD.WIDE.U32 R2, R3, 0xc0, R94 ;  /* 0x000000c003022825 */ /* 0x000fe600078e005e */
[----:B------:R-:W-:Y:S01]  /*4990*/  @P4 LEA.HI.X R25, R55, R77, R56, 0x1, P5 ;  /* 0x0000004d37194211 */ /* 0x000fe200028f0c38 */
[----:B------:R-:W-:Y:S04]  /*49a0*/  @P2 IMAD R0, R0, 0xc0, RZ ;  /* 0x000000c000002824 */ /* 0x000fe800078e02ff */
[----:B------:R-:W-:Y:S01]  /*49b0*/  @P2 IMAD.IADD R3, R3, 0x1, R0 ;  /* 0x0000000103032824 */ /* 0x000fe200078e0200 */
[----:B--2---:R1:W-:Y:S01]  /*49c0*/  @P0 STG.E.128 [R78.64], R20 ;  /* 0x000000144e000986 */ /* 0x0043e2000c101d06 */
[C---:B------:R-:W-:Y:S03]  /*49d0*/  @P3 LEA R16, P0, R83.reuse, R94, 0x1 ;  /* 0x0000005e53103211 */ /* 0x040fe600078008ff */
[----:B------:R2:W3:Y:S01]  /*49e0*/  @P4 LDG.E.128 R4, [R14.64] ;  /* 0x000000060e044981 */ /* 0x0004e2000c1e1d00 */
[----:B------:R-:W-:Y:S02]  /*49f0*/  @P3 LEA.HI.X R17, R83, R95, R82, 0x1, P0 ;  /* 0x0000005f53113211 */ /* 0x000fe400000f0c52 */
[C---:B--2---:R-:W-:Y:S04]  /*4a00*/  @P3 LEA R14, P0, R112.reuse, R78, 0x1 ;  /* 0x0000004e700e3211 */ /* 0x044fe800078008ff */
[----:B------:R-:W-:Y:S01]  /*4a10*/  @P3 LEA.HI.X R15, R112, R77, R84, 0x1, P0 ;  /* 0x0000004d700f3211 */ /* 0x000fe200000f0c54 */
[----:B-1----:R-:W-:Y:S01]  /*4a20*/  @P2 IMAD.MOV.U32 R79, RZ, RZ, R77 ;  /* 0x000000ffff4f2224 */ /* 0x002fe200078e004d */
[----:B---3--:R1:W-:Y:S04]  /*4a30*/  @P4 STG.E.128 [R24.64], R4 ;  /* 0x0000000418004986 */ /* 0x0083e8000c101d06 */
[----:B------:R-:W2:Y:S04]  /*4a40*/  @P3 LDG.E.128 R16, [R16.64] ;  /* 0x0000000610103981 */ /* 0x000ea8000c1e1d00 */
[----:B--2---:R2:W-:Y:S04]  /*4a50*/  @P3 STG.E.128 [R14.64], R16 ;  /* 0x000000100e003986 */ /* 0x0045e8000c101d06 */
[----:B-1----:R1:W3:Y:S02]  /*4a60*/  @P2 LDG.E.128 R4, [R2.64] ;  /* 0x0000000602042981 */ /* 0x0022e4000c1e1d00 */
[----:B-1----:R-:W-:Y:S05]  /*4a70*/  @P2 MOV R3, 0xc0 ;  /* 0x000000c000032802 */ /* 0x002fea0000000f00 */
[C---:B------:R-:W-:Y:S04]  /*4a80*/  @P2 IMAD.WIDE.U32 R20, R3.reuse, c[0x0][0x198], R78 ;  /* 0x0000660003142a25 */ /* 0x040fe800078e004e */
[----:B------:R-:W-:Y:S05]  /*4a90*/  @P2 IMAD R0, R3, c[0x0][0x19c], RZ ;  /* 0x0000670003002a24 */ /* 0x000fea00078e02ff */
[----:B------:R-:W-:Y:S05]  /*4aa0*/  @P2 IADD3 R21, R21, R0, RZ ;  /* 0x0000000015152210 */ /* 0x000fea0007ffe0ff */
[----:B---3--:R2:W-:Y:S02]  /*4ab0*/  @P2 STG.E.128 [R20.64], R4 ;  /* 0x0000000414002986 */ /* 0x0085e4000c101d06 */
.L_x_4349:
        /* <DEDUP_REMOVED lines=10> */
[----:B--2---:R-:W-:Y:S02]  /*4b60*/  IABS R7, c[0x0][0x2d0] ;  /* 0x0000b40000077a13 */ /* 0x004fe40000000000 */
        /* <DEDUP_REMOVED lines=32> */
[----:B------:R-:W-:Y:S03]  /*4d70*/  ISETP.NE.AND P0, PT, RZ, c[0x0][0x2d0], PT ;  /* 0x0000b400ff007a0c */ /* 0x000fe60003f05270 */
[----:B------:R-:W-:Y:S02]  /*4d80*/  @P6 IADD3 R6, R6, 0x1, RZ ;  /* 0x0000000106066810 */ /* 0x000fe40007ffe0ff */
[----:B------:R-:W-:Y:S03]  /*4d90*/  @P5 IADD3 R4, R4, 0x1, RZ ;  /* 0x0000000104045810 */ /* 0x000fe60007ffe0ff */
[----:B------:R-:W-:Y:S03]  /*4da0*/  @!P3 IMAD.MOV R6, RZ, RZ, -R6 ;  /* 0x000000ffff06b224 */ /* 0x000fe600078e0a06 */
[----:B------:R-:W-:Y:S05]  /*4db0*/  @!P2 IMAD.MOV R4, RZ, RZ, -R4 ;  /* 0x000000ffff04a224 */ /* 0x000fea00078e0a04 */
        /* <DEDUP_REMOVED lines=34> */
.L_x_4366:
        /* <DEDUP_REMOVED lines=9> */
.L_x_4367:
[----:B------:R-:W-:Y:S04]  /*5070*/  IADD3 R11, R11, -0x1, RZ ;  /* 0xffffffff0b0b7810 */ /* 0x000fe80007ffe0ff */
[----:B------:R-:W-:Y:S11]  /*5080*/  ISETP.GT.AND P0, PT, R11, R75, PT ;  /* 0x0000004b0b00720c */ /* 0x000ff60003f04270 */
[----:B------:R-:W-:Y:S02]  /*5090*/  @!UPT UIADD3 URZ, URZ, URZ, URZ ;  /* 0x0000003f3f3ff290 */ /* 0x000fe4000fffe03f */
[----:B------:R-:W-:-:S05]  /*50a0*/  @P0 BRA `(.L_x_4368) ;  /* 0xffffcf4000000947 */ /* 0x000fca000383ffff */
.L_x_4338:
        /* <DEDUP_REMOVED lines=12> */
[----:B------:R-:W1:Y:S01]  /*5170*/  @P0 S2R R3, SR_CTAID.Y ;  /* 0x0000000000030919 */ /* 0x000e620000002600 */
[----:B------:R-:W-:-:S04]  /*5180*/  @P0 IMAD.MOV.U32 R2, RZ, RZ, 0x4 ;  /* 0x00000004ff020424 */ /* 0x000fc800078e00ff */
[----:B-12---:R-:W-:-:S05]  /*5190*/  @P0 IMAD.WIDE R6, R3, R2, c[0x0][0x250] ;  /* 0x0000940003060625 */ /* 0x006fca00078e0202 */
[----:B------:R-:W2:Y:S01]  /*51a0*/  @P0 LDG.E R0, [R6.64] ;  /* 0x0000000606000981 */ /* 0x000ea2000c1e1900 */
[C---:B------:R-:W-:Y:S01]  /*51b0*/  IADD3 R3, P0, R108.reuse, UR4, RZ ;  /* 0x000000046c037c10 */ /* 0x040fe2000ff1e0ff */
[----:B------:R-:W-:Y:S01]  /*51c0*/  ULDC.U8 UR4, c[0x0][0x313] ;  /* 0x0000c4c000047ab9 */ /* 0x000fe20000000000 */
[----:B------:R-:W-:Y:S01]  /*51d0*/  LEA R10, P3, R108, c[0x0][0x160], 0x1 ;  /* 0x000058006c0a7a11 */ /* 0x000fe200078608ff */
[----:B------:R-:W1:Y:S01]  /*51e0*/  S2R R21, SR_CTAID.X ;  /* 0x0000000000157919 */ /* 0x000e620000002500 */
[----:B------:R-:W-:Y:S02]  /*51f0*/  IADD3.X R2, R60, UR5, RZ, P0, !PT ;  /* 0x000000053c027c10 */ /* 0x000fe400087fe4ff */
[----:B------:R-:W-:Y:S02]  /*5200*/  ISETP.NE.AND P0, PT, RZ, UR4, PT ;  /* 0x00000004ff007c0c */ /* 0x000fe4000bf05270 */
[----:B------:R-:W-:Y:S02]  /*5210*/  LEA R32, P2, R3, c[0x0][0x160], 0x1 ;  /* 0x0000580003207a11 */ /* 0x000fe400078408ff */
[----:B-----5:R-:W-:-:S02]  /*5220*/  LEA.HI.X R11, R108, c[0x0][0x164], R60, 0x1, P3 ;  /* 0x000059006c0b7a11 */ /* 0x020fc400018f0c3c */
[----:B------:R-:W-:Y:S01]  /*5230*/  LEA.HI.X R33, R3, c[0x0][0x164], R2, 0x1, P2 ;  /* 0x0000590003217a11 */ /* 0x000fe200010f0c02 */
[----:B------:R-:W-:Y:S02]  /*5240*/  IMAD.SHL.U32 R3, R65, 0x20, RZ ;  /* 0x0000002041037824 */ /* 0x000fe400078e00ff */
[C---:B-1----:R-:W-:Y:S02]  /*5250*/  IMAD R61, R21.reuse, 0x40, R61 ;  /* 0x00000040153d7824 */ /* 0x042fe400078e023d */
[----:B------:R-:W-:Y:S02]  /*5260*/  IMAD R15, R21, -0x40, R142 ;  /* 0xffffffc0150f7824 */ /* 0x000fe400078e028e */
[----:B--2---:R-:W-:-:S04]  /*5270*/  IMAD.IADD R0, R61, 0x1, R0 ;  /* 0x000000013d007824 */ /* 0x004fc800078e0200 */
[----:B------:R-:W-:-:S05]  /*5280*/  IMAD R5, R65, R0, RZ ;  /* 0x0000000041057224 */ /* 0x000fca00078e02ff */
[-C--:B------:R-:W-:Y:S02]  /*5290*/  IADD3 R66, P5, R66, R5.reuse, RZ ;  /* 0x0000000542427210 */ /* 0x080fe40007fbe0ff */
[----:B------:R-:W-:Y:S02]  /*52a0*/  IADD3 R0, P4, R64, R5, RZ ;  /* 0x0000000540007210 */ /* 0x000fe40007f9e0ff */
[----:B------:R-:W-:-:S05]  /*52b0*/  SHF.R.S32.HI R5, RZ, 0x1f, R5 ;  /* 0x0000001fff057819 */ /* 0x000fca0000011405 */
[--C-:B------:R-:W-:Y:S02]  /*52c0*/  IMAD.X R63, R63, 0x1, R5.reuse, P5 ;  /* 0x000000013f3f7824 */ /* 0x100fe400028e0605 */
[----:B------:R-:W-:Y:S01]  /*52d0*/  IMAD.X R14, R62, 0x1, R5, P4 ;  /* 0x000000013e0e7824 */ /* 0x000fe200020e0605 */
[----:B------:R-:W-:Y:S05]  /*52e0*/  @!P0 BRA `(.L_x_4371) ;  /* 0x0000071000008947 */ /* 0x000fea0003800000 */
[----:B------:R-:W1:Y:S01]  /*52f0*/  S2R R0, SR_TID.X ;  /* 0x0000000000007919 */ /* 0x000e620000002100 */
[----:B------:R-:W-:Y:S01]  /*5300*/  ISETP.GE.AND P0, PT, R106, R15, PT ;  /* 0x0000000f6a00720c */ /* 0x000fe20003f06270 */
[----:B------:R-:W-:Y:S03]  /*5310*/  BSSY B1, `(.L_x_4372) ;  /* 0x0000035000017945 */ /* 0x000fe60003800000 */
[----:B-1----:R-:W-:-:S13]  /*5320*/  ISETP.LT.OR P0, PT, R0, -0x3, P0 ;  /* 0xfffffffd0000780c */ /* 0x002fda0000701670 */
        /* <DEDUP_REMOVED lines=49> */
.L_x_4375:
[----:B------:R-:W-:Y:S05]  /*5640*/  BSYNC B0 ;  /* 0x0000000000007941 */ /* 0x000fea0003800000 */
.L_x_4374:
[----:B-----5:R1:W-:Y:S02]  /*5650*/  STS.128 [R147], R8 ;  /* 0x0000000893007388 */ /* 0x0203e40000000c00 */
.L_x_4373:
[----:B------:R-:W-:Y:S05]  /*5660*/  BSYNC B1 ;  /* 0x0000000000017941 */ /* 0x000fea0003800000 */
.L_x_4372:
[----:B------:R-:W-:-:S04]  /*5670*/  IADD3 R16, R106, 0x20, RZ ;  /* 0x000000206a107810 */ /* 0x000fc80007ffe0ff */
[----:B------:R-:W-:-:S04]  /*5680*/  ISETP.GE.AND P0, PT, R16, R15, PT ;  /* 0x0000000f1000720c */ /* 0x000fc80003f06270 */
[----:B------:R-:W-:-:S13]  /*5690*/  ISETP.LT.OR P0, PT, R0, -0x83, P0 ;  /* 0xffffff7d0000780c */ /* 0x000fda0000701670 */
        /* <DEDUP_REMOVED lines=15> */
[C---:B-----5:R-:W-:Y:S01]  /*5790*/  LOP3.LUT R0, R33.reuse, 0xffff0000, RZ, 0xc0, !PT ;  /* 0xffff000021007812 */ /* 0x060fe200078ec0ff */
[----:B------:R-:W-:Y:S01]  /*57a0*/  IMAD.U32 R6, R33, 0x10000, RZ ;  /* 0x0001000021067824 */ /* 0x000fe200078e00ff */
[C---:B-1----:R-:W-:Y:S01]  /*57b0*/  LOP3.LUT R8, R35.reuse, 0xffff0000, RZ, 0xc0, !PT ;  /* 0xffff000023087812 */ /* 0x042fe200078ec0ff */
        /* <DEDUP_REMOVED lines=33> */
.L_x_4378:
[----:B------:R-:W-:Y:S05]  /*59d0*/  BSYNC B0 ;  /* 0x0000000000007941 */ /* 0x000fea0003800000 */
.L_x_4377:
[----:B-----5:R2:W-:Y:S01]  /*59e0*/  STS.128 [R147+0x800], R32 ;  /* 0x0008002093007388 */ /* 0x0205e20000000c00 */
[----:B------:R-:W-:Y:S05]  /*59f0*/  BRA `(.L_x_4376) ;  /* 0x00000cc000007947 */ /* 0x000fea0003800000 */
.L_x_4371:
[----:B------:R-:W1:Y:S01]  /*5a00*/  S2R R2, SR_TID.X ;  /* 0x0000000000027919 */ /* 0x000e620000002100 */
[----:B------:R-:W-:Y:S01]  /*5a10*/  ISETP.GE.AND P0, PT, R106, R15, PT ;  /* 0x0000000f6a00720c */ /* 0x000fe20003f06270 */
[----:B------:R-:W-:Y:S03]  /*5a20*/  BSSY B1, `(.L_x_4379) ;  /* 0x000005b000017945 */ /* 0x000fe60003800000 */
[----:B-1----:R-:W-:-:S13]  /*5a30*/  ISETP.LT.OR P0, PT, R2, -0x3, P0 ;  /* 0xfffffffd0200780c */ /* 0x002fda0000701670 */
        /* <DEDUP_REMOVED lines=12> */
[----:B------:R-:W-:Y:S02]  /*5b00*/  IADD3 R8, P2, R5, R0, RZ ;  /* 0x0000000005087210 */ /* 0x000fe40007f5e0ff */
[----:B------:R-:W-:Y:S01]  /*5b10*/  @P0 SHF.R.S32.HI R16, RZ, 0x1, R67 ;  /* 0x00000001ff100819 */ /* 0x000fe20000011443 */
[----:B------:R-:W-:Y:S01]  /*5b20*/  IMAD.WIDE R6, R7, 0x2, R10 ;  /* 0x0000000207067825 */ /* 0x000fe200078e020a */
[----:B------:R-:W-:Y:S02]  /*5b30*/  LEA.HI.X.SX32 R9, R5, R14, 0x1, P2 ;  /* 0x0000000e05097211 */ /* 0x000fe400010f0eff */
[----:B-1----:R-:W-:Y:S01]  /*5b40*/  LEA R10, P2, R8, c[0x0][0x2b0], 0x1 ;  /* 0x0000ac00080a7a11 */ /* 0x002fe200078408ff */
[----:B------:R-:W-:Y:S01]  /*5b50*/  IMAD.MOV.U32 R17, RZ, RZ, RZ ;  /* 0x000000ffff117224 */ /* 0x000fe200078e00ff */
[----:B------:R-:W-:Y:S01]  /*5b60*/  @P0 IADD3 R17, -R16, RZ, RZ ;  /* 0x000000ff10110210 */ /* 0x000fe20007ffe1ff */
[----:B------:R-:W2:Y:S01]  /*5b70*/  LDG.E.128 R4, [R6.64] ;  /* 0x0000000606047981 */ /* 0x000ea2000c1e1d00 */
[----:B------:R-:W-:-:S02]  /*5b80*/  LEA.HI.X R11, R8, c[0x0][0x2b4], R9, 0x1, P2 ;  /* 0x0000ad00080b7a11 */ /* 0x000fc400010f0c09 */
[----:B------:R-:W-:-:S04]  /*5b90*/  IADD3 R16, P2, R17, R0, RZ ;  /* 0x0000000011107210 */ /* 0x000fc80007f5e0ff */
[----:B------:R-:W3:Y:S01]  /*5ba0*/  LDG.E.128 R8, [R10.64] ;  /* 0x000000060a087981 */ /* 0x000ee2000c1e1d00 */
        /* <DEDUP_REMOVED lines=35> */
[----:B----4-:R-:W-:Y:S01]  /*5de0*/  LOP3.LUT R11, R18, 0xffff0000, RZ, 0xc0, !PT ;  /* 0xffff0000120b7812 */ /* 0x010fe200078ec0ff */
[----:B------:R-:W-:-:S02]  /*5df0*/  @!P0 FADD.FTZ R10, -R10, -RZ ;  /* 0x800000ff0a0a8221 */ /* 0x000fc40000010100 */
        /* <DEDUP_REMOVED lines=27> */
.L_x_4382:
[----:B------:R-:W-:Y:S05]  /*5fb0*/  BSYNC B0 ;  /* 0x0000000000007941 */ /* 0x000fea0003800000 */
.L_x_4381:
[----:B-----5:R2:W-:Y:S02]  /*5fc0*/  STS.128 [R147], R24 ;  /* 0x0000001893007388 */ /* 0x0205e40000000c00 */
.L_x_4380:
[----:B------:R-:W-:Y:S05]  /*5fd0*/  BSYNC B1 ;  /* 0x0000000000017941 */ /* 0x000fea0003800000 */
.L_x_4379:
[----:B------:R-:W-:-:S04]  /*5fe0*/  IADD3 R16, R106, 0x20, RZ ;  /* 0x000000206a107810 */ /* 0x000fc80007ffe0ff */
        /* <DEDUP_REMOVED lines=17> */
[----:B-1----:R-:W-:-:S03]  /*6100*/  IMAD.WIDE R10, R65, 0x2, R32 ;  /* 0x00000002410a7825 */ /* 0x002fc600078e0220 */
[----:B------:R-:W-:Y:S02]  /*6110*/  LEA.HI.X.SX32 R13, R8, R3, 0x1, P2 ;  /* 0x00000003080d7211 */ /* 0x000fe400010f0eff */
[C---:B------:R-:W-:Y:S01]  /*6120*/  LEA R12, P2, R2.reuse, c[0x0][0x2b0], 0x1 ;  /* 0x0000ac00020c7a11 */ /* 0x040fe200078408ff */
[----:B------:R-:W4:Y:S03]  /*6130*/  LDG.E.128 R8, [R10.64] ;  /* 0x000000060a087981 */ /* 0x000f26000c1e1d00 */
[----:B------:R-:W-:Y:S02]  /*6140*/  LEA.HI.X R13, R2, c[0x0][0x2b4], R13, 0x1, P2 ;  /* 0x0000ad00020d7a11 */ /* 0x000fe400010f0c0d */
[----:B------:R-:W-:Y:S01]  /*6150*/  MOV R2, RZ ;  /* 0x000000ff00027202 */ /* 0x000fe20000000f00 */
[----:B------:R-:W-:-:S03]  /*6160*/  @P0 IMAD.MOV R2, RZ, RZ, -R67 ;  /* 0x000000ffff020224 */ /* 0x000fc600078e0a43 */
[----:B--2---:R-:W2:Y:S02]  /*6170*/  LDG.E.128 R12, [R12.64] ;  /* 0x000000060c0c7981 */ /* 0x004ea4000c1e1d00 */
[----:B------:R-:W-:-:S04]  /*6180*/  IADD3 R0, P2, R2, R0, RZ ;  /* 0x0000000002007210 */ /* 0x000fc80007f5e0ff */
[----:B------:R-:W-:Y:S02]  /*6190*/  LEA.HI.X.SX32 R3, R2, R3, 0x1, P2 ;  /* 0x0000000302037211 */ /* 0x000fe400010f0eff */
[----:B------:R-:W-:-:S04]  /*61a0*/  LEA R24, P2, R0, c[0x0][0x2a8], 0x1 ;  /* 0x0000aa0000187a11 */ /* 0x000fc800078408ff */
[----:B------:R-:W-:-:S06]  /*61b0*/  LEA.HI.X R25, R0, c[0x0][0x2ac], R3, 0x1, P2 ;  /* 0x0000ab0000197a11 */ /* 0x000fcc00010f0c03 */
[----:B---3--:R-:W3:Y:S01]  /*61c0*/  LDG.E.128 R24, [R24.64] ;  /* 0x0000000618187981 */ /* 0x008ee2000c1e1d00 */
        /* <DEDUP_REMOVED lines=34> */
[----:B---3--:R-:W-:Y:S01]  /*63f0*/  LOP3.LUT R8, R24, 0xffff0000, RZ, 0xc0, !PT ;  /* 0xffff000018087812 */ /* 0x008fe200078ec0ff */
        /* <DEDUP_REMOVED lines=25> */
.L_x_4384:
[----:B------:R-:W-:Y:S05]  /*6590*/  BSYNC B0 ;  /* 0x0000000000007941 */ /* 0x000fea0003800000 */
.L_x_4383:
[----:B-----5:R4:W-:Y:S01]  /*65a0*/  STS.128 [R147+0x800], R4 ;  /* 0x0008000493007388 */ /* 0x0209e20000000c00 */
[----:B------:R-:W-:Y:S05]  /*65b0*/  BRA `(.L_x_4376) ;  /* 0x0000010000007947 */ /* 0x000fea0003800000 */
.L_x_4370:
[----:B--2---:R-:W1:Y:S01]  /*65c0*/  S2R R21, SR_CTAID.X ;  /* 0x0000000000157919 */ /* 0x004e620000002500 */
[----:B------:R-:W-:Y:S01]  /*65d0*/  IADD3 R16, R106, 0x20, RZ ;  /* 0x000000206a107810 */ /* 0x000fe20007ffe0ff */
[----:B-1----:R-:W-:-:S05]  /*65e0*/  IMAD R3, R21, -0x40, R142 ;  /* 0xffffffc015037824 */ /* 0x002fca00078e028e */
        /* <DEDUP_REMOVED lines=13> */
.L_x_4376:
[----:B------:R-:W-:Y:S05]  /*66c0*/  BSYNC B2 ;  /* 0x0000000000027941 */ /* 0x000fea0003800000 */
.L_x_4369:
[----:B------:R-:W-:Y:S01]  /*66d0*/  IADD3 R146, R52, -0x1, RZ ;  /* 0xffffffff34927810 */ /* 0x000fe20007ffe0ff */
[----:B-1----:R-:W1:Y:S01]  /*66e0*/  S2R R2, SR_TID.X ;  /* 0x0000000000027919 */ /* 0x002e620000002100 */
[C---:B------:R-:W-:Y:S02]  /*66f0*/  IADD3 R3, R106.reuse, 0x40, RZ ;  /* 0x000000406a037810 */ /* 0x040fe40007ffe0ff */
[----:B----4-:R-:W-:Y:S01]  /*6700*/  IADD3 R4, R106, 0x60, RZ ;  /* 0x000000606a047810 */ /* 0x010fe20007ffe0ff */
[----:B------:R-:W-:Y:S01]  /*6710*/  IMAD.SHL.U32 R0, R146, 0x80, RZ ;  /* 0x0000008092007824 */ /* 0x000fe200078e00ff */
[----:B------:R-:W-:-:S03]  /*6720*/  LOP3.LUT R23, R59, 0x7fffffe, RZ, 0xc0, !PT ;  /* 0x07fffffe3b177812 */ /* 0x000fc600078ec0ff */
[----:B------:R-:W-:-:S05]  /*6730*/  IMAD.IADD R5, R53, 0x1, -R0 ;  /* 0x0000000135057824 */ /* 0x000fca00078e0a00 */
[-C--:B------:R-:W-:Y:S02]  /*6740*/  ISETP.GE.AND P3, PT, R106, R5.reuse, PT ;  /* 0x000000056a00720c */ /* 0x080fe40003f66270 */
[-C--:B------:R-:W-:Y:S02]  /*6750*/  ISETP.GE.AND P0, PT, R3, R5.reuse, PT ;  /* 0x000000050300720c */ /* 0x080fe40003f06270 */
[-C--:B------:R-:W-:Y:S02]  /*6760*/  ISETP.GE.AND P5, PT, R16, R5.reuse, PT ;  /* 0x000000051000720c */ /* 0x080fe40003fa6270 */
[-C--:B------:R-:W-:Y:S02]  /*6770*/  ISETP.GE.AND P6, PT, R4, R5.reuse, PT ;  /* 0x000000050400720c */ /* 0x080fe40003fc6270 */
[----:B------:R-:W-:-:S05]  /*6780*/  ISETP.GE.AND P4, PT, R16, R5, PT ;  /* 0x000000051000720c */ /* 0x000fca0003f86270 */
[----:B------:R-:W-:Y:S02]  /*6790*/  @!P3 IMAD.MOV.U32 R136, RZ, RZ, R138 ;  /* 0x000000ffff88b224 */ /* 0x000fe400078e008a */
[----:B------:R-:W-:Y:S02]  /*67a0*/  @!P0 IMAD.MOV.U32 R6, RZ, RZ, c[0x0][0x198] ;  /* 0x00006600ff068624 */ /* 0x000fe400078e00ff */
[CC--:B------:R-:W-:Y:S01]  /*67b0*/  @!P5 LEA R8, P2, R55.reuse, R138.reuse, 0x1 ;  /* 0x0000008a3708d211 */ /* 0x0c0fe200078408ff */
[----:B------:R-:W-:Y:S01]  /*67c0*/  @!PT LDS RZ, [RZ] ;  /* 0x00000000fffff984 */ /* 0x000fe20000000800 */
[----:B------:R-:W-:Y:S01]  /*67d0*/  @!PT LDS RZ, [RZ] ;  /* 0x00000000fffff984 */ /* 0x000fe20000000800 */
[----:B------:R-:W-:Y:S01]  /*67e0*/  @!PT LDS RZ, [RZ] ;  /* 0x00000000fffff984 */ /* 0x000fe20000000800 */
[----:B------:R4:W-:Y:S01]  /*67f0*/  @!P3 LDGSTS.E.BYPASS.LTC128B.128 [R147+0x1000], [R136.64] ;  /* 0x010000008893bfae */ /* 0x0009e2000b901d46 */
[----:B------:R-:W-:Y:S01]  /*6800*/  @!P0 IMAD.MOV.U32 R7, RZ, RZ, c[0x0][0x19c] ;  /* 0x00006700ff078624 */ /* 0x000fe200078e00ff */
[C---:B------:R-:W-:Y:S01]  /*6810*/  @!P0 LEA R10, P3, R6.reuse, R138, 0x7 ;  /* 0x0000008a060a8211 */ /* 0x040fe200078638ff */
[----:B------:R-:W-:Y:S01]  /*6820*/  @!P6 IMAD.MOV.U32 R16, RZ, RZ, c[0x0][0x198] ;  /* 0x00006600ff10e624 */ /* 0x000fe200078e00ff */
[-C--:B------:R-:W-:Y:S02]  /*6830*/  @!P5 LEA.HI.X R9, R55, R137.reuse, R56, 0x1, P2 ;  /* 0x000000893709d211 */ /* 0x080fe400010f0c38 */
[----:B-----5:R-:W-:-:S02]  /*6840*/  @!P0 LEA.HI.X R11, R6, R137, R7, 0x7, P3 ;  /* 0x00000089060b8211 */ /* 0x020fc400018f3c07 */
[-C--:B------:R-:W-:Y:S01]  /*6850*/  ISETP.GE.AND P3, PT, R3, R5.reuse, PT ;  /* 0x000000050300720c */ /* 0x080fe20003f66270 */
[----:B------:R2:W-:Y:S01]  /*6860*/  @!P5 LDGSTS.E.BYPASS.LTC128B.128 [R147+0x1800], [R8.64] ;  /* 0x018000000893dfae */ /* 0x0005e2000b901d46 */
[----:B-1----:R-:W-:Y:S02]  /*6870*/  SHF.R.S32.HI R3, RZ, 0x1f, R2 ;  /* 0x0000001fff037819 */ /* 0x002fe40000011402 */
[-C--:B------:R-:W-:Y:S01]  /*6880*/  ISETP.GE.AND P2, PT, R4, R5.reuse, PT ;  /* 0x000000050400720c */ /* 0x080fe20003f46270 */
[----:B------:R1:W-:Y:S01]  /*6890*/  @!P0 LDGSTS.E.BYPASS.LTC128B.128 [R147+0x2000], [R10.64] ;  /* 0x020000000a938fae */ /* 0x0003e2000b901d46 */
[----:B------:R-:W-:Y:S02]  /*68a0*/  LEA.HI R28, R3, R2, RZ, 0x5 ;  /* 0x00000002031c7211 */ /* 0x000fe400078f28ff */
[----:B------:R-:W-:Y:S02]  /*68b0*/  ISETP.GE.AND P5, PT, R106, R5, PT ;  /* 0x000000056a00720c */ /* 0x000fe40003fa6270 */
[----:B------:R-:W-:-:S02]  /*68c0*/  SHF.R.S32.HI R22, RZ, 0x5, R28 ;  /* 0x00000005ff167819 */ /* 0x000fc4000001141c */
[CC--:B------:R-:W-:Y:S01]  /*68d0*/  @!P4 LEA R4, P0, R57.reuse, R140.reuse, 0x1 ;  /* 0x0000008c3904c211 */ /* 0x0c0fe200078008ff */
[----:B------:R-:W-:Y:S01]  /*68e0*/  @!P3 IMAD.MOV.U32 R7, RZ, RZ, c[0x0][0x1a0] ;  /* 0x00006800ff07b624 */ /* 0x000fe200078e00ff */
[----:B------:R-:W-:Y:S01]  /*68f0*/  LOP3.LUT R29, R28, 0xffffffe0, RZ, 0xc0, !PT ;  /* 0xffffffe01c1d7812 */ /* 0x000fe200078ec0ff */
[----:B------:R-:W-:Y:S01]  /*6900*/  @!P3 IMAD.MOV.U32 R18, RZ, RZ, c[0x0][0x1a4] ;  /* 0x00006900ff12b624 */ /* 0x000fe200078e00ff */
[-C--:B------:R-:W-:Y:S01]  /*6910*/  @!P4 LEA.HI.X R5, R57, R141.reuse, R58, 0x1, P0 ;  /* 0x0000008d3905c211 */ /* 0x080fe200000f0c3a */
[----:B------:R-:W-:Y:S01]  /*6920*/  @!P2 IMAD.MOV.U32 R12, RZ, RZ, c[0x0][0x1a0] ;  /* 0x00006800ff0ca624 */ /* 0x000fe200078e00ff */
[C---:B------:R-:W-:Y:S01]  /*6930*/  @!P3 LEA R6, P0, R7.reuse, R140, 0x7 ;  /* 0x0000008c0706b211 */ /* 0x040fe200078038ff */
[----:B----4-:R-:W-:Y:S02]  /*6940*/  @!P6 IMAD.MOV.U32 R136, RZ, RZ, R138 ;  /* 0x000000ffff88e224 */ /* 0x010fe400078e008a */
[----:B------:R-:W-:Y:S01]  /*6950*/  @!P2 IMAD.WIDE.U32 R12, R12, 0xc0, R140 ;  /* 0x000000c00c0ca825 */ /* 0x000fe200078e008c */
[----:B------:R-:W-:-:S03]  /*6960*/  @!P3 LEA.HI.X R7, R7, R141, R18, 0x7, P0 ;  /* 0x0000008d0707b211 */ /* 0x000fc600000f3c12 */
[----:B------:R-:W-:Y:S01]  /*6970*/  @!P6 IMAD.WIDE.U32 R16, R16, 0xc0, R136 ;  /* 0x000000c01010e825 */ /* 0x000fe200078e0088 */
[----:B--2---:R-:W-:-:S03]  /*6980*/  LEA.HI R9, R3, R2, RZ, 0x4 ;  /* 0x0000000203097211 */ /* 0x004fc600078f20ff */
[----:B------:R-:W-:Y:S01]  /*6990*/  @!P6 IMAD.MOV.U32 R24, RZ, RZ, R16 ;  /* 0x000000ffff18e224 */ /* 0x000fe200078e0010 */
[----:B------:R-:W-:Y:S01]  /*69a0*/  LEA.HI R8, R3, R2, RZ, 0x3 ;  /* 0x0000000203087211 */ /* 0x000fe200078f18ff */
[----:B------:R-:W-:Y:S01]  /*69b0*/  IMAD.SHL.U32 R16, R54, 0x40, RZ ;  /* 0x0000004036107824 */ /* 0x000fe200078e00ff */
[C---:B-1----:R-:W-:Y:S01]  /*69c0*/  LOP3.LUT R11, R9.reuse, 0xfffffff0, RZ, 0xc0, !PT ;  /* 0xfffffff0090b7812 */ /* 0x042fe200078ec0ff */
[----:B------:R-:W-:Y:S01]  /*69d0*/  @!P6 IMAD.MOV.U32 R10, RZ, RZ, c[0x0][0x19c] ;  /* 0x00006700ff0ae624 */ /* 0x000fe200078e00ff */
[----:B------:R-:W-:Y:S01]  /*69e0*/  LOP3.LUT R15, R8, 0xfffffff8, RZ, 0xc0, !PT ;  /* 0xfffffff8080f7812 */ /* 0x000fe200078ec0ff */
[----:B------:R-:W-:Y:S01]  /*69f0*/  IMAD.IADD R29, R2, 0x1, -R29 ;  /* 0x00000001021d7824 */ /* 0x000fe200078e0a1d */
[----:B------:R-:W-:Y:S01]  /*6a00*/  SHF.R.S32.HI R14, RZ, 0x4, R9 ;  /* 0x00000004ff0e7819 */ /* 0x000fe20000011409 */
[----:B------:R-:W-:Y:S01]  /*6a10*/  @!P6 IMAD R10, R10, 0xc0, RZ ;  /* 0x000000c00a0ae824 */ /* 0x000fe200078e02ff */
[----:B------:R-:W-:Y:S01]  /*6a20*/  SHF.R.S32.HI R8, RZ, 0x3, R8 ;  /* 0x00000003ff087819 */ /* 0x000fe20000011408 */
[C---:B------:R-:W-:Y:S01]  /*6a30*/  IMAD.IADD R20, R2.reuse, 0x1, -R11 ;  /* 0x0000000102147824 */ /* 0x040fe200078e0a0b */
[----:B------:R-:W-:Y:S01]  /*6a40*/  LEA.HI R9, R9, R14, RZ, 0x1 ;  /* 0x0000000e09097211 */ /* 0x000fe200078f08ff */
[----:B------:R-:W-:Y:S01]  /*6a50*/  @!P6 IMAD.IADD R25, R17, 0x1, R10 ;  /* 0x000000011119e824 */ /* 0x000fe200078e020a */
[----:B------:R-:W-:Y:S01]  /*6a60*/  SHF.R.S32.HI R28, RZ, 0x1f, R29 ;  /* 0x0000001fff1c7819 */ /* 0x000fe2000001141d */
[----:B------:R-:W-:Y:S01]  /*6a70*/  IMAD.IADD R15, R2, 0x1, -R15 ;  /* 0x00000001020f7824 */ /* 0x000fe200078e0a0f */
[----:B------:R-:W-:Y:S01]  /*6a80*/  LOP3.LUT R19, R9, 0xfffffffe, RZ, 0xc0, !PT ;  /* 0xfffffffe09137812 */ /* 0x000fe200078ec0ff */
[----:B------:R-:W-:Y:S01]  /*6a90*/  IMAD.IADD R23, R20, 0x1, -R23 ;  /* 0x0000000114177824 */ /* 0x000fe200078e0a17 */
[----:B------:R1:W-:Y:S01]  /*6aa0*/  @!P6 LDGSTS.E.BYPASS.LTC128B.128 [R147+0x2800], [R24.64] ;  /* 0x028000001893efae */ /* 0x0003e2000b901d46 */
[----:B------:R-:W-:Y:S01]  /*6ab0*/  SHF.R.S32.HI R11, RZ, 0x1f, R20 ;  /* 0x0000001fff0b7819 */ /* 0x000fe20000011414 */
[----:B------:R-:W-:Y:S01]  /*6ac0*/  IMAD.SHL.U32 R8, R8, 0x8, RZ ;  /* 0x0000000808087824 */ /* 0x000fe200078e00ff */
[----:B------:R-:W-:Y:S01]  /*6ad0*/  LEA.HI R9, R15, R15, RZ, 0x1 ;  /* 0x0000000f0f097211 */ /* 0x000fe200078f08ff */
[----:B------:R-:W0:Y:S01]  /*6ae0*/  LDGDEPBAR ;  /* 0x00000000000079af */ /* 0x000e220000000000 */
[----:B------:R-:W-:Y:S01]  /*6af0*/  LEA.HI R20, R11, R20, RZ, 0x3 ;  /* 0x000000140b147211 */ /* 0x000fe200078f18ff */
[----:B------:R-:W-:Y:S01]  /*6b00*/  @!P2 IMAD.MOV.U32 R11, RZ, RZ, c[0x0][0x1a4] ;  /* 0x00006900ff0ba624 */ /* 0x000fe200078e00ff */
[----:B------:R-:W-:Y:S01]  /*6b10*/  SHF.R.S32.HI R3, RZ, 0x1, R9 ;  /* 0x00000001ff037819 */ /* 0x000fe20000011409 */
[----:B------:R-:W-:Y:S01]  /*6b20*/  IMAD.IADD R14, R14, 0x1, -R19 ;  /* 0x000000010e0e7824 */ /* 0x000fe200078e0a13 */
[----:B------:R-:W-:Y:S01]  /*6b30*/  LOP3.LUT R10, R9, 0x3fffffe, RZ, 0xc0, !PT ;  /* 0x03fffffe090a7812 */ /* 0x000fe200078ec0ff */
[----:B------:R-:W-:Y:S01]  /*6b40*/  @!P2 IMAD R9, R11, 0xc0, RZ ;  /* 0x000000c00b09a824 */ /* 0x000fe200078e02ff */
[C---:B------:R-:W-:Y:S01]  /*6b50*/  LOP3.LUT P0, RZ, R3.reuse, 0x2, RZ, 0xc0, !PT ;  /* 0x0000000203ff7812 */ /* 0x040fe2000780c0ff */
[----:B------:R-:W-:Y:S01]  /*6b60*/  IMAD.SHL.U32 R11, R3, 0x40, RZ ;  /* 0x00000040030b7824 */ /* 0x000fe200078e00ff */
[----:B------:R-:W-:Y:S01]  /*6b70*/  LEA.HI R28, R28, R29, RZ, 0x2 ;  /* 0x0000001d1c1c7211 */ /* 0x000fe200078f10ff */
[----:B------:R-:W-:-:S02]  /*6b80*/  IMAD.SHL.U32 R20, R20, 0x20, RZ ;  /* 0x0000002014147824 */ /* 0x000fc400078e00ff */
[----:B------:R-:W-:Y:S01]  /*6b90*/  @!P2 IMAD.IADD R9, R13, 0x1, R9 ;  /* 0x000000010d09a824 */ /* 0x000fe200078e0209 */
[----:B------:R-:W-:Y:S01]  /*6ba0*/  LOP3.LUT R11, R11, 0xc0, RZ, 0xc0, !PT ;  /* 0x000000c00b0b7812 */ /* 0x000fe200078ec0ff */
[----:B------:R-:W-:Y:S01]  /*6bb0*/  IMAD.IADD R15, R15, 0x1, -R10 ;  /* 0x000000010f0f7824 */ /* 0x000fe200078e0a0a */
[----:B------:R-:W-:Y:S01]  /*6bc0*/  LOP3.LUT R10, R16, 0xc0, RZ, 0xc0, !PT ;  /* 0x000000c0100a7812 */ /* 0x000fe200078ec0ff */
[C---:B------:R-:W-:Y:S01]  /*6bd0*/  IMAD.SHL.U32 R13, R14.reuse, 0x8, RZ ;  /* 0x000000080e0d7824 */ /* 0x040fe200078e00ff */
[----:B------:R-:W-:Y:S01]  /*6be0*/  LOP3.LUT R8, R11, 0x8, R8, 0xf8, !PT ;  /* 0x000000080b087812 */ /* 0x000fe200078ef808 */
[----:B------:R-:W-:Y:S01]  /*6bf0*/  IMAD R134, R14, 0x8, R15 ;  /* 0x000000080e867824 */ /* 0x000fe200078e020f */
[----:B------:R-:W-:Y:S01]  /*6c00*/  SHF.R.U32.HI R11, RZ, 0x3, R11 ;  /* 0x00000003ff0b7819 */ /* 0x000fe2000001160b */
[----:B------:R-:W-:Y:S01]  /*6c10*/  IMAD.MOV.U32 R3, RZ, RZ, 0x20 ;  /* 0x00000020ff037424 */ /* 0x000fe200078e00ff */
[----:B------:R-:W-:Y:S01]  /*6c20*/  LOP3.LUT R20, R20, 0xffffff00, RZ, 0xc0, !PT ;  /* 0xffffff0014147812 */ /* 0x000fe200078ec0ff */
[----:B------:R-:W-:Y:S01]  /*6c30*/  IMAD R21, R21, 0x4, R22 ;  /* 0x0000000415157824 */ /* 0x000fe200078e0216 */
[----:B------:R-:W-:Y:S01]  /*6c40*/  LOP3.LUT R84, R10, 0x8, R13, 0xf8, !PT ;  /* 0x000000080a547812 */ /* 0x000fe200078ef80d */
[----:B------:R-:W-:-:S04]  /*6c50*/  DEPBAR.LE SB0, 0x0 ;  /* 0x000080000000791a */ /* 0x000fc80000000000 */
[----:B------:R-:W-:Y:S01]  /*6c60*/  BAR.SYNC.DEFER_BLOCKING 0x0 ;  /* 0x0000000000007b1d */ /* 0x000fe20000010000 */
[----:B------:R-:W-:Y:S01]  /*6c70*/  LOP3.LUT R11, R8, R11, RZ, 0x3c, !PT ;  /* 0x0000000b080b7212 */ /* 0x000fe200078e3cff */
[----:B------:R-:W-:Y:S01]  /*6c80*/  @!P2 IMAD.MOV.U32 R8, RZ, RZ, R12 ;  /* 0x000000ffff08a224 */ /* 0x000fe200078e000c */
[----:B------:R-:W-:Y:S01]  /*6c90*/  SHF.R.U32.HI R13, RZ, 0x3, R10 ;  /* 0x00000003ff0d7819 */ /* 0x000fe2000001160a */
[----:B------:R-:W-:Y:S01]  /*6ca0*/  IMAD R10, R22, 0x200, R20 ;  /* 0x00000200160a7824 */ /* 0x000fe200078e0214 */
[----:B------:R-:W-:Y:S01]  /*6cb0*/  SHF.R.S32.HI R148, RZ, 0x2, R28 ;  /* 0x00000002ff947819 */ /* 0x000fe2000001141c */
[----:B------:R-:W-:Y:S01]  /*6cc0*/  IMAD.U32 R134, R134, 0x20, R11 ;  /* 0x0000002086867824 */ /* 0x000fe200078e000b */
[----:B------:R-:W-:Y:S01]  /*6cd0*/  LOP3.LUT R84, R84, R13, RZ, 0x3c, !PT ;  /* 0x0000000d54547212 */ /* 0x000fe200078e3cff */
[----:B------:R-:W-:Y:S02]  /*6ce0*/  IMAD R11, R23, 0x20, R10 ;  /* 0x00000020170b7824 */ /* 0x000fe400078e020a */
[----:B------:R-:W-:-:S02]  /*6cf0*/  IMAD.SHL.U32 R134, R134, 0x2, RZ ;  /* 0x0000000286867824 */ /* 0x000fc400078e00ff */
[----:B------:R-:W-:Y:S02]  /*6d00*/  IMAD.IADD R136, R84, 0x1, R11 ;  /* 0x0000000154887824 */ /* 0x000fe400078e020b */
[----:B------:R-:W-:Y:S01]  /*6d10*/  IMAD.U32 R21, R21, 0x10, R148 ;  /* 0x0000001015157824 */ /* 0x000fe200078e0094 */
[----:B------:R-:W-:Y:S01]  /*6d20*/  IADD3 R133, R134, 0x1020, RZ ;  /* 0x0000102086857810 */ /* 0x000fe20007ffe0ff */
[----:B------:R-:W-:Y:S02]  /*6d30*/  IMAD.SHL.U32 R136, R136, 0x2, RZ ;  /* 0x0000000288887824 */ /* 0x000fe400078e00ff */
[----:B------:R-:W-:Y:S01]  /*6d40*/  IMAD R85, R23, 0x20, R20 ;  /* 0x0000002017557824 */ /* 0x000fe200078e0214 */
[----:B------:R-:W-:Y:S04]  /*6d50*/  @P5 STS [R147+0x3000], RZ ;  /* 0x003000ff93005388 */ /* 0x000fe80000000800 */
        /* <DEDUP_REMOVED lines=22> */
[----:B------:R-:W-:-:S02]  /*6ec0*/  IMAD.SHL.U32 R54, R2, 0x2, RZ ;  /* 0x0000000202367824 */ /* 0x000fc400078e00ff */
[----:B------:R-:W-:Y:S01]  /*6ed0*/  LDSM.16.M88.4 R80, [R136] ;  /* 0x000000008850783b */ /* 0x000fe20000000200 */
[----:B------:R-:W-:Y:S02]  /*6ee0*/  SEL R3, R3, 0xffffffe0, !P2 ;  /* 0xffffffe003037807 */ /* 0x000fe40005000000 */
[----:B------:R-:W-:Y:S01]  /*6ef0*/  LOP3.LUT R54, R54, 0x6, RZ, 0xc0, !PT ;  /* 0x0000000636367812 */ /* 0x000fe200078ec0ff */
[----:B------:R-:W2:Y:S02]  /*6f00*/  LDSM.16.M88.4 R12, [R134+0x1000] ;  /* 0x00100000860c783b */ /* 0x000ea40000000200 */
[----:B------:R-:W-:Y:S01]  /*6f10*/  IMAD.IADD R135, R136, 0x1, R3 ;  /* 0x0000000188877824 */ /* 0x000fe200078e0203 */
[----:B----4-:R-:W-:Y:S01]  /*6f20*/  IADD3 R4, R134, 0x1000, RZ ;  /* 0x0000100086047810 */ /* 0x010fe20007ffe0ff */
[----:B------:R-:W4:Y:S01]  /*6f30*/  LDSM.16.M88.4 R68, [R134+0x1400] ;  /* 0x001400008644783b */ /* 0x000f220000000200 */
[----:B------:R-:W-:Y:S02]  /*6f40*/  IMAD.IADD R2, R0, 0x1, R54 ;  /* 0x0000000100027824 */ /* 0x000fe400078e0236 */
[----:B------:R-:W-:Y:S01]  /*6f50*/  @P0 IADD3 R133, R4, -0x20, RZ ;  /* 0xffffffe004850810 */ /* 0x000fe20007ffe0ff */
[----:B------:R-:W-:Y:S02]  /*6f60*/  LDSM.16.M88.4 R76, [R135] ;  /* 0x00000000874c783b */ /* 0x000fe40000000200 */
[----:B------:R-:W-:-:S02]  /*6f70*/  IADD3 R86, R2, 0x1, RZ ;  /* 0x0000000102567810 */ /* 0x000fc40007ffe0ff */
[----:B---3--:R-:W3:Y:S01]  /*6f80*/  LDSM.16.M88.4 R4, [R133] ;  /* 0x000000008504783b */ /* 0x008ee20000000200 */
[C---:B------:R-:W-:Y:S02]  /*6f90*/  IADD3 R130, R133.reuse, 0x400, RZ ;  /* 0x0000040085827810 */ /* 0x040fe40007ffe0ff */
[C---:B------:R-:W-:Y:S01]  /*6fa0*/  IADD3 R129, R133.reuse, 0x800, RZ ;  /* 0x0000080085817810 */ /* 0x040fe20007ffe0ff */
[----:B------:R-:W3:Y:S01]  /*6fb0*/  LDSM.16.M88.4 R88, [R133+0x400] ;  /* 0x000400008558783b */ /* 0x000ee20000000200 */
[C---:B------:R-:W-:Y:S02]  /*6fc0*/  IADD3 R128, R133.reuse, 0xc00, RZ ;  /* 0x00000c0085807810 */ /* 0x040fe40007ffe0ff */
[C---:B------:R-:W-:Y:S01]  /*6fd0*/  IADD3 R127, R133.reuse, 0x1000, RZ ;  /* 0x00001000857f7810 */ /* 0x040fe20007ffe0ff */
[----:B------:R-:W3:Y:S01]  /*6fe0*/  LDSM.16.M88.4 R60, [R134+0x1800] ;  /* 0x00180000863c783b */ /* 0x000ee20000000200 */
[C---:B------:R-:W-:Y:S02]  /*6ff0*/  IADD3 R126, R133.reuse, 0x1400, RZ ;  /* 0x00001400857e7810 */ /* 0x040fe40007ffe0ff */
[C---:B------:R-:W-:Y:S01]  /*7000*/  IADD3 R125, R133.reuse, 0x1800, RZ ;  /* 0x00001800857d7810 */ /* 0x040fe20007ffe0ff */
[----:B------:R-:W3:Y:S01]  /*7010*/  LDSM.16.M88.4 R48, [R134+0x1c00] ;  /* 0x001c00008630783b */ /* 0x000ee20000000200 */
[----:B------:R-:W-:-:S03]  /*7020*/  IADD3 R124, R133, 0x1c00, RZ ;  /* 0x00001c00857c7810 */ /* 0x000fc60007ffe0ff */
[----:B------:R-:W3:Y:S04]  /*7030*/  LDSM.16.M88.4 R40, [R134+0x2000] ;  /* 0x002000008628783b */ /* 0x000ee80000000200 */
[----:B------:R-:W-:Y:S04]  /*7040*/  LDSM.16.M88.4 R32, [R134+0x2400] ;  /* 0x002400008620783b */ /* 0x000fe80000000200 */
[----:B-1----:R-:W-:Y:S01]  /*7050*/  LDSM.16.M88.4 R24, [R134+0x2800] ;  /* 0x002800008618783b */ /* 0x002fe20000000200 */
[C---:B--2---:R-:W-:Y:S03]  /*7060*/  HMMA.16816.F32.BF16 R16, R80.reuse, R12, RZ ;  /* 0x0000000c5010723c */ /* 0x044fe600000418ff */
[----:B------:R-:W-:Y:S04]  /*7070*/  LDSM.16.M88.4 R72, [R133+0x800] ;  /* 0x000800008548783b */ /* 0x000fe80000000200 */
[----:B------:R-:W0:Y:S01]  /*7080*/  LDGDEPBAR ;  /* 0x00000000000079af */ /* 0x000e220000000000 */
[C---:B------:R-:W-:Y:S08]  /*7090*/  HMMA.16816.F32.BF16 R12, R80.reuse, R14, RZ ;  /* 0x0000000e500c723c */ /* 0x040ff000000418ff */
[----:B----4-:R-:W-:Y:S08]  /*70a0*/  HMMA.16816.F32.BF16 R8, R80, R68, RZ ;  /* 0x000000445008723c */ /* 0x010ff000000418ff */
[C---:B---3--:R-:W-:Y:S08]  /*70b0*/  HMMA.16816.F32.BF16 R16, R76.reuse, R4, R16 ;  /* 0x000000044c10723c */ /* 0x048ff00000041810 */
[C---:B------:R-:W-:Y:S01]  /*70c0*/  HMMA.16816.F32.BF16 R12, R76.reuse, R6, R12 ;  /* 0x000000064c0c723c */ /* 0x040fe2000004180c */
[----:B------:R-:W1:Y:S07]  /*70d0*/  LDSM.16.M88.4 R4, [R134+0x2c00] ;  /* 0x002c00008604783b */ /* 0x000e6e0000000200 */
[----:B------:R-:W-:Y:S07]  /*70e0*/  HMMA.16816.F32.BF16 R8, R76, R88, R8 ;  /* 0x000000584c08723c */ /* 0x000fee0000041808 */
[----:B------:R-:W-:Y:S01]  /*70f0*/  IADD3 R88, -R142, 0x1, R21 ;  /* 0x000000018e587810 */ /* 0x000fe20007ffe115 */
[----:B------:R-:W-:Y:S03]  /*7100*/  HMMA.16816.F32.BF16 R68, R80, R70, RZ ;  /* 0x000000465044723c */ /* 0x000fe600000418ff */
[----:B------:R-:W-:-:S04]  /*7110*/  IADD3 R88, R88, c[0x0][0x2e8], R53 ;  /* 0x0000ba0058587a10 */ /* 0x000fc80007ffe035 */
[C---:B------:R-:W-:Y:S01]  /*7120*/  IADD3 R92, R88.reuse, 0x8, RZ ;  /* 0x00000008585c7810 */ /* 0x040fe20007ffe0ff */
[C---:B------:R-:W-:Y:S01]  /*7130*/  HMMA.16816.F32.BF16 R64, R80.reuse, R60, RZ ;  /* 0x0000003c5040723c */ /* 0x040fe200000418ff */
[-C--:B------:R-:W-:Y:S02]  /*7140*/  IMNMX R55, R88, R53.reuse, PT ;  /* 0x0000003558377217 */ /* 0x080fe40003800200 */
[----:B------:R-:W-:Y:S02]  /*7150*/  IMNMX R53, R92, R53, PT ;  /* 0x000000355c357217 */ /* 0x000fe40003800200 */
[C---:B------:R-:W-:Y:S02]  /*7160*/  ISETP.GE.AND P5, PT, R86.reuse, R55, PT ;  /* 0x000000375600720c */ /* 0x040fe40003fa6270 */
[----:B------:R-:W-:Y:S01]  /*7170*/  ISETP.GE.AND P6, PT, R86, R53, PT ;  /* 0x000000355600720c */ /* 0x000fe20003fc6270 */
[----:B------:R-:W-:Y:S01]  /*7180*/  HMMA.16816.F32.BF16 R56, R80, R48, RZ ;  /* 0x000000305038723c */ /* 0x000fe200000418ff */
[----:B------:R-:W-:-:S04]  /*7190*/  IADD3 R88, R2, 0x8, RZ ;  /* 0x0000000802587810 */ /* 0x000fc80007ffe0ff */
[C---:B------:R-:W-:Y:S02]  /*71a0*/  ISETP.GE.AND P3, PT, R88.reuse, R55, PT ;  /* 0x000000375800720c */ /* 0x040fe40003f66270 */
[----:B------:R-:W-:Y:S01]  /*71b0*/  ISETP.GE.AND P2, PT, R88, R53, PT ;  /* 0x000000355800720c */ /* 0x000fe20003f46270 */
[----:B------:R-:W-:Y:S01]  /*71c0*/  HMMA.16816.F32.BF16 R44, R80, R40, RZ ;  /* 0x00000028502c723c */ /* 0x000fe200000418ff */
[----:B------:R-:W-:-:S07]  /*71d0*/  IADD3 R88, R2, 0x11, RZ ;  /* 0x0000001102587810 */ /* 0x000fce0007ffe0ff */
[C---:B-1----:R-:W-:Y:S07]  /*71e0*/  HMMA.16816.F32.BF16 R20, R80.reuse, R4, RZ ;  /* 0x000000045014723c */ /* 0x042fee00000418ff */
[----:B------:R-:W-:Y:S01]  /*71f0*/  IMAD.IADD R4, R84, 0x1, R85 ;  /* 0x0000000154047824 */ /* 0x000fe200078e0255 */
[----:B------:R-:W-:Y:S01]  /*7200*/  HMMA.16816.F32.BF16 R36, R80, R32, RZ ;  /* 0x000000205024723c */ /* 0x000fe200000418ff */
[----:B------:R-:W1:Y:S01]  /*7210*/  LDSM.16.M88.4 R84, [R133+0xc00] ;  /* 0x000c00008554783b */ /* 0x000e620000000200 */
[----:B------:R-:W-:-:S02]  /*7220*/  FSEL R5, R12, -INF , !P3 ;  /* 0xff8000000c057808 */ /* 0x000fc40005800000 */
[----:B------:R-:W-:-:S04]  /*7230*/  IADD3 R12, R2, 0x18, RZ ;  /* 0x00000018020c7810 */ /* 0x000fc80007ffe0ff */
[C---:B------:R-:W-:Y:S08]  /*7240*/  HMMA.16816.F32.BF16 R28, R80.reuse, R24, RZ ;  /* 0x00000018501c723c */ /* 0x040ff000000418ff */
[C---:B------:R-:W-:Y:S08]  /*7250*/  HMMA.16816.F32.BF16 R60, R80.reuse, R62, RZ ;  /* 0x0000003e503c723c */ /* 0x040ff000000418ff */
[C---:B------:R-:W-:Y:S08]  /*7260*/  HMMA.16816.F32.BF16 R48, R80.reuse, R50, RZ ;  /* 0x000000325030723c */ /* 0x040ff000000418ff */
[C---:B------:R-:W-:Y:S08]  /*7270*/  HMMA.16816.F32.BF16 R40, R80.reuse, R42, RZ ;  /* 0x0000002a5028723c */ /* 0x040ff000000418ff */
[C---:B------:R-:W-:Y:S08]  /*7280*/  HMMA.16816.F32.BF16 R32, R80.reuse, R34, RZ ;  /* 0x000000225020723c */ /* 0x040ff000000418ff */
[C---:B------:R-:W-:Y:S08]  /*7290*/  HMMA.16816.F32.BF16 R24, R80.reuse, R26, RZ ;  /* 0x0000001a5018723c */ /* 0x040ff000000418ff */
[----:B------:R-:W-:Y:S07]  /*72a0*/  HMMA.16816.F32.BF16 R80, R80, R6, RZ ;  /* 0x000000065050723c */ /* 0x000fee00000418ff */
[----:B------:R-:W-:Y:S01]  /*72b0*/  IADD3 R6, R2, 0x9, RZ ;  /* 0x0000000902067810 */ /* 0x000fe20007ffe0ff */
[----:B------:R-:W-:Y:S01]  /*72c0*/  HMMA.16816.F32.BF16 R68, R76, R90, R68 ;  /* 0x0000005a4c44723c */ /* 0x000fe20000041844 */
[----:B------:R-:W-:-:S02]  /*72d0*/  FSEL R7, R17, -INF , !P5 ;  /* 0xff80000011077808 */ /* 0x000fc40006800000 */
[C---:B------:R-:W-:Y:S02]  /*72e0*/  ISETP.GE.AND P0, PT, R6.reuse, R55, PT ;  /* 0x000000370600720c */ /* 0x040fe40003f06270 */
[----:B------:R-:W-:Y:S02]  /*72f0*/  ISETP.GE.AND P4, PT, R6, R53, PT ;  /* 0x000000350600720c */ /* 0x000fe40003f86270 */
[----:B------:R-:W-:Y:S01]  /*7300*/  IADD3 R6, R2, 0x10, RZ ;  /* 0x0000001002067810 */ /* 0x000fe20007ffe0ff */
[----:B------:R-:W-:Y:S01]  /*7310*/  HMMA.16816.F32.BF16 R64, R76, R72, R64 ;  /* 0x000000484c40723c */ /* 0x000fe20000041840 */
[----:B------:R-:W-:Y:S02]  /*7320*/  FSEL R106, R15, -INF , !P4 ;  /* 0xff8000000f6a7808 */ /* 0x000fe40006000000 */
[C---:B------:R-:W-:Y:S02]  /*7330*/  ISETP.GE.AND P5, PT, R6.reuse, R55, PT ;  /* 0x000000370600720c */ /* 0x040fe40003fa6270 */
[----:B------:R-:W-:-:S02]  /*7340*/  ISETP.GE.AND P3, PT, R6, R53, PT ;  /* 0x000000350600720c */ /* 0x000fc40003f66270 */
[----:B------:R-:W-:Y:S01]  /*7350*/  FSEL R73, R8, -INF , !P5 ;  /* 0xff80000008497808 */ /* 0x000fe20006800000 */
[C---:B------:R-:W-:Y:S01]  /*7360*/  HMMA.16816.F32.BF16 R60, R76.reuse, R74, R60 ;  /* 0x0000004a4c3c723c */ /* 0x040fe2000004183c */
[----:B------:R-:W-:Y:S02]  /*7370*/  FSEL R6, R14, -INF , !P2 ;  /* 0xff8000000e067808 */ /* 0x000fe40005000000 */
[----:B------:R-:W-:Y:S02]  /*7380*/  FSEL R89, R13, -INF , !P0 ;  /* 0xff8000000d597808 */ /* 0x000fe40004000000 */
[C---:B------:R-:W-:Y:S02]  /*7390*/  ISETP.GE.AND P4, PT, R12.reuse, R55, PT ;  /* 0x000000370c00720c */ /* 0x040fe40003f86270 */
[-C--:B------:R-:W-:Y:S01]  /*73a0*/  ISETP.GE.AND P5, PT, R12, R53.reuse, PT ;  /* 0x000000350c00720c */ /* 0x080fe20003fa6270 */
[----:B-1----:R-:W-:Y:S01]  /*73b0*/  HMMA.16816.F32.BF16 R56, R76, R84, R56 ;  /* 0x000000544c38723c */ /* 0x002fe20000041838 */
[----:B------:R-:W1:Y:S01]  /*73c0*/  LDSM.16.M88.4 R12, [R133+0x1000] ;  /* 0x00100000850c783b */ /* 0x000e620000000200 */
[----:B------:R-:W-:-:S02]  /*73d0*/  ISETP.GE.AND P0, PT, R88, R53, PT ;  /* 0x000000355800720c */ /* 0x000fc40003f06270 */
[----:B------:R-:W-:Y:S02]  /*73e0*/  ISETP.GE.AND P2, PT, R88, R55, PT ;  /* 0x000000375800720c */ /* 0x000fe40003f46270 */
[C---:B------:R-:W-:Y:S02]  /*73f0*/  IADD3 R72, R2.reuse, 0x19, RZ ;  /* 0x0000001902487810 */ /* 0x040fe40007ffe0ff */
[----:B------:R-:W-:Y:S01]  /*7400*/  IADD3 R8, R2, 0x20, RZ ;  /* 0x0000002002087810 */ /* 0x000fe20007ffe0ff */
[----:B------:R-:W-:Y:S01]  /*7410*/  HMMA.16816.F32.BF16 R48, R76, R86, R48 ;  /* 0x000000564c30723c */ /* 0x000fe20000041830 */
[----:B------:R-:W-:Y:S02]  /*7420*/  FSEL R94, R10, -INF , !P3 ;  /* 0xff8000000a5e7808 */ /* 0x000fe40005800000 */
[----:B------:R-:W-:Y:S02]  /*7430*/  FSEL R110, R11, -INF , !P0 ;  /* 0xff8000000b6e7808 */ /* 0x000fe40004000000 */
[----:B------:R-:W-:-:S02]  /*7440*/  FSEL R75, R68, -INF , !P4 ;  /* 0xff800000444b7808 */ /* 0x000fc40006000000 */
[-C--:B------:R-:W-:Y:S02]  /*7450*/  ISETP.GE.AND P3, PT, R72, R55.reuse, PT ;  /* 0x000000374800720c */ /* 0x080fe40003f66270 */
[----:B------:R-:W-:Y:S02]  /*7460*/  FSEL R91, R9, -INF , !P2 ;  /* 0xff800000095b7808 */ /* 0x000fe40005000000 */
[C---:B------:R-:W-:Y:S02]  /*7470*/  ISETP.GE.AND P0, PT, R8.reuse, R55, PT ;  /* 0x000000370800720c */ /* 0x040fe40003f06270 */
[-C--:B------:R-:W-:Y:S02]  /*7480*/  ISETP.GE.AND P4, PT, R8, R53.reuse, PT ;  /* 0x000000350800720c */ /* 0x080fe40003f86270 */
[----:B------:R-:W-:Y:S02]  /*7490*/  ISETP.GE.AND P2, PT, R72, R53, PT ;  /* 0x000000354800720c */ /* 0x000fe40003f46270 */
[----:B------:R-:W-:-:S02]  /*74a0*/  IADD3 R10, R2, 0x21, RZ ;  /* 0x00000021020a7810 */ /* 0x000fc40007ffe0ff */
[----:B------:R-:W-:Y:S02]  /*74b0*/  IADD3 R8, R2, 0x28, RZ ;  /* 0x0000002802087810 */ /* 0x000fe40007ffe0ff */
[----:B------:R-:W-:Y:S02]  /*74c0*/  FSEL R69, R69, -INF , !P3 ;  /* 0xff80000045457808 */ /* 0x000fe40005800000 */
[----:B------:R-:W-:Y:S02]  /*74d0*/  FSEL R70, R70, -INF , !P5 ;  /* 0xff80000046467808 */ /* 0x000fe40006800000 */
[----:B------:R-:W-:Y:S02]  /*74e0*/  ISETP.GE.AND P3, PT, R10, R53, PT ;  /* 0x000000350a00720c */ /* 0x000fe40003f66270 */
[----:B------:R-:W-:Y:S02]  /*74f0*/  FSEL R108, R71, -INF , !P2 ;  /* 0xff800000476c7808 */ /* 0x000fe40005000000 */
[----:B------:R-:W-:-:S02]  /*7500*/  FSEL R85, R64, -INF , !P0 ;  /* 0xff80000040557808 */ /* 0x000fc40004000000 */
[-C--:B------:R-:W-:Y:S01]  /*7510*/  ISETP.GE.AND P5, PT, R10, R55.reuse, PT ;  /* 0x000000370a00720c */ /* 0x080fe20003fa6270 */
[C---:B-1----:R-:W-:Y:S01]  /*7520*/  HMMA.16816.F32.BF16 R44, R76.reuse, R12, R44 ;  /* 0x0000000c4c2c723c */ /* 0x042fe2000004182c */
[C---:B------:R-:W-:Y:S02]  /*7530*/  ISETP.GE.AND P2, PT, R8.reuse, R55, PT ;  /* 0x000000370800720c */ /* 0x040fe40003f46270 */
[----:B------:R-:W-:Y:S02]  /*7540*/  ISETP.GE.AND P0, PT, R8, R53, PT ;  /* 0x000000350800720c */ /* 0x000fe40003f06270 */
[C---:B------:R-:W-:Y:S01]  /*7550*/  IADD3 R68, R2.reuse, 0x29, RZ ;  /* 0x0000002902447810 */ /* 0x040fe20007ffe0ff */
[----:B------:R-:W1:Y:S01]  /*7560*/  LDSM.16.M88.4 R8, [R133+0x1400] ;  /* 0x001400008508783b */ /* 0x000e620000000200 */
[----:B------:R-:W-:Y:S01]  /*7570*/  IADD3 R64, R2, 0x30, RZ ;  /* 0x0000003002407810 */ /* 0x000fe20007ffe0ff */
[----:B------:R-:W-:Y:S01]  /*7580*/  HMMA.16816.F32.BF16 R40, R76, R14, R40 ;  /* 0x0000000e4c28723c */ /* 0x000fe20000041828 */
[----:B------:R-:W-:-:S02]  /*7590*/  FSEL R96, R67, -INF , !P3 ;  /* 0xff80000043607808 */ /* 0x000fc40005800000 */
[----:B------:R-:W-:Y:S02]  /*75a0*/  FSEL R65, R65, -INF , !P5 ;  /* 0xff80000041417808 */ /* 0x000fe40006800000 */
[----:B------:R-:W-:Y:S02]  /*75b0*/  FSEL R67, R60, -INF , !P2 ;  /* 0xff8000003c437808 */ /* 0x000fe40005000000 */
[----:B------:R-:W-:Y:S02]  /*75c0*/  FSEL R88, R66, -INF , !P4 ;  /* 0xff80000042587808 */ /* 0x000fe40006000000 */
[----:B------:R-:W-:Y:S02]  /*75d0*/  ISETP.GE.AND P5, PT, R68, R53, PT ;  /* 0x000000354400720c */ /* 0x000fe40003fa6270 */
[----:B------:R-:W-:Y:S02]  /*75e0*/  ISETP.GE.AND P3, PT, R64, R55, PT ;  /* 0x000000374000720c */ /* 0x000fe40003f66270 */
[----:B------:R-:W-:-:S02]  /*75f0*/  IADD3 R60, R2, 0x38, RZ ;  /* 0x00000038023c7810 */ /* 0x000fc40007ffe0ff */
[----:B------:R-:W-:Y:S02]  /*7600*/  ISETP.GE.AND P4, PT, R68, R55, PT ;  /* 0x000000374400720c */ /* 0x000fe40003f86270 */
[----:B------:R-:W-:Y:S02]  /*7610*/  IADD3 R66, R2, 0x31, RZ ;  /* 0x0000003102427810 */ /* 0x000fe40007ffe0ff */
[----:B------:R-:W-:Y:S02]  /*7620*/  FSEL R98, R63, -INF , !P5 ;  /* 0xff8000003f627808 */ /* 0x000fe40006800000 */
[----:B------:R-:W-:Y:S02]  /*7630*/  FSEL R56, R56, -INF , !P3 ;  /* 0xff80000038387808 */ /* 0x000fe40005800000 */
[----:B------:R-:W-:Y:S02]  /*7640*/  FSEL R92, R62, -INF , !P0 ;  /* 0xff8000003e5c7808 */ /* 0x000fe40004000000 */
[----:B------:R-:W-:-:S02]  /*7650*/  FSEL R87, R61, -INF , !P4 ;  /* 0xff8000003d577808 */ /* 0x000fc40006000000 */
[C---:B------:R-:W-:Y:S02]  /*7660*/  ISETP.GE.AND P5, PT, R60.reuse, R55, PT ;  /* 0x000000373c00720c */ /* 0x040fe40003fa6270 */
[-C--:B------:R-:W-:Y:S02]  /*7670*/  ISETP.GE.AND P3, PT, R60, R53.reuse, PT ;  /* 0x000000353c00720c */ /* 0x080fe40003f66270 */
[----:B------:R-:W2:Y:S01]  /*7680*/  LDSM.16.M88.4 R60, [R133+0x1800] ;  /* 0x00180000853c783b */ /* 0x000ea20000000200 */
[----:B------:R-:W-:Y:S02]  /*7690*/  ISETP.GE.AND P2, PT, R64, R53, PT ;  /* 0x000000354000720c */ /* 0x000fe40003f46270 */
[----:B------:R-:W-:Y:S02]  /*76a0*/  ISETP.GE.AND P0, PT, R66, R55, PT ;  /* 0x000000374200720c */ /* 0x000fe40003f06270 */
[----:B------:R-:W-:Y:S02]  /*76b0*/  IADD3 R12, R2, 0x39, RZ ;  /* 0x00000039020c7810 */ /* 0x000fe40007ffe0ff */
[----:B------:R-:W-:Y:S01]  /*76c0*/  FSEL R64, R58, -INF , !P2 ;  /* 0xff8000003a407808 */ /* 0x000fe20005000000 */
[----:B-1----:R-:W-:Y:S01]  /*76d0*/  HMMA.16816.F32.BF16 R36, R76, R8, R36 ;  /* 0x000000084c24723c */ /* 0x002fe20000041824 */
[----:B------:R-:W-:-:S02]  /*76e0*/  FSEL R57, R57, -INF , !P0 ;  /* 0xff80000039397808 */ /* 0x000fc40004000000 */
[----:B------:R-:W-:Y:S02]  /*76f0*/  ISETP.GE.AND P4, PT, R66, R53, PT ;  /* 0x000000354200720c */ /* 0x000fe40003f86270 */
[C---:B------:R-:W-:Y:S02]  /*7700*/  ISETP.GE.AND P2, PT, R12.reuse, R55, PT ;  /* 0x000000370c00720c */ /* 0x040fe40003f46270 */
[----:B------:R-:W-:Y:S01]  /*7710*/  ISETP.GE.AND P0, PT, R12, R53, PT ;  /* 0x000000350c00720c */ /* 0x000fe20003f06270 */
[----:B------:R-:W-:Y:S01]  /*7720*/  HMMA.16816.F32.BF16 R32, R76, R10, R32 ;  /* 0x0000000a4c20723c */ /* 0x000fe20000041820 */
[C---:B------:R-:W-:Y:S02]  /*7730*/  IADD3 R12, R2.reuse, 0x40, RZ ;  /* 0x00000040020c7810 */ /* 0x040fe40007ffe0ff */
[----:B------:R-:W-:Y:S02]  /*7740*/  IADD3 R14, R2, 0x41, RZ ;  /* 0x00000041020e7810 */ /* 0x000fe40007ffe0ff */
[----:B------:R-:W-:-:S02]  /*7750*/  FSEL R86, R59, -INF , !P4 ;  /* 0xff8000003b567808 */ /* 0x000fc40006000000 */
[----:B------:R-:W-:Y:S02]  /*7760*/  FSEL R59, R48, -INF , !P5 ;  /* 0xff800000303b7808 */ /* 0x000fe40006800000 */
[----:B------:R-:W-:Y:S02]  /*7770*/  FSEL R84, R50, -INF , !P3 ;  /* 0xff80000032547808 */ /* 0x000fe40005800000 */
[----:B------:R-:W-:Y:S02]  /*7780*/  FSEL R49, R49, -INF , !P2 ;  /* 0xff80000031317808 */ /* 0x000fe40005000000 */
[C---:B------:R-:W-:Y:S02]  /*7790*/  ISETP.GE.AND P4, PT, R12.reuse, R55, PT ;  /* 0x000000370c00720c */ /* 0x040fe40003f86270 */
[----:B------:R-:W-:Y:S02]  /*77a0*/  ISETP.GE.AND P5, PT, R12, R53, PT ;  /* 0x000000350c00720c */ /* 0x000fe40003fa6270 */
[----:B------:R-:W-:-:S02]  /*77b0*/  ISETP.GE.AND P3, PT, R14, R55, PT ;  /* 0x000000370e00720c */ /* 0x000fc40003f66270 */
[----:B------:R-:W-:Y:S02]  /*77c0*/  ISETP.GE.AND P2, PT, R14, R53, PT ;  /* 0x000000350e00720c */ /* 0x000fe40003f46270 */
[----:B------:R-:W1:Y:S01]  /*77d0*/  LDSM.16.M88.4 R12, [R133+0x1c00] ;  /* 0x001c0000850c783b */ /* 0x000e620000000200 */
[----:B------:R-:W-:Y:S01]  /*77e0*/  IADD3 R48, R2, 0x48, RZ ;  /* 0x0000004802307810 */ /* 0x000fe20007ffe0ff */
[----:B------:R-:W-:-:S04]  /*77f0*/  DEPBAR.LE SB0, 0x0 ;  /* 0x000080000000791a */ /* 0x000fc80000000000 */
[C---:B--2---:R-:W-:Y:S01]  /*7800*/  HMMA.16816.F32.BF16 R28, R76.reuse, R60, R28 ;  /* 0x0000003c4c1c723c */ /* 0x044fe2000004181c */
[----:B------:R-:W-:Y:S02]  /*7810*/  IADD3 R8, R2, 0x49, RZ ;  /* 0x0000004902087810 */ /* 0x000fe40007ffe0ff */
[----:B------:R-:W-:Y:S02]  /*7820*/  FSEL R90, R51, -INF , !P0 ;  /* 0xff800000335a7808 */ /* 0x000fe40004000000 */
[----:B------:R-:W-:Y:S02]  /*7830*/  FSEL R46, R46, -INF , !P5 ;  /* 0xff8000002e2e7808 */ /* 0x000fe40006800000 */
[----:B------:R-:W-:Y:S01]  /*7840*/  FSEL R45, R45, -INF , !P3 ;  /* 0xff8000002d2d7808 */ /* 0x000fe20005800000 */
[----:B------:R-:W-:Y:S01]  /*7850*/  HMMA.16816.F32.BF16 R24, R76, R62, R24 ;  /* 0x0000003e4c18723c */ /* 0x000fe20000041818 */
[-C--:B------:R-:W-:Y:S01]  /*7860*/  ISETP.GE.AND P0, PT, R48, R55.reuse, PT ;  /* 0x000000373000720c */ /* 0x080fe20003f06270 */
[----:B------:R-:W-:Y:S01]  /*7870*/  BAR.SYNC.DEFER_BLOCKING 0x0 ;  /* 0x0000000000007b1d */ /* 0x000fe20000010000 */
[----:B------:R-:W-:-:S02]  /*7880*/  ISETP.GE.AND P5, PT, R8, R55, PT ;  /* 0x000000370800720c */ /* 0x000fc40003fa6270 */
[-C--:B------:R-:W-:Y:S02]  /*7890*/  ISETP.GE.AND P3, PT, R8, R53.reuse, PT ;  /* 0x000000350800720c */ /* 0x080fe40003f66270 */
[----:B------:R-:W-:Y:S02]  /*78a0*/  IADD3 R8, R2, 0x50, RZ ;  /* 0x0000005002087810 */ /* 0x000fe40007ffe0ff */
[----:B------:R-:W-:Y:S02]  /*78b0*/  FSEL R44, R44, -INF , !P4 ;  /* 0xff8000002c2c7808 */ /* 0x000fe40006000000 */
[----:B------:R-:W-:Y:S02]  /*78c0*/  FSEL R58, R47, -INF , !P2 ;  /* 0xff8000002f3a7808 */ /* 0x000fe40005000000 */
[----:B------:R-:W-:Y:S02]  /*78d0*/  ISETP.GE.AND P4, PT, R48, R53, PT ;  /* 0x000000353000720c */ /* 0x000fe40003f86270 */
[----:B------:R-:W-:-:S02]  /*78e0*/  FSEL R47, R40, -INF , !P0 ;  /* 0xff800000282f7808 */ /* 0x000fc40004000000 */
[----:B------:R-:W-:Y:S02]  /*78f0*/  IADD3 R10, R2, 0x51, RZ ;  /* 0x00000051020a7810 */ /* 0x000fe40007ffe0ff */
[C---:B------:R-:W-:Y:S02]  /*7900*/  ISETP.GE.AND P2, PT, R8.reuse, R55, PT ;  /* 0x000000370800720c */ /* 0x040fe40003f46270 */
[----:B------:R-:W-:Y:S02]  /*7910*/  ISETP.GE.AND P0, PT, R8, R53, PT ;  /* 0x000000350800720c */ /* 0x000fe40003f06270 */
[----:B------:R-:W-:Y:S02]  /*7920*/  IADD3 R8, R2, 0x58, RZ ;  /* 0x0000005802087810 */ /* 0x000fe40007ffe0ff */
[----:B------:R-:W-:Y:S01]  /*7930*/  FSEL R50, R42, -INF , !P4 ;  /* 0xff8000002a327808 */ /* 0x000fe20006000000 */
[----:B-1----:R-:W-:Y:S01]  /*7940*/  HMMA.16816.F32.BF16 R20, R76, R12, R20 ;  /* 0x0000000c4c14723c */ /* 0x002fe20000041814 */
[----:B------:R-:W-:-:S02]  /*7950*/  FSEL R41, R41, -INF , !P5 ;  /* 0xff80000029297808 */ /* 0x000fc40006800000 */
[C---:B------:R-:W-:Y:S02]  /*7960*/  ISETP.GE.AND P4, PT, R10.reuse, R55, PT ;  /* 0x000000370a00720c */ /* 0x040fe40003f86270 */
[----:B------:R-:W-:Y:S02]  /*7970*/  ISETP.GE.AND P5, PT, R10, R53, PT ;  /* 0x000000350a00720c */ /* 0x000fe40003fa6270 */
[----:B------:R-:W-:Y:S01]  /*7980*/  FSEL R66, R43, -INF , !P3 ;  /* 0xff8000002b427808 */ /* 0x000fe20005800000 */
[----:B------:R-:W-:Y:S01]  /*7990*/  HMMA.16816.F32.BF16 R80, R76, R14, R80 ;  /* 0x0000000e4c50723c */ /* 0x000fe20000041850 */
[----:B------:R-:W-:Y:S02]  /*79a0*/  FSEL R17, R36, -INF , !P2 ;  /* 0xff80000024117808 */ /* 0x000fe40005000000 */
[----:B------:R-:W-:Y:S02]  /*79b0*/  IADD3 R10, R2, 0x59, RZ ;  /* 0x00000059020a7810 */ /* 0x000fe40007ffe0ff */
[----:B------:R-:W-:-:S02]  /*79c0*/  ISETP.GE.AND P3, PT, R8, R55, PT ;  /* 0x000000370800720c */ /* 0x000fc40003f66270 */
[-C--:B------:R-:W-:Y:S02]  /*79d0*/  ISETP.GE.AND P2, PT, R8, R53.reuse, PT ;  /* 0x000000350800720c */ /* 0x080fe40003f46270 */
[----:B------:R-:W-:Y:S02]  /*79e0*/  IADD3 R8, R2, 0x60, RZ ;  /* 0x0000006002087810 */ /* 0x000fe40007ffe0ff */
[----:B------:R-:W-:Y:S02]  /*79f0*/  FSEL R37, R37, -INF , !P4 ;  /* 0xff80000025257808 */ /* 0x000fe40006000000 */
[----:B------:R-:W-:Y:S02]  /*7a00*/  FSEL R38, R38, -INF , !P0 ;  /* 0xff80000026267808 */ /* 0x000fe40004000000 */
[----:B------:R-:W-:Y:S02]  /*7a10*/  ISETP.GE.AND P4, PT, R10, R53, PT ;  /* 0x000000350a00720c */ /* 0x000fe40003f86270 */
[----:B------:R-:W-:-:S02]  /*7a20*/  FSEL R36, R39, -INF , !P5 ;  /* 0xff80000027247808 */ /* 0x000fc40006800000 */
[----:B------:R-:W-:Y:S02]  /*7a30*/  FSEL R32, R32, -INF , !P3 ;  /* 0xff80000020207808 */ /* 0x000fe40005800000 */
        /* <DEDUP_REMOVED lines=23> */
[----:B------:R-:W-:Y:S02]  /*7bb0*/  FSEL R25, R25, -INF , !P3 ;  /* 0xff80000019197808 */ /* 0x000fe40005800000 */
[----:B------:R-:W-:Y:S02]  /*7bc0*/  FSEL R13, R29, -INF , !P2 ;  /* 0xff8000001d0d7808 */ /* 0x000fe40005000000 */
[C---:B------:R-:W-:Y:S02]  /*7bd0*/  ISETP.GE.AND P5, PT, R8.reuse, R55, PT ;  /* 0x000000370800720c */ /* 0x040fe40003fa6270 */
[-C--:B------:R-:W-:Y:S02]  /*7be0*/  ISETP.GE.AND P3, PT, R8, R53.reuse, PT ;  /* 0x000000350800720c */ /* 0x080fe40003f66270 */
[----:B------:R-:W-:Y:S02]  /*7bf0*/  ISETP.GE.AND P2, PT, R10, R53, PT ;  /* 0x000000350a00720c */ /* 0x000fe40003f46270 */
[----:B------:R-:W-:-:S02]  /*7c00*/  FSEL R8, R19, -INF , !P6 ;  /* 0xff80000013087808 */ /* 0x000fc40007000000 */
[----:B------:R-:W-:Y:S02]  /*7c10*/  IADD3 R10, R2, 0x78, RZ ;  /* 0x00000078020a7810 */ /* 0x000fe40007ffe0ff */
[----:B------:R-:W-:Y:S02]  /*7c20*/  FSEL R19, R20, -INF , !P0 ;  /* 0xff80000014137808 */ /* 0x000fe40004000000 */
[----:B------:R-:W-:Y:S02]  /*7c30*/  FSEL R26, R22, -INF , !P4 ;  /* 0xff800000161a7808 */ /* 0x000fe40006000000 */
[C---:B------:R-:W-:Y:S02]  /*7c40*/  ISETP.GE.AND P0, PT, R2.reuse, R55, PT ;  /* 0x000000370200720c */ /* 0x040fe40003f06270 */
[C---:B------:R-:W-:Y:S02]  /*7c50*/  ISETP.GE.AND P4, PT, R2.reuse, R53, PT ;  /* 0x000000350200720c */ /* 0x040fe40003f86270 */
[----:B------:R-:W-:-:S02]  /*7c60*/  IADD3 R2, R2, 0x79, RZ ;  /* 0x0000007902027810 */ /* 0x000fc40007ffe0ff */
[----:B------:R-:W-:Y:S02]  /*7c70*/  FSEL R40, R27, -INF , !P2 ;  /* 0xff8000001b287808 */ /* 0x000fe40005000000 */
[C---:B------:R-:W-:Y:S02]  /*7c80*/  ISETP.GE.AND P6, PT, R10.reuse, R55, PT ;  /* 0x000000370a00720c */ /* 0x040fe40003fc6270 */
[-C--:B------:R-:W-:Y:S02]  /*7c90*/  ISETP.GE.AND P2, PT, R10, R53.reuse, PT ;  /* 0x000000350a00720c */ /* 0x080fe40003f46270 */
[----:B------:R-:W-:Y:S02]  /*7ca0*/  FSEL R10, R16, -INF , !P0 ;  /* 0xff800000100a7808 */ /* 0x000fe40004000000 */
[----:B------:R-:W-:Y:S02]  /*7cb0*/  ISETP.GE.AND P0, PT, R2, R53, PT ;  /* 0x000000350200720c */ /* 0x000fe40003f06270 */
[----:B------:R-:W-:-:S02]  /*7cc0*/  FSEL R27, R21, -INF , !P5 ;  /* 0xff800000151b7808 */ /* 0x000fc40006800000 */
[----:B------:R-:W-:Y:S02]  /*7cd0*/  FSEL R20, R83, -INF , !P0 ;  /* 0xff80000053147808 */ /* 0x000fe40004000000 */
[----:B------:R-:W-:Y:S02]  /*7ce0*/  ISETP.GE.AND P0, PT, R52, 0x2, PT ;  /* 0x000000023400780c */ /* 0x000fe40003f06270 */
        /* <DEDUP_REMOVED lines=65> */
.L_x_4386:
[----:B------:R-:W-:-:S05]  /*8100*/  IMAD.MOV.U32 R14, RZ, RZ, c[0x0][0x198] ;  /* 0x00006600ff0e7624 */ /* 0x000fca00078e00ff */
[----:B------:R-:W-:-:S04]  /*8110*/  LEA R14, -R14, RZ, 0x7 ;  /* 0x000000ff0e0e7211 */ /* 0x000fc800078e39ff */
[----:B------:R-:W-:Y:S02]  /*8120*/  SHF.R.S32.HI R0, RZ, 0x1f, R14 ;  /* 0x0000001fff007819 */ /* 0x000fe4000001140e */
.L_x_4387:
        /* <DEDUP_REMOVED lines=18> */
[----:B------:R-:W-:-:S05]  /*8250*/  IADD3.X R15, R61, UR5, RZ, P2, !PT ;  /* 0x000000053d0f7c10 */ /* 0x000fca00097fe4ff */
[----:B------:R1:W-:Y:S04]  /*8260*/  LDGSTS.E.BYPASS.LTC128B.128 [R147+0x2800], [R14.64] ;  /* 0x028000000e937fae */ /* 0x0003e8000b901d46 */
[----:B------:R-:W0:Y:S02]  /*8270*/  LDGDEPBAR ;  /* 0x00000000000079af */ /* 0x000e240000000000 */
.L_x_4385:
        /* <DEDUP_REMOVED lines=64> */
[----:B------:R-:W-:-:S02]  /*8680*/  IADD3 R131, R3, R132, RZ ;  /* 0x0000008403837210 */ /* 0x000fc40007ffe0ff */
[----:B-1----:R-:W-:Y:S02]  /*8690*/  FMNMX.FTZ R15, R0, R15, !PT ;  /* 0x0000000f000f7209 */ /* 0x002fe40007810000 */
[----:B------:R-:W-:Y:S04]  /*86a0*/  SHFL.BFLY PT, R0, R11, 0x2, 0x1f ;  /* 0x0c401f000b007f89 */ /* 0x000fe800000e0000 */
        /* <DEDUP_REMOVED lines=8> */
[--C-:B------:R-:W-:Y:S02]  /*8730*/  FFMA.FTZ R14, R73, c[0x0][0x23c], -R60.reuse ;  /* 0x00008f00490e7a23 */ /* 0x100fe4000001083c */
[----:B------:R-:W1:Y:S01]  /*8740*/  SHFL.BFLY PT, R7, R10, 0x1, 0x1f ;  /* 0x0c201f000a077f89 */ /* 0x000e6200000e0000 */
[--C-:B------:R-:W-:Y:S01]  /*8750*/  FFMA.FTZ R29, R75, c[0x0][0x23c], -R60.reuse ;  /* 0x00008f004b1d7a23 */ /* 0x100fe2000001083c */
[----:B------:R-:W-:Y:S01]  /*8760*/  MUFU.EX2 R102, R102 ;  /* 0x0000006600667308 */ /* 0x000fe20000000800 */
[--C-:B------:R-:W-:Y:S01]  /*8770*/  FFMA.FTZ R100, R5, c[0x0][0x23c], -R60.reuse ;  /* 0x00008f0005647a23 */ /* 0x100fe2000001083c */
[----:B------:R-:W2:Y:S01]  /*8780*/  LDSM.16.MT88.4 R72, [R132+0x3000] ;  /* 0x003000008448783b */ /* 0x000ea20000004200 */
[----:B------:R-:W-:-:S02]  /*8790*/  FFMA.FTZ R15, R89, c[0x0][0x23c], -R60 ;  /* 0x00008f00590f7a23 */ /* 0x000fc4000001083c */
[--C-:B------:R-:W-:Y:S02]  /*87a0*/  FFMA.FTZ R31, R91, c[0x0][0x23c], -R60.reuse ;  /* 0x00008f005b1f7a23 */ /* 0x100fe4000001083c */
        /* <DEDUP_REMOVED lines=9> */
[--C-:B------:R-:W-:Y:S01]  /*8840*/  FFMA.FTZ R91, R32, c[0x0][0x23c], -R60.reuse ;  /* 0x00008f00205b7a23 */ /* 0x100fe2000001083c */
[----:B-1----:R-:W-:Y:S01]  /*8850*/  FMNMX.FTZ R0, R10, R7, !PT ;  /* 0x000000070a007209 */ /* 0x002fe20007810000 */
[--C-:B------:R-:W-:Y:S01]  /*8860*/  FFMA.FTZ R32, R33, c[0x0][0x23c], -R60.reuse ;  /* 0x00008f0021207a23 */ /* 0x100fe2000001083c */
[----:B------:R-:W1:Y:S01]  /*8870*/  MUFU.EX2 R15, R15 ;  /* 0x0000000f000f7308 */ /* 0x000e620000000800 */
[----:B---3--:R-:W-:Y:S01]  /*8880*/  F2FP.BF16.PACK_AB R80, R43, R102 ;  /* 0x000000662b50723e */ /* 0x008fe200000010ff */
[--C-:B------:R-:W-:Y:S01]  /*8890*/  FFMA.FTZ R37, R37, c[0x0][0x23c], -R60.reuse ;  /* 0x00008f0025257a23 */ /* 0x100fe2000001083c */
[C---:B------:R-:W-:Y:S01]  /*88a0*/  FSETP.NEU.FTZ.AND P2, PT, R0.reuse, -INF , PT ;  /* 0xff8000000000780b */ /* 0x040fe20003f5d000 */
[----:B------:R-:W-:Y:S02]  /*88b0*/  FMUL.FTZ R21, R0, c[0x0][0x23c] ;  /* 0x00008f0000157a20 */ /* 0x000fe40000410000 */
[----:B------:R-:W-:-:S02]  /*88c0*/  FFMA.FTZ R25, R25, c[0x0][0x23c], -R60 ;  /* 0x00008f0019197a23 */ /* 0x000fc4000001083c */
[----:B------:R-:W-:Y:S01]  /*88d0*/  MUFU.EX2 R14, R14 ;  /* 0x0000000e000e7308 */ /* 0x000fe20000000800 */
[----:B------:R-:W-:-:S05]  /*88e0*/  FSEL R21, R21, RZ, P2 ;  /* 0x000000ff15157208 */ /* 0x000fca0001000000 */
[--C-:B------:R-:W-:Y:S02]  /*88f0*/  FFMA.FTZ R104, R9, c[0x0][0x23c], -R21.reuse ;  /* 0x00008f0009687a23 */ /* 0x100fe40000010815 */
[--C-:B------:R-:W-:Y:S01]  /*8900*/  FFMA.FTZ R61, R8, c[0x0][0x23c], -R21.reuse ;  /* 0x00008f00083d7a23 */ /* 0x100fe20000010815 */
[----:B-1----:R-:W-:Y:S01]  /*8910*/  F2FP.BF16.PACK_AB R82, R15, R100 ;  /* 0x000000640f52723e */ /* 0x002fe200000010ff */
[--C-:B------:R-:W-:Y:S01]  /*8920*/  FFMA.FTZ R51, R6, c[0x0][0x23c], -R21.reuse ;  /* 0x00008f0006337a23 */ /* 0x100fe20000010815 */
[----:B------:R-:W-:Y:S01]  /*8930*/  LDSM.16.MT88.4 R8, [R132+0x3400] ;  /* 0x003400008408783b */ /* 0x000fe20000004200 */
[--C-:B------:R-:W-:Y:S01]  /*8940*/  FFMA.FTZ R106, R106, c[0x0][0x23c], -R21.reuse ;  /* 0x00008f006a6a7a23 */ /* 0x100fe20000010815 */
[----:B------:R-:W-:Y:S01]  /*8950*/  MUFU.EX2 R104, R104 ;  /* 0x0000006800687308 */ /* 0x000fe20000000800 */
[--C-:B------:R-:W-:Y:S01]  /*8960*/  FFMA.FTZ R94, R94, c[0x0][0x23c], -R21.reuse ;  /* 0x00008f005e5e7a23 */ /* 0x100fe20000010815 */
[----:B------:R-:W1:Y:S01]  /*8970*/  LDSM.16.MT88.4 R4, [R131+0x3000] ;  /* 0x003000008304783b */ /* 0x000e620000004200 */
[----:B------:R-:W-:-:S02]  /*8980*/  FFMA.FTZ R39, R110, c[0x0][0x23c], -R21 ;  /* 0x00008f006e277a23 */ /* 0x000fc40000010815 */
[--C-:B------:R-:W-:Y:S02]  /*8990*/  FFMA.FTZ R62, R70, c[0x0][0x23c], -R21.reuse ;  /* 0x00008f00463e7a23 */ /* 0x100fe40000010815 */
[--C-:B------:R-:W-:Y:S01]  /*89a0*/  FFMA.FTZ R3, R108, c[0x0][0x23c], -R21.reuse ;  /* 0x00008f006c037a23 */ /* 0x100fe20000010815 */
[----:B------:R-:W3:Y:S01]  /*89b0*/  MUFU.EX2 R61, R61 ;  /* 0x0000003d003d7308 */ /* 0x000ee20000000800 */
[--C-:B------:R-:W-:Y:S02]  /*89c0*/  FFMA.FTZ R110, R88, c[0x0][0x23c], -R21.reuse ;  /* 0x00008f00586e7a23 */ /* 0x100fe40000010815 */
[----:B------:R-:W-:Y:S02]  /*89d0*/  FFMA.FTZ R108, R87, c[0x0][0x23c], -R60 ;  /* 0x00008f00576c7a23 */ /* 0x000fe4000001083c */
[--C-:B------:R-:W-:Y:S02]  /*89e0*/  FFMA.FTZ R67, R96, c[0x0][0x23c], -R21.reuse ;  /* 0x00008f0060437a23 */ /* 0x100fe40000010815 */
[--C-:B------:R-:W-:Y:S01]  /*89f0*/  FFMA.FTZ R88, R92, c[0x0][0x23c], -R21.reuse ;  /* 0x00008f005c587a23 */ /* 0x100fe20000010815 */
[----:B------:R-:W-:Y:S01]  /*8a00*/  MUFU.EX2 R51, R51 ;  /* 0x0000003300337308 */ /* 0x000fe20000000800 */
[----:B------:R-:W-:-:S02]  /*8a10*/  FFMA.FTZ R65, R98, c[0x0][0x23c], -R21 ;  /* 0x00008f0062417a23 */ /* 0x000fc40000010815 */
[--C-:B------:R-:W-:Y:S02]  /*8a20*/  FFMA.FTZ R87, R56, c[0x0][0x23c], -R60.reuse ;  /* 0x00008f0038577a23 */ /* 0x100fe4000001083c */
[--C-:B------:R-:W-:Y:S02]  /*8a30*/  FFMA.FTZ R92, R59, c[0x0][0x23c], -R60.reuse ;  /* 0x00008f003b5c7a23 */ /* 0x100fe4000001083c */
[----:B------:R-:W-:Y:S01]  /*8a40*/  FFMA.FTZ R56, R57, c[0x0][0x23c], -R60 ;  /* 0x00008f0039387a23 */ /* 0x000fe2000001083c */
[----:B------:R-:W4:Y:S01]  /*8a50*/  MUFU.EX2 R106, R106 ;  /* 0x0000006a006a7308 */ /* 0x000f220000000800 */
[----:B---3--:R-:W-:Y:S01]  /*8a60*/  F2FP.BF16.PACK_AB R81, R61, R104 ;  /* 0x000000683d51723e */ /* 0x008fe200000010ff */
[--C-:B------:R-:W-:Y:S02]  /*8a70*/  FFMA.FTZ R59, R64, c[0x0][0x23c], -R21.reuse ;  /* 0x00008f00403b7a23 */ /* 0x100fe40000010815 */
[--C-:B------:R-:W-:Y:S02]  /*8a80*/  FFMA.FTZ R86, R86, c[0x0][0x23c], -R21.reuse ;  /* 0x00008f0056567a23 */ /* 0x100fe40000010815 */
[----:B------:R-:W-:-:S02]  /*8a90*/  FFMA.FTZ R57, R84, c[0x0][0x23c], -R21 ;  /* 0x00008f0054397a23 */ /* 0x000fc40000010815 */
        /* <DEDUP_REMOVED lines=9> */
[--C-:B------:R-:W-:Y:S01]  /*8b30*/  FFMA.FTZ R41, R66, c[0x0][0x23c], -R21.reuse ;  /* 0x00008f0042297a23 */ /* 0x100fe20000010815 */
[C---:B--2---:R-:W-:Y:S01]  /*8b40*/  HMMA.16816.F32.BF16 R68, R80.reuse, R72, RZ ;  /* 0x000000485044723c */ /* 0x044fe200000418ff */
[--C-:B------:R-:W-:Y:S01]  /*8b50*/  FFMA.FTZ R33, R36, c[0x0][0x23c], -R21.reuse ;  /* 0x00008f0024217a23 */ /* 0x100fe20000010815 */
        /* <DEDUP_REMOVED lines=8> */
[----:B------:R-:W-:Y:S02]  /*8be0*/  FADD.FTZ R104, R104, R61 ;  /* 0x0000003d68687221 */ /* 0x000fe40000010000 */
[----:B------:R-:W-:Y:S01]  /*8bf0*/  FFMA.FTZ R58, R27, c[0x0][0x23c], -R60 ;  /* 0x00008f001b3a7a23 */ /* 0x000fe2000001083c */
[C---:B-1----:R-:W-:Y:S01]  /*8c00*/  HMMA.16816.F32.BF16 R76, R80.reuse, R4, RZ ;  /* 0x00000004504c723c */ /* 0x042fe200000418ff */
[----:B------:R-:W-:Y:S01]  /*8c10*/  FADD.FTZ R17, R51, R104 ;  /* 0x0000006833117221 */ /* 0x000fe20000010000 */
[----:B------:R-:W1:Y:S01]  /*8c20*/  MUFU.EX2 R39, R39 ;  /* 0x0000002700277308 */ /* 0x000e620000000800 */
[----:B------:R-:W-:Y:S02]  /*8c30*/  FFMA.FTZ R61, R30, c[0x0][0x23c], -R21 ;  /* 0x00008f001e3d7a23 */ /* 0x000fe40000010815 */
[----:B------:R-:W-:Y:S02]  /*8c40*/  FADD.FTZ R17, R106, R17 ;  /* 0x000000116a117221 */ /* 0x000fe40000010000 */
[----:B---3--:R-:W-:Y:S01]  /*8c50*/  F2FP.BF16.PACK_AB R4, R31, R14 ;  /* 0x0000000e1f04723e */ /* 0x008fe200000010ff */
[----:B------:R-:W-:Y:S01]  /*8c60*/  HMMA.16816.F32.BF16 R80, R80, R6, RZ ;  /* 0x000000065050723c */ /* 0x000fe200000418ff */
[--C-:B------:R-:W-:Y:S01]  /*8c70*/  FFMA.FTZ R28, R28, c[0x0][0x23c], -R21.reuse ;  /* 0x00008f001c1c7a23 */ /* 0x100fe20000010815 */
[----:B------:R-:W-:Y:S01]  /*8c80*/  MUFU.EX2 R62, R62 ;  /* 0x0000003e003e7308 */ /* 0x000fe20000000800 */
[----:B------:R-:W-:-:S02]  /*8c90*/  FFMA.FTZ R30, R42, c[0x0][0x23c], -R21 ;  /* 0x00008f002a1e7a23 */ /* 0x000fc40000010815 */
[----:B------:R-:W-:Y:S02]  /*8ca0*/  FFMA.FTZ R27, R40, c[0x0][0x23c], -R21 ;  /* 0x00008f00281b7a23 */ /* 0x000fe40000010815 */
[----:B--2---:R-:W-:Y:S01]  /*8cb0*/  F2FP.BF16.PACK_AB R6, R18, R29 ;  /* 0x0000001d1206723e */ /* 0x004fe200000010ff */
[----:B------:R-:W-:Y:S02]  /*8cc0*/  FFMA.FTZ R51, R19, c[0x0][0x23c], -R60 ;  /* 0x00008f0013337a23 */ /* 0x000fe4000001083c */
[----:B------:R-:W2:Y:S01]  /*8cd0*/  MUFU.EX2 R3, R3 ;  /* 0x0000000300037308 */ /* 0x000ea20000000800 */
[C---:B-1----:R-:W-:Y:S01]  /*8ce0*/  F2FP.BF16.PACK_AB R5, R39.reuse, R94 ;  /* 0x0000005e2705723e */ /* 0x042fe200000010ff */
[----:B------:R-:W-:Y:S02]  /*8cf0*/  FADD.FTZ R94, R94, R17 ;  /* 0x000000115e5e7221 */ /* 0x000fe40000010000 */
[----:B------:R-:W-:Y:S02]  /*8d00*/  FFMA.FTZ R24, R24, c[0x0][0x23c], -R21 ;  /* 0x00008f0018187a23 */ /* 0x000fe40000010815 */
[----:B------:R-:W-:-:S02]  /*8d10*/  FADD.FTZ R39, R39, R94 ;  /* 0x0000005e27277221 */ /* 0x000fc40000010000 */
[----:B------:R-:W-:Y:S01]  /*8d20*/  MUFU.EX2 R112, R112 ;  /* 0x0000007000707308 */ /* 0x000fe20000000800 */
[----:B------:R-:W-:Y:S01]  /*8d30*/  FFMA.FTZ R22, R22, c[0x0][0x23c], -R21 ;  /* 0x00008f0016167a23 */ /* 0x000fe20000010815 */
[----:B--2---:R-:W-:-:S06]  /*8d40*/  F2FP.BF16.PACK_AB R7, R3, R62 ;  /* 0x0000003e0307723e */ /* 0x004fcc00000010ff */
        /* <DEDUP_REMOVED lines=66> */
[----:B------:R-:W-:Y:S08]  /*9170*/  MUFU.EX2 R30, R30 ;  /* 0x0000001e001e7308 */ /* 0x000ff00000000800 */
[----:B------:R-:W-:Y:S01]  /*9180*/  MUFU.EX2 R27, R27 ;  /* 0x0000001b001b7308 */ /* 0x000fe20000000800 */
[C---:B--2---:R-:W-:Y:S07]  /*9190*/  HMMA.16816.F32.BF16 R68, R4.reuse, R8, R68 ;  /* 0x000000080444723c */ /* 0x044fee0000041844 */
[----:B------:R-:W-:Y:S01]  /*91a0*/  MUFU.EX2 R51, R51 ;  /* 0x0000003300337308 */ /* 0x000fe20000000800 */
[C---:B------:R-:W-:Y:S01]  /*91b0*/  HMMA.16816.F32.BF16 R72, R4.reuse, R10, R72 ;  /* 0x0000000a0448723c */ /* 0x040fe20000041848 */
[----:B------:R-:W1:Y:S06]  /*91c0*/  LDSM.16.MT88.4 R8, [R131+0x4000] ;  /* 0x004000008308783b */ /* 0x000e6c0000004200 */
[----:B------:R-:W-:Y:S08]  /*91d0*/  MUFU.EX2 R58, R58 ;  /* 0x0000003a003a7308 */ /* 0x000ff00000000800 */
[----:B------:R-:W-:Y:S08]  /*91e0*/  MUFU.EX2 R24, R24 ;  /* 0x0000001800187308 */ /* 0x000ff00000000800 */
[----:B------:R-:W-:Y:S01]  /*91f0*/  MUFU.EX2 R22, R22 ;  /* 0x0000001600167308 */ /* 0x000fe20000000800 */
        /* <DEDUP_REMOVED lines=11> */
[----:B------:R-:W2:Y:S03]  /*92b0*/  MUFU.EX2 R43, R43 ;  /* 0x0000002b002b7308 */ /* 0x000ea60000000800 */
[----:B------:R-:W-:Y:S02]  /*92c0*/  FADD.FTZ R66, R14, R15 ;  /* 0x0000000f0e427221 */ /* 0x000fe40000010000 */
[----:B------:R-:W3:Y:S02]  /*92d0*/  LDSM.16.MT88.4 R12, [R131+0x4400] ;  /* 0x00440000830c783b */ /* 0x000ee40000004200 */
[----:B------:R-:W-:Y:S01]  /*92e0*/  FADD.FTZ R66, R31, R66 ;  /* 0x000000421f427221 */ /* 0x000fe20000010000 */
[----:B------:R-:W4:Y:S03]  /*92f0*/  MUFU.EX2 R48, R48 ;  /* 0x0000003000307308 */ /* 0x000f260000000800 */
[----:B------:R-:W-:-:S04]  /*9300*/  FADD.FTZ R29, R29, R66 ;  /* 0x000000421d1d7221 */ /* 0x000fc80000010000 */
[----:B------:R-:W-:Y:S01]  /*9310*/  FADD.FTZ R29, R18, R29 ;  /* 0x0000001d121d7221 */ /* 0x000fe20000010000 */
[----:B--2---:R-:W-:-:S03]  /*9320*/  F2FP.BF16.PACK_AB R7, R43, R34 ;  /* 0x000000222b07723e */ /* 0x004fc600000010ff */
        /* <DEDUP_REMOVED lines=8> */
[----:B------:R-:W-:-:S04]  /*93b0*/  FADD.FTZ R87, R56, R87 ;  /* 0x0000005738577221 */ /* 0x000fc80000010000 */
[----:B------:R-:W-:Y:S01]  /*93c0*/  FADD.FTZ R92, R92, R87 ;  /* 0x000000575c5c7221 */ /* 0x000fe20000010000 */
[----:B---3--:R-:W-:Y:S03]  /*93d0*/  HMMA.16816.F32.BF16 R76, R4, R12, R76 ;  /* 0x0000000c044c723c */ /* 0x008fe6000004184c */
[----:B------:R-:W-:-:S04]  /*93e0*/  FADD.FTZ R49, R49, R92 ;  /* 0x0000005c31317221 */ /* 0x000fc80000010000 */
[----:B------:R-:W-:Y:S02]  /*93f0*/  FADD.FTZ R90, R90, R49 ;  /* 0x000000315a5a7221 */ /* 0x000fe40000010000 */
[----:B------:R-:W-:Y:S01]  /*9400*/  FADD.FTZ R13, R3, R62 ;  /* 0x0000003e030d7221 */ /* 0x000fe20000010000 */
[----:B------:R-:W-:Y:S01]  /*9410*/  HMMA.16816.F32.BF16 R80, R4, R14, R80 ;  /* 0x0000000e0450723c */ /* 0x000fe20000041850 */
[----:B------:R-:W-:Y:S02]  /*9420*/  FFMA.FTZ R12, R16, c[0x0][0x23c], -R60 ;  /* 0x00008f00100c7a23 */ /* 0x000fe4000001083c */
[----:B------:R-:W-:Y:S01]  /*9430*/  FADD.FTZ R110, R110, R13 ;  /* 0x0000000d6e6e7221 */ /* 0x000fe20000010000 */
[----:B------:R-:W2:Y:S01]  /*9440*/  LDSM.16.MT88.4 R16, [R131+0x4800] ;  /* 0x004800008310783b */ /* 0x000ea20000004200 */
[----:B------:R-:W-:Y:S01]  /*9450*/  FADD.FTZ R90, R45, R90 ;  /* 0x0000005a2d5a7221 */ /* 0x000fe20000010000 */
[----:B------:R3:W-:Y:S01]  /*9460*/  MUFU.EX2 R3, R12 ;  /* 0x0000000c00037308 */ /* 0x0007e20000000800 */
[----:B------:R-:W-:Y:S01]  /*9470*/  FADD.FTZ R67, R67, R110 ;  /* 0x0000006e43437221 */ /* 0x000fe20000010000 */
[----:B------:R-:W-:Y:S01]  /*9480*/  F2FP.BF16.PACK_AB R4, R35, R36 ;  /* 0x000000242304723e */ /* 0x000fe200000010ff */
[----:B------:R-:W-:Y:S01]  /*9490*/  FADD.FTZ R47, R47, R90 ;  /* 0x0000005a2f2f7221 */ /* 0x000fe20000010000 */
[----:B------:R-:W-:Y:S01]  /*94a0*/  F2FP.BF16.PACK_AB R5, R28, R61 ;  /* 0x0000003d1c05723e */ /* 0x000fe200000010ff */
[----:B------:R-:W-:Y:S01]  /*94b0*/  FADD.FTZ R88, R88, R67 ;  /* 0x0000004358587221 */ /* 0x000fe20000010000 */
[----:B----4-:R-:W-:Y:S01]  /*94c0*/  F2FP.BF16.PACK_AB R6, R25, R48 ;  /* 0x000000301906723e */ /* 0x010fe200000010ff */
[----:B------:R-:W-:Y:S01]  /*94d0*/  FADD.FTZ R47, R44, R47 ;  /* 0x0000002f2c2f7221 */ /* 0x000fe20000010000 */
[----:B------:R-:W-:Y:S01]  /*94e0*/  F2FP.BF16.PACK_AB R7, R27, R30 ;  /* 0x0000001e1b07723e */ /* 0x000fe200000010ff */
[----:B------:R-:W-:-:S02]  /*94f0*/  FADD.FTZ R88, R65, R88 ;  /* 0x0000005841587221 */ /* 0x000fc40000010000 */
[----:B------:R-:W-:Y:S02]  /*9500*/  FADD.FTZ R50, R50, R47 ;  /* 0x0000002f32327221 */ /* 0x000fe40000010000 */
[----:B------:R-:W-:Y:S02]  /*9510*/  FADD.FTZ R59, R59, R88 ;  /* 0x000000583b3b7221 */ /* 0x000fe40000010000 */
[----:B-1----:R-:W-:Y:S01]  /*9520*/  HMMA.16816.F32.BF16 R68, R4, R8, R68 ;  /* 0x000000080444723c */ /* 0x002fe20000041844 */
[----:B---3--:R-:W1:Y:S01]  /*9530*/  LDSM.16.MT88.4 R12, [R132+0x4c00] ;  /* 0x004c0000840c783b */ /* 0x008e620000004200 */
[----:B------:R-:W-:Y:S02]  /*9540*/  FADD.FTZ R86, R86, R59 ;  /* 0x0000003b56567221 */ /* 0x000fe40000010000 */
[----:B------:R-:W-:Y:S02]  /*9550*/  FADD.FTZ R50, R37, R50 ;  /* 0x0000003225327221 */ /* 0x000fe40000010000 */
[----:B------:R-:W-:-:S02]  /*9560*/  FADD.FTZ R29, R57, R86 ;  /* 0x00000056391d7221 */ /* 0x000fc40000010000 */
[----:B------:R-:W-:Y:S01]  /*9570*/  HMMA.16816.F32.BF16 R72, R4, R10, R72 ;  /* 0x0000000a0448723c */ /* 0x000fe20000041848 */
[----:B------:R-:W3:Y:S01]  /*9580*/  LDSM.16.MT88.4 R8, [R131+0x4c00] ;  /* 0x004c00008308783b */ /* 0x000ee20000004200 */
[----:B------:R-:W-:Y:S02]  /*9590*/  FADD.FTZ R29, R64, R29 ;  /* 0x0000001d401d7221 */ /* 0x000fe40000010000 */
[----:B------:R-:W-:Y:S02]  /*95a0*/  FFMA.FTZ R60, R23, c[0x0][0x23c], -R60 ;  /* 0x00008f00173c7a23 */ /* 0x000fe4000001083c */
[----:B------:R-:W-:Y:S02]  /*95b0*/  FADD.FTZ R84, R84, R29 ;  /* 0x0000001d54547221 */ /* 0x000fe40000010000 */
[----:B------:R-:W-:Y:S02]  /*95c0*/  FADD.FTZ R91, R91, R50 ;  /* 0x000000325b5b7221 */ /* 0x000fe40000010000 */
[----:B------:R-:W-:-:S02]  /*95d0*/  FADD.FTZ R89, R89, R84 ;  /* 0x0000005459597221 */ /* 0x000fc40000010000 */
[----:B------:R-:W-:Y:S02]  /*95e0*/  FFMA.FTZ R23, R26, c[0x0][0x23c], -R21 ;  /* 0x00008f001a177a23 */ /* 0x000fe40000010815 */
[----:B------:R-:W-:Y:S01]  /*95f0*/  FADD.FTZ R46, R46, R89 ;  /* 0x000000592e2e7221 */ /* 0x000fe20000010000 */
[C---:B--2---:R-:W-:Y:S01]  /*9600*/  HMMA.16816.F32.BF16 R76, R4.reuse, R16, R76 ;  /* 0x00000010044c723c */ /* 0x044fe2000004184c */
[----:B------:R-:W-:Y:S01]  /*9610*/  FFMA.FTZ R21, R20, c[0x0][0x23c], -R21 ;  /* 0x00008f0014157a23 */ /* 0x000fe20000010815 */
[----:B------:R-:W2:Y:S01]  /*9620*/  MUFU.EX2 R26, R60 ;  /* 0x0000003c001a7308 */ /* 0x000ea20000000800 */
        /* <DEDUP_REMOVED lines=10> */
[----:B------:R-:W-:Y:S01]  /*96d0*/  FADD.FTZ R48, R48, R35 ;  /* 0x0000002330307221 */ /* 0x000fe20000010000 */
[----:B------:R-:W5:Y:S01]  /*96e0*/  MUFU.EX2 R21, R21 ;  /* 0x0000001500157308 */ /* 0x000f620000000800 */
[----:B------:R-:W-:Y:S01]  /*96f0*/  FADD.FTZ R34, R43, R34 ;  /* 0x000000222b227221 */ /* 0x000fe20000010000 */
[----:B--2---:R-:W-:Y:S01]  /*9700*/  F2FP.BF16.PACK_AB R6, R26, R3 ;  /* 0x000000031a06723e */ /* 0x004fe200000010ff */
[----:B------:R-:W-:Y:S02]  /*9710*/  FADD.FTZ R48, R25, R48 ;  /* 0x0000003019307221 */ /* 0x000fe40000010000 */
[----:B------:R-:W-:-:S02]  /*9720*/  FADD.FTZ R61, R61, R34 ;  /* 0x000000223d3d7221 */ /* 0x000fc40000010000 */
[----:B------:R-:W-:Y:S01]  /*9730*/  FADD.FTZ R51, R51, R48 ;  /* 0x0000003033337221 */ /* 0x000fe20000010000 */
[----:B----4-:R-:W-:Y:S01]  /*9740*/  F2FP.BF16.PACK_AB R5, R24, R23 ;  /* 0x000000171805723e */ /* 0x010fe200000010ff */
[----:B------:R-:W-:Y:S02]  /*9750*/  FADD.FTZ R61, R28, R61 ;  /* 0x0000003d1c3d7221 */ /* 0x000fe40000010000 */
[----:B------:R-:W-:Y:S02]  /*9760*/  FADD.FTZ R58, R58, R51 ;  /* 0x000000333a3a7221 */ /* 0x000fe40000010000 */
[----:B------:R-:W-:Y:S02]  /*9770*/  FADD.FTZ R30, R30, R61 ;  /* 0x0000003d1e1e7221 */ /* 0x000fe40000010000 */
[----:B------:R-:W-:Y:S01]  /*9780*/  FADD.FTZ R3, R3, R58 ;  /* 0x0000003a03037221 */ /* 0x000fe20000010000 */
[----:B-----5:R-:W-:Y:S01]  /*9790*/  F2FP.BF16.PACK_AB R7, R21, R22 ;  /* 0x000000161507723e */ /* 0x020fe200000010ff */
[----:B------:R-:W-:-:S02]  /*97a0*/  FADD.FTZ R30, R27, R30 ;  /* 0x0000001e1b1e7221 */ /* 0x000fc40000010000 */
[----:B------:R-:W-:Y:S02]  /*97b0*/  FADD.FTZ R151, R26, R3 ;  /* 0x000000031a977221 */ /* 0x000fe40000010000 */
[----:B------:R-:W-:Y:S02]  /*97c0*/  FADD.FTZ R23, R23, R30 ;  /* 0x0000001e17177221 */ /* 0x000fe40000010000 */
[----:B-1----:R-:W-:Y:S02]  /*97d0*/  HMMA.16816.F32.BF16 R68, R4, R12, R68 ;  /* 0x0000000c0444723c */ /* 0x002fe40000041844 */
[----:B------:R-:W-:-:S04]  /*97e0*/  FADD.FTZ R23, R24, R23 ;  /* 0x0000001718177221 */ /* 0x000fc80000010000 */
[----:B------:R-:W-:Y:S02]  /*97f0*/  FADD.FTZ R22, R22, R23 ;  /* 0x0000001716167221 */ /* 0x000fe40000010000 */
[----:B------:R-:W-:Y:S02]  /*9800*/  HMMA.16816.F32.BF16 R72, R4, R14, R72 ;  /* 0x0000000e0448723c */ /* 0x000fe40000041848 */
[----:B------:R-:W-:-:S06]  /*9810*/  FADD.FTZ R152, R21, R22 ;  /* 0x0000001615987221 */ /* 0x000fcc0000010000 */
[C---:B---3--:R-:W-:Y:S08]  /*9820*/  HMMA.16816.F32.BF16 R76, R4.reuse, R8, R76 ;  /* 0x00000008044c723c */ /* 0x048ff0000004184c */
        /* <DEDUP_REMOVED lines=64> */
.L_x_4389:
[----:B------:R-:W-:-:S05]  /*9c30*/  IMAD.MOV.U32 R8, RZ, RZ, c[0x0][0x1a0] ;  /* 0x00006800ff087624 */ /* 0x000fca00078e00ff */
[----:B------:R-:W-:-:S04]  /*9c40*/  LEA R8, -R8, RZ, 0x7 ;  /* 0x000000ff08087211 */ /* 0x000fc800078e39ff */
[----:B------:R-:W-:Y:S02]  /*9c50*/  SHF.R.S32.HI R4, RZ, 0x1f, R8 ;  /* 0x0000001fff047819 */ /* 0x000fe40000011408 */
.L_x_4390:
[----:B------:R-:W-:Y:S01]  /*9c60*/  ULDC.64 UR4, c[0x0][0x1a0] ;  /* 0x0000680000047ab9 */ /* 0x000fe20000000a00 */
[----:B------:R-:W-:Y:S01]  /*9c70*/  LEA R140, P0, R8, R140, 0x1 ;  /* 0x0000008c088c7211 */ /* 0x000fe200078008ff */
[----:B------:R-:W-:Y:S01]  /*9c80*/  USHF.L.U32 UR9, UR4, 0x6, URZ ;  /* 0x0000000604097899 */ /* 0x000fe2000800063f */
[----:B------:R-:W-:Y:S01]  /*9c90*/  IMAD.SHL.U32 R111, R146, 0x80, RZ ;  /* 0x00000080926f7824 */ /* 0x000fe200078e00ff */
[----:B------:R-:W-:Y:S01]  /*9ca0*/  UMOV UR8, 0x6 ;  /* 0x0000000600087882 */ /* 0x000fe20000000000 */
[----:B------:R-:W-:Y:S01]  /*9cb0*/  LEA.HI.X R141, R8, R141, R4, 0x1, P0 ;  /* 0x0000008d088d7211 */ /* 0x000fe200000f0c04 */
[----:B------:R-:W-:Y:S02]  /*9cc0*/  USHF.L.U64.HI UR5, UR4, UR8, UR5 ;  /* 0x0000000804057299 */ /* 0x000fe40008010205 */
[----:B------:R-:W-:Y:S02]  /*9cd0*/  IADD3 R12, P0, R140, UR9, RZ ;  /* 0x000000098c0c7c10 */ /* 0x000fe4000ff1e0ff */
[----:B------:R-:W-:Y:S01]  /*9ce0*/  @!PT LDS RZ, [RZ] ;  /* 0x00000000fffff984 */ /* 0x000fe20000000800 */
[----:B------:R-:W-:Y:S01]  /*9cf0*/  @!PT LDS RZ, [RZ] ;  /* 0x00000000fffff984 */ /* 0x000fe20000000800 */
[----:B------:R-:W-:Y:S01]  /*9d00*/  @!PT LDS RZ, [RZ] ;  /* 0x00000000fffff984 */ /* 0x000fe20000000800 */
[----:B------:R1:W-:Y:S01]  /*9d10*/  LDGSTS.E.BYPASS.LTC128B.128 [R147+0x3000], [R140.64] ;  /* 0x030000008c937fae */ /* 0x0003e2000b901d46 */
[----:B------:R-:W-:-:S02]  /*9d20*/  LOP3.LUT R120, R111, R54, RZ, 0xfc, !PT ;  /* 0x000000366f787212 */ /* 0x000fc400078efcff */
[----:B------:R-:W-:Y:S02]  /*9d30*/  IADD3.X R13, R141, UR5, RZ, P0, !PT ;  /* 0x000000058d0d7c10 */ /* 0x000fe400087fe4ff */
[----:B------:R-:W-:Y:S02]  /*9d40*/  IADD3 R10, P0, R12, UR9, RZ ;  /* 0x000000090c0a7c10 */ /* 0x000fe4000ff1e0ff */
[----:B------:R-:W-:Y:S01]  /*9d50*/  ISETP.GE.AND P4, PT, R120, R55, PT ;  /* 0x000000377800720c */ /* 0x000fe20003f86270 */
[----:B------:R2:W-:Y:S01]  /*9d60*/  LDGSTS.E.BYPASS.LTC128B.128 [R147+0x3800], [R12.64] ;  /* 0x038000000c937fae */ /* 0x0005e2000b901d46 */
[----:B------:R-:W-:Y:S02]  /*9d70*/  IADD3.X R11, R13, UR5, RZ, P0, !PT ;  /* 0x000000050d0b7c10 */ /* 0x000fe400087fe4ff */
[----:B------:R-:W-:-:S03]  /*9d80*/  IADD3 R8, P0, R10, UR9, RZ ;  /* 0x000000090a087c10 */ /* 0x000fc6000ff1e0ff */
[----:B------:R3:W-:Y:S01]  /*9d90*/  LDGSTS.E.BYPASS.LTC128B.128 [R147+0x4000], [R10.64] ;  /* 0x040000000a937fae */ /* 0x0007e2000b901d46 */
[----:B------:R-:W-:Y:S02]  /*9da0*/  IADD3.X R9, R11, UR5, RZ, P0, !PT ;  /* 0x000000050b097c10 */ /* 0x000fe400087fe4ff */
[----:B------:R-:W-:Y:S02]  /*9db0*/  ISETP.GE.AND P0, PT, R52, 0x3, PT ;  /* 0x000000033400780c */ /* 0x000fe40003f06270 */
[----:B------:R-:W-:Y:S01]  /*9dc0*/  LOP3.LUT R52, R111, 0x8, R54, 0xfe, !PT ;  /* 0x000000086f347812 */ /* 0x000fe200078efe36 */
[----:B------:R3:W-:Y:S03]  /*9dd0*/  LDGSTS.E.BYPASS.LTC128B.128 [R147+0x4800], [R8.64] ;  /* 0x0480000008937fae */ /* 0x0007e6000b901d46 */
[C---:B------:R-:W-:Y:S01]  /*9de0*/  ISETP.GE.AND P6, PT, R52.reuse, R55, PT ;  /* 0x000000373400720c */ /* 0x040fe20003fc6270 */
[----:B------:R-:W-:Y:S01]  /*9df0*/  LDSM.16.M88.4 R92, [R136] ;  /* 0x00000000885c783b */ /* 0x000fe20000000200 */
[----:B------:R-:W-:-:S02]  /*9e00*/  ISETP.GE.AND P5, PT, R52, R53, PT ;  /* 0x000000353400720c */ /* 0x000fc40003fa6270 */
[----:B------:R-:W-:Y:S01]  /*9e10*/  IADD3 R52, R120, 0x1, RZ ;  /* 0x0000000178347810 */ /* 0x000fe20007ffe0ff */
[----:B------:R-:W4:Y:S03]  /*9e20*/  LDSM.16.M88.4 R36, [R134+0x1000] ;  /* 0x001000008624783b */ /* 0x000f260000000200 */
[C---:B------:R-:W-:Y:S01]  /*9e30*/  ISETP.GE.AND P2, PT, R52.reuse, R55, PT ;  /* 0x000000373400720c */ /* 0x040fe20003f46270 */
[----:B------:R-:W-:Y:S01]  /*9e40*/  LDSM.16.M88.4 R88, [R135] ;  /* 0x000000008758783b */ /* 0x000fe20000000200 */
[----:B------:R-:W-:-:S03]  /*9e50*/  ISETP.GE.AND P3, PT, R52, R53, PT ;  /* 0x000000353400720c */ /* 0x000fc60003f66270 */
[----:B------:R-:W-:Y:S04]  /*9e60*/  LDSM.16.M88.4 R4, [R133] ;  /* 0x000000008504783b */ /* 0x000fe80000000200 */
[----:B------:R-:W5:Y:S04]  /*9e70*/  LDSM.16.M88.4 R20, [R134+0x1800] ;  /* 0x001800008614783b */ /* 0x000f680000000200 */
[----:B------:R-:W1:Y:S04]  /*9e80*/  LDSM.16.M88.4 R28, [R134+0x1400] ;  /* 0x00140000861c783b */ /* 0x000e680000000200 */
[----:B--2---:R-:W2:Y:S04]  /*9e90*/  LDSM.16.M88.4 R12, [R134+0x1c00] ;  /* 0x001c0000860c783b */ /* 0x004ea80000000200 */
[----:B---3--:R-:W3:Y:S04]  /*9ea0*/  LDSM.16.M88.4 R8, [R129] ;  /* 0x000000008108783b */ /* 0x008ee80000000200 */
[----:B------:R-:W-:Y:S04]  /*9eb0*/  LDSM.16.M88.4 R64, [R130] ;  /* 0x000000008240783b */ /* 0x000fe80000000200 */
[----:B------:R-:W-:Y:S04]  /*9ec0*/  LDSM.16.M88.4 R60, [R128] ;  /* 0x00000000803c783b */ /* 0x000fe80000000200 */
[----:B------:R-:W-:Y:S01]  /*9ed0*/  LDSM.16.M88.4 R56, [R134+0x2400] ;  /* 0x002400008638783b */ /* 0x000fe20000000200 */
[C---:B----4-:R-:W-:Y:S03]  /*9ee0*/  HMMA.16816.F32.BF16 R40, R92.reuse, R36, RZ ;  /* 0x000000245c28723c */ /* 0x050fe600000418ff */
[----:B------:R-:W-:Y:S04]  /*9ef0*/  LDSM.16.M88.4 R48, [R127] ;  /* 0x000000007f30783b */ /* 0x000fe80000000200 */
[----:B------:R-:W-:Y:S01]  /*9f00*/  LDSM.16.M88.4 R44, [R134+0x2800] ;  /* 0x00280000862c783b */ /* 0x000fe20000000200 */
[C---:B------:R-:W-:Y:S03]  /*9f10*/  HMMA.16816.F32.BF16 R36, R92.reuse, R38, RZ ;  /* 0x000000265c24723c */ /* 0x040fe600000418ff */
[----:B------:R-:W-:Y:S04]  /*9f20*/  LDSM.16.M88.4 R84, [R126] ;  /* 0x000000007e54783b */ /* 0x000fe80000000200 */
[----:B------:R-:W0:Y:S01]  /*9f30*/  LDGDEPBAR ;  /* 0x00000000000079af */ /* 0x000e220000000000 */
[----:B-----5:R-:W-:Y:S08]  /*9f40*/  HMMA.16816.F32.BF16 R24, R92, R20, RZ ;  /* 0x000000145c18723c */ /* 0x020ff000000418ff */
[C---:B------:R-:W-:Y:S08]  /*9f50*/  HMMA.16816.F32.BF16 R40, R88.reuse, R4, R40 ;  /* 0x000000045828723c */ /* 0x040ff00000041828 */
[----:B------:R-:W-:Y:S01]  /*9f60*/  HMMA.16816.F32.BF16 R36, R88, R6, R36 ;  /* 0x000000065824723c */ /* 0x000fe20000041824 */
[----:B------:R-:W4:Y:S07]  /*9f70*/  LDSM.16.M88.4 R4, [R134+0x2000] ;  /* 0x002000008604783b */ /* 0x000f2e0000000200 */
[C---:B------:R-:W-:Y:S08]  /*9f80*/  HMMA.16816.F32.BF16 R20, R92.reuse, R22, RZ ;  /* 0x000000165c14723c */ /* 0x040ff000000418ff */
[----:B-1----:R-:W-:Y:S01]  /*9f90*/  HMMA.16816.F32.BF16 R32, R92, R28, RZ ;  /* 0x0000001c5c20723c */ /* 0x002fe200000418ff */
[----:B------:R-:W-:-:S02]  /*9fa0*/  FSEL R118, R40, -INF , !P4 ;  /* 0xff80000028767808 */ /* 0x000fc40006000000 */
[C---:B------:R-:W-:Y:S02]  /*9fb0*/  ISETP.GE.AND P4, PT, R120.reuse, R53, PT ;  /* 0x000000357800720c */ /* 0x040fe40003f86270 */
[----:B------:R-:W-:Y:S02]  /*9fc0*/  IADD3 R40, R120, 0x9, RZ ;  /* 0x0000000978287810 */ /* 0x000fe40007ffe0ff */
[----:B------:R-:W-:Y:S01]  /*9fd0*/  FSEL R109, R42, -INF , !P4 ;  /* 0xff8000002a6d7808 */ /* 0x000fe20006000000 */
[----:B------:R-:W-:Y:S01]  /*9fe0*/  HMMA.16816.F32.BF16 R28, R92, R30, RZ ;  /* 0x0000001e5c1c723c */ /* 0x000fe200000418ff */
[----:B------:R-:W-:Y:S02]  /*9ff0*/  FSEL R110, R41, -INF , !P2 ;  /* 0xff800000296e7808 */ /* 0x000fe40005000000 */
[C---:B------:R-:W-:Y:S02]  /*a000*/  ISETP.GE.AND P4, PT, R40.reuse, R55, PT ;  /* 0x000000372800720c */ /* 0x040fe40003f86270 */
[----:B------:R-:W-:-:S02]  /*a010*/  ISETP.GE.AND P2, PT, R40, R53, PT ;  /* 0x000000352800720c */ /* 0x000fc40003f46270 */
[----:B------:R-:W-:Y:S01]  /*a020*/  IADD3 R40, R120, 0x11, RZ ;  /* 0x0000001178287810 */ /* 0x000fe20007ffe0ff */
[C---:B--2---:R-:W-:Y:S01]  /*a030*/  HMMA.16816.F32.BF16 R16, R92.reuse, R12, RZ ;  /* 0x0000000c5c10723c */ /* 0x044fe200000418ff */
[----:B------:R-:W-:Y:S02]  /*a040*/  FSEL R117, R43, -INF , !P3 ;  /* 0xff8000002b757808 */ /* 0x000fe40005800000 */
[----:B------:R-:W-:Y:S02]  /*a050*/  FSEL R116, R37, -INF , !P4 ;  /* 0xff80000025747808 */ /* 0x000fe40006000000 */
[C---:B------:R-:W-:Y:S02]  /*a060*/  ISETP.GE.AND P3, PT, R40.reuse, R55, PT ;  /* 0x000000372800720c */ /* 0x040fe40003f66270 */
[----:B------:R-:W-:Y:S01]  /*a070*/  ISETP.GE.AND P4, PT, R40, R53, PT ;  /* 0x000000352800720c */ /* 0x000fe20003f86270 */
[----:B------:R-:W-:Y:S01]  /*a080*/  HMMA.16816.F32.BF16 R12, R92, R14, RZ ;  /* 0x0000000e5c0c723c */ /* 0x000fe200000418ff */
[----:B------:R-:W-:-:S02]  /*a090*/  IADD3 R40, R120, 0x19, RZ ;  /* 0x0000001978287810 */ /* 0x000fc40007ffe0ff */
[----:B------:R-:W-:Y:S02]  /*a0a0*/  FSEL R115, R39, -INF , !P2 ;  /* 0xff80000027737808 */ /* 0x000fe40005000000 */
[----:B------:R-:W-:Y:S02]  /*a0b0*/  ISETP.GE.AND P2, PT, R40, R55, PT ;  /* 0x000000372800720c */ /* 0x000fe40003f46270 */
[----:B------:R-:W-:Y:S01]  /*a0c0*/  FSEL R122, R36, -INF , !P6 ;  /* 0xff800000247a7808 */ /* 0x000fe20007000000 */
[----:B---3--:R-:W-:Y:S01]  /*a0d0*/  HMMA.16816.F32.BF16 R24, R88, R8, R24 ;  /* 0x000000085818723c */ /* 0x008fe20000041818 */
[----:B------:R-:W-:-:S07]  /*a0e0*/  LOP3.LUT R36, R111, 0x20, R54, 0xfe, !PT ;  /* 0x000000206f247812 */ /* 0x000fce00078efe36 */
[----:B------:R-:W-:Y:S08]  /*a0f0*/  HMMA.16816.F32.BF16 R20, R88, R10, R20 ;  /* 0x0000000a5814723c */ /* 0x000ff00000041814 */
[C---:B----4-:R-:W-:Y:S08]  /*a100*/  HMMA.16816.F32.BF16 R8, R92.reuse, R4, RZ ;  /* 0x000000045c08723c */ /* 0x050ff000000418ff */
[----:B------:R-:W-:Y:S08]  /*a110*/  HMMA.16816.F32.BF16 R4, R92, R6, RZ ;  /* 0x000000065c04723c */ /* 0x000ff000000418ff */
[C---:B------:R-:W-:Y:S08]  /*a120*/  HMMA.16816.F32.BF16 R32, R88.reuse, R64, R32 ;  /* 0x000000405820723c */ /* 0x040ff00000041820 */
[C---:B------:R-:W-:Y:S01]  /*a130*/  HMMA.16816.F32.BF16 R28, R88.reuse, R66, R28 ;  /* 0x00000042581c723c */ /* 0x040fe2000004181c */
[----:B------:R-:W1:Y:S07]  /*a140*/  LDSM.16.M88.4 R64, [R125] ;  /* 0x000000007d40783b */ /* 0x000e6e0000000200 */
[C---:B------:R-:W-:Y:S08]  /*a150*/  HMMA.16816.F32.BF16 R16, R88.reuse, R60, R16 ;  /* 0x0000003c5810723c */ /* 0x040ff00000041810 */
[----:B------:R-:W-:Y:S01]  /*a160*/  HMMA.16816.F32.BF16 R12, R88, R62, R12 ;  /* 0x0000003e580c723c */ /* 0x000fe2000004180c */
[----:B------:R-:W-:-:S02]  /*a170*/  FSEL R106, R33, -INF , !P3 ;  /* 0xff800000216a7808 */ /* 0x000fc40005800000 */
[----:B------:R-:W-:Y:S02]  /*a180*/  ISETP.GE.AND P3, PT, R40, R53, PT ;  /* 0x000000352800720c */ /* 0x000fe40003f66270 */
[----:B------:R-:W-:Y:S02]  /*a190*/  IADD3 R40, R120, 0x21, RZ ;  /* 0x0000002178287810 */ /* 0x000fe40007ffe0ff */
[----:B------:R-:W-:Y:S01]  /*a1a0*/  FSEL R105, R35, -INF , !P4 ;  /* 0xff80000023697808 */ /* 0x000fe20006000000 */
[----:B------:R-:W-:Y:S01]  /*a1b0*/  HMMA.16816.F32.BF16 R60, R92, R56, RZ ;  /* 0x000000385c3c723c */ /* 0x000fe200000418ff */
[----:B------:R-:W-:Y:S02]  /*a1c0*/  FSEL R108, R29, -INF , !P2 ;  /* 0xff8000001d6c7808 */ /* 0x000fe40005000000 */
[C---:B------:R-:W-:Y:S02]  /*a1d0*/  ISETP.GE.AND P4, PT, R40.reuse, R55, PT ;  /* 0x000000372800720c */ /* 0x040fe40003f86270 */
[----:B------:R-:W-:-:S02]  /*a1e0*/  ISETP.GE.AND P2, PT, R40, R53, PT ;  /* 0x000000352800720c */ /* 0x000fc40003f46270 */
[----:B------:R-:W-:Y:S01]  /*a1f0*/  IADD3 R40, R120, 0x29, RZ ;  /* 0x0000002978287810 */ /* 0x000fe20007ffe0ff */
[C---:B------:R-:W-:Y:S01]  /*a200*/  HMMA.16816.F32.BF16 R8, R88.reuse, R48, R8 ;  /* 0x000000305808723c */ /* 0x040fe20000041808 */
        /* <DEDUP_REMOVED lines=8> */
[C---:B------:R-:W-:Y:S01]  /*a290*/  ISETP.GE.AND P2, PT, R40.reuse, R55, PT ;  /* 0x000000372800720c */ /* 0x040fe20003f46270 */
[----:B------:R-:W-:Y:S01]  /*a2a0*/  HMMA.16816.F32.BF16 R48, R92, R44, RZ ;  /* 0x0000002c5c30723c */ /* 0x000fe200000418ff */
[----:B------:R-:W-:Y:S02]  /*a2b0*/  ISETP.GE.AND P3, PT, R40, R53, PT ;  /* 0x000000352800720c */ /* 0x000fe40003f66270 */
[----:B------:R-:W-:Y:S02]  /*a2c0*/  IADD3 R40, R120, 0x39, RZ ;  /* 0x0000003978287810 */ /* 0x000fe40007ffe0ff */
[----:B------:R-:W-:-:S02]  /*a2d0*/  FSEL R29, R23, -INF , !P4 ;  /* 0xff800000171d7808 */ /* 0x000fc40006000000 */
[C---:B------:R-:W-:Y:S01]  /*a2e0*/  ISETP.GE.AND P4, PT, R40.reuse, R55, PT ;  /* 0x000000372800720c */ /* 0x040fe20003f86270 */
[C---:B------:R-:W-:Y:S08]  /*a2f0*/  HMMA.16816.F32.BF16 R44, R92.reuse, R46, RZ ;  /* 0x0000002e5c2c723c */ /* 0x040ff000000418ff */
[----:B------:R-:W-:Y:S08]  /*a300*/  HMMA.16816.F32.BF16 R56, R92, R58, RZ ;  /* 0x0000003a5c38723c */ /* 0x000ff000000418ff */
[C---:B------:R-:W-:Y:S07]  /*a310*/  HMMA.16816.F32.BF16 R60, R88.reuse, R84, R60 ;  /* 0x00000054583c723c */ /* 0x040fee000004183c */
[----:B------:R-:W-:Y:S01]  /*a320*/  FSEL R84, R13, -INF , !P4 ;  /* 0xff8000000d547808 */ /* 0x000fe20006000000 */
[C---:B-1----:R-:W-:Y:S07]  /*a330*/  HMMA.16816.F32.BF16 R44, R88.reuse, R66, R44 ;  /* 0x00000042582c723c */ /* 0x042fee000004182c */
        /* <DEDUP_REMOVED lines=16> */
[C---:B------:R-:W-:Y:S02]  /*a440*/  ISETP.GE.AND P4, PT, R40.reuse, R55, PT ;  /* 0x000000372800720c */ /* 0x040fe40003f86270 */
        /* <DEDUP_REMOVED lines=10> */
[----:B------:R-:W-:-:S02]  /*a4f0*/  ISETP.GE.AND P2, PT, R40, R55, PT ;  /* 0x000000372800720c */ /* 0x000fc40003f46270 */
[----:B------:R-:W-:Y:S02]  /*a500*/  ISETP.GE.AND P3, PT, R40, R53, PT ;  /* 0x000000352800720c */ /* 0x000fe40003f66270 */
[----:B------:R-:W-:Y:S02]  /*a510*/  FSEL R37, R59, -INF , !P4 ;  /* 0xff8000003b257808 */ /* 0x000fe40006000000 */
[----:B------:R-:W-:Y:S02]  /*a520*/  LOP3.LUT R40, R111, 0x10, R54, 0xfe, !PT ;  /* 0x000000106f287812 */ /* 0x000fe400078efe36 */
[----:B------:R-:W-:Y:S02]  /*a530*/  ISETP.GE.AND P4, PT, R86, R55, PT ;  /* 0x000000375600720c */ /* 0x000fe40003f86270 */
[----:B------:R-:W-:Y:S02]  /*a540*/  FSEL R57, R49, -INF , !P2 ;  /* 0xff80000031397808 */ /* 0x000fe40005000000 */
[----:B------:R-:W-:-:S02]  /*a550*/  FSEL R33, R51, -INF , !P3 ;  /* 0xff80000033217808 */ /* 0x000fc40005800000 */
[C---:B------:R-:W-:Y:S02]  /*a560*/  ISETP.GE.AND P2, PT, R40.reuse, R55, PT ;  /* 0x000000372800720c */ /* 0x040fe40003f46270 */
[-C--:B------:R-:W-:Y:S02]  /*a570*/  ISETP.GE.AND P3, PT, R40, R53.reuse, PT ;  /* 0x000000352800720c */ /* 0x080fe40003f66270 */
[----:B------:R-:W-:Y:S02]  /*a580*/  FSEL R40, R45, -INF , !P4 ;  /* 0xff8000002d287808 */ /* 0x000fe40006000000 */
[----:B------:R-:W-:Y:S02]  /*a590*/  ISETP.GE.AND P4, PT, R86, R53, PT ;  /* 0x000000355600720c */ /* 0x000fe40003f86270 */
[----:B------:R-:W-:Y:S02]  /*a5a0*/  LOP3.LUT R86, R111, 0x18, R54, 0xfe, !PT ;  /* 0x000000186f567812 */ /* 0x000fe400078efe36 */
[----:B------:R-:W-:-:S02]  /*a5b0*/  FSEL R3, R47, -INF , !P4 ;  /* 0xff8000002f037808 */ /* 0x000fc40006000000 */
[----:B------:R-:W-:Y:S02]  /*a5c0*/  ISETP.GE.AND P4, PT, R86, R55, PT ;  /* 0x000000375600720c */ /* 0x000fe40003f86270 */
[----:B------:R-:W-:Y:S02]  /*a5d0*/  FSEL R114, R32, -INF , !P2 ;  /* 0xff80000020727808 */ /* 0x000fe40005000000 */
[----:B------:R-:W-:Y:S02]  /*a5e0*/  LOP3.LUT R32, R111, 0x28, R54, 0xfe, !PT ;  /* 0x000000286f207812 */ /* 0x000fe400078efe36 */
[----:B------:R-:W-:Y:S02]  /*a5f0*/  FSEL R17, R38, -INF , !P5 ;  /* 0xff80000026117808 */ /* 0x000fe40006800000 */
[----:B------:R-:W-:Y:S02]  /*a600*/  FSEL R25, R34, -INF , !P3 ;  /* 0xff80000022197808 */ /* 0x000fe40005800000 */
[----:B------:R-:W-:-:S02]  /*a610*/  FSEL R112, R28, -INF , !P4 ;  /* 0xff8000001c707808 */ /* 0x000fc40006000000 */
[----:B------:R-:W-:Y:S02]  /*a620*/  ISETP.GE.AND P6, PT, R86, R53, PT ;  /* 0x000000355600720c */ /* 0x000fe40003fc6270 */
        /* <DEDUP_REMOVED lines=10> */
[----:B------:R-:W-:-:S02]  /*a6d0*/  ISETP.GE.AND P5, PT, R32, R53, PT ;  /* 0x000000352000720c */ /* 0x000fc40003fa6270 */
[----:B------:R-:W-:Y:S02]  /*a6e0*/  ISETP.GE.AND P2, PT, R24, R55, PT ;  /* 0x000000371800720c */ /* 0x000fe40003f46270 */
[----:B------:R-:W-:Y:S02]  /*a6f0*/  FSEL R102, R16, -INF , !P6 ;  /* 0xff80000010667808 */ /* 0x000fe40007000000 */
[----:B------:R-:W-:Y:S02]  /*a700*/  FSEL R30, R20, -INF , !P3 ;  /* 0xff800000141e7808 */ /* 0x000fe40005800000 */
[C-C-:B------:R-:W-:Y:S02]  /*a710*/  LOP3.LUT R16, R111.reuse, 0x48, R54.reuse, 0xfe, !PT ;  /* 0x000000486f107812 */ /* 0x140fe400078efe36 */
[----:B------:R-:W-:Y:S02]  /*a720*/  LOP3.LUT R20, R111, 0x40, R54, 0xfe, !PT ;  /* 0x000000406f147812 */ /* 0x000fe400078efe36 */
[----:B------:R-:W-:-:S02]  /*a730*/  ISETP.GE.AND P3, PT, R24, R53, PT ;  /* 0x000000351800720c */ /* 0x000fc40003f66270 */
[----:B------:R-:W-:Y:S02]  /*a740*/  FSEL R99, R18, -INF , !P5 ;  /* 0xff80000012637808 */ /* 0x000fe40006800000 */
[----:B------:R-:W-:Y:S02]  /*a750*/  FSEL R104, R12, -INF , !P2 ;  /* 0xff8000000c687808 */ /* 0x000fe40005000000 */
[----:B------:R-:W-:Y:S02]  /*a760*/  FSEL R107, R22, -INF , !P4 ;  /* 0xff800000166b7808 */ /* 0x000fe40006000000 */
[-C--:B------:R-:W-:Y:S02]  /*a770*/  ISETP.GE.AND P5, PT, R16, R55.reuse, PT ;  /* 0x000000371000720c */ /* 0x080fe40003fa6270 */
[----:B------:R-:W-:Y:S02]  /*a780*/  LOP3.LUT R12, R111, 0x50, R54, 0xfe, !PT ;  /* 0x000000506f0c7812 */ /* 0x000fe400078efe36 */
[----:B------:R-:W-:-:S02]  /*a790*/  ISETP.GE.AND P4, PT, R20, R55, PT ;  /* 0x000000371400720c */ /* 0x000fc40003f86270 */
[----:B------:R-:W-:Y:S02]  /*a7a0*/  FSEL R97, R14, -INF , !P3 ;  /* 0xff8000000e617808 */ /* 0x000fe40005800000 */
[----:B------:R-:W-:Y:S02]  /*a7b0*/  ISETP.GE.AND P2, PT, R16, R53, PT ;  /* 0x000000351000720c */ /* 0x000fe40003f46270 */
[----:B------:R-:W-:Y:S02]  /*a7c0*/  ISETP.GE.AND P3, PT, R12, R55, PT ;  /* 0x000000370c00720c */ /* 0x000fe40003f66270 */
[----:B------:R-:W-:Y:S02]  /*a7d0*/  FSEL R86, R4, -INF , !P5 ;  /* 0xff80000004567808 */ /* 0x000fe40006800000 */
        /* <DEDUP_REMOVED lines=8> */
[-C--:B------:R-:W-:Y:S02]  /*a860*/  ISETP.GE.AND P3, PT, R4, R53.reuse, PT ;  /* 0x000000350400720c */ /* 0x080fe40003f66270 */
[----:B------:R-:W-:Y:S02]  /*a870*/  ISETP.GE.AND P4, PT, R12, R53, PT ;  /* 0x000000350c00720c */ /* 0x000fe40003f86270 */
[----:B------:R-:W-:Y:S02]  /*a880*/  ISETP.GE.AND P6, PT, R8, R55, PT ;  /* 0x000000370800720c */ /* 0x000fe40003fc6270 */
[----:B------:R-:W-:Y:S02]  /*a890*/  LOP3.LUT R4, R111, 0x68, R54, 0xfe, !PT ;  /* 0x000000686f047812 */ /* 0x000fe400078efe36 */
[----:B------:R-:W-:Y:S02]  /*a8a0*/  FSEL R59, R62, -INF , !P4 ;  /* 0xff8000003e3b7808 */ /* 0x000fe40006000000 */
[----:B------:R-:W-:-:S02]  /*a8b0*/  FSEL R56, R56, -INF , !P6 ;  /* 0xff80000038387808 */ /* 0x000fc40007000000 */
[C---:B------:R-:W-:Y:S02]  /*a8c0*/  ISETP.GE.AND P4, PT, R4.reuse, R55, PT ;  /* 0x000000370400720c */ /* 0x040fe40003f86270 */
[-C--:B------:R-:W-:Y:S02]  /*a8d0*/  ISETP.GE.AND P6, PT, R4, R53.reuse, PT ;  /* 0x000000350400720c */ /* 0x080fe40003fc6270 */
[----:B------:R-:W1:Y:S01]  /*a8e0*/  LDSM.16.M88.4 R4, [R134+0x2c00] ;  /* 0x002c00008604783b */ /* 0x000e620000000200 */
[----:B------:R-:W-:Y:S02]  /*a8f0*/  ISETP.GE.AND P5, PT, R8, R53, PT ;  /* 0x000000350800720c */ /* 0x000fe40003fa6270 */
[----:B------:R-:W-:Y:S02]  /*a900*/  LOP3.LUT R8, R111, 0x70, R54, 0xfe, !PT ;  /* 0x000000706f087812 */ /* 0x000fe400078efe36 */
        /* <DEDUP_REMOVED lines=9> */
[----:B------:R-:W2:Y:S01]  /*a9a0*/  LDSM.16.M88.4 R8, [R124] ;  /* 0x000000007c08783b */ /* 0x000ea20000000200 */
[----:B------:R-:W-:Y:S01]  /*a9b0*/  FSEL R45, R46, -INF , !P6 ;  /* 0xff8000002e2d7808 */ /* 0x000fe20007000000 */
[----:B------:R-:W-:-:S04]  /*a9c0*/  DEPBAR.LE SB0, 0x0 ;  /* 0x000080000000791a */ /* 0x000fc80000000000 */
[----:B------:R-:W-:Y:S01]  /*a9d0*/  IADD3 R120, R120, 0x79, RZ ;  /* 0x0000007978787810 */ /* 0x000fe20007ffe0ff */
[----:B-1----:R-:W-:Y:S07]  /*a9e0*/  HMMA.16816.F32.BF16 R12, R92, R4, RZ ;  /* 0x000000045c0c723c */ /* 0x002fee00000418ff */
[----:B------:R-:W-:Y:S01]  /*a9f0*/  LOP3.LUT R4, R111, 0x78, R54, 0xfe, !PT ;  /* 0x000000786f047812 */ /* 0x000fe200078efe36 */
[----:B------:R-:W-:Y:S03]  /*aa00*/  BAR.SYNC.DEFER_BLOCKING 0x0 ;  /* 0x0000000000007b1d */ /* 0x000fe60000010000 */
[C---:B------:R-:W-:Y:S11]  /*aa10*/  ISETP.GE.AND P6, PT, R4.reuse, R55, PT ;  /* 0x000000370400720c */ /* 0x040ff60003fc6270 */
[----:B------:R-:W-:Y:S02]  /*aa20*/  @!UPT UIADD3 URZ, URZ, URZ, URZ ;  /* 0x0000003f3f3ff290 */ /* 0x000fe4000fffe03f */
[----:B--2---:R-:W-:Y:S11]  /*aa30*/  HMMA.16816.F32.BF16 R12, R88, R8, R12 ;  /* 0x00000008580c723c */ /* 0x004ff6000004180c */
[----:B------:R-:W-:Y:S11]  /*aa40*/  @!UPT UIADD3 URZ, URZ, URZ, URZ ;  /* 0x0000003f3f3ff290 */ /* 0x000ff6000fffe03f */
[----:B------:R-:W-:Y:S02]  /*aa50*/  @!UPT UIADD3 URZ, URZ, URZ, URZ ;  /* 0x0000003f3f3ff290 */ /* 0x000fe4000fffe03f */
[----:B------:R-:W-:Y:S02]  /*aa60*/  FSEL R48, R13, -INF , !P3 ;  /* 0xff8000000d307808 */ /* 0x000fe40005800000 */
[----:B------:R-:W-:Y:S02]  /*aa70*/  ISETP.GE.AND P3, PT, R4, R53, PT ;  /* 0x000000350400720c */ /* 0x000fe40003f66270 */
[----:B------:R-:W-:Y:S01]  /*aa80*/  HMMA.16816.F32.BF16 R4, R92, R6, RZ ;  /* 0x000000065c04723c */ /* 0x000fe200000418ff */
[----:B------:R-:W-:Y:S02]  /*aa90*/  FSEL R54, R12, -INF , !P5 ;  /* 0xff8000000c367808 */ /* 0x000fe40006800000 */
[----:B------:R-:W-:Y:S02]  /*aaa0*/  FSEL R47, R14, -INF , !P2 ;  /* 0xff8000000e2f7808 */ /* 0x000fe40005000000 */
[C---:B------:R-:W-:Y:S02]  /*aab0*/  ISETP.GE.AND P5, PT, R120.reuse, R55, PT ;  /* 0x000000377800720c */ /* 0x040fe40003fa6270 */
[----:B------:R-:W-:-:S02]  /*aac0*/  ISETP.GE.AND P2, PT, R120, R53, PT ;  /* 0x000000357800720c */ /* 0x000fc40003f46270 */
[----:B------:R-:W-:Y:S11]  /*aad0*/  FSEL R41, R15, -INF , !P4 ;  /* 0xff8000000f297808 */ /* 0x000ff60006000000 */
[----:B------:R-:W-:Y:S04]  /*aae0*/  @!UPT UIADD3 URZ, URZ, URZ, URZ ;  /* 0x0000003f3f3ff290 */ /* 0x000fe8000fffe03f */
[----:B------:R-:W-:Y:S11]  /*aaf0*/  HMMA.16816.F32.BF16 R4, R88, R10, R4 ;  /* 0x0000000a5804723c */ /* 0x000ff60000041804 */
[----:B------:R-:W-:Y:S11]  /*ab00*/  @!UPT UIADD3 URZ, URZ, URZ, URZ ;  /* 0x0000003f3f3ff290 */ /* 0x000ff6000fffe03f */
[----:B------:R-:W-:Y:S02]  /*ab10*/  @!UPT UIADD3 URZ, URZ, URZ, URZ ;  /* 0x0000003f3f3ff290 */ /* 0x000fe4000fffe03f */
        /* <DEDUP_REMOVED lines=8> */
[----:B------:R-:W-:Y:S02]  /*aba0*/  IADD3 R10, R111, -0x80, RZ ;  /* 0xffffff806f0a7810 */ /* 0x000fe40007ffe0ff */
[----:B------:R-:W1:Y:S01]  /*abb0*/  I2F.RP R11, R4 ;  /* 0x00000004000b7306 */ /* 0x000e620000209400 */
[----:B------:R-:W-:-:S02]  /*abc0*/  IABS R8, R111 ;  /* 0x0000006f00087213 */ /* 0x000fc40000000000 */
        /* <DEDUP_REMOVED lines=10> */
[----:B------:R-:W-:Y:S01]  /*ac70*/  IMAD.HI.U32 R11, R9, R8, RZ ;  /* 0x00000008090b7227 */ /* 0x000fe200078e00ff */
[----:B------:R-:W-:-:S03]  /*ac80*/  ISETP.GE.AND P0, PT, R10, RZ, PT ;  /* 0x000000ff0a00720c */ /* 0x000fc60003f06270 */
        /* <DEDUP_REMOVED lines=31> */
[----:B------:R-:W-:-:S04]  /*ae80*/  IMAD.WIDE.U32 R8, R8, c[0x0][0x198], RZ ;  /* 0x0000660008087a25 */ /* 0x000fc800078e00ff */
        /* <DEDUP_REMOVED lines=8> */
.L_x_4392:
[----:B------:R-:W-:-:S05]  /*af10*/  IMAD.MOV.U32 R8, RZ, RZ, c[0x0][0x198] ;  /* 0x00006600ff087624 */ /* 0x000fca00078e00ff */
[----:B------:R-:W-:-:S04]  /*af20*/  LEA R8, -R8, RZ, 0x7 ;  /* 0x000000ff08087211 */ /* 0x000fc800078e39ff */
[----:B------:R-:W-:Y:S02]  /*af30*/  SHF.R.S32.HI R4, RZ, 0x1f, R8 ;  /* 0x0000001fff047819 */ /* 0x000fe40000011408 */
.L_x_4393:
        /* <DEDUP_REMOVED lines=21> */
.L_x_4391:
[----:B-1----:R-:W-:Y:S01]  /*b090*/  FMNMX.FTZ R5, R2, R118, !PT ;  /* 0x0000007602057209 */ /* 0x002fe20007810000 */
[----:B------:R-:W-:Y:S01]  /*b0a0*/  LDSM.16.MT88.4 R8, [R132+0x3000] ;  /* 0x003000008408783b */ /* 0x000fe20000004200 */
[----:B------:R-:W-:Y:S02]  /*b0b0*/  FMNMX.FTZ R4, R0, R109, !PT ;  /* 0x0000006d00047209 */ /* 0x000fe40007810000 */
[----:B------:R-:W-:Y:S01]  /*b0c0*/  FMNMX.FTZ R5, R110, R5, !PT ;  /* 0x000000056e057209 */ /* 0x000fe20007810000 */
[----:B------:R-:W-:Y:S01]  /*b0d0*/  LDSM.16.MT88.4 R20, [R131+0x3000] ;  /* 0x003000008314783b */ /* 0x000fe20000004200 */
        /* <DEDUP_REMOVED lines=58> */
[----:B------:R-:W-:Y:S02]  /*b480*/  FMNMX.FTZ R6, R44, R5, !PT ;  /* 0x000000052c067209 */ /* 0x000fe40007810000 */
[----:B------:R-:W-:-:S03]  /*b490*/  FMNMX.FTZ R5, R39, R4, !PT ;  /* 0x0000000427057209 */ /* 0x000fc60007810000 */
[----:B------:R-:W1:Y:S01]  /*b4a0*/  SHFL.BFLY PT, R7, R6, 0x2, 0x1f ;  /* 0x0c401f0006077f89 */ /* 0x000e6200000e0000 */
        /* <DEDUP_REMOVED lines=8> */
[C---:B------:R-:W-:Y:S01]  /*b530*/  FMUL.FTZ R53, R34.reuse, c[0x0][0x23c] ;  /* 0x00008f0022357a20 */ /* 0x040fe20000410000 */
[----:B--2---:R-:W-:Y:S02]  /*b540*/  FMNMX.FTZ R32, R5, R32, !PT ;  /* 0x0000002005207209 */ /* 0x004fe40007810000 */
[----:B------:R-:W-:Y:S02]  /*b550*/  FSEL R119, R34, RZ, P2 ;  /* 0x000000ff22777208 */ /* 0x000fe40001000000 */
[C---:B------:R-:W-:Y:S01]  /*b560*/  FSETP.NEU.FTZ.AND P0, PT, R32.reuse, -INF , PT ;  /* 0xff8000002000780b */ /* 0x040fe20003f1d000 */
[----:B------:R-:W-:Y:S01]  /*b570*/  FMUL.FTZ R38, R32, c[0x0][0x23c] ;  /* 0x00008f0020267a20 */ /* 0x000fe20000410000 */
[----:B------:R-:W-:Y:S01]  /*b580*/  FSEL R53, R53, RZ, P2 ;  /* 0x000000ff35357208 */ /* 0x000fe20001000000 */
[----:B------:R-:W-:-:S03]  /*b590*/  FADD.FTZ R119, R2, -R119 ;  /* 0x8000007702777221 */ /* 0x000fc60000010000 */
[----:B------:R-:W-:Y:S01]  /*b5a0*/  FSEL R38, R38, RZ, P0 ;  /* 0x000000ff26267208 */ /* 0x000fe20000000000 */
[--C-:B------:R-:W-:Y:S02]  /*b5b0*/  FFMA.FTZ R55, R116, c[0x0][0x23c], -R53.reuse ;  /* 0x00008f0074377a23 */ /* 0x100fe40000010835 */
[--C-:B------:R-:W-:Y:S02]  /*b5c0*/  FFMA.FTZ R111, R110, c[0x0][0x23c], -R53.reuse ;  /* 0x00008f006e6f7a23 */ /* 0x100fe40000010835 */
[--C-:B------:R-:W-:Y:S02]  /*b5d0*/  FFMA.FTZ R116, R109, c[0x0][0x23c], -R38.reuse ;  /* 0x00008f006d747a23 */ /* 0x100fe40000010826 */
[----:B------:R-:W-:Y:S01]  /*b5e0*/  FFMA.FTZ R109, R117, c[0x0][0x23c], -R38 ;  /* 0x00008f00756d7a23 */ /* 0x000fe20000010826 */
[----:B------:R-:W-:Y:S01]  /*b5f0*/  FSEL R117, R32, RZ, P0 ;  /* 0x000000ff20757208 */ /* 0x000fe20000000000 */
[--C-:B------:R-:W-:Y:S01]  /*b600*/  FFMA.FTZ R118, R118, c[0x0][0x23c], -R53.reuse ;  /* 0x00008f0076767a23 */ /* 0x100fe20000010835 */
[----:B------:R-:W-:Y:S01]  /*b610*/  MUFU.EX2 R111, R111 ;  /* 0x0000006f006f7308 */ /* 0x000fe20000000800 */
[----:B------:R-:W-:-:S02]  /*b620*/  FFMA.FTZ R110, R122, c[0x0][0x23c], -R53 ;  /* 0x00008f007a6e7a23 */ /* 0x000fc40000010835 */
[----:B------:R-:W-:Y:S02]  /*b630*/  FADD.FTZ R117, R0, -R117 ;  /* 0x8000007500757221 */ /* 0x000fe40000010000 */
[----:B------:R-:W-:Y:S02]  /*b640*/  FMUL.FTZ R119, R119, c[0x0][0x23c] ;  /* 0x00008f0077777a20 */ /* 0x000fe40000410000 */
[----:B------:R-:W-:Y:S01]  /*b650*/  FMUL.FTZ R117, R117, c[0x0][0x23c] ;  /* 0x00008f0075757a20 */ /* 0x000fe20000410000 */
[----:B------:R-:W1:Y:S01]  /*b660*/  MUFU.EX2 R118, R118 ;  /* 0x0000007600767308 */ /* 0x000e620000000800 */
[--C-:B------:R-:W-:Y:S02]  /*b670*/  FFMA.FTZ R91, R115, c[0x0][0x23c], -R38.reuse ;  /* 0x00008f00735b7a23 */ /* 0x100fe40000010826 */
[--C-:B------:R-:W-:Y:S02]  /*b680*/  FFMA.FTZ R17, R17, c[0x0][0x23c], -R38.reuse ;  /* 0x00008f0011117a23 */ /* 0x100fe40000010826 */
[----:B------:R-:W-:-:S02]  /*b690*/  FFMA.FTZ R95, R25, c[0x0][0x23c], -R38 ;  /* 0x00008f00195f7a23 */ /* 0x000fc40000010826 */
[----:B------:R-:W2:Y:S01]  /*b6a0*/  LDSM.16.MT88.4 R24, [R132+0x3400] ;  /* 0x003400008418783b */ /* 0x000ea20000004200 */
[----:B------:R-:W-:Y:S01]  /*b6b0*/  MUFU.EX2 R110, R110 ;  /* 0x0000006e006e7308 */ /* 0x000fe20000000800 */
[--C-:B------:R-:W-:Y:S02]  /*b6c0*/  FFMA.FTZ R115, R114, c[0x0][0x23c], -R53.reuse ;  /* 0x00008f0072737a23 */ /* 0x100fe40000010835 */
[--C-:B------:R-:W-:Y:S02]  /*b6d0*/  FFMA.FTZ R92, R106, c[0x0][0x23c], -R53.reuse ;  /* 0x00008f006a5c7a23 */ /* 0x100fe40000010835 */
[--C-:B------:R-:W-:Y:S02]  /*b6e0*/  FFMA.FTZ R93, R112, c[0x0][0x23c], -R53.reuse ;  /* 0x00008f00705d7a23 */ /* 0x100fe40000010835 */
[----:B------:R-:W-:Y:S01]  /*b6f0*/  FFMA.FTZ R62, R108, c[0x0][0x23c], -R53 ;  /* 0x00008f006c3e7a23 */ /* 0x000fe20000010835 */
[----:B------:R-:W3:Y:S01]  /*b700*/  MUFU.EX2 R55, R55 ;  /* 0x0000003700377308 */ /* 0x000ee20000000800 */
[----:B-1----:R-:W-:Y:S01]  /*b710*/  F2FP.BF16.PACK_AB R16, R111, R118 ;  /* 0x000000766f10723e */ /* 0x002fe200000010ff */
        /* <DEDUP_REMOVED lines=8> */
[----:B------:R-:W1:Y:S01]  /*b7a0*/  MUFU.EX2 R109, R109 ;  /* 0x0000006d006d7308 */ /* 0x000e620000000800 */
[----:B---3--:R-:W-:Y:S01]  /*b7b0*/  F2FP.BF16.PACK_AB R18, R55, R110 ;  /* 0x0000006e3712723e */ /* 0x008fe200000010ff */
[----:B------:R-:W-:-:S02]  /*b7c0*/  FFMA.FTZ R90, R100, c[0x0][0x23c], -R53 ;  /* 0x00008f00645a7a23 */ /* 0x000fc40000010835 */
[--C-:B------:R-:W-:Y:S02]  /*b7d0*/  FFMA.FTZ R98, R31, c[0x0][0x23c], -R38.reuse ;  /* 0x00008f001f627a23 */ /* 0x100fe40000010826 */
[--C-:B------:R-:W-:Y:S02]  /*b7e0*/  FFMA.FTZ R94, R107, c[0x0][0x23c], -R38.reuse ;  /* 0x00008f006b5e7a23 */ /* 0x100fe40000010826 */
[----:B------:R1:W-:Y:S01]  /*b7f0*/  MUFU.EX2 R2, R17 ;  /* 0x0000001100027308 */ /* 0x0003e20000000800 */
[--C-:B------:R-:W-:Y:S02]  /*b800*/  FFMA.FTZ R103, R29, c[0x0][0x23c], -R38.reuse ;  /* 0x00008f001d677a23 */ /* 0x100fe40000010826 */
[--C-:B------:R-:W-:Y:S02]  /*b810*/  FFMA.FTZ R99, R99, c[0x0][0x23c], -R38.reuse ;  /* 0x00008f0063637a23 */ /* 0x100fe40000010826 */
[----:B------:R-:W-:Y:S02]  /*b820*/  FFMA.FTZ R51, R51, c[0x0][0x23c], -R38 ;  /* 0x00008f0033337a23 */ /* 0x000fe40000010826 */
[--C-:B------:R-:W-:Y:S01]  /*b830*/  FFMA.FTZ R40, R40, c[0x0][0x23c], -R53.reuse ;  /* 0x00008f0028287a23 */ /* 0x100fe20000010835 */
[----:B------:R-:W3:Y:S01]  /*b840*/  MUFU.EX2 R119, R119 ;  /* 0x0000007700777308 */ /* 0x000ee20000000800 */
[----:B------:R-:W-:-:S02]  /*b850*/  FFMA.FTZ R46, R46, c[0x0][0x23c], -R53 ;  /* 0x00008f002e2e7a23 */ /* 0x000fc40000010835 */
[----:B------:R-:W-:-:S05]  /*b860*/  FFMA.FTZ R41, R41, c[0x0][0x23c], -R38 ;  /* 0x00008f0029297a23 */ /* 0x000fca0000010826 */
[----:B------:R-:W4:Y:S01]  /*b870*/  MUFU.EX2 R117, R117 ;  /* 0x0000007500757308 */ /* 0x000f220000000800 */
[----:B-1----:R-:W-:-:S07]  /*b880*/  F2FP.BF16.PACK_AB R17, R109, R116 ;  /* 0x000000746d11723e */ /* 0x002fce00000010ff */
[----:B------:R-:W1:Y:S01]  /*b890*/  MUFU.EX2 R91, R91 ;  /* 0x0000005b005b7308 */ /* 0x000e620000000800 */
[-C--:B---3--:R-:W-:Y:S02]  /*b8a0*/  FMUL.FTZ R4, R68, R119.reuse ;  /* 0x0000007744047220 */ /* 0x088fe40000410000 */
[-C--:B------:R-:W-:Y:S02]  /*b8b0*/  FMUL.FTZ R5, R69, R119.reuse ;  /* 0x0000007745057220 */ /* 0x080fe40000410000 */
[-C--:B------:R-:W-:Y:S02]  /*b8c0*/  FMUL.FTZ R72, R72, R119.reuse ;  /* 0x0000007748487220 */ /* 0x080fe40000410000 */
[----:B------:R-:W-:Y:S01]  /*b8d0*/  FMUL.FTZ R73, R73, R119 ;  /* 0x0000007749497220 */ /* 0x000fe20000410000 */
[----:B------:R-:W-:Y:S01]  /*b8e0*/  MUFU.EX2 R115, R115 ;  /* 0x0000007300737308 */ /* 0x000fe20000000800 */
[-C--:B----4-:R-:W-:Y:S02]  /*b8f0*/  FMUL.FTZ R6, R70, R117.reuse ;  /* 0x0000007546067220 */ /* 0x090fe40000410000 */
[----:B------:R-:W-:-:S02]  /*b900*/  FMUL.FTZ R7, R71, R117 ;  /* 0x0000007547077220 */ /* 0x000fc40000410000 */
[-C--:B------:R-:W-:Y:S02]  /*b910*/  FMUL.FTZ R74, R74, R117.reuse ;  /* 0x000000754a4a7220 */ /* 0x080fe40000410000 */
[----:B------:R-:W-:Y:S01]  /*b920*/  FMUL.FTZ R75, R75, R117 ;  /* 0x000000754b4b7220 */ /* 0x000fe20000410000 */
[----:B-1----:R-:W-:Y:S01]  /*b930*/  F2FP.BF16.PACK_AB R19, R91, R2 ;  /* 0x000000025b13723e */ /* 0x002fe200000010ff */
[----:B------:R-:W1:Y:S01]  /*b940*/  MUFU.EX2 R92, R92 ;  /* 0x0000005c005c7308 */ /* 0x000e620000000800 */
        /* <DEDUP_REMOVED lines=11> */
[----:B------:R-:W3:Y:S01]  /*ba00*/  MUFU.EX2 R62, R62 ;  /* 0x0000003e003e7308 */ /* 0x000ee20000000800 */
[----:B------:R-:W-:Y:S01]  /*ba10*/  LDSM.16.MT88.4 R72, [R132+0x3c00] ;  /* 0x003c00008448783b */ /* 0x000fe20000004200 */
[----:B------:R-:W-:Y:S02]  /*ba20*/  FFMA.FTZ R118, R151, R119, R118 ;  /* 0x0000007797767223 */ /* 0x000fe40000010076 */
[----:B------:R-:W-:Y:S02]  /*ba30*/  FFMA.FTZ R116, R152, R117, R116 ;  /* 0x0000007598747223 */ /* 0x000fe40000010074 */
[----:B------:R-:W-:Y:S01]  /*ba40*/  HMMA.16816.F32.BF16 R12, R16, R20, R12 ;  /* 0x00000014100c723c */ /* 0x000fe2000004180c */
[----:B------:R-:W-:Y:S01]  /*ba50*/  FADD.FTZ R111, R111, R118 ;  /* 0x000000766f6f7221 */ /* 0x000fe20000010000 */
[----:B------:R-:W-:Y:S01]  /*ba60*/  MUFU.EX2 R95, R95 ;  /* 0x0000005f005f7308 */ /* 0x000fe20000000800 */
[----:B------:R-:W-:-:S02]  /*ba70*/  FADD.FTZ R109, R109, R116 ;  /* 0x000000746d6d7221 */ /* 0x000fc40000010000 */
[----:B------:R-:W-:Y:S02]  /*ba80*/  FADD.FTZ R110, R110, R111 ;  /* 0x0000006f6e6e7221 */ /* 0x000fe40000010000 */
[----:B-1----:R-:W-:Y:S01]  /*ba90*/  F2FP.BF16.PACK_AB R20, R92, R115 ;  /* 0x000000735c14723e */ /* 0x002fe200000010ff */
[----:B------:R-:W-:Y:S01]  /*baa0*/  HMMA.16816.F32.BF16 R16, R16, R22, R80 ;  /* 0x000000161010723c */ /* 0x000fe20000041850 */
[----:B------:R-:W-:Y:S01]  /*bab0*/  FADD.FTZ R110, R55, R110 ;  /* 0x0000006e376e7221 */ /* 0x000fe20000010000 */
[----:B------:R-:W1:Y:S01]  /*bac0*/  MUFU.EX2 R88, R88 ;  /* 0x0000005800587308 */ /* 0x000e620000000800 */
[----:B------:R-:W-:Y:S02]  /*bad0*/  FFMA.FTZ R55, R35, c[0x0][0x23c], -R38 ;  /* 0x00008f0023377a23 */ /* 0x000fe40000010826 */
[----:B------:R-:W-:Y:S02]  /*bae0*/  FADD.FTZ R115, R115, R110 ;  /* 0x0000006e73737221 */ /* 0x000fe40000010000 */
[----:B---3--:R-:W-:Y:S01]  /*baf0*/  F2FP.BF16.PACK_AB R22, R62, R93 ;  /* 0x0000005d3e16723e */ /* 0x008fe200000010ff */
[----:B------:R-:W-:-:S02]  /*bb00*/  FFMA.FTZ R35, R48, c[0x0][0x23c], -R53 ;  /* 0x00008f0030237a23 */ /* 0x000fc40000010835 */
[----:B------:R-:W-:Y:S01]  /*bb10*/  MUFU.EX2 R89, R89 ;  /* 0x0000005900597308 */ /* 0x000fe20000000800 */
[----:B------:R-:W-:Y:S02]  /*bb20*/  FADD.FTZ R92, R92, R115 ;  /* 0x000000735c5c7221 */ /* 0x000fe40000010000 */
[----:B------:R-:W-:Y:S02]  /*bb30*/  FFMA.FTZ R48, R33, c[0x0][0x23c], -R38 ;  /* 0x00008f0021307a23 */ /* 0x000fe40000010826 */
[----:B------:R-:W-:Y:S02]  /*bb40*/  FADD.FTZ R93, R93, R92 ;  /* 0x0000005c5d5d7221 */ /* 0x000fe40000010000 */
[----:B------:R-:W-:Y:S01]  /*bb50*/  FFMA.FTZ R33, R45, c[0x0][0x23c], -R38 ;  /* 0x00008f002d217a23 */ /* 0x000fe20000010826 */
[----:B------:R-:W3:Y:S01]  /*bb60*/  MUFU.EX2 R0, R0 ;  /* 0x0000000000007308 */ /* 0x000ee20000000800 */
[----:B-1----:R-:W-:Y:S01]  /*bb70*/  F2FP.BF16.PACK_AB R21, R88, R95 ;  /* 0x0000005f5815723e */ /* 0x002fe200000010ff */
[----:B------:R-:W-:-:S02]  /*bb80*/  FADD.FTZ R62, R62, R93 ;  /* 0x0000005d3e3e7221 */ /* 0x000fc40000010000 */
[----:B------:R-:W-:-:S04]  /*bb90*/  FFMA.FTZ R151, R44, c[0x0][0x23c], -R53 ;  /* 0x00008f002c977a23 */ /* 0x000fc80000010835 */
[----:B------:R-:W-:Y:S01]  /*bba0*/  MUFU.EX2 R105, R105 ;  /* 0x0000006900697308 */ /* 0x000fe20000000800 */
[----:B---3--:R-:W-:-:S07]  /*bbb0*/  F2FP.BF16.PACK_AB R23, R0, R89 ;  /* 0x000000590017723e */ /* 0x008fce00000010ff */
[----:B------:R-:W1:Y:S01]  /*bbc0*/  MUFU.EX2 R106, R106 ;  /* 0x0000006a006a7308 */ /* 0x000e620000000800 */
[C---:B--2---:R-:W-:Y:S07]  /*bbd0*/  HMMA.16816.F32.BF16 R4, R20.reuse, R24, R4 ;  /* 0x000000181404723c */ /* 0x044fee0000041804 */
[----:B------:R-:W-:Y:S01]  /*bbe0*/  MUFU.EX2 R101, R101 ;  /* 0x0000006500657308 */ /* 0x000fe20000000800 */
[----:B------:R-:W-:Y:S01]  /*bbf0*/  HMMA.16816.F32.BF16 R8, R20, R26, R8 ;  /* 0x0000001a1408723c */ /* 0x000fe20000041808 */
[----:B------:R-:W2:Y:S06]  /*bc00*/  LDSM.16.MT88.4 R24, [R131+0x3400] ;  /* 0x003400008318783b */ /* 0x000eac0000004200 */
[----:B------:R-:W3:Y:S01]  /*bc10*/  MUFU.EX2 R90, R90 ;  /* 0x0000005a005a7308 */ /* 0x000ee20000000800 */
[----:B-1----:R-:W-:Y:S01]  /*bc20*/  F2FP.BF16.PACK_AB R28, R106, R105 ;  /* 0x000000696a1c723e */ /* 0x002fe200000010ff */
[----:B------:R-:W-:-:S04]  /*bc30*/  FADD.FTZ R105, R105, R62 ;  /* 0x0000003e69697221 */ /* 0x000fc80000010000 */
[----:B------:R-:W-:Y:S02]  /*bc40*/  FADD.FTZ R106, R106, R105 ;  /* 0x000000696a6a7221 */ /* 0x000fe40000010000 */
[----:B------:R-:W-:Y:S08]  /*bc50*/  MUFU.EX2 R113, R113 ;  /* 0x0000007100717308 */ /* 0x000ff00000000800 */
[----:B------:R-:W1:Y:S01]  /*bc60*/  MUFU.EX2 R98, R98 ;  /* 0x0000006200627308 */ /* 0x000e620000000800 */
[----:B---3--:R-:W-:Y:S01]  /*bc70*/  F2FP.BF16.PACK_AB R30, R90, R101 ;  /* 0x000000655a1e723e */ /* 0x008fe200000010ff */
[----:B------:R-:W-:-:S04]  /*bc80*/  FADD.FTZ R101, R101, R106 ;  /* 0x0000006a65657221 */ /* 0x000fc80000010000 */
[----:B------:R-:W-:Y:S02]  /*bc90*/  FADD.FTZ R90, R90, R101 ;  /* 0x000000655a5a7221 */ /* 0x000fe40000010000 */
[----:B------:R-:W-:Y:S08]  /*bca0*/  MUFU.EX2 R94, R94 ;  /* 0x0000005e005e7308 */ /* 0x000ff00000000800 */
[----:B------:R-:W3:Y:S01]  /*bcb0*/  MUFU.EX2 R103, R103 ;  /* 0x0000006700677308 */ /* 0x000ee20000000800 */
[----:B-1----:R-:W-:Y:S01]  /*bcc0*/  F2FP.BF16.PACK_AB R29, R98, R113 ;  /* 0x00000071621d723e */ /* 0x002fe200000010ff */
[C---:B--2---:R-:W-:Y:S06]  /*bcd0*/  HMMA.16816.F32.BF16 R12, R20.reuse, R24, R12 ;  /* 0x00000018140c723c */ /* 0x044fec000004180c */
[----:B------:R-:W-:Y:S02]  /*bce0*/  MUFU.EX2 R55, R55 ;  /* 0x0000003700377308 */ /* 0x000fe40000000800 */
[----:B------:R-:W-:Y:S01]  /*bcf0*/  HMMA.16816.F32.BF16 R16, R20, R26, R16 ;  /* 0x0000001a1410723c */ /* 0x000fe20000041810 */
[----:B------:R-:W1:Y:S01]  /*bd00*/  LDSM.16.MT88.4 R24, [R132+0x3800] ;  /* 0x003800008418783b */ /* 0x000e620000004200 */
[----:B---3--:R-:W-:-:S04]  /*bd10*/  F2FP.BF16.PACK_AB R31, R103, R94 ;  /* 0x0000005e671f723e */ /* 0x008fc800000010ff */
[----:B------:R-:W-:Y:S01]  /*bd20*/  MUFU.EX2 R51, R51 ;  /* 0x0000003300337308 */ /* 0x000fe20000000800 */
[----:B------:R-:W2:Y:S07]  /*bd30*/  LDSM.16.MT88.4 R20, [R131+0x3800] ;  /* 0x003800008314783b */ /* 0x000eae0000004200 */
[----:B------:R-:W-:Y:S08]  /*bd40*/  MUFU.EX2 R40, R40 ;  /* 0x0000002800287308 */ /* 0x000ff00000000800 */
[----:B------:R-:W-:Y:S08]  /*bd50*/  MUFU.EX2 R48, R48 ;  /* 0x0000003000307308 */ /* 0x000ff00000000800 */
[----:B------:R-:W-:Y:S08]  /*bd60*/  MUFU.EX2 R33, R33 ;  /* 0x0000002100217308 */ /* 0x000ff00000000800 */
[----:B------:R-:W-:Y:S01]  /*bd70*/  MUFU.EX2 R35, R35 ;  /* 0x0000002300237308 */ /* 0x000fe20000000800 */
[C---:B-1----:R-:W-:Y:S07]  /*bd80*/  HMMA.16816.F32.BF16 R4, R28.reuse, R24, R4 ;  /* 0x000000181c04723c */ /* 0x042fee0000041804 */
[----:B------:R-:W-:Y:S01]  /*bd90*/  MUFU.EX2 R151, R151 ;  /* 0x0000009700977308 */ /* 0x000fe20000000800 */
[--C-:B------:R-:W-:Y:S01]  /*bda0*/  FFMA.FTZ R25, R102, c[0x0][0x23c], -R53.reuse ;  /* 0x00008f0066197a23 */ /* 0x100fe20000010835 */
[----:B------:R-:W-:Y:S01]  /*bdb0*/  HMMA.16816.F32.BF16 R8, R28, R26, R8 ;  /* 0x0000001a1c08723c */ /* 0x000fe20000041808 */
[----:B------:R-:W-:-:S02]  /*bdc0*/  FFMA.FTZ R24, R66, c[0x0][0x23c], -R53 ;  /* 0x00008f0042187a23 */ /* 0x000fc40000010835 */
[----:B------:R-:W-:-:S03]  /*bdd0*/  FFMA.FTZ R66, R86, c[0x0][0x23c], -R53 ;  /* 0x00008f0056427a23 */ /* 0x000fc60000010835 */
[----:B------:R-:W-:Y:S01]  /*bde0*/  MUFU.EX2 R25, R25 ;  /* 0x0000001900197308 */ /* 0x000fe20000000800 */
[--C-:B------:R-:W-:Y:S01]  /*bdf0*/  FFMA.FTZ R26, R67, c[0x0][0x23c], -R38.reuse ;  /* 0x00008f00431a7a23 */ /* 0x100fe20000010826 */
[----:B--2---:R-:W-:Y:S01]  /*be00*/  HMMA.16816.F32.BF16 R12, R28, R20, R12 ;  /* 0x000000141c0c723c */ /* 0x004fe2000004180c */
[----:B------:R-:W-:Y:S02]  /*be10*/  FFMA.FTZ R27, R56, c[0x0][0x23c], -R53 ;  /* 0x00008f00381b7a23 */ /* 0x000fe40000010835 */
[----:B------:R-:W-:-:S03]  /*be20*/  FFMA.FTZ R56, R43, c[0x0][0x23c], -R38 ;  /* 0x00008f002b387a23 */ /* 0x000fc60000010826 */
[----:B------:R-:W1:Y:S01]  /*be30*/  MUFU.EX2 R24, R24 ;  /* 0x0000001800187308 */ /* 0x000e620000000800 */
[--C-:B------:R-:W-:Y:S01]  /*be40*/  FFMA.FTZ R43, R50, c[0x0][0x23c], -R53.reuse ;  /* 0x00008f00322b7a23 */ /* 0x100fe20000010835 */
[----:B------:R-:W-:Y:S01]  /*be50*/  HMMA.16816.F32.BF16 R16, R28, R22, R16 ;  /* 0x000000161c10723c */ /* 0x000fe20000041810 */
[--C-:B------:R-:W-:Y:S02]  /*be60*/  FFMA.FTZ R20, R104, c[0x0][0x23c], -R53.reuse ;  /* 0x00008f0068147a23 */ /* 0x100fe40000010835 */
[----:B------:R-:W-:-:S03]  /*be70*/  FFMA.FTZ R21, R84, c[0x0][0x23c], -R53 ;  /* 0x00008f0054157a23 */ /* 0x000fc60000010835 */
[----:B------:R-:W-:Y:S01]  /*be80*/  MUFU.EX2 R31, R99 ;  /* 0x00000063001f7308 */ /* 0x000fe20000000800 */
[--C-:B------:R-:W-:Y:S02]  /*be90*/  FFMA.FTZ R84, R96, c[0x0][0x23c], -R53.reuse ;  /* 0x00008f0060547a23 */ /* 0x100fe40000010835 */
[--C-:B------:R-:W-:Y:S02]  /*bea0*/  FFMA.FTZ R29, R97, c[0x0][0x23c], -R38.reuse ;  /* 0x00008f00611d7a23 */ /* 0x100fe40000010826 */
[----:B------:R-:W-:Y:S02]  /*beb0*/  FFMA.FTZ R22, R85, c[0x0][0x23c], -R38 ;  /* 0x00008f0055167a23 */ /* 0x000fe40000010826 */
        /* <DEDUP_REMOVED lines=10> */
[----:B------:R-:W-:Y:S01]  /*bf60*/  FFMA.FTZ R23, R58, c[0x0][0x23c], -R53 ;  /* 0x00008f003a177a23 */ /* 0x000fe20000010835 */
[----:B------:R-:W2:Y:S01]  /*bf70*/  MUFU.EX2 R26, R26 ;  /* 0x0000001a001a7308 */ /* 0x000ea20000000800 */
[----:B------:R-:W-:-:S02]  /*bf80*/  FADD.FTZ R58, R2, R109 ;  /* 0x0000006d023a7221 */ /* 0x000fc40000010000 */
[--C-:B------:R-:W-:Y:S02]  /*bf90*/  FFMA.FTZ R2, R54, c[0x0][0x23c], -R53.reuse ;  /* 0x00008f0036027a23 */ /* 0x100fe40000010835 */
[--C-:B------:R-:W-:Y:S02]  /*bfa0*/  FFMA.FTZ R67, R60, c[0x0][0x23c], -R53.reuse ;  /* 0x00008f003c437a23 */ /* 0x100fe40000010835 */
[----:B------:R-:W-:Y:S01]  /*bfb0*/  FFMA.FTZ R28, R64, c[0x0][0x23c], -R53 ;  /* 0x00008f00401c7a23 */ /* 0x000fe20000010835 */
[----:B------:R-:W-:Y:S01]  /*bfc0*/  MUFU.EX2 R29, R29 ;  /* 0x0000001d001d7308 */ /* 0x000fe20000000800 */
[----:B-1----:R-:W-:Y:S01]  /*bfd0*/  F2FP.BF16.PACK_AB R82, R21, R20 ;  /* 0x000000141552723e */ /* 0x002fe200000010ff */
[--C-:B------:R-:W-:Y:S02]  /*bfe0*/  FFMA.FTZ R50, R59, c[0x0][0x23c], -R38.reuse ;  /* 0x00008f003b327a23 */ /* 0x100fe40000010826 */
[----:B------:R-:W-:Y:S02]  /*bff0*/  FFMA.FTZ R54, R37, c[0x0][0x23c], -R38 ;  /* 0x00008f0025367a23 */ /* 0x000fe40000010826 */
[----:B------:R-:W-:-:S02]  /*c000*/  FADD.FTZ R58, R91, R58 ;  /* 0x0000003a5b3a7221 */ /* 0x000fc40000010000 */
[----:B------:R-:W1:Y:S01]  /*c010*/  MUFU.EX2 R22, R22 ;  /* 0x0000001600167308 */ /* 0x000e620000000800 */
[----:B--2---:R-:W-:Y:S01]  /*c020*/  F2FP.BF16.PACK_AB R81, R26, R31 ;  /* 0x0000001f1a51723e */ /* 0x004fe200000010ff */
[----:B------:R-:W-:Y:S02]  /*c030*/  FADD.FTZ R95, R95, R58 ;  /* 0x0000003a5f5f7221 */ /* 0x000fe40000010000 */
[--C-:B------:R-:W-:Y:S02]  /*c040*/  FFMA.FTZ R37, R49, c[0x0][0x23c], -R38.reuse ;  /* 0x00008f0031257a23 */ /* 0x100fe40000010826 */
[----:B------:R-:W-:Y:S02]  /*c050*/  FADD.FTZ R88, R88, R95 ;  /* 0x0000005f58587221 */ /* 0x000fe40000010000 */
[----:B------:R-:W-:Y:S01]  /*c060*/  MUFU.EX2 R84, R84 ;  /* 0x0000005400547308 */ /* 0x000fe20000000800 */
[----:B------:R-:W-:Y:S02]  /*c070*/  FFMA.FTZ R58, R3, c[0x0][0x23c], -R38 ;  /* 0x00008f00033a7a23 */ /* 0x000fe40000010826 */
[----:B------:R-:W-:-:S02]  /*c080*/  FADD.FTZ R89, R89, R88 ;  /* 0x0000005859597221 */ /* 0x000fc40000010000 */
[----:B------:R-:W-:Y:S02]  /*c090*/  FADD.FTZ R25, R25, R90 ;  /* 0x0000005a19197221 */ /* 0x000fe40000010000 */
[----:B------:R-:W-:Y:S01]  /*c0a0*/  FADD.FTZ R0, R0, R89 ;  /* 0x0000005900007221 */ /* 0x000fe20000010000 */
[----:B-1----:R-:W-:Y:S01]  /*c0b0*/  F2FP.BF16.PACK_AB R83, R22, R29 ;  /* 0x0000001d1653723e */ /* 0x002fe200000010ff */
[----:B------:R-:W1:Y:S01]  /*c0c0*/  MUFU.EX2 R97, R97 ;  /* 0x0000006100617308 */ /* 0x000e620000000800 */
[----:B------:R-:W-:Y:S02]  /*c0d0*/  FADD.FTZ R25, R24, R25 ;  /* 0x0000001918197221 */ /* 0x000fe40000010000 */
[----:B------:R-:W-:Y:S02]  /*c0e0*/  FADD.FTZ R113, R113, R0 ;  /* 0x0000000071717221 */ /* 0x000fe40000010000 */
[----:B------:R-:W-:Y:S01]  /*c0f0*/  FFMA.FTZ R3, R47, c[0x0][0x23c], -R38 ;  /* 0x00008f002f037a23 */ /* 0x000fe20000010826 */
[----:B------:R-:W-:Y:S01]  /*c100*/  HMMA.16816.F32.BF16 R68, R80, R72, R4 ;  /* 0x000000485044723c */ /* 0x000fe20000041804 */
[----:B------:R-:W2:Y:S01]  /*c110*/  LDSM.16.MT88.4 R4, [R131+0x3c00] ;  /* 0x003c00008304783b */ /* 0x000ea20000004200 */
[----:B------:R-:W-:Y:S01]  /*c120*/  MUFU.EX2 R66, R66 ;  /* 0x0000004200427308 */ /* 0x000fe20000000800 */
[----:B------:R-:W-:-:S05]  /*c130*/  FADD.FTZ R113, R98, R113 ;  /* 0x0000007162717221 */ /* 0x000fca0000010000 */
[C---:B------:R-:W-:Y:S01]  /*c140*/  HMMA.16816.F32.BF16 R72, R80.reuse, R74, R8 ;  /* 0x0000004a5048723c */ /* 0x040fe20000041808 */
[----:B------:R-:W3:Y:S01]  /*c150*/  LDSM.16.MT88.4 R8, [R131+0x4000] ;  /* 0x004000008308783b */ /* 0x000ee20000004200 */
[----:B------:R-:W-:Y:S08]  /*c160*/  MUFU.EX2 R85, R85 ;  /* 0x0000005500557308 */ /* 0x000ff00000000800 */
[----:B------:R-:W-:Y:S08]  /*c170*/  MUFU.EX2 R61, R61 ;  /* 0x0000003d003d7308 */ /* 0x000ff00000000800 */
[----:B------:R-:W4:Y:S08]  /*c180*/  MUFU.EX2 R56, R56 ;  /* 0x0000003800387308 */ /* 0x000f300000000800 */
[----:B------:R-:W-:Y:S01]  /*c190*/  MUFU.EX2 R57, R57 ;  /* 0x0000003900397308 */ /* 0x000fe20000000800 */
[C---:B--2---:R-:W-:Y:S01]  /*c1a0*/  HMMA.16816.F32.BF16 R76, R80.reuse, R4, R12 ;  /* 0x00000004504c723c */ /* 0x044fe2000004180c */
[----:B------:R-:W2:Y:S06]  /*c1b0*/  LDSM.16.MT88.4 R12, [R132+0x4000] ;  /* 0x00400000840c783b */ /* 0x000eac0000004200 */
[----:B------:R-:W5:Y:S01]  /*c1c0*/  MUFU.EX2 R52, R52 ;  /* 0x0000003400347308 */ /* 0x000f620000000800 */
[----:B-1----:R-:W-:Y:S01]  /*c1d0*/  F2FP.BF16.PACK_AB R4, R97, R84 ;  /* 0x000000546104723e */ /* 0x002fe200000010ff */
[----:B------:R-:W-:Y:S01]  /*c1e0*/  HMMA.16816.F32.BF16 R80, R80, R6, R16 ;  /* 0x000000065050723c */ /* 0x000fe20000041810 */
[----:B------:R-:W1:Y:S01]  /*c1f0*/  LDSM.16.MT88.4 R16, [R132+0x4400] ;  /* 0x004400008410783b */ /* 0x000e620000004200 */
[----:B----4-:R-:W-:-:S04]  /*c200*/  F2FP.BF16.PACK_AB R5, R56, R61 ;  /* 0x0000003d3805723e */ /* 0x010fc800000010ff */
[----:B------:R-:W-:Y:S01]  /*c210*/  MUFU.EX2 R67, R67 ;  /* 0x0000004300437308 */ /* 0x000fe20000000800 */
[----:B------:R-:W-:Y:S02]  /*c220*/  F2FP.BF16.PACK_AB R6, R85, R66 ;  /* 0x000000425506723e */ /* 0x000fe400000010ff */
[----:B-----5:R-:W-:-:S05]  /*c230*/  F2FP.BF16.PACK_AB R7, R52, R57 ;  /* 0x000000393407723e */ /* 0x020fca00000010ff */
[----:B------:R-:W4:Y:S02]  /*c240*/  MUFU.EX2 R30, R30 ;  /* 0x0000001e001e7308 */ /* 0x000f240000000800 */
[C---:B---3--:R-:W-:Y:S06]  /*c250*/  HMMA.16816.F32.BF16 R76, R4.reuse, R8, R76 ;  /* 0x00000008044c723c */ /* 0x048fec000004184c */
[----:B------:R-:W-:Y:S02]  /*c260*/  MUFU.EX2 R27, R27 ;  /* 0x0000001b001b7308 */ /* 0x000fe40000000800 */
[C---:B------:R-:W-:Y:S01]  /*c270*/  HMMA.16816.F32.BF16 R80, R4.reuse, R10, R80 ;  /* 0x0000000a0450723c */ /* 0x040fe20000041850 */
[----:B------:R-:W-:Y:S05]  /*c280*/  LDSM.16.MT88.4 R8, [R132+0x4800] ;  /* 0x004800008408783b */ /* 0x000fea0000004200 */
[----:B------:R-:W3:Y:S02]  /*c290*/  MUFU.EX2 R28, R28 ;  /* 0x0000001c001c7308 */ /* 0x000ee40000000800 */
[C---:B--2---:R-:W-:Y:S06]  /*c2a0*/  HMMA.16816.F32.BF16 R68, R4.reuse, R12, R68 ;  /* 0x0000000c0444723c */ /* 0x044fec0000041844 */
[----:B------:R-:W2:Y:S02]  /*c2b0*/  MUFU.EX2 R50, R50 ;  /* 0x0000003200327308 */ /* 0x000ea40000000800 */
[----:B------:R-:W-:Y:S01]  /*c2c0*/  HMMA.16816.F32.BF16 R72, R4, R14, R72 ;  /* 0x0000000e0448723c */ /* 0x000fe20000041848 */
[----:B------:R-:W5:Y:S05]  /*c2d0*/  LDSM.16.MT88.4 R12, [R131+0x4400] ;  /* 0x00440000830c783b */ /* 0x000f6a0000004200 */
[----:B------:R-:W1:Y:S01]  /*c2e0*/  MUFU.EX2 R54, R54 ;  /* 0x0000003600367308 */ /* 0x000e620000000800 */
[----:B----4-:R-:W-:-:S02]  /*c2f0*/  F2FP.BF16.PACK_AB R4, R30, R67 ;  /* 0x000000431e04723e */ /* 0x010fc400000010ff */
[----:B---3--:R-:W-:-:S05]  /*c300*/  F2FP.BF16.PACK_AB R6, R28, R27 ;  /* 0x0000001b1c06723e */ /* 0x008fca00000010ff */
[----:B------:R-:W-:Y:S01]  /*c310*/  MUFU.EX2 R23, R23 ;  /* 0x0000001700177308 */ /* 0x000fe20000000800 */
[----:B--2---:R-:W-:Y:S02]  /*c320*/  F2FP.BF16.PACK_AB R5, R55, R50 ;  /* 0x000000323705723e */ /* 0x004fe400000010ff */
[----:B-1----:R-:W-:-:S05]  /*c330*/  F2FP.BF16.PACK_AB R7, R54, R51 ;  /* 0x000000333607723e */ /* 0x002fca00000010ff */
[----:B------:R-:W1:Y:S02]  /*c340*/  MUFU.EX2 R42, R42 ;  /* 0x0000002a002a7308 */ /* 0x000e640000000800 */
[C---:B------:R-:W-:Y:S06]  /*c350*/  HMMA.16816.F32.BF16 R68, R4.reuse, R16, R68 ;  /* 0x000000100444723c */ /* 0x040fec0000041844 */
[----:B------:R-:W-:Y:S02]  /*c360*/  MUFU.EX2 R43, R43 ;  /* 0x0000002b002b7308 */ /* 0x000fe40000000800 */
[C---:B------:R-:W-:Y:S01]  /*c370*/  HMMA.16816.F32.BF16 R72, R4.reuse, R18, R72 ;  /* 0x000000120448723c */ /* 0x040fe20000041848 */
[----:B------:R-:W2:Y:S05]  /*c380*/  LDSM.16.MT88.4 R16, [R131+0x4800] ;  /* 0x004800008310783b */ /* 0x000eaa0000004200 */
[----:B------:R-:W3:Y:S02]  /*c390*/  MUFU.EX2 R37, R37 ;  /* 0x0000002500257308 */ /* 0x000ee40000000800 */
[C---:B-----5:R-:W-:Y:S06]  /*c3a0*/  HMMA.16816.F32.BF16 R76, R4.reuse, R12, R76 ;  /* 0x0000000c044c723c */ /* 0x060fec000004184c */
[----:B------:R-:W4:Y:S01]  /*c3b0*/  MUFU.EX2 R58, R58 ;  /* 0x0000003a003a7308 */ /* 0x000f220000000800 */
[----:B------:R-:W-:Y:S01]  /*c3c0*/  FADD.FTZ R12, R94, R113 ;  /* 0x000000715e0c7221 */ /* 0x000fe20000010000 */
[----:B------:R-:W-:Y:S06]  /*c3d0*/  HMMA.16816.F32.BF16 R80, R4, R14, R80 ;  /* 0x0000000e0450723c */ /* 0x000fec0000041850 */
[----:B------:R-:W5:Y:S01]  /*c3e0*/  MUFU.EX2 R2, R2 ;  /* 0x0000000200027308 */ /* 0x000f620000000800 */
[----:B------:R-:W-:Y:S01]  /*c3f0*/  FADD.FTZ R12, R103, R12 ;  /* 0x0000000c670c7221 */ /* 0x000fe20000010000 */
[----:B-1----:R-:W-:-:S03]  /*c400*/  F2FP.BF16.PACK_AB R4, R42, R23 ;  /* 0x000000172a04723e */ /* 0x002fc600000010ff */
[----:B------:R-:W-:Y:S01]  /*c410*/  FADD.FTZ R31, R31, R12 ;  /* 0x0000000c1f1f7221 */ /* 0x000fe20000010000 */
[----:B---3--:R-:W-:Y:S01]  /*c420*/  F2FP.BF16.PACK_AB R5, R48, R37 ;  /* 0x000000253005723e */ /* 0x008fe200000010ff */
[----:B------:R-:W-:Y:S01]  /*c430*/  LDSM.16.MT88.4 R12, [R132+0x4c00] ;  /* 0x004c0000840c783b */ /* 0x000fe20000004200 */
[----:B------:R-:W-:Y:S01]  /*c440*/  F2FP.BF16.PACK_AB R6, R40, R43 ;  /* 0x0000002b2806723e */ /* 0x000fe200000010ff */
[----:B------:R-:W-:Y:S01]  /*c450*/  FADD.FTZ R26, R26, R31 ;  /* 0x0000001f1a1a7221 */ /* 0x000fe20000010000 */
[----:B----4-:R-:W-:Y:S01]  /*c460*/  F2FP.BF16.PACK_AB R7, R58, R33 ;  /* 0x000000213a07723e */ /* 0x010fe200000010ff */
[----:B------:R-:W-:Y:S02]  /*c470*/  MUFU.EX2 R0, R46 ;  /* 0x0000002e00007308 */ /* 0x000fe40000000800 */
[----:B------:R-:W-:-:S04]  /*c480*/  FADD.FTZ R29, R29, R26 ;  /* 0x0000001a1d1d7221 */ /* 0x000fc80000010000 */
[C---:B------:R-:W-:Y:S01]  /*c490*/  HMMA.16816.F32.BF16 R68, R4.reuse, R8, R68 ;  /* 0x000000080444723c */ /* 0x040fe20000041844 */
        /* <DEDUP_REMOVED lines=8> */
[----:B------:R-:W3:Y:S01]  /*c520*/  LDSM.16.MT88.4 R8, [R131+0x4c00] ;  /* 0x004c00008308783b */ /* 0x000ee20000004200 */
[----:B------:R-:W-:Y:S02]  /*c530*/  FADD.FTZ R57, R57, R56 ;  /* 0x0000003839397221 */ /* 0x000fe40000010000 */
[----:B------:R-:W-:Y:S01]  /*c540*/  FADD.FTZ R84, R84, R21 ;  /* 0x0000001554547221 */ /* 0x000fe20000010000 */
[C---:B--2---:R-:W-:Y:S01]  /*c550*/  HMMA.16816.F32.BF16 R76, R4.reuse, R16, R76 ;  /* 0x00000010044c723c */ /* 0x044fe2000004184c */
[----:B------:R-:W-:Y:S02]  /*c560*/  FFMA.FTZ R20, R39, c[0x0][0x23c], -R38 ;  /* 0x00008f0027147a23 */ /* 0x000fe40000010826 */
[----:B------:R-:W-:Y:S02]  /*c570*/  FADD.FTZ R97, R97, R84 ;  /* 0x0000005461617221 */ /* 0x000fe40000010000 */
[----:B------:R-:W-:Y:S02]  /*c580*/  FFMA.FTZ R21, R36, c[0x0][0x23c], -R38 ;  /* 0x00008f0024157a23 */ /* 0x000fe40000010826 */
[----:B------:R-:W-:Y:S01]  /*c590*/  FADD.FTZ R16, R66, R97 ;  /* 0x0000006142107221 */ /* 0x000fe20000010000 */
[----:B------:R-:W-:Y:S01]  /*c5a0*/  MUFU.EX2 R20, R20 ;  /* 0x0000001400147308 */ /* 0x000fe20000000800 */
[----:B------:R-:W-:Y:S01]  /*c5b0*/  FADD.FTZ R57, R52, R57 ;  /* 0x0000003934397221 */ /* 0x000fe20000010000 */
[----:B------:R-:W-:Y:S01]  /*c5c0*/  HMMA.16816.F32.BF16 R80, R4, R18, R80 ;  /* 0x000000120450723c */ /* 0x000fe20000041850 */
[----:B------:R-:W-:-:S04]  /*c5d0*/  FADD.FTZ R16, R85, R16 ;  /* 0x0000001055107221 */ /* 0x000fc80000010000 */
[----:B------:R-:W-:Y:S01]  /*c5e0*/  FADD.FTZ R67, R67, R16 ;  /* 0x0000001043437221 */ /* 0x000fe20000010000 */
[----:B------:R-:W2:Y:S01]  /*c5f0*/  MUFU.EX2 R21, R21 ;  /* 0x0000001500157308 */ /* 0x000ea20000000800 */
[----:B------:R-:W-:Y:S01]  /*c600*/  FADD.FTZ R16, R50, R57 ;  /* 0x0000003932107221 */ /* 0x000fe20000010000 */
[----:B-----5:R-:W-:Y:S01]  /*c610*/  F2FP.BF16.PACK_AB R4, R35, R2 ;  /* 0x000000022304723e */ /* 0x020fe200000010ff */
[----:B------:R-:W-:Y:S01]  /*c620*/  FADD.FTZ R30, R30, R67 ;  /* 0x000000431e1e7221 */ /* 0x000fe20000010000 */
[----:B-1----:R-:W-:Y:S01]  /*c630*/  F2FP.BF16.PACK_AB R5, R24, R3 ;  /* 0x000000031805723e */ /* 0x002fe200000010ff */
[----:B------:R-:W-:Y:S01]  /*c640*/  FADD.FTZ R16, R55, R16 ;  /* 0x0000001037107221 */ /* 0x000fe20000010000 */
[----:B------:R-:W-:Y:S01]  /*c650*/  F2FP.BF16.PACK_AB R6, R151, R0 ;  /* 0x000000009706723e */ /* 0x000fe200000010ff */
[----:B------:R-:W-:Y:S02]  /*c660*/  FADD.FTZ R27, R27, R30 ;  /* 0x0000001e1b1b7221 */ /* 0x000fe40000010000 */
[----:B------:R-:W-:-:S02]  /*c670*/  FADD.FTZ R51, R51, R16 ;  /* 0x0000001033337221 */ /* 0x000fc40000010000 */
[----:B------:R-:W-:Y:S02]  /*c680*/  FADD.FTZ R28, R28, R27 ;  /* 0x0000001b1c1c7221 */ /* 0x000fe40000010000 */
[----:B------:R-:W-:Y:S02]  /*c690*/  FADD.FTZ R54, R54, R51 ;  /* 0x0000003336367221 */ /* 0x000fe40000010000 */
[----:B------:R-:W-:Y:S01]  /*c6a0*/  FADD.FTZ R23, R23, R28 ;  /* 0x0000001c17177221 */ /* 0x000fe20000010000 */
[----:B--2---:R-:W-:Y:S01]  /*c6b0*/  F2FP.BF16.PACK_AB R7, R21, R20 ;  /* 0x000000141507723e */ /* 0x004fe200000010ff */
[----:B------:R-:W-:Y:S02]  /*c6c0*/  FADD.FTZ R37, R37, R54 ;  /* 0x0000003625257221 */ /* 0x000fe40000010000 */
[----:B------:R-:W-:Y:S02]  /*c6d0*/  FADD.FTZ R42, R42, R23 ;  /* 0x000000172a2a7221 */ /* 0x000fe40000010000 */
[----:B------:R-:W-:-:S02]  /*c6e0*/  FADD.FTZ R48, R48, R37 ;  /* 0x0000002530307221 */ /* 0x000fc40000010000 */
[----:B---3--:R-:W-:Y:S02]  /*c6f0*/  HMMA.16816.F32.BF16 R76, R4, R8, R76 ;  /* 0x00000008044c723c */ /* 0x008fe4000004184c */
[----:B------:R-:W-:-:S04]  /*c700*/  FADD.FTZ R33, R33, R48 ;  /* 0x0000003021217221 */ /* 0x000fc80000010000 */
        /* <DEDUP_REMOVED lines=9> */
[----:B------:R-:W-:Y:S01]  /*c7a0*/  FADD.FTZ R35, R35, R2 ;  /* 0x0000000223237221 */ /* 0x000fe20000010000 */
[----:B------:R-:W-:Y:S01]  /*c7b0*/  MOV R2, R34 ;  /* 0x0000002200027202 */ /* 0x000fe20000000f00 */
[----:B------:R-:W-:Y:S02]  /*c7c0*/  FADD.FTZ R152, R21, R20 ;  /* 0x0000001415987221 */ /* 0x000fe40000010000 */
[----:B------:R-:W-:Y:S01]  /*c7d0*/  FADD.FTZ R0, R0, R35 ;  /* 0x0000002300007221 */ /* 0x000fe20000010000 */
[----:B------:R-:W-:Y:S03]  /*c7e0*/  HMMA.16816.F32.BF16 R80, R4, R10, R80 ;  /* 0x0000000a0450723c */ /* 0x000fe60000041850 */
[----:B------:R-:W-:Y:S01]  /*c7f0*/  FADD.FTZ R151, R151, R0 ;  /* 0x0000000097977221 */ /* 0x000fe20000010000 */
[----:B------:R-:W-:-:S04]  /*c800*/  MOV R0, R32 ;  /* 0x0000002000007202 */ /* 0x000fc80000000f00 */
.L_x_4388:
        /* <DEDUP_REMOVED lines=14> */
.L_x_4398:
        /* <DEDUP_REMOVED lines=64> */
.L_x_4395:
        /* <DEDUP_REMOVED lines=15> */
[----:B------:R1:W-:Y:S04]  /*cde0*/  LDGSTS.E.BYPASS.LTC128B.128 [R147+0x4800], [R86.64] ;  /* 0x0480000056937fae */ /* 0x0003e8000b901d46 */
[----:B------:R-:W-:Y:S04]  /*cdf0*/  LDSM.16.M88.4 R88, [R136] ;  /* 0x000000008858783b */ /* 0x000fe80000000200 */
[----:B------:R-:W2:Y:S04]  /*ce00*/  LDSM.16.M88.4 R92, [R134+0x1000] ;  /* 0x00100000865c783b */ /* 0x000ea80000000200 */
        /* <DEDUP_REMOVED lines=12> */
[C---:B------:R-:W-:Y:S01]  /*ced0*/  HMMA.16816.F32.BF16 R16, R88.reuse, R98, RZ ;  /* 0x000000625810723c */ /* 0x040fe200000418ff */
[----:B------:R-:W2:Y:S07]  /*cee0*/  LDSM.16.M88.4 R96, [R133] ;  /* 0x000000008560783b */ /* 0x000eae0000000200 */
        /* <DEDUP_REMOVED lines=104> */
.L_x_4397:
        /* <DEDUP_REMOVED lines=16> */
[----:B------:R-:W-:Y:S05]  /*d670*/  IADD3.X R87, R89, UR9, RZ, P0, !PT ;  /* 0x0000000959577c10 */ /* 0x000fea00087fe4ff */
[----:B------:R1:W-:Y:S04]  /*d680*/  LDGSTS.E.BYPASS.LTC128B.128 [R147+0x2800], [R86.64] ;  /* 0x0280000056937fae */ /* 0x0003e8000b901d46 */
[----:B------:R-:W0:Y:S02]  /*d690*/  LDGDEPBAR ;  /* 0x00000000000079af */ /* 0x000e240000000000 */
.L_x_4396:
        /* <DEDUP_REMOVED lines=74> */
[C---:B------:R-:W-:Y:S02]  /*db40*/  FMUL.FTZ R88, R2.reuse, c[0x0][0x23c] ;  /* 0x00008f0002587a20 */ /* 0x040fe40000410000 */
[----:B------:R-:W-:Y:S02]  /*db50*/  FADD.FTZ R84, -R2, R85 ;  /* 0x0000005502547221 */ /* 0x000fe40000010100 */
[----:B------:R-:W-:Y:S01]  /*db60*/  FADD.FTZ R85, -R0, R3 ;  /* 0x0000000300557221 */ /* 0x000fe20000010100 */
[----:B------:R-:W-:Y:S01]  /*db70*/  FSEL R87, R88, RZ, P0 ;  /* 0x000000ff58577208 */ /* 0x000fe20000000000 */
[----:B------:R-:W-:Y:S01]  /*db80*/  FMUL.FTZ R86, R84, c[0x0][0x23c] ;  /* 0x00008f0054567a20 */ /* 0x000fe20000410000 */
[C---:B------:R-:W-:Y:S01]  /*db90*/  FSETP.NEU.FTZ.AND P0, PT, R0.reuse, -INF , PT ;  /* 0xff8000000000780b */ /* 0x040fe20003f1d000 */
[----:B------:R-:W-:Y:S02]  /*dba0*/  FMUL.FTZ R88, R0, c[0x0][0x23c] ;  /* 0x00008f0000587a20 */ /* 0x000fe40000410000 */
[----:B------:R2:W3:Y:S01]  /*dbb0*/  MUFU.EX2 R84, R86 ;  /* 0x0000005600547308 */ /* 0x0004e20000000800 */
        /* <DEDUP_REMOVED lines=12> */
[--C-:B------:R-:W-:Y:S01]  /*dc80*/  FFMA.FTZ R110, R4, c[0x0][0x23c], -R87.reuse ;  /* 0x00008f00046e7a23 */ /* 0x100fe20000010857 */
[----:B------:R-:W-:Y:S01]  /*dc90*/  MOV R85, R2 ;  /* 0x0000000200557202 */ /* 0x000fe20000000f00 */
[----:B------:R-:W-:Y:S01]  /*dca0*/  FFMA.FTZ R105, R20, c[0x0][0x23c], -R87 ;  /* 0x00008f0014697a23 */ /* 0x000fe20000010857 */
[----:B--2---:R-:W-:Y:S01]  /*dcb0*/  FSEL R86, R88, RZ, P0 ;  /* 0x000000ff58567208 */ /* 0x004fe20000000000 */
[----:B---3--:R-:W-:Y:S01]  /*dcc0*/  FMUL.FTZ R68, R84, R68 ;  /* 0x0000004454447220 */ /* 0x008fe20000410000 */
[----:B------:R-:W-:Y:S01]  /*dcd0*/  ISETP.GT.AND P0, PT, R146, 0x1, PT ;  /* 0x000000019200780c */ /* 0x000fe20003f04270 */
[----:B------:R-:W-:Y:S02]  /*dce0*/  FMUL.FTZ R69, R84, R69 ;  /* 0x0000004554457220 */ /* 0x000fe40000410000 */
[--C-:B------:R-:W-:Y:S01]  /*dcf0*/  FFMA.FTZ R157, R50, c[0x0][0x23c], -R86.reuse ;  /* 0x00008f00329d7a23 */ /* 0x100fe20000010856 */
[----:B------:R-:W2:Y:S01]  /*dd00*/  MUFU.EX2 R3, R3 ;  /* 0x0000000300037308 */ /* 0x000ea20000000800 */
[--C-:B------:R-:W-:Y:S02]  /*dd10*/  FFMA.FTZ R165, R51, c[0x0][0x23c], -R86.reuse ;  /* 0x00008f0033a57a23 */ /* 0x100fe40000010856 */
[--C-:B------:R-:W-:Y:S02]  /*dd20*/  FFMA.FTZ R54, R54, c[0x0][0x23c], -R86.reuse ;  /* 0x00008f0036367a23 */ /* 0x100fe40000010856 */
[C---:B------:R-:W-:Y:S02]  /*dd30*/  FMUL.FTZ R72, R84.reuse, R72 ;  /* 0x0000004854487220 */ /* 0x040fe40000410000 */
[C---:B------:R-:W-:Y:S02]  /*dd40*/  FMUL.FTZ R73, R84.reuse, R73 ;  /* 0x0000004954497220 */ /* 0x040fe40000410000 */
[C---:B------:R-:W-:Y:S01]  /*dd50*/  FMUL.FTZ R76, R84.reuse, R76 ;  /* 0x0000004c544c7220 */ /* 0x040fe20000410000 */
[----:B------:R-:W3:Y:S01]  /*dd60*/  MUFU.EX2 R110, R110 ;  /* 0x0000006e006e7308 */ /* 0x000ee20000000800 */
[C---:B------:R-:W-:Y:S02]  /*dd70*/  FMUL.FTZ R77, R84.reuse, R77 ;  /* 0x0000004d544d7220 */ /* 0x040fe40000410000 */
[C---:B------:R-:W-:Y:S02]  /*dd80*/  FMUL.FTZ R80, R84.reuse, R80 ;  /* 0x0000005054507220 */ /* 0x040fe40000410000 */
[----:B------:R-:W-:Y:S02]  /*dd90*/  FMUL.FTZ R81, R84, R81 ;  /* 0x0000005154517220 */ /* 0x000fe40000410000 */
[--C-:B------:R-:W-:Y:S02]  /*dda0*/  FFMA.FTZ R159, R7, c[0x0][0x23c], -R86.reuse ;  /* 0x00008f00079f7a23 */ /* 0x100fe40000010856 */
[--C-:B------:R-:W-:Y:S01]  /*ddb0*/  FFMA.FTZ R158, R10, c[0x0][0x23c], -R86.reuse ;  /* 0x00008f000a9e7a23 */ /* 0x100fe20000010856 */
[----:B------:R-:W4:Y:S01]  /*ddc0*/  MUFU.EX2 R155, R155 ;  /* 0x0000009b009b7308 */ /* 0x000f220000000800 */
[--C-:B------:R-:W-:Y:S02]  /*ddd0*/  FFMA.FTZ R113, R14, c[0x0][0x23c], -R86.reuse ;  /* 0x00008f000e717a23 */ /* 0x100fe40000010856 */
[--C-:B------:R-:W-:Y:S02]  /*dde0*/  FFMA.FTZ R96, R15, c[0x0][0x23c], -R86.reuse ;  /* 0x00008f000f607a23 */ /* 0x100fe40000010856 */
[C---:B--2---:R-:W-:Y:S02]  /*ddf0*/  FMUL.FTZ R70, R3.reuse, R70 ;  /* 0x0000004603467220 */ /* 0x044fe40000410000 */
[C---:B------:R-:W-:Y:S02]  /*de00*/  FMUL.FTZ R71, R3.reuse, R71 ;  /* 0x0000004703477220 */ /* 0x040fe40000410000 */
[C---:B------:R-:W-:Y:S01]  /*de10*/  FMUL.FTZ R74, R3.reuse, R74 ;  /* 0x0000004a034a7220 */ /* 0x040fe20000410000 */
[----:B------:R-:W-:Y:S01]  /*de20*/  MUFU.EX2 R159, R159 ;  /* 0x0000009f009f7308 */ /* 0x000fe20000000800 */
[C---:B------:R-:W-:Y:S02]  /*de30*/  FMUL.FTZ R75, R3.reuse, R75 ;  /* 0x0000004b034b7220 */ /* 0x040fe40000410000 */
[----:B------:R-:W-:Y:S01]  /*de40*/  FMUL.FTZ R78, R3, R78 ;  /* 0x0000004e034e7220 */ /* 0x000fe20000410000 */
[----:B---3--:R-:W-:Y:S01]  /*de50*/  F2FP.BF16.PACK_AB R88, R153, R110 ;  /* 0x0000006e9958723e */ /* 0x008fe200000010ff */
[C---:B------:R-:W-:Y:S02]  /*de60*/  FMUL.FTZ R79, R3.reuse, R79 ;  /* 0x0000004f034f7220 */ /* 0x040fe40000410000 */
[C---:B------:R-:W-:Y:S02]  /*de70*/  FMUL.FTZ R82, R3.reuse, R82 ;  /* 0x0000005203527220 */ /* 0x040fe40000410000 */
[----:B------:R-:W-:Y:S01]  /*de80*/  FMUL.FTZ R83, R3, R83 ;  /* 0x0000005303537220 */ /* 0x000fe20000410000 */
[----:B------:R-:W-:Y:S01]  /*de90*/  MUFU.EX2 R158, R158 ;  /* 0x0000009e009e7308 */ /* 0x000fe20000000800 */
[--C-:B------:R-:W-:Y:S02]  /*dea0*/  FFMA.FTZ R99, R18, c[0x0][0x23c], -R86.reuse ;  /* 0x00008f0012637a23 */ /* 0x100fe40000010856 */
[----:B------:R-:W-:Y:S01]  /*deb0*/  FFMA.FTZ R100, R19, c[0x0][0x23c], -R86 ;  /* 0x00008f0013647a23 */ /* 0x000fe20000010856 */
[----:B----4-:R-:W-:Y:S01]  /*dec0*/  F2FP.BF16.PACK_AB R90, R155, R162 ;  /* 0x000000a29b5a723e */ /* 0x010fe200000010ff */
[----:B------:R-:W-:Y:S02]  /*ded0*/  FFMA.FTZ R164, R84, R151, R110 ;  /* 0x0000009754a47223 */ /* 0x000fe4000001006e */
[----:B------:R-:W-:Y:S02]  /*dee0*/  FFMA.FTZ R156, R46, c[0x0][0x23c], -R86 ;  /* 0x00008f002e9c7a23 */ /* 0x000fe40000010856 */
[----:B------:R-:W-:Y:S01]  /*def0*/  FADD.FTZ R161, R153, R164 ;  /* 0x000000a499a17221 */ /* 0x000fe20000010000 */
[----:B------:R-:W-:Y:S01]  /*df00*/  MUFU.EX2 R111, R111 ;  /* 0x0000006f006f7308 */ /* 0x000fe20000000800 */
[--C-:B------:R-:W-:Y:S02]  /*df10*/  FFMA.FTZ R151, R47, c[0x0][0x23c], -R86.reuse ;  /* 0x00008f002f977a23 */ /* 0x100fe40000010856 */
[----:B------:R-:W-:Y:S02]  /*df20*/  FADD.FTZ R161, R162, R161 ;  /* 0x000000a1a2a17221 */ /* 0x000fe40000010000 */
[----:B------:R-:W-:Y:S02]  /*df30*/  FFMA.FTZ R162, R52, c[0x0][0x23c], -R87 ;  /* 0x00008f0034a27a23 */ /* 0x000fe40000010857 */
[----:B------:R-:W-:Y:S02]  /*df40*/  FADD.FTZ R161, R155, R161 ;  /* 0x000000a19ba17221 */ /* 0x000fe40000010000 */
        /* <DEDUP_REMOVED lines=22> */
[----:B--2---:R-:W-:Y:S01]  /*e0b0*/  F2FP.BF16.PACK_AB R89, R159, R160 ;  /* 0x000000a09f59723e */ /* 0x004fe200000010ff */
[----:B------:R-:W-:Y:S01]  /*e0c0*/  FFMA.FTZ R160, R3, R152, R160 ;  /* 0x0000009803a07223 */ /* 0x000fe200000100a0 */
[----:B------:R-:W-:Y:S01]  /*e0d0*/  MOV R3, R0 ;  /* 0x0000000000037202 */ /* 0x000fe20000000f00 */
[--C-:B------:R-:W-:Y:S02]  /*e0e0*/  FFMA.FTZ R152, R49, c[0x0][0x23c], -R87.reuse ;  /* 0x00008f0031987a23 */ /* 0x100fe40000010857 */
[----:B------:R-:W-:Y:S01]  /*e0f0*/  FADD.FTZ R163, R159, R160 ;  /* 0x000000a09fa37221 */ /* 0x000fe20000010000 */
[----:B------:R-:W2:Y:S01]  /*e100*/  MUFU.EX2 R96, R96 ;  /* 0x0000006000607308 */ /* 0x000ea20000000800 */
[----:B------:R-:W-:Y:S02]  /*e110*/  FFMA.FTZ R159, R53, c[0x0][0x23c], -R87 ;  /* 0x00008f00359f7a23 */ /* 0x000fe40000010857 */
[----:B------:R-:W-:Y:S01]  /*e120*/  FADD.FTZ R164, R158, R163 ;  /* 0x000000a39ea47221 */ /* 0x000fe20000010000 */
[----:B---3--:R-:W-:Y:S01]  /*e130*/  F2FP.BF16.PACK_AB R91, R109, R158 ;  /* 0x0000009e6d5b723e */ /* 0x008fe200000010ff */
[--C-:B------:R-:W-:Y:S02]  /*e140*/  FFMA.FTZ R158, R55, c[0x0][0x23c], -R86.reuse ;  /* 0x00008f00379e7a23 */ /* 0x100fe40000010856 */
[--C-:B------:R-:W-:Y:S02]  /*e150*/  FFMA.FTZ R117, R32, c[0x0][0x23c], -R87.reuse ;  /* 0x00008f0020757a23 */ /* 0x100fe40000010857 */
[--C-:B------:R-:W-:Y:S01]  /*e160*/  FFMA.FTZ R110, R34, c[0x0][0x23c], -R86.reuse ;  /* 0x00008f00226e7a23 */ /* 0x100fe20000010856 */
[----:B------:R-:W-:Y:S01]  /*e170*/  MUFU.EX2 R97, R97 ;  /* 0x0000006100617308 */ /* 0x000fe20000000800 */
[C---:B-1----:R-:W-:Y:S05]  /*e180*/  HMMA.16816.F32.BF16 R68, R88.reuse, R92, R68 ;  /* 0x0000005c5844723c */ /* 0x042fea0000041844 */
[--C-:B------:R-:W-:Y:S02]  /*e190*/  FFMA.FTZ R121, R35, c[0x0][0x23c], -R86.reuse ;  /* 0x00008f0023797a23 */ /* 0x100fe40000010856 */
[--C-:B------:R-:W-:Y:S01]  /*e1a0*/  FFMA.FTZ R116, R33, c[0x0][0x23c], -R87.reuse ;  /* 0x00008f0021747a23 */ /* 0x100fe20000010857 */
[C---:B------:R-:W-:Y:S01]  /*e1b0*/  HMMA.16816.F32.BF16 R72, R88.reuse, R94, R72 ;  /* 0x0000005e5848723c */ /* 0x040fe20000041848 */
[----:B------:R-:W1:Y:S01]  /*e1c0*/  MUFU.EX2 R98, R98 ;  /* 0x0000006200627308 */ /* 0x000e620000000800 */
[----:B------:R-:W3:Y:S02]  /*e1d0*/  LDSM.16.MT88.4 R92, [R131+0x3000] ;  /* 0x00300000835c783b */ /* 0x000ee40000004200 */
[--C-:B------:R-:W-:Y:S02]  /*e1e0*/  FFMA.FTZ R122, R36, c[0x0][0x23c], -R87.reuse ;  /* 0x00008f00247a7a23 */ /* 0x100fe40000010857 */
[----:B------:R-:W-:Y:S02]  /*e1f0*/  FFMA.FTZ R123, R37, c[0x0][0x23c], -R87 ;  /* 0x00008f00257b7a23 */ /* 0x000fe40000010857 */
[----:B------:R-:W-:Y:S03]  /*e200*/  FFMA.FTZ R139, R38, c[0x0][0x23c], -R86 ;  /* 0x00008f00268b7a23 */ /* 0x000fe60000010856 */
[----:B------:R-:W-:Y:S01]  /*e210*/  MUFU.EX2 R99, R99 ;  /* 0x0000006300637308 */ /* 0x000fe20000000800 */
[----:B------:R-:W-:Y:S02]  /*e220*/  FADD.FTZ R164, R109, R164 ;  /* 0x000000a46da47221 */ /* 0x000fe40000010000 */
[----:B------:R-:W-:Y:S02]  /*e230*/  FADD.FTZ R161, R111, R161 ;  /* 0x000000a16fa17221 */ /* 0x000fe40000010000 */
[--C-:B------:R-:W-:Y:S02]  /*e240*/  FFMA.FTZ R60, R60, c[0x0][0x23c], -R87.reuse ;  /* 0x00008f003c3c7a23 */ /* 0x100fe40000010857 */
[--C-:B------:R-:W-:Y:S02]  /*e250*/  FFMA.FTZ R61, R61, c[0x0][0x23c], -R87.reuse ;  /* 0x00008f003d3d7a23 */ /* 0x100fe40000010857 */
[--C-:B------:R-:W-:Y:S01]  /*e260*/  FFMA.FTZ R62, R62, c[0x0][0x23c], -R86.reuse ;  /* 0x00008f003e3e7a23 */ /* 0x100fe20000010856 */
[----:B------:R-:W4:Y:S01]  /*e270*/  MUFU.EX2 R100, R100 ;  /* 0x0000006400647308 */ /* 0x000f220000000800 */
[----:B------:R-:W-:Y:S02]  /*e280*/  FFMA.FTZ R63, R63, c[0x0][0x23c], -R86 ;  /* 0x00008f003f3f7a23 */ /* 0x000fe40000010856 */
[----:B------:R-:W-:Y:S07]  /*e290*/  FFMA.FTZ R64, R64, c[0x0][0x23c], -R87 ;  /* 0x00008f0040407a23 */ /* 0x000fee0000010857 */
[----:B------:R-:W-:Y:S10]  /*e2a0*/  MUFU.EX2 R105, R105 ;  /* 0x0000006900697308 */ /* 0x000ff40000000800 */
[----:B------:R-:W5:Y:S01]  /*e2b0*/  MUFU.EX2 R102, R102 ;  /* 0x0000006600667308 */ /* 0x000f620000000800 */
[C---:B---3--:R-:W-:Y:S08]  /*e2c0*/  HMMA.16816.F32.BF16 R76, R88.reuse, R92, R76 ;  /* 0x0000005c584c723c */ /* 0x048ff0000004184c */
[----:B------:R-:W-:Y:S01]  /*e2d0*/  HMMA.16816.F32.BF16 R80, R88, R94, R80 ;  /* 0x0000005e5850723c */ /* 0x000fe20000041850 */
[----:B------:R-:W-:Y:S01]  /*e2e0*/  MUFU.EX2 R108, R108 ;  /* 0x0000006c006c7308 */ /* 0x000fe20000000800 */
[----:B------:R-:W3:Y:S05]  /*e2f0*/  LDSM.16.MT88.4 R92, [R132+0x3400] ;  /* 0x00340000845c783b */ /* 0x000eea0000004200 */
[C---:B------:R-:W-:Y:S01]  /*e300*/  F2FP.BF16.PACK_AB R88, R112.reuse, R111 ;  /* 0x0000006f7058723e */ /* 0x040fe200000010ff */
[----:B------:R-:W-:Y:S01]  /*e310*/  FADD.FTZ R112, R112, R161 ;  /* 0x000000a170707221 */ /* 0x000fe20000010000 */
[----:B--2---:R-:W-:Y:S02]  /*e320*/  F2FP.BF16.PACK_AB R89, R96, R113 ;  /* 0x000000716059723e */ /* 0x004fe400000010ff */
[----:B------:R-:W2:Y:S01]  /*e330*/  MUFU.EX2 R103, R103 ;  /* 0x0000006700677308 */ /* 0x000ea20000000800 */
[----:B-1----:R-:W-:Y:S01]  /*e340*/  F2FP.BF16.PACK_AB R90, R98, R97 ;  /* 0x00000061625a723e */ /* 0x002fe200000010ff */
[----:B------:R-:W-:Y:S01]  /*e350*/  FADD.FTZ R113, R113, R164 ;  /* 0x000000a471717221 */ /* 0x000fe20000010000 */
[----:B----4-:R-:W-:Y:S01]  /*e360*/  F2FP.BF16.PACK_AB R91, R100, R99 ;  /* 0x00000063645b723e */ /* 0x010fe200000010ff */
[----:B------:R-:W-:Y:S01]  /*e370*/  FADD.FTZ R97, R97, R112 ;  /* 0x0000007061617221 */ /* 0x000fe20000010000 */
[----:B-----5:R-:W-:Y:S01]  /*e380*/  F2FP.BF16.PACK_AB R44, R102, R105 ;  /* 0x00000069662c723e */ /* 0x020fe200000010ff */
[----:B------:R-:W-:Y:S02]  /*e390*/  FADD.FTZ R96, R96, R113 ;  /* 0x0000007160607221 */ /* 0x000fe40000010000 */
[----:B------:R-:W-:Y:S02]  /*e3a0*/  FADD.FTZ R98, R98, R97 ;  /* 0x0000006162627221 */ /* 0x000fe40000010000 */
[----:B------:R-:W-:Y:S01]  /*e3b0*/  MUFU.EX2 R104, R104 ;  /* 0x0000006800687308 */ /* 0x000fe20000000800 */
[----:B------:R-:W-:Y:S02]  /*e3c0*/  FADD.FTZ R99, R99, R96 ;  /* 0x0000006063637221 */ /* 0x000fe40000010000 */
[----:B------:R-:W-:Y:S02]  /*e3d0*/  FADD.FTZ R105, R105, R98 ;  /* 0x0000006269697221 */ /* 0x000fe40000010000 */
[----:B------:R-:W-:Y:S02]  /*e3e0*/  FADD.FTZ R99, R100, R99 ;  /* 0x0000006364637221 */ /* 0x000fe40000010000 */
[----:B------:R-:W-:Y:S03]  /*e3f0*/  FADD.FTZ R105, R102, R105 ;  /* 0x0000006966697221 */ /* 0x000fe60000010000 */
[----:B------:R-:W1:Y:S01]  /*e400*/  MUFU.EX2 R101, R101 ;  /* 0x0000006500657308 */ /* 0x000e620000000800 */
[C---:B--2---:R-:W-:Y:S01]  /*e410*/  F2FP.BF16.PACK_AB R45, R103.reuse, R108 ;  /* 0x0000006c672d723e */ /* 0x044fe200000010ff */
[----:B------:R-:W-:Y:S04]  /*e420*/  FADD.FTZ R108, R108, R99 ;  /* 0x000000636c6c7221 */ /* 0x000fe80000010000 */
[----:B------:R-:W-:Y:S04]  /*e430*/  FADD.FTZ R103, R103, R108 ;  /* 0x0000006c67677221 */ /* 0x000fe80000010000 */
[----:B------:R-:W-:Y:S01]  /*e440*/  MUFU.EX2 R106, R106 ;  /* 0x0000006a006a7308 */ /* 0x000fe20000000800 */
[C---:B---3--:R-:W-:Y:S08]  /*e450*/  HMMA.16816.F32.BF16 R68, R88.reuse, R92, R68 ;  /* 0x0000005c5844723c */ /* 0x048ff00000041844 */
[C---:B------:R-:W-:Y:S01]  /*e460*/  HMMA.16816.F32.BF16 R72, R88.reuse, R94, R72 ;  /* 0x0000005e5848723c */ /* 0x040fe20000041848 */
[----:B------:R-:W2:Y:S01]  /*e470*/  MUFU.EX2 R107, R107 ;  /* 0x0000006b006b7308 */ /* 0x000ea20000000800 */
[----:B------:R-:W3:Y:S02]  /*e480*/  LDSM.16.MT88.4 R92, [R131+0x3400] ;  /* 0x00340000835c783b */ /* 0x000ee40000004200 */
[C---:B-1----:R-:W-:Y:S01]  /*e490*/  F2FP.BF16.PACK_AB R46, R101.reuse, R104 ;  /* 0x00000068652e723e */ /* 0x042fe200000010ff */
[----:B------:R-:W-:Y:S06]  /*e4a0*/  FADD.FTZ R104, R104, R105 ;  /* 0x0000006968687221 */ /* 0x000fec0000010000 */
[----:B------:R1:W-:Y:S01]  /*e4b0*/  MUFU.EX2 R153, R48 ;  /* 0x0000003000997308 */ /* 0x0003e20000000800 */
[----:B------:R-:W-:Y:S09]  /*e4c0*/  FADD.FTZ R104, R101, R104 ;  /* 0x0000006865687221 */ /* 0x000ff20000010000 */
[----:B------:R-:W-:Y:S01]  /*e4d0*/  MUFU.EX2 R119, R119 ;  /* 0x0000007700777308 */ /* 0x000fe20000000800 */
[----:B--2---:R-:W-:Y:S09]  /*e4e0*/  F2FP.BF16.PACK_AB R47, R107, R106 ;  /* 0x0000006a6b2f723e */ /* 0x004ff200000010ff */
[----:B------:R-:W2:Y:S01]  /*e4f0*/  MUFU.EX2 R114, R114 ;  /* 0x0000007200727308 */ /* 0x000ea20000000800 */
[----:B-1----:R-:W-:Y:S09]  /*e500*/  LDSM.16.MT88.4 R48, [R131+0x3c00] ;  /* 0x003c00008330783b */ /* 0x002ff20000004200 */
[----:B------:R-:W-:Y:S01]  /*e510*/  MUFU.EX2 R115, R115 ;  /* 0x0000007300737308 */ /* 0x000fe20000000800 */
[C---:B---3--:R-:W-:Y:S08]  /*e520*/  HMMA.16816.F32.BF16 R76, R88.reuse, R92, R76 ;  /* 0x0000005c584c723c */ /* 0x048ff0000004184c */
[----:B------:R-:W-:Y:S01]  /*e530*/  HMMA.16816.F32.BF16 R80, R88, R94, R80 ;  /* 0x0000005e5850723c */ /* 0x000fe20000041850 */
[----:B------:R-:W1:Y:S01]  /*e540*/  MUFU.EX2 R118, R118 ;  /* 0x0000007600767308 */ /* 0x000e620000000800 */
[----:B------:R-:W3:Y:S08]  /*e550*/  LDSM.16.MT88.4 R88, [R132+0x3800] ;  /* 0x003800008458783b */ /* 0x000ef00000004200 */
[----:B------:R-:W4:Y:S01]  /*e560*/  LDSM.16.MT88.4 R92, [R131+0x3800] ;  /* 0x00380000835c783b */ /* 0x000f220000004200 */
[----:B------:R-:W-:Y:S10]  /*e570*/  MUFU.EX2 R117, R117 ;  /* 0x0000007500757308 */ /* 0x000ff40000000800 */
[----:B------:R5:W1:Y:S10]  /*e580*/  MUFU.EX2 R84, R116 ;  /* 0x0000007400547308 */ /* 0x000a740000000800 */
[----:B------:R-:W-:Y:S10]  /*e590*/  MUFU.EX2 R110, R110 ;  /* 0x0000006e006e7308 */ /* 0x000ff40000000800 */
[----:B------:R-:W1:Y:S01]  /*e5a0*/  MUFU.EX2 R121, R121 ;  /* 0x0000007900797308 */ /* 0x000e620000000800 */
[C---:B---3--:R-:W-:Y:S05]  /*e5b0*/  HMMA.16816.F32.BF16 R68, R44.reuse, R88, R68 ;  /* 0x000000582c44723c */ /* 0x048fea0000041844 */
[----:B-----5:R-:W-:Y:S03]  /*e5c0*/  FFMA.FTZ R116, R40, c[0x0][0x23c], -R87 ;  /* 0x00008f0028747a23 */ /* 0x020fe60000010857 */
[C---:B------:R-:W-:Y:S01]  /*e5d0*/  HMMA.16816.F32.BF16 R72, R44.reuse, R90, R72 ;  /* 0x0000005a2c48723c */ /* 0x040fe20000041848 */
[----:B------:R3:W-:Y:S01]  /*e5e0*/  MUFU.EX2 R155, R54 ;  /* 0x00000036009b7308 */ /* 0x0007e20000000800 */
[----:B------:R-:W5:Y:S06]  /*e5f0*/  LDSM.16.MT88.4 R88, [R132+0x3c00] ;  /* 0x003c00008458783b */ /* 0x000f6c0000004200 */
[C---:B----4-:R-:W-:Y:S03]  /*e600*/  HMMA.16816.F32.BF16 R76, R44.reuse, R92, R76 ;  /* 0x0000005c2c4c723c */ /* 0x050fe6000004184c */
[----:B------:R-:W-:Y:S05]  /*e610*/  MUFU.EX2 R122, R122 ;  /* 0x0000007a007a7308 */ /* 0x000fea0000000800 */
[----:B------:R-:W-:Y:S01]  /*e620*/  HMMA.16816.F32.BF16 R80, R44, R94, R80 ;  /* 0x0000005e2c50723c */ /* 0x000fe20000041850 */
[----:B------:R-:W4:Y:S04]  /*e630*/  LDSM.16.MT88.4 R92, [R132+0x4000] ;  /* 0x00400000845c783b */ /* 0x000f280000004200 */
[----:B------:R-:W4:Y:S02]  /*e640*/  MUFU.EX2 R123, R123 ;  /* 0x0000007b007b7308 */ /* 0x000f240000000800 */
[----:B--2---:R-:W-:Y:S01]  /*e650*/  F2FP.BF16.PACK_AB R44, R114, R119 ;  /* 0x00000077722c723e */ /* 0x004fe200000010ff */
[----:B------:R-:W-:Y:S01]  /*e660*/  FADD.FTZ R119, R119, R104 ;  /* 0x0000006877777221 */ /* 0x000fe20000010000 */
[----:B---3--:R-:W2:Y:S03]  /*e670*/  LDSM.16.MT88.4 R52, [R131+0x4000] ;  /* 0x004000008334783b */ /* 0x008ea60000004200 */
[----:B-1----:R-:W-:Y:S01]  /*e680*/  F2FP.BF16.PACK_AB R45, R118, R115 ;  /* 0x00000073762d723e */ /* 0x002fe200000010ff */
[----:B------:R-:W-:Y:S01]  /*e690*/  FADD.FTZ R114, R114, R119 ;  /* 0x0000007772727221 */ /* 0x000fe20000010000 */
[C---:B------:R-:W-:Y:S01]  /*e6a0*/  F2FP.BF16.PACK_AB R46, R84.reuse, R117 ;  /* 0x00000075542e723e */ /* 0x040fe200000010ff */
[----:B------:R-:W-:Y:S01]  /*e6b0*/  MUFU.EX2 R139, R139 ;  /* 0x0000008b008b7308 */ /* 0x000fe20000000800 */
[----:B------:R-:W-:Y:S01]  /*e6c0*/  F2FP.BF16.PACK_AB R47, R121, R110 ;  /* 0x0000006e792f723e */ /* 0x000fe200000010ff */
[----:B------:R-:W-:Y:S04]  /*e6d0*/  FADD.FTZ R117, R117, R114 ;  /* 0x0000007275757221 */ /* 0x000fe80000010000 */
[----:B------:R-:W-:Y:S04]  /*e6e0*/  FADD.FTZ R117, R84, R117 ;  /* 0x0000007554757221 */ /* 0x000fe80000010000 */
[----:B------:R-:W1:Y:S01]  /*e6f0*/  MUFU.EX2 R120, R120 ;  /* 0x0000007800787308 */ /* 0x000e620000000800 */
[C---:B-----5:R-:W-:Y:S07]  /*e700*/  HMMA.16816.F32.BF16 R68, R44.reuse, R88, R68 ;  /* 0x000000582c44723c */ /* 0x060fee0000041844 */
[--C-:B------:R-:W-:Y:S01]  /*e710*/  FFMA.FTZ R88, R56, c[0x0][0x23c], -R87.reuse ;  /* 0x00008f0038587a23 */ /* 0x100fe20000010857 */
[C---:B------:R-:W-:Y:S01]  /*e720*/  HMMA.16816.F32.BF16 R72, R44.reuse, R90, R72 ;  /* 0x0000005a2c48723c */ /* 0x040fe20000041848 */
[----:B------:R-:W-:Y:S03]  /*e730*/  MUFU.EX2 R116, R116 ;  /* 0x0000007400747308 */ /* 0x000fe60000000800 */
[--C-:B------:R-:W-:Y:S02]  /*e740*/  FFMA.FTZ R89, R57, c[0x0][0x23c], -R87.reuse ;  /* 0x00008f0039597a23 */ /* 0x100fe40000010857 */
[----:B------:R-:W-:Y:S02]  /*e750*/  FFMA.FTZ R87, R65, c[0x0][0x23c], -R87 ;  /* 0x00008f0041577a23 */ /* 0x000fe40000010857 */
[--C-:B------:R-:W-:Y:S01]  /*e760*/  FFMA.FTZ R90, R58, c[0x0][0x23c], -R86.reuse ;  /* 0x00008f003a5a7a23 */ /* 0x100fe20000010856 */
[C---:B------:R-:W-:Y:S02]  /*e770*/  HMMA.16816.F32.BF16 R76, R44.reuse, R48, R76 ;  /* 0x000000302c4c723c */ /* 0x040fe4000004184c */
[----:B------:R-:W3:Y:S01]  /*e780*/  MUFU.EX2 R39, R39 ;  /* 0x0000002700277308 */ /* 0x000ee20000000800 */
[--C-:B------:R-:W-:Y:S02]  /*e790*/  FFMA.FTZ R91, R59, c[0x0][0x23c], -R86.reuse ;  /* 0x00008f003b5b7a23 */ /* 0x100fe40000010856 */
[----:B------:R-:W-:Y:S01]  /*e7a0*/  LDSM.16.MT88.4 R56, [R131+0x4400] ;  /* 0x004400008338783b */ /* 0x000fe20000004200 */
[--C-:B------:R-:W-:Y:S02]  /*e7b0*/  FFMA.FTZ R65, R66, c[0x0][0x23c], -R86.reuse ;  /* 0x00008f0042417a23 */ /* 0x100fe40000010856 */
[----:B------:R-:W-:Y:S04]  /*e7c0*/  HMMA.16816.F32.BF16 R80, R44, R50, R80 ;  /* 0x000000322c50723c */ /* 0x000fe80000041850 */
[----:B------:R-:W-:Y:S01]  /*e7d0*/  MUFU.EX2 R41, R41 ;  /* 0x0000002900297308 */ /* 0x000fe20000000800 */
[----:B------:R-:W5:Y:S01]  /*e7e0*/  LDSM.16.MT88.4 R48, [R132+0x4400] ;  /* 0x004400008430783b */ /* 0x000f620000004200 */
[----:B------:R-:W-:Y:S01]  /*e7f0*/  FFMA.FTZ R86, R67, c[0x0][0x23c], -R86 ;  /* 0x00008f0043567a23 */ /* 0x000fe20000010856 */
[C---:B----4-:R-:W-:Y:S01]  /*e800*/  F2FP.BF16.PACK_AB R44, R123.reuse, R122 ;  /* 0x0000007a7b2c723e */ /* 0x050fe200000010ff */
[----:B------:R-:W-:Y:S01]  /*e810*/  FADD.FTZ R122, R122, R117 ;  /* 0x000000757a7a7221 */ /* 0x000fe20000010000 */
[----:B-1----:R-:W-:Y:S03]  /*e820*/  F2FP.BF16.PACK_AB R45, R120, R139 ;  /* 0x0000008b782d723e */ /* 0x002fe600000010ff */
[----:B------:R-:W-:Y:S02]  /*e830*/  FADD.FTZ R123, R123, R122 ;  /* 0x0000007a7b7b7221 */ /* 0x000fe40000010000 */
        /* <DEDUP_REMOVED lines=8> */
[C---:B------:R-:W-:Y:S07]  /*e8c0*/  HMMA.16816.F32.BF16 R68, R44.reuse, R92, R68 ;  /* 0x0000005c2c44723c */ /* 0x040fee0000041844 */
[----:B------:R-:W-:Y:S01]  /*e8d0*/  FADD.FTZ R92, R106, R103 ;  /* 0x000000676a5c7221 */ /* 0x000fe20000010000 */
[C---:B------:R-:W-:Y:S01]  /*e8e0*/  HMMA.16816.F32.BF16 R72, R44.reuse, R94, R72 ;  /* 0x0000005e2c48723c */ /* 0x040fe20000041848 */
[----:B------:R-:W1:Y:S03]  /*e8f0*/  MUFU.EX2 R151, R151 ;  /* 0x0000009700977308 */ /* 0x000e660000000800 */
[----:B------:R-:W-:Y:S04]  /*e900*/  FADD.FTZ R92, R107, R92 ;  /* 0x0000005c6b5c7221 */ /* 0x000fe80000010000 */
[C---:B--2---:R-:W-:Y:S03]  /*e910*/  HMMA.16816.F32.BF16 R76, R44.reuse, R52, R76 ;  /* 0x000000342c4c723c */ /* 0x044fe6000004184c */
[----:B------:R-:W2:Y:S01]  /*e920*/  MUFU.EX2 R152, R152 ;  /* 0x0000009800987308 */ /* 0x000ea20000000800 */
[----:B------:R-:W-:Y:S04]  /*e930*/  FADD.FTZ R93, R115, R92 ;  /* 0x0000005c735d7221 */ /* 0x000fe80000010000 */
[----:B------:R-:W-:Y:S01]  /*e940*/  HMMA.16816.F32.BF16 R80, R44, R54, R80 ;  /* 0x000000362c50723c */ /* 0x000fe20000041850 */
[----:B------:R-:W4:Y:S03]  /*e950*/  LDSM.16.MT88.4 R52, [R132+0x4800] ;  /* 0x004800008434783b */ /* 0x000f260000004200 */
[----:B------:R-:W-:Y:S01]  /*e960*/  FADD.FTZ R93, R118, R93 ;  /* 0x0000005d765d7221 */ /* 0x000fe20000010000 */
[----:B------:R-:W-:Y:S02]  /*e970*/  MUFU.EX2 R157, R157 ;  /* 0x0000009d009d7308 */ /* 0x000fe40000000800 */
[----:B---3--:R-:W-:Y:S01]  /*e980*/  F2FP.BF16.PACK_AB R44, R43, R154 ;  /* 0x0000009a2b2c723e */ /* 0x008fe200000010ff */
[----:B------:R-:W-:Y:S01]  /*e990*/  FADD.FTZ R110, R110, R93 ;  /* 0x0000005d6e6e7221 */ /* 0x000fe20000010000 */
[----:B-1----:R-:W-:Y:S03]  /*e9a0*/  F2FP.BF16.PACK_AB R45, R151, R156 ;  /* 0x0000009c972d723e */ /* 0x002fe600000010ff */
        /* <DEDUP_REMOVED lines=11> */
[----:B------:R-:W-:Y:S04]  /*ea60*/  FADD.FTZ R41, R42, R41 ;  /* 0x000000292a297221 */ /* 0x000fe80000010000 */
[----:B------:R-:W-:Y:S03]  /*ea70*/  FADD.FTZ R156, R156, R41 ;  /* 0x000000299c9c7221 */ /* 0x000fe60000010000 */
[----:B------:R-:W-:Y:S01]  /*ea80*/  MUFU.EX2 R159, R159 ;  /* 0x0000009f009f7308 */ /* 0x000fe20000000800 */
[----:B------:R-:W-:Y:S01]  /*ea90*/  FADD.FTZ R156, R151, R156 ;  /* 0x0000009c979c7221 */ /* 0x000fe20000010000 */
[C---:B-1----:R-:W-:Y:S03]  /*eaa0*/  F2FP.BF16.PACK_AB R47, R160.reuse, R157 ;  /* 0x0000009da02f723e */ /* 0x042fe600000010ff */
[----:B------:R-:W-:Y:S04]  /*eab0*/  FADD.FTZ R157, R157, R156 ;  /* 0x0000009c9d9d7221 */ /* 0x000fe80000010000 */
[----:B------:R-:W-:Y:S01]  /*eac0*/  FADD.FTZ R160, R160, R157 ;  /* 0x0000009da0a07221 */ /* 0x000fe20000010000 */
[----:B------:R-:W1:Y:S01]  /*ead0*/  MUFU.EX2 R158, R158 ;  /* 0x0000009e009e7308 */ /* 0x000e620000000800 */
[C---:B-----5:R-:W-:Y:S03]  /*eae0*/  HMMA.16816.F32.BF16 R68, R44.reuse, R48, R68 ;  /* 0x000000302c44723c */ /* 0x060fe60000041844 */
[----:B------:R-:W-:Y:S05]  /*eaf0*/  FADD.FTZ R39, R155, R160 ;  /* 0x000000a09b277221 */ /* 0x000fea0000010000 */
[C---:B------:R-:W-:Y:S01]  /*eb00*/  HMMA.16816.F32.BF16 R72, R44.reuse, R50, R72 ;  /* 0x000000322c48723c */ /* 0x040fe20000041848 */
[----:B------:R-:W-:Y:S01]  /*eb10*/  MUFU.EX2 R88, R88 ;  /* 0x0000005800587308 */ /* 0x000fe20000000800 */
[----:B------:R-:W2:Y:S06]  /*eb20*/  LDSM.16.MT88.4 R48, [R131+0x4800] ;  /* 0x004800008330783b */ /* 0x000eac0000004200 */
[C---:B------:R-:W-:Y:S03]  /*eb30*/  HMMA.16816.F32.BF16 R76, R44.reuse, R56, R76 ;  /* 0x000000382c4c723c */ /* 0x040fe6000004184c */
[----:B------:R-:W3:Y:S01]  /*eb40*/  MUFU.EX2 R89, R89 ;  /* 0x0000005900597308 */ /* 0x000ee20000000800 */
[----:B-1----:R-:W-:Y:S04]  /*eb50*/  FADD.FTZ R39, R158, R39 ;  /* 0x000000279e277221 */ /* 0x002fe80000010000 */
[----:B------:R-:W-:Y:S01]  /*eb60*/  HMMA.16816.F32.BF16 R80, R44, R58, R80 ;  /* 0x0000003a2c50723c */ /* 0x000fe20000041850 */
[----:B------:R-:W1:Y:S04]  /*eb70*/  LDSM.16.MT88.4 R56, [R132+0x4c00] ;  /* 0x004c00008438783b */ /* 0x000e680000004200 */
[----:B------:R-:W-:Y:S02]  /*eb80*/  MUFU.EX2 R90, R90 ;  /* 0x0000005a005a7308 */ /* 0x000fe40000000800 */
[C---:B------:R-:W-:Y:S01]  /*eb90*/  F2FP.BF16.PACK_AB R44, R159.reuse, R162 ;  /* 0x000000a29f2c723e */ /* 0x040fe200000010ff */
[----:B------:R-:W-:Y:S01]  /*eba0*/  FADD.FTZ R162, R162, R153 ;  /* 0x00000099a2a27221 */ /* 0x000fe20000010000 */
[----:B------:R-:W-:Y:S03]  /*ebb0*/  F2FP.BF16.PACK_AB R45, R158, R155 ;  /* 0x0000009b9e2d723e */ /* 0x000fe600000010ff */
[----:B------:R-:W-:Y:S03]  /*ebc0*/  FADD.FTZ R159, R159, R162 ;  /* 0x000000a29f9f7221 */ /* 0x000fe60000010000 */
[----:B------:R-:W5:Y:S01]  /*ebd0*/  MUFU.EX2 R91, R91 ;  /* 0x0000005b005b7308 */ /* 0x000f620000000800 */
[C---:B---3--:R-:W-:Y:S01]  /*ebe0*/  F2FP.BF16.PACK_AB R46, R89.reuse, R88 ;  /* 0x00000058592e723e */ /* 0x048fe200000010ff */
[----:B------:R-:W-:Y:S04]  /*ebf0*/  FADD.FTZ R88, R88, R159 ;  /* 0x0000009f58587221 */ /* 0x000fe80000010000 */
[----:B------:R-:W-:Y:S04]  /*ec00*/  FADD.FTZ R89, R89, R88 ;  /* 0x0000005859597221 */ /* 0x000fe80000010000 */
[----:B------:R-:W-:Y:S10]  /*ec10*/  MUFU.EX2 R60, R60 ;  /* 0x0000003c003c7308 */ /* 0x000ff40000000800 */
[----:B------:R-:W3:Y:S01]  /*ec20*/  MUFU.EX2 R61, R61 ;  /* 0x0000003d003d7308 */ /* 0x000ee20000000800 */
[C---:B-----5:R-:W-:Y:S01]  /*ec30*/  F2FP.BF16.PACK_AB R47, R91.reuse, R90 ;  /* 0x0000005a5b2f723e */ /* 0x060fe200000010ff */
[----:B------:R-:W-:Y:S01]  /*ec40*/  FADD.FTZ R90, R90, R39 ;  /* 0x000000275a5a7221 */ /* 0x000fe20000010000 */
[----:B------:R-:W-:Y:S03]  /*ec50*/  IADD3 R39, R146, -0x1, RZ ;  /* 0xffffffff92277810 */ /* 0x000fe60007ffe0ff */
[----:B------:R-:W-:Y:S04]  /*ec60*/  FADD.FTZ R91, R91, R90 ;  /* 0x0000005a5b5b7221 */ /* 0x000fe80000010000 */
[----:B------:R-:W-:Y:S01]  /*ec70*/  MUFU.EX2 R62, R62 ;  /* 0x0000003e003e7308 */ /* 0x000fe20000000800 */
[C---:B----4-:R-:W-:Y:S03]  /*ec80*/  HMMA.16816.F32.BF16 R68, R44.reuse, R52, R68 ;  /* 0x000000342c44723c */ /* 0x050fe60000041844 */
[----:B------:R-:W-:Y:S05]  /*ec90*/  MOV R146, R39 ;  /* 0x0000002700927202 */ /* 0x000fea0000000f00 */
[C---:B------:R-:W-:Y:S01]  /*eca0*/  HMMA.16816.F32.BF16 R72, R44.reuse, R54, R72 ;  /* 0x000000362c48723c */ /* 0x040fe20000041848 */
[----:B------:R-:W4:Y:S01]  /*ecb0*/  MUFU.EX2 R63, R63 ;  /* 0x0000003f003f7308 */ /* 0x000f220000000800 */
[----:B------:R-:W5:Y:S06]  /*ecc0*/  LDSM.16.MT88.4 R52, [R131+0x4c00] ;  /* 0x004c00008334783b */ /* 0x000f6c0000004200 */
[C---:B--2---:R-:W-:Y:S03]  /*ecd0*/  HMMA.16816.F32.BF16 R76, R44.reuse, R48, R76 ;  /* 0x000000302c4c723c */ /* 0x044fe6000004184c */
[----:B------:R-:W-:Y:S05]  /*ece0*/  MUFU.EX2 R64, R64 ;  /* 0x0000004000407308 */ /* 0x000fea0000000800 */
[----:B------:R-:W-:Y:S05]  /*ecf0*/  HMMA.16816.F32.BF16 R80, R44, R50, R80 ;  /* 0x000000322c50723c */ /* 0x000fea0000041850 */
[----:B------:R-:W2:Y:S02]  /*ed00*/  MUFU.EX2 R87, R87 ;  /* 0x0000005700577308 */ /* 0x000ea40000000800 */
[----:B---3--:R-:W-:Y:S01]  /*ed10*/  F2FP.BF16.PACK_AB R44, R61, R60 ;  /* 0x0000003c3d2c723e */ /* 0x008fe200000010ff */
[----:B------:R-:W-:Y:S01]  /*ed20*/  FADD.FTZ R60, R60, R89 ;  /* 0x000000593c3c7221 */ /* 0x000fe20000010000 */
[----:B----4-:R-:W-:Y:S03]  /*ed30*/  F2FP.BF16.PACK_AB R45, R63, R62 ;  /* 0x0000003e3f2d723e */ /* 0x010fe600000010ff */
[----:B------:R-:W-:Y:S02]  /*ed40*/  FADD.FTZ R62, R62, R91 ;  /* 0x0000005b3e3e7221 */ /* 0x000fe40000010000 */
[----:B------:R-:W-:Y:S01]  /*ed50*/  FADD.FTZ R61, R61, R60 ;  /* 0x0000003c3d3d7221 */ /* 0x000fe20000010000 */
[----:B------:R-:W-:Y:S01]  /*ed60*/  MUFU.EX2 R65, R65 ;  /* 0x0000004100417308 */ /* 0x000fe20000000800 */
[----:B------:R-:W-:Y:S09]  /*ed70*/  FADD.FTZ R62, R63, R62 ;  /* 0x0000003e3f3e7221 */ /* 0x000ff20000010000 */
[----:B------:R-:W3:Y:S01]  /*ed80*/  MUFU.EX2 R86, R86 ;  /* 0x0000005600567308 */ /* 0x000ee20000000800 */
[C---:B--2---:R-:W-:Y:S01]  /*ed90*/  F2FP.BF16.PACK_AB R46, R87.reuse, R64 ;  /* 0x00000040572e723e */ /* 0x044fe200000010ff */
[----:B------:R-:W-:Y:S04]  /*eda0*/  FADD.FTZ R64, R64, R61 ;  /* 0x0000003d40407221 */ /* 0x000fe80000010000 */
[----:B------:R-:W-:Y:S01]  /*edb0*/  FADD.FTZ R151, R87, R64 ;  /* 0x0000004057977221 */ /* 0x000fe20000010000 */
[C---:B---3--:R-:W-:Y:S01]  /*edc0*/  F2FP.BF16.PACK_AB R47, R86.reuse, R65 ;  /* 0x00000041562f723e */ /* 0x048fe200000010ff */
[----:B------:R-:W-:Y:S04]  /*edd0*/  FADD.FTZ R65, R65, R62 ;  /* 0x0000003e41417221 */ /* 0x000fe80000010000 */
[----:B------:R-:W-:Y:S02]  /*ede0*/  FADD.FTZ R152, R86, R65 ;  /* 0x0000004156987221 */ /* 0x000fe40000010000 */
[C---:B-1----:R-:W-:Y:S08]  /*edf0*/  HMMA.16816.F32.BF16 R68, R44.reuse, R56, R68 ;  /* 0x000000382c44723c */ /* 0x042ff00000041844 */
[C---:B------:R-:W-:Y:S08]  /*ee00*/  HMMA.16816.F32.BF16 R72, R44.reuse, R58, R72 ;  /* 0x0000003a2c48723c */ /* 0x040ff00000041848 */
[C---:B-----5:R-:W-:Y:S08]  /*ee10*/  HMMA.16816.F32.BF16 R76, R44.reuse, R52, R76 ;  /* 0x000000342c4c723c */ /* 0x060ff0000004184c */
[----:B------:R-:W-:Y:S01]  /*ee20*/  HMMA.16816.F32.BF16 R80, R44, R54, R80 ;  /* 0x000000362c50723c */ /* 0x000fe20000041850 */
[----:B------:R-:W-:-:S07]  /*ee30*/  @P0 BRA `(.L_x_4398) ;  /* 0xffffdab000000947 */ /* 0x000fce000383ffff */
.L_x_4394:
        /* <DEDUP_REMOVED lines=11> */
[----:B------:R-:W-:-:S03]  /*eef0*/  LEA.HI R3, R3, R8, RZ, 0x2 ;  /* 0x0000000803037211 */ /* 0x000fc600078f10ff */
[----:B------:R-:W3:Y:S01]  /*ef00*/  S2R R4, SR_TID.X ;  /* 0x0000000000047919 */ /* 0x000ee20000002100 */
[----:B------:R-:W-:-:S04]  /*ef10*/  SHF.R.S32.HI R3, RZ, 0x2, R3 ;  /* 0x00000002ff037819 */ /* 0x000fc80000011403 */
[----:B------:R-:W-:-:S04]  /*ef20*/  SHF.R.S32.HI R8, RZ, 0x1f, R3 ;  /* 0x0000001fff087819 */ /* 0x000fc80000011403 */
[----:B------:R-:W-:-:S04]  /*ef30*/  LEA.HI R8, R8, R3, RZ, 0x3 ;  /* 0x0000000308087211 */ /* 0x000fc800078f18ff */
[----:B------:R-:W-:Y:S01]  /*ef40*/  LOP3.LUT R8, R8, 0xfffffff8, RZ, 0xc0, !PT ;  /* 0xfffffff808087812 */ /* 0x000fe200078ec0ff */
[----:B-1----:R-:W-:Y:S02]  /*ef50*/  FADD.FTZ R5, R10, R5 ;  /* 0x000000050a057221 */ /* 0x002fe40000010000 */
[----:B--2---:R-:W-:-:S03]  /*ef60*/  FADD.FTZ R6, R9, R6 ;  /* 0x0000000609067221 */ /* 0x004fc60000010000 */
[----:B------:R-:W-:Y:S01]  /*ef70*/  FSETP.NE.FTZ.AND P2, PT, R5, RZ, PT ;  /* 0x000000ff0500720b */ /* 0x000fe20003f55000 */
[----:B------:R-:W-:Y:S01]  /*ef80*/  IMAD.MOV.U32 R9, RZ, RZ, 0x3f800000 ;  /* 0x3f800000ff097424 */ /* 0x000fe200078e00ff */
[----:B---3--:R-:W-:Y:S01]  /*ef90*/  SHF.R.S32.HI R13, RZ, 0x1f, R4 ;  /* 0x0000001fff0d7819 */ /* 0x008fe20000011404 */
[----:B------:R-:W-:Y:S01]  /*efa0*/  IMAD.IADD R8, R3, 0x1, -R8 ;  /* 0x0000000103087824 */ /* 0x000fe200078e0a08 */
[----:B------:R-:W-:Y:S02]  /*efb0*/  FSETP.NE.FTZ.AND P3, PT, R6, RZ, PT ;  /* 0x000000ff0600720b */ /* 0x000fe40003f75000 */
[C---:B------:R-:W-:Y:S02]  /*efc0*/  LEA.HI R10, R13.reuse, R4, RZ, 0x2 ;  /* 0x000000040d0a7211 */ /* 0x040fe400078f10ff */
[----:B------:R-:W-:Y:S02]  /*efd0*/  LEA.HI R12, R8, R8, RZ, 0x1 ;  /* 0x00000008080c7211 */ /* 0x000fe400078f08ff */
[----:B------:R-:W-:-:S03]  /*efe0*/  LEA.HI R11, R13, R4, RZ, 0x5 ;  /* 0x000000040d0b7211 */ /* 0x000fc600078f28ff */
[----:B------:R-:W1:Y:S01]  /*eff0*/  @P2 MUFU.RCP R9, R5 ;  /* 0x0000000500092308 */ /* 0x000e620000001000 */
[----:B------:R-:W-:Y:S02]  /*f000*/  SHF.R.S32.HI R13, RZ, 0x1, R12 ;  /* 0x00000001ff0d7819 */ /* 0x000fe4000001140c */
[----:B------:R-:W-:Y:S02]  /*f010*/  LOP3.LUT R15, R12, 0x3fffffe, RZ, 0xc0, !PT ;  /* 0x03fffffe0c0f7812 */ /* 0x000fe400078ec0ff */
[C---:B------:R-:W-:Y:S01]  /*f020*/  LOP3.LUT P0, RZ, R13.reuse, 0x2, RZ, 0xc0, !PT ;  /* 0x000000020dff7812 */ /* 0x040fe2000780c0ff */
[----:B------:R-:W-:Y:S02]  /*f030*/  IMAD.SHL.U32 R12, R13, 0x40, RZ ;  /* 0x000000400d0c7824 */ /* 0x000fe400078e00ff */
[----:B------:R-:W2:Y:S01]  /*f040*/  @P3 MUFU.RCP R7, R6 ;  /* 0x0000000600073308 */ /* 0x000ea20000001000 */
[----:B------:R-:W-:Y:S02]  /*f050*/  IMAD.IADD R15, R8, 0x1, -R15 ;  /* 0x00000001080f7824 */ /* 0x000fe400078e0a0f */
[----:B------:R-:W-:Y:S01]  /*f060*/  LOP3.LUT R12, R12, 0xc0, RZ, 0xc0, !PT ;  /* 0x000000c00c0c7812 */ /* 0x000fe200078ec0ff */
[----:B-1----:R-:W-:-:S04]  /*f070*/  FMUL.FTZ R71, R9, R71 ;  /* 0x0000004709477220 */ /* 0x002fc80000410000 */
[----:B------:R-:W1:Y:S01]  /*f080*/  @P3 MUFU.LG2 R6, R6 ;  /* 0x0000000600063308 */ /* 0x000e620000000c00 */
[C---:B------:R-:W-:Y:S02]  /*f090*/  FMUL.FTZ R70, R9.reuse, R70 ;  /* 0x0000004609467220 */ /* 0x040fe40000410000 */
[C---:B------:R-:W-:Y:S02]  /*f0a0*/  FMUL.FTZ R75, R9.reuse, R75 ;  /* 0x0000004b094b7220 */ /* 0x040fe40000410000 */
[----:B------:R-:W-:Y:S01]  /*f0b0*/  FMUL.FTZ R74, R9, R74 ;  /* 0x0000004a094a7220 */ /* 0x000fe20000410000 */
[----:B------:R-:W-:Y:S01]  /*f0c0*/  F2FP.BF16.PACK_AB R70, R71, R70 ;  /* 0x000000464746723e */ /* 0x000fe200000010ff */
[C---:B------:R-:W-:Y:S01]  /*f0d0*/  FMUL.FTZ R79, R9.reuse, R79 ;  /* 0x0000004f094f7220 */ /* 0x040fe20000410000 */
[----:B------:R-:W3:Y:S01]  /*f0e0*/  @P2 MUFU.LG2 R5, R5 ;  /* 0x0000000500052308 */ /* 0x000ee20000000c00 */
[----:B------:R-:W-:Y:S01]  /*f0f0*/  FMUL.FTZ R78, R9, R78 ;  /* 0x0000004e094e7220 */ /* 0x000fe20000410000 */
[----:B------:R-:W-:Y:S01]  /*f100*/  F2FP.BF16.PACK_AB R74, R75, R74 ;  /* 0x0000004a4b4a723e */ /* 0x000fe200000010ff */
[----:B------:R-:W-:-:S02]  /*f110*/  FMUL.FTZ R83, R9, R83 ;  /* 0x0000005309537220 */ /* 0x000fc40000410000 */
[----:B------:R-:W-:Y:S01]  /*f120*/  FMUL.FTZ R82, R9, R82 ;  /* 0x0000005209527220 */ /* 0x000fe20000410000 */
[----:B------:R-:W-:Y:S01]  /*f130*/  LOP3.LUT R9, R10, 0xfffffffc, RZ, 0xc0, !PT ;  /* 0xfffffffc0a097812 */ /* 0x000fe200078ec0ff */
[C---:B--2---:R-:W-:Y:S01]  /*f140*/  FMUL.FTZ R68, R7.reuse, R68 ;  /* 0x0000004407447220 */ /* 0x044fe20000410000 */
[----:B------:R-:W-:Y:S01]  /*f150*/  SHF.R.S32.HI R10, RZ, 0x5, R11 ;  /* 0x00000005ff0a7819 */ /* 0x000fe2000001140b */
[----:B------:R-:W-:Y:S01]  /*f160*/  FMUL.FTZ R69, R7, R69 ;  /* 0x0000004507457220 */ /* 0x000fe20000410000 */
[----:B------:R-:W-:Y:S01]  /*f170*/  IADD3 R9, -R9, R4, RZ ;  /* 0x0000000409097210 */ /* 0x000fe20007ffe1ff */
[----:B------:R-:W-:Y:S01]  /*f180*/  FMUL.FTZ R72, R7, R72 ;  /* 0x0000004807487220 */ /* 0x000fe20000410000 */
[----:B------:R-:W-:Y:S01]  /*f190*/  F2FP.BF16.PACK_AB R78, R79, R78 ;  /* 0x0000004e4f4e723e */ /* 0x000fe200000010ff */
[----:B------:R-:W-:Y:S01]  /*f1a0*/  FMUL.FTZ R73, R7, R73 ;  /* 0x0000004907497220 */ /* 0x000fe20000410000 */
[----:B------:R-:W-:Y:S01]  /*f1b0*/  F2FP.BF16.PACK_AB R68, R69, R68 ;  /* 0x000000444544723e */ /* 0x000fe200000010ff */
[----:B------:R-:W-:Y:S01]  /*f1c0*/  IMAD R8, R10, 0x100, R9 ;  /* 0x000001000a087824 */ /* 0x000fe200078e0209 */
[----:B------:R-:W-:Y:S01]  /*f1d0*/  F2FP.BF16.PACK_AB R82, R83, R82 ;  /* 0x000000525352723e */ /* 0x000fe200000010ff */
[----:B------:R-:W-:Y:S01]  /*f1e0*/  FMUL.FTZ R76, R7, R76 ;  /* 0x0000004c074c7220 */ /* 0x000fe20000410000 */
[----:B------:R-:W-:Y:S01]  /*f1f0*/  F2FP.BF16.PACK_AB R72, R73, R72 ;  /* 0x000000484948723e */ /* 0x000fe200000010ff */
[----:B------:R-:W-:Y:S01]  /*f200*/  FMUL.FTZ R77, R7, R77 ;  /* 0x0000004d074d7220 */ /* 0x000fe20000410000 */
[----:B------:R-:W-:Y:S01]  /*f210*/  LEA R8, R15, R8, 0x4 ;  /* 0x000000080f087211 */ /* 0x000fe200078e20ff */
[C---:B------:R-:W-:Y:S01]  /*f220*/  FMUL.FTZ R80, R7.reuse, R80 ;  /* 0x0000005007507220 */ /* 0x040fe20000410000 */
[----:B------:R-:W-:Y:S01]  /*f230*/  LEA.HI R15, R12, R12, RZ, 0x1d ;  /* 0x0000000c0c0f7211 */ /* 0x000fe200078fe8ff */
[----:B------:R-:W-:Y:S01]  /*f240*/  FMUL.FTZ R7, R7, R81 ;  /* 0x0000005107077220 */ /* 0x000fe20000410000 */
[----:B------:R-:W-:-:S02]  /*f250*/  LOP3.LUT R12, R13, 0x1, RZ, 0xc0, !PT ;  /* 0x000000010d0c7812 */ /* 0x000fc400078ec0ff */
[----:B------:R-:W-:Y:S01]  /*f260*/  F2FP.BF16.PACK_AB R76, R77, R76 ;  /* 0x0000004c4d4c723e */ /* 0x000fe200000010ff */
[----:B------:R-:W-:Y:S01]  /*f270*/  IMAD.U32 R8, R8, 0x2, R15 ;  /* 0x0000000208087824 */ /* 0x000fe200078e000f */
[----:B------:R-:W-:Y:S01]  /*f280*/  ISETP.NE.U32.AND P1, PT, R12, 0x1, PT ;  /* 0x000000010c00780c */ /* 0x000fe20003f25070 */
[----:B------:R-:W-:Y:S01]  /*f290*/  IMAD.MOV.U32 R12, RZ, RZ, -0x10 ;  /* 0xfffffff0ff0c7424 */ /* 0x000fe200078e00ff */
[----:B------:R-:W-:Y:S02]  /*f2a0*/  F2FP.BF16.PACK_AB R80, R7, R80 ;  /* 0x000000500750723e */ /* 0x000fe400000010ff */
        /* <DEDUP_REMOVED lines=8> */
[----:B------:R-:W-:Y:S01]  /*f330*/  MOV R8, 0x7f800000 ;  /* 0x7f80000000087802 */ /* 0x000fe20000000f00 */
[----:B------:R-:W-:-:S02]  /*f340*/  IMAD.IADD R17, R12, 0x1, R7 ;  /* 0x000000010c117824 */ /* 0x000fc400078e0207 */
[----:B------:R-:W-:Y:S04]  /*f350*/  STS [R15], R72 ;  /* 0x000000480f007388 */ /* 0x000fe80000000800 */
[----:B------:R3:W-:Y:S04]  /*f360*/  STS [R15+0x200], R74 ;  /* 0x0002004a0f007388 */ /* 0x0007e80000000800 */
[----:B------:R2:W-:Y:S04]  /*f370*/  STS [R7], R76 ;  /* 0x0000004c07007388 */ /* 0x0005e80000000800 */
[----:B------:R2:W-:Y:S04]  /*f380*/  STS [R7+0x200], R78 ;  /* 0x0002004e07007388 */ /* 0x0005e80000000800 */
[----:B------:R2:W-:Y:S04]  /*f390*/  STS [R17], R80 ;  /* 0x0000005011007388 */ /* 0x0005e80000000800 */
[----:B------:R2:W-:Y:S01]  /*f3a0*/  STS [R17+0x200], R82 ;  /* 0x0002005211007388 */ /* 0x0005e20000000800 */
[----:B-1----:R-:W-:-:S04]  /*f3b0*/  @P3 FMUL.FTZ R13, R6, 0.69314718246459960938 ;  /* 0x3f317218060d3820 */ /* 0x002fc80000410000 */
[----:B------:R-:W-:Y:S02]  /*f3c0*/  @P3 FFMA.FTZ R8, R2, c[0x0][0x238], R13 ;  /* 0x00008e0002083a23 */ /* 0x000fe4000001000d */
        /* <DEDUP_REMOVED lines=10> */
.L_x_4399:
[----:B------:R-:W1:Y:S04]  /*f470*/  S2R R5, SR_CTAID.Z ;  /* 0x0000000000057919 */ /* 0x000e680000002700 */
[----:B------:R-:W1:Y:S02]  /*f480*/  S2R R0, SR_CTAID.Y ;  /* 0x0000000000007919 */ /* 0x000e640000002600 */
[----:B-1----:R-:W-:-:S04]  /*f490*/  IMAD R2, R0, c[0x0][0x1c0], R5 ;  /* 0x0000700000027a24 */ /* 0x002fc800078e0205 */
[----:B------:R-:W-:Y:S02]  /*f4a0*/  IMAD R2, R2, c[0x0][0x214], RZ ;  /* 0x0000850002027a24 */ /* 0x000fe400078e02ff */
.L_x_4400:
[----:B------:R-:W-:Y:S01]  /*f4b0*/  BAR.SYNC.DEFER_BLOCKING 0x0 ;  /* 0x0000000000007b1d */ /* 0x000fe20000010000 */
[----:B------:R-:W-:Y:S01]  /*f4c0*/  LOP3.LUT R11, R11, 0xffffffe0, RZ, 0xc0, !PT ;  /* 0xffffffe00b0b7812 */ /* 0x000fe200078ec0ff */
[C---:B------:R-:W-:Y:S01]  /*f4d0*/  IMAD.WIDE.U32 R22, R143.reuse, c[0x0][0x1e8], RZ ;  /* 0x00007a008f167a25 */ /* 0x040fe200078e00ff */
[----:B--2---:R-:W-:Y:S02]  /*f4e0*/  SHF.R.S32.HI R7, RZ, 0x1f, R10 ;  /* 0x0000001fff077819 */ /* 0x004fe4000001140a */
        /* <DEDUP_REMOVED lines=9> */
[----:B------:R-:W-:Y:S01]  /*f580*/  IMAD R143, R143, c[0x0][0x1ec], R23 ;  /* 0x00007b008f8f7a24 */ /* 0x000fe200078e0217 */
[----:B------:R-:W-:Y:S01]  /*f590*/  SEL R22, R24, R22, !P0 ;  /* 0x0000001618167207 */ /* 0x000fe20004000000 */
[----:B------:R-:W-:-:S02]  /*f5a0*/  IMAD R21, R0, c[0x0][0x1e4], R21 ;  /* 0x0000790000157a24 */ /* 0x000fc400078e0215 */
[----:B------:R-:W-:-:S03]  /*f5b0*/  IMAD.IADD R7, R10, 0x1, -R7 ;  /* 0x000000010a077824 */ /* 0x000fc600078e0a07 */
[----:B------:R-:W-:Y:S01]  /*f5c0*/  @!P0 IADD3 R143, R25, R21, RZ ;  /* 0x00000015198f8210 */ /* 0x000fe20007ffe0ff */
[----:B------:R-:W-:Y:S01]  /*f5d0*/  IMAD R7, R7, 0x10, R148 ;  /* 0x0000001007077824 */ /* 0x000fe200078e0294 */
[----:B------:R1:W2:Y:S04]  /*f5e0*/  LDS.128 R12, [R147] ;  /* 0x00000000930c7984 */ /* 0x0002a80000000c00 */
[----:B------:R1:W3:Y:S01]  /*f5f0*/  LDS.128 R16, [R147+0x800] ;  /* 0x0008000093107984 */ /* 0x0002e20000000c00 */
[----:B------:R-:W-:Y:S05]  /*f600*/  @P1 BRA `(.L_x_4402) ;  /* 0x000000d000001947 */ /* 0x000fea0003800000 */
[----:B------:R-:W4:Y:S02]  /*f610*/  S2R R11, SR_CTAID.X ;  /* 0x00000000000b7919 */ /* 0x000f240000002500 */
[C---:B----4-:R-:W-:Y:S02]  /*f620*/  IMAD R2, R11.reuse, 0x40, R2 ;  /* 0x000000400b027824 */ /* 0x050fe400078e0202 */
        /* <DEDUP_REMOVED lines=11> */
.L_x_4402:
[----:B------:R-:W-:Y:S05]  /*f6e0*/  BSYNC B0 ;  /* 0x0000000000007941 */ /* 0x000fea0003800000 */
.L_x_4401:
        /* <DEDUP_REMOVED lines=28> */
.L_x_4404:
[----:B------:R-:W-:Y:S05]  /*f8b0*/  BSYNC B0 ;  /* 0x0000000000007941 */ /* 0x000fea0003800000 */
.L_x_4403:
        /* <DEDUP_REMOVED lines=14> */
.L_x_4405:
        /* <DEDUP_REMOVED lines=14> */
.L_x_5248:


//--------------------- .text._ZN5flash24flash_fwd_splitkv_kernelI23Flash_fwd_kernel_traitsILi32ELi64ELi128ELi4ELb0ELb0EN7cutlass10bfloat16_tE19Flash_kernel_traitsILi32ELi64ELi128ELi4ES3_EELb1ELb0ELb0ELb0ELb1ELb1ELb0ELb1EEEvNS_16Flash_fwd_paramsE --------------------------
	.section	.text._ZN5flash24flash_fwd_splitkv_kernelI23Flash_fwd_kernel_traitsILi32ELi64ELi128ELi4ELb0ELb0EN7cutlass10bfloat16_tE19Flash_kernel_traitsILi32ELi64ELi128ELi4ES3_EELb1ELb0ELb0ELb0ELb1ELb1ELb0ELb1EEEvNS_16Flash_fwd_paramsE,"ax",@progbits
	.sectioninfo	@"SHI_REGISTERS=168"
	.align	128
        .global         _ZN5flash24flash_fwd_splitkv_kernelI23Flash_fwd_kernel_traitsILi32ELi64ELi128ELi4ELb0ELb0EN7cutlass10bfloat16_tE19Flash_kernel_traitsILi32ELi64ELi128ELi4ES3_EELb1ELb0ELb0ELb0ELb1ELb1ELb0ELb1EEEvNS_16Flash_fwd_paramsE
        .type           _ZN5flash24flash_fwd_splitkv_kernelI23Flash_fwd_kernel_traitsILi32ELi64ELi128ELi4ELb0ELb0EN7cutlass10bfloat16_tE19Flash_kernel_traitsILi32ELi64ELi128ELi4ES3_EELb1ELb0ELb0ELb0ELb1ELb1ELb0ELb1EEEvNS_16Flash_fwd_paramsE,@function
        .size           _ZN5flash24flash_fwd_splitkv_kernelI23Flash_fwd_kernel_traitsILi32ELi64ELi128ELi4ELb0ELb0EN7cutlass10bfloat16_tE19Flash_kernel_traitsILi32ELi64ELi128ELi4ES3_EELb1ELb0ELb0ELb0ELb1ELb1ELb0ELb1EEEvNS_16Flash_fwd_paramsE,(.L_x_5249 - _ZN5flash24flash_fwd_splitkv_kernelI23Flash_fwd_kernel_traitsILi32ELi64ELi128ELi4ELb0ELb0EN7cutlass10bfloat16_tE19Flash_kernel_traitsILi32ELi64ELi128ELi4ES3_EELb1ELb0ELb0ELb0ELb1ELb1ELb0ELb1EEEvNS_16Flash_fwd_paramsE)
        .other          _ZN5flash24flash_fwd_splitkv_kernelI23Flash_fwd_kernel_traitsILi32ELi64ELi128ELi4ELb0ELb0EN7cutlass10bfloat16_tE19Flash_kernel_traitsILi32ELi64ELi128ELi4ES3_EELb1ELb0ELb0ELb0ELb1ELb1ELb0ELb1EEEvNS_16Flash_fwd_paramsE,@"STO_CUDA_ENTRY STV_DEFAULT"
_ZN5flash24flash_fwd_splitkv_kernelI23Flash_fwd_kernel_traitsILi32ELi64ELi128ELi4ELb0ELb0EN7cutlass10bfloat16_tE19Flash_kernel_traitsILi32ELi64ELi128ELi4ES3_EELb1ELb0ELb0ELb0ELb1ELb1ELb0ELb1EEEvNS_16Flash_fwd_paramsE:
.text._ZN5flash24flash_fwd_splitkv_kernelI23Flash_fwd_kernel_traitsILi32ELi64ELi128ELi4ELb0ELb0EN7cutlass10bfloat16_tE19Flash_kernel_traitsILi32ELi64ELi128ELi4ES3_EELb1ELb0ELb0ELb0ELb1ELb1ELb0ELb1EEEvNS_16Flash_fwd_paramsE:
        /* <DEDUP_REMOVED lines=27> */
[--C-:B------:R-:W-:Y:S01]  /*01b0*/  IMAD.MOV.U32 R9, RZ, RZ, R5.reuse ;  /* 0x000000ffff097224 */ /* 0x100fe200078e0005 */
[----:B-1----:R-:W-:Y:S01]  /*01c0*/  SHF.R.S32.HI R6, RZ, 0x1f, R5 ;  /* 0x0000001fff067819 */ /* 0x002fe20000011405 */
[----:B---3--:R-:W-:Y:S02]  /*01d0*/  @P1 IMAD.IADD R148, R148, 0x1, -R149 ;  /* 0x0000000194941824 */ /* 0x008fe400078e0a95 */
[----:B------:R-:W-:-:S08]  /*01e0*/  @!P1 IMAD.MOV.U32 R148, RZ, RZ, c[0x0][0x214] ;  /* 0x00008500ff949624 */ /* 0x000fd000078e00ff */
[----:B------:R-:W-:Y:S05]  /*01f0*/  @!P0 BRA `(.L_x_4406) ;  /* 0x0000004000008947 */ /* 0x000fea0003800000 */
[----:B--2-4-:R-:W2:Y:S02]  /*0200*/  @P2 LDG.E R7, [R10.64+0x4] ;  /* 0x000004060a072981 */ /* 0x014ea4000c1e1900 */
[----:B--2--5:R-:W-:-:S06]  /*0210*/  @P2 IADD3 R2, R7, -R8, RZ ;  /* 0x8000000807022210 */ /* 0x024fcc0007ffe0ff */
[----:B------:R1:W5:Y:S01]  /*0220*/  @!P2 LDG.E R2, [R10.64] ;  /* 0x000000060a02a981 */ /* 0x000362000c1e1900 */
[----:B------:R-:W-:Y:S05]  /*0230*/  BRA `(.L_x_4407) ;  /* 0x0000001000007947 */ /* 0x000fea0003800000 */
.L_x_4406:
[----:B--2-4-:R-:W-:Y:S02]  /*0240*/  MOV R2, c[0x0][0x218] ;  /* 0x0000860000027a02 */ /* 0x014fe40000000f00 */
.L_x_4407:
        /* <DEDUP_REMOVED lines=42> */
[----:B------:R-:W-:-:S03]  /*04f0*/  SHF.L.U32 R8, R8, 0x3, RZ ;  /* 0x0000000308087819 */ /* 0x000fc600000006ff */
[----:B------:R-:W-:Y:S01]  /*0500*/  @P0 IMAD R149, R149, c[0x0][0x1ec], R11 ;  /* 0x00007b0095950a24 */ /* 0x000fe200078e020b */
[----:B------:R-:W-:Y:S01]  /*0510*/  SHF.R.S32.HI R9, RZ, 0x1f, R8 ;  /* 0x0000001fff097819 */ /* 0x000fe20000011408 */
[----:B------:R-:W-:Y:S02]  /*0520*/  @P0 IMAD.MOV.U32 R4, RZ, RZ, R10 ;  /* 0x000000ffff040224 */ /* 0x000fe400078e000a */
[----:B------:R-:W-:Y:S02]  /*0530*/  @!P0 IMAD R6, R6, c[0x0][0x1e0], RZ ;  /* 0x0000780006068a24 */ /* 0x000fe400078e02ff */
[----:B------:R-:W-:-:S04]  /*0540*/  @!P0 IMAD.WIDE.U32 R10, R5, c[0x0][0x1e0], RZ ;  /* 0x00007800050a8a25 */ /* 0x000fc800078e00ff */
[----:B------:R-:W-:Y:S01]  /*0550*/  @!P0 IMAD R6, R5, c[0x0][0x1e4], R6 ;  /* 0x0000790005068a24 */ /* 0x000fe200078e0206 */
[----:B------:R-:W-:Y:S01]  /*0560*/  @!P0 MOV R4, R10 ;  /* 0x0000000a00048202 */ /* 0x000fe20000000f00 */
[----:B------:R-:W-:-:S04]  /*0570*/  IMAD.WIDE.U32 R8, R59, c[0x0][0x1e8], R8 ;  /* 0x00007a003b087a25 */ /* 0x000fc800078e0008 */
[----:B------:R-:W-:Y:S01]  /*0580*/  @!P0 IMAD.IADD R149, R11, 0x1, R6 ;  /* 0x000000010b958824 */ /* 0x000fe200078e0206 */
[----:B------:R-:W-:Y:S01]  /*0590*/  IADD3 R6, P0, R4, R8, RZ ;  /* 0x0000000804067210 */ /* 0x000fe20007f1e0ff */
[----:B------:R-:W-:Y:S02]  /*05a0*/  IMAD R0, R59, c[0x0][0x1ec], R0 ;  /* 0x00007b003b007a24 */ /* 0x000fe400078e0200 */
[----:B------:R-:W-:-:S03]  /*05b0*/  IMAD R3, R3, c[0x0][0x1f0], RZ ;  /* 0x00007c0003037a24 */ /* 0x000fc600078e02ff */
[----:B------:R-:W-:Y:S01]  /*05c0*/  IADD3.X R7, R149, R9, R0, P0, !PT ;  /* 0x0000000995077210 */ /* 0x000fe200007fe400 */
[----:B------:R-:W-:Y:S01]  /*05d0*/  IMAD R0, R5, c[0x0][0x1c0], R116 ;  /* 0x0000700005007a24 */ /* 0x000fe200078e0274 */
[----:B------:R-:W-:Y:S01]  /*05e0*/  SHF.R.S32.HI R9, RZ, 0x2, R2 ;  /* 0x00000002ff097819 */ /* 0x000fe20000011402 */
[C---:B------:R-:W-:Y:S02]  /*05f0*/  IMAD R3, R116.reuse, c[0x0][0x1f4], R3 ;  /* 0x00007d0074037a24 */ /* 0x040fe400078e0203 */
[----:B------:R-:W-:Y:S01]  /*0600*/  IMAD.WIDE.U32 R6, R116, c[0x0][0x1f0], R6 ;  /* 0x00007c0074067a25 */ /* 0x000fe200078e0006 */
[----:B------:R-:W-:Y:S02]  /*0610*/  ISETP.GE.AND P0, PT, R9, R148, PT ;  /* 0x000000940900720c */ /* 0x000fe40003f06270 */
[----:B------:R-:W-:Y:S01]  /*0620*/  SHF.R.S32.HI R5, RZ, 0x1f, R9 ;  /* 0x0000001fff057819 */ /* 0x000fe20000011409 */
[----:B------:R-:W-:Y:S02]  /*0630*/  IMAD R0, R0, c[0x0][0x214], R59 ;  /* 0x0000850000007a24 */ /* 0x000fe400078e023b */
[----:B------:R-:W-:-:S08]  /*0640*/  IMAD.IADD R13, R7, 0x1, R3 ;  /* 0x00000001070d7824 */ /* 0x000fd000078e0203 */
        /* <DEDUP_REMOVED lines=9> */
.L_x_4410:
[----:B------:R-:W-:Y:S05]  /*06e0*/  BSYNC B0 ;  /* 0x0000000000007941 */ /* 0x000fea0003800000 */
.L_x_4409:
        /* <DEDUP_REMOVED lines=14> */
.L_x_4412:
[----:B------:R-:W-:Y:S05]  /*07d0*/  BSYNC B0 ;  /* 0x0000000000007941 */ /* 0x000fea0003800000 */
.L_x_4411:
        /* <DEDUP_REMOVED lines=13> */
.L_x_4408:
[----:B------:R-:W-:Y:S02]  /*08b0*/  ISETP.NE.U32.AND P0, PT, RZ, c[0x0][0x2b8], PT ;  /* 0x0000ae00ff007a0c */ /* 0x000fe40003f05070 */
        /* <DEDUP_REMOVED lines=74> */
[----:B------:R-:W-:Y:S02]  /*0d60*/  IMAD R5, R3, c[0x0][0x184], R2 ;  /* 0x0000610003057a24 */ /* 0x000fe400078e0202 */
[----:B------:R-:W-:Y:S02]  /*0d70*/  IMAD R2, R13, c[0x0][0x198], RZ ;  /* 0x000066000d027a24 */ /* 0x000fe400078e02ff */
[----:B------:R-:W-:Y:S02]  /*0d80*/  IMAD.IADD R11, R11, 0x1, R5 ;  /* 0x000000010b0b7824 */ /* 0x000fe400078e0205 */
[C---:B------:R-:W-:Y:S01]  /*0d90*/  IMAD R5, R17.reuse, c[0x0][0x19c], R2 ;  /* 0x0000670011057a24 */ /* 0x040fe200078e0202 */
[----:B------:R-:W-:Y:S01]  /*0da0*/  SHF.R.S32.HI R2, RZ, 0x1f, R4 ;  /* 0x0000001fff027819 */ /* 0x000fe20000011404 */
        /* <DEDUP_REMOVED lines=8> */
[----:B------:R-:W-:Y:S01]  /*0e30*/  MOV R8, R10 ;  /* 0x0000000a00087202 */ /* 0x000fe20000000f00 */
[----:B------:R-:W-:Y:S02]  /*0e40*/  IMAD.MOV.U32 R22, RZ, RZ, R14 ;  /* 0x000000ffff167224 */ /* 0x000fe400078e000e */
[----:B------:R-:W-:Y:S01]  /*0e50*/  IMAD.IADD R19, R11, 0x1, R5 ;  /* 0x000000010b137824 */ /* 0x000fe200078e0205 */
[----:B------:R-:W-:Y:S05]  /*0e60*/  BRA `(.L_x_4414) ;  /* 0x0000044000007947 */ /* 0x000fea0003800000 */
.L_x_4413:
        /* <DEDUP_REMOVED lines=16> */
.L_x_4415:
        /* <DEDUP_REMOVED lines=20> */
[----:B------:R-:W-:-:S04]  /*10b0*/  LEA R0, R48, 0xffffff80, 0x7 ;  /* 0xffffff8030007811 */ /* 0x000fc800078e38ff */
[----:B------:R-:W-:Y:S01]  /*10c0*/  SHF.R.S32.HI R13, RZ, 0x1f, R0 ;  /* 0x0000001fff0d7819 */ /* 0x000fe20000011400 */
[----:B------:R-:W-:-:S04]  /*10d0*/  IMAD.WIDE.U32 R10, R0, c[0x0][0x198], R10 ;  /* 0x00006600000a7a25 */ /* 0x000fc800078e000a */
[----:B------:R-:W-:Y:S01]  /*10e0*/  @!P0 IMAD.IADD R7, R7, 0x1, -R4 ;  /* 0x0000000107078824 */ /* 0x000fe200078e0a04 */
[----:B------:R-:W-:Y:S01]  /*10f0*/  @!P0 IADD3 R2, R2, 0x1, RZ ;  /* 0x0000000102028810 */ /* 0x000fe20007ffe0ff */
[----:B------:R-:W-:Y:S01]  /*1100*/  IMAD.MOV.U32 R17, RZ, RZ, R0 ;  /* 0x000000ffff117224 */ /* 0x000fe200078e0000 */
[----:B------:R-:W-:Y:S02]  /*1110*/  ISETP.NE.AND P0, PT, RZ, c[0x0][0x1c8], PT ;  /* 0x00007200ff007a0c */ /* 0x000fe40003f05270 */
[----:B------:R-:W-:Y:S01]  /*1120*/  ISETP.GE.U32.AND P3, PT, R7, R4, PT ;  /* 0x000000040700720c */ /* 0x000fe20003f66070 */
[----:B------:R-:W-:-:S04]  /*1130*/  IMAD R7, R13, c[0x0][0x198], RZ ;  /* 0x000066000d077a24 */ /* 0x000fc800078e02ff */
[----:B------:R-:W-:-:S04]  /*1140*/  IMAD R7, R0, c[0x0][0x19c], R7 ;  /* 0x0000670000077a24 */ /* 0x000fc800078e0207 */
[----:B------:R-:W-:-:S04]  /*1150*/  IMAD.IADD R11, R11, 0x1, R7 ;  /* 0x000000010b0b7824 */ /* 0x000fc800078e0207 */
[----:B------:R-:W-:-:S04]  /*1160*/  @P3 IADD3 R2, R2, 0x1, RZ ;  /* 0x0000000102023810 */ /* 0x000fc80007ffe0ff */
[----:B------:R-:W-:-:S05]  /*1170*/  MOV R4, R2 ;  /* 0x0000000200047202 */ /* 0x000fca0000000f00 */
        /* <DEDUP_REMOVED lines=19> */
.L_x_4414:
        /* <DEDUP_REMOVED lines=13> */
[----:B------:R-:W-:Y:S01]  /*1380*/  @P0 IMAD.WIDE.U32 R24, R149, c[0x0][0x190], RZ ;  /* 0x0000640095180a25 */ /* 0x000fe200078e00ff */
[----:B------:R-:W-:-:S03]  /*1390*/  SHF.R.S32.HI R75, RZ, 0x1, R77 ;  /* 0x00000001ff4b7819 */ /* 0x000fc6000001144d */
[----:B-----5:R-:W-:Y:S01]  /*13a0*/  @P0 IMAD R5, R149, c[0x0][0x194], R25 ;  /* 0x0000650095050a24 */ /* 0x020fe200078e0219 */
[CC--:B------:R-:W-:Y:S01]  /*13b0*/  LEA.HI R25, R67.reuse, R56.reuse, RZ, 0x2 ;  /* 0x0000003843197211 */ /* 0x0c0fe200078f10ff */
[----:B------:R-:W-:Y:S01]  /*13c0*/  @!P0 IMAD R12, R6, c[0x0][0x178], RZ ;  /* 0x00005e00060c8a24 */ /* 0x000fe200078e02ff */
[----:B------:R-:W-:Y:S01]  /*13d0*/  LEA.HI R67, R67, R56, RZ, 0x4 ;  /* 0x0000003843437211 */ /* 0x000fe200078f20ff */
[----:B------:R-:W-:Y:S01]  /*13e0*/  @!P0 IMAD.WIDE.U32 R14, R9, c[0x0][0x178], RZ ;  /* 0x00005e00090e8a25 */ /* 0x000fe200078e00ff */
[----:B------:R-:W-:Y:S02]  /*13f0*/  LOP3.LUT R7, R25, 0xfffffffc, RZ, 0xc0, !PT ;  /* 0xfffffffc19077812 */ /* 0x000fe400078ec0ff */
[----:B------:R-:W-:Y:S01]  /*1400*/  SHF.R.S32.HI R150, RZ, 0x2, R25 ;  /* 0x00000002ff967819 */ /* 0x000fe20000011419 */
[----:B------:R-:W-:Y:S01]  /*1410*/  @!P0 IMAD R3, R9, c[0x0][0x17c], R12 ;  /* 0x00005f0009038a24 */ /* 0x000fe200078e020c */
[----:B------:R-:W-:Y:S01]  /*1420*/  @!P0 MOV R24, R14 ;  /* 0x0000000e00188202 */ /* 0x000fe20000000f00 */
[----:B------:R-:W-:Y:S01]  /*1430*/  IMAD.IADD R7, R56, 0x1, -R7 ;  /* 0x0000000138077824 */ /* 0x000fe200078e0a07 */
[----:B------:R-:W-:Y:S01]  /*1440*/  LEA.HI R25, R25, R150, RZ, 0x1 ;  /* 0x0000009619197211 */ /* 0x000fe200078f08ff */
[----:B------:R-:W-:Y:S01]  /*1450*/  @!P0 IMAD.IADD R5, R15, 0x1, R3 ;  /* 0x000000010f058824 */ /* 0x000fe200078e0203 */
[----:B------:R-:W-:Y:S01]  /*1460*/  LOP3.LUT R15, R67, 0xfffffff0, RZ, 0xc0, !PT ;  /* 0xfffffff0430f7812 */ /* 0x000fe200078ec0ff */
[----:B------:R-:W-:Y:S01]  /*1470*/  IMAD.SHL.U32 R3, R68, 0x40, RZ ;  /* 0x0000004044037824 */ /* 0x000fe200078e00ff */
[----:B------:R-:W-:Y:S01]  /*1480*/  LOP3.LUT R25, R25, 0x7fffffe, RZ, 0xc0, !PT ;  /* 0x07fffffe19197812 */ /* 0x000fe200078ec0ff */
[----:B------:R-:W-:Y:S01]  /*1490*/  IMAD.SHL.U32 R14, R7, 0x8, RZ ;  /* 0x00000008070e7824 */ /* 0x000fe200078e00ff */
[--C-:B------:R-:W-:Y:S01]  /*14a0*/  SHF.R.S32.HI R151, RZ, 0x1f, R150.reuse ;  /* 0x0000001fff977819 */ /* 0x100fe20000011496 */
[----:B------:R-:W-:Y:S01]  /*14b0*/  IMAD.IADD R66, R56, 0x1, -R15 ;  /* 0x0000000138427824 */ /* 0x000fe200078e0a0f */
[----:B------:R-:W-:Y:S01]  /*14c0*/  LOP3.LUT R3, R3, 0xc0, RZ, 0xc0, !PT ;  /* 0x000000c003037812 */ /* 0x000fe200078ec0ff */
[----:B------:R-:W-:Y:S01]  /*14d0*/  IMAD.IADD R25, R150, 0x1, -R25 ;  /* 0x0000000196197824 */ /* 0x000fe200078e0a19 */
[----:B------:R-:W-:Y:S01]  /*14e0*/  IADD3 R24, P0, R14, R24, RZ ;  /* 0x000000180e187210 */ /* 0x000fe20007f1e0ff */
[----:B------:R-:W-:Y:S01]  /*14f0*/  IMAD.WIDE R20, R21, 0x40, R150 ;  /* 0x0000004015147825 */ /* 0x000fe200078e0296 */
[----:B------:R-:W-:-:S02]  /*1500*/  SHF.R.S32.HI R15, RZ, 0x1f, R14 ;  /* 0x0000001fff0f7819 */ /* 0x000fc4000001140e */
[----:B------:R-:W-:Y:S01]  /*1510*/  LOP3.LUT R10, R3, 0x18, R14, 0xf8, !PT ;  /* 0x00000018030a7812 */ /* 0x000fe200078ef80e */
[----:B------:R-:W-:Y:S01]  /*1520*/  IMAD.MOV.U32 R123, RZ, RZ, c[0x0][0x198] ;  /* 0x00006600ff7b7624 */ /* 0x000fe200078e00ff */
[----:B------:R-:W-:Y:S01]  /*1530*/  SHF.R.U32.HI R3, RZ, 0x3, R3 ;  /* 0x00000003ff037819 */ /* 0x000fe20000011603 */
[----:B------:R-:W-:Y:S01]  /*1540*/  IMAD.MOV.U32 R110, RZ, RZ, 0x5 ;  /* 0x00000005ff6e7424 */ /* 0x000fe200078e00ff */
[----:B------:R-:W-:Y:S01]  /*1550*/  LEA.HI R65, R66, R66, RZ, 0x1 ;  /* 0x0000004242417211 */ /* 0x000fe200078f08ff */
[----:B------:R-:W-:Y:S01]  /*1560*/  IMAD.SHL.U32 R61, R123, 0x20, RZ ;  /* 0x000000207b3d7824 */ /* 0x000fe200078e00ff */
[----:B------:R-:W-:Y:S01]  /*1570*/  LEA R114, R58, R25, 0x3 ;  /* 0x000000193a727211 */ /* 0x000fe200078e18ff */
[----:B------:R-:W-:Y:S01]  /*1580*/  IMAD.X R25, R15, 0x1, R5, P0 ;  /* 0x000000010f197824 */ /* 0x000fe200000e0605 */
[----:B------:R-:W-:Y:S01]  /*1590*/  LOP3.LUT R3, R10, R3, RZ, 0x3c, !PT ;  /* 0x000000030a037212 */ /* 0x000fe200078e3cff */
[----:B------:R-:W-:Y:S01]  /*15a0*/  IMAD R5, R21, c[0x0][0x190], RZ ;  /* 0x0000640015057a24 */ /* 0x000fe200078e02ff */
        /* <DEDUP_REMOVED lines=11> */
[----:B------:R-:W-:Y:S02]  /*1660*/  LOP3.LUT R12, R12, 0xfffffffc, RZ, 0xc0, !PT ;  /* 0xfffffffc0c0c7812 */ /* 0x000fe400078ec0ff */
[----:B------:R-:W-:Y:S01]  /*1670*/  IADD3.X R8, R151, R13, RZ, P0, !PT ;  /* 0x0000000d97087210 */ /* 0x000fe200007fe4ff */
[----:B------:R-:W-:Y:S01]  /*1680*/  IMAD R3, R4, c[0x0][0x1bc], R3 ;  /* 0x00006f0004037a24 */ /* 0x000fe200078e0203 */
[----:B------:R-:W-:Y:S01]  /*1690*/  SHF.L.U32 R7, R7, 0x2, RZ ;  /* 0x0000000207077819 */ /* 0x000fe200000006ff */
[----:B------:R-:W-:Y:S01]  /*16a0*/  IMAD R5, R20, c[0x0][0x194], R5 ;  /* 0x0000650014057a24 */ /* 0x000fe200078e0205 */
[----:B------:R-:W-:Y:S01]  /*16b0*/  SHF.L.U64.HI R60, R123, R110, c[0x0][0x19c] ;  /* 0x000067007b3c7619 */ /* 0x000fe2000001026e */
[----:B------:R-:W-:-:S02]  /*16c0*/  IMAD.IADD R23, R23, 0x1, R3 ;  /* 0x0000000117177824 */ /* 0x000fc400078e0203 */
[----:B------:R-:W-:Y:S01]  /*16d0*/  IMAD R3, R8, c[0x0][0x1a0], RZ ;  /* 0x0000680008037a24 */ /* 0x000fe200078e02ff */
[----:B------:R-:W-:Y:S01]  /*16e0*/  SHF.R.S32.HI R8, RZ, 0x1f, R116 ;  /* 0x0000001fff087819 */ /* 0x000fe20000011474 */
[----:B------:R-:W-:Y:S02]  /*16f0*/  IMAD.IADD R25, R25, 0x1, R5 ;  /* 0x0000000119197824 */ /* 0x000fe400078e0205 */
[----:B------:R-:W-:Y:S02]  /*1700*/  IMAD R13, R151, c[0x0][0x198], RZ ;  /* 0x00006600970d7a24 */ /* 0x000fe400078e02ff */
[----:B------:R-:W-:Y:S01]  /*1710*/  IMAD R5, R8, c[0x0][0x1a8], RZ ;  /* 0x00006a0008057a24 */ /* 0x000fe200078e02ff */
[----:B------:R-:W-:Y:S01]  /*1720*/  SHF.R.S32.HI R8, RZ, 0x1f, R71 ;  /* 0x0000001fff087819 */ /* 0x000fe20000011447 */
[----:B------:R-:W-:Y:S02]  /*1730*/  IMAD.X R17, R15, 0x1, R19, P2 ;  /* 0x000000010f117824 */ /* 0x000fe400010e0613 */
[----:B------:R-:W-:Y:S01]  /*1740*/  IMAD R3, R10, c[0x0][0x1a4], R3 ;  /* 0x000069000a037a24 */ /* 0x000fe200078e0203 */
[----:B------:R-:W-:Y:S01]  /*1750*/  LEA.HI R85, R8, R71, RZ, 0x7 ;  /* 0x0000004708557211 */ /* 0x000fe200078f38ff */
[----:B------:R-:W-:-:S03]  /*1760*/  IMAD.WIDE.U32 R22, R10, c[0x0][0x1a0], R22 ;  /* 0x000068000a167a25 */ /* 0x000fc600078e0016 */
[----:B------:R-:W-:Y:S01]  /*1770*/  SHF.R.S32.HI R85, RZ, 0x7, R85 ;  /* 0x00000007ff557819 */ /* 0x000fe20000011455 */
[----:B------:R-:W-:Y:S01]  /*1780*/  IMAD R13, R150, c[0x0][0x19c], R13 ;  /* 0x00006700960d7a24 */ /* 0x000fe200078e020d */
[----:B------:R-:W-:Y:S01]  /*1790*/  LEA R90, P0, R22, c[0x0][0x170], 0x1 ;  /* 0x00005c00165a7a11 */ /* 0x000fe200078008ff */
[----:B------:R-:W-:Y:S01]  /*17a0*/  IMAD.WIDE.U32 R16, R150, c[0x0][0x198], R16 ;  /* 0x0000660096107a25 */ /* 0x000fe200078e0010 */
[----:B------:R-:W-:-:S03]  /*17b0*/  IMNMX R85, RZ, R85, !PT ;  /* 0x00000055ff557217 */ /* 0x000fc60007800200 */
[----:B------:R-:W-:Y:S01]  /*17c0*/  IMAD.IADD R3, R23, 0x1, R3 ;  /* 0x0000000117037824 */ /* 0x000fe200078e0203 */
[----:B------:R-:W-:Y:S01]  /*17d0*/  ISETP.GT.AND P3, PT, R48, R85, PT ;  /* 0x000000553000720c */ /* 0x000fe20003f64270 */
[----:B------:R-:W-:Y:S01]  /*17e0*/  IMAD.IADD R64, R21, 0x1, -R12 ;  /* 0x0000000115407824 */ /* 0x000fe200078e0a0c */
[----:B------:R-:W-:Y:S01]  /*17f0*/  IADD3 R13, R17, R13, RZ ;  /* 0x0000000d110d7210 */ /* 0x000fe20007ffe0ff */
[----:B------:R-:W-:Y:S01]  /*1800*/  IMAD R76, R150, R75, R7 ;  /* 0x0000004b964c7224 */ /* 0x000fe200078e0207 */
[----:B------:R-:W-:Y:S01]  /*1810*/  SHF.L.U64.HI R91, R22, 0x1, R3 ;  /* 0x00000001165b7819 */ /* 0x000fe20000010203 */
[----:B------:R-:W-:Y:S01]  /*1820*/  IMAD R5, R116, c[0x0][0x1ac], R5 ;  /* 0x00006b0074057a24 */ /* 0x000fe200078e0205 */
[C---:B------:R-:W-:Y:S01]  /*1830*/  LEA R88, P2, R16.reuse, c[0x0][0x168], 0x1 ;  /* 0x00005a0010587a11 */ /* 0x040fe200078408ff */
[----:B------:R-:W-:Y:S01]  /*1840*/  IMAD.MOV.U32 R3, RZ, RZ, c[0x0][0x1a0] ;  /* 0x00006800ff037624 */ /* 0x000fe200078e00ff */
[----:B------:R-:W-:Y:S01]  /*1850*/  SHF.L.U64.HI R87, R16, 0x1, R13 ;  /* 0x0000000110577819 */ /* 0x000fe2000001020d */
[----:B------:R-:W-:Y:S01]  /*1860*/  IMAD.IADD R74, R7, 0x1, R76 ;  /* 0x00000001074a7824 */ /* 0x000fe200078e024c */
[----:B------:R-:W-:Y:S01]  /*1870*/  IADD3.X R91, R91, c[0x0][0x174], RZ, P0, !PT ;  /* 0x00005d005b5b7a10 */ /* 0x000fe200007fe4ff */
[----:B------:R-:W-:Y:S01]  /*1880*/  IMAD.WIDE.U32 R116, R116, c[0x0][0x1a8], R24 ;  /* 0x00006a0074747a25 */ /* 0x000fe200078e0018 */
[----:B------:R-:W-:-:S02]  /*1890*/  LOP3.LUT P4, RZ, R64, 0x2, RZ, 0xc0, !PT ;  /* 0x0000000240ff7812 */ /* 0x000fc4000788c0ff */
[----:B------:R-:W-:Y:S01]  /*18a0*/  IADD3.X R87, R87, c[0x0][0x16c], RZ, P2, !PT ;  /* 0x00005b0057577a10 */ /* 0x000fe200017fe4ff */
[C---:B------:R-:W-:Y:S01]  /*18b0*/  IMAD.SHL.U32 R63, R3.reuse, 0x20, RZ ;  /* 0x00000020033f7824 */ /* 0x040fe200078e00ff */
[----:B------:R-:W-:Y:S01]  /*18c0*/  SHF.L.U64.HI R62, R3, R110, c[0x0][0x1a4] ;  /* 0x00006900033e7619 */ /* 0x000fe2000001026e */
[----:B------:R-:W-:Y:S01]  /*18d0*/  IMAD.MOV.U32 R144, RZ, RZ, R88 ;  /* 0x000000ffff907224 */ /* 0x000fe200078e0058 */
[----:B------:R-:W-:Y:S01]  /*18e0*/  SHF.R.S32.HI R73, RZ, 0x1f, R76 ;  /* 0x0000001fff497819 */ /* 0x000fe2000001144c */
[----:B------:R-:W-:Y:S01]  /*18f0*/  IMAD.IADD R70, R117, 0x1, R5 ;  /* 0x0000000175467824 */ /* 0x000fe200078e0205 */
[----:B------:R-:W-:Y:S01]  /*1900*/  SHF.R.S32.HI R72, RZ, 0x1f, R74 ;  /* 0x0000001fff487819 */ /* 0x000fe2000001144a */
[----:B------:R-:W-:Y:S01]  /*1910*/  IMAD.MOV.U32 R146, RZ, RZ, R90 ;  /* 0x000000ffff927224 */ /* 0x000fe200078e005a */
[----:B------:R-:W-:Y:S01]  /*1920*/  SEL R49, R49, 0xfffffff0, !P4 ;  /* 0xfffffff031317807 */ /* 0x000fe20006000000 */
[----:B------:R-:W-:Y:S01]  /*1930*/  IMAD.MOV.U32 R147, RZ, RZ, R91 ;  /* 0x000000ffff937224 */ /* 0x000fe200078e005b */
[----:B------:R-:W-:-:S02]  /*1940*/  MOV R143, R87 ;  /* 0x00000057008f7202 */ /* 0x000fc40000000f00 */
        /* <DEDUP_REMOVED lines=42> */
[----:B------:R-:W-:Y:S02]  /*1bf0*/  IMAD.IADD R0, R11, 0x1, R0 ;  /* 0x000000010b007824 */ /* 0x000fe400078e0200 */
        /* <DEDUP_REMOVED lines=64> */
.L_x_4446:
        /* <DEDUP_REMOVED lines=8> */
[-C--:B------:R-:W-:Y:S02]  /*2080*/  ISETP.GE.AND P0, PT, R150, R3.reuse, !P0 ;  /* 0x000000039600720c */ /* 0x080fe40004706270 */
[----:B------:R-:W-:Y:S02]  /*2090*/  ISETP.GE.AND P4, PT, R78, R3, !P4 ;  /* 0x000000034e00720c */ /* 0x000fe40006786270 */
[C---:B------:R-:W-:Y:S04]  /*20a0*/  ISETP.GE.AND P3, PT, R113.reuse, R25, PT ;  /* 0x000000197100720c */ /* 0x040fe80003f66270 */
[----:B------:R-:W-:Y:S05]  /*20b0*/  ISETP.GE.AND P3, PT, R113, R3, !P3 ;  /* 0x000000037100720c */ /* 0x000fea0005f66270 */
[----:B--2---:R-:W2:Y:S02]  /*20c0*/  @P0 LDG.E.128 R20, [R26.64] ;  /* 0x000000061a140981 */ /* 0x004ea4000c1e1d00 */
        /* <DEDUP_REMOVED lines=77> */
.L_x_4420:
[----:B------:R-:W-:Y:S05]  /*25a0*/  BSYNC B0 ;  /* 0x0000000000007941 */ /* 0x000fea0003800000 */
.L_x_4419:
        /* <DEDUP_REMOVED lines=57> */
.L_x_4422:
[----:B------:R-:W-:Y:S05]  /*2940*/  BSYNC B0 ;  /* 0x0000000000007941 */ /* 0x000fea0003800000 */
.L_x_4421:
        /* <DEDUP_REMOVED lines=57> */
.L_x_4424:
[----:B------:R-:W-:Y:S05]  /*2ce0*/  BSYNC B0 ;  /* 0x0000000000007941 */ /* 0x000fea0003800000 */
.L_x_4423:
        /* <DEDUP_REMOVED lines=61> */
.L_x_4426:
[----:B------:R-:W-:Y:S05]  /*30c0*/  BSYNC B0 ;  /* 0x0000000000007941 */ /* 0x000fea0003800000 */
.L_x_4425:
        /* <DEDUP_REMOVED lines=9> */
.L_x_4418:
        /* <DEDUP_REMOVED lines=14> */
[C---:B--2---:R-:W-:Y:S02]  /*3240*/  SHF.L.U32 R33, R44.reuse, 0x10, RZ ;  /* 0x000000102c217819 */ /* 0x044fe400000006ff */
        /* <DEDUP_REMOVED lines=8> */
[C---:B------:R-:W-:Y:S04]  /*32d0*/  LEA R16, P0, R125.reuse, R104, 0x1 ;  /* 0x000000687d107211 */ /* 0x040fe800078008ff */
[----:B------:R-:W-:Y:S02]  /*32e0*/  LEA.HI.X.SX32 R17, R125, R105, 0x1, P0 ;  /* 0x000000697d117211 */ /* 0x000fe400000f0eff */
[C---:B------:R-:W-:Y:S04]  /*32f0*/  LEA R126, P0, R89.reuse, R106, 0x1 ;  /* 0x0000006a597e7211 */ /* 0x040fe800078008ff */
[----:B------:R-:W-:Y:S01]  /*3300*/  LEA.HI.X.SX32 R127, R89, R107, 0x1, P0 ;  /* 0x0000006b597f7211 */ /* 0x000fe200000f0eff */
[----:B------:R-:W2:Y:S01]  /*3310*/  LDG.E.128 R16, [R16.64] ;  /* 0x0000000610107981 */ /* 0x000ea2000c1e1d00 */
[----:B------:R-:W-:Y:S01]  /*3320*/  MOV R89, RZ ;  /* 0x000000ff00597202 */ /* 0x000fe20000000f00 */
[----:B------:R-:W-:Y:S05]  /*3330*/  @P5 IMAD R89, RZ, RZ, -UR5 ;  /* 0x80000005ff595e24 */ /* 0x000fea000f8e02ff */
[C---:B------:R-:W-:Y:S01]  /*3340*/  LEA R52, P0, R89.reuse, R108, 0x1 ;  /* 0x0000006c59347211 */ /* 0x040fe200078008ff */
[----:B------:R-:W3:Y:S03]  /*3350*/  LDG.E.128 R124, [R126.64] ;  /* 0x000000067e7c7981 */ /* 0x000ee6000c1e1d00 */
[----:B------:R-:W-:Y:S06]  /*3360*/  LEA.HI.X.SX32 R53, R89, R109, 0x1, P0 ;  /* 0x0000006d59357211 */ /* 0x000fec00000f0eff */
[----:B------:R-:W4:Y:S01]  /*3370*/  LDG.E.128 R52, [R52.64] ;  /* 0x0000000634347981 */ /* 0x000f22000c1e1d00 */
[----:B--2---:R-:W-:Y:S01]  /*3380*/  IMAD.U32 R22, R17, 0x10000, RZ ;  /* 0x0001000011167824 */ /* 0x004fe200078e00ff */
[C---:B------:R-:W-:Y:S02]  /*3390*/  SHF.L.U32 R27, R16.reuse, 0x10, RZ ;  /* 0x00000010101b7819 */ /* 0x040fe400000006ff */
[----:B------:R-:W-:Y:S01]  /*33a0*/  LOP3.LUT R25, R16, 0xffff0000, RZ, 0xc0, !PT ;  /* 0xffff000010197812 */ /* 0x000fe200078ec0ff */
[----:B------:R-:W-:Y:S01]  /*33b0*/  IMAD.U32 R16, R19, 0x10000, RZ ;  /* 0x0001000013107824 */ /* 0x000fe200078e00ff */
[----:B------:R-:W-:Y:S02]  /*33c0*/  LOP3.LUT R24, R17, 0xffff0000, RZ, 0xc0, !PT ;  /* 0xffff000011187812 */ /* 0x000fe400078ec0ff */
[----:B------:R-:W-:Y:S01]  /*33d0*/  SHF.L.U32 R21, R18, 0x10, RZ ;  /* 0x0000001012157819 */ /* 0x000fe200000006ff */
[----:B---3--:R-:W-:Y:S01]  /*33e0*/  IMAD.U32 R31, R125, 0x10000, RZ ;  /* 0x000100007d1f7824 */ /* 0x008fe200078e00ff */
[C---:B------:R-:W-:Y:S02]  /*33f0*/  SHF.L.U32 R30, R124.reuse, 0x10, RZ ;  /* 0x000000107c1e7819 */ /* 0x040fe400000006ff */
[----:B------:R-:W-:Y:S01]  /*3400*/  LOP3.LUT R28, R124, 0xffff0000, RZ, 0xc0, !PT ;  /* 0xffff00007c1c7812 */ /* 0x000fe200078ec0ff */
[----:B------:R-:W-:Y:S01]  /*3410*/  @!P5 FADD.FTZ R31, -R31, -RZ ;  /* 0x800000ff1f1fd221 */ /* 0x000fe20000010100 */
[----:B------:R-:W-:Y:S01]  /*3420*/  LOP3.LUT R29, R125, 0xffff0000, RZ, 0xc0, !PT ;  /* 0xffff00007d1d7812 */ /* 0x000fe200078ec0ff */
[----:B------:R-:W-:Y:S01]  /*3430*/  @!P5 FADD.FTZ R30, -R30, -RZ ;  /* 0x800000ff1e1ed221 */ /* 0x000fe20000010100 */
[----:B------:R-:W-:Y:S01]  /*3440*/  SHF.L.U32 R26, R126, 0x10, RZ ;  /* 0x000000107e1a7819 */ /* 0x000fe200000006ff */
[----:B------:R-:W-:Y:S01]  /*3450*/  @!P5 FADD.FTZ R28, -R28, -RZ ;  /* 0x800000ff1c1cd221 */ /* 0x000fe20000010100 */
[----:B----4-:R-:W-:Y:S01]  /*3460*/  SHF.L.U32 R32, R52, 0x10, RZ ;  /* 0x0000001034207819 */ /* 0x010fe200000006ff */
[----:B------:R-:W-:Y:S01]  /*3470*/  FMUL.FTZ R0, R27, R30 ;  /* 0x0000001e1b007220 */ /* 0x000fe20000410000 */
[----:B------:R-:W-:Y:S01]  /*3480*/  LOP3.LUT R23, R126, 0xffff0000, RZ, 0xc0, !PT ;  /* 0xffff00007e177812 */ /* 0x000fe200078ec0ff */
[----:B------:R-:W-:Y:S01]  /*3490*/  @!P5 FADD.FTZ R29, -R29, -RZ ;  /* 0x800000ff1d1dd221 */ /* 0x000fe20000010100 */
[----:B------:R-:W-:Y:S01]  /*34a0*/  LOP3.LUT R34, R52, 0xffff0000, RZ, 0xc0, !PT ;  /* 0xffff000034227812 */ /* 0x000fe200078ec0ff */
[----:B------:R-:W-:Y:S01]  /*34b0*/  FMUL.FTZ R2, R25, R28 ;  /* 0x0000001c19027220 */ /* 0x000fe20000410000 */
[----:B------:R-:W-:Y:S01]  /*34c0*/  LOP3.LUT R20, R18, 0xffff0000, RZ, 0xc0, !PT ;  /* 0xffff000012147812 */ /* 0x000fe200078ec0ff */
[----:B------:R-:W-:Y:S01]  /*34d0*/  FMUL.FTZ R3, R22, R31 ;  /* 0x0000001f16037220 */ /* 0x000fe20000410000 */
[----:B------:R-:W-:Y:S01]  /*34e0*/  LOP3.LUT R18, R19, 0xffff0000, RZ, 0xc0, !PT ;  /* 0xffff000013127812 */ /* 0x000fe200078ec0ff */
[C---:B------:R-:W-:Y:S01]  /*34f0*/  IMAD.U32 R19, R127.reuse, 0x10000, RZ ;  /* 0x000100007f137824 */ /* 0x040fe200078e00ff */
[----:B------:R-:W-:Y:S01]  /*3500*/  LOP3.LUT R17, R127, 0xffff0000, RZ, 0xc0, !PT ;  /* 0xffff00007f117812 */ /* 0x000fe200078ec0ff */
[----:B------:R-:W-:Y:S01]  /*3510*/  @!P5 FADD.FTZ R26, -R26, -RZ ;  /* 0x800000ff1a1ad221 */ /* 0x000fe20000010100 */
[C---:B------:R-:W-:Y:S01]  /*3520*/  LOP3.LUT R38, R53.reuse, 0xffff0000, RZ, 0xc0, !PT ;  /* 0xffff000035267812 */ /* 0x040fe200078ec0ff */
[----:B------:R-:W-:Y:S01]  /*3530*/  IMAD.U32 R37, R53, 0x10000, RZ ;  /* 0x0001000035257824 */ /* 0x000fe200078e00ff */
[C---:B------:R-:W-:Y:S01]  /*3540*/  SHF.L.U32 R41, R54.reuse, 0x10, RZ ;  /* 0x0000001036297819 */ /* 0x040fe200000006ff */
[----:B------:R-:W-:Y:S01]  /*3550*/  FFMA.FTZ R0, R33, R32, R0 ;  /* 0x0000002021007223 */ /* 0x000fe20000010000 */
[----:B------:R-:W-:Y:S01]  /*3560*/  LOP3.LUT R42, R54, 0xffff0000, RZ, 0xc0, !PT ;  /* 0xffff0000362a7812 */ /* 0x000fe200078ec0ff */
[----:B------:R-:W-:Y:S01]  /*3570*/  FMUL.FTZ R4, R24, R29 ;  /* 0x0000001d18047220 */ /* 0x000fe20000410000 */
[----:B------:R-:W-:Y:S01]  /*3580*/  LOP3.LUT R46, R55, 0xffff0000, RZ, 0xc0, !PT ;  /* 0xffff0000372e7812 */ /* 0x000fe200078ec0ff */
[----:B------:R-:W-:Y:S02]  /*3590*/  @!P5 FADD.FTZ R23, -R23, -RZ ;  /* 0x800000ff1717d221 */ /* 0x000fe40000010100 */
        /* <DEDUP_REMOVED lines=18> */
.L_x_4431:
[----:B------:R-:W-:Y:S05]  /*36c0*/  BSYNC B0 ;  /* 0x0000000000007941 */ /* 0x000fea0003800000 */
.L_x_4430:
[----:B------:R-:W-:Y:S05]  /*36d0*/  MOV R89, R87 ;  /* 0x0000005700597202 */ /* 0x000fea0000000f00 */
[----:B-----5:R3:W-:Y:S02]  /*36e0*/  STG.E.128 [R88.64], R44 ;  /* 0x0000002c58007986 */ /* 0x0207e4000c101d06 */
.L_x_4429:
[----:B------:R-:W-:Y:S05]  /*36f0*/  BSYNC B1 ;  /* 0x0000000000017941 */ /* 0x000fea0003800000 */
.L_x_4428:
        /* <DEDUP_REMOVED lines=10> */
[----:B-----5:R-:W-:Y:S01]  /*37a0*/  LOP3.LUT R35, R44, 0xffff0000, RZ, 0xc0, !PT ;  /* 0xffff00002c237812 */ /* 0x020fe200078ec0ff */
[----:B------:R-:W-:Y:S01]  /*37b0*/  IMAD.MOV.U32 R125, RZ, RZ, R115 ;  /* 0x000000ffff7d7224 */ /* 0x000fe200078e0073 */
[C---:B------:R-:W-:Y:S01]  /*37c0*/  LOP3.LUT R39, R45.reuse, 0xffff0000, RZ, 0xc0, !PT ;  /* 0xffff00002d277812 */ /* 0x040fe200078ec0ff */
[----:B------:R-:W-:Y:S01]  /*37d0*/  IMAD.MOV.U32 R128, RZ, RZ, RZ ;  /* 0x000000ffff807224 */ /* 0x000fe200078e00ff */
[----:B------:R-:W-:Y:S01]  /*37e0*/  SHF.L.U32 R40, R46, 0x10, RZ ;  /* 0x000000102e287819 */ /* 0x000fe200000006ff */
[----:B--2---:R-:W-:Y:S01]  /*37f0*/  IMAD.U32 R33, R44, 0x10000, RZ ;  /* 0x000100002c217824 */ /* 0x004fe200078e00ff */
[----:B------:R-:W-:Y:S01]  /*3800*/  LOP3.LUT R43, R46, 0xffff0000, RZ, 0xc0, !PT ;  /* 0xffff00002e2b7812 */ /* 0x000fe200078ec0ff */
[----:B------:R-:W-:Y:S02]  /*3810*/  IMAD.U32 R36, R45, 0x10000, RZ ;  /* 0x000100002d247824 */ /* 0x000fe400078e00ff */
[C---:B------:R-:W-:Y:S01]  /*3820*/  IMAD.U32 R44, R47.reuse, 0x10000, RZ ;  /* 0x000100002f2c7824 */ /* 0x040fe200078e00ff */
[----:B------:R-:W-:Y:S01]  /*3830*/  LOP3.LUT R47, R47, 0xffff0000, RZ, 0xc0, !PT ;  /* 0xffff00002f2f7812 */ /* 0x000fe200078ec0ff */
[----:B------:R-:W-:Y:S01]  /*3840*/  @P4 IMAD R124, RZ, RZ, -UR5 ;  /* 0x80000005ff7c4e24 */ /* 0x000fe2000f8e02ff */
[----:B------:R-:W-:Y:S02]  /*3850*/  @P4 IADD3 R125, RZ, -UR5, RZ ;  /* 0x80000005ff7d4c10 */ /* 0x000fe4000fffe0ff */
[----:B------:R-:W-:Y:S02]  /*3860*/  @P4 IADD3 R128, RZ, -UR5, RZ ;  /* 0x80000005ff804c10 */ /* 0x000fe4000fffe0ff */
[C---:B------:R-:W-:Y:S02]  /*3870*/  LEA R16, P0, R125.reuse, R126, 0x1 ;  /* 0x0000007e7d107211 */ /* 0x040fe400078008ff */
[----:B------:R-:W-:Y:S02]  /*3880*/  IADD3 R89, P5, R84, R124, RZ ;  /* 0x0000007c54597210 */ /* 0x000fe40007fbe0ff */
[----:B------:R-:W-:Y:S02]  /*3890*/  LEA.HI.X.SX32 R17, R125, R127, 0x1, P0 ;  /* 0x0000007f7d117211 */ /* 0x000fe400000f0eff */
[----:B------:R-:W-:Y:S02]  /*38a0*/  LEA.HI.X.SX32 R124, R124, R83, 0x1, P5 ;  /* 0x000000537c7c7211 */ /* 0x000fe400028f0eff */
[C---:B---3--:R-:W-:Y:S02]  /*38b0*/  LEA R126, P0, R89.reuse, R106, 0x1 ;  /* 0x0000006a597e7211 */ /* 0x048fe400078008ff */
[----:B------:R-:W2:Y:S02]  /*38c0*/  LDG.E.128 R16, [R16.64] ;  /* 0x0000000610107981 */ /* 0x000ea4000c1e1d00 */
[----:B------:R-:W-:Y:S02]  /*38d0*/  LEA.HI.X R127, R89, R107, R124, 0x1, P0 ;  /* 0x0000006b597f7211 */ /* 0x000fe400000f0c7c */
[----:B------:R-:W-:Y:S04]  /*38e0*/  IADD3 R89, P0, R84, R128, RZ ;  /* 0x0000008054597210 */ /* 0x000fe80007f1e0ff */
[----:B------:R-:W-:Y:S01]  /*38f0*/  LEA.HI.X.SX32 R128, R128, R83, 0x1, P0 ;  /* 0x0000005380807211 */ /* 0x000fe200000f0eff */
[----:B------:R-:W3:Y:S01]  /*3900*/  LDG.E.128 R124, [R126.64] ;  /* 0x000000067e7c7981 */ /* 0x000ee2000c1e1d00 */
        /* <DEDUP_REMOVED lines=22> */
[----:B------:R-:W-:Y:S01]  /*3a70*/  LOP3.LUT R18, R19, 0xffff0000, RZ, 0xc0, !PT ;  /* 0xffff000013127812 */ /* 0x000fe200078ec0ff */
[----:B------:R-:W-:Y:S01]  /*3a80*/  @!P4 FADD.FTZ R29, -R29, -RZ ;  /* 0x800000ff1d1dc221 */ /* 0x000fe20000010100 */
[----:B------:R-:W-:Y:S01]  /*3a90*/  SHF.L.U32 R19, R127, 0x10, RZ ;  /* 0x000000107f137819 */ /* 0x000fe200000006ff */
        /* <DEDUP_REMOVED lines=30> */
.L_x_4435:
[----:B------:R-:W-:Y:S05]  /*3c80*/  BSYNC B0 ;  /* 0x0000000000007941 */ /* 0x000fea0003800000 */
.L_x_4434:
[C---:B--2---:R-:W-:Y:S04]  /*3c90*/  LEA R2, P0, R61.reuse, R88, 0x1 ;  /* 0x000000583d027211 */ /* 0x044fe800078008ff */
[----:B------:R-:W-:Y:S05]  /*3ca0*/  LEA.HI.X R3, R61, R87, R60, 0x1, P0 ;  /* 0x000000573d037211 */ /* 0x000fea00000f0c3c */
[----:B-----5:R2:W-:Y:S04]  /*3cb0*/  STG.E.128 [R2.64], R44 ;  /* 0x0000002c02007986 */ /* 0x0205e8000c101d06 */
.L_x_4433:
[----:B------:R-:W-:Y:S05]  /*3cc0*/  BSYNC B1 ;  /* 0x0000000000017941 */ /* 0x000fea0003800000 */
.L_x_4432:
        /* <DEDUP_REMOVED lines=15> */
[----:B------:R-:W-:Y:S01]  /*3dc0*/  IMAD.U32 R33, R44, 0x10000, RZ ;  /* 0x000100002c217824 */ /* 0x000fe200078e00ff */
        /* <DEDUP_REMOVED lines=11> */
[C---:B--2---:R-:W-:Y:S02]  /*3e80*/  LEA R126, P0, R89.reuse, R106, 0x1 ;  /* 0x0000006a597e7211 */ /* 0x044fe400078008ff */
        /* <DEDUP_REMOVED lines=60> */
.L_x_4439:
[----:B------:R-:W-:Y:S05]  /*4250*/  BSYNC B0 ;  /* 0x0000000000007941 */ /* 0x000fea0003800000 */
.L_x_4438:
[C---:B------:R-:W-:Y:S04]  /*4260*/  LEA R2, P0, R122.reuse, R88, 0x1 ;  /* 0x000000587a027211 */ /* 0x040fe800078008ff */
[----:B------:R-:W-:Y:S05]  /*4270*/  LEA.HI.X R3, R122, R87, R94, 0x1, P0 ;  /* 0x000000577a037211 */ /* 0x000fea00000f0c5e */
[----:B-----5:R3:W-:Y:S04]  /*4280*/  STG.E.128 [R2.64], R44 ;  /* 0x0000002c02007986 */ /* 0x0207e8000c101d06 */
.L_x_4437:
[----:B------:R-:W-:Y:S05]  /*4290*/  BSYNC B1 ;  /* 0x0000000000017941 */ /* 0x000fea0003800000 */
.L_x_4436:
        /* <DEDUP_REMOVED lines=54> */
[C---:B----4-:R-:W-:Y:S01]  /*4600*/  LOP3.LUT R34, R52.reuse, 0xffff0000, RZ, 0xc0, !PT ;  /* 0xffff000034227812 */ /* 0x050fe200078ec0ff */
[----:B------:R-:W-:Y:S01]  /*4610*/  IMAD.U32 R32, R52, 0x10000, RZ ;  /* 0x0001000034207824 */ /* 0x000fe200078e00ff */
[----:B------:R-:W-:Y:S01]  /*4620*/  SHF.L.U32 R19, R127, 0x10, RZ ;  /* 0x000000107f137819 */ /* 0x000fe200000006ff */
[----:B------:R-:W-:Y:S01]  /*4630*/  @!P2 FADD.FTZ R29, -R29, -RZ ;  /* 0x800000ff1d1da221 */ /* 0x000fe20000010100 */
[----:B------:R-:W-:Y:S01]  /*4640*/  SHF.L.U32 R37, R53, 0x10, RZ ;  /* 0x0000001035257819 */ /* 0x000fe200000006ff */
[----:B------:R-:W-:Y:S01]  /*4650*/  FMUL.FTZ R2, R25, R28 ;  /* 0x0000001c19027220 */ /* 0x000fe20000410000 */
[----:B------:R-:W-:Y:S01]  /*4660*/  LOP3.LUT R17, R127, 0xffff0000, RZ, 0xc0, !PT ;  /* 0xffff00007f117812 */ /* 0x000fe200078ec0ff */
        /* <DEDUP_REMOVED lines=27> */
.L_x_4443:
[----:B------:R-:W-:Y:S05]  /*4820*/  BSYNC B0 ;  /* 0x0000000000007941 */ /* 0x000fea0003800000 */
.L_x_4442:
[----:B------:R-:W-:Y:S02]  /*4830*/  MOV R3, 0xc0 ;  /* 0x000000c000037802 */ /* 0x000fe40000000f00 */
[----:B------:R-:W-:Y:S03]  /*4840*/  MOV R89, R87 ;  /* 0x0000005700597202 */ /* 0x000fe60000000f00 */
[C---:B------:R-:W-:Y:S02]  /*4850*/  IMAD R0, R3.reuse, c[0x0][0x19c], RZ ;  /* 0x0000670003007a24 */ /* 0x040fe400078e02ff */
[----:B------:R-:W-:Y:S05]  /*4860*/  IMAD.WIDE.U32 R4, R3, c[0x0][0x198], R88 ;  /* 0x0000660003047a25 */ /* 0x000fea00078e0058 */
[----:B------:R-:W-:Y:S05]  /*4870*/  IADD3 R5, R5, R0, RZ ;  /* 0x0000000005057210 */ /* 0x000fea0007ffe0ff */
[----:B-----5:R3:W-:Y:S02]  /*4880*/  STG.E.128 [R4.64], R44 ;  /* 0x0000002c04007986 */ /* 0x0207e4000c101d06 */
.L_x_4441:
[----:B------:R-:W-:Y:S05]  /*4890*/  BSYNC B1 ;  /* 0x0000000000017941 */ /* 0x000fea0003800000 */
.L_x_4440:
        /* <DEDUP_REMOVED lines=8> */
.L_x_4417:
        /* <DEDUP_REMOVED lines=14> */
[----:B------:R-:W2:Y:S01]  /*4a00*/  @P4 LDG.E.128 R4, [R26.64] ;  /* 0x000000061a044981 */ /* 0x000ea2000c1e1d00 */
[----:B------:R-:W-:Y:S02]  /*4a10*/  @P3 LEA.HI.X R17, R93, R105, R92, 0x1, P0 ;  /* 0x000000695d113211 */ /* 0x000fe400000f0c5c */
[C---:B-1----:R-:W-:Y:S01]  /*4a20*/  @P3 LEA R20, P0, R122.reuse, R88, 0x1 ;  /* 0x000000587a143211 */ /* 0x042fe200078008ff */
[----:B------:R-:W-:Y:S03]  /*4a30*/  @P2 IMAD.MOV.U32 R89, RZ, RZ, R87 ;  /* 0x000000ffff592224 */ /* 0x000fe600078e0057 */
[----:B------:R-:W-:Y:S01]  /*4a40*/  @P3 LEA.HI.X R21, R122, R87, R94, 0x1, P0 ;  /* 0x000000577a153211 */ /* 0x000fe200000f0c5e */
[----:B--2---:R1:W-:Y:S04]  /*4a50*/  @P4 STG.E.128 [R24.64], R4 ;  /* 0x0000000418004986 */ /* 0x0043e8000c101d06 */
        /* <DEDUP_REMOVED lines=8> */
.L_x_4427:
        /* <DEDUP_REMOVED lines=80> */
.L_x_4444:
        /* <DEDUP_REMOVED lines=9> */
.L_x_4445:
[----:B------:R-:W-:Y:S04]  /*5070*/  IADD3 R11, R11, -0x1, RZ ;  /* 0xffffffff0b0b7810 */ /* 0x000fe80007ffe0ff */
[----:B------:R-:W-:Y:S11]  /*5080*/  ISETP.GT.AND P0, PT, R11, R85, PT ;  /* 0x000000550b00720c */ /* 0x000ff60003f04270 */
[----:B------:R-:W-:Y:S02]  /*5090*/  @!UPT UIADD3 URZ, URZ, URZ, URZ ;  /* 0x0000003f3f3ff290 */ /* 0x000fe4000fffe03f */
[----:B------:R-:W-:-:S05]  /*50a0*/  @P0 BRA `(.L_x_4446) ;  /* 0xffffcf5000000947 */ /* 0x000fca000383ffff */
.L_x_4416:
        /* <DEDUP_REMOVED lines=13> */
[C---:B--2---:R-:W-:Y:S01]  /*5180*/  IADD3 R5, P0, R116.reuse, UR4, RZ ;  /* 0x0000000474057c10 */ /* 0x044fe2000ff1e0ff */
[----:B------:R-:W-:Y:S01]  /*5190*/  ULDC.U8 UR4, c[0x0][0x313] ;  /* 0x0000c4c000047ab9 */ /* 0x000fe20000000000 */
[----:B------:R-:W-:Y:S01]  /*51a0*/  LEA R8, P3, R116, c[0x0][0x160], 0x1 ;  /* 0x0000580074087a11 */ /* 0x000fe200078608ff */
[--C-:B------:R-:W-:Y:S01]  /*51b0*/  IMAD.IADD R13, R148, 0x1, -R59.reuse ;  /* 0x00000001940d7824 */ /* 0x100fe200078e0a3b */
[----:B------:R-:W-:Y:S02]  /*51c0*/  LEA R26, P2, R5, c[0x0][0x160], 0x1 ;  /* 0x00005800051a7a11 */ /* 0x000fe400078408ff */
[----:B---3--:R-:W-:-:S05]  /*51d0*/  IADD3 R0, R0, R71, R59 ;  /* 0x0000004700007210 */ /* 0x008fca0007ffe03b */
[----:B------:R-:W-:Y:S01]  /*51e0*/  IMAD R9, R75, R0, RZ ;  /* 0x000000004b097224 */ /* 0x000fe200078e02ff */
[----:B------:R-:W-:Y:S02]  /*51f0*/  IADD3.X R0, R70, UR5, RZ, P0, !PT ;  /* 0x0000000546007c10 */ /* 0x000fe400087fe4ff */
[----:B------:R-:W-:Y:S02]  /*5200*/  ISETP.NE.AND P0, PT, RZ, UR4, PT ;  /* 0x00000004ff007c0c */ /* 0x000fe4000bf05270 */
[-C--:B------:R-:W-:Y:S02]  /*5210*/  IADD3 R7, P5, R76, R9.reuse, RZ ;  /* 0x000000094c077210 */ /* 0x080fe40007fbe0ff */
[----:B------:R-:W-:Y:S02]  /*5220*/  SHF.R.S32.HI R25, RZ, 0x1f, R9 ;  /* 0x0000001fff197819 */ /* 0x000fe40000011409 */
[----:B------:R-:W-:Y:S02]  /*5230*/  IADD3 R3, P4, R74, R9, RZ ;  /* 0x000000094a037210 */ /* 0x000fe40007f9e0ff */
        /* <DEDUP_REMOVED lines=58> */
.L_x_4453:
[----:B------:R-:W-:Y:S05]  /*55e0*/  BSYNC B0 ;  /* 0x0000000000007941 */ /* 0x000fea0003800000 */
.L_x_4452:
[----:B-----5:R1:W-:Y:S02]  /*55f0*/  STS.128 [R155], R8 ;  /* 0x000000089b007388 */ /* 0x0203e40000000c00 */
.L_x_4451:
[----:B------:R-:W-:Y:S05]  /*5600*/  BSYNC B1 ;  /* 0x0000000000017941 */ /* 0x000fea0003800000 */
.L_x_4450:
        /* <DEDUP_REMOVED lines=55> */
.L_x_4456:
[----:B------:R-:W-:Y:S05]  /*5980*/  BSYNC B0 ;  /* 0x0000000000007941 */ /* 0x000fea0003800000 */
.L_x_4455:
[----:B-----5:R2:W-:Y:S01]  /*5990*/  STS.128 [R155+0x800], R8 ;  /* 0x000800089b007388 */ /* 0x0205e20000000c00 */
[----:B------:R-:W-:Y:S05]  /*59a0*/  BRA `(.L_x_4454) ;  /* 0x00000ca000007947 */ /* 0x000fea0003800000 */
.L_x_4449:
        /* <DEDUP_REMOVED lines=90> */
.L_x_4460:
[----:B------:R-:W-:Y:S05]  /*5f50*/  BSYNC B0 ;  /* 0x0000000000007941 */ /* 0x000fea0003800000 */
.L_x_4459:
[----:B-----5:R2:W-:Y:S02]  /*5f60*/  STS.128 [R155], R20 ;  /* 0x000000149b007388 */ /* 0x0205e40000000c00 */
.L_x_4458:
[----:B------:R-:W-:Y:S05]  /*5f70*/  BSYNC B1 ;  /* 0x0000000000017941 */ /* 0x000fea0003800000 */
.L_x_4457:
        /* <DEDUP_REMOVED lines=91> */
.L_x_4462:
[----:B------:R-:W-:Y:S05]  /*6530*/  BSYNC B0 ;  /* 0x0000000000007941 */ /* 0x000fea0003800000 */
.L_x_4461:
[----:B-----5:R3:W-:Y:S01]  /*6540*/  STS.128 [R155+0x800], R4 ;  /* 0x000800049b007388 */ /* 0x0207e20000000c00 */
[----:B------:R-:W-:Y:S05]  /*6550*/  BRA `(.L_x_4454) ;  /* 0x000000f000007947 */ /* 0x000fea0003800000 */
.L_x_4448:
[----:B------:R-:W-:Y:S01]  /*6560*/  IMAD.IADD R3, R148, 0x1, -R59 ;  /* 0x0000000194037824 */ /* 0x000fe200078e0a3b */
[----:B--2---:R-:W-:-:S04]  /*6570*/  IADD3 R20, R150, 0x20, RZ ;  /* 0x0000002096147810 */ /* 0x004fc80007ffe0ff */
        /* <DEDUP_REMOVED lines=13> */
.L_x_4454:
[----:B------:R-:W-:Y:S05]  /*6650*/  BSYNC B2 ;  /* 0x0000000000027941 */ /* 0x000fea0003800000 */
.L_x_4447:
[----:B------:R-:W-:Y:S01]  /*6660*/  IADD3 R154, R48, -0x1, RZ ;  /* 0xffffffff309a7810 */ /* 0x000fe20007ffe0ff */
[----:B------:R-:W-:Y:S01]  /*6670*/  IMAD R59, R58, 0x10, R59 ;  /* 0x000000103a3b7824 */ /* 0x000fe200078e023b */
[----:B-1----:R-:W-:Y:S01]  /*6680*/  IADD3 R2, R150, 0x40, RZ ;  /* 0x0000004096027810 */ /* 0x002fe20007ffe0ff */
[----:B------:R-:W-:Y:S01]  /*6690*/  IMAD.SHL.U32 R85, R56, 0x2, RZ ;  /* 0x0000000238557824 */ /* 0x000fe200078e00ff */
[----:B------:R-:W-:Y:S01]  /*66a0*/  LOP3.LUT R3, R65, 0x7fffffe, RZ, 0xc0, !PT ;  /* 0x07fffffe41037812 */ /* 0x000fe200078ec0ff */
[----:B------:R-:W-:Y:S01]  /*66b0*/  IMAD.SHL.U32 R0, R154, 0x80, RZ ;  /* 0x000000809a007824 */ /* 0x000fe200078e00ff */
[----:B---3--:R-:W-:-:S02]  /*66c0*/  SHF.R.S32.HI R7, RZ, 0x1f, R66 ;  /* 0x0000001fff077819 */ /* 0x008fc40000011442 */
[----:B------:R-:W-:Y:S01]  /*66d0*/  LOP3.LUT R69, R69, 0xfffffff8, RZ, 0xc0, !PT ;  /* 0xfffffff845457812 */ /* 0x000fe200078ec0ff */
[----:B------:R-:W-:Y:S01]  /*66e0*/  IMAD.IADD R5, R57, 0x1, -R0 ;  /* 0x0000000139057824 */ /* 0x000fe200078e0a00 */
[----:B------:R-:W-:Y:S01]  /*66f0*/  SHF.R.S32.HI R6, RZ, 0x4, R67 ;  /* 0x00000004ff067819 */ /* 0x000fe20000011443 */
[----:B------:R-:W-:Y:S01]  /*6700*/  IMAD.IADD R3, R66, 0x1, -R3 ;  /* 0x0000000142037824 */ /* 0x000fe200078e0a03 */
[----:B------:R-:W-:Y:S02]  /*6710*/  LEA.HI R66, R7, R66, RZ, 0x3 ;  /* 0x0000004207427211 */ /* 0x000fe400078f18ff */
[-C--:B------:R-:W-:Y:S02]  /*6720*/  ISETP.GE.AND P6, PT, R150, R5.reuse, PT ;  /* 0x000000059600720c */ /* 0x080fe40003fc6270 */
[-C--:B------:R-:W-:Y:S01]  /*6730*/  ISETP.GE.AND P2, PT, R20, R5.reuse, PT ;  /* 0x000000051400720c */ /* 0x080fe20003f46270 */
[----:B------:R-:W-:Y:S01]  /*6740*/  IMAD.SHL.U32 R42, R66, 0x20, RZ ;  /* 0x00000020422a7824 */ /* 0x000fe200078e00ff */
[----:B------:R-:W-:-:S02]  /*6750*/  ISETP.GE.AND P0, PT, R2, R5, PT ;  /* 0x000000050200720c */ /* 0x000fc40003f06270 */
[-C--:B------:R-:W-:Y:S02]  /*6760*/  ISETP.GE.AND P3, PT, R2, R5.reuse, PT ;  /* 0x000000050200720c */ /* 0x080fe40003f66270 */
[----:B------:R-:W-:Y:S02]  /*6770*/  IADD3 R2, R150, 0x60, RZ ;  /* 0x0000006096027810 */ /* 0x000fe40007ffe0ff */
[-C--:B------:R-:W-:Y:S02]  /*6780*/  ISETP.GE.AND P4, PT, R20, R5.reuse, PT ;  /* 0x000000051400720c */ /* 0x080fe40003f86270 */
[----:B------:R-:W-:Y:S01]  /*6790*/  LEA.HI R67, R67, R6, RZ, 0x1 ;  /* 0x0000000643437211 */ /* 0x000fe200078f08ff */
[----:B------:R-:W-:Y:S01]  /*67a0*/  @!P6 IMAD.MOV.U32 R142, RZ, RZ, R144 ;  /* 0x000000ffff8ee224 */ /* 0x000fe200078e0090 */
[----:B------:R-:W-:Y:S02]  /*67b0*/  LOP3.LUT R42, R42, 0xffffff00, RZ, 0xc0, !PT ;  /* 0xffffff002a2a7812 */ /* 0x000fe400078ec0ff */
[C---:B--2---:R-:W-:Y:S01]  /*67c0*/  @!P2 LEA R8, P5, R61.reuse, R144, 0x1 ;  /* 0x000000903d08a211 */ /* 0x044fe200078a08ff */
[----:B------:R-:W-:Y:S01]  /*67d0*/  @!P0 IMAD.MOV.U32 R4, RZ, RZ, c[0x0][0x198] ;  /* 0x00006600ff048624 */ /* 0x000fe200078e00ff */
[----:B------:R-:W-:Y:S01]  /*67e0*/  @!PT LDS RZ, [RZ] ;  /* 0x00000000fffff984 */ /* 0x000fe20000000800 */
[----:B------:R-:W-:Y:S01]  /*67f0*/  @!PT LDS RZ, [RZ] ;  /* 0x00000000fffff984 */ /* 0x000fe20000000800 */
[----:B------:R-:W-:Y:S01]  /*6800*/  @!PT LDS RZ, [RZ] ;  /* 0x00000000fffff984 */ /* 0x000fe20000000800 */
[----:B------:R1:W-:Y:S01]  /*6810*/  @!P6 LDGSTS.E.BYPASS.LTC128B.128 [R155+0x1000], [R142.64] ;  /* 0x010000008e9befae */ /* 0x0003e2000b901d46 */
[----:B------:R-:W-:Y:S01]  /*6820*/  ISETP.GE.AND P6, PT, R2, R5, PT ;  /* 0x000000050200720c */ /* 0x000fe20003fc6270 */
[----:B------:R-:W-:Y:S01]  /*6830*/  @!P0 IMAD.MOV.U32 R7, RZ, RZ, c[0x0][0x19c] ;  /* 0x00006700ff078624 */ /* 0x000fe200078e00ff */
[----:B------:R-:W-:-:S02]  /*6840*/  @!P2 LEA.HI.X R9, R61, R143, R60, 0x1, P5 ;  /* 0x0000008f3d09a211 */ /* 0x000fc400028f0c3c */
[C---:B------:R-:W-:Y:S02]  /*6850*/  @!P0 LEA R12, P5, R4.reuse, R144, 0x7 ;  /* 0x00000090040c8211 */ /* 0x040fe400078a38ff */
[----:B------:R-:W-:Y:S01]  /*6860*/  LOP3.LUT R67, R67, 0xfffffffe, RZ, 0xc0, !PT ;  /* 0xfffffffe43437812 */ /* 0x000fe200078ec0ff */
[----:B------:R2:W-:Y:S01]  /*6870*/  @!P2 LDGSTS.E.BYPASS.LTC128B.128 [R155+0x1800], [R8.64] ;  /* 0x01800000089bafae */ /* 0x0005e2000b901d46 */
[----:B------:R-:W-:Y:S01]  /*6880*/  @!P0 LEA.HI.X R13, R4, R143, R7, 0x7, P5 ;  /* 0x0000008f040d8211 */ /* 0x000fe200028f3c07 */
[----:B------:R-:W-:Y:S01]  /*6890*/  IMAD.IADD R7, R56, 0x1, -R69 ;  /* 0x0000000138077824 */ /* 0x000fe200078e0a45 */
[-C--:B------:R-:W-:Y:S01]  /*68a0*/  ISETP.GE.AND P2, PT, R2, R5.reuse, PT ;  /* 0x000000050200720c */ /* 0x080fe20003f46270 */
[----:B------:R-:W-:Y:S01]  /*68b0*/  IMAD.IADD R6, R6, 0x1, -R67 ;  /* 0x0000000106067824 */ /* 0x000fe200078e0a43 */
[----:B------:R-:W-:Y:S01]  /*68c0*/  ISETP.GE.AND P5, PT, R150, R5, PT ;  /* 0x000000059600720c */ /* 0x000fe20003fa6270 */
[----:B------:R-:W-:Y:S01]  /*68d0*/  @!P6 IMAD.MOV.U32 R10, RZ, RZ, c[0x0][0x198] ;  /* 0x00006600ff0ae624 */ /* 0x000fe200078e00ff */
[----:B------:R3:W-:Y:S01]  /*68e0*/  @!P0 LDGSTS.E.BYPASS.LTC128B.128 [R155+0x2000], [R12.64] ;  /* 0x020000000c9b8fae */ /* 0x0007e2000b901d46 */
[----:B------:R-:W-:Y:S01]  /*68f0*/  @!P6 IMAD.MOV.U32 R5, RZ, RZ, c[0x0][0x19c] ;  /* 0x00006700ff05e624 */ /* 0x000fe200078e00ff */
[----:B------:R-:W-:Y:S01]  /*6900*/  LEA.HI R2, R7, R7, RZ, 0x1 ;  /* 0x0000000707027211 */ /* 0x000fe200078f08ff */
[----:B------:R-:W-:Y:S01]  /*6910*/  IMAD.SHL.U32 R41, R6, 0x8, RZ ;  /* 0x0000000806297824 */ /* 0x000fe200078e00ff */
[----:B------:R-:W-:Y:S01]  /*6920*/  @!P4 LEA R4, P0, R63, R146, 0x1 ;  /* 0x000000923f04c211 */ /* 0x000fe200078008ff */
[----:B------:R-:W-:Y:S01]  /*6930*/  @!P6 IMAD R5, R5, 0xc0, RZ ;  /* 0x000000c00505e824 */ /* 0x000fe200078e02ff */
[----:B------:R-:W-:-:S03]  /*6940*/  LOP3.LUT R85, R85, 0x6, RZ, 0xc0, !PT ;  /* 0x0000000655557812 */ /* 0x000fc600078ec0ff */
[----:B------:R-:W-:Y:S02]  /*6950*/  @!P2 IMAD.MOV.U32 R14, RZ, RZ, c[0x0][0x1a0] ;  /* 0x00006800ff0ea624 */ /* 0x000fe400078e00ff */
[----:B-1----:R-:W-:Y:S02]  /*6960*/  @!P6 IMAD.MOV.U32 R142, RZ, RZ, R144 ;  /* 0x000000ffff8ee224 */ /* 0x002fe400078e0090 */
[----:B------:R-:W-:-:S04]  /*6970*/  @!P2 IMAD.WIDE.U32 R14, R14, 0xc0, R146 ;  /* 0x000000c00e0ea825 */ /* 0x000fc800078e0092 */
[----:B------:R-:W-:Y:S01]  /*6980*/  @!P6 IMAD.WIDE.U32 R10, R10, 0xc0, R142 ;  /* 0x000000c00a0ae825 */ /* 0x000fe200078e008e */
[----:B--2---:R-:W-:-:S03]  /*6990*/  LOP3.LUT R8, R2, 0x3fffffe, RZ, 0xc0, !PT ;  /* 0x03fffffe02087812 */ /* 0x004fc600078ec0ff */
[----:B------:R-:W-:Y:S01]  /*69a0*/  @!P6 IMAD.IADD R17, R11, 0x1, R5 ;  /* 0x000000010b11e824 */ /* 0x000fe200078e0205 */
[----:B------:R-:W-:Y:S01]  /*69b0*/  SHF.R.S32.HI R2, RZ, 0x1, R2 ;  /* 0x00000001ff027819 */ /* 0x000fe20000011402 */
[----:B------:R-:W-:Y:S01]  /*69c0*/  @!P6 IMAD.MOV.U32 R16, RZ, RZ, R10 ;  /* 0x000000ffff10e224 */ /* 0x000fe200078e000a */
[----:B------:R-:W-:Y:S01]  /*69d0*/  @!P4 LEA.HI.X R5, R63, R147, R62, 0x1, P0 ;  /* 0x000000933f05c211 */ /* 0x000fe200000f0c3e */
[----:B------:R-:W-:Y:S02]  /*69e0*/  IMAD.IADD R7, R7, 0x1, -R8 ;  /* 0x0000000107077824 */ /* 0x000fe400078e0a08 */
[----:B------:R-:W-:Y:S01]  /*69f0*/  IMAD.SHL.U32 R8, R64, 0x40, RZ ;  /* 0x0000004040087824 */ /* 0x000fe200078e00ff */
[----:B------:R1:W-:Y:S01]  /*6a00*/  @!P6 LDGSTS.E.BYPASS.LTC128B.128 [R155+0x2800], [R16.64] ;  /* 0x02800000109befae */ /* 0x0003e2000b901d46 */
[----:B---3--:R-:W-:Y:S02]  /*6a10*/  IMAD.SHL.U32 R12, R2, 0x40, RZ ;  /* 0x00000040020c7824 */ /* 0x008fe400078e00ff */
[----:B------:R-:W-:Y:S01]  /*6a20*/  IMAD.SHL.U32 R11, R68, 0x8, RZ ;  /* 0x00000008440b7824 */ /* 0x000fe200078e00ff */
[----:B------:R-:W0:Y:S01]  /*6a30*/  LDGDEPBAR ;  /* 0x00000000000079af */ /* 0x000e220000000000 */
[----:B------:R-:W-:Y:S01]  /*6a40*/  LOP3.LUT R8, R8, 0xc0, RZ, 0xc0, !PT ;  /* 0x000000c008087812 */ /* 0x000fe200078ec0ff */
[----:B------:R-:W-:Y:S01]  /*6a50*/  IMAD R140, R6, 0x8, R7 ;  /* 0x00000008068c7824 */ /* 0x000fe200078e0207 */
[----:B------:R-:W-:Y:S01]  /*6a60*/  LOP3.LUT R12, R12, 0xc0, RZ, 0xc0, !PT ;  /* 0x000000c00c0c7812 */ /* 0x000fe200078ec0ff */
[----:B------:R-:W-:Y:S01]  /*6a70*/  @!P2 IMAD.MOV.U32 R9, RZ, RZ, c[0x0][0x1a4] ;  /* 0x00006900ff09a624 */ /* 0x000fe200078e00ff */
[----:B------:R-:W-:Y:S01]  /*6a80*/  LOP3.LUT R41, R8, 0x8, R41, 0xf8, !PT ;  /* 0x0000000808297812 */ /* 0x000fe200078ef829 */
[----:B------:R-:W-:Y:S01]  /*6a90*/  @!P3 IMAD.MOV.U32 R7, RZ, RZ, c[0x0][0x1a0] ;  /* 0x00006800ff07b624 */ /* 0x000fe200078e00ff */
[----:B------:R-:W-:Y:S01]  /*6aa0*/  SHF.R.U32.HI R6, RZ, 0x3, R8 ;  /* 0x00000003ff067819 */ /* 0x000fe20000011608 */
[----:B------:R-:W-:Y:S01]  /*6ab0*/  @!P3 IMAD.MOV.U32 R10, RZ, RZ, c[0x0][0x1a4] ;  /* 0x00006900ff0ab624 */ /* 0x000fe200078e00ff */
[----:B------:R-:W-:Y:S01]  /*6ac0*/  LOP3.LUT R11, R12, 0x8, R11, 0xf8, !PT ;  /* 0x000000080c0b7812 */ /* 0x000fe200078ef80b */
[----:B------:R-:W-:Y:S01]  /*6ad0*/  @!P2 IMAD R9, R9, 0xc0, RZ ;  /* 0x000000c00909a824 */ /* 0x000fe200078e02ff */
[----:B------:R-:W-:Y:S01]  /*6ae0*/  SHF.R.U32.HI R12, RZ, 0x3, R12 ;  /* 0x00000003ff0c7819 */ /* 0x000fe2000001160c */
[----:B------:R-:W-:Y:S01]  /*6af0*/  @!P2 IMAD.MOV.U32 R20, RZ, RZ, R14 ;  /* 0x000000ffff14a224 */ /* 0x000fe200078e000e */
[----:B------:R-:W-:Y:S01]  /*6b00*/  LOP3.LUT R41, R41, R6, RZ, 0x3c, !PT ;  /* 0x0000000629297212 */ /* 0x000fe200078e3cff */
[----:B------:R-:W-:Y:S01]  /*6b10*/  IMAD R6, R58, 0x200, R42 ;  /* 0x000002003a067824 */ /* 0x000fe200078e022a */
[----:B------:R-:W-:Y:S01]  /*6b20*/  LOP3.LUT R11, R11, R12, RZ, 0x3c, !PT ;  /* 0x0000000c0b0b7212 */ /* 0x000fe200078e3cff */
[----:B------:R-:W-:Y:S01]  /*6b30*/  @!P2 IMAD.IADD R21, R15, 0x1, R9 ;  /* 0x000000010f15a824 */ /* 0x000fe200078e0209 */
[----:B------:R-:W-:Y:S01]  /*6b40*/  @!P3 LEA R8, P0, R7, R146, 0x7 ;  /* 0x000000920708b211 */ /* 0x000fe200078038ff */
[----:B------:R-:W-:-:S02]  /*6b50*/  IMAD R6, R3, 0x20, R6 ;  /* 0x0000002003067824 */ /* 0x000fc400078e0206 */
[----:B------:R-:W-:Y:S01]  /*6b60*/  IMAD.U32 R140, R140, 0x20, R11 ;  /* 0x000000208c8c7824 */ /* 0x000fe200078e000b */
[----:B------:R-:W-:Y:S01]  /*6b70*/  @!P3 LEA.HI.X R9, R7, R147, R10, 0x7, P0 ;  /* 0x000000930709b211 */ /* 0x000fe200000f3c0a */
[----:B------:R-:W-:Y:S01]  /*6b80*/  IMAD.IADD R142, R41, 0x1, R6 ;  /* 0x00000001298e7824 */ /* 0x000fe200078e0206 */
[----:B------:R-:W-:Y:S01]  /*6b90*/  LOP3.LUT P0, RZ, R2, 0x2, RZ, 0xc0, !PT ;  /* 0x0000000202ff7812 */ /* 0x000fe2000780c0ff */
[----:B------:R-:W-:-:S04]  /*6ba0*/  DEPBAR.LE SB0, 0x0 ;  /* 0x000080000000791a */ /* 0x000fc80000000000 */
[----:B------:R-:W-:Y:S01]  /*6bb0*/  BAR.SYNC.DEFER_BLOCKING 0x0 ;  /* 0x0000000000007b1d */ /* 0x000fe20000010000 */
[----:B------:R-:W-:Y:S02]  /*6bc0*/  IMAD.SHL.U32 R142, R142, 0x2, RZ ;  /* 0x000000028e8e7824 */ /* 0x000fe400078e00ff */
[----:B------:R-:W-:Y:S02]  /*6bd0*/  IMAD.SHL.U32 R140, R140, 0x2, RZ ;  /* 0x000000028c8c7824 */ /* 0x000fe400078e00ff */
[----:B------:R-:W-:Y:S02]  /*6be0*/  IMAD R141, R49, 0x2, R142 ;  /* 0x00000002318d7824 */ /* 0x000fe400078e028e */
[----:B------:R-:W-:Y:S01]  /*6bf0*/  IMAD R42, R3, 0x20, R42 ;  /* 0x00000020032a7824 */ /* 0x000fe200078e022a */
[C---:B------:R-:W-:Y:S02]  /*6c00*/  IADD3 R2, R140.reuse, 0x1000, RZ ;  /* 0x000010008c027810 */ /* 0x040fe40007ffe0ff */
[----:B------:R-:W-:Y:S01]  /*6c10*/  IADD3 R139, R140, 0x1020, RZ ;  /* 0x000010208c8b7810 */ /* 0x000fe20007ffe0ff */
[----:B------:R-:W-:Y:S01]  /*6c20*/  IMAD.IADD R3, R41, 0x1, R42 ;  /* 0x0000000129037824 */ /* 0x000fe200078e022a */
[----:B------:R-:W-:-:S04]  /*6c30*/  @P0 IADD3 R139, R2, -0x20, RZ ;  /* 0xffffffe0028b0810 */ /* 0x000fc80007ffe0ff */
[C---:B------:R-:W-:Y:S02]  /*6c40*/  IADD3 R136, R139.reuse, 0x400, RZ ;  /* 0x000004008b887810 */ /* 0x040fe40007ffe0ff */
[C---:B------:R-:W-:Y:S02]  /*6c50*/  IADD3 R135, R139.reuse, 0x800, RZ ;  /* 0x000008008b877810 */ /* 0x040fe40007ffe0ff */
[C---:B------:R-:W-:Y:S02]  /*6c60*/  IADD3 R134, R139.reuse, 0xc00, RZ ;  /* 0x00000c008b867810 */ /* 0x040fe40007ffe0ff */
[C---:B------:R-:W-:Y:S01]  /*6c70*/  IADD3 R133, R139.reuse, 0x1000, RZ ;  /* 0x000010008b857810 */ /* 0x040fe20007ffe0ff */
[----:B------:R-:W-:Y:S01]  /*6c80*/  @P5 STS [R155+0x3000], RZ ;  /* 0x003000ff9b005388 */ /* 0x000fe20000000800 */
[C---:B------:R-:W-:Y:S02]  /*6c90*/  IADD3 R132, R139.reuse, 0x1400, RZ ;  /* 0x000014008b847810 */ /* 0x040fe40007ffe0ff */
[C---:B------:R-:W-:Y:S01]  /*6ca0*/  IADD3 R86, R139.reuse, 0x1800, RZ ;  /* 0x000018008b567810 */ /* 0x040fe20007ffe0ff */
        /* <DEDUP_REMOVED lines=23> */
[----:B------:R-:W2:Y:S04]  /*6e20*/  LDSM.16.M88.4 R24, [R140+0x1000] ;  /* 0x001000008c18783b */ /* 0x000ea80000000200 */
[----:B---3--:R-:W-:Y:S04]  /*6e30*/  LDSM.16.M88.4 R4, [R141] ;  /* 0x000000008d04783b */ /* 0x008fe80000000200 */
[----:B-1----:R-:W1:Y:S04]  /*6e40*/  LDSM.16.M88.4 R16, [R139] ;  /* 0x000000008b10783b */ /* 0x002e680000000200 */
[----:B----4-:R-:W3:Y:S04]  /*6e50*/  LDSM.16.M88.4 R8, [R140+0x1400] ;  /* 0x001400008c08783b */ /* 0x010ee80000000200 */
[----:B------:R-:W4:Y:S04]  /*6e60*/  LDSM.16.M88.4 R28, [R139+0x400] ;  /* 0x000400008b1c783b */ /* 0x000f280000000200 */
[----:B-----5:R-:W5:Y:S04]  /*6e70*/  LDSM.16.M88.4 R20, [R140+0x1800] ;  /* 0x001800008c14783b */ /* 0x020f680000000200 */
[----:B------:R-:W1:Y:S04]  /*6e80*/  LDSM.16.M88.4 R36, [R139+0x800] ;  /* 0x000800008b24783b */ /* 0x000e680000000200 */
[----:B------:R-:W0:Y:S01]  /*6e90*/  LDGDEPBAR ;  /* 0x00000000000079af */ /* 0x000e220000000000 */
[C---:B--2---:R-:W-:Y:S08]  /*6ea0*/  HMMA.16816.F32.BF16 R32, R12.reuse, R24, RZ ;  /* 0x000000180c20723c */ /* 0x044ff000000418ff */
[----:B------:R-:W-:Y:S11]  /*6eb0*/  HMMA.16816.F32.BF16 R24, R12, R26, RZ ;  /* 0x0000001a0c18723c */ /* 0x000ff600000418ff */
[----:B------:R-:W-:Y:S05]  /*6ec0*/  @!UPT UIADD3 URZ, URZ, URZ, URZ ;  /* 0x0000003f3f3ff290 */ /* 0x000fea000fffe03f */
[C---:B-1----:R-:W-:Y:S08]  /*6ed0*/  HMMA.16816.F32.BF16 R32, R4.reuse, R16, R32 ;  /* 0x000000100420723c */ /* 0x042ff00000041820 */
[----:B------:R-:W-:Y:S08]  /*6ee0*/  HMMA.16816.F32.BF16 R24, R4, R18, R24 ;  /* 0x000000120418723c */ /* 0x000ff00000041818 */
[C---:B---3--:R-:W-:Y:S08]  /*6ef0*/  HMMA.16816.F32.BF16 R16, R12.reuse, R8, RZ ;  /* 0x000000080c10723c */ /* 0x048ff000000418ff */
[----:B------:R-:W-:Y:S01]  /*6f00*/  HMMA.16816.F32.BF16 R8, R12, R10, RZ ;  /* 0x0000000a0c08723c */ /* 0x000fe200000418ff */
        /* <DEDUP_REMOVED lines=8> */
[----:B------:R-:W-:Y:S01]  /*6f90*/  MUFU.TANH R43, R33 ;  /* 0x00000021002b7308 */ /* 0x000fe20000002400 */
[----:B------:R-:W-:Y:S01]  /*6fa0*/  FMUL.FTZ R70, R27, c[0x0][0x2ec] ;  /* 0x0000bb001b467a20 */ /* 0x000fe20000410000 */
[C---:B----4-:R-:W-:Y:S01]  /*6fb0*/  HMMA.16816.F32.BF16 R16, R4.reuse, R28, R16 ;  /* 0x0000001c0410723c */ /* 0x050fe20000041810 */
[----:B------:R-:W1:Y:S05]  /*6fc0*/  LDSM.16.M88.4 R24, [R140+0x1c00] ;  /* 0x001c00008c18783b */ /* 0x000e6a0000000200 */
[----:B------:R5:W-:Y:S02]  /*6fd0*/  MUFU.TANH R52, R35 ;  /* 0x0000002300347308 */ /* 0x000be40000002400 */
[----:B------:R-:W-:Y:S01]  /*6fe0*/  HMMA.16816.F32.BF16 R8, R4, R30, R8 ;  /* 0x0000001e0408723c */ /* 0x000fe20000041808 */
[----:B------:R-:W2:Y:S05]  /*6ff0*/  LDSM.16.M88.4 R28, [R139+0xc00] ;  /* 0x000c00008b1c783b */ /* 0x000eaa0000000200 */
[----:B------:R-:W3:Y:S02]  /*7000*/  MUFU.TANH R46, R46 ;  /* 0x0000002e002e7308 */ /* 0x000ee40000002400 */
[----:B-----5:R-:W-:Y:S06]  /*7010*/  HMMA.16816.F32.BF16 R32, R12, R20, RZ ;  /* 0x000000140c20723c */ /* 0x020fec00000418ff */
[----:B------:R-:W4:Y:S02]  /*7020*/  MUFU.TANH R53, R53 ;  /* 0x0000003500357308 */ /* 0x000f240000002400 */
[----:B------:R-:W-:-:S02]  /*7030*/  FMUL.FTZ R16, R16, c[0x0][0x2ec] ;  /* 0x0000bb0010107a20 */ /* 0x000fc40000410000 */
[----:B------:R-:W-:Y:S02]  /*7040*/  FMUL.FTZ R17, R17, c[0x0][0x2ec] ;  /* 0x0000bb0011117a20 */ /* 0x000fe40000410000 */
[----:B------:R-:W-:Y:S01]  /*7050*/  FMUL.FTZ R18, R18, c[0x0][0x2ec] ;  /* 0x0000bb0012127a20 */ /* 0x000fe20000410000 */
[----:B------:R-:W-:Y:S01]  /*7060*/  HMMA.16816.F32.BF16 R20, R12, R22, RZ ;  /* 0x000000160c14723c */ /* 0x000fe200000418ff */
[----:B------:R-:W5:Y:S02]  /*7070*/  MUFU.TANH R47, R16 ;  /* 0x00000010002f7308 */ /* 0x000f640000002400 */
[----:B------:R-:W-:Y:S02]  /*7080*/  FMUL.FTZ R8, R8, c[0x0][0x2ec] ;  /* 0x0000bb0008087a20 */ /* 0x000fe40000410000 */
[----:B------:R-:W-:Y:S02]  /*7090*/  FMUL.FTZ R9, R9, c[0x0][0x2ec] ;  /* 0x0000bb0009097a20 */ /* 0x000fe40000410000 */
[----:B------:R-:W-:-:S02]  /*70a0*/  FMUL.FTZ R62, R10, c[0x0][0x2ec] ;  /* 0x0000bb000a3e7a20 */ /* 0x000fc40000410000 */
[----:B------:R-:W-:Y:S01]  /*70b0*/  FMUL.FTZ R60, R11, c[0x0][0x2ec] ;  /* 0x0000bb000b3c7a20 */ /* 0x000fe20000410000 */
[----:B------:R-:W-:Y:S01]  /*70c0*/  MUFU.TANH R54, R8 ;  /* 0x0000000800367308 */ /* 0x000fe20000002400 */
[----:B------:R-:W-:Y:S01]  /*70d0*/  FMUL.FTZ R68, R19, c[0x0][0x2ec] ;  /* 0x0000bb0013447a20 */ /* 0x000fe20000410000 */
[C---:B------:R-:W-:Y:S06]  /*70e0*/  HMMA.16816.F32.BF16 R32, R4.reuse, R36, R32 ;  /* 0x000000240420723c */ /* 0x040fec0000041820 */
[----:B------:R1:W-:Y:S06]  /*70f0*/  MUFU.TANH R36, R9 ;  /* 0x0000000900247308 */ /* 0x0003ec0000002400 */
[----:B------:R-:W-:Y:S02]  /*7100*/  HMMA.16816.F32.BF16 R20, R4, R38, R20 ;  /* 0x000000260414723c */ /* 0x000fe40000041814 */
[----:B------:R-:W-:Y:S05]  /*7110*/  MUFU.TANH R45, R17 ;  /* 0x00000011002d7308 */ /* 0x000fea0000002400 */
[----:B------:R-:W-:Y:S01]  /*7120*/  IMAD.IADD R38, R0, 0x1, R85 ;  /* 0x0000000100267824 */ /* 0x000fe200078e0255 */
[----:B-1----:R-:W1:Y:S02]  /*7130*/  LDSM.16.M88.4 R8, [R140+0x2000] ;  /* 0x002000008c08783b */ /* 0x002e640000000200 */
[----:B------:R2:W1:Y:S02]  /*7140*/  MUFU.TANH R64, R18 ;  /* 0x0000001200407308 */ /* 0x0004640000002400 */
[----:B------:R-:W-:-:S02]  /*7150*/  FMUL.FTZ R32, R32, c[0x0][0x2ec] ;  /* 0x0000bb0020207a20 */ /* 0x000fc40000410000 */
[----:B------:R-:W-:-:S04]  /*7160*/  FMUL.FTZ R33, R33, c[0x0][0x2ec] ;  /* 0x0000bb0021217a20 */ /* 0x000fc80000410000 */
[----:B------:R-:W1:Y:S01]  /*7170*/  MUFU.TANH R44, R44 ;  /* 0x0000002c002c7308 */ /* 0x000e620000002400 */
[----:B------:R-:W-:Y:S02]  /*7180*/  FMUL.FTZ R72, R34, c[0x0][0x2ec] ;  /* 0x0000bb0022487a20 */ /* 0x000fe40000410000 */
[----:B------:R-:W-:-:S03]  /*7190*/  FMUL.FTZ R106, R35, c[0x0][0x2ec] ;  /* 0x0000bb00236a7a20 */ /* 0x000fc60000410000 */
[----:B------:R-:W-:Y:S01]  /*71a0*/  FMUL.FTZ R20, R20, c[0x0][0x2ec] ;  /* 0x0000bb0014147a20 */ /* 0x000fe20000410000 */
[C---:B--2---:R-:W-:Y:S01]  /*71b0*/  HMMA.16816.F32.BF16 R16, R12.reuse, R24, RZ ;  /* 0x000000180c10723c */ /* 0x044fe200000418ff */
[----:B------:R-:W-:Y:S01]  /*71c0*/  MUFU.TANH R55, R32 ;  /* 0x0000002000377308 */ /* 0x000fe20000002400 */
[----:B------:R-:W-:Y:S02]  /*71d0*/  FMUL.FTZ R21, R21, c[0x0][0x2ec] ;  /* 0x0000bb0015157a20 */ /* 0x000fe40000410000 */
[----:B------:R-:W-:Y:S02]  /*71e0*/  FMUL.FTZ R96, R22, c[0x0][0x2ec] ;  /* 0x0000bb0016607a20 */ /* 0x000fe40000410000 */
[----:B------:R-:W-:Y:S02]  /*71f0*/  FMUL.FTZ R90, R23, c[0x0][0x2ec] ;  /* 0x0000bb00175a7a20 */ /* 0x000fe40000410000 */
[----:B------:R-:W-:Y:S01]  /*7200*/  HMMA.16816.F32.BF16 R24, R12, R26, RZ ;  /* 0x0000001a0c18723c */ /* 0x000fe200000418ff */
[----:B------:R2:W-:Y:S08]  /*7210*/  MUFU.TANH R39, R33 ;  /* 0x0000002100277308 */ /* 0x0005f00000002400 */
[----:B------:R-:W-:Y:S07]  /*7220*/  MUFU.TANH R99, R20 ;  /* 0x0000001400637308 */ /* 0x000fee0000002400 */
[C---:B------:R-:W-:Y:S01]  /*7230*/  HMMA.16816.F32.BF16 R16, R4.reuse, R28, R16 ;  /* 0x0000001c0410723c */ /* 0x040fe20000041810 */
[----:B--2---:R-:W2:Y:S01]  /*7240*/  LDSM.16.M88.4 R32, [R139+0x1000] ;  /* 0x001000008b20783b */ /* 0x004ea20000000200 */
[----:B------:R3:W-:Y:S06]  /*7250*/  MUFU.TANH R97, R21 ;  /* 0x0000001500617308 */ /* 0x0007ec0000002400 */
[----:B------:R-:W-:Y:S02]  /*7260*/  HMMA.16816.F32.BF16 R24, R4, R30, R24 ;  /* 0x0000001e0418723c */ /* 0x000fe40000041818 */
[----:B------:R-:W2:Y:S06]  /*7270*/  MUFU.TANH R70, R70 ;  /* 0x0000004600467308 */ /* 0x000eac0000002400 */
[C---:B-1----:R-:W-:Y:S01]  /*7280*/  HMMA.16816.F32.BF16 R28, R12.reuse, R8, RZ ;  /* 0x000000080c1c723c */ /* 0x042fe200000418ff */
[----:B---3--:R-:W1:Y:S01]  /*7290*/  LDSM.16.M88.4 R20, [R140+0x2400] ;  /* 0x002400008c14783b */ /* 0x008e620000000200 */
[----:B------:R-:W3:Y:S06]  /*72a0*/  MUFU.TANH R68, R68 ;  /* 0x0000004400447308 */ /* 0x000eec0000002400 */
        /* <DEDUP_REMOVED lines=10> */
[----:B------:R-:W-:Y:S02]  /*7350*/  FMUL.FTZ R102, R27, c[0x0][0x2ec] ;  /* 0x0000bb001b667a20 */ /* 0x000fe40000410000 */
[----:B--2---:R-:W-:Y:S03]  /*7360*/  HMMA.16816.F32.BF16 R28, R4, R32, R28 ;  /* 0x00000020041c723c */ /* 0x004fe6000004181c */
[----:B------:R1:W-:Y:S04]  /*7370*/  MUFU.TANH R65, R24 ;  /* 0x0000001800417308 */ /* 0x0003e80000002400 */
[----:B------:R-:W-:-:S02]  /*7380*/  SHF.R.S32.HI R33, RZ, 0x1f, R56 ;  /* 0x0000001fff217819 */ /* 0x000fc40000011438 */
[----:B------:R-:W-:Y:S02]  /*7390*/  HMMA.16816.F32.BF16 R8, R4, R34, R8 ;  /* 0x000000220408723c */ /* 0x000fe40000041808 */
[----:B------:R2:W-:Y:S01]  /*73a0*/  MUFU.TANH R67, R17 ;  /* 0x0000001100437308 */ /* 0x0005e20000002400 */
[----:B------:R-:W-:-:S04]  /*73b0*/  LEA.HI R33, R33, R56, RZ, 0x5 ;  /* 0x0000003821217211 */ /* 0x000fc800078f28ff */
[----:B------:R-:W-:Y:S01]  /*73c0*/  LOP3.LUT R33, R33, 0xffffffe0, RZ, 0xc0, !PT ;  /* 0xffffffe021217812 */ /* 0x000fe200078ec0ff */
[----:B-1----:R-:W-:Y:S02]  /*73d0*/  HMMA.16816.F32.BF16 R24, R12, R20, RZ ;  /* 0x000000140c18723c */ /* 0x002fe400000418ff */
[----:B------:R-:W1:Y:S05]  /*73e0*/  MUFU.TANH R60, R60 ;  /* 0x0000003c003c7308 */ /* 0x000e6a0000002400 */
[----:B------:R-:W-:Y:S01]  /*73f0*/  FMUL.FTZ R28, R28, c[0x0][0x2ec] ;  /* 0x0000bb001c1c7a20 */ /* 0x000fe20000410000 */
[----:B--2---:R-:W2:Y:S01]  /*7400*/  LDSM.16.M88.4 R16, [R139+0x1400] ;  /* 0x001400008b10783b */ /* 0x004ea20000000200 */
[----:B------:R-:W-:-:S02]  /*7410*/  IMAD.IADD R20, R56, 0x1, -R33 ;  /* 0x0000000138147824 */ /* 0x000fc400078e0a21 */
[----:B------:R-:W-:Y:S01]  /*7420*/  MUFU.TANH R95, R28 ;  /* 0x0000001c005f7308 */ /* 0x000fe20000002400 */
[----:B------:R-:W-:Y:S02]  /*7430*/  FMUL.FTZ R29, R29, c[0x0][0x2ec] ;  /* 0x0000bb001d1d7a20 */ /* 0x000fe40000410000 */
[----:B------:R-:W-:Y:S01]  /*7440*/  FMUL.FTZ R30, R30, c[0x0][0x2ec] ;  /* 0x0000bb001e1e7a20 */ /* 0x000fe20000410000 */
[----:B------:R-:W-:Y:S01]  /*7450*/  SHF.R.S32.HI R21, RZ, 0x1f, R20 ;  /* 0x0000001fff157819 */ /* 0x000fe20000011414 */
[----:B------:R-:W-:Y:S02]  /*7460*/  FMUL.FTZ R31, R31, c[0x0][0x2ec] ;  /* 0x0000bb001f1f7a20 */ /* 0x000fe40000410000 */
[----:B------:R-:W-:Y:S01]  /*7470*/  FMUL.FTZ R91, R8, c[0x0][0x2ec] ;  /* 0x0000bb00085b7a20 */ /* 0x000fe20000410000 */
[----:B------:R-:W-:Y:S01]  /*7480*/  LEA.HI R21, R21, R20, RZ, 0x2 ;  /* 0x0000001415157211 */ /* 0x000fe200078f10ff */
[----:B------:R-:W-:Y:S01]  /*7490*/  MUFU.TANH R93, R29 ;  /* 0x0000001d005d7308 */ /* 0x000fe20000002400 */
[----:B------:R-:W-:Y:S01]  /*74a0*/  FMUL.FTZ R89, R9, c[0x0][0x2ec] ;  /* 0x0000bb0009597a20 */ /* 0x000fe20000410000 */
[----:B------:R-:W-:Y:S01]  /*74b0*/  IADD3 R9, R38, 0x8, RZ ;  /* 0x0000000826097810 */ /* 0x000fe20007ffe0ff */
[----:B------:R-:W-:Y:S01]  /*74c0*/  FMUL.FTZ R10, R10, c[0x0][0x2ec] ;  /* 0x0000bb000a0a7a20 */ /* 0x000fe20000410000 */
[----:B------:R-:W-:Y:S01]  /*74d0*/  SHF.R.S32.HI R156, RZ, 0x2, R21 ;  /* 0x00000002ff9c7819 */ /* 0x000fe20000011415 */
[----:B------:R-:W-:Y:S01]  /*74e0*/  FMUL.FTZ R92, R11, c[0x0][0x2ec] ;  /* 0x0000bb000b5c7a20 */ /* 0x000fe20000410000 */
[----:B------:R-:W-:-:S02]  /*74f0*/  IADD3 R8, R38, 0x9, RZ ;  /* 0x0000000926087810 */ /* 0x000fc40007ffe0ff */
[----:B------:R-:W-:Y:S01]  /*7500*/  IADD3 R20, R59, 0x1, R156 ;  /* 0x000000013b147810 */ /* 0x000fe20007ffe09c */
[----:B------:R-:W-:Y:S03]  /*7510*/  MUFU.TANH R100, R30 ;  /* 0x0000001e00647308 */ /* 0x000fe60000002400 */
[----:B------:R-:W-:-:S04]  /*7520*/  IADD3 R20, R57, R20, -R148 ;  /* 0x0000001439147210 */ /* 0x000fc80007ffe894 */
[----:B------:R-:W-:Y:S01]  /*7530*/  IADD3 R20, R20, c[0x0][0x2e8], RZ ;  /* 0x0000ba0014147a10 */ /* 0x000fe20007ffe0ff */
[----:B------:R1:W-:Y:S03]  /*7540*/  MUFU.TANH R98, R31 ;  /* 0x0000001f00627308 */ /* 0x0003e60000002400 */
[C---:B------:R-:W-:Y:S02]  /*7550*/  IADD3 R50, R20.reuse, 0x8, RZ ;  /* 0x0000000814327810 */ /* 0x040fe40007ffe0ff */
[-C--:B------:R-:W-:Y:S02]  /*7560*/  IMNMX R51, R20, R57.reuse, PT ;  /* 0x0000003914337217 */ /* 0x080fe40003800200 */
[----:B------:R-:W-:Y:S01]  /*7570*/  IMNMX R50, R50, R57, PT ;  /* 0x0000003932327217 */ /* 0x000fe20003800200 */
[----:B------:R3:W-:Y:S01]  /*7580*/  MUFU.TANH R94, R10 ;  /* 0x0000000a005e7308 */ /* 0x0007e20000002400 */
[----:B------:R-:W-:-:S02]  /*7590*/  ISETP.GE.AND P5, PT, R9, R51, PT ;  /* 0x000000330900720c */ /* 0x000fc40003fa6270 */
[-C--:B------:R-:W-:Y:S01]  /*75a0*/  ISETP.GE.AND P2, PT, R9, R50.reuse, PT ;  /* 0x000000320900720c */ /* 0x080fe20003f46270 */
[----:B--2---:R-:W-:Y:S01]  /*75b0*/  HMMA.16816.F32.BF16 R24, R4, R16, R24 ;  /* 0x000000100418723c */ /* 0x004fe20000041818 */
[C---:B------:R-:W-:Y:S02]  /*75c0*/  ISETP.GE.AND P0, PT, R8.reuse, R51, PT ;  /* 0x000000330800720c */ /* 0x040fe40003f06270 */
[----:B------:R-:W-:Y:S01]  /*75d0*/  ISETP.GE.AND P3, PT, R8, R50, PT ;  /* 0x000000320800720c */ /* 0x000fe20003f66270 */
[----:B------:R-:W2:Y:S01]  /*75e0*/  MUFU.TANH R72, R72 ;  /* 0x0000004800487308 */ /* 0x000ea20000002400 */
[C---:B------:R-:W-:Y:S02]  /*75f0*/  IADD3 R9, R38.reuse, 0x10, RZ ;  /* 0x0000001026097810 */ /* 0x040fe40007ffe0ff */
[C---:B------:R-:W-:Y:S01]  /*7600*/  IADD3 R16, R38.reuse, 0x1, RZ ;  /* 0x0000000126107810 */ /* 0x040fe20007ffe0ff */
[----:B-1----:R-:W-:Y:S01]  /*7610*/  HMMA.16816.F32.BF16 R28, R12, R22, RZ ;  /* 0x000000160c1c723c */ /* 0x002fe200000418ff */
[----:B------:R-:W1:Y:S01]  /*7620*/  LDSM.16.M88.4 R20, [R140+0x2800] ;  /* 0x002800008c14783b */ /* 0x000e620000000200 */
[----:B------:R-:W-:-:S02]  /*7630*/  IADD3 R8, R38, 0x11, RZ ;  /* 0x0000001126087810 */ /* 0x000fc40007ffe0ff */
[C---:B------:R-:W-:Y:S01]  /*7640*/  ISETP.GE.AND P6, PT, R16.reuse, R51, PT ;  /* 0x000000331000720c */ /* 0x040fe20003fc6270 */
[----:B------:R-:W1:Y:S01]  /*7650*/  MUFU.TANH R106, R106 ;  /* 0x0000006a006a7308 */ /* 0x000e620000002400 */
[----:B------:R-:W-:Y:S02]  /*7660*/  ISETP.GE.AND P4, PT, R16, R50, PT ;  /* 0x000000321000720c */ /* 0x000fe40003f86270 */
[----:B------:R-:W-:Y:S02]  /*7670*/  FSEL R37, R46, -INF , !P5 ;  /* 0xff8000002e257808 */ /* 0x000fe40006800000 */
[----:B------:R-:W-:Y:S02]  /*7680*/  FSEL R43, R43, -INF , !P6 ;  /* 0xff8000002b2b7808 */ /* 0x000fe40007000000 */
[----:B------:R-:W-:Y:S01]  /*7690*/  FSEL R52, R52, -INF , !P4 ;  /* 0xff80000034347808 */ /* 0x000fe20006000000 */
[----:B------:R-:W1:Y:S01]  /*76a0*/  MUFU.TANH R96, R96 ;  /* 0x0000006000607308 */ /* 0x000e620000002400 */
[----:B----4-:R-:W-:-:S02]  /*76b0*/  FSEL R46, R53, -INF , !P2 ;  /* 0xff800000352e7808 */ /* 0x010fc40005000000 */
[CC--:B------:R-:W-:Y:S01]  /*76c0*/  ISETP.GE.AND P6, PT, R9.reuse, R51.reuse, PT ;  /* 0x000000330900720c */ /* 0x0c0fe20003fc6270 */
[----:B------:R-:W-:Y:S01]  /*76d0*/  FMUL.FTZ R57, R24, c[0x0][0x2ec] ;  /* 0x0000bb0018397a20 */ /* 0x000fe20000410000 */
[-C--:B------:R-:W-:Y:S01]  /*76e0*/  ISETP.GE.AND P4, PT, R9, R50.reuse, PT ;  /* 0x000000320900720c */ /* 0x080fe20003f86270 */
[----:B------:R-:W-:Y:S01]  /*76f0*/  FMUL.FTZ R32, R25, c[0x0][0x2ec] ;  /* 0x0000bb0019207a20 */ /* 0x000fe20000410000 */
[----:B------:R-:W-:Y:S01]  /*7700*/  ISETP.GE.AND P5, PT, R8, R51, PT ;  /* 0x000000330800720c */ /* 0x000fe20003fa6270 */
[----:B------:R-:W-:Y:S01]  /*7710*/  FMUL.FTZ R26, R26, c[0x0][0x2ec] ;  /* 0x0000bb001a1a7a20 */ /* 0x000fe20000410000 */
[----:B------:R-:W-:Y:S01]  /*7720*/  ISETP.GE.AND P2, PT, R8, R50, PT ;  /* 0x000000320800720c */ /* 0x000fe20003f46270 */
[----:B------:R-:W-:Y:S01]  /*7730*/  FMUL.FTZ R27, R27, c[0x0][0x2ec] ;  /* 0x0000bb001b1b7a20 */ /* 0x000fe20000410000 */
[----:B---3--:R-:W3:Y:S01]  /*7740*/  LDSM.16.M88.4 R8, [R139+0x1800] ;  /* 0x001800008b08783b */ /* 0x008ee20000000200 */
[----:B------:R-:W-:Y:S01]  /*7750*/  HMMA.16816.F32.BF16 R16, R4, R18, R28 ;  /* 0x000000120410723c */ /* 0x000fe2000004181c */
[----:B------:R-:W-:Y:S01]  /*7760*/  IADD3 R24, R38, 0x19, RZ ;  /* 0x0000001926187810 */ /* 0x000fe20007ffe0ff */
[----:B------:R-:W-:Y:S01]  /*7770*/  MUFU.TANH R56, R26 ;  /* 0x0000001a00387308 */ /* 0x000fe20000002400 */
[----:B-----5:R-:W-:-:S02]  /*7780*/  FSEL R61, R47, -INF , !P6 ;  /* 0xff8000002f3d7808 */ /* 0x020fc40007000000 */
[----:B------:R-:W-:Y:S02]  /*7790*/  FSEL R64, R64, -INF , !P4 ;  /* 0xff80000040407808 */ /* 0x000fe40006000000 */
[----:B------:R-:W-:Y:S02]  /*77a0*/  IADD3 R28, R38, 0x18, RZ ;  /* 0x00000018261c7810 */ /* 0x000fe40007ffe0ff */
[----:B------:R-:W-:Y:S01]  /*77b0*/  FSEL R41, R44, -INF , !P0 ;  /* 0xff8000002c297808 */ /* 0x000fe20004000000 */
[----:B------:R-:W4:Y:S01]  /*77c0*/  MUFU.TANH R88, R88 ;  /* 0x0000005800587308 */ /* 0x000f220000002400 */
[----:B------:R-:W-:Y:S02]  /*77d0*/  FSEL R70, R70, -INF , !P3 ;  /* 0xff80000046467808 */ /* 0x000fe40005800000 */
[C---:B------:R-:W-:Y:S02]  /*77e0*/  ISETP.GE.AND P6, PT, R24.reuse, R51, PT ;  /* 0x000000331800720c */ /* 0x040fe40003fc6270 */
[----:B------:R-:W-:-:S02]  /*77f0*/  ISETP.GE.AND P4, PT, R24, R50, PT ;  /* 0x000000321800720c */ /* 0x000fc40003f86270 */
[CC--:B------:R-:W-:Y:S01]  /*7800*/  ISETP.GE.AND P0, PT, R28.reuse, R51.reuse, PT ;  /* 0x000000331c00720c */ /* 0x0c0fe20003f06270 */
[----:B------:R-:W5:Y:S01]  /*7810*/  MUFU.TANH R90, R90 ;  /* 0x0000005a005a7308 */ /* 0x000f620000002400 */
[----:B------:R-:W-:Y:S02]  /*7820*/  ISETP.GE.AND P3, PT, R28, R50, PT ;  /* 0x000000321c00720c */ /* 0x000fe40003f66270 */
[C---:B------:R-:W-:Y:S01]  /*7830*/  IADD3 R25, R38.reuse, 0x20, RZ ;  /* 0x0000002026197810 */ /* 0x040fe20007ffe0ff */
[----:B-1----:R-:W-:Y:S01]  /*7840*/  HMMA.16816.F32.BF16 R28, R12, R20, RZ ;  /* 0x000000140c1c723c */ /* 0x002fe200000418ff */
        /* <DEDUP_REMOVED lines=13> */
[----:B------:R1:W-:Y:S01]  /*7920*/  MUFU.TANH R54, R27 ;  /* 0x0000001b00367308 */ /* 0x0003e20000002400 */
[----:B------:R-:W-:Y:S02]  /*7930*/  ISETP.GE.AND P3, PT, R24, R50, PT ;  /* 0x000000321800720c */ /* 0x000fe40003f66270 */
[C---:B------:R-:W-:Y:S02]  /*7940*/  IADD3 R21, R38.reuse, 0x28, RZ ;  /* 0x0000002826157810 */ /* 0x040fe40007ffe0ff */
[----:B------:R-:W-:Y:S02]  /*7950*/  IADD3 R20, R38, 0x29, RZ ;  /* 0x0000002926147810 */ /* 0x000fe40007ffe0ff */
[----:B------:R-:W-:Y:S01]  /*7960*/  FSEL R73, R36, -INF , !P6 ;  /* 0xff80000024497808 */ /* 0x000fe20007000000 */
[----:B---3--:R-:W-:Y:S01]  /*7970*/  HMMA.16816.F32.BF16 R28, R4, R8, R28 ;  /* 0x00000008041c723c */ /* 0x008fe2000004181c */
[----:B------:R-:W-:Y:S01]  /*7980*/  FSEL R60, R60, -INF , !P4 ;  /* 0xff8000003c3c7808 */ /* 0x000fe20006000000 */
[----:B------:R-:W-:Y:S01]  /*7990*/  MUFU.TANH R53, R16 ;  /* 0x0000001000357308 */ /* 0x000fe20000002400 */
[----:B------:R-:W-:-:S02]  /*79a0*/  FSEL R45, R55, -INF , !P5 ;  /* 0xff800000372d7808 */ /* 0x000fc40006800000 */
[----:B--2---:R-:W-:Y:S02]  /*79b0*/  FSEL R58, R72, -INF , !P2 ;  /* 0xff800000483a7808 */ /* 0x004fe40005000000 */
[CC--:B------:R-:W-:Y:S01]  /*79c0*/  ISETP.GE.AND P6, PT, R21.reuse, R51.reuse, PT ;  /* 0x000000331500720c */ /* 0x0c0fe20003fc6270 */
[----:B-1----:R-:W1:Y:S01]  /*79d0*/  LDSM.16.M88.4 R24, [R140+0x2c00] ;  /* 0x002c00008c18783b */ /* 0x002e620000000200 */
[-C--:B------:R-:W-:Y:S01]  /*79e0*/  ISETP.GE.AND P4, PT, R21, R50.reuse, PT ;  /* 0x000000321500720c */ /* 0x080fe20003f86270 */
[----:B------:R-:W-:Y:S01]  /*79f0*/  MUFU.TANH R47, R17 ;  /* 0x00000011002f7308 */ /* 0x000fe20000002400 */
[C---:B------:R-:W-:Y:S02]  /*7a00*/  ISETP.GE.AND P5, PT, R20.reuse, R51, PT ;  /* 0x000000331400720c */ /* 0x040fe40003fa6270 */
[----:B------:R-:W-:Y:S02]  /*7a10*/  ISETP.GE.AND P2, PT, R20, R50, PT ;  /* 0x000000321400720c */ /* 0x000fe40003f46270 */
[----:B------:R-:W-:Y:S01]  /*7a20*/  HMMA.16816.F32.BF16 R20, R12, R22, RZ ;  /* 0x000000160c14723c */ /* 0x000fe200000418ff */
[----:B------:R-:W-:-:S02]  /*7a30*/  IADD3 R8, R38, 0x30, RZ ;  /* 0x0000003026087810 */ /* 0x000fc40007ffe0ff */
[----:B------:R-:W-:Y:S01]  /*7a40*/  FSEL R59, R39, -INF , !P0 ;  /* 0xff800000273b7808 */ /* 0x000fe20004000000 */
[----:B------:R2:W-:Y:S01]  /*7a50*/  MUFU.TANH R33, R18 ;  /* 0x0000001200217308 */ /* 0x0005e20000002400 */
[----:B------:R-:W-:Y:S02]  /*7a60*/  FSEL R106, R106, -INF , !P3 ;  /* 0xff8000006a6a7808 */ /* 0x000fe40005800000 */
[CC--:B------:R-:W-:Y:S02]  /*7a70*/  ISETP.GE.AND P0, PT, R8.reuse, R51.reuse, PT ;  /* 0x000000330800720c */ /* 0x0c0fe40003f06270 */
[----:B------:R-:W-:Y:S01]  /*7a80*/  ISETP.GE.AND P3, PT, R8, R50, PT ;  /* 0x000000320800720c */ /* 0x000fe20003f66270 */
[----:B------:R-:W-:Y:S01]  /*7a90*/  FMUL.FTZ R35, R28, c[0x0][0x2ec] ;  /* 0x0000bb001c237a20 */ /* 0x000fe20000410000 */
[----:B------:R-:W-:Y:S01]  /*7aa0*/  IADD3 R8, R38, 0x31, RZ ;  /* 0x0000003126087810 */ /* 0x000fe20007ffe0ff */
[----:B------:R-:W3:Y:S01]  /*7ab0*/  MUFU.TANH R66, R66 ;  /* 0x0000004200427308 */ /* 0x000ee20000002400 */
[----:B------:R-:W-:Y:S01]  /*7ac0*/  FSEL R99, R99, -INF , !P6 ;  /* 0xff80000063637808 */ /* 0x000fe20007000000 */
[----:B------:R-:W-:Y:S01]  /*7ad0*/  FMUL.FTZ R28, R29, c[0x0][0x2ec] ;  /* 0x0000bb001d1c7a20 */ /* 0x000fe20000410000 */
[----:B------:R-:W-:Y:S01]  /*7ae0*/  FSEL R96, R96, -INF , !P4 ;  /* 0xff80000060607808 */ /* 0x000fe20006000000 */
[----:B------:R-:W-:Y:S01]  /*7af0*/  FMUL.FTZ R30, R30, c[0x0][0x2ec] ;  /* 0x0000bb001e1e7a20 */ /* 0x000fe20000410000 */
[----:B------:R-:W-:-:S02]  /*7b00*/  ISETP.GE.AND P6, PT, R8, R51, PT ;  /* 0x000000330800720c */ /* 0x000fc40003fc6270 */
[----:B------:R-:W-:Y:S01]  /*7b10*/  ISETP.GE.AND P4, PT, R8, R50, PT ;  /* 0x000000320800720c */ /* 0x000fe20003f86270 */
[----:B--2---:R-:W2:Y:S01]  /*7b20*/  LDSM.16.M88.4 R16, [R139+0x1c00] ;  /* 0x001c00008b10783b */ /* 0x004ea20000000200 */
[----:B------:R-:W-:Y:S01]  /*7b30*/  IADD3 R8, R38, 0x39, RZ ;  /* 0x0000003926087810 */ /* 0x000fe20007ffe0ff */
[----:B------:R-:W1:Y:S01]  /*7b40*/  MUFU.TANH R63, R63 ;  /* 0x0000003f003f7308 */ /* 0x000e620000002400 */
[----:B------:R-:W-:Y:S01]  /*7b50*/  FSEL R87, R87, -INF , !P0 ;  /* 0xff80000057577808 */ /* 0x000fe20004000000 */
[----:B------:R-:W-:Y:S01]  /*7b60*/  HMMA.16816.F32.BF16 R20, R4, R10, R20 ;  /* 0x0000000a0414723c */ /* 0x000fe20000041814 */
[----:B----4-:R-:W-:Y:S01]  /*7b70*/  FSEL R88, R88, -INF , !P3 ;  /* 0xff80000058587808 */ /* 0x010fe20005800000 */
[----:B------:R-:W-:-:S04]  /*7b80*/  DEPBAR.LE SB0, 0x0 ;  /* 0x000080000000791a */ /* 0x000fc80000000000 */
[C---:B------:R-:W-:Y:S01]  /*7b90*/  ISETP.GE.AND P0, PT, R8.reuse, R51, PT ;  /* 0x000000330800720c */ /* 0x040fe20003f06270 */
[----:B------:R-:W4:Y:S01]  /*7ba0*/  MUFU.TANH R102, R102 ;  /* 0x0000006600667308 */ /* 0x000f220000002400 */
[----:B------:R-:W-:Y:S02]  /*7bb0*/  ISETP.GE.AND P3, PT, R8, R50, PT ;  /* 0x000000320800720c */ /* 0x000fe40003f66270 */
[C---:B------:R-:W-:Y:S02]  /*7bc0*/  IADD3 R9, R38.reuse, 0x38, RZ ;  /* 0x0000003826097810 */ /* 0x040fe40007ffe0ff */
[----:B------:R-:W-:Y:S02]  /*7bd0*/  IADD3 R8, R38, 0x40, RZ ;  /* 0x0000004026087810 */ /* 0x000fe40007ffe0ff */
[----:B------:R-:W-:Y:S01]  /*7be0*/  FSEL R97, R97, -INF , !P5 ;  /* 0xff80000061617808 */ /* 0x000fe20006800000 */
[----:B------:R-:W2:Y:S01]  /*7bf0*/  MUFU.TANH R91, R91 ;  /* 0x0000005b005b7308 */ /* 0x000ea20000002400 */
[----:B-----5:R-:W-:-:S02]  /*7c00*/  FSEL R90, R90, -INF , !P2 ;  /* 0xff8000005a5a7808 */ /* 0x020fc40005000000 */
[----:B------:R-:W-:Y:S02]  /*7c10*/  FSEL R67, R67, -INF , !P6 ;  /* 0xff80000043437808 */ /* 0x000fe40007000000 */
[----:B------:R-:W-:Y:S02]  /*7c20*/  FSEL R104, R104, -INF , !P4 ;  /* 0xff80000068687808 */ /* 0x000fe40006000000 */
[CC--:B------:R-:W-:Y:S01]  /*7c30*/  ISETP.GE.AND P5, PT, R9.reuse, R51.reuse, PT ;  /* 0x000000330900720c */ /* 0x0c0fe20003fa6270 */
[----:B------:R-:W5:Y:S01]  /*7c40*/  MUFU.TANH R89, R89 ;  /* 0x0000005900597308 */ /* 0x000f620000002400 */
[-C--:B------:R-:W-:Y:S01]  /*7c50*/  ISETP.GE.AND P2, PT, R9, R50.reuse, PT ;  /* 0x000000320900720c */ /* 0x080fe20003f46270 */
[----:B------:R-:W-:Y:S01]  /*7c60*/  FMUL.FTZ R20, R20, c[0x0][0x2ec] ;  /* 0x0000bb0014147a20 */ /* 0x000fe20000410000 */
[C---:B------:R-:W-:Y:S02]  /*7c70*/  ISETP.GE.AND P6, PT, R8.reuse, R51, PT ;  /* 0x000000330800720c */ /* 0x040fe40003fc6270 */
[----:B------:R-:W-:-:S02]  /*7c80*/  ISETP.GE.AND P4, PT, R8, R50, PT ;  /* 0x000000320800720c */ /* 0x000fc40003f86270 */
[C---:B-1----:R-:W-:Y:S01]  /*7c90*/  HMMA.16816.F32.BF16 R8, R12.reuse, R24, RZ ;  /* 0x000000180c08723c */ /* 0x042fe200000418ff */
[----:B------:R-:W1:Y:S01]  /*7ca0*/  MUFU.TANH R92, R92 ;  /* 0x0000005c005c7308 */ /* 0x000e620000002400 */
[----:B------:R-:W-:Y:S02]  /*7cb0*/  IADD3 R39, R38, 0x41, RZ ;  /* 0x0000004126277810 */ /* 0x000fe40007ffe0ff */
[----:B------:R-:W-:Y:S02]  /*7cc0*/  FSEL R65, R65, -INF , !P5 ;  /* 0xff80000041417808 */ /* 0x000fe40006800000 */
[----:B---3--:R-:W-:Y:S01]  /*7cd0*/  FSEL R66, R66, -INF , !P2 ;  /* 0xff80000042427808 */ /* 0x008fe20005000000 */
[----:B------:R-:W-:Y:S01]  /*7ce0*/  FMUL.FTZ R24, R31, c[0x0][0x2ec] ;  /* 0x0000bb001f187a20 */ /* 0x000fe20000410000 */
[----:B------:R-:W-:Y:S01]  /*7cf0*/  HMMA.16816.F32.BF16 R12, R12, R26, RZ ;  /* 0x0000001a0c0c723c */ /* 0x000fe200000418ff */
[----:B------:R-:W3:Y:S01]  /*7d00*/  MUFU.TANH R32, R32 ;  /* 0x0000002000207308 */ /* 0x000ee20000002400 */
[----:B------:R-:W-:-:S02]  /*7d10*/  ISETP.GE.AND P5, PT, R39, R51, PT ;  /* 0x000000332700720c */ /* 0x000fc40003fa6270 */
[----:B------:R-:W-:Y:S02]  /*7d20*/  ISETP.GE.AND P2, PT, R39, R50, PT ;  /* 0x000000322700720c */ /* 0x000fe40003f46270 */
[C---:B------:R-:W-:Y:S02]  /*7d30*/  IADD3 R25, R38.reuse, 0x50, RZ ;  /* 0x0000005026197810 */ /* 0x040fe40007ffe0ff */
[C---:B------:R-:W-:Y:S01]  /*7d40*/  IADD3 R29, R38.reuse, 0x48, RZ ;  /* 0x00000048261d7810 */ /* 0x040fe20007ffe0ff */
[----:B------:R-:W1:Y:S01]  /*7d50*/  MUFU.TANH R57, R57 ;  /* 0x0000003900397308 */ /* 0x000e620000002400 */
[----:B------:R-:W-:Y:S02]  /*7d60*/  IADD3 R26, R38, 0x49, RZ ;  /* 0x00000049261a7810 */ /* 0x000fe40007ffe0ff */
[----:B------:R-:W-:Y:S02]  /*7d70*/  FSEL R93, R93, -INF , !P5 ;  /* 0xff8000005d5d7808 */ /* 0x000fe40006800000 */
[----:B------:R-:W-:-:S02]  /*7d80*/  FSEL R98, R98, -INF , !P2 ;  /* 0xff80000062627808 */ /* 0x000fc40005000000 */
[C---:B--2---:R-:W-:Y:S01]  /*7d90*/  HMMA.16816.F32.BF16 R8, R4.reuse, R16, R8 ;  /* 0x000000100408723c */ /* 0x044fe20000041808 */
[----:B------:R-:W2:Y:S01]  /*7da0*/  MUFU.TANH R34, R34 ;  /* 0x0000002200227308 */ /* 0x000ea20000002400 */
[C---:B------:R-:W-:Y:S02]  /*7db0*/  ISETP.GE.AND P5, PT, R25.reuse, R51, PT ;  /* 0x000000331900720c */ /* 0x040fe40003fa6270 */
[----:B------:R-:W-:Y:S01]  /*7dc0*/  ISETP.GE.AND P2, PT, R25, R50, PT ;  /* 0x000000321900720c */ /* 0x000fe20003f46270 */
[----:B------:R-:W-:Y:S01]  /*7dd0*/  FMUL.FTZ R25, R21, c[0x0][0x2ec] ;  /* 0x0000bb0015197a20 */ /* 0x000fe20000410000 */
[----:B------:R-:W-:Y:S02]  /*7de0*/  FSEL R63, R63, -INF , !P0 ;  /* 0xff8000003f3f7808 */ /* 0x000fe40004000000 */
[----:B------:R-:W-:Y:S01]  /*7df0*/  HMMA.16816.F32.BF16 R4, R4, R18, R12 ;  /* 0x000000120404723c */ /* 0x000fe2000004180c */
[----:B------:R-:W1:Y:S01]  /*7e00*/  MUFU.TANH R35, R35 ;  /* 0x0000002300237308 */ /* 0x000e620000002400 */
[----:B------:R-:W-:-:S02]  /*7e10*/  FSEL R95, R95, -INF , !P6 ;  /* 0xff8000005f5f7808 */ /* 0x000fc40007000000 */
[----:B------:R-:W-:Y:S02]  /*7e20*/  FSEL R100, R100, -INF , !P4 ;  /* 0xff80000064647808 */ /* 0x000fe40006000000 */
[CC--:B------:R-:W-:Y:S02]  /*7e30*/  ISETP.GE.AND P0, PT, R29.reuse, R51.reuse, PT ;  /* 0x000000331d00720c */ /* 0x0c0fe40003f06270 */
[----:B----4-:R-:W-:Y:S01]  /*7e40*/  FSEL R102, R102, -INF , !P3 ;  /* 0xff80000066667808 */ /* 0x010fe20005800000 */
[----:B------:R-:W4:Y:S01]  /*7e50*/  MUFU.TANH R28, R28 ;  /* 0x0000001c001c7308 */ /* 0x000f220000002400 */
[C---:B------:R-:W-:Y:S02]  /*7e60*/  ISETP.GE.AND P6, PT, R26.reuse, R51, PT ;  /* 0x000000331a00720c */ /* 0x040fe40003fc6270 */
[-C--:B------:R-:W-:Y:S01]  /*7e70*/  ISETP.GE.AND P4, PT, R26, R50.reuse, PT ;  /* 0x000000321a00720c */ /* 0x080fe20003f86270 */
[----:B------:R-:W-:Y:S01]  /*7e80*/  FMUL.FTZ R26, R22, c[0x0][0x2ec] ;  /* 0x0000bb00161a7a20 */ /* 0x000fe20000410000 */
[----:B------:R-:W-:-:S02]  /*7e90*/  ISETP.GE.AND P3, PT, R29, R50, PT ;  /* 0x000000321d00720c */ /* 0x000fc40003f66270 */
[C---:B------:R-:W-:Y:S01]  /*7ea0*/  IADD3 R17, R38.reuse, 0x51, RZ ;  /* 0x0000005126117810 */ /* 0x040fe20007ffe0ff */
[----:B------:R-:W2:Y:S01]  /*7eb0*/  MUFU.TANH R24, R24 ;  /* 0x0000001800187308 */ /* 0x000ea20000002400 */
[----:B------:R-:W-:Y:S01]  /*7ec0*/  IADD3 R21, R38, 0x58, RZ ;  /* 0x0000005826157810 */ /* 0x000fe20007ffe0ff */
[----:B------:R-:W-:Y:S01]  /*7ed0*/  FMUL.FTZ R8, R8, c[0x0][0x2ec] ;  /* 0x0000bb0008087a20 */ /* 0x000fe20000410000 */
[----:B------:R-:W-:Y:S01]  /*7ee0*/  FSEL R91, R91, -INF , !P0 ;  /* 0xff8000005b5b7808 */ /* 0x000fe20004000000 */
[----:B------:R-:W-:Y:S01]  /*7ef0*/  FMUL.FTZ R27, R9, c[0x0][0x2ec] ;  /* 0x0000bb00091b7a20 */ /* 0x000fe20000410000 */
[----:B-----5:R-:W-:Y:S02]  /*7f00*/  FSEL R89, R89, -INF , !P6 ;  /* 0xff80000059597808 */ /* 0x020fe40007000000 */
[----:B------:R-:W-:Y:S01]  /*7f10*/  FMUL.FTZ R4, R4, c[0x0][0x2ec] ;  /* 0x0000bb0004047a20 */ /* 0x000fe20000410000 */
[----:B------:R5:W2:Y:S01]  /*7f20*/  MUFU.TANH R16, R25 ;  /* 0x0000001900107308 */ /* 0x000aa20000002400 */
[----:B-1----:R-:W-:Y:S01]  /*7f30*/  FSEL R92, R92, -INF , !P4 ;  /* 0xff8000005c5c7808 */ /* 0x002fe20006000000 */
[----:B------:R-:W-:Y:S01]  /*7f40*/  FMUL.FTZ R5, R5, c[0x0][0x2ec] ;  /* 0x0000bb0005057a20 */ /* 0x000fe20000410000 */
[-C--:B------:R-:W-:Y:S01]  /*7f50*/  ISETP.GE.AND P0, PT, R17, R51.reuse, PT ;  /* 0x000000331100720c */ /* 0x080fe20003f06270 */
[----:B------:R-:W-:Y:S01]  /*7f60*/  FMUL.FTZ R6, R6, c[0x0][0x2ec] ;  /* 0x0000bb0006067a20 */ /* 0x000fe20000410000 */
[----:B------:R-:W-:Y:S01]  /*7f70*/  FSEL R94, R94, -INF , !P3 ;  /* 0xff8000005e5e7808 */ /* 0x000fe20005800000 */
[----:B------:R-:W-:Y:S01]  /*7f80*/  FMUL.FTZ R7, R7, c[0x0][0x2ec] ;  /* 0x0000bb0007077a20 */ /* 0x000fe20000410000 */
[C---:B------:R-:W-:Y:S01]  /*7f90*/  ISETP.GE.AND P6, PT, R21.reuse, R51, PT ;  /* 0x000000331500720c */ /* 0x040fe20003fc6270 */
[----:B------:R-:W1:Y:S01]  /*7fa0*/  MUFU.TANH R20, R20 ;  /* 0x0000001400147308 */ /* 0x000e620000002400 */
[-C--:B------:R-:W-:Y:S01]  /*7fb0*/  ISETP.GE.AND P4, PT, R21, R50.reuse, PT ;  /* 0x000000321500720c */ /* 0x080fe20003f86270 */
[----:B------:R-:W-:Y:S01]  /*7fc0*/  FMUL.FTZ R21, R23, c[0x0][0x2ec] ;  /* 0x0000bb0017157a20 */ /* 0x000fe20000410000 */
[----:B------:R-:W-:-:S02]  /*7fd0*/  ISETP.GE.AND P3, PT, R17, R50, PT ;  /* 0x000000321100720c */ /* 0x000fc40003f66270 */
[C---:B------:R-:W-:Y:S02]  /*7fe0*/  IADD3 R22, R38.reuse, 0x60, RZ ;  /* 0x0000006026167810 */ /* 0x040fe40007ffe0ff */
[C---:B------:R-:W-:Y:S01]  /*7ff0*/  IADD3 R12, R38.reuse, 0x61, RZ ;  /* 0x00000061260c7810 */ /* 0x040fe20007ffe0ff */
[----:B------:R1:W1:Y:S01]  /*8000*/  MUFU.TANH R17, R26 ;  /* 0x0000001a00117308 */ /* 0x0002620000002400 */
[----:B-----5:R-:W-:Y:S02]  /*8010*/  IADD3 R25, R38, 0x59, RZ ;  /* 0x0000005926197810 */ /* 0x020fe40007ffe0ff */
[----:B------:R-:W-:Y:S02]  /*8020*/  FSEL R56, R56, -INF , !P2 ;  /* 0xff80000038387808 */ /* 0x000fe40005000000 */
[----:B------:R-:W-:Y:S02]  /*8030*/  ISETP.GE.AND P2, PT, R25, R50, PT ;  /* 0x000000321900720c */ /* 0x000fe40003f46270 */
[----:B---3--:R-:W-:Y:S01]  /*8040*/  FSEL R55, R32, -INF , !P0 ;  /* 0xff80000020377808 */ /* 0x008fe20004000000 */
[----:B------:R-:W3:Y:S01]  /*8050*/  MUFU.TANH R4, R4 ;  /* 0x0000000400047308 */ /* 0x000ee20000002400 */
[----:B------:R-:W-:-:S02]  /*8060*/  FSEL R53, R53, -INF , !P6 ;  /* 0xff80000035357808 */ /* 0x000fc40007000000 */
[----:B------:R-:W-:Y:S02]  /*8070*/  FSEL R14, R33, -INF , !P4 ;  /* 0xff800000210e7808 */ /* 0x000fe40006000000 */
[-C--:B------:R-:W-:Y:S02]  /*8080*/  ISETP.GE.AND P0, PT, R22, R51.reuse, PT ;  /* 0x000000331600720c */ /* 0x080fe40003f06270 */
[----:B------:R-:W-:Y:S01]  /*8090*/  ISETP.GE.AND P6, PT, R12, R51, PT ;  /* 0x000000330c00720c */ /* 0x000fe20003fc6270 */
[----:B-1----:R-:W-:Y:S01]  /*80a0*/  FMUL.FTZ R26, R10, c[0x0][0x2ec] ;  /* 0x0000bb000a1a7a20 */ /* 0x002fe20000410000 */
[----:B------:R-:W1:Y:S01]  /*80b0*/  MUFU.TANH R36, R30 ;  /* 0x0000001e00247308 */ /* 0x000e620000002400 */
[----:B------:R-:W-:Y:S02]  /*80c0*/  ISETP.GE.AND P4, PT, R12, R50, PT ;  /* 0x000000320c00720c */ /* 0x000fe40003f86270 */
[C---:B------:R-:W-:Y:S02]  /*80d0*/  IADD3 R10, R38.reuse, 0x69, RZ ;  /* 0x00000069260a7810 */ /* 0x040fe40007ffe0ff */
[----:B------:R-:W-:-:S02]  /*80e0*/  IADD3 R9, R38, 0x70, RZ ;  /* 0x0000007026097810 */ /* 0x000fc40007ffe0ff */
[----:B------:R-:W-:Y:S01]  /*80f0*/  FSEL R57, R57, -INF , !P5 ;  /* 0xff80000039397808 */ /* 0x000fe20006800000 */
[----:B------:R5:W1:Y:S01]  /*8100*/  MUFU.TANH R29, R8 ;  /* 0x00000008001d7308 */ /* 0x000a620000002400 */
[----:B------:R-:W-:Y:S02]  /*8110*/  ISETP.GE.AND P5, PT, R25, R51, PT ;  /* 0x000000331900720c */ /* 0x000fe40003fa6270 */
[----:B--2---:R-:W-:Y:S02]  /*8120*/  FSEL R12, R34, -INF , !P2 ;  /* 0xff800000220c7808 */ /* 0x004fe40005000000 */
[----:B------:R-:W-:Y:S02]  /*8130*/  IADD3 R13, R38, 0x68, RZ ;  /* 0x00000068260d7810 */ /* 0x000fe40007ffe0ff */
[----:B------:R-:W-:Y:S01]  /*8140*/  FSEL R35, R35, -INF , !P0 ;  /* 0xff80000023237808 */ /* 0x000fe20004000000 */
[----:B------:R-:W2:Y:S01]  /*8150*/  MUFU.TANH R26, R26 ;  /* 0x0000001a001a7308 */ /* 0x000ea20000002400 */
[----:B----4-:R-:W-:-:S02]  /*8160*/  FSEL R33, R28, -INF , !P6 ;  /* 0xff8000001c217808 */ /* 0x010fc40007000000 */
[----:B------:R-:W-:Y:S02]  /*8170*/  FSEL R34, R24, -INF , !P4 ;  /* 0xff80000018227808 */ /* 0x000fe40006000000 */
[-C--:B------:R-:W-:Y:S02]  /*8180*/  ISETP.GE.AND P0, PT, R10, R51.reuse, PT ;  /* 0x000000330a00720c */ /* 0x080fe40003f06270 */
[----:B------:R-:W-:Y:S01]  /*8190*/  ISETP.GE.AND P6, PT, R9, R51, PT ;  /* 0x000000330900720c */ /* 0x000fe20003fc6270 */
[----:B-----5:R-:W-:Y:S01]  /*81a0*/  FMUL.FTZ R8, R11, c[0x0][0x2ec] ;  /* 0x0000bb000b087a20 */ /* 0x020fe20000410000 */
[----:B------:R-:W-:Y:S01]  /*81b0*/  ISETP.GE.AND P4, PT, R9, R50, PT ;  /* 0x000000320900720c */ /* 0x000fe20003f86270 */
[----:B------:R-:W4:Y:S01]  /*81c0*/  MUFU.TANH R21, R21 ;  /* 0x0000001500157308 */ /* 0x000f220000002400 */
[----:B------:R-:W-:Y:S02]  /*81d0*/  IADD3 R9, R38, 0x78, RZ ;  /* 0x0000007826097810 */ /* 0x000fe40007ffe0ff */
[----:B------:R-:W-:-:S02]  /*81e0*/  FSEL R47, R47, -INF , !P5 ;  /* 0xff8000002f2f7808 */ /* 0x000fc40006800000 */
[CC--:B------:R-:W-:Y:S02]  /*81f0*/  ISETP.GE.AND P5, PT, R13.reuse, R51.reuse, PT ;  /* 0x000000330d00720c */ /* 0x0c0fe40003fa6270 */
[-C--:B------:R-:W-:Y:S01]  /*8200*/  ISETP.GE.AND P2, PT, R13, R50.reuse, PT ;  /* 0x000000320d00720c */ /* 0x080fe20003f46270 */
[----:B------:R-:W5:Y:S01]  /*8210*/  MUFU.TANH R27, R27 ;  /* 0x0000001b001b7308 */ /* 0x000f620000002400 */
[----:B------:R-:W-:Y:S02]  /*8220*/  FSEL R13, R16, -INF , !P0 ;  /* 0xff800000100d7808 */ /* 0x000fe40004000000 */
[----:B------:R-:W-:Y:S02]  /*8230*/  FSEL R54, R54, -INF , !P3 ;  /* 0xff80000036367808 */ /* 0x000fe40005800000 */
[----:B------:R-:W-:Y:S02]  /*8240*/  ISETP.GE.AND P0, PT, R9, R51, PT ;  /* 0x000000330900720c */ /* 0x000fe40003f06270 */
[----:B------:R-:W-:Y:S01]  /*8250*/  ISETP.GE.AND P3, PT, R22, R50, PT ;  /* 0x000000321600720c */ /* 0x000fe20003f66270 */
[----:B------:R-:W2:Y:S01]  /*8260*/  MUFU.TANH R8, R8 ;  /* 0x0000000800087308 */ /* 0x000ea20000002400 */
[----:B------:R-:W-:-:S02]  /*8270*/  FSEL R15, R20, -INF , !P5 ;  /* 0xff800000140f7808 */ /* 0x000fc40006800000 */
[----:B------:R-:W-:Y:S02]  /*8280*/  FSEL R32, R17, -INF , !P2 ;  /* 0xff80000011207808 */ /* 0x000fe40005000000 */
[----:B---3--:R-:W-:Y:S02]  /*8290*/  FSEL R17, R4, -INF , !P0 ;  /* 0xff80000004117808 */ /* 0x008fe40004000000 */
[----:B-1----:R-:W-:Y:S01]  /*82a0*/  FSEL R36, R36, -INF , !P3 ;  /* 0xff80000024247808 */ /* 0x002fe20005800000 */
[----:B------:R-:W-:Y:S01]  /*82b0*/  MUFU.TANH R2, R2 ;  /* 0x0000000200027308 */ /* 0x000fe20000002400 */
[----:B------:R-:W-:Y:S01]  /*82c0*/  BAR.SYNC.DEFER_BLOCKING 0x0 ;  /* 0x0000000000007b1d */ /* 0x000fe20000010000 */
[----:B------:R-:W-:Y:S02]  /*82d0*/  ISETP.GE.AND P0, PT, R48, 0x2, PT ;  /* 0x000000023000780c */ /* 0x000fe40003f06270 */
[----:B------:R-:W-:Y:S02]  /*82e0*/  ISETP.GE.AND P3, PT, R10, R50, PT ;  /* 0x000000320a00720c */ /* 0x000fe40003f66270 */
[----:B------:R-:W-:-:S02]  /*82f0*/  IADD3 R10, R38, 0x71, RZ ;  /* 0x00000071260a7810 */ /* 0x000fc40007ffe0ff */
[----:B------:R-:W-:Y:S01]  /*8300*/  MUFU.TANH R23, R5 ;  /* 0x0000000500177308 */ /* 0x000fe20000002400 */
[----:B------:R-:W-:Y:S02]  /*8310*/  FSEL R29, R29, -INF , !P6 ;  /* 0xff8000001d1d7808 */ /* 0x000fe40007000000 */
[----:B--2---:R-:W-:Y:S02]  /*8320*/  FSEL R26, R26, -INF , !P4 ;  /* 0xff8000001a1a7808 */ /* 0x004fe40006000000 */
[CC--:B------:R-:W-:Y:S02]  /*8330*/  ISETP.GE.AND P5, PT, R10.reuse, R51.reuse, PT ;  /* 0x000000330a00720c */ /* 0x0c0fe40003fa6270 */
[-C--:B------:R-:W-:Y:S01]  /*8340*/  ISETP.GE.AND P2, PT, R10, R50.reuse, PT ;  /* 0x000000320a00720c */ /* 0x080fe20003f46270 */
[----:B------:R-:W1:Y:S01]  /*8350*/  MUFU.TANH R22, R6 ;  /* 0x0000000600167308 */ /* 0x000e620000002400 */
[C---:B------:R-:W-:Y:S02]  /*8360*/  ISETP.GE.AND P6, PT, R38.reuse, R51, PT ;  /* 0x000000332600720c */ /* 0x040fe40003fc6270 */
[----:B------:R-:W-:-:S02]  /*8370*/  ISETP.GE.AND P4, PT, R38, R50, PT ;  /* 0x000000322600720c */ /* 0x000fc40003f86270 */
[----:B------:R-:W-:Y:S02]  /*8380*/  IADD3 R38, R38, 0x79, RZ ;  /* 0x0000007926267810 */ /* 0x000fe40007ffe0ff */
[----:B----4-:R-:W-:Y:S01]  /*8390*/  FSEL R18, R21, -INF , !P3 ;  /* 0xff80000015127808 */ /* 0x010fe20005800000 */
[----:B------:R-:W2:Y:S01]  /*83a0*/  MUFU.TANH R20, R7 ;  /* 0x0000000700147308 */ /* 0x000ea20000002400 */
[----:B-----5:R-:W-:Y:S02]  /*83b0*/  FSEL R27, R27, -INF , !P5 ;  /* 0xff8000001b1b7808 */ /* 0x020fe40006800000 */
[----:B------:R-:W-:Y:S02]  /*83c0*/  FSEL R24, R8, -INF , !P2 ;  /* 0xff80000008187808 */ /* 0x000fe40005000000 */
        /* <DEDUP_REMOVED lines=68> */
.L_x_4464:
[----:B------:R-:W-:-:S05]  /*8810*/  IMAD.MOV.U32 R2, RZ, RZ, c[0x0][0x198] ;  /* 0x00006600ff027624 */ /* 0x000fca00078e00ff */
[----:B------:R-:W-:-:S04]  /*8820*/  LEA R2, -R2, RZ, 0x7 ;  /* 0x000000ff02027211 */ /* 0x000fc800078e39ff */
[----:B------:R-:W-:Y:S02]  /*8830*/  SHF.R.S32.HI R0, RZ, 0x1f, R2 ;  /* 0x0000001fff007819 */ /* 0x000fe40000011402 */
.L_x_4465:
        /* <DEDUP_REMOVED lines=21> */
.L_x_4463:
        /* <DEDUP_REMOVED lines=61> */
[----:B-1----:R-:W-:Y:S02]  /*8d60*/  FMNMX.FTZ R6, R20, R5, !PT ;  /* 0x0000000514067209 */ /* 0x002fe40007810000 */
[----:B------:R-:W-:Y:S01]  /*8d70*/  SHF.L.U32 R138, R3, 0x1, RZ ;  /* 0x00000001038a7819 */ /* 0x000fe200000006ff */
[----:B------:R-:W1:Y:S03]  /*8d80*/  SHFL.BFLY PT, R7, R0, 0x2, 0x1f ;  /* 0x0c401f0000077f89 */ /* 0x000e6600000e0000 */
[----:B------:R-:W-:Y:S01]  /*8d90*/  LEA R137, R49, R138, 0x1 ;  /* 0x0000008a31897211 */ /* 0x000fe200078e08ff */
[----:B------:R-:W2:Y:S04]  /*8da0*/  SHFL.BFLY PT, R5, R6, 0x2, 0x1f ;  /* 0x0c401f0006057f89 */ /* 0x000ea800000e0000 */
[----:B------:R-:W-:Y:S04]  /*8db0*/  LDSM.16.MT88.4 R76, [R138+0x3000] ;  /* 0x003000008a4c783b */ /* 0x000fe80000004200 */
[----:B------:R-:W-:Y:S01]  /*8dc0*/  LDSM.16.MT88.4 R8, [R138+0x3400] ;  /* 0x003400008a08783b */ /* 0x000fe20000004200 */
[----:B-1----:R-:W-:-:S02]  /*8dd0*/  FMNMX.FTZ R7, R0, R7, !PT ;  /* 0x0000000700077209 */ /* 0x002fc40007810000 */
[----:B--2---:R-:W-:-:S03]  /*8de0*/  FMNMX.FTZ R5, R6, R5, !PT ;  /* 0x0000000506057209 */ /* 0x004fc60007810000 */
[----:B------:R-:W1:Y:S04]  /*8df0*/  SHFL.BFLY PT, R2, R7, 0x1, 0x1f ;  /* 0x0c201f0007027f89 */ /* 0x000e6800000e0000 */
[----:B------:R-:W2:Y:S01]  /*8e00*/  SHFL.BFLY PT, R0, R5, 0x1, 0x1f ;  /* 0x0c201f0005007f89 */ /* 0x000ea200000e0000 */
[----:B-1----:R-:W-:Y:S02]  /*8e10*/  FMNMX.FTZ R2, R7, R2, !PT ;  /* 0x0000000207027209 */ /* 0x002fe40007810000 */
[----:B--2---:R-:W-:-:S03]  /*8e20*/  FMNMX.FTZ R0, R5, R0, !PT ;  /* 0x0000000005007209 */ /* 0x004fc60007810000 */
[C---:B------:R-:W-:Y:S01]  /*8e30*/  FMUL.FTZ R28, R2.reuse, c[0x0][0x23c] ;  /* 0x00008f00021c7a20 */ /* 0x040fe20000410000 */
[----:B------:R-:W-:Y:S01]  /*8e40*/  FSETP.NEU.FTZ.AND P2, PT, R2, -INF , PT ;  /* 0xff8000000200780b */ /* 0x000fe20003f5d000 */
[----:B------:R-:W-:-:S03]  /*8e50*/  FMUL.FTZ R21, R0, c[0x0][0x23c] ;  /* 0x00008f0000157a20 */ /* 0x000fc60000410000 */
[----:B------:R-:W-:Y:S02]  /*8e60*/  FSEL R28, R28, RZ, P2 ;  /* 0x000000ff1c1c7208 */ /* 0x000fe40001000000 */
[----:B------:R-:W-:-:S03]  /*8e70*/  FSETP.NEU.FTZ.AND P2, PT, R0, -INF , PT ;  /* 0xff8000000000780b */ /* 0x000fc60003f5d000 */
[--C-:B------:R-:W-:Y:S01]  /*8e80*/  FFMA.FTZ R42, R40, c[0x0][0x23c], -R28.reuse ;  /* 0x00008f00282a7a23 */ /* 0x100fe2000001081c */
[----:B------:R-:W-:Y:S01]  /*8e90*/  FSEL R21, R21, RZ, P2 ;  /* 0x000000ff15157208 */ /* 0x000fe20001000000 */
[--C-:B------:R-:W-:Y:S02]  /*8ea0*/  FFMA.FTZ R39, R43, c[0x0][0x23c], -R28.reuse ;  /* 0x00008f002b277a23 */ /* 0x100fe4000001081c */
[--C-:B------:R-:W-:Y:S02]  /*8eb0*/  FFMA.FTZ R40, R37, c[0x0][0x23c], -R28.reuse ;  /* 0x00008f0025287a23 */ /* 0x100fe4000001081c */
[----:B------:R-:W-:Y:S01]  /*8ec0*/  FFMA.FTZ R37, R41, c[0x0][0x23c], -R28 ;  /* 0x00008f0029257a23 */ /* 0x000fe2000001081c */
[----:B------:R-:W-:Y:S01]  /*8ed0*/  MUFU.EX2 R42, R42 ;  /* 0x0000002a002a7308 */ /* 0x000fe20000000800 */
[--C-:B------:R-:W-:Y:S02]  /*8ee0*/  FFMA.FTZ R43, R52, c[0x0][0x23c], -R21.reuse ;  /* 0x00008f00342b7a23 */ /* 0x100fe40000010815 */
[----:B------:R-:W-:-:S02]  /*8ef0*/  FFMA.FTZ R44, R4, c[0x0][0x23c], -R21 ;  /* 0x00008f00042c7a23 */ /* 0x000fc40000010815 */
[--C-:B------:R-:W-:Y:S01]  /*8f00*/  FFMA.FTZ R41, R46, c[0x0][0x23c], -R21.reuse ;  /* 0x00008f002e297a23 */ /* 0x100fe20000010815 */
[----:B------:R-:W1:Y:S01]  /*8f10*/  LDSM.16.MT88.4 R4, [R137+0x3000] ;  /* 0x003000008904783b */ /* 0x000e620000004200 */
[--C-:B------:R-:W-:Y:S01]  /*8f20*/  FFMA.FTZ R52, R70, c[0x0][0x23c], -R21.reuse ;  /* 0x00008f0046347a23 */ /* 0x100fe20000010815 */
[----:B------:R-:W2:Y:S01]  /*8f30*/  MUFU.EX2 R39, R39 ;  /* 0x0000002700277308 */ /* 0x000ea20000000800 */
        /* <DEDUP_REMOVED lines=12> */
[----:B------:R-:W-:Y:S02]  /*9000*/  FFMA.FTZ R61, R59, c[0x0][0x23c], -R28 ;  /* 0x00008f003b3d7a23 */ /* 0x000fe4000001081c */
[----:B------:R-:W-:-:S02]  /*9010*/  FFMA.FTZ R62, R58, c[0x0][0x23c], -R21 ;  /* 0x00008f003a3e7a23 */ /* 0x000fc40000010815 */
[----:B------:R-:W-:Y:S01]  /*9020*/  MUFU.EX2 R44, R44 ;  /* 0x0000002c002c7308 */ /* 0x000fe20000000800 */
[--C-:B------:R-:W-:Y:S02]  /*9030*/  FFMA.FTZ R60, R99, c[0x0][0x23c], -R28.reuse ;  /* 0x00008f00633c7a23 */ /* 0x100fe4000001081c */
[----:B------:R-:W-:Y:S02]  /*9040*/  FFMA.FTZ R59, R97, c[0x0][0x23c], -R28 ;  /* 0x00008f00613b7a23 */ /* 0x000fe4000001081c */
[--C-:B------:R-:W-:Y:S02]  /*9050*/  FFMA.FTZ R49, R106, c[0x0][0x23c], -R21.reuse ;  /* 0x00008f006a317a23 */ /* 0x100fe40000010815 */
[--C-:B------:R-:W-:Y:S01]  /*9060*/  FFMA.FTZ R58, R96, c[0x0][0x23c], -R21.reuse ;  /* 0x00008f00603a7a23 */ /* 0x100fe20000010815 */
[----:B------:R-:W2:Y:S01]  /*9070*/  MUFU.EX2 R43, R43 ;  /* 0x0000002b002b7308 */ /* 0x000ea20000000800 */
        /* <DEDUP_REMOVED lines=15> */
[--C-:B------:R-:W-:Y:S02]  /*9170*/  FFMA.FTZ R104, R95, c[0x0][0x23c], -R28.reuse ;  /* 0x00008f005f687a23 */ /* 0x100fe4000001081c */
[--C-:B------:R-:W-:Y:S02]  /*9180*/  FFMA.FTZ R91, R89, c[0x0][0x23c], -R28.reuse ;  /* 0x00008f00595b7a23 */ /* 0x100fe4000001081c */
[----:B------:R-:W-:Y:S02]  /*9190*/  FFMA.FTZ R93, R93, c[0x0][0x23c], -R28 ;  /* 0x00008f005d5d7a23 */ /* 0x000fe4000001081c */
[--C-:B------:R-:W-:Y:S01]  /*91a0*/  FFMA.FTZ R95, R100, c[0x0][0x23c], -R21.reuse ;  /* 0x00008f00645f7a23 */ /* 0x100fe20000010815 */
[----:B---3--:R-:W-:Y:S01]  /*91b0*/  F2FP.BF16.PACK_AB R71, R52, R41 ;  /* 0x000000293447723e */ /* 0x008fe200000010ff */
[----:B------:R-:W3:Y:S01]  /*91c0*/  MUFU.EX2 R31, R31 ;  /* 0x0000001f001f7308 */ /* 0x000ee20000000800 */
[----:B------:R-:W-:-:S02]  /*91d0*/  FFMA.FTZ R98, R98, c[0x0][0x23c], -R21 ;  /* 0x00008f0062627a23 */ /* 0x000fc40000010815 */
[--C-:B------:R-:W-:Y:S02]  /*91e0*/  FFMA.FTZ R94, R94, c[0x0][0x23c], -R21.reuse ;  /* 0x00008f005e5e7a23 */ /* 0x100fe40000010815 */
[----:B------:R-:W-:Y:S01]  /*91f0*/  FFMA.FTZ R89, R92, c[0x0][0x23c], -R21 ;  /* 0x00008f005c597a23 */ /* 0x000fe20000010815 */
[C---:B------:R-:W-:Y:S01]  /*9200*/  HMMA.16816.F32.BF16 R80, R68.reuse, R76, RZ ;  /* 0x0000004c4450723c */ /* 0x040fe200000418ff */
[----:B------:R-:W-:Y:S01]  /*9210*/  FADD.FTZ R39, R42, R39 ;  /* 0x000000272a277221 */ /* 0x000fe20000010000 */
[----:B------:R-:W-:Y:S01]  /*9220*/  MUFU.EX2 R19, R19 ;  /* 0x0000001300137308 */ /* 0x000fe20000000800 */
[----:B------:R-:W-:Y:S02]  /*9230*/  FADD.FTZ R44, R44, R43 ;  /* 0x0000002b2c2c7221 */ /* 0x000fe40000010000 */
[----:B------:R-:W-:Y:S02]  /*9240*/  FADD.FTZ R40, R40, R39 ;  /* 0x0000002728287221 */ /* 0x000fe40000010000 */
[----:B------:R-:W-:Y:S01]  /*9250*/  FADD.FTZ R41, R41, R44 ;  /* 0x0000002c29297221 */ /* 0x000fe20000010000 */
[----:B------:R-:W-:Y:S01]  /*9260*/  HMMA.16816.F32.BF16 R76, R68, R78, RZ ;  /* 0x0000004e444c723c */ /* 0x000fe200000418ff */
[----:B------:R-:W-:Y:S01]  /*9270*/  FADD.FTZ R37, R37, R40 ;  /* 0x0000002825257221 */ /* 0x000fe20000010000 */
[----:B------:R-:W4:Y:S01]  /*9280*/  MUFU.EX2 R16, R16 ;  /* 0x0000001000107308 */ /* 0x000f220000000800 */
[----:B------:R-:W-:-:S02]  /*9290*/  FFMA.FTZ R14, R14, c[0x0][0x23c], -R21 ;  /* 0x00008f000e0e7a23 */ /* 0x000fc40000010815 */
[----:B------:R-:W-:Y:S02]  /*92a0*/  FFMA.FTZ R12, R12, c[0x0][0x23c], -R21 ;  /* 0x00008f000c0c7a23 */ /* 0x000fe40000010815 */
[--C-:B------:R-:W-:Y:S01]  /*92b0*/  FFMA.FTZ R40, R35, c[0x0][0x23c], -R28.reuse ;  /* 0x00008f0023287a23 */ /* 0x100fe2000001081c */
[C---:B-1----:R-:W-:Y:S01]  /*92c0*/  HMMA.16816.F32.BF16 R72, R68.reuse, R4, RZ ;  /* 0x000000044448723c */ /* 0x042fe200000418ff */
[----:B------:R-:W-:Y:S01]  /*92d0*/  FADD.FTZ R41, R52, R41 ;  /* 0x0000002934297221 */ /* 0x000fe20000010000 */
[----:B------:R-:W-:Y:S01]  /*92e0*/  MUFU.EX2 R46, R46 ;  /* 0x0000002e002e7308 */ /* 0x000fe20000000800 */
[----:B--2---:R-:W-:Y:S02]  /*92f0*/  FADD.FTZ R52, R38, R37 ;  /* 0x0000002526347221 */ /* 0x004fe40000010000 */
[--C-:B------:R-:W-:Y:S02]  /*9300*/  FFMA.FTZ R35, R15, c[0x0][0x23c], -R28.reuse ;  /* 0x00008f000f237a23 */ /* 0x100fe4000001081c */
[----:B---3--:R-:W-:Y:S01]  /*9310*/  F2FP.BF16.PACK_AB R4, R31, R38 ;  /* 0x000000261f04723e */ /* 0x008fe200000010ff */
[----:B------:R-:W-:Y:S01]  /*9320*/  HMMA.16816.F32.BF16 R68, R68, R6, RZ ;  /* 0x000000064444723c */ /* 0x000fe200000418ff */
[--C-:B------:R-:W-:Y:S01]  /*9330*/  FFMA.FTZ R92, R53, c[0x0][0x23c], -R28.reuse ;  /* 0x00008f00355c7a23 */ /* 0x100fe2000001081c */
[----:B------:R-:W1:Y:S01]  /*9340*/  MUFU.EX2 R25, R25 ;  /* 0x0000001900197308 */ /* 0x000e620000000800 */
[----:B------:R-:W-:-:S02]  /*9350*/  FFMA.FTZ R100, R57, c[0x0][0x23c], -R28 ;  /* 0x00008f0039647a23 */ /* 0x000fc4000001081c */
[--C-:B------:R-:W-:Y:S02]  /*9360*/  FFMA.FTZ R55, R55, c[0x0][0x23c], -R28.reuse ;  /* 0x00008f0037377a23 */ /* 0x100fe4000001081c */
[----:B----4-:R-:W-:Y:S01]  /*9370*/  F2FP.BF16.PACK_AB R6, R16, R19 ;  /* 0x000000131006723e */ /* 0x010fe200000010ff */
[----:B------:R-:W-:Y:S02]  /*9380*/  FFMA.FTZ R47, R47, c[0x0][0x23c], -R28 ;  /* 0x00008f002f2f7a23 */ /* 0x000fe4000001081c */
[----:B------:R-:W-:Y:S01]  /*9390*/  MUFU.EX2 R30, R30 ;  /* 0x0000001e001e7308 */ /* 0x000fe20000000800 */
[--C-:B------:R-:W-:Y:S02]  /*93a0*/  FFMA.FTZ R56, R56, c[0x0][0x23c], -R21.reuse ;  /* 0x00008f0038387a23 */ /* 0x100fe40000010815 */
[----:B------:R-:W-:Y:S02]  /*93b0*/  FFMA.FTZ R53, R54, c[0x0][0x23c], -R21 ;  /* 0x00008f0036357a23 */ /* 0x000fe40000010815 */
[----:B------:R-:W-:-:S02]  /*93c0*/  FADD.FTZ R52, R31, R52 ;  /* 0x000000341f347221 */ /* 0x000fc40000010000 */
[----:B------:R-:W-:Y:S01]  /*93d0*/  FFMA.FTZ R44, R27, c[0x0][0x23c], -R28 ;  /* 0x00008f001b2c7a23 */ /* 0x000fe2000001081c */
[----:B------:R-:W2:Y:S01]  /*93e0*/  MUFU.EX2 R3, R3 ;  /* 0x0000000300037308 */ /* 0x000ea20000000800 */
[----:B-1----:R-:W-:Y:S01]  /*93f0*/  F2FP.BF16.PACK_AB R5, R25, R46 ;  /* 0x0000002e1905723e */ /* 0x002fe200000010ff */
[----:B------:R-:W-:Y:S02]  /*9400*/  FADD.FTZ R19, R19, R52 ;  /* 0x0000003413137221 */ /* 0x000fe40000010000 */
[----:B------:R-:W-:Y:S02]  /*9410*/  FADD.FTZ R46, R46, R41 ;  /* 0x000000292e2e7221 */ /* 0x000fe40000010000 */
[----:B------:R-:W-:Y:S02]  /*9420*/  FADD.FTZ R19, R16, R19 ;  /* 0x0000001310137221 */ /* 0x000fe40000010000 */
[----:B------:R-:W-:Y:S01]  /*9430*/  MUFU.EX2 R64, R64 ;  /* 0x0000004000407308 */ /* 0x000fe20000000800 */
[----:B------:R-:W-:-:S02]  /*9440*/  FADD.FTZ R31, R25, R46 ;  /* 0x0000002e191f7221 */ /* 0x000fc40000010000 */
[--C-:B------:R-:W-:Y:S02]  /*9450*/  FFMA.FTZ R25, R18, c[0x0][0x23c], -R21.reuse ;  /* 0x00008f0012197a23 */ /* 0x100fe40000010815 */
[--C-:B------:R-:W-:Y:S02]  /*9460*/  FFMA.FTZ R33, R33, c[0x0][0x23c], -R28.reuse ;  /* 0x00008f0021217a23 */ /* 0x100fe4000001081c */
[----:B------:R-:W-:Y:S01]  /*9470*/  FFMA.FTZ R36, R36, c[0x0][0x23c], -R21 ;  /* 0x00008f0024247a23 */ /* 0x000fe20000010815 */
[----:B--2---:R-:W-:Y:S01]  /*9480*/  F2FP.BF16.PACK_AB R7, R3, R30 ;  /* 0x0000001e0307723e */ /* 0x004fe200000010ff */
[----:B------:R-:W1:Y:S01]  /*9490*/  MUFU.EX2 R61, R61 ;  /* 0x0000003d003d7308 */ /* 0x000e620000000800 */
[----:B------:R-:W-:Y:S02]  /*94a0*/  FADD.FTZ R30, R30, R31 ;  /* 0x0000001f1e1e7221 */ /* 0x000fe40000010000 */
[--C-:B------:R-:W-:Y:S02]  /*94b0*/  FFMA.FTZ R27, R34, c[0x0][0x23c], -R21.reuse ;  /* 0x00008f00221b7a23 */ /* 0x100fe40000010815 */
        /* <DEDUP_REMOVED lines=9> */
[----:B------:R-:W-:Y:S01]  /*9550*/  MUFU.EX2 R59, R59 ;  /* 0x0000003b003b7308 */ /* 0x000fe20000000800 */
[--C-:B------:R-:W-:Y:S02]  /*9560*/  FFMA.FTZ R24, R24, c[0x0][0x23c], -R21.reuse ;  /* 0x00008f0018187a23 */ /* 0x100fe40000010815 */
[----:B------:R-:W-:-:S05]  /*9570*/  FFMA.FTZ R22, R22, c[0x0][0x23c], -R21 ;  /* 0x00008f0016167a23 */ /* 0x000fca0000010815 */
        /* <DEDUP_REMOVED lines=9> */
[----:B-1----:R-:W-:Y:S01]  /*9610*/  F2FP.BF16.PACK_AB R4, R61, R64 ;  /* 0x000000403d04723e */ /* 0x002fe200000010ff */
        /* <DEDUP_REMOVED lines=25> */
[----:B-----5:R-:W-:Y:S01]  /*97b0*/  F2FP.BF16.PACK_AB R4, R87, R96 ;  /* 0x000000605704723e */ /* 0x020fe200000010ff */
[----:B------:R-:W-:Y:S01]  /*97c0*/  FADD.FTZ R96, R96, R59 ;  /* 0x0000003b60607221 */ /* 0x000fe20000010000 */
[----:B-1----:R-:W-:-:S05]  /*97d0*/  F2FP.BF16.PACK_AB R5, R67, R88 ;  /* 0x000000584305723e */ /* 0x002fca00000010ff */
[----:B------:R-:W-:Y:S01]  /*97e0*/  MUFU.EX2 R94, R94 ;  /* 0x0000005e005e7308 */ /* 0x000fe20000000800 */
[----:B------:R-:W-:Y:S01]  /*97f0*/  F2FP.BF16.PACK_AB R6, R65, R90 ;  /* 0x0000005a4106723e */ /* 0x000fe200000010ff */
[----:B------:R-:W-:Y:S01]  /*9800*/  FADD.FTZ R87, R87, R96 ;  /* 0x0000006057577221 */ /* 0x000fe20000010000 */
[----:B---3--:R-:W-:-:S03]  /*9810*/  F2FP.BF16.PACK_AB R7, R63, R66 ;  /* 0x000000423f07723e */ /* 0x008fc600000010ff */
[----:B------:R-:W-:Y:S02]  /*9820*/  FADD.FTZ R90, R90, R87 ;  /* 0x000000575a5a7221 */ /* 0x000fe40000010000 */
[----:B------:R-:W1:Y:S02]  /*9830*/  MUFU.EX2 R89, R89 ;  /* 0x0000005900597308 */ /* 0x000e640000000800 */
[----:B------:R-:W-:-:S06]  /*9840*/  FADD.FTZ R65, R65, R90 ;  /* 0x0000005a41417221 */ /* 0x000fcc0000010000 */
[----:B------:R3:W-:Y:S08]  /*9850*/  MUFU.EX2 R38, R40 ;  /* 0x0000002800267308 */ /* 0x0007f00000000800 */
[----:B------:R-:W-:Y:S01]  /*9860*/  MUFU.EX2 R42, R14 ;  /* 0x0000000e002a7308 */ /* 0x000fe20000000800 */
[C---:B--2---:R-:W-:Y:S07]  /*9870*/  HMMA.16816.F32.BF16 R80, R4.reuse, R8, R80 ;  /* 0x000000080450723c */ /* 0x044fee0000041850 */
[----:B------:R2:W-:Y:S01]  /*9880*/  MUFU.EX2 R39, R12 ;  /* 0x0000000c00277308 */ /* 0x0005e20000000800 */
[----:B---3--:R-:W-:Y:S01]  /*9890*/  FFMA.FTZ R40, R13, c[0x0][0x23c], -R28 ;  /* 0x00008f000d287a23 */ /* 0x008fe2000001081c */
[C---:B------:R-:W-:Y:S01]  /*98a0*/  HMMA.16816.F32.BF16 R76, R4.reuse, R10, R76 ;  /* 0x0000000a044c723c */ /* 0x040fe2000004184c */
[----:B------:R-:W3:Y:S05]  /*98b0*/  LDSM.16.MT88.4 R8, [R137+0x3c00] ;  /* 0x003c00008908783b */ /* 0x000eea0000004200 */
[----:B------:R-:W-:Y:S01]  /*98c0*/  MUFU.EX2 R100, R100 ;  /* 0x0000006400647308 */ /* 0x000fe20000000800 */
[----:B--2---:R-:W-:Y:S07]  /*98d0*/  LDSM.16.MT88.4 R12, [R137+0x4400] ;  /* 0x00440000890c783b */ /* 0x004fee0000004200 */
[----:B------:R-:W2:Y:S08]  /*98e0*/  MUFU.EX2 R55, R55 ;  /* 0x0000003700377308 */ /* 0x000eb00000000800 */
[----:B------:R-:W-:Y:S08]  /*98f0*/  MUFU.EX2 R92, R92 ;  /* 0x0000005c005c7308 */ /* 0x000ff00000000800 */
[----:B------:R-:W-:Y:S08]  /*9900*/  MUFU.EX2 R47, R47 ;  /* 0x0000002f002f7308 */ /* 0x000ff00000000800 */
[----:B------:R-:W-:Y:S01]  /*9910*/  MUFU.EX2 R56, R56 ;  /* 0x0000003800387308 */ /* 0x000fe20000000800 */
[C---:B---3--:R-:W-:Y:S07]  /*9920*/  HMMA.16816.F32.BF16 R72, R4.reuse, R8, R72 ;  /* 0x000000080448723c */ /* 0x048fee0000041848 */
[----:B------:R-:W3:Y:S01]  /*9930*/  MUFU.EX2 R53, R53 ;  /* 0x0000003500357308 */ /* 0x000ee20000000800 */
[----:B------:R-:W-:Y:S01]  /*9940*/  HMMA.16816.F32.BF16 R68, R4, R10, R68 ;  /* 0x0000000a0444723c */ /* 0x000fe20000041844 */
[----:B------:R-:W5:Y:S06]  /*9950*/  LDSM.16.MT88.4 R8, [R138+0x4000] ;  /* 0x004000008a08783b */ /* 0x000f6c0000004200 */
[----:B------:R-:W2:Y:S01]  /*9960*/  MUFU.EX2 R33, R33 ;  /* 0x0000002100217308 */ /* 0x000ea20000000800 */
[----:B----4-:R-:W-:Y:S01]  /*9970*/  F2FP.BF16.PACK_AB R4, R93, R104 ;  /* 0x000000685d04723e */ /* 0x010fe200000010ff */
[----:B------:R-:W-:Y:S01]  /*9980*/  FADD.FTZ R104, R104, R65 ;  /* 0x0000004168687221 */ /* 0x000fe20000010000 */
[----:B------:R-:W-:-:S05]  /*9990*/  F2FP.BF16.PACK_AB R5, R98, R95 ;  /* 0x0000005f6205723e */ /* 0x000fca00000010ff */
[----:B------:R-:W-:Y:S01]  /*99a0*/  MUFU.EX2 R35, R35 ;  /* 0x0000002300237308 */ /* 0x000fe20000000800 */
[----:B------:R-:W-:Y:S01]  /*99b0*/  F2FP.BF16.PACK_AB R6, R91, R102 ;  /* 0x000000665b06723e */ /* 0x000fe200000010ff */
[----:B------:R-:W-:Y:S01]  /*99c0*/  FADD.FTZ R93, R93, R104 ;  /* 0x000000685d5d7221 */ /* 0x000fe20000010000 */
[----:B-1----:R-:W-:-:S03]  /*99d0*/  F2FP.BF16.PACK_AB R7, R89, R94 ;  /* 0x0000005e5907723e */ /* 0x002fc600000010ff */
[----:B------:R-:W-:Y:S02]  /*99e0*/  FADD.FTZ R102, R102, R93 ;  /* 0x0000005d66667221 */ /* 0x000fe40000010000 */
[----:B------:R-:W-:Y:S02]  /*99f0*/  MUFU.EX2 R40, R40 ;  /* 0x0000002800287308 */ /* 0x000fe40000000800 */
[----:B------:R-:W-:-:S06]  /*9a00*/  FADD.FTZ R91, R91, R102 ;  /* 0x000000665b5b7221 */ /* 0x000fcc0000010000 */
[----:B------:R-:W-:Y:S08]  /*9a10*/  MUFU.EX2 R36, R36 ;  /* 0x0000002400247308 */ /* 0x000ff00000000800 */
[----:B------:R-:W1:Y:S01]  /*9a20*/  MUFU.EX2 R27, R27 ;  /* 0x0000001b001b7308 */ /* 0x000e620000000800 */
[C---:B-----5:R-:W-:Y:S07]  /*9a30*/  HMMA.16816.F32.BF16 R80, R4.reuse, R8, R80 ;  /* 0x000000080450723c */ /* 0x060fee0000041850 */
[----:B------:R-:W-:Y:S01]  /*9a40*/  MUFU.EX2 R32, R32 ;  /* 0x0000002000207308 */ /* 0x000fe20000000800 */
[C---:B------:R-:W-:Y:S01]  /*9a50*/  HMMA.16816.F32.BF16 R76, R4.reuse, R10, R76 ;  /* 0x0000000a044c723c */ /* 0x040fe2000004184c */
[----:B------:R-:W4:Y:S06]  /*9a60*/  LDSM.16.MT88.4 R8, [R137+0x4000] ;  /* 0x004000008908783b */ /* 0x000f2c0000004200 */
[----:B------:R-:W5:Y:S08]  /*9a70*/  MUFU.EX2 R25, R25 ;  /* 0x0000001900197308 */ /* 0x000f700000000800 */
[----:B------:R-:W-:Y:S08]  /*9a80*/  MUFU.EX2 R29, R29 ;  /* 0x0000001d001d7308 */ /* 0x000ff00000000800 */
[----:B------:R-:W1:Y:S08]  /*9a90*/  MUFU.EX2 R44, R44 ;  /* 0x0000002c002c7308 */ /* 0x000e700000000800 */
[----:B------:R-:W-:Y:S08]  /*9aa0*/  MUFU.EX2 R23, R23 ;  /* 0x0000001700177308 */ /* 0x000ff00000000800 */
[----:B------:R-:W1:Y:S01]  /*9ab0*/  MUFU.EX2 R24, R24 ;  /* 0x0000001800187308 */ /* 0x000e620000000800 */
[C---:B----4-:R-:W-:Y:S07]  /*9ac0*/  HMMA.16816.F32.BF16 R72, R4.reuse, R8, R72 ;  /* 0x000000080448723c */ /* 0x050fee0000041848 */
[----:B------:R-:W-:Y:S01]  /*9ad0*/  MUFU.EX2 R160, R160 ;  /* 0x000000a000a07308 */ /* 0x000fe20000000800 */
[----:B------:R-:W-:Y:S01]  /*9ae0*/  HMMA.16816.F32.BF16 R68, R4, R10, R68 ;  /* 0x0000000a0444723c */ /* 0x000fe20000041844 */
[----:B------:R-:W4:Y:S06]  /*9af0*/  LDSM.16.MT88.4 R8, [R138+0x4400] ;  /* 0x004400008a08783b */ /* 0x000f2c0000004200 */
[----:B------:R-:W-:Y:S01]  /*9b00*/  MUFU.EX2 R22, R22 ;  /* 0x0000001600167308 */ /* 0x000fe20000000800 */
[----:B--2---:R-:W-:Y:S01]  /*9b10*/  F2FP.BF16.PACK_AB R4, R55, R100 ;  /* 0x000000643704723e */ /* 0x004fe200000010ff */
[----:B------:R-:W-:Y:S01]  /*9b20*/  FADD.FTZ R100, R100, R91 ;  /* 0x0000005b64647221 */ /* 0x000fe20000010000 */
[----:B---3--:R-:W-:-:S05]  /*9b30*/  F2FP.BF16.PACK_AB R5, R53, R56 ;  /* 0x000000383505723e */ /* 0x008fca00000010ff */
[----:B------:R-:W-:Y:S01]  /*9b40*/  MUFU.EX2 R159, R159 ;  /* 0x0000009f009f7308 */ /* 0x000fe20000000800 */
[----:B------:R-:W-:Y:S01]  /*9b50*/  F2FP.BF16.PACK_AB R6, R47, R92 ;  /* 0x0000005c2f06723e */ /* 0x000fe200000010ff */
[----:B------:R-:W-:Y:S01]  /*9b60*/  FADD.FTZ R55, R55, R100 ;  /* 0x0000006437377221 */ /* 0x000fe20000010000 */
[----:B------:R-:W-:-:S03]  /*9b70*/  F2FP.BF16.PACK_AB R7, R39, R42 ;  /* 0x0000002a2707723e */ /* 0x000fc600000010ff */
[----:B------:R-:W-:-:S04]  /*9b80*/  FADD.FTZ R92, R92, R55 ;  /* 0x000000375c5c7221 */ /* 0x000fc80000010000 */
[----:B------:R-:W-:Y:S01]  /*9b90*/  HMMA.16816.F32.BF16 R72, R4, R12, R72 ;  /* 0x0000000c0448723c */ /* 0x000fe20000041848 */
[----:B------:R-:W-:-:S06]  /*9ba0*/  FADD.FTZ R47, R47, R92 ;  /* 0x0000005c2f2f7221 */ /* 0x000fcc0000010000 */
[----:B------:R-:W-:Y:S01]  /*9bb0*/  FFMA.FTZ R12, R17, c[0x0][0x23c], -R28 ;  /* 0x00008f00110c7a23 */ /* 0x000fe2000001081c */
[----:B------:R-:W-:Y:S01]  /*9bc0*/  HMMA.16816.F32.BF16 R68, R4, R14, R68 ;  /* 0x0000000e0444723c */ /* 0x000fe20000041844 */
[----:B------:R-:W2:Y:S01]  /*9bd0*/  LDSM.16.MT88.4 R16, [R137+0x4800] ;  /* 0x004800008910783b */ /* 0x000ea20000004200 */
[----:B------:R-:W-:Y:S02]  /*9be0*/  FADD.FTZ R13, R3, R30 ;  /* 0x0000001e030d7221 */ /* 0x000fe40000010000 */
[----:B------:R3:W1:Y:S02]  /*9bf0*/  MUFU.EX2 R3, R12 ;  /* 0x0000000c00037308 */ /* 0x0006640000000800 */
[----:B------:R-:W-:-:S04]  /*9c00*/  FADD.FTZ R62, R62, R13 ;  /* 0x0000000d3e3e7221 */ /* 0x000fc80000010000 */
[----:B------:R-:W-:Y:S01]  /*9c10*/  FADD.FTZ R49, R49, R62 ;  /* 0x0000003e31317221 */ /* 0x000fe20000010000 */
[----:B----4-:R-:W-:Y:S03]  /*9c20*/  HMMA.16816.F32.BF16 R80, R4, R8, R80 ;  /* 0x000000080450723c */ /* 0x010fe60000041850 */
[----:B------:R-:W-:-:S04]  /*9c30*/  FADD.FTZ R58, R58, R49 ;  /* 0x000000313a3a7221 */ /* 0x000fc80000010000 */
[----:B------:R-:W-:Y:S01]  /*9c40*/  FADD.FTZ R45, R45, R58 ;  /* 0x0000003a2d2d7221 */ /* 0x000fe20000010000 */
[----:B---3--:R-:W-:Y:S01]  /*9c50*/  LDSM.16.MT88.4 R12, [R138+0x4c00] ;  /* 0x004c00008a0c783b */ /* 0x008fe20000004200 */
[----:B------:R-:W-:Y:S02]  /*9c60*/  HMMA.16816.F32.BF16 R76, R4, R10, R76 ;  /* 0x0000000a044c723c */ /* 0x000fe4000004184c */
[----:B------:R-:W-:Y:S01]  /*9c70*/  FADD.FTZ R88, R88, R45 ;  /* 0x0000002d58587221 */ /* 0x000fe20000010000 */
[----:B------:R-:W3:Y:S03]  /*9c80*/  LDSM.16.MT88.4 R8, [R138+0x4800] ;  /* 0x004800008a08783b */ /* 0x000ee60000004200 */
[----:B------:R-:W-:Y:S01]  /*9c90*/  FADD.FTZ R67, R67, R88 ;  /* 0x0000005843437221 */ /* 0x000fe20000010000 */
[----:B------:R-:W-:Y:S01]  /*9ca0*/  F2FP.BF16.PACK_AB R4, R33, R38 ;  /* 0x000000262104723e */ /* 0x000fe200000010ff */
[----:B------:R-:W-:Y:S01]  /*9cb0*/  FADD.FTZ R38, R38, R47 ;  /* 0x0000002f26267221 */ /* 0x000fe20000010000 */
[----:B-1----:R-:W-:Y:S01]  /*9cc0*/  F2FP.BF16.PACK_AB R5, R27, R36 ;  /* 0x000000241b05723e */ /* 0x002fe200000010ff */
[----:B------:R-:W-:Y:S01]  /*9cd0*/  FADD.FTZ R66, R66, R67 ;  /* 0x0000004342427221 */ /* 0x000fe20000010000 */
[----:B------:R-:W-:Y:S01]  /*9ce0*/  F2FP.BF16.PACK_AB R6, R40, R35 ;  /* 0x000000232806723e */ /* 0x000fe200000010ff */
[----:B------:R-:W-:Y:S01]  /*9cf0*/  FADD.FTZ R38, R33, R38 ;  /* 0x0000002621267221 */ /* 0x000fe20000010000 */
[----:B-----5:R-:W-:Y:S01]  /*9d00*/  F2FP.BF16.PACK_AB R7, R25, R32 ;  /* 0x000000201907723e */ /* 0x020fe200000010ff */
[----:B------:R-:W-:-:S02]  /*9d10*/  FADD.FTZ R20, R63, R66 ;  /* 0x000000423f147221 */ /* 0x000fc40000010000 */
[----:B------:R-:W-:-:S04]  /*9d20*/  FADD.FTZ R35, R35, R38 ;  /* 0x0000002623237221 */ /* 0x000fc80000010000 */
[----:B--2---:R-:W-:Y:S01]  /*9d30*/  HMMA.16816.F32.BF16 R72, R4, R16, R72 ;  /* 0x000000100448723c */ /* 0x004fe20000041848 */
[----:B------:R-:W-:-:S06]  /*9d40*/  FADD.FTZ R40, R40, R35 ;  /* 0x0000002328287221 */ /* 0x000fcc0000010000 */
[----:B------:R-:W-:Y:S01]  /*9d50*/  FADD.FTZ R17, R95, R20 ;  /* 0x000000145f117221 */ /* 0x000fe20000010000 */
[----:B------:R-:W-:Y:S03]  /*9d60*/  HMMA.16816.F32.BF16 R68, R4, R18, R68 ;  /* 0x000000120444723c */ /* 0x000fe60000041844 */
[----:B------:R-:W-:-:S04]  /*9d70*/  FADD.FTZ R17, R98, R17 ;  /* 0x0000001162117221 */ /* 0x000fc80000010000 */
[----:B------:R-:W-:-:S04]  /*9d80*/  FADD.FTZ R94, R94, R17 ;  /* 0x000000115e5e7221 */ /* 0x000fc80000010000 */
[----:B------:R-:W-:Y:S01]  /*9d90*/  FADD.FTZ R89, R89, R94 ;  /* 0x0000005e59597221 */ /* 0x000fe20000010000 */
[----:B---3--:R-:W-:Y:S03]  /*9da0*/  HMMA.16816.F32.BF16 R80, R4, R8, R80 ;  /* 0x000000080450723c */ /* 0x008fe60000041850 */
        /* <DEDUP_REMOVED lines=14> */
[----:B------:R-:W-:-:S02]  /*9e90*/  FADD.FTZ R3, R3, R44 ;  /* 0x0000002c03037221 */ /* 0x000fc40000010000 */
[----:B------:R-:W-:Y:S02]  /*9ea0*/  FADD.FTZ R32, R32, R27 ;  /* 0x0000001b20207221 */ /* 0x000fe40000010000 */
[----:B------:R-:W-:Y:S01]  /*9eb0*/  HMMA.16816.F32.BF16 R80, R4, R12, R80 ;  /* 0x0000000c0450723c */ /* 0x000fe20000041850 */
[----:B------:R-:W-:Y:S02]  /*9ec0*/  FADD.FTZ R160, R160, R3 ;  /* 0x00000003a0a07221 */ /* 0x000fe40000010000 */
[----:B------:R-:W-:-:S04]  /*9ed0*/  FADD.FTZ R32, R25, R32 ;  /* 0x0000002019207221 */ /* 0x000fc80000010000 */
[----:B------:R-:W-:Y:S01]  /*9ee0*/  FADD.FTZ R23, R23, R32 ;  /* 0x0000002017177221 */ /* 0x000fe20000010000 */
[----:B------:R-:W-:Y:S03]  /*9ef0*/  HMMA.16816.F32.BF16 R76, R4, R14, R76 ;  /* 0x0000000e044c723c */ /* 0x000fe6000004184c */
[----:B------:R-:W-:-:S04]  /*9f00*/  FADD.FTZ R23, R24, R23 ;  /* 0x0000001718177221 */ /* 0x000fc80000010000 */
[----:B------:R-:W-:-:S04]  /*9f10*/  FADD.FTZ R22, R22, R23 ;  /* 0x0000001716167221 */ /* 0x000fc80000010000 */
[----:B------:R-:W-:Y:S01]  /*9f20*/  FADD.FTZ R159, R159, R22 ;  /* 0x000000169f9f7221 */ /* 0x000fe20000010000 */
[C---:B-1----:R-:W-:Y:S08]  /*9f30*/  HMMA.16816.F32.BF16 R72, R4.reuse, R8, R72 ;  /* 0x000000080448723c */ /* 0x042ff00000041848 */
        /* <DEDUP_REMOVED lines=65> */
.L_x_4467:
[----:B------:R-:W-:-:S05]  /*a350*/  IMAD.MOV.U32 R5, RZ, RZ, c[0x0][0x1a0] ;  /* 0x00006800ff057624 */ /* 0x000fca00078e00ff */
[----:B------:R-:W-:-:S04]  /*a360*/  LEA R5, -R5, RZ, 0x7 ;  /* 0x000000ff05057211 */ /* 0x000fc800078e39ff */
[----:B------:R-:W-:Y:S02]  /*a370*/  SHF.R.S32.HI R4, RZ, 0x1f, R5 ;  /* 0x0000001fff047819 */ /* 0x000fe40000011405 */
.L_x_4468:
[----:B------:R-:W-:Y:S01]  /*a380*/  ULDC.64 UR4, c[0x0][0x1a0] ;  /* 0x0000680000047ab9 */ /* 0x000fe20000000a00 */
[C---:B------:R-:W-:Y:S01]  /*a390*/  LEA R146, P0, R5.reuse, R146, 0x1 ;  /* 0x0000009205927211 */ /* 0x040fe200078008ff */
[----:B------:R-:W-:Y:S01]  /*a3a0*/  USHF.L.U32 UR9, UR4, 0x6, URZ ;  /* 0x0000000604097899 */ /* 0x000fe2000800063f */
[----:B------:R-:W-:Y:S01]  /*a3b0*/  P2R R3, PR, RZ, 0x2 ;  /* 0x00000002ff037803 */ /* 0x000fe20000000000 */
        /* <DEDUP_REMOVED lines=14> */
[----:B------:R-:W-:-:S05]  /*a4a0*/  IADD3.X R25, R17, UR5, RZ, P0, !PT ;  /* 0x0000000511197c10 */ /* 0x000fca00087fe4ff */
[----:B------:R3:W-:Y:S04]  /*a4b0*/  LDGSTS.E.BYPASS.LTC128B.128 [R155+0x4800], [R24.64] ;  /* 0x04800000189b7fae */ /* 0x0007e8000b901d46 */
[----:B------:R-:W-:Y:S04]  /*a4c0*/  LDSM.16.M88.4 R56, [R142] ;  /* 0x000000008e38783b */ /* 0x000fe80000000200 */
[----:B------:R-:W4:Y:S04]  /*a4d0*/  LDSM.16.M88.4 R20, [R140+0x1000] ;  /* 0x001000008c14783b */ /* 0x000f280000000200 */
[----:B------:R-:W2:Y:S04]  /*a4e0*/  LDSM.16.M88.4 R12, [R140+0x1400] ;  /* 0x001400008c0c783b */ /* 0x000ea80000000200 */
[----:B------:R-:W-:Y:S04]  /*a4f0*/  LDSM.16.M88.4 R40, [R141] ;  /* 0x000000008d28783b */ /* 0x000fe80000000200 */
[----:B------:R-:W5:Y:S04]  /*a500*/  LDSM.16.M88.4 R8, [R139] ;  /* 0x000000008b08783b */ /* 0x000f680000000200 */
[----:B------:R-:W1:Y:S04]  /*a510*/  LDSM.16.M88.4 R4, [R140+0x1800] ;  /* 0x001800008c04783b */ /* 0x000e680000000200 */
[----:B------:R-:W1:Y:S04]  /*a520*/  LDSM.16.M88.4 R28, [R136] ;  /* 0x00000000881c783b */ /* 0x000e680000000200 */
[----:B------:R-:W1:Y:S04]  /*a530*/  LDSM.16.M88.4 R60, [R135] ;  /* 0x00000000873c783b */ /* 0x000e680000000200 */
[----:B------:R-:W1:Y:S04]  /*a540*/  LDSM.16.M88.4 R52, [R140+0x2000] ;  /* 0x002000008c34783b */ /* 0x000e680000000200 */
[----:B------:R-:W1:Y:S04]  /*a550*/  LDSM.16.M88.4 R32, [R133] ;  /* 0x000000008520783b */ /* 0x000e680000000200 */
[----:B---3--:R-:W3:Y:S01]  /*a560*/  LDSM.16.M88.4 R24, [R140+0x1c00] ;  /* 0x001c00008c18783b */ /* 0x008ee20000000200 */
[C---:B----4-:R-:W-:Y:S03]  /*a570*/  HMMA.16816.F32.BF16 R44, R56.reuse, R20, RZ ;  /* 0x00000014382c723c */ /* 0x050fe600000418ff */
[----:B------:R-:W-:Y:S04]  /*a580*/  LDSM.16.M88.4 R64, [R140+0x2800] ;  /* 0x002800008c40783b */ /* 0x000fe80000000200 */
[----:B------:R-:W4:Y:S01]  /*a590*/  LDSM.16.M88.4 R36, [R134] ;  /* 0x000000008624783b */ /* 0x000f220000000200 */
[C---:B------:R-:W-:Y:S03]  /*a5a0*/  HMMA.16816.F32.BF16 R20, R56.reuse, R22, RZ ;  /* 0x000000163814723c */ /* 0x040fe600000418ff */
[----:B------:R-:W0:Y:S05]  /*a5b0*/  LDGDEPBAR ;  /* 0x00000000000079af */ /* 0x000e2a0000000000 */
[----:B--2---:R-:W-:Y:S08]  /*a5c0*/  HMMA.16816.F32.BF16 R16, R56, R12, RZ ;  /* 0x0000000c3810723c */ /* 0x004ff000000418ff */
[C---:B-----5:R-:W-:Y:S08]  /*a5d0*/  HMMA.16816.F32.BF16 R44, R40.reuse, R8, R44 ;  /* 0x00000008282c723c */ /* 0x060ff0000004182c */
[----:B------:R-:W-:Y:S08]  /*a5e0*/  HMMA.16816.F32.BF16 R20, R40, R10, R20 ;  /* 0x0000000a2814723c */ /* 0x000ff00000041814 */
[C---:B-1----:R-:W-:Y:S08]  /*a5f0*/  HMMA.16816.F32.BF16 R8, R56.reuse, R4, RZ ;  /* 0x000000043808723c */ /* 0x042ff000000418ff */
[----:B------:R-:W-:Y:S01]  /*a600*/  HMMA.16816.F32.BF16 R4, R56, R6, RZ ;  /* 0x000000063804723c */ /* 0x000fe200000418ff */
[----:B------:R-:W-:-:S02]  /*a610*/  FMUL.FTZ R87, R44, c[0x0][0x2ec] ;  /* 0x0000bb002c577a20 */ /* 0x000fc40000410000 */
[----:B------:R-:W-:Y:S02]  /*a620*/  FMUL.FTZ R88, R45, c[0x0][0x2ec] ;  /* 0x0000bb002d587a20 */ /* 0x000fe40000410000 */
[----:B------:R-:W-:Y:S02]  /*a630*/  FMUL.FTZ R89, R46, c[0x0][0x2ec] ;  /* 0x0000bb002e597a20 */ /* 0x000fe40000410000 */
[----:B------:R-:W-:Y:S01]  /*a640*/  FMUL.FTZ R90, R47, c[0x0][0x2ec] ;  /* 0x0000bb002f5a7a20 */ /* 0x000fe20000410000 */
[----:B------:R-:W-:Y:S01]  /*a650*/  HMMA.16816.F32.BF16 R12, R56, R14, RZ ;  /* 0x0000000e380c723c */ /* 0x000fe200000418ff */
[----:B------:R-:W1:Y:S01]  /*a660*/  LDSM.16.M88.4 R44, [R140+0x2400] ;  /* 0x002400008c2c783b */ /* 0x000e620000000200 */
[----:B------:R-:W-:Y:S01]  /*a670*/  FMUL.FTZ R49, R20, c[0x0][0x2ec] ;  /* 0x0000bb0014317a20 */ /* 0x000fe20000410000 */
[----:B------:R-:W2:Y:S01]  /*a680*/  MUFU.TANH R87, R87 ;  /* 0x0000005700577308 */ /* 0x000ea20000002400 */
[----:B------:R-:W-:Y:S02]  /*a690*/  FMUL.FTZ R92, R21, c[0x0][0x2ec] ;  /* 0x0000bb00155c7a20 */ /* 0x000fe40000410000 */
[----:B------:R-:W-:-:S02]  /*a6a0*/  FMUL.FTZ R91, R22, c[0x0][0x2ec] ;  /* 0x0000bb00165b7a20 */ /* 0x000fc40000410000 */
[C---:B------:R-:W-:Y:S01]  /*a6b0*/  HMMA.16816.F32.BF16 R16, R40.reuse, R28, R16 ;  /* 0x0000001c2810723c */ /* 0x040fe20000041810 */
[----:B------:R-:W-:Y:S02]  /*a6c0*/  FMUL.FTZ R94, R23, c[0x0][0x2ec] ;  /* 0x0000bb00175e7a20 */ /* 0x000fe40000410000 */
[----:B------:R-:W-:Y:S01]  /*a6d0*/  LDSM.16.M88.4 R20, [R132] ;  /* 0x000000008414783b */ /* 0x000fe20000000200 */
[----:B------:R-:W5:Y:S04]  /*a6e0*/  MUFU.TANH R89, R89 ;  /* 0x0000005900597308 */ /* 0x000f680000002400 */
[C---:B------:R-:W-:Y:S04]  /*a6f0*/  HMMA.16816.F32.BF16 R8, R40.reuse, R60, R8 ;  /* 0x0000003c2808723c */ /* 0x040fe80000041808 */
[----:B------:R-:W1:Y:S04]  /*a700*/  MUFU.TANH R88, R88 ;  /* 0x0000005800587308 */ /* 0x000e680000002400 */
[----:B------:R-:W-:Y:S04]  /*a710*/  HMMA.16816.F32.BF16 R4, R40, R62, R4 ;  /* 0x0000003e2804723c */ /* 0x000fe80000041804 */
[----:B------:R-:W1:Y:S04]  /*a720*/  MUFU.TANH R90, R90 ;  /* 0x0000005a005a7308 */ /* 0x000e680000002400 */
[----:B------:R-:W-:Y:S01]  /*a730*/  HMMA.16816.F32.BF16 R60, R56, R52, RZ ;  /* 0x00000034383c723c */ /* 0x000fe200000418ff */
[----:B------:R-:W-:-:S02]  /*a740*/  FMUL.FTZ R17, R17, c[0x0][0x2ec] ;  /* 0x0000bb0011117a20 */ /* 0x000fc40000410000 */
[----:B------:R-:W-:Y:S01]  /*a750*/  FMUL.FTZ R19, R19, c[0x0][0x2ec] ;  /* 0x0000bb0013137a20 */ /* 0x000fe20000410000 */
[----:B------:R-:W1:Y:S01]  /*a760*/  MUFU.TANH R92, R92 ;  /* 0x0000005c005c7308 */ /* 0x000e620000002400 */
[----:B------:R-:W-:-:S03]  /*a770*/  FMUL.FTZ R93, R18, c[0x0][0x2ec] ;  /* 0x0000bb00125d7a20 */ /* 0x000fc60000410000 */
[----:B------:R-:W-:Y:S01]  /*a780*/  HMMA.16816.F32.BF16 R52, R56, R54, RZ ;  /* 0x000000363834723c */ /* 0x000fe200000418ff */
[----:B------:R-:W-:Y:S02]  /*a790*/  FMUL.FTZ R108, R8, c[0x0][0x2ec] ;  /* 0x0000bb00086c7a20 */ /* 0x000fe40000410000 */
[----:B------:R-:W-:Y:S01]  /*a7a0*/  FMUL.FTZ R10, R10, c[0x0][0x2ec] ;  /* 0x0000bb000a0a7a20 */ /* 0x000fe20000410000 */
[----:B------:R-:W-:Y:S04]  /*a7b0*/  MUFU.TANH R116, R17 ;  /* 0x0000001100747308 */ /* 0x000fe80000002400 */
[----:B------:R-:W-:Y:S01]  /*a7c0*/  HMMA.16816.F32.BF16 R12, R40, R30, R12 ;  /* 0x0000001e280c723c */ /* 0x000fe2000004180c */
[----:B------:R-:W-:Y:S02]  /*a7d0*/  FMUL.FTZ R4, R4, c[0x0][0x2ec] ;  /* 0x0000bb0004047a20 */ /* 0x000fe40000410000 */
[----:B------:R-:W-:Y:S01]  /*a7e0*/  FMUL.FTZ R7, R7, c[0x0][0x2ec] ;  /* 0x0000bb0007077a20 */ /* 0x000fe20000410000 */
[----:B------:R-:W1:Y:S01]  /*a7f0*/  MUFU.TANH R94, R94 ;  /* 0x0000005e005e7308 */ /* 0x000e620000002400 */
[----:B------:R-:W-:-:S02]  /*a800*/  FMUL.FTZ R5, R5, c[0x0][0x2ec] ;  /* 0x0000bb0005057a20 */ /* 0x000fc40000410000 */
[----:B------:R-:W-:Y:S01]  /*a810*/  FMUL.FTZ R101, R6, c[0x0][0x2ec] ;  /* 0x0000bb0006657a20 */ /* 0x000fe20000410000 */
[----:B------:R-:W-:Y:S04]  /*a820*/  HMMA.16816.F32.BF16 R60, R40, R32, R60 ;  /* 0x00000020283c723c */ /* 0x000fe8000004183c */
[----:B------:R1:W1:Y:S03]  /*a830*/  MUFU.TANH R33, R19 ;  /* 0x0000001300217308 */ /* 0x0002660000002400 */
[----:B------:R-:W-:Y:S01]  /*a840*/  FMUL.FTZ R32, R16, c[0x0][0x2ec] ;  /* 0x0000bb0010207a20 */ /* 0x000fe20000410000 */
[C---:B---3--:R-:W-:Y:S04]  /*a850*/  HMMA.16816.F32.BF16 R28, R56.reuse, R24, RZ ;  /* 0x00000018381c723c */ /* 0x048fe800000418ff */
[----:B------:R-:W-:Y:S04]  /*a860*/  MUFU.TANH R110, R4 ;  /* 0x00000004006e7308 */ /* 0x000fe80000002400 */
[----:B------:R-:W-:Y:S01]  /*a870*/  HMMA.16816.F32.BF16 R24, R56, R26, RZ ;  /* 0x0000001a3818723c */ /* 0x000fe200000418ff */
[----:B------:R-:W-:-:S02]  /*a880*/  FMUL.FTZ R112, R13, c[0x0][0x2ec] ;  /* 0x0000bb000d707a20 */ /* 0x000fc40000410000 */
[----:B------:R-:W-:Y:S01]  /*a890*/  FMUL.FTZ R95, R15, c[0x0][0x2ec] ;  /* 0x0000bb000f5f7a20 */ /* 0x000fe20000410000 */
[----:B-1----:R-:W1:Y:S01]  /*a8a0*/  LDSM.16.M88.4 R16, [R86] ;  /* 0x000000005610783b */ /* 0x002e620000000200 */
[----:B------:R-:W-:Y:S01]  /*a8b0*/  FMUL.FTZ R105, R14, c[0x0][0x2ec] ;  /* 0x0000bb000e697a20 */ /* 0x000fe20000410000 */
[----:B------:R3:W-:Y:S02]  /*a8c0*/  MUFU.TANH R8, R5 ;  /* 0x0000000500087308 */ /* 0x0007e40000002400 */
[C---:B------:R-:W-:Y:S01]  /*a8d0*/  HMMA.16816.F32.BF16 R52, R40.reuse, R34, R52 ;  /* 0x000000222834723c */ /* 0x040fe20000041834 */
[----:B------:R-:W-:Y:S02]  /*a8e0*/  FMUL.FTZ R61, R61, c[0x0][0x2ec] ;  /* 0x0000bb003d3d7a20 */ /* 0x000fe40000410000 */
[----:B------:R-:W-:Y:S02]  /*a8f0*/  FMUL.FTZ R102, R60, c[0x0][0x2ec] ;  /* 0x0000bb003c667a20 */ /* 0x000fe40000410000 */
[----:B------:R-:W-:Y:S01]  /*a900*/  FMUL.FTZ R62, R62, c[0x0][0x2ec] ;  /* 0x0000bb003e3e7a20 */ /* 0x000fe20000410000 */
[----:B------:R-:W1:Y:S01]  /*a910*/  MUFU.TANH R112, R112 ;  /* 0x0000007000707308 */ /* 0x000e620000002400 */
[----:B------:R-:W-:Y:S01]  /*a920*/  FMUL.FTZ R35, R12, c[0x0][0x2ec] ;  /* 0x0000bb000c237a20 */ /* 0x000fe20000410000 */
[----:B----4-:R-:W-:Y:S06]  /*a930*/  HMMA.16816.F32.BF16 R28, R40, R36, R28 ;  /* 0x00000024281c723c */ /* 0x010fec000004181c */
[----:B------:R-:W4:Y:S02]  /*a940*/  MUFU.TANH R95, R95 ;  /* 0x0000005f005f7308 */ /* 0x000f240000002400 */
[----:B------:R-:W-:Y:S06]  /*a950*/  HMMA.16816.F32.BF16 R12, R56, R64, RZ ;  /* 0x00000040380c723c */ /* 0x000fec00000418ff */
[----:B------:R-:W-:Y:S02]  /*a960*/  MUFU.TANH R7, R7 ;  /* 0x0000000700077308 */ /* 0x000fe40000002400 */
[----:B------:R-:W-:Y:S01]  /*a970*/  HMMA.16816.F32.BF16 R24, R40, R38, R24 ;  /* 0x000000262818723c */ /* 0x000fe20000041818 */
[----:B------:R-:W-:-:S02]  /*a980*/  FMUL.FTZ R53, R53, c[0x0][0x2ec] ;  /* 0x0000bb0035357a20 */ /* 0x000fc40000410000 */
[----:B------:R-:W-:Y:S02]  /*a990*/  FMUL.FTZ R55, R55, c[0x0][0x2ec] ;  /* 0x0000bb0037377a20 */ /* 0x000fe40000410000 */
[----:B------:R-:W-:Y:S01]  /*a9a0*/  FMUL.FTZ R52, R52, c[0x0][0x2ec] ;  /* 0x0000bb0034347a20 */ /* 0x000fe20000410000 */
[----:B------:R1:W-:Y:S01]  /*a9b0*/  MUFU.TANH R103, R10 ;  /* 0x0000000a00677308 */ /* 0x0003e20000002400 */
[----:B------:R-:W-:Y:S01]  /*a9c0*/  FMUL.FTZ R54, R54, c[0x0][0x2ec] ;  /* 0x0000bb0036367a20 */ /* 0x000fe20000410000 */
[C---:B------:R-:W-:Y:S01]  /*a9d0*/  HMMA.16816.F32.BF16 R36, R56.reuse, R44, RZ ;  /* 0x0000002c3824723c */ /* 0x040fe200000418ff */
[----:B------:R-:W-:Y:S02]  /*a9e0*/  FMUL.FTZ R28, R28, c[0x0][0x2ec] ;  /* 0x0000bb001c1c7a20 */ /* 0x000fe40000410000 */
[----:B------:R-:W-:Y:S02]  /*a9f0*/  FMUL.FTZ R6, R31, c[0x0][0x2ec] ;  /* 0x0000bb001f067a20 */ /* 0x000fe40000410000 */
[----:B------:R-:W-:Y:S01]  /*aa00*/  FMUL.FTZ R29, R29, c[0x0][0x2ec] ;  /* 0x0000bb001d1d7a20 */ /* 0x000fe20000410000 */
[----:B------:R-:W-:Y:S01]  /*aa10*/  MUFU.TANH R104, R28 ;  /* 0x0000001c00687308 */ /* 0x000fe20000002400 */
[----:B---3--:R-:W-:Y:S01]  /*aa20*/  FMUL.FTZ R5, R30, c[0x0][0x2ec] ;  /* 0x0000bb001e057a20 */ /* 0x008fe20000410000 */
[C---:B------:R-:W-:Y:S06]  /*aa30*/  HMMA.16816.F32.BF16 R44, R56.reuse, R46, RZ ;  /* 0x0000002e382c723c */ /* 0x040fec00000418ff */
[----:B------:R-:W-:Y:S02]  /*aa40*/  MUFU.TANH R98, R29 ;  /* 0x0000001d00627308 */ /* 0x000fe40000002400 */
[----:B------:R-:W-:Y:S01]  /*aa50*/  HMMA.16816.F32.BF16 R64, R56, R66, RZ ;  /* 0x000000423840723c */ /* 0x000fe200000418ff */
[----:B------:R-:W-:-:S02]  /*aa60*/  FMUL.FTZ R25, R25, c[0x0][0x2ec] ;  /* 0x0000bb0019197a20 */ /* 0x000fc40000410000 */
[----:B-1----:R-:W-:Y:S02]  /*aa70*/  FMUL.FTZ R10, R27, c[0x0][0x2ec] ;  /* 0x0000bb001b0a7a20 */ /* 0x002fe40000410000 */
[----:B------:R-:W-:Y:S01]  /*aa80*/  FMUL.FTZ R27, R63, c[0x0][0x2ec] ;  /* 0x0000bb003f1b7a20 */ /* 0x000fe20000410000 */
[----:B------:R1:W-:Y:S01]  /*aa90*/  MUFU.TANH R100, R25 ;  /* 0x0000001900647308 */ /* 0x0003e20000002400 */
[----:B------:R-:W-:Y:S01]  /*aaa0*/  FMUL.FTZ R24, R24, c[0x0][0x2ec] ;  /* 0x0000bb0018187a20 */ /* 0x000fe20000410000 */
[----:B------:R-:W-:Y:S01]  /*aab0*/  HMMA.16816.F32.BF16 R12, R40, R16, R12 ;  /* 0x00000010280c723c */ /* 0x000fe2000004180c */
[----:B------:R-:W-:-:S05]  /*aac0*/  FMUL.FTZ R26, R26, c[0x0][0x2ec] ;  /* 0x0000bb001a1a7a20 */ /* 0x000fca0000410000 */
[----:B------:R-:W-:Y:S01]  /*aad0*/  MUFU.TANH R6, R6 ;  /* 0x0000000600067308 */ /* 0x000fe20000002400 */
[----:B------:R-:W-:Y:S01]  /*aae0*/  IMAD.SHL.U32 R16, R154, 0x80, RZ ;  /* 0x000000809a107824 */ /* 0x000fe200078e00ff */
[C---:B------:R-:W-:Y:S04]  /*aaf0*/  HMMA.16816.F32.BF16 R44, R40.reuse, R22, R44 ;  /* 0x00000016282c723c */ /* 0x040fe8000004182c */
[--C-:B------:R-:W-:Y:S02]  /*ab00*/  LOP3.LUT R4, R16, 0x8, R85.reuse, 0xfe, !PT ;  /* 0x0000000810047812 */ /* 0x100fe400078efe55 */
[----:B------:R-:W-:Y:S01]  /*ab10*/  MUFU.TANH R10, R10 ;  /* 0x0000000a000a7308 */ /* 0x000fe20000002400 */
[----:B------:R-:W-:Y:S01]  /*ab20*/  FMUL.FTZ R23, R9, c[0x0][0x2ec] ;  /* 0x0000bb0009177a20 */ /* 0x000fe20000410000 */
[C---:B------:R-:W-:Y:S01]  /*ab30*/  ISETP.GE.AND P4, PT, R4.reuse, R51, PT ;  /* 0x000000330400720c */ /* 0x040fe20003f86270 */
[----:B------:R-:W-:Y:S01]  /*ab40*/  FMUL.FTZ R9, R11, c[0x0][0x2ec] ;  /* 0x0000bb000b097a20 */ /* 0x000fe20000410000 */
[----:B------:R-:W-:Y:S01]  /*ab50*/  ISETP.GE.AND P2, PT, R4, R50, PT ;  /* 0x000000320400720c */ /* 0x000fe20003f46270 */
[----:B------:R-:W-:Y:S01]  /*ab60*/  HMMA.16816.F32.BF16 R64, R40, R18, R64 ;  /* 0x000000122840723c */ /* 0x000fe20000041840 */
[----:B------:R-:W-:-:S02]  /*ab70*/  LOP3.LUT R4, R16, 0x10, R85, 0xfe, !PT ;  /* 0x0000001010047812 */ /* 0x000fc400078efe55 */
[----:B------:R-:W3:Y:S02]  /*ab80*/  MUFU.TANH R23, R23 ;  /* 0x0000001700177308 */ /* 0x000ee40000002400 */
[C---:B------:R-:W-:Y:S01]  /*ab90*/  ISETP.GE.AND P6, PT, R4.reuse, R51, PT ;  /* 0x000000330400720c */ /* 0x040fe20003fc6270 */
[----:B------:R-:W-:Y:S01]  /*aba0*/  FMUL.FTZ R13, R13, c[0x0][0x2ec] ;  /* 0x0000bb000d0d7a20 */ /* 0x000fe20000410000 */
[-C--:B------:R-:W-:Y:S01]  /*abb0*/  ISETP.GE.AND P3, PT, R4, R50.reuse, PT ;  /* 0x000000320400720c */ /* 0x080fe20003f66270 */
[----:B------:R-:W-:Y:S01]  /*abc0*/  HMMA.16816.F32.BF16 R36, R40, R20, R36 ;  /* 0x000000142824723c */ /* 0x000fe20000041824 */
[----:B------:R-:W-:Y:S01]  /*abd0*/  LOP3.LUT R4, R16, R85, RZ, 0xfc, !PT ;  /* 0x0000005510047212 */ /* 0x000fe200078efcff */
[----:B------:R-:W-:Y:S01]  /*abe0*/  FMUL.FTZ R15, R15, c[0x0][0x2ec] ;  /* 0x0000bb000f0f7a20 */ /* 0x000fe20000410000 */
[----:B------:R-:W1:Y:S01]  /*abf0*/  MUFU.TANH R9, R9 ;  /* 0x0000000900097308 */ /* 0x000e620000002400 */
[----:B------:R-:W-:Y:S01]  /*ac00*/  FMUL.FTZ R12, R12, c[0x0][0x2ec] ;  /* 0x0000bb000c0c7a20 */ /* 0x000fe20000410000 */
[CC--:B------:R-:W-:Y:S01]  /*ac10*/  ISETP.GE.AND P5, PT, R4.reuse, R51.reuse, PT ;  /* 0x000000330400720c */ /* 0x0c0fe20003fa6270 */
[----:B------:R-:W-:Y:S01]  /*ac20*/  FMUL.FTZ R47, R47, c[0x0][0x2ec] ;  /* 0x0000bb002f2f7a20 */ /* 0x000fe20000410000 */
[CC--:B------:R-:W-:Y:S01]  /*ac30*/  ISETP.GE.AND P0, PT, R4.reuse, R50.reuse, PT ;  /* 0x000000320400720c */ /* 0x0c0fe20003f06270 */
[----:B------:R-:W-:Y:S01]  /*ac40*/  FMUL.FTZ R45, R45, c[0x0][0x2ec] ;  /* 0x0000bb002d2d7a20 */ /* 0x000fe20000410000 */
[----:B------:R-:W-:Y:S01]  /*ac50*/  IADD3 R11, R4, 0x1, RZ ;  /* 0x00000001040b7810 */ /* 0x000fe20007ffe0ff */
[----:B------:R-:W-:Y:S01]  /*ac60*/  FMUL.FTZ R14, R14, c[0x0][0x2ec] ;  /* 0x0000bb000e0e7a20 */ /* 0x000fe20000410000 */
[----:B--2---:R-:W-:Y:S01]  /*ac70*/  FSEL R18, R87, -INF , !P5 ;  /* 0xff80000057127808 */ /* 0x004fe20006800000 */
[----:B------:R-:W-:Y:S01]  /*ac80*/  MUFU.TANH R27, R27 ;  /* 0x0000001b001b7308 */ /* 0x000fe20000002400 */
[----:B-----5:R-:W-:Y:S01]  /*ac90*/  FSEL R19, R89, -INF , !P0 ;  /* 0xff80000059137808 */ /* 0x020fe20004000000 */
[----:B------:R-:W-:Y:S01]  /*aca0*/  FMUL.FTZ R44, R44, c[0x0][0x2ec] ;  /* 0x0000bb002c2c7a20 */ /* 0x000fe20000410000 */
[C---:B------:R-:W-:Y:S01]  /*acb0*/  ISETP.GE.AND P5, PT, R11.reuse, R51, PT ;  /* 0x000000330b00720c */ /* 0x040fe20003fa6270 */
[----:B------:R-:W-:Y:S01]  /*acc0*/  FMUL.FTZ R46, R46, c[0x0][0x2ec] ;  /* 0x0000bb002e2e7a20 */ /* 0x000fe20000410000 */
[----:B------:R-:W-:-:S02]  /*acd0*/  ISETP.GE.AND P0, PT, R11, R50, PT ;  /* 0x000000320b00720c */ /* 0x000fc40003f06270 */
[----:B------:R-:W-:Y:S01]  /*ace0*/  IADD3 R17, R4, 0x9, RZ ;  /* 0x0000000904117810 */ /* 0x000fe20007ffe0ff */
[----:B------:R-:W2:Y:S01]  /*acf0*/  MUFU.TANH R11, R61 ;  /* 0x0000003d000b7308 */ /* 0x000ea20000002400 */
[----:B------:R-:W-:Y:S02]  /*ad00*/  FSEL R22, R88, -INF , !P5 ;  /* 0xff80000058167808 */ /* 0x000fe40006800000 */
[----:B------:R-:W-:Y:S01]  /*ad10*/  FSEL R21, R90, -INF , !P0 ;  /* 0xff8000005a157808 */ /* 0x000fe20004000000 */
[----:B------:R-:W-:Y:S01]  /*ad20*/  FMUL.FTZ R37, R37, c[0x0][0x2ec] ;  /* 0x0000bb0025257a20 */ /* 0x000fe20000410000 */
[----:B------:R-:W-:Y:S01]  /*ad30*/  ISETP.GE.AND P5, PT, R17, R51, PT ;  /* 0x000000331100720c */ /* 0x000fe20003fa6270 */
[----:B------:R-:W-:Y:S01]  /*ad40*/  FMUL.FTZ R39, R39, c[0x0][0x2ec] ;  /* 0x0000bb0027277a20 */ /* 0x000fe20000410000 */
[----:B------:R-:W-:Y:S01]  /*ad50*/  ISETP.GE.AND P0, PT, R17, R50, PT ;  /* 0x000000321100720c */ /* 0x000fe20003f06270 */
[----:B------:R-:W-:Y:S01]  /*ad60*/  MUFU.TANH R61, R55 ;  /* 0x00000037003d7308 */ /* 0x000fe20000002400 */
[----:B-1----:R-:W-:Y:S01]  /*ad70*/  IADD3 R25, R4, 0x11, RZ ;  /* 0x0000001104197810 */ /* 0x002fe20007ffe0ff */
[----:B------:R-:W-:Y:S01]  /*ad80*/  FMUL.FTZ R36, R36, c[0x0][0x2ec] ;  /* 0x0000bb0024247a20 */ /* 0x000fe20000410000 */
[----:B------:R-:W-:Y:S01]  /*ad90*/  FSEL R20, R92, -INF , !P5 ;  /* 0xff8000005c147808 */ /* 0x000fe20006800000 */
[----:B------:R-:W-:Y:S01]  /*ada0*/  FMUL.FTZ R38, R38, c[0x0][0x2ec] ;  /* 0x0000bb0026267a20 */ /* 0x000fe20000410000 */
[----:B------:R-:W-:-:S02]  /*adb0*/  FSEL R17, R94, -INF , !P0 ;  /* 0xff8000005e117808 */ /* 0x000fc40004000000 */
[CC--:B------:R-:W-:Y:S01]  /*adc0*/  ISETP.GE.AND P5, PT, R25.reuse, R51.reuse, PT ;  /* 0x000000331900720c */ /* 0x0c0fe20003fa6270 */
[----:B------:R-:W1:Y:S01]  /*add0*/  MUFU.TANH R92, R53 ;  /* 0x00000035005c7308 */ /* 0x000e620000002400 */
[-C--:B------:R-:W-:Y:S02]  /*ade0*/  ISETP.GE.AND P0, PT, R25, R50.reuse, PT ;  /* 0x000000321900720c */ /* 0x080fe40003f06270 */
[----:B------:R-:W-:Y:S02]  /*adf0*/  IADD3 R28, R4, 0x19, RZ ;  /* 0x00000019041c7810 */ /* 0x000fe40007ffe0ff */
[----:B------:R-:W-:Y:S02]  /*ae00*/  FSEL R116, R116, -INF , !P5 ;  /* 0xff80000074747808 */ /* 0x000fe40006800000 */
[----:B------:R-:W-:Y:S01]  /*ae10*/  FSEL R25, R33, -INF , !P0 ;  /* 0xff80000021197808 */ /* 0x000fe20004000000 */
[----:B------:R5:W1:Y:S01]  /*ae20*/  MUFU.TANH R94, R37 ;  /* 0x00000025005e7308 */ /* 0x000a620000002400 */
[C---:B------:R-:W-:Y:S01]  /*ae30*/  ISETP.GE.AND P5, PT, R28.reuse, R51, PT ;  /* 0x000000331c00720c */ /* 0x040fe20003fa6270 */
[----:B------:R-:W-:Y:S01]  /*ae40*/  FMUL.FTZ R33, R67, c[0x0][0x2ec] ;  /* 0x0000bb0043217a20 */ /* 0x000fe20000410000 */
[----:B------:R-:W-:-:S02]  /*ae50*/  ISETP.GE.AND P0, PT, R28, R50, PT ;  /* 0x000000321c00720c */ /* 0x000fc40003f06270 */
[----:B------:R-:W-:Y:S02]  /*ae60*/  IADD3 R28, R4, 0x21, RZ ;  /* 0x00000021041c7810 */ /* 0x000fe40007ffe0ff */
[----:B------:R-:W-:Y:S01]  /*ae70*/  FSEL R112, R112, -INF , !P5 ;  /* 0xff80000070707808 */ /* 0x000fe20006800000 */
[----:B------:R-:W-:Y:S01]  /*ae80*/  MUFU.TANH R96, R45 ;  /* 0x0000002d00607308 */ /* 0x000fe20000002400 */
[----:B----4-:R-:W-:Y:S02]  /*ae90*/  FSEL R95, R95, -INF , !P0 ;  /* 0xff8000005f5f7808 */ /* 0x010fe40004000000 */
[C---:B------:R-:W-:Y:S02]  /*aea0*/  ISETP.GE.AND P5, PT, R28.reuse, R51, PT ;  /* 0x000000331c00720c */ /* 0x040fe40003fa6270 */
[----:B------:R-:W-:Y:S02]  /*aeb0*/  ISETP.GE.AND P0, PT, R28, R50, PT ;  /* 0x000000321c00720c */ /* 0x000fe40003f06270 */
[----:B------:R-:W-:Y:S01]  /*aec0*/  IADD3 R29, R4, 0x29, RZ ;  /* 0x00000029041d7810 */ /* 0x000fe20007ffe0ff */
[----:B------:R-:W-:Y:S01]  /*aed0*/  MUFU.TANH R47, R47 ;  /* 0x0000002f002f7308 */ /* 0x000fe20000002400 */
[----:B---3--:R-:W-:Y:S01]  /*aee0*/  FSEL R28, R23, -INF , !P5 ;  /* 0xff800000171c7808 */ /* 0x008fe20006800000 */
[----:B-----5:R-:W-:Y:S01]  /*aef0*/  FMUL.FTZ R37, R66, c[0x0][0x2ec] ;  /* 0x0000bb0042257a20 */ /* 0x020fe20000410000 */
[----:B------:R-:W-:-:S02]  /*af00*/  FSEL R31, R9, -INF , !P0 ;  /* 0xff800000091f7808 */ /* 0x000fc40004000000 */
[CC--:B------:R-:W-:Y:S02]  /*af10*/  ISETP.GE.AND P5, PT, R29.reuse, R51.reuse, PT ;  /* 0x000000331d00720c */ /* 0x0c0fe40003fa6270 */
[-C--:B------:R-:W-:Y:S01]  /*af20*/  ISETP.GE.AND P0, PT, R29, R50.reuse, PT ;  /* 0x000000321d00720c */ /* 0x080fe20003f06270 */
[----:B------:R-:W3:Y:S01]  /*af30*/  MUFU.TANH R9, R39 ;  /* 0x0000002700097308 */ /* 0x000ee20000002400 */
[----:B------:R-:W-:Y:S02]  /*af40*/  IADD3 R23, R4, 0x31, RZ ;  /* 0x0000003104177810 */ /* 0x000fe40007ffe0ff */
[----:B------:R-:W-:Y:S02]  /*af50*/  FSEL R30, R8, -INF , !P5 ;  /* 0xff800000081e7808 */ /* 0x000fe40006800000 */
[----:B------:R-:W-:Y:S02]  /*af60*/  FSEL R29, R7, -INF , !P0 ;  /* 0xff800000071d7808 */ /* 0x000fe40004000000 */
[C---:B------:R-:W-:Y:S01]  /*af70*/  ISETP.GE.AND P5, PT, R23.reuse, R51, PT ;  /* 0x000000331700720c */ /* 0x040fe20003fa6270 */
[----:B------:R-:W4:Y:S01]  /*af80*/  MUFU.TANH R88, R13 ;  /* 0x0000000d00587308 */ /* 0x000f220000002400 */
[----:B------:R-:W-:-:S02]  /*af90*/  ISETP.GE.AND P0, PT, R23, R50, PT ;  /* 0x000000321700720c */ /* 0x000fc40003f06270 */
[----:B------:R-:W-:Y:S02]  /*afa0*/  IADD3 R7, R4, 0x39, RZ ;  /* 0x0000003904077810 */ /* 0x000fe40007ffe0ff */
[----:B------:R-:W-:Y:S02]  /*afb0*/  FSEL R98, R98, -INF , !P5 ;  /* 0xff80000062627808 */ /* 0x000fe40006800000 */
[----:B------:R-:W-:Y:S01]  /*afc0*/  FSEL R87, R6, -INF , !P0 ;  /* 0xff80000006577808 */ /* 0x000fe20004000000 */
[----:B------:R-:W5:Y:S01]  /*afd0*/  MUFU.TANH R34, R15 ;  /* 0x0000000f00227308 */ /* 0x000f620000002400 */
[C---:B------:R-:W-:Y:S02]  /*afe0*/  ISETP.GE.AND P5, PT, R7.reuse, R51, PT ;  /* 0x000000330700720c */ /* 0x040fe40003fa6270 */
[----:B------:R-:W-:Y:S01]  /*aff0*/  ISETP.GE.AND P0, PT, R7, R50, PT ;  /* 0x000000320700720c */ /* 0x000fe20003f06270 */
[----:B------:R-:W-:Y:S01]  /*b000*/  FMUL.FTZ R7, R65, c[0x0][0x2ec] ;  /* 0x0000bb0041077a20 */ /* 0x000fe20000410000 */
[----:B------:R-:W-:-:S02]  /*b010*/  IADD3 R6, R4, 0x41, RZ ;  /* 0x0000004104067810 */ /* 0x000fc40007ffe0ff */
[----:B------:R-:W-:Y:S01]  /*b020*/  FSEL R100, R100, -INF , !P5 ;  /* 0xff80000064647808 */ /* 0x000fe20006800000 */
[----:B------:R-:W-:Y:S01]  /*b030*/  MUFU.TANH R33, R33 ;  /* 0x0000002100217308 */ /* 0x000fe20000002400 */
[----:B------:R-:W-:Y:S02]  /*b040*/  FSEL R89, R10, -INF , !P0 ;  /* 0xff8000000a597808 */ /* 0x000fe40004000000 */
[C---:B------:R-:W-:Y:S02]  /*b050*/  ISETP.GE.AND P5, PT, R6.reuse, R51, PT ;  /* 0x000000330600720c */ /* 0x040fe40003fa6270 */
[----:B------:R-:W-:Y:S02]  /*b060*/  ISETP.GE.AND P0, PT, R6, R50, PT ;  /* 0x000000320600720c */ /* 0x000fe40003f06270 */
[----:B------:R-:W-:Y:S01]  /*b070*/  IADD3 R6, R4, 0x49, RZ ;  /* 0x0000004904067810 */ /* 0x000fe20007ffe0ff */
[----:B------:R-:W3:Y:S01]  /*b080*/  MUFU.TANH R7, R7 ;  /* 0x0000000700077308 */ /* 0x000ee20000002400 */
[----:B--2---:R-:W-:-:S02]  /*b090*/  FSEL R90, R11, -INF , !P5 ;  /* 0xff8000000b5a7808 */ /* 0x004fc40006800000 */
[----:B------:R-:W-:Y:S02]  /*b0a0*/  FSEL R55, R27, -INF , !P0 ;  /* 0xff8000001b377808 */ /* 0x000fe40004000000 */
[C---:B------:R-:W-:Y:S02]  /*b0b0*/  ISETP.GE.AND P5, PT, R6.reuse, R51, PT ;  /* 0x000000330600720c */ /* 0x040fe40003fa6270 */
[----:B------:R-:W-:Y:S01]  /*b0c0*/  ISETP.GE.AND P0, PT, R6, R50, PT ;  /* 0x000000320600720c */ /* 0x000fe20003f06270 */
[----:B------:R-:W2:Y:S01]  /*b0d0*/  MUFU.TANH R49, R49 ;  /* 0x0000003100317308 */ /* 0x000ea20000002400 */
[----:B------:R-:W-:Y:S02]  /*b0e0*/  IADD3 R6, R4, 0x51, RZ ;  /* 0x0000005104067810 */ /* 0x000fe40007ffe0ff */
[----:B-1----:R-:W-:Y:S02]  /*b0f0*/  FSEL R92, R92, -INF , !P5 ;  /* 0xff8000005c5c7808 */ /* 0x002fe40006800000 */
[----:B------:R-:W-:-:S02]  /*b100*/  FSEL R61, R61, -INF , !P0 ;  /* 0xff8000003d3d7808 */ /* 0x000fc40004000000 */
[CC--:B------:R-:W-:Y:S01]  /*b110*/  ISETP.GE.AND P5, PT, R6.reuse, R51.reuse, PT ;  /* 0x000000330600720c */ /* 0x0c0fe20003fa6270 */
[----:B------:R-:W1:Y:S01]  /*b120*/  MUFU.TANH R91, R91 ;  /* 0x0000005b005b7308 */ /* 0x000e620000002400 */
[----:B------:R-:W-:Y:S02]  /*b130*/  ISETP.GE.AND P0, PT, R6, R50, PT ;  /* 0x000000320600720c */ /* 0x000fe40003f06270 */
[----:B------:R-:W-:Y:S02]  /*b140*/  IADD3 R6, R4, 0x59, RZ ;  /* 0x0000005904067810 */ /* 0x000fe40007ffe0ff */
[----:B------:R-:W-:Y:S02]  /*b150*/  FSEL R94, R94, -INF , !P5 ;  /* 0xff8000005e5e7808 */ /* 0x000fe40006800000 */
[----:B---3--:R-:W-:Y:S01]  /*b160*/  FSEL R45, R9, -INF , !P0 ;  /* 0xff800000092d7808 */ /* 0x008fe20004000000 */
[----:B------:R-:W-:Y:S01]  /*b170*/  MUFU.TANH R35, R35 ;  /* 0x0000002300237308 */ /* 0x000fe20000002400 */
[----:B------:R-:W-:-:S02]  /*b180*/  ISETP.GE.AND P5, PT, R6, R51, PT ;  /* 0x000000330600720c */ /* 0x000fc40003fa6270 */
[-C--:B------:R-:W-:Y:S02]  /*b190*/  ISETP.GE.AND P0, PT, R6, R50.reuse, PT ;  /* 0x000000320600720c */ /* 0x080fe40003f06270 */
[----:B------:R-:W-:Y:S02]  /*b1a0*/  IADD3 R6, R4, 0x61, RZ ;  /* 0x0000006104067810 */ /* 0x000fe40007ffe0ff */
[----:B------:R-:W-:Y:S01]  /*b1b0*/  FSEL R96, R96, -INF , !P5 ;  /* 0xff80000060607808 */ /* 0x000fe20006800000 */
[----:B------:R-:W3:Y:S01]  /*b1c0*/  MUFU.TANH R105, R105 ;  /* 0x0000006900697308 */ /* 0x000ee20000002400 */
[----:B------:R-:W-:Y:S02]  /*b1d0*/  FSEL R47, R47, -INF , !P0 ;  /* 0xff8000002f2f7808 */ /* 0x000fe40004000000 */
[C---:B------:R-:W-:Y:S02]  /*b1e0*/  ISETP.GE.AND P5, PT, R6.reuse, R51, PT ;  /* 0x000000330600720c */ /* 0x040fe40003fa6270 */
[----:B------:R-:W-:-:S02]  /*b1f0*/  ISETP.GE.AND P0, PT, R6, R50, PT ;  /* 0x000000320600720c */ /* 0x000fc40003f06270 */
[----:B------:R-:W-:Y:S01]  /*b200*/  IADD3 R6, R4, 0x69, RZ ;  /* 0x0000006904067810 */ /* 0x000fe20007ffe0ff */
[----:B------:R-:W1:Y:S01]  /*b210*/  MUFU.TANH R93, R93 ;  /* 0x0000005d005d7308 */ /* 0x000e620000002400 */
[----:B----4-:R-:W-:Y:S02]  /*b220*/  FSEL R88, R88, -INF , !P5 ;  /* 0xff80000058587808 */ /* 0x010fe40006800000 */
[----:B-----5:R-:W-:Y:S02]  /*b230*/  FSEL R34, R34, -INF , !P0 ;  /* 0xff80000022227808 */ /* 0x020fe40004000000 */
[C---:B------:R-:W-:Y:S02]  /*b240*/  ISETP.GE.AND P5, PT, R6.reuse, R51, PT ;  /* 0x000000330600720c */ /* 0x040fe40003fa6270 */
[----:B------:R-:W-:Y:S01]  /*b250*/  ISETP.GE.AND P0, PT, R6, R50, PT ;  /* 0x000000320600720c */ /* 0x000fe20003f06270 */
[----:B------:R-:W4:Y:S01]  /*b260*/  MUFU.TANH R108, R108 ;  /* 0x0000006c006c7308 */ /* 0x000f220000002400 */
[----:B------:R-:W-:-:S02]  /*b270*/  LOP3.LUT R8, R16, 0x18, R85, 0xfe, !PT ;  /* 0x0000001810087812 */ /* 0x000fc400078efe55 */
[----:B------:R-:W-:Y:S02]  /*b280*/  FSEL R60, R7, -INF , !P5 ;  /* 0xff800000073c7808 */ /* 0x000fe40006800000 */
[----:B------:R-:W-:Y:S02]  /*b290*/  FSEL R33, R33, -INF , !P0 ;  /* 0xff80000021217808 */ /* 0x000fe40004000000 */
[C---:B------:R-:W-:Y:S01]  /*b2a0*/  ISETP.GE.AND P5, PT, R8.reuse, R51, PT ;  /* 0x000000330800720c */ /* 0x040fe20003fa6270 */
[----:B------:R-:W-:Y:S01]  /*b2b0*/  MUFU.TANH R32, R32 ;  /* 0x0000002000207308 */ /* 0x000fe20000002400 */
[----:B------:R-:W-:Y:S02]  /*b2c0*/  ISETP.GE.AND P0, PT, R8, R50, PT ;  /* 0x000000320800720c */ /* 0x000fe40003f06270 */
[C-C-:B------:R-:W-:Y:S02]  /*b2d0*/  LOP3.LUT R7, R16.reuse, 0x20, R85.reuse, 0xfe, !PT ;  /* 0x0000002010077812 */ /* 0x140fe400078efe55 */
[----:B------:R-:W-:-:S02]  /*b2e0*/  LOP3.LUT R8, R16, 0x30, R85, 0xfe, !PT ;  /* 0x0000003010087812 */ /* 0x000fc400078efe55 */
[----:B--2---:R-:W-:Y:S01]  /*b2f0*/  FSEL R114, R49, -INF , !P4 ;  /* 0xff80000031727808 */ /* 0x004fe20006000000 */
[----:B------:R-:W2:Y:S01]  /*b300*/  MUFU.TANH R5, R5 ;  /* 0x0000000500057308 */ /* 0x000ea20000002400 */
[----:B-1----:R-:W-:Y:S02]  /*b310*/  FSEL R23, R91, -INF , !P2 ;  /* 0xff8000005b177808 */ /* 0x002fe40005000000 */
[----:B---3--:R-:W-:Y:S02]  /*b320*/  FSEL R105, R105, -INF , !P0 ;  /* 0xff80000069697808 */ /* 0x008fe40004000000 */
[C---:B------:R-:W-:Y:S02]  /*b330*/  ISETP.GE.AND P4, PT, R7.reuse, R51, PT ;  /* 0x000000330700720c */ /* 0x040fe40003f86270 */
[-C--:B------:R-:W-:Y:S01]  /*b340*/  ISETP.GE.AND P2, PT, R7, R50.reuse, PT ;  /* 0x000000320700720c */ /* 0x080fe20003f46270 */
[----:B------:R1:W3:Y:S01]  /*b350*/  MUFU.TANH R106, R24 ;  /* 0x00000018006a7308 */ /* 0x0002e20000002400 */
[----:B------:R-:W-:-:S02]  /*b360*/  ISETP.GE.AND P0, PT, R8, R50, PT ;  /* 0x000000320800720c */ /* 0x000fc40003f06270 */
[----:B------:R-:W-:Y:S02]  /*b370*/  LOP3.LUT R7, R16, 0x28, R85, 0xfe, !PT ;  /* 0x0000002810077812 */ /* 0x000fe400078efe55 */
[----:B------:R-:W-:Y:S02]  /*b380*/  FSEL R27, R93, -INF , !P3 ;  /* 0xff8000005d1b7808 */ /* 0x000fe40005800000 */
[----:B----4-:R-:W-:Y:S01]  /*b390*/  FSEL R108, R108, -INF , !P4 ;  /* 0xff8000006c6c7808 */ /* 0x010fe20006000000 */
[----:B------:R4:W5:Y:S01]  /*b3a0*/  MUFU.TANH R6, R26 ;  /* 0x0000001a00067308 */ /* 0x0009620000002400 */
[----:B------:R-:W-:Y:S02]  /*b3b0*/  FSEL R103, R103, -INF , !P2 ;  /* 0xff80000067677808 */ /* 0x000fe40005000000 */
[----:B--2---:R-:W-:Y:S02]  /*b3c0*/  FSEL R93, R5, -INF , !P0 ;  /* 0xff800000055d7808 */ /* 0x004fe40004000000 */
[----:B------:R-:W-:-:S02]  /*b3d0*/  ISETP.GE.AND P3, PT, R7, R50, PT ;  /* 0x000000320700720c */ /* 0x000fc40003f66270 */
[--C-:B------:R-:W-:Y:S01]  /*b3e0*/  LOP3.LUT R5, R16, 0x50, R85.reuse, 0xfe, !PT ;  /* 0x0000005010057812 */ /* 0x100fe200078efe55 */
[----:B------:R-:W2:Y:S01]  /*b3f0*/  MUFU.TANH R101, R101 ;  /* 0x0000006500657308 */ /* 0x000ea20000002400 */
[----:B-1----:R-:W-:Y:S02]  /*b400*/  FSEL R24, R35, -INF , !P5 ;  /* 0xff80000023187808 */ /* 0x002fe40006800000 */
[----:B------:R-:W-:Y:S02]  /*b410*/  ISETP.GE.AND P5, PT, R8, R51, PT ;  /* 0x000000330800720c */ /* 0x000fe40003fa6270 */
[----:B------:R-:W-:Y:S02]  /*b420*/  LOP3.LUT R8, R16, 0x38, R85, 0xfe, !PT ;  /* 0x0000003810087812 */ /* 0x000fe400078efe55 */
[----:B------:R-:W-:Y:S01]  /*b430*/  FSEL R104, R104, -INF , !P5 ;  /* 0xff80000068687808 */ /* 0x000fe20006800000 */
[----:B------:R-:W1:Y:S01]  /*b440*/  MUFU.TANH R102, R102 ;  /* 0x0000006600667308 */ /* 0x000e620000002400 */
[----:B----4-:R-:W-:-:S02]  /*b450*/  FSEL R26, R32, -INF , !P6 ;  /* 0xff800000201a7808 */ /* 0x010fc40007000000 */
[CC--:B------:R-:W-:Y:S02]  /*b460*/  ISETP.GE.AND P4, PT, R8.reuse, R51.reuse, PT ;  /* 0x000000330800720c */ /* 0x0c0fe40003f86270 */
[----:B------:R-:W-:Y:S02]  /*b470*/  ISETP.GE.AND P2, PT, R8, R50, PT ;  /* 0x000000320800720c */ /* 0x000fe40003f46270 */
[----:B------:R-:W-:Y:S01]  /*b480*/  ISETP.GE.AND P6, PT, R7, R51, PT ;  /* 0x000000330700720c */ /* 0x000fe20003fc6270 */
[----:B------:R-:W4:Y:S01]  /*b490*/  MUFU.TANH R67, R62 ;  /* 0x0000003e00437308 */ /* 0x000f220000002400 */
[----:B------:R-:W-:Y:S02]  /*b4a0*/  LOP3.LUT R8, R16, 0x40, R85, 0xfe, !PT ;  /* 0x0000004010087812 */ /* 0x000fe400078efe55 */
[----:B---3--:R-:W-:Y:S02]  /*b4b0*/  FSEL R106, R106, -INF , !P4 ;  /* 0xff8000006a6a7808 */ /* 0x008fe40006000000 */
[----:B-----5:R-:W-:-:S02]  /*b4c0*/  FSEL R91, R6, -INF , !P2 ;  /* 0xff800000065b7808 */ /* 0x020fc40005000000 */
[----:B------:R-:W-:Y:S01]  /*b4d0*/  FSEL R110, R110, -INF , !P6 ;  /* 0xff8000006e6e7808 */ /* 0x000fe20007000000 */
[----:B------:R-:W-:Y:S01]  /*b4e0*/  MUFU.TANH R49, R14 ;  /* 0x0000000e00317308 */ /* 0x000fe20000002400 */
[----:B--2---:R-:W-:Y:S02]  /*b4f0*/  FSEL R101, R101, -INF , !P3 ;  /* 0xff80000065657808 */ /* 0x004fe40005800000 */
[CC--:B------:R-:W-:Y:S02]  /*b500*/  ISETP.GE.AND P4, PT, R5.reuse, R51.reuse, PT ;  /* 0x000000330500720c */ /* 0x0c0fe40003f86270 */
[-C--:B------:R-:W-:Y:S02]  /*b510*/  ISETP.GE.AND P2, PT, R5, R50.reuse, PT ;  /* 0x000000320500720c */ /* 0x080fe40003f46270 */
[C---:B------:R-:W-:Y:S01]  /*b520*/  ISETP.GE.AND P6, PT, R8.reuse, R51, PT ;  /* 0x000000330800720c */ /* 0x040fe20003fc6270 */
[----:B------:R-:W2:Y:S01]  /*b530*/  MUFU.TANH R7, R52 ;  /* 0x0000003400077308 */ /* 0x000ea20000002400 */
[----:B------:R-:W-:-:S02]  /*b540*/  ISETP.GE.AND P3, PT, R8, R50, PT ;  /* 0x000000320800720c */ /* 0x000fc40003f66270 */
[--C-:B------:R-:W-:Y:S02]  /*b550*/  LOP3.LUT R5, R16, 0x58, R85.reuse, 0xfe, !PT ;  /* 0x0000005810057812 */ /* 0x100fe400078efe55 */
[----:B-1----:R-:W-:Y:S02]  /*b560*/  FSEL R102, R102, -INF , !P6 ;  /* 0xff80000066667808 */ /* 0x002fe40007000000 */
[----:B----4-:R-:W-:Y:S01]  /*b570*/  FSEL R67, R67, -INF , !P3 ;  /* 0xff80000043437808 */ /* 0x010fe20005800000 */
[----:B------:R2:W1:Y:S01]  /*b580*/  MUFU.TANH R65, R54 ;  /* 0x0000003600417308 */ /* 0x0004620000002400 */
[C---:B------:R-:W-:Y:S02]  /*b590*/  ISETP.GE.AND P6, PT, R5.reuse, R51, PT ;  /* 0x000000330500720c */ /* 0x040fe40003fc6270 */
[----:B------:R-:W-:Y:S02]  /*b5a0*/  ISETP.GE.AND P3, PT, R5, R50, PT ;  /* 0x000000320500720c */ /* 0x000fe40003f66270 */
[----:B------:R-:W-:-:S02]  /*b5b0*/  LOP3.LUT R8, R16, 0x48, R85, 0xfe, !PT ;  /* 0x0000004810087812 */ /* 0x000fc400078efe55 */
[----:B------:R-:W-:Y:S01]  /*b5c0*/  LOP3.LUT R6, R16, 0x60, R85, 0xfe, !PT ;  /* 0x0000006010067812 */ /* 0x000fe200078efe55 */
[----:B------:R3:W4:Y:S01]  /*b5d0*/  MUFU.TANH R5, R12 ;  /* 0x0000000c00057308 */ /* 0x0007220000002400 */
[C---:B------:R-:W-:Y:S02]  /*b5e0*/  ISETP.GE.AND P5, PT, R8.reuse, R51, PT ;  /* 0x000000330800720c */ /* 0x040fe40003fa6270 */
[----:B------:R-:W-:Y:S02]  /*b5f0*/  ISETP.GE.AND P0, PT, R8, R50, PT ;  /* 0x000000320800720c */ /* 0x000fe40003f06270 */
[----:B------:R-:W-:-:S03]  /*b600*/  IADD3 R32, R4, 0x79, RZ ;  /* 0x0000007904207810 */ /* 0x000fc60007ffe0ff */
[----:B------:R-:W-:Y:S01]  /*b610*/  MUFU.TANH R8, R44 ;  /* 0x0000002c00087308 */ /* 0x000fe20000002400 */
[----:B--2---:R-:W-:Y:S02]  /*b620*/  FSEL R54, R7, -INF , !P5 ;  /* 0xff80000007367808 */ /* 0x004fe40006800000 */
[----:B-1----:R-:W-:Y:S02]  /*b630*/  FSEL R65, R65, -INF , !P0 ;  /* 0xff80000041417808 */ /* 0x002fe40004000000 */
[C---:B------:R-:W-:Y:S02]  /*b640*/  ISETP.GE.AND P5, PT, R6.reuse, R51, PT ;  /* 0x000000330600720c */ /* 0x040fe40003fa6270 */
[----:B------:R-:W-:Y:S01]  /*b650*/  ISETP.GE.AND P0, PT, R6, R50, PT ;  /* 0x000000320600720c */ /* 0x000fe20003f06270 */
[----:B---3--:R-:W1:Y:S01]  /*b660*/  LDSM.16.M88.4 R12, [R140+0x2c00] ;  /* 0x002c00008c0c783b */ /* 0x008e620000000200 */
[----:B------:R-:W2:Y:S01]  /*b670*/  MUFU.TANH R62, R36 ;  /* 0x00000024003e7308 */ /* 0x000ea20000002400 */
[----:B------:R-:W-:-:S02]  /*b680*/  LOP3.LUT R6, R16, 0x68, R85, 0xfe, !PT ;  /* 0x0000006810067812 */ /* 0x000fc400078efe55 */
[----:B----4-:R-:W-:Y:S02]  /*b690*/  FSEL R66, R5, -INF , !P5 ;  /* 0xff80000005427808 */ /* 0x010fe40006800000 */
[----:B------:R-:W-:Y:S02]  /*b6a0*/  IADD3 R5, R4, 0x71, RZ ;  /* 0x0000007104057810 */ /* 0x000fe40007ffe0ff */
[----:B------:R-:W-:Y:S01]  /*b6b0*/  FSEL R49, R49, -INF , !P0 ;  /* 0xff80000031317808 */ /* 0x000fe20004000000 */
[----:B------:R-:W3:Y:S08]  /*b6c0*/  MUFU.TANH R63, R38 ;  /* 0x00000026003f7308 */ /* 0x000ef00000002400 */
[----:B------:R4:W5:Y:S01]  /*b6d0*/  MUFU.TANH R53, R46 ;  /* 0x0000002e00357308 */ /* 0x0009620000002400 */
[----:B--2---:R-:W-:-:S02]  /*b6e0*/  FSEL R62, R62, -INF , !P4 ;  /* 0xff8000003e3e7808 */ /* 0x004fc40006000000 */
[----:B------:R-:W-:-:S05]  /*b6f0*/  ISETP.GE.AND P4, PT, R6, R51, PT ;  /* 0x000000330600720c */ /* 0x000fca0003f86270 */
[----:B------:R-:W2:Y:S01]  /*b700*/  MUFU.TANH R37, R37 ;  /* 0x0000002500257308 */ /* 0x000ea20000002400 */
[----:B---3--:R-:W-:Y:S02]  /*b710*/  FSEL R63, R63, -INF , !P2 ;  /* 0xff8000003f3f7808 */ /* 0x008fe40005000000 */
[----:B------:R-:W-:Y:S02]  /*b720*/  ISETP.GE.AND P2, PT, R6, R50, PT ;  /* 0x000000320600720c */ /* 0x000fe40003f46270 */
[C-C-:B------:R-:W-:Y:S02]  /*b730*/  LOP3.LUT R6, R16.reuse, 0x70, R85.reuse, 0xfe, !PT ;  /* 0x0000007010067812 */ /* 0x140fe400078efe55 */
[----:B------:R-:W-:Y:S01]  /*b740*/  LOP3.LUT R85, R16, 0x78, R85, 0xfe, !PT ;  /* 0x0000007810557812 */ /* 0x000fe200078efe55 */
[----:B----4-:R-:W-:Y:S01]  /*b750*/  FMUL.FTZ R46, R64, c[0x0][0x2ec] ;  /* 0x0000bb00402e7a20 */ /* 0x010fe20000410000 */
[----:B------:R-:W-:Y:S02]  /*b760*/  FSEL R64, R8, -INF , !P6 ;  /* 0xff80000008407808 */ /* 0x000fe40007000000 */
[----:B------:R-:W3:Y:S01]  /*b770*/  LDSM.16.M88.4 R8, [R84] ;  /* 0x000000005408783b */ /* 0x000ee20000000200 */
[----:B-----5:R-:W-:Y:S01]  /*b780*/  FSEL R53, R53, -INF , !P3 ;  /* 0xff80000035357808 */ /* 0x020fe20005800000 */
[----:B------:R-:W-:-:S04]  /*b790*/  DEPBAR.LE SB0, 0x0 ;  /* 0x000080000000791a */ /* 0x000fc80000000000 */
[----:B--2---:R-:W-:Y:S01]  /*b7a0*/  FSEL R37, R37, -INF , !P2 ;  /* 0xff80000025257808 */ /* 0x004fe20005000000 */
[----:B------:R-:W2:Y:S01]  /*b7b0*/  MUFU.TANH R46, R46 ;  /* 0x0000002e002e7308 */ /* 0x000ea20000002400 */
[----:B------:R-:W-:Y:S01]  /*b7c0*/  BAR.SYNC.DEFER_BLOCKING 0x0 ;  /* 0x0000000000007b1d */ /* 0x000fe20000010000 */
[CC--:B------:R-:W-:Y:S02]  /*b7d0*/  ISETP.GE.AND P1, PT, R6.reuse, R51.reuse, PT ;  /* 0x000000330600720c */ /* 0x0c0fe40003f26270 */
[-C--:B------:R-:W-:Y:S02]  /*b7e0*/  ISETP.GE.AND P3, PT, R6, R50.reuse, PT ;  /* 0x000000320600720c */ /* 0x080fe40003f66270 */
[CC--:B------:R-:W-:Y:S02]  /*b7f0*/  ISETP.GE.AND P6, PT, R5.reuse, R51.reuse, PT ;  /* 0x000000330500720c */ /* 0x0c0fe40003fc6270 */
[----:B------:R-:W-:Y:S02]  /*b800*/  ISETP.GE.AND P2, PT, R5, R50, PT ;  /* 0x000000320500720c */ /* 0x000fe40003f46270 */
[----:B-1----:R-:W-:Y:S01]  /*b810*/  HMMA.16816.F32.BF16 R4, R56, R12, RZ ;  /* 0x0000000c3804723c */ /* 0x002fe200000418ff */
[----:B------:R-:W-:-:S02]  /*b820*/  ISETP.GE.AND P5, PT, R85, R51, PT ;  /* 0x000000335500720c */ /* 0x000fc40003fa6270 */
[----:B------:R-:W-:Y:S02]  /*b830*/  ISETP.GE.AND P0, PT, R85, R50, PT ;  /* 0x000000325500720c */ /* 0x000fe40003f06270 */
[----:B--2---:R-:W-:-:S03]  /*b840*/  FSEL R46, R46, -INF , !P4 ;  /* 0xff8000002e2e7808 */ /* 0x004fc60006000000 */
[----:B------:R-:W-:Y:S01]  /*b850*/  HMMA.16816.F32.BF16 R12, R56, R14, RZ ;  /* 0x0000000e380c723c */ /* 0x000fe200000418ff */
[----:B------:R-:W-:Y:S11]  /*b860*/  ISETP.GE.AND P4, PT, R32, R51, PT ;  /* 0x000000332000720c */ /* 0x000ff60003f86270 */
[----:B------:R-:W-:Y:S04]  /*b870*/  @!UPT UIADD3 URZ, URZ, URZ, URZ ;  /* 0x0000003f3f3ff290 */ /* 0x000fe8000fffe03f */
[C---:B---3--:R-:W-:Y:S08]  /*b880*/  HMMA.16816.F32.BF16 R4, R40.reuse, R8, R4 ;  /* 0x000000082804723c */ /* 0x048ff00000041804 */
[----:B------:R-:W-:Y:S11]  /*b890*/  HMMA.16816.F32.BF16 R12, R40, R10, R12 ;  /* 0x0000000a280c723c */ /* 0x000ff6000004180c */
[----:B------:R-:W-:Y:S05]  /*b8a0*/  @!UPT UIADD3 URZ, URZ, URZ, URZ ;  /* 0x0000003f3f3ff290 */ /* 0x000fea000fffe03f */
[----:B------:R-:W-:Y:S02]  /*b8b0*/  FMUL.FTZ R5, R5, c[0x0][0x2ec] ;  /* 0x0000bb0005057a20 */ /* 0x000fe40000410000 */
[----:B------:R-:W-:Y:S02]  /*b8c0*/  FMUL.FTZ R4, R4, c[0x0][0x2ec] ;  /* 0x0000bb0004047a20 */ /* 0x000fe40000410000 */
[----:B------:R-:W1:Y:S01]  /*b8d0*/  MUFU.TANH R44, R5 ;  /* 0x00000005002c7308 */ /* 0x000e620000002400 */
[----:B------:R-:W-:Y:S02]  /*b8e0*/  FMUL.FTZ R6, R6, c[0x0][0x2ec] ;  /* 0x0000bb0006067a20 */ /* 0x000fe40000410000 */
[----:B------:R-:W-:Y:S02]  /*b8f0*/  FMUL.FTZ R7, R7, c[0x0][0x2ec] ;  /* 0x0000bb0007077a20 */ /* 0x000fe40000410000 */
[----:B------:R-:W-:Y:S02]  /*b900*/  FMUL.FTZ R12, R12, c[0x0][0x2ec] ;  /* 0x0000bb000c0c7a20 */ /* 0x000fe40000410000 */
[----:B------:R-:W-:Y:S01]  /*b910*/  FMUL.FTZ R13, R13, c[0x0][0x2ec] ;  /* 0x0000bb000d0d7a20 */ /* 0x000fe20000410000 */
[----:B------:R-:W2:Y:S01]  /*b920*/  MUFU.TANH R52, R4 ;  /* 0x0000000400347308 */ /* 0x000ea20000002400 */
[----:B------:R-:W-:-:S02]  /*b930*/  FMUL.FTZ R14, R14, c[0x0][0x2ec] ;  /* 0x0000bb000e0e7a20 */ /* 0x000fc40000410000 */
[----:B------:R-:W-:-:S05]  /*b940*/  FMUL.FTZ R15, R15, c[0x0][0x2ec] ;  /* 0x0000bb000f0f7a20 */ /* 0x000fca0000410000 */
[----:B------:R-:W3:Y:S01]  /*b950*/  MUFU.TANH R40, R12 ;  /* 0x0000000c00287308 */ /* 0x000ee20000002400 */
[----:B-1----:R-:W-:Y:S02]  /*b960*/  FSEL R44, R44, -INF , !P6 ;  /* 0xff8000002c2c7808 */ /* 0x002fe40007000000 */
[----:B------:R-:W-:-:S05]  /*b970*/  ISETP.GE.AND P6, PT, R32, R50, PT ;  /* 0x000000322000720c */ /* 0x000fca0003fc6270 */
[----:B------:R-:W1:Y:S01]  /*b980*/  MUFU.TANH R38, R13 ;  /* 0x0000000d00267308 */ /* 0x000e620000002400 */
[----:B--2---:R-:W-:Y:S02]  /*b990*/  FSEL R52, R52, -INF , !P1 ;  /* 0xff80000034347808 */ /* 0x004fe40004800000 */
[----:B------:R-:W-:-:S05]  /*b9a0*/  ISETP.NE.AND P1, PT, R3, RZ, PT ;  /* 0x000000ff0300720c */ /* 0x000fca0003f25270 */
[----:B------:R-:W2:Y:S01]  /*b9b0*/  MUFU.TANH R43, R6 ;  /* 0x00000006002b7308 */ /* 0x000ea20000002400 */
[----:B---3--:R-:W-:Y:S02]  /*b9c0*/  FSEL R40, R40, -INF , !P5 ;  /* 0xff80000028287808 */ /* 0x008fe40006800000 */
[----:B------:R-:W-:-:S05]  /*b9d0*/  ISETP.GE.AND P5, PT, R48, 0x3, PT ;  /* 0x000000033000780c */ /* 0x000fca0003fa6270 */
[----:B------:R-:W3:Y:S01]  /*b9e0*/  MUFU.TANH R41, R7 ;  /* 0x0000000700297308 */ /* 0x000ee20000002400 */
[----:B-1----:R-:W-:-:S07]  /*b9f0*/  FSEL R38, R38, -INF , !P4 ;  /* 0xff80000026267808 */ /* 0x002fce0006000000 */
[----:B------:R-:W1:Y:S01]  /*ba00*/  MUFU.TANH R39, R14 ;  /* 0x0000000e00277308 */ /* 0x000e620000002400 */
[----:B--2---:R-:W-:-:S07]  /*ba10*/  FSEL R43, R43, -INF , !P3 ;  /* 0xff8000002b2b7808 */ /* 0x004fce0005800000 */
[----:B------:R-:W2:Y:S01]  /*ba20*/  MUFU.TANH R35, R15 ;  /* 0x0000000f00237308 */ /* 0x000ea20000002400 */
[----:B---3--:R-:W-:Y:S02]  /*ba30*/  FSEL R41, R41, -INF , !P2 ;  /* 0xff80000029297808 */ /* 0x008fe40005000000 */
[----:B-1----:R-:W-:Y:S02]  /*ba40*/  FSEL R39, R39, -INF , !P0 ;  /* 0xff80000027277808 */ /* 0x002fe40004000000 */
[----:B--2---:R-:W-:Y:S01]  /*ba50*/  FSEL R35, R35, -INF , !P6 ;  /* 0xff80000023237808 */ /* 0x004fe20007000000 */
[----:B------:R-:W-:Y:S05]  /*ba60*/  @!P5 BRA `(.L_x_4469) ;  /* 0x000005300000d947 */ /* 0x000fea0003800000 */
[----:B------:R-:W-:Y:S05]  /*ba70*/  @!P1 BRA `(.L_x_4470) ;  /* 0x000003a000009947 */ /* 0x000fea0003800000 */
[----:B------:R-:W-:Y:S01]  /*ba80*/  IABS R3, c[0x0][0x2d0] ;  /* 0x0000b40000037a13 */ /* 0x000fe20000000000 */
[----:B------:R-:W-:Y:S01]  /*ba90*/  IMAD.MOV.U32 R8, RZ, RZ, RZ ;  /* 0x000000ffff087224 */ /* 0x000fe200078e00ff */
[----:B------:R-:W-:Y:S02]  /*baa0*/  IABS R7, R16 ;  /* 0x0000001000077213 */ /* 0x000fe40000000000 */
[----:B------:R-:W1:Y:S08]  /*bab0*/  I2F.RP R10, R3 ;  /* 0x00000003000a7306 */ /* 0x000e700000209400 */
[----:B-1----:R-:W1:Y:S02]  /*bac0*/  MUFU.RCP R6, R10 ;  /* 0x0000000a00067308 */ /* 0x002e640000001000 */
[----:B-1----:R-:W-:-:S06]  /*bad0*/  IADD3 R6, R6, 0xffffffe, RZ ;  /* 0x0ffffffe06067810 */ /* 0x002fcc0007ffe0ff */
[----:B------:R-:W1:Y:S02]  /*bae0*/  F2I.FTZ.U32.TRUNC.NTZ R9, R6 ;  /* 0x0000000600097305 */ /* 0x000e64000021f000 */
[----:B-1----:R-:W-:-:S04]  /*baf0*/  IMAD.MOV R4, RZ, RZ, -R9 ;  /* 0x000000ffff047224 */ /* 0x002fc800078e0a09 */
        /* <DEDUP_REMOVED lines=8> */
[----:B------:R-:W-:Y:S01]  /*bb80*/  IMAD.HI.U32 R8, R8, R5, RZ ;  /* 0x0000000508087227 */ /* 0x000fe200078e00ff */
[----:B------:R-:W-:-:S03]  /*bb90*/  ISETP.GE.AND P0, PT, R9, RZ, PT ;  /* 0x000000ff0900720c */ /* 0x000fc60003f06270 */
        /* <DEDUP_REMOVED lines=40> */
.L_x_4470:
[----:B------:R-:W-:-:S05]  /*be20*/  IMAD.MOV.U32 R3, RZ, RZ, c[0x0][0x198] ;  /* 0x00006600ff037624 */ /* 0x000fca00078e00ff */
[----:B------:R-:W-:-:S04]  /*be30*/  LEA R3, -R3, RZ, 0x7 ;  /* 0x000000ff03037211 */ /* 0x000fc800078e39ff */
[----:B------:R-:W-:Y:S02]  /*be40*/  SHF.R.S32.HI R4, RZ, 0x1f, R3 ;  /* 0x0000001fff047819 */ /* 0x000fe40000011403 */
.L_x_4471:
        /* <DEDUP_REMOVED lines=21> */
.L_x_4469:
[----:B------:R-:W-:Y:S01]  /*bfa0*/  FMNMX.FTZ R3, R2, R18, !PT ;  /* 0x0000001202037209 */ /* 0x000fe20007810000 */
[----:B-1----:R-:W-:Y:S01]  /*bfb0*/  LDSM.16.MT88.4 R8, [R138+0x3000] ;  /* 0x003000008a08783b */ /* 0x002fe20000004200 */
        /* <DEDUP_REMOVED lines=69> */
[----:B-1----:R-:W-:Y:S02]  /*c410*/  FMNMX.FTZ R32, R5, R32, !PT ;  /* 0x0000002005207209 */ /* 0x002fe40007810000 */
[----:B--2---:R-:W-:-:S03]  /*c420*/  FMNMX.FTZ R3, R4, R3, !PT ;  /* 0x0000000304037209 */ /* 0x004fc60007810000 */
[C---:B------:R-:W-:Y:S01]  /*c430*/  FMUL.FTZ R51, R32.reuse, c[0x0][0x23c] ;  /* 0x00008f0020337a20 */ /* 0x040fe20000410000 */
[C---:B------:R-:W-:Y:S02]  /*c440*/  FSETP.NEU.FTZ.AND P2, PT, R32.reuse, -INF , PT ;  /* 0xff8000002000780b */ /* 0x040fe40003f5d000 */
[C---:B------:R-:W-:Y:S01]  /*c450*/  FSETP.NEU.FTZ.AND P0, PT, R3.reuse, -INF , PT ;  /* 0xff8000000300780b */ /* 0x040fe20003f1d000 */
[C---:B------:R-:W-:Y:S01]  /*c460*/  FMUL.FTZ R36, R3.reuse, c[0x0][0x23c] ;  /* 0x00008f0003247a20 */ /* 0x040fe20000410000 */
[----:B------:R-:W-:Y:S02]  /*c470*/  FSEL R119, R32, RZ, P2 ;  /* 0x000000ff20777208 */ /* 0x000fe40001000000 */
[----:B------:R-:W-:Y:S02]  /*c480*/  FSEL R117, R3, RZ, P0 ;  /* 0x000000ff03757208 */ /* 0x000fe40000000000 */
[----:B------:R-:W-:Y:S01]  /*c490*/  FSEL R51, R51, RZ, P2 ;  /* 0x000000ff33337208 */ /* 0x000fe20001000000 */
[----:B------:R-:W-:Y:S01]  /*c4a0*/  FADD.FTZ R119, R2, -R119 ;  /* 0x8000007702777221 */ /* 0x000fe20000010000 */
[----:B------:R-:W-:Y:S01]  /*c4b0*/  FSEL R36, R36, RZ, P0 ;  /* 0x000000ff24247208 */ /* 0x000fe20000000000 */
[----:B------:R-:W-:-:S02]  /*c4c0*/  FADD.FTZ R117, R0, -R117 ;  /* 0x8000007500757221 */ /* 0x000fc40000010000 */
[--C-:B------:R-:W-:Y:S02]  /*c4d0*/  FFMA.FTZ R115, R18, c[0x0][0x23c], -R51.reuse ;  /* 0x00008f0012737a23 */ /* 0x100fe40000010833 */
[--C-:B------:R-:W-:Y:S02]  /*c4e0*/  FFMA.FTZ R111, R22, c[0x0][0x23c], -R51.reuse ;  /* 0x00008f00166f7a23 */ /* 0x100fe40000010833 */
[--C-:B------:R-:W-:Y:S02]  /*c4f0*/  FFMA.FTZ R109, R114, c[0x0][0x23c], -R51.reuse ;  /* 0x00008f00726d7a23 */ /* 0x100fe40000010833 */
[----:B------:R-:W-:Y:S01]  /*c500*/  FFMA.FTZ R42, R20, c[0x0][0x23c], -R51 ;  /* 0x00008f00142a7a23 */ /* 0x000fe20000010833 */
[----:B------:R-:W-:Y:S01]  /*c510*/  MUFU.EX2 R115, R115 ;  /* 0x0000007300737308 */ /* 0x000fe20000000800 */
[--C-:B------:R-:W-:Y:S02]  /*c520*/  FFMA.FTZ R118, R19, c[0x0][0x23c], -R36.reuse ;  /* 0x00008f0013767a23 */ /* 0x100fe40000010824 */
[----:B------:R-:W-:-:S02]  /*c530*/  FFMA.FTZ R107, R21, c[0x0][0x23c], -R36 ;  /* 0x00008f00156b7a23 */ /* 0x000fc40000010824 */
[--C-:B------:R-:W-:Y:S02]  /*c540*/  FFMA.FTZ R113, R23, c[0x0][0x23c], -R36.reuse ;  /* 0x00008f0017717a23 */ /* 0x100fe40000010824 */
[----:B------:R-:W-:Y:S01]  /*c550*/  FMUL.FTZ R119, R119, c[0x0][0x23c] ;  /* 0x00008f0077777a20 */ /* 0x000fe20000410000 */
[----:B------:R-:W1:Y:S01]  /*c560*/  LDSM.16.MT88.4 R20, [R137+0x3000] ;  /* 0x003000008914783b */ /* 0x000e620000004200 */
[----:B------:R-:W-:Y:S01]  /*c570*/  FMUL.FTZ R117, R117, c[0x0][0x23c] ;  /* 0x00008f0075757a20 */ /* 0x000fe20000410000 */
        /* <DEDUP_REMOVED lines=8> */
[----:B------:R-:W3:Y:S01]  /*c600*/  LDSM.16.MT88.4 R24, [R138+0x3400] ;  /* 0x003400008a18783b */ /* 0x000ee20000004200 */
[----:B------:R-:W-:Y:S02]  /*c610*/  FFMA.FTZ R99, R116, c[0x0][0x23c], -R51 ;  /* 0x00008f0074637a23 */ /* 0x000fe40000010833 */
        /* <DEDUP_REMOVED lines=20> */
[----:B------:R-:W4:Y:S01]  /*c760*/  MUFU.EX2 R119, R119 ;  /* 0x0000007700777308 */ /* 0x000f220000000800 */
[----:B--2---:R-:W-:Y:S01]  /*c770*/  F2FP.BF16.PACK_AB R17, R107, R118 ;  /* 0x000000766b11723e */ /* 0x004fe200000010ff */
[----:B------:R-:W-:-:S02]  /*c780*/  FFMA.FTZ R33, R33, c[0x0][0x23c], -R36 ;  /* 0x00008f0021217a23 */ /* 0x000fc40000010824 */
[----:B------:R-:W-:Y:S02]  /*c790*/  FFMA.FTZ R40, R40, c[0x0][0x23c], -R51 ;  /* 0x00008f0028287a23 */ /* 0x000fe40000010833 */
[----:B------:R-:W-:Y:S02]  /*c7a0*/  FFMA.FTZ R41, R41, c[0x0][0x23c], -R36 ;  /* 0x00008f0029297a23 */ /* 0x000fe40000010824 */
[----:B------:R-:W2:Y:S08]  /*c7b0*/  MUFU.EX2 R117, R117 ;  /* 0x0000007500757308 */ /* 0x000eb00000000800 */
        /* <DEDUP_REMOVED lines=11> */
[----:B------:R-:W2:Y:S01]  /*c870*/  MUFU.EX2 R99, R99 ;  /* 0x0000006300637308 */ /* 0x000ea20000000800 */
        /* <DEDUP_REMOVED lines=11> */
[----:B------:R-:W4:Y:S01]  /*c930*/  MUFU.EX2 R48, R48 ;  /* 0x0000003000307308 */ /* 0x000f220000000800 */
[----:B------:R-:W-:Y:S01]  /*c940*/  LDSM.16.MT88.4 R76, [R138+0x3c00] ;  /* 0x003c00008a4c783b */ /* 0x000fe20000004200 */
[----:B------:R-:W-:Y:S02]  /*c950*/  FFMA.FTZ R160, R160, R119, R115 ;  /* 0x00000077a0a07223 */ /* 0x000fe40000010073 */
[----:B------:R-:W-:Y:S02]  /*c960*/  FFMA.FTZ R118, R159, R117, R118 ;  /* 0x000000759f767223 */ /* 0x000fe40000010076 */
[----:B-1----:R-:W-:Y:S01]  /*c970*/  HMMA.16816.F32.BF16 R12, R16, R20, R12 ;  /* 0x00000014100c723c */ /* 0x002fe2000004180c */
[----:B------:R-:W-:Y:S01]  /*c980*/  FADD.FTZ R160, R111, R160 ;  /* 0x000000a06fa07221 */ /* 0x000fe20000010000 */
[----:B------:R-:W-:Y:S01]  /*c990*/  MUFU.EX2 R112, R112 ;  /* 0x0000007000707308 */ /* 0x000fe20000000800 */
[----:B------:R-:W-:-:S02]  /*c9a0*/  FADD.FTZ R118, R107, R118 ;  /* 0x000000766b767221 */ /* 0x000fc40000010000 */
[----:B------:R-:W-:Y:S02]  /*c9b0*/  FADD.FTZ R109, R109, R160 ;  /* 0x000000a06d6d7221 */ /* 0x000fe40000010000 */
[----:B--2---:R-:W-:Y:S01]  /*c9c0*/  F2FP.BF16.PACK_AB R20, R99, R114 ;  /* 0x000000726314723e */ /* 0x004fe200000010ff */
[----:B------:R-:W-:Y:S01]  /*c9d0*/  HMMA.16816.F32.BF16 R16, R16, R22, R68 ;  /* 0x000000161010723c */ /* 0x000fe20000041844 */
[----:B------:R-:W-:Y:S01]  /*c9e0*/  FADD.FTZ R113, R113, R118 ;  /* 0x0000007671717221 */ /* 0x000fe20000010000 */
[----:B------:R-:W1:Y:S01]  /*c9f0*/  MUFU.EX2 R97, R97 ;  /* 0x0000006100617308 */ /* 0x000e620000000800 */
[----:B------:R-:W-:Y:S02]  /*ca00*/  FADD.FTZ R109, R42, R109 ;  /* 0x0000006d2a6d7221 */ /* 0x000fe40000010000 */
[----:B------:R-:W-:Y:S02]  /*ca10*/  FADD.FTZ R113, R2, R113 ;  /* 0x0000007102717221 */ /* 0x000fe40000010000 */
[----:B----4-:R-:W-:Y:S01]  /*ca20*/  F2FP.BF16.PACK_AB R22, R48, R85 ;  /* 0x000000553016723e */ /* 0x010fe200000010ff */
[----:B------:R-:W-:-:S02]  /*ca30*/  FFMA.FTZ R2, R52, c[0x0][0x23c], -R51 ;  /* 0x00008f0034027a23 */ /* 0x000fc40000010833 */
[----:B------:R-:W-:Y:S01]  /*ca40*/  MUFU.EX2 R59, R59 ;  /* 0x0000003b003b7308 */ /* 0x000fe20000000800 */
[--C-:B------:R-:W-:Y:S02]  /*ca50*/  FFMA.FTZ R42, R63, c[0x0][0x23c], -R36.reuse ;  /* 0x00008f003f2a7a23 */ /* 0x100fe40000010824 */
[--C-:B------:R-:W-:Y:S02]  /*ca60*/  FFMA.FTZ R63, R45, c[0x0][0x23c], -R36.reuse ;  /* 0x00008f002d3f7a23 */ /* 0x100fe40000010824 */
[----:B------:R-:W-:Y:S02]  /*ca70*/  FFMA.FTZ R52, R53, c[0x0][0x23c], -R36 ;  /* 0x00008f0035347a23 */ /* 0x000fe40000010824 */
[----:B------:R-:W-:Y:S01]  /*ca80*/  FADD.FTZ R114, R114, R109 ;  /* 0x0000006d72727221 */ /* 0x000fe20000010000 */
[----:B------:R-:W2:Y:S01]  /*ca90*/  MUFU.EX2 R0, R0 ;  /* 0x0000000000007308 */ /* 0x000ea20000000800 */
[----:B-1----:R-:W-:Y:S01]  /*caa0*/  F2FP.BF16.PACK_AB R21, R97, R112 ;  /* 0x000000706115723e */ /* 0x002fe200000010ff */
[----:B------:R-:W-:-:S02]  /*cab0*/  FADD.FTZ R112, R112, R113 ;  /* 0x0000007170707221 */ /* 0x000fc40000010000 */
[----:B------:R-:W-:Y:S02]  /*cac0*/  FFMA.FTZ R45, R44, c[0x0][0x23c], -R51 ;  /* 0x00008f002c2d7a23 */ /* 0x000fe40000010833 */
[----:B------:R-:W-:Y:S02]  /*cad0*/  FADD.FTZ R112, R97, R112 ;  /* 0x0000007061707221 */ /* 0x000fe40000010000 */
[----:B------:R-:W-:Y:S01]  /*cae0*/  MUFU.EX2 R105, R105 ;  /* 0x0000006900697308 */ /* 0x000fe20000000800 */
[----:B------:R-:W-:Y:S02]  /*caf0*/  FADD.FTZ R114, R99, R114 ;  /* 0x0000007263727221 */ /* 0x000fe40000010000 */
[--C-:B------:R-:W-:Y:S02]  /*cb00*/  FFMA.FTZ R44, R49, c[0x0][0x23c], -R36.reuse ;  /* 0x00008f00312c7a23 */ /* 0x100fe40000010824 */
[--C-:B------:R-:W-:Y:S02]  /*cb10*/  FFMA.FTZ R49, R34, c[0x0][0x23c], -R36.reuse ;  /* 0x00008f0022317a23 */ /* 0x100fe40000010824 */
[----:B------:R-:W-:Y:S01]  /*cb20*/  FFMA.FTZ R34, R37, c[0x0][0x23c], -R36 ;  /* 0x00008f0025227a23 */ /* 0x000fe20000010824 */
[----:B--2---:R-:W-:Y:S01]  /*cb30*/  F2FP.BF16.PACK_AB R23, R0, R59 ;  /* 0x0000003b0017723e */ /* 0x004fe200000010ff */
[----:B------:R-:W1:Y:S01]  /*cb40*/  MUFU.EX2 R108, R108 ;  /* 0x0000006c006c7308 */ /* 0x000e620000000800 */
[----:B------:R-:W-:-:S02]  /*cb50*/  FADD.FTZ R59, R59, R112 ;  /* 0x000000703b3b7221 */ /* 0x000fc40000010000 */
[----:B------:R-:W-:Y:S02]  /*cb60*/  FADD.FTZ R85, R85, R114 ;  /* 0x0000007255557221 */ /* 0x000fe40000010000 */
[----:B------:R-:W-:Y:S01]  /*cb70*/  FADD.FTZ R0, R0, R59 ;  /* 0x0000003b00007221 */ /* 0x000fe20000010000 */
[C---:B---3--:R-:W-:Y:S01]  /*cb80*/  HMMA.16816.F32.BF16 R4, R20.reuse, R24, R4 ;  /* 0x000000181404723c */ /* 0x048fe20000041804 */
[----:B------:R-:W-:Y:S01]  /*cb90*/  FADD.FTZ R48, R48, R85 ;  /* 0x0000005530307221 */ /* 0x000fe20000010000 */
[----:B------:R-:W-:Y:S01]  /*cba0*/  MUFU.EX2 R95, R95 ;  /* 0x0000005f005f7308 */ /* 0x000fe20000000800 */
[----:B------:R-:W-:Y:S02]  /*cbb0*/  FFMA.FTZ R37, R38, c[0x0][0x23c], -R51 ;  /* 0x00008f0026257a23 */ /* 0x000fe40000010833 */
[--C-:B------:R-:W-:Y:S02]  /*cbc0*/  FFMA.FTZ R38, R43, c[0x0][0x23c], -R36.reuse ;  /* 0x00008f002b267a23 */ /* 0x100fe40000010824 */
[----:B------:R-:W-:Y:S01]  /*cbd0*/  FFMA.FTZ R159, R35, c[0x0][0x23c], -R36 ;  /* 0x00008f00239f7a23 */ /* 0x000fe20000010824 */
[----:B------:R-:W-:Y:S01]  /*cbe0*/  HMMA.16816.F32.BF16 R8, R20, R26, R8 ;  /* 0x0000001a1408723c */ /* 0x000fe20000041808 */
[----:B------:R-:W2:Y:S01]  /*cbf0*/  LDSM.16.MT88.4 R24, [R137+0x3400] ;  /* 0x003400008918783b */ /* 0x000ea20000004200 */
        /* <DEDUP_REMOVED lines=12> */
[----:B------:R-:W-:-:S04]  /*ccc0*/  FADD.FTZ R103, R103, R0 ;  /* 0x0000000067677221 */ /* 0x000fc80000010000 */
[----:B------:R-:W-:Y:S01]  /*ccd0*/  FADD.FTZ R103, R58, R103 ;  /* 0x000000673a677221 */ /* 0x000fe20000010000 */
[C---:B--2---:R-:W-:Y:S01]  /*cce0*/  HMMA.16816.F32.BF16 R12, R20.reuse, R24, R12 ;  /* 0x00000018140c723c */ /* 0x044fe2000004180c */
[----:B------:R-:W-:Y:S07]  /*ccf0*/  MUFU.EX2 R67, R67 ;  /* 0x0000004300437308 */ /* 0x000fee0000000800 */
[----:B------:R-:W-:Y:S01]  /*cd00*/  HMMA.16816.F32.BF16 R16, R20, R26, R16 ;  /* 0x0000001a1410723c */ /* 0x000fe20000041810 */
[----:B------:R-:W1:Y:S01]  /*cd10*/  LDSM.16.MT88.4 R24, [R138+0x3800] ;  /* 0x003800008a18783b */ /* 0x000e620000004200 */
[----:B---3--:R-:W-:Y:S01]  /*cd20*/  F2FP.BF16.PACK_AB R31, R57, R56 ;  /* 0x00000038391f723e */ /* 0x008fe200000010ff */
[----:B------:R-:W-:Y:S02]  /*cd30*/  MUFU.EX2 R61, R61 ;  /* 0x0000003d003d7308 */ /* 0x000fe40000000800 */
[----:B------:R-:W2:Y:S06]  /*cd40*/  LDSM.16.MT88.4 R20, [R137+0x3800] ;  /* 0x003800008914783b */ /* 0x000eac0000004200 */
[----:B------:R-:W-:Y:S08]  /*cd50*/  MUFU.EX2 R42, R42 ;  /* 0x0000002a002a7308 */ /* 0x000ff00000000800 */
[----:B------:R-:W-:Y:S08]  /*cd60*/  MUFU.EX2 R63, R63 ;  /* 0x0000003f003f7308 */ /* 0x000ff00000000800 */
[----:B------:R-:W-:Y:S08]  /*cd70*/  MUFU.EX2 R52, R52 ;  /* 0x0000003400347308 */ /* 0x000ff00000000800 */
[----:B------:R-:W-:Y:S01]  /*cd80*/  MUFU.EX2 R47, R47 ;  /* 0x0000002f002f7308 */ /* 0x000fe20000000800 */
[C---:B-1----:R-:W-:Y:S07]  /*cd90*/  HMMA.16816.F32.BF16 R4, R28.reuse, R24, R4 ;  /* 0x000000181c04723c */ /* 0x042fee0000041804 */
[----:B------:R-:W-:Y:S01]  /*cda0*/  MUFU.EX2 R46, R46 ;  /* 0x0000002e002e7308 */ /* 0x000fe20000000800 */
[----:B------:R-:W-:Y:S01]  /*cdb0*/  FFMA.FTZ R25, R98, c[0x0][0x23c], -R51 ;  /* 0x00008f0062197a23 */ /* 0x000fe20000010833 */
[----:B------:R-:W-:Y:S01]  /*cdc0*/  HMMA.16816.F32.BF16 R8, R28, R26, R8 ;  /* 0x0000001a1c08723c */ /* 0x000fe20000041808 */
[----:B------:R-:W-:-:S05]  /*cdd0*/  FFMA.FTZ R24, R87, c[0x0][0x23c], -R36 ;  /* 0x00008f0057187a23 */ /* 0x000fca0000010824 */
[----:B------:R-:W-:Y:S01]  /*cde0*/  MUFU.EX2 R44, R44 ;  /* 0x0000002c002c7308 */ /* 0x000fe20000000800 */
[--C-:B------:R-:W-:Y:S02]  /*cdf0*/  FFMA.FTZ R98, R90, c[0x0][0x23c], -R51.reuse ;  /* 0x00008f005a627a23 */ /* 0x100fe40000010833 */
[--C-:B------:R-:W-:Y:S02]  /*ce00*/  FFMA.FTZ R90, R92, c[0x0][0x23c], -R51.reuse ;  /* 0x00008f005c5a7a23 */ /* 0x100fe40000010833 */
[--C-:B------:R-:W-:Y:S01]  /*ce10*/  FFMA.FTZ R26, R91, c[0x0][0x23c], -R36.reuse ;  /* 0x00008f005b1a7a23 */ /* 0x100fe20000010824 */
[----:B--2---:R-:W-:Y:S01]  /*ce20*/  HMMA.16816.F32.BF16 R12, R28, R20, R12 ;  /* 0x000000141c0c723c */ /* 0x004fe2000004180c */
[--C-:B------:R-:W-:Y:S01]  /*ce30*/  FFMA.FTZ R27, R64, c[0x0][0x23c], -R51.reuse ;  /* 0x00008f00401b7a23 */ /* 0x100fe20000010833 */
[----:B------:R-:W-:Y:S01]  /*ce40*/  MUFU.EX2 R25, R25 ;  /* 0x0000001900197308 */ /* 0x000fe20000000800 */
[----:B------:R-:W-:Y:S02]  /*ce50*/  FFMA.FTZ R91, R102, c[0x0][0x23c], -R51 ;  /* 0x00008f00665b7a23 */ /* 0x000fe40000010833 */
[----:B------:R-:W-:-:S02]  /*ce60*/  FFMA.FTZ R64, R65, c[0x0][0x23c], -R36 ;  /* 0x00008f0041407a23 */ /* 0x000fc40000010824 */
[--C-:B------:R-:W-:Y:S01]  /*ce70*/  FFMA.FTZ R20, R106, c[0x0][0x23c], -R51.reuse ;  /* 0x00008f006a147a23 */ /* 0x100fe20000010833 */
[----:B------:R-:W-:Y:S01]  /*ce80*/  HMMA.16816.F32.BF16 R16, R28, R22, R16 ;  /* 0x000000161c10723c */ /* 0x000fe20000041810 */
[--C-:B------:R-:W-:Y:S01]  /*ce90*/  FFMA.FTZ R21, R89, c[0x0][0x23c], -R36.reuse ;  /* 0x00008f0059157a23 */ /* 0x100fe20000010824 */
[----:B------:R-:W-:Y:S01]  /*cea0*/  MUFU.EX2 R24, R24 ;  /* 0x0000001800187308 */ /* 0x000fe20000000800 */
[--C-:B------:R-:W-:Y:S02]  /*ceb0*/  FFMA.FTZ R89, R54, c[0x0][0x23c], -R51.reuse ;  /* 0x00008f0036597a23 */ /* 0x100fe40000010833 */
[--C-:B------:R-:W-:Y:S02]  /*cec0*/  FFMA.FTZ R54, R62, c[0x0][0x23c], -R51.reuse ;  /* 0x00008f003e367a23 */ /* 0x100fe40000010833 */
[--C-:B------:R-:W-:Y:S02]  /*ced0*/  FFMA.FTZ R30, R104, c[0x0][0x23c], -R51.reuse ;  /* 0x00008f00681e7a23 */ /* 0x100fe40000010833 */
[----:B------:R-:W-:Y:S01]  /*cee0*/  FFMA.FTZ R23, R100, c[0x0][0x23c], -R51 ;  /* 0x00008f0064177a23 */ /* 0x000fe20000010833 */
[----:B------:R-:W-:Y:S01]  /*cef0*/  MUFU.EX2 R20, R20 ;  /* 0x0000001400147308 */ /* 0x000fe20000000800 */
[----:B------:R-:W-:-:S02]  /*cf00*/  FFMA.FTZ R29, R93, c[0x0][0x23c], -R36 ;  /* 0x00008f005d1d7a23 */ /* 0x000fc40000010824 */
[----:B------:R-:W-:Y:S02]  /*cf10*/  FFMA.FTZ R62, R55, c[0x0][0x23c], -R36 ;  /* 0x00008f00373e7a23 */ /* 0x000fe40000010824 */
[--C-:B------:R-:W-:Y:S02]  /*cf20*/  FFMA.FTZ R31, R94, c[0x0][0x23c], -R51.reuse ;  /* 0x00008f005e1f7a23 */ /* 0x100fe40000010833 */
[--C-:B------:R-:W-:Y:S01]  /*cf30*/  FFMA.FTZ R28, R96, c[0x0][0x23c], -R51.reuse ;  /* 0x00008f00601c7a23 */ /* 0x100fe20000010833 */
[----:B------:R-:W1:Y:S01]  /*cf40*/  MUFU.EX2 R30, R30 ;  /* 0x0000001e001e7308 */ /* 0x000e620000000800 */
[--C-:B------:R-:W-:Y:S02]  /*cf50*/  FFMA.FTZ R22, R66, c[0x0][0x23c], -R51.reuse ;  /* 0x00008f0042167a23 */ /* 0x100fe40000010833 */
[--C-:B------:R-:W-:Y:S02]  /*cf60*/  FFMA.FTZ R87, R88, c[0x0][0x23c], -R51.reuse ;  /* 0x00008f0058577a23 */ /* 0x100fe40000010833 */
[----:B------:R-:W-:-:S03]  /*cf70*/  FFMA.FTZ R55, R60, c[0x0][0x23c], -R51 ;  /* 0x00008f003c377a23 */ /* 0x000fc60000010833 */
[----:B------:R-:W2:Y:S08]  /*cf80*/  MUFU.EX2 R23, R23 ;  /* 0x0000001700177308 */ /* 0x000eb00000000800 */
[----:B------:R-:W3:Y:S01]  /*cf90*/  MUFU.EX2 R29, R29 ;  /* 0x0000001d001d7308 */ /* 0x000ee20000000800 */
[----:B-1----:R-:W-:Y:S01]  /*cfa0*/  F2FP.BF16.PACK_AB R68, R25, R30 ;  /* 0x0000001e1944723e */ /* 0x002fe200000010ff */
[----:B------:R-:W-:-:S06]  /*cfb0*/  FADD.FTZ R30, R30, R95 ;  /* 0x0000005f1e1e7221 */ /* 0x000fcc0000010000 */
[----:B------:R-:W-:Y:S01]  /*cfc0*/  MUFU.EX2 R26, R26 ;  /* 0x0000001a001a7308 */ /* 0x000fe20000000800 */
[----:B--2---:R-:W-:-:S07]  /*cfd0*/  F2FP.BF16.PACK_AB R70, R23, R20 ;  /* 0x000000141746723e */ /* 0x004fce00000010ff */
[----:B------:R-:W1:Y:S01]  /*cfe0*/  MUFU.EX2 R21, R21 ;  /* 0x0000001500157308 */ /* 0x000e620000000800 */
[----:B---3--:R-:W-:-:S07]  /*cff0*/  F2FP.BF16.PACK_AB R69, R24, R29 ;  /* 0x0000001d1845723e */ /* 0x008fce00000010ff */
[----:B------:R-:W-:Y:S01]  /*d000*/  MUFU.EX2 R91, R91 ;  /* 0x0000005b005b7308 */ /* 0x000fe20000000800 */
[----:B-1----:R-:W-:-:S07]  /*d010*/  F2FP.BF16.PACK_AB R71, R21, R26 ;  /* 0x0000001a1547723e */ /* 0x002fce00000010ff */
[----:B------:R-:W1:Y:S01]  /*d020*/  MUFU.EX2 R98, R98 ;  /* 0x0000006200627308 */ /* 0x000e620000000800 */
[C---:B------:R-:W-:Y:S01]  /*d030*/  HMMA.16816.F32.BF16 R80, R68.reuse, R76, R4 ;  /* 0x0000004c4450723c */ /* 0x040fe20000041804 */
[----:B------:R-:W2:Y:S06]  /*d040*/  LDSM.16.MT88.4 R4, [R137+0x3c00] ;  /* 0x003c00008904783b */ /* 0x000eac0000004200 */
[----:B------:R-:W-:Y:S01]  /*d050*/  MUFU.EX2 R89, R89 ;  /* 0x0000005900597308 */ /* 0x000fe20000000800 */
[C---:B------:R-:W-:Y:S01]  /*d060*/  HMMA.16816.F32.BF16 R76, R68.reuse, R78, R8 ;  /* 0x0000004e444c723c */ /* 0x040fe20000041808 */
[----:B------:R-:W3:Y:S06]  /*d070*/  LDSM.16.MT88.4 R8, [R137+0x4000] ;  /* 0x004000008908783b */ /* 0x000eec0000004200 */
[----:B------:R-:W-:Y:S08]  /*d080*/  MUFU.EX2 R90, R90 ;  /* 0x0000005a005a7308 */ /* 0x000ff00000000800 */
[----:B------:R-:W4:Y:S08]  /*d090*/  MUFU.EX2 R62, R62 ;  /* 0x0000003e003e7308 */ /* 0x000f300000000800 */
[----:B------:R-:W5:Y:S08]  /*d0a0*/  MUFU.EX2 R64, R64 ;  /* 0x0000004000407308 */ /* 0x000f700000000800 */
[----:B------:R-:W-:Y:S01]  /*d0b0*/  MUFU.EX2 R54, R54 ;  /* 0x0000003600367308 */ /* 0x000fe20000000800 */
[C---:B--2---:R-:W-:Y:S01]  /*d0c0*/  HMMA.16816.F32.BF16 R72, R68.reuse, R4, R12 ;  /* 0x000000044448723c */ /* 0x044fe2000004180c */
[----:B------:R-:W2:Y:S06]  /*d0d0*/  LDSM.16.MT88.4 R12, [R138+0x4000] ;  /* 0x004000008a0c783b */ /* 0x000eac0000004200 */
[----:B------:R-:W2:Y:S01]  /*d0e0*/  MUFU.EX2 R31, R31 ;  /* 0x0000001f001f7308 */ /* 0x000ea20000000800 */
        /* <DEDUP_REMOVED lines=14> */
[----:B------:R-:W-:Y:S02]  /*d1d0*/  MUFU.EX2 R55, R55 ;  /* 0x0000003700377308 */ /* 0x000fe40000000800 */
[----:B------:R-:W-:Y:S01]  /*d1e0*/  HMMA.16816.F32.BF16 R76, R4, R14, R76 ;  /* 0x0000000e044c723c */ /* 0x000fe2000004184c */
[----:B------:R-:W2:Y:S05]  /*d1f0*/  LDSM.16.MT88.4 R12, [R137+0x4400] ;  /* 0x00440000890c783b */ /* 0x000eaa0000004200 */
[----:B------:R-:W5:Y:S01]  /*d200*/  MUFU.EX2 R49, R49 ;  /* 0x0000003100317308 */ /* 0x000f620000000800 */
[----:B------:R-:W-:-:S02]  /*d210*/  F2FP.BF16.PACK_AB R4, R31, R54 ;  /* 0x000000361f04723e */ /* 0x000fc400000010ff */
[----:B------:R-:W-:-:S05]  /*d220*/  F2FP.BF16.PACK_AB R5, R63, R42 ;  /* 0x0000002a3f05723e */ /* 0x000fca00000010ff */
[----:B------:R-:W-:Y:S01]  /*d230*/  MUFU.EX2 R34, R34 ;  /* 0x0000002200227308 */ /* 0x000fe20000000800 */
[----:B----4-:R-:W-:Y:S02]  /*d240*/  F2FP.BF16.PACK_AB R6, R28, R27 ;  /* 0x0000001b1c06723e */ /* 0x010fe400000010ff */
[----:B------:R-:W-:-:S05]  /*d250*/  F2FP.BF16.PACK_AB R7, R47, R52 ;  /* 0x000000342f07723e */ /* 0x000fca00000010ff */
[----:B------:R-:W4:Y:S02]  /*d260*/  MUFU.EX2 R33, R33 ;  /* 0x0000002100217308 */ /* 0x000f240000000800 */
[C---:B-1----:R-:W-:Y:S06]  /*d270*/  HMMA.16816.F32.BF16 R80, R4.reuse, R16, R80 ;  /* 0x000000100450723c */ /* 0x042fec0000041850 */
[----:B------:R-:W-:Y:S02]  /*d280*/  MUFU.EX2 R2, R2 ;  /* 0x0000000200027308 */ /* 0x000fe40000000800 */
[C---:B------:R-:W-:Y:S01]  /*d290*/  HMMA.16816.F32.BF16 R76, R4.reuse, R18, R76 ;  /* 0x00000012044c723c */ /* 0x040fe2000004184c */
[----:B------:R-:W1:Y:S05]  /*d2a0*/  LDSM.16.MT88.4 R16, [R137+0x4800] ;  /* 0x004800008910783b */ /* 0x000e6a0000004200 */
[----:B------:R-:W1:Y:S02]  /*d2b0*/  MUFU.EX2 R45, R45 ;  /* 0x0000002d002d7308 */ /* 0x000e640000000800 */
[C---:B--2---:R-:W-:Y:S06]  /*d2c0*/  HMMA.16816.F32.BF16 R72, R4.reuse, R12, R72 ;  /* 0x0000000c0448723c */ /* 0x044fec0000041848 */
[----:B------:R-:W-:Y:S01]  /*d2d0*/  MUFU.EX2 R0, R40 ;  /* 0x0000002800007308 */ /* 0x000fe20000000800 */
[----:B------:R-:W-:Y:S01]  /*d2e0*/  FADD.FTZ R12, R56, R103 ;  /* 0x00000067380c7221 */ /* 0x000fe20000010000 */
[----:B------:R-:W-:Y:S06]  /*d2f0*/  HMMA.16816.F32.BF16 R68, R4, R14, R68 ;  /* 0x0000000e0444723c */ /* 0x000fec0000041844 */
[----:B------:R-:W-:Y:S01]  /*d300*/  MUFU.EX2 R37, R37 ;  /* 0x0000002500257308 */ /* 0x000fe20000000800 */
[----:B------:R-:W-:Y:S01]  /*d310*/  FADD.FTZ R12, R57, R12 ;  /* 0x0000000c390c7221 */ /* 0x000fe20000010000 */
[----:B---3--:R-:W-:-:S03]  /*d320*/  F2FP.BF16.PACK_AB R4, R87, R22 ;  /* 0x000000165704723e */ /* 0x008fc600000010ff */
[----:B------:R-:W-:Y:S01]  /*d330*/  FADD.FTZ R29, R29, R12 ;  /* 0x0000000c1d1d7221 */ /* 0x000fe20000010000 */
[----:B-----5:R-:W-:Y:S01]  /*d340*/  F2FP.BF16.PACK_AB R5, R49, R44 ;  /* 0x0000002c3105723e */ /* 0x020fe200000010ff */
[----:B------:R-:W2:Y:S01]  /*d350*/  LDSM.16.MT88.4 R12, [R138+0x4c00] ;  /* 0x004c00008a0c783b */ /* 0x000ea20000004200 */
        /* <DEDUP_REMOVED lines=14> */
[----:B------:R-:W-:Y:S02]  /*d440*/  FFMA.FTZ R20, R39, c[0x0][0x23c], -R36 ;  /* 0x00008f0027147a23 */ /* 0x000fe40000010824 */
[----:B------:R-:W-:Y:S01]  /*d450*/  FADD.FTZ R8, R23, R8 ;  /* 0x0000000817087221 */ /* 0x000fe20000010000 */
[C---:B-1----:R-:W-:Y:S01]  /*d460*/  HMMA.16816.F32.BF16 R72, R4.reuse, R16, R72 ;  /* 0x000000100448723c */ /* 0x042fe20000041848 */
[----:B------:R-:W-:Y:S02]  /*d470*/  FADD.FTZ R64, R64, R67 ;  /* 0x0000004340407221 */ /* 0x000fe40000010000 */
[----:B------:R-:W1:Y:S01]  /*d480*/  MUFU.EX2 R20, R20 ;  /* 0x0000001400147308 */ /* 0x000e620000000800 */
[----:B------:R-:W-:Y:S02]  /*d490*/  FADD.FTZ R91, R91, R8 ;  /* 0x000000085b5b7221 */ /* 0x000fe40000010000 */
[----:B------:R-:W4:Y:S01]  /*d4a0*/  LDSM.16.MT88.4 R8, [R137+0x4c00] ;  /* 0x004c00008908783b */ /* 0x000f220000004200 */
[----:B------:R-:W-:Y:S01]  /*d4b0*/  FADD.FTZ R61, R61, R64 ;  /* 0x000000403d3d7221 */ /* 0x000fe20000010000 */
[----:B------:R-:W-:Y:S01]  /*d4c0*/  HMMA.16816.F32.BF16 R68, R4, R18, R68 ;  /* 0x000000120444723c */ /* 0x000fe20000041844 */
[----:B------:R-:W-:-:S02]  /*d4d0*/  FADD.FTZ R98, R98, R91 ;  /* 0x0000005b62627221 */ /* 0x000fc40000010000 */
[----:B------:R-:W-:Y:S02]  /*d4e0*/  FADD.FTZ R42, R42, R61 ;  /* 0x0000003d2a2a7221 */ /* 0x000fe40000010000 */
[----:B------:R-:W-:Y:S02]  /*d4f0*/  FADD.FTZ R17, R89, R98 ;  /* 0x0000006259117221 */ /* 0x000fe40000010000 */
[----:B------:R-:W-:Y:S01]  /*d500*/  F2FP.BF16.PACK_AB R4, R45, R2 ;  /* 0x000000022d04723e */ /* 0x000fe200000010ff */
[----:B------:R-:W-:Y:S01]  /*d510*/  FADD.FTZ R63, R63, R42 ;  /* 0x0000002a3f3f7221 */ /* 0x000fe20000010000 */
[----:B---3--:R-:W-:Y:S01]  /*d520*/  F2FP.BF16.PACK_AB R5, R25, R38 ;  /* 0x000000261905723e */ /* 0x008fe200000010ff */
[----:B------:R-:W-:Y:S01]  /*d530*/  FADD.FTZ R17, R90, R17 ;  /* 0x000000115a117221 */ /* 0x000fe20000010000 */
[----:B------:R-:W-:Y:S01]  /*d540*/  F2FP.BF16.PACK_AB R6, R37, R0 ;  /* 0x000000002506723e */ /* 0x000fe200000010ff */
[----:B------:R-:W-:Y:S01]  /*d550*/  FADD.FTZ R52, R52, R63 ;  /* 0x0000003f34347221 */ /* 0x000fe20000010000 */
[----:B-1----:R-:W-:Y:S01]  /*d560*/  F2FP.BF16.PACK_AB R7, R159, R20 ;  /* 0x000000149f07723e */ /* 0x002fe200000010ff */
[----:B------:R-:W-:-:S02]  /*d570*/  FADD.FTZ R16, R54, R17 ;  /* 0x0000001136107221 */ /* 0x000fc40000010000 */
[----:B------:R-:W-:Y:S02]  /*d580*/  FADD.FTZ R47, R47, R52 ;  /* 0x000000342f2f7221 */ /* 0x000fe40000010000 */
[----:B------:R-:W-:Y:S02]  /*d590*/  FADD.FTZ R16, R31, R16 ;  /* 0x000000101f107221 */ /* 0x000fe40000010000 */
[----:B--2---:R-:W-:Y:S01]  /*d5a0*/  HMMA.16816.F32.BF16 R80, R4, R12, R80 ;  /* 0x0000000c0450723c */ /* 0x004fe20000041850 */
[----:B------:R-:W-:-:S04]  /*d5b0*/  FADD.FTZ R44, R44, R47 ;  /* 0x0000002f2c2c7221 */ /* 0x000fc80000010000 */
[----:B------:R-:W-:Y:S02]  /*d5c0*/  FADD.FTZ R49, R49, R44 ;  /* 0x0000002c31317221 */ /* 0x000fe40000010000 */
[----:B------:R-:W-:Y:S01]  /*d5d0*/  FADD.FTZ R13, R27, R16 ;  /* 0x000000101b0d7221 */ /* 0x000fe20000010000 */
[----:B------:R-:W-:Y:S01]  /*d5e0*/  HMMA.16816.F32.BF16 R76, R4, R14, R76 ;  /* 0x0000000e044c723c */ /* 0x000fe2000004184c */
[----:B------:R-:W-:Y:S02]  /*d5f0*/  FADD.FTZ R34, R34, R49 ;  /* 0x0000003122227221 */ /* 0x000fe40000010000 */
        /* <DEDUP_REMOVED lines=10> */
[----:B------:R-:W-:-:S02]  /*d6a0*/  FADD.FTZ R55, R55, R46 ;  /* 0x0000002e37377221 */ /* 0x000fc40000010000 */
[----:B------:R-:W-:Y:S02]  /*d6b0*/  FADD.FTZ R159, R159, R20 ;  /* 0x000000149f9f7221 */ /* 0x000fe40000010000 */
[----:B------:R-:W-:-:S04]  /*d6c0*/  FADD.FTZ R2, R2, R55 ;  /* 0x0000003702027221 */ /* 0x000fc80000010000 */
[----:B------:R-:W-:Y:S01]  /*d6d0*/  FADD.FTZ R45, R45, R2 ;  /* 0x000000022d2d7221 */ /* 0x000fe20000010000 */
[----:B------:R-:W-:-:S03]  /*d6e0*/  MOV R2, R32 ;  /* 0x0000002000027202 */ /* 0x000fc60000000f00 */
[----:B------:R-:W-:-:S04]  /*d6f0*/  FADD.FTZ R0, R0, R45 ;  /* 0x0000002d00007221 */ /* 0x000fc80000010000 */
[----:B------:R-:W-:Y:S01]  /*d700*/  FADD.FTZ R160, R37, R0 ;  /* 0x0000000025a07221 */ /* 0x000fe20000010000 */
[----:B------:R-:W-:Y:S02]  /*d710*/  MOV R0, R3 ;  /* 0x0000000300007202 */ /* 0x000fe40000000f00 */
.L_x_4466:
        /* <DEDUP_REMOVED lines=14> */
.L_x_4476:
        /* <DEDUP_REMOVED lines=64> */
.L_x_4473:
        /* <DEDUP_REMOVED lines=8> */
[----:B------:R-:W-:Y:S04]  /*dc80*/  IADD3 R162, P0, R164, UR10, RZ ;  /* 0x0000000aa4a27c10 */ /* 0x000fe8000ff1e0ff */
[----:B------:R-:W-:Y:S01]  /*dc90*/  IADD3.X R163, R165, UR11, RZ, P0, !PT ;  /* 0x0000000ba5a37c10 */ /* 0x000fe200087fe4ff */
[----:B------:R2:W-:Y:S01]  /*dca0*/  LDGSTS.E.BYPASS.LTC128B.128 [R155+0x3800], [R164.64] ;  /* 0x03800000a49b7fae */ /* 0x0005e2000b901d46 */
[----:B------:R-:W-:Y:S04]  /*dcb0*/  IADD3 R2, P0, R162, UR10, RZ ;  /* 0x0000000aa2027c10 */ /* 0x000fe8000ff1e0ff */
[----:B------:R-:W-:Y:S02]  /*dcc0*/  IADD3.X R3, R163, UR11, RZ, P0, !PT ;  /* 0x0000000ba3037c10 */ /* 0x000fe400087fe4ff */
[----:B------:R-:W-:Y:S01]  /*dcd0*/  ISETP.GE.AND P0, PT, R154, 0x2, PT ;  /* 0x000000029a00780c */ /* 0x000fe20003f06270 */
[----:B------:R3:W-:Y:S08]  /*dce0*/  LDGSTS.E.BYPASS.LTC128B.128 [R155+0x4000], [R162.64] ;  /* 0x04000000a29b7fae */ /* 0x0007f0000b901d46 */
[----:B------:R4:W-:Y:S08]  /*dcf0*/  LDGSTS.E.BYPASS.LTC128B.128 [R155+0x4800], [R2.64] ;  /* 0x04800000029b7fae */ /* 0x0009f0000b901d46 */
        /* <DEDUP_REMOVED lines=35> */
[----:B------:R2:W2:Y:S01]  /*df30*/  MUFU.TANH R98, R0 ;  /* 0x0000000000627308 */ /* 0x0004a20000002400 */
[----:B----4-:R-:W-:Y:S02]  /*df40*/  FMUL.FTZ R2, R5, c[0x0][0x2ec] ;  /* 0x0000bb0005027a20 */ /* 0x010fe40000410000 */
[----:B------:R-:W-:Y:S01]  /*df50*/  FMUL.FTZ R145, R7, c[0x0][0x2ec] ;  /* 0x0000bb0007917a20 */ /* 0x000fe20000410000 */
[C---:B-1----:R-:W-:Y:S03]  /*df60*/  HMMA.16816.F32.BF16 R12, R124.reuse, R88, R12 ;  /* 0x000000587c0c723c */ /* 0x042fe6000004180c */
[----:B------:R-:W-:Y:S03]  /*df70*/  FMUL.FTZ R3, R8, c[0x0][0x2ec] ;  /* 0x0000bb0008037a20 */ /* 0x000fe60000410000 */
[----:B------:R1:W4:Y:S01]  /*df80*/  MUFU.TANH R97, R161 ;  /* 0x000000a100617308 */ /* 0x0003220000002400 */
[----:B------:R-:W-:Y:S01]  /*df90*/  FMUL.FTZ R164, R9, c[0x0][0x2ec] ;  /* 0x0000bb0009a47a20 */ /* 0x000fe20000410000 */
[C---:B------:R-:W-:Y:S01]  /*dfa0*/  HMMA.16816.F32.BF16 R16, R124.reuse, R90, R16 ;  /* 0x0000005a7c10723c */ /* 0x040fe20000041810 */
[----:B------:R-:W5:Y:S07]  /*dfb0*/  LDSM.16.M88.4 R88, [R134] ;  /* 0x000000008658783b */ /* 0x000f6e0000000200 */
[----:B------:R4:W4:Y:S01]  /*dfc0*/  MUFU.TANH R101, R3 ;  /* 0x0000000300657308 */ /* 0x0009220000002400 */
[C---:B------:R-:W-:Y:S03]  /*dfd0*/  HMMA.16816.F32.BF16 R20, R124.reuse, R92, R20 ;  /* 0x0000005c7c14723c */ /* 0x040fe60000041814 */
[----:B--2---:R-:W-:Y:S05]  /*dfe0*/  FMUL.FTZ R0, R11, c[0x0][0x2ec] ;  /* 0x0000bb000b007a20 */ /* 0x004fea0000410000 */
[C---:B------:R-:W-:Y:S01]  /*dff0*/  HMMA.16816.F32.BF16 R24, R124.reuse, R94, R24 ;  /* 0x0000005e7c18723c */ /* 0x040fe20000041818 */
[----:B------:R2:W2:Y:S01]  /*e000*/  MUFU.TANH R99, R2 ;  /* 0x0000000200637308 */ /* 0x0004a20000002400 */
[----:B------:R-:W2:Y:S02]  /*e010*/  LDSM.16.M88.4 R92, [R133] ;  /* 0x00000000855c783b */ /* 0x000ea40000000200 */
[----:B---3--:R-:W-:Y:S02]  /*e020*/  FMUL.FTZ R163, R12, c[0x0][0x2ec] ;  /* 0x0000bb000ca37a20 */ /* 0x008fe40000410000 */
[----:B------:R-:W-:Y:S02]  /*e030*/  FMUL.FTZ R162, R13, c[0x0][0x2ec] ;  /* 0x0000bb000da27a20 */ /* 0x000fe40000410000 */
[----:B-1----:R-:W-:Y:S03]  /*e040*/  FMUL.FTZ R161, R14, c[0x0][0x2ec] ;  /* 0x0000bb000ea17a20 */ /* 0x002fe60000410000 */
[----:B------:R1:W3:Y:S01]  /*e050*/  MUFU.TANH R102, R145 ;  /* 0x0000009100667308 */ /* 0x0002e20000002400 */
[----:B----4-:R-:W-:Y:S09]  /*e060*/  FMUL.FTZ R3, R16, c[0x0][0x2ec] ;  /* 0x0000bb0010037a20 */ /* 0x010ff20000410000 */
[----:B------:R4:W3:Y:S01]  /*e070*/  MUFU.TANH R8, R3 ;  /* 0x0000000300087308 */ /* 0x0008e20000002400 */
[C---:B-----5:R-:W-:Y:S03]  /*e080*/  HMMA.16816.F32.BF16 R28, R124.reuse, R88, R28 ;  /* 0x000000587c1c723c */ /* 0x060fe6000004181c */
[----:B--2---:R-:W-:Y:S06]  /*e090*/  FMUL.FTZ R2, R10, c[0x0][0x2ec] ;  /* 0x0000bb000a027a20 */ /* 0x004fec0000410000 */
[----:B------:R2:W2:Y:S01]  /*e0a0*/  MUFU.TANH R6, R0 ;  /* 0x0000000000067308 */ /* 0x0004a20000002400 */
[C---:B------:R-:W-:Y:S01]  /*e0b0*/  HMMA.16816.F32.BF16 R32, R124.reuse, R90, R32 ;  /* 0x0000005a7c20723c */ /* 0x040fe20000041820 */
[----:B------:R-:W5:Y:S02]  /*e0c0*/  LDSM.16.M88.4 R88, [R132] ;  /* 0x000000008458783b */ /* 0x000f640000000200 */
[----:B-1----:R-:W-:Y:S06]  /*e0d0*/  FMUL.FTZ R145, R15, c[0x0][0x2ec] ;  /* 0x0000bb000f917a20 */ /* 0x002fec0000410000 */
[----:B------:R1:W1:Y:S01]  /*e0e0*/  MUFU.TANH R129, R164 ;  /* 0x000000a400817308 */ /* 0x0002620000002400 */
[C---:B------:R-:W-:Y:S03]  /*e0f0*/  HMMA.16816.F32.BF16 R36, R124.reuse, R92, R36 ;  /* 0x0000005c7c24723c */ /* 0x040fe60000041824 */
[----:B----4-:R-:W-:Y:S05]  /*e100*/  FMUL.FTZ R3, R24, c[0x0][0x2ec] ;  /* 0x0000bb0018037a20 */ /* 0x010fea0000410000 */
[C---:B------:R-:W-:Y:S01]  /*e110*/  HMMA.16816.F32.BF16 R40, R124.reuse, R94, R40 ;  /* 0x0000005e7c28723c */ /* 0x040fe20000041828 */
[----:B------:R4:W3:Y:S01]  /*e120*/  MUFU.TANH R12, R163 ;  /* 0x000000a3000c7308 */ /* 0x0008e20000002400 */
[----:B------:R-:W3:Y:S02]  /*e130*/  LDSM.16.M88.4 R92, [R86] ;  /* 0x00000000565c783b */ /* 0x000ee40000000200 */
[----:B--2---:R-:W-:Y:S07]  /*e140*/  FMUL.FTZ R0, R19, c[0x0][0x2ec] ;  /* 0x0000bb0013007a20 */ /* 0x004fee0000410000 */
[----:B------:R2:W2:Y:S01]  /*e150*/  MUFU.TANH R13, R162 ;  /* 0x000000a2000d7308 */ /* 0x0004a20000002400 */
[----:B-1----:R-:W-:Y:S09]  /*e160*/  FMUL.FTZ R164, R17, c[0x0][0x2ec] ;  /* 0x0000bb0011a47a20 */ /* 0x002ff20000410000 */
[----:B------:R1:W1:Y:S01]  /*e170*/  MUFU.TANH R11, R161 ;  /* 0x000000a1000b7308 */ /* 0x0002620000002400 */
[C---:B-----5:R-:W-:Y:S03]  /*e180*/  HMMA.16816.F32.BF16 R44, R124.reuse, R88, R44 ;  /* 0x000000587c2c723c */ /* 0x060fe6000004182c */
[----:B----4-:R-:W-:Y:S06]  /*e190*/  FMUL.FTZ R163, R20, c[0x0][0x2ec] ;  /* 0x0000bb0014a37a20 */ /* 0x010fec0000410000 */
[----:B------:R4:W4:Y:S01]  /*e1a0*/  MUFU.TANH R113, R3 ;  /* 0x0000000300717308 */ /* 0x0009220000002400 */
[C---:B------:R-:W-:Y:S01]  /*e1b0*/  HMMA.16816.F32.BF16 R48, R124.reuse, R90, R48 ;  /* 0x0000005a7c30723c */ /* 0x040fe20000041830 */
[----:B------:R-:W5:Y:S01]  /*e1c0*/  LDSM.16.M88.4 R88, [R84] ;  /* 0x000000005458783b */ /* 0x000f620000000200 */
[----:B------:R-:W-:Y:S04]  /*e1d0*/  DEPBAR.LE SB0, 0x0 ;  /* 0x000080000000791a */ /* 0x000fe80000000000 */
[----:B--2---:R-:W-:Y:S03]  /*e1e0*/  FMUL.FTZ R162, R21, c[0x0][0x2ec] ;  /* 0x0000bb0015a27a20 */ /* 0x004fe60000410000 */
[----:B------:R2:W2:Y:S01]  /*e1f0*/  MUFU.TANH R131, R2 ;  /* 0x0000000200837308 */ /* 0x0004a20000002400 */
[----:B------:R-:W-:Y:S01]  /*e200*/  BAR.SYNC.DEFER_BLOCKING 0x0 ;  /* 0x0000000000007b1d */ /* 0x000fe20000010000 */
[C---:B---3--:R-:W-:Y:S05]  /*e210*/  HMMA.16816.F32.BF16 R52, R124.reuse, R92, R52 ;  /* 0x0000005c7c34723c */ /* 0x048fea0000041834 */
[----:B-1----:R-:W-:Y:S03]  /*e220*/  FMUL.FTZ R161, R22, c[0x0][0x2ec] ;  /* 0x0000bb0016a17a20 */ /* 0x002fe60000410000 */
[----:B------:R1:W3:Y:S01]  /*e230*/  MUFU.TANH R128, R145 ;  /* 0x0000009100807308 */ /* 0x0002e20000002400 */
[C---:B------:R-:W-:Y:S03]  /*e240*/  HMMA.16816.F32.BF16 R56, R124.reuse, R94, R56 ;  /* 0x0000005e7c38723c */ /* 0x040fe60000041838 */
[----:B----4-:R-:W-:Y:S06]  /*e250*/  FMUL.FTZ R3, R32, c[0x0][0x2ec] ;  /* 0x0000bb0020037a20 */ /* 0x010fec0000410000 */
[----:B------:R4:W3:Y:S03]  /*e260*/  MUFU.TANH R10, R0 ;  /* 0x00000000000a7308 */ /* 0x0008e60000002400 */
[----:B--2---:R-:W-:Y:S07]  /*e270*/  FMUL.FTZ R2, R18, c[0x0][0x2ec] ;  /* 0x0000bb0012027a20 */ /* 0x004fee0000410000 */
[----:B------:R2:W2:Y:S01]  /*e280*/  MUFU.TANH R16, R164 ;  /* 0x000000a400107308 */ /* 0x0004a20000002400 */
[C---:B-----5:R-:W-:Y:S03]  /*e290*/  HMMA.16816.F32.BF16 R60, R124.reuse, R88, R60 ;  /* 0x000000587c3c723c */ /* 0x060fe6000004183c */
[----:B-1----:R-:W-:Y:S06]  /*e2a0*/  FMUL.FTZ R145, R23, c[0x0][0x2ec] ;  /* 0x0000bb0017917a20 */ /* 0x002fec0000410000 */
[----:B------:R1:W1:Y:S01]  /*e2b0*/  MUFU.TANH R19, R163 ;  /* 0x000000a300137308 */ /* 0x0002620000002400 */
[----:B------:R-:W-:Y:S03]  /*e2c0*/  HMMA.16816.F32.BF16 R64, R124, R90, R64 ;  /* 0x0000005a7c40723c */ /* 0x000fe60000041840 */
[----:B----4-:R-:W-:Y:S06]  /*e2d0*/  FMUL.FTZ R0, R27, c[0x0][0x2ec] ;  /* 0x0000bb001b007a20 */ /* 0x010fec0000410000 */
[----:B------:R4:W3:Y:S03]  /*e2e0*/  MUFU.TANH R111, R162 ;  /* 0x000000a2006f7308 */ /* 0x0008e60000002400 */
[----:B--2---:R-:W-:Y:S02]  /*e2f0*/  FMUL.FTZ R164, R25, c[0x0][0x2ec] ;  /* 0x0000bb0019a47a20 */ /* 0x004fe40000410000 */
[----:B------:R-:W-:Y:S05]  /*e300*/  FMUL.FTZ R165, R60, c[0x0][0x2ec] ;  /* 0x0000bb003ca57a20 */ /* 0x000fea0000410000 */
[----:B------:R2:W2:Y:S01]  /*e310*/  MUFU.TANH R122, R161 ;  /* 0x000000a1007a7308 */ /* 0x0004a20000002400 */
[----:B-1----:R-:W-:Y:S09]  /*e320*/  FMUL.FTZ R163, R28, c[0x0][0x2ec] ;  /* 0x0000bb001ca37a20 */ /* 0x002ff20000410000 */
[----:B------:R1:W1:Y:S01]  /*e330*/  MUFU.TANH R107, R3 ;  /* 0x00000003006b7308 */ /* 0x0002620000002400 */
[----:B----4-:R-:W-:Y:S09]  /*e340*/  FMUL.FTZ R162, R29, c[0x0][0x2ec] ;  /* 0x0000bb001da27a20 */ /* 0x010ff20000410000 */
[----:B------:R4:W3:Y:S01]  /*e350*/  MUFU.TANH R18, R2 ;  /* 0x0000000200127308 */ /* 0x0008e20000002400 */
[----:B--2---:R-:W-:Y:S09]  /*e360*/  FMUL.FTZ R161, R30, c[0x0][0x2ec] ;  /* 0x0000bb001ea17a20 */ /* 0x004ff20000410000 */
        /* <DEDUP_REMOVED lines=70> */
[----:B------:R-:W4:Y:S01]  /*e7d0*/  MUFU.TANH R165, R165 ;  /* 0x000000a500a57308 */ /* 0x000f220000002400 */
[----:B--2---:R-:W-:Y:S09]  /*e7e0*/  FMUL.FTZ R0, R66, c[0x0][0x2ec] ;  /* 0x0000bb0042007a20 */ /* 0x004ff20000410000 */
[----:B------:R2:W1:Y:S10]  /*e7f0*/  MUFU.TANH R35, R145 ;  /* 0x0000009100237308 */ /* 0x0004740000002400 */
[----:B------:R-:W1:Y:S10]  /*e800*/  MUFU.TANH R163, R163 ;  /* 0x000000a300a37308 */ /* 0x000e740000002400 */
[----:B------:R-:W1:Y:S10]  /*e810*/  MUFU.TANH R164, R164 ;  /* 0x000000a400a47308 */ /* 0x000e740000002400 */
[----:B------:R-:W1:Y:S10]  /*e820*/  MUFU.TANH R161, R161 ;  /* 0x000000a100a17308 */ /* 0x000e740000002400 */
[----:B------:R-:W1:Y:S10]  /*e830*/  MUFU.TANH R162, R162 ;  /* 0x000000a200a27308 */ /* 0x000e740000002400 */
[----:B------:R2:W1:Y:S10]  /*e840*/  MUFU.TANH R32, R0 ;  /* 0x0000000000207308 */ /* 0x0004740000002400 */
[----:B------:R-:W1:Y:S01]  /*e850*/  MUFU.TANH R3, R3 ;  /* 0x0000000300037308 */ /* 0x000e620000002400 */
[----:B------:R-:W-:-:S05]  /*e860*/  @!P0 BRA `(.L_x_4474) ;  /* 0x0000055000008947 */ /* 0x000fca0003800000 */
[----:B---34-:R-:W-:Y:S02]  /*e870*/  ULDC UR9, c[0x0][0x198] ;  /* 0x0000660000097ab9 */ /* 0x018fe40000000800 */
[----:B------:R-:W-:Y:S04]  /*e880*/  ULEA UR8, -UR9, URZ, 0x7 ;  /* 0x0000003f09087291 */ /* 0x000fe8000f8e393f */
[----:B------:R-:W-:Y:S02]  /*e890*/  USHF.R.S32.HI UR5, URZ, 0x1f, UR8 ;  /* 0x0000001f3f057899 */ /* 0x000fe40008011408 */
[----:B------:R-:W-:Y:S04]  /*e8a0*/  MOV R14, UR8 ;  /* 0x00000008000e7c02 */ /* 0x000fe80008000f00 */
[----:B------:R-:W-:Y:S01]  /*e8b0*/  MOV R5, UR5 ;  /* 0x0000000500057c02 */ /* 0x000fe20008000f00 */
[----:B------:R-:W-:-:S05]  /*e8c0*/  @!P1 BRA `(.L_x_4475) ;  /* 0x000003c000009947 */ /* 0x000fca0003800000 */
[----:B------:R-:W-:Y:S01]  /*e8d0*/  IMAD.SHL.U32 R20, R154, 0x80, RZ ;  /* 0x000000809a147824 */ /* 0x000fe200078e00ff */
[----:B--2---:R-:W-:Y:S04]  /*e8e0*/  IABS R0, c[0x0][0x2d0] ;  /* 0x0000b40000007a13 */ /* 0x004fe80000000000 */
[----:B------:R-:W2:Y:S01]  /*e8f0*/  I2F.RP R5, R0 ;  /* 0x0000000000057306 */ /* 0x000ea20000209400 */
[C---:B------:R-:W-:Y:S02]  /*e900*/  IADD3 R14, R20.reuse, -0x100, RZ ;  /* 0xffffff00140e7810 */ /* 0x040fe40007ffe0ff */
[----:B------:R-:W-:Y:S04]  /*e910*/  IADD3 R20, R20, -0x80, RZ ;  /* 0xffffff8014147810 */ /* 0x000fe80007ffe0ff */
[----:B------:R-:W-:Y:S02]  /*e920*/  IABS R4, R20 ;  /* 0x0000001400047213 */ /* 0x000fe40000000000 */
[----:B------:R-:W-:Y:S04]  /*e930*/  LOP3.LUT R20, R20, c[0x0][0x2d0], RZ, 0x3c, !PT ;  /* 0x0000b40014147a12 */ /* 0x000fe800078e3cff */
[----:B------:R-:W-:Y:S01]  /*e940*/  ISETP.GE.AND P3, PT, R20, RZ, PT ;  /* 0x000000ff1400720c */ /* 0x000fe20003f66270 */
[----:B-12---:R-:W1:Y:S02]  /*e950*/  MUFU.RCP R2, R5 ;  /* 0x0000000500027308 */ /* 0x006e640000001000 */
        /* <DEDUP_REMOVED lines=51> */
.L_x_4475:
[C---:B------:R-:W-:Y:S01]  /*ec90*/  LEA R144, P0, R14.reuse, R144, 0x1 ;  /* 0x000000900e907211 */ /* 0x040fe200078008ff */
[----:B------:R-:W-:Y:S02]  /*eca0*/  USHF.L.U32 UR5, UR9, 0x6, URZ ;  /* 0x0000000609057899 */ /* 0x000fe4000800063f */
[----:B------:R-:W-:Y:S01]  /*ecb0*/  USHF.L.U64.HI UR9, UR9, UR12, UR4 ;  /* 0x0000000c09097299 */ /* 0x000fe20008010204 */
[----:B------:R-:W-:Y:S03]  /*ecc0*/  LEA.HI.X R143, R14, R143, R5, 0x1, P0 ;  /* 0x0000008f0e8f7211 */ /* 0x000fe600000f0c05 */
[----:B------:R-:W-:Y:S02]  /*ecd0*/  IADD3 R20, P0, R144, UR5, RZ ;  /* 0x0000000590147c10 */ /* 0x000fe4000ff1e0ff */
[----:B--2---:R-:W-:Y:S02]  /*ece0*/  IMAD.MOV.U32 R145, RZ, RZ, R143 ;  /* 0x000000ffff917224 */ /* 0x004fe400078e008f */
        /* <DEDUP_REMOVED lines=13> */
.L_x_4474:
[----:B---34-:R-:W-:Y:S01]  /*edc0*/  LDSM.16.MT88.4 R28, [R137+0x3000] ;  /* 0x00300000891c783b */ /* 0x018fe20000004200 */
[----:B-1----:R-:W-:Y:S02]  /*edd0*/  FMNMX.FTZ R2, R97, R87, !PT ;  /* 0x0000005761027209 */ /* 0x002fe40007810000 */
[----:B--2---:R-:W-:Y:S02]  /*ede0*/  FMNMX.FTZ R5, R98, R85, !PT ;  /* 0x0000005562057209 */ /* 0x004fe40007810000 */
        /* <DEDUP_REMOVED lines=82> */
[--C-:B------:R-:W-:Y:S01]  /*f310*/  FFMA.FTZ R62, R13, c[0x0][0x23c], -R34.reuse ;  /* 0x00008f000d3e7a23 */ /* 0x100fe20000010822 */
[----:B------:R-:W-:Y:S01]  /*f320*/  ISETP.GT.AND P0, PT, R154, 0x1, PT ;  /* 0x000000019a00780c */ /* 0x000fe20003f04270 */
[----:B------:R-:W2:Y:S01]  /*f330*/  LDSM.16.MT88.4 R12, [R138+0x3000] ;  /* 0x003000008a0c783b */ /* 0x000ea20000004200 */
[--C-:B------:R-:W-:Y:S02]  /*f340*/  FFMA.FTZ R64, R11, c[0x0][0x23c], -R33.reuse ;  /* 0x00008f000b407a23 */ /* 0x100fe40000010821 */
[--C-:B------:R-:W-:Y:S02]  /*f350*/  FFMA.FTZ R58, R10, c[0x0][0x23c], -R33.reuse ;  /* 0x00008f000a3a7a23 */ /* 0x100fe40000010821 */
[--C-:B------:R-:W-:Y:S02]  /*f360*/  FFMA.FTZ R96, R96, c[0x0][0x23c], -R34.reuse ;  /* 0x00008f0060607a23 */ /* 0x100fe40000010822 */
[----:B------:R-:W-:Y:S01]  /*f370*/  MUFU.EX2 R63, R63 ;  /* 0x0000003f003f7308 */ /* 0x000fe20000000800 */
[----:B------:R-:W-:Y:S02]  /*f380*/  FMUL.FTZ R20, R4, c[0x0][0x23c] ;  /* 0x00008f0004147a20 */ /* 0x000fe40000410000 */
        /* <DEDUP_REMOVED lines=9> */
[C---:B------:R-:W-:Y:S01]  /*f420*/  FMUL.FTZ R4, R21.reuse, R80 ;  /* 0x0000005015047220 */ /* 0x040fe20000410000 */
[----:B------:R-:W-:Y:S01]  /*f430*/  MUFU.EX2 R88, R88 ;  /* 0x0000005800587308 */ /* 0x000fe20000000800 */
[----:B------:R-:W-:Y:S02]  /*f440*/  FMUL.FTZ R5, R21, R81 ;  /* 0x0000005115057220 */ /* 0x000fe40000410000 */
[--C-:B------:R-:W-:Y:S02]  /*f450*/  FFMA.FTZ R81, R37, c[0x0][0x23c], -R34.reuse ;  /* 0x00008f0025517a23 */ /* 0x100fe40000010822 */
[----:B------:R-:W-:Y:S02]  /*f460*/  FMUL.FTZ R9, R21, R77 ;  /* 0x0000004d15097220 */ /* 0x000fe40000410000 */
[--C-:B------:R-:W-:Y:S02]  /*f470*/  FFMA.FTZ R55, R19, c[0x0][0x23c], -R34.reuse ;  /* 0x00008f0013377a23 */ /* 0x100fe40000010822 */
[--C-:B------:R-:W-:Y:S01]  /*f480*/  FFMA.FTZ R40, R17, c[0x0][0x23c], -R34.reuse ;  /* 0x00008f0011287a23 */ /* 0x100fe20000010822 */
[----:B------:R-:W-:Y:S01]  /*f490*/  MUFU.EX2 R91, R91 ;  /* 0x0000005b005b7308 */ /* 0x000fe20000000800 */
[----:B------:R-:W-:Y:S02]  /*f4a0*/  FMUL.FTZ R17, R21, R69 ;  /* 0x0000004515117220 */ /* 0x000fe40000410000 */
[--C-:B------:R-:W-:Y:S02]  /*f4b0*/  FFMA.FTZ R65, R128, c[0x0][0x23c], -R33.reuse ;  /* 0x00008f0080417a23 */ /* 0x100fe40000010821 */
[C---:B---3--:R-:W-:Y:S02]  /*f4c0*/  FMUL.FTZ R10, R20.reuse, R78 ;  /* 0x0000004e140a7220 */ /* 0x048fe40000410000 */
[C---:B------:R-:W-:Y:S02]  /*f4d0*/  FMUL.FTZ R11, R20.reuse, R79 ;  /* 0x0000004f140b7220 */ /* 0x040fe40000410000 */
[C---:B------:R-:W-:Y:S01]  /*f4e0*/  FMUL.FTZ R18, R20.reuse, R70 ;  /* 0x0000004614127220 */ /* 0x040fe20000410000 */
[----:B------:R-:W-:Y:S01]  /*f4f0*/  MUFU.EX2 R94, R94 ;  /* 0x0000005e005e7308 */ /* 0x000fe20000000800 */
[C---:B------:R-:W-:Y:S02]  /*f500*/  FMUL.FTZ R19, R20.reuse, R71 ;  /* 0x0000004714137220 */ /* 0x040fe40000410000 */
        /* <DEDUP_REMOVED lines=39> */
[----:B------:R-:W-:Y:S02]  /*f780*/  FFMA.FTZ R163, R163, c[0x0][0x23c], -R33 ;  /* 0x00008f00a3a37a23 */ /* 0x000fe40000010821 */
[----:B------:R-:W-:Y:S01]  /*f790*/  FFMA.FTZ R161, R161, c[0x0][0x23c], -R34 ;  /* 0x00008f00a1a17a23 */ /* 0x000fe20000010822 */
[----:B------:R-:W4:Y:S01]  /*f7a0*/  MUFU.EX2 R95, R95 ;  /* 0x0000005f005f7308 */ /* 0x000f220000000800 */
[----:B---3--:R-:W-:Y:S01]  /*f7b0*/  F2FP.BF16.PACK_AB R25, R102, R89 ;  /* 0x000000596619723e */ /* 0x008fe200000010ff */
[----:B------:R-:W-:Y:S04]  /*f7c0*/  FFMA.FTZ R89, R20, R159, R89 ;  /* 0x0000009f14597223 */ /* 0x000fe80000010059 */
[----:B------:R-:W-:Y:S04]  /*f7d0*/  FADD.FTZ R102, R102, R89 ;  /* 0x0000005966667221 */ /* 0x000fe80000010000 */
[----:B------:R-:W3:Y:S01]  /*f7e0*/  MUFU.EX2 R65, R65 ;  /* 0x0000004100417308 */ /* 0x000ee20000000800 */
[----:B-1----:R-:W-:Y:S09]  /*f7f0*/  F2FP.BF16.PACK_AB R26, R91, R98 ;  /* 0x000000625b1a723e */ /* 0x002ff200000010ff */
[----:B------:R-:W-:Y:S01]  /*f800*/  MUFU.EX2 R44, R44 ;  /* 0x0000002c002c7308 */ /* 0x000fe20000000800 */
[C---:B----4-:R-:W-:Y:S01]  /*f810*/  F2FP.BF16.PACK_AB R27, R94.reuse, R95 ;  /* 0x0000005f5e1b723e */ /* 0x050fe200000010ff */
[----:B------:R-:W-:Y:S04]  /*f820*/  FADD.FTZ R77, R95, R102 ;  /* 0x000000665f4d7221 */ /* 0x000fe80000010000 */
[----:B------:R-:W-:Y:S04]  /*f830*/  FADD.FTZ R77, R94, R77 ;  /* 0x0000004d5e4d7221 */ /* 0x000fe80000010000 */
[----:B------:R-:W1:Y:S01]  /*f840*/  MUFU.EX2 R43, R43 ;  /* 0x0000002b002b7308 */ /* 0x000e620000000800 */
        /* <DEDUP_REMOVED lines=9> */
[----:B------:R-:W-:Y:S02]  /*f8e0*/  FFMA.FTZ R21, R21, R160, R59 ;  /* 0x000000a015157223 */ /* 0x000fe4000001003b */
[--C-:B------:R-:W-:Y:S02]  /*f8f0*/  FFMA.FTZ R72, R107, c[0x0][0x23c], -R34.reuse ;  /* 0x00008f006b487a23 */ /* 0x100fe40000010822 */
[----:B------:R-:W-:Y:S01]  /*f900*/  FADD.FTZ R37, R88, R21 ;  /* 0x0000001558257221 */ /* 0x000fe20000010000 */
[C---:B------:R-:W-:Y:S02]  /*f910*/  HMMA.16816.F32.BF16 R12, R24.reuse, R28, R12 ;  /* 0x0000001c180c723c */ /* 0x040fe4000004180c */
[----:B------:R-:W-:Y:S01]  /*f920*/  MUFU.EX2 R55, R55 ;  /* 0x0000003700377308 */ /* 0x000fe20000000800 */
[----:B------:R-:W-:Y:S02]  /*f930*/  FADD.FTZ R76, R98, R37 ;  /* 0x00000025624c7221 */ /* 0x000fe40000010000 */
[----:B------:R-:W-:Y:S02]  /*f940*/  FFMA.FTZ R88, R93, c[0x0][0x23c], -R34 ;  /* 0x00008f005d587a23 */ /* 0x000fe40000010822 */
[--C-:B------:R-:W-:Y:S01]  /*f950*/  FFMA.FTZ R93, R36, c[0x0][0x23c], -R33.reuse ;  /* 0x00008f00245d7a23 */ /* 0x100fe20000010821 */
[----:B------:R-:W-:Y:S01]  /*f960*/  HMMA.16816.F32.BF16 R16, R24, R30, R16 ;  /* 0x0000001e1810723c */ /* 0x000fe20000041810 */
[----:B------:R-:W4:Y:S03]  /*f970*/  LDSM.16.MT88.4 R28, [R138+0x3400] ;  /* 0x003400008a1c783b */ /* 0x000f260000004200 */
[----:B------:R-:W5:Y:S01]  /*f980*/  MUFU.EX2 R52, R52 ;  /* 0x0000003400347308 */ /* 0x000f620000000800 */
[----:B------:R-:W-:Y:S02]  /*f990*/  FADD.FTZ R76, R91, R76 ;  /* 0x0000004c5b4c7221 */ /* 0x000fe40000010000 */
[----:B------:R-:W-:Y:S01]  /*f9a0*/  F2FP.BF16.PACK_AB R24, R62, R63 ;  /* 0x0000003f3e18723e */ /* 0x000fe200000010ff */
[----:B------:R-:W-:Y:S01]  /*f9b0*/  FFMA.FTZ R75, R114, c[0x0][0x23c], -R33 ;  /* 0x00008f00724b7a23 */ /* 0x000fe20000010821 */
[----:B---3--:R-:W-:Y:S03]  /*f9c0*/  F2FP.BF16.PACK_AB R25, R65, R64 ;  /* 0x000000404119723e */ /* 0x008fe600000010ff */
[----:B-1----:R-:W-:Y:S01]  /*f9d0*/  F2FP.BF16.PACK_AB R26, R43, R44 ;  /* 0x0000002c2b1a723e */ /* 0x002fe200000010ff */
[----:B------:R-:W-:Y:S01]  /*f9e0*/  FADD.FTZ R63, R63, R76 ;  /* 0x0000004c3f3f7221 */ /* 0x000fe20000010000 */
[----:B------:R-:W-:Y:S01]  /*f9f0*/  MUFU.EX2 R56, R56 ;  /* 0x0000003800387308 */ /* 0x000fe20000000800 */
[----:B--2---:R-:W-:Y:S01]  /*fa00*/  F2FP.BF16.PACK_AB R27, R58, R51 ;  /* 0x000000333a1b723e */ /* 0x004fe200000010ff */
[----:B------:R-:W-:Y:S02]  /*fa10*/  FADD.FTZ R64, R64, R77 ;  /* 0x0000004d40407221 */ /* 0x000fe40000010000 */
[----:B------:R-:W-:Y:S01]  /*fa20*/  LDSM.16.MT88.4 R76, [R138+0x4c00] ;  /* 0x004c00008a4c783b */ /* 0x000fe20000004200 */
[--C-:B------:R-:W-:Y:S02]  /*fa30*/  FFMA.FTZ R74, R105, c[0x0][0x23c], -R34.reuse ;  /* 0x00008f00694a7a23 */ /* 0x100fe40000010822 */
[--C-:B------:R-:W-:Y:S02]  /*fa40*/  FFMA.FTZ R98, R47, c[0x0][0x23c], -R34.reuse ;  /* 0x00008f002f627a23 */ /* 0x100fe40000010822 */
[--C-:B------:R-:W-:Y:S01]  /*fa50*/  FFMA.FTZ R47, R109, c[0x0][0x23c], -R34.reuse ;  /* 0x00008f006d2f7a23 */ /* 0x100fe20000010822 */
[----:B------:R-:W1:Y:S01]  /*fa60*/  MUFU.EX2 R49, R49 ;  /* 0x0000003100317308 */ /* 0x000e620000000800 */
[--C-:B------:R-:W-:Y:S02]  /*fa70*/  FFMA.FTZ R91, R50, c[0x0][0x23c], -R33.reuse ;  /* 0x00008f00325b7a23 */ /* 0x100fe40000010821 */
[----:B------:R-:W-:Y:S01]  /*fa80*/  FFMA.FTZ R50, R41, c[0x0][0x23c], -R34 ;  /* 0x00008f0029327a23 */ /* 0x000fe20000010822 */
[----:B-----5:R-:W-:Y:S01]  /*fa90*/  F2FP.BF16.PACK_AB R20, R52, R55 ;  /* 0x000000373414723e */ /* 0x020fe200000010ff */
[----:B------:R-:W-:Y:S02]  /*faa0*/  FFMA.FTZ R41, R46, c[0x0][0x23c], -R33 ;  /* 0x00008f002e297a23 */ /* 0x000fe40000010821 */
[----:B------:R-:W-:Y:S02]  /*fab0*/  FADD.FTZ R63, R62, R63 ;  /* 0x0000003f3e3f7221 */ /* 0x000fe40000010000 */
[----:B------:R-:W-:Y:S01]  /*fac0*/  FADD.FTZ R62, R65, R64 ;  /* 0x00000040413e7221 */ /* 0x000fe20000010000 */
[----:B------:R-:W-:Y:S01]  /*fad0*/  MUFU.EX2 R53, R53 ;  /* 0x0000003500357308 */ /* 0x000fe20000000800 */
[----:B------:R-:W-:Y:S02]  /*fae0*/  FADD.FTZ R44, R44, R63 ;  /* 0x0000003f2c2c7221 */ /* 0x000fe40000010000 */
[----:B------:R-:W-:Y:S02]  /*faf0*/  FADD.FTZ R51, R51, R62 ;  /* 0x0000003e33337221 */ /* 0x000fe40000010000 */
[----:B------:R-:W-:Y:S01]  /*fb00*/  FADD.FTZ R62, R43, R44 ;  /* 0x0000002c2b3e7221 */ /* 0x000fe20000010000 */
[C---:B----4-:R-:W-:Y:S04]  /*fb10*/  HMMA.16816.F32.BF16 R4, R24.reuse, R28, R4 ;  /* 0x0000001c1804723c */ /* 0x050fe80000041804 */
[----:B------:R-:W2:Y:S01]  /*fb20*/  MUFU.EX2 R40, R40 ;  /* 0x0000002800287308 */ /* 0x000ea20000000800 */
[----:B------:R-:W-:Y:S02]  /*fb30*/  FADD.FTZ R51, R58, R51 ;  /* 0x000000333a337221 */ /* 0x000fe40000010000 */
[----:B------:R-:W-:Y:S01]  /*fb40*/  FADD.FTZ R55, R55, R62 ;  /* 0x0000003e37377221 */ /* 0x000fe20000010000 */
[----:B-1----:R-:W-:Y:S01]  /*fb50*/  F2FP.BF16.PACK_AB R21, R49, R56 ;  /* 0x000000383115723e */ /* 0x002fe200000010ff */
[C---:B------:R-:W-:Y:S01]  /*fb60*/  HMMA.16816.F32.BF16 R8, R24.reuse, R30, R8 ;  /* 0x0000001e1808723c */ /* 0x040fe20000041808 */
[----:B------:R-:W1:Y:S02]  /*fb70*/  LDSM.16.MT88.4 R28, [R137+0x3400] ;  /* 0x00340000891c783b */ /* 0x000e640000004200 */
[----:B------:R-:W-:Y:S02]  /*fb80*/  FADD.FTZ R56, R56, R51 ;  /* 0x0000003338387221 */ /* 0x000fe40000010000 */
[----:B------:R-:W-:Y:S01]  /*fb90*/  MUFU.EX2 R48, R48 ;  /* 0x0000003000307308 */ /* 0x000fe20000000800 */
[----:B------:R-:W-:Y:S02]  /*fba0*/  FADD.FTZ R52, R52, R55 ;  /* 0x0000003734347221 */ /* 0x000fe40000010000 */
[--C-:B------:R-:W-:Y:S04]  /*fbb0*/  FFMA.FTZ R46, R165, c[0x0][0x23c], -R34.reuse ;  /* 0x00008f00a52e7a23 */ /* 0x100fe80000010822 */
[----:B------:R-:W-:Y:S02]  /*fbc0*/  FFMA.FTZ R44, R164, c[0x0][0x23c], -R33 ;  /* 0x00008f00a42c7a23 */ /* 0x000fe40000010821 */
[----:B------:R-:W-:Y:S01]  /*fbd0*/  FFMA.FTZ R34, R162, c[0x0][0x23c], -R34 ;  /* 0x00008f00a2227a23 */ /* 0x000fe20000010822 */
[----:B------:R-:W3:Y:S01]  /*fbe0*/  MUFU.EX2 R57, R57 ;  /* 0x0000003900397308 */ /* 0x000ee20000000800 */
[C---:B--2---:R-:W-:Y:S01]  /*fbf0*/  F2FP.BF16.PACK_AB R22, R40.reuse, R53 ;  /* 0x000000352816723e */ /* 0x044fe200000010ff */
[----:B------:R-:W-:Y:S04]  /*fc00*/  FADD.FTZ R53, R53, R52 ;  /* 0x0000003435357221 */ /* 0x000fe80000010000 */
[----:B------:R-:W-:Y:S04]  /*fc10*/  FADD.FTZ R52, R40, R53 ;  /* 0x0000003528347221 */ /* 0x000fe80000010000 */
[----:B------:R3:W-:Y:S10]  /*fc20*/  MUFU.EX2 R59, R23 ;  /* 0x00000017003b7308 */ /* 0x0007f40000000800 */
[----:B------:R2:W-:Y:S01]  /*fc30*/  MUFU.EX2 R89, R96 ;  /* 0x0000006000597308 */ /* 0x0005e20000000800 */
[C---:B-1----:R-:W-:Y:S09]  /*fc40*/  HMMA.16816.F32.BF16 R12, R24.reuse, R28, R12 ;  /* 0x0000001c180c723c */ /* 0x042ff2000004180c */
[----:B------:R-:W-:Y:S01]  /*fc50*/  MUFU.EX2 R71, R71 ;  /* 0x0000004700477308 */ /* 0x000fe20000000800 */
[----:B------:R-:W-:Y:S01]  /*fc60*/  HMMA.16816.F32.BF16 R16, R24, R30, R16 ;  /* 0x0000001e1810723c */ /* 0x000fe20000041810 */
[----:B------:R-:W1:Y:S02]  /*fc70*/  LDSM.16.MT88.4 R24, [R138+0x3800] ;  /* 0x003800008a18783b */ /* 0x000e640000004200 */
[----:B---3--:R-:W-:Y:S06]  /*fc80*/  F2FP.BF16.PACK_AB R23, R57, R48 ;  /* 0x000000303917723e */ /* 0x008fec00000010ff */
[----:B------:R-:W3:Y:S01]  /*fc90*/  MUFU.EX2 R66, R66 ;  /* 0x0000004200427308 */ /* 0x000ee20000000800 */
[----:B------:R-:W4:Y:S02]  /*fca0*/  LDSM.16.MT88.4 R28, [R137+0x3800] ;  /* 0x00380000891c783b */ /* 0x000f240000004200 */
[----:B--2---:R-:W-:Y:S07]  /*fcb0*/  FFMA.FTZ R96, R38, c[0x0][0x23c], -R33 ;  /* 0x00008f0026607a23 */ /* 0x004fee0000010821 */
[----:B------:R-:W-:Y:S01]  /*fcc0*/  MUFU.EX2 R67, R67 ;  /* 0x0000004300437308 */ /* 0x000fe20000000800 */
[----:B------:R-:W-:Y:S09]  /*fcd0*/  LDSM.16.MT88.4 R36, [R137+0x3c00] ;  /* 0x003c00008924783b */ /* 0x000ff20000004200 */
[----:B------:R-:W2:Y:S10]  /*fce0*/  MUFU.EX2 R70, R70 ;  /* 0x0000004600467308 */ /* 0x000eb40000000800 */
[----:B------:R-:W5:Y:S01]  /*fcf0*/  MUFU.EX2 R72, R72 ;  /* 0x0000004800487308 */ /* 0x000f620000000800 */
[C---:B-1----:R-:W-:Y:S09]  /*fd00*/  HMMA.16816.F32.BF16 R4, R20.reuse, R24, R4 ;  /* 0x000000181404723c */ /* 0x042ff20000041804 */
[----:B------:R-:W-:Y:S01]  /*fd10*/  MUFU.EX2 R60, R60 ;  /* 0x0000003c003c7308 */ /* 0x000fe20000000800 */
[C---:B------:R-:W-:Y:S01]  /*fd20*/  HMMA.16816.F32.BF16 R8, R20.reuse, R26, R8 ;  /* 0x0000001a1408723c */ /* 0x040fe20000041808 */
[----:B------:R-:W1:Y:S08]  /*fd30*/  LDSM.16.MT88.4 R24, [R138+0x3c00] ;  /* 0x003c00008a18783b */ /* 0x000e700000004200 */
[----:B------:R-:W5:Y:S01]  /*fd40*/  MUFU.EX2 R75, R75 ;  /* 0x0000004b004b7308 */ /* 0x000f620000000800 */
[C---:B----4-:R-:W-:Y:S08]  /*fd50*/  HMMA.16816.F32.BF16 R12, R20.reuse, R28, R12 ;  /* 0x0000001c140c723c */ /* 0x050ff0000004180c */
[----:B------:R-:W-:Y:S01]  /*fd60*/  HMMA.16816.F32.BF16 R16, R20, R30, R16 ;  /* 0x0000001e1410723c */ /* 0x000fe20000041810 */
[----:B------:R-:W-:Y:S01]  /*fd70*/  MUFU.EX2 R74, R74 ;  /* 0x0000004a004a7308 */ /* 0x000fe20000000800 */
[----:B------:R-:W4:Y:S05]  /*fd80*/  LDSM.16.MT88.4 R28, [R138+0x4000] ;  /* 0x004000008a1c783b */ /* 0x000f2a0000004200 */
[----:B---3--:R-:W-:Y:S01]  /*fd90*/  F2FP.BF16.PACK_AB R20, R66, R71 ;  /* 0x000000474214723e */ /* 0x008fe200000010ff */
[----:B------:R-:W-:Y:S01]  /*fda0*/  FADD.FTZ R71, R71, R52 ;  /* 0x0000003447477221 */ /* 0x000fe20000010000 */
[----:B--2---:R-:W-:Y:S02]  /*fdb0*/  F2FP.BF16.PACK_AB R21, R70, R67 ;  /* 0x000000434615723e */ /* 0x004fe400000010ff */
[----:B------:R-:W2:Y:S01]  /*fdc0*/  MUFU.EX2 R81, R81 ;  /* 0x0000005100517308 */ /* 0x000ea20000000800 */
[----:B-----5:R-:W-:Y:S01]  /*fdd0*/  F2FP.BF16.PACK_AB R22, R59, R72 ;  /* 0x000000483b16723e */ /* 0x020fe200000010ff */
[----:B------:R-:W-:Y:S01]  /*fde0*/  FADD.FTZ R71, R66, R71 ;  /* 0x0000004742477221 */ /* 0x000fe20000010000 */
[----:B------:R-:W-:Y:S03]  /*fdf0*/  F2FP.BF16.PACK_AB R23, R75, R60 ;  /* 0x0000003c4b17723e */ /* 0x000fe600000010ff */
[----:B------:R-:W-:Y:S04]  /*fe00*/  FADD.FTZ R72, R72, R71 ;  /* 0x0000004748487221 */ /* 0x000fe80000010000 */
[----:B------:R-:W-:Y:S01]  /*fe10*/  MUFU.EX2 R82, R82 ;  /* 0x0000005200527308 */ /* 0x000fe20000000800 */
[----:B------:R-:W-:Y:S01]  /*fe20*/  FADD.FTZ R59, R59, R72 ;  /* 0x000000483b3b7221 */ /* 0x000fe20000010000 */
[C---:B-1----:R-:W-:Y:S08]  /*fe30*/  HMMA.16816.F32.BF16 R4, R20.reuse, R24, R4 ;  /* 0x000000181404723c */ /* 0x042ff00000041804 */
[----:B------:R-:W1:Y:S01]  /*fe40*/  MUFU.EX2 R73, R73 ;  /* 0x0000004900497308 */ /* 0x000e620000000800 */
[C---:B------:R-:W-:Y:S01]  /*fe50*/  HMMA.16816.F32.BF16 R8, R20.reuse, R26, R8 ;  /* 0x0000001a1408723c */ /* 0x040fe20000041808 */
[----:B------:R-:W3:Y:S08]  /*fe60*/  LDSM.16.MT88.4 R24, [R137+0x4000] ;  /* 0x004000008918783b */ /* 0x000ef00000004200 */
[----:B------:R-:W-:Y:S01]  /*fe70*/  MUFU.EX2 R68, R68 ;  /* 0x0000004400447308 */ /* 0x000fe20000000800 */
[C---:B------:R-:W-:Y:S08]  /*fe80*/  HMMA.16816.F32.BF16 R12, R20.reuse, R36, R12 ;  /* 0x00000024140c723c */ /* 0x040ff0000004180c */
[----:B------:R-:W-:Y:S01]  /*fe90*/  HMMA.16816.F32.BF16 R16, R20, R38, R16 ;  /* 0x000000261410723c */ /* 0x000fe20000041810 */
[----:B------:R-:W5:Y:S01]  /*fea0*/  MUFU.EX2 R61, R61 ;  /* 0x0000003d003d7308 */ /* 0x000f620000000800 */
[----:B------:R-:W3:Y:S05]  /*feb0*/  LDSM.16.MT88.4 R36, [R138+0x4400] ;  /* 0x004400008a24783b */ /* 0x000eea0000004200 */
[----:B--2---:R-:W-:Y:S01]  /*fec0*/  F2FP.BF16.PACK_AB R20, R81, R74 ;  /* 0x0000004a5114723e */ /* 0x004fe200000010ff */
[----:B------:R-:W-:Y:S01]  /*fed0*/  FADD.FTZ R74, R74, R59 ;  /* 0x0000003b4a4a7221 */ /* 0x000fe20000010000 */
[----:B-1----:R-:W-:Y:S02]  /*fee0*/  F2FP.BF16.PACK_AB R21, R73, R82 ;  /* 0x000000524915723e */ /* 0x002fe400000010ff */
        /* <DEDUP_REMOVED lines=15> */
[----:B------:R-:W3:Y:S05]  /*ffe0*/  MUFU.EX2 R88, R88 ;  /* 0x0000005800587308 */ /* 0x000eea0000000800 */
[----:B------:R-:W-:Y:S01]  /*fff0*/  HMMA.16816.F32.BF16 R16, R20, R26, R16 ;  /* 0x0000001a1410723c */ /* 0x000fe20000041810 */
[----:B------:R-:W5:Y:S04]  /*10000*/  LDSM.16.MT88.4 R24, [R138+0x4800] ;  /* 0x004800008a18783b */ /* 0x000f680000004200 */
[----:B------:R-:W-:Y:S02]  /*10010*/  MUFU.EX2 R93, R93 ;  /* 0x0000005d005d7308 */ /* 0x000fe40000000800 */
[----:B--2---:R-:W-:Y:S01]  /*10020*/  F2FP.BF16.PACK_AB R20, R83, R90 ;  /* 0x0000005a5314723e */ /* 0x004fe200000010ff */
[----:B------:R-:W-:Y:S01]  /*10030*/  FADD.FTZ R90, R90, R61 ;  /* 0x0000003d5a5a7221 */ /* 0x000fe20000010000 */
[----:B-1----:R-:W-:Y:S03]  /*10040*/  F2FP.BF16.PACK_AB R21, R85, R92 ;  /* 0x0000005c5515723e */ /* 0x002fe600000010ff */
[----:B------:R-:W-:Y:S03]  /*10050*/  FADD.FTZ R90, R83, R90 ;  /* 0x0000005a535a7221 */ /* 0x000fe60000010000 */
        /* <DEDUP_REMOVED lines=8> */
[C---:B------:R-:W-:Y:S07]  /*100e0*/  HMMA.16816.F32.BF16 R4, R20.reuse, R36, R4 ;  /* 0x000000241404723c */ /* 0x040fee0000041804 */
[----:B------:R-:W-:Y:S01]  /*100f0*/  FADD.FTZ R37, R49, R56 ;  /* 0x0000003831257221 */ /* 0x000fe20000010000 */
[C---:B------:R-:W-:Y:S01]  /*10100*/  HMMA.16816.F32.BF16 R8, R20.reuse, R38, R8 ;  /* 0x000000261408723c */ /* 0x040fe20000041808 */
[----:B------:R-:W1:Y:S03]  /*10110*/  MUFU.EX2 R91, R91 ;  /* 0x0000005b005b7308 */ /* 0x000e660000000800 */
[----:B------:R-:W-:Y:S02]  /*10120*/  FADD.FTZ R48, R48, R37 ;  /* 0x0000002530307221 */ /* 0x000fe40000010000 */
[----:B------:R-:W3:Y:S02]  /*10130*/  LDSM.16.MT88.4 R36, [R137+0x4800] ;  /* 0x004800008924783b */ /* 0x000ee40000004200 */
[C---:B----4-:R-:W-:Y:S03]  /*10140*/  HMMA.16816.F32.BF16 R12, R20.reuse, R28, R12 ;  /* 0x0000001c140c723c */ /* 0x050fe6000004180c */
[----:B------:R-:W-:Y:S01]  /*10150*/  MUFU.EX2 R45, R45 ;  /* 0x0000002d002d7308 */ /* 0x000fe20000000800 */
[----:B------:R-:W-:Y:S03]  /*10160*/  FADD.FTZ R40, R57, R48 ;  /* 0x0000003039287221 */ /* 0x000fe60000010000 */
[--C-:B------:R-:W-:Y:S01]  /*10170*/  FFMA.FTZ R28, R32, c[0x0][0x23c], -R33.reuse ;  /* 0x00008f00201c7a23 */ /* 0x100fe20000010821 */
[----:B------:R-:W-:Y:S04]  /*10180*/  HMMA.16816.F32.BF16 R16, R20, R30, R16 ;  /* 0x0000001e1410723c */ /* 0x000fe80000041810 */
[----:B------:R-:W-:Y:S01]  /*10190*/  FADD.FTZ R29, R67, R40 ;  /* 0x00000028431d7221 */ /* 0x000fe20000010000 */
[----:B------:R-:W4:Y:S01]  /*101a0*/  MUFU.EX2 R50, R50 ;  /* 0x0000003200327308 */ /* 0x000f220000000800 */
[----:B------:R-:W-:Y:S01]  /*101b0*/  FFMA.FTZ R33, R3, c[0x0][0x23c], -R33 ;  /* 0x00008f0003217a23 */ /* 0x000fe20000010821 */
[----:B--2---:R-:W-:Y:S01]  /*101c0*/  F2FP.BF16.PACK_AB R20, R47, R98 ;  /* 0x000000622f14723e */ /* 0x004fe200000010ff */
        /* <DEDUP_REMOVED lines=15> */
[----:B------:R-:W-:Y:S01]  /*102c0*/  MUFU.EX2 R46, R46 ;  /* 0x0000002e002e7308 */ /* 0x000fe20000000800 */
[----:B------:R-:W-:Y:S04]  /*102d0*/  FADD.FTZ R92, R92, R69 ;  /* 0x000000455c5c7221 */ /* 0x000fe80000010000 */
[----:B------:R-:W-:Y:S01]  /*102e0*/  FADD.FTZ R92, R85, R92 ;  /* 0x0000005c555c7221 */ /* 0x000fe20000010000 */
[----:B------:R-:W-:Y:S03]  /*102f0*/  MOV R85, R0 ;  /* 0x0000000000557202 */ /* 0x000fe60000000f00 */
[----:B------:R-:W-:Y:S01]  /*10300*/  FADD.FTZ R3, R93, R92 ;  /* 0x0000005c5d037221 */ /* 0x000fe20000010000 */
[----:B------:R-:W2:Y:S03]  /*10310*/  MUFU.EX2 R35, R35 ;  /* 0x0000002300237308 */ /* 0x000ea60000000800 */
[----:B------:R-:W-:Y:S01]  /*10320*/  FADD.FTZ R3, R96, R3 ;  /* 0x0000000360037221 */ /* 0x000fe20000010000 */
[----:B-1----:R-:W-:Y:S06]  /*10330*/  F2FP.BF16.PACK_AB R23, R42, R41 ;  /* 0x000000292a17723e */ /* 0x002fec00000010ff */
[----:B------:R-:W-:Y:S01]  /*10340*/  MUFU.EX2 R43, R163 ;  /* 0x000000a3002b7308 */ /* 0x000fe20000000800 */
[C---:B-----5:R-:W-:Y:S08]  /*10350*/  HMMA.16816.F32.BF16 R4, R20.reuse, R24, R4 ;  /* 0x000000181404723c */ /* 0x060ff00000041804 */
[C---:B------:R-:W-:Y:S01]  /*10360*/  HMMA.16816.F32.BF16 R8, R20.reuse, R26, R8 ;  /* 0x0000001a1408723c */ /* 0x040fe20000041808 */
[----:B------:R-:W1:Y:S01]  /*10370*/  MUFU.EX2 R44, R44 ;  /* 0x0000002c002c7308 */ /* 0x000e620000000800 */
[----:B------:R-:W4:Y:S02]  /*10380*/  LDSM.16.MT88.4 R24, [R137+0x4c00] ;  /* 0x004c00008918783b */ /* 0x000f240000004200 */
[C---:B--2---:R-:W-:Y:S01]  /*10390*/  F2FP.BF16.PACK_AB R68, R35.reuse, R46 ;  /* 0x0000002e2344723e */ /* 0x044fe200000010ff */
[----:B------:R-:W-:Y:S03]  /*103a0*/  FADD.FTZ R46, R46, R45 ;  /* 0x0000002d2e2e7221 */ /* 0x000fe60000010000 */
[C---:B---3--:R-:W-:Y:S03]  /*103b0*/  HMMA.16816.F32.BF16 R12, R20.reuse, R36, R12 ;  /* 0x00000024140c723c */ /* 0x048fe6000004180c */
[----:B------:R-:W-:Y:S01]  /*103c0*/  MUFU.EX2 R49, R161 ;  /* 0x000000a100317308 */ /* 0x000fe20000000800 */
[----:B------:R-:W-:Y:S04]  /*103d0*/  FADD.FTZ R46, R35, R46 ;  /* 0x0000002e232e7221 */ /* 0x000fe80000010000 */
[----:B------:R-:W-:Y:S05]  /*103e0*/  HMMA.16816.F32.BF16 R16, R20, R38, R16 ;  /* 0x000000261410723c */ /* 0x000fea0000041810 */
[----:B------:R-:W2:Y:S01]  /*103f0*/  MUFU.EX2 R34, R34 ;  /* 0x0000002200227308 */ /* 0x000ea20000000800 */
[----:B-1----:R-:W-:Y:S09]  /*10400*/  F2FP.BF16.PACK_AB R69, R44, R43 ;  /* 0x0000002b2c45723e */ /* 0x002ff200000010ff */
[----:B------:R-:W-:Y:S10]  /*10410*/  MUFU.EX2 R28, R28 ;  /* 0x0000001c001c7308 */ /* 0x000ff40000000800 */
[----:B------:R-:W1:Y:S01]  /*10420*/  MUFU.EX2 R33, R33 ;  /* 0x0000002100217308 */ /* 0x000e620000000800 */
[C---:B--2---:R-:W-:Y:S01]  /*10430*/  F2FP.BF16.PACK_AB R70, R34.reuse, R49 ;  /* 0x000000312246723e */ /* 0x044fe200000010ff */
[----:B------:R-:W-:Y:S04]  /*10440*/  FADD.FTZ R49, R49, R46 ;  /* 0x0000002e31317221 */ /* 0x000fe80000010000 */
[----:B------:R-:W-:Y:S01]  /*10450*/  FADD.FTZ R160, R34, R49 ;  /* 0x0000003122a07221 */ /* 0x000fe20000010000 */
[----:B-1----:R-:W-:Y:S07]  /*10460*/  F2FP.BF16.PACK_AB R71, R33, R28 ;  /* 0x0000001c2147723e */ /* 0x002fee00000010ff */
[C---:B------:R-:W-:Y:S07]  /*10470*/  HMMA.16816.F32.BF16 R80, R68.reuse, R76, R4 ;  /* 0x0000004c4450723c */ /* 0x040fee0000041804 */
[----:B------:R-:W-:Y:S01]  /*10480*/  FADD.FTZ R4, R54, R3 ;  /* 0x0000000336047221 */ /* 0x000fe20000010000 */
[C---:B------:R-:W-:Y:S04]  /*10490*/  HMMA.16816.F32.BF16 R76, R68.reuse, R78, R8 ;  /* 0x0000004e444c723c */ /* 0x040fe80000041808 */
[----:B------:R-:W-:Y:S01]  /*104a0*/  FADD.FTZ R4, R91, R4 ;  /* 0x000000045b047221 */ /* 0x000fe20000010000 */
[----:B------:R-:W-:Y:S03]  /*104b0*/  IADD3 R3, R154, -0x1, RZ ;  /* 0xffffffff9a037810 */ /* 0x000fe60007ffe0ff */
[C---:B----4-:R-:W-:Y:S04]  /*104c0*/  HMMA.16816.F32.BF16 R72, R68.reuse, R24, R12 ;  /* 0x000000184448723c */ /* 0x050fe8000004180c */
[----:B------:R-:W-:Y:S01]  /*104d0*/  FADD.FTZ R41, R41, R4 ;  /* 0x0000000429297221 */ /* 0x000fe20000010000 */
[----:B------:R-:W-:Y:S03]  /*104e0*/  MOV R154, R3 ;  /* 0x00000003009a7202 */ /* 0x000fe60000000f00 */
[----:B------:R-:W-:Y:S01]  /*104f0*/  FADD.FTZ R42, R42, R41 ;  /* 0x000000292a2a7221 */ /* 0x000fe20000010000 */
[----:B------:R-:W-:Y:S03]  /*10500*/  HMMA.16816.F32.BF16 R68, R68, R26, R16 ;  /* 0x0000001a4444723c */ /* 0x000fe60000041810 */
[----:B------:R-:W-:Y:S04]  /*10510*/  FADD.FTZ R43, R43, R42 ;  /* 0x0000002a2b2b7221 */ /* 0x000fe80000010000 */
[----:B------:R-:W-:Y:S05]  /*10520*/  FADD.FTZ R43, R44, R43 ;  /* 0x0000002b2c2b7221 */ /* 0x000fea0000010000 */
[----:B------:R-:W-:Y:S04]  /*10530*/  FADD.FTZ R28, R28, R43 ;  /* 0x0000002b1c1c7221 */ /* 0x000fe80000010000 */
[----:B------:R-:W-:Y:S01]  /*10540*/  FADD.FTZ R159, R33, R28 ;  /* 0x0000001c219f7221 */ /* 0x000fe20000010000 */
[----:B------:R-:W-:-:S05]  /*10550*/  @P0 BRA `(.L_x_4476) ;  /* 0xffffd2a000000947 */ /* 0x000fca000383ffff */
.L_x_4472:
        /* <DEDUP_REMOVED lines=29> */
[----:B------:R-:W-:Y:S02]  /*10730*/  LOP3.LUT P0, RZ, R6, 0x2, RZ, 0xc0, !PT ;  /* 0x0000000206ff7812 */ /* 0x000fe4000780c0ff */
        /* <DEDUP_REMOVED lines=20> */
[----:B------:R-:W-:Y:S01]  /*10880*/  IMAD R9, R14, 0x10, R9 ;  /* 0x000000100e097824 */ /* 0x000fe200078e0209 */
[----:B------:R-:W-:Y:S01]  /*10890*/  ISETP.NE.U32.AND P1, PT, R6, 0x1, PT ;  /* 0x000000010600780c */ /* 0x000fe20003f25070 */
[C---:B------:R-:W-:Y:S01]  /*108a0*/  FMUL.FTZ R81, R7.reuse, R81 ;  /* 0x0000005107517220 */ /* 0x040fe20000410000 */
[----:B------:R-:W-:Y:S01]  /*108b0*/  LEA.HI R8, R8, R8, RZ, 0x1d ;  /* 0x0000000808087211 */ /* 0x000fe200078fe8ff */
[----:B------:R-:W-:-:S02]  /*108c0*/  FMUL.FTZ R76, R7, R76 ;  /* 0x0000004c074c7220 */ /* 0x000fc40000410000 */
[----:B------:R-:W-:Y:S01]  /*108d0*/  FMUL.FTZ R77, R7, R77 ;  /* 0x0000004d074d7220 */ /* 0x000fe20000410000 */
[----:B------:R-:W-:Y:S01]  /*108e0*/  LEA R8, R9, R8, 0x1 ;  /* 0x0000000809087211 */ /* 0x000fe200078e08ff */
[----:B------:R-:W-:Y:S01]  /*108f0*/  FMUL.FTZ R72, R7, R72 ;  /* 0x0000004807487220 */ /* 0x000fe20000410000 */
[----:B------:R-:W-:Y:S01]  /*10900*/  F2FP.BF16.PACK_AB R80, R81, R80 ;  /* 0x000000505150723e */ /* 0x000fe200000010ff */
[C---:B------:R-:W-:Y:S01]  /*10910*/  FMUL.FTZ R73, R7.reuse, R73 ;  /* 0x0000004907497220 */ /* 0x040fe20000410000 */
[----:B------:R-:W-:Y:S01]  /*10920*/  SHF.L.U32 R9, R8, 0x1, RZ ;  /* 0x0000000108097819 */ /* 0x000fe200000006ff */
[----:B------:R-:W-:Y:S01]  /*10930*/  FMUL.FTZ R68, R7, R68 ;  /* 0x0000004407447220 */ /* 0x000fe20000410000 */
[----:B------:R-:W-:Y:S01]  /*10940*/  F2FP.BF16.PACK_AB R76, R77, R76 ;  /* 0x0000004c4d4c723e */ /* 0x000fe200000010ff */
[----:B------:R-:W-:Y:S01]  /*10950*/  IMAD.MOV.U32 R6, RZ, RZ, -0x10 ;  /* 0xfffffff0ff067424 */ /* 0x000fe200078e00ff */
[----:B------:R-:W-:Y:S01]  /*10960*/  F2FP.BF16.PACK_AB R72, R73, R72 ;  /* 0x000000484948723e */ /* 0x000fe200000010ff */
[----:B------:R-:W-:Y:S01]  /*10970*/  FMUL.FTZ R7, R7, R69 ;  /* 0x0000004507077220 */ /* 0x000fe20000410000 */
[----:B------:R-:W-:Y:S01]  /*10980*/  STS [R9], R80 ;  /* 0x0000005009007388 */ /* 0x000fe20000000800 */
[----:B-1----:R-:W-:Y:S01]  /*10990*/  @P3 FMUL.FTZ R5, R5, 0.69314718246459960938 ;  /* 0x3f31721805053820 */ /* 0x002fe20000410000 */
[----:B------:R-:W-:Y:S01]  /*109a0*/  SEL R6, R6, 0x10, !P1 ;  /* 0x0000001006067807 */ /* 0x000fe20004800000 */
[----:B------:R-:W-:Y:S01]  /*109b0*/  IMAD.MOV.U32 R8, RZ, RZ, 0x7f800000 ;  /* 0x7f800000ff087424 */ /* 0x000fe200078e00ff */
[----:B------:R-:W-:Y:S01]  /*109c0*/  F2FP.BF16.PACK_AB R68, R7, R68 ;  /* 0x000000440744723e */ /* 0x000fe200000010ff */
[----:B------:R1:W-:Y:S01]  /*109d0*/  STS [R9+0x200], R82 ;  /* 0x0002005209007388 */ /* 0x0003e20000000800 */
[C---:B------:R-:W-:Y:S01]  /*109e0*/  IADD3 R7, R9.reuse, 0x20, RZ ;  /* 0x0000002009077810 */ /* 0x040fe20007ffe0ff */
[C---:B------:R-:W-:Y:S01]  /*109f0*/  IMAD.IADD R11, R9.reuse, 0x1, R6 ;  /* 0x00000001090b7824 */ /* 0x040fe200078e0206 */
[----:B------:R-:W-:Y:S01]  /*10a00*/  @P0 IADD3 R7, R9, -0x20, RZ ;  /* 0xffffffe009070810 */ /* 0x000fe20007ffe0ff */
[----:B------:R-:W-:Y:S01]  /*10a10*/  @P3 FFMA.FTZ R8, R2, c[0x0][0x238], R5 ;  /* 0x00008e0002083a23 */ /* 0x000fe20000010005 */
[----:B------:R-:W-:-:S02]  /*10a20*/  ISETP.NE.AND P0, PT, RZ, UR4, PT ;  /* 0x00000004ff007c0c */ /* 0x000fc4000bf05270 */
        /* <DEDUP_REMOVED lines=18> */
.L_x_4477:
[----:B------:R-:W1:Y:S04]  /*10b50*/  S2R R11, SR_CTAID.Z ;  /* 0x00000000000b7919 */ /* 0x000e680000002700 */
[----:B------:R-:W1:Y:S02]  /*10b60*/  S2R R0, SR_CTAID.Y ;  /* 0x0000000000007919 */ /* 0x000e640000002600 */
[----:B-1----:R-:W-:-:S04]  /*10b70*/  IMAD R2, R0, c[0x0][0x1c0], R11 ;  /* 0x0000700000027a24 */ /* 0x002fc800078e020b */
[----:B------:R-:W-:Y:S02]  /*10b80*/  IMAD R2, R2, c[0x0][0x214], RZ ;  /* 0x0000850002027a24 */ /* 0x000fe400078e02ff */
.L_x_4478:
[----:B------:R-:W-:Y:S01]  /*10b90*/  BAR.SYNC.DEFER_BLOCKING 0x0 ;  /* 0x0000000000007b1d */ /* 0x000fe20000010000 */
[----:B------:R-:W-:Y:S01]  /*10ba0*/  LOP3.LUT R10, R10, 0xffffffe0, RZ, 0xc0, !PT ;  /* 0xffffffe00a0a7812 */ /* 0x000fe200078ec0ff */
[----:B------:R-:W-:Y:S01]  /*10bb0*/  IMAD.WIDE.U32 R20, R149, c[0x0][0x1e8], RZ ;  /* 0x00007a0095147a25 */ /* 0x000fe200078e00ff */
        /* <DEDUP_REMOVED lines=32> */
.L_x_4480:
[----:B------:R-:W-:Y:S05]  /*10dc0*/  BSYNC B0 ;  /* 0x0000000000007941 */ /* 0x000fea0003800000 */
.L_x_4479:
[----:B------:R-:W5:Y:S01]  /*10dd0*/  S2R R3, SR_CTAID.X ;  /* 0x0000000000037919 */ /* 0x000f620000002500 */
[----:B------:R-:W-:Y:S01]  /*10de0*/  IMAD.SHL.U32 R12, R13, 0x8, RZ ;  /* 0x000000080d0c7824 */ /* 0x000fe200078e00ff */
[----:B----4-:R-:W-:Y:S01]  /*10df0*/  SHF.R.S32.HI R8, RZ, 0x1f, R11 ;  /* 0x0000001fff087819 */ /* 0x010fe2000001140b */
[----:B------:R-:W-:Y:S01]  /*10e00*/  BSSY B0, `(.L_x_4481) ;  /* 0x000001d000007945 */ /* 0x000fe20003800000 */
[----:B------:R-:W4:Y:S02]  /*10e10*/  S2R R0, SR_TID.X ;  /* 0x0000000000007919 */ /* 0x000f240000002100 */
[----:B------:R-:W-:Y:S01]  /*10e20*/  SHF.R.S32.HI R13, RZ, 0x1f, R12 ;  /* 0x0000001fff0d7819 */ /* 0x000fe2000001140c */
[----:B------:R-:W-:-:S04]  /*10e30*/  IMAD R8, R8, c[0x0][0x1f0], RZ ;  /* 0x00007c0008087a24 */ /* 0x000fc800078e02ff */
[----:B------:R-:W-:Y:S02]  /*10e40*/  IMAD R8, R11, c[0x0][0x1f4], R8 ;  /* 0x00007d000b087a24 */ /* 0x000fe400078e0208 */
[----:B-----5:R-:W-:-:S04]  /*10e50*/  IMAD.SHL.U32 R3, R3, 0x40, RZ ;  /* 0x0000004003037824 */ /* 0x020fc800078e00ff */
[----:B------:R-:W-:Y:S01]  /*10e60*/  IMAD.WIDE.U32 R12, R3, c[0x0][0x1e8], R12 ;  /* 0x00007a00030c7a25 */ /* 0x000fe200078e000c */
[----:B------:R-:W-:Y:S02]  /*10e70*/  SHF.R.S32.HI R2, RZ, 0x1f, R3 ;  /* 0x0000001fff027819 */ /* 0x000fe40000011403 */
[----:B----4-:R-:W-:Y:S02]  /*10e80*/  SHF.R.S32.HI R9, RZ, 0x1f, R0 ;  /* 0x0000001fff097819 */ /* 0x010fe40000011400 */
[----:B------:R-:W-:Y:S01]  /*10e90*/  IADD3 R20, P0, R20, R12, RZ ;  /* 0x0000000c14147210 */ /* 0x000fe20007f1e0ff */
[----:B------:R-:W-:Y:S01]  /*10ea0*/  IMAD R2, R2, c[0x0][0x1e8], RZ ;  /* 0x00007a0002027a24 */ /* 0x000fe200078e02ff */
[----:B------:R-:W-:-:S03]  /*10eb0*/  LEA.HI R9, R9, R0, RZ, 0x2 ;  /* 0x0000000009097211 */ /* 0x000fc600078f10ff */
[----:B------:R-:W-:Y:S01]  /*10ec0*/  IMAD R2, R3, c[0x0][0x1ec], R2 ;  /* 0x00007b0003027a24 */ /* 0x000fe200078e0202 */
[----:B------:R-:W-:Y:S01]  /*10ed0*/  SHF.R.S32.HI R0, RZ, 0x2, R9 ;  /* 0x00000002ff007819 */ /* 0x000fe20000011409 */
[----:B------:R-:W-:-:S03]  /*10ee0*/  IMAD.IADD R3, R148, 0x1, -R3 ;  /* 0x0000000194037824 */ /* 0x000fc600078e0a03 */
        /* <DEDUP_REMOVED lines=14> */
.L_x_4482:
[----:B------:R-:W-:Y:S05]  /*10fd0*/  BSYNC B0 ;  /* 0x0000000000007941 */ /* 0x000fea0003800000 */
.L_x_4481:
[----:B------:R-:W-:-:S04]  /*10fe0*/  IADD3 R2, R150, 0x20, RZ ;  /* 0x0000002096027810 */ /* 0x000fc80007ffe0ff */
[----:B------:R-:W-:-:S13]  /*10ff0*/  ISETP.GE.AND P0, PT, R2, R3, PT ;  /* 0x000000030200720c */ /* 0x000fda0003f06270 */
        /* <DEDUP_REMOVED lines=13> */
.L_x_4483:
        /* <DEDUP_REMOVED lines=11> */
.L_x_5249:


//--------------------- .text._ZN5flash24flash_fwd_splitkv_kernelI23Flash_fwd_kernel_traitsILi32ELi64ELi128ELi4ELb0ELb0EN7cutlass10bfloat16_tE19Flash_kernel_traitsILi32ELi64ELi128ELi4ES3_EELb1ELb0ELb1ELb0ELb0ELb0ELb0ELb1EEEvNS_16Flash_fwd_paramsE --------------------------
	.section	.text._ZN5flash24flash_fwd_splitkv_kernelI23Flash_fwd_kernel_traitsILi32ELi64ELi128ELi4ELb0ELb0EN7cutlass10bfloat16_tE19Flash_kernel_traitsILi32ELi64ELi128ELi4ES3_EELb1ELb0ELb1ELb0ELb0ELb0ELb0ELb1EEEvNS_16Flash_fwd_paramsE,"ax",@progbits
	.sectioninfo	@"SHI_REGISTERS=168"
	.align	128
        .global         _ZN5flash24flash_fwd_splitkv_kernelI23Flash_fwd_kernel_traitsILi32ELi64ELi128ELi4ELb0ELb0EN7cutlass10bfloat16_tE19Flash_kernel_traitsILi32ELi64ELi128ELi4ES3_EELb1ELb0ELb1ELb0ELb0ELb0ELb0ELb1EEEvNS_16Flash_fwd_paramsE
        .type           _ZN5flash24flash_fwd_splitkv_kernelI23Flash_fwd_kernel_traitsILi32ELi64ELi128ELi4ELb0ELb0EN7cutlass10bfloat16_tE19Flash_kernel_traitsILi32ELi64ELi128ELi4ES3_EELb1ELb0ELb1ELb0ELb0ELb0ELb0ELb1EEEvNS_16Flash_fwd_paramsE,@function
        .size           _ZN5flash24flash_fwd_splitkv_kernelI23Flash_fwd_kernel_traitsILi32ELi64ELi128ELi4ELb0ELb0EN7cutlass10bfloat16_tE19Flash_kernel_traitsILi32ELi64ELi128ELi4ES3_EELb1ELb0ELb1ELb0ELb0ELb0ELb0ELb1EEEvNS_16Flash_fwd_paramsE,(.L_x_5250 - _ZN5flash24flash_fwd_splitkv_kernelI23Flash_fwd_kernel_traitsILi32ELi64ELi128ELi4ELb0ELb0EN7cutlass10bfloat16_tE19Flash_kernel_traitsILi32ELi64ELi128ELi4ES3_EELb1ELb0ELb1ELb0ELb0ELb0ELb0ELb1EEEvNS_16Flash_fwd_paramsE)
        .other          _ZN5flash24flash_fwd_splitkv_kernelI23Flash_fwd_kernel_traitsILi32ELi64ELi128ELi4ELb0ELb0EN7cutlass10bfloat16_tE19Flash_kernel_traitsILi32ELi64ELi128ELi4ES3_EELb1ELb0ELb1ELb0ELb0ELb0ELb0ELb1EEEvNS_16Flash_fwd_paramsE,@"STO_CUDA_ENTRY STV_DEFAULT"
_ZN5flash24flash_fwd_splitkv_kernelI23Flash_fwd_kernel_traitsILi32ELi64ELi128ELi4ELb0ELb0EN7cutlass10bfloat16_tE19Flash_kernel_traitsILi32ELi64ELi128ELi4ES3_EELb1ELb0ELb1ELb0ELb0ELb0ELb0ELb1EEEvNS_16Flash_fwd_paramsE:
.text._ZN5flash24flash_fwd_splitkv_kernelI23Flash_fwd_kernel_traitsILi32ELi64ELi128ELi4ELb0ELb0EN7cutlass10bfloat16_tE19Flash_kernel_traitsILi32ELi64ELi128ELi4ES3_EELb1ELb0ELb1ELb0ELb0ELb0ELb0ELb1EEEvNS_16Flash_fwd_paramsE:
        /* <DEDUP_REMOVED lines=14> */
[----:B------:R-:W2:Y:S01]  /*00e0*/  @P1 LDG.E R148, [R8.64] ;  /* 0x0000000608941981 */ /* 0x000ea2000c1e1900 */
[CC--:B------:R-:W-:Y:S01]  /*00f0*/  IMAD.WIDE R118, R3.reuse, R2.reuse, c[0x0][0x250] ;  /* 0x0000940003767625 */ /* 0x0c0fe200078e0202 */
[----:B------:R-:W-:Y:S02]  /*0100*/  ISETP.EQ.OR.EX P0, PT, RZ, c[0x0][0x24c], !P2, P0 ;  /* 0x00009300ff007a0c */ /* 0x000fe40005702700 */
[----:B------:R-:W2:Y:S04]  /*0110*/  @P1 LDG.E R5, [R8.64+0x4] ;  /* 0x0000040608051981 */ /* 0x000ea8000c1e1900 */
[----:B------:R1:W5:Y:S01]  /*0120*/  @P5 LDG.E R0, [R118.64] ;  /* 0x0000000676005981 */ /* 0x000362000c1e1900 */
[----:B------:R-:W-:Y:S02]  /*0130*/  IMAD.MOV.U32 R15, RZ, RZ, -0x1 ;  /* 0xffffffffff0f7424 */ /* 0x000fe400078e00ff */
[----:B------:R-:W-:Y:S01]  /*0140*/  IMAD.WIDE R6, R3, R2, c[0x0][0x248] ;  /* 0x0000920003067625 */ /* 0x000fe200078e0202 */
[----:B------:R-:W3:Y:S04]  /*0150*/  S2R R23, SR_CTAID.X ;  /* 0x0000000000177919 */ /* 0x000ee80000002500 */
[----:B------:R1:W5:Y:S01]  /*0160*/  @!P0 LDG.E R15, [R6.64] ;  /* 0x00000006060f8981 */ /* 0x000362000c1e1900 */
[----:B------:R-:W-:-:S03]  /*0170*/  ISETP.NE.U32.AND P0, PT, RZ, c[0x0][0x248], PT ;  /* 0x00009200ff007a0c */ /* 0x000fc60003f05070 */
[----:B------:R-:W4:Y:S04]  /*0180*/  S2R R114, SR_CTAID.Z ;  /* 0x0000000000727919 */ /* 0x000f280000002700 */
[----:B------:R-:W1:Y:S01]  /*0190*/  S2R R57, SR_TID.X ;  /* 0x0000000000397919 */ /* 0x000e620000002100 */
[----:B------:R-:W-:Y:S01]  /*01a0*/  ISETP.NE.AND.EX P0, PT, RZ, c[0x0][0x24c], PT, P0 ;  /* 0x00009300ff007a0c */ /* 0x000fe20003f05300 */
[--C-:B------:R-:W-:Y:S01]  /*01b0*/  IMAD.MOV.U32 R65, RZ, RZ, R3.reuse ;  /* 0x000000ffff417224 */ /* 0x100fe200078e0003 */
[----:B------:R-:W-:Y:S01]  /*01c0*/  SHF.R.S32.HI R64, RZ, 0x1f, R3 ;  /* 0x0000001fff407819 */ /* 0x000fe20000011403 */
[----:B--2---:R-:W-:Y:S02]  /*01d0*/  @P1 IMAD.IADD R146, R5, 0x1, -R148 ;  /* 0x0000000105921824 */ /* 0x004fe400078e0a94 */
[----:B------:R-:W-:-:S08]  /*01e0*/  @!P1 IMAD.MOV.U32 R146, RZ, RZ, c[0x0][0x214] ;  /* 0x00008500ff929624 */ /* 0x000fd000078e00ff */
[----:B------:R-:W-:Y:S05]  /*01f0*/  @!P0 BRA `(.L_x_4484) ;  /* 0x0000004000008947 */ /* 0x000fea0003800000 */
[----:B-1-34-:R-:W2:Y:S02]  /*0200*/  @P2 LDG.E R4, [R6.64+0x4] ;  /* 0x0000040606042981 */ /* 0x01aea4000c1e1900 */
[----:B--2--5:R-:W-:-:S06]  /*0210*/  @P2 IADD3 R5, R4, -R15, RZ ;  /* 0x8000000f04052210 */ /* 0x024fcc0007ffe0ff */
[----:B------:R1:W5:Y:S01]  /*0220*/  @!P2 LDG.E R5, [R6.64] ;  /* 0x000000060605a981 */ /* 0x000362000c1e1900 */
[----:B------:R-:W-:Y:S05]  /*0230*/  BRA `(.L_x_4485) ;  /* 0x0000001000007947 */ /* 0x000fea0003800000 */
.L_x_4484:
[----:B-1-34-:R-:W-:Y:S02]  /*0240*/  MOV R5, c[0x0][0x218] ;  /* 0x0000860000057a02 */ /* 0x01afe40000000f00 */
.L_x_4485:
        /* <DEDUP_REMOVED lines=36> */
[----:B------:R-:W-:-:S05]  /*0490*/  LOP3.LUT R2, R0, 0xfffffffc, RZ, 0xc0, !PT ;  /* 0xfffffffc00027812 */ /* 0x000fca00078ec0ff */
        /* <DEDUP_REMOVED lines=9> */
[----:B------:R-:W-:Y:S02]  /*0530*/  IMAD R2, R2, c[0x0][0x1e8], RZ ;  /* 0x00007a0002027a24 */ /* 0x000fe400078e02ff */
[----:B------:R-:W-:Y:S02]  /*0540*/  @!P0 IMAD R64, R3, c[0x0][0x1e4], R64 ;  /* 0x0000790003408a24 */ /* 0x000fe400078e0240 */
[----:B------:R-:W-:-:S04]  /*0550*/  IMAD.WIDE.U32 R10, R51, c[0x0][0x1e8], R4 ;  /* 0x00007a00330a7a25 */ /* 0x000fc800078e0004 */
[----:B------:R-:W-:Y:S02]  /*0560*/  @P0 IMAD R148, R148, c[0x0][0x1ec], R7 ;  /* 0x00007b0094940a24 */ /* 0x000fe400078e0207 */
        /* <DEDUP_REMOVED lines=8> */
[----:B------:R-:W-:Y:S01]  /*05f0*/  ISETP.GE.OR P0, PT, R9, R146, P1 ;  /* 0x000000920900720c */ /* 0x000fe20000f06670 */
[----:B------:R-:W-:Y:S01]  /*0600*/  IMAD R5, R2, c[0x0][0x1f0], RZ ;  /* 0x00007c0002057a24 */ /* 0x000fe200078e02ff */
[----:B------:R-:W-:Y:S01]  /*0610*/  SHF.R.S32.HI R3, RZ, 0x1f, R9 ;  /* 0x0000001fff037819 */ /* 0x000fe20000011409 */
[----:B------:R-:W-:-:S04]  /*0620*/  IMAD.WIDE.U32 R6, R114, c[0x0][0x1f0], R6 ;  /* 0x00007c0072067a25 */ /* 0x000fc800078e0006 */
[----:B------:R-:W-:-:S05]  /*0630*/  IMAD R5, R114, c[0x0][0x1f4], R5 ;  /* 0x00007d0072057a24 */ /* 0x000fca00078e0205 */
[----:B------:R-:W-:Y:S01]  /*0640*/  IADD3 R5, R7, R5, RZ ;  /* 0x0000000507057210 */ /* 0x000fe20007ffe0ff */
        /* <DEDUP_REMOVED lines=9> */
.L_x_4488:
[----:B------:R-:W-:Y:S05]  /*06e0*/  BSYNC B0 ;  /* 0x0000000000007941 */ /* 0x000fea0003800000 */
.L_x_4487:
        /* <DEDUP_REMOVED lines=15> */
.L_x_4490:
[----:B------:R-:W-:Y:S05]  /*07e0*/  BSYNC B0 ;  /* 0x0000000000007941 */ /* 0x000fea0003800000 */
.L_x_4489:
        /* <DEDUP_REMOVED lines=13> */
.L_x_4486:
        /* <DEDUP_REMOVED lines=44> */
[----:B------:R-:W-:Y:S02]  /*0b80*/  IABS R4, c[0x0][0x1c8] ;  /* 0x0000720000047a13 */ /* 0x000fe40000000000 */
[----:B------:R-:W-:Y:S02]  /*0b90*/  IABS R3, R114 ;  /* 0x0000007200037213 */ /* 0x000fe40000000000 */
[----:B------:R-:W1:Y:S08]  /*0ba0*/  I2F.RP R7, R4 ;  /* 0x0000000400077306 */ /* 0x000e700000209400 */
        /* <DEDUP_REMOVED lines=9> */
[----:B------:R-:W-:Y:S02]  /*0c40*/  IMAD R3, R4, R2, R3 ;  /* 0x0000000204037224 */ /* 0x000fe400078e0203 */
[----:B------:R-:W-:-:S03]  /*0c50*/  IMAD.MOV R2, RZ, RZ, -R5 ;  /* 0x000000ffff027224 */ /* 0x000fc600078e0a05 */
[----:B------:R-:W-:Y:S01]  /*0c60*/  ISETP.GT.U32.AND P0, PT, R4, R3, PT ;  /* 0x000000030400720c */ /* 0x000fe20003f04070 */
[----:B------:R-:W-:-:S05]  /*0c70*/  IMAD R19, R2, c[0x0][0x2d0], R9 ;  /* 0x0000b40002137a24 */ /* 0x000fca00078e0209 */
[----:B------:R-:W-:-:S05]  /*0c80*/  SHF.R.S32.HI R7, RZ, 0x1f, R19 ;  /* 0x0000001fff077819 */ /* 0x000fca0000011413 */
[----:B------:R-:W-:Y:S02]  /*0c90*/  IMAD R2, R7, c[0x0][0x198], RZ ;  /* 0x0000660007027a24 */ /* 0x000fe400078e02ff */
[-C--:B------:R-:W-:Y:S02]  /*0ca0*/  @!P0 IADD3 R3, R3, -R4.reuse, RZ ;  /* 0x8000000403038210 */ /* 0x080fe40007ffe0ff */
[----:B------:R-:W-:Y:S01]  /*0cb0*/  @!P0 IADD3 R6, R6, 0x1, RZ ;  /* 0x0000000106068810 */ /* 0x000fe20007ffe0ff */
[----:B------:R-:W-:Y:S01]  /*0cc0*/  IMAD R2, R19, c[0x0][0x19c], R2 ;  /* 0x0000670013027a24 */ /* 0x000fe200078e0202 */
        /* <DEDUP_REMOVED lines=13> */
[----:B------:R-:W-:Y:S02]  /*0da0*/  IMAD.IADD R5, R5, 0x1, R3 ;  /* 0x0000000105057824 */ /* 0x000fe400078e0203 */
[----:B------:R-:W-:-:S04]  /*0db0*/  IMAD.WIDE.U32 R12, R0, c[0x0][0x188], RZ ;  /* 0x00006200000c7a25 */ /* 0x000fc800078e00ff */
[----:B------:R-:W-:Y:S01]  /*0dc0*/  IMAD.WIDE.U32 R10, R19, c[0x0][0x198], R4 ;  /* 0x00006600130a7a25 */ /* 0x000fe200078e0004 */
[----:B------:R-:W-:Y:S02]  /*0dd0*/  SHF.R.S32.HI R5, RZ, 0x1f, R6 ;  /* 0x0000001fff057819 */ /* 0x000fe40000011406 */
[----:B------:R-:W-:Y:S01]  /*0de0*/  IADD3 R15, R13, R15, RZ ;  /* 0x0000000f0d0f7210 */ /* 0x000fe20007ffe0ff */
        /* <DEDUP_REMOVED lines=8> */
.L_x_4491:
        /* <DEDUP_REMOVED lines=16> */
.L_x_4493:
[----:B------:R-:W-:Y:S02]  /*0f70*/  IABS R8, c[0x0][0x1c8] ;  /* 0x0000720000087a13 */ /* 0x000fe40000000000 */
[----:B------:R-:W-:Y:S02]  /*0f80*/  IABS R7, R114 ;  /* 0x0000007200077213 */ /* 0x000fe40000000000 */
[----:B------:R-:W1:Y:S01]  /*0f90*/  I2F.RP R9, R8 ;  /* 0x0000000800097306 */ /* 0x000e620000209400 */
[----:B------:R-:W-:-:S05]  /*0fa0*/  @P4 IADD3 R15, R0, R15, RZ ;  /* 0x0000000f000f4210 */ /* 0x000fca0007ffe0ff */
[----:B------:R-:W-:-:S04]  /*0fb0*/  @P4 IMAD.WIDE.U32 R16, R15, c[0x0][0x1a0], RZ ;  /* 0x000068000f104a25 */ /* 0x000fc800078e00ff */
[----:B------:R-:W-:Y:S01]  /*0fc0*/  @P4 IMAD R15, R15, c[0x0][0x1a4], R17 ;  /* 0x000069000f0f4a24 */ /* 0x000fe200078e0211 */
[----:B-1----:R-:W1:Y:S02]  /*0fd0*/  MUFU.RCP R10, R9 ;  /* 0x00000009000a7308 */ /* 0x002e640000001000 */
[----:B-1----:R-:W-:Y:S02]  /*0fe0*/  IADD3 R10, R10, 0xffffffe, RZ ;  /* 0x0ffffffe0a0a7810 */ /* 0x002fe40007ffe0ff */
[----:B------:R-:W-:-:S04]  /*0ff0*/  LEA R9, R49, 0xffffff80, 0x7 ;  /* 0xffffff8031097811 */ /* 0x000fc800078e38ff */
[----:B------:R-:W1:Y:S01]  /*1000*/  F2I.FTZ.U32.TRUNC.NTZ R11, R10 ;  /* 0x0000000a000b7305 */ /* 0x000e62000021f000 */
[----:B------:R-:W-:Y:S02]  /*1010*/  IMAD.MOV.U32 R19, RZ, RZ, R9 ;  /* 0x000000ffff137224 */ /* 0x000fe400078e0009 */
[----:B-1----:R-:W-:Y:S01]  /*1020*/  IMAD.MOV R2, RZ, RZ, -R11 ;  /* 0x000000ffff027224 */ /* 0x002fe200078e0a0b */
[----:B------:R-:W-:-:S03]  /*1030*/  MOV R10, RZ ;  /* 0x000000ff000a7202 */ /* 0x000fc60000000f00 */
[----:B------:R-:W-:-:S04]  /*1040*/  IMAD R6, R2, R8, RZ ;  /* 0x0000000802067224 */ /* 0x000fc800078e02ff */
[----:B------:R-:W-:-:S04]  /*1050*/  IMAD.HI.U32 R6, R11, R6, R10 ;  /* 0x000000060b067227 */ /* 0x000fc800078e000a */
[----:B------:R-:W-:Y:S01]  /*1060*/  IMAD.WIDE.U32 R10, R9, c[0x0][0x198], R4 ;  /* 0x00006600090a7a25 */ /* 0x000fe200078e0004 */
[----:B------:R-:W-:-:S03]  /*1070*/  @P4 MOV R4, R16 ;  /* 0x0000001000044202 */ /* 0x000fc60000000f00 */
        /* <DEDUP_REMOVED lines=35> */
.L_x_4492:
[----:B------:R1:W5:Y:S01]  /*12b0*/  @P5 LDG.E R0, [R118.64] ;  /* 0x0000000676005981 */ /* 0x000362000c1e1900 */
[----:B------:R-:W-:Y:S01]  /*12c0*/  SHF.R.S32.HI R50, RZ, 0x1f, R57 ;  /* 0x0000001fff327819 */ /* 0x000fe20000011439 */
[----:B------:R-:W-:Y:S01]  /*12d0*/  IMAD.MOV.U32 R8, RZ, RZ, 0x2 ;  /* 0x00000002ff087424 */ /* 0x000fe200078e00ff */
[----:B------:R-:W-:Y:S01]  /*12e0*/  ISETP.NE.AND P0, PT, R148, -0x1, PT ;  /* 0xffffffff9400780c */ /* 0x000fe20003f05270 */
[----:B------:R-:W-:Y:S01]  /*12f0*/  IMAD.MOV.U32 R73, RZ, RZ, c[0x0][0x230] ;  /* 0x00008c00ff497624 */ /* 0x000fe200078e00ff */
[CC--:B------:R-:W-:Y:S01]  /*1300*/  LEA.HI R21, R50.reuse, R57.reuse, RZ, 0x2 ;  /* 0x0000003932157211 */ /* 0x0c0fe200078f10ff */
[----:B------:R-:W-:Y:S01]  /*1310*/  IMAD.MOV.U32 R10, RZ, RZ, RZ ;  /* 0x000000ffff0a7224 */ /* 0x000fe200078e00ff */
[----:B------:R-:W-:Y:S01]  /*1320*/  LEA.HI R61, R50, R57, RZ, 0x4 ;  /* 0x00000039323d7211 */ /* 0x000fe200078f20ff */
[----:B------:R-:W-:Y:S01]  /*1330*/  IMAD.MOV.U32 R11, RZ, RZ, c[0x0][0x230] ;  /* 0x00008c00ff0b7624 */ /* 0x000fe200078e00ff */
[----:B------:R-:W-:Y:S01]  /*1340*/  SHF.R.S32.HI R150, RZ, 0x2, R21 ;  /* 0x00000002ff967819 */ /* 0x000fe20000011415 */
[----:B------:R-:W-:Y:S01]  /*1350*/  IMAD.MOV.U32 R106, RZ, RZ, 0x5 ;  /* 0x00000005ff6a7424 */ /* 0x000fe200078e00ff */
[----:B------:R-:W-:Y:S01]  /*1360*/  LOP3.LUT R60, R61, 0xfffffff0, RZ, 0xc0, !PT ;  /* 0xfffffff03d3c7812 */ /* 0x000fe200078ec0ff */
[----:B------:R-:W-:Y:S01]  /*1370*/  IMAD.HI.U32 R73, R8, R73, R10 ;  /* 0x0000004908497227 */ /* 0x000fe200078e000a */
[----:B------:R-:W-:-:S02]  /*1380*/  SHF.R.S32.HI R151, RZ, 0x1f, R150 ;  /* 0x0000001fff977819 */ /* 0x000fc40000011496 */
[----:B------:R-:W-:Y:S01]  /*1390*/  IADD3 R162, P2, R150, R19, RZ ;  /* 0x0000001396a27210 */ /* 0x000fe20007f5e0ff */
[----:B------:R-:W-:Y:S01]  /*13a0*/  @!P0 IMAD R8, R64, c[0x0][0x178], RZ ;  /* 0x00005e0040088a24 */ /* 0x000fe200078e02ff */
[C---:B------:R-:W-:Y:S01]  /*13b0*/  LOP3.LUT R10, R21.reuse, 0xfffffffc, RZ, 0xc0, !PT ;  /* 0xfffffffc150a7812 */ /* 0x040fe200078ec0ff */
[----:B------:R-:W-:Y:S01]  /*13c0*/  @P0 IMAD.WIDE.U32 R16, R148, c[0x0][0x190], RZ ;  /* 0x0000640094100a25 */ /* 0x000fe200078e00ff */
[CC--:B------:R-:W-:Y:S02]  /*13d0*/  LEA.HI R63, R50.reuse, R57.reuse, RZ, 0x3 ;  /* 0x00000039323f7211 */ /* 0x0c0fe400078f18ff */
[----:B------:R-:W-:Y:S01]  /*13e0*/  LEA.HI R21, R21, R150, RZ, 0x1 ;  /* 0x0000009615157211 */ /* 0x000fe200078f08ff */
[----:B------:R-:W-:Y:S01]  /*13f0*/  IMAD.X R7, R151, 0x1, R7, P2 ;  /* 0x0000000197077824 */ /* 0x000fe200010e0607 */
[----:B------:R-:W-:Y:S01]  /*1400*/  SHF.R.S32.HI R62, RZ, 0x3, R63 ;  /* 0x00000003ff3e7819 */ /* 0x000fe2000001143f */
[----:B------:R-:W-:Y:S01]  /*1410*/  IMAD.IADD R11, R57, 0x1, -R10 ;  /* 0x00000001390b7824 */ /* 0x000fe200078e0a0a */
[----:B------:R-:W-:Y:S01]  /*1420*/  SHF.R.S32.HI R71, RZ, 0x1, R73 ;  /* 0x00000001ff477819 */ /* 0x000fe20000011449 */
[----:B------:R-:W-:Y:S01]  /*1430*/  IMAD R7, R7, c[0x0][0x1a0], RZ ;  /* 0x0000680007077a24 */ /* 0x000fe200078e02ff */
[----:B------:R-:W-:Y:S01]  /*1440*/  LEA.HI R50, R50, R57, RZ, 0x5 ;  /* 0x0000003932327211 */ /* 0x000fe200078f28ff */
[----:B------:R-:W-:Y:S01]  /*1450*/  @!P0 IMAD.WIDE.U32 R24, R65, c[0x0][0x178], RZ ;  /* 0x00005e0041188a25 */ /* 0x000fe200078e00ff */
[----:B------:R-:W-:-:S02]  /*1460*/  LOP3.LUT R21, R21, 0x7fffffe, RZ, 0xc0, !PT ;  /* 0x07fffffe15157812 */ /* 0x000fc400078ec0ff */
[----:B------:R-:W-:Y:S01]  /*1470*/  SHF.R.S32.HI R115, RZ, 0x1f, R114 ;  /* 0x0000001fff737819 */ /* 0x000fe20000011472 */
[----:B------:R-:W-:Y:S01]  /*1480*/  IMAD R165, R162, c[0x0][0x1a4], R7 ;  /* 0x00006900a2a57a24 */ /* 0x000fe200078e0207 */
[----:B------:R-:W-:Y:S01]  /*1490*/  SHF.R.S32.HI R7, RZ, 0x1f, R68 ;  /* 0x0000001fff077819 */ /* 0x000fe20000011444 */
[----:B-----5:R-:W-:Y:S01]  /*14a0*/  @!P0 IMAD R3, R65, c[0x0][0x17c], R8 ;  /* 0x00005f0041038a24 */ /* 0x020fe200078e0208 */
[----:B------:R-:W-:Y:S01]  /*14b0*/  @!P0 MOV R16, R24 ;  /* 0x0000001800108202 */ /* 0x000fe20000000f00 */
[----:B------:R-:W-:Y:S01]  /*14c0*/  IMAD.SHL.U32 R108, R11, 0x8, RZ ;  /* 0x000000080b6c7824 */ /* 0x000fe200078e00ff */
[----:B------:R-:W-:Y:S01]  /*14d0*/  LEA.HI R82, R7, R68, RZ, 0x7 ;  /* 0x0000004407527211 */ /* 0x000fe200078f38ff */
[----:B------:R-:W-:Y:S01]  /*14e0*/  IMAD.IADD R60, R57, 0x1, -R60 ;  /* 0x00000001393c7824 */ /* 0x000fe200078e0a3c */
[----:B------:R-:W-:Y:S01]  /*14f0*/  SHF.L.U32 R8, R62, 0x6, RZ ;  /* 0x000000063e087819 */ /* 0x000fe200000006ff */
[----:B------:R-:W-:Y:S01]  /*1500*/  @P0 IMAD R17, R148, c[0x0][0x194], R17 ;  /* 0x0000650094110a24 */ /* 0x000fe200078e0211 */
[----:B------:R-:W-:Y:S01]  /*1510*/  SHF.R.S32.HI R109, RZ, 0x1f, R108 ;  /* 0x0000001fff6d7819 */ /* 0x000fe2000001146c */
[----:B------:R-:W-:Y:S01]  /*1520*/  @!P0 IMAD.IADD R17, R25, 0x1, R3 ;  /* 0x0000000119118824 */ /* 0x000fe200078e0203 */
[----:B------:R-:W-:Y:S01]  /*1530*/  LEA.HI R59, R60, R60, RZ, 0x1 ;  /* 0x0000003c3c3b7211 */ /* 0x000fe200078f08ff */
[----:B------:R-:W-:Y:S01]  /*1540*/  IMAD.WIDE R22, R23, 0x40, R150 ;  /* 0x0000004017167825 */ /* 0x000fe200078e0296 */
[----:B------:R-:W-:-:S02]  /*1550*/  IADD3 R14, P0, R108, R4, RZ ;  /* 0x000000046c0e7210 */ /* 0x000fc40007f1e0ff */
[----:B------:R-:W-:Y:S01]  /*1560*/  IADD3 R16, P3, R108, R16, RZ ;  /* 0x000000106c107210 */ /* 0x000fe20007f7e0ff */
[----:B------:R-:W-:Y:S01]  /*1570*/  IMAD R4, R23, c[0x0][0x190], RZ ;  /* 0x0000640017047a24 */ /* 0x000fe200078e02ff */
[----:B------:R-:W-:Y:S01]  /*1580*/  SHF.R.S32.HI R82, RZ, 0x7, R82 ;  /* 0x00000007ff527819 */ /* 0x000fe20000011452 */
[C---:B------:R-:W-:Y:S01]  /*1590*/  IMAD.X R15, R109.reuse, 0x1, R15, P0 ;  /* 0x000000016d0f7824 */ /* 0x040fe200000e060f */
[----:B------:R-:W-:Y:S01]  /*15a0*/  LOP3.LUT R3, R8, 0xc0, RZ, 0xc0, !PT ;  /* 0x000000c008037812 */ /* 0x000fe200078ec0ff */
[----:B------:R-:W-:Y:S01]  /*15b0*/  IMAD.X R17, R109, 0x1, R17, P3 ;  /* 0x000000016d117824 */ /* 0x000fe200018e0611 */
[--C-:B------:R-:W-:Y:S01]  /*15c0*/  SHF.R.S32.HI R58, RZ, 0x1, R59.reuse ;  /* 0x00000001ff3a7819 */ /* 0x100fe2000001143b */
[C---:B------:R-:W-:Y:S01]  /*15d0*/  IMAD R4, R22.reuse, c[0x0][0x194], R4 ;  /* 0x0000650016047a24 */ /* 0x040fe200078e0204 */
[----:B------:R-:W-:Y:S01]  /*15e0*/  SHF.R.S32.HI R19, RZ, 0x1f, R59 ;  /* 0x0000001fff137819 */ /* 0x000fe2000001143b */
[----:B------:R-:W-:Y:S01]  /*15f0*/  IMAD.WIDE.U32 R116, R22, c[0x0][0x190], R16 ;  /* 0x0000640016747a25 */ /* 0x000fe200078e0010 */
[----:B------:R-:W-:-:S02]  /*1600*/  IADD3 R128, P0, R108, R2, RZ ;  /* 0x000000026c807210 */ /* 0x000fc40007f1e0ff */
[----:B------:R-:W-:Y:S01]  /*1610*/  IMNMX R82, RZ, R82, !PT ;  /* 0x00000052ff527217 */ /* 0x000fe20007800200 */
[C---:B------:R-:W-:Y:S01]  /*1620*/  IMAD.WIDE.U32 R14, R6.reuse, c[0x0][0x1b8], R14 ;  /* 0x00006e00060e7a25 */ /* 0x040fe200078e000e */
[----:B------:R-:W-:Y:S02]  /*1630*/  LOP3.LUT R25, R3, 0x18, R108, 0xf8, !PT ;  /* 0x0000001803197812 */ /* 0x000fe400078ef86c */
[----:B------:R-:W-:Y:S01]  /*1640*/  SHF.R.U32.HI R112, RZ, 0x3, R3 ;  /* 0x00000003ff707819 */ /* 0x000fe20000011603 */
[----:B------:R-:W-:Y:S01]  /*1650*/  IMAD R3, R5, c[0x0][0x1b8], RZ ;  /* 0x00006e0005037a24 */ /* 0x000fe200078e02ff */
[----:B------:R-:W-:Y:S01]  /*1660*/  LEA.HI R19, R19, R58, RZ, 0x2 ;  /* 0x0000003a13137211 */ /* 0x000fe200078f10ff */
[----:B------:R-:W-:Y:S01]  /*1670*/  IMAD.SHL.U32 R11, R11, 0x4, RZ ;  /* 0x000000040b0b7824 */ /* 0x000fe200078e00ff */
[----:B------:R-:W-:Y:S01]  /*1680*/  IADD3.X R129, R109, R13, RZ, P0, !PT ;  /* 0x0000000d6d817210 */ /* 0x000fe200007fe4ff */
[----:B------:R-:W-:Y:S01]  /*1690*/  IMAD R3, R6, c[0x0][0x1bc], R3 ;  /* 0x00006f0006037a24 */ /* 0x000fe200078e0203 */
[----:B------:R-:W-:Y:S01]  /*16a0*/  ISETP.GT.AND P0, PT, R49, R82, PT ;  /* 0x000000523100720c */ /* 0x000fe20003f04270 */
[C---:B------:R-:W-:Y:S01]  /*16b0*/  IMAD R72, R150.reuse, R71, R11 ;  /* 0x0000004796487224 */ /* 0x040fe200078e020b */
[----:B------:R-:W-:Y:S01]  /*16c0*/  LOP3.LUT R19, R19, 0xfffffffc, RZ, 0xc0, !PT ;  /* 0xfffffffc13137812 */ /* 0x000fe200078ec0ff */
[----:B------:R-:W-:Y:S01]  /*16d0*/  IMAD.IADD R15, R15, 0x1, R3 ;  /* 0x000000010f0f7824 */ /* 0x000fe200078e0203 */
[----:B------:R-:W-:Y:S01]  /*16e0*/  SHF.R.S32.HI R50, RZ, 0x5, R50 ;  /* 0x00000005ff327819 */ /* 0x000fe20000011432 */
[----:B------:R-:W-:Y:S01]  /*16f0*/  IMAD R7, R115, c[0x0][0x1a8], RZ ;  /* 0x00006a0073077a24 */ /* 0x000fe200078e02ff */
[----:B------:R-:W-:Y:S01]  /*1700*/  IADD3 R21, R150, -R21, RZ ;  /* 0x8000001596157210 */ /* 0x000fe20007ffe0ff */
[----:B------:R-:W-:Y:S01]  /*1710*/  IMAD.IADD R58, R58, 0x1, -R19 ;  /* 0x000000013a3a7824 */ /* 0x000fe200078e0a13 */
[----:B------:R-:W-:Y:S01]  /*1720*/  IADD3 R117, R117, R4, RZ ;  /* 0x0000000475757210 */ /* 0x000fe20007ffe0ff */
[----:B------:R-:W-:Y:S01]  /*1730*/  IMAD R131, R151, c[0x0][0x198], RZ ;  /* 0x0000660097837a24 */ /* 0x000fe200078e02ff */
[----:B------:R-:W-:Y:S01]  /*1740*/  LOP3.LUT R112, R25, R112, RZ, 0x3c, !PT ;  /* 0x0000007019707212 */ /* 0x000fe200078e3cff */
[----:B------:R-:W-:Y:S01]  /*1750*/  IMAD.WIDE.U32 R162, R162, c[0x0][0x1a0], R14 ;  /* 0x00006800a2a27a25 */ /* 0x000fe200078e000e */
[----:B------:R-:W-:-:S02]  /*1760*/  MOV R123, c[0x0][0x198] ;  /* 0x00006600007b7a02 */ /* 0x000fc40000000f00 */
[----:B------:R-:W-:Y:S01]  /*1770*/  LOP3.LUT P2, RZ, R58, 0x2, RZ, 0xc0, !PT ;  /* 0x000000023aff7812 */ /* 0x000fe2000784c0ff */
[----:B------:R-:W-:Y:S01]  /*1780*/  IMAD.MOV.U32 R10, RZ, RZ, 0x10 ;  /* 0x00000010ff0a7424 */ /* 0x000fe200078e00ff */
[-C--:B------:R-:W-:Y:S01]  /*1790*/  SHF.L.U64.HI R126, R123, R106.reuse, c[0x0][0x19c] ;  /* 0x000067007b7e7619 */ /* 0x080fe2000001026a */
[----:B------:R-:W-:Y:S01]  /*17a0*/  IMAD.MOV.U32 R3, RZ, RZ, c[0x0][0x1a0] ;  /* 0x00006800ff037624 */ /* 0x000fe200078e00ff */
[--C-:B------:R-:W-:Y:S01]  /*17b0*/  SHF.R.S32.HI R69, RZ, 0x1f, R72.reuse ;  /* 0x0000001fff457819 */ /* 0x100fe20000011448 */
[----:B------:R-:W-:Y:S01]  /*17c0*/  IMAD.IADD R70, R11, 0x1, R72 ;  /* 0x000000010b467824 */ /* 0x000fe200078e0248 */
[----:B------:R-:W-:Y:S01]  /*17d0*/  SEL R10, R10, 0xfffffff0, !P2 ;  /* 0xfffffff00a0a7807 */ /* 0x000fe20005000000 */
[----:B------:R-:W-:Y:S01]  /*17e0*/  IMAD R21, R50, 0x8, R21 ;  /* 0x0000000832157824 */ /* 0x000fe200078e0215 */
[C---:B------:R-:W-:Y:S01]  /*17f0*/  SHF.L.U64.HI R144, R3.reuse, R106, c[0x0][0x1a4] ;  /* 0x0000690003907619 */ /* 0x040fe2000001026a */
[----:B------:R-:W-:Y:S01]  /*1800*/  IMAD R7, R114, c[0x0][0x1ac], R7 ;  /* 0x00006b0072077a24 */ /* 0x000fe200078e0207 */
[----:B------:R-:W-:Y:S01]  /*1810*/  SHF.L.U32 R147, R3, 0x5, RZ ;  /* 0x0000000503937819 */ /* 0x000fe200000006ff */
[C---:B------:R-:W-:Y:S01]  /*1820*/  IMAD R131, R150.reuse, c[0x0][0x19c], R131 ;  /* 0x0000670096837a24 */ /* 0x040fe200078e0283 */
[----:B------:R-:W-:Y:S01]  /*1830*/  SHF.R.S32.HI R67, RZ, 0x1f, R70 ;  /* 0x0000001fff437819 */ /* 0x000fe20000011446 */
[----:B------:R-:W-:Y:S01]  /*1840*/  IMAD.WIDE.U32 R128, R150, c[0x0][0x198], R128 ;  /* 0x0000660096807a25 */ /* 0x000fe200078e0080 */
[----:B------:R-:W-:-:S03]  /*1850*/  IADD3 R165, R163, R165, RZ ;  /* 0x000000a5a3a57210 */ /* 0x000fc60007ffe0ff */
[----:B------:R-:W-:-:S04]  /*1860*/  IMAD.WIDE.U32 R116, R114, c[0x0][0x1a8], R116 ;  /* 0x00006a0072747a25 */ /* 0x000fc800078e0074 */
[----:B------:R-:W-:Y:S02]  /*1870*/  IMAD.U32 R112, R21, 0x20, R112 ;  /* 0x0000002015707824 */ /* 0x000fe400078e0070 */
[----:B------:R-:W-:Y:S02]  /*1880*/  IMAD.SHL.U32 R145, R123, 0x20, RZ ;  /* 0x000000207b917824 */ /* 0x000fe400078e00ff */
[----:B------:R-:W-:Y:S02]  /*1890*/  IMAD.IADD R131, R129, 0x1, R131 ;  /* 0x0000000181837824 */ /* 0x000fe400078e0283 */
[----:B------:R-:W-:Y:S02]  /*18a0*/  IMAD.IADD R66, R117, 0x1, R7 ;  /* 0x0000000175427824 */ /* 0x000fe400078e0207 */
[----:B------:R-:W-:Y:S01]  /*18b0*/  @!P5 IMAD.MOV.U32 R0, RZ, RZ, RZ ;  /* 0x000000ffff00d224 */ /* 0x000fe200078e00ff */
[----:B------:R-:W-:Y:S05]  /*18c0*/  @!P0 BRA `(.L_x_4494) ;  /* 0x0000378000008947 */ /* 0x000fea0003800000 */
[----:B-1----:R-:W-:Y:S01]  /*18d0*/  SHF.R.S32.HI R11, RZ, 0x1f, R9 ;  /* 0x0000001fff0b7819 */ /* 0x002fe20000011409 */
[C---:B------:R-:W-:Y:S01]  /*18e0*/  IMAD R4, R64.reuse, c[0x0][0x280], RZ ;  /* 0x0000a00040047a24 */ /* 0x040fe200078e02ff */
[--C-:B------:R-:W-:Y:S01]  /*18f0*/  SHF.R.S32.HI R8, RZ, 0x1f, R68.reuse ;  /* 0x0000001fff087819 */ /* 0x100fe20000011444 */
[----:B------:R-:W-:Y:S01]  /*1900*/  IMAD R2, R64, c[0x0][0x278], RZ ;  /* 0x00009e0040027a24 */ /* 0x000fe200078e02ff */
[----:B------:R-:W-:Y:S01]  /*1910*/  IADD3 R7, P2, P0, R9, R150, -R68 ;  /* 0x0000009609077210 */ /* 0x000fe2000785e844 */
[C---:B------:R-:W-:Y:S01]  /*1920*/  IMAD R4, R65.reuse, c[0x0][0x284], R4 ;  /* 0x0000a10041047a24 */ /* 0x040fe200078e0204 */
[----:B------:R-:W-:Y:S01]  /*1930*/  UMOV UR9, 0x40 ;  /* 0x0000004000097882 */ /* 0x000fe20000000000 */
[----:B------:R-:W-:Y:S01]  /*1940*/  IMAD.WIDE.U32 R14, R65, c[0x0][0x280], R108 ;  /* 0x0000a000410e7a25 */ /* 0x000fe200078e006c */
[----:B------:R-:W-:Y:S01]  /*1950*/  IADD3.X R8, R11, R151, ~R8, P2, P0 ;  /* 0x000000970b087210 */ /* 0x000fe200017e0c08 */
[----:B------:R-:W-:Y:S01]  /*1960*/  ULDC.64 UR4, c[0x0][0x1a0] ;  /* 0x0000680000047ab9 */ /* 0x000fe20000000a00 */
[C---:B------:R-:W-:Y:S01]  /*1970*/  LEA R94, P3, R128.reuse, c[0x0][0x168], 0x1 ;  /* 0x00005a00805e7a11 */ /* 0x040fe200078608ff */
[C---:B------:R-:W-:Y:S01]  /*1980*/  IMAD.WIDE.U32 R12, R65.reuse, c[0x0][0x278], R108 ;  /* 0x00009e00410c7a25 */ /* 0x040fe200078e006c */
[----:B------:R-:W-:Y:S01]  /*1990*/  UIMAD UR10, UR9, UR5, URZ ;  /* 0x00000005090a72a4 */ /* 0x000fe2000f8e023f */
[----:B------:R-:W-:Y:S01]  /*19a0*/  MOV R107, c[0x0][0x288] ;  /* 0x0000a200006b7a02 */ /* 0x000fe20000000f00 */
[----:B------:R-:W-:Y:S01]  /*19b0*/  UMOV UR8, 0xc0 ;  /* 0x000000c000087882 */ /* 0x000fe20000000000 */
[----:B------:R-:W-:Y:S01]  /*19c0*/  IMAD R2, R65, c[0x0][0x27c], R2 ;  /* 0x00009f0041027a24 */ /* 0x000fe200078e0202 */
[----:B------:R-:W-:Y:S01]  /*19d0*/  LEA.HI.X R93, R128, c[0x0][0x16c], R131, 0x1, P3 ;  /* 0x00005b00805d7a11 */ /* 0x000fe200018f0c83 */
        /* <DEDUP_REMOVED lines=8> */
[C---:B------:R-:W-:Y:S01]  /*1a60*/  IMAD R4, R7.reuse, c[0x0][0x294], R4 ;  /* 0x0000a50007047a24 */ /* 0x040fe200078e0204 */
[C---:B------:R-:W-:Y:S01]  /*1a70*/  IADD3 R74, R150.reuse, 0x20, RZ ;  /* 0x00000020964a7810 */ /* 0x040fe20007ffe0ff */
[C---:B------:R-:W-:Y:S01]  /*1a80*/  IMAD.WIDE.U32 R14, R7.reuse, c[0x0][0x290], R14 ;  /* 0x0000a400070e7a25 */ /* 0x040fe200078e000e */
[C---:B------:R-:W-:Y:S01]  /*1a90*/  IADD3 R111, R150.reuse, 0x40, RZ ;  /* 0x00000040966f7810 */ /* 0x040fe20007ffe0ff */
[----:B------:R-:W-:Y:S01]  /*1aa0*/  ULDC UR12, c[0x0][0x28c] ;  /* 0x0000a300000c7ab9 */ /* 0x000fe20000000800 */
[----:B------:R-:W-:Y:S01]  /*1ab0*/  IADD3 R110, R150, 0x60, RZ ;  /* 0x00000060966e7810 */ /* 0x000fe20007ffe0ff */
[----:B------:R-:W-:Y:S01]  /*1ac0*/  IMAD.IADD R0, R0, 0x1, R9 ;  /* 0x0000000100007824 */ /* 0x000fe200078e0209 */
[----:B------:R-:W-:Y:S01]  /*1ad0*/  ULDC UR11, c[0x0][0x28c] ;  /* 0x0000a300000b7ab9 */ /* 0x000fe20000000800 */
[C---:B------:R-:W-:Y:S01]  /*1ae0*/  IMAD R2, R7.reuse, c[0x0][0x28c], R2 ;  /* 0x0000a30007027a24 */ /* 0x040fe200078e0202 */
[----:B------:R-:W-:Y:S01]  /*1af0*/  ULDC UR4, c[0x0][0x230] ;  /* 0x00008c0000047ab9 */ /* 0x000fe20000000800 */
[----:B------:R-:W-:Y:S01]  /*1b00*/  IMAD.WIDE.U32 R8, R7, c[0x0][0x288], R12 ;  /* 0x0000a20007087a25 */ /* 0x000fe200078e000c */
[----:B------:R-:W-:-:S02]  /*1b10*/  UIMAD UR12, UR12, 0xc0, URZ ;  /* 0x000000c00c0c78a4 */ /* 0x000fc4000f8e023f */
[----:B------:R-:W-:Y:S01]  /*1b20*/  UIMAD UR11, UR11, 0xc0, URZ ;  /* 0x000000c00b0b78a4 */ /* 0x000fe2000f8e023f */
[----:B------:R-:W-:Y:S01]  /*1b30*/  IMAD.IADD R15, R15, 0x1, R4 ;  /* 0x000000010f0f7824 */ /* 0x000fe200078e0204 */
[----:B------:R-:W-:Y:S01]  /*1b40*/  UIADD3 UR13, UR15, UR13, URZ ;  /* 0x0000000d0f0d7290 */ /* 0x000fe2000fffe03f */
[C---:B------:R-:W-:Y:S01]  /*1b50*/  IMAD R99, R5.reuse, c[0x0][0x2a0], RZ ;  /* 0x0000a80005637a24 */ /* 0x040fe200078e02ff */
[----:B------:R-:W-:Y:S01]  /*1b60*/  ULDC.U8 UR8, c[0x0][0x313] ;  /* 0x0000c4c000087ab9 */ /* 0x000fe20000000000 */
[----:B------:R-:W-:Y:S02]  /*1b70*/  IMAD R101, R5, c[0x0][0x298], RZ ;  /* 0x0000a60005657a24 */ /* 0x000fe400078e02ff */
[----:B------:R-:W-:Y:S02]  /*1b80*/  IMAD.IADD R9, R9, 0x1, R2 ;  /* 0x0000000109097824 */ /* 0x000fe400078e0202 */
[C---:B------:R-:W-:Y:S02]  /*1b90*/  IMAD R99, R6.reuse, c[0x0][0x2a4], R99 ;  /* 0x0000a90006637a24 */ /* 0x040fe400078e0263 */
        /* <DEDUP_REMOVED lines=8> */
[----:B------:R-:W-:Y:S01]  /*1c20*/  IMAD R3, R71, R0, RZ ;  /* 0x0000000047037224 */ /* 0x000fe200078e02ff */
[----:B------:R-:W-:Y:S01]  /*1c30*/  ULDC UR10, c[0x0][0x19c] ;  /* 0x00006700000a7ab9 */ /* 0x000fe20000000800 */
[----:B------:R-:W-:Y:S01]  /*1c40*/  IMAD.MOV.U32 R120, RZ, RZ, c[0x0][0x290] ;  /* 0x0000a400ff787624 */ /* 0x000fe200078e00ff */
[----:B------:R-:W-:Y:S01]  /*1c50*/  LEA.HI.X R101, R6, c[0x0][0x26c], R101, 0x1, P0 ;  /* 0x00009b0006657a11 */ /* 0x000fe200000f0c65 */
[----:B------:R-:W-:Y:S01]  /*1c60*/  IMAD.MOV.U32 R83, RZ, RZ, 0x6 ;  /* 0x00000006ff537424 */ /* 0x000fe200078e00ff */
[C---:B------:R-:W-:Y:S01]  /*1c70*/  LEA R96, P0, R162.reuse, c[0x0][0x170], 0x1 ;  /* 0x00005c00a2607a11 */ /* 0x040fe200078008ff */
[----:B------:R-:W-:Y:S01]  /*1c80*/  IMAD.IADD R99, R15, 0x1, R99 ;  /* 0x000000010f637824 */ /* 0x000fe200078e0263 */
[----:B------:R-:W-:Y:S01]  /*1c90*/  SHF.R.S32.HI R0, RZ, 0x1f, R3 ;  /* 0x0000001fff007819 */ /* 0x000fe20000011403 */
[----:B------:R-:W-:Y:S01]  /*1ca0*/  UIMAD UR10, UR9, UR10, URZ ;  /* 0x0000000a090a72a4 */ /* 0x000fe2000f8e023f */
[----:B------:R-:W-:Y:S01]  /*1cb0*/  LEA.HI.X R97, R162, c[0x0][0x174], R165, 0x1, P0 ;  /* 0x00005d00a2617a11 */ /* 0x000fe200000f0ca5 */
[----:B------:R-:W-:Y:S01]  /*1cc0*/  IMAD.SHL.U32 R89, R120, 0x40, RZ ;  /* 0x0000004078597824 */ /* 0x000fe200078e00ff */
[-C--:B------:R-:W-:Y:S01]  /*1cd0*/  IADD3 R104, P0, R70, R3.reuse, RZ ;  /* 0x0000000346687210 */ /* 0x080fe20007f1e0ff */
[----:B------:R-:W-:Y:S01]  /*1ce0*/  IMAD.SHL.U32 R87, R120, 0x20, RZ ;  /* 0x0000002078577824 */ /* 0x000fe200078e00ff */
[----:B------:R-:W-:Y:S01]  /*1cf0*/  IADD3 R48, P3, R72, R3, RZ ;  /* 0x0000000348307210 */ /* 0x000fe20007f7e0ff */
[----:B------:R-:W-:Y:S01]  /*1d00*/  IMAD.WIDE.U32 R122, R123, 0x40, RZ ;  /* 0x000000407b7a7825 */ /* 0x000fe200078e00ff */
[----:B------:R-:W-:-:S02]  /*1d10*/  SHF.L.U64.HI R88, R120, R83, c[0x0][0x294] ;  /* 0x0000a50078587619 */ /* 0x000fc40000010253 */
[-C--:B------:R-:W-:Y:S01]  /*1d20*/  SHF.L.U64.HI R86, R120, R106.reuse, c[0x0][0x294] ;  /* 0x0000a50078567619 */ /* 0x080fe2000001026a */
[--C-:B------:R-:W-:Y:S01]  /*1d30*/  IMAD.X R105, R67, 0x1, R0.reuse, P0 ;  /* 0x0000000143697824 */ /* 0x100fe200000e0600 */
[----:B------:R-:W-:Y:S01]  /*1d40*/  LEA.HI.X R99, R14, c[0x0][0x274], R99, 0x1, P2 ;  /* 0x00009d000e637a11 */ /* 0x000fe200010f0c63 */
[----:B------:R-:W-:Y:S01]  /*1d50*/  IMAD.X R47, R69, 0x1, R0, P3 ;  /* 0x00000001452f7824 */ /* 0x000fe200018e0600 */
[----:B------:R-:W-:Y:S01]  /*1d60*/  SHF.L.U64.HI R83, R107, R83, c[0x0][0x28c] ;  /* 0x0000a3006b537619 */ /* 0x000fe20000010253 */
        /* <DEDUP_REMOVED lines=14> */
[----:B------:R-:W-:Y:S01]  /*1e50*/  SHF.L.U64.HI R88, R89, 0x1, R88 ;  /* 0x0000000159587819 */ /* 0x000fe20000010258 */
[----:B------:R-:W-:Y:S01]  /*1e60*/  IMAD.SHL.U32 R84, R107, 0x40, RZ ;  /* 0x000000406b547824 */ /* 0x000fe200078e00ff */
[----:B------:R-:W-:Y:S01]  /*1e70*/  SHF.L.U64.HI R86, R87, 0x1, R86 ;  /* 0x0000000157567819 */ /* 0x000fe20000010256 */
[----:B------:R-:W-:Y:S01]  /*1e80*/  IMAD.MOV.U32 R11, RZ, RZ, R49 ;  /* 0x000000ffff0b7224 */ /* 0x000fe200078e0031 */
[----:B------:R-:W-:Y:S01]  /*1e90*/  IADD3.X R103, R105, c[0x0][0x2b4], RZ, P5, !PT ;  /* 0x0000ad0069677a10 */ /* 0x000fe20002ffe4ff */
[----:B------:R-:W-:Y:S01]  /*1ea0*/  IMAD.U32 R81, R81, -0x80, RZ ;  /* 0xffffff8051517824 */ /* 0x000fe200078e00ff */
[----:B------:R-:W-:Y:S02]  /*1eb0*/  IADD3.X R9, R47, c[0x0][0x2b4], RZ, P3, !PT ;  /* 0x0000ad002f097a10 */ /* 0x000fe40001ffe4ff */
[----:B------:R-:W-:-:S02]  /*1ec0*/  SHF.L.U32 R91, R2, 0x1, RZ ;  /* 0x00000001025b7819 */ /* 0x000fc400000006ff */
[----:B------:R-:W-:Y:S02]  /*1ed0*/  SHF.L.U64.HI R90, R2, 0x1, R90 ;  /* 0x00000001025a7819 */ /* 0x000fe4000001025a */
[----:B------:R-:W-:Y:S02]  /*1ee0*/  ISETP.GE.AND P2, PT, R108, c[0x0][0x220], PT ;  /* 0x000088006c007a0c */ /* 0x000fe40003f46270 */
[----:B------:R-:W-:Y:S02]  /*1ef0*/  SHF.L.U32 R107, R107, 0x5, RZ ;  /* 0x000000056b6b7819 */ /* 0x000fe400000006ff */
        /* <DEDUP_REMOVED lines=9> */
.L_x_4524:
[----:B------:R-:W-:Y:S05]  /*1f90*/  IMAD.SHL.U32 R14, R11, 0x80, RZ ;  /* 0x000000800b0e7824 */ /* 0x000fea00078e00ff */
[----:B------:R-:W-:Y:S05]  /*1fa0*/  IADD3 R13, R14, -0x80, RZ ;  /* 0xffffff800e0d7810 */ /* 0x000fea0007ffe0ff */
        /* <DEDUP_REMOVED lines=18> */
[----:B------:R-:W-:Y:S01]  /*20d0*/  @!P4 IMAD.X R3, R97, 0x1, R90, P0 ;  /* 0x000000016103c824 */ /* 0x000fe200000e065a */
[----:B--2---:R1:W-:Y:S04]  /*20e0*/  @!P6 STG.E.128 [R96.64], R20 ;  /* 0x000000146000e986 */ /* 0x0043e8000c101d06 */
[----:B------:R2:W3:Y:S05]  /*20f0*/  @!P5 LDG.E.128 R16, [R28.64] ;  /* 0x000000061c10d981 */ /* 0x0004ea000c1e1d00 */
[----:B--2---:R-:W-:Y:S05]  /*2100*/  @!P3 IADD3 R28, P0, R98, R120, RZ ;  /* 0x00000078621cb210 */ /* 0x004fea0007f1e0ff */
[----:B------:R-:W-:Y:S01]  /*2110*/  @!P3 IMAD.X R29, R99, 0x1, R92, P0 ;  /* 0x00000001631db824 */ /* 0x000fe200000e065c */
[----:B------:R-:W-:Y:S04]  /*2120*/  @!P3 IADD3 R30, P0, R96, UR14, RZ ;  /* 0x0000000e601ebc10 */ /* 0x000fe8000ff1e0ff */
        /* <DEDUP_REMOVED lines=15> */
[----:B------:R-:W-:Y:S01]  /*2220*/  IMAD.MOV.U32 R95, RZ, RZ, R93 ;  /* 0x000000ffff5f7224 */ /* 0x000fe200078e005d */
[----:B------:R-:W-:Y:S01]  /*2230*/  ISETP.GE.AND P0, PT, R108, UR4, PT ;  /* 0x000000046c007c0c */ /* 0x000fe2000bf06270 */
[----:B--2---:R-:W2:Y:S11]  /*2240*/  LDG.E.128 R16, [R100.64] ;  /* 0x0000000664107981 */ /* 0x004eb6000c1e1d00 */
[----:B------:R-:W-:Y:S01]  /*2250*/  @!UPT UIADD3 URZ, URZ, URZ, URZ ;  /* 0x0000003f3f3ff290 */ /* 0x000fe2000fffe03f */
[----:B------:R-:W-:Y:S01]  /*2260*/  @!P0 MOV R46, R48 ;  /* 0x00000030002e8202 */ /* 0x000fe20000000f00 */
[----:B------:R-:W-:Y:S04]  /*2270*/  @!P0 IMAD.MOV.U32 R8, RZ, RZ, R12 ;  /* 0x000000ffff088224 */ /* 0x000fe800078e000c */
[----:B------:R-:W3:Y:S06]  /*2280*/  @!P0 LDG.E.64 R28, [R46.64] ;  /* 0x000000062e1c8981 */ /* 0x000eec000c1e1b00 */
[----:B------:R1:W4:Y:S01]  /*2290*/  @!P0 LDG.E.64 R6, [R8.64] ;  /* 0x0000000608068981 */ /* 0x000322000c1e1b00 */
[C---:B--2---:R-:W-:Y:S02]  /*22a0*/  @!P0 LOP3.LUT R21, R16.reuse, 0xffff0000, RZ, 0xc0, !PT ;  /* 0xffff000010158812 */ /* 0x044fe400078ec0ff */
[----:B------:R-:W-:Y:S02]  /*22b0*/  @!P0 SHF.L.U32 R20, R16, 0x10, RZ ;  /* 0x0000001010148819 */ /* 0x000fe400000006ff */
[C---:B-1----:R-:W-:Y:S02]  /*22c0*/  @!P0 SHF.L.U32 R8, R18.reuse, 0x10, RZ ;  /* 0x0000001012088819 */ /* 0x042fe400000006ff */
[----:B------:R-:W-:Y:S01]  /*22d0*/  @!P0 LOP3.LUT R22, R18, 0xffff0000, RZ, 0xc0, !PT ;  /* 0xffff000012168812 */ /* 0x000fe200078ec0ff */
[C---:B---3--:R-:W-:Y:S01]  /*22e0*/  @!P0 IMAD.U32 R23, R28.reuse, 0x10000, RZ ;  /* 0x000100001c178824 */ /* 0x048fe200078e00ff */
[----:B------:R-:W-:Y:S01]  /*22f0*/  @!P0 LOP3.LUT R25, R28, 0xffff0000, RZ, 0xc0, !PT ;  /* 0xffff00001c198812 */ /* 0x000fe200078ec0ff */
[C---:B------:R-:W-:Y:S01]  /*2300*/  @!P0 IMAD.U32 R27, R29.reuse, 0x10000, RZ ;  /* 0x000100001d1b8824 */ /* 0x040fe200078e00ff */
[----:B------:R-:W-:Y:S02]  /*2310*/  @!P0 LOP3.LUT R29, R29, 0xffff0000, RZ, 0xc0, !PT ;  /* 0xffff00001d1d8812 */ /* 0x000fe400078ec0ff */
[C---:B----4-:R-:W-:Y:S02]  /*2320*/  @!P0 SHF.L.U32 R5, R6.reuse, 0x10, RZ ;  /* 0x0000001006058819 */ /* 0x050fe400000006ff */
[----:B------:R-:W-:Y:S01]  /*2330*/  @!P0 LOP3.LUT R15, R6, 0xffff0000, RZ, 0xc0, !PT ;  /* 0xffff0000060f8812 */ /* 0x000fe200078ec0ff */
[----:B------:R-:W-:Y:S02]  /*2340*/  @!P0 IMAD.U32 R6, R19, 0x10000, RZ ;  /* 0x0001000013068824 */ /* 0x000fe400078e00ff */
[-C--:B------:R-:W-:Y:S02]  /*2350*/  @!P0 FMUL.FTZ R31, R21, R5.reuse ;  /* 0x00000005151f8220 */ /* 0x080fe40000410000 */
[C---:B------:R-:W-:Y:S01]  /*2360*/  @!P0 FMUL.FTZ R0, R20.reuse, R5 ;  /* 0x0000000514008220 */ /* 0x040fe20000410000 */
[C---:B------:R-:W-:Y:S01]  /*2370*/  @!P0 SHF.L.U32 R5, R7.reuse, 0x10, RZ ;  /* 0x0000001007058819 */ /* 0x040fe200000006ff */
[-C--:B------:R-:W-:Y:S01]  /*2380*/  @!P0 FFMA.FTZ R31, R20, R23.reuse, -R31 ;  /* 0x00000017141f8223 */ /* 0x080fe2000001081f */
[----:B------:R-:W-:Y:S01]  /*2390*/  @!P0 LOP3.LUT R7, R7, 0xffff0000, RZ, 0xc0, !PT ;  /* 0xffff000007078812 */ /* 0x000fe200078ec0ff */
[----:B------:R-:W-:Y:S02]  /*23a0*/  @!P0 IMAD.U32 R20, R17, 0x10000, RZ ;  /* 0x0001000011148824 */ /* 0x000fe400078e00ff */
        /* <DEDUP_REMOVED lines=24> */
.L_x_4498:
[----:B------:R-:W-:Y:S05]  /*2530*/  BSYNC B0 ;  /* 0x0000000000007941 */ /* 0x000fea0003800000 */
.L_x_4497:
        /* <DEDUP_REMOVED lines=57> */
.L_x_4500:
[----:B------:R-:W-:Y:S05]  /*28d0*/  BSYNC B0 ;  /* 0x0000000000007941 */ /* 0x000fea0003800000 */
.L_x_4499:
        /* <DEDUP_REMOVED lines=57> */
.L_x_4502:
[----:B------:R-:W-:Y:S05]  /*2c70*/  BSYNC B0 ;  /* 0x0000000000007941 */ /* 0x000fea0003800000 */
.L_x_4501:
        /* <DEDUP_REMOVED lines=61> */
.L_x_4504:
[----:B------:R-:W-:Y:S05]  /*3050*/  BSYNC B0 ;  /* 0x0000000000007941 */ /* 0x000fea0003800000 */
.L_x_4503:
[----:B------:R-:W-:Y:S01]  /*3060*/  IMAD.MOV.U32 R0, RZ, RZ, c[0x0][0x230] ;  /* 0x00008c00ff007624 */ /* 0x000fe200078e00ff */
[----:B------:R-:W-:Y:S01]  /*3070*/  ULDC UR4, c[0x0][0x230] ;  /* 0x00008c0000047ab9 */ /* 0x000fe20000000800 */
[----:B------:R-:W-:Y:S02]  /*3080*/  IMAD.MOV.U32 R46, RZ, RZ, R48 ;  /* 0x000000ffff2e7224 */ /* 0x000fe400078e0030 */
[----:B--2---:R-:W-:Y:S02]  /*3090*/  IMAD.U32 R3, R0, -0x40, RZ ;  /* 0xffffffc000037824 */ /* 0x004fe400078e00ff */
[----:B------:R-:W-:Y:S03]  /*30a0*/  IMAD.MOV.U32 R8, RZ, RZ, R12 ;  /* 0x000000ffff087224 */ /* 0x000fe600078e000c */
[C---:B------:R-:W-:Y:S02]  /*30b0*/  LEA R48, P3, R3.reuse, R46, 0x1 ;  /* 0x0000002e03307211 */ /* 0x040fe400078608ff */
[C---:B------:R-:W-:Y:S02]  /*30c0*/  LEA R12, P0, R3.reuse, R8, 0x1 ;  /* 0x00000008030c7211 */ /* 0x040fe400078008ff */
[C---:B------:R-:W-:Y:S02]  /*30d0*/  LEA.HI.X.SX32 R47, R3.reuse, R47, 0x1, P3 ;  /* 0x0000002f032f7211 */ /* 0x040fe400018f0eff */
[----:B------:R-:W-:Y:S01]  /*30e0*/  LEA.HI.X.SX32 R9, R3, R9, 0x1, P0 ;  /* 0x0000000903097211 */ /* 0x000fe200000f0eff */
[----:B------:R-:W-:-:S05]  /*30f0*/  BRA `(.L_x_4505) ;  /* 0x0000198000007947 */ /* 0x000fca0003800000 */
.L_x_4496:
        /* <DEDUP_REMOVED lines=16> */
[C---:B------:R-:W-:Y:S01]  /*3200*/  IMAD.U32 R36, R37.reuse, 0x10000, RZ ;  /* 0x0001000025247824 */ /* 0x040fe200078e00ff */
        /* <DEDUP_REMOVED lines=23> */
[C---:B---3--:R-:W-:Y:S01]  /*3380*/  IMAD.U32 R30, R133.reuse, 0x10000, RZ ;  /* 0x00010000851e7824 */ /* 0x048fe200078e00ff */
        /* <DEDUP_REMOVED lines=14> */
[C---:B------:R-:W-:Y:S01]  /*3470*/  IMAD.U32 R18, R135.reuse, 0x10000, RZ ;  /* 0x0001000087127824 */ /* 0x040fe200078e00ff */
[----:B------:R-:W-:Y:S01]  /*3480*/  LOP3.LUT R16, R135, 0xffff0000, RZ, 0xc0, !PT ;  /* 0xffff000087107812 */ /* 0x000fe200078ec0ff */
[----:B------:R-:W-:Y:S01]  /*3490*/  FMUL.FTZ R3, R21, R30 ;  /* 0x0000001e15037220 */ /* 0x000fe20000410000 */
[----:B------:R-:W-:Y:S01]  /*34a0*/  LOP3.LUT R38, R53, 0xffff0000, RZ, 0xc0, !PT ;  /* 0xffff000035267812 */ /* 0x000fe200078ec0ff */
[----:B------:R-:W-:Y:S01]  /*34b0*/  @!P6 FADD.FTZ R25, -R25, -RZ ;  /* 0x800000ff1919e221 */ /* 0x000fe20000010100 */
[C---:B------:R-:W-:Y:S01]  /*34c0*/  SHF.L.U32 R39, R54.reuse, 0x10, RZ ;  /* 0x0000001036277819 */ /* 0x040fe200000006ff */
[----:B------:R-:W-:Y:S01]  /*34d0*/  IMAD.U32 R35, R53, 0x10000, RZ ;  /* 0x0001000035237824 */ /* 0x000fe200078e00ff */
[----:B------:R-:W-:Y:S01]  /*34e0*/  LOP3.LUT R19, R19, 0xffff0000, RZ, 0xc0, !PT ;  /* 0xffff000013137812 */ /* 0x000fe200078ec0ff */
        /* <DEDUP_REMOVED lines=23> */
.L_x_4509:
[----:B------:R-:W-:Y:S05]  /*3660*/  BSYNC B0 ;  /* 0x0000000000007941 */ /* 0x000fea0003800000 */
.L_x_4508:
[----:B------:R-:W-:Y:S05]  /*3670*/  MOV R95, R93 ;  /* 0x0000005d005f7202 */ /* 0x000fea0000000f00 */
[----:B-----5:R3:W-:Y:S02]  /*3680*/  STG.E.128 [R94.64], R36 ;  /* 0x000000245e007986 */ /* 0x0207e4000c101d06 */
.L_x_4507:
[----:B------:R-:W-:Y:S05]  /*3690*/  BSYNC B1 ;  /* 0x0000000000017941 */ /* 0x000fea0003800000 */
.L_x_4506:
        /* <DEDUP_REMOVED lines=12> */
[----:B------:R-:W-:Y:S01]  /*3760*/  SHF.L.U32 R40, R38, 0x10, RZ ;  /* 0x0000001026287819 */ /* 0x000fe200000006ff */
[----:B--2---:R-:W-:Y:S01]  /*3770*/  IMAD.U32 R31, R36, 0x10000, RZ ;  /* 0x00010000241f7824 */ /* 0x004fe200078e00ff */
        /* <DEDUP_REMOVED lines=74> */
.L_x_4513:
[----:B------:R-:W-:Y:S05]  /*3c20*/  BSYNC B0 ;  /* 0x0000000000007941 */ /* 0x000fea0003800000 */
.L_x_4512:
[C---:B--2---:R-:W-:Y:S04]  /*3c30*/  LEA R2, P0, R145.reuse, R94, 0x1 ;  /* 0x0000005e91027211 */ /* 0x044fe800078008ff */
[----:B------:R-:W-:Y:S05]  /*3c40*/  LEA.HI.X R3, R145, R93, R126, 0x1, P0 ;  /* 0x0000005d91037211 */ /* 0x000fea00000f0c7e */
[----:B-----5:R2:W-:Y:S04]  /*3c50*/  STG.E.128 [R2.64], R36 ;  /* 0x0000002402007986 */ /* 0x0205e8000c101d06 */
.L_x_4511:
[----:B------:R-:W-:Y:S05]  /*3c60*/  BSYNC B1 ;  /* 0x0000000000017941 */ /* 0x000fea0003800000 */
.L_x_4510:
        /* <DEDUP_REMOVED lines=88> */
.L_x_4517:
[----:B------:R-:W-:Y:S05]  /*41f0*/  BSYNC B0 ;  /* 0x0000000000007941 */ /* 0x000fea0003800000 */
.L_x_4516:
[C---:B------:R-:W-:Y:S04]  /*4200*/  LEA R2, P0, R122.reuse, R94, 0x1 ;  /* 0x0000005e7a027211 */ /* 0x040fe800078008ff */
[----:B------:R-:W-:Y:S05]  /*4210*/  LEA.HI.X R3, R122, R93, R85, 0x1, P0 ;  /* 0x0000005d7a037211 */ /* 0x000fea00000f0c55 */
[----:B-----5:R3:W-:Y:S04]  /*4220*/  STG.E.128 [R2.64], R36 ;  /* 0x0000002402007986 */ /* 0x0207e8000c101d06 */
.L_x_4515:
[----:B------:R-:W-:Y:S05]  /*4230*/  BSYNC B1 ;  /* 0x0000000000017941 */ /* 0x000fea0003800000 */
.L_x_4514:
        /* <DEDUP_REMOVED lines=88> */
.L_x_4521:
[----:B------:R-:W-:Y:S05]  /*47c0*/  BSYNC B0 ;  /* 0x0000000000007941 */ /* 0x000fea0003800000 */
.L_x_4520:
[----:B------:R-:W-:Y:S02]  /*47d0*/  MOV R3, 0xc0 ;  /* 0x000000c000037802 */ /* 0x000fe40000000f00 */
[----:B------:R-:W-:Y:S03]  /*47e0*/  MOV R95, R93 ;  /* 0x0000005d005f7202 */ /* 0x000fe60000000f00 */
[C---:B------:R-:W-:Y:S02]  /*47f0*/  IMAD R0, R3.reuse, c[0x0][0x19c], RZ ;  /* 0x0000670003007a24 */ /* 0x040fe400078e02ff */
[----:B------:R-:W-:Y:S05]  /*4800*/  IMAD.WIDE.U32 R4, R3, c[0x0][0x198], R94 ;  /* 0x0000660003047a25 */ /* 0x000fea00078e005e */
[----:B------:R-:W-:Y:S05]  /*4810*/  IADD3 R5, R5, R0, RZ ;  /* 0x0000000005057210 */ /* 0x000fea0007ffe0ff */
[----:B-----5:R3:W-:Y:S02]  /*4820*/  STG.E.128 [R4.64], R36 ;  /* 0x0000002404007986 */ /* 0x0207e4000c101d06 */
.L_x_4519:
[----:B------:R-:W-:Y:S05]  /*4830*/  BSYNC B1 ;  /* 0x0000000000017941 */ /* 0x000fea0003800000 */
.L_x_4518:
        /* <DEDUP_REMOVED lines=8> */
.L_x_4495:
        /* <DEDUP_REMOVED lines=28> */
.L_x_4505:
        /* <DEDUP_REMOVED lines=80> */
.L_x_4522:
        /* <DEDUP_REMOVED lines=9> */
.L_x_4523:
[----:B------:R-:W-:Y:S04]  /*5010*/  IADD3 R11, R11, -0x1, RZ ;  /* 0xffffffff0b0b7810 */ /* 0x000fe80007ffe0ff */
[----:B------:R-:W-:Y:S11]  /*5020*/  ISETP.GT.AND P0, PT, R11, R82, PT ;  /* 0x000000520b00720c */ /* 0x000ff60003f04270 */
[----:B------:R-:W-:Y:S02]  /*5030*/  @!UPT UIADD3 URZ, URZ, URZ, URZ ;  /* 0x0000003f3f3ff290 */ /* 0x000fe4000fffe03f */
[----:B------:R-:W-:-:S05]  /*5040*/  @P0 BRA `(.L_x_4524) ;  /* 0xffffcf4000000947 */ /* 0x000fca000383ffff */
.L_x_4494:
        /* <DEDUP_REMOVED lines=15> */
[C---:B------:R-:W-:Y:S01]  /*5140*/  LEA R12, P3, R116.reuse, c[0x0][0x160], 0x1 ;  /* 0x00005800740c7a11 */ /* 0x040fe200078608ff */
[----:B------:R-:W-:Y:S01]  /*5150*/  IMAD.SHL.U32 R8, R71, 0x20, RZ ;  /* 0x0000002047087824 */ /* 0x000fe200078e00ff */
[----:B------:R-:W-:Y:S02]  /*5160*/  LEA R24, P2, R5, c[0x0][0x160], 0x1 ;  /* 0x0000580005187a11 */ /* 0x000fe400078408ff */
[----:B------:R-:W-:Y:S02]  /*5170*/  LEA.HI.X R13, R116, c[0x0][0x164], R66, 0x1, P3 ;  /* 0x00005900740d7a11 */ /* 0x000fe400018f0c42 */
[----:B---3--:R-:W-:-:S05]  /*5180*/  IADD3 R0, R0, R68, R51 ;  /* 0x0000004400007210 */ /* 0x008fca0007ffe033 */
[----:B------:R-:W-:Y:S01]  /*5190*/  IMAD R9, R71, R0, RZ ;  /* 0x0000000047097224 */ /* 0x000fe200078e02ff */
[----:B------:R-:W-:Y:S02]  /*51a0*/  IADD3.X R0, R66, UR5, RZ, P0, !PT ;  /* 0x0000000542007c10 */ /* 0x000fe400087fe4ff */
[----:B------:R-:W-:Y:S02]  /*51b0*/  ISETP.NE.AND P0, PT, RZ, UR4, PT ;  /* 0x00000004ff007c0c */ /* 0x000fe4000bf05270 */
[-C--:B------:R-:W-:Y:S02]  /*51c0*/  IADD3 R7, P5, R72, R9.reuse, RZ ;  /* 0x0000000948077210 */ /* 0x080fe40007fbe0ff */
[----:B------:R-:W-:Y:S02]  /*51d0*/  IADD3 R3, P4, R70, R9, RZ ;  /* 0x0000000946037210 */ /* 0x000fe40007f9e0ff */
[----:B------:R-:W-:Y:S01]  /*51e0*/  SHF.R.S32.HI R2, RZ, 0x1f, R9 ;  /* 0x0000001fff027819 */ /* 0x000fe20000011409 */
[----:B------:R-:W-:Y:S01]  /*51f0*/  IMAD.IADD R9, R146, 0x1, -R51 ;  /* 0x0000000192097824 */ /* 0x000fe200078e0a33 */
        /* <DEDUP_REMOVED lines=62> */
.L_x_4531:
[----:B------:R-:W-:Y:S05]  /*55e0*/  BSYNC B0 ;  /* 0x0000000000007941 */ /* 0x000fea0003800000 */
.L_x_4530:
[----:B-----5:R2:W-:Y:S02]  /*55f0*/  STS.128 [R155], R12 ;  /* 0x0000000c9b007388 */ /* 0x0205e40000000c00 */
.L_x_4529:
[----:B------:R-:W-:Y:S05]  /*5600*/  BSYNC B1 ;  /* 0x0000000000017941 */ /* 0x000fea0003800000 */
.L_x_4528:
        /* <DEDUP_REMOVED lines=19> */
[----:B------:R-:W4:Y:S04]  /*5740*/  LDG.E.64 R2, [R20.64] ;  /* 0x0000000614027981 */ /* 0x000f28000c1e1b00 */
[----:B--2---:R-:W2:Y:S01]  /*5750*/  LDG.E.64 R4, [R4.64] ;  /* 0x0000000604047981 */ /* 0x004ea2000c1e1b00 */
[C---:B-----5:R-:W-:Y:S01]  /*5760*/  LOP3.LUT R6, R13.reuse, 0xffff0000, RZ, 0xc0, !PT ;  /* 0xffff00000d067812 */ /* 0x060fe200078ec0ff */
[----:B------:R-:W-:Y:S01]  /*5770*/  IMAD.U32 R7, R13, 0x10000, RZ ;  /* 0x000100000d077824 */ /* 0x000fe200078e00ff */
[C---:B------:R-:W-:Y:S02]  /*5780*/  SHF.L.U32 R8, R12.reuse, 0x10, RZ ;  /* 0x000000100c087819 */ /* 0x040fe400000006ff */
[----:B------:R-:W-:Y:S01]  /*5790*/  LOP3.LUT R16, R12, 0xffff0000, RZ, 0xc0, !PT ;  /* 0xffff00000c107812 */ /* 0x000fe200078ec0ff */
[C---:B------:R-:W-:Y:S01]  /*57a0*/  IMAD.U32 R12, R15.reuse, 0x10000, RZ ;  /* 0x000100000f0c7824 */ /* 0x040fe200078e00ff */
[----:B------:R-:W-:-:S02]  /*57b0*/  LOP3.LUT R11, R15, 0xffff0000, RZ, 0xc0, !PT ;  /* 0xffff00000f0b7812 */ /* 0x000fc400078ec0ff */
[C---:B------:R-:W-:Y:S02]  /*57c0*/  SHF.L.U32 R13, R14.reuse, 0x10, RZ ;  /* 0x000000100e0d7819 */ /* 0x040fe400000006ff */
        /* <DEDUP_REMOVED lines=8> */
[----:B------:R-:W-:Y:S01]  /*5850*/  FMUL.FTZ R20, R7, R9 ;  /* 0x0000000907147220 */ /* 0x000fe20000410000 */
[----:B------:R-:W-:Y:S01]  /*5860*/  SHF.L.U32 R5, R5, 0x10, RZ ;  /* 0x0000001005057819 */ /* 0x000fe200000006ff */
[----:B------:R-:W-:-:S02]  /*5870*/  FFMA.FTZ R14, R7, R19, -R14 ;  /* 0x00000013070e7223 */ /* 0x000fc4000001080e */
[----:B------:R-:W-:Y:S02]  /*5880*/  IMAD.U32 R7, R2, 0x10000, RZ ;  /* 0x0001000002077824 */ /* 0x000fe400078e00ff */
[C---:B------:R-:W-:Y:S02]  /*5890*/  FMUL.FTZ R9, R11.reuse, R15 ;  /* 0x0000000f0b097220 */ /* 0x040fe40000410000 */
[----:B------:R-:W-:Y:S02]  /*58a0*/  FFMA.FTZ R22, R11, R17, R22 ;  /* 0x000000110b167223 */ /* 0x000fe40000010016 */
[----:B------:R-:W-:Y:S02]  /*58b0*/  IMAD.U32 R11, R4, 0x10000, RZ ;  /* 0x00010000040b7824 */ /* 0x000fe400078e00ff */
[----:B------:R-:W-:Y:S02]  /*58c0*/  FMUL.FTZ R2, R16, R7 ;  /* 0x0000000710027220 */ /* 0x000fe40000410000 */
[----:B------:R-:W-:-:S02]  /*58d0*/  FMUL.FTZ R4, R18, R3 ;  /* 0x0000000312047220 */ /* 0x000fc40000410000 */
[----:B------:R-:W-:Y:S02]  /*58e0*/  FMUL.FTZ R7, R8, R7 ;  /* 0x0000000708077220 */ /* 0x000fe40000410000 */
[C---:B------:R-:W-:Y:S02]  /*58f0*/  FMUL.FTZ R3, R13.reuse, R3 ;  /* 0x000000030d037220 */ /* 0x040fe40000410000 */
[----:B------:R-:W-:Y:S02]  /*5900*/  FFMA.FTZ R19, R6, R19, R20 ;  /* 0x0000001306137223 */ /* 0x000fe40000010014 */
[----:B------:R-:W-:Y:S02]  /*5910*/  FFMA.FTZ R9, R12, R17, -R9 ;  /* 0x000000110c097223 */ /* 0x000fe40000010809 */
[-C--:B------:R-:W-:Y:S02]  /*5920*/  FFMA.FTZ R2, R8, R11.reuse, -R2 ;  /* 0x0000000b08027223 */ /* 0x080fe40000010802 */
[----:B------:R-:W-:Y:S01]  /*5930*/  FFMA.FTZ R7, R16, R11, R7 ;  /* 0x0000000b10077223 */ /* 0x000fe20000010007 */
[----:B------:R-:W-:Y:S01]  /*5940*/  F2FP.BF16.PACK_AB R15, R22, R9 ;  /* 0x00000009160f723e */ /* 0x000fe200000010ff */
[-C--:B------:R-:W-:Y:S01]  /*5950*/  FFMA.FTZ R4, R13, R5.reuse, -R4 ;  /* 0x000000050d047223 */ /* 0x080fe20000010804 */
[----:B------:R-:W-:Y:S01]  /*5960*/  F2FP.BF16.PACK_AB R13, R19, R14 ;  /* 0x0000000e130d723e */ /* 0x000fe200000010ff */
[----:B------:R-:W-:Y:S01]  /*5970*/  FFMA.FTZ R3, R18, R5, R3 ;  /* 0x0000000512037223 */ /* 0x000fe20000010003 */
[----:B------:R-:W-:-:S04]  /*5980*/  F2FP.BF16.PACK_AB R12, R7, R2 ;  /* 0x00000002070c723e */ /* 0x000fc800000010ff */
[----:B------:R-:W-:Y:S02]  /*5990*/  F2FP.BF16.PACK_AB R14, R3, R4 ;  /* 0x00000004030e723e */ /* 0x000fe400000010ff */
.L_x_4534:
[----:B------:R-:W-:Y:S05]  /*59a0*/  BSYNC B0 ;  /* 0x0000000000007941 */ /* 0x000fea0003800000 */
.L_x_4533:
[----:B-----5:R4:W-:Y:S01]  /*59b0*/  STS.128 [R155+0x800], R12 ;  /* 0x0008000c9b007388 */ /* 0x0209e20000000c00 */
[----:B------:R-:W-:Y:S05]  /*59c0*/  BRA `(.L_x_4532) ;  /* 0x00000e1000007947 */ /* 0x000fea0003800000 */
.L_x_4527:
        /* <DEDUP_REMOVED lines=95> */
.L_x_4538:
[----:B------:R-:W-:Y:S05]  /*5fc0*/  BSYNC B0 ;  /* 0x0000000000007941 */ /* 0x000fea0003800000 */
.L_x_4537:
[----:B-----5:R3:W-:Y:S02]  /*5fd0*/  STS.128 [R155], R20 ;  /* 0x000000149b007388 */ /* 0x0207e40000000c00 */
.L_x_4536:
[----:B------:R-:W-:Y:S05]  /*5fe0*/  BSYNC B1 ;  /* 0x0000000000017941 */ /* 0x000fea0003800000 */
.L_x_4535:
        /* <DEDUP_REMOVED lines=21> */
[----:B--2---:R-:W-:-:S03]  /*6140*/  IMAD.WIDE R12, R71, 0x2, R24 ;  /* 0x00000002470c7825 */ /* 0x004fc600078e0218 */
[----:B------:R-:W-:Y:S02]  /*6150*/  LEA.HI.X.SX32 R9, R9, R8, 0x1, P2 ;  /* 0x0000000809097211 */ /* 0x000fe400010f0eff */
[C---:B------:R-:W-:Y:S01]  /*6160*/  LEA R16, P2, R2.reuse, c[0x0][0x2b0], 0x1 ;  /* 0x0000ac0002107a11 */ /* 0x040fe200078408ff */
[----:B------:R-:W2:Y:S03]  /*6170*/  LDG.E.128 R12, [R12.64] ;  /* 0x000000060c0c7981 */ /* 0x000ea6000c1e1d00 */
[----:B------:R-:W-:Y:S02]  /*6180*/  LEA.HI.X R17, R2, c[0x0][0x2b4], R9, 0x1, P2 ;  /* 0x0000ad0002117a11 */ /* 0x000fe400010f0c09 */
        /* <DEDUP_REMOVED lines=18> */
[C---:B------:R-:W-:Y:S01]  /*62b0*/  IMAD.U32 R26, R14.reuse, 0x10000, RZ ;  /* 0x000100000e1a7824 */ /* 0x040fe200078e00ff */
[----:B------:R-:W-:-:S02]  /*62c0*/  LOP3.LUT R13, R14, 0xffff0000, RZ, 0xc0, !PT ;  /* 0xffff00000e0d7812 */ /* 0x000fc400078ec0ff */
[C---:B------:R-:W-:Y:S02]  /*62d0*/  SHF.L.U32 R24, R12.reuse, 0x10, RZ ;  /* 0x000000100c187819 */ /* 0x040fe400000006ff */
[----:B------:R-:W-:Y:S01]  /*62e0*/  LOP3.LUT R7, R12, 0xffff0000, RZ, 0xc0, !PT ;  /* 0xffff00000c077812 */ /* 0x000fe200078ec0ff */
[C---:B---3--:R-:W-:Y:S01]  /*62f0*/  IMAD.U32 R29, R16.reuse, 0x10000, RZ ;  /* 0x00010000101d7824 */ /* 0x048fe200078e00ff */
        /* <DEDUP_REMOVED lines=17> */
[C---:B------:R-:W-:Y:S01]  /*6410*/  SHF.L.U32 R7, R21.reuse, 0x10, RZ ;  /* 0x0000001015077819 */ /* 0x040fe200000006ff */
[----:B------:R-:W-:Y:S01]  /*6420*/  FMUL.FTZ R6, R6, R15 ;  /* 0x0000000f06067220 */ /* 0x000fe20000410000 */
[----:B------:R-:W-:Y:S01]  /*6430*/  LOP3.LUT R21, R21, 0xffff0000, RZ, 0xc0, !PT ;  /* 0xffff000015157812 */ /* 0x000fe200078ec0ff */
[----:B------:R-:W-:Y:S02]  /*6440*/  @!P0 FADD.FTZ R31, -R31, -RZ ;  /* 0x800000ff1f1f8221 */ /* 0x000fe40000010100 */
[----:B------:R-:W-:-:S02]  /*6450*/  @!P0 FADD.FTZ R19, -R19, -RZ ;  /* 0x800000ff13138221 */ /* 0x000fc40000010100 */
[----:B------:R-:W-:Y:S01]  /*6460*/  FMUL.FTZ R16, R13, R16 ;  /* 0x000000100d107220 */ /* 0x000fe20000410000 */
[C---:B------:R-:W-:Y:S01]  /*6470*/  LOP3.LUT R13, R20.reuse, 0xffff0000, RZ, 0xc0, !PT ;  /* 0xffff0000140d7812 */ /* 0x040fe200078ec0ff */
[----:B------:R-:W-:Y:S02]  /*6480*/  IMAD.U32 R15, R20, 0x10000, RZ ;  /* 0x00010000140f7824 */ /* 0x000fe400078e00ff */
        /* <DEDUP_REMOVED lines=20> */
.L_x_4540:
[----:B------:R-:W-:Y:S05]  /*65d0*/  BSYNC B0 ;  /* 0x0000000000007941 */ /* 0x000fea0003800000 */
.L_x_4539:
[----:B-----5:R1:W-:Y:S01]  /*65e0*/  STS.128 [R155+0x800], R4 ;  /* 0x000800049b007388 */ /* 0x0203e20000000c00 */
[----:B------:R-:W-:Y:S05]  /*65f0*/  BRA `(.L_x_4532) ;  /* 0x000001e000007947 */ /* 0x000fea0003800000 */
.L_x_4526:
        /* <DEDUP_REMOVED lines=15> */
.L_x_4542:
[----:B------:R-:W-:Y:S05]  /*66f0*/  BSYNC B0 ;  /* 0x0000000000007941 */ /* 0x000fea0003800000 */
.L_x_4541:
        /* <DEDUP_REMOVED lines=14> */
.L_x_4532:
[----:B------:R-:W-:Y:S05]  /*67e0*/  BSYNC B2 ;  /* 0x0000000000027941 */ /* 0x000fea0003800000 */
.L_x_4525:
        /* <DEDUP_REMOVED lines=13> */
[----:B----4-:R-:W-:Y:S02]  /*68c0*/  MOV R2, R154 ;  /* 0x0000009a00027202 */ /* 0x010fe40000000f00 */
[----:B------:R-:W-:-:S05]  /*68d0*/  MOV R3, R149 ;  /* 0x0000009500037202 */ /* 0x000fca0000000f00 */
[----:B------:R-:W-:Y:S01]  /*68e0*/  @!PT LDS RZ, [RZ] ;  /* 0x00000000fffff984 */ /* 0x000fe20000000800 */
[----:B------:R-:W-:Y:S01]  /*68f0*/  @!PT LDS RZ, [RZ] ;  /* 0x00000000fffff984 */ /* 0x000fe20000000800 */
[----:B------:R-:W-:Y:S01]  /*6900*/  @!PT LDS RZ, [RZ] ;  /* 0x00000000fffff984 */ /* 0x000fe20000000800 */
[----:B------:R2:W-:Y:S02]  /*6910*/  LDGSTS.E.BYPASS.LTC128B.128 [R155+0x1000], [R2.64] ;  /* 0x01000000029b7fae */ /* 0x0005e4000b901d46 */
.L_x_4544:
[----:B------:R-:W-:Y:S05]  /*6920*/  BSYNC B0 ;  /* 0x0000000000007941 */ /* 0x000fea0003800000 */
.L_x_4543:
[----:B------:R-:W-:Y:S01]  /*6930*/  ISETP.GE.AND P0, PT, R0, R5, PT ;  /* 0x000000050000720c */ /* 0x000fe20003f06270 */
[----:B------:R-:W-:-:S12]  /*6940*/  BSSY B0, `(.L_x_4545) ;  /* 0x000000b000007945 */ /* 0x000fd80003800000 */
[----:B------:R-:W-:Y:S05]  /*6950*/  @P0 BRA `(.L_x_4546) ;  /* 0x0000009000000947 */ /* 0x000fea0003800000 */
[----:B------:R-:W-:-:S13]  /*6960*/  ISETP.GE.AND P0, PT, R108, c[0x0][0x220], PT ;  /* 0x000088006c007a0c */ /* 0x000fda0003f06270 */
[----:B------:R1:W-:Y:S01]  /*6970*/  @P0 STS.128 [R155+0x1800], RZ ;  /* 0x001800ff9b000388 */ /* 0x0003e20000000c00 */
[----:B------:R-:W-:Y:S05]  /*6980*/  @P0 BRA `(.L_x_4546) ;  /* 0x0000006000000947 */ /* 0x000fea0003800000 */
[----:B--2-4-:R-:W-:-:S04]  /*6990*/  LEA R2, P0, R145, R154, 0x1 ;  /* 0x0000009a91027211 */ /* 0x014fc800078008ff */
[----:B------:R-:W-:-:S05]  /*69a0*/  LEA.HI.X R3, R145, R149, R126, 0x1, P0 ;  /* 0x0000009591037211 */ /* 0x000fca00000f0c7e */
[----:B------:R-:W-:Y:S01]  /*69b0*/  @!PT LDS RZ, [RZ] ;  /* 0x00000000fffff984 */ /* 0x000fe20000000800 */
[----:B------:R-:W-:Y:S01]  /*69c0*/  @!PT LDS RZ, [RZ] ;  /* 0x00000000fffff984 */ /* 0x000fe20000000800 */
[----:B------:R-:W-:Y:S01]  /*69d0*/  @!PT LDS RZ, [RZ] ;  /* 0x00000000fffff984 */ /* 0x000fe20000000800 */
[----:B------:R2:W-:Y:S04]  /*69e0*/  LDGSTS.E.BYPASS.LTC128B.128 [R155+0x1800], [R2.64] ;  /* 0x01800000029b7fae */ /* 0x0005e8000b901d46 */
.L_x_4546:
[----:B------:R-:W-:Y:S05]  /*69f0*/  BSYNC B0 ;  /* 0x0000000000007941 */ /* 0x000fea0003800000 */
.L_x_4545:
[----:B------:R-:W-:Y:S01]  /*6a00*/  IADD3 R4, R150, 0x40, RZ ;  /* 0x0000004096047810 */ /* 0x000fe20007ffe0ff */
[----:B------:R-:W-:Y:S03]  /*6a10*/  BSSY B0, `(.L_x_4547) ;  /* 0x000000e000007945 */ /* 0x000fe60003800000 */
[----:B------:R-:W-:-:S13]  /*6a20*/  ISETP.GE.AND P0, PT, R4, R5, PT ;  /* 0x000000050400720c */ /* 0x000fda0003f06270 */
[----:B------:R-:W-:Y:S05]  /*6a30*/  @P0 BRA `(.L_x_4548) ;  /* 0x000000b000000947 */ /* 0x000fea0003800000 */
[----:B------:R-:W-:-:S13]  /*6a40*/  ISETP.GE.AND P0, PT, R108, c[0x0][0x220], PT ;  /* 0x000088006c007a0c */ /* 0x000fda0003f06270 */
[----:B------:R1:W-:Y:S01]  /*6a50*/  @P0 STS.128 [R155+0x2000], RZ ;  /* 0x002000ff9b000388 */ /* 0x0003e20000000c00 */
[----:B------:R-:W-:Y:S05]  /*6a60*/  @P0 BRA `(.L_x_4548) ;  /* 0x0000008000000947 */ /* 0x000fea0003800000 */
[----:B--2-4-:R-:W-:Y:S02]  /*6a70*/  IMAD.MOV.U32 R2, RZ, RZ, c[0x0][0x198] ;  /* 0x00006600ff027624 */ /* 0x014fe400078e00ff */
[----:B------:R-:W-:-:S03]  /*6a80*/  IMAD.MOV.U32 R3, RZ, RZ, c[0x0][0x19c] ;  /* 0x00006700ff037624 */ /* 0x000fc600078e00ff */
[----:B------:R-:W-:-:S04]  /*6a90*/  LEA R6, P0, R2, R154, 0x7 ;  /* 0x0000009a02067211 */ /* 0x000fc800078038ff */
[----:B------:R-:W-:-:S05]  /*6aa0*/  LEA.HI.X R7, R2, R149, R3, 0x7, P0 ;  /* 0x0000009502077211 */ /* 0x000fca00000f3c03 */
[----:B------:R-:W-:Y:S01]  /*6ab0*/  @!PT LDS RZ, [RZ] ;  /* 0x00000000fffff984 */ /* 0x000fe20000000800 */
[----:B------:R-:W-:Y:S01]  /*6ac0*/  @!PT LDS RZ, [RZ] ;  /* 0x00000000fffff984 */ /* 0x000fe20000000800 */
[----:B------:R-:W-:Y:S01]  /*6ad0*/  @!PT LDS RZ, [RZ] ;  /* 0x00000000fffff984 */ /* 0x000fe20000000800 */
[----:B------:R2:W-:Y:S04]  /*6ae0*/  LDGSTS.E.BYPASS.LTC128B.128 [R155+0x2000], [R6.64] ;  /* 0x02000000069b7fae */ /* 0x0005e8000b901d46 */
.L_x_4548:
[----:B------:R-:W-:Y:S05]  /*6af0*/  BSYNC B0 ;  /* 0x0000000000007941 */ /* 0x000fea0003800000 */
.L_x_4547:
[----:B--2-4-:R-:W-:Y:S01]  /*6b00*/  IADD3 R2, R150, 0x60, RZ ;  /* 0x0000006096027810 */ /* 0x014fe20007ffe0ff */
        /* <DEDUP_REMOVED lines=21> */
.L_x_4550:
[----:B------:R-:W-:Y:S05]  /*6c60*/  BSYNC B0 ;  /* 0x0000000000007941 */ /* 0x000fea0003800000 */
.L_x_4549:
[----:B------:R-:W-:Y:S01]  /*6c70*/  IMAD R64, R64, c[0x0][0x320], RZ ;  /* 0x0000c80040407a24 */ /* 0x000fe200078e02ff */
[----:B------:R-:W0:Y:S01]  /*6c80*/  LDGDEPBAR ;  /* 0x00000000000079af */ /* 0x000e220000000000 */
[----:B------:R-:W-:-:S04]  /*6c90*/  IMAD.WIDE.U32 R114, R65, c[0x0][0x320], R114 ;  /* 0x0000c80041727a25 */ /* 0x000fc800078e0072 */
[----:B------:R-:W-:Y:S01]  /*6ca0*/  IMAD R64, R65, c[0x0][0x324], R64 ;  /* 0x0000c90041407a24 */ /* 0x000fe200078e0240 */
[----:B----4-:R-:W-:-:S03]  /*6cb0*/  LEA R12, P0, R114, c[0x0][0x318], 0x2 ;  /* 0x0000c600720c7a11 */ /* 0x010fc600078010ff */
[----:B------:R-:W-:-:S05]  /*6cc0*/  IMAD.IADD R64, R115, 0x1, R64 ;  /* 0x0000000173407824 */ /* 0x000fca00078e0240 */
[----:B------:R-:W-:-:S05]  /*6cd0*/  LEA.HI.X R13, R114, c[0x0][0x31c], R64, 0x2, P0 ;  /* 0x0000c700720d7a11 */ /* 0x000fca00000f1440 */
[----:B------:R-:W4:Y:S01]  /*6ce0*/  LDG.E R3, [R12.64] ;  /* 0x000000060c037981 */ /* 0x000f22000c1e1900 */
[----:B------:R-:W-:Y:S01]  /*6cf0*/  ISETP.GE.AND P2, PT, R150, R5, PT ;  /* 0x000000059600720c */ /* 0x000fe20003f46270 */
[----:B------:R-:W4:Y:S01]  /*6d00*/  MUFU.RCP R120, c[0x0][0x238] ;  /* 0x00008e0000787b08 */ /* 0x000f220000001000 */
[----:B------:R-:W-:Y:S01]  /*6d10*/  SHF.R.S32.HI R7, RZ, 0x1f, R6 ;  /* 0x0000001fff077819 */ /* 0x000fe20000011406 */
[----:B------:R-:W-:Y:S01]  /*6d20*/  IMAD.SHL.U32 R122, R57, 0x2, RZ ;  /* 0x00000002397a7824 */ /* 0x000fe200078e00ff */
[----:B------:R-:W-:-:S04]  /*6d30*/  DEPBAR.LE SB0, 0x0 ;  /* 0x000080000000791a */ /* 0x000fc80000000000 */
[----:B------:R-:W-:Y:S01]  /*6d40*/  BAR.SYNC.DEFER_BLOCKING 0x0 ;  /* 0x0000000000007b1d */ /* 0x000fe20000010000 */
[----:B------:R-:W-:Y:S02]  /*6d50*/  LEA R160, P0, R162, c[0x0][0x170], 0x1 ;  /* 0x00005c00a2a07a11 */ /* 0x000fe400078008ff */
[----:B------:R-:W-:Y:S02]  /*6d60*/  LEA.HI R156, R7, R6, RZ, 0x2 ;  /* 0x00000006079c7211 */ /* 0x000fe400078f10ff */
[----:B------:R-:W-:Y:S01]  /*6d70*/  LOP3.LUT R122, R122, 0x6, RZ, 0xc0, !PT ;  /* 0x000000067a7a7812 */ /* 0x000fe200078ec0ff */
[----:B------:R-:W-:Y:S01]  /*6d80*/  BSSY B0, `(.L_x_4551) ;  /* 0x0000011000007945 */ /* 0x000fe20003800000 */
[----:B------:R-:W-:Y:S02]  /*6d90*/  LEA.HI.X R161, R162, c[0x0][0x174], R165, 0x1, P0 ;  /* 0x00005d00a2a17a11 */ /* 0x000fe400000f0ca5 */
[----:B------:R-:W-:Y:S01]  /*6da0*/  SHF.R.S32.HI R156, RZ, 0x2, R156 ;  /* 0x00000002ff9c7819 */ /* 0x000fe2000001149c */
[----:B------:R1:W-:Y:S04]  /*6db0*/  @P2 STS [R155+0x3000], RZ ;  /* 0x003000ff9b002388 */ /* 0x0003e80000000800 */
[----:B------:R1:W-:Y:S04]  /*6dc0*/  @P2 STS [R155+0x3004], RZ ;  /* 0x003004ff9b002388 */ /* 0x0003e80000000800 */
[----:B------:R1:W-:Y:S01]  /*6dd0*/  @P2 STS.64 [R155+0x3008], RZ ;  /* 0x003008ff9b002388 */ /* 0x0003e20000000a00 */
[----:B----4-:R-:W-:Y:S01]  /*6de0*/  FMUL.FTZ R120, R3, R120 ;  /* 0x0000007803787220 */ /* 0x010fe20000410000 */
        /* <DEDUP_REMOVED lines=10> */
.L_x_4552:
[----:B-1----:R-:W-:Y:S05]  /*6e90*/  BSYNC B0 ;  /* 0x0000000000007941 */ /* 0x002fea0003800000 */
.L_x_4551:
        /* <DEDUP_REMOVED lines=13> */
.L_x_4554:
[----:B------:R-:W-:Y:S05]  /*6f70*/  BSYNC B0 ;  /* 0x0000000000007941 */ /* 0x000fea0003800000 */
.L_x_4553:
        /* <DEDUP_REMOVED lines=15> */
.L_x_4556:
[----:B------:R-:W-:Y:S05]  /*7070*/  BSYNC B0 ;  /* 0x0000000000007941 */ /* 0x000fea0003800000 */
.L_x_4555:
        /* <DEDUP_REMOVED lines=16> */
.L_x_4558:
[----:B------:R-:W-:Y:S05]  /*7180*/  BSYNC B0 ;  /* 0x0000000000007941 */ /* 0x000fea0003800000 */
.L_x_4557:
[----:B------:R-:W-:Y:S01]  /*7190*/  LOP3.LUT R0, R63, 0xfffffff8, RZ, 0xc0, !PT ;  /* 0xfffffff83f007812 */ /* 0x000fe200078ec0ff */
[----:B------:R-:W-:Y:S01]  /*71a0*/  IMAD.SHL.U32 R4, R58, 0x40, RZ ;  /* 0x000000403a047824 */ /* 0x000fe200078e00ff */
[----:B-1----:R-:W-:Y:S01]  /*71b0*/  SHF.R.S32.HI R6, RZ, 0x4, R61 ;  /* 0x00000004ff067819 */ /* 0x002fe2000001143d */
[----:B------:R-:W-:Y:S01]  /*71c0*/  IMAD.IADD R87, R9, 0x1, R122 ;  /* 0x0000000109577824 */ /* 0x000fe200078e027a */
[----:B------:R-:W-:Y:S01]  /*71d0*/  LOP3.LUT R59, R59, 0x7fffffe, RZ, 0xc0, !PT ;  /* 0x07fffffe3b3b7812 */ /* 0x000fe200078ec0ff */
[----:B------:R-:W-:Y:S01]  /*71e0*/  IMAD.IADD R57, R57, 0x1, -R0 ;  /* 0x0000000139397824 */ /* 0x000fe200078e0a00 */
[----:B------:R-:W-:Y:S01]  /*71f0*/  LEA.HI R3, R61, R6, RZ, 0x1 ;  /* 0x000000063d037211 */ /* 0x000fe200078f08ff */
[----:B------:R-:W0:Y:S01]  /*7200*/  LDGDEPBAR ;  /* 0x00000000000079af */ /* 0x000e220000000000 */
[----:B------:R-:W-:Y:S01]  /*7210*/  SHF.R.S32.HI R5, RZ, 0x1f, R60 ;  /* 0x0000001fff057819 */ /* 0x000fe2000001143c */
[----:B------:R-:W-:Y:S01]  /*7220*/  IMAD.IADD R48, R60, 0x1, -R59 ;  /* 0x000000013c307824 */ /* 0x000fe200078e0a3b */
[----:B------:R-:W-:Y:S01]  /*7230*/  LEA.HI R0, R57, R57, RZ, 0x1 ;  /* 0x0000003939007211 */ /* 0x000fe200078f08ff */
[----:B------:R-:W-:Y:S01]  /*7240*/  I2F R11, R87 ;  /* 0x00000057000b7306 */ /* 0x000fe20000201400 */
[----:B------:R-:W-:-:S02]  /*7250*/  LOP3.LUT R3, R3, 0xfffffffe, RZ, 0xc0, !PT ;  /* 0xfffffffe03037812 */ /* 0x000fc400078ec0ff */
        /* <DEDUP_REMOVED lines=9> */
[----:B------:R-:W-:Y:S01]  /*72f0*/  IADD3 R71, R87, 0x18, RZ ;  /* 0x0000001857477810 */ /* 0x000fe20007ffe0ff */
[----:B------:R-:W-:Y:S01]  /*7300*/  IMAD.SHL.U32 R3, R6, 0x8, RZ ;  /* 0x0000000806037824 */ /* 0x000fe200078e00ff */
[----:B------:R-:W-:Y:S01]  /*7310*/  LOP3.LUT R5, R5, 0xc0, RZ, 0xc0, !PT ;  /* 0x000000c005057812 */ /* 0x000fe200078ec0ff */
[----:B------:R-:W-:Y:S01]  /*7320*/  IMAD.SHL.U32 R2, R62, 0x8, RZ ;  /* 0x000000083e027824 */ /* 0x000fe200078e00ff */
[----:B------:R-:W-:Y:S01]  /*7330*/  LOP3.LUT R69, R60, 0xffffff00, RZ, 0xc0, !PT ;  /* 0xffffff003c457812 */ /* 0x000fe200078ec0ff */
[----:B------:R-:W-:Y:S01]  /*7340*/  IMAD R117, R6, 0x8, R117 ;  /* 0x0000000806757824 */ /* 0x000fe200078e0275 */
[----:B------:R-:W-:Y:S01]  /*7350*/  LOP3.LUT R3, R4, 0x8, R3, 0xf8, !PT ;  /* 0x0000000804037812 */ /* 0x000fe200078ef803 */
[----:B------:R-:W-:Y:S01]  /*7360*/  I2F R57, R71 ;  /* 0x0000004700397306 */ /* 0x000fe20000201400 */
[----:B------:R-:W-:Y:S01]  /*7370*/  LOP3.LUT R2, R5, 0x8, R2, 0xf8, !PT ;  /* 0x0000000805027812 */ /* 0x000fe200078ef802 */
[----:B------:R-:W-:Y:S01]  /*7380*/  IMAD R7, R50, 0x200, R69 ;  /* 0x0000020032077824 */ /* 0x000fe200078e0245 */
[----:B------:R-:W-:-:S02]  /*7390*/  SHF.R.U32.HI R4, RZ, 0x3, R4 ;  /* 0x00000003ff047819 */ /* 0x000fc40000011604 */
[----:B------:R-:W-:Y:S02]  /*73a0*/  SHF.R.U32.HI R5, RZ, 0x3, R5 ;  /* 0x00000003ff057819 */ /* 0x000fe40000011605 */
[----:B------:R-:W-:Y:S01]  /*73b0*/  LOP3.LUT R3, R3, R4, RZ, 0x3c, !PT ;  /* 0x0000000403037212 */ /* 0x000fe200078e3cff */
[----:B------:R-:W-:Y:S01]  /*73c0*/  IMAD R4, R48, 0x20, R7 ;  /* 0x0000002030047824 */ /* 0x000fe200078e0207 */
[----:B------:R-:W-:Y:S01]  /*73d0*/  LOP3.LUT R2, R2, R5, RZ, 0x3c, !PT ;  /* 0x0000000502027212 */ /* 0x000fe200078e3cff */
[----:B------:R-:W-:Y:S01]  /*73e0*/  IMAD R48, R48, 0x20, R69 ;  /* 0x0000002030307824 */ /* 0x000fe200078e0245 */
[----:B------:R-:W-:Y:S01]  /*73f0*/  IADD3 R75, R87, 0x11, RZ ;  /* 0x00000011574b7810 */ /* 0x000fe20007ffe0ff */
[----:B------:R-:W-:Y:S01]  /*7400*/  IMAD.IADD R119, R3, 0x1, R4 ;  /* 0x0000000103777824 */ /* 0x000fe200078e0204 */
[----:B------:R-:W-:Y:S01]  /*7410*/  IADD3 R79, R87, 0x19, RZ ;  /* 0x00000019574f7810 */ /* 0x000fe20007ffe0ff */
[----:B------:R-:W-:Y:S01]  /*7420*/  IMAD.U32 R117, R117, 0x20, R2 ;  /* 0x0000002075757824 */ /* 0x000fe200078e0002 */
[----:B------:R-:W-:Y:S01]  /*7430*/  IADD3 R77, R87, 0x28, RZ ;  /* 0x00000028574d7810 */ /* 0x000fe20007ffe0ff */
[----:B------:R-:W-:Y:S01]  /*7440*/  IMAD.SHL.U32 R119, R119, 0x2, RZ ;  /* 0x0000000277777824 */ /* 0x000fe200078e00ff */
[----:B------:R-:W1:Y:S01]  /*7450*/  I2F R8, R75 ;  /* 0x0000004b00087306 */ /* 0x000e620000201400 */
[----:B------:R-:W-:Y:S01]  /*7460*/  IMAD.SHL.U32 R117, R117, 0x2, RZ ;  /* 0x0000000275757824 */ /* 0x000fe200078e00ff */
[C---:B------:R-:W-:Y:S01]  /*7470*/  IADD3 R81, R87.reuse, 0x20, RZ ;  /* 0x0000002057517810 */ /* 0x040fe20007ffe0ff */
[----:B------:R-:W-:Y:S01]  /*7480*/  IMAD R118, R10, 0x2, R119 ;  /* 0x000000020a767824 */ /* 0x000fe200078e0277 */
[----:B------:R-:W-:Y:S01]  /*7490*/  LDSM.16.M88.4 R40, [R119] ;  /* 0x000000007728783b */ /* 0x000fe20000000200 */
[----:B------:R-:W-:Y:S01]  /*74a0*/  IADD3 R83, R87, 0x29, RZ ;  /* 0x0000002957537810 */ /* 0x000fe20007ffe0ff */
[----:B------:R-:W-:Y:S01]  /*74b0*/  IMAD.IADD R157, R3, 0x1, R48 ;  /* 0x00000001039d7824 */ /* 0x000fe200078e0230 */
[C---:B------:R-:W-:Y:S01]  /*74c0*/  IADD3 R0, R117.reuse, 0x1000, RZ ;  /* 0x0000100075007810 */ /* 0x040fe20007ffe0ff */
[----:B------:R-:W5:Y:S01]  /*74d0*/  LDSM.16.M88.4 R44, [R117+0x1400] ;  /* 0x00140000752c783b */ /* 0x000f620000000200 */
[----:B------:R-:W-:Y:S01]  /*74e0*/  IADD3 R116, R117, 0x1020, RZ ;  /* 0x0000102075747810 */ /* 0x000fe20007ffe0ff */
[----:B------:R-:W-:Y:S01]  /*74f0*/  I2F R58, R79 ;  /* 0x0000004f003a7306 */ /* 0x000fe20000201400 */
[----:B------:R-:W-:Y:S01]  /*7500*/  @P0 IADD3 R116, R0, -0x20, RZ ;  /* 0xffffffe000740810 */ /* 0x000fe20007ffe0ff */
[----:B------:R-:W2:Y:S01]  /*7510*/  LDSM.16.M88.4 R16, [R117+0x1800] ;  /* 0x001800007510783b */ /* 0x000ea20000000200 */
[----:B------:R-:W-:-:S02]  /*7520*/  IADD3 R69, R87, 0x30, RZ ;  /* 0x0000003057457810 */ /* 0x000fc40007ffe0ff */
[C---:B------:R-:W-:Y:S01]  /*7530*/  IADD3 R115, R116.reuse, 0x400, RZ ;  /* 0x0000040074737810 */ /* 0x040fe20007ffe0ff */
[----:B------:R-:W-:Y:S01]  /*7540*/  LDSM.16.M88.4 R32, [R118] ;  /* 0x000000007620783b */ /* 0x000fe20000000200 */
        /* <DEDUP_REMOVED lines=9> */
[----:B------:R-:W-:Y:S01]  /*75e0*/  IADD3 R3, R116, 0x1c00, RZ ;  /* 0x00001c0074037810 */ /* 0x000fe20007ffe0ff */
[----:B------:R-:W1:Y:S04]  /*75f0*/  LDSM.16.M88.4 R36, [R117+0x1c00] ;  /* 0x001c00007524783b */ /* 0x000e680000000200 */
[----:B------:R-:W1:Y:S02]  /*7600*/  LDSM.16.M88.4 R28, [R116+0x800] ;  /* 0x00080000741c783b */ /* 0x000e640000000200 */
[----:B------:R-:W-:Y:S02]  /*7610*/  I2F R73, R81 ;  /* 0x0000005100497306 */ /* 0x000fe40000201400 */
[----:B------:R-:W1:Y:S04]  /*7620*/  LDSM.16.M88.4 R60, [R116] ;  /* 0x00000000743c783b */ /* 0x000e680000000200 */
[----:B------:R-:W1:Y:S01]  /*7630*/  LDSM.16.M88.4 R24, [R116+0xc00] ;  /* 0x000c00007418783b */ /* 0x000e620000000200 */
[C---:B-----5:R-:W-:Y:S08]  /*7640*/  HMMA.16816.F32.BF16 R4, R40.reuse, R44, RZ ;  /* 0x0000002c2804723c */ /* 0x060ff000000418ff */
[C---:B------:R-:W-:Y:S08]  /*7650*/  HMMA.16816.F32.BF16 R44, R40.reuse, R46, RZ ;  /* 0x0000002e282c723c */ /* 0x040ff000000418ff */
[----:B--23--:R-:W-:Y:S08]  /*7660*/  HMMA.16816.F32.BF16 R20, R40, R16, RZ ;  /* 0x000000102814723c */ /* 0x00cff000000418ff */
[----:B------:R-:W-:Y:S07]  /*7670*/  HMMA.16816.F32.BF16 R4, R32, R52, R4 ;  /* 0x000000342004723c */ /* 0x000fee0000041804 */
[----:B------:R-:W-:Y:S01]  /*7680*/  IMAD R53, R50, 0x10, R51 ;  /* 0x0000001032357824 */ /* 0x000fe200078e0233 */
[----:B------:R-:W-:Y:S01]  /*7690*/  HMMA.16816.F32.BF16 R16, R40, R18, RZ ;  /* 0x000000122810723c */ /* 0x000fe200000418ff */
[----:B------:R-:W-:Y:S03]  /*76a0*/  I2F R51, R77 ;  /* 0x0000004d00337306 */ /* 0x000fe60000201400 */
[----:B------:R-:W-:-:S04]  /*76b0*/  IADD3 R53, R53, 0x1, R156 ;  /* 0x0000000135357810 */ /* 0x000fc80007ffe09c */
[----:B----4-:R-:W-:Y:S01]  /*76c0*/  HMMA.16816.F32.BF16 R12, R40, R64, RZ ;  /* 0x00000040280c723c */ /* 0x010fe200000418ff */
[----:B------:R-:W-:Y:S01]  /*76d0*/  IADD3 R85, R56, R53, -R146 ;  /* 0x0000003538557210 */ /* 0x000fe20007ffe892 */
[----:B------:R-:W-:Y:S03]  /*76e0*/  I2F R65, R71 ;  /* 0x0000004700417306 */ /* 0x000fe60000201400 */
[----:B------:R-:W-:-:S03]  /*76f0*/  IADD3 R85, R85, c[0x0][0x2e8], RZ ;  /* 0x0000ba0055557a10 */ /* 0x000fc60007ffe0ff */
[----:B------:R-:W-:Y:S01]  /*7700*/  HMMA.16816.F32.BF16 R44, R32, R54, R44 ;  /* 0x00000036202c723c */ /* 0x000fe2000004182c */
[----:B------:R-:W-:Y:S01]  /*7710*/  IMNMX R0, R85, R56, PT ;  /* 0x0000003855007217 */ /* 0x000fe20003800200 */
[----:B------:R-:W2:Y:S01]  /*7720*/  I2F R64, R75 ;  /* 0x0000004b00407306 */ /* 0x000ea20000201400 */
[----:B-1----:R-:W-:Y:S02]  /*7730*/  FFMA.FTZ R7, R120, R8, R7 ;  /* 0x0000000878077223 */ /* 0x002fe40000010007 */
[-C--:B------:R-:W-:Y:S02]  /*7740*/  ISETP.GE.AND P5, PT, R71, R0.reuse, PT ;  /* 0x000000004700720c */ /* 0x080fe40003fa6270 */
[-C--:B------:R-:W-:Y:S01]  /*7750*/  ISETP.GE.AND P6, PT, R75, R0.reuse, PT ;  /* 0x000000004b00720c */ /* 0x080fe20003fc6270 */
[----:B------:R-:W-:Y:S01]  /*7760*/  HMMA.16816.F32.BF16 R52, R40, R36, RZ ;  /* 0x000000242834723c */ /* 0x000fe200000418ff */
[----:B------:R-:W-:-:S06]  /*7770*/  ISETP.GE.AND P2, PT, R79, R0, PT ;  /* 0x000000004f00720c */ /* 0x000fcc0003f46270 */
[----:B------:R-:W-:Y:S01]  /*7780*/  IADD3 R37, R85, 0x8, RZ ;  /* 0x0000000855257810 */ /* 0x000fe20007ffe0ff */
[----:B------:R-:W-:Y:S01]  /*7790*/  HMMA.16816.F32.BF16 R16, R32, R30, R16 ;  /* 0x0000001e2010723c */ /* 0x000fe20000041810 */
[C---:B--2---:R-:W-:Y:S02]  /*77a0*/  FFMA.FTZ R64, R120.reuse, R64, R5 ;  /* 0x0000004078407223 */ /* 0x044fe40000010005 */
[----:B------:R-:W-:Y:S01]  /*77b0*/  IMNMX R2, R37, R56, PT ;  /* 0x0000003825027217 */ /* 0x000fe20003800200 */
[----:B------:R-:W-:Y:S03]  /*77c0*/  I2F R5, R69 ;  /* 0x0000004500057306 */ /* 0x000fe60000201400 */
[-C--:B------:R-:W-:Y:S01]  /*77d0*/  ISETP.GE.AND P3, PT, R71, R2.reuse, PT ;  /* 0x000000024700720c */ /* 0x080fe20003f66270 */
[----:B------:R-:W-:Y:S01]  /*77e0*/  HMMA.16816.F32.BF16 R36, R40, R38, RZ ;  /* 0x000000262824723c */ /* 0x000fe200000418ff */
[----:B------:R-:W-:Y:S01]  /*77f0*/  FFMA.FTZ R44, R120, R57, R44 ;  /* 0x00000039782c7223 */ /* 0x000fe2000001002c */
[----:B------:R-:W-:Y:S01]  /*7800*/  FSEL R8, R64, -INF , !P6 ;  /* 0xff80000040087808 */ /* 0x000fe20007000000 */
[C---:B------:R-:W-:Y:S01]  /*7810*/  FFMA.FTZ R46, R120.reuse, R65, R46 ;  /* 0x00000041782e7223 */ /* 0x040fe2000001002e */
[----:B------:R-:W-:Y:S01]  /*7820*/  ISETP.GE.AND P4, PT, R75, R2, PT ;  /* 0x000000024b00720c */ /* 0x000fe20003f86270 */
[----:B------:R-:W-:Y:S01]  /*7830*/  FFMA.FTZ R45, R120, R58, R45 ;  /* 0x0000003a782d7223 */ /* 0x000fe2000001002d */
[----:B------:R-:W-:Y:S01]  /*7840*/  FSEL R70, R44, -INF , !P5 ;  /* 0xff8000002c467808 */ /* 0x000fe20006800000 */
[----:B------:R-:W1:Y:S01]  /*7850*/  I2F R56, R83 ;  /* 0x0000005300387306 */ /* 0x000e620000201400 */
[----:B------:R-:W-:Y:S01]  /*7860*/  HMMA.16816.F32.BF16 R12, R32, R60, R12 ;  /* 0x0000003c200c723c */ /* 0x000fe2000004180c */
[----:B------:R-:W-:-:S02]  /*7870*/  FSEL R91, R46, -INF , !P3 ;  /* 0xff8000002e5b7808 */ /* 0x000fc40005800000 */
[C---:B------:R-:W-:Y:S02]  /*7880*/  ISETP.GE.AND P5, PT, R77.reuse, R0, PT ;  /* 0x000000004d00720c */ /* 0x040fe40003fa6270 */
[----:B------:R-:W-:Y:S02]  /*7890*/  ISETP.GE.AND P3, PT, R77, R2, PT ;  /* 0x000000024d00720c */ /* 0x000fe40003f66270 */
[----:B------:R-:W2:Y:S01]  /*78a0*/  I2F R60, R79 ;  /* 0x0000004f003c7306 */ /* 0x000ea20000201400 */
[----:B------:R-:W-:Y:S01]  /*78b0*/  HMMA.16816.F32.BF16 R20, R32, R28, R20 ;  /* 0x0000001c2014723c */ /* 0x000fe20000041814 */
[----:B------:R-:W3:Y:S01]  /*78c0*/  LDSM.16.M88.4 R28, [R117+0x2000] ;  /* 0x00200000751c783b */ /* 0x000ee20000000200 */
[C---:B------:R-:W-:Y:S01]  /*78d0*/  FFMA.FTZ R16, R120.reuse, R51, R16 ;  /* 0x0000003378107223 */ /* 0x040fe20000010010 */
[----:B------:R-:W-:Y:S01]  /*78e0*/  IADD3 R57, R87, 0x38, RZ ;  /* 0x0000003857397810 */ /* 0x000fe20007ffe0ff */
[----:B------:R-:W-:Y:S01]  /*78f0*/  FFMA.FTZ R17, R120, R68, R17 ;  /* 0x0000004478117223 */ /* 0x000fe20000010011 */
[----:B------:R-:W-:-:S02]  /*7900*/  FSEL R93, R7, -INF , !P4 ;  /* 0xff800000075d7808 */ /* 0x000fc40006000000 */
[----:B------:R-:W4:Y:S01]  /*7910*/  I2F R61, R77 ;  /* 0x0000004d003d7306 */ /* 0x000f220000201400 */
[C---:B------:R-:W-:Y:S01]  /*7920*/  HMMA.16816.F32.BF16 R52, R32.reuse, R24, R52 ;  /* 0x000000182034723c */ /* 0x040fe20000041834 */
[----:B------:R-:W-:Y:S01]  /*7930*/  FSEL R74, R16, -INF , !P5 ;  /* 0xff800000104a7808 */ /* 0x000fe20006800000 */
[C---:B-1----:R-:W-:Y:S01]  /*7940*/  FFMA.FTZ R19, R120.reuse, R56, R19 ;  /* 0x0000003878137223 */ /* 0x042fe20000010013 */
[----:B------:R-:W-:Y:S02]  /*7950*/  FSEL R50, R45, -INF , !P2 ;  /* 0xff8000002d327808 */ /* 0x000fe40005000000 */
[----:B------:R-:W-:Y:S01]  /*7960*/  ISETP.GE.AND P0, PT, R79, R2, PT ;  /* 0x000000024f00720c */ /* 0x000fe20003f06270 */
[C---:B--2---:R-:W-:Y:S02]  /*7970*/  FFMA.FTZ R60, R120.reuse, R60, R47 ;  /* 0x0000003c783c7223 */ /* 0x044fe4000001002f */
[----:B------:R-:W-:Y:S01]  /*7980*/  HMMA.16816.F32.BF16 R36, R32, R26, R36 ;  /* 0x0000001a2024723c */ /* 0x000fe20000041824 */
[----:B------:R-:W-:Y:S01]  /*7990*/  IADD3 R47, R87, 0x31, RZ ;  /* 0x00000031572f7810 */ /* 0x000fe20007ffe0ff */
[----:B------:R-:W1:Y:S01]  /*79a0*/  I2F R7, R69 ;  /* 0x0000004500077306 */ /* 0x000e620000201400 */
[----:B------:R-:W-:Y:S01]  /*79b0*/  ISETP.GE.AND P4, PT, R81, R2, PT ;  /* 0x000000025100720c */ /* 0x000fe20003f86270 */
[C---:B------:R-:W-:Y:S01]  /*79c0*/  FFMA.FTZ R12, R120.reuse, R11, R12 ;  /* 0x0000000b780c7223 */ /* 0x040fe2000001000c */
[----:B------:R-:W-:Y:S01]  /*79d0*/  ISETP.GE.AND P5, PT, R47, R0, PT ;  /* 0x000000002f00720c */ /* 0x000fe20003fa6270 */
[----:B----4-:R-:W-:-:S02]  /*79e0*/  FFMA.FTZ R18, R120, R61, R18 ;  /* 0x0000003d78127223 */ /* 0x010fc40000010012 */
[----:B------:R-:W-:Y:S01]  /*79f0*/  HMMA.16816.F32.BF16 R64, R40, R66, RZ ;  /* 0x000000422840723c */ /* 0x000fe200000418ff */
[----:B------:R-:W-:Y:S01]  /*7a00*/  FFMA.FTZ R22, R120, R59, R22 ;  /* 0x0000003b78167223 */ /* 0x000fe20000010016 */
[----:B------:R-:W2:Y:S01]  /*7a10*/  I2F R24, R47 ;  /* 0x0000002f00187306 */ /* 0x000ea20000201400 */
[----:B------:R-:W-:Y:S01]  /*7a20*/  FSEL R89, R60, -INF , !P0 ;  /* 0xff8000003c597808 */ /* 0x000fe20004000000 */
[----:B------:R-:W-:Y:S01]  /*7a30*/  FFMA.FTZ R20, R120, R73, R20 ;  /* 0x0000004978147223 */ /* 0x000fe20000010014 */
[----:B------:R-:W-:Y:S02]  /*7a40*/  FSEL R75, R18, -INF , !P3 ;  /* 0xff800000124b7808 */ /* 0x000fe40005800000 */
[----:B------:R-:W-:Y:S01]  /*7a50*/  ISETP.GE.AND P3, PT, R47, R2, PT ;  /* 0x000000022f00720c */ /* 0x000fe20003f66270 */
[C---:B------:R-:W-:Y:S01]  /*7a60*/  FFMA.FTZ R5, R120.reuse, R5, R52 ;  /* 0x0000000578057223 */ /* 0x040fe20000010034 */
[C---:B------:R-:W-:Y:S01]  /*7a70*/  ISETP.GE.AND P2, PT, R83.reuse, R0, PT ;  /* 0x000000005300720c */ /* 0x040fe20003f46270 */
[----:B------:R-:W4:Y:S01]  /*7a80*/  I2F R25, R47 ;  /* 0x0000002f00197306 */ /* 0x000f220000201400 */
[----:B------:R-:W-:Y:S01]  /*7a90*/  ISETP.GE.AND P0, PT, R83, R2, PT ;  /* 0x000000025300720c */ /* 0x000fe20003f06270 */
[----:B-1----:R-:W-:Y:S01]  /*7aa0*/  FFMA.FTZ R54, R120, R7, R54 ;  /* 0x0000000778367223 */ /* 0x002fe20000010036 */
[----:B------:R-:W-:-:S02]  /*7ab0*/  IADD3 R27, R87, 0x1, RZ ;  /* 0x00000001571b7810 */ /* 0x000fc40007ffe0ff */
[----:B------:R-:W-:Y:S02]  /*7ac0*/  FSEL R83, R22, -INF , !P4 ;  /* 0xff80000016537808 */ /* 0x000fe40006000000 */
[----:B------:R-:W-:Y:S01]  /*7ad0*/  FSEL R22, R17, -INF , !P2 ;  /* 0xff80000011167808 */ /* 0x000fe20005000000 */
[----:B------:R-:W1:Y:S01]  /*7ae0*/  I2F R45, R57 ;  /* 0x00000039002d7306 */ /* 0x000e620000201400 */
[----:B------:R-:W-:Y:S01]  /*7af0*/  FSEL R73, R19, -INF , !P0 ;  /* 0xff80000013497808 */ /* 0x000fe20004000000 */
[C---:B--2---:R-:W-:Y:S01]  /*7b00*/  FFMA.FTZ R24, R120.reuse, R24, R53 ;  /* 0x0000001878187223 */ /* 0x044fe20000010035 */
[----:B------:R-:W2:Y:S01]  /*7b10*/  LDSM.16.M88.4 R16, [R116+0x1000] ;  /* 0x001000007410783b */ /* 0x000ea20000000200 */
[-C--:B------:R-:W-:Y:S02]  /*7b20*/  ISETP.GE.AND P6, PT, R81, R0.reuse, PT ;  /* 0x000000005100720c */ /* 0x080fe40003fc6270 */
[----:B------:R-:W-:Y:S01]  /*7b30*/  HMMA.16816.F32.BF16 R64, R32, R62, R64 ;  /* 0x0000003e2040723c */ /* 0x000fe20000041840 */
[C---:B------:R-:W-:Y:S01]  /*7b40*/  ISETP.GE.AND P2, PT, R57.reuse, R0, PT ;  /* 0x000000003900720c */ /* 0x040fe20003f46270 */
[----:B------:R-:W5:Y:S01]  /*7b50*/  I2F R47, R57 ;  /* 0x00000039002f7306 */ /* 0x000f620000201400 */
[----:B------:R-:W-:Y:S01]  /*7b60*/  ISETP.GE.AND P0, PT, R57, R2, PT ;  /* 0x000000023900720c */ /* 0x000fe20003f06270 */
[----:B----4-:R-:W-:Y:S01]  /*7b70*/  FFMA.FTZ R51, R120, R25, R55 ;  /* 0x0000001978337223 */ /* 0x010fe20000010037 */
[----:B------:R-:W-:-:S02]  /*7b80*/  FSEL R20, R20, -INF , !P6 ;  /* 0xff80000014147808 */ /* 0x000fc40007000000 */
[C---:B------:R-:W-:Y:S02]  /*7b90*/  ISETP.GE.AND P6, PT, R69.reuse, R0, PT ;  /* 0x000000004500720c */ /* 0x040fe40003fc6270 */
[----:B------:R-:W-:Y:S01]  /*7ba0*/  ISETP.GE.AND P4, PT, R69, R2, PT ;  /* 0x000000024500720c */ /* 0x000fe20003f86270 */
[----:B-1----:R-:W-:Y:S01]  /*7bb0*/  FFMA.FTZ R36, R120, R45, R36 ;  /* 0x0000002d78247223 */ /* 0x002fe20000010024 */
[----:B------:R-:W1:Y:S01]  /*7bc0*/  I2F R7, R27 ;  /* 0x0000001b00077306 */ /* 0x000e620000201400 */
[----:B------:R-:W-:Y:S02]  /*7bd0*/  FSEL R78, R24, -INF , !P5 ;  /* 0xff800000184e7808 */ /* 0x000fe40006800000 */
[----:B------:R-:W-:Y:S02]  /*7be0*/  FSEL R51, R51, -INF , !P3 ;  /* 0xff80000033337808 */ /* 0x000fe40005800000 */
[----:B------:R-:W-:Y:S01]  /*7bf0*/  FSEL R80, R5, -INF , !P6 ;  /* 0xff80000005507808 */ /* 0x000fe20007000000 */
[----:B-----5:R-:W-:Y:S01]  /*7c00*/  FFMA.FTZ R38, R120, R47, R38 ;  /* 0x0000002f78267223 */ /* 0x020fe20000010026 */
[----:B------:R-:W-:Y:S01]  /*7c10*/  IADD3 R57, R87, 0x8, RZ ;  /* 0x0000000857397810 */ /* 0x000fe20007ffe0ff */
[----:B------:R-:W4:Y:S01]  /*7c20*/  LDSM.16.M88.4 R44, [R117+0x2400] ;  /* 0x00240000752c783b */ /* 0x000f220000000200 */
[----:B------:R-:W-:-:S02]  /*7c30*/  FSEL R71, R54, -INF , !P4 ;  /* 0xff80000036477808 */ /* 0x000fc40006000000 */
[----:B------:R5:W2:Y:S01]  /*7c40*/  I2F R53, R57 ;  /* 0x0000003900357306 */ /* 0x000aa20000201400 */
[C---:B------:R-:W-:Y:S02]  /*7c50*/  ISETP.GE.AND P5, PT, R57.reuse, R0, PT ;  /* 0x000000003900720c */ /* 0x040fe40003fa6270 */
[----:B------:R-:W-:Y:S01]  /*7c60*/  ISETP.GE.AND P3, PT, R57, R2, PT ;  /* 0x000000023900720c */ /* 0x000fe20003f66270 */
[CC--:B-1----:R-:W-:Y:S01]  /*7c70*/  FFMA.FTZ R13, R120.reuse, R7.reuse, R13 ;  /* 0x00000007780d7223 */ /* 0x0c2fe2000001000d */
[C---:B------:R-:W-:Y:S01]  /*7c80*/  ISETP.GE.AND P6, PT, R27.reuse, R0, PT ;  /* 0x000000001b00720c */ /* 0x040fe20003fc6270 */
[----:B------:R-:W-:Y:S01]  /*7c90*/  FFMA.FTZ R15, R120, R7, R15 ;  /* 0x00000007780f7223 */ /* 0x000fe2000001000f */
[----:B------:R-:W-:Y:S02]  /*7ca0*/  ISETP.GE.AND P4, PT, R27, R2, PT ;  /* 0x000000021b00720c */ /* 0x000fe40003f86270 */
[----:B---3--:R-:W-:Y:S01]  /*7cb0*/  HMMA.16816.F32.BF16 R24, R40, R28, RZ ;  /* 0x0000001c2818723c */ /* 0x008fe200000418ff */
[----:B------:R-:W-:-:S02]  /*7cc0*/  IADD3 R55, R87, 0x9, RZ ;  /* 0x0000000957377810 */ /* 0x000fc40007ffe0ff */
[----:B------:R-:W-:Y:S02]  /*7cd0*/  FSEL R72, R13, -INF , !P6 ;  /* 0xff8000000d487808 */ /* 0x000fe40007000000 */
[----:B------:R-:W-:Y:S01]  /*7ce0*/  FSEL R13, R15, -INF , !P4 ;  /* 0xff8000000f0d7808 */ /* 0x000fe20006000000 */
[----:B------:R1:W3:Y:S01]  /*7cf0*/  I2F R5, R55 ;  /* 0x0000003700057306 */ /* 0x0002e20000201400 */
[----:B-----5:R-:W-:Y:S01]  /*7d00*/  IADD3 R57, R87, 0x10, RZ ;  /* 0x0000001057397810 */ /* 0x020fe20007ffe0ff */
[-C--:B--2---:R-:W-:Y:S01]  /*7d10*/  FFMA.FTZ R64, R120, R53.reuse, R64 ;  /* 0x0000003578407223 */ /* 0x084fe20000010040 */
[----:B------:R-:W-:Y:S01]  /*7d20*/  FSEL R82, R36, -INF , !P2 ;  /* 0xff80000024527808 */ /* 0x000fe20005000000 */
[----:B------:R-:W-:Y:S01]  /*7d30*/  FFMA.FTZ R15, R120, R53, R66 ;  /* 0x00000035780f7223 */ /* 0x000fe20000010042 */
[C---:B------:R-:W-:Y:S01]  /*7d40*/  ISETP.GE.AND P6, PT, R57.reuse, R0, PT ;  /* 0x000000003900720c */ /* 0x040fe20003fc6270 */
[----:B------:R-:W-:Y:S01]  /*7d50*/  HMMA.16816.F32.BF16 R28, R40, R30, RZ ;  /* 0x0000001e281c723c */ /* 0x000fe200000418ff */
[----:B------:R-:W-:Y:S01]  /*7d60*/  ISETP.GE.AND P4, PT, R57, R2, PT ;  /* 0x000000023900720c */ /* 0x000fe20003f86270 */
[----:B------:R2:W5:Y:S01]  /*7d70*/  I2F R7, R57 ;  /* 0x0000003900077306 */ /* 0x0005620000201400 */
[----:B------:R-:W-:-:S02]  /*7d80*/  FSEL R69, R38, -INF , !P0 ;  /* 0xff80000026457808 */ /* 0x000fc40004000000 */
[C---:B------:R-:W-:Y:S02]  /*7d90*/  ISETP.GE.AND P2, PT, R55.reuse, R0, PT ;  /* 0x000000003700720c */ /* 0x040fe40003f46270 */
[----:B------:R-:W-:Y:S02]  /*7da0*/  ISETP.GE.AND P0, PT, R55, R2, PT ;  /* 0x000000023700720c */ /* 0x000fe40003f06270 */
[C---:B------:R-:W-:Y:S01]  /*7db0*/  IADD3 R63, R87.reuse, 0x39, RZ ;  /* 0x00000039573f7810 */ /* 0x040fe20007ffe0ff */
[----:B-1----:R-:W1:Y:S01]  /*7dc0*/  LDSM.16.M88.4 R52, [R117+0x2800] ;  /* 0x002800007534783b */ /* 0x002e620000000200 */
[CC--:B---3--:R-:W-:Y:S01]  /*7dd0*/  FFMA.FTZ R65, R120.reuse, R5.reuse, R65 ;  /* 0x0000000578417223 */ /* 0x0c8fe20000010041 */
[----:B------:R-:W-:Y:S01]  /*7de0*/  HMMA.16816.F32.BF16 R24, R32, R16, R24 ;  /* 0x000000102018723c */ /* 0x000fe20000041818 */
[----:B------:R-:W-:Y:S01]  /*7df0*/  FFMA.FTZ R99, R120, R5, R67 ;  /* 0x0000000578637223 */ /* 0x000fe20000010043 */
[----:B------:R-:W3:Y:S01]  /*7e00*/  I2F R36, R63 ;  /* 0x0000003f00247306 */ /* 0x000ee20000201400 */
[----:B------:R-:W-:-:S02]  /*7e10*/  IADD3 R67, R87, 0x41, RZ ;  /* 0x0000004157437810 */ /* 0x000fc40007ffe0ff */
[----:B------:R-:W-:Y:S01]  /*7e20*/  FSEL R66, R64, -INF , !P5 ;  /* 0xff80000040427808 */ /* 0x000fe20006800000 */
[----:B--2---:R-:W2:Y:S01]  /*7e30*/  LDSM.16.M88.4 R56, [R116+0x1400] ;  /* 0x001400007438783b */ /* 0x004ea20000000200 */
[CC--:B-----5:R-:W-:Y:S01]  /*7e40*/  FFMA.FTZ R4, R120.reuse, R7.reuse, R4 ;  /* 0x0000000778047223 */ /* 0x0e0fe20000010004 */
[----:B------:R-:W-:Y:S01]  /*7e50*/  IADD3 R17, R87, 0x40, RZ ;  /* 0x0000004057117810 */ /* 0x000fe20007ffe0ff */
[----:B------:R-:W-:Y:S01]  /*7e60*/  FFMA.FTZ R121, R120, R7, R6 ;  /* 0x0000000778797223 */ /* 0x000fe20000010006 */
[----:B------:R-:W5:Y:S01]  /*7e70*/  I2F R64, R67 ;  /* 0x0000004300407306 */ /* 0x000f620000201400 */
[----:B------:R-:W-:Y:S01]  /*7e80*/  FSEL R15, R15, -INF , !P3 ;  /* 0xff8000000f0f7808 */ /* 0x000fe20005800000 */
[----:B------:R-:W-:Y:S01]  /*7e90*/  HMMA.16816.F32.BF16 R28, R32, R18, R28 ;  /* 0x00000012201c723c */ /* 0x000fe2000004181c */
[----:B------:R-:W-:Y:S02]  /*7ea0*/  FSEL R92, R4, -INF , !P6 ;  /* 0xff800000045c7808 */ /* 0x000fe40007000000 */
[----:B------:R-:W-:-:S02]  /*7eb0*/  ISETP.GE.AND P5, PT, R63, R0, PT ;  /* 0x000000003f00720c */ /* 0x000fc40003fa6270 */
[----:B------:R-:W-:Y:S01]  /*7ec0*/  ISETP.GE.AND P3, PT, R63, R2, PT ;  /* 0x000000023f00720c */ /* 0x000fe20003f66270 */
[----:B------:R-:W1:Y:S01]  /*7ed0*/  I2F R61, R17 ;  /* 0x00000011003d7306 */ /* 0x000e620000201400 */
[CC--:B---3--:R-:W-:Y:S01]  /*7ee0*/  FFMA.FTZ R37, R120.reuse, R36.reuse, R37 ;  /* 0x0000002478257223 */ /* 0x0c8fe20000010025 */
[C---:B----4-:R-:W-:Y:S01]  /*7ef0*/  HMMA.16816.F32.BF16 R4, R40.reuse, R44, RZ ;  /* 0x0000002c2804723c */ /* 0x050fe200000418ff */
[C---:B------:R-:W-:Y:S01]  /*7f00*/  FFMA.FTZ R39, R120.reuse, R36, R39 ;  /* 0x0000002478277223 */ /* 0x040fe20000010027 */
[----:B------:R-:W-:Y:S02]  /*7f10*/  IADD3 R63, R87, 0x48, RZ ;  /* 0x00000048573f7810 */ /* 0x000fe40007ffe0ff */
[----:B------:R-:W-:Y:S02]  /*7f20*/  FSEL R121, R121, -INF , !P4 ;  /* 0xff80000079797808 */ /* 0x000fe40006000000 */
[C---:B------:R-:W-:Y:S01]  /*7f30*/  ISETP.GE.AND P6, PT, R67.reuse, R0, PT ;  /* 0x000000004300720c */ /* 0x040fe20003fc6270 */
[C---:B-----5:R-:W-:Y:S01]  /*7f40*/  FFMA.FTZ R94, R120.reuse, R64, R25 ;  /* 0x00000040785e7223 */ /* 0x060fe20000010019 */
[C---:B------:R-:W-:Y:S01]  /*7f50*/  HMMA.16816.F32.BF16 R44, R40.reuse, R46, RZ ;  /* 0x0000002e282c723c */ /* 0x040fe200000418ff */
[----:B------:R-:W-:Y:S01]  /*7f60*/  ISETP.GE.AND P4, PT, R67, R2, PT ;  /* 0x000000024300720c */ /* 0x000fe20003f86270 */
[C---:B------:R-:W-:Y:S01]  /*7f70*/  FFMA.FTZ R64, R120.reuse, R64, R27 ;  /* 0x0000004078407223 */ /* 0x040fe2000001001b */
[----:B------:R-:W-:Y:S01]  /*7f80*/  FSEL R86, R37, -INF , !P5 ;  /* 0xff80000025567808 */ /* 0x000fe20006800000 */
[----:B------:R-:W3:Y:S01]  /*7f90*/  I2F R67, R63 ;  /* 0x0000003f00437306 */ /* 0x000ee20000201400 */
[----:B------:R-:W-:Y:S01]  /*7fa0*/  FSEL R81, R39, -INF , !P3 ;  /* 0xff80000027517808 */ /* 0x000fe20005800000 */
[CC--:B-1----:R-:W-:Y:S01]  /*7fb0*/  FFMA.FTZ R88, R120.reuse, R61.reuse, R24 ;  /* 0x0000003d78587223 */ /* 0x0c2fe20000010018 */
[C---:B------:R-:W-:Y:S01]  /*7fc0*/  ISETP.GE.AND P5, PT, R63.reuse, R0, PT ;  /* 0x000000003f00720c */ /* 0x040fe20003fa6270 */
[----:B------:R-:W-:Y:S01]  /*7fd0*/  FFMA.FTZ R26, R120, R61, R26 ;  /* 0x0000003d781a7223 */ /* 0x000fe2000001001a */
[----:B------:R-:W-:Y:S01]  /*7fe0*/  ISETP.GE.AND P3, PT, R63, R2, PT ;  /* 0x000000023f00720c */ /* 0x000fe20003f66270 */
[----:B------:R-:W-:Y:S01]  /*7ff0*/  HMMA.16816.F32.BF16 R36, R40, R52, RZ ;  /* 0x000000342824723c */ /* 0x000fe200000418ff */
[----:B------:R-:W-:-:S02]  /*8000*/  FSEL R90, R65, -INF , !P2 ;  /* 0xff800000415a7808 */ /* 0x000fc40005000000 */
[----:B------:R-:W-:Y:S02]  /*8010*/  FSEL R99, R99, -INF , !P0 ;  /* 0xff80000063637808 */ /* 0x000fe40004000000 */
[C---:B------:R-:W-:Y:S02]  /*8020*/  ISETP.GE.AND P2, PT, R17.reuse, R0, PT ;  /* 0x000000001100720c */ /* 0x040fe40003f46270 */
[----:B------:R-:W-:Y:S01]  /*8030*/  ISETP.GE.AND P0, PT, R17, R2, PT ;  /* 0x000000021100720c */ /* 0x000fe20003f06270 */
[C---:B--2---:R-:W-:Y:S01]  /*8040*/  HMMA.16816.F32.BF16 R4, R32.reuse, R56, R4 ;  /* 0x000000382004723c */ /* 0x044fe20000041804 */
[----:B------:R-:W1:Y:S01]  /*8050*/  LDSM.16.M88.4 R16, [R116+0x1800] ;  /* 0x001800007410783b */ /* 0x000e620000000200 */
[C---:B------:R-:W-:Y:S01]  /*8060*/  IADD3 R65, R87.reuse, 0x49, RZ ;  /* 0x0000004957417810 */ /* 0x040fe20007ffe0ff */
[-C--:B---3--:R-:W-:Y:S01]  /*8070*/  FFMA.FTZ R30, R120, R67.reuse, R30 ;  /* 0x00000043781e7223 */ /* 0x088fe2000001001e */
[C---:B------:R-:W-:Y:S01]  /*8080*/  IADD3 R53, R87.reuse, 0x50, RZ ;  /* 0x0000005057357810 */ /* 0x040fe20007ffe0ff */
[----:B------:R-:W2:Y:S01]  /*8090*/  LDSM.16.M88.4 R60, [R117+0x2c00] ;  /* 0x002c0000753c783b */ /* 0x000ea20000000200 */
[----:B------:R-:W3:Y:S01]  /*80a0*/  I2F R24, R65 ;  /* 0x0000004100187306 */ /* 0x000ee20000201400 */
[----:B------:R-:W-:Y:S01]  /*80b0*/  FSEL R79, R26, -INF , !P0 ;  /* 0xff8000001a4f7808 */ /* 0x000fe20004000000 */
[----:B------:R-:W-:Y:S01]  /*80c0*/  FFMA.FTZ R26, R120, R67, R28 ;  /* 0x00000043781a7223 */ /* 0x000fe2000001001c */
[----:B------:R-:W-:Y:S01]  /*80d0*/  IADD3 R27, R87, 0x51, RZ ;  /* 0x00000051571b7810 */ /* 0x000fe20007ffe0ff */
[----:B------:R-:W-:Y:S01]  /*80e0*/  HMMA.16816.F32.BF16 R44, R32, R58, R44 ;  /* 0x0000003a202c723c */ /* 0x000fe2000004182c */
[----:B------:R-:W-:-:S02]  /*80f0*/  FSEL R77, R30, -INF , !P3 ;  /* 0xff8000001e4d7808 */ /* 0x000fc40005800000 */
[C---:B------:R-:W-:Y:S01]  /*8100*/  ISETP.GE.AND P3, PT, R27.reuse, R2, PT ;  /* 0x000000021b00720c */ /* 0x040fe20003f66270 */
[----:B------:R-:W4:Y:S01]  /*8110*/  I2F R25, R53 ;  /* 0x0000003500197306 */ /* 0x000f220000201400 */
[----:B------:R-:W-:Y:S02]  /*8120*/  FSEL R88, R88, -INF , !P2 ;  /* 0xff80000058587808 */ /* 0x000fe40005000000 */
[----:B------:R-:W-:Y:S02]  /*8130*/  FSEL R58, R26, -INF , !P5 ;  /* 0xff8000001a3a7808 */ /* 0x000fe40006800000 */
[-C--:B------:R-:W-:Y:S02]  /*8140*/  ISETP.GE.AND P5, PT, R27, R0.reuse, PT ;  /* 0x000000001b00720c */ /* 0x080fe40003fa6270 */
[C---:B------:R-:W-:Y:S01]  /*8150*/  ISETP.GE.AND P2, PT, R65.reuse, R0, PT ;  /* 0x000000004100720c */ /* 0x040fe20003f46270 */
[----:B------:R5:W1:Y:S01]  /*8160*/  I2F R28, R27 ;  /* 0x0000001b001c7306 */ /* 0x000a620000201400 */
[C---:B---3--:R-:W-:Y:S01]  /*8170*/  FFMA.FTZ R96, R120.reuse, R24, R29 ;  /* 0x0000001878607223 */ /* 0x048fe2000001001d */
[----:B------:R-:W-:Y:S01]  /*8180*/  ISETP.GE.AND P0, PT, R65, R2, PT ;  /* 0x000000024100720c */ /* 0x000fe20003f06270 */
[----:B------:R-:W-:Y:S01]  /*8190*/  FFMA.FTZ R31, R120, R24, R31 ;  /* 0x00000018781f7223 */ /* 0x000fe2000001001f */
[----:B------:R-:W-:-:S02]  /*81a0*/  FSEL R94, R94, -INF , !P6 ;  /* 0xff8000005e5e7808 */ /* 0x000fc40007000000 */
[----:B------:R-:W-:Y:S01]  /*81b0*/  FSEL R65, R64, -INF , !P4 ;  /* 0xff80000040417808 */ /* 0x000fe20006000000 */
[CC--:B----4-:R-:W-:Y:S01]  /*81c0*/  FFMA.FTZ R4, R120.reuse, R25.reuse, R4 ;  /* 0x0000001978047223 */ /* 0x0d0fe20000010004 */
[C---:B------:R-:W-:Y:S01]  /*81d0*/  ISETP.GE.AND P6, PT, R53.reuse, R0, PT ;  /* 0x000000003500720c */ /* 0x040fe20003fc6270 */
[----:B------:R-:W-:Y:S01]  /*81e0*/  FFMA.FTZ R6, R120, R25, R6 ;  /* 0x0000001978067223 */ /* 0x000fe20000010006 */
[----:B------:R-:W-:Y:S02]  /*81f0*/  ISETP.GE.AND P4, PT, R53, R2, PT ;  /* 0x000000023500720c */ /* 0x000fe40003f86270 */
[----:B------:R-:W-:Y:S02]  /*8200*/  IADD3 R53, R87, 0x58, RZ ;  /* 0x0000005857357810 */ /* 0x000fe40007ffe0ff */
[----:B------:R-:W-:Y:S01]  /*8210*/  FSEL R96, R96, -INF , !P2 ;  /* 0xff80000060607808 */ /* 0x000fe20005000000 */
[----:B-----5:R-:W3:Y:S01]  /*8220*/  LDSM.16.M88.4 R24, [R116+0x1c00] ;  /* 0x001c00007418783b */ /* 0x020ee20000000200 */
[----:B------:R-:W-:Y:S01]  /*8230*/  FSEL R85, R31, -INF , !P0 ;  /* 0xff8000001f557808 */ /* 0x000fe20004000000 */
[----:B------:R-:W4:Y:S01]  /*8240*/  I2F R29, R53 ;  /* 0x00000035001d7306 */ /* 0x000f220000201400 */
[C---:B------:R-:W-:Y:S01]  /*8250*/  ISETP.GE.AND P2, PT, R53.reuse, R0, PT ;  /* 0x000000003500720c */ /* 0x040fe20003f46270 */
[C---:B-1----:R-:W-:Y:S01]  /*8260*/  FFMA.FTZ R100, R120.reuse, R28, R5 ;  /* 0x0000001c78647223 */ /* 0x042fe20000010005 */
[----:B------:R-:W-:Y:S01]  /*8270*/  ISETP.GE.AND P0, PT, R53, R2, PT ;  /* 0x000000023500720c */ /* 0x000fe20003f06270 */
[----:B------:R-:W-:Y:S01]  /*8280*/  FFMA.FTZ R57, R120, R28, R7 ;  /* 0x0000001c78397223 */ /* 0x000fe20000010007 */
[----:B------:R-:W-:Y:S01]  /*8290*/  FSEL R98, R4, -INF , !P6 ;  /* 0xff80000004627808 */ /* 0x000fe20007000000 */
[----:B------:R-:W-:Y:S01]  /*82a0*/  HMMA.16816.F32.BF16 R36, R32, R16, R36 ;  /* 0x000000102024723c */ /* 0x000fe20000041824 */
[----:B------:R-:W-:Y:S01]  /*82b0*/  FSEL R67, R6, -INF , !P4 ;  /* 0xff80000006437808 */ /* 0x000fe20006000000 */
[----:B------:R-:W-:-:S04]  /*82c0*/  DEPBAR.LE SB0, 0x0 ;  /* 0x000080000000791a */ /* 0x000fc80000000000 */
[C---:B------:R-:W-:Y:S02]  /*82d0*/  IADD3 R59, R87.reuse, 0x60, RZ ;  /* 0x00000060573b7810 */ /* 0x040fe40007ffe0ff */
[C---:B--2---:R-:W-:Y:S01]  /*82e0*/  HMMA.16816.F32.BF16 R4, R40.reuse, R60, RZ ;  /* 0x0000003c2804723c */ /* 0x044fe200000418ff */
[C---:B------:R-:W-:Y:S01]  /*82f0*/  IADD3 R17, R87.reuse, 0x59, RZ ;  /* 0x0000005957117810 */ /* 0x040fe20007ffe0ff */
[CC--:B----4-:R-:W-:Y:S01]  /*8300*/  FFMA.FTZ R44, R120.reuse, R29.reuse, R44 ;  /* 0x0000001d782c7223 */ /* 0x0d0fe2000001002c */
[----:B------:R-:W-:Y:S01]  /*8310*/  IADD3 R31, R87, 0x61, RZ ;  /* 0x00000061571f7810 */ /* 0x000fe20007ffe0ff */
[----:B------:R-:W-:Y:S01]  /*8320*/  FFMA.FTZ R46, R120, R29, R46 ;  /* 0x0000001d782e7223 */ /* 0x000fe2000001002e */
[----:B------:R-:W1:Y:S01]  /*8330*/  I2F R16, R17 ;  /* 0x0000001100107306 */ /* 0x000e620000201400 */
[C---:B------:R-:W-:Y:S02]  /*8340*/  ISETP.GE.AND P6, PT, R17.reuse, R0, PT ;  /* 0x000000001100720c */ /* 0x040fe40003fc6270 */
[----:B------:R-:W-:Y:S01]  /*8350*/  HMMA.16816.F32.BF16 R52, R40, R54, RZ ;  /* 0x000000362834723c */ /* 0x000fe200000418ff */
[----:B------:R-:W-:-:S02]  /*8360*/  ISETP.GE.AND P4, PT, R17, R2, PT ;  /* 0x000000021100720c */ /* 0x000fc40003f86270 */
[----:B------:R-:W-:Y:S02]  /*8370*/  FSEL R100, R100, -INF , !P5 ;  /* 0xff80000064647808 */ /* 0x000fe40006800000 */
[----:B------:R2:W4:Y:S01]  /*8380*/  I2F R17, R59 ;  /* 0x0000003b00117306 */ /* 0x0005220000201400 */
[----:B------:R-:W-:Y:S02]  /*8390*/  FSEL R57, R57, -INF , !P3 ;  /* 0xff80000039397808 */ /* 0x000fe40005800000 */
[----:B------:R-:W-:Y:S01]  /*83a0*/  HMMA.16816.F32.BF16 R40, R40, R62, RZ ;  /* 0x0000003e2828723c */ /* 0x000fe200000418ff */
[----:B------:R-:W-:Y:S02]  /*83b0*/  IADD3 R61, R87, 0x69, RZ ;  /* 0x00000069573d7810 */ /* 0x000fe40007ffe0ff */
[C---:B------:R-:W-:Y:S02]  /*83c0*/  ISETP.GE.AND P5, PT, R59.reuse, R0, PT ;  /* 0x000000003b00720c */ /* 0x040fe40003fa6270 */
[----:B------:R-:W-:Y:S01]  /*83d0*/  ISETP.GE.AND P3, PT, R59, R2, PT ;  /* 0x000000023b00720c */ /* 0x000fe20003f66270 */
[----:B------:R-:W5:Y:S01]  /*83e0*/  I2F R28, R31 ;  /* 0x0000001f001c7306 */ /* 0x000f620000201400 */
[----:B------:R-:W-:Y:S01]  /*83f0*/  FSEL R62, R44, -INF , !P2 ;  /* 0xff8000002c3e7808 */ /* 0x000fe20005000000 */
[C---:B---3--:R-:W-:Y:S01]  /*8400*/  HMMA.16816.F32.BF16 R4, R32.reuse, R24, R4 ;  /* 0x000000182004723c */ /* 0x048fe20000041804 */
[----:B------:R-:W-:Y:S01]  /*8410*/  ISETP.GE.AND P2, PT, R31, R0, PT ;  /* 0x000000001f00720c */ /* 0x000fe20003f46270 */
[CC--:B-1----:R-:W-:Y:S01]  /*8420*/  FFMA.FTZ R45, R120.reuse, R16.reuse, R45 ;  /* 0x00000010782d7223 */ /* 0x0c2fe2000001002d */
[----:B------:R-:W-:Y:S01]  /*8430*/  IADD3 R29, R87, 0x68, RZ ;  /* 0x00000068571d7810 */ /* 0x000fe20007ffe0ff */
[----:B------:R-:W-:Y:S01]  /*8440*/  FFMA.FTZ R47, R120, R16, R47 ;  /* 0x00000010782f7223 */ /* 0x000fe2000001002f */
[----:B--2---:R-:W-:Y:S01]  /*8450*/  FSEL R59, R46, -INF , !P0 ;  /* 0xff8000002e3b7808 */ /* 0x004fe20004000000 */
[CC--:B----4-:R-:W-:Y:S01]  /*8460*/  FFMA.FTZ R36, R120.reuse, R17.reuse, R36 ;  /* 0x0000001178247223 */ /* 0x0d0fe20000010024 */
[----:B------:R-:W-:Y:S01]  /*8470*/  ISETP.GE.AND P0, PT, R31, R2, PT ;  /* 0x000000021f00720c */ /* 0x000fe20003f06270 */
[----:B------:R-:W-:Y:S01]  /*8480*/  HMMA.16816.F32.BF16 R52, R32, R18, R52 ;  /* 0x000000122034723c */ /* 0x000fe20000041834 */
[----:B------:R-:W-:Y:S01]  /*8490*/  FFMA.FTZ R38, R120, R17, R38 ;  /* 0x0000001178267223 */ /* 0x000fe20000010026 */
[----:B------:R1:W2:Y:S01]  /*84a0*/  I2F R19, R29 ;  /* 0x0000001d00137306 */ /* 0x0002a20000201400 */
[----:B------:R-:W-:-:S02]  /*84b0*/  FSEL R63, R47, -INF , !P4 ;  /* 0xff8000002f3f7808 */ /* 0x000fc40006000000 */
[----:B------:R-:W-:Y:S01]  /*84c0*/  ISETP.GE.AND P4, PT, R29, R2, PT ;  /* 0x000000021d00720c */ /* 0x000fe20003f86270 */
[C---:B-----5:R-:W-:Y:S01]  /*84d0*/  FFMA.FTZ R16, R120.reuse, R28, R37 ;  /* 0x0000001c78107223 */ /* 0x060fe20000010025 */
[----:B------:R-:W-:Y:S01]  /*84e0*/  IADD3 R31, R87, 0x70, RZ ;  /* 0x00000070571f7810 */ /* 0x000fe20007ffe0ff */
[----:B------:R-:W-:Y:S01]  /*84f0*/  HMMA.16816.F32.BF16 R40, R32, R26, R40 ;  /* 0x0000001a2028723c */ /* 0x000fe20000041828 */
[----:B------:R-:W-:Y:S01]  /*8500*/  FSEL R18, R45, -INF , !P6 ;  /* 0xff8000002d127808 */ /* 0x000fe20007000000 */
[----:B------:R-:W3:Y:S01]  /*8510*/  I2F R17, R61 ;  /* 0x0000003d00117306 */ /* 0x000ee20000201400 */
[----:B------:R-:W-:Y:S01]  /*8520*/  ISETP.GE.AND P6, PT, R29, R0, PT ;  /* 0x000000001d00720c */ /* 0x000fe20003fc6270 */
[----:B------:R-:W-:Y:S01]  /*8530*/  FFMA.FTZ R39, R120, R28, R39 ;  /* 0x0000001c78277223 */ /* 0x000fe20000010027 */
[----:B------:R-:W-:Y:S02]  /*8540*/  FSEL R16, R16, -INF , !P2 ;  /* 0xff80000010107808 */ /* 0x000fe40005000000 */
[----:B------:R-:W-:-:S02]  /*8550*/  IADD3 R27, R87, 0x78, RZ ;  /* 0x00000078571b7810 */ /* 0x000fc40007ffe0ff */
[----:B------:R-:W-:Y:S01]  /*8560*/  FSEL R45, R39, -INF , !P0 ;  /* 0xff800000272d7808 */ /* 0x000fe20004000000 */
[----:B------:R-:W4:Y:S01]  /*8570*/  I2F R25, R31 ;  /* 0x0000001f00197306 */ /* 0x000f220000201400 */
[----:B-1----:R-:W-:Y:S02]  /*8580*/  IADD3 R29, R87, 0x71, RZ ;  /* 0x00000071571d7810 */ /* 0x002fe40007ffe0ff */
[C---:B------:R-:W-:Y:S02]  /*8590*/  ISETP.GE.AND P2, PT, R31.reuse, R0, PT ;  /* 0x000000001f00720c */ /* 0x040fe40003f46270 */
[----:B------:R-:W-:Y:S01]  /*85a0*/  ISETP.GE.AND P0, PT, R31, R2, PT ;  /* 0x000000021f00720c */ /* 0x000fe20003f06270 */
[----:B--2---:R-:W-:Y:S01]  /*85b0*/  FFMA.FTZ R52, R120, R19, R52 ;  /* 0x0000001378347223 */ /* 0x004fe20000010034 */
[----:B------:R-:W-:Y:S01]  /*85c0*/  FSEL R102, R36, -INF , !P5 ;  /* 0xff80000024667808 */ /* 0x000fe20006800000 */
[CC--:B---3--:R-:W-:Y:S01]  /*85d0*/  FFMA.FTZ R53, R120.reuse, R17.reuse, R53 ;  /* 0x0000001178357223 */ /* 0x0c8fe20000010035 */
[----:B------:R-:W1:Y:S01]  /*85e0*/  I2F R31, R27 ;  /* 0x0000001b001f7306 */ /* 0x000e620000201400 */
[C---:B------:R-:W-:Y:S01]  /*85f0*/  FFMA.FTZ R55, R120.reuse, R17, R55 ;  /* 0x0000001178377223 */ /* 0x040fe20000010037 */
[----:B------:R-:W-:Y:S01]  /*8600*/  IADD3 R17, R87, 0x79, RZ ;  /* 0x0000007957117810 */ /* 0x000fe20007ffe0ff */
[C---:B------:R-:W-:Y:S01]  /*8610*/  FFMA.FTZ R54, R120.reuse, R19, R54 ;  /* 0x0000001378367223 */ /* 0x040fe20000010036 */
[----:B------:R-:W-:Y:S01]  /*8620*/  BAR.SYNC.DEFER_BLOCKING 0x0 ;  /* 0x0000000000007b1d */ /* 0x000fe20000010000 */
[----:B------:R-:W-:Y:S01]  /*8630*/  ISETP.GE.AND P5, PT, R61, R0, PT ;  /* 0x000000003d00720c */ /* 0x000fe20003fa6270 */
[-C--:B----4-:R-:W-:Y:S01]  /*8640*/  FFMA.FTZ R76, R120, R25.reuse, R4 ;  /* 0x00000019784c7223 */ /* 0x090fe20000010004 */
[----:B------:R-:W-:Y:S01]  /*8650*/  FSEL R47, R38, -INF , !P3 ;  /* 0xff800000262f7808 */ /* 0x000fe20005800000 */
[----:B------:R-:W-:-:S02]  /*8660*/  FFMA.FTZ R6, R120, R25, R6 ;  /* 0x0000001978067223 */ /* 0x000fc40000010006 */
[----:B------:R-:W2:Y:S01]  /*8670*/  I2F R19, R29 ;  /* 0x0000001d00137306 */ /* 0x000ea20000201400 */
[----:B------:R-:W-:Y:S02]  /*8680*/  IADD3 R25, R87, 0x21, RZ ;  /* 0x0000002157197810 */ /* 0x000fe40007ffe0ff */
[----:B------:R-:W-:Y:S02]  /*8690*/  FSEL R76, R76, -INF , !P2 ;  /* 0xff8000004c4c7808 */ /* 0x000fe40005000000 */
[----:B------:R-:W-:Y:S01]  /*86a0*/  FSEL R39, R6, -INF , !P0 ;  /* 0xff80000006277808 */ /* 0x000fe20004000000 */
[CC--:B-1----:R-:W-:Y:S01]  /*86b0*/  FFMA.FTZ R30, R120.reuse, R31.reuse, R42 ;  /* 0x0000001f781e7223 */ /* 0x0c2fe2000001002a */
[----:B------:R-:W-:Y:S01]  /*86c0*/  ISETP.GE.AND P2, PT, R17, R0, PT ;  /* 0x000000001100720c */ /* 0x000fe20003f46270 */
[----:B------:R-:W1:Y:S01]  /*86d0*/  I2F R4, R17 ;  /* 0x0000001100047306 */ /* 0x000e620000201400 */
[----:B------:R-:W-:Y:S01]  /*86e0*/  ISETP.GE.AND P3, PT, R61, R2, PT ;  /* 0x000000023d00720c */ /* 0x000fe20003f66270 */
[----:B------:R-:W-:Y:S01]  /*86f0*/  FFMA.FTZ R38, R120, R31, R40 ;  /* 0x0000001f78267223 */ /* 0x000fe20000010028 */
[----:B------:R-:W-:-:S02]  /*8700*/  FSEL R64, R53, -INF , !P5 ;  /* 0xff80000035407808 */ /* 0x000fc40006800000 */
[----:B------:R-:W-:Y:S02]  /*8710*/  FSEL R84, R52, -INF , !P6 ;  /* 0xff80000034547808 */ /* 0x000fe40007000000 */
[----:B------:R-:W-:Y:S01]  /*8720*/  FSEL R61, R54, -INF , !P4 ;  /* 0xff800000363d7808 */ /* 0x000fe20006000000 */
[CC--:B--2---:R-:W-:Y:S01]  /*8730*/  FFMA.FTZ R60, R120.reuse, R19.reuse, R5 ;  /* 0x00000013783c7223 */ /* 0x0c4fe20000010005 */
[----:B------:R-:W2:Y:S01]  /*8740*/  I2F R6, R25 ;  /* 0x0000001900067306 */ /* 0x000ea20000201400 */
[----:B------:R-:W-:Y:S01]  /*8750*/  FSEL R53, R55, -INF , !P3 ;  /* 0xff80000037357808 */ /* 0x000fe20005800000 */
[C---:B------:R-:W-:Y:S01]  /*8760*/  FFMA.FTZ R7, R120.reuse, R19, R7 ;  /* 0x0000001378077223 */ /* 0x040fe20000010007 */
[C---:B------:R-:W-:Y:S02]  /*8770*/  ISETP.GE.AND P6, PT, R29.reuse, R0, PT ;  /* 0x000000001d00720c */ /* 0x040fe40003fc6270 */
[----:B------:R-:W-:Y:S01]  /*8780*/  ISETP.GE.AND P4, PT, R29, R2, PT ;  /* 0x000000021d00720c */ /* 0x000fe20003f86270 */
[----:B-1----:R-:W-:-:S02]  /*8790*/  FFMA.FTZ R41, R120, R4, R41 ;  /* 0x0000000478297223 */ /* 0x002fc40000010029 */
[----:B------:R-:W1:Y:S01]  /*87a0*/  I2F R5, R25 ;  /* 0x0000001900057306 */ /* 0x000e620000201400 */
[C---:B------:R-:W-:Y:S01]  /*87b0*/  ISETP.GE.AND P5, PT, R27.reuse, R0, PT ;  /* 0x000000001b00720c */ /* 0x040fe20003fa6270 */
[C---:B------:R-:W-:Y:S01]  /*87c0*/  FFMA.FTZ R29, R120.reuse, R4, R43 ;  /* 0x00000004781d7223 */ /* 0x040fe2000001002b */
[----:B------:R-:W-:Y:S01]  /*87d0*/  ISETP.GE.AND P3, PT, R27, R2, PT ;  /* 0x000000021b00720c */ /* 0x000fe20003f66270 */
[C---:B------:R-:W-:Y:S01]  /*87e0*/  FFMA.FTZ R4, R120.reuse, R11, R14 ;  /* 0x0000000b78047223 */ /* 0x040fe2000001000e */
[----:B------:R-:W-:Y:S02]  /*87f0*/  FSEL R42, R41, -INF , !P2 ;  /* 0xff800000292a7808 */ /* 0x000fe40005000000 */
[----:B------:R-:W-:Y:S01]  /*8800*/  ISETP.GE.AND P2, PT, R49, 0x2, PT ;  /* 0x000000023100780c */ /* 0x000fe20003f46270 */
[----:B--2---:R-:W-:Y:S01]  /*8810*/  FFMA.FTZ R23, R120, R6, R23 ;  /* 0x0000000678177223 */ /* 0x004fe20000010017 */
[----:B------:R-:W-:Y:S02]  /*8820*/  FSEL R60, R60, -INF , !P6 ;  /* 0xff8000003c3c7808 */ /* 0x000fe40007000000 */
[----:B------:R-:W-:-:S02]  /*8830*/  FSEL R31, R7, -INF , !P4 ;  /* 0xff800000071f7808 */ /* 0x000fc40006000000 */
[----:B------:R-:W-:Y:S02]  /*8840*/  FSEL R38, R38, -INF , !P5 ;  /* 0xff80000026267808 */ /* 0x000fe40006800000 */
[----:B------:R-:W-:Y:S01]  /*8850*/  FSEL R30, R30, -INF , !P3 ;  /* 0xff8000001e1e7808 */ /* 0x000fe20005800000 */
[----:B-1----:R-:W-:Y:S01]  /*8860*/  FFMA.FTZ R21, R120, R5, R21 ;  /* 0x0000000578157223 */ /* 0x002fe20000010015 */
[----:B------:R-:W-:Y:S02]  /*8870*/  ISETP.GE.AND P0, PT, R17, R2, PT ;  /* 0x000000021100720c */ /* 0x000fe40003f06270 */
[C---:B------:R-:W-:Y:S02]  /*8880*/  ISETP.GE.AND P6, PT, R87.reuse, R0, PT ;  /* 0x000000005700720c */ /* 0x040fe40003fc6270 */
        /* <DEDUP_REMOVED lines=68> */
.L_x_4560:
[----:B------:R-:W-:-:S05]  /*8cd0*/  IMAD.MOV.U32 R12, RZ, RZ, c[0x0][0x198] ;  /* 0x00006600ff0c7624 */ /* 0x000fca00078e00ff */
[----:B------:R-:W-:-:S04]  /*8ce0*/  LEA R12, -R12, RZ, 0x7 ;  /* 0x000000ff0c0c7211 */ /* 0x000fc800078e39ff */
[----:B------:R-:W-:Y:S02]  /*8cf0*/  SHF.R.S32.HI R11, RZ, 0x1f, R12 ;  /* 0x0000001fff0b7819 */ /* 0x000fe4000001140c */
.L_x_4561:
[----:B------:R-:W-:Y:S01]  /*8d00*/  ISETP.GE.AND P0, PT, R108, c[0x0][0x220], PT ;  /* 0x000088006c007a0c */ /* 0x000fe20003f06270 */
[----:B------:R-:W-:-:S12]  /*8d10*/  BSSY B0, `(.L_x_4562) ;  /* 0x000002f000007945 */ /* 0x000fd80003800000 */
[----:B------:R-:W-:Y:S01]  /*8d20*/  @!P0 IMAD.MOV.U32 R9, RZ, RZ, c[0x0][0x198] ;  /* 0x00006600ff098624 */ /* 0x000fe200078e00ff */
[C---:B------:R-:W-:Y:S01]  /*8d30*/  @!P0 IADD3 R14, P5, P4, R12.reuse, R128, R145 ;  /* 0x000000800c0e8210 */ /* 0x040fe20007cbe091 */
[----:B------:R-:W-:Y:S01]  /*8d40*/  @!P0 IMAD.MOV.U32 R7, RZ, RZ, c[0x0][0x19c] ;  /* 0x00006700ff078624 */ /* 0x000fe200078e00ff */
[C---:B------:R-:W-:Y:S01]  /*8d50*/  @!P0 LEA R32, P6, R12.reuse, R154, 0x1 ;  /* 0x0000009a0c208211 */ /* 0x040fe200078c08ff */
[----:B------:R1:W-:Y:S01]  /*8d60*/  @P0 STS [R155+0x1000], RZ ;  /* 0x001000ff9b000388 */ /* 0x0003e20000000800 */
[C---:B------:R-:W-:Y:S02]  /*8d70*/  @!P0 LEA R17, P3, R9.reuse, R128, 0x6 ;  /* 0x0000008009118211 */ /* 0x040fe400078630ff */
[C---:B------:R-:W-:Y:S01]  /*8d80*/  @!P0 LEA.HI.X R33, R12.reuse, R149, R11, 0x1, P6 ;  /* 0x000000950c218211 */ /* 0x040fe200030f0c0b */
[----:B------:R1:W-:Y:S01]  /*8d90*/  @P0 STS [R155+0x1004], RZ ;  /* 0x001004ff9b000388 */ /* 0x0003e20000000800 */
[----:B------:R-:W-:Y:S02]  /*8da0*/  @!P0 LEA.HI.X R24, R9, R131, R7, 0x6, P3 ;  /* 0x0000008309188211 */ /* 0x000fe400018f3407 */
[----:B------:R-:W-:Y:S01]  /*8db0*/  @!P0 IADD3 R17, P3, R12, R17, RZ ;  /* 0x000000110c118210 */ /* 0x000fe20007f7e0ff */
[----:B------:R1:W-:Y:S01]  /*8dc0*/  @P0 STS.64 [R155+0x1008], RZ ;  /* 0x001008ff9b000388 */ /* 0x0003e20000000a00 */
[----:B------:R-:W-:-:S02]  /*8dd0*/  @!P0 IADD3.X R7, R11, R131, R126, P5, P4 ;  /* 0x000000830b078210 */ /* 0x000fc40002fe847e */
        /* <DEDUP_REMOVED lines=34> */
.L_x_4563:
[----:B------:R-:W-:Y:S05]  /*9000*/  BSYNC B0 ;  /* 0x0000000000007941 */ /* 0x000fea0003800000 */
.L_x_4562:
[----:B------:R-:W0:Y:S01]  /*9010*/  LDGDEPBAR ;  /* 0x00000000000079af */ /* 0x000e220000000000 */
[----:B------:R-:W-:-:S04]  /*9020*/  LEA R154, P0, R12, R154, 0x1 ;  /* 0x0000009a0c9a7211 */ /* 0x000fc800078008ff */
[----:B------:R-:W-:Y:S02]  /*9030*/  LEA.HI.X R149, R12, R149, R11, 0x1, P0 ;  /* 0x000000950c957211 */ /* 0x000fe400000f0c0b */
.L_x_4559:
        /* <DEDUP_REMOVED lines=36> */
[----:B------:R-:W-:Y:S02]  /*9280*/  FMNMX.FTZ R7, R96, R7, !PT ;  /* 0x0000000760077209 */ /* 0x000fe40007810000 */
[----:B------:R-:W-:Y:S01]  /*9290*/  LEA R158, R10, R157, 0x1 ;  /* 0x0000009d0a9e7211 */ /* 0x000fe200078e08ff */
        /* <DEDUP_REMOVED lines=29> */
[----:B-1----:R-:W-:-:S02]  /*9470*/  FFMA.FTZ R27, R58, c[0x0][0x23c], -R55 ;  /* 0x00008f003a1b7a23 */ /* 0x002fc40000010837 */
        /* <DEDUP_REMOVED lines=25> */
[----:B------:R-:W3:Y:S01]  /*9610*/  MUFU.EX2 R56, R56 ;  /* 0x0000003800387308 */ /* 0x000ee20000000800 */
        /* <DEDUP_REMOVED lines=9> */
[--C-:B--2---:R-:W-:Y:S02]  /*96b0*/  FFMA.FTZ R25, R98, c[0x0][0x23c], -R55.reuse ;  /* 0x00008f0062197a23 */ /* 0x104fe40000010837 */
[--C-:B------:R-:W-:Y:S01]  /*96c0*/  FFMA.FTZ R24, R100, c[0x0][0x23c], -R55.reuse ;  /* 0x00008f0064187a23 */ /* 0x100fe20000010837 */
[----:B------:R-:W-:Y:S01]  /*96d0*/  FMNMX.FTZ R6, R29, R6, !PT ;  /* 0x000000061d067209 */ /* 0x000fe20007810000 */
[----:B------:R-:W-:Y:S01]  /*96e0*/  MUFU.EX2 R95, R95 ;  /* 0x0000005f005f7308 */ /* 0x000fe20000000800 */
[----:B---3--:R-:W-:Y:S01]  /*96f0*/  F2FP.BF16.PACK_AB R130, R56, R103 ;  /* 0x000000673882723e */ /* 0x008fe200000010ff */
[----:B------:R-:W-:-:S02]  /*9700*/  FFMA.FTZ R20, R102, c[0x0][0x23c], -R55 ;  /* 0x00008f0066147a23 */ /* 0x000fc40000010837 */
[----:B------:R-:W1:Y:S01]  /*9710*/  SHFL.BFLY PT, R5, R6, 0x2, 0x1f ;  /* 0x0c401f0006057f89 */ /* 0x000e6200000e0000 */
[--C-:B------:R-:W-:Y:S02]  /*9720*/  FFMA.FTZ R64, R64, c[0x0][0x23c], -R55.reuse ;  /* 0x00008f0040407a23 */ /* 0x100fe40000010837 */
[--C-:B------:R-:W-:Y:S01]  /*9730*/  FFMA.FTZ R60, R60, c[0x0][0x23c], -R55.reuse ;  /* 0x00008f003c3c7a23 */ /* 0x100fe20000010837 */
[----:B------:R-:W-:Y:S01]  /*9740*/  MUFU.EX2 R46, R46 ;  /* 0x0000002e002e7308 */ /* 0x000fe20000000800 */
[----:B------:R-:W-:-:S07]  /*9750*/  FFMA.FTZ R38, R38, c[0x0][0x23c], -R55 ;  /* 0x00008f0026267a23 */ /* 0x000fce0000010837 */
        /* <DEDUP_REMOVED lines=18> */
[--C-:B------:R-:W-:Y:S01]  /*9880*/  FFMA.FTZ R58, R99, c[0x0][0x23c], -R32.reuse ;  /* 0x00008f00633a7a23 */ /* 0x100fe20000010820 */
[----:B------:R-:W2:Y:S01]  /*9890*/  LDSM.16.MT88.4 R12, [R157+0x3400] ;  /* 0x003400009d0c783b */ /* 0x000ea20000004200 */
        /* <DEDUP_REMOVED lines=25> */
[----:B----4-:R-:W-:Y:S01]  /*9a30*/  F2FP.BF16.PACK_AB R131, R58, R105 ;  /* 0x000000693a83723e */ /* 0x010fe200000010ff */
[----:B------:R-:W3:Y:S01]  /*9a40*/  MUFU.EX2 R52, R52 ;  /* 0x0000003400347308 */ /* 0x000ee20000000800 */
[----:B------:R-:W-:-:S02]  /*9a50*/  FFMA.FTZ R57, R57, c[0x0][0x23c], -R32 ;  /* 0x00008f0039397a23 */ /* 0x000fc40000010820 */
[--C-:B------:R-:W-:Y:S02]  /*9a60*/  FFMA.FTZ R59, R59, c[0x0][0x23c], -R32.reuse ;  /* 0x00008f003b3b7a23 */ /* 0x100fe40000010820 */
[----:B------:R-:W-:Y:S01]  /*9a70*/  FFMA.FTZ R84, R63, c[0x0][0x23c], -R32 ;  /* 0x00008f003f547a23 */ /* 0x000fe20000010820 */
[C---:B------:R-:W-:Y:S01]  /*9a80*/  HMMA.16816.F32.BF16 R140, R128.reuse, R136, RZ ;  /* 0x00000088808c723c */ /* 0x040fe200000418ff */
[----:B------:R-:W-:Y:S01]  /*9a90*/  FADD.FTZ R66, R101, R66 ;  /* 0x0000004265427221 */ /* 0x000fe20000010000 */
[----:B------:R-:W-:Y:S01]  /*9aa0*/  MUFU.EX2 R91, R91 ;  /* 0x0000005b005b7308 */ /* 0x000fe20000000800 */
[----:B------:R-:W-:Y:S02]  /*9ab0*/  FFMA.FTZ R47, R47, c[0x0][0x23c], -R32 ;  /* 0x00008f002f2f7a23 */ /* 0x000fe40000010820 */
[----:B------:R-:W-:Y:S02]  /*9ac0*/  FADD.FTZ R105, R105, R66 ;  /* 0x0000004269697221 */ /* 0x000fe40000010000 */
[--C-:B------:R-:W-:Y:S01]  /*9ad0*/  FFMA.FTZ R45, R45, c[0x0][0x23c], -R32.reuse ;  /* 0x00008f002d2d7a23 */ /* 0x100fe20000010820 */
[----:B------:R-:W-:Y:S01]  /*9ae0*/  HMMA.16816.F32.BF16 R136, R128, R138, RZ ;  /* 0x0000008a8088723c */ /* 0x000fe200000418ff */
[----:B------:R-:W-:Y:S01]  /*9af0*/  FADD.FTZ R58, R58, R105 ;  /* 0x000000693a3a7221 */ /* 0x000fe20000010000 */
[----:B------:R-:W4:Y:S01]  /*9b00*/  MUFU.EX2 R54, R54 ;  /* 0x0000003600367308 */ /* 0x000f220000000800 */
[----:B------:R-:W-:-:S02]  /*9b10*/  FFMA.FTZ R53, R53, c[0x0][0x23c], -R32 ;  /* 0x00008f0035357a23 */ /* 0x000fc40000010820 */
[--C-:B------:R-:W-:Y:S02]  /*9b20*/  FFMA.FTZ R39, R39, c[0x0][0x23c], -R32.reuse ;  /* 0x00008f0027277a23 */ /* 0x100fe40000010820 */
[--C-:B------:R-:W-:Y:S01]  /*9b30*/  FFMA.FTZ R31, R31, c[0x0][0x23c], -R32.reuse ;  /* 0x00008f001f1f7a23 */ /* 0x100fe20000010820 */
        /* <DEDUP_REMOVED lines=9> */
[----:B------:R-:W-:-:S04]  /*9bd0*/  FADD.FTZ R99, R99, R58 ;  /* 0x0000003a63637221 */ /* 0x000fc80000010000 */
[----:B------:R-:W-:Y:S01]  /*9be0*/  F2FP.BF16.PACK_AB R6, R46, R95 ;  /* 0x0000005f2e06723e */ /* 0x000fe200000010ff */
[----:B------:R-:W-:Y:S01]  /*9bf0*/  FADD.FTZ R52, R52, R99 ;  /* 0x0000006334347221 */ /* 0x000fe20000010000 */
[----:B----4-:R-:W-:Y:S01]  /*9c00*/  F2FP.BF16.PACK_AB R7, R54, R91 ;  /* 0x0000005b3607723e */ /* 0x010fe200000010ff */
[----:B------:R-:W-:Y:S02]  /*9c10*/  MUFU.EX2 R62, R62 ;  /* 0x0000003e003e7308 */ /* 0x000fe40000000800 */
[----:B------:R-:W-:-:S04]  /*9c20*/  FADD.FTZ R91, R91, R52 ;  /* 0x000000345b5b7221 */ /* 0x000fc80000010000 */
[C---:B--2---:R-:W-:Y:S01]  /*9c30*/  HMMA.16816.F32.BF16 R140, R4.reuse, R12, R140 ;  /* 0x0000000c048c723c */ /* 0x044fe2000004188c */
[----:B------:R-:W-:Y:S01]  /*9c40*/  FADD.FTZ R54, R54, R91 ;  /* 0x0000005b36367221 */ /* 0x000fe20000010000 */
[----:B------:R-:W2:Y:S06]  /*9c50*/  MUFU.EX2 R73, R73 ;  /* 0x0000004900497308 */ /* 0x000eac0000000800 */
[C---:B------:R-:W-:Y:S01]  /*9c60*/  HMMA.16816.F32.BF16 R136, R4.reuse, R14, R136 ;  /* 0x0000000e0488723c */ /* 0x040fe20000041888 */
[----:B------:R-:W3:Y:S01]  /*9c70*/  LDSM.16.MT88.4 R12, [R158+0x3800] ;  /* 0x003800009e0c783b */ /* 0x000ee20000004200 */
[----:B------:R-:W-:Y:S06]  /*9c80*/  MUFU.EX2 R71, R71 ;  /* 0x0000004700477308 */ /* 0x000fec0000000800 */
[C---:B------:R-:W-:Y:S02]  /*9c90*/  HMMA.16816.F32.BF16 R132, R4.reuse, R8, R132 ;  /* 0x000000080484723c */ /* 0x040fe40000041884 */
[----:B------:R-:W4:Y:S06]  /*9ca0*/  MUFU.EX2 R74, R74 ;  /* 0x0000004a004a7308 */ /* 0x000f2c0000000800 */
[----:B------:R-:W-:Y:S01]  /*9cb0*/  HMMA.16816.F32.BF16 R128, R4, R10, R128 ;  /* 0x0000000a0480723c */ /* 0x000fe20000041880 */
[----:B------:R-:W5:Y:S01]  /*9cc0*/  LDSM.16.MT88.4 R8, [R157+0x3c00] ;  /* 0x003c00009d08783b */ /* 0x000f620000004200 */
[----:B------:R-:W-:Y:S05]  /*9cd0*/  MUFU.EX2 R51, R51 ;  /* 0x0000003300337308 */ /* 0x000fea0000000800 */
[----:B------:R-:W-:-:S02]  /*9ce0*/  F2FP.BF16.PACK_AB R4, R44, R87 ;  /* 0x000000572c04723e */ /* 0x000fc400000010ff */
[----:B-1----:R-:W-:Y:S01]  /*9cf0*/  F2FP.BF16.PACK_AB R5, R50, R83 ;  /* 0x000000533205723e */ /* 0x002fe200000010ff */
[----:B------:R-:W1:Y:S01]  /*9d00*/  MUFU.EX2 R78, R78 ;  /* 0x0000004e004e7308 */ /* 0x000e620000000800 */
[----:B------:R-:W-:Y:S01]  /*9d10*/  F2FP.BF16.PACK_AB R6, R40, R43 ;  /* 0x0000002b2806723e */ /* 0x000fe200000010ff */
[----:B------:R-:W-:Y:S01]  /*9d20*/  FADD.FTZ R83, R83, R54 ;  /* 0x0000003653537221 */ /* 0x000fe20000010000 */
[----:B--2---:R-:W-:-:S03]  /*9d30*/  F2FP.BF16.PACK_AB R7, R73, R62 ;  /* 0x0000003e4907723e */ /* 0x004fc600000010ff */
[----:B------:R-:W-:Y:S02]  /*9d40*/  FADD.FTZ R83, R50, R83 ;  /* 0x0000005332537221 */ /* 0x000fe40000010000 */
[----:B------:R-:W-:Y:S02]  /*9d50*/  MUFU.EX2 R33, R33 ;  /* 0x0000002100217308 */ /* 0x000fe40000000800 */
[----:B------:R-:W-:Y:S01]  /*9d60*/  HMMA.16816.F32.BF16 R140, R4, R16, R140 ;  /* 0x00000010048c723c */ /* 0x000fe2000004188c */
[----:B------:R-:W-:-:S04]  /*9d70*/  FADD.FTZ R62, R62, R83 ;  /* 0x000000533e3e7221 */ /* 0x000fc80000010000 */
[----:B------:R-:W-:Y:S01]  /*9d80*/  FADD.FTZ R62, R73, R62 ;  /* 0x0000003e493e7221 */ /* 0x000fe20000010000 */
[----:B------:R-:W2:Y:S02]  /*9d90*/  MUFU.EX2 R28, R28 ;  /* 0x0000001c001c7308 */ /* 0x000ea40000000800 */
        /* <DEDUP_REMOVED lines=9> */
[----:B----4-:R-:W-:Y:S01]  /*9e30*/  F2FP.BF16.PACK_AB R5, R74, R71 ;  /* 0x000000474a05723e */ /* 0x010fe200000010ff */
[----:B------:R-:W-:Y:S01]  /*9e40*/  FADD.FTZ R71, R71, R62 ;  /* 0x0000003e47477221 */ /* 0x000fe20000010000 */
[----:B------:R-:W-:Y:S02]  /*9e50*/  F2FP.BF16.PACK_AB R6, R34, R37 ;  /* 0x000000252206723e */ /* 0x000fe400000010ff */
[----:B-1----:R-:W-:Y:S01]  /*9e60*/  F2FP.BF16.PACK_AB R7, R78, R51 ;  /* 0x000000334e07723e */ /* 0x002fe200000010ff */
[----:B------:R-:W1:Y:S01]  /*9e70*/  MUFU.EX2 R80, R80 ;  /* 0x0000005000507308 */ /* 0x000e620000000800 */
[----:B------:R-:W-:-:S04]  /*9e80*/  FADD.FTZ R74, R74, R71 ;  /* 0x000000474a4a7221 */ /* 0x000fc80000010000 */
[----:B------:R-:W-:Y:S01]  /*9e90*/  FADD.FTZ R51, R51, R74 ;  /* 0x0000004a33337221 */ /* 0x000fe20000010000 */
[----:B-----5:R-:W-:Y:S02]  /*9ea0*/  HMMA.16816.F32.BF16 R140, R4, R8, R140 ;  /* 0x00000008048c723c */ /* 0x020fe4000004188c */
[----:B------:R-:W-:Y:S01]  /*9eb0*/  MUFU.EX2 R75, R75 ;  /* 0x0000004b004b7308 */ /* 0x000fe20000000800 */
[----:B------:R-:W-:-:S05]  /*9ec0*/  FADD.FTZ R78, R78, R51 ;  /* 0x000000334e4e7221 */ /* 0x000fca0000010000 */
[C---:B------:R-:W-:Y:S01]  /*9ed0*/  HMMA.16816.F32.BF16 R136, R4.reuse, R10, R136 ;  /* 0x0000000a0488723c */ /* 0x040fe20000041888 */
[----:B------:R-:W4:Y:S01]  /*9ee0*/  LDSM.16.MT88.4 R8, [R158+0x4000] ;  /* 0x004000009e08783b */ /* 0x000f220000004200 */
[----:B------:R-:W5:Y:S06]  /*9ef0*/  MUFU.EX2 R82, R82 ;  /* 0x0000005200527308 */ /* 0x000f6c0000000800 */
[C---:B--2---:R-:W-:Y:S02]  /*9f00*/  HMMA.16816.F32.BF16 R132, R4.reuse, R16, R132 ;  /* 0x000000100484723c */ /* 0x044fe40000041884 */
[----:B------:R-:W-:Y:S06]  /*9f10*/  MUFU.EX2 R25, R25 ;  /* 0x0000001900197308 */ /* 0x000fec0000000800 */
[----:B------:R-:W-:Y:S01]  /*9f20*/  HMMA.16816.F32.BF16 R128, R4, R18, R128 ;  /* 0x000000120480723c */ /* 0x000fe20000041880 */
[----:B------:R-:W2:Y:S01]  /*9f30*/  LDSM.16.MT88.4 R16, [R157+0x4400] ;  /* 0x004400009d10783b */ /* 0x000ea20000004200 */
[----:B------:R-:W2:Y:S05]  /*9f40*/  MUFU.EX2 R24, R24 ;  /* 0x0000001800187308 */ /* 0x000eaa0000000800 */
[----:B------:R-:W-:-:S02]  /*9f50*/  F2FP.BF16.PACK_AB R4, R28, R33 ;  /* 0x000000211c04723e */ /* 0x000fc400000010ff */
[----:B-1----:R-:W-:Y:S01]  /*9f60*/  F2FP.BF16.PACK_AB R5, R80, R69 ;  /* 0x000000455005723e */ /* 0x002fe200000010ff */
[----:B------:R-:W-:Y:S01]  /*9f70*/  MUFU.EX2 R22, R22 ;  /* 0x0000001600167308 */ /* 0x000fe20000000800 */
[----:B------:R-:W-:Y:S01]  /*9f80*/  F2FP.BF16.PACK_AB R6, R26, R27 ;  /* 0x0000001b1a06723e */ /* 0x000fe200000010ff */
[----:B------:R-:W-:Y:S01]  /*9f90*/  FADD.FTZ R69, R69, R78 ;  /* 0x0000004e45457221 */ /* 0x000fe20000010000 */
[----:B-----5:R-:W-:-:S03]  /*9fa0*/  F2FP.BF16.PACK_AB R7, R82, R75 ;  /* 0x0000004b5207723e */ /* 0x020fc600000010ff */
[----:B------:R-:W-:Y:S02]  /*9fb0*/  FADD.FTZ R80, R80, R69 ;  /* 0x0000004550507221 */ /* 0x000fe40000010000 */
[----:B------:R-:W-:Y:S02]  /*9fc0*/  MUFU.EX2 R21, R21 ;  /* 0x0000001500157308 */ /* 0x000fe40000000800 */
[----:B---3--:R-:W-:Y:S01]  /*9fd0*/  HMMA.16816.F32.BF16 R140, R4, R12, R140 ;  /* 0x0000000c048c723c */ /* 0x008fe2000004188c */
[----:B------:R-:W-:-:S04]  /*9fe0*/  FADD.FTZ R75, R75, R80 ;  /* 0x000000504b4b7221 */ /* 0x000fc80000010000 */
[----:B------:R-:W-:Y:S01]  /*9ff0*/  FADD.FTZ R75, R82, R75 ;  /* 0x0000004b524b7221 */ /* 0x000fe20000010000 */
[----:B------:R-:W-:Y:S02]  /*a000*/  MUFU.EX2 R76, R76 ;  /* 0x0000004c004c7308 */ /* 0x000fe40000000800 */
[C---:B----4-:R-:W-:Y:S06]  /*a010*/  HMMA.16816.F32.BF16 R132, R4.reuse, R8, R132 ;  /* 0x000000080484723c */ /* 0x050fec0000041884 */
[----:B------:R-:W1:Y:S01]  /*a020*/  MUFU.EX2 R57, R57 ;  /* 0x0000003900397308 */ /* 0x000e620000000800 */
[----:B------:R-:W-:Y:S01]  /*a030*/  FADD.FTZ R8, R107, R72 ;  /* 0x000000486b087221 */ /* 0x000fe20000010000 */
[----:B------:R-:W-:Y:S01]  /*a040*/  HMMA.16816.F32.BF16 R136, R4, R14, R136 ;  /* 0x0000000e0488723c */ /* 0x000fe20000041888 */
[----:B------:R-:W3:Y:S02]  /*a050*/  LDSM.16.MT88.4 R12, [R158+0x4400] ;  /* 0x004400009e0c783b */ /* 0x000ee40000004200 */
[----:B------:R-:W-:-:S03]  /*a060*/  FADD.FTZ R103, R103, R8 ;  /* 0x0000000867677221 */ /* 0x000fc60000010000 */
[----:B------:R-:W-:Y:S01]  /*a070*/  MUFU.EX2 R59, R59 ;  /* 0x0000003b003b7308 */ /* 0x000fe20000000800 */
[----:B------:R-:W-:Y:S01]  /*a080*/  FADD.FTZ R56, R56, R103 ;  /* 0x0000006738387221 */ /* 0x000fe20000010000 */
[----:B------:R-:W-:Y:S01]  /*a090*/  HMMA.16816.F32.BF16 R128, R4, R10, R128 ;  /* 0x0000000a0480723c */ /* 0x000fe20000041880 */
[----:B------:R-:W4:Y:S02]  /*a0a0*/  LDSM.16.MT88.4 R8, [R157+0x4800] ;  /* 0x004800009d08783b */ /* 0x000f240000004200 */
[----:B------:R-:W-:-:S03]  /*a0b0*/  FADD.FTZ R97, R97, R56 ;  /* 0x0000003861617221 */ /* 0x000fc60000010000 */
[----:B------:R-:W5:Y:S01]  /*a0c0*/  MUFU.EX2 R84, R84 ;  /* 0x0000005400547308 */ /* 0x000f620000000800 */
[----:B--2---:R-:W-:Y:S02]  /*a0d0*/  F2FP.BF16.PACK_AB R4, R24, R25 ;  /* 0x000000191804723e */ /* 0x004fe400000010ff */
[----:B-1----:R-:W-:Y:S01]  /*a0e0*/  F2FP.BF16.PACK_AB R5, R57, R76 ;  /* 0x0000004c3905723e */ /* 0x002fe200000010ff */
[----:B------:R-:W-:Y:S01]  /*a0f0*/  FADD.FTZ R76, R76, R75 ;  /* 0x0000004b4c4c7221 */ /* 0x000fe20000010000 */
[----:B------:R-:W-:-:S03]  /*a100*/  F2FP.BF16.PACK_AB R6, R21, R22 ;  /* 0x000000161506723e */ /* 0x000fc600000010ff */
[----:B------:R1:W-:Y:S01]  /*a110*/  MUFU.EX2 R72, R47 ;  /* 0x0000002f00487308 */ /* 0x0003e20000000800 */
[----:B------:R-:W-:Y:S01]  /*a120*/  FADD.FTZ R76, R57, R76 ;  /* 0x0000004c394c7221 */ /* 0x000fe20000010000 */
[----:B-----5:R-:W-:-:S06]  /*a130*/  F2FP.BF16.PACK_AB R7, R84, R59 ;  /* 0x0000003b5407723e */ /* 0x020fcc00000010ff */
[----:B------:R-:W-:Y:S01]  /*a140*/  MUFU.EX2 R20, R20 ;  /* 0x0000001400147308 */ /* 0x000fe20000000800 */
[----:B------:R-:W-:-:S04]  /*a150*/  FADD.FTZ R59, R59, R76 ;  /* 0x0000004c3b3b7221 */ /* 0x000fc80000010000 */
[----:B------:R-:W-:Y:S01]  /*a160*/  FADD.FTZ R59, R84, R59 ;  /* 0x0000003b543b7221 */ /* 0x000fe20000010000 */
[C---:B------:R-:W-:Y:S01]  /*a170*/  HMMA.16816.F32.BF16 R140, R4.reuse, R16, R140 ;  /* 0x00000010048c723c */ /* 0x040fe2000004188c */
[----:B-1----:R-:W-:Y:S01]  /*a180*/  FFMA.FTZ R47, R61, c[0x0][0x23c], -R32 ;  /* 0x00008f003d2f7a23 */ /* 0x002fe20000010820 */
[----:B------:R-:W1:Y:S05]  /*a190*/  MUFU.EX2 R23, R23 ;  /* 0x0000001700177308 */ /* 0x000e6a0000000800 */
[----:B------:R-:W-:Y:S01]  /*a1a0*/  FADD.FTZ R16, R48, R97 ;  /* 0x0000006130107221 */ /* 0x000fe20000010000 */
[----:B------:R-:W-:Y:S02]  /*a1b0*/  HMMA.16816.F32.BF16 R136, R4, R18, R136 ;  /* 0x000000120488723c */ /* 0x000fe40000041888 */
[----:B------:R-:W-:Y:S01]  /*a1c0*/  MUFU.EX2 R35, R35 ;  /* 0x0000002300237308 */ /* 0x000fe20000000800 */
[----:B------:R-:W-:-:S02]  /*a1d0*/  FADD.FTZ R95, R95, R16 ;  /* 0x000000105f5f7221 */ /* 0x000fc40000010000 */
[----:B------:R-:W2:Y:S02]  /*a1e0*/  LDSM.16.MT88.4 R16, [R158+0x4800] ;  /* 0x004800009e10783b */ /* 0x000ea40000004200 */
[----:B------:R-:W-:Y:S01]  /*a1f0*/  FADD.FTZ R46, R46, R95 ;  /* 0x0000005f2e2e7221 */ /* 0x000fe20000010000 */
[----:B---3--:R-:W-:Y:S02]  /*a200*/  HMMA.16816.F32.BF16 R132, R4, R12, R132 ;  /* 0x0000000c0484723c */ /* 0x008fe40000041884 */
[----:B------:R-:W3:Y:S01]  /*a210*/  MUFU.EX2 R64, R64 ;  /* 0x0000004000407308 */ /* 0x000ee20000000800 */
[----:B------:R-:W-:-:S04]  /*a220*/  FADD.FTZ R87, R87, R46 ;  /* 0x0000002e57577221 */ /* 0x000fc80000010000 */
[----:B------:R-:W-:Y:S01]  /*a230*/  FADD.FTZ R44, R44, R87 ;  /* 0x000000572c2c7221 */ /* 0x000fe20000010000 */
[----:B------:R-:W-:Y:S01]  /*a240*/  HMMA.16816.F32.BF16 R128, R4, R14, R128 ;  /* 0x0000000e0480723c */ /* 0x000fe20000041880 */
[----:B------:R-:W5:Y:S01]  /*a250*/  LDSM.16.MT88.4 R12, [R157+0x4c00] ;  /* 0x004c00009d0c783b */ /* 0x000f620000004200 */
[----:B------:R-:W4:Y:S01]  /*a260*/  MUFU.EX2 R45, R45 ;  /* 0x0000002d002d7308 */ /* 0x000f220000000800 */
[----:B------:R-:W-:-:S04]  /*a270*/  FADD.FTZ R43, R43, R44 ;  /* 0x0000002c2b2b7221 */ /* 0x000fc80000010000 */
[----:B------:R-:W-:Y:S01]  /*a280*/  FADD.FTZ R40, R40, R43 ;  /* 0x0000002b28287221 */ /* 0x000fe20000010000 */
[----:B-1----:R-:W-:Y:S02]  /*a290*/  F2FP.BF16.PACK_AB R4, R23, R20 ;  /* 0x000000141704723e */ /* 0x002fe400000010ff */
[----:B------:R-:W-:Y:S01]  /*a2a0*/  MUFU.EX2 R47, R47 ;  /* 0x0000002f002f7308 */ /* 0x000fe20000000800 */
[----:B------:R-:W-:Y:S01]  /*a2b0*/  FADD.FTZ R41, R41, R40 ;  /* 0x0000002829297221 */ /* 0x000fe20000010000 */
[----:B---3--:R-:W-:-:S03]  /*a2c0*/  F2FP.BF16.PACK_AB R6, R64, R35 ;  /* 0x000000234006723e */ /* 0x008fc600000010ff */
[----:B------:R-:W-:-:S03]  /*a2d0*/  FADD.FTZ R36, R36, R41 ;  /* 0x0000002924247221 */ /* 0x000fc60000010000 */
[----:B------:R-:W1:Y:S01]  /*a2e0*/  MUFU.EX2 R48, R53 ;  /* 0x0000003500307308 */ /* 0x000e620000000800 */
[----:B------:R-:W-:Y:S01]  /*a2f0*/  FADD.FTZ R37, R37, R36 ;  /* 0x0000002425257221 */ /* 0x000fe20000010000 */
[C---:B----4-:R-:W-:Y:S01]  /*a300*/  F2FP.BF16.PACK_AB R5, R45.reuse, R72 ;  /* 0x000000482d05723e */ /* 0x050fe200000010ff */
[----:B------:R-:W-:Y:S02]  /*a310*/  FADD.FTZ R72, R72, R59 ;  /* 0x0000003b48487221 */ /* 0x000fe40000010000 */
[----:B------:R-:W-:Y:S02]  /*a320*/  FADD.FTZ R34, R34, R37 ;  /* 0x0000002522227221 */ /* 0x000fe40000010000 */
[----:B------:R-:W-:Y:S01]  /*a330*/  FADD.FTZ R72, R45, R72 ;  /* 0x000000482d487221 */ /* 0x000fe20000010000 */
[----:B------:R-:W-:Y:S01]  /*a340*/  MUFU.EX2 R65, R65 ;  /* 0x0000004100417308 */ /* 0x000fe20000000800 */
[----:B------:R-:W-:-:S04]  /*a350*/  FADD.FTZ R33, R33, R34 ;  /* 0x0000002221217221 */ /* 0x000fc80000010000 */
[----:B------:R-:W-:Y:S01]  /*a360*/  FADD.FTZ R28, R28, R33 ;  /* 0x000000211c1c7221 */ /* 0x000fe20000010000 */
[----:B-1----:R-:W-:-:S03]  /*a370*/  F2FP.BF16.PACK_AB R7, R48, R47 ;  /* 0x0000002f3007723e */ /* 0x002fc600000010ff */
[----:B------:R-:W-:Y:S01]  /*a380*/  FADD.FTZ R27, R27, R28 ;  /* 0x0000001c1b1b7221 */ /* 0x000fe20000010000 */
[----:B------:R-:W1:Y:S01]  /*a390*/  MUFU.EX2 R60, R60 ;  /* 0x0000003c003c7308 */ /* 0x000e620000000800 */
[----:B------:R-:W-:Y:S02]  /*a3a0*/  FADD.FTZ R47, R47, R72 ;  /* 0x000000482f2f7221 */ /* 0x000fe40000010000 */
[----:B------:R-:W-:Y:S01]  /*a3b0*/  FADD.FTZ R26, R26, R27 ;  /* 0x0000001b1a1a7221 */ /* 0x000fe20000010000 */
[C---:B------:R-:W-:Y:S01]  /*a3c0*/  HMMA.16816.F32.BF16 R140, R4.reuse, R8, R140 ;  /* 0x00000008048c723c */ /* 0x040fe2000004188c */
[----:B------:R-:W-:Y:S02]  /*a3d0*/  FADD.FTZ R48, R48, R47 ;  /* 0x0000002f30307221 */ /* 0x000fe40000010000 */
[----:B------:R-:W-:Y:S01]  /*a3e0*/  FADD.FTZ R25, R25, R26 ;  /* 0x0000001a19197221 */ /* 0x000fe20000010000 */
[----:B------:R-:W-:Y:S03]  /*a3f0*/  MUFU.EX2 R39, R39 ;  /* 0x0000002700277308 */ /* 0x000fe60000000800 */
[----:B------:R-:W-:Y:S01]  /*a400*/  FADD.FTZ R25, R24, R25 ;  /* 0x0000001918197221 */ /* 0x000fe20000010000 */
[C---:B------:R-:W-:Y:S01]  /*a410*/  HMMA.16816.F32.BF16 R136, R4.reuse, R10, R136 ;  /* 0x0000000a0488723c */ /* 0x040fe20000041888 */
[----:B------:R-:W3:Y:S02]  /*a420*/  LDSM.16.MT88.4 R8, [R158+0x4c00] ;  /* 0x004c00009e08783b */ /* 0x000ee40000004200 */
[----:B------:R-:W-:Y:S01]  /*a430*/  FADD.FTZ R22, R22, R25 ;  /* 0x0000001916167221 */ /* 0x000fe20000010000 */
[----:B------:R-:W4:Y:S03]  /*a440*/  MUFU.EX2 R40, R31 ;  /* 0x0000001f00287308 */ /* 0x000f260000000800 */
[----:B------:R-:W-:Y:S01]  /*a450*/  FADD.FTZ R21, R21, R22 ;  /* 0x0000001615157221 */ /* 0x000fe20000010000 */
[C---:B--2---:R-:W-:Y:S03]  /*a460*/  HMMA.16816.F32.BF16 R132, R4.reuse, R16, R132 ;  /* 0x000000100484723c */ /* 0x044fe60000041884 */
[----:B------:R-:W-:Y:S01]  /*a470*/  FADD.FTZ R20, R20, R21 ;  /* 0x0000001514147221 */ /* 0x000fe20000010000 */
[----:B------:R-:W-:Y:S03]  /*a480*/  MUFU.EX2 R38, R38 ;  /* 0x0000002600267308 */ /* 0x000fe60000000800 */
[----:B------:R-:W-:Y:S01]  /*a490*/  FADD.FTZ R20, R23, R20 ;  /* 0x0000001417147221 */ /* 0x000fe20000010000 */
[----:B------:R-:W-:Y:S03]  /*a4a0*/  HMMA.16816.F32.BF16 R128, R4, R18, R128 ;  /* 0x000000120480723c */ /* 0x000fe60000041880 */
[----:B------:R-:W-:Y:S01]  /*a4b0*/  FADD.FTZ R35, R35, R20 ;  /* 0x0000001423237221 */ /* 0x000fe20000010000 */
[----:B------:R-:W2:Y:S03]  /*a4c0*/  MUFU.EX2 R121, R121 ;  /* 0x0000007900797308 */ /* 0x000ea60000000800 */
[----:B------:R-:W-:Y:S01]  /*a4d0*/  FADD.FTZ R64, R64, R35 ;  /* 0x0000002340407221 */ /* 0x000fe20000010000 */
[----:B-1----:R-:W-:-:S02]  /*a4e0*/  F2FP.BF16.PACK_AB R4, R60, R65 ;  /* 0x000000413c04723e */ /* 0x002fc400000010ff */
[----:B----4-:R-:W-:Y:S01]  /*a4f0*/  F2FP.BF16.PACK_AB R5, R40, R39 ;  /* 0x000000272805723e */ /* 0x010fe200000010ff */
[----:B------:R-:W-:Y:S01]  /*a500*/  FADD.FTZ R65, R65, R64 ;  /* 0x0000004041417221 */ /* 0x000fe20000010000 */
[----:B------:R-:W-:Y:S01]  /*a510*/  MUFU.EX2 R30, R30 ;  /* 0x0000001e001e7308 */ /* 0x000fe20000000800 */
[----:B------:R-:W-:Y:S02]  /*a520*/  FADD.FTZ R39, R39, R48 ;  /* 0x0000003027277221 */ /* 0x000fe40000010000 */
[----:B------:R-:W-:Y:S02]  /*a530*/  FADD.FTZ R65, R60, R65 ;  /* 0x000000413c417221 */ /* 0x000fe40000010000 */
[----:B------:R-:W-:-:S03]  /*a540*/  FADD.FTZ R39, R40, R39 ;  /* 0x0000002728277221 */ /* 0x000fc60000010000 */
[----:B------:R-:W1:Y:S01]  /*a550*/  MUFU.EX2 R123, R123 ;  /* 0x0000007b007b7308 */ /* 0x000e620000000800 */
[----:B--2---:R-:W-:Y:S01]  /*a560*/  F2FP.BF16.PACK_AB R6, R121, R38 ;  /* 0x000000267906723e */ /* 0x004fe200000010ff */
[----:B------:R-:W-:-:S04]  /*a570*/  FADD.FTZ R38, R38, R65 ;  /* 0x0000004126267221 */ /* 0x000fc80000010000 */
[----:B------:R-:W-:Y:S01]  /*a580*/  FADD.FTZ R121, R121, R38 ;  /* 0x0000002679797221 */ /* 0x000fe20000010000 */
[----:B-1----:R-:W-:Y:S01]  /*a590*/  F2FP.BF16.PACK_AB R7, R123, R30 ;  /* 0x0000001e7b07723e */ /* 0x002fe200000010ff */
[----:B------:R-:W-:-:S04]  /*a5a0*/  FADD.FTZ R30, R30, R39 ;  /* 0x000000271e1e7221 */ /* 0x000fc80000010000 */
[----:B------:R-:W-:Y:S02]  /*a5b0*/  FADD.FTZ R123, R123, R30 ;  /* 0x0000001e7b7b7221 */ /* 0x000fe40000010000 */
[C---:B-----5:R-:W-:Y:S08]  /*a5c0*/  HMMA.16816.F32.BF16 R140, R4.reuse, R12, R140 ;  /* 0x0000000c048c723c */ /* 0x060ff0000004188c */
        /* <DEDUP_REMOVED lines=67> */
.L_x_4565:
[----:B------:R-:W-:-:S05]  /*aa00*/  IMAD.MOV.U32 R4, RZ, RZ, c[0x0][0x1a0] ;  /* 0x00006800ff047624 */ /* 0x000fca00078e00ff */
[----:B------:R-:W-:-:S04]  /*aa10*/  LEA R4, -R4, RZ, 0x7 ;  /* 0x000000ff04047211 */ /* 0x000fc800078e39ff */
[----:B------:R-:W-:Y:S02]  /*aa20*/  SHF.R.S32.HI R11, RZ, 0x1f, R4 ;  /* 0x0000001fff0b7819 */ /* 0x000fe40000011404 */
.L_x_4566:
[----:B------:R-:W-:Y:S01]  /*aa30*/  ISETP.GE.AND P0, PT, R108, c[0x0][0x220], PT ;  /* 0x000088006c007a0c */ /* 0x000fe20003f06270 */
[----:B------:R-:W-:Y:S01]  /*aa40*/  IMAD.SHL.U32 R51, R124, 0x80, RZ ;  /* 0x000000807c337824 */ /* 0x000fe200078e00ff */
[----:B------:R-:W-:-:S04]  /*aa50*/  LEA R160, P5, R4, R160, 0x1 ;  /* 0x000000a004a07211 */ /* 0x000fc800078a08ff */
[C---:B------:R-:W-:Y:S02]  /*aa60*/  LEA.HI.X R161, R4.reuse, R161, R11, 0x1, P5 ;  /* 0x000000a104a17211 */ /* 0x040fe400028f0c0b */
[C-C-:B------:R-:W-:Y:S02]  /*aa70*/  LOP3.LUT R101, R51.reuse, 0x18, R122.reuse, 0xfe, !PT ;  /* 0x0000001833657812 */ /* 0x140fe400078efe7a */
[----:B------:R-:W-:Y:S02]  /*aa80*/  LOP3.LUT R107, R51, 0x28, R122, 0xfe, !PT ;  /* 0x00000028336b7812 */ /* 0x000fe400078efe7a */
[----:B------:R-:W1:Y:S01]  /*aa90*/  I2F R69, R101 ;  /* 0x0000006500457306 */ /* 0x000e620000201400 */
        /* <DEDUP_REMOVED lines=15> */
[----:B------:R-:W-:Y:S01]  /*ab90*/  @!P0 IADD3 R5, P2, R4, R14, RZ ;  /* 0x0000000e04058210 */ /* 0x000fe20007f5e0ff */
[----:B------:R-:W-:Y:S01]  /*aba0*/  @!PT LDS RZ, [RZ] ;  /* 0x00000000fffff984 */ /* 0x000fe20000000800 */
[----:B------:R-:W-:Y:S01]  /*abb0*/  @!PT LDS RZ, [RZ] ;  /* 0x00000000fffff984 */ /* 0x000fe20000000800 */
[----:B------:R-:W-:Y:S01]  /*abc0*/  @!PT LDS RZ, [RZ] ;  /* 0x00000000fffff984 */ /* 0x000fe20000000800 */
[----:B------:R2:W-:Y:S01]  /*abd0*/  @!P0 LDGSTS.E.BYPASS.LTC128B.128 [R155+0x3000], [R160.64] ;  /* 0x03000000a09b8fae */ /* 0x0005e2000b901d46 */
[C---:B------:R-:W-:Y:S01]  /*abe0*/  @!P0 LEA R16, P4, R6.reuse, c[0x0][0x170], 0x1 ;  /* 0x00005c0006108a11 */ /* 0x040fe200078808ff */
[----:B------:R-:W-:Y:S01]  /*abf0*/  @!P0 IMAD.X R10, R11, 0x1, R10, P3 ;  /* 0x000000010b0a8824 */ /* 0x000fe200018e060a */
[----:B------:R-:W-:Y:S01]  /*ac00*/  @!P0 LEA R14, P3, R13, c[0x0][0x170], 0x1 ;  /* 0x00005c000d0e8a11 */ /* 0x000fe200078608ff */
[----:B------:R-:W-:Y:S01]  /*ac10*/  @P0 STS.128 [R155+0x3800], RZ ;  /* 0x003800ff9b000388 */ /* 0x000fe20000000c00 */
[----:B------:R-:W-:Y:S01]  /*ac20*/  @!P0 IADD3.X R8, R11, R15, R8, P2, !PT ;  /* 0x0000000f0b088210 */ /* 0x000fe200017fe408 */
[----:B------:R-:W3:Y:S01]  /*ac30*/  I2F R71, R107 ;  /* 0x0000006b00477306 */ /* 0x000ee20000201400 */
[----:B------:R-:W-:-:S02]  /*ac40*/  @!P0 LEA.HI.X R17, R6, c[0x0][0x174], R165, 0x1, P4 ;  /* 0x00005d0006118a11 */ /* 0x000fc400020f0ca5 */
[----:B------:R-:W-:Y:S02]  /*ac50*/  @!P0 LEA R12, P2, R5, c[0x0][0x170], 0x1 ;  /* 0x00005c00050c8a11 */ /* 0x000fe400078408ff */
[----:B------:R-:W-:Y:S01]  /*ac60*/  @!P0 LEA.HI.X R15, R13, c[0x0][0x174], R10, 0x1, P3 ;  /* 0x00005d000d0f8a11 */ /* 0x000fe200018f0c0a */
[----:B------:R-:W-:Y:S01]  /*ac70*/  @!PT LDS RZ, [RZ] ;  /* 0x00000000fffff984 */ /* 0x000fe20000000800 */
[----:B------:R-:W-:Y:S01]  /*ac80*/  @!PT LDS RZ, [RZ] ;  /* 0x00000000fffff984 */ /* 0x000fe20000000800 */
[----:B------:R-:W-:Y:S01]  /*ac90*/  @!PT LDS RZ, [RZ] ;  /* 0x00000000fffff984 */ /* 0x000fe20000000800 */
[----:B------:R4:W-:Y:S01]  /*aca0*/  @!P0 LDGSTS.E.BYPASS.LTC128B.128 [R155+0x3800], [R16.64] ;  /* 0x03800000109b8fae */ /* 0x0009e2000b901d46 */
[----:B------:R-:W-:Y:S02]  /*acb0*/  @!P0 LEA.HI.X R13, R5, c[0x0][0x174], R8, 0x1, P2 ;  /* 0x00005d00050d8a11 */ /* 0x000fe400010f0c08 */
[----:B------:R-:W-:Y:S01]  /*acc0*/  ISETP.GE.AND P2, PT, R49, 0x3, PT ;  /* 0x000000033100780c */ /* 0x000fe20003f46270 */
[----:B------:R-:W-:Y:S01]  /*acd0*/  @P0 STS.128 [R155+0x4000], RZ ;  /* 0x004000ff9b000388 */ /* 0x000fe20000000c00 */
[C---:B------:R-:W-:Y:S02]  /*ace0*/  ISETP.GE.AND P6, PT, R101.reuse, R0, PT ;  /* 0x000000006500720c */ /* 0x040fe40003fc6270 */
[----:B------:R-:W-:Y:S01]  /*acf0*/  ISETP.GE.AND P5, PT, R101, R2, PT ;  /* 0x000000026500720c */ /* 0x000fe20003fa6270 */
[----:B------:R-:W-:Y:S01]  /*ad00*/  @!PT LDS RZ, [RZ] ;  /* 0x00000000fffff984 */ /* 0x000fe20000000800 */
[----:B------:R-:W-:Y:S01]  /*ad10*/  @!PT LDS RZ, [RZ] ;  /* 0x00000000fffff984 */ /* 0x000fe20000000800 */
[----:B------:R-:W-:Y:S01]  /*ad20*/  @!PT LDS RZ, [RZ] ;  /* 0x00000000fffff984 */ /* 0x000fe20000000800 */
[----:B------:R5:W-:Y:S01]  /*ad30*/  @!P0 LDGSTS.E.BYPASS.LTC128B.128 [R155+0x4000], [R14.64] ;  /* 0x040000000e9b8fae */ /* 0x000be2000b901d46 */
[----:B------:R-:W-:-:S02]  /*ad40*/  LOP3.LUT R103, R51, 0x50, R122, 0xfe, !PT ;  /* 0x0000005033677812 */ /* 0x000fc400078efe7a */
[----:B------:R-:W-:Y:S01]  /*ad50*/  LOP3.LUT R48, R51, 0x60, R122, 0xfe, !PT ;  /* 0x0000006033307812 */ /* 0x000fe200078efe7a */
[----:B------:R-:W-:Y:S01]  /*ad60*/  @P0 STS.128 [R155+0x4800], RZ ;  /* 0x004800ff9b000388 */ /* 0x000fe20000000c00 */
[----:B------:R-:W-:Y:S03]  /*ad70*/  I2F R105, R103 ;  /* 0x0000006700697306 */ /* 0x000fe60000201400 */
[----:B------:R-:W-:Y:S01]  /*ad80*/  @!PT LDS RZ, [RZ] ;  /* 0x00000000fffff984 */ /* 0x000fe20000000800 */
[----:B------:R-:W-:Y:S01]  /*ad90*/  @!PT LDS RZ, [RZ] ;  /* 0x00000000fffff984 */ /* 0x000fe20000000800 */
[----:B------:R-:W-:Y:S01]  /*ada0*/  @!PT LDS RZ, [RZ] ;  /* 0x00000000fffff984 */ /* 0x000fe20000000800 */
[----:B------:R5:W-:Y:S04]  /*adb0*/  @!P0 LDGSTS.E.BYPASS.LTC128B.128 [R155+0x4800], [R12.64] ;  /* 0x048000000c9b8fae */ /* 0x000be8000b901d46 */
[----:B------:R-:W-:Y:S01]  /*adc0*/  LDSM.16.M88.4 R8, [R119] ;  /* 0x000000007708783b */ /* 0x000fe20000000200 */
[----:B------:R-:W-:Y:S03]  /*add0*/  I2F R165, R48 ;  /* 0x0000003000a57306 */ /* 0x000fe60000201400 */
[----:B------:R-:W1:Y:S04]  /*ade0*/  LDSM.16.M88.4 R60, [R117+0x1400] ;  /* 0x00140000753c783b */ /* 0x000e680000000200 */
[----:B------:R-:W2:Y:S04]  /*adf0*/  LDSM.16.M88.4 R52, [R117+0x1800] ;  /* 0x001800007534783b */ /* 0x000ea80000000200 */
[----:B------:R-:W2:Y:S04]  /*ae00*/  LDSM.16.M88.4 R40, [R117+0x1c00] ;  /* 0x001c00007528783b */ /* 0x000ea80000000200 */
[----:B------:R-:W2:Y:S04]  /*ae10*/  LDSM.16.M88.4 R72, [R117+0x1000] ;  /* 0x001000007548783b */ /* 0x000ea80000000200 */
[----:B------:R-:W2:Y:S04]  /*ae20*/  LDSM.16.M88.4 R32, [R117+0x2000] ;  /* 0x002000007520783b */ /* 0x000ea80000000200 */
[----:B------:R-:W3:Y:S04]  /*ae30*/  LDSM.16.M88.4 R24, [R117+0x2400] ;  /* 0x002400007518783b */ /* 0x000ee80000000200 */
[----:B----4-:R-:W4:Y:S04]  /*ae40*/  LDSM.16.M88.4 R16, [R117+0x2800] ;  /* 0x002800007510783b */ /* 0x010f280000000200 */
[----:B------:R-:W5:Y:S04]  /*ae50*/  LDSM.16.M88.4 R76, [R117+0x2c00] ;  /* 0x002c0000754c783b */ /* 0x000f680000000200 */
[----:B------:R-:W-:Y:S04]  /*ae60*/  LDSM.16.M88.4 R92, [R118] ;  /* 0x00000000765c783b */ /* 0x000fe80000000200 */
[----:B------:R-:W3:Y:S04]  /*ae70*/  LDSM.16.M88.4 R88, [R115] ;  /* 0x000000007358783b */ /* 0x000ee80000000200 */
[----:B------:R-:W3:Y:S01]  /*ae80*/  LDSM.16.M88.4 R84, [R114] ;  /* 0x000000007254783b */ /* 0x000ee20000000200 */
[C---:B-1----:R-:W-:Y:S03]  /*ae90*/  HMMA.16816.F32.BF16 R64, R8.reuse, R60, RZ ;  /* 0x0000003c0840723c */ /* 0x042fe600000418ff */
[----:B------:R-:W1:Y:S04]  /*aea0*/  LDSM.16.M88.4 R80, [R113] ;  /* 0x000000007150783b */ /* 0x000e680000000200 */
[----:B------:R-:W-:Y:S01]  /*aeb0*/  LDSM.16.M88.4 R96, [R116] ;  /* 0x000000007460783b */ /* 0x000fe20000000200 */
[C---:B------:R-:W-:Y:S03]  /*aec0*/  HMMA.16816.F32.BF16 R60, R8.reuse, R62, RZ ;  /* 0x0000003e083c723c */ /* 0x040fe600000418ff */
[----:B------:R-:W0:Y:S05]  /*aed0*/  LDGDEPBAR ;  /* 0x00000000000079af */ /* 0x000e2a0000000000 */
[C---:B--2---:R-:W-:Y:S08]  /*aee0*/  HMMA.16816.F32.BF16 R56, R8.reuse, R52, RZ ;  /* 0x000000340838723c */ /* 0x044ff000000418ff */
        /* <DEDUP_REMOVED lines=11> */
[C---:B-----5:R-:W-:Y:S08]  /*afa0*/  HMMA.16816.F32.BF16 R12, R8.reuse, R76, RZ ;  /* 0x0000004c080c723c */ /* 0x060ff000000418ff */
[----:B------:R-:W-:Y:S01]  /*afb0*/  HMMA.16816.F32.BF16 R8, R8, R78, RZ ;  /* 0x0000004e0808723c */ /* 0x000fe200000418ff */
[----:B------:R-:W2:Y:S07]  /*afc0*/  LDSM.16.M88.4 R76, [R111] ;  /* 0x000000006f4c783b */ /* 0x000eae0000000200 */
[C---:B------:R-:W-:Y:S08]  /*afd0*/  HMMA.16816.F32.BF16 R64, R92.reuse, R88, R64 ;  /* 0x000000585c40723c */ /* 0x040ff00000041840 */
[C---:B------:R-:W-:Y:S01]  /*afe0*/  HMMA.16816.F32.BF16 R60, R92.reuse, R90, R60 ;  /* 0x0000005a5c3c723c */ /* 0x040fe2000004183c */
[----:B------:R-:W3:Y:S07]  /*aff0*/  LDSM.16.M88.4 R88, [R110] ;  /* 0x000000006e58783b */ /* 0x000eee0000000200 */
[C---:B------:R-:W-:Y:S08]  /*b000*/  HMMA.16816.F32.BF16 R56, R92.reuse, R84, R56 ;  /* 0x000000545c38723c */ /* 0x040ff00000041838 */
[C---:B------:R-:W-:Y:S01]  /*b010*/  HMMA.16816.F32.BF16 R52, R92.reuse, R86, R52 ;  /* 0x000000565c34723c */ /* 0x040fe20000041834 */
[----:B------:R-:W4:Y:S07]  /*b020*/  LDSM.16.M88.4 R84, [R112] ;  /* 0x000000007054783b */ /* 0x000f2e0000000200 */
[----:B-1----:R-:W-:Y:S01]  /*b030*/  HMMA.16816.F32.BF16 R44, R92, R80, R44 ;  /* 0x000000505c2c723c */ /* 0x002fe2000004182c */
[----:B------:R-:W-:-:S02]  /*b040*/  FFMA.FTZ R163, R120, R69, R62 ;  /* 0x0000004578a37223 */ /* 0x000fc4000001003e */
[----:B------:R-:W-:-:S03]  /*b050*/  FFMA.FTZ R60, R120, R69, R60 ;  /* 0x00000045783c7223 */ /* 0x000fc6000001003c */
[----:B------:R-:W-:Y:S02]  /*b060*/  FSEL R163, R163, -INF , !P5 ;  /* 0xff800000a3a37808 */ /* 0x000fe40006800000 */
[----:B------:R-:W-:Y:S01]  /*b070*/  HMMA.16816.F32.BF16 R40, R92, R82, R40 ;  /* 0x000000525c28723c */ /* 0x000fe20000041828 */
[----:B------:R-:W1:Y:S01]  /*b080*/  LDSM.16.M88.4 R80, [R3] ;  /* 0x000000000350783b */ /* 0x000e620000000200 */
[----:B------:R-:W-:Y:S01]  /*b090*/  FSEL R60, R60, -INF , !P6 ;  /* 0xff8000003c3c7808 */ /* 0x000fe20007000000 */
[----:B------:R-:W-:-:S05]  /*b0a0*/  DEPBAR.LE SB0, 0x0 ;  /* 0x000080000000791a */ /* 0x000fca0000000000 */
[----:B--2---:R-:W-:Y:S01]  /*b0b0*/  HMMA.16816.F32.BF16 R24, R92, R78, R24 ;  /* 0x0000004e5c18723c */ /* 0x004fe20000041818 */
[----:B------:R-:W-:-:S06]  /*b0c0*/  FFMA.FTZ R52, R120, R71, R52 ;  /* 0x0000004778347223 */ /* 0x000fcc0000010034 */
[C---:B------:R-:W-:Y:S01]  /*b0d0*/  LOP3.LUT R79, R51.reuse, R122, RZ, 0xfc, !PT ;  /* 0x0000007a334f7212 */ /* 0x040fe200078efcff */
[C---:B------:R-:W-:Y:S01]  /*b0e0*/  HMMA.16816.F32.BF16 R4, R92.reuse, R96, R4 ;  /* 0x000000605c04723c */ /* 0x040fe20000041804 */
[--C-:B------:R-:W-:Y:S02]  /*b0f0*/  LOP3.LUT R78, R51, 0x68, R122.reuse, 0xfe, !PT ;  /* 0x00000068334e7812 */ /* 0x100fe400078efe7a */
[C---:B------:R-:W-:Y:S02]  /*b100*/  IADD3 R125, R79.reuse, 0x9, RZ ;  /* 0x000000094f7d7810 */ /* 0x040fe40007ffe0ff */
[----:B------:R-:W-:Y:S01]  /*b110*/  IADD3 R101, R79, 0x31, RZ ;  /* 0x000000314f657810 */ /* 0x000fe20007ffe0ff */
[----:B------:R-:W-:Y:S02]  /*b120*/  I2F R50, R78 ;  /* 0x0000004e00327306 */ /* 0x000fe40000201400 */
[C---:B------:R-:W-:Y:S07]  /*b130*/  HMMA.16816.F32.BF16 R72, R92.reuse, R98, R72 ;  /* 0x000000625c48723c */ /* 0x040fee0000041848 */
[----:B------:R-:W-:Y:S01]  /*b140*/  LOP3.LUT R99, R51, 0x20, R122, 0xfe, !PT ;  /* 0x0000002033637812 */ /* 0x000fe200078efe7a */
[C---:B---3--:R-:W-:Y:S03]  /*b150*/  HMMA.16816.F32.BF16 R20, R92.reuse, R88, R20 ;  /* 0x000000585c14723c */ /* 0x048fe60000041814 */
[----:B------:R-:W2:Y:S04]  /*b160*/  I2F R97, R99 ;  /* 0x0000006300617306 */ /* 0x000ea80000201400 */
[----:B------:R-:W-:Y:S01]  /*b170*/  IADD3 R89, R79, 0x1, RZ ;  /* 0x000000014f597810 */ /* 0x000fe20007ffe0ff */
[----:B------:R-:W-:Y:S03]  /*b180*/  HMMA.16816.F32.BF16 R28, R92, R76, R28 ;  /* 0x0000004c5c1c723c */ /* 0x000fe6000004181c */
[----:B------:R-:W3:Y:S01]  /*b190*/  I2F R76, R89 ;  /* 0x00000059004c7306 */ /* 0x000ee20000201400 */
[----:B------:R-:W-:-:S02]  /*b1a0*/  ISETP.GE.AND P3, PT, R89, R0, PT ;  /* 0x000000005900720c */ /* 0x000fc40003f66270 */
[----:B------:R-:W-:Y:S02]  /*b1b0*/  ISETP.GE.AND P4, PT, R89, R2, PT ;  /* 0x000000025900720c */ /* 0x000fe40003f86270 */
[C---:B----4-:R-:W-:Y:S01]  /*b1c0*/  HMMA.16816.F32.BF16 R36, R92.reuse, R84, R36 ;  /* 0x000000545c24723c */ /* 0x050fe20000041824 */
[----:B------:R-:W-:Y:S02]  /*b1d0*/  LOP3.LUT R77, R51, 0x58, R122, 0xfe, !PT ;  /* 0x00000058334d7812 */ /* 0x000fe400078efe7a */
[----:B------:R-:W4:Y:S01]  /*b1e0*/  I2F R85, R125 ;  /* 0x0000007d00557306 */ /* 0x000f220000201400 */
[CC--:B--2---:R-:W-:Y:S02]  /*b1f0*/  FFMA.FTZ R56, R120.reuse, R97.reuse, R56 ;  /* 0x0000006178387223 */ /* 0x0c4fe40000010038 */
[C---:B------:R-:W-:Y:S02]  /*b200*/  FFMA.FTZ R97, R120.reuse, R97, R58 ;  /* 0x0000006178617223 */ /* 0x040fe4000001003a */
[----:B-1----:R-:W-:Y:S01]  /*b210*/  HMMA.16816.F32.BF16 R12, R92, R80, R12 ;  /* 0x000000505c0c723c */ /* 0x002fe2000004180c */
[----:B------:R-:W-:-:S02]  /*b220*/  FFMA.FTZ R20, R120, R165, R20 ;  /* 0x000000a578147223 */ /* 0x000fc40000010014 */
[----:B------:R-:W1:Y:S01]  /*b230*/  I2F R84, R89 ;  /* 0x0000005900547306 */ /* 0x000e620000201400 */
[----:B---3--:R-:W-:-:S03]  /*b240*/  FFMA.FTZ R5, R120, R76, R5 ;  /* 0x0000004c78057223 */ /* 0x008fc60000010005 */
[C---:B------:R-:W-:Y:S01]  /*b250*/  IADD3 R81, R79.reuse, 0x11, RZ ;  /* 0x000000114f517810 */ /* 0x040fe20007ffe0ff */
[----:B------:R-:W-:Y:S01]  /*b260*/  HMMA.16816.F32.BF16 R8, R92, R82, R8 ;  /* 0x000000525c08723c */ /* 0x000fe20000041808 */
[C---:B------:R-:W-:Y:S02]  /*b270*/  FFMA.FTZ R28, R120.reuse, R105, R28 ;  /* 0x00000069781c7223 */ /* 0x040fe4000001001c */
[----:B------:R-:W2:Y:S01]  /*b280*/  I2F R49, R81 ;  /* 0x0000005100317306 */ /* 0x000ea20000201400 */
[----:B----4-:R-:W-:Y:S01]  /*b290*/  FFMA.FTZ R76, R120, R85, R73 ;  /* 0x00000055784c7223 */ /* 0x010fe20000010049 */
[----:B------:R-:W-:-:S03]  /*b2a0*/  IADD3 R73, R79, 0x39, RZ ;  /* 0x000000394f497810 */ /* 0x000fc60007ffe0ff */
[C---:B------:R-:W-:Y:S03]  /*b2b0*/  HMMA.16816.F32.BF16 R16, R92.reuse, R90, R16 ;  /* 0x0000005a5c10723c */ /* 0x040fe60000041810 */
[----:B------:R-:W3:Y:S01]  /*b2c0*/  I2F R88, R81 ;  /* 0x0000005100587306 */ /* 0x000ee20000201400 */
[C---:B-1----:R-:W-:Y:S01]  /*b2d0*/  FFMA.FTZ R7, R120.reuse, R84, R7 ;  /* 0x0000005478077223 */ /* 0x042fe20000010007 */
[----:B------:R-:W-:Y:S02]  /*b2e0*/  FSEL R84, R5, -INF , !P3 ;  /* 0xff80000005547808 */ /* 0x000fe40005800000 */
[----:B------:R-:W-:Y:S01]  /*b2f0*/  ISETP.GE.AND P3, PT, R125, R0, PT ;  /* 0x000000007d00720c */ /* 0x000fe20003f66270 */
[----:B------:R-:W-:Y:S01]  /*b300*/  HMMA.16816.F32.BF16 R32, R92, R86, R32 ;  /* 0x000000565c20723c */ /* 0x000fe20000041820 */
[----:B------:R-:W-:Y:S02]  /*b310*/  FSEL R7, R7, -INF , !P4 ;  /* 0xff80000007077808 */ /* 0x000fe40006000000 */
[----:B------:R-:W1:Y:S01]  /*b320*/  I2F R80, R125 ;  /* 0x0000007d00507306 */ /* 0x000e620000201400 */
[----:B--2---:R-:W-:Y:S01]  /*b330*/  FFMA.FTZ R104, R120, R49, R65 ;  /* 0x0000003178687223 */ /* 0x004fe20000010041 */
[----:B------:R-:W-:-:S02]  /*b340*/  ISETP.GE.AND P4, PT, R125, R2, PT ;  /* 0x000000027d00720c */ /* 0x000fc40003f86270 */
[----:B------:R-:W-:Y:S02]  /*b350*/  FSEL R76, R76, -INF , !P3 ;  /* 0xff8000004c4c7808 */ /* 0x000fe40005800000 */
[----:B------:R-:W-:Y:S02]  /*b360*/  ISETP.GE.AND P3, PT, R81, R0, PT ;  /* 0x000000005100720c */ /* 0x000fe40003f66270 */
[----:B------:R-:W2:Y:S01]  /*b370*/  I2F R85, R101 ;  /* 0x0000006500557306 */ /* 0x000ea20000201400 */
[----:B---3--:R-:W-:Y:S01]  /*b380*/  FFMA.FTZ R88, R120, R88, R67 ;  /* 0x0000005878587223 */ /* 0x008fe20000010043 */
[----:B------:R-:W-:Y:S02]  /*b390*/  IADD3 R67, R79, 0x41, RZ ;  /* 0x000000414f437810 */ /* 0x000fe40007ffe0ff */
[----:B------:R-:W-:Y:S01]  /*b3a0*/  FSEL R104, R104, -INF , !P3 ;  /* 0xff80000068687808 */ /* 0x000fe20005800000 */
[C---:B------:R-:W-:Y:S01]  /*b3b0*/  FFMA.FTZ R100, R120.reuse, R50, R16 ;  /* 0x0000003278647223 */ /* 0x040fe20000010010 */
[----:B------:R-:W-:Y:S01]  /*b3c0*/  ISETP.GE.AND P3, PT, R101, R0, PT ;  /* 0x000000006500720c */ /* 0x000fe20003f66270 */
[C---:B------:R-:W-:Y:S01]  /*b3d0*/  FFMA.FTZ R50, R120.reuse, R50, R18 ;  /* 0x0000003278327223 */ /* 0x040fe20000010012 */
[----:B------:R-:W3:Y:S01]  /*b3e0*/  I2F R49, R73 ;  /* 0x0000004900317306 */ /* 0x000ee20000201400 */
[----:B-1----:R-:W-:Y:S01]  /*b3f0*/  FFMA.FTZ R5, R120, R80, R75 ;  /* 0x0000005078057223 */ /* 0x002fe2000001004b */
[----:B------:R-:W-:-:S04]  /*b400*/  LOP3.LUT R90, R51, 0x70, R122, 0xfe, !PT ;  /* 0x00000070335a7812 */ /* 0x000fc800078efe7a */
[----:B------:R-:W-:Y:S02]  /*b410*/  FSEL R5, R5, -INF , !P4 ;  /* 0xff80000005057808 */ /* 0x000fe40006000000 */
[----:B------:R-:W1:Y:S01]  /*b420*/  I2F R89, R101 ;  /* 0x0000006500597306 */ /* 0x000e620000201400 */
[----:B--2---:R-:W-:Y:S01]  /*b430*/  FFMA.FTZ R47, R120, R85, R47 ;  /* 0x00000055782f7223 */ /* 0x004fe2000001002f */
[----:B------:R-:W-:Y:S01]  /*b440*/  BAR.SYNC.DEFER_BLOCKING 0x0 ;  /* 0x0000000000007b1d */ /* 0x000fe20000010000 */
[----:B------:R-:W-:-:S04]  /*b450*/  ISETP.GE.AND P4, PT, R81, R2, PT ;  /* 0x000000025100720c */ /* 0x000fc80003f86270 */
[----:B------:R-:W-:Y:S01]  /*b460*/  FSEL R98, R88, -INF , !P4 ;  /* 0xff80000058627808 */ /* 0x000fe20006000000 */
[----:B------:R-:W2:Y:S01]  /*b470*/  I2F R65, R67 ;  /* 0x0000004300417306 */ /* 0x000ea20000201400 */
[C---:B---3--:R-:W-:Y:S01]  /*b480*/  FFMA.FTZ R85, R120.reuse, R49, R43 ;  /* 0x0000003178557223 */ /* 0x048fe2000001002b */
[----:B------:R-:W-:Y:S02]  /*b490*/  IADD3 R43, R79, 0x19, RZ ;  /* 0x000000194f2b7810 */ /* 0x000fe40007ffe0ff */
[----:B------:R-:W-:Y:S02]  /*b4a0*/  ISETP.GE.AND P4, PT, R101, R2, PT ;  /* 0x000000026500720c */ /* 0x000fe40003f86270 */
[----:B------:R-:W-:Y:S02]  /*b4b0*/  ISETP.GE.AND P6, PT, R43, R0, PT ;  /* 0x000000002b00720c */ /* 0x000fe40003fc6270 */
[----:B------:R-:W3:Y:S01]  /*b4c0*/  I2F R75, R73 ;  /* 0x00000049004b7306 */ /* 0x000ee20000201400 */
[----:B-1----:R-:W-:Y:S01]  /*b4d0*/  FFMA.FTZ R88, R120, R89, R45 ;  /* 0x0000005978587223 */ /* 0x002fe2000001002d */
[----:B------:R-:W-:-:S02]  /*b4e0*/  FSEL R89, R47, -INF , !P4 ;  /* 0xff8000002f597808 */ /* 0x000fc40006000000 */
[----:B------:R-:W-:Y:S02]  /*b4f0*/  ISETP.GE.AND P4, PT, R73, R2, PT ;  /* 0x000000024900720c */ /* 0x000fe40003f86270 */
[----:B------:R-:W-:Y:S02]  /*b500*/  FSEL R88, R88, -INF , !P3 ;  /* 0xff80000058587808 */ /* 0x000fe40005800000 */
[----:B------:R-:W1:Y:S01]  /*b510*/  I2F R49, R43 ;  /* 0x0000002b00317306 */ /* 0x000e620000201400 */
[----:B--2---:R-:W-:Y:S01]  /*b520*/  FFMA.FTZ R37, R120, R65, R37 ;  /* 0x0000004178257223 */ /* 0x004fe20000010025 */
[----:B------:R-:W-:Y:S02]  /*b530*/  IADD3 R65, R79, 0x21, RZ ;  /* 0x000000214f417810 */ /* 0x000fe40007ffe0ff */
[----:B------:R-:W-:Y:S02]  /*b540*/  ISETP.GE.AND P3, PT, R73, R0, PT ;  /* 0x000000004900720c */ /* 0x000fe40003f66270 */
[----:B------:R-:W-:-:S02]  /*b550*/  FSEL R85, R85, -INF , !P4 ;  /* 0xff80000055557808 */ /* 0x000fc40006000000 */
[----:B------:R-:W2:Y:S01]  /*b560*/  I2F R81, R67 ;  /* 0x0000004300517306 */ /* 0x000ea20000201400 */
[C---:B---3--:R-:W-:Y:S01]  /*b570*/  FFMA.FTZ R75, R120.reuse, R75, R41 ;  /* 0x0000004b784b7223 */ /* 0x048fe20000010029 */
[-C--:B------:R-:W-:Y:S02]  /*b580*/  ISETP.GE.AND P4, PT, R67, R2.reuse, PT ;  /* 0x000000024300720c */ /* 0x080fe40003f86270 */
[----:B------:R-:W-:Y:S02]  /*b590*/  ISETP.GE.AND P5, PT, R43, R2, PT ;  /* 0x000000022b00720c */ /* 0x000fe40003fa6270 */
[----:B------:R-:W-:Y:S02]  /*b5a0*/  FSEL R80, R75, -INF , !P3 ;  /* 0xff8000004b507808 */ /* 0x000fe40005800000 */
[----:B------:R-:W3:Y:S01]  /*b5b0*/  I2F R62, R65 ;  /* 0x00000041003e7306 */ /* 0x000ee20000201400 */
[----:B------:R-:W-:Y:S01]  /*b5c0*/  ISETP.GE.AND P3, PT, R67, R0, PT ;  /* 0x000000004300720c */ /* 0x000fe20003f66270 */
[CC--:B-1----:R-:W-:Y:S01]  /*b5d0*/  FFMA.FTZ R61, R120.reuse, R49.reuse, R61 ;  /* 0x00000031783d7223 */ /* 0x0c2fe2000001003d */
[----:B------:R-:W-:Y:S01]  /*b5e0*/  LOP3.LUT R45, R51, 0x78, R122, 0xfe, !PT ;  /* 0x00000078332d7812 */ /* 0x000fe200078efe7a */
[----:B------:R-:W-:Y:S01]  /*b5f0*/  FFMA.FTZ R63, R120, R49, R63 ;  /* 0x00000031783f7223 */ /* 0x000fe2000001003f */
[----:B------:R-:W-:-:S02]  /*b600*/  FSEL R102, R37, -INF , !P3 ;  /* 0xff80000025667808 */ /* 0x000fc40005800000 */
[----:B------:R-:W-:Y:S01]  /*b610*/  IADD3 R37, R79, 0x29, RZ ;  /* 0x000000294f257810 */ /* 0x000fe20007ffe0ff */
[----:B--2---:R-:W-:Y:S01]  /*b620*/  FFMA.FTZ R73, R120, R81, R39 ;  /* 0x0000005178497223 */ /* 0x004fe20000010027 */
[-C--:B------:R-:W-:Y:S01]  /*b630*/  ISETP.GE.AND P3, PT, R99, R0.reuse, PT ;  /* 0x000000006300720c */ /* 0x080fe20003f66270 */
[----:B------:R-:W1:Y:S01]  /*b640*/  I2F R127, R77 ;  /* 0x0000004d007f7306 */ /* 0x000e620000201400 */
[----:B------:R-:W-:Y:S02]  /*b650*/  FSEL R58, R61, -INF , !P6 ;  /* 0xff8000003d3a7808 */ /* 0x000fe40007000000 */
[----:B------:R-:W-:Y:S02]  /*b660*/  FSEL R56, R56, -INF , !P3 ;  /* 0xff80000038387808 */ /* 0x000fe40005800000 */
[----:B------:R-:W-:Y:S01]  /*b670*/  ISETP.GE.AND P3, PT, R65, R0, PT ;  /* 0x000000004100720c */ /* 0x000fe20003f66270 */
[CC--:B---3--:R-:W-:Y:S01]  /*b680*/  FFMA.FTZ R57, R120.reuse, R62.reuse, R57 ;  /* 0x0000003e78397223 */ /* 0x0c8fe20000010039 */
[----:B------:R-:W-:Y:S01]  /*b690*/  FSEL R73, R73, -INF , !P4 ;  /* 0xff80000049497808 */ /* 0x000fe20006000000 */
[----:B------:R-:W2:Y:S01]  /*b6a0*/  I2F R61, R37 ;  /* 0x00000025003d7306 */ /* 0x000ea20000201400 */
[----:B------:R-:W-:Y:S01]  /*b6b0*/  FFMA.FTZ R125, R120, R62, R59 ;  /* 0x0000003e787d7223 */ /* 0x000fe2000001003b */
[----:B------:R-:W-:-:S02]  /*b6c0*/  LOP3.LUT R59, R51, R122, RZ, 0xfc, !PT ;  /* 0x0000007a333b7212 */ /* 0x000fc400078efcff */
[----:B------:R-:W-:Y:S02]  /*b6d0*/  ISETP.GE.AND P4, PT, R99, R2, PT ;  /* 0x000000026300720c */ /* 0x000fe40003f86270 */
[----:B------:R-:W-:Y:S02]  /*b6e0*/  FSEL R82, R57, -INF , !P3 ;  /* 0xff80000039527808 */ /* 0x000fe40005800000 */
[----:B------:R-:W-:Y:S01]  /*b6f0*/  IADD3 R57, R59, 0x51, RZ ;  /* 0x000000513b397810 */ /* 0x000fe20007ffe0ff */
[----:B-1----:R-:W-:Y:S01]  /*b700*/  FFMA.FTZ R24, R120, R127, R24 ;  /* 0x0000007f78187223 */ /* 0x002fe20000010018 */
[----:B------:R-:W-:Y:S01]  /*b710*/  FSEL R159, R63, -INF , !P5 ;  /* 0xff8000003f9f7808 */ /* 0x000fe20006800000 */
[----:B------:R-:W1:Y:S01]  /*b720*/  I2F R91, R90 ;  /* 0x0000005a005b7306 */ /* 0x000e620000201400 */
[----:B------:R-:W-:Y:S02]  /*b730*/  FSEL R97, R97, -INF , !P4 ;  /* 0xff80000061617808 */ /* 0x000fe40006000000 */
[----:B------:R-:W-:-:S02]  /*b740*/  ISETP.GE.AND P6, PT, R107, R0, PT ;  /* 0x000000006b00720c */ /* 0x000fc40003fc6270 */
[-C--:B------:R-:W-:Y:S01]  /*b750*/  ISETP.GE.AND P5, PT, R107, R2.reuse, PT ;  /* 0x000000026b00720c */ /* 0x080fe20003fa6270 */
[C---:B------:R-:W-:Y:S01]  /*b760*/  FFMA.FTZ R107, R120.reuse, R71, R54 ;  /* 0x00000047786b7223 */ /* 0x040fe20000010036 */
[----:B------:R-:W-:Y:S01]  /*b770*/  ISETP.GE.AND P4, PT, R65, R2, PT ;  /* 0x000000024100720c */ /* 0x000fe20003f86270 */
[----:B------:R-:W3:Y:S01]  /*b780*/  I2F R54, R57 ;  /* 0x0000003900367306 */ /* 0x000ee20000201400 */
[----:B------:R-:W-:Y:S01]  /*b790*/  ISETP.GE.AND P3, PT, R103, R0, PT ;  /* 0x000000006700720c */ /* 0x000fe20003f66270 */
[CC--:B--2---:R-:W-:Y:S01]  /*b7a0*/  FFMA.FTZ R53, R120.reuse, R61.reuse, R53 ;  /* 0x0000003d78357223 */ /* 0x0c4fe20000010035 */
[----:B------:R-:W-:Y:S02]  /*b7b0*/  FSEL R125, R125, -INF , !P4 ;  /* 0xff8000007d7d7808 */ /* 0x000fe40006000000 */
[----:B------:R-:W-:Y:S01]  /*b7c0*/  ISETP.GE.AND P4, PT, R103, R2, PT ;  /* 0x000000026700720c */ /* 0x000fe20003f86270 */
[----:B------:R-:W-:Y:S01]  /*b7d0*/  FFMA.FTZ R103, R120, R61, R55 ;  /* 0x0000003d78677223 */ /* 0x000fe20000010037 */
[----:B------:R-:W-:Y:S01]  /*b7e0*/  FSEL R52, R52, -INF , !P6 ;  /* 0xff80000034347808 */ /* 0x000fe20007000000 */
[C---:B------:R-:W-:Y:S01]  /*b7f0*/  FFMA.FTZ R61, R120.reuse, R127, R26 ;  /* 0x0000007f783d7223 */ /* 0x040fe2000001001a */
[----:B------:R-:W-:Y:S01]  /*b800*/  FSEL R107, R107, -INF , !P5 ;  /* 0xff8000006b6b7808 */ /* 0x000fe20006800000 */
[----:B------:R-:W2:Y:S01]  /*b810*/  I2F R41, R45 ;  /* 0x0000002d00297306 */ /* 0x000ea20000201400 */
[C---:B------:R-:W-:Y:S01]  /*b820*/  ISETP.GE.AND P6, PT, R37.reuse, R0, PT ;  /* 0x000000002500720c */ /* 0x040fe20003fc6270 */
[CC--:B-1----:R-:W-:Y:S01]  /*b830*/  FFMA.FTZ R12, R120.reuse, R91.reuse, R12 ;  /* 0x0000005b780c7223 */ /* 0x0c2fe2000001000c */
[----:B------:R-:W-:Y:S01]  /*b840*/  ISETP.GE.AND P5, PT, R37, R2, PT ;  /* 0x000000022500720c */ /* 0x000fe20003fa6270 */
[C---:B------:R-:W-:Y:S01]  /*b850*/  FFMA.FTZ R14, R120.reuse, R91, R14 ;  /* 0x0000005b780e7223 */ /* 0x040fe2000001000e */
[----:B------:R-:W-:Y:S01]  /*b860*/  FSEL R106, R53, -INF , !P6 ;  /* 0xff800000356a7808 */ /* 0x000fe20007000000 */
[----:B---3--:R-:W-:Y:S01]  /*b870*/  FFMA.FTZ R31, R120, R54, R31 ;  /* 0x00000036781f7223 */ /* 0x008fe2000001001f */
[----:B------:R-:W-:-:S02]  /*b880*/  FSEL R103, R103, -INF , !P5 ;  /* 0xff80000067677808 */ /* 0x000fc40006800000 */
[C---:B------:R-:W-:Y:S02]  /*b890*/  ISETP.GE.AND P6, PT, R77.reuse, R0, PT ;  /* 0x000000004d00720c */ /* 0x040fe40003fc6270 */
[----:B------:R-:W-:Y:S01]  /*b8a0*/  ISETP.GE.AND P5, PT, R77, R2, PT ;  /* 0x000000024d00720c */ /* 0x000fe20003fa6270 */
[C---:B------:R-:W-:Y:S01]  /*b8b0*/  FFMA.FTZ R77, R120.reuse, R105, R30 ;  /* 0x00000069784d7223 */ /* 0x040fe2000001001e */
[----:B------:R-:W-:Y:S01]  /*b8c0*/  IADD3 R37, R59, 0x59, RZ ;  /* 0x000000593b257810 */ /* 0x000fe20007ffe0ff */
[----:B------:R-:W-:Y:S01]  /*b8d0*/  FFMA.FTZ R30, R120, R54, R29 ;  /* 0x00000036781e7223 */ /* 0x000fe2000001001d */
[----:B------:R-:W-:Y:S01]  /*b8e0*/  FSEL R28, R28, -INF , !P3 ;  /* 0xff8000001c1c7808 */ /* 0x000fe20005800000 */
[CC--:B--2---:R-:W-:Y:S01]  /*b8f0*/  FFMA.FTZ R8, R120.reuse, R41.reuse, R8 ;  /* 0x0000002978087223 */ /* 0x0c4fe20000010008 */
[----:B------:R-:W-:Y:S01]  /*b900*/  FSEL R77, R77, -INF , !P4 ;  /* 0xff8000004d4d7808 */ /* 0x000fe20006000000 */
[----:B------:R-:W1:Y:S01]  /*b910*/  I2F R62, R37 ;  /* 0x00000025003e7306 */ /* 0x000e620000201400 */
[C---:B------:R-:W-:Y:S01]  /*b920*/  ISETP.GE.AND P3, PT, R57.reuse, R0, PT ;  /* 0x000000003900720c */ /* 0x040fe20003f66270 */
[C---:B------:R-:W-:Y:S01]  /*b930*/  FFMA.FTZ R41, R120.reuse, R41, R10 ;  /* 0x0000002978297223 */ /* 0x040fe2000001000a */
[----:B------:R-:W-:Y:S01]  /*b940*/  ISETP.GE.AND P4, PT, R57, R2, PT ;  /* 0x000000023900720c */ /* 0x000fe20003f86270 */
[----:B------:R-:W-:Y:S01]  /*b950*/  FFMA.FTZ R57, R120, R165, R22 ;  /* 0x000000a578397223 */ /* 0x000fe20000010016 */
[----:B------:R-:W-:-:S02]  /*b960*/  IADD3 R53, R59, 0x61, RZ ;  /* 0x000000613b357810 */ /* 0x000fc40007ffe0ff */
[----:B------:R-:W-:Y:S02]  /*b970*/  FSEL R30, R30, -INF , !P3 ;  /* 0xff8000001e1e7808 */ /* 0x000fe40005800000 */
[----:B------:R-:W-:Y:S02]  /*b980*/  FSEL R67, R31, -INF , !P4 ;  /* 0xff8000001f437808 */ /* 0x000fe40006000000 */
[C---:B------:R-:W-:Y:S02]  /*b990*/  ISETP.GE.AND P3, PT, R48.reuse, R0, PT ;  /* 0x000000003000720c */ /* 0x040fe40003f66270 */
[----:B------:R-:W-:Y:S02]  /*b9a0*/  ISETP.GE.AND P4, PT, R48, R2, PT ;  /* 0x000000023000720c */ /* 0x000fe40003f86270 */
[----:B------:R-:W2:Y:S01]  /*b9b0*/  I2F R48, R53 ;  /* 0x0000003500307306 */ /* 0x000ea20000201400 */
[----:B------:R-:W-:Y:S01]  /*b9c0*/  FSEL R24, R24, -INF , !P6 ;  /* 0xff80000018187808 */ /* 0x000fe20007000000 */
[CC--:B-1----:R-:W-:Y:S01]  /*b9d0*/  FFMA.FTZ R27, R120.reuse, R62.reuse, R27 ;  /* 0x0000003e781b7223 */ /* 0x0c2fe2000001001b */
[----:B------:R-:W-:Y:S01]  /*b9e0*/  FSEL R61, R61, -INF , !P5 ;  /* 0xff8000003d3d7808 */ /* 0x000fe20006800000 */
[----:B------:R-:W-:Y:S01]  /*b9f0*/  FFMA.FTZ R26, R120, R62, R25 ;  /* 0x0000003e781a7223 */ /* 0x000fe20000010019 */
[----:B------:R-:W-:-:S02]  /*ba00*/  ISETP.GE.AND P6, PT, R37, R0, PT ;  /* 0x000000002500720c */ /* 0x000fc40003fc6270 */
[----:B------:R-:W-:Y:S02]  /*ba10*/  ISETP.GE.AND P5, PT, R37, R2, PT ;  /* 0x000000022500720c */ /* 0x000fe40003fa6270 */
[C---:B------:R-:W-:Y:S02]  /*ba20*/  IADD3 R37, R59.reuse, 0x69, RZ ;  /* 0x000000693b257810 */ /* 0x040fe40007ffe0ff */
[----:B------:R-:W-:Y:S02]  /*ba30*/  IADD3 R83, R59, 0x71, RZ ;  /* 0x000000713b537810 */ /* 0x000fe40007ffe0ff */
[----:B------:R-:W1:Y:S01]  /*ba40*/  I2F R54, R37 ;  /* 0x0000002500367306 */ /* 0x000e620000201400 */
[C-C-:B------:R-:W-:Y:S02]  /*ba50*/  LOP3.LUT R71, R51.reuse, 0x38, R122.reuse, 0xfe, !PT ;  /* 0x0000003833477812 */ /* 0x140fe400078efe7a */
[----:B------:R-:W-:Y:S01]  /*ba60*/  FSEL R22, R20, -INF , !P3 ;  /* 0xff80000014167808 */ /* 0x000fe20005800000 */
[CC--:B--2---:R-:W-:Y:S01]  /*ba70*/  FFMA.FTZ R20, R120.reuse, R48.reuse, R21 ;  /* 0x0000003078147223 */ /* 0x0c4fe20000010015 */
[----:B------:R-:W-:Y:S01]  /*ba80*/  LOP3.LUT R43, R51, 0x10, R122, 0xfe, !PT ;  /* 0x00000010332b7812 */ /* 0x000fe200078efe7a */
[----:B------:R-:W-:Y:S01]  /*ba90*/  FFMA.FTZ R23, R120, R48, R23 ;  /* 0x0000003078177223 */ /* 0x000fe20000010017 */
[----:B------:R-:W-:Y:S01]  /*baa0*/  ISETP.GE.AND P3, PT, R53, R0, PT ;  /* 0x000000003500720c */ /* 0x000fe20003f66270 */
[----:B------:R-:W2:Y:S01]  /*bab0*/  I2F R16, R83 ;  /* 0x0000005300107306 */ /* 0x000ea20000201400 */
[----:B------:R-:W-:-:S02]  /*bac0*/  FSEL R65, R27, -INF , !P5 ;  /* 0xff8000001b417808 */ /* 0x000fc40006800000 */
[----:B------:R-:W-:Y:S02]  /*bad0*/  FSEL R57, R57, -INF , !P4 ;  /* 0xff80000039397808 */ /* 0x000fe40006000000 */
[-C--:B------:R-:W-:Y:S02]  /*bae0*/  ISETP.GE.AND P5, PT, R78, R2.reuse, PT ;  /* 0x000000024e00720c */ /* 0x080fe40003fa6270 */
[----:B------:R-:W-:Y:S01]  /*baf0*/  ISETP.GE.AND P4, PT, R53, R2, PT ;  /* 0x000000023500720c */ /* 0x000fe20003f86270 */
[----:B------:R-:W3:Y:S01]  /*bb00*/  I2F R55, R71 ;  /* 0x0000004700377306 */ /* 0x000ee20000201400 */
[C-C-:B------:R-:W-:Y:S01]  /*bb10*/  LOP3.LUT R47, R51.reuse, 0x8, R122.reuse, 0xfe, !PT ;  /* 0x00000008332f7812 */ /* 0x140fe200078efe7a */
[CC--:B-1----:R-:W-:Y:S01]  /*bb20*/  FFMA.FTZ R48, R120.reuse, R54.reuse, R19 ;  /* 0x0000003678307223 */ /* 0x0c2fe20000010013 */
[----:B------:R-:W-:Y:S01]  /*bb30*/  LOP3.LUT R31, R51, 0x48, R122, 0xfe, !PT ;  /* 0x00000048331f7812 */ /* 0x000fe200078efe7a */
[----:B------:R-:W-:Y:S01]  /*bb40*/  FFMA.FTZ R96, R120, R54, R17 ;  /* 0x0000003678607223 */ /* 0x000fe20000010011 */
[----:B------:R-:W-:-:S02]  /*bb50*/  FSEL R26, R26, -INF , !P6 ;  /* 0xff8000001a1a7808 */ /* 0x000fc40007000000 */
[----:B------:R-:W-:Y:S01]  /*bb60*/  FSEL R20, R20, -INF , !P3 ;  /* 0xff80000014147808 */ /* 0x000fe20005800000 */
[----:B------:R-:W1:Y:S01]  /*bb70*/  I2F R49, R43 ;  /* 0x0000002b00317306 */ /* 0x000e620000201400 */
[----:B------:R-:W-:Y:S01]  /*bb80*/  ISETP.GE.AND P6, PT, R78, R0, PT ;  /* 0x000000004e00720c */ /* 0x000fe20003fc6270 */
[----:B--2---:R-:W-:Y:S01]  /*bb90*/  FFMA.FTZ R69, R120, R16, R13 ;  /* 0x0000001078457223 */ /* 0x004fe2000001000d */
[----:B------:R-:W-:Y:S01]  /*bba0*/  ISETP.GE.AND P3, PT, R90, R0, PT ;  /* 0x000000005a00720c */ /* 0x000fe20003f66270 */
[----:B------:R-:W-:Y:S01]  /*bbb0*/  FFMA.FTZ R15, R120, R16, R15 ;  /* 0x00000010780f7223 */ /* 0x000fe2000001000f */
[----:B------:R-:W-:Y:S02]  /*bbc0*/  FSEL R53, R23, -INF , !P4 ;  /* 0xff80000017357808 */ /* 0x000fe40006000000 */
[----:B------:R-:W-:Y:S01]  /*bbd0*/  FSEL R50, R50, -INF , !P5 ;  /* 0xff80000032327808 */ /* 0x000fe20006800000 */
[----:B------:R-:W2:Y:S01]  /*bbe0*/  I2F R39, R47 ;  /* 0x0000002f00277306 */ /* 0x000ea20000201400 */
[-C--:B------:R-:W-:Y:S01]  /*bbf0*/  ISETP.GE.AND P4, PT, R90, R2.reuse, PT ;  /* 0x000000025a00720c */ /* 0x080fe20003f86270 */
[----:B---3--:R-:W-:Y:S01]  /*bc00*/  FFMA.FTZ R10, R120, R55, R40 ;  /* 0x00000037780a7223 */ /* 0x008fe20000010028 */
[----:B------:R-:W-:-:S02]  /*bc10*/  ISETP.GE.AND P5, PT, R37, R2, PT ;  /* 0x000000022500720c */ /* 0x000fc40003fa6270 */
[C---:B------:R-:W-:Y:S02]  /*bc20*/  LOP3.LUT R81, R51.reuse, 0x40, R122, 0xfe, !PT ;  /* 0x0000004033517812 */ /* 0x040fe400078efe7a */
[----:B------:R-:W-:Y:S01]  /*bc30*/  FSEL R100, R100, -INF , !P6 ;  /* 0xff80000064647808 */ /* 0x000fe20007000000 */
[----:B------:R-:W3:Y:S01]  /*bc40*/  I2F R25, R31 ;  /* 0x0000001f00197306 */ /* 0x000ee20000201400 */
[----:B------:R-:W-:Y:S01]  /*bc50*/  FSEL R78, R12, -INF , !P3 ;  /* 0xff8000000c4e7808 */ /* 0x000fe20005800000 */
[----:B-1----:R-:W-:Y:S01]  /*bc60*/  FFMA.FTZ R18, R120, R49, R64 ;  /* 0x0000003178127223 */ /* 0x002fe20000010040 */
[----:B------:R-:W-:Y:S02]  /*bc70*/  LOP3.LUT R13, R51, 0x30, R122, 0xfe, !PT ;  /* 0x00000030330d7812 */ /* 0x000fe400078efe7a */
[-C--:B------:R-:W-:Y:S02]  /*bc80*/  ISETP.GE.AND P6, PT, R37, R0.reuse, PT ;  /* 0x000000002500720c */ /* 0x080fe40003fc6270 */
[----:B------:R-:W-:Y:S01]  /*bc90*/  ISETP.GE.AND P3, PT, R83, R0, PT ;  /* 0x000000005300720c */ /* 0x000fe20003f66270 */
[----:B------:R-:W1:Y:S01]  /*bca0*/  I2F R29, R81 ;  /* 0x00000051001d7306 */ /* 0x000e620000201400 */
[----:B------:R-:W-:Y:S01]  /*bcb0*/  FSEL R48, R48, -INF , !P5 ;  /* 0xff80000030307808 */ /* 0x000fe20006800000 */
[----:B--2---:R-:W-:Y:S01]  /*bcc0*/  FFMA.FTZ R16, R120, R39, R72 ;  /* 0x0000002778107223 */ /* 0x004fe20000010048 */
[----:B------:R-:W-:-:S02]  /*bcd0*/  FSEL R37, R14, -INF , !P4 ;  /* 0xff8000000e257808 */ /* 0x000fc40006000000 */
[----:B------:R-:W-:Y:S02]  /*bce0*/  ISETP.GE.AND P5, PT, R45, R2, PT ;  /* 0x000000022d00720c */ /* 0x000fe40003fa6270 */
[----:B------:R-:W-:Y:S01]  /*bcf0*/  ISETP.GE.AND P4, PT, R47, R0, PT ;  /* 0x000000002f00720c */ /* 0x000fe20003f86270 */
[----:B---3--:R-:W-:Y:S01]  /*bd00*/  FFMA.FTZ R14, R120, R25, R32 ;  /* 0x00000019780e7223 */ /* 0x008fe20000010020 */
[----:B------:R-:W2:Y:S01]  /*bd10*/  I2F R47, R13 ;  /* 0x0000000d002f7306 */ /* 0x000ea20000201400 */
[----:B------:R-:W-:Y:S02]  /*bd20*/  FSEL R69, R69, -INF , !P3 ;  /* 0xff80000045457808 */ /* 0x000fe40005800000 */
[----:B------:R-:W-:Y:S02]  /*bd30*/  LOP3.LUT R23, R51, 0x10, R122, 0xfe, !PT ;  /* 0x0000001033177812 */ /* 0x000fe400078efe7a */
[----:B------:R-:W-:Y:S02]  /*bd40*/  ISETP.GE.AND P3, PT, R83, R2, PT ;  /* 0x000000025300720c */ /* 0x000fe40003f66270 */
[----:B------:R-:W-:Y:S01]  /*bd50*/  FSEL R41, R41, -INF , !P5 ;  /* 0xff80000029297808 */ /* 0x000fe20006800000 */
[----:B------:R-:W3:Y:S01]  /*bd60*/  I2F R19, R23 ;  /* 0x0000001700137306 */ /* 0x000ee20000201400 */
[----:B------:R-:W-:Y:S01]  /*bd70*/  FSEL R96, R96, -INF , !P6 ;  /* 0xff80000060607808 */ /* 0x000fe20007000000 */
[----:B-1----:R-:W-:Y:S01]  /*bd80*/  FFMA.FTZ R12, R120, R29, R36 ;  /* 0x0000001d780c7223 */ /* 0x002fe20000010024 */
[----:B------:R-:W-:-:S02]  /*bd90*/  ISETP.GE.AND P5, PT, R71, R0, PT ;  /* 0x000000004700720c */ /* 0x000fc40003fa6270 */
[-C--:B------:R-:W-:Y:S02]  /*bda0*/  ISETP.GE.AND P6, PT, R45, R0.reuse, PT ;  /* 0x000000002d00720c */ /* 0x080fe40003fc6270 */
[C---:B------:R-:W-:Y:S01]  /*bdb0*/  LOP3.LUT R63, R51.reuse, 0x30, R122, 0xfe, !PT ;  /* 0x00000030333f7812 */ /* 0x040fe200078efe7a */
[----:B--2---:R-:W-:Y:S01]  /*bdc0*/  FFMA.FTZ R46, R120, R47, R46 ;  /* 0x0000002f782e7223 */ /* 0x004fe2000001002e */
[----:B------:R-:W-:Y:S02]  /*bdd0*/  LOP3.LUT R27, R51, 0x8, R122, 0xfe, !PT ;  /* 0x00000008331b7812 */ /* 0x000fe400078efe7a */
[----:B------:R-:W-:Y:S01]  /*bde0*/  FSEL R45, R15, -INF , !P3 ;  /* 0xff8000000f2d7808 */ /* 0x000fe20005800000 */
[----:B------:R-:W-:Y:S01]  /*bdf0*/  I2F R75, R63 ;  /* 0x0000003f004b7306 */ /* 0x000fe20000201400 */
[----:B------:R-:W-:Y:S02]  /*be00*/  ISETP.GE.AND P3, PT, R43, R0, PT ;  /* 0x000000002b00720c */ /* 0x000fe40003f66270 */
[----:B------:R-:W-:-:S02]  /*be10*/  FSEL R10, R10, -INF , !P5 ;  /* 0xff8000000a0a7808 */ /* 0x000fc40006800000 */
[----:B------:R-:W-:Y:S02]  /*be20*/  ISETP.GE.AND P5, PT, R23, R2, PT ;  /* 0x000000021700720c */ /* 0x000fe40003fa6270 */
[----:B------:R-:W-:Y:S01]  /*be30*/  FSEL R18, R18, -INF , !P3 ;  /* 0xff80000012127808 */ /* 0x000fe20005800000 */
[----:B------:R-:W1:Y:S01]  /*be40*/  I2F R21, R27 ;  /* 0x0000001b00157306 */ /* 0x000e620000201400 */
[----:B------:R-:W-:Y:S02]  /*be50*/  ISETP.GE.AND P3, PT, R31, R0, PT ;  /* 0x000000001f00720c */ /* 0x000fe40003f66270 */
[C-C-:B------:R-:W-:Y:S02]  /*be60*/  LOP3.LUT R17, R51.reuse, 0x48, R122.reuse, 0xfe, !PT ;  /* 0x0000004833117812 */ /* 0x140fe400078efe7a */
[----:B------:R-:W-:Y:S02]  /*be70*/  FSEL R16, R16, -INF , !P4 ;  /* 0xff80000010107808 */ /* 0x000fe40006000000 */
[C-C-:B------:R-:W-:Y:S01]  /*be80*/  LOP3.LUT R43, R51.reuse, 0x38, R122.reuse, 0xfe, !PT ;  /* 0x00000038332b7812 */ /* 0x140fe200078efe7a */
[----:B------:R-:W2:Y:S01]  /*be90*/  I2F R23, R79 ;  /* 0x0000004f00177306 */ /* 0x000ea20000201400 */
[----:B------:R-:W-:-:S02]  /*bea0*/  LOP3.LUT R49, R51, 0x40, R122, 0xfe, !PT ;  /* 0x0000004033317812 */ /* 0x000fc400078efe7a */
[----:B------:R-:W-:Y:S02]  /*beb0*/  ISETP.GE.AND P4, PT, R81, R0, PT ;  /* 0x000000005100720c */ /* 0x000fe40003f86270 */
[----:B------:R-:W-:Y:S02]  /*bec0*/  FSEL R14, R14, -INF , !P3 ;  /* 0xff8000000e0e7808 */ /* 0x000fe40005800000 */
[-C--:B------:R-:W-:Y:S01]  /*bed0*/  ISETP.GE.AND P3, PT, R13, R2.reuse, PT ;  /* 0x000000020d00720c */ /* 0x080fe20003f66270 */
[----:B------:R-:W4:Y:S01]  /*bee0*/  I2F R91, R17 ;  /* 0x00000011005b7306 */ /* 0x000f220000201400 */
[----:B------:R-:W-:Y:S01]  /*bef0*/  FSEL R12, R12, -INF , !P4 ;  /* 0xff8000000c0c7808 */ /* 0x000fe20006000000 */
[C---:B---3--:R-:W-:Y:S01]  /*bf00*/  FFMA.FTZ R13, R120.reuse, R19, R66 ;  /* 0x00000013780d7223 */ /* 0x048fe20000010042 */
[----:B------:R-:W-:Y:S01]  /*bf10*/  ISETP.GE.AND P4, PT, R17, R2, PT ;  /* 0x000000021100720c */ /* 0x000fe20003f86270 */
[----:B-1----:R-:W-:Y:S01]  /*bf20*/  FFMA.FTZ R15, R120, R21, R74 ;  /* 0x00000015780f7223 */ /* 0x002fe2000001004a */
[----:B------:R-:W-:-:S02]  /*bf30*/  FSEL R165, R46, -INF , !P3 ;  /* 0xff8000002ea57808 */ /* 0x000fc40005800000 */
[----:B------:R-:W-:Y:S01]  /*bf40*/  ISETP.GE.AND P3, PT, R59, R2, PT ;  /* 0x000000023b00720c */ /* 0x000fe20003f66270 */
[----:B------:R-:W1:Y:S01]  /*bf50*/  I2F R39, R43 ;  /* 0x0000002b00277306 */ /* 0x000e620000201400 */
[----:B------:R-:W-:Y:S01]  /*bf60*/  IADD3 R19, R79, 0x49, RZ ;  /* 0x000000494f137810 */ /* 0x000fe20007ffe0ff */
[----:B--2---:R-:W-:Y:S01]  /*bf70*/  FFMA.FTZ R4, R120, R23, R4 ;  /* 0x0000001778047223 */ /* 0x004fe20000010004 */
[----:B------:R-:W-:Y:S01]  /*bf80*/  FSEL R54, R8, -INF , !P6 ;  /* 0xff80000008367808 */ /* 0x000fe20007000000 */
[----:B------:R-:W-:Y:S01]  /*bf90*/  FFMA.FTZ R8, R120, R75, R44 ;  /* 0x0000004b78087223 */ /* 0x000fe2000001002c */
[----:B------:R-:W-:Y:S02]  /*bfa0*/  ISETP.GE.AND P6, PT, R63, R0, PT ;  /* 0x000000003f00720c */ /* 0x000fe40003fc6270 */
[----:B------:R-:W-:Y:S01]  /*bfb0*/  FSEL R13, R13, -INF , !P5 ;  /* 0xff8000000d0d7808 */ /* 0x000fe20006800000 */
[----:B------:R-:W2:Y:S01]  /*bfc0*/  I2F R55, R49 ;  /* 0x0000003100377306 */ /* 0x000ea20000201400 */
[----:B------:R-:W-:Y:S01]  /*bfd0*/  FSEL R8, R8, -INF , !P6 ;  /* 0xff80000008087808 */ /* 0x000fe20007000000 */
[----:B----4-:R-:W-:Y:S01]  /*bfe0*/  FFMA.FTZ R34, R120, R91, R34 ;  /* 0x0000005b78227223 */ /* 0x010fe20000010022 */
[----:B------:R-:W-:-:S02]  /*bff0*/  ISETP.GE.AND P6, PT, R27, R2, PT ;  /* 0x000000021b00720c */ /* 0x000fc40003fc6270 */
[-C--:B------:R-:W-:Y:S02]  /*c000*/  ISETP.GE.AND P5, PT, R49, R2.reuse, PT ;  /* 0x000000023100720c */ /* 0x080fe40003fa6270 */
[----:B------:R-:W-:Y:S01]  /*c010*/  FSEL R15, R15, -INF , !P6 ;  /* 0xff8000000f0f7808 */ /* 0x000fe20007000000 */
[----:B------:R3:W4:Y:S01]  /*c020*/  I2F R17, R59 ;  /* 0x0000003b00117306 */ /* 0x0007220000201400 */
[----:B-1----:R-:W-:Y:S01]  /*c030*/  FFMA.FTZ R39, R120, R39, R42 ;  /* 0x0000002778277223 */ /* 0x002fe2000001002a */
[----:B------:R-:W-:Y:S02]  /*c040*/  ISETP.GE.AND P6, PT, R43, R2, PT ;  /* 0x000000022b00720c */ /* 0x000fe40003fc6270 */
[----:B------:R-:W-:Y:S02]  /*c050*/  FSEL R99, R34, -INF , !P4 ;  /* 0xff80000022637808 */ /* 0x000fe40006000000 */
[----:B------:R-:W-:Y:S02]  /*c060*/  ISETP.GE.AND P4, PT, R79, R0, PT ;  /* 0x000000004f00720c */ /* 0x000fe40003f86270 */
[----:B------:R-:W1:Y:S01]  /*c070*/  I2F R21, R19 ;  /* 0x0000001300157306 */ /* 0x000e620000201400 */
[----:B--2---:R-:W-:Y:S01]  /*c080*/  FFMA.FTZ R38, R120, R55, R38 ;  /* 0x0000003778267223 */ /* 0x004fe20000010026 */
[----:B------:R-:W-:-:S02]  /*c090*/  FSEL R127, R39, -INF , !P6 ;  /* 0xff800000277f7808 */ /* 0x000fc40007000000 */
[-C--:B------:R-:W-:Y:S02]  /*c0a0*/  ISETP.GE.AND P6, PT, R19, R0.reuse, PT ;  /* 0x000000001300720c */ /* 0x080fe40003fc6270 */
[----:B------:R-:W-:Y:S02]  /*c0b0*/  FSEL R105, R38, -INF , !P5 ;  /* 0xff80000026697808 */ /* 0x000fe40006800000 */
[----:B---3--:R-:W-:Y:S01]  /*c0c0*/  IADD3 R59, R59, 0x79, RZ ;  /* 0x000000793b3b7810 */ /* 0x008fe20007ffe0ff */
[----:B----4-:R-:W-:Y:S01]  /*c0d0*/  FFMA.FTZ R17, R120, R17, R6 ;  /* 0x0000001178117223 */ /* 0x010fe20000010006 */
[----:B------:R-:W-:Y:S02]  /*c0e0*/  FSEL R4, R4, -INF , !P4 ;  /* 0xff80000004047808 */ /* 0x000fe40006000000 */
[----:B------:R-:W2:Y:S01]  /*c0f0*/  I2F R23, R59 ;  /* 0x0000003b00177306 */ /* 0x000ea20000201400 */
[----:B------:R-:W-:Y:S02]  /*c100*/  ISETP.GE.AND P5, PT, R59, R0, PT ;  /* 0x000000003b00720c */ /* 0x000fe40003fa6270 */
[----:B------:R-:W-:Y:S01]  /*c110*/  FSEL R17, R17, -INF , !P3 ;  /* 0xff80000011117808 */ /* 0x000fe20005800000 */
[CC--:B-1----:R-:W-:Y:S01]  /*c120*/  FFMA.FTZ R0, R120.reuse, R21.reuse, R33 ;  /* 0x0000001578007223 */ /* 0x0c2fe20000010021 */
[-C--:B------:R-:W-:Y:S01]  /*c130*/  ISETP.GE.AND P4, PT, R19, R2.reuse, PT ;  /* 0x000000021300720c */ /* 0x080fe20003f86270 */
[----:B------:R-:W-:Y:S01]  /*c140*/  FFMA.FTZ R35, R120, R21, R35 ;  /* 0x0000001578237223 */ /* 0x000fe20000010023 */
[----:B------:R-:W-:-:S02]  /*c150*/  ISETP.GE.AND P3, PT, R59, R2, PT ;  /* 0x000000023b00720c */ /* 0x000fc40003f66270 */
[----:B------:R-:W-:Y:S02]  /*c160*/  FSEL R0, R0, -INF , !P6 ;  /* 0xff80000000007808 */ /* 0x000fe40007000000 */
[----:B------:R-:W-:Y:S01]  /*c170*/  FSEL R101, R35, -INF , !P4 ;  /* 0xff80000023657808 */ /* 0x000fe20006000000 */
[CC--:B--2---:R-:W-:Y:S02]  /*c180*/  FFMA.FTZ R9, R120.reuse, R23.reuse, R9 ;  /* 0x0000001778097223 */ /* 0x0c4fe40000010009 */
[----:B------:R-:W-:-:S03]  /*c190*/  FFMA.FTZ R11, R120, R23, R11 ;  /* 0x00000017780b7223 */ /* 0x000fc6000001000b */
[----:B------:R-:W-:Y:S02]  /*c1a0*/  FSEL R62, R9, -INF , !P5 ;  /* 0xff800000093e7808 */ /* 0x000fe40006800000 */
[----:B------:R-:W-:Y:S01]  /*c1b0*/  FSEL R44, R11, -INF , !P3 ;  /* 0xff8000000b2c7808 */ /* 0x000fe20005800000 */
[----:B------:R-:W-:Y:S05]  /*c1c0*/  @!P2 BRA `(.L_x_4567) ;  /* 0x000006e00000a947 */ /* 0x000fea0003800000 */
[----:B------:R-:W-:Y:S01]  /*c1d0*/  ULDC.64 UR6, c[0x0][0x118] ;  /* 0x0000460000067ab9 */ /* 0x000fe20000000a00 */
        /* <DEDUP_REMOVED lines=58> */
.L_x_4568:
[----:B------:R-:W-:-:S05]  /*c580*/  IMAD.MOV.U32 R32, RZ, RZ, c[0x0][0x198] ;  /* 0x00006600ff207624 */ /* 0x000fca00078e00ff */
[----:B------:R-:W-:-:S04]  /*c590*/  LEA R32, -R32, RZ, 0x7 ;  /* 0x000000ff20207211 */ /* 0x000fc800078e39ff */
[----:B------:R-:W-:Y:S02]  /*c5a0*/  SHF.R.S32.HI R6, RZ, 0x1f, R32 ;  /* 0x0000001fff067819 */ /* 0x000fe40000011420 */
.L_x_4569:
[----:B------:R-:W-:Y:S01]  /*c5b0*/  @!P0 IMAD.MOV.U32 R9, RZ, RZ, c[0x0][0x198] ;  /* 0x00006600ff098624 */ /* 0x000fe200078e00ff */
[----:B------:R-:W-:Y:S01]  /*c5c0*/  @!P0 IADD3 R11, P3, R145, R32, RZ ;  /* 0x00000020910b8210 */ /* 0x000fe20007f7e0ff */
[----:B------:R-:W-:Y:S01]  /*c5d0*/  @!P0 IMAD.MOV.U32 R2, RZ, RZ, c[0x0][0x19c] ;  /* 0x00006700ff028624 */ /* 0x000fe200078e00ff */
[----:B------:R-:W-:Y:S01]  /*c5e0*/  @!P0 LEA R46, P4, R32, R154, 0x1 ;  /* 0x0000009a202e8211 */ /* 0x000fe200078808ff */
        /* <DEDUP_REMOVED lines=40> */
.L_x_4571:
[----:B------:R-:W-:Y:S05]  /*c870*/  BSYNC B0 ;  /* 0x0000000000007941 */ /* 0x000fea0003800000 */
.L_x_4570:
[----:B------:R-:W0:Y:S01]  /*c880*/  LDGDEPBAR ;  /* 0x00000000000079af */ /* 0x000e220000000000 */
[----:B------:R-:W-:-:S04]  /*c890*/  LEA R154, P0, R32, R154, 0x1 ;  /* 0x0000009a209a7211 */ /* 0x000fc800078008ff */
[----:B------:R-:W-:Y:S02]  /*c8a0*/  LEA.HI.X R149, R32, R149, R6, 0x1, P0 ;  /* 0x0000009520957211 */ /* 0x000fe400000f0c06 */
.L_x_4567:
        /* <DEDUP_REMOVED lines=75> */
[--C-:B-1----:R-:W-:Y:S02]  /*cd60*/  FFMA.FTZ R42, R0, c[0x0][0x23c], -R71.reuse ;  /* 0x00008f00002a7a23 */ /* 0x102fe40000010847 */
        /* <DEDUP_REMOVED lines=24> */
[--C-:B------:R-:W-:Y:S01]  /*cef0*/  FFMA.FTZ R36, R30, c[0x0][0x23c], -R71.reuse ;  /* 0x00008f001e247a23 */ /* 0x100fe20000010847 */
[----:B--2---:R-:W-:Y:S01]  /*cf00*/  F2FP.BF16.PACK_AB R10, R76, R91 ;  /* 0x0000005b4c0a723e */ /* 0x004fe200000010ff */
[----:B------:R-:W-:-:S02]  /*cf10*/  FFMA.FTZ R60, R106, c[0x0][0x23c], -R71 ;  /* 0x00008f006a3c7a23 */ /* 0x000fc40000010847 */
[----:B------:R-:W1:Y:S01]  /*cf20*/  SHFL.BFLY PT, R9, R4, 0x2, 0x1f ;  /* 0x0c401f0004097f89 */ /* 0x000e6200000e0000 */
[----:B------:R-:W2:Y:S01]  /*cf30*/  MUFU.EX2 R72, R72 ;  /* 0x0000004800487308 */ /* 0x000ea20000000800 */
[--C-:B------:R-:W-:Y:S02]  /*cf40*/  FFMA.FTZ R51, R102, c[0x0][0x23c], -R71.reuse ;  /* 0x00008f0066337a23 */ /* 0x100fe40000010847 */
[----:B------:R-:W-:-:S05]  /*cf50*/  FFMA.FTZ R69, R69, c[0x0][0x23c], -R71 ;  /* 0x00008f0045457a23 */ /* 0x000fca0000010847 */
[----:B------:R-:W-:Y:S08]  /*cf60*/  MUFU.EX2 R79, R79 ;  /* 0x0000004f004f7308 */ /* 0x000ff00000000800 */
[----:B------:R-:W3:Y:S01]  /*cf70*/  MUFU.EX2 R66, R66 ;  /* 0x0000004200427308 */ /* 0x000ee20000000800 */
[----:B--2---:R-:W-:Y:S02]  /*cf80*/  F2FP.BF16.PACK_AB R32, R72, R81 ;  /* 0x000000514820723e */ /* 0x004fe400000010ff */
[----:B-1----:R-:W-:-:S05]  /*cf90*/  FMNMX.FTZ R2, R4, R9, !PT ;  /* 0x0000000904027209 */ /* 0x002fca0007810000 */
[----:B------:R-:W-:Y:S01]  /*cfa0*/  MUFU.EX2 R75, R75 ;  /* 0x0000004b004b7308 */ /* 0x000fe20000000800 */
[----:B------:R-:W1:Y:S01]  /*cfb0*/  SHFL.BFLY PT, R9, R2, 0x1, 0x1f ;  /* 0x0c201f0002097f89 */ /* 0x000e6200000e0000 */
[----:B---3--:R-:W-:-:S06]  /*cfc0*/  F2FP.BF16.PACK_AB R34, R66, R79 ;  /* 0x0000004f4222723e */ /* 0x008fcc00000010ff */
[----:B------:R-:W-:Y:S08]  /*cfd0*/  MUFU.EX2 R64, R64 ;  /* 0x0000004000407308 */ /* 0x000ff00000000800 */
[----:B------:R-:W-:Y:S08]  /*cfe0*/  MUFU.EX2 R63, R63 ;  /* 0x0000003f003f7308 */ /* 0x000ff00000000800 */
[----:B------:R-:W-:Y:S01]  /*cff0*/  MUFU.EX2 R60, R60 ;  /* 0x0000003c003c7308 */ /* 0x000fe20000000800 */
[----:B-1----:R-:W-:Y:S01]  /*d000*/  FMNMX.FTZ R38, R2, R9, !PT ;  /* 0x0000000902267209 */ /* 0x002fe20007810000 */
[----:B------:R-:W-:-:S02]  /*d010*/  FFMA.FTZ R2, R26, c[0x0][0x23c], -R71 ;  /* 0x00008f001a027a23 */ /* 0x000fc40000010847 */
[----:B------:R-:W-:Y:S01]  /*d020*/  LDSM.16.MT88.4 R24, [R158+0x3400] ;  /* 0x003400009e18783b */ /* 0x000fe20000004200 */
[C---:B------:R-:W-:Y:S01]  /*d030*/  FSETP.NEU.FTZ.AND P0, PT, R38.reuse, -INF , PT ;  /* 0xff8000002600780b */ /* 0x040fe20003f1d000 */
[----:B------:R-:W-:Y:S02]  /*d040*/  FMUL.FTZ R46, R38, c[0x0][0x23c] ;  /* 0x00008f00262e7a20 */ /* 0x000fe40000410000 */
[----:B------:R-:W-:Y:S03]  /*d050*/  MUFU.EX2 R59, R59 ;  /* 0x0000003b003b7308 */ /* 0x000fe60000000800 */
[----:B------:R-:W-:-:S05]  /*d060*/  FSEL R46, R46, RZ, P0 ;  /* 0x000000ff2e2e7208 */ /* 0x000fca0000000000 */
[----:B------:R-:W-:Y:S01]  /*d070*/  MUFU.EX2 R58, R58 ;  /* 0x0000003a003a7308 */ /* 0x000fe20000000800 */
[--C-:B------:R-:W-:Y:S01]  /*d080*/  FFMA.FTZ R80, R7, c[0x0][0x23c], -R46.reuse ;  /* 0x00008f0007507a23 */ /* 0x100fe2000001082e */
[----:B------:R-:W-:Y:S01]  /*d090*/  FSEL R7, R40, RZ, P2 ;  /* 0x000000ff28077208 */ /* 0x000fe20001000000 */
[--C-:B------:R-:W-:Y:S01]  /*d0a0*/  FFMA.FTZ R87, R5, c[0x0][0x23c], -R46.reuse ;  /* 0x00008f0005577a23 */ /* 0x100fe2000001082e */
[----:B------:R-:W-:Y:S01]  /*d0b0*/  FSEL R5, R38, RZ, P0 ;  /* 0x000000ff26057208 */ /* 0x000fe20000000000 */
[----:B------:R-:W-:Y:S02]  /*d0c0*/  FFMA.FTZ R82, R17, c[0x0][0x23c], -R46 ;  /* 0x00008f0011527a23 */ /* 0x000fe4000001082e */
[----:B------:R-:W1:Y:S01]  /*d0d0*/  LDSM.16.MT88.4 R16, [R157+0x3000] ;  /* 0x003000009d10783b */ /* 0x000e620000004200 */
[----:B------:R-:W-:Y:S01]  /*d0e0*/  FADD.FTZ R4, R68, -R7 ;  /* 0x8000000744047221 */ /* 0x000fe20000010000 */
[----:B------:R-:W-:Y:S01]  /*d0f0*/  MUFU.EX2 R80, R80 ;  /* 0x0000005000507308 */ /* 0x000fe20000000800 */
[----:B------:R-:W-:-:S02]  /*d100*/  FADD.FTZ R5, R70, -R5 ;  /* 0x8000000546057221 */ /* 0x000fc40000010000 */
[----:B------:R-:W-:Y:S02]  /*d110*/  FMUL.FTZ R92, R4, c[0x0][0x23c] ;  /* 0x00008f00045c7a20 */ /* 0x000fe40000410000 */
[----:B------:R-:W-:Y:S02]  /*d120*/  FMUL.FTZ R88, R5, c[0x0][0x23c] ;  /* 0x00008f0005587a20 */ /* 0x000fe40000410000 */
[----:B------:R-:W2:Y:S01]  /*d130*/  LDSM.16.MT88.4 R4, [R158+0x3000] ;  /* 0x003000009e04783b */ /* 0x000ea20000004200 */
        /* <DEDUP_REMOVED lines=32> */
[----:B------:R-:W3:Y:S01]  /*d340*/  MUFU.EX2 R83, R83 ;  /* 0x0000005300537308 */ /* 0x000ee20000000800 */
[-C--:B------:R-:W-:Y:S02]  /*d350*/  FMUL.FTZ R15, R143, R88.reuse ;  /* 0x000000588f0f7220 */ /* 0x080fe40000410000 */
[-C--:B------:R-:W-:Y:S02]  /*d360*/  FMUL.FTZ R138, R138, R88.reuse ;  /* 0x000000588a8a7220 */ /* 0x080fe40000410000 */
[----:B------:R-:W-:Y:S02]  /*d370*/  FMUL.FTZ R139, R139, R88 ;  /* 0x000000588b8b7220 */ /* 0x000fe40000410000 */
[-C--:B------:R-:W-:Y:S01]  /*d380*/  FMUL.FTZ R28, R132, R92.reuse ;  /* 0x0000005c841c7220 */ /* 0x080fe20000410000 */
[----:B-1----:R-:W-:Y:S01]  /*d390*/  HMMA.16816.F32.BF16 R12, R8, R16, R12 ;  /* 0x00000010080c723c */ /* 0x002fe2000004180c */
[----:B------:R-:W-:Y:S01]  /*d3a0*/  MUFU.EX2 R86, R86 ;  /* 0x0000005600567308 */ /* 0x000fe20000000800 */
[----:B------:R-:W-:-:S02]  /*d3b0*/  FMUL.FTZ R29, R133, R92 ;  /* 0x0000005c851d7220 */ /* 0x000fc40000410000 */
[-C--:B------:R-:W-:Y:S02]  /*d3c0*/  FMUL.FTZ R30, R134, R88.reuse ;  /* 0x00000058861e7220 */ /* 0x080fe40000410000 */
[----:B------:R-:W-:Y:S02]  /*d3d0*/  FMUL.FTZ R31, R135, R88 ;  /* 0x00000058871f7220 */ /* 0x000fe40000410000 */
[----:B------:R-:W-:Y:S01]  /*d3e0*/  HMMA.16816.F32.BF16 R16, R8, R18, R136 ;  /* 0x000000120810723c */ /* 0x000fe20000041888 */
[----:B------:R-:W1:Y:S01]  /*d3f0*/  MUFU.EX2 R93, R93 ;  /* 0x0000005d005d7308 */ /* 0x000e620000000800 */
[----:B------:R-:W-:Y:S01]  /*d400*/  FMUL.FTZ R128, R128, R92 ;  /* 0x0000005c80807220 */ /* 0x000fe20000410000 */
[----:B---3--:R-:W-:Y:S01]  /*d410*/  F2FP.BF16.PACK_AB R33, R83, R68 ;  /* 0x000000445321723e */ /* 0x008fe200000010ff */
[----:B------:R-:W-:Y:S01]  /*d420*/  FMUL.FTZ R129, R129, R92 ;  /* 0x0000005c81817220 */ /* 0x000fe20000410000 */
[----:B------:R-:W-:Y:S01]  /*d430*/  LDSM.16.MT88.4 R136, [R157+0x4c00] ;  /* 0x004c00009d88783b */ /* 0x000fe20000004200 */
[----:B------:R-:W-:-:S02]  /*d440*/  FMUL.FTZ R130, R130, R88 ;  /* 0x0000005882827220 */ /* 0x000fc40000410000 */
[----:B------:R-:W-:Y:S01]  /*d450*/  FMUL.FTZ R131, R131, R88 ;  /* 0x0000005883837220 */ /* 0x000fe20000410000 */
[C---:B--2---:R-:W-:Y:S01]  /*d460*/  HMMA.16816.F32.BF16 R28, R8.reuse, R4, R28 ;  /* 0x00000004081c723c */ /* 0x044fe2000004181c */
[----:B------:R-:W-:Y:S01]  /*d470*/  MUFU.EX2 R97, R97 ;  /* 0x0000006100617308 */ /* 0x000fe20000000800 */
[----:B------:R-:W-:Y:S02]  /*d480*/  FFMA.FTZ R106, R65, c[0x0][0x23c], -R46 ;  /* 0x00008f00416a7a23 */ /* 0x000fe4000001082e */
[----:B------:R-:W-:Y:S02]  /*d490*/  FFMA.FTZ R121, R121, R92, R90 ;  /* 0x0000005c79797223 */ /* 0x000fe4000001005a */
[----:B------:R-:W-:Y:S02]  /*d4a0*/  FFMA.FTZ R65, R123, R88, R82 ;  /* 0x000000587b417223 */ /* 0x000fe40000010052 */
[----:B------:R-:W-:Y:S01]  /*d4b0*/  HMMA.16816.F32.BF16 R8, R8, R6, R128 ;  /* 0x000000060808723c */ /* 0x000fe20000041880 */
[----:B------:R-:W2:Y:S01]  /*d4c0*/  LDSM.16.MT88.4 R4, [R157+0x3800] ;  /* 0x003800009d04783b */ /* 0x000ea20000004200 */
[----:B-1----:R-:W-:Y:S01]  /*d4d0*/  F2FP.BF16.PACK_AB R35, R93, R86 ;  /* 0x000000565d23723e */ /* 0x002fe200000010ff */
[----:B------:R-:W1:Y:S01]  /*d4e0*/  MUFU.EX2 R94, R94 ;  /* 0x0000005e005e7308 */ /* 0x000e620000000800 */
[----:B------:R-:W-:Y:S01]  /*d4f0*/  FADD.FTZ R84, R84, R121 ;  /* 0x0000007954547221 */ /* 0x000fe20000010000 */
[----:B------:R-:W-:Y:S01]  /*d500*/  LDSM.16.MT88.4 R128, [R158+0x4c00] ;  /* 0x004c00009e80783b */ /* 0x000fe20000004200 */
[----:B------:R-:W-:-:S02]  /*d510*/  FADD.FTZ R65, R80, R65 ;  /* 0x0000004150417221 */ /* 0x000fc40000010000 */
[----:B------:R-:W-:Y:S01]  /*d520*/  FADD.FTZ R91, R91, R84 ;  /* 0x000000545b5b7221 */ /* 0x000fe20000010000 */
[C---:B------:R-:W-:Y:S01]  /*d530*/  HMMA.16816.F32.BF16 R12, R32.reuse, R20, R12 ;  /* 0x00000014200c723c */ /* 0x040fe2000004180c */
[----:B------:R-:W-:Y:S01]  /*d540*/  FFMA.FTZ R73, R78, c[0x0][0x23c], -R71 ;  /* 0x00008f004e497a23 */ /* 0x000fe20000010847 */
[----:B------:R-:W-:Y:S01]  /*d550*/  MUFU.EX2 R95, R95 ;  /* 0x0000005f005f7308 */ /* 0x000fe20000000800 */
[--C-:B------:R-:W-:Y:S02]  /*d560*/  FFMA.FTZ R77, R77, c[0x0][0x23c], -R46.reuse ;  /* 0x00008f004d4d7a23 */ /* 0x100fe4000001082e */
[--C-:B------:R-:W-:Y:S02]  /*d570*/  FFMA.FTZ R78, R67, c[0x0][0x23c], -R46.reuse ;  /* 0x00008f00434e7a23 */ /* 0x100fe4000001082e */
[----:B------:R-:W-:Y:S01]  /*d580*/  FFMA.FTZ R61, R61, c[0x0][0x23c], -R46 ;  /* 0x00008f003d3d7a23 */ /* 0x000fe2000001082e */
[----:B------:R-:W-:Y:S01]  /*d590*/  HMMA.16816.F32.BF16 R16, R32, R22, R16 ;  /* 0x000000162010723c */ /* 0x000fe20000041810 */
[----:B------:R-:W3:Y:S01]  /*d5a0*/  LDSM.16.MT88.4 R20, [R158+0x3800] ;  /* 0x003800009e14783b */ /* 0x000ee20000004200 */
[----:B------:R-:W4:Y:S01]  /*d5b0*/  MUFU.EX2 R98, R98 ;  /* 0x0000006200627308 */ /* 0x000f220000000800 */
[----:B------:R-:W-:-:S02]  /*d5c0*/  FADD.FTZ R76, R76, R91 ;  /* 0x0000005b4c4c7221 */ /* 0x000fc40000010000 */
[----:B------:R-:W-:Y:S02]  /*d5d0*/  FFMA.FTZ R53, R53, c[0x0][0x23c], -R46 ;  /* 0x00008f0035357a23 */ /* 0x000fe4000001082e */
        /* <DEDUP_REMOVED lines=8> */
[----:B------:R-:W5:Y:S01]  /*d660*/  LDSM.16.MT88.4 R8, [R157+0x3c00] ;  /* 0x003c00009d08783b */ /* 0x000f620000004200 */
[----:B------:R-:W-:Y:S01]  /*d670*/  MUFU.EX2 R55, R55 ;  /* 0x0000003700377308 */ /* 0x000fe20000000800 */
[----:B------:R-:W-:-:S02]  /*d680*/  FADD.FTZ R66, R66, R79 ;  /* 0x0000004f42427221 */ /* 0x000fc40000010000 */
[----:B------:R-:W-:Y:S02]  /*d690*/  FFMA.FTZ R121, R62, c[0x0][0x23c], -R71 ;  /* 0x00008f003e797a23 */ /* 0x000fe40000010847 */
[----:B------:R-:W-:Y:S01]  /*d6a0*/  F2FP.BF16.PACK_AB R32, R64, R75 ;  /* 0x0000004b4020723e */ /* 0x000fe200000010ff */
[----:B------:R-:W-:Y:S01]  /*d6b0*/  FADD.FTZ R75, R75, R66 ;  /* 0x000000424b4b7221 */ /* 0x000fe20000010000 */
[----:B-1----:R-:W-:Y:S01]  /*d6c0*/  F2FP.BF16.PACK_AB R33, R94, R97 ;  /* 0x000000615e21723e */ /* 0x002fe200000010ff */
[----:B------:R-:W-:Y:S01]  /*d6d0*/  MUFU.EX2 R100, R100 ;  /* 0x0000006400647308 */ /* 0x000fe20000000800 */
[----:B------:R-:W-:Y:S01]  /*d6e0*/  F2FP.BF16.PACK_AB R34, R60, R63 ;  /* 0x0000003f3c22723e */ /* 0x000fe200000010ff */
[----:B------:R-:W-:Y:S01]  /*d6f0*/  FADD.FTZ R64, R64, R75 ;  /* 0x0000004b40407221 */ /* 0x000fe20000010000 */
[----:B----4-:R-:W-:-:S03]  /*d700*/  F2FP.BF16.PACK_AB R35, R98, R95 ;  /* 0x0000005f6223723e */ /* 0x010fc600000010ff */
[----:B------:R-:W-:Y:S02]  /*d710*/  FADD.FTZ R63, R63, R64 ;  /* 0x000000403f3f7221 */ /* 0x000fe40000010000 */
[----:B------:R-:W1:Y:S02]  /*d720*/  MUFU.EX2 R89, R89 ;  /* 0x0000005900597308 */ /* 0x000e640000000800 */
[----:B--2---:R-:W-:Y:S01]  /*d730*/  HMMA.16816.F32.BF16 R12, R32, R4, R12 ;  /* 0x00000004200c723c */ /* 0x004fe2000004180c */
[----:B------:R-:W-:-:S05]  /*d740*/  FADD.FTZ R60, R60, R63 ;  /* 0x0000003f3c3c7221 */ /* 0x000fca0000010000 */
[----:B------:R-:W-:Y:S02]  /*d750*/  MUFU.EX2 R102, R102 ;  /* 0x0000006600667308 */ /* 0x000fe40000000800 */
[C---:B------:R-:W-:Y:S01]  /*d760*/  HMMA.16816.F32.BF16 R16, R32.reuse, R6, R16 ;  /* 0x000000062010723c */ /* 0x040fe20000041810 */
[----:B------:R-:W2:Y:S05]  /*d770*/  LDSM.16.MT88.4 R4, [R158+0x3c00] ;  /* 0x003c00009e04783b */ /* 0x000eaa0000004200 */
[----:B------:R-:W4:Y:S02]  /*d780*/  MUFU.EX2 R103, R103 ;  /* 0x0000006700677308 */ /* 0x000f240000000800 */
[C---:B---3--:R-:W-:Y:S06]  /*d790*/  HMMA.16816.F32.BF16 R28, R32.reuse, R20, R28 ;  /* 0x00000014201c723c */ /* 0x048fec000004181c */
[----:B------:R-:W-:Y:S02]  /*d7a0*/  MUFU.EX2 R52, R52 ;  /* 0x0000003400347308 */ /* 0x000fe40000000800 */
[----:B------:R-:W-:Y:S01]  /*d7b0*/  HMMA.16816.F32.BF16 R24, R32, R22, R24 ;  /* 0x000000162018723c */ /* 0x000fe20000041818 */
[----:B------:R-:W3:Y:S05]  /*d7c0*/  LDSM.16.MT88.4 R20, [R157+0x4000] ;  /* 0x004000009d14783b */ /* 0x000eea0000004200 */
[----:B------:R-:W2:Y:S01]  /*d7d0*/  MUFU.EX2 R51, R51 ;  /* 0x0000003300337308 */ /* 0x000ea20000000800 */
[----:B------:R-:W-:Y:S01]  /*d7e0*/  F2FP.BF16.PACK_AB R32, R58, R59 ;  /* 0x0000003b3a20723e */ /* 0x000fe200000010ff */
[----:B------:R-:W-:Y:S01]  /*d7f0*/  FADD.FTZ R59, R59, R60 ;  /* 0x0000003c3b3b7221 */ /* 0x000fe20000010000 */
[----:B-1----:R-:W-:-:S02]  /*d800*/  F2FP.BF16.PACK_AB R33, R89, R100 ;  /* 0x000000645921723e */ /* 0x002fc400000010ff */
[----:B------:R-:W-:Y:S01]  /*d810*/  F2FP.BF16.PACK_AB R34, R55, R56 ;  /* 0x000000383722723e */ /* 0x000fe200000010ff */
[----:B------:R-:W-:Y:S01]  /*d820*/  FADD.FTZ R59, R58, R59 ;  /* 0x0000003b3a3b7221 */ /* 0x000fe20000010000 */
[----:B----4-:R-:W-:Y:S01]  /*d830*/  F2FP.BF16.PACK_AB R35, R103, R102 ;  /* 0x000000666723723e */ /* 0x010fe200000010ff */
[----:B------:R-:W-:Y:S02]  /*d840*/  MUFU.EX2 R49, R49 ;  /* 0x0000003100317308 */ /* 0x000fe40000000800 */
[----:B------:R-:W-:-:S04]  /*d850*/  FADD.FTZ R56, R56, R59 ;  /* 0x0000003b38387221 */ /* 0x000fc80000010000 */
[C---:B-----5:R-:W-:Y:S01]  /*d860*/  HMMA.16816.F32.BF16 R12, R32.reuse, R8, R12 ;  /* 0x00000008200c723c */ /* 0x060fe2000004180c */
[----:B------:R-:W-:Y:S01]  /*d870*/  FADD.FTZ R55, R55, R56 ;  /* 0x0000003837377221 */ /* 0x000fe20000010000 */
        /* <DEDUP_REMOVED lines=12> */
[----:B--2---:R-:W-:-:S07]  /*d940*/  F2FP.BF16.PACK_AB R33, R96, R105 ;  /* 0x000000696021723e */ /* 0x004fce00000010ff */
[----:B------:R-:W-:Y:S01]  /*d950*/  MUFU.EX2 R47, R47 ;  /* 0x0000002f002f7308 */ /* 0x000fe20000000800 */
[----:B-1----:R-:W-:-:S07]  /*d960*/  F2FP.BF16.PACK_AB R35, R104, R99 ;  /* 0x000000636823723e */ /* 0x002fce00000010ff */
[----:B------:R-:W1:Y:S01]  /*d970*/  MUFU.EX2 R36, R36 ;  /* 0x0000002400247308 */ /* 0x000e620000000800 */
[C---:B---3--:R-:W-:Y:S07]  /*d980*/  HMMA.16816.F32.BF16 R12, R32.reuse, R20, R12 ;  /* 0x00000014200c723c */ /* 0x048fee000004180c */
[----:B------:R-:W-:Y:S01]  /*d990*/  MUFU.EX2 R39, R39 ;  /* 0x0000002700277308 */ /* 0x000fe20000000800 */
[C---:B------:R-:W-:Y:S01]  /*d9a0*/  HMMA.16816.F32.BF16 R16, R32.reuse, R22, R16 ;  /* 0x000000162010723c */ /* 0x040fe20000041810 */
[----:B------:R-:W2:Y:S06]  /*d9b0*/  LDSM.16.MT88.4 R20, [R158+0x4400] ;  /* 0x004400009e14783b */ /* 0x000eac0000004200 */
[----:B------:R-:W3:Y:S01]  /*d9c0*/  MUFU.EX2 R2, R2 ;  /* 0x0000000200027308 */ /* 0x000ee20000000800 */
[C---:B----4-:R-:W-:Y:S07]  /*d9d0*/  HMMA.16816.F32.BF16 R28, R32.reuse, R8, R28 ;  /* 0x00000008201c723c */ /* 0x050fee000004181c */
[----:B------:R-:W-:Y:S01]  /*d9e0*/  MUFU.EX2 R77, R77 ;  /* 0x0000004d004d7308 */ /* 0x000fe20000000800 */
[----:B-1----:R-:W-:Y:S01]  /*d9f0*/  F2FP.BF16.PACK_AB R8, R36, R47 ;  /* 0x0000002f2408723e */ /* 0x002fe200000010ff */
[----:B------:R-:W-:Y:S06]  /*da00*/  HMMA.16816.F32.BF16 R24, R32, R10, R24 ;  /* 0x0000000a2018723c */ /* 0x000fec0000041818 */
[----:B------:R-:W1:Y:S01]  /*da10*/  MUFU.EX2 R78, R78 ;  /* 0x0000004e004e7308 */ /* 0x000e620000000800 */
[----:B------:R-:W-:Y:S01]  /*da20*/  FADD.FTZ R32, R74, R65 ;  /* 0x000000414a207221 */ /* 0x000fe20000010000 */
[----:B---3--:R-:W-:-:S06]  /*da30*/  F2FP.BF16.PACK_AB R10, R2, R39 ;  /* 0x00000027020a723e */ /* 0x008fcc00000010ff */
[----:B------:R-:W-:Y:S01]  /*da40*/  MUFU.EX2 R61, R61 ;  /* 0x0000003d003d7308 */ /* 0x000fe20000000800 */
[----:B------:R-:W-:Y:S02]  /*da50*/  FADD.FTZ R87, R87, R32 ;  /* 0x0000002057577221 */ /* 0x000fe40000010000 */
[----:B------:R-:W3:Y:S02]  /*da60*/  LDSM.16.MT88.4 R32, [R157+0x4800] ;  /* 0x004800009d20783b */ /* 0x000ee40000004200 */
[----:B------:R-:W-:-:S03]  /*da70*/  FADD.FTZ R68, R68, R87 ;  /* 0x0000005744447221 */ /* 0x000fc60000010000 */
[----:B------:R-:W4:Y:S01]  /*da80*/  MUFU.EX2 R106, R106 ;  /* 0x0000006a006a7308 */ /* 0x000f220000000800 */
[----:B------:R-:W-:Y:S01]  /*da90*/  FADD.FTZ R83, R83, R68 ;  /* 0x0000004453537221 */ /* 0x000fe20000010000 */
[----:B-1----:R-:W-:Y:S02]  /*daa0*/  F2FP.BF16.PACK_AB R9, R78, R77 ;  /* 0x0000004d4e09723e */ /* 0x002fe400000010ff */
[----:B------:R-:W-:Y:S01]  /*dab0*/  MOV R68, R40 ;  /* 0x0000002800447202 */ /* 0x000fe20000000f00 */
[----:B------:R-:W-:-:S03]  /*dac0*/  FADD.FTZ R86, R86, R83 ;  /* 0x0000005356567221 */ /* 0x000fc60000010000 */
[----:B------:R1:W-:Y:S01]  /*dad0*/  MUFU.EX2 R74, R53 ;  /* 0x00000035004a7308 */ /* 0x0003e20000000800 */
[----:B------:R-:W-:-:S04]  /*dae0*/  FADD.FTZ R86, R93, R86 ;  /* 0x000000565d567221 */ /* 0x000fc80000010000 */
[----:B------:R-:W-:Y:S01]  /*daf0*/  FADD.FTZ R97, R97, R86 ;  /* 0x0000005661617221 */ /* 0x000fe20000010000 */
[----:B----4-:R-:W-:-:S03]  /*db00*/  F2FP.BF16.PACK_AB R11, R106, R61 ;  /* 0x0000003d6a0b723e */ /* 0x010fc600000010ff */
[----:B------:R-:W-:Y:S01]  /*db10*/  FADD.FTZ R94, R94, R97 ;  /* 0x000000615e5e7221 */ /* 0x000fe20000010000 */
[----:B------:R-:W-:Y:S03]  /*db20*/  MUFU.EX2 R0, R0 ;  /* 0x0000000000007308 */ /* 0x000fe60000000800 */
[----:B-----5:R-:W-:Y:S01]  /*db30*/  HMMA.16816.F32.BF16 R16, R8, R6, R16 ;  /* 0x000000060810723c */ /* 0x020fe20000041810 */
[----:B-1----:R-:W-:-:S04]  /*db40*/  FFMA.FTZ R53, R48, c[0x0][0x23c], -R46 ;  /* 0x00008f0030357a23 */ /* 0x002fc8000001082e */
[----:B------:R-:W1:Y:S03]  /*db50*/  MUFU.EX2 R43, R43 ;  /* 0x0000002b002b7308 */ /* 0x000e660000000800 */
[C---:B--2---:R-:W-:Y:S05]  /*db60*/  HMMA.16816.F32.BF16 R24, R8.reuse, R22, R24 ;  /* 0x000000160818723c */ /* 0x044fea0000041818 */
[----:B------:R-:W-:Y:S02]  /*db70*/  MUFU.EX2 R70, R70 ;  /* 0x0000004600467308 */ /* 0x000fe40000000800 */
[----:B------:R-:W-:Y:S01]  /*db80*/  FADD.FTZ R23, R95, R94 ;  /* 0x0000005e5f177221 */ /* 0x000fe20000010000 */
[----:B------:R-:W-:Y:S01]  /*db90*/  HMMA.16816.F32.BF16 R12, R8, R4, R12 ;  /* 0x00000004080c723c */ /* 0x000fe2000004180c */
[----:B------:R-:W2:Y:S01]  /*dba0*/  LDSM.16.MT88.4 R4, [R158+0x4800] ;  /* 0x004800009e04783b */ /* 0x000ea20000004200 */
[----:B------:R-:W-:-:S03]  /*dbb0*/  FFMA.FTZ R22, R45, c[0x0][0x23c], -R46 ;  /* 0x00008f002d167a23 */ /* 0x000fc6000001082e */
[----:B------:R-:W4:Y:S01]  /*dbc0*/  MUFU.EX2 R85, R85 ;  /* 0x0000005500557308 */ /* 0x000f220000000800 */
[----:B------:R-:W-:-:S04]  /*dbd0*/  FADD.FTZ R23, R98, R23 ;  /* 0x0000001762177221 */ /* 0x000fc80000010000 */
[----:B------:R-:W-:Y:S01]  /*dbe0*/  FADD.FTZ R100, R100, R23 ;  /* 0x0000001764647221 */ /* 0x000fe20000010000 */
[----:B------:R-:W-:Y:S01]  /*dbf0*/  HMMA.16816.F32.BF16 R28, R8, R20, R28 ;  /* 0x00000014081c723c */ /* 0x000fe2000004181c */
[----:B------:R-:W-:Y:S01]  /*dc00*/  FFMA.FTZ R23, R41, c[0x0][0x23c], -R46 ;  /* 0x00008f0029177a23 */ /* 0x000fe2000001082e */
[----:B------:R-:W5:Y:S01]  /*dc10*/  MUFU.EX2 R57, R57 ;  /* 0x0000003900397308 */ /* 0x000f620000000800 */
[----:B------:R-:W-:-:S04]  /*dc20*/  FADD.FTZ R89, R89, R100 ;  /* 0x0000006459597221 */ /* 0x000fc80000010000 */
[----:B-1----:R-:W-:Y:S01]  /*dc30*/  F2FP.BF16.PACK_AB R8, R43, R0 ;  /* 0x000000002b08723e */ /* 0x002fe200000010ff */
[----:B------:R-:W-:Y:S02]  /*dc40*/  FADD.FTZ R102, R102, R89 ;  /* 0x0000005966667221 */ /* 0x000fe40000010000 */
[----:B------:R-:W-:Y:S01]  /*dc50*/  MUFU.EX2 R50, R50 ;  /* 0x0000003200327308 */ /* 0x000fe20000000800 */
[----:B----4-:R-:W-:Y:S01]  /*dc60*/  F2FP.BF16.PACK_AB R10, R85, R70 ;  /* 0x00000046550a723e */ /* 0x010fe200000010ff */
[----:B------:R-:W-:Y:S02]  /*dc70*/  FADD.FTZ R102, R103, R102 ;  /* 0x0000006667667221 */ /* 0x000fe40000010000 */
[----:B------:R-:W-:Y:S02]  /*dc80*/  FFMA.FTZ R20, R54, c[0x0][0x23c], -R71 ;  /* 0x00008f0036147a23 */ /* 0x000fe40000010847 */
[----:B------:R-:W-:Y:S02]  /*dc90*/  FADD.FTZ R105, R105, R102 ;  /* 0x0000006669697221 */ /* 0x000fe40000010000 */
[----:B------:R-:W1:Y:S01]  /*dca0*/  MUFU.EX2 R53, R53 ;  /* 0x0000003500357308 */ /* 0x000e620000000800 */
[----:B-----5:R-:W-:Y:S01]  /*dcb0*/  F2FP.BF16.PACK_AB R9, R74, R57 ;  /* 0x000000394a09723e */ /* 0x020fe200000010ff */
[----:B------:R-:W-:-:S02]  /*dcc0*/  FADD.FTZ R96, R96, R105 ;  /* 0x0000006960607221 */ /* 0x000fc40000010000 */
[----:B------:R-:W-:Y:S02]  /*dcd0*/  FFMA.FTZ R21, R37, c[0x0][0x23c], -R46 ;  /* 0x00008f0025157a23 */ /* 0x000fe4000001082e */
        /* <DEDUP_REMOVED lines=13> */
[----:B------:R-:W3:Y:S02]  /*ddb0*/  MUFU.EX2 R121, R121 ;  /* 0x0000007900797308 */ /* 0x000ee40000000800 */
[----:B------:R-:W-:-:S04]  /*ddc0*/  FADD.FTZ R34, R51, R34 ;  /* 0x0000002233227221 */ /* 0x000fc80000010000 */
[----:B------:R-:W-:Y:S01]  /*ddd0*/  FADD.FTZ R49, R49, R34 ;  /* 0x0000002231317221 */ /* 0x000fe20000010000 */
[----:B--2---:R-:W-:Y:S01]  /*dde0*/  HMMA.16816.F32.BF16 R28, R8, R4, R28 ;  /* 0x00000004081c723c */ /* 0x004fe2000004181c */
[----:B------:R-:W-:Y:S01]  /*ddf0*/  FFMA.FTZ R32, R44, c[0x0][0x23c], -R46 ;  /* 0x00008f002c207a23 */ /* 0x000fe2000001082e */
[----:B------:R-:W-:Y:S01]  /*de00*/  MUFU.EX2 R21, R21 ;  /* 0x0000001500157308 */ /* 0x000fe20000000800 */
[----:B------:R-:W-:-:S04]  /*de10*/  FADD.FTZ R42, R42, R49 ;  /* 0x000000312a2a7221 */ /* 0x000fc80000010000 */
[----:B------:R-:W-:Y:S01]  /*de20*/  FADD.FTZ R47, R47, R42 ;  /* 0x0000002a2f2f7221 */ /* 0x000fe20000010000 */
[----:B------:R-:W-:Y:S01]  /*de30*/  HMMA.16816.F32.BF16 R24, R8, R6, R24 ;  /* 0x000000060818723c */ /* 0x000fe20000041818 */
[----:B-1----:R-:W-:Y:S01]  /*de40*/  F2FP.BF16.PACK_AB R4, R90, R73 ;  /* 0x000000495a04723e */ /* 0x002fe200000010ff */
[----:B------:R-:W1:Y:S01]  /*de50*/  MUFU.EX2 R22, R22 ;  /* 0x0000001600167308 */ /* 0x000e620000000800 */
[----:B------:R-:W-:-:S04]  /*de60*/  FADD.FTZ R36, R36, R47 ;  /* 0x0000002f24247221 */ /* 0x000fc80000010000 */
[----:B------:R-:W-:Y:S01]  /*de70*/  FADD.FTZ R9, R39, R36 ;  /* 0x0000002427097221 */ /* 0x000fe20000010000 */
[----:B---3--:R-:W-:Y:S02]  /*de80*/  F2FP.BF16.PACK_AB R6, R121, R20 ;  /* 0x000000147906723e */ /* 0x008fe400000010ff */
[----:B------:R-:W-:Y:S01]  /*de90*/  MUFU.EX2 R23, R23 ;  /* 0x0000001700177308 */ /* 0x000fe20000000800 */
[----:B------:R-:W-:-:S04]  /*dea0*/  FADD.FTZ R9, R2, R9 ;  /* 0x0000000902097221 */ /* 0x000fc80000010000 */
[----:B------:R-:W-:Y:S02]  /*deb0*/  FADD.FTZ R0, R0, R9 ;  /* 0x0000000900007221 */ /* 0x000fe40000010000 */
[----:B------:R-:W-:Y:S01]  /*dec0*/  FADD.FTZ R9, R57, R106 ;  /* 0x0000006a39097221 */ /* 0x000fe20000010000 */
[----:B------:R-:W2:Y:S01]  /*ded0*/  MUFU.EX2 R32, R32 ;  /* 0x0000002000207308 */ /* 0x000ea20000000800 */
[----:B-1----:R-:W-:Y:S01]  /*dee0*/  F2FP.BF16.PACK_AB R5, R22, R21 ;  /* 0x000000151605723e */ /* 0x002fe200000010ff */
[----:B------:R-:W-:Y:S02]  /*def0*/  FADD.FTZ R43, R43, R0 ;  /* 0x000000002b2b7221 */ /* 0x000fe40000010000 */
[----:B------:R-:W-:Y:S02]  /*df00*/  FADD.FTZ R9, R74, R9 ;  /* 0x000000094a097221 */ /* 0x000fe40000010000 */
[----:B------:R-:W-:Y:S01]  /*df10*/  FADD.FTZ R0, R70, R43 ;  /* 0x0000002b46007221 */ /* 0x000fe20000010000 */
[----:B------:R-:W-:Y:S01]  /*df20*/  MOV R70, R38 ;  /* 0x0000002600467202 */ /* 0x000fe20000000f00 */
        /* <DEDUP_REMOVED lines=8> */
[C---:B------:R-:W-:Y:S01]  /*dfb0*/  HMMA.16816.F32.BF16 R140, R4.reuse, R136, R12 ;  /* 0x00000088048c723c */ /* 0x040fe2000004180c */
[----:B------:R-:W-:Y:S02]  /*dfc0*/  FADD.FTZ R20, R20, R73 ;  /* 0x0000004914147221 */ /* 0x000fe40000010000 */
[----:B------:R-:W-:Y:S02]  /*dfd0*/  FADD.FTZ R23, R23, R22 ;  /* 0x0000001617177221 */ /* 0x000fe40000010000 */
[----:B------:R-:W-:Y:S02]  /*dfe0*/  FADD.FTZ R121, R121, R20 ;  /* 0x0000001479797221 */ /* 0x000fe40000010000 */
[----:B------:R-:W-:Y:S01]  /*dff0*/  FADD.FTZ R123, R32, R23 ;  /* 0x00000017207b7221 */ /* 0x000fe20000010000 */
[C---:B------:R-:W-:Y:S08]  /*e000*/  HMMA.16816.F32.BF16 R132, R4.reuse, R128, R28 ;  /* 0x000000800484723c */ /* 0x040ff0000004181c */
[C---:B------:R-:W-:Y:S08]  /*e010*/  HMMA.16816.F32.BF16 R136, R4.reuse, R138, R16 ;  /* 0x0000008a0488723c */ /* 0x040ff00000041810 */
[----:B------:R-:W-:Y:S08]  /*e020*/  HMMA.16816.F32.BF16 R128, R4, R130, R24 ;  /* 0x000000820480723c */ /* 0x000ff00000041818 */
.L_x_4564:
[----:B------:R-:W-:Y:S01]  /*e030*/  ISETP.GE.AND P0, PT, R124, 0x1, PT ;  /* 0x000000017c00780c */ /* 0x000fe20003f06270 */
[----:B------:R-:W-:-:S12]  /*e040*/  ULDC.64 UR6, c[0x0][0x118] ;  /* 0x0000460000067ab9 */ /* 0x000fd80000000a00 */
[----:B------:R-:W-:Y:S05]  /*e050*/  @!P0 BRA `(.L_x_4572) ;  /* 0x000030b000008947 */ /* 0x000fea0003800000 */
[----:B------:R-:W-:Y:S01]  /*e060*/  IMAD.MOV.U32 R163, RZ, RZ, c[0x0][0x1a0] ;  /* 0x00006800ffa37624 */ /* 0x000fe200078e00ff */
[----:B------:R-:W-:Y:S02]  /*e070*/  MOV R125, R70 ;  /* 0x00000046007d7202 */ /* 0x000fe40000000f00 */
[----:B------:R-:W-:Y:S01]  /*e080*/  MOV R127, R68 ;  /* 0x00000044007f7202 */ /* 0x000fe20000000f00 */
[----:B------:R-:W-:-:S05]  /*e090*/  IMAD.U32 R162, R163, -0x80, RZ ;  /* 0xffffff80a3a27824 */ /* 0x000fca00078e00ff */
[----:B------:R-:W-:Y:S02]  /*e0a0*/  SHF.R.S32.HI R159, RZ, 0x1f, R162 ;  /* 0x0000001fff9f7819 */ /* 0x000fe400000114a2 */
.L_x_4576:
        /* <DEDUP_REMOVED lines=64> */
.L_x_4573:
[----:B------:R-:W-:Y:S02]  /*e4b0*/  ISETP.GE.AND P2, PT, R108, c[0x0][0x220], PT ;  /* 0x000088006c007a0c */ /* 0x000fe40003f46270 */
[C---:B------:R-:W-:Y:S04]  /*e4c0*/  LEA R164, P4, R78.reuse, R160, 0x1 ;  /* 0x000000a04ea47211 */ /* 0x040fe800078808ff */
[-CC-:B------:R-:W-:Y:S07]  /*e4d0*/  LEA.HI.X R165, R78, R161.reuse, R2.reuse, 0x1, P4 ;  /* 0x000000a14ea57211 */ /* 0x180fee00020f0c02 */
[----:B------:R-:W-:Y:S01]  /*e4e0*/  @P2 STS [R155+0x3000], RZ ;  /* 0x003000ff9b002388 */ /* 0x000fe20000000800 */
[-C--:B------:R-:W-:Y:S01]  /*e4f0*/  @!P2 IADD3 R73, P3, R147, R78.reuse, RZ ;  /* 0x0000004e9349a210 */ /* 0x080fe20007f7e0ff */
[----:B------:R-:W-:Y:S01]  /*e500*/  @!P2 IMAD.MOV.U32 R74, RZ, RZ, c[0x0][0x1a4] ;  /* 0x00006900ff4aa624 */ /* 0x000fe200078e00ff */
[C---:B------:R-:W-:Y:S01]  /*e510*/  @!P2 LEA R75, P0, R163.reuse, R78, 0x6 ;  /* 0x0000004ea34ba211 */ /* 0x040fe200078030ff */
[----:B------:R-:W-:Y:S01]  /*e520*/  @P2 STS [R155+0x3004], RZ ;  /* 0x003004ff9b002388 */ /* 0x000fe20000000800 */
[----:B------:R-:W-:Y:S02]  /*e530*/  @!P2 IMAD.MOV.U32 R79, RZ, RZ, R2 ;  /* 0x000000ffff4fa224 */ /* 0x000fe400078e0002 */
[----:B------:R-:W-:Y:S01]  /*e540*/  @!P2 LEA.HI.X R74, R163, R2, R74, 0x6, P0 ;  /* 0x00000002a34aa211 */ /* 0x000fe200000f344a */
[----:B------:R-:W-:Y:S01]  /*e550*/  @P2 STS.64 [R155+0x3008], RZ ;  /* 0x003008ff9b002388 */ /* 0x000fe20000000a00 */
[-C--:B------:R-:W-:Y:S01]  /*e560*/  @!P2 LEA R82, P0, R75, R160.reuse, 0x1 ;  /* 0x000000a04b52a211 */ /* 0x080fe200078008ff */
[----:B------:R-:W-:Y:S02]  /*e570*/  @!P2 IMAD.WIDE.U32 R78, R163, 0x60, R78 ;  /* 0x00000060a34ea825 */ /* 0x000fe400078e004e */
[----:B------:R-:W-:Y:S01]  /*e580*/  @!PT LDS RZ, [RZ] ;  /* 0x00000000fffff984 */ /* 0x000fe20000000800 */
[----:B------:R-:W-:Y:S01]  /*e590*/  @!PT LDS RZ, [RZ] ;  /* 0x00000000fffff984 */ /* 0x000fe20000000800 */
[----:B------:R-:W-:Y:S01]  /*e5a0*/  @!PT LDS RZ, [RZ] ;  /* 0x00000000fffff984 */ /* 0x000fe20000000800 */
[----:B------:R1:W-:Y:S01]  /*e5b0*/  @!P2 LDGSTS.E.BYPASS.LTC128B.128 [R155+0x3000], [R164.64] ;  /* 0x03000000a49bafae */ /* 0x0003e2000b901d46 */
[-C--:B------:R-:W-:Y:S01]  /*e5c0*/  @!P2 LEA.HI.X R83, R75, R161.reuse, R74, 0x1, P0 ;  /* 0x000000a14b53a211 */ /* 0x080fe200000f0c4a */
[----:B------:R-:W-:Y:S01]  /*e5d0*/  @!P2 IMAD.X R2, R144, 0x1, R2, P3 ;  /* 0x000000019002a824 */ /* 0x000fe200018e0602 */
[CC--:B------:R-:W-:Y:S01]  /*e5e0*/  @!P2 LEA R86, P3, R73.reuse, R160.reuse, 0x1 ;  /* 0x000000a04956a211 */ /* 0x0c0fe200078608ff */
[----:B------:R-:W-:Y:S01]  /*e5f0*/  @P2 STS.128 [R155+0x3800], RZ ;  /* 0x003800ff9b002388 */ /* 0x000fe20000000c00 */
[----:B------:R-:W-:Y:S01]  /*e600*/  @!P2 LEA R160, P0, R78, R160, 0x1 ;  /* 0x000000a04ea0a211 */ /* 0x000fe200078008ff */
[----:B------:R-:W-:Y:S01]  /*e610*/  @!P2 IMAD.MOV.U32 R0, RZ, RZ, c[0x0][0x1a4] ;  /* 0x00006900ff00a624 */ /* 0x000fe200078e00ff */
[-C--:B------:R-:W-:Y:S03]  /*e620*/  @!P2 LEA.HI.X R87, R73, R161.reuse, R2, 0x1, P3 ;  /* 0x000000a14957a211 */ /* 0x080fe600018f0c02 */
[----:B------:R-:W-:Y:S02]  /*e630*/  @!P2 IMAD R0, R0, 0x60, RZ ;  /* 0x000000600000a824 */ /* 0x000fe400078e02ff */
[----:B------:R-:W-:Y:S01]  /*e640*/  @!PT LDS RZ, [RZ] ;  /* 0x00000000fffff984 */ /* 0x000fe20000000800 */
[----:B------:R-:W-:Y:S01]  /*e650*/  @!PT LDS RZ, [RZ] ;  /* 0x00000000fffff984 */ /* 0x000fe20000000800 */
[----:B------:R-:W-:Y:S01]  /*e660*/  @!PT LDS RZ, [RZ] ;  /* 0x00000000fffff984 */ /* 0x000fe20000000800 */
[----:B------:R2:W-:Y:S02]  /*e670*/  @!P2 LDGSTS.E.BYPASS.LTC128B.128 [R155+0x3800], [R86.64] ;  /* 0x03800000569bafae */ /* 0x0005e4000b901d46 */
[----:B------:R-:W-:Y:S02]  /*e680*/  @!P2 IMAD.IADD R0, R0, 0x1, R79 ;  /* 0x000000010000a824 */ /* 0x000fe400078e024f */
[----:B------:R-:W-:Y:S03]  /*e690*/  @P2 STS.128 [R155+0x4000], RZ ;  /* 0x004000ff9b002388 */ /* 0x000fe60000000c00 */
[----:B------:R-:W-:Y:S01]  /*e6a0*/  @!P2 LEA.HI.X R161, R78, R161, R0, 0x1, P0 ;  /* 0x000000a14ea1a211 */ /* 0x000fe200000f0c00 */
        /* <DEDUP_REMOVED lines=10> */
[----:B------:R-:W-:Y:S04]  /*e750*/  LDSM.16.M88.4 R64, [R119] ;  /* 0x000000007740783b */ /* 0x000fe80000000200 */
[----:B------:R-:W0:Y:S04]  /*e760*/  LDGDEPBAR ;  /* 0x00000000000079af */ /* 0x000e280000000000 */
[----:B------:R-:W5:Y:S04]  /*e770*/  LDSM.16.M88.4 R8, [R117+0x1000] ;  /* 0x001000007508783b */ /* 0x000f680000000200 */
[----:B------:R-:W1:Y:S04]  /*e780*/  LDSM.16.M88.4 R16, [R117+0x1400] ;  /* 0x001400007510783b */ /* 0x000e680000000200 */
[----:B------:R-:W1:Y:S04]  /*e790*/  LDSM.16.M88.4 R24, [R117+0x1800] ;  /* 0x001800007518783b */ /* 0x000e680000000200 */
[----:B------:R-:W1:Y:S01]  /*e7a0*/  LDSM.16.M88.4 R32, [R117+0x1c00] ;  /* 0x001c00007520783b */ /* 0x000e620000000200 */
[----:B----4-:R-:W-:Y:S03]  /*e7b0*/  IMAD.MOV.U32 R160, RZ, RZ, R164 ;  /* 0x000000ffffa07224 */ /* 0x010fe600078e00a4 */
[----:B------:R-:W4:Y:S01]  /*e7c0*/  LDSM.16.M88.4 R40, [R117+0x2000] ;  /* 0x002000007528783b */ /* 0x000f220000000200 */
[----:B------:R-:W-:Y:S03]  /*e7d0*/  IMAD.MOV.U32 R161, RZ, RZ, R165 ;  /* 0x000000ffffa17224 */ /* 0x000fe600078e00a5 */
[----:B------:R-:W4:Y:S04]  /*e7e0*/  LDSM.16.M88.4 R48, [R117+0x2400] ;  /* 0x002400007530783b */ /* 0x000f280000000200 */
[----:B------:R-:W4:Y:S04]  /*e7f0*/  LDSM.16.M88.4 R56, [R117+0x2800] ;  /* 0x002800007538783b */ /* 0x000f280000000200 */
[----:B------:R-:W4:Y:S04]  /*e800*/  LDSM.16.M88.4 R104, [R117+0x2c00] ;  /* 0x002c00007568783b */ /* 0x000f280000000200 */
[----:B------:R-:W-:Y:S04]  /*e810*/  LDSM.16.M88.4 R68, [R118] ;  /* 0x000000007644783b */ /* 0x000fe80000000200 */
[----:B------:R-:W4:Y:S01]  /*e820*/  LDSM.16.M88.4 R100, [R116] ;  /* 0x000000007464783b */ /* 0x000f220000000200 */
[C---:B-----5:R-:W-:Y:S03]  /*e830*/  HMMA.16816.F32.BF16 R4, R64.reuse, R8, RZ ;  /* 0x000000084004723c */ /* 0x060fe600000418ff */
[----:B------:R-:W5:Y:S04]  /*e840*/  LDSM.16.M88.4 R96, [R115] ;  /* 0x000000007360783b */ /* 0x000f680000000200 */
[----:B------:R-:W4:Y:S01]  /*e850*/  LDSM.16.M88.4 R92, [R114] ;  /* 0x00000000725c783b */ /* 0x000f220000000200 */
[C---:B------:R-:W-:Y:S03]  /*e860*/  HMMA.16816.F32.BF16 R8, R64.reuse, R10, RZ ;  /* 0x0000000a4008723c */ /* 0x040fe600000418ff */
[----:B------:R-:W4:Y:S04]  /*e870*/  LDSM.16.M88.4 R88, [R113] ;  /* 0x000000007158783b */ /* 0x000f280000000200 */
[----:B--2---:R-:W2:Y:S01]  /*e880*/  LDSM.16.M88.4 R84, [R112] ;  /* 0x000000007054783b */ /* 0x004ea20000000200 */
[C---:B-1----:R-:W-:Y:S03]  /*e890*/  HMMA.16816.F32.BF16 R12, R64.reuse, R16, RZ ;  /* 0x00000010400c723c */ /* 0x042fe600000418ff */
[----:B---3--:R-:W1:Y:S04]  /*e8a0*/  LDSM.16.M88.4 R80, [R111] ;  /* 0x000000006f50783b */ /* 0x008e680000000200 */
[----:B------:R-:W3:Y:S01]  /*e8b0*/  LDSM.16.M88.4 R76, [R110] ;  /* 0x000000006e4c783b */ /* 0x000ee20000000200 */
[C---:B------:R-:W-:Y:S03]  /*e8c0*/  HMMA.16816.F32.BF16 R16, R64.reuse, R18, RZ ;  /* 0x000000124010723c */ /* 0x040fe600000418ff */
[----:B------:R-:W1:Y:S01]  /*e8d0*/  LDSM.16.M88.4 R72, [R3] ;  /* 0x000000000348783b */ /* 0x000e620000000200 */
[----:B------:R-:W-:Y:S04]  /*e8e0*/  DEPBAR.LE SB0, 0x0 ;  /* 0x000080000000791a */ /* 0x000fe80000000000 */
[----:B------:R-:W-:Y:S01]  /*e8f0*/  BAR.SYNC.DEFER_BLOCKING 0x0 ;  /* 0x0000000000007b1d */ /* 0x000fe20000010000 */
        /* <DEDUP_REMOVED lines=14> */
[C---:B-----5:R-:W-:Y:S08]  /*e9e0*/  HMMA.16816.F32.BF16 R12, R68.reuse, R96, R12 ;  /* 0x00000060440c723c */ /* 0x060ff0000004180c */
[C---:B------:R-:W-:Y:S08]  /*e9f0*/  HMMA.16816.F32.BF16 R16, R68.reuse, R98, R16 ;  /* 0x000000624410723c */ /* 0x040ff00000041810 */
[C---:B------:R-:W-:Y:S08]  /*ea00*/  HMMA.16816.F32.BF16 R20, R68.reuse, R92, R20 ;  /* 0x0000005c4414723c */ /* 0x040ff00000041814 */
        /* <DEDUP_REMOVED lines=76> */
.L_x_4575:
[----:B------:R1:W-:Y:S01]  /*eed0*/  @P2 STS [R155+0x1000], RZ ;  /* 0x001000ff9b002388 */ /* 0x0003e20000000800 */
[----:B------:R-:W-:Y:S01]  /*eee0*/  LEA R76, P5, R74, R154, 0x1 ;  /* 0x0000009a4a4c7211 */ /* 0x000fe200078a08ff */
[----:B------:R-:W-:Y:S01]  /*eef0*/  @!P2 IMAD.MOV.U32 R69, RZ, RZ, c[0x0][0x19c] ;  /* 0x00006700ff45a624 */ /* 0x000fe200078e00ff */
[-C--:B------:R-:W-:Y:S01]  /*ef00*/  @!P2 IADD3 R2, P0, R145, R74.reuse, RZ ;  /* 0x0000004a9102a210 */ /* 0x080fe20007f1e0ff */
[----:B------:R1:W-:Y:S01]  /*ef10*/  @P2 STS [R155+0x1004], RZ ;  /* 0x001004ff9b002388 */ /* 0x0003e20000000800 */
[C---:B------:R-:W-:Y:S01]  /*ef20*/  @!P2 LEA R68, P3, R70.reuse, R74, 0x6 ;  /* 0x0000004a4644a211 */ /* 0x040fe200078630ff */
[----:B------:R-:W-:Y:S01]  /*ef30*/  @!P2 IMAD.WIDE.U32 R72, R70, 0x60, R74 ;  /* 0x000000604648a825 */ /* 0x000fe200078e004a */
[----:B------:R-:W-:Y:S01]  /*ef40*/  LEA.HI.X R77, R74, R149, R75, 0x1, P5 ;  /* 0x000000954a4d7211 */ /* 0x000fe200028f0c4b */
[----:B------:R1:W-:Y:S01]  /*ef50*/  @P2 STS.64 [R155+0x1008], RZ ;  /* 0x001008ff9b002388 */ /* 0x0003e20000000a00 */
[----:B------:R-:W-:Y:S01]  /*ef60*/  @!P2 LEA.HI.X R69, R70, R75, R69, 0x6, P3 ;  /* 0x0000004b4645a211 */ /* 0x000fe200018f3445 */
[----:B------:R-:W-:Y:S01]  /*ef70*/  @!P2 IMAD.X R70, R126, 0x1, R75, P0 ;  /* 0x000000017e46a824 */ /* 0x000fe200000e064b */
[-C--:B------:R-:W-:Y:S01]  /*ef80*/  @!P2 LEA R80, P4, R2, R154.reuse, 0x1 ;  /* 0x0000009a0250a211 */ /* 0x080fe200078808ff */
[----:B------:R-:W-:Y:S01]  /*ef90*/  @!PT LDS RZ, [RZ] ;  /* 0x00000000fffff984 */ /* 0x000fe20000000800 */
[----:B------:R-:W-:Y:S01]  /*efa0*/  @!PT LDS RZ, [RZ] ;  /* 0x00000000fffff984 */ /* 0x000fe20000000800 */
[----:B------:R-:W-:Y:S01]  /*efb0*/  @!PT LDS RZ, [RZ] ;  /* 0x00000000fffff984 */ /* 0x000fe20000000800 */
[----:B------:R1:W-:Y:S01]  /*efc0*/  @!P2 LDGSTS.E.BYPASS.LTC128B.128 [R155+0x1000], [R76.64] ;  /* 0x010000004c9bafae */ /* 0x0003e2000b901d46 */
[-C--:B------:R-:W-:Y:S01]  /*efd0*/  @!P2 LEA R78, P3, R68, R154.reuse, 0x1 ;  /* 0x0000009a444ea211 */ /* 0x080fe200078608ff */
[----:B------:R-:W-:Y:S01]  /*efe0*/  @!P2 IMAD.MOV.U32 R0, RZ, RZ, c[0x0][0x19c] ;  /* 0x00006700ff00a624 */ /* 0x000fe200078e00ff */
[-C--:B------:R-:W-:Y:S01]  /*eff0*/  @!P2 LEA.HI.X R81, R2, R149.reuse, R70, 0x1, P4 ;  /* 0x000000950251a211 */ /* 0x080fe200020f0c46 */
[----:B------:R1:W-:Y:S01]  /*f000*/  @P2 STS.128 [R155+0x1800], RZ ;  /* 0x001800ff9b002388 */ /* 0x0003e20000000c00 */
[-C--:B------:R-:W-:Y:S01]  /*f010*/  @!P2 LEA.HI.X R79, R68, R149.reuse, R69, 0x1, P3 ;  /* 0x00000095444fa211 */ /* 0x080fe200018f0c45 */
[----:B------:R-:W-:Y:S01]  /*f020*/  @!P2 IMAD R0, R0, 0x60, RZ ;  /* 0x000000600000a824 */ /* 0x000fe200078e02ff */
[----:B------:R-:W-:Y:S01]  /*f030*/  @!P2 LEA R82, P0, R72, R154, 0x1 ;  /* 0x0000009a4852a211 */ /* 0x000fe200078008ff */
[----:B------:R-:W-:Y:S01]  /*f040*/  @!PT LDS RZ, [RZ] ;  /* 0x00000000fffff984 */ /* 0x000fe20000000800 */
[----:B------:R-:W-:Y:S01]  /*f050*/  @!PT LDS RZ, [RZ] ;  /* 0x00000000fffff984 */ /* 0x000fe20000000800 */
[----:B------:R-:W-:Y:S01]  /*f060*/  @!PT LDS RZ, [RZ] ;  /* 0x00000000fffff984 */ /* 0x000fe20000000800 */
[----:B------:R1:W-:Y:S01]  /*f070*/  @!P2 LDGSTS.E.BYPASS.LTC128B.128 [R155+0x1800], [R80.64] ;  /* 0x01800000509bafae */ /* 0x0003e2000b901d46 */
[----:B------:R-:W-:Y:S02]  /*f080*/  IMAD.MOV.U32 R154, RZ, RZ, R76 ;  /* 0x000000ffff9a7224 */ /* 0x000fe400078e004c */
[----:B------:R-:W-:Y:S01]  /*f090*/  @!P2 IMAD.IADD R0, R0, 0x1, R73 ;  /* 0x000000010000a824 */ /* 0x000fe200078e0249 */
[----:B------:R1:W-:Y:S04]  /*f0a0*/  @P2 STS.128 [R155+0x2000], RZ ;  /* 0x002000ff9b002388 */ /* 0x0003e80000000c00 */
        /* <DEDUP_REMOVED lines=12> */
.L_x_4574:
[----:B------:R-:W-:Y:S04]  /*f170*/  IADD3 R95, R124, -0x1, RZ ;  /* 0xffffffff7c5f7810 */ /* 0x000fe80007ffe0ff */
[----:B------:R-:W-:Y:S04]  /*f180*/  LEA R92, R95, R122, 0x7 ;  /* 0x0000007a5f5c7211 */ /* 0x000fe800078e38ff */
[----:B------:R-:W2:Y:S01]  /*f190*/  I2F R75, R92 ;  /* 0x0000005c004b7306 */ /* 0x000ea20000201400 */
        /* <DEDUP_REMOVED lines=24> */
[----:B------:R-:W-:Y:S09]  /*f320*/  IADD3 R91, R92, 0x40, RZ ;  /* 0x000000405c5b7810 */ /* 0x000ff20007ffe0ff */
[----:B------:R4:W-:Y:S10]  /*f330*/  I2F R69, R2 ;  /* 0x0000000200457306 */ /* 0x0009f40000201400 */
        /* <DEDUP_REMOVED lines=15> */
[CC--:B--2---:R-:W-:Y:S02]  /*f430*/  FFMA.FTZ R4, R120.reuse, R75.reuse, R4 ;  /* 0x0000004b78047223 */ /* 0x0c4fe40000010004 */
[----:B------:R-:W-:Y:S01]  /*f440*/  FFMA.FTZ R6, R120, R75, R6 ;  /* 0x0000004b78067223 */ /* 0x000fe20000010006 */
[----:B------:R-:W-:Y:S01]  /*f450*/  IADD3 R75, R92, 0x68, RZ ;  /* 0x000000685c4b7810 */ /* 0x000fe20007ffe0ff */
[-C--:B-1----:R-:W-:Y:S01]  /*f460*/  FFMA.FTZ R5, R120, R72.reuse, R5 ;  /* 0x0000004878057223 */ /* 0x082fe20000010005 */
[----:B------:R-:W-:Y:S01]  /*f470*/  FMNMX.FTZ R0, R4, R127, !PT ;  /* 0x0000007f04007209 */ /* 0x000fe20007810000 */
[----:B------:R-:W-:Y:S01]  /*f480*/  FFMA.FTZ R7, R120, R72, R7 ;  /* 0x0000004878077223 */ /* 0x000fe20000010007 */
[----:B------:R-:W-:Y:S01]  /*f490*/  FMNMX.FTZ R68, R6, R125, !PT ;  /* 0x0000007d06447209 */ /* 0x000fe20007810000 */
[CC--:B------:R-:W-:Y:S01]  /*f4a0*/  FFMA.FTZ R8, R120.reuse, R77.reuse, R8 ;  /* 0x0000004d78087223 */ /* 0x0c0fe20000010008 */
[----:B------:R-:W-:Y:S01]  /*f4b0*/  I2F R75, R75 ;  /* 0x0000004b004b7306 */ /* 0x000fe20000201400 */
[C---:B------:R-:W-:Y:S01]  /*f4c0*/  FFMA.FTZ R10, R120.reuse, R77, R10 ;  /* 0x0000004d780a7223 */ /* 0x040fe2000001000a */
[----:B------:R-:W-:Y:S01]  /*f4d0*/  FMNMX.FTZ R73, R7, R68, !PT ;  /* 0x0000004407497209 */ /* 0x000fe20007810000 */
[C---:B------:R-:W-:Y:S01]  /*f4e0*/  FFMA.FTZ R9, R120.reuse, R74, R9 ;  /* 0x0000004a78097223 */ /* 0x040fe20000010009 */
[----:B------:R-:W-:Y:S01]  /*f4f0*/  FMNMX.FTZ R71, R5, R0, !PT ;  /* 0x0000000005477209 */ /* 0x000fe20007810000 */
[----:B------:R-:W-:Y:S01]  /*f500*/  FFMA.FTZ R11, R120, R74, R11 ;  /* 0x0000004a780b7223 */ /* 0x000fe2000001000b */
[----:B----4-:R-:W-:Y:S01]  /*f510*/  FMNMX.FTZ R2, R10, R73, !PT ;  /* 0x000000490a027209 */ /* 0x010fe20007810000 */
[----:B---3--:R-:W-:Y:S01]  /*f520*/  FFMA.FTZ R12, R120, R79, R12 ;  /* 0x0000004f780c7223 */ /* 0x008fe2000001000c */
[----:B------:R-:W-:Y:S01]  /*f530*/  FMNMX.FTZ R68, R8, R71, !PT ;  /* 0x0000004708447209 */ /* 0x000fe20007810000 */
[C---:B------:R-:W-:Y:S01]  /*f540*/  FFMA.FTZ R14, R120.reuse, R79, R14 ;  /* 0x0000004f780e7223 */ /* 0x040fe2000001000e */
[----:B------:R-:W-:Y:S01]  /*f550*/  FMNMX.FTZ R97, R11, R2, !PT ;  /* 0x000000020b617209 */ /* 0x000fe20007810000 */
[C---:B-----5:R-:W-:Y:S01]  /*f560*/  FFMA.FTZ R13, R120.reuse, R76, R13 ;  /* 0x0000004c780d7223 */ /* 0x060fe2000001000d */
        /* <DEDUP_REMOVED lines=19> */
[-C--:B------:R-:W-:Y:S01]  /*f6a0*/  FFMA.FTZ R24, R120, R85.reuse, R24 ;  /* 0x0000005578187223 */ /* 0x080fe20000010018 */
[----:B------:R-:W-:Y:S01]  /*f6b0*/  IADD3 R72, R92, 0x70, RZ ;  /* 0x000000705c487810 */ /* 0x000fe20007ffe0ff */
[C---:B------:R-:W-:Y:S01]  /*f6c0*/  FFMA.FTZ R26, R120.reuse, R85, R26 ;  /* 0x00000055781a7223 */ /* 0x040fe2000001001a */
[----:B------:R-:W-:Y:S01]  /*f6d0*/  FMNMX.FTZ R99, R23, R94, !PT ;  /* 0x0000005e17637209 */ /* 0x000fe20007810000 */
[-C--:B------:R-:W-:Y:S01]  /*f6e0*/  FFMA.FTZ R25, R120, R82.reuse, R25 ;  /* 0x0000005278197223 */ /* 0x080fe20000010019 */
[----:B------:R-:W-:Y:S01]  /*f6f0*/  I2F R77, R72 ;  /* 0x00000048004d7306 */ /* 0x000fe20000201400 */
[----:B------:R-:W-:Y:S01]  /*f700*/  IADD3 R74, R92, 0x71, RZ ;  /* 0x000000715c4a7810 */ /* 0x000fe20007ffe0ff */
[----:B------:R-:W-:Y:S01]  /*f710*/  FFMA.FTZ R27, R120, R82, R27 ;  /* 0x00000052781b7223 */ /* 0x000fe2000001001b */
[----:B------:R-:W-:Y:S01]  /*f720*/  FMNMX.FTZ R68, R20, R73, !PT ;  /* 0x0000004914447209 */ /* 0x000fe20007810000 */
[-C--:B------:R-:W-:Y:S01]  /*f730*/  FFMA.FTZ R28, R120, R87.reuse, R28 ;  /* 0x00000057781c7223 */ /* 0x080fe2000001001c */
[----:B------:R-:W-:Y:S01]  /*f740*/  IADD3 R0, R92, 0x51, RZ ;  /* 0x000000515c007810 */ /* 0x000fe20007ffe0ff */
[C---:B------:R-:W-:Y:S01]  /*f750*/  FFMA.FTZ R30, R120.reuse, R87, R30 ;  /* 0x00000057781e7223 */ /* 0x040fe2000001001e */
[----:B------:R-:W-:Y:S01]  /*f760*/  FMNMX.FTZ R97, R21, R68, !PT ;  /* 0x0000004415617209 */ /* 0x000fe20007810000 */
[-C--:B------:R-:W-:Y:S01]  /*f770*/  FFMA.FTZ R29, R120, R84.reuse, R29 ;  /* 0x00000054781d7223 */ /* 0x080fe2000001001d */
[----:B------:R-:W-:Y:S01]  /*f780*/  IADD3 R71, R92, 0x58, RZ ;  /* 0x000000585c477810 */ /* 0x000fe20007ffe0ff */
[----:B------:R1:W-:Y:S01]  /*f790*/  I2F R73, R70 ;  /* 0x0000004600497306 */ /* 0x0003e20000201400 */
[----:B------:R-:W-:Y:S01]  /*f7a0*/  FMNMX.FTZ R94, R24, R97, !PT ;  /* 0x00000061185e7209 */ /* 0x000fe20007810000 */
[----:B------:R-:W-:Y:S01]  /*f7b0*/  FFMA.FTZ R31, R120, R84, R31 ;  /* 0x00000054781f7223 */ /* 0x000fe2000001001f */
[----:B------:R-:W-:Y:S01]  /*f7c0*/  IADD3 R68, R92, 0x61, RZ ;  /* 0x000000615c447810 */ /* 0x000fe20007ffe0ff */
[CC--:B------:R-:W-:Y:S01]  /*f7d0*/  FFMA.FTZ R32, R120.reuse, R89.reuse, R32 ;  /* 0x0000005978207223 */ /* 0x0c0fe20000010020 */
[----:B------:R-:W-:Y:S01]  /*f7e0*/  FMNMX.FTZ R97, R25, R94, !PT ;  /* 0x0000005e19617209 */ /* 0x000fe20007810000 */
[----:B------:R-:W-:Y:S01]  /*f7f0*/  FFMA.FTZ R34, R120, R89, R34 ;  /* 0x0000005978227223 */ /* 0x000fe20000010022 */
[----:B------:R-:W-:Y:S01]  /*f800*/  IADD3 R2, R92, 0x59, RZ ;  /* 0x000000595c027810 */ /* 0x000fe20007ffe0ff */
[CC--:B------:R-:W-:Y:S02]  /*f810*/  FFMA.FTZ R33, R120.reuse, R86.reuse, R33 ;  /* 0x0000005678217223 */ /* 0x0c0fe40000010021 */
[----:B------:R-:W2:Y:S01]  /*f820*/  I2F R0, R0 ;  /* 0x0000000000007306 */ /* 0x000ea20000201400 */
[C---:B------:R-:W-:Y:S02]  /*f830*/  FFMA.FTZ R35, R120.reuse, R86, R35 ;  /* 0x0000005678237223 */ /* 0x040fe40000010023 */
[CC--:B------:R-:W-:Y:S02]  /*f840*/  FFMA.FTZ R36, R120.reuse, R91.reuse, R36 ;  /* 0x0000005b78247223 */ /* 0x0c0fe40000010024 */
[C---:B------:R-:W-:Y:S02]  /*f850*/  FFMA.FTZ R38, R120.reuse, R91, R38 ;  /* 0x0000005b78267223 */ /* 0x040fe40000010026 */
[CC--:B------:R-:W-:Y:S02]  /*f860*/  FFMA.FTZ R37, R120.reuse, R88.reuse, R37 ;  /* 0x0000005878257223 */ /* 0x0c0fe40000010025 */
[C---:B------:R-:W-:Y:S01]  /*f870*/  FFMA.FTZ R39, R120.reuse, R88, R39 ;  /* 0x0000005878277223 */ /* 0x040fe20000010027 */
[----:B------:R-:W3:Y:S01]  /*f880*/  I2F R71, R71 ;  /* 0x0000004700477306 */ /* 0x000ee20000201400 */
[CC--:B------:R-:W-:Y:S02]  /*f890*/  FFMA.FTZ R40, R120.reuse, R93.reuse, R40 ;  /* 0x0000005d78287223 */ /* 0x0c0fe40000010028 */
[----:B------:R-:W-:Y:S01]  /*f8a0*/  FFMA.FTZ R42, R120, R93, R42 ;  /* 0x0000005d782a7223 */ /* 0x000fe2000001002a */
[----:B-1----:R-:W-:Y:S01]  /*f8b0*/  FMNMX.FTZ R70, R26, R99, !PT ;  /* 0x000000631a467209 */ /* 0x002fe20007810000 */
[CC--:B------:R-:W-:Y:S02]  /*f8c0*/  FFMA.FTZ R41, R120.reuse, R90.reuse, R41 ;  /* 0x0000005a78297223 */ /* 0x0c0fe40000010029 */
[C---:B------:R-:W-:Y:S01]  /*f8d0*/  FFMA.FTZ R43, R120.reuse, R90, R43 ;  /* 0x0000005a782b7223 */ /* 0x040fe2000001002b */
[----:B------:R-:W-:Y:S01]  /*f8e0*/  FMNMX.FTZ R99, R27, R70, !PT ;  /* 0x000000461b637209 */ /* 0x000fe20007810000 */
[CC--:B------:R-:W-:Y:S01]  /*f8f0*/  FFMA.FTZ R44, R120.reuse, R69.reuse, R44 ;  /* 0x00000045782c7223 */ /* 0x0c0fe2000001002c */
[----:B------:R-:W1:Y:S01]  /*f900*/  I2F R2, R2 ;  /* 0x0000000200027306 */ /* 0x000e620000201400 */
[----:B------:R-:W-:Y:S01]  /*f910*/  FFMA.FTZ R46, R120, R69, R46 ;  /* 0x00000045782e7223 */ /* 0x000fe2000001002e */
[----:B------:R-:W-:Y:S01]  /*f920*/  FMNMX.FTZ R70, R28, R97, !PT ;  /* 0x000000611c467209 */ /* 0x000fe20007810000 */
[-C--:B--2---:R-:W-:Y:S01]  /*f930*/  FFMA.FTZ R45, R120, R0.reuse, R45 ;  /* 0x00000000782d7223 */ /* 0x084fe2000001002d */
[----:B------:R-:W-:Y:S01]  /*f940*/  FMNMX.FTZ R94, R30, R99, !PT ;  /* 0x000000631e5e7209 */ /* 0x000fe20007810000 */
[----:B------:R-:W-:Y:S01]  /*f950*/  FFMA.FTZ R47, R120, R0, R47 ;  /* 0x00000000782f7223 */ /* 0x000fe2000001002f */
[----:B------:R-:W-:Y:S02]  /*f960*/  FMNMX.FTZ R97, R29, R70, !PT ;  /* 0x000000461d617209 */ /* 0x000fe40007810000 */
[----:B------:R-:W-:Y:S02]  /*f970*/  FMNMX.FTZ R99, R31, R94, !PT ;  /* 0x0000005e1f637209 */ /* 0x000fe40007810000 */
[----:B------:R-:W2:Y:S01]  /*f980*/  I2F R68, R68 ;  /* 0x0000004400447306 */ /* 0x000ea20000201400 */
[----:B------:R-:W-:Y:S02]  /*f990*/  FMNMX.FTZ R94, R32, R97, !PT ;  /* 0x00000061205e7209 */ /* 0x000fe40007810000 */
[----:B------:R-:W-:Y:S01]  /*f9a0*/  FMNMX.FTZ R96, R34, R99, !PT ;  /* 0x0000006322607209 */ /* 0x000fe20007810000 */
[CC--:B---3--:R-:W-:Y:S01]  /*f9b0*/  FFMA.FTZ R48, R120.reuse, R71.reuse, R48 ;  /* 0x0000004778307223 */ /* 0x0c8fe20000010030 */
[----:B------:R-:W-:Y:S01]  /*f9c0*/  FMNMX.FTZ R97, R33, R94, !PT ;  /* 0x0000005e21617209 */ /* 0x000fe20007810000 */
[----:B------:R-:W-:Y:S01]  /*f9d0*/  FFMA.FTZ R50, R120, R71, R50 ;  /* 0x0000004778327223 */ /* 0x000fe20000010032 */
[----:B------:R-:W-:Y:S02]  /*f9e0*/  FMNMX.FTZ R99, R35, R96, !PT ;  /* 0x0000006023637209 */ /* 0x000fe40007810000 */
[----:B------:R-:W-:Y:S01]  /*f9f0*/  FMNMX.FTZ R94, R36, R97, !PT ;  /* 0x00000061245e7209 */ /* 0x000fe20007810000 */
[----:B------:R-:W-:Y:S01]  /*fa00*/  I2F R69, R74 ;  /* 0x0000004a00457306 */ /* 0x000fe20000201400 */
[----:B------:R-:W-:Y:S02]  /*fa10*/  FMNMX.FTZ R96, R38, R99, !PT ;  /* 0x0000006326607209 */ /* 0x000fe40007810000 */
[----:B------:R-:W-:Y:S01]  /*fa20*/  FMNMX.FTZ R97, R37, R94, !PT ;  /* 0x0000005e25617209 */ /* 0x000fe20007810000 */
[C---:B-1----:R-:W-:Y:S01]  /*fa30*/  FFMA.FTZ R49, R120.reuse, R2, R49 ;  /* 0x0000000278317223 */ /* 0x042fe20000010031 */
[----:B------:R-:W-:Y:S01]  /*fa40*/  FMNMX.FTZ R99, R39, R96, !PT ;  /* 0x0000006027637209 */ /* 0x000fe20007810000 */
[----:B------:R-:W-:Y:S01]  /*fa50*/  FFMA.FTZ R51, R120, R2, R51 ;  /* 0x0000000278337223 */ /* 0x000fe20000010033 */
[----:B------:R-:W-:Y:S01]  /*fa60*/  FMNMX.FTZ R94, R40, R97, !PT ;  /* 0x00000061285e7209 */ /* 0x000fe20007810000 */
[----:B------:R-:W-:Y:S01]  /*fa70*/  FFMA.FTZ R52, R120, R73, R52 ;  /* 0x0000004978347223 */ /* 0x000fe20000010034 */
[----:B------:R-:W-:Y:S01]  /*fa80*/  FMNMX.FTZ R96, R42, R99, !PT ;  /* 0x000000632a607209 */ /* 0x000fe20007810000 */
[C---:B------:R-:W-:Y:S01]  /*fa90*/  FFMA.FTZ R54, R120.reuse, R73, R54 ;  /* 0x0000004978367223 */ /* 0x040fe20000010036 */
[----:B------:R-:W-:Y:S02]  /*faa0*/  FMNMX.FTZ R97, R41, R94, !PT ;  /* 0x0000005e29617209 */ /* 0x000fe40007810000 */
[----:B------:R-:W-:Y:S01]  /*fab0*/  FMNMX.FTZ R99, R43, R96, !PT ;  /* 0x000000602b637209 */ /* 0x000fe20007810000 */
[-C--:B--2---:R-:W-:Y:S01]  /*fac0*/  FFMA.FTZ R53, R120, R68.reuse, R53 ;  /* 0x0000004478357223 */ /* 0x084fe20000010035 */
[----:B------:R-:W-:Y:S01]  /*fad0*/  IADD3 R2, R92, 0x79, RZ ;  /* 0x000000795c027810 */ /* 0x000fe20007ffe0ff */
[----:B------:R-:W-:Y:S01]  /*fae0*/  FFMA.FTZ R55, R120, R68, R55 ;  /* 0x0000004478377223 */ /* 0x000fe20000010037 */
[----:B------:R-:W-:Y:S01]  /*faf0*/  FMNMX.FTZ R96, R46, R99, !PT ;  /* 0x000000632e607209 */ /* 0x000fe20007810000 */
[----:B------:R-:W-:Y:S01]  /*fb00*/  FFMA.FTZ R56, R120, R75, R56 ;  /* 0x0000004b78387223 */ /* 0x000fe20000010038 */
[----:B------:R-:W-:Y:S01]  /*fb10*/  FMNMX.FTZ R94, R44, R97, !PT ;  /* 0x000000612c5e7209 */ /* 0x000fe20007810000 */
[----:B------:R-:W-:Y:S01]  /*fb20*/  FFMA.FTZ R58, R120, R75, R58 ;  /* 0x0000004b783a7223 */ /* 0x000fe2000001003a */
[C---:B------:R-:W-:Y:S02]  /*fb30*/  IADD3 R0, R92.reuse, 0x78, RZ ;  /* 0x000000785c007810 */ /* 0x040fe40007ffe0ff */
[----:B------:R-:W-:Y:S02]  /*fb40*/  FMNMX.FTZ R97, R45, R94, !PT ;  /* 0x0000005e2d617209 */ /* 0x000fe40007810000 */
[----:B------:R-:W-:Y:S01]  /*fb50*/  I2F R71, R0 ;  /* 0x0000000000477306 */ /* 0x000fe20000201400 */
[----:B------:R-:W-:Y:S02]  /*fb60*/  IADD3 R70, R92, 0x69, RZ ;  /* 0x000000695c467810 */ /* 0x000fe40007ffe0ff */
[----:B------:R-:W-:Y:S02]  /*fb70*/  FMNMX.FTZ R94, R48, R97, !PT ;  /* 0x00000061305e7209 */ /* 0x000fe40007810000 */
[----:B------:R-:W-:Y:S02]  /*fb80*/  FMNMX.FTZ R97, R47, R96, !PT ;  /* 0x000000602f617209 */ /* 0x000fe40007810000 */
[----:B------:R-:W-:Y:S02]  /*fb90*/  FMNMX.FTZ R73, R49, R94, !PT ;  /* 0x0000005e31497209 */ /* 0x000fe40007810000 */
[----:B------:R-:W-:Y:S01]  /*fba0*/  FMNMX.FTZ R94, R50, R97, !PT ;  /* 0x00000061325e7209 */ /* 0x000fe20007810000 */
[----:B------:R-:W1:Y:S01]  /*fbb0*/  I2F R70, R70 ;  /* 0x0000004600467306 */ /* 0x000e620000201400 */
[----:B------:R-:W-:Y:S02]  /*fbc0*/  FMNMX.FTZ R96, R52, R73, !PT ;  /* 0x0000004934607209 */ /* 0x000fe40007810000 */
[----:B------:R-:W-:Y:S02]  /*fbd0*/  FMNMX.FTZ R73, R51, R94, !PT ;  /* 0x0000005e33497209 */ /* 0x000fe40007810000 */
[----:B------:R-:W-:Y:S02]  /*fbe0*/  FMNMX.FTZ R97, R53, R96, !PT ;  /* 0x0000006035617209 */ /* 0x000fe40007810000 */
[----:B------:R-:W-:Y:S03]  /*fbf0*/  FMNMX.FTZ R68, R54, R73, !PT ;  /* 0x0000004936447209 */ /* 0x000fe60007810000 */
[----:B------:R2:W3:Y:S01]  /*fc00*/  I2F R0, R2 ;  /* 0x0000000200007306 */ /* 0x0004e20000201400 */
[----:B------:R-:W-:Y:S01]  /*fc10*/  FMNMX.FTZ R73, R55, R68, !PT ;  /* 0x0000004437497209 */ /* 0x000fe20007810000 */
[CC--:B-1----:R-:W-:Y:S02]  /*fc20*/  FFMA.FTZ R57, R120.reuse, R70.reuse, R57 ;  /* 0x0000004678397223 */ /* 0x0c2fe40000010039 */
[C---:B------:R-:W-:Y:S02]  /*fc30*/  FFMA.FTZ R59, R120.reuse, R70, R59 ;  /* 0x00000046783b7223 */ /* 0x040fe4000001003b */
[CC--:B------:R-:W-:Y:S02]  /*fc40*/  FFMA.FTZ R60, R120.reuse, R77.reuse, R60 ;  /* 0x0000004d783c7223 */ /* 0x0c0fe4000001003c */
[C---:B------:R-:W-:Y:S02]  /*fc50*/  FFMA.FTZ R62, R120.reuse, R77, R62 ;  /* 0x0000004d783e7223 */ /* 0x040fe4000001003e */
[----:B------:R-:W-:Y:S01]  /*fc60*/  FFMA.FTZ R61, R120, R69, R61 ;  /* 0x00000045783d7223 */ /* 0x000fe2000001003d */
[----:B--2---:R-:W-:Y:S01]  /*fc70*/  FMNMX.FTZ R2, R56, R97, !PT ;  /* 0x0000006138027209 */ /* 0x004fe20007810000 */
[C---:B------:R-:W-:Y:S02]  /*fc80*/  FFMA.FTZ R63, R120.reuse, R69, R63 ;  /* 0x00000045783f7223 */ /* 0x040fe4000001003f */
[CC--:B------:R-:W-:Y:S01]  /*fc90*/  FFMA.FTZ R64, R120.reuse, R71.reuse, R64 ;  /* 0x0000004778407223 */ /* 0x0c0fe20000010040 */
[----:B------:R-:W-:Y:S01]  /*fca0*/  FMNMX.FTZ R97, R57, R2, !PT ;  /* 0x0000000239617209 */ /* 0x000fe20007810000 */
[----:B------:R-:W-:Y:S01]  /*fcb0*/  FFMA.FTZ R66, R120, R71, R66 ;  /* 0x0000004778427223 */ /* 0x000fe20000010042 */
[----:B------:R-:W-:Y:S01]  /*fcc0*/  FMNMX.FTZ R2, R58, R73, !PT ;  /* 0x000000493a027209 */ /* 0x000fe20007810000 */
[-C--:B---3--:R-:W-:Y:S01]  /*fcd0*/  FFMA.FTZ R65, R120, R0.reuse, R65 ;  /* 0x0000000078417223 */ /* 0x088fe20000010041 */
        /* <DEDUP_REMOVED lines=20> */
[----:B--2---:R-:W-:Y:S03]  /*fe20*/  FMNMX.FTZ R70, R69, R0, !PT ;  /* 0x0000000045467209 */ /* 0x004fe60007810000 */
[----:B------:R-:W-:Y:S02]  /*fe30*/  FMUL.FTZ R72, R2, c[0x0][0x23c] ;  /* 0x00008f0002487a20 */ /* 0x000fe40000410000 */
[----:B------:R-:W-:Y:S02]  /*fe40*/  FMUL.FTZ R2, R68, c[0x0][0x23c] ;  /* 0x00008f0044027a20 */ /* 0x000fe40000410000 */
[----:B------:R-:W-:Y:S02]  /*fe50*/  FADD.FTZ R73, -R70, R125 ;  /* 0x0000007d46497221 */ /* 0x000fe40000010100 */
[----:B------:R-:W1:Y:S01]  /*fe60*/  MUFU.EX2 R72, R72 ;  /* 0x0000004800487308 */ /* 0x000e620000000800 */
[----:B------:R-:W-:Y:S01]  /*fe70*/  FSEL R69, R2, RZ, P0 ;  /* 0x000000ff02457208 */ /* 0x000fe20000000000 */
[----:B------:R-:W-:Y:S01]  /*fe80*/  FMUL.FTZ R71, R73, c[0x0][0x23c] ;  /* 0x00008f0049477a20 */ /* 0x000fe20000410000 */
[----:B------:R-:W-:Y:S03]  /*fe90*/  FSETP.NEU.FTZ.AND P0, PT, R70, -INF , PT ;  /* 0xff8000004600780b */ /* 0x000fe60003f1d000 */
        /* <DEDUP_REMOVED lines=14> */
[----:B------:R1:W-:Y:S01]  /*ff80*/  MUFU.EX2 R79, R5 ;  /* 0x00000005004f7308 */ /* 0x0003e20000000800 */
[----:B------:R-:W-:Y:S02]  /*ff90*/  FMUL.FTZ R129, R72, R129 ;  /* 0x0000008148817220 */ /* 0x000fe40000410000 */
        /* <DEDUP_REMOVED lines=11> */
[----:B------:R2:W-:Y:S01]  /*10050*/  MUFU.EX2 R75, R13 ;  /* 0x0000000d004b7308 */ /* 0x0005e20000000800 */
[C---:B------:R-:W-:Y:S02]  /*10060*/  FMUL.FTZ R140, R72.reuse, R140 ;  /* 0x0000008c488c7220 */ /* 0x040fe40000410000 */
[C---:B------:R-:W-:Y:S02]  /*10070*/  FMUL.FTZ R141, R72.reuse, R141 ;  /* 0x0000008d488d7220 */ /* 0x040fe40000410000 */
[--C-:B-1----:R-:W-:Y:S02]  /*10080*/  FFMA.FTZ R5, R45, c[0x0][0x23c], -R69.reuse ;  /* 0x00008f002d057a23 */ /* 0x102fe40000010845 */
[C---:B------:R-:W-:Y:S02]  /*10090*/  FMUL.FTZ R136, R72.reuse, R136 ;  /* 0x0000008848887220 */ /* 0x040fe40000410000 */
[----:B------:R-:W-:Y:S01]  /*100a0*/  FMUL.FTZ R137, R72, R137 ;  /* 0x0000008948897220 */ /* 0x000fe20000410000 */
[----:B------:R-:W1:Y:S01]  /*100b0*/  MUFU.EX2 R71, R71 ;  /* 0x0000004700477308 */ /* 0x000e620000000800 */
[--C-:B------:R-:W-:Y:S02]  /*100c0*/  FFMA.FTZ R127, R21, c[0x0][0x23c], -R69.reuse ;  /* 0x00008f00157f7a23 */ /* 0x100fe40000010845 */
[--C-:B------:R-:W-:Y:S02]  /*100d0*/  FFMA.FTZ R94, R36, c[0x0][0x23c], -R69.reuse ;  /* 0x00008f00245e7a23 */ /* 0x100fe40000010845 */
[--C-:B------:R-:W-:Y:S02]  /*100e0*/  FFMA.FTZ R36, R40, c[0x0][0x23c], -R69.reuse ;  /* 0x00008f0028247a23 */ /* 0x100fe40000010845 */
[--C-:B------:R-:W-:Y:S02]  /*100f0*/  FFMA.FTZ R0, R4, c[0x0][0x23c], -R69.reuse ;  /* 0x00008f0004007a23 */ /* 0x100fe40000010845 */
[----:B------:R-:W-:Y:S01]  /*10100*/  FMUL.FTZ R4, R70, c[0x0][0x23c] ;  /* 0x00008f0046047a20 */ /* 0x000fe20000410000 */
[----:B------:R3:W-:Y:S01]  /*10110*/  MUFU.EX2 R76, R16 ;  /* 0x00000010004c7308 */ /* 0x0007e20000000800 */
[--C-:B------:R-:W-:Y:S02]  /*10120*/  FFMA.FTZ R164, R25, c[0x0][0x23c], -R69.reuse ;  /* 0x00008f0019a47a23 */ /* 0x100fe40000010845 */
[--C-:B------:R-:W-:Y:S01]  /*10130*/  FFMA.FTZ R25, R49, c[0x0][0x23c], -R69.reuse ;  /* 0x00008f0031197a23 */ /* 0x100fe20000010845 */
[----:B------:R-:W-:Y:S01]  /*10140*/  FSEL R4, R4, RZ, P0 ;  /* 0x000000ff04047208 */ /* 0x000fe20000000000 */
[--C-:B------:R-:W-:Y:S01]  /*10150*/  FFMA.FTZ R104, R32, c[0x0][0x23c], -R69.reuse ;  /* 0x00008f0020687a23 */ /* 0x100fe20000010845 */
[----:B------:R-:W-:Y:S01]  /*10160*/  ISETP.GT.AND P0, PT, R124, 0x1, PT ;  /* 0x000000017c00780c */ /* 0x000fe20003f04270 */
[--C-:B------:R-:W-:Y:S01]  /*10170*/  FFMA.FTZ R32, R44, c[0x0][0x23c], -R69.reuse ;  /* 0x00008f002c207a23 */ /* 0x100fe20000010845 */
[----:B------:R-:W-:Y:S01]  /*10180*/  MOV R124, R95 ;  /* 0x0000005f007c7202 */ /* 0x000fe20000000f00 */
[--C-:B------:R-:W-:Y:S01]  /*10190*/  FFMA.FTZ R56, R10, c[0x0][0x23c], -R4.reuse ;  /* 0x00008f000a387a23 */ /* 0x100fe20000010804 */
[----:B------:R-:W4:Y:S01]  /*101a0*/  MUFU.EX2 R0, R0 ;  /* 0x0000000000007308 */ /* 0x000f220000000800 */
[--C-:B------:R-:W-:Y:S02]  /*101b0*/  FFMA.FTZ R45, R11, c[0x0][0x23c], -R4.reuse ;  /* 0x00008f000b2d7a23 */ /* 0x100fe40000010804 */
[----:B------:R-:W5:Y:S01]  /*101c0*/  LDSM.16.MT88.4 R8, [R158+0x3000] ;  /* 0x003000009e08783b */ /* 0x000f620000004200 */
[--C-:B------:R-:W-:Y:S02]  /*101d0*/  FFMA.FTZ R48, R14, c[0x0][0x23c], -R4.reuse ;  /* 0x00008f000e307a23 */ /* 0x100fe40000010804 */
[--C-:B------:R-:W-:Y:S02]  /*101e0*/  FFMA.FTZ R41, R15, c[0x0][0x23c], -R4.reuse ;  /* 0x00008f000f297a23 */ /* 0x100fe40000010804 */
[--C-:B------:R-:W-:Y:S02]  /*101f0*/  FFMA.FTZ R52, R18, c[0x0][0x23c], -R4.reuse ;  /* 0x00008f0012347a23 */ /* 0x100fe40000010804 */
[----:B------:R-:W-:Y:S01]  /*10200*/  MUFU.EX2 R56, R56 ;  /* 0x0000003800387308 */ /* 0x000fe20000000800 */
[----:B--2---:R-:W2:Y:S01]  /*10210*/  LDSM.16.MT88.4 R12, [R157+0x3400] ;  /* 0x003400009d0c783b */ /* 0x004ea20000004200 */
[--C-:B------:R-:W-:Y:S02]  /*10220*/  FFMA.FTZ R53, R19, c[0x0][0x23c], -R4.reuse ;  /* 0x00008f0013357a23 */ /* 0x100fe40000010804 */
[C---:B-1----:R-:W-:Y:S02]  /*10230*/  FMUL.FTZ R134, R71.reuse, R134 ;  /* 0x0000008647867220 */ /* 0x042fe40000410000 */
[C---:B------:R-:W-:Y:S02]  /*10240*/  FMUL.FTZ R135, R71.reuse, R135 ;  /* 0x0000008747877220 */ /* 0x040fe40000410000 */
[C---:B------:R-:W-:Y:S01]  /*10250*/  FMUL.FTZ R130, R71.reuse, R130 ;  /* 0x0000008247827220 */ /* 0x040fe20000410000 */
[----:B---3--:R-:W1:Y:S01]  /*10260*/  LDSM.16.MT88.4 R16, [R158+0x3400] ;  /* 0x003400009e10783b */ /* 0x008e620000004200 */
[----:B------:R-:W3:Y:S01]  /*10270*/  MUFU.EX2 R45, R45 ;  /* 0x0000002d002d7308 */ /* 0x000ee20000000800 */
[C---:B------:R-:W-:Y:S02]  /*10280*/  FMUL.FTZ R131, R71.reuse, R131 ;  /* 0x0000008347837220 */ /* 0x040fe40000410000 */
[----:B------:R-:W-:Y:S01]  /*10290*/  FMUL.FTZ R142, R71, R142 ;  /* 0x0000008e478e7220 */ /* 0x000fe20000410000 */
[----:B----4-:R-:W-:Y:S01]  /*102a0*/  F2FP.BF16.PACK_AB R100, R79, R0 ;  /* 0x000000004f64723e */ /* 0x010fe200000010ff */
[C---:B------:R-:W-:Y:S02]  /*102b0*/  FMUL.FTZ R143, R71.reuse, R143 ;  /* 0x0000008f478f7220 */ /* 0x040fe40000410000 */
[C---:B------:R-:W-:Y:S02]  /*102c0*/  FMUL.FTZ R138, R71.reuse, R138 ;  /* 0x0000008a478a7220 */ /* 0x040fe40000410000 */
[----:B------:R-:W-:Y:S01]  /*102d0*/  FMUL.FTZ R139, R71, R139 ;  /* 0x0000008b478b7220 */ /* 0x000fe20000410000 */
        /* <DEDUP_REMOVED lines=11> */
[----:B------:R-:W-:Y:S02]  /*10390*/  FFMA.FTZ R38, R38, c[0x0][0x23c], -R4 ;  /* 0x00008f0026267a23 */ /* 0x000fe40000010804 */
[----:B------:R-:W-:Y:S01]  /*103a0*/  FFMA.FTZ R0, R121, R72, R0 ;  /* 0x0000004879007223 */ /* 0x000fe20000010000 */
[----:B------:R-:W3:Y:S01]  /*103b0*/  MUFU.EX2 R49, R49 ;  /* 0x0000003100317308 */ /* 0x000ee20000000800 */
[--C-:B------:R-:W-:Y:S02]  /*103c0*/  FFMA.FTZ R55, R55, c[0x0][0x23c], -R4.reuse ;  /* 0x00008f0037377a23 */ /* 0x100fe40000010804 */
[--C-:B------:R-:W-:Y:S01]  /*103d0*/  FFMA.FTZ R58, R58, c[0x0][0x23c], -R4.reuse ;  /* 0x00008f003a3a7a23 */ /* 0x100fe20000010804 */
[----:B----4-:R-:W-:Y:S01]  /*103e0*/  F2FP.BF16.PACK_AB R22, R165, R76 ;  /* 0x0000004ca516723e */ /* 0x010fe200000010ff */
[--C-:B------:R-:W-:Y:S02]  /*103f0*/  FFMA.FTZ R59, R59, c[0x0][0x23c], -R4.reuse ;  /* 0x00008f003b3b7a23 */ /* 0x100fe40000010804 */
[--C-:B------:R-:W-:Y:S02]  /*10400*/  FFMA.FTZ R44, R61, c[0x0][0x23c], -R69.reuse ;  /* 0x00008f003d2c7a23 */ /* 0x100fe40000010845 */
[--C-:B------:R-:W-:Y:S01]  /*10410*/  FFMA.FTZ R61, R26, c[0x0][0x23c], -R4.reuse ;  /* 0x00008f001a3d7a23 */ /* 0x100fe20000010804 */
[----:B------:R4:W-:Y:S01]  /*10420*/  MUFU.EX2 R74, R20 ;  /* 0x00000014004a7308 */ /* 0x0009e20000000800 */
[--C-:B------:R-:W-:Y:S02]  /*10430*/  FFMA.FTZ R26, R64, c[0x0][0x23c], -R69.reuse ;  /* 0x00008f00401a7a23 */ /* 0x100fe40000010845 */
[----:B------:R-:W-:Y:S02]  /*10440*/  FFMA.FTZ R69, R65, c[0x0][0x23c], -R69 ;  /* 0x00008f0041457a23 */ /* 0x000fe40000010845 */
[----:B------:R-:W-:Y:S05]  /*10450*/  FFMA.FTZ R66, R66, c[0x0][0x23c], -R4 ;  /* 0x00008f0042427a23 */ /* 0x000fea0000010804 */
[----:B------:R-:W-:Y:S01]  /*10460*/  MUFU.EX2 R48, R48 ;  /* 0x0000003000307308 */ /* 0x000fe20000000800 */
[----:B---3--:R-:W-:Y:S01]  /*10470*/  F2FP.BF16.PACK_AB R101, R49, R2 ;  /* 0x000000023165723e */ /* 0x008fe200000010ff */
[----:B------:R-:W-:Y:S04]  /*10480*/  FFMA.FTZ R2, R123, R71, R2 ;  /* 0x000000477b027223 */ /* 0x000fe80000010002 */
[----:B------:R-:W-:Y:S04]  /*10490*/  FADD.FTZ R49, R49, R2 ;  /* 0x0000000231317221 */ /* 0x000fe80000010000 */
[----:B------:R-:W3:Y:S01]  /*104a0*/  MUFU.EX2 R41, R41 ;  /* 0x0000002900297308 */ /* 0x000ee20000000800 */
[C---:B-----5:R-:W-:Y:S05]  /*104b0*/  HMMA.16816.F32.BF16 R132, R100.reuse, R8, R132 ;  /* 0x000000086484723c */ /* 0x060fea0000041884 */
[----:B----4-:R-:W-:Y:S01]  /*104c0*/  F2FP.BF16.PACK_AB R20, R75, R78 ;  /* 0x0000004e4b14723e */ /* 0x010fe200000010ff */
[----:B------:R-:W-:Y:S02]  /*104d0*/  FADD.FTZ R56, R56, R49 ;  /* 0x0000003138387221 */ /* 0x000fe40000010000 */
[C---:B------:R-:W-:Y:S01]  /*104e0*/  HMMA.16816.F32.BF16 R128, R100.reuse, R10, R128 ;  /* 0x0000000a6480723c */ /* 0x040fe20000041880 */
[----:B------:R-:W-:Y:S01]  /*104f0*/  MUFU.EX2 R52, R52 ;  /* 0x0000003400347308 */ /* 0x000fe20000000800 */
[----:B------:R-:W4:Y:S02]  /*10500*/  LDSM.16.MT88.4 R8, [R157+0x3800] ;  /* 0x003800009d08783b */ /* 0x000f240000004200 */
[----:B------:R-:W-:Y:S04]  /*10510*/  FADD.FTZ R45, R45, R56 ;  /* 0x000000382d2d7221 */ /* 0x000fe80000010000 */
[C---:B------:R-:W-:Y:S03]  /*10520*/  HMMA.16816.F32.BF16 R140, R100.reuse, R96, R140 ;  /* 0x00000060648c723c */ /* 0x040fe6000004188c */
[----:B------:R-:W5:Y:S01]  /*10530*/  MUFU.EX2 R53, R53 ;  /* 0x0000003500357308 */ /* 0x000f620000000800 */
[----:B---3--:R-:W-:Y:S04]  /*10540*/  F2FP.BF16.PACK_AB R21, R41, R48 ;  /* 0x000000302915723e */ /* 0x008fe800000010ff */
[----:B------:R-:W-:Y:S04]  /*10550*/  HMMA.16816.F32.BF16 R136, R100, R98, R136 ;  /* 0x000000626488723c */ /* 0x000fe80000041888 */
        /* <DEDUP_REMOVED lines=14> */
[C---:B--2---:R-:W-:Y:S05]  /*10640*/  HMMA.16816.F32.BF16 R140, R20.reuse, R12, R140 ;  /* 0x0000000c148c723c */ /* 0x044fea000004188c */
[----:B------:R-:W-:Y:S02]  /*10650*/  FADD.FTZ R48, R48, R45 ;  /* 0x0000002d30307221 */ /* 0x000fe40000010000 */
[----:B------:R-:W-:Y:S01]  /*10660*/  FFMA.FTZ R51, R54, c[0x0][0x23c], -R4 ;  /* 0x00008f0036337a23 */ /* 0x000fe20000010804 */
[C---:B------:R-:W-:Y:S01]  /*10670*/  HMMA.16816.F32.BF16 R136, R20.reuse, R14, R136 ;  /* 0x0000000e1488723c */ /* 0x040fe20000041888 */
[----:B------:R-:W-:Y:S01]  /*10680*/  MUFU.EX2 R57, R57 ;  /* 0x0000003900397308 */ /* 0x000fe20000000800 */
[----:B------:R-:W2:Y:S02]  /*10690*/  LDSM.16.MT88.4 R12, [R158+0x3800] ;  /* 0x003800009e0c783b */ /* 0x000ea40000004200 */
[----:B------:R-:W-:Y:S02]  /*106a0*/  FADD.FTZ R41, R41, R48 ;  /* 0x0000003029297221 */ /* 0x000fe40000010000 */
[--C-:B------:R-:W-:Y:S02]  /*106b0*/  FFMA.FTZ R45, R62, c[0x0][0x23c], -R4.reuse ;  /* 0x00008f003e2d7a23 */ /* 0x100fe40000010804 */
[C---:B-1----:R-:W-:Y:S03]  /*106c0*/  HMMA.16816.F32.BF16 R132, R20.reuse, R16, R132 ;  /* 0x000000101484723c */ /* 0x042fe60000041884 */
[----:B------:R-:W1:Y:S01]  /*106d0*/  MUFU.EX2 R60, R60 ;  /* 0x0000003c003c7308 */ /* 0x000e620000000800 */
[----:B------:R-:W-:Y:S02]  /*106e0*/  FADD.FTZ R52, R52, R41 ;  /* 0x0000002934347221 */ /* 0x000fe40000010000 */
[--C-:B------:R-:W-:Y:S02]  /*106f0*/  FFMA.FTZ R48, R63, c[0x0][0x23c], -R4.reuse ;  /* 0x00008f003f307a23 */ /* 0x100fe40000010804 */
[----:B------:R-:W-:Y:S01]  /*10700*/  HMMA.16816.F32.BF16 R128, R20, R18, R128 ;  /* 0x000000121480723c */ /* 0x000fe20000041880 */
[----:B------:R-:W2:Y:S03]  /*10710*/  LDSM.16.MT88.4 R16, [R157+0x3c00] ;  /* 0x003c00009d10783b */ /* 0x000ea60000004200 */
[----:B------:R-:W-:Y:S01]  /*10720*/  FFMA.FTZ R4, R67, c[0x0][0x23c], -R4 ;  /* 0x00008f0043047a23 */ /* 0x000fe20000010804 */
[----:B------:R-:W-:Y:S02]  /*10730*/  MUFU.EX2 R61, R61 ;  /* 0x0000003d003d7308 */ /* 0x000fe40000000800 */
[----:B---3--:R-:W-:Y:S02]  /*10740*/  F2FP.BF16.PACK_AB R20, R127, R74 ;  /* 0x0000004a7f14723e */ /* 0x008fe400000010ff */
[----:B-----5:R-:W-:Y:S06]  /*10750*/  F2FP.BF16.PACK_AB R22, R164, R125 ;  /* 0x0000007da416723e */ /* 0x020fec00000010ff */
[----:B------:R-:W3:Y:S01]  /*10760*/  MUFU.EX2 R96, R96 ;  /* 0x0000006000607308 */ /* 0x000ee20000000800 */
[----:B-1----:R-:W-:Y:S09]  /*10770*/  F2FP.BF16.PACK_AB R21, R60, R57 ;  /* 0x000000393c15723e */ /* 0x002ff200000010ff */
[----:B------:R-:W-:Y:S10]  /*10780*/  MUFU.EX2 R107, R107 ;  /* 0x0000006b006b7308 */ /* 0x000ff40000000800 */
[----:B------:R-:W1:Y:S01]  /*10790*/  MUFU.EX2 R106, R106 ;  /* 0x0000006a006a7308 */ /* 0x000e620000000800 */
[----:B---3--:R-:W-:Y:S09]  /*107a0*/  F2FP.BF16.PACK_AB R23, R96, R61 ;  /* 0x0000003d6017723e */ /* 0x008ff200000010ff */
[----:B------:R-:W-:Y:S01]  /*107b0*/  MUFU.EX2 R104, R104 ;  /* 0x0000006800687308 */ /* 0x000fe20000000800 */
[C---:B----4-:R-:W-:Y:S08]  /*107c0*/  HMMA.16816.F32.BF16 R140, R20.reuse, R8, R140 ;  /* 0x00000008148c723c */ /* 0x050ff0000004188c */
[C---:B------:R-:W-:Y:S01]  /*107d0*/  HMMA.16816.F32.BF16 R136, R20.reuse, R10, R136 ;  /* 0x0000000a1488723c */ /* 0x040fe20000041888 */
[----:B------:R-:W3:Y:S01]  /*107e0*/  MUFU.EX2 R105, R105 ;  /* 0x0000006900697308 */ /* 0x000ee20000000800 */
[----:B------:R-:W4:Y:S06]  /*107f0*/  LDSM.16.MT88.4 R8, [R158+0x3c00] ;  /* 0x003c00009e08783b */ /* 0x000f2c0000004200 */
[C---:B--2---:R-:W-:Y:S03]  /*10800*/  HMMA.16816.F32.BF16 R132, R20.reuse, R12, R132 ;  /* 0x0000000c1484723c */ /* 0x044fe60000041884 */
[----:B------:R-:W-:Y:S05]  /*10810*/  MUFU.EX2 R30, R30 ;  /* 0x0000001e001e7308 */ /* 0x000fea0000000800 */
[----:B------:R-:W-:Y:S01]  /*10820*/  HMMA.16816.F32.BF16 R128, R20, R14, R128 ;  /* 0x0000000e1480723c */ /* 0x000fe20000041880 */
[----:B------:R-:W2:Y:S04]  /*10830*/  LDSM.16.MT88.4 R12, [R157+0x4000] ;  /* 0x004000009d0c783b */ /* 0x000ea80000004200 */
[----:B------:R-:W5:Y:S02]  /*10840*/  MUFU.EX2 R27, R27 ;  /* 0x0000001b001b7308 */ /* 0x000f640000000800 */
[----:B-1----:R-:W-:Y:S02]  /*10850*/  F2FP.BF16.PACK_AB R20, R106, R107 ;  /* 0x0000006b6a14723e */ /* 0x002fe400000010ff */
[----:B---3--:R-:W-:Y:S06]  /*10860*/  F2FP.BF16.PACK_AB R22, R105, R104 ;  /* 0x000000686916723e */ /* 0x008fec00000010ff */
[----:B------:R-:W-:Y:S10]  /*10870*/  MUFU.EX2 R34, R34 ;  /* 0x0000002200227308 */ /* 0x000ff40000000800 */
[----:B------:R-:W1:Y:S01]  /*10880*/  MUFU.EX2 R31, R31 ;  /* 0x0000001f001f7308 */ /* 0x000e620000000800 */
[----:B-----5:R-:W-:Y:S09]  /*10890*/  F2FP.BF16.PACK_AB R21, R27, R30 ;  /* 0x0000001e1b15723e */ /* 0x020ff200000010ff */
[----:B------:R-:W-:Y:S10]  /*108a0*/  MUFU.EX2 R94, R94 ;  /* 0x0000005e005e7308 */ /* 0x000ff40000000800 */
[----:B------:R-:W3:Y:S01]  /*108b0*/  MUFU.EX2 R73, R73 ;  /* 0x0000004900497308 */ /* 0x000ee20000000800 */
[----:B-1----:R-:W-:Y:S09]  /*108c0*/  F2FP.BF16.PACK_AB R23, R31, R34 ;  /* 0x000000221f17723e */ /* 0x002ff200000010ff */
        /* <DEDUP_REMOVED lines=8> */
[----:B------:R-:W4:Y:S04]  /*10950*/  LDSM.16.MT88.4 R8, [R157+0x4400] ;  /* 0x004400009d08783b */ /* 0x000f280000004200 */
        /* <DEDUP_REMOVED lines=14> */
[C---:B-----5:R-:W-:Y:S03]  /*10a40*/  HMMA.16816.F32.BF16 R132, R20.reuse, R16, R132 ;  /* 0x000000101484723c */ /* 0x060fe60000041884 */
[----:B------:R-:W-:Y:S04]  /*10a50*/  MUFU.EX2 R43, R43 ;  /* 0x0000002b002b7308 */ /* 0x000fe80000000800 */
[----:B--2---:R-:W-:Y:S01]  /*10a60*/  F2FP.BF16.PACK_AB R16, R5, R32 ;  /* 0x000000200510723e */ /* 0x004fe200000010ff */
[----:B------:R-:W-:Y:S04]  /*10a70*/  HMMA.16816.F32.BF16 R128, R20, R18, R128 ;  /* 0x000000121480723c */ /* 0x000fe80000041880 */
[----:B------:R-:W-:Y:S01]  /*10a80*/  FADD.FTZ R17, R79, R0 ;  /* 0x000000004f117221 */ /* 0x000fe20000010000 */
[----:B------:R-:W2:Y:S03]  /*10a90*/  MUFU.EX2 R46, R46 ;  /* 0x0000002e002e7308 */ /* 0x000ea60000000800 */
[----:B------:R-:W-:Y:S01]  /*10aa0*/  FADD.FTZ R2, R80, R17 ;  /* 0x0000001150027221 */ /* 0x000fe20000010000 */
[----:B-1----:R-:W-:Y:S03]  /*10ab0*/  F2FP.BF16.PACK_AB R18, R25, R24 ;  /* 0x000000181912723e */ /* 0x002fe600000010ff */
[----:B------:R-:W-:Y:S03]  /*10ac0*/  FADD.FTZ R21, R77, R2 ;  /* 0x000000024d157221 */ /* 0x000fe60000010000 */
[----:B------:R-:W-:Y:S01]  /*10ad0*/  MUFU.EX2 R47, R47 ;  /* 0x0000002f002f7308 */ /* 0x000fe20000000800 */
[----:B------:R-:W-:Y:S02]  /*10ae0*/  FADD.FTZ R2, R78, R21 ;  /* 0x000000154e027221 */ /* 0x000fe40000010000 */
[----:B------:R-:W1:Y:S07]  /*10af0*/  LDSM.16.MT88.4 R20, [R157+0x4800] ;  /* 0x004800009d14783b */ /* 0x000e6e0000004200 */
[----:B------:R-:W5:Y:S01]  /*10b00*/  MUFU.EX2 R50, R50 ;  /* 0x0000003200327308 */ /* 0x000f620000000800 */
[----:B--2---:R-:W-:Y:S09]  /*10b10*/  F2FP.BF16.PACK_AB R17, R46, R43 ;  /* 0x0000002b2e11723e */ /* 0x004ff200000010ff */
[----:B------:R-:W-:Y:S10]  /*10b20*/  MUFU.EX2 R28, R28 ;  /* 0x0000001c001c7308 */ /* 0x000ff40000000800 */
[----:B------:R-:W2:Y:S01]  /*10b30*/  MUFU.EX2 R29, R29 ;  /* 0x0000001d001d7308 */ /* 0x000ea20000000800 */
[----:B-----5:R-:W-:Y:S09]  /*10b40*/  F2FP.BF16.PACK_AB R19, R50, R47 ;  /* 0x0000002f3213723e */ /* 0x020ff200000010ff */
[----:B------:R-:W-:Y:S01]  /*10b50*/  MUFU.EX2 R33, R33 ;  /* 0x0000002100217308 */ /* 0x000fe20000000800 */
[C---:B----4-:R-:W-:Y:S08]  /*10b60*/  HMMA.16816.F32.BF16 R136, R16.reuse, R10, R136 ;  /* 0x0000000a1088723c */ /* 0x050ff00000041888 */
[C---:B---3--:R-:W-:Y:S01]  /*10b70*/  HMMA.16816.F32.BF16 R132, R16.reuse, R12, R132 ;  /* 0x0000000c1084723c */ /* 0x048fe20000041884 */
[----:B------:R-:W3:Y:S07]  /*10b80*/  MUFU.EX2 R40, R40 ;  /* 0x0000002800287308 */ /* 0x000eee0000000800 */
[C---:B------:R-:W-:Y:S03]  /*10b90*/  HMMA.16816.F32.BF16 R128, R16.reuse, R14, R128 ;  /* 0x0000000e1080723c */ /* 0x040fe60000041880 */
[----:B------:R-:W-:Y:S05]  /*10ba0*/  MUFU.EX2 R51, R51 ;  /* 0x0000003300337308 */ /* 0x000fea0000000800 */
[----:B------:R-:W-:Y:S05]  /*10bb0*/  HMMA.16816.F32.BF16 R140, R16, R8, R140 ;  /* 0x00000008108c723c */ /* 0x000fea000004188c */
[----:B------:R-:W4:Y:S02]  /*10bc0*/  MUFU.EX2 R0, R55 ;  /* 0x0000003700007308 */ /* 0x000f240000000800 */
[----:B------:R-:W-:Y:S01]  /*10bd0*/  FADD.FTZ R9, R75, R2 ;  /* 0x000000024b097221 */ /* 0x000fe20000010000 */
[----:B--2---:R-:W-:Y:S04]  /*10be0*/  F2FP.BF16.PACK_AB R16, R29, R28 ;  /* 0x0000001c1d10723e */ /* 0x004fe800000010ff */
[----:B------:R-:W-:Y:S01]  /*10bf0*/  FADD.FTZ R8, R76, R9 ;  /* 0x000000094c087221 */ /* 0x000fe20000010000 */
[----:B---3--:R-:W-:Y:S02]  /*10c00*/  F2FP.BF16.PACK_AB R18, R40, R33 ;  /* 0x000000212812723e */ /* 0x008fe400000010ff */
[----:B------:R-:W-:Y:S01]  /*10c10*/  MUFU.EX2 R2, R58 ;  /* 0x0000003a00027308 */ /* 0x000fe20000000800 */
[----:B------:R-:W-:Y:S02]  /*10c20*/  FADD.FTZ R165, R165, R8 ;  /* 0x00000008a5a57221 */ /* 0x000fe40000010000 */
[----:B------:R-:W-:Y:S02]  /*10c30*/  FADD.FTZ R8, R53, R52 ;  /* 0x0000003435087221 */ /* 0x000fe40000010000 */
[----:B------:R-:W-:Y:S02]  /*10c40*/  FADD.FTZ R10, R74, R165 ;  /* 0x000000a54a0a7221 */ /* 0x000fe40000010000 */
[----:B------:R-:W-:Y:S02]  /*10c50*/  FADD.FTZ R57, R57, R8 ;  /* 0x0000000839397221 */ /* 0x000fe40000010000 */
[----:B------:R-:W-:Y:S01]  /*10c60*/  FADD.FTZ R12, R127, R10 ;  /* 0x0000000a7f0c7221 */ /* 0x000fe20000010000 */
[----:B------:R-:W2:Y:S01]  /*10c70*/  MUFU.EX2 R41, R59 ;  /* 0x0000003b00297308 */ /* 0x000ea20000000800 */
[----:B------:R-:W-:Y:S01]  /*10c80*/  FADD.FTZ R60, R60, R57 ;  /* 0x000000393c3c7221 */ /* 0x000fe20000010000 */
[----:B------:R-:W3:Y:S01]  /*10c90*/  LDSM.16.MT88.4 R8, [R158+0x4800] ;  /* 0x004800009e08783b */ /* 0x000ee20000004200 */
[----:B------:R-:W-:Y:S01]  /*10ca0*/  FADD.FTZ R125, R125, R12 ;  /* 0x0000000c7d7d7221 */ /* 0x000fe20000010000 */
[----:B----4-:R-:W-:Y:S01]  /*10cb0*/  F2FP.BF16.PACK_AB R17, R0, R51 ;  /* 0x000000330011723e */ /* 0x010fe200000010ff */
[----:B------:R-:W-:Y:S01]  /*10cc0*/  FADD.FTZ R61, R61, R60 ;  /* 0x0000003c3d3d7221 */ /* 0x000fe20000010000 */
[----:B------:R-:W-:Y:S01]  /*10cd0*/  MOV R127, R68 ;  /* 0x00000044007f7202 */ /* 0x000fe20000000f00 */
[----:B------:R-:W-:Y:S01]  /*10ce0*/  FADD.FTZ R164, R164, R125 ;  /* 0x0000007da4a47221 */ /* 0x000fe20000010000 */
[----:B------:R-:W-:Y:S01]  /*10cf0*/  MOV R125, R70 ;  /* 0x00000046007d7202 */ /* 0x000fe20000000f00 */
[----:B------:R-:W-:Y:S01]  /*10d00*/  FADD.FTZ R61, R96, R61 ;  /* 0x0000003d603d7221 */ /* 0x000fe20000010000 */
[----:B------:R-:W-:Y:S01]  /*10d10*/  MUFU.EX2 R7, R7 ;  /* 0x0000000700077308 */ /* 0x000fe20000000800 */
[----:B------:R-:W-:Y:S01]  /*10d20*/  FADD.FTZ R49, R107, R164 ;  /* 0x000000a46b317221 */ /* 0x000fe20000010000 */
[----:B------:R-:W4:Y:S01]  /*10d30*/  LDSM.16.MT88.4 R12, [R157+0x4c00] ;  /* 0x004c00009d0c783b */ /* 0x000f220000004200 */
[----:B------:R-:W-:Y:S02]  /*10d40*/  FADD.FTZ R52, R30, R61 ;  /* 0x0000003d1e347221 */ /* 0x000fe40000010000 */
[----:B------:R-:W-:Y:S02]  /*10d50*/  FADD.FTZ R49, R106, R49 ;  /* 0x000000316a317221 */ /* 0x000fe40000010000 */
[----:B------:R-:W-:Y:S02]  /*10d60*/  FADD.FTZ R27, R27, R52 ;  /* 0x000000341b1b7221 */ /* 0x000fe40000010000 */
[----:B------:R-:W-:Y:S01]  /*10d70*/  FADD.FTZ R104, R104, R49 ;  /* 0x0000003168687221 */ /* 0x000fe20000010000 */
[----:B------:R-:W5:Y:S01]  /*10d80*/  MUFU.EX2 R44, R44 ;  /* 0x0000002c002c7308 */ /* 0x000f620000000800 */
[----:B------:R-:W-:Y:S02]  /*10d90*/  FADD.FTZ R34, R34, R27 ;  /* 0x0000001b22227221 */ /* 0x000fe40000010000 */
[----:B------:R-:W-:Y:S01]  /*10da0*/  FADD.FTZ R105, R105, R104 ;  /* 0x0000006869697221 */ /* 0x000fe20000010000 */
[----:B--2---:R-:W-:Y:S01]  /*10db0*/  F2FP.BF16.PACK_AB R19, R41, R2 ;  /* 0x000000022913723e */ /* 0x004fe200000010ff */
[----:B------:R-:W-:Y:S02]  /*10dc0*/  FADD.FTZ R31, R31, R34 ;  /* 0x000000221f1f7221 */ /* 0x000fe40000010000 */
[----:B------:R-:W-:Y:S02]  /*10dd0*/  FADD.FTZ R94, R94, R105 ;  /* 0x000000695e5e7221 */ /* 0x000fe40000010000 */
[----:B------:R-:W-:Y:S01]  /*10de0*/  FADD.FTZ R38, R38, R31 ;  /* 0x0000001f26267221 */ /* 0x000fe20000010000 */
[----:B------:R-:W-:Y:S01]  /*10df0*/  MUFU.EX2 R26, R26 ;  /* 0x0000001a001a7308 */ /* 0x000fe20000000800 */
[C---:B-1----:R-:W-:Y:S01]  /*10e00*/  HMMA.16816.F32.BF16 R140, R16.reuse, R20, R140 ;  /* 0x00000014108c723c */ /* 0x042fe2000004188c */
[----:B------:R-:W-:Y:S02]  /*10e10*/  FADD.FTZ R73, R73, R94 ;  /* 0x0000005e49497221 */ /* 0x000fe40000010000 */
[----:B------:R-:W-:Y:S02]  /*10e20*/  FADD.FTZ R38, R35, R38 ;  /* 0x0000002623267221 */ /* 0x000fe40000010000 */
[----:B------:R-:W-:Y:S02]  /*10e30*/  FADD.FTZ R36, R36, R73 ;  /* 0x0000004924247221 */ /* 0x000fe40000010000 */
[----:B------:R-:W-:Y:S01]  /*10e40*/  FADD.FTZ R39, R39, R38 ;  /* 0x0000002627277221 */ /* 0x000fe20000010000 */
[C---:B------:R-:W-:Y:S01]  /*10e50*/  HMMA.16816.F32.BF16 R136, R16.reuse, R22, R136 ;  /* 0x000000161088723c */ /* 0x040fe20000041888 */
[----:B------:R-:W1:Y:S01]  /*10e60*/  MUFU.EX2 R69, R69 ;  /* 0x0000004500457308 */ /* 0x000e620000000800 */
[----:B------:R-:W2:Y:S02]  /*10e70*/  LDSM.16.MT88.4 R20, [R158+0x4c00] ;  /* 0x004c00009e14783b */ /* 0x000ea40000004200 */
[----:B------:R-:W-:Y:S02]  /*10e80*/  FADD.FTZ R37, R37, R36 ;  /* 0x0000002425257221 */ /* 0x000fe40000010000 */
[----:B------:R-:W-:Y:S02]  /*10e90*/  FADD.FTZ R42, R42, R39 ;  /* 0x000000272a2a7221 */ /* 0x000fe40000010000 */
[C---:B---3--:R-:W-:Y:S03]  /*10ea0*/  HMMA.16816.F32.BF16 R132, R16.reuse, R8, R132 ;  /* 0x000000081084723c */ /* 0x048fe60000041884 */
[----:B------:R-:W-:Y:S01]  /*10eb0*/  MUFU.EX2 R45, R45 ;  /* 0x0000002d002d7308 */ /* 0x000fe20000000800 */
[----:B------:R-:W-:Y:S02]  /*10ec0*/  FADD.FTZ R32, R32, R37 ;  /* 0x0000002520207221 */ /* 0x000fe40000010000 */
[----:B------:R-:W-:Y:S01]  /*10ed0*/  FADD.FTZ R43, R43, R42 ;  /* 0x0000002a2b2b7221 */ /* 0x000fe20000010000 */
[----:B-----5:R-:W-:Y:S01]  /*10ee0*/  F2FP.BF16.PACK_AB R8, R44, R7 ;  /* 0x000000072c08723e */ /* 0x020fe200000010ff */
[----:B------:R-:W-:Y:S01]  /*10ef0*/  FADD.FTZ R5, R5, R32 ;  /* 0x0000002005057221 */ /* 0x000fe20000010000 */
[----:B------:R-:W-:Y:S03]  /*10f00*/  HMMA.16816.F32.BF16 R128, R16, R10, R128 ;  /* 0x0000000a1080723c */ /* 0x000fe60000041880 */
[----:B------:R-:W-:Y:S01]  /*10f10*/  FADD.FTZ R46, R46, R43 ;  /* 0x0000002b2e2e7221 */ /* 0x000fe20000010000 */
[----:B------:R-:W3:Y:S01]  /*10f20*/  MUFU.EX2 R48, R48 ;  /* 0x0000003000307308 */ /* 0x000ee20000000800 */
[----:B------:R-:W-:Y:S02]  /*10f30*/  FADD.FTZ R24, R24, R5 ;  /* 0x0000000518187221 */ /* 0x000fe40000010000 */
[----:B------:R-:W-:Y:S01]  /*10f40*/  FADD.FTZ R47, R47, R46 ;  /* 0x0000002e2f2f7221 */ /* 0x000fe20000010000 */
[----:B-1----:R-:W-:Y:S01]  /*10f50*/  F2FP.BF16.PACK_AB R10, R69, R26 ;  /* 0x0000001a450a723e */ /* 0x002fe200000010ff */
[----:B------:R-:W-:Y:S03]  /*10f60*/  FADD.FTZ R25, R25, R24 ;  /* 0x0000001819197221 */ /* 0x000fe60000010000 */
[----:B------:R-:W-:Y:S02]  /*10f70*/  FADD.FTZ R50, R50, R47 ;  /* 0x0000002f32327221 */ /* 0x000fe40000010000 */
[----:B------:R-:W-:Y:S02]  /*10f80*/  MUFU.EX2 R30, R66 ;  /* 0x00000042001e7308 */ /* 0x000fe40000000800 */
[----:B------:R-:W-:Y:S04]  /*10f90*/  FADD.FTZ R5, R51, R50 ;  /* 0x0000003233057221 */ /* 0x000fe80000010000 */
[----:B------:R-:W-:Y:S04]  /*10fa0*/  FADD.FTZ R5, R0, R5 ;  /* 0x0000000500057221 */ /* 0x000fe80000010000 */
[----:B------:R-:W1:Y:S01]  /*10fb0*/  MUFU.EX2 R123, R4 ;  /* 0x00000004007b7308 */ /* 0x000e620000000800 */
[----:B------:R-:W-:Y:S01]  /*10fc0*/  FADD.FTZ R0, R2, R5 ;  /* 0x0000000502007221 */ /* 0x000fe20000010000 */
[C---:B---3--:R-:W-:Y:S03]  /*10fd0*/  F2FP.BF16.PACK_AB R9, R48.reuse, R45 ;  /* 0x0000002d3009723e */ /* 0x048fe600000010ff */
[----:B------:R-:W-:Y:S04]  /*10fe0*/  FADD.FTZ R0, R41, R0 ;  /* 0x0000000029007221 */ /* 0x000fe80000010000 */
[----:B------:R-:W-:Y:S04]  /*10ff0*/  FADD.FTZ R45, R45, R0 ;  /* 0x000000002d2d7221 */ /* 0x000fe80000010000 */
[----:B------:R-:W-:Y:S01]  /*11000*/  FADD.FTZ R45, R48, R45 ;  /* 0x0000002d302d7221 */ /* 0x000fe20000010000 */
[C---:B-1----:R-:W-:Y:S03]  /*11010*/  F2FP.BF16.PACK_AB R11, R123.reuse, R30 ;  /* 0x0000001e7b0b723e */ /* 0x042fe600000010ff */
[----:B------:R-:W-:Y:S04]  /*11020*/  FADD.FTZ R30, R30, R45 ;  /* 0x0000002d1e1e7221 */ /* 0x000fe80000010000 */
[----:B------:R-:W-:Y:S01]  /*11030*/  FADD.FTZ R123, R123, R30 ;  /* 0x0000001e7b7b7221 */ /* 0x000fe20000010000 */
[C---:B----4-:R-:W-:Y:S07]  /*11040*/  HMMA.16816.F32.BF16 R140, R8.reuse, R12, R140 ;  /* 0x0000000c088c723c */ /* 0x050fee000004188c */
[----:B------:R-:W-:Y:S01]  /*11050*/  FADD.FTZ R12, R28, R25 ;  /* 0x000000191c0c7221 */ /* 0x000fe20000010000 */
[C---:B------:R-:W-:Y:S04]  /*11060*/  HMMA.16816.F32.BF16 R136, R8.reuse, R14, R136 ;  /* 0x0000000e0888723c */ /* 0x040fe80000041888 */
[----:B------:R-:W-:Y:S04]  /*11070*/  FADD.FTZ R12, R29, R12 ;  /* 0x0000000c1d0c7221 */ /* 0x000fe80000010000 */
[C---:B--2---:R-:W-:Y:S04]  /*11080*/  HMMA.16816.F32.BF16 R132, R8.reuse, R20, R132 ;  /* 0x000000140884723c */ /* 0x044fe80000041884 */
[----:B------:R-:W-:Y:S04]  /*11090*/  FADD.FTZ R33, R33, R12 ;  /* 0x0000000c21217221 */ /* 0x000fe80000010000 */
[----:B------:R-:W-:Y:S01]  /*110a0*/  FADD.FTZ R40, R40, R33 ;  /* 0x0000002128287221 */ /* 0x000fe20000010000 */
[----:B------:R-:W-:Y:S03]  /*110b0*/  HMMA.16816.F32.BF16 R128, R8, R22, R128 ;  /* 0x000000160880723c */ /* 0x000fe60000041880 */
[----:B------:R-:W-:Y:S04]  /*110c0*/  FADD.FTZ R7, R7, R40 ;  /* 0x0000002807077221 */ /* 0x000fe80000010000 */
[----:B------:R-:W-:Y:S05]  /*110d0*/  FADD.FTZ R7, R44, R7 ;  /* 0x000000072c077221 */ /* 0x000fea0000010000 */
[----:B------:R-:W-:Y:S04]  /*110e0*/  FADD.FTZ R26, R26, R7 ;  /* 0x000000071a1a7221 */ /* 0x000fe80000010000 */
[----:B------:R-:W-:Y:S01]  /*110f0*/  FADD.FTZ R121, R69, R26 ;  /* 0x0000001a45797221 */ /* 0x000fe20000010000 */
[----:B------:R-:W-:-:S05]  /*11100*/  @P0 BRA `(.L_x_4576) ;  /* 0xffffcfa000000947 */ /* 0x000fca000383ffff */
.L_x_4572:
[----:B------:R-:W1:Y:S01]  /*11110*/  SHFL.BFLY PT, R4, R121, 0x2, 0x1f ;  /* 0x0c401f0079047f89 */ /* 0x000e6200000e0000 */
[----:B------:R-:W-:Y:S01]  /*11120*/  IMAD.MOV.U32 R5, RZ, RZ, 0x3f800000 ;  /* 0x3f800000ff057424 */ /* 0x000fe200078e00ff */
[----:B------:R-:W-:Y:S01]  /*11130*/  SHF.R.S32.HI R7, RZ, 0x1f, R150 ;  /* 0x0000001fff077819 */ /* 0x000fe20000011496 */
[----:B------:R-:W-:Y:S01]  /*11140*/  IMAD.MOV.U32 R6, RZ, RZ, 0x3f800000 ;  /* 0x3f800000ff067424 */ /* 0x000fe200078e00ff */
[----:B------:R-:W2:Y:S01]  /*11150*/  SHFL.BFLY PT, R0, R123, 0x2, 0x1f ;  /* 0x0c401f007b007f89 */ /* 0x000ea200000e0000 */
[----:B------:R-:W-:Y:S01]  /*11160*/  ULDC.U8 UR4, c[0x0][0x328] ;  /* 0x0000ca0000047ab9 */ /* 0x000fe20000000000 */
[----:B-1----:R-:W-:-:S02]  /*11170*/  FADD.FTZ R4, R4, R121 ;  /* 0x0000007904047221 */ /* 0x002fc40000010000 */
[----:B--2---:R-:W-:-:S03]  /*11180*/  FADD.FTZ R9, R0, R123 ;  /* 0x0000007b00097221 */ /* 0x004fc60000010000 */
[----:B------:R-:W1:Y:S04]  /*11190*/  SHFL.BFLY PT, R3, R4, 0x1, 0x1f ;  /* 0x0c201f0004037f89 */ /* 0x000e6800000e0000 */
[----:B------:R-:W2:Y:S04]  /*111a0*/  SHFL.BFLY PT, R2, R9, 0x1, 0x1f ;  /* 0x0c201f0009027f89 */ /* 0x000ea800000e0000 */
[----:B------:R-:W3:Y:S01]  /*111b0*/  S2R R0, SR_TID.X ;  /* 0x0000000000007919 */ /* 0x000ee20000002100 */
[----:B-1----:R-:W-:Y:S01]  /*111c0*/  FADD.FTZ R3, R4, R3 ;  /* 0x0000000304037221 */ /* 0x002fe20000010000 */
[----:B------:R-:W-:Y:S01]  /*111d0*/  LEA.HI R4, R7, R150, RZ, 0x3 ;  /* 0x0000009607047211 */ /* 0x000fe200078f18ff */
[----:B--2---:R-:W-:-:S03]  /*111e0*/  FADD.FTZ R2, R9, R2 ;  /* 0x0000000209027221 */ /* 0x004fc60000010000 */
[----:B------:R-:W-:Y:S02]  /*111f0*/  FSETP.NE.FTZ.AND P3, PT, R3, RZ, PT ;  /* 0x000000ff0300720b */ /* 0x000fe40003f75000 */
[----:B------:R-:W-:Y:S02]  /*11200*/  LOP3.LUT R7, R4, 0xfffffff8, RZ, 0xc0, !PT ;  /* 0xfffffff804077812 */ /* 0x000fe400078ec0ff */
[----:B------:R-:W-:Y:S02]  /*11210*/  FSETP.NE.FTZ.AND P2, PT, R2, RZ, PT ;  /* 0x000000ff0200720b */ /* 0x000fe40003f55000 */
[----:B------:R-:W-:-:S07]  /*11220*/  IADD3 R7, R150, -R7, RZ ;  /* 0x8000000796077210 */ /* 0x000fce0007ffe0ff */
        /* <DEDUP_REMOVED lines=8> */
[C---:B------:R-:W-:Y:S01]  /*112b0*/  FMUL.FTZ R132, R5.reuse, R132 ;  /* 0x0000008405847220 */ /* 0x040fe20000410000 */
[----:B------:R-:W4:Y:S01]  /*112c0*/  @P2 MUFU.LG2 R2, R2 ;  /* 0x0000000200022308 */ /* 0x000f220000000c00 */
        /* <DEDUP_REMOVED lines=8> */
[CC--:B------:R-:W-:Y:S01]  /*11350*/  LEA.HI R4, R5.reuse, R0.reuse, RZ, 0x2 ;  /* 0x0000000005047211 */ /* 0x0c0fe200078f10ff */
[C---:B------:R-:W-:Y:S01]  /*11360*/  FMUL.FTZ R139, R6.reuse, R139 ;  /* 0x0000008b068b7220 */ /* 0x040fe20000410000 */
[----:B------:R-:W-:Y:S01]  /*11370*/  LEA.HI R5, R5, R0, RZ, 0x5 ;  /* 0x0000000005057211 */ /* 0x000fe200078f28ff */
[----:B------:R-:W-:Y:S01]  /*11380*/  FMUL.FTZ R138, R6, R138 ;  /* 0x0000008a068a7220 */ /* 0x000fe20000410000 */
[----:B------:R-:W-:Y:S01]  /*11390*/  LOP3.LUT R9, R4, 0xfffffffc, RZ, 0xc0, !PT ;  /* 0xfffffffc04097812 */ /* 0x000fe200078ec0ff */
[C---:B------:R-:W-:Y:S01]  /*113a0*/  FMUL.FTZ R135, R6.reuse, R135 ;  /* 0x0000008706877220 */ /* 0x040fe20000410000 */
[C---:B------:R-:W-:Y:S01]  /*113b0*/  LEA.HI R4, R7.reuse, R7, RZ, 0x1 ;  /* 0x0000000707047211 */ /* 0x040fe200078f08ff */
[C---:B------:R-:W-:Y:S01]  /*113c0*/  FMUL.FTZ R134, R6.reuse, R134 ;  /* 0x0000008606867220 */ /* 0x040fe20000410000 */
[----:B------:R-:W-:Y:S01]  /*113d0*/  SHF.R.S32.HI R8, RZ, 0x5, R5 ;  /* 0x00000005ff087819 */ /* 0x000fe20000011405 */
[C---:B------:R-:W-:Y:S01]  /*113e0*/  FMUL.FTZ R131, R6.reuse, R131 ;  /* 0x0000008306837220 */ /* 0x040fe20000410000 */
[----:B------:R-:W-:Y:S01]  /*113f0*/  SHF.R.S32.HI R10, RZ, 0x1, R4 ;  /* 0x00000001ff0a7819 */ /* 0x000fe20000011404 */
[----:B------:R-:W-:Y:S01]  /*11400*/  FMUL.FTZ R130, R6, R130 ;  /* 0x0000008206827220 */ /* 0x000fe20000410000 */
[----:B------:R-:W-:Y:S01]  /*11410*/  LOP3.LUT R4, R4, 0x3fffffe, RZ, 0xc0, !PT ;  /* 0x03fffffe04047812 */ /* 0x000fe200078ec0ff */
[----:B------:R-:W-:Y:S01]  /*11420*/  IMAD.IADD R9, R0, 0x1, -R9 ;  /* 0x0000000100097824 */ /* 0x000fe200078e0a09 */
[C---:B------:R-:W-:Y:S01]  /*11430*/  LOP3.LUT P0, RZ, R10.reuse, 0x2, RZ, 0xc0, !PT ;  /* 0x000000020aff7812 */ /* 0x040fe2000780c0ff */
[----:B------:R-:W-:Y:S01]  /*11440*/  IMAD.SHL.U32 R6, R10, 0x40, RZ ;  /* 0x000000400a067824 */ /* 0x000fe200078e00ff */
[----:B------:R-:W-:Y:S01]  /*11450*/  IADD3 R4, R7, -R4, RZ ;  /* 0x8000000407047210 */ /* 0x000fe20007ffe0ff */
[----:B------:R-:W-:Y:S01]  /*11460*/  IMAD R9, R8, 0x100, R9 ;  /* 0x0000010008097824 */ /* 0x000fe200078e0209 */
[----:B------:R-:W-:Y:S01]  /*11470*/  LOP3.LUT R10, R10, 0x1, RZ, 0xc0, !PT ;  /* 0x000000010a0a7812 */ /* 0x000fe200078ec0ff */
[----:B-1----:R-:W-:Y:S01]  /*11480*/  @P3 FMUL.FTZ R3, R3, 0.69314718246459960938 ;  /* 0x3f31721803033820 */ /* 0x002fe20000410000 */
[----:B------:R-:W-:Y:S01]  /*11490*/  LOP3.LUT R6, R6, 0xc0, RZ, 0xc0, !PT ;  /* 0x000000c006067812 */ /* 0x000fe200078ec0ff */
[----:B------:R-:W-:Y:S01]  /*114a0*/  IMAD R4, R4, 0x10, R9 ;  /* 0x0000001004047824 */ /* 0x000fe200078e0209 */
[----:B------:R-:W-:-:S02]  /*114b0*/  ISETP.NE.U32.AND P1, PT, R10, 0x1, PT ;  /* 0x000000010a00780c */ /* 0x000fc40003f25070 */
[----:B------:R-:W-:Y:S01]  /*114c0*/  LEA.HI R7, R6, R6, RZ, 0x1d ;  /* 0x0000000606077211 */ /* 0x000fe200078fe8ff */
[----:B------:R-:W-:Y:S01]  /*114d0*/  IMAD.MOV.U32 R6, RZ, RZ, -0x10 ;  /* 0xfffffff0ff067424 */ /* 0x000fe200078e00ff */
[----:B------:R-:W-:Y:S02]  /*114e0*/  F2FP.BF16.PACK_AB R142, R143, R142 ;  /* 0x0000008e8f8e723e */ /* 0x000fe400000010ff */
[----:B------:R-:W-:Y:S02]  /*114f0*/  LEA R4, R4, R7, 0x1 ;  /* 0x0000000704047211 */ /* 0x000fe400078e08ff */
[----:B------:R-:W-:Y:S02]  /*11500*/  SEL R6, R6, 0x10, !P1 ;  /* 0x0000001006067807 */ /* 0x000fe40004800000 */
[----:B------:R-:W-:Y:S01]  /*11510*/  SHF.L.U32 R7, R4, 0x1, RZ ;  /* 0x0000000104077819 */ /* 0x000fe200000006ff */
[----:B------:R-:W-:Y:S01]  /*11520*/  IMAD.MOV.U32 R4, RZ, RZ, 0x7f800000 ;  /* 0x7f800000ff047424 */ /* 0x000fe200078e00ff */
[----:B------:R-:W-:Y:S01]  /*11530*/  F2FP.BF16.PACK_AB R138, R139, R138 ;  /* 0x0000008a8b8a723e */ /* 0x000fe200000010ff */
[----:B------:R-:W-:Y:S01]  /*11540*/  @P3 FFMA.FTZ R4, R68, c[0x0][0x238], R3 ;  /* 0x00008e0044043a23 */ /* 0x000fe20000010003 */
[C---:B------:R-:W-:Y:S01]  /*11550*/  IADD3 R9, R7.reuse, 0x20, RZ ;  /* 0x0000002007097810 */ /* 0x040fe20007ffe0ff */
[C---:B------:R-:W-:Y:S01]  /*11560*/  IMAD.IADD R11, R7.reuse, 0x1, R6 ;  /* 0x00000001070b7824 */ /* 0x040fe200078e0206 */
[----:B------:R-:W-:Y:S01]  /*11570*/  @P0 IADD3 R9, R7, -0x20, RZ ;  /* 0xffffffe007090810 */ /* 0x000fe20007ffe0ff */
[----:B------:R-:W-:Y:S01]  /*11580*/  STS [R7], R140 ;  /* 0x0000008c07007388 */ /* 0x000fe20000000800 */
[----:B------:R-:W-:-:S02]  /*11590*/  F2FP.BF16.PACK_AB R134, R135, R134 ;  /* 0x000000868786723e */ /* 0x000fc400000010ff */
[----:B------:R-:W-:Y:S01]  /*115a0*/  F2FP.BF16.PACK_AB R128, R129, R128 ;  /* 0x000000808180723e */ /* 0x000fe200000010ff */
[----:B------:R4:W-:Y:S01]  /*115b0*/  STS [R7+0x200], R142 ;  /* 0x0002008e07007388 */ /* 0x0009e20000000800 */
[----:B------:R-:W-:Y:S02]  /*115c0*/  F2FP.BF16.PACK_AB R130, R131, R130 ;  /* 0x000000828382723e */ /* 0x000fe400000010ff */
[----:B------:R-:W-:Y:S01]  /*115d0*/  IADD3 R13, R6, R9, RZ ;  /* 0x00000009060d7210 */ /* 0x000fe20007ffe0ff */
[----:B------:R1:W-:Y:S01]  /*115e0*/  STS [R11], R136 ;  /* 0x000000880b007388 */ /* 0x0003e20000000800 */
[----:B------:R-:W-:Y:S02]  /*115f0*/  ISETP.NE.AND P0, PT, RZ, UR4, PT ;  /* 0x00000004ff007c0c */ /* 0x000fe4000bf05270 */
[----:B------:R-:W-:Y:S01]  /*11600*/  MOV R6, 0x7f800000 ;  /* 0x7f80000000067802 */ /* 0x000fe20000000f00 */
[----:B------:R1:W-:Y:S04]  /*11610*/  STS [R11+0x200], R138 ;  /* 0x0002008a0b007388 */ /* 0x0003e80000000800 */
[----:B------:R1:W-:Y:S04]  /*11620*/  STS [R9], R132 ;  /* 0x0000008409007388 */ /* 0x0003e80000000800 */
[----:B------:R1:W-:Y:S04]  /*11630*/  STS [R9+0x200], R134 ;  /* 0x0002008609007388 */ /* 0x0003e80000000800 */
[----:B------:R1:W-:Y:S04]  /*11640*/  STS [R13], R128 ;  /* 0x000000800d007388 */ /* 0x0003e80000000800 */
[----:B------:R1:W-:Y:S01]  /*11650*/  STS [R13+0x200], R130 ;  /* 0x000200820d007388 */ /* 0x0003e20000000800 */
[----:B----4-:R-:W-:-:S04]  /*11660*/  @P2 FMUL.FTZ R7, R2, 0.69314718246459960938 ;  /* 0x3f31721802072820 */ /* 0x010fc80000410000 */
        /* <DEDUP_REMOVED lines=9> */
.L_x_4577:
[----:B------:R-:W2:Y:S04]  /*11700*/  S2R R3, SR_CTAID.Z ;  /* 0x0000000000037919 */ /* 0x000ea80000002700 */
[----:B------:R-:W2:Y:S02]  /*11710*/  S2R R2, SR_CTAID.Y ;  /* 0x0000000000027919 */ /* 0x000ea40000002600 */
[----:B--2---:R-:W-:-:S04]  /*11720*/  IMAD R7, R2, c[0x0][0x1c0], R3 ;  /* 0x0000700002077a24 */ /* 0x004fc800078e0203 */
[----:B------:R-:W-:Y:S02]  /*11730*/  IMAD R7, R7, c[0x0][0x214], RZ ;  /* 0x0000850007077a24 */ /* 0x000fe400078e02ff */
.L_x_4578:
[----:B------:R-:W-:Y:S01]  /*11740*/  BAR.SYNC.DEFER_BLOCKING 0x0 ;  /* 0x0000000000007b1d */ /* 0x000fe20000010000 */
[----:B------:R-:W-:Y:S01]  /*11750*/  LOP3.LUT R5, R5, 0xffffffe0, RZ, 0xc0, !PT ;  /* 0xffffffe005057812 */ /* 0x000fe200078ec0ff */
[----:B------:R-:W-:Y:S01]  /*11760*/  IMAD.WIDE.U32 R20, R148, c[0x0][0x1e8], RZ ;  /* 0x00007a0094147a25 */ /* 0x000fe200078e00ff */
[----:B-1----:R-:W-:Y:S02]  /*11770*/  SHF.R.S32.HI R11, RZ, 0x1f, R8 ;  /* 0x0000001fff0b7819 */ /* 0x002fe40000011408 */
        /* <DEDUP_REMOVED lines=31> */
.L_x_4580:
[----:B------:R-:W-:Y:S05]  /*11970*/  BSYNC B0 ;  /* 0x0000000000007941 */ /* 0x000fea0003800000 */
.L_x_4579:
[----:B------:R-:W5:Y:S01]  /*11980*/  S2R R7, SR_CTAID.X ;  /* 0x0000000000077919 */ /* 0x000f620000002500 */
[----:B------:R-:W-:Y:S01]  /*11990*/  SHF.R.S32.HI R109, RZ, 0x1f, R108 ;  /* 0x0000001fff6d7819 */ /* 0x000fe2000001146c */
[----:B------:R-:W-:Y:S01]  /*119a0*/  BSSY B0, `(.L_x_4581) ;  /* 0x000001e000007945 */ /* 0x000fe20003800000 */
[----:B----4-:R-:W-:Y:S01]  /*119b0*/  SHF.R.S32.HI R4, RZ, 0x1f, R3 ;  /* 0x0000001fff047819 */ /* 0x010fe20000011403 */
[----:B------:R-:W4:Y:S01]  /*119c0*/  S2R R2, SR_TID.X ;  /* 0x0000000000027919 */ /* 0x000f220000002100 */
[----:B-----5:R-:W-:-:S04]  /*119d0*/  IMAD.SHL.U32 R7, R7, 0x40, RZ ;  /* 0x0000004007077824 */ /* 0x020fc800078e00ff */
[----:B------:R-:W-:Y:S01]  /*119e0*/  IMAD.WIDE.U32 R10, R7, c[0x0][0x1e8], R108 ;  /* 0x00007a00070a7a25 */ /* 0x000fe200078e006c */
[----:B------:R-:W-:Y:S02]  /*119f0*/  SHF.R.S32.HI R6, RZ, 0x1f, R7 ;  /* 0x0000001fff067819 */ /* 0x000fe40000011407 */
[----:B----4-:R-:W-:Y:S02]  /*11a00*/  SHF.R.S32.HI R9, RZ, 0x1f, R2 ;  /* 0x0000001fff097819 */ /* 0x010fe40000011402 */
[----:B------:R-:W-:Y:S01]  /*11a10*/  IADD3 R10, P0, R0, R10, RZ ;  /* 0x0000000a000a7210 */ /* 0x000fe20007f1e0ff */
[----:B------:R-:W-:Y:S01]  /*11a20*/  IMAD R6, R6, c[0x0][0x1e8], RZ ;  /* 0x00007a0006067a24 */ /* 0x000fe200078e02ff */
[----:B------:R-:W-:Y:S01]  /*11a30*/  LEA.HI R9, R9, R2, RZ, 0x2 ;  /* 0x0000000209097211 */ /* 0x000fe200078f10ff */
[----:B------:R-:W-:Y:S02]  /*11a40*/  IMAD R0, R4, c[0x0][0x1f0], RZ ;  /* 0x00007c0004007a24 */ /* 0x000fe400078e02ff */
[----:B------:R-:W-:Y:S01]  /*11a50*/  IMAD R5, R7, c[0x0][0x1ec], R6 ;  /* 0x00007b0007057a24 */ /* 0x000fe200078e0206 */
[----:B------:R-:W-:Y:S01]  /*11a60*/  SHF.R.S32.HI R2, RZ, 0x2, R9 ;  /* 0x00000002ff027819 */ /* 0x000fe20000011409 */
[----:B------:R-:W-:-:S02]  /*11a70*/  IMAD.IADD R7, R146, 0x1, -R7 ;  /* 0x0000000192077824 */ /* 0x000fc400078e0a07 */
[C---:B------:R-:W-:Y:S01]  /*11a80*/  IMAD R0, R3.reuse, c[0x0][0x1f4], R0 ;  /* 0x00007d0003007a24 */ /* 0x040fe200078e0200 */
[----:B------:R-:W-:Y:S02]  /*11a90*/  IADD3.X R11, R148, R11, R5, P0, !PT ;  /* 0x0000000b940b7210 */ /* 0x000fe400007fe405 */
[----:B------:R-:W-:Y:S02]  /*11aa0*/  ISETP.GE.AND P0, PT, R108, c[0x0][0x220], PT ;  /* 0x000088006c007a0c */ /* 0x000fe40003f06270 */
[----:B------:R-:W-:Y:S01]  /*11ab0*/  SHF.R.S32.HI R2, RZ, 0x1f, R2 ;  /* 0x0000001fff027819 */ /* 0x000fe20000011402 */
[----:B------:R-:W-:Y:S01]  /*11ac0*/  IMAD.WIDE.U32 R10, R3, c[0x0][0x1f0], R10 ;  /* 0x00007c00030a7a25 */ /* 0x000fe200078e000a */
[----:B------:R-:W-:-:S03]  /*11ad0*/  ISETP.GE.OR P1, PT, R150, R7, P0 ;  /* 0x000000079600720c */ /* 0x000fc60000726670 */
[----:B------:R-:W-:-:S10]  /*11ae0*/  IMAD.IADD R5, R0, 0x1, R11 ;  /* 0x0000000100057824 */ /* 0x000fd400078e020b */
        /* <DEDUP_REMOVED lines=9> */
.L_x_4582:
[----:B------:R-:W-:Y:S05]  /*11b80*/  BSYNC B0 ;  /* 0x0000000000007941 */ /* 0x000fea0003800000 */
.L_x_4581:
        /* <DEDUP_REMOVED lines=14> */
.L_x_4583:
        /* <DEDUP_REMOVED lines=9> */
.L_x_5250:


//--------------------- .text._ZN5flash24flash_fwd_splitkv_kernelI23Flash_fwd_kernel_traitsILi32ELi64ELi128ELi4ELb0ELb0EN7cutlass10bfloat16_tE19Flash_kernel_traitsILi32ELi64ELi128ELi4ES3_EELb1ELb0ELb1ELb0ELb0ELb1ELb0ELb1EEEvNS_16Flash_fwd_paramsE --------------------------
	.section	.text._ZN5flash24flash_fwd_splitkv_kernelI23Flash_fwd_kernel_traitsILi32ELi64ELi128ELi4ELb0ELb0EN7cutlass10bfloat16_tE19Flash_kernel_traitsILi32ELi64ELi128ELi4ES3_EELb1ELb0ELb1ELb0ELb0ELb1ELb0ELb1EEEvNS_16Flash_fwd_paramsE,"ax",@progbits
	.sectioninfo	@"SHI_REGISTERS=204"
	.align	128
        .global         _ZN5flash24flash_fwd_splitkv_kernelI23Flash_fwd_kernel_traitsILi32ELi64ELi128ELi4ELb0ELb0EN7cutlass10bfloat16_tE19Flash_kernel_traitsILi32ELi64ELi128ELi4ES3_EELb1ELb0ELb1ELb0ELb0ELb1ELb0ELb1EEEvNS_16Flash_fwd_paramsE
        .type           _ZN5flash24flash_fwd_splitkv_kernelI23Flash_fwd_kernel_traitsILi32ELi64ELi128ELi4ELb0ELb0EN7cutlass10bfloat16_tE19Flash_kernel_traitsILi32ELi64ELi128ELi4ES3_EELb1ELb0ELb1ELb0ELb0ELb1ELb0ELb1EEEvNS_16Flash_fwd_paramsE,@function
        .size           _ZN5flash24flash_fwd_splitkv_kernelI23Flash_fwd_kernel_traitsILi32ELi64ELi128ELi4ELb0ELb0EN7cutlass10bfloat16_tE19Flash_kernel_traitsILi32ELi64ELi128ELi4ES3_EELb1ELb0ELb1ELb0ELb0ELb1ELb0ELb1EEEvNS_16Flash_fwd_paramsE,(.L_x_5251 - _ZN5flash24flash_fwd_splitkv_kernelI23Flash_fwd_kernel_traitsILi32ELi64ELi128ELi4ELb0ELb0EN7cutlass10bfloat16_tE19Flash_kernel_traitsILi32ELi64ELi128ELi4ES3_EELb1ELb0ELb1ELb0ELb0ELb1ELb0ELb1EEEvNS_16Flash_fwd_paramsE)
        .other          _ZN5flash24flash_fwd_splitkv_kernelI23Flash_fwd_kernel_traitsILi32ELi64ELi128ELi4ELb0ELb0EN7cutlass10bfloat16_tE19Flash_kernel_traitsILi32ELi64ELi128ELi4ES3_EELb1ELb0ELb1ELb0ELb0ELb1ELb0ELb1EEEvNS_16Flash_fwd_paramsE,@"STO_CUDA_ENTRY STV_DEFAULT"
_ZN5flash24flash_fwd_splitkv_kernelI23Flash_fwd_kernel_traitsILi32ELi64ELi128ELi4ELb0ELb0EN7cutlass10bfloat16_tE19Flash_kernel_traitsILi32ELi64ELi128ELi4ES3_EELb1ELb0ELb1ELb0ELb0ELb1ELb0ELb1EEEvNS_16Flash_fwd_paramsE:
.text._ZN5flash24flash_fwd_splitkv_kernelI23Flash_fwd_kernel_traitsILi32ELi64ELi128ELi4ELb0ELb0EN7cutlass10bfloat16_tE19Flash_kernel_traitsILi32ELi64ELi128ELi4ES3_EELb1ELb0ELb1ELb0ELb0ELb1ELb0ELb1EEEvNS_16Flash_fwd_paramsE:
        /* <DEDUP_REMOVED lines=11> */
[----:B------:R-:W-:Y:S01]  /*00b0*/  ISETP.EQ.U32.AND P0, PT, RZ, c[0x0][0x248], PT ;  /* 0x00009200ff007a0c */ /* 0x000fe20003f02070 */
[----:B-1----:R-:W-:Y:S01]  /*00c0*/  IMAD.WIDE R8, R11, R0, c[0x0][0x240] ;  /* 0x000090000b087625 */ /* 0x002fe200078e0200 */
[----:B--2---:R-:W-:-:S03]  /*00d0*/  ISETP.NE.AND P2, PT, R2, RZ, PT ;  /* 0x000000ff0200720c */ /* 0x004fc60003f45270 */
[----:B------:R-:W-:-:S04]  /*00e0*/  IMAD.WIDE R130, R11, R0, c[0x0][0x250] ;  /* 0x000094000b827625 */ /* 0x000fc800078e0200 */
[----:B------:R-:W2:Y:S01]  /*00f0*/  @P1 LDG.E R117, [R8.64] ;  /* 0x0000000608751981 */ /* 0x000ea2000c1e1900 */
[----:B------:R-:W-:-:S03]  /*0100*/  ISETP.EQ.OR.EX P0, PT, RZ, c[0x0][0x24c], !P2, P0 ;  /* 0x00009300ff007a0c */ /* 0x000fc60005702700 */
        /* <DEDUP_REMOVED lines=19> */
.L_x_4584:
[----:B-1-34-:R-:W-:Y:S02]  /*0240*/  MOV R2, c[0x0][0x218] ;  /* 0x0000860000027a02 */ /* 0x01afe40000000f00 */
.L_x_4585:
        /* <DEDUP_REMOVED lines=73> */
.L_x_4588:
[----:B------:R-:W-:Y:S05]  /*06e0*/  BSYNC B0 ;  /* 0x0000000000007941 */ /* 0x000fea0003800000 */
.L_x_4587:
        /* <DEDUP_REMOVED lines=15> */
.L_x_4590:
[----:B------:R-:W-:Y:S05]  /*07e0*/  BSYNC B0 ;  /* 0x0000000000007941 */ /* 0x000fea0003800000 */
.L_x_4589:
        /* <DEDUP_REMOVED lines=13> */
.L_x_4586:
        /* <DEDUP_REMOVED lines=45> */
[----:B------:R-:W-:Y:S01]  /*0b90*/  IMAD.MOV R7, RZ, RZ, -R7 ;  /* 0x000000ffff077224 */ /* 0x000fe200078e0a07 */
[----:B------:R-:W-:Y:S02]  /*0ba0*/  IABS R4, R128 ;  /* 0x0000008000047213 */ /* 0x000fe40000000000 */
[----:B------:R-:W1:Y:S01]  /*0bb0*/  I2F.RP R10, R5 ;  /* 0x00000005000a7306 */ /* 0x000e620000209400 */
[----:B------:R-:W-:-:S05]  /*0bc0*/  IMAD R23, R7, c[0x0][0x2d0], R0 ;  /* 0x0000b40007177a24 */ /* 0x000fca00078e0200 */
[----:B------:R-:W-:Y:S02]  /*0bd0*/  SHF.R.S32.HI R7, RZ, 0x1f, R23 ;  /* 0x0000001fff077819 */ /* 0x000fe40000011417 */
        /* <DEDUP_REMOVED lines=15> */
[----:B------:R-:W-:Y:S01]  /*0cd0*/  IMAD R4, R7, c[0x0][0x198], RZ ;  /* 0x0000660007047a24 */ /* 0x000fe200078e02ff */
[----:B------:R-:W-:-:S11]  /*0ce0*/  ISETP.GE.AND P0, PT, R3, RZ, PT ;  /* 0x000000ff0300720c */ /* 0x000fd60003f06270 */
[----:B------:R-:W-:Y:S02]  /*0cf0*/  @P2 IADD3 R6, R6, 0x1, RZ ;  /* 0x0000000106062810 */ /* 0x000fe40007ffe0ff */
[----:B------:R-:W-:Y:S02]  /*0d00*/  ISETP.NE.AND P2, PT, RZ, c[0x0][0x1c8], PT ;  /* 0x00007200ff007a0c */ /* 0x000fe40003f45270 */
[----:B------:R-:W-:-:S11]  /*0d10*/  @!P0 IADD3 R6, -R6, RZ, RZ ;  /* 0x000000ff06068210 */ /* 0x000fd60007ffe1ff */
[----:B------:R-:W-:-:S04]  /*0d20*/  @!P2 LOP3.LUT R6, RZ, c[0x0][0x1c8], RZ, 0x33, !PT ;  /* 0x00007200ff06aa12 */ /* 0x000fc800078e33ff */
[----:B------:R-:W-:Y:S02]  /*0d30*/  SHF.R.S32.HI R5, RZ, 0x1f, R6 ;  /* 0x0000001fff057819 */ /* 0x000fe40000011406 */
[----:B--2---:R-:W-:Y:S01]  /*0d40*/  SHF.R.S32.HI R9, RZ, 0x1f, R2 ;  /* 0x0000001fff097819 */ /* 0x004fe20000011402 */
[----:B-----5:R-:W-:-:S04]  /*0d50*/  IMAD.WIDE.U32 R10, R2, c[0x0][0x180], RZ ;  /* 0x00006000020a7a25 */ /* 0x020fc800078e00ff */
        /* <DEDUP_REMOVED lines=17> */
.L_x_4591:
        /* <DEDUP_REMOVED lines=16> */
.L_x_4593:
        /* <DEDUP_REMOVED lines=14> */
[----:B------:R-:W-:Y:S02]  /*1050*/  ISETP.GT.U32.AND P0, PT, R2, R5, PT ;  /* 0x000000050200720c */ /* 0x000fe40003f04070 */
[----:B------:R-:W-:Y:S02]  /*1060*/  ISETP.GE.AND P2, PT, R0, RZ, PT ;  /* 0x000000ff0000720c */ /* 0x000fe40003f46270 */
[----:B------:R-:W-:-:S04]  /*1070*/  LEA R0, R49, 0xffffff80, 0x7 ;  /* 0xffffff8031007811 */ /* 0x000fc800078e38ff */
[----:B------:R-:W-:Y:S01]  /*1080*/  SHF.R.S32.HI R7, RZ, 0x1f, R0 ;  /* 0x0000001fff077819 */ /* 0x000fe20000011400 */
[----:B------:R-:W-:Y:S01]  /*1090*/  IMAD.WIDE.U32 R12, R0, c[0x0][0x198], R8 ;  /* 0x00006600000c7a25 */ /* 0x000fe200078e0008 */
[----:B------:R-:W-:-:S03]  /*10a0*/  @P4 IADD3 R9, R3, R4, RZ ;  /* 0x0000000403094210 */ /* 0x000fc60007ffe0ff */
[-C--:B------:R-:W-:Y:S01]  /*10b0*/  @!P0 IADD3 R5, R5, -R2.reuse, RZ ;  /* 0x8000000205058210 */ /* 0x080fe20007ffe0ff */
[----:B------:R-:W-:Y:S01]  /*10c0*/  IMAD.MOV.U32 R23, RZ, RZ, R0 ;  /* 0x000000ffff177224 */ /* 0x000fe200078e0000 */
[----:B------:R-:W-:Y:S01]  /*10d0*/  @!P0 IADD3 R6, R6, 0x1, RZ ;  /* 0x0000000106068810 */ /* 0x000fe20007ffe0ff */
[----:B------:R-:W-:Y:S01]  /*10e0*/  @P4 IMAD.WIDE.U32 R16, R9, c[0x0][0x1a0], RZ ;  /* 0x0000680009104a25 */ /* 0x000fe200078e00ff */
[----:B------:R-:W-:Y:S02]  /*10f0*/  ISETP.GE.U32.AND P3, PT, R5, R2, PT ;  /* 0x000000020500720c */ /* 0x000fe40003f66070 */
[----:B------:R-:W-:Y:S01]  /*1100*/  ISETP.NE.AND P0, PT, RZ, c[0x0][0x1c8], PT ;  /* 0x00007200ff007a0c */ /* 0x000fe20003f05270 */
[----:B------:R-:W-:Y:S01]  /*1110*/  IMAD R5, R7, c[0x0][0x198], RZ ;  /* 0x0000660007057a24 */ /* 0x000fe200078e02ff */
[----:B------:R-:W-:Y:S01]  /*1120*/  @P4 MOV R4, R16 ;  /* 0x0000001000044202 */ /* 0x000fe20000000f00 */
[----:B------:R-:W-:Y:S02]  /*1130*/  @P4 IMAD R9, R9, c[0x0][0x1a4], R17 ;  /* 0x0000690009094a24 */ /* 0x000fe400078e0211 */
[----:B------:R-:W-:-:S04]  /*1140*/  IMAD R2, R0, c[0x0][0x19c], R5 ;  /* 0x0000670000027a24 */ /* 0x000fc800078e0205 */
[----:B------:R-:W-:Y:S02]  /*1150*/  IMAD.IADD R13, R13, 0x1, R2 ;  /* 0x000000010d0d7824 */ /* 0x000fe400078e0202 */
        /* <DEDUP_REMOVED lines=21> */
.L_x_4592:
        /* <DEDUP_REMOVED lines=10> */
[----:B------:R-:W-:Y:S01]  /*1350*/  IMAD.MOV.U32 R108, RZ, RZ, 0x5 ;  /* 0x00000005ff6c7424 */ /* 0x000fe200078e00ff */
[----:B------:R-:W-:Y:S01]  /*1360*/  LOP3.LUT R10, R19, 0xfffffffc, RZ, 0xc0, !PT ;  /* 0xfffffffc130a7812 */ /* 0x000fe200078ec0ff */
[----:B------:R-:W-:Y:S01]  /*1370*/  IMAD.HI.U32 R73, R8, R73, R12 ;  /* 0x0000004908497227 */ /* 0x000fe200078e000c */
[----:B------:R-:W-:-:S02]  /*1380*/  LOP3.LUT R60, R61, 0xfffffff0, RZ, 0xc0, !PT ;  /* 0xfffffff03d3c7812 */ /* 0x000fc400078ec0ff */
[----:B------:R-:W-:Y:S01]  /*1390*/  LEA.HI R63, R50, R51, RZ, 0x3 ;  /* 0x00000033323f7211 */ /* 0x000fe200078f18ff */
[----:B------:R-:W-:Y:S01]  /*13a0*/  @!P0 IMAD R8, R64, c[0x0][0x178], RZ ;  /* 0x00005e0040088a24 */ /* 0x000fe200078e02ff */
[----:B------:R-:W-:Y:S01]  /*13b0*/  SHF.R.S32.HI R122, RZ, 0x2, R19 ;  /* 0x00000002ff7a7819 */ /* 0x000fe20000011413 */
[C---:B------:R-:W-:Y:S01]  /*13c0*/  IMAD.IADD R13, R51.reuse, 0x1, -R10 ;  /* 0x00000001330d7824 */ /* 0x040fe200078e0a0a */
[----:B------:R-:W-:Y:S01]  /*13d0*/  SHF.R.S32.HI R62, RZ, 0x3, R63 ;  /* 0x00000003ff3e7819 */ /* 0x000fe2000001143f */
[----:B------:R-:W-:Y:S01]  /*13e0*/  IMAD.IADD R60, R51, 0x1, -R60 ;  /* 0x00000001333c7824 */ /* 0x000fe200078e0a3c */
[----:B------:R-:W-:Y:S01]  /*13f0*/  SHF.R.S32.HI R123, RZ, 0x1f, R122 ;  /* 0x0000001fff7b7819 */ /* 0x000fe2000001147a */
[----:B------:R-:W-:Y:S01]  /*1400*/  @P0 IMAD.WIDE.U32 R16, R117, c[0x0][0x190], RZ ;  /* 0x0000640075100a25 */ /* 0x000fe200078e00ff */
[----:B------:R-:W-:Y:S02]  /*1410*/  IADD3 R152, P2, R122, R23, RZ ;  /* 0x000000177a987210 */ /* 0x000fe40007f5e0ff */
[----:B------:R-:W-:Y:S01]  /*1420*/  LEA.HI R59, R60, R60, RZ, 0x1 ;  /* 0x0000003c3c3b7211 */ /* 0x000fe200078f08ff */
[----:B------:R-:W-:Y:S01]  /*1430*/  @!P0 IMAD.WIDE.U32 R24, R65, c[0x0][0x178], RZ ;  /* 0x00005e0041188a25 */ /* 0x000fe200078e00ff */
[----:B------:R-:W-:-:S02]  /*1440*/  LEA.HI R19, R19, R122, RZ, 0x1 ;  /* 0x0000007a13137211 */ /* 0x000fc400078f08ff */
[----:B------:R-:W-:Y:S01]  /*1450*/  SHF.R.S32.HI R57, RZ, 0x1, R59 ;  /* 0x00000001ff397819 */ /* 0x000fe2000001143b */
[----:B------:R-:W-:Y:S01]  /*1460*/  @!P0 IMAD R3, R65, c[0x0][0x17c], R8 ;  /* 0x00005f0041038a24 */ /* 0x000fe200078e0208 */
[----:B------:R-:W-:Y:S01]  /*1470*/  @!P0 MOV R16, R24 ;  /* 0x0000001800108202 */ /* 0x000fe20000000f00 */
[----:B------:R-:W-:Y:S01]  /*1480*/  IMAD.SHL.U32 R84, R13, 0x8, RZ ;  /* 0x000000080d547824 */ /* 0x000fe200078e00ff */
[----:B------:R-:W-:Y:S01]  /*1490*/  SHF.L.U32 R8, R62, 0x6, RZ ;  /* 0x000000063e087819 */ /* 0x000fe200000006ff */
[----:B------:R-:W-:Y:S01]  /*14a0*/  @P0 IMAD R17, R117, c[0x0][0x194], R17 ;  /* 0x0000650075110a24 */ /* 0x000fe200078e0211 */
[----:B------:R-:W-:Y:S01]  /*14b0*/  SHF.R.S32.HI R71, RZ, 0x1, R73 ;  /* 0x00000001ff477819 */ /* 0x000fe20000011449 */
[----:B------:R-:W-:Y:S01]  /*14c0*/  @!P0 IMAD.IADD R17, R25, 0x1, R3 ;  /* 0x0000000119118824 */ /* 0x000fe200078e0203 */
[----:B------:R-:W-:Y:S01]  /*14d0*/  IADD3 R22, P0, R84, R4, RZ ;  /* 0x0000000454167210 */ /* 0x000fe20007f1e0ff */
[----:B------:R-:W-:Y:S01]  /*14e0*/  IMAD.WIDE R20, R21, 0x40, R122 ;  /* 0x0000004015147825 */ /* 0x000fe200078e027a */
[----:B------:R-:W-:-:S02]  /*14f0*/  SHF.R.S32.HI R4, RZ, 0x1f, R59 ;  /* 0x0000001fff047819 */ /* 0x000fc4000001143b */
[----:B------:R-:W-:Y:S01]  /*1500*/  SHF.R.S32.HI R85, RZ, 0x1f, R84 ;  /* 0x0000001fff557819 */ /* 0x000fe20000011454 */
[----:B------:R-:W-:Y:S01]  /*1510*/  IMAD.X R7, R123, 0x1, R7, P2 ;  /* 0x000000017b077824 */ /* 0x000fe200010e0607 */
[----:B------:R-:W-:Y:S01]  /*1520*/  LEA.HI R4, R4, R57, RZ, 0x2 ;  /* 0x0000003904047211 */ /* 0x000fe200078f10ff */
[----:B------:R-:W-:Y:S01]  /*1530*/  IMAD.SHL.U32 R13, R13, 0x4, RZ ;  /* 0x000000040d0d7824 */ /* 0x000fe200078e00ff */
[----:B------:R-:W-:Y:S01]  /*1540*/  IADD3 R16, P3, R84, R16, RZ ;  /* 0x0000001054107210 */ /* 0x000fe20007f7e0ff */
[----:B------:R-:W-:Y:S01]  /*1550*/  IMAD.X R23, R85, 0x1, R9, P0 ;  /* 0x0000000155177824 */ /* 0x000fe200000e0609 */
[----:B------:R-:W-:Y:S01]  /*1560*/  LOP3.LUT R4, R4, 0xfffffffc, RZ, 0xc0, !PT ;  /* 0xfffffffc04047812 */ /* 0x000fe200078ec0ff */
[----:B------:R-:W-:Y:S01]  /*1570*/  IMAD R7, R7, c[0x0][0x1a0], RZ ;  /* 0x0000680007077a24 */ /* 0x000fe200078e02ff */
[----:B------:R-:W-:Y:S01]  /*1580*/  LOP3.LUT R3, R8, 0xc0, RZ, 0xc0, !PT ;  /* 0x000000c008037812 */ /* 0x000fe200078ec0ff */
[----:B------:R-:W-:Y:S01]  /*1590*/  IMAD.X R17, R85, 0x1, R17, P3 ;  /* 0x0000000155117824 */ /* 0x000fe200018e0611 */
[----:B------:R-:W-:Y:S01]  /*15a0*/  IADD3 R124, P0, R84, R2, RZ ;  /* 0x00000002547c7210 */ /* 0x000fe20007f1e0ff */
[----:B------:R-:W-:Y:S01]  /*15b0*/  IMAD.IADD R57, R57, 0x1, -R4 ;  /* 0x0000000139397824 */ /* 0x000fe200078e0a04 */
[----:B------:R-:W-:Y:S01]  /*15c0*/  SHF.R.S32.HI R4, RZ, 0x1f, R67 ;  /* 0x0000001fff047819 */ /* 0x000fe20000011443 */
[----:B------:R-:W-:Y:S01]  /*15d0*/  IMAD R8, R21, c[0x0][0x190], RZ ;  /* 0x0000640015087a24 */ /* 0x000fe200078e02ff */
[----:B------:R-:W-:Y:S01]  /*15e0*/  LOP3.LUT R25, R3, 0x18, R84, 0xf8, !PT ;  /* 0x0000001803197812 */ /* 0x000fe200078ef854 */
[----:B------:R-:W-:Y:S01]  /*15f0*/  IMAD.WIDE.U32 R118, R20, c[0x0][0x190], R16 ;  /* 0x0000640014767a25 */ /* 0x000fe200078e0010 */
[----:B------:R-:W-:-:S02]  /*1600*/  LEA.HI R81, R4, R67, RZ, 0x7 ;  /* 0x0000004304517211 */ /* 0x000fc400078f38ff */
[----:B------:R-:W-:Y:S01]  /*1610*/  SHF.R.U32.HI R114, RZ, 0x3, R3 ;  /* 0x00000003ff727819 */ /* 0x000fe20000011603 */
[----:B------:R-:W-:Y:S01]  /*1620*/  IMAD R3, R5, c[0x0][0x1b8], RZ ;  /* 0x00006e0005037a24 */ /* 0x000fe200078e02ff */
[----:B------:R-:W-:Y:S01]  /*1630*/  SHF.R.S32.HI R81, RZ, 0x7, R81 ;  /* 0x00000007ff517819 */ /* 0x000fe20000011451 */
[----:B------:R-:W-:Y:S01]  /*1640*/  IMAD R8, R20, c[0x0][0x194], R8 ;  /* 0x0000650014087a24 */ /* 0x000fe200078e0208 */
[----:B------:R-:W-:Y:S01]  /*1650*/  IADD3.X R125, R85, R15, RZ, P0, !PT ;  /* 0x0000000f557d7210 */ /* 0x000fe200007fe4ff */
[C---:B------:R-:W-:Y:S01]  /*1660*/  IMAD R3, R6.reuse, c[0x0][0x1bc], R3 ;  /* 0x00006f0006037a24 */ /* 0x040fe200078e0203 */
[----:B------:R-:W-:Y:S01]  /*1670*/  IMNMX R81, RZ, R81, !PT ;  /* 0x00000051ff517217 */ /* 0x000fe20007800200 */
[----:B------:R-:W-:Y:S01]  /*1680*/  IMAD.WIDE.U32 R22, R6, c[0x0][0x1b8], R22 ;  /* 0x00006e0006167a25 */ /* 0x000fe200078e0016 */
[----:B------:R-:W-:Y:S02]  /*1690*/  LEA.HI R50, R50, R51, RZ, 0x5 ;  /* 0x0000003332327211 */ /* 0x000fe400078f28ff */
[----:B------:R-:W-:Y:S01]  /*16a0*/  ISETP.GT.AND P0, PT, R49, R81, PT ;  /* 0x000000513100720c */ /* 0x000fe20003f04270 */
[----:B------:R-:W-:Y:S01]  /*16b0*/  IMAD.IADD R23, R23, 0x1, R3 ;  /* 0x0000000117177824 */ /* 0x000fe200078e0203 */
[----:B------:R-:W-:Y:S01]  /*16c0*/  LOP3.LUT R19, R19, 0x7fffffe, RZ, 0xc0, !PT ;  /* 0x07fffffe13137812 */ /* 0x000fe200078ec0ff */
[----:B------:R-:W-:Y:S01]  /*16d0*/  IMAD R155, R152, c[0x0][0x1a4], R7 ;  /* 0x00006900989b7a24 */ /* 0x000fe200078e0207 */
[----:B------:R-:W-:Y:S01]  /*16e0*/  SHF.R.S32.HI R50, RZ, 0x5, R50 ;  /* 0x00000005ff327819 */ /* 0x000fe20000011432 */
[C---:B------:R-:W-:Y:S01]  /*16f0*/  IMAD R72, R122.reuse, R71, R13 ;  /* 0x000000477a487224 */ /* 0x040fe200078e020d */
[----:B------:R-:W-:Y:S01]  /*1700*/  IADD3 R19, R122, -R19, RZ ;  /* 0x800000137a137210 */ /* 0x000fe20007ffe0ff */
[----:B------:R-:W-:Y:S01]  /*1710*/  IMAD R7, R129, c[0x0][0x1a8], RZ ;  /* 0x00006a0081077a24 */ /* 0x000fe200078e02ff */
        /* <DEDUP_REMOVED lines=54> */
[----:B------:R-:W-:Y:S01]  /*1a80*/  IMAD.WIDE.U32 R14, R7, c[0x0][0x290], R14 ;  /* 0x0000a400070e7a25 */ /* 0x000fe200078e000e */
[C---:B------:R-:W-:Y:S01]  /*1a90*/  IADD3 R112, R122.reuse, 0x40, RZ ;  /* 0x000000407a707810 */ /* 0x040fe20007ffe0ff */
[----:B------:R-:W-:Y:S01]  /*1aa0*/  ULDC UR12, c[0x0][0x28c] ;  /* 0x0000a300000c7ab9 */ /* 0x000fe20000000800 */
[----:B------:R-:W-:Y:S01]  /*1ab0*/  IADD3 R110, R122, 0x60, RZ ;  /* 0x000000607a6e7810 */ /* 0x000fe20007ffe0ff */
[----:B-----5:R-:W-:Y:S01]  /*1ac0*/  IMAD.IADD R0, R11, 0x1, R0 ;  /* 0x000000010b007824 */ /* 0x020fe200078e0200 */
        /* <DEDUP_REMOVED lines=38> */
[----:B------:R-:W-:Y:S01]  /*1d30*/  IMAD.X R107, R68, 0x1, R47, P0 ;  /* 0x00000001446b7824 */ /* 0x000fe200000e062f */
        /* <DEDUP_REMOVED lines=37> */
.L_x_4624:
        /* <DEDUP_REMOVED lines=46> */
[----:B------:R-:W4:Y:S01]  /*2270*/  @!P0 LDG.E.64 R24, [R46.64] ;  /* 0x000000062e188981 */ /* 0x000f22000c1e1b00 */
[C---:B--2---:R-:W-:Y:S01]  /*2280*/  @!P0 LOP3.LUT R21, R16.reuse, 0xffff0000, RZ, 0xc0, !PT ;  /* 0xffff000010158812 */ /* 0x044fe200078ec0ff */
[----:B------:R-:W-:Y:S01]  /*2290*/  @!P0 IMAD.U32 R15, R16, 0x10000, RZ ;  /* 0x00010000100f8824 */ /* 0x000fe200078e00ff */
[C---:B---3--:R-:W-:Y:S01]  /*22a0*/  @!P0 LOP3.LUT R8, R6.reuse, 0xffff0000, RZ, 0xc0, !PT ;  /* 0xffff000006088812 */ /* 0x048fe200078ec0ff */
[----:B------:R-:W-:Y:S02]  /*22b0*/  @!P0 IMAD.U32 R20, R6, 0x10000, RZ ;  /* 0x0001000006148824 */ /* 0x000fe400078e00ff */
[----:B------:R-:W-:Y:S02]  /*22c0*/  @!P0 IMAD.U32 R6, R19, 0x10000, RZ ;  /* 0x0001000013068824 */ /* 0x000fe400078e00ff */
[-C--:B------:R-:W-:Y:S01]  /*22d0*/  @!P0 FMUL.FTZ R29, R21, R20.reuse ;  /* 0x00000014151d8220 */ /* 0x080fe20000410000 */
[----:B----4-:R-:W-:Y:S01]  /*22e0*/  @!P0 SHF.L.U32 R22, R24, 0x10, RZ ;  /* 0x0000001018168819 */ /* 0x010fe200000006ff */
[----:B------:R-:W-:Y:S01]  /*22f0*/  @!P0 FMUL.FTZ R0, R15, R20 ;  /* 0x000000140f008220 */ /* 0x000fe20000410000 */
[----:B------:R-:W-:Y:S01]  /*2300*/  @!P0 SHF.L.U32 R20, R18, 0x10, RZ ;  /* 0x0000001012148819 */ /* 0x000fe200000006ff */
[----:B------:R-:W-:Y:S01]  /*2310*/  @!P0 IMAD.U32 R5, R7, 0x10000, RZ ;  /* 0x0001000007058824 */ /* 0x000fe200078e00ff */
[----:B------:R-:W-:Y:S01]  /*2320*/  @!P0 LOP3.LUT R24, R24, 0xffff0000, RZ, 0xc0, !PT ;  /* 0xffff000018188812 */ /* 0x000fe200078ec0ff */
[-C--:B------:R-:W-:Y:S01]  /*2330*/  @!P0 FFMA.FTZ R29, R15, R22.reuse, -R29 ;  /* 0x000000160f1d8223 */ /* 0x080fe2000001081d */
[----:B------:R-:W-:Y:S01]  /*2340*/  @!P0 SHF.L.U32 R15, R17, 0x10, RZ ;  /* 0x00000010110f8819 */ /* 0x000fe200000006ff */
[----:B------:R-:W-:Y:S01]  /*2350*/  @!P0 FFMA.FTZ R0, R21, R22, R0 ;  /* 0x0000001615008223 */ /* 0x000fe20000010000 */
[C---:B------:R-:W-:Y:S01]  /*2360*/  @!P0 SHF.L.U32 R23, R25.reuse, 0x10, RZ ;  /* 0x0000001019178819 */ /* 0x040fe200000006ff */
[----:B------:R-:W-:Y:S01]  /*2370*/  @!P0 FMUL.FTZ R3, R20, R5 ;  /* 0x0000000514038220 */ /* 0x000fe20000410000 */
[----:B------:R-:W-:Y:S01]  /*2380*/  @!P0 LOP3.LUT R27, R25, 0xffff0000, RZ, 0xc0, !PT ;  /* 0xffff0000191b8812 */ /* 0x000fe200078ec0ff */
[-C--:B------:R-:W-:Y:S01]  /*2390*/  @!P0 FMUL.FTZ R2, R15, R8.reuse ;  /* 0x000000080f028220 */ /* 0x080fe20000410000 */
[----:B------:R-:W-:Y:S02]  /*23a0*/  @!P0 LOP3.LUT R7, R7, 0xffff0000, RZ, 0xc0, !PT ;  /* 0xffff000007078812 */ /* 0x000fe400078ec0ff */
[----:B------:R-:W-:Y:S02]  /*23b0*/  @!P0 LOP3.LUT R21, R17, 0xffff0000, RZ, 0xc0, !PT ;  /* 0xffff000011158812 */ /* 0x000fe400078ec0ff */
[----:B------:R-:W-:Y:S01]  /*23c0*/  @!P0 LOP3.LUT R22, R18, 0xffff0000, RZ, 0xc0, !PT ;  /* 0xffff000012168812 */ /* 0x000fe200078ec0ff */
[----:B------:R-:W-:Y:S01]  /*23d0*/  @!P0 FMUL.FTZ R4, R6, R7 ;  /* 0x0000000706048220 */ /* 0x000fe20000410000 */
[----:B------:R-:W-:Y:S01]  /*23e0*/  @!P0 LOP3.LUT R25, R19, 0xffff0000, RZ, 0xc0, !PT ;  /* 0xffff000013198812 */ /* 0x000fe200078ec0ff */
[C---:B------:R-:W-:Y:S01]  /*23f0*/  @!P0 FMUL.FTZ R31, R21.reuse, R8 ;  /* 0x00000008151f8220 */ /* 0x040fe20000410000 */
[----:B------:R-:W-:Y:S01]  /*2400*/  @!P0 F2FP.BF16.PACK_AB R29, R0, R29 ;  /* 0x0000001d001d823e */ /* 0x000fe200000010ff */
[C---:B------:R-:W-:Y:S02]  /*2410*/  @!P0 FMUL.FTZ R26, R22.reuse, R5 ;  /* 0x00000005161a8220 */ /* 0x040fe40000410000 */
[-C--:B------:R-:W-:Y:S01]  /*2420*/  @!P0 FFMA.FTZ R2, R21, R24.reuse, R2 ;  /* 0x0000001815028223 */ /* 0x080fe20000010002 */
[----:B------:R-:W-:Y:S01]  /*2430*/  @!P0 MOV R16, R29 ;  /* 0x0000001d00108202 */ /* 0x000fe20000000f00 */
[----:B------:R-:W-:Y:S02]  /*2440*/  @!P0 FMUL.FTZ R28, R25, R7 ;  /* 0x00000007191c8220 */ /* 0x000fe40000410000 */
        /* <DEDUP_REMOVED lines=12> */
.L_x_4598:
[----:B------:R-:W-:Y:S05]  /*2510*/  BSYNC B0 ;  /* 0x0000000000007941 */ /* 0x000fea0003800000 */
.L_x_4597:
        /* <DEDUP_REMOVED lines=57> */
.L_x_4600:
[----:B------:R-:W-:Y:S05]  /*28b0*/  BSYNC B0 ;  /* 0x0000000000007941 */ /* 0x000fea0003800000 */
.L_x_4599:
        /* <DEDUP_REMOVED lines=57> */
.L_x_4602:
[----:B------:R-:W-:Y:S05]  /*2c50*/  BSYNC B0 ;  /* 0x0000000000007941 */ /* 0x000fea0003800000 */
.L_x_4601:
        /* <DEDUP_REMOVED lines=61> */
.L_x_4604:
[----:B------:R-:W-:Y:S05]  /*3030*/  BSYNC B0 ;  /* 0x0000000000007941 */ /* 0x000fea0003800000 */
.L_x_4603:
        /* <DEDUP_REMOVED lines=9> */
.L_x_4596:
        /* <DEDUP_REMOVED lines=86> */
.L_x_4609:
[----:B------:R-:W-:Y:S05]  /*3630*/  BSYNC B0 ;  /* 0x0000000000007941 */ /* 0x000fea0003800000 */
.L_x_4608:
[----:B------:R-:W-:Y:S05]  /*3640*/  MOV R97, R95 ;  /* 0x0000005f00617202 */ /* 0x000fea0000000f00 */
[----:B-----5:R3:W-:Y:S02]  /*3650*/  STG.E.128 [R96.64], R36 ;  /* 0x0000002460007986 */ /* 0x0207e4000c101d06 */
.L_x_4607:
[----:B------:R-:W-:Y:S05]  /*3660*/  BSYNC B1 ;  /* 0x0000000000017941 */ /* 0x000fea0003800000 */
.L_x_4606:
        /* <DEDUP_REMOVED lines=88> */
.L_x_4613:
[----:B------:R-:W-:Y:S05]  /*3bf0*/  BSYNC B0 ;  /* 0x0000000000007941 */ /* 0x000fea0003800000 */
.L_x_4612:
[C---:B--2---:R-:W-:Y:S04]  /*3c00*/  LEA R2, P0, R140.reuse, R96, 0x1 ;  /* 0x000000608c027211 */ /* 0x044fe800078008ff */
[----:B------:R-:W-:Y:S05]  /*3c10*/  LEA.HI.X R3, R140, R95, R111, 0x1, P0 ;  /* 0x0000005f8c037211 */ /* 0x000fea00000f0c6f */
[----:B-----5:R2:W-:Y:S04]  /*3c20*/  STG.E.128 [R2.64], R36 ;  /* 0x0000002402007986 */ /* 0x0205e8000c101d06 */
.L_x_4611:
[----:B------:R-:W-:Y:S05]  /*3c30*/  BSYNC B1 ;  /* 0x0000000000017941 */ /* 0x000fea0003800000 */
.L_x_4610:
        /* <DEDUP_REMOVED lines=88> */
.L_x_4617:
[----:B------:R-:W-:Y:S05]  /*41c0*/  BSYNC B0 ;  /* 0x0000000000007941 */ /* 0x000fea0003800000 */
.L_x_4616:
[C---:B------:R-:W-:Y:S04]  /*41d0*/  LEA R2, P0, R132.reuse, R96, 0x1 ;  /* 0x0000006084027211 */ /* 0x040fe800078008ff */
[----:B------:R-:W-:Y:S05]  /*41e0*/  LEA.HI.X R3, R132, R95, R87, 0x1, P0 ;  /* 0x0000005f84037211 */ /* 0x000fea00000f0c57 */
[----:B-----5:R3:W-:Y:S04]  /*41f0*/  STG.E.128 [R2.64], R36 ;  /* 0x0000002402007986 */ /* 0x0207e8000c101d06 */
.L_x_4615:
[----:B------:R-:W-:Y:S05]  /*4200*/  BSYNC B1 ;  /* 0x0000000000017941 */ /* 0x000fea0003800000 */
.L_x_4614:
        /* <DEDUP_REMOVED lines=88> */
.L_x_4621:
[----:B------:R-:W-:Y:S05]  /*4790*/  BSYNC B0 ;  /* 0x0000000000007941 */ /* 0x000fea0003800000 */
.L_x_4620:
[----:B------:R-:W-:Y:S02]  /*47a0*/  MOV R3, 0xc0 ;  /* 0x000000c000037802 */ /* 0x000fe40000000f00 */
[----:B------:R-:W-:Y:S03]  /*47b0*/  MOV R97, R95 ;  /* 0x0000005f00617202 */ /* 0x000fe60000000f00 */
[C---:B------:R-:W-:Y:S02]  /*47c0*/  IMAD R0, R3.reuse, c[0x0][0x19c], RZ ;  /* 0x0000670003007a24 */ /* 0x040fe400078e02ff */
[----:B------:R-:W-:Y:S05]  /*47d0*/  IMAD.WIDE.U32 R4, R3, c[0x0][0x198], R96 ;  /* 0x0000660003047a25 */ /* 0x000fea00078e0060 */
[----:B------:R-:W-:Y:S05]  /*47e0*/  IADD3 R5, R5, R0, RZ ;  /* 0x0000000005057210 */ /* 0x000fea0007ffe0ff */
[----:B-----5:R3:W-:Y:S02]  /*47f0*/  STG.E.128 [R4.64], R36 ;  /* 0x0000002404007986 */ /* 0x0207e4000c101d06 */
.L_x_4619:
[----:B------:R-:W-:Y:S05]  /*4800*/  BSYNC B1 ;  /* 0x0000000000017941 */ /* 0x000fea0003800000 */
.L_x_4618:
        /* <DEDUP_REMOVED lines=8> */
.L_x_4595:
        /* <DEDUP_REMOVED lines=28> */
.L_x_4605:
        /* <DEDUP_REMOVED lines=80> */
.L_x_4622:
        /* <DEDUP_REMOVED lines=9> */
.L_x_4623:
[----:B------:R-:W-:Y:S04]  /*4fe0*/  IADD3 R12, R12, -0x1, RZ ;  /* 0xffffffff0c0c7810 */ /* 0x000fe80007ffe0ff */
[----:B------:R-:W-:Y:S11]  /*4ff0*/  ISETP.GT.AND P0, PT, R12, R81, PT ;  /* 0x000000510c00720c */ /* 0x000ff60003f04270 */
[----:B------:R-:W-:Y:S02]  /*5000*/  @!UPT UIADD3 URZ, URZ, URZ, URZ ;  /* 0x0000003f3f3ff290 */ /* 0x000fe4000fffe03f */
[----:B------:R-:W-:-:S05]  /*5010*/  @P0 BRA `(.L_x_4624) ;  /* 0xffffcf7000000947 */ /* 0x000fca000383ffff */
.L_x_4594:
        /* <DEDUP_REMOVED lines=15> */
[C---:B------:R-:W-:Y:S02]  /*5110*/  LEA R14, P3, R118.reuse, c[0x0][0x160], 0x1 ;  /* 0x00005800760e7a11 */ /* 0x040fe400078608ff */
[----:B------:R-:W-:Y:S02]  /*5120*/  LEA R26, P2, R5, c[0x0][0x160], 0x1 ;  /* 0x00005800051a7a11 */ /* 0x000fe400078408ff */
[----:B------:R-:W-:Y:S02]  /*5130*/  LEA.HI.X R15, R118, c[0x0][0x164], R66, 0x1, P3 ;  /* 0x00005900760f7a11 */ /* 0x000fe400018f0c42 */
[----:B---3--:R-:W-:-:S05]  /*5140*/  IADD3 R0, R0, R67, R56 ;  /* 0x0000004300007210 */ /* 0x008fca0007ffe038 */
[----:B-----5:R-:W-:Y:S01]  /*5150*/  IMAD R11, R71, R0, RZ ;  /* 0x00000000470b7224 */ /* 0x020fe200078e02ff */
        /* <DEDUP_REMOVED lines=8> */
[----:B------:R-:W-:Y:S02]  /*51e0*/  IMAD.X R25, R68, 0x1, R11, P4 ;  /* 0x0000000144197824 */ /* 0x000fe400020e060b */
[----:B------:R-:W-:Y:S01]  /*51f0*/  IMAD.IADD R11, R115, 0x1, -R56 ;  /* 0x00000001730b7824 */ /* 0x000fe200078e0a38 */
        /* <DEDUP_REMOVED lines=38> */
[-C--:B------:R-:W-:Y:S01]  /*5460*/  FFMA.FTZ R18, R6, R25.reuse, R18 ;  /* 0x0000001906127223 */ /* 0x080fe20000010012 */
[----:B------:R-:W-:Y:S01]  /*5470*/  SHF.L.U32 R6, R5, 0x10, RZ ;  /* 0x0000001005067819 */ /* 0x000fe200000006ff */
[----:B------:R-:W-:-:S02]  /*5480*/  FFMA.FTZ R19, R8, R25, -R19 ;  /* 0x0000001908137223 */ /* 0x000fc40000010813 */
        /* <DEDUP_REMOVED lines=12> */
[-C--:B------:R-:W-:Y:S01]  /*5550*/  FFMA.FTZ R2, R15, R6.reuse, -R2 ;  /* 0x000000060f027223 */ /* 0x080fe20000010802 */
[----:B------:R-:W-:Y:S01]  /*5560*/  F2FP.BF16.PACK_AB R15, R12, R13 ;  /* 0x0000000d0c0f723e */ /* 0x000fe200000010ff */
[----:B------:R-:W-:Y:S01]  /*5570*/  FFMA.FTZ R3, R14, R6, R3 ;  /* 0x000000060e037223 */ /* 0x000fe20000010003 */
[----:B------:R-:W-:-:S02]  /*5580*/  F2FP.BF16.PACK_AB R12, R8, R5 ;  /* 0x00000005080c723e */ /* 0x000fc400000010ff */
[----:B------:R-:W-:Y:S02]  /*5590*/  MOV R13, R18 ;  /* 0x00000012000d7202 */ /* 0x000fe40000000f00 */
[----:B------:R-:W-:Y:S02]  /*55a0*/  F2FP.BF16.PACK_AB R14, R3, R2 ;  /* 0x00000002030e723e */ /* 0x000fe400000010ff */
.L_x_4631:
[----:B------:R-:W-:Y:S05]  /*55b0*/  BSYNC B0 ;  /* 0x0000000000007941 */ /* 0x000fea0003800000 */
.L_x_4630:
[----:B-----5:R2:W-:Y:S02]  /*55c0*/  STS.128 [R121], R12 ;  /* 0x0000000c79007388 */ /* 0x0205e40000000c00 */
.L_x_4629:
[----:B------:R-:W-:Y:S05]  /*55d0*/  BSYNC B1 ;  /* 0x0000000000017941 */ /* 0x000fea0003800000 */
.L_x_4628:
        /* <DEDUP_REMOVED lines=23> */
[C---:B------:R-:W-:Y:S02]  /*5750*/  LOP3.LUT R10, R15.reuse, 0xffff0000, RZ, 0xc0, !PT ;  /* 0xffff00000f0a7812 */ /* 0x040fe400078ec0ff */
[C---:B------:R-:W-:Y:S02]  /*5760*/  SHF.L.U32 R7, R12.reuse, 0x10, RZ ;  /* 0x000000100c077819 */ /* 0x040fe400000006ff */
[----:B------:R-:W-:Y:S01]  /*5770*/  LOP3.LUT R16, R12, 0xffff0000, RZ, 0xc0, !PT ;  /* 0xffff00000c107812 */ /* 0x000fe200078ec0ff */
[----:B------:R-:W-:Y:S01]  /*5780*/  IMAD.U32 R12, R15, 0x10000, RZ ;  /* 0x000100000f0c7824 */ /* 0x000fe200078e00ff */
[----:B------:R-:W-:-:S02]  /*5790*/  SHF.L.U32 R13, R14, 0x10, RZ ;  /* 0x000000100e0d7819 */ /* 0x000fc400000006ff */
        /* <DEDUP_REMOVED lines=21> */
[-C--:B------:R-:W-:Y:S02]  /*58f0*/  FFMA.FTZ R0, R7, R4.reuse, -R0 ;  /* 0x0000000407007223 */ /* 0x080fe40000010800 */
[----:B------:R-:W-:Y:S02]  /*5900*/  FFMA.FTZ R17, R16, R4, R17 ;  /* 0x0000000410117223 */ /* 0x000fe40000010011 */
[----:B------:R-:W-:Y:S01]  /*5910*/  FFMA.FTZ R2, R13, R5, -R2 ;  /* 0x000000050d027223 */ /* 0x000fe20000010802 */
[----:B------:R-:W-:Y:S01]  /*5920*/  F2FP.BF16.PACK_AB R13, R18, R15 ;  /* 0x0000000f120d723e */ /* 0x000fe200000010ff */
[----:B------:R-:W-:Y:S01]  /*5930*/  FFMA.FTZ R3, R14, R5, R3 ;  /* 0x000000050e037223 */ /* 0x000fe20000010003 */
[----:B------:R-:W-:-:S02]  /*5940*/  F2FP.BF16.PACK_AB R15, R10, R11 ;  /* 0x0000000b0a0f723e */ /* 0x000fc400000010ff */
[----:B------:R-:W-:Y:S02]  /*5950*/  F2FP.BF16.PACK_AB R12, R17, R0 ;  /* 0x00000000110c723e */ /* 0x000fe400000010ff */
[----:B------:R-:W-:Y:S02]  /*5960*/  F2FP.BF16.PACK_AB R14, R3, R2 ;  /* 0x00000002030e723e */ /* 0x000fe400000010ff */
.L_x_4634:
[----:B------:R-:W-:Y:S05]  /*5970*/  BSYNC B0 ;  /* 0x0000000000007941 */ /* 0x000fea0003800000 */
.L_x_4633:
[----:B-----5:R4:W-:Y:S01]  /*5980*/  STS.128 [R121+0x800], R12 ;  /* 0x0008000c79007388 */ /* 0x0209e20000000c00 */
[----:B------:R-:W-:Y:S05]  /*5990*/  BRA `(.L_x_4632) ;  /* 0x00000e3000007947 */ /* 0x000fea0003800000 */
.L_x_4627:
        /* <DEDUP_REMOVED lines=25> */
[----:B------:R-:W3:Y:S01]  /*5b30*/  LDG.E.128 R4, [R4.64] ;  /* 0x0000000604047981 */ /* 0x000ee2000c1e1d00 */
[----:B------:R-:W-:Y:S02]  /*5b40*/  LEA.HI.X R13, R13, c[0x0][0x2b4], R2, 0x1, P2 ;  /* 0x0000ad000d0d7a11 */ /* 0x000fe400010f0c02 */
[----:B------:R-:W-:-:S04]  /*5b50*/  @P0 SHF.R.S32.HI R2, RZ, 0x1, R73 ;  /* 0x00000001ff020819 */ /* 0x000fc80000011449 */
[----:B------:R-:W-:Y:S01]  /*5b60*/  @P0 IADD3 R8, -R2, RZ, RZ ;  /* 0x000000ff02080210 */ /* 0x000fe20007ffe1ff */
[----:B--2---:R-:W2:Y:S03]  /*5b70*/  LDG.E.128 R12, [R12.64] ;  /* 0x000000060c0c7981 */ /* 0x004ea6000c1e1d00 */
        /* <DEDUP_REMOVED lines=19> */
[----:B--2---:R-:W-:Y:S01]  /*5cb0*/  IMAD.U32 R32, R12, 0x10000, RZ ;  /* 0x000100000c207824 */ /* 0x004fe200078e00ff */
        /* <DEDUP_REMOVED lines=45> */
.L_x_4638:
[----:B------:R-:W-:Y:S05]  /*5f90*/  BSYNC B0 ;  /* 0x0000000000007941 */ /* 0x000fea0003800000 */
.L_x_4637:
[----:B-----5:R3:W-:Y:S02]  /*5fa0*/  STS.128 [R121], R20 ;  /* 0x0000001479007388 */ /* 0x0207e40000000c00 */
.L_x_4636:
[----:B------:R-:W-:Y:S05]  /*5fb0*/  BSYNC B1 ;  /* 0x0000000000017941 */ /* 0x000fea0003800000 */
.L_x_4635:
        /* <DEDUP_REMOVED lines=18> */
[----:B------:R-:W-:-:S04]  /*60e0*/  @P0 IADD3 R71, -R11, RZ, RZ ;  /* 0x000000ff0b470210 */ /* 0x000fc80007ffe1ff */
[C---:B------:R-:W-:Y:S01]  /*60f0*/  IADD3 R2, P2, R10.reuse, R3, RZ ;  /* 0x000000030a027210 */ /* 0x040fe20007f5e0ff */
[----:B------:R-:W-:Y:S01]  /*6100*/  IMAD.WIDE R12, R71, 0x2, R26 ;  /* 0x00000002470c7825 */ /* 0x000fe200078e021a */
[----:B------:R-:W-:Y:S02]  /*6110*/  @P0 SHF.R.S32.HI R73, RZ, 0x1, R73 ;  /* 0x00000001ff490819 */ /* 0x000fe40000011449 */
[----:B------:R-:W-:Y:S02]  /*6120*/  LEA.HI.X.SX32 R11, R10, R0, 0x1, P2 ;  /* 0x000000000a0b7211 */ /* 0x000fe400010f0eff */
[C---:B------:R-:W-:Y:S01]  /*6130*/  LEA R16, P2, R2.reuse, c[0x0][0x2b0], 0x1 ;  /* 0x0000ac0002107a11 */ /* 0x040fe200078408ff */
[----:B--2---:R-:W2:Y:S03]  /*6140*/  LDG.E.128 R12, [R12.64] ;  /* 0x000000060c0c7981 */ /* 0x004ea6000c1e1d00 */
        /* <DEDUP_REMOVED lines=18> */
[----:B-1----:R-:W-:Y:S01]  /*6270*/  LOP3.LUT R27, R13, 0xffff0000, RZ, 0xc0, !PT ;  /* 0xffff00000d1b7812 */ /* 0x002fe200078ec0ff */
[----:B------:R-:W-:Y:S01]  /*6280*/  IMAD.U32 R24, R12, 0x10000, RZ ;  /* 0x000100000c187824 */ /* 0x000fe200078e00ff */
[----:B------:R-:W-:-:S02]  /*6290*/  SHF.L.U32 R26, R14, 0x10, RZ ;  /* 0x000000100e1a7819 */ /* 0x000fc400000006ff */
[----:B------:R-:W-:Y:S02]  /*62a0*/  LOP3.LUT R13, R14, 0xffff0000, RZ, 0xc0, !PT ;  /* 0xffff00000e0d7812 */ /* 0x000fe400078ec0ff */
[----:B------:R-:W-:Y:S01]  /*62b0*/  LOP3.LUT R7, R12, 0xffff0000, RZ, 0xc0, !PT ;  /* 0xffff00000c077812 */ /* 0x000fe200078ec0ff */
[C---:B------:R-:W-:Y:S01]  /*62c0*/  IMAD.U32 R12, R15.reuse, 0x10000, RZ ;  /* 0x000100000f0c7824 */ /* 0x040fe200078e00ff */
[C---:B---3--:R-:W-:Y:S01]  /*62d0*/  LOP3.LUT R14, R16.reuse, 0xffff0000, RZ, 0xc0, !PT ;  /* 0xffff0000100e7812 */ /* 0x048fe200078ec0ff */
[----:B------:R-:W-:Y:S01]  /*62e0*/  IMAD.U32 R29, R16, 0x10000, RZ ;  /* 0x00010000101d7824 */ /* 0x000fe200078e00ff */
        /* <DEDUP_REMOVED lines=45> */
.L_x_4640:
[----:B------:R-:W-:Y:S05]  /*65c0*/  BSYNC B0 ;  /* 0x0000000000007941 */ /* 0x000fea0003800000 */
.L_x_4639:
[----:B-----5:R1:W-:Y:S01]  /*65d0*/  STS.128 [R121+0x800], R4 ;  /* 0x0008000479007388 */ /* 0x0203e20000000c00 */
[----:B------:R-:W-:Y:S05]  /*65e0*/  BRA `(.L_x_4632) ;  /* 0x000001e000007947 */ /* 0x000fea0003800000 */
.L_x_4626:
        /* <DEDUP_REMOVED lines=15> */
.L_x_4642:
[----:B------:R-:W-:Y:S05]  /*66e0*/  BSYNC B0 ;  /* 0x0000000000007941 */ /* 0x000fea0003800000 */
.L_x_4641:
        /* <DEDUP_REMOVED lines=14> */
.L_x_4632:
[----:B------:R-:W-:Y:S05]  /*67d0*/  BSYNC B2 ;  /* 0x0000000000027941 */ /* 0x000fea0003800000 */
.L_x_4625:
[----:B------:R-:W-:Y:S01]  /*67e0*/  IADD3 R105, R49, -0x1, RZ ;  /* 0xffffffff31697810 */ /* 0x000fe20007ffe0ff */
[----:B------:R-:W-:Y:S01]  /*67f0*/  BSSY B0, `(.L_x_4643) ;  /* 0x0000011000007945 */ /* 0x000fe20003800000 */
[----:B------:R-:W-:-:S03]  /*6800*/  LEA R146, P0, R124, c[0x0][0x168], 0x1 ;  /* 0x00005a007c927a11 */ /* 0x000fc600078008ff */
[----:B----4-:R-:W-:Y:S01]  /*6810*/  IMAD.SHL.U32 R3, R105, 0x80, RZ ;  /* 0x0000008069037824 */ /* 0x010fe200078e00ff */
        /* <DEDUP_REMOVED lines=14> */
.L_x_4644:
[----:B------:R-:W-:Y:S05]  /*6900*/  BSYNC B0 ;  /* 0x0000000000007941 */ /* 0x000fea0003800000 */
.L_x_4643:
[----:B------:R-:W-:Y:S01]  /*6910*/  ISETP.GE.AND P0, PT, R8, R5, PT ;  /* 0x000000050800720c */ /* 0x000fe20003f06270 */
[----:B------:R-:W-:-:S12]  /*6920*/  BSSY B0, `(.L_x_4645) ;  /* 0x000000b000007945 */ /* 0x000fd80003800000 */
        /* <DEDUP_REMOVED lines=10> */
.L_x_4646:
[----:B------:R-:W-:Y:S05]  /*69d0*/  BSYNC B0 ;  /* 0x0000000000007941 */ /* 0x000fea0003800000 */
.L_x_4645:
        /* <DEDUP_REMOVED lines=15> */
.L_x_4648:
[----:B------:R-:W-:Y:S05]  /*6ad0*/  BSYNC B0 ;  /* 0x0000000000007941 */ /* 0x000fea0003800000 */
.L_x_4647:
[----:B------:R-:W-:Y:S01]  /*6ae0*/  IADD3 R2, R122, 0x60, RZ ;  /* 0x000000607a027810 */ /* 0x000fe20007ffe0ff */
        /* <DEDUP_REMOVED lines=12> */
[----:B--2---:R-:W-:Y:S01]  /*6bb0*/  MOV R118, R146 ;  /* 0x0000009200767202 */ /* 0x004fe20000000f00 */
[----:B------:R-:W-:-:S04]  /*6bc0*/  UIMAD UR4, UR4, 0xc0, URZ ;  /* 0x000000c0040478a4 */ /* 0x000fc8000f8e023f */
[----:B-----5:R-:W-:-:S05]  /*6bd0*/  IMAD.WIDE.U32 R10, R0, 0xc0, R118 ;  /* 0x000000c0000a7825 */ /* 0x020fca00078e0076 */
[----:B------:R-:W-:-:S05]  /*6be0*/  IADD3 R11, R11, UR4, RZ ;  /* 0x000000040b0b7c10 */ /* 0x000fca000fffe0ff */
[----:B------:R-:W-:Y:S01]  /*6bf0*/  @!PT LDS RZ, [RZ] ;  /* 0x00000000fffff984 */ /* 0x000fe20000000800 */
[----:B------:R-:W-:Y:S01]  /*6c00*/  @!PT LDS RZ, [RZ] ;  /* 0x00000000fffff984 */ /* 0x000fe20000000800 */
[----:B------:R-:W-:Y:S01]  /*6c10*/  @!PT LDS RZ, [RZ] ;  /* 0x00000000fffff984 */ /* 0x000fe20000000800 */
[----:B------:R2:W-:Y:S02]  /*6c20*/  LDGSTS.E.BYPASS.LTC128B.128 [R121+0x2800], [R10.64] ;  /* 0x028000000a797fae */ /* 0x0005e4000b901d46 */
.L_x_4650:
[----:B------:R-:W-:Y:S05]  /*6c30*/  BSYNC B0 ;  /* 0x0000000000007941 */ /* 0x000fea0003800000 */
.L_x_4649:
[----:B------:R-:W-:Y:S01]  /*6c40*/  IMAD R64, R64, c[0x0][0x320], RZ ;  /* 0x0000c80040407a24 */ /* 0x000fe200078e02ff */
[----:B------:R-:W0:Y:S01]  /*6c50*/  LDGDEPBAR ;  /* 0x00000000000079af */ /* 0x000e220000000000 */
[----:B------:R-:W-:-:S04]  /*6c60*/  IMAD.WIDE.U32 R128, R65, c[0x0][0x320], R128 ;  /* 0x0000c80041807a25 */ /* 0x000fc800078e0080 */
[----:B------:R-:W-:Y:S01]  /*6c70*/  IMAD R64, R65, c[0x0][0x324], R64 ;  /* 0x0000c90041407a24 */ /* 0x000fe200078e0240 */
[----:B--2---:R-:W-:-:S03]  /*6c80*/  LEA R10, P0, R128, c[0x0][0x318], 0x2 ;  /* 0x0000c600800a7a11 */ /* 0x004fc600078010ff */
[----:B------:R-:W-:-:S05]  /*6c90*/  IMAD.IADD R64, R129, 0x1, R64 ;  /* 0x0000000181407824 */ /* 0x000fca00078e0240 */
[----:B-----5:R-:W-:-:S05]  /*6ca0*/  LEA.HI.X R11, R128, c[0x0][0x31c], R64, 0x2, P0 ;  /* 0x0000c700800b7a11 */ /* 0x020fca00000f1440 */
[----:B------:R-:W2:Y:S01]  /*6cb0*/  LDG.E R0, [R10.64] ;  /* 0x000000060a007981 */ /* 0x000ea2000c1e1900 */
[----:B------:R-:W-:Y:S01]  /*6cc0*/  ISETP.GE.AND P2, PT, R122, R5, PT ;  /* 0x000000057a00720c */ /* 0x000fe20003f46270 */
[----:B------:R-:W2:Y:S01]  /*6cd0*/  MUFU.RCP R97, c[0x0][0x238] ;  /* 0x00008e0000617b08 */ /* 0x000ea20000001000 */
[----:B------:R-:W-:Y:S01]  /*6ce0*/  SHF.R.S32.HI R123, RZ, 0x1f, R6 ;  /* 0x0000001fff7b7819 */ /* 0x000fe20000011406 */
[----:B------:R-:W-:Y:S01]  /*6cf0*/  IMAD.SHL.U32 R103, R51, 0x2, RZ ;  /* 0x0000000233677824 */ /* 0x000fe200078e00ff */
[----:B------:R-:W-:-:S04]  /*6d00*/  DEPBAR.LE SB0, 0x0 ;  /* 0x000080000000791a */ /* 0x000fc80000000000 */
[----:B------:R-:W-:Y:S01]  /*6d10*/  BAR.SYNC.DEFER_BLOCKING 0x0 ;  /* 0x0000000000007b1d */ /* 0x000fe20000010000 */
[C---:B------:R-:W-:Y:S02]  /*6d20*/  LEA R150, P0, R152.reuse, c[0x0][0x170], 0x1 ;  /* 0x00005c0098967a11 */ /* 0x040fe400078008ff */
        /* <DEDUP_REMOVED lines=8> */
[----:B--2---:R-:W-:Y:S01]  /*6db0*/  FMUL.FTZ R97, R0, R97 ;  /* 0x0000006100617220 */ /* 0x004fe20000410000 */
        /* <DEDUP_REMOVED lines=10> */
.L_x_4652:
[----:B-1----:R-:W-:Y:S05]  /*6e60*/  BSYNC B0 ;  /* 0x0000000000007941 */ /* 0x002fea0003800000 */
.L_x_4651:
        /* <DEDUP_REMOVED lines=13> */
.L_x_4654:
[----:B------:R-:W-:Y:S05]  /*6f40*/  BSYNC B0 ;  /* 0x0000000000007941 */ /* 0x000fea0003800000 */
.L_x_4653:
        /* <DEDUP_REMOVED lines=15> */
.L_x_4656:
[----:B------:R-:W-:Y:S05]  /*7040*/  BSYNC B0 ;  /* 0x0000000000007941 */ /* 0x000fea0003800000 */
.L_x_4655:
        /* <DEDUP_REMOVED lines=16> */
.L_x_4658:
[----:B------:R-:W-:Y:S05]  /*7150*/  BSYNC B0 ;  /* 0x0000000000007941 */ /* 0x000fea0003800000 */
.L_x_4657:
[----:B------:R-:W-:Y:S01]  /*7160*/  LOP3.LUT R0, R63, 0xfffffff8, RZ, 0xc0, !PT ;  /* 0xfffffff83f007812 */ /* 0x000fe200078ec0ff */
[----:B------:R-:W-:Y:S01]  /*7170*/  IMAD.SHL.U32 R13, R57, 0x40, RZ ;  /* 0x00000040390d7824 */ /* 0x000fe200078e00ff */
[----:B------:R-:W-:Y:S01]  /*7180*/  SHF.R.S32.HI R2, RZ, 0x4, R61 ;  /* 0x00000004ff027819 */ /* 0x000fe2000001143d */
[----:B------:R-:W-:Y:S01]  /*7190*/  IMAD.IADD R11, R3, 0x1, R103 ;  /* 0x00000001030b7824 */ /* 0x000fe200078e0267 */
[----:B------:R-:W-:Y:S01]  /*71a0*/  SHF.R.S32.HI R133, RZ, 0x1f, R60 ;  /* 0x0000001fff857819 */ /* 0x000fe2000001143c */
[----:B------:R-:W-:Y:S01]  /*71b0*/  IMAD.IADD R51, R51, 0x1, -R0 ;  /* 0x0000000133337824 */ /* 0x000fe200078e0a00 */
[----:B------:R-:W-:Y:S01]  /*71c0*/  LEA.HI R15, R61, R2, RZ, 0x1 ;  /* 0x000000023d0f7211 */ /* 0x000fe200078f08ff */
[----:B------:R-:W0:Y:S01]  /*71d0*/  LDGDEPBAR ;  /* 0x00000000000079af */ /* 0x000e220000000000 */
[----:B------:R-:W-:Y:S01]  /*71e0*/  LEA.HI R133, R133, R60, RZ, 0x3 ;  /* 0x0000003c85857211 */ /* 0x000fe200078f18ff */
[----:B------:R-:W-:Y:S01]  /*71f0*/  I2F R8, R11 ;  /* 0x0000000b00087306 */ /* 0x000fe20000201400 */
[----:B------:R-:W-:-:S02]  /*7200*/  LEA.HI R0, R51, R51, RZ, 0x1 ;  /* 0x0000003333007211 */ /* 0x000fc400078f08ff */
[----:B------:R-:W-:Y:S01]  /*7210*/  LOP3.LUT R15, R15, 0xfffffffe, RZ, 0xc0, !PT ;  /* 0xfffffffe0f0f7812 */ /* 0x000fe200078ec0ff */
[----:B------:R-:W-:Y:S01]  /*7220*/  IMAD.SHL.U32 R133, R133, 0x20, RZ ;  /* 0x0000002085857824 */ /* 0x000fe200078e00ff */
[----:B------:R-:W-:Y:S02]  /*7230*/  LOP3.LUT R94, R0, 0x3fffffe, RZ, 0xc0, !PT ;  /* 0x03fffffe005e7812 */ /* 0x000fe400078ec0ff */
[----:B------:R-:W-:Y:S01]  /*7240*/  SHF.R.S32.HI R0, RZ, 0x1, R0 ;  /* 0x00000001ff007819 */ /* 0x000fe20000011400 */
[----:B------:R-:W-:Y:S01]  /*7250*/  IMAD.IADD R15, R2, 0x1, -R15 ;  /* 0x00000001020f7824 */ /* 0x000fe200078e0a0f */
[----:B------:R-:W-:Y:S01]  /*7260*/  LOP3.LUT R13, R13, 0xc0, RZ, 0xc0, !PT ;  /* 0x000000c00d0d7812 */ /* 0x000fe200078ec0ff */
[----:B------:R-:W-:Y:S01]  /*7270*/  IMAD.SHL.U32 R2, R62, 0x8, RZ ;  /* 0x000000083e027824 */ /* 0x000fe200078e00ff */
[----:B------:R-:W-:Y:S01]  /*7280*/  LOP3.LUT R59, R59, 0x7fffffe, RZ, 0xc0, !PT ;  /* 0x07fffffe3b3b7812 */ /* 0x000fe200078ec0ff */
[C---:B-1----:R-:W-:Y:S01]  /*7290*/  IMAD.SHL.U32 R5, R0.reuse, 0x40, RZ ;  /* 0x0000004000057824 */ /* 0x042fe200078e00ff */
[----:B------:R-:W-:Y:S01]  /*72a0*/  LOP3.LUT R133, R133, 0xffffff00, RZ, 0xc0, !PT ;  /* 0xffffff0085857812 */ /* 0x000fe200078ec0ff */
[----:B------:R-:W-:Y:S01]  /*72b0*/  IMAD.SHL.U32 R10, R15, 0x8, RZ ;  /* 0x000000080f0a7824 */ /* 0x000fe200078e00ff */
[----:B------:R-:W-:Y:S01]  /*72c0*/  LOP3.LUT P0, RZ, R0, 0x2, RZ, 0xc0, !PT ;  /* 0x0000000200ff7812 */ /* 0x000fe2000780c0ff */
[----:B------:R-:W-:Y:S01]  /*72d0*/  IMAD.IADD R130, R60, 0x1, -R59 ;  /* 0x000000013c827824 */ /* 0x000fe200078e0a3b */
[----:B------:R-:W-:Y:S01]  /*72e0*/  LOP3.LUT R5, R5, 0xc0, RZ, 0xc0, !PT ;  /* 0x000000c005057812 */ /* 0x000fe200078ec0ff */
[----:B------:R-:W-:Y:S01]  /*72f0*/  IMAD.IADD R94, R51, 0x1, -R94 ;  /* 0x00000001335e7824 */ /* 0x000fe200078e0a5e */
[----:B------:R-:W-:Y:S01]  /*7300*/  LOP3.LUT R10, R13, 0x8, R10, 0xf8, !PT ;  /* 0x000000080d0a7812 */ /* 0x000fe200078ef80a */
[----:B------:R-:W-:Y:S01]  /*7310*/  IMAD R7, R50, 0x200, R133 ;  /* 0x0000020032077824 */ /* 0x000fe200078e0285 */
        /* <DEDUP_REMOVED lines=8> */
[----:B------:R-:W-:-:S02]  /*73a0*/  LOP3.LUT R5, R2, R5, RZ, 0x3c, !PT ;  /* 0x0000000502057212 */ /* 0x000fc400078e3cff */
[C---:B------:R-:W-:Y:S01]  /*73b0*/  IADD3 R129, R11.reuse, 0x11, RZ ;  /* 0x000000110b817810 */ /* 0x040fe20007ffe0ff */
[----:B------:R-:W-:Y:S01]  /*73c0*/  IMAD.IADD R96, R10, 0x1, R7 ;  /* 0x000000010a607824 */ /* 0x000fe200078e0207 */
[C---:B------:R-:W-:Y:S01]  /*73d0*/  IADD3 R109, R11.reuse, 0x18, RZ ;  /* 0x000000180b6d7810 */ /* 0x040fe20007ffe0ff */
[----:B------:R-:W-:Y:S01]  /*73e0*/  IMAD.U32 R94, R94, 0x20, R5 ;  /* 0x000000205e5e7824 */ /* 0x000fe200078e0005 */
[----:B------:R-:W-:Y:S01]  /*73f0*/  I2F R122, R129 ;  /* 0x00000081007a7306 */ /* 0x000fe20000201400 */
[----:B------:R-:W-:Y:S01]  /*7400*/  IMAD.SHL.U32 R96, R96, 0x2, RZ ;  /* 0x0000000260607824 */ /* 0x000fe200078e00ff */
[C---:B------:R-:W-:Y:S01]  /*7410*/  IADD3 R101, R11.reuse, 0x20, RZ ;  /* 0x000000200b657810 */ /* 0x040fe20007ffe0ff */
[----:B------:R-:W-:Y:S01]  /*7420*/  IMAD.SHL.U32 R94, R94, 0x2, RZ ;  /* 0x000000025e5e7824 */ /* 0x000fe200078e00ff */
[----:B------:R-:W-:Y:S01]  /*7430*/  IADD3 R107, R11, 0x19, RZ ;  /* 0x000000190b6b7810 */ /* 0x000fe20007ffe0ff */
        /* <DEDUP_REMOVED lines=9> */
[----:B------:R-:W-:Y:S01]  /*74d0*/  LDSM.16.M88.4 R4, [R95] ;  /* 0x000000005f04783b */ /* 0x000fe20000000200 */
[C---:B------:R-:W-:Y:S01]  /*74e0*/  IADD3 R81, R11.reuse, 0x29, RZ ;  /* 0x000000290b517810 */ /* 0x040fe20007ffe0ff */
[----:B------:R-:W-:Y:S01]  /*74f0*/  I2F R120, R109 ;  /* 0x0000006d00787306 */ /* 0x000fe20000201400 */
[C---:B------:R-:W-:Y:S01]  /*7500*/  IADD3 R83, R11.reuse, 0x30, RZ ;  /* 0x000000300b537810 */ /* 0x040fe20007ffe0ff */
[----:B------:R-:W-:Y:S01]  /*7510*/  LDSM.16.M88.4 R24, [R93] ;  /* 0x000000005d18783b */ /* 0x000fe20000000200 */
[----:B------:R-:W-:-:S02]  /*7520*/  IADD3 R77, R11, 0x31, RZ ;  /* 0x000000310b4d7810 */ /* 0x000fc40007ffe0ff */
[C---:B------:R-:W-:Y:S01]  /*7530*/  IADD3 R75, R11.reuse, 0x38, RZ ;  /* 0x000000380b4b7810 */ /* 0x040fe20007ffe0ff */
[----:B---3--:R-:W3:Y:S01]  /*7540*/  LDSM.16.M88.4 R20, [R94+0x1400] ;  /* 0x001400005e14783b */ /* 0x008ee20000000200 */
[C---:B------:R-:W-:Y:S01]  /*7550*/  IADD3 R73, R11.reuse, 0x1, RZ ;  /* 0x000000010b497810 */ /* 0x040fe20007ffe0ff */
[----:B------:R-:W-:Y:S01]  /*7560*/  I2F R112, R101 ;  /* 0x0000006500707306 */ /* 0x000fe20000201400 */
[C---:B------:R-:W-:Y:S01]  /*7570*/  IADD3 R71, R11.reuse, 0x8, RZ ;  /* 0x000000080b477810 */ /* 0x040fe20007ffe0ff */
[----:B------:R-:W5:Y:S01]  /*7580*/  LDSM.16.M88.4 R44, [R93+0x400] ;  /* 0x000400005d2c783b */ /* 0x000f620000000200 */
[C---:B------:R-:W-:Y:S02]  /*7590*/  IADD3 R67, R11.reuse, 0x9, RZ ;  /* 0x000000090b437810 */ /* 0x040fe40007ffe0ff */
[C---:B------:R-:W-:Y:S01]  /*75a0*/  IADD3 R69, R11.reuse, 0x10, RZ ;  /* 0x000000100b457810 */ /* 0x040fe20007ffe0ff */
[----:B------:R-:W-:Y:S01]  /*75b0*/  LDSM.16.M88.4 R36, [R93+0x800] ;  /* 0x000800005d24783b */ /* 0x000fe20000000200 */
[C---:B------:R-:W-:Y:S01]  /*75c0*/  IADD3 R65, R11.reuse, 0x39, RZ ;  /* 0x000000390b417810 */ /* 0x040fe20007ffe0ff */
[----:B------:R-:W-:Y:S01]  /*75d0*/  I2F R108, R101 ;  /* 0x00000065006c7306 */ /* 0x000fe20000201400 */
[C---:B------:R-:W-:Y:S01]  /*75e0*/  IADD3 R61, R11.reuse, 0x48, RZ ;  /* 0x000000480b3d7810 */ /* 0x040fe20007ffe0ff */
[----:B------:R-:W-:Y:S01]  /*75f0*/  LDSM.16.M88.4 R32, [R94+0x1c00] ;  /* 0x001c00005e20783b */ /* 0x000fe20000000200 */
[----:B------:R-:W-:-:S02]  /*7600*/  IADD3 R51, R11, 0x51, RZ ;  /* 0x000000510b337810 */ /* 0x000fc40007ffe0ff */
[C---:B------:R-:W-:Y:S02]  /*7610*/  IADD3 R59, R11.reuse, 0x40, RZ ;  /* 0x000000400b3b7810 */ /* 0x040fe40007ffe0ff */
[C---:B------:R-:W-:Y:S01]  /*7620*/  IADD3 R55, R11.reuse, 0x41, RZ ;  /* 0x000000410b377810 */ /* 0x040fe20007ffe0ff */
[----:B------:R-:W-:Y:S01]  /*7630*/  I2F R110, R107 ;  /* 0x0000006b006e7306 */ /* 0x000fe20000201400 */
[C---:B------:R-:W-:Y:S02]  /*7640*/  IADD3 R63, R11.reuse, 0x49, RZ ;  /* 0x000000490b3f7810 */ /* 0x040fe40007ffe0ff */
[C---:B------:R-:W-:Y:S02]  /*7650*/  IADD3 R57, R11.reuse, 0x50, RZ ;  /* 0x000000500b397810 */ /* 0x040fe40007ffe0ff */
[C---:B------:R-:W-:Y:S02]  /*7660*/  IADD3 R53, R11.reuse, 0x58, RZ ;  /* 0x000000580b357810 */ /* 0x040fe40007ffe0ff */
[C---:B------:R-:W-:Y:S01]  /*7670*/  IADD3 R171, R11.reuse, 0x59, RZ ;  /* 0x000000590bab7810 */ /* 0x040fe20007ffe0ff */
[----:B------:R-:W-:Y:S01]  /*7680*/  I2F R114, R109 ;  /* 0x0000006d00727306 */ /* 0x000fe20000201400 */
[C---:B------:R-:W-:Y:S01]  /*7690*/  IADD3 R185, R11.reuse, 0x71, RZ ;  /* 0x000000710bb97810 */ /* 0x040fe20007ffe0ff */
[----:B-1----:R-:W-:Y:S01]  /*76a0*/  HMMA.16816.F32.BF16 R16, R12, R40, RZ ;  /* 0x000000280c10723c */ /* 0x002fe200000418ff */
[----:B------:R-:W-:-:S02]  /*76b0*/  IADD3 R193, R11, 0x79, RZ ;  /* 0x000000790bc17810 */ /* 0x000fc40007ffe0ff */
[C---:B------:R-:W-:Y:S02]  /*76c0*/  IADD3 R173, R11.reuse, 0x68, RZ ;  /* 0x000000680bad7810 */ /* 0x040fe40007ffe0ff */
[C---:B------:R-:W-:Y:S01]  /*76d0*/  IADD3 R175, R11.reuse, 0x69, RZ ;  /* 0x000000690baf7810 */ /* 0x040fe20007ffe0ff */
[----:B------:R-:W-:Y:S01]  /*76e0*/  I2F R118, R107 ;  /* 0x0000006b00767306 */ /* 0x000fe20000201400 */
[C---:B------:R-:W-:Y:S01]  /*76f0*/  IADD3 R189, R11.reuse, 0x78, RZ ;  /* 0x000000780bbd7810 */ /* 0x040fe20007ffe0ff */
[----:B------:R-:W-:Y:S01]  /*7700*/  HMMA.16816.F32.BF16 R40, R12, R42, RZ ;  /* 0x0000002a0c28723c */ /* 0x000fe200000418ff */
[----:B------:R-:W-:-:S05]  /*7710*/  IADD3 R191, R11, 0x21, RZ ;  /* 0x000000210bbf7810 */ /* 0x000fca0007ffe0ff */
[----:B------:R-:W-:Y:S02]  /*7720*/  I2F R90, R99 ;  /* 0x00000063005a7306 */ /* 0x000fe40000201400 */
[----:B---3--:R-:W-:Y:S06]  /*7730*/  HMMA.16816.F32.BF16 R28, R12, R20, RZ ;  /* 0x000000140c1c723c */ /* 0x008fec00000418ff */
[----:B------:R-:W-:Y:S02]  /*7740*/  I2F R104, R99 ;  /* 0x0000006300687306 */ /* 0x000fe40000201400 */
[C---:B------:R-:W-:Y:S06]  /*7750*/  HMMA.16816.F32.BF16 R16, R4.reuse, R24, R16 ;  /* 0x000000180410723c */ /* 0x040fec0000041810 */
[----:B------:R-:W-:Y:S02]  /*7760*/  I2F R106, R81 ;  /* 0x00000051006a7306 */ /* 0x000fe40000201400 */
[----:B------:R-:W-:Y:S01]  /*7770*/  HMMA.16816.F32.BF16 R40, R4, R26, R40 ;  /* 0x0000001a0428723c */ /* 0x000fe20000041828 */
[----:B------:R-:W1:Y:S05]  /*7780*/  LDSM.16.M88.4 R24, [R94+0x1800] ;  /* 0x001800005e18783b */ /* 0x000e6a0000000200 */
[----:B------:R-:W-:Y:S02]  /*7790*/  I2F R98, R81 ;  /* 0x0000005100627306 */ /* 0x000fe40000201400 */
[----:B------:R-:W-:Y:S06]  /*77a0*/  HMMA.16816.F32.BF16 R20, R12, R22, RZ ;  /* 0x000000160c14723c */ /* 0x000fec00000418ff */
[----:B------:R-:W-:Y:S02]  /*77b0*/  I2F R102, R83 ;  /* 0x0000005300667306 */ /* 0x000fe40000201400 */
[----:B------:R-:W-:Y:S01]  /*77c0*/  FMUL.FTZ R16, R16, c[0x0][0x2ec] ;  /* 0x0000bb0010107a20 */ /* 0x000fe20000410000 */
[----:B-----5:R-:W-:Y:S01]  /*77d0*/  HMMA.16816.F32.BF16 R28, R4, R44, R28 ;  /* 0x0000002c041c723c */ /* 0x020fe2000004181c */
[----:B------:R-:W-:-:S02]  /*77e0*/  FMUL.FTZ R17, R17, c[0x0][0x2ec] ;  /* 0x0000bb0011117a20 */ /* 0x000fc40000410000 */
[----:B------:R-:W-:Y:S02]  /*77f0*/  FMUL.FTZ R18, R18, c[0x0][0x2ec] ;  /* 0x0000bb0012127a20 */ /* 0x000fe40000410000 */
[----:B------:R-:W-:Y:S01]  /*7800*/  MUFU.TANH R48, R16 ;  /* 0x0000001000307308 */ /* 0x000fe20000002400 */
[----:B------:R-:W-:Y:S02]  /*7810*/  FMUL.FTZ R91, R19, c[0x0][0x2ec] ;  /* 0x0000bb00135b7a20 */ /* 0x000fe40000410000 */
[----:B------:R-:W-:Y:S02]  /*7820*/  FMUL.FTZ R40, R40, c[0x0][0x2ec] ;  /* 0x0000bb0028287a20 */ /* 0x000fe40000410000 */
[----:B------:R-:W-:Y:S02]  /*7830*/  FMUL.FTZ R41, R41, c[0x0][0x2ec] ;  /* 0x0000bb0029297a20 */ /* 0x000fe40000410000 */
[----:B------:R-:W-:Y:S01]  /*7840*/  FMUL.FTZ R42, R42, c[0x0][0x2ec] ;  /* 0x0000bb002a2a7a20 */ /* 0x000fe20000410000 */
[----:B------:R-:W-:Y:S01]  /*7850*/  MUFU.TANH R79, R17 ;  /* 0x00000011004f7308 */ /* 0x000fe20000002400 */
[----:B------:R-:W-:Y:S01]  /*7860*/  FMUL.FTZ R43, R43, c[0x0][0x2ec] ;  /* 0x0000bb002b2b7a20 */ /* 0x000fe20000410000 */
[----:B------:R-:W-:Y:S01]  /*7870*/  HMMA.16816.F32.BF16 R20, R4, R46, R20 ;  /* 0x0000002e0414723c */ /* 0x000fe20000041814 */
[----:B------:R-:W3:Y:S05]  /*7880*/  LDSM.16.M88.4 R44, [R94+0x2000] ;  /* 0x002000005e2c783b */ /* 0x000eea0000000200 */
[----:B------:R1:W5:Y:S03]  /*7890*/  MUFU.TANH R52, R18 ;  /* 0x0000001200347308 */ /* 0x0003660000002400 */
[----:B------:R-:W-:-:S02]  /*78a0*/  FMUL.FTZ R132, R28, c[0x0][0x2ec] ;  /* 0x0000bb001c847a20 */ /* 0x000fc40000410000 */
[----:B------:R-:W-:Y:S02]  /*78b0*/  FMUL.FTZ R135, R29, c[0x0][0x2ec] ;  /* 0x0000bb001d877a20 */ /* 0x000fe40000410000 */
[----:B------:R-:W-:Y:S01]  /*78c0*/  FMUL.FTZ R134, R30, c[0x0][0x2ec] ;  /* 0x0000bb001e867a20 */ /* 0x000fe20000410000 */
[----:B------:R-:W-:Y:S01]  /*78d0*/  MUFU.TANH R128, R40 ;  /* 0x0000002800807308 */ /* 0x000fe20000002400 */
[----:B------:R-:W-:Y:S02]  /*78e0*/  FMUL.FTZ R137, R31, c[0x0][0x2ec] ;  /* 0x0000bb001f897a20 */ /* 0x000fe40000410000 */
[----:B------:R-:W2:Y:S01]  /*78f0*/  LDSM.16.M88.4 R28, [R93+0xc00] ;  /* 0x000c00005d1c783b */ /* 0x000ea20000000200 */
[----:B-1----:R-:W-:Y:S04]  /*7900*/  HMMA.16816.F32.BF16 R16, R12, R24, RZ ;  /* 0x000000180c10723c */ /* 0x002fe800000418ff */
[----:B------:R-:W-:Y:S02]  /*7910*/  MUFU.TANH R89, R41 ;  /* 0x0000002900597308 */ /* 0x000fe40000002400 */
[----:B------:R-:W-:-:S02]  /*7920*/  FMUL.FTZ R20, R20, c[0x0][0x2ec] ;  /* 0x0000bb0014147a20 */ /* 0x000fc40000410000 */
[----:B------:R-:W-:Y:S02]  /*7930*/  FMUL.FTZ R21, R21, c[0x0][0x2ec] ;  /* 0x0000bb0015157a20 */ /* 0x000fe40000410000 */
[----:B------:R-:W-:Y:S01]  /*7940*/  FMUL.FTZ R165, R22, c[0x0][0x2ec] ;  /* 0x0000bb0016a57a20 */ /* 0x000fe20000410000 */
[----:B------:R-:W-:Y:S01]  /*7950*/  HMMA.16816.F32.BF16 R24, R12, R26, RZ ;  /* 0x0000001a0c18723c */ /* 0x000fe200000418ff */
[----:B------:R-:W-:Y:S01]  /*7960*/  MUFU.TANH R131, R42 ;  /* 0x0000002a00837308 */ /* 0x000fe20000002400 */
[----:B------:R-:W-:Y:S02]  /*7970*/  FMUL.FTZ R149, R23, c[0x0][0x2ec] ;  /* 0x0000bb0017957a20 */ /* 0x000fe40000410000 */
[----:B-----5:R-:W-:-:S05]  /*7980*/  FFMA.FTZ R52, R97, R8, R52 ;  /* 0x0000000861347223 */ /* 0x020fca0000010034 */
[----:B------:R1:W-:Y:S04]  /*7990*/  MUFU.TANH R87, R43 ;  /* 0x0000002b00577308 */ /* 0x0003e80000002400 */
[C---:B------:R-:W-:Y:S04]  /*79a0*/  HMMA.16816.F32.BF16 R16, R4.reuse, R36, R16 ;  /* 0x000000240410723c */ /* 0x040fe80000041810 */
[----:B------:R-:W-:Y:S07]  /*79b0*/  MUFU.TANH R139, R20 ;  /* 0x00000014008b7308 */ /* 0x000fee0000002400 */
[----:B------:R-:W-:Y:S01]  /*79c0*/  HMMA.16816.F32.BF16 R24, R4, R38, R24 ;  /* 0x000000260418723c */ /* 0x000fe20000041818 */
[----:B------:R5:W4:Y:S07]  /*79d0*/  MUFU.TANH R156, R21 ;  /* 0x00000015009c7308 */ /* 0x000b2e0000002400 */
[C---:B-1----:R-:W-:Y:S01]  /*79e0*/  HMMA.16816.F32.BF16 R40, R12.reuse, R32, RZ ;  /* 0x000000200c28723c */ /* 0x042fe200000418ff */
[----:B------:R-:W-:Y:S07]  /*79f0*/  MUFU.TANH R135, R135 ;  /* 0x0000008700877308 */ /* 0x000fee0000002400 */
[----:B------:R-:W-:Y:S01]  /*7a00*/  HMMA.16816.F32.BF16 R32, R12, R34, RZ ;  /* 0x000000220c20723c */ /* 0x000fe200000418ff */
[----:B-----5:R-:W1:Y:S01]  /*7a10*/  LDSM.16.M88.4 R20, [R93+0x1000] ;  /* 0x001000005d14783b */ /* 0x020e620000000200 */
[----:B------:R-:W-:Y:S01]  /*7a20*/  FMUL.FTZ R18, R18, c[0x0][0x2ec] ;  /* 0x0000bb0012127a20 */ /* 0x000fe20000410000 */
[----:B------:R-:W5:Y:S01]  /*7a30*/  MUFU.TANH R137, R137 ;  /* 0x0000008900897308 */ /* 0x000f620000002400 */
[----:B------:R-:W-:-:S02]  /*7a40*/  FMUL.FTZ R16, R16, c[0x0][0x2ec] ;  /* 0x0000bb0010107a20 */ /* 0x000fc40000410000 */
[----:B----4-:R-:W-:Y:S02]  /*7a50*/  FFMA.FTZ R118, R97, R118, R156 ;  /* 0x0000007661767223 */ /* 0x010fe4000001009c */
[----:B------:R-:W-:Y:S01]  /*7a60*/  FMUL.FTZ R24, R24, c[0x0][0x2ec] ;  /* 0x0000bb0018187a20 */ /* 0x000fe20000410000 */
[C---:B---3--:R-:W-:Y:S01]  /*7a70*/  HMMA.16816.F32.BF16 R36, R12.reuse, R44, RZ ;  /* 0x0000002c0c24723c */ /* 0x048fe200000418ff */
[----:B------:R-:W-:Y:S01]  /*7a80*/  FMUL.FTZ R25, R25, c[0x0][0x2ec] ;  /* 0x0000bb0019197a20 */ /* 0x000fe20000410000 */
[----:B------:R-:W3:Y:S01]  /*7a90*/  MUFU.TANH R162, R18 ;  /* 0x0000001200a27308 */ /* 0x000ee20000002400 */
[----:B------:R-:W-:Y:S02]  /*7aa0*/  FMUL.FTZ R26, R26, c[0x0][0x2ec] ;  /* 0x0000bb001a1a7a20 */ /* 0x000fe40000410000 */
[----:B------:R-:W-:Y:S02]  /*7ab0*/  FMUL.FTZ R27, R27, c[0x0][0x2ec] ;  /* 0x0000bb001b1b7a20 */ /* 0x000fe40000410000 */
[----:B------:R-:W-:Y:S01]  /*7ac0*/  FMUL.FTZ R19, R19, c[0x0][0x2ec] ;  /* 0x0000bb0013137a20 */ /* 0x000fe20000410000 */
[----:B------:R-:W-:Y:S01]  /*7ad0*/  HMMA.16816.F32.BF16 R44, R12, R46, RZ ;  /* 0x0000002e0c2c723c */ /* 0x000fe200000418ff */
[----:B------:R-:W-:Y:S01]  /*7ae0*/  FMUL.FTZ R17, R17, c[0x0][0x2ec] ;  /* 0x0000bb0011117a20 */ /* 0x000fe20000410000 */
[----:B------:R-:W4:Y:S01]  /*7af0*/  MUFU.TANH R147, R24 ;  /* 0x0000001800937308 */ /* 0x000f220000002400 */
[----:B-----5:R-:W-:-:S05]  /*7b00*/  FFMA.FTZ R116, R97, R116, R137 ;  /* 0x0000007461747223 */ /* 0x020fca0000010089 */
[----:B--2---:R-:W-:Y:S02]  /*7b10*/  HMMA.16816.F32.BF16 R40, R4, R28, R40 ;  /* 0x0000001c0428723c */ /* 0x004fe40000041828 */
[----:B------:R-:W2:Y:S01]  /*7b20*/  MUFU.TANH R143, R25 ;  /* 0x00000019008f7308 */ /* 0x000ea20000002400 */
[----:B---3--:R-:W-:-:S05]  /*7b30*/  FFMA.FTZ R162, R97, R108, R162 ;  /* 0x0000006c61a27223 */ /* 0x008fca00000100a2 */
[----:B------:R-:W-:Y:S01]  /*7b40*/  HMMA.16816.F32.BF16 R32, R4, R30, R32 ;  /* 0x0000001e0420723c */ /* 0x000fe20000041820 */
[----:B------:R-:W-:Y:S01]  /*7b50*/  LDSM.16.M88.4 R28, [R93+0x1400] ;  /* 0x001400005d1c783b */ /* 0x000fe20000000200 */
[----:B------:R-:W-:Y:S01]  /*7b60*/  MUFU.TANH R157, R26 ;  /* 0x0000001a009d7308 */ /* 0x000fe20000002400 */
[----:B----4-:R-:W-:-:S05]  /*7b70*/  FFMA.FTZ R147, R97, R90, R147 ;  /* 0x0000005a61937223 */ /* 0x010fca0000010093 */
[----:B-1----:R-:W-:Y:S02]  /*7b80*/  HMMA.16816.F32.BF16 R36, R4, R20, R36 ;  /* 0x000000140424723c */ /* 0x002fe40000041824 */
[----:B------:R1:W-:Y:S01]  /*7b90*/  MUFU.TANH R141, R27 ;  /* 0x0000001b008d7308 */ /* 0x0003e20000002400 */
[----:B--2---:R-:W-:-:S05]  /*7ba0*/  FFMA.FTZ R106, R97, R106, R143 ;  /* 0x0000006a616a7223 */ /* 0x004fca000001008f */
[----:B------:R-:W-:Y:S01]  /*7bb0*/  HMMA.16816.F32.BF16 R44, R4, R22, R44 ;  /* 0x00000016042c723c */ /* 0x000fe2000004182c */
[----:B------:R-:W-:Y:S01]  /*7bc0*/  FMUL.FTZ R40, R40, c[0x0][0x2ec] ;  /* 0x0000bb0028287a20 */ /* 0x000fe20000410000 */
[----:B------:R-:W2:Y:S01]  /*7bd0*/  MUFU.TANH R159, R16 ;  /* 0x00000010009f7308 */ /* 0x000ea20000002400 */
[----:B------:R-:W-:Y:S02]  /*7be0*/  FMUL.FTZ R41, R41, c[0x0][0x2ec] ;  /* 0x0000bb0029297a20 */ /* 0x000fe40000410000 */
[----:B------:R-:W-:Y:S02]  /*7bf0*/  FMUL.FTZ R42, R42, c[0x0][0x2ec] ;  /* 0x0000bb002a2a7a20 */ /* 0x000fe40000410000 */
[----:B------:R-:W-:Y:S02]  /*7c00*/  FMUL.FTZ R43, R43, c[0x0][0x2ec] ;  /* 0x0000bb002b2b7a20 */ /* 0x000fe40000410000 */
[----:B------:R-:W-:Y:S01]  /*7c10*/  FMUL.FTZ R32, R32, c[0x0][0x2ec] ;  /* 0x0000bb0020207a20 */ /* 0x000fe20000410000 */
[----:B-1----:R-:W1:Y:S01]  /*7c20*/  LDSM.16.M88.4 R24, [R94+0x2400] ;  /* 0x002400005e18783b */ /* 0x002e620000000200 */
        /* <DEDUP_REMOVED lines=9> */
[----:B--2---:R-:W-:-:S02]  /*7cc0*/  FFMA.FTZ R112, R97, R112, R159 ;  /* 0x0000007061707223 */ /* 0x004fc4000001009f */
[C---:B------:R-:W-:Y:S01]  /*7cd0*/  FFMA.FTZ R104, R97.reuse, R104, R157 ;  /* 0x0000006861687223 */ /* 0x040fe2000001009d */
[----:B------:R-:W-:Y:S01]  /*7ce0*/  MUFU.TANH R166, R34 ;  /* 0x0000002200a67308 */ /* 0x000fe20000002400 */
[----:B------:R-:W-:Y:S02]  /*7cf0*/  FFMA.FTZ R141, R97, R98, R141 ;  /* 0x00000062618d7223 */ /* 0x000fe4000001008d */
[----:B------:R-:W-:Y:S02]  /*7d00*/  FMUL.FTZ R44, R44, c[0x0][0x2ec] ;  /* 0x0000bb002c2c7a20 */ /* 0x000fe40000410000 */
[----:B------:R-:W-:Y:S02]  /*7d10*/  FMUL.FTZ R46, R46, c[0x0][0x2ec] ;  /* 0x0000bb002e2e7a20 */ /* 0x000fe40000410000 */
[----:B------:R-:W-:Y:S01]  /*7d20*/  FMUL.FTZ R56, R45, c[0x0][0x2ec] ;  /* 0x0000bb002d387a20 */ /* 0x000fe20000410000 */
[----:B------:R2:W-:Y:S01]  /*7d30*/  MUFU.TANH R40, R35 ;  /* 0x0000002300287308 */ /* 0x0005e20000002400 */
[----:B------:R-:W-:-:S07]  /*7d40*/  IADD3 R45, R11, 0x61, RZ ;  /* 0x000000610b2d7810 */ /* 0x000fce0007ffe0ff */
[----:B------:R-:W3:Y:S01]  /*7d50*/  MUFU.TANH R149, R149 ;  /* 0x0000009500957308 */ /* 0x000ee20000002400 */
[C---:B-1----:R-:W-:Y:S07]  /*7d60*/  HMMA.16816.F32.BF16 R20, R12.reuse, R24, RZ ;  /* 0x000000180c14723c */ /* 0x042fee00000418ff */
[----:B------:R-:W-:Y:S01]  /*7d70*/  MUFU.TANH R136, R36 ;  /* 0x0000002400887308 */ /* 0x000fe20000002400 */
[----:B------:R-:W-:Y:S01]  /*7d80*/  IADD3 R25, R50, 0x1, R123 ;  /* 0x0000000132197810 */ /* 0x000fe20007ffe07b */
[----:B--2---:R-:W-:Y:S06]  /*7d90*/  HMMA.16816.F32.BF16 R32, R12, R26, RZ ;  /* 0x0000001a0c20723c */ /* 0x004fec00000418ff */
[----:B------:R-:W-:Y:S01]  /*7da0*/  MUFU.TANH R148, R37 ;  /* 0x0000002500947308 */ /* 0x000fe20000002400 */
[----:B------:R-:W-:-:S04]  /*7db0*/  IADD3 R25, R58, R25, -R115 ;  /* 0x000000193a197210 */ /* 0x000fc80007ffe873 */
[----:B------:R-:W-:-:S03]  /*7dc0*/  IADD3 R25, R25, c[0x0][0x2e8], RZ ;  /* 0x0000ba0019197a10 */ /* 0x000fc60007ffe0ff */
[----:B------:R-:W-:Y:S01]  /*7dd0*/  MUFU.TANH R158, R38 ;  /* 0x00000026009e7308 */ /* 0x000fe20000002400 */
[----:B------:R-:W-:-:S04]  /*7de0*/  IMNMX R0, R25, R58, PT ;  /* 0x0000003a19007217 */ /* 0x000fc80003800200 */
[-C--:B------:R-:W-:Y:S01]  /*7df0*/  ISETP.GE.AND P6, PT, R129, R0.reuse, PT ;  /* 0x000000008100720c */ /* 0x080fe20003fc6270 */
[----:B------:R-:W-:Y:S01]  /*7e00*/  HMMA.16816.F32.BF16 R20, R4, R28, R20 ;  /* 0x0000001c0414723c */ /* 0x000fe20000041814 */
[-C--:B------:R-:W-:Y:S01]  /*7e10*/  ISETP.GE.AND P5, PT, R109, R0.reuse, PT ;  /* 0x000000006d00720c */ /* 0x080fe20003fa6270 */
[----:B------:R1:W-:Y:S01]  /*7e20*/  MUFU.TANH R138, R39 ;  /* 0x00000027008a7308 */ /* 0x0003e20000002400 */
[----:B------:R-:W-:-:S04]  /*7e30*/  ISETP.GE.AND P2, PT, R107, R0, PT ;  /* 0x000000006b00720c */ /* 0x000fc80003f46270 */
[----:B------:R-:W-:Y:S01]  /*7e40*/  IADD3 R29, R25, 0x8, RZ ;  /* 0x00000008191d7810 */ /* 0x000fe20007ffe0ff */
[----:B------:R-:W-:Y:S01]  /*7e50*/  FMUL.FTZ R28, R47, c[0x0][0x2ec] ;  /* 0x0000bb002f1c7a20 */ /* 0x000fe20000410000 */
[----:B------:R-:W2:Y:S01]  /*7e60*/  LDSM.16.M88.4 R24, [R94+0x2800] ;  /* 0x002800005e18783b */ /* 0x000ea20000000200 */
[----:B------:R-:W4:Y:S01]  /*7e70*/  MUFU.TANH R165, R165 ;  /* 0x000000a500a57308 */ /* 0x000f220000002400 */
[----:B------:R-:W-:Y:S01]  /*7e80*/  IMNMX R2, R29, R58, PT ;  /* 0x0000003a1d027217 */ /* 0x000fe20003800200 */
[----:B------:R-:W-:-:S03]  /*7e90*/  FFMA.FTZ R47, R97, R120, R139 ;  /* 0x00000078612f7223 */ /* 0x000fc6000001008b */
[----:B------:R-:W-:Y:S01]  /*7ea0*/  ISETP.GE.AND P4, PT, R129, R2, PT ;  /* 0x000000028100720c */ /* 0x000fe20003f86270 */
[----:B---3--:R-:W-:Y:S01]  /*7eb0*/  FFMA.FTZ R129, R97, R110, R149 ;  /* 0x0000006e61817223 */ /* 0x008fe20000010095 */
[-C--:B------:R-:W-:Y:S01]  /*7ec0*/  ISETP.GE.AND P3, PT, R109, R2.reuse, PT ;  /* 0x000000026d00720c */ /* 0x080fe20003f66270 */
[----:B-1----:R-:W1:Y:S01]  /*7ed0*/  LDSM.16.M88.4 R36, [R93+0x1800] ;  /* 0x001800005d24783b */ /* 0x002e620000000200 */
[----:B------:R3:W-:Y:S01]  /*7ee0*/  MUFU.TANH R161, R41 ;  /* 0x0000002900a17308 */ /* 0x0007e20000002400 */
[----:B------:R-:W-:Y:S02]  /*7ef0*/  FSEL R139, R116, -INF , !P4 ;  /* 0xff800000748b7808 */ /* 0x000fe40006000000 */
[-C--:B------:R-:W-:Y:S02]  /*7f00*/  ISETP.GE.AND P4, PT, R101, R2.reuse, PT ;  /* 0x000000026500720c */ /* 0x080fe40003f86270 */
[----:B------:R-:W-:Y:S01]  /*7f10*/  FMUL.FTZ R20, R20, c[0x0][0x2ec] ;  /* 0x0000bb0014147a20 */ /* 0x000fe20000410000 */
[----:B------:R-:W-:Y:S01]  /*7f20*/  ISETP.GE.AND P0, PT, R107, R2, PT ;  /* 0x000000026b00720c */ /* 0x000fe20003f06270 */
[----:B------:R-:W-:Y:S01]  /*7f30*/  FMUL.FTZ R21, R21, c[0x0][0x2ec] ;  /* 0x0000bb0015157a20 */ /* 0x000fe20000410000 */
[----:B------:R5:W-:Y:S01]  /*7f40*/  I2F R92, R83 ;  /* 0x00000053005c7306 */ /* 0x000be20000201400 */
[----:B------:R-:W-:Y:S01]  /*7f50*/  FMUL.FTZ R22, R22, c[0x0][0x2ec] ;  /* 0x0000bb0016167a20 */ /* 0x000fe20000410000 */
[----:B------:R-:W-:Y:S01]  /*7f60*/  FSEL R169, R162, -INF , !P4 ;  /* 0xff800000a2a97808 */ /* 0x000fe20006000000 */
[----:B----4-:R-:W-:Y:S01]  /*7f70*/  FFMA.FTZ R114, R97, R114, R165 ;  /* 0x0000007261727223 */ /* 0x010fe200000100a5 */
[----:B------:R-:W-:-:S02]  /*7f80*/  ISETP.GE.AND P4, PT, R83, R2, PT ;  /* 0x000000025300720c */ /* 0x000fc40003f86270 */
[----:B------:R-:W-:Y:S01]  /*7f90*/  FSEL R47, R47, -INF , !P5 ;  /* 0xff8000002f2f7808 */ /* 0x000fe20006800000 */
[----:B---3--:R-:W-:Y:S01]  /*7fa0*/  FFMA.FTZ R41, R97, R122, R135 ;  /* 0x0000007a61297223 */ /* 0x008fe20000010087 */
[----:B------:R-:W3:Y:S01]  /*7fb0*/  I2F R100, R77 ;  /* 0x0000004d00647306 */ /* 0x000ee20000201400 */
[----:B------:R-:W-:Y:S02]  /*7fc0*/  FSEL R137, R114, -INF , !P3 ;  /* 0xff80000072897808 */ /* 0x000fe40005800000 */
[-C--:B------:R-:W-:Y:S02]  /*7fd0*/  ISETP.GE.AND P5, PT, R99, R0.reuse, PT ;  /* 0x000000006300720c */ /* 0x080fe40003fa6270 */
[----:B------:R-:W-:Y:S02]  /*7fe0*/  FSEL R41, R41, -INF , !P6 ;  /* 0xff80000029297808 */ /* 0x000fe40007000000 */
[----:B------:R-:W-:Y:S01]  /*7ff0*/  ISETP.GE.AND P6, PT, R101, R0, PT ;  /* 0x000000006500720c */ /* 0x000fe20003fc6270 */
[----:B------:R-:W4:Y:S01]  /*8000*/  MUFU.TANH R164, R42 ;  /* 0x0000002a00a47308 */ /* 0x000f220000002400 */
[----:B------:R-:W-:-:S02]  /*8010*/  ISETP.GE.AND P3, PT, R99, R2, PT ;  /* 0x000000026300720c */ /* 0x000fc40003f66270 */
[----:B------:R-:W-:Y:S02]  /*8020*/  FSEL R149, R112, -INF , !P6 ;  /* 0xff80000070957808 */ /* 0x000fe40007000000 */
[----:B------:R-:W-:Y:S01]  /*8030*/  ISETP.GE.AND P6, PT, R83, R0, PT ;  /* 0x000000005300720c */ /* 0x000fe20003fc6270 */
[----:B-----5:R-:W-:Y:S01]  /*8040*/  FMUL.FTZ R83, R23, c[0x0][0x2ec] ;  /* 0x0000bb0017537a20 */ /* 0x020fe20000410000 */
[----:B------:R-:W-:Y:S01]  /*8050*/  FSEL R135, R118, -INF , !P2 ;  /* 0xff80000076877808 */ /* 0x000fe20005000000 */
[----:B------:R5:W-:Y:S01]  /*8060*/  MUFU.TANH R101, R28 ;  /* 0x0000001c00657308 */ /* 0x000be20000002400 */
[----:B------:R-:W-:Y:S01]  /*8070*/  FSEL R129, R129, -INF , !P0 ;  /* 0xff80000081817808 */ /* 0x000fe20004000000 */
[----:B---3--:R-:W-:Y:S01]  /*8080*/  FFMA.FTZ R100, R97, R100, R161 ;  /* 0x0000006461647223 */ /* 0x008fe200000100a1 */
[----:B------:R-:W-:Y:S02]  /*8090*/  FSEL R177, R147, -INF , !P5 ;  /* 0xff80000093b17808 */ /* 0x000fe40006800000 */
[----:B------:R-:W-:-:S02]  /*80a0*/  FSEL R167, R104, -INF , !P3 ;  /* 0xff80000068a77808 */ /* 0x000fc40005800000 */
[C---:B------:R-:W-:Y:S01]  /*80b0*/  ISETP.GE.AND P2, PT, R81.reuse, R0, PT ;  /* 0x000000005100720c */ /* 0x040fe20003f46270 */
[----:B------:R3:W-:Y:S01]  /*80c0*/  I2F R86, R77 ;  /* 0x0000004d00567306 */ /* 0x0007e20000201400 */
[----:B------:R-:W-:Y:S01]  /*80d0*/  ISETP.GE.AND P0, PT, R81, R2, PT ;  /* 0x000000025100720c */ /* 0x000fe20003f06270 */
[----:B----4-:R-:W-:Y:S01]  /*80e0*/  FFMA.FTZ R81, R97, R92, R164 ;  /* 0x0000005c61517223 */ /* 0x010fe200000100a4 */
[C---:B------:R-:W-:Y:S02]  /*80f0*/  ISETP.GE.AND P5, PT, R77.reuse, R0, PT ;  /* 0x000000004d00720c */ /* 0x040fe40003fa6270 */
[----:B------:R-:W-:Y:S02]  /*8100*/  ISETP.GE.AND P3, PT, R77, R2, PT ;  /* 0x000000024d00720c */ /* 0x000fe40003f66270 */
[----:B------:R-:W-:Y:S01]  /*8110*/  FSEL R179, R106, -INF , !P2 ;  /* 0xff8000006ab37808 */ /* 0x000fe20005000000 */
[----:B-----5:R-:W-:Y:S01]  /*8120*/  HMMA.16816.F32.BF16 R28, R4, R30, R32 ;  /* 0x0000001e041c723c */ /* 0x020fe20000041820 */
[----:B------:R-:W4:Y:S01]  /*8130*/  MUFU.TANH R168, R43 ;  /* 0x0000002b00a87308 */ /* 0x000f220000002400 */
[----:B------:R-:W5:Y:S01]  /*8140*/  LDSM.16.M88.4 R32, [R94+0x2c00] ;  /* 0x002c00005e20783b */ /* 0x000f620000000200 */
[----:B------:R-:W-:-:S02]  /*8150*/  FSEL R165, R141, -INF , !P0 ;  /* 0xff8000008da57808 */ /* 0x000fc40004000000 */
[C---:B------:R-:W-:Y:S02]  /*8160*/  ISETP.GE.AND P2, PT, R75.reuse, R0, PT ;  /* 0x000000004b00720c */ /* 0x040fe40003f46270 */
[----:B------:R-:W-:Y:S01]  /*8170*/  ISETP.GE.AND P0, PT, R75, R2, PT ;  /* 0x000000024b00720c */ /* 0x000fe20003f06270 */
[----:B---3--:R-:W-:Y:S01]  /*8180*/  FFMA.FTZ R77, R97, R102, R163 ;  /* 0x00000066614d7223 */ /* 0x008fe200000100a3 */
[----:B------:R-:W-:Y:S01]  /*8190*/  MUFU.TANH R107, R20 ;  /* 0x00000014006b7308 */ /* 0x000fe20000002400 */
[----:B------:R-:W-:Y:S02]  /*81a0*/  FSEL R81, R81, -INF , !P4 ;  /* 0xff80000051517808 */ /* 0x000fe40006000000 */
[----:B------:R-:W-:Y:S02]  /*81b0*/  ISETP.GE.AND P4, PT, R73, R2, PT ;  /* 0x000000024900720c */ /* 0x000fe40003f86270 */
[----:B------:R-:W-:Y:S02]  /*81c0*/  FSEL R77, R77, -INF , !P6 ;  /* 0xff8000004d4d7808 */ /* 0x000fe40007000000 */
[----:B------:R-:W-:Y:S01]  /*81d0*/  ISETP.GE.AND P6, PT, R73, R0, PT ;  /* 0x000000004900720c */ /* 0x000fe20003fc6270 */
[----:B------:R-:W-:Y:S01]  /*81e0*/  MUFU.TANH R108, R21 ;  /* 0x00000015006c7308 */ /* 0x000fe20000002400 */
[----:B----4-:R-:W-:Y:S01]  /*81f0*/  FFMA.FTZ R161, R97, R86, R168 ;  /* 0x0000005661a17223 */ /* 0x010fe200000100a8 */
[----:B------:R-:W-:-:S02]  /*8200*/  FSEL R183, R100, -INF , !P5 ;  /* 0xff80000064b77808 */ /* 0x000fc40006800000 */
[----:B------:R-:W-:Y:S02]  /*8210*/  ISETP.GE.AND P5, PT, R71, R0, PT ;  /* 0x000000004700720c */ /* 0x000fe40003fa6270 */
[----:B------:R-:W-:Y:S01]  /*8220*/  FSEL R161, R161, -INF , !P3 ;  /* 0xff800000a1a17808 */ /* 0x000fe20005800000 */
[----:B------:R-:W-:Y:S01]  /*8230*/  FMUL.FTZ R28, R28, c[0x0][0x2ec] ;  /* 0x0000bb001c1c7a20 */ /* 0x000fe20000410000 */
[----:B------:R2:W-:Y:S01]  /*8240*/  MUFU.TANH R109, R22 ;  /* 0x00000016006d7308 */ /* 0x0005e20000002400 */
[----:B------:R-:W-:Y:S01]  /*8250*/  FMUL.FTZ R29, R29, c[0x0][0x2ec] ;  /* 0x0000bb001d1d7a20 */ /* 0x000fe20000410000 */
[----:B------:R-:W-:Y:S02]  /*8260*/  ISETP.GE.AND P3, PT, R71, R2, PT ;  /* 0x000000024700720c */ /* 0x000fe40003f66270 */
[C---:B------:R-:W-:Y:S02]  /*8270*/  IADD3 R43, R11.reuse, 0x60, RZ ;  /* 0x000000600b2b7810 */ /* 0x040fe40007ffe0ff */
[----:B------:R-:W-:-:S02]  /*8280*/  IADD3 R99, R11, 0x70, RZ ;  /* 0x000000700b637810 */ /* 0x000fc40007ffe0ff */
[----:B------:R-:W3:Y:S08]  /*8290*/  I2F R88, R75 ;  /* 0x0000004b00587306 */ /* 0x000ef00000201400 */
[----:B------:R-:W4:Y:S01]  /*82a0*/  I2F R82, R75 ;  /* 0x0000004b00527306 */ /* 0x000f220000201400 */
[C---:B--2---:R-:W-:Y:S07]  /*82b0*/  HMMA.16816.F32.BF16 R20, R12.reuse, R24, RZ ;  /* 0x000000180c14723c */ /* 0x044fee00000418ff */
[----:B------:R-:W2:Y:S01]  /*82c0*/  I2F R80, R73 ;  /* 0x0000004900507306 */ /* 0x000ea20000201400 */
[C---:B---3--:R-:W-:Y:S01]  /*82d0*/  FFMA.FTZ R88, R97.reuse, R88, R170 ;  /* 0x0000005861587223 */ /* 0x048fe200000100aa */
[----:B------:R-:W-:Y:S06]  /*82e0*/  HMMA.16816.F32.BF16 R24, R12, R26, RZ ;  /* 0x0000001a0c18723c */ /* 0x000fec00000418ff */
[----:B------:R-:W3:Y:S01]  /*82f0*/  MUFU.TANH R91, R91 ;  /* 0x0000005b005b7308 */ /* 0x000ee20000002400 */
[----:B----4-:R-:W-:-:S05]  /*8300*/  FFMA.FTZ R157, R97, R82, R166 ;  /* 0x00000052619d7223 */ /* 0x010fca00000100a6 */
[----:B------:R-:W-:Y:S01]  /*8310*/  FSEL R157, R157, -INF , !P0 ;  /* 0xff8000009d9d7808 */ /* 0x000fe20004000000 */
[----:B--2---:R-:W-:Y:S01]  /*8320*/  FFMA.FTZ R79, R97, R80, R79 ;  /* 0x00000050614f7223 */ /* 0x004fe2000001004f */
[----:B------:R2:W4:Y:S01]  /*8330*/  I2F R78, R71 ;  /* 0x00000047004e7306 */ /* 0x0005220000201400 */
[----:B------:R-:W-:Y:S01]  /*8340*/  ISETP.GE.AND P0, PT, R67, R2, PT ;  /* 0x000000024300720c */ /* 0x000fe20003f06270 */
[----:B-1----:R-:W-:Y:S01]  /*8350*/  HMMA.16816.F32.BF16 R20, R4, R36, R20 ;  /* 0x000000240414723c */ /* 0x002fe20000041814 */
[----:B---3--:R-:W-:-:S05]  /*8360*/  FFMA.FTZ R91, R97, R80, R91 ;  /* 0x00000050615b7223 */ /* 0x008fca000001005b */
[----:B------:R1:W3:Y:S01]  /*8370*/  I2F R74, R67 ;  /* 0x00000043004a7306 */ /* 0x0002e20000201400 */
[----:B------:R-:W-:Y:S01]  /*8380*/  FMUL.FTZ R36, R30, c[0x0][0x2ec] ;  /* 0x0000bb001e247a20 */ /* 0x000fe20000410000 */
[----:B------:R-:W-:Y:S01]  /*8390*/  HMMA.16816.F32.BF16 R24, R4, R38, R24 ;  /* 0x000000260418723c */ /* 0x000fe20000041818 */
[----:B------:R-:W-:Y:S02]  /*83a0*/  FSEL R181, R91, -INF , !P4 ;  /* 0xff8000005bb57808 */ /* 0x000fe40006000000 */
[----:B------:R-:W-:Y:S02]  /*83b0*/  ISETP.GE.AND P4, PT, R69, R2, PT ;  /* 0x000000024500720c */ /* 0x000fe40003f86270 */
[----:B--2---:R-:W-:Y:S01]  /*83c0*/  FSEL R71, R88, -INF , !P2 ;  /* 0xff80000058477808 */ /* 0x004fe20005000000 */
[----:B------:R2:W-:Y:S01]  /*83d0*/  I2F R76, R69 ;  /* 0x00000045004c7306 */ /* 0x0005e20000201400 */
[----:B------:R-:W-:Y:S01]  /*83e0*/  ISETP.GE.AND P2, PT, R67, R0, PT ;  /* 0x000000004300720c */ /* 0x000fe20003f46270 */
[-C--:B----4-:R-:W-:Y:S01]  /*83f0*/  FFMA.FTZ R73, R97, R78.reuse, R128 ;  /* 0x0000004e61497223 */ /* 0x090fe20000010080 */
[----:B------:R-:W-:Y:S01]  /*8400*/  IADD3 R91, R93, 0x800, RZ ;  /* 0x000008005d5b7810 */ /* 0x000fe20007ffe0ff */
[----:B------:R-:W-:Y:S01]  /*8410*/  FFMA.FTZ R131, R97, R78, R131 ;  /* 0x0000004e61837223 */ /* 0x000fe20000010083 */
[----:B------:R-:W-:-:S02]  /*8420*/  IADD3 R88, R93, 0x1400, RZ ;  /* 0x000014005d587810 */ /* 0x000fc40007ffe0ff */
[----:B-1----:R-:W-:Y:S01]  /*8430*/  FSEL R67, R79, -INF , !P6 ;  /* 0xff8000004f437808 */ /* 0x002fe20007000000 */
[----:B------:R-:W-:Y:S01]  /*8440*/  MUFU.TANH R75, R28 ;  /* 0x0000001c004b7308 */ /* 0x000fe20000002400 */
[----:B------:R-:W-:Y:S01]  /*8450*/  ISETP.GE.AND P6, PT, R69, R0, PT ;  /* 0x000000004500720c */ /* 0x000fe20003fc6270 */
[----:B------:R-:W-:Y:S01]  /*8460*/  FMUL.FTZ R20, R20, c[0x0][0x2ec] ;  /* 0x0000bb0014147a20 */ /* 0x000fe20000410000 */
[----:B------:R-:W-:Y:S01]  /*8470*/  FSEL R73, R73, -INF , !P5 ;  /* 0xff80000049497808 */ /* 0x000fe20006800000 */
[-C--:B---3--:R-:W-:Y:S01]  /*8480*/  FFMA.FTZ R89, R97, R74.reuse, R89 ;  /* 0x0000004a61597223 */ /* 0x088fe20000010059 */
[----:B------:R-:W-:Y:S01]  /*8490*/  FSEL R131, R131, -INF , !P3 ;  /* 0xff80000083837808 */ /* 0x000fe20005800000 */
[----:B------:R-:W-:Y:S01]  /*84a0*/  FFMA.FTZ R87, R97, R74, R87 ;  /* 0x0000004a61577223 */ /* 0x000fe20000010057 */
[----:B------:R-:W-:Y:S01]  /*84b0*/  ISETP.GE.AND P5, PT, R65, R0, PT ;  /* 0x000000004100720c */ /* 0x000fe20003fa6270 */
[----:B------:R1:W-:Y:S01]  /*84c0*/  MUFU.TANH R86, R29 ;  /* 0x0000001d00567308 */ /* 0x0003e20000002400 */
[----:B--2---:R-:W-:Y:S01]  /*84d0*/  FMUL.FTZ R69, R31, c[0x0][0x2ec] ;  /* 0x0000bb001f457a20 */ /* 0x004fe20000410000 */
[----:B------:R-:W-:Y:S01]  /*84e0*/  ISETP.GE.AND P3, PT, R65, R2, PT ;  /* 0x000000024100720c */ /* 0x000fe20003f66270 */
[----:B------:R-:W-:Y:S01]  /*84f0*/  FMUL.FTZ R74, R22, c[0x0][0x2ec] ;  /* 0x0000bb00164a7a20 */ /* 0x000fe20000410000 */
[----:B------:R-:W-:Y:S01]  /*8500*/  FSEL R195, R89, -INF , !P2 ;  /* 0xff80000059c37808 */ /* 0x000fe20005000000 */
[----:B------:R-:W-:Y:S01]  /*8510*/  FMUL.FTZ R22, R23, c[0x0][0x2ec] ;  /* 0x0000bb0017167a20 */ /* 0x000fe20000410000 */
[----:B------:R-:W-:Y:S01]  /*8520*/  FSEL R187, R87, -INF , !P0 ;  /* 0xff80000057bb7808 */ /* 0x000fe20004000000 */
[----:B------:R-:W-:Y:S01]  /*8530*/  FMUL.FTZ R24, R24, c[0x0][0x2ec] ;  /* 0x0000bb0018187a20 */ /* 0x000fe20000410000 */
[----:B------:R5:W-:Y:S01]  /*8540*/  MUFU.TANH R79, R36 ;  /* 0x00000024004f7308 */ /* 0x000be20000002400 */
[C---:B------:R-:W-:Y:S01]  /*8550*/  ISETP.GE.AND P2, PT, R59.reuse, R0, PT ;  /* 0x000000003b00720c */ /* 0x040fe20003f46270 */
[----:B------:R-:W-:Y:S01]  /*8560*/  FMUL.FTZ R26, R26, c[0x0][0x2ec] ;  /* 0x0000bb001a1a7a20 */ /* 0x000fe20000410000 */
[----:B------:R-:W-:Y:S01]  /*8570*/  ISETP.GE.AND P0, PT, R59, R2, PT ;  /* 0x000000023b00720c */ /* 0x000fe20003f06270 */
[----:B------:R-:W-:Y:S01]  /*8580*/  FMUL.FTZ R27, R27, c[0x0][0x2ec] ;  /* 0x0000bb001b1b7a20 */ /* 0x000fe20000410000 */
[----:B------:R-:W-:-:S02]  /*8590*/  IADD3 R89, R93, 0x1000, RZ ;  /* 0x000010005d597810 */ /* 0x000fc40007ffe0ff */
[----:B------:R-:W-:Y:S01]  /*85a0*/  IADD3 R87, R93, 0x1800, RZ ;  /* 0x000018005d577810 */ /* 0x000fe20007ffe0ff */
[----:B-1----:R-:W1:Y:S01]  /*85b0*/  LDSM.16.M88.4 R28, [R93+0x1c00] ;  /* 0x001c00005d1c783b */ /* 0x002e620000000200 */
[----:B------:R2:W3:Y:S01]  /*85c0*/  I2F R72, R65 ;  /* 0x0000004100487306 */ /* 0x0004e20000201400 */
[----:B------:R-:W-:-:S04]  /*85d0*/  DEPBAR.LE SB0, 0x0 ;  /* 0x000080000000791a */ /* 0x000fc80000000000 */
[C---:B-----5:R-:W-:Y:S03]  /*85e0*/  HMMA.16816.F32.BF16 R36, R12.reuse, R32, RZ ;  /* 0x000000200c24723c */ /* 0x060fe600000418ff */
[----:B------:R-:W4:Y:S05]  /*85f0*/  MUFU.TANH R18, R18 ;  /* 0x0000001200127308 */ /* 0x000f2a0000002400 */
[----:B------:R-:W-:Y:S03]  /*8600*/  HMMA.16816.F32.BF16 R12, R12, R34, RZ ;  /* 0x000000220c0c723c */ /* 0x000fe600000418ff */
[----:B------:R-:W-:Y:S01]  /*8610*/  I2F R66, R61 ;  /* 0x0000003d00427306 */ /* 0x000fe20000201400 */
[----:B--2---:R-:W-:-:S02]  /*8620*/  FMUL.FTZ R65, R21, c[0x0][0x2ec] ;  /* 0x0000bb0015417a20 */ /* 0x004fc40000410000 */
[----:B---3--:R-:W-:-:S05]  /*8630*/  FFMA.FTZ R40, R97, R72, R40 ;  /* 0x0000004861287223 */ /* 0x008fca0000010028 */
[----:B------:R-:W2:Y:S01]  /*8640*/  MUFU.TANH R160, R44 ;  /* 0x0000002c00a07308 */ /* 0x000ea20000002400 */
[----:B----4-:R-:W-:Y:S01]  /*8650*/  FFMA.FTZ R21, R97, R72, R18 ;  /* 0x0000004861157223 */ /* 0x010fe20000010012 */
[----:B------:R-:W-:Y:S02]  /*8660*/  FSEL R163, R40, -INF , !P3 ;  /* 0xff80000028a37808 */ /* 0x000fe40005800000 */
[----:B------:R-:W-:Y:S02]  /*8670*/  ISETP.GE.AND P3, PT, R61, R2, PT ;  /* 0x000000023d00720c */ /* 0x000fe40003f66270 */
[----:B------:R-:W-:Y:S02]  /*8680*/  FSEL R21, R21, -INF , !P5 ;  /* 0xff80000015157808 */ /* 0x000fe40006800000 */
[----:B------:R-:W3:Y:S01]  /*8690*/  I2F R54, R51 ;  /* 0x0000003300367306 */ /* 0x000ee20000201400 */
[----:B------:R-:W-:Y:S01]  /*86a0*/  ISETP.GE.AND P5, PT, R61, R0, PT ;  /* 0x000000003d00720c */ /* 0x000fe20003fa6270 */
[C---:B-1----:R-:W-:Y:S06]  /*86b0*/  HMMA.16816.F32.BF16 R36, R4.reuse, R28, R36 ;  /* 0x0000001c0424723c */ /* 0x042fec0000041824 */
[----:B------:R-:W1:Y:S01]  /*86c0*/  MUFU.TANH R132, R132 ;  /* 0x0000008400847308 */ /* 0x000e620000002400 */
[----:B------:R-:W-:Y:S01]  /*86d0*/  FMUL.FTZ R28, R25, c[0x0][0x2ec] ;  /* 0x0000bb00191c7a20 */ /* 0x000fe20000410000 */
[----:B------:R-:W-:Y:S06]  /*86e0*/  HMMA.16816.F32.BF16 R12, R4, R30, R12 ;  /* 0x0000001e040c723c */ /* 0x000fec000004180c */
[----:B------:R-:W4:Y:S01]  /*86f0*/  MUFU.TANH R134, R134 ;  /* 0x0000008600867308 */ /* 0x000f220000002400 */
[----:B--2---:R-:W-:-:S02]  /*8700*/  FFMA.FTZ R25, R97, R66, R160 ;  /* 0x0000004261197223 */ /* 0x004fc400000100a0 */
[----:B---3--:R-:W-:-:S03]  /*8710*/  FFMA.FTZ R108, R97, R54, R108 ;  /* 0x00000036616c7223 */ /* 0x008fc6000001006c */
[----:B------:R-:W-:Y:S02]  /*8720*/  FSEL R25, R25, -INF , !P5 ;  /* 0xff80000019197808 */ /* 0x000fe40006800000 */
[----:B------:R-:W-:Y:S01]  /*8730*/  I2F R42, R43 ;  /* 0x0000002b002a7306 */ /* 0x000fe20000201400 */
[----:B------:R-:W-:Y:S01]  /*8740*/  ISETP.GE.AND P5, PT, R51, R0, PT ;  /* 0x000000003300720c */ /* 0x000fe20003fa6270 */
[----:B-1----:R-:W-:-:S03]  /*8750*/  FFMA.FTZ R132, R97, R76, R132 ;  /* 0x0000004c61847223 */ /* 0x002fc60000010084 */
[----:B------:R-:W-:Y:S02]  /*8760*/  FSEL R5, R108, -INF , !P5 ;  /* 0xff8000006c057808 */ /* 0x000fe40006800000 */
[----:B------:R-:W-:Y:S01]  /*8770*/  ISETP.GE.AND P5, PT, R43, R0, PT ;  /* 0x000000002b00720c */ /* 0x000fe20003fa6270 */
[----:B------:R-:W1:Y:S01]  /*8780*/  MUFU.TANH R20, R20 ;  /* 0x0000001400147308 */ /* 0x000e620000002400 */
[----:B----4-:R-:W-:Y:S02]  /*8790*/  FFMA.FTZ R134, R97, R76, R134 ;  /* 0x0000004c61867223 */ /* 0x010fe40000010086 */
[----:B------:R-:W-:Y:S02]  /*87a0*/  FMUL.FTZ R36, R36, c[0x0][0x2ec] ;  /* 0x0000bb0024247a20 */ /* 0x000fe40000410000 */
[----:B------:R-:W-:Y:S01]  /*87b0*/  FMUL.FTZ R4, R37, c[0x0][0x2ec] ;  /* 0x0000bb0025047a20 */ /* 0x000fe20000410000 */
[----:B------:R-:W-:Y:S01]  /*87c0*/  FSEL R33, R134, -INF , !P4 ;  /* 0xff80000086217808 */ /* 0x000fe20006000000 */
[----:B------:R-:W-:Y:S01]  /*87d0*/  FMUL.FTZ R6, R38, c[0x0][0x2ec] ;  /* 0x0000bb0026067a20 */ /* 0x000fe20000410000 */
[----:B------:R-:W2:Y:S01]  /*87e0*/  I2F R70, R59 ;  /* 0x0000003b00467306 */ /* 0x000ea20000201400 */
[----:B------:R-:W-:Y:S01]  /*87f0*/  ISETP.GE.AND P4, PT, R55, R2, PT ;  /* 0x000000023700720c */ /* 0x000fe20003f86270 */
[----:B------:R-:W-:-:S02]  /*8800*/  FMUL.FTZ R14, R14, c[0x0][0x2ec] ;  /* 0x0000bb000e0e7a20 */ /* 0x000fc40000410000 */
[----:B------:R-:W-:-:S04]  /*8810*/  FMUL.FTZ R15, R15, c[0x0][0x2ec] ;  /* 0x0000bb000f0f7a20 */ /* 0x000fc80000410000 */
[----:B------:R-:W3:Y:S01]  /*8820*/  I2F R62, R55 ;  /* 0x00000037003e7306 */ /* 0x000ee20000201400 */
[----:B-1----:R-:W-:-:S05]  /*8830*/  FFMA.FTZ R20, R97, R42, R20 ;  /* 0x0000002a61147223 */ /* 0x002fca0000010014 */
[----:B------:R-:W-:Y:S01]  /*8840*/  FSEL R201, R20, -INF , !P5 ;  /* 0xff80000014c97808 */ /* 0x000fe20006800000 */
[----:B------:R-:W-:Y:S01]  /*8850*/  FMUL.FTZ R20, R12, c[0x0][0x2ec] ;  /* 0x0000bb000c147a20 */ /* 0x000fe20000410000 */
[----:B------:R-:W1:Y:S01]  /*8860*/  MUFU.TANH R46, R46 ;  /* 0x0000002e002e7308 */ /* 0x000e620000002400 */
[CC--:B--2---:R-:W-:Y:S01]  /*8870*/  FFMA.FTZ R23, R97.reuse, R70.reuse, R136 ;  /* 0x0000004661177223 */ /* 0x0c4fe20000010088 */
[----:B------:R-:W-:Y:S01]  /*8880*/  FSEL R59, R132, -INF , !P6 ;  /* 0xff800000843b7808 */ /* 0x000fe20007000000 */
[----:B------:R-:W-:Y:S01]  /*8890*/  FFMA.FTZ R158, R97, R70, R158 ;  /* 0x00000046619e7223 */ /* 0x000fe2000001009e */
[----:B------:R-:W-:Y:S01]  /*88a0*/  ISETP.GE.AND P6, PT, R55, R0, PT ;  /* 0x000000003700720c */ /* 0x000fe20003fc6270 */
[----:B------:R-:W-:Y:S01]  /*88b0*/  FMUL.FTZ R12, R13, c[0x0][0x2ec] ;  /* 0x0000bb000d0c7a20 */ /* 0x000fe20000410000 */
[----:B------:R-:W-:Y:S02]  /*88c0*/  FSEL R23, R23, -INF , !P2 ;  /* 0xff80000017177808 */ /* 0x000fe40005000000 */
[----:B------:R-:W2:Y:S01]  /*88d0*/  I2F R68, R63 ;  /* 0x0000003f00447306 */ /* 0x000ea20000201400 */
[----:B---3--:R-:W-:Y:S01]  /*88e0*/  FFMA.FTZ R55, R97, R62, R148 ;  /* 0x0000003e61377223 */ /* 0x008fe20000010094 */
[----:B------:R-:W-:Y:S01]  /*88f0*/  ISETP.GE.AND P2, PT, R63, R0, PT ;  /* 0x000000003f00720c */ /* 0x000fe20003f46270 */
[----:B------:R-:W-:Y:S01]  /*8900*/  FFMA.FTZ R138, R97, R62, R138 ;  /* 0x0000003e618a7223 */ /* 0x000fe2000001008a */
[----:B------:R-:W-:-:S02]  /*8910*/  FSEL R159, R158, -INF , !P0 ;  /* 0xff8000009e9f7808 */ /* 0x000fc40004000000 */
[----:B------:R-:W-:Y:S02]  /*8920*/  FSEL R55, R55, -INF , !P6 ;  /* 0xff80000037377808 */ /* 0x000fe40007000000 */
[----:B------:R-:W3:Y:S01]  /*8930*/  MUFU.TANH R56, R56 ;  /* 0x0000003800387308 */ /* 0x000ee20000002400 */
[----:B-1----:R-:W-:Y:S01]  /*8940*/  FFMA.FTZ R46, R97, R66, R46 ;  /* 0x00000042612e7223 */ /* 0x002fe2000001002e */
[----:B------:R-:W-:Y:S02]  /*8950*/  ISETP.GE.AND P0, PT, R63, R2, PT ;  /* 0x000000023f00720c */ /* 0x000fe40003f06270 */
[----:B------:R-:W-:Y:S02]  /*8960*/  ISETP.GE.AND P6, PT, R57, R0, PT ;  /* 0x000000003900720c */ /* 0x000fe40003fc6270 */
[----:B------:R-:W-:Y:S02]  /*8970*/  FSEL R147, R46, -INF , !P3 ;  /* 0xff8000002e937808 */ /* 0x000fe40005800000 */
[----:B------:R-:W1:Y:S01]  /*8980*/  I2F R64, R57 ;  /* 0x0000003900407306 */ /* 0x000e620000201400 */
[----:B------:R-:W-:Y:S01]  /*8990*/  ISETP.GE.AND P3, PT, R51, R2, PT ;  /* 0x000000023300720c */ /* 0x000fe20003f66270 */
[----:B--2---:R-:W-:Y:S01]  /*89a0*/  FFMA.FTZ R101, R97, R68, R101 ;  /* 0x0000004461657223 */ /* 0x004fe20000010065 */
[----:B------:R-:W-:-:S02]  /*89b0*/  FSEL R143, R138, -INF , !P4 ;  /* 0xff8000008a8f7808 */ /* 0x000fc40006000000 */
[----:B------:R-:W-:Y:S02]  /*89c0*/  ISETP.GE.AND P4, PT, R57, R2, PT ;  /* 0x000000023900720c */ /* 0x000fe40003f86270 */
[----:B------:R-:W-:Y:S01]  /*89d0*/  FSEL R141, R101, -INF , !P0 ;  /* 0xff800000658d7808 */ /* 0x000fe20004000000 */
[----:B------:R-:W2:Y:S01]  /*89e0*/  MUFU.TANH R83, R83 ;  /* 0x0000005300537308 */ /* 0x000ea20000002400 */
[----:B---3--:R-:W-:Y:S01]  /*89f0*/  FFMA.FTZ R56, R97, R68, R56 ;  /* 0x0000004461387223 */ /* 0x008fe20000010038 */
[----:B------:R-:W-:Y:S02]  /*8a00*/  ISETP.GE.AND P0, PT, R53, R2, PT ;  /* 0x000000023500720c */ /* 0x000fe40003f06270 */
[----:B------:R-:W-:Y:S02]  /*8a10*/  ISETP.GE.AND P5, PT, R175, R0, PT ;  /* 0x00000000af00720c */ /* 0x000fe40003fa6270 */
[----:B------:R-:W-:Y:S02]  /*8a20*/  FSEL R63, R56, -INF , !P2 ;  /* 0xff800000383f7808 */ /* 0x000fe40005000000 */
[----:B------:R-:W3:Y:S01]  /*8a30*/  I2F R60, R53 ;  /* 0x00000035003c7306 */ /* 0x000ee20000201400 */
[----:B-1----:R-:W-:Y:S01]  /*8a40*/  FFMA.FTZ R107, R97, R64, R107 ;  /* 0x00000040616b7223 */ /* 0x002fe2000001006b */
[----:B------:R-:W-:Y:S01]  /*8a50*/  ISETP.GE.AND P2, PT, R53, R0, PT ;  /* 0x000000003500720c */ /* 0x000fe20003f46270 */
[----:B------:R-:W-:-:S03]  /*8a60*/  FFMA.FTZ R109, R97, R64, R109 ;  /* 0x00000040616d7223 */ /* 0x000fc6000001006d */
[----:B------:R-:W-:Y:S02]  /*8a70*/  FSEL R197, R107, -INF , !P6 ;  /* 0xff8000006bc57808 */ /* 0x000fe40007000000 */
[----:B------:R-:W1:Y:S01]  /*8a80*/  I2F R16, R171 ;  /* 0x000000ab00107306 */ /* 0x000e620000201400 */
[----:B--2---:R-:W-:Y:S01]  /*8a90*/  FFMA.FTZ R83, R97, R54, R83 ;  /* 0x0000003661537223 */ /* 0x004fe20000010053 */
[----:B------:R-:W-:Y:S02]  /*8aa0*/  FSEL R109, R109, -INF , !P4 ;  /* 0xff8000006d6d7808 */ /* 0x000fe40006000000 */
[----:B------:R-:W-:Y:S02]  /*8ab0*/  ISETP.GE.AND P6, PT, R171, R0, PT ;  /* 0x00000000ab00720c */ /* 0x000fe40003fc6270 */
[----:B------:R-:W-:Y:S02]  /*8ac0*/  FSEL R107, R83, -INF , !P3 ;  /* 0xff800000536b7808 */ /* 0x000fe40005800000 */
[----:B------:R-:W2:Y:S01]  /*8ad0*/  MUFU.TANH R69, R69 ;  /* 0x0000004500457308 */ /* 0x000ea20000002400 */
[----:B---3--:R-:W-:Y:S01]  /*8ae0*/  FFMA.FTZ R7, R97, R60, R75 ;  /* 0x0000003c61077223 */ /* 0x008fe2000001004b */
[----:B------:R-:W-:Y:S01]  /*8af0*/  ISETP.GE.AND P3, PT, R43, R2, PT ;  /* 0x000000022b00720c */ /* 0x000fe20003f66270 */
[----:B------:R-:W-:Y:S01]  /*8b00*/  FFMA.FTZ R79, R97, R60, R79 ;  /* 0x0000003c614f7223 */ /* 0x000fe2000001004f */
[----:B------:R-:W-:-:S02]  /*8b10*/  ISETP.GE.AND P4, PT, R171, R2, PT ;  /* 0x00000002ab00720c */ /* 0x000fc40003f86270 */
[----:B------:R-:W-:Y:S02]  /*8b20*/  FSEL R7, R7, -INF , !P2 ;  /* 0xff80000007077808 */ /* 0x000fe40005000000 */
[----:B------:R-:W3:Y:S01]  /*8b30*/  MUFU.TANH R18, R74 ;  /* 0x0000004a00127308 */ /* 0x000ee20000002400 */
[----:B-1----:R-:W-:Y:S01]  /*8b40*/  FFMA.FTZ R86, R97, R16, R86 ;  /* 0x0000001061567223 */ /* 0x002fe20000010056 */
[----:B------:R-:W-:Y:S02]  /*8b50*/  ISETP.GE.AND P2, PT, R45, R0, PT ;  /* 0x000000002d00720c */ /* 0x000fe40003f46270 */
[----:B------:R-:W-:Y:S02]  /*8b60*/  FSEL R101, R79, -INF , !P0 ;  /* 0xff8000004f657808 */ /* 0x000fe40004000000 */
[----:B------:R-:W-:Y:S02]  /*8b70*/  FSEL R199, R86, -INF , !P6 ;  /* 0xff80000056c77808 */ /* 0x000fe40007000000 */
[----:B------:R-:W-:Y:S01]  /*8b80*/  I2F R44, R45 ;  /* 0x0000002d002c7306 */ /* 0x000fe20000201400 */
[----:B--2---:R-:W-:Y:S01]  /*8b90*/  FFMA.FTZ R69, R97, R16, R69 ;  /* 0x0000001061457223 */ /* 0x004fe20000010045 */
[----:B------:R-:W-:Y:S01]  /*8ba0*/  ISETP.GE.AND P6, PT, R173, R0, PT ;  /* 0x00000000ad00720c */ /* 0x000fe20003fc6270 */
[----:B------:R-:W-:Y:S01]  /*8bb0*/  FMUL.FTZ R16, R39, c[0x0][0x2ec] ;  /* 0x0000bb0027107a20 */ /* 0x000fe20000410000 */
[----:B------:R-:W-:-:S02]  /*8bc0*/  ISETP.GE.AND P0, PT, R45, R2, PT ;  /* 0x000000022d00720c */ /* 0x000fc40003f06270 */
[----:B------:R-:W-:Y:S02]  /*8bd0*/  FSEL R83, R69, -INF , !P4 ;  /* 0xff80000045537808 */ /* 0x000fe40006000000 */
[----:B------:R-:W1:Y:S01]  /*8be0*/  MUFU.TANH R32, R65 ;  /* 0x0000004100207308 */ /* 0x000e620000002400 */
[----:B---3--:R-:W-:Y:S01]  /*8bf0*/  FFMA.FTZ R18, R97, R42, R18 ;  /* 0x0000002a61127223 */ /* 0x008fe20000010012 */
[-C--:B------:R-:W-:Y:S02]  /*8c00*/  ISETP.GE.AND P4, PT, R173, R2.reuse, PT ;  /* 0x00000002ad00720c */ /* 0x080fe40003f86270 */
[----:B------:R-:W-:Y:S02]  /*8c10*/  IADD3 R86, R93, 0x1c00, RZ ;  /* 0x00001c005d567810 */ /* 0x000fe40007ffe0ff */
[----:B------:R-:W-:Y:S02]  /*8c20*/  FSEL R75, R18, -INF , !P3 ;  /* 0xff800000124b7808 */ /* 0x000fe40005800000 */
[----:B------:R-:W-:Y:S01]  /*8c30*/  I2F R110, R99 ;  /* 0x00000063006e7306 */ /* 0x000fe20000201400 */
[----:B------:R-:W-:-:S07]  /*8c40*/  ISETP.GE.AND P3, PT, R175, R2, PT ;  /* 0x00000002af00720c */ /* 0x000fce0003f66270 */
[----:B------:R-:W2:Y:S01]  /*8c50*/  MUFU.TANH R36, R36 ;  /* 0x0000002400247308 */ /* 0x000ea20000002400 */
[----:B-1----:R-:W-:-:S05]  /*8c60*/  FFMA.FTZ R32, R97, R44, R32 ;  /* 0x0000002c61207223 */ /* 0x002fca0000010020 */
[----:B------:R-:W-:Y:S02]  /*8c70*/  FSEL R57, R32, -INF , !P2 ;  /* 0xff80000020397808 */ /* 0x000fe40005000000 */
[----:B------:R-:W-:Y:S01]  /*8c80*/  I2F R90, R185 ;  /* 0x000000b9005a7306 */ /* 0x000fe20000201400 */
[----:B------:R-:W-:-:S07]  /*8c90*/  ISETP.GE.AND P2, PT, R99, R0, PT ;  /* 0x000000006300720c */ /* 0x000fce0003f46270 */
[----:B------:R-:W1:Y:S01]  /*8ca0*/  MUFU.TANH R4, R4 ;  /* 0x0000000400047308 */ /* 0x000e620000002400 */
[----:B--2---:R-:W-:-:S05]  /*8cb0*/  FFMA.FTZ R36, R97, R110, R36 ;  /* 0x0000006e61247223 */ /* 0x004fca0000010024 */
[----:B------:R-:W-:Y:S02]  /*8cc0*/  FSEL R171, R36, -INF , !P2 ;  /* 0xff80000024ab7808 */ /* 0x000fe40005000000 */
[----:B------:R-:W-:Y:S01]  /*8cd0*/  I2F R92, R193 ;  /* 0x000000c1005c7306 */ /* 0x000fe20000201400 */
[----:B------:R-:W-:-:S07]  /*8ce0*/  ISETP.GE.AND P2, PT, R193, R0, PT ;  /* 0x00000000c100720c */ /* 0x000fce0003f46270 */
[----:B------:R-:W2:Y:S01]  /*8cf0*/  MUFU.TANH R12, R12 ;  /* 0x0000000c000c7308 */ /* 0x000ea20000002400 */
[----:B-1----:R-:W-:-:S07]  /*8d00*/  FFMA.FTZ R79, R97, R90, R4 ;  /* 0x0000005a614f7223 */ /* 0x002fce0000010004 */
[----:B------:R-:W-:Y:S08]  /*8d10*/  I2F R50, R173 ;  /* 0x000000ad00327306 */ /* 0x000ff00000201400 */
[----:B------:R-:W1:Y:S01]  /*8d20*/  MUFU.TANH R24, R24 ;  /* 0x0000001800187308 */ /* 0x000e620000002400 */
[----:B--2---:R-:W-:-:S05]  /*8d30*/  FFMA.FTZ R12, R97, R92, R12 ;  /* 0x0000005c610c7223 */ /* 0x004fca000001000c */
[----:B------:R-:W-:Y:S02]  /*8d40*/  FSEL R40, R12, -INF , !P2 ;  /* 0xff8000000c287808 */ /* 0x000fe40005000000 */
[----:B------:R-:W2:Y:S01]  /*8d50*/  MUFU.TANH R26, R26 ;  /* 0x0000001a001a7308 */ /* 0x000ea20000002400 */
[----:B------:R-:W-:-:S07]  /*8d60*/  ISETP.GE.AND P2, PT, R49, 0x2, PT ;  /* 0x000000023100780c */ /* 0x000fce0003f46270 */
[----:B------:R-:W3:Y:S01]  /*8d70*/  MUFU.TANH R22, R22 ;  /* 0x0000001600167308 */ /* 0x000ee20000002400 */
[----:B-1----:R-:W-:-:S07]  /*8d80*/  FFMA.FTZ R24, R97, R50, R24 ;  /* 0x0000003261187223 */ /* 0x002fce0000010018 */
[----:B------:R1:W-:Y:S01]  /*8d90*/  I2F R58, R175 ;  /* 0x000000af003a7306 */ /* 0x0003e20000201400 */
[----:B--2---:R-:W-:-:S05]  /*8da0*/  FFMA.FTZ R26, R97, R50, R26 ;  /* 0x00000032611a7223 */ /* 0x004fca000001001a */
[----:B------:R-:W-:Y:S02]  /*8db0*/  FSEL R51, R26, -INF , !P4 ;  /* 0xff8000001a337808 */ /* 0x000fe40006000000 */
[----:B------:R-:W2:Y:S01]  /*8dc0*/  MUFU.TANH R28, R28 ;  /* 0x0000001c001c7308 */ /* 0x000ea20000002400 */
[----:B---3--:R-:W-:Y:S01]  /*8dd0*/  FFMA.FTZ R22, R97, R44, R22 ;  /* 0x0000002c61167223 */ /* 0x008fe20000010016 */
[----:B------:R-:W-:-:S04]  /*8de0*/  ISETP.GE.AND P4, PT, R185, R2, PT ;  /* 0x00000002b900720c */ /* 0x000fc80003f86270 */
[----:B------:R-:W-:Y:S02]  /*8df0*/  FSEL R69, R22, -INF , !P0 ;  /* 0xff80000016457808 */ /* 0x000fe40004000000 */
[----:B------:R-:W3:Y:S01]  /*8e00*/  MUFU.TANH R27, R27 ;  /* 0x0000001b001b7308 */ /* 0x000ee20000002400 */
[----:B-1----:R-:W-:Y:S02]  /*8e10*/  FSEL R175, R24, -INF , !P6 ;  /* 0xff80000018af7808 */ /* 0x002fe40007000000 */
[----:B------:R-:W-:Y:S02]  /*8e20*/  ISETP.GE.AND P6, PT, R185, R0, PT ;  /* 0x00000000b900720c */ /* 0x000fe40003fc6270 */
[----:B------:R-:W-:Y:S02]  /*8e30*/  ISETP.GE.AND P0, PT, R99, R2, PT ;  /* 0x000000026300720c */ /* 0x000fe40003f06270 */
[----:B------:R-:W-:Y:S01]  /*8e40*/  FSEL R79, R79, -INF , !P6 ;  /* 0xff8000004f4f7808 */ /* 0x000fe20007000000 */
[----:B------:R-:W1:Y:S01]  /*8e50*/  MUFU.TANH R16, R16 ;  /* 0x0000001000107308 */ /* 0x000e620000002400 */
[----:B--2---:R-:W-:Y:S01]  /*8e60*/  FFMA.FTZ R28, R97, R58, R28 ;  /* 0x0000003a611c7223 */ /* 0x004fe2000001001c */
[----:B------:R-:W-:-:S04]  /*8e70*/  ISETP.GE.AND P6, PT, R11, R0, PT ;  /* 0x000000000b00720c */ /* 0x000fc80003fc6270 */
[----:B------:R-:W-:Y:S02]  /*8e80*/  FSEL R173, R28, -INF , !P5 ;  /* 0xff8000001cad7808 */ /* 0x000fe40006800000 */
[----:B------:R-:W2:Y:S01]  /*8e90*/  MUFU.TANH R6, R6 ;  /* 0x0000000600067308 */ /* 0x000ea20000002400 */
[----:B---3--:R-:W-:Y:S01]  /*8ea0*/  FFMA.FTZ R27, R97, R58, R27 ;  /* 0x0000003a611b7223 */ /* 0x008fe2000001001b */
[----:B------:R-:W-:-:S04]  /*8eb0*/  ISETP.GE.AND P5, PT, R189, R0, PT ;  /* 0x00000000bd00720c */ /* 0x000fc80003fa6270 */
[----:B------:R-:W-:Y:S02]  /*8ec0*/  FSEL R45, R27, -INF , !P3 ;  /* 0xff8000001b2d7808 */ /* 0x000fe40005800000 */
[----:B------:R-:W-:Y:S01]  /*8ed0*/  I2F R98, R189 ;  /* 0x000000bd00627306 */ /* 0x000fe20000201400 */
[----:B-1----:R-:W-:Y:S01]  /*8ee0*/  FFMA.FTZ R16, R97, R90, R16 ;  /* 0x0000005a61107223 */ /* 0x002fe20000010010 */
[----:B------:R-:W-:Y:S02]  /*8ef0*/  ISETP.GE.AND P3, PT, R189, R2, PT ;  /* 0x00000002bd00720c */ /* 0x000fe40003f66270 */
[----:B------:R-:W-:Y:S02]  /*8f00*/  IADD3 R90, R93, 0xc00, RZ ;  /* 0x00000c005d5a7810 */ /* 0x000fe40007ffe0ff */
[----:B------:R-:W-:Y:S02]  /*8f10*/  FSEL R35, R16, -INF , !P4 ;  /* 0xff80000010237808 */ /* 0x000fe40006000000 */
[----:B------:R-:W1:Y:S01]  /*8f20*/  MUFU.TANH R18, R20 ;  /* 0x0000001400127308 */ /* 0x000e620000002400 */
[----:B--2---:R-:W-:Y:S01]  /*8f30*/  FFMA.FTZ R6, R97, R110, R6 ;  /* 0x0000006e61067223 */ /* 0x004fe20000010006 */
[----:B------:R-:W-:-:S04]  /*8f40*/  ISETP.GE.AND P4, PT, R11, R2, PT ;  /* 0x000000020b00720c */ /* 0x000fc80003f86270 */
[----:B------:R-:W-:Y:S01]  /*8f50*/  FSEL R39, R6, -INF , !P0 ;  /* 0xff80000006277808 */ /* 0x000fe20004000000 */
[----:B------:R-:W-:Y:S01]  /*8f60*/  FFMA.FTZ R6, R97, R8, R48 ;  /* 0x0000000861067223 */ /* 0x000fe20000010030 */
[----:B------:R-:W2:Y:S01]  /*8f70*/  MUFU.TANH R14, R14 ;  /* 0x0000000e000e7308 */ /* 0x000ea20000002400 */
[----:B------:R-:W-:-:S03]  /*8f80*/  ISETP.GE.AND P0, PT, R193, R2, PT ;  /* 0x00000002c100720c */ /* 0x000fc60003f06270 */
[----:B------:R-:W-:-:S04]  /*8f90*/  FSEL R6, R6, -INF , !P6 ;  /* 0xff80000006067808 */ /* 0x000fc80007000000 */
[----:B------:R-:W-:Y:S01]  /*8fa0*/  I2F R102, R191 ;  /* 0x000000bf00667306 */ /* 0x000fe20000201400 */
[----:B-1----:R-:W-:-:S05]  /*8fb0*/  FFMA.FTZ R18, R97, R98, R18 ;  /* 0x0000006261127223 */ /* 0x002fca0000010012 */
[----:B------:R-:W-:Y:S02]  /*8fc0*/  FSEL R43, R18, -INF , !P5 ;  /* 0xff800000122b7808 */ /* 0x000fe40006800000 */
[----:B------:R-:W-:Y:S01]  /*8fd0*/  I2F R82, R191 ;  /* 0x000000bf00527306 */ /* 0x000fe20000201400 */
[----:B--2---:R-:W-:Y:S01]  /*8fe0*/  FFMA.FTZ R14, R97, R98, R14 ;  /* 0x00000062610e7223 */ /* 0x004fe2000001000e */
[----:B------:R-:W-:Y:S01]  /*8ff0*/  BAR.SYNC.DEFER_BLOCKING 0x0 ;  /* 0x0000000000007b1d */ /* 0x000fe20000010000 */
[----:B------:R-:W-:-:S03]  /*9000*/  ISETP.GE.AND P5, PT, R191, R0, PT ;  /* 0x00000000bf00720c */ /* 0x000fc60003fa6270 */
[----:B------:R-:W-:Y:S02]  /*9010*/  FSEL R29, R14, -INF , !P3 ;  /* 0xff8000000e1d7808 */ /* 0x000fe40005800000 */
[----:B------:R-:W1:Y:S01]  /*9020*/  MUFU.TANH R15, R15 ;  /* 0x0000000f000f7308 */ /* 0x000e620000002400 */
[----:B------:R-:W-:-:S07]  /*9030*/  ISETP.GE.AND P3, PT, R191, R2, PT ;  /* 0x00000002bf00720c */ /* 0x000fce0003f66270 */
[----:B------:R-:W2:Y:S08]  /*9040*/  MUFU.TANH R4, R17 ;  /* 0x0000001100047308 */ /* 0x000eb00000002400 */
[----:B------:R-:W3:Y:S01]  /*9050*/  MUFU.TANH R19, R19 ;  /* 0x0000001300137308 */ /* 0x000ee20000002400 */
[----:B-1----:R-:W-:Y:S01]  /*9060*/  FFMA.FTZ R15, R97, R92, R15 ;  /* 0x0000005c610f7223 */ /* 0x002fe2000001000f */
[----:B------:R-:W-:-:S04]  /*9070*/  IADD3 R92, R93, 0x400, RZ ;  /* 0x000004005d5c7810 */ /* 0x000fc80007ffe0ff */
        /* <DEDUP_REMOVED lines=66> */
.L_x_4660:
[----:B------:R-:W-:-:S05]  /*94a0*/  IMAD.MOV.U32 R15, RZ, RZ, c[0x0][0x198] ;  /* 0x00006600ff0f7624 */ /* 0x000fca00078e00ff */
[----:B------:R-:W-:-:S04]  /*94b0*/  LEA R15, -R15, RZ, 0x7 ;  /* 0x000000ff0f0f7211 */ /* 0x000fc800078e39ff */
[----:B------:R-:W-:Y:S02]  /*94c0*/  SHF.R.S32.HI R8, RZ, 0x1f, R15 ;  /* 0x0000001fff087819 */ /* 0x000fe4000001140f */
.L_x_4661:
        /* <DEDUP_REMOVED lines=48> */
.L_x_4663:
[----:B------:R-:W-:Y:S05]  /*97d0*/  BSYNC B0 ;  /* 0x0000000000007941 */ /* 0x000fea0003800000 */
.L_x_4662:
[----:B------:R-:W0:Y:S01]  /*97e0*/  LDGDEPBAR ;  /* 0x00000000000079af */ /* 0x000e220000000000 */
[----:B------:R-:W-:-:S04]  /*97f0*/  LEA R146, P0, R15, R146, 0x1 ;  /* 0x000000920f927211 */ /* 0x000fc800078008ff */
[----:B------:R-:W-:Y:S02]  /*9800*/  LEA.HI.X R119, R15, R119, R8, 0x1, P0 ;  /* 0x000000770f777211 */ /* 0x000fe400000f0c08 */
.L_x_4659:
[----:B------:R-:W-:Y:S02]  /*9810*/  FMNMX.FTZ R8, R6, R67, !PT ;  /* 0x0000004306087209 */ /* 0x000fe40007810000 */
[----:B------:R-:W-:Y:S02]  /*9820*/  SHF.L.U32 R148, R133, 0x1, RZ ;  /* 0x0000000185947819 */ /* 0x000fe400000006ff */
[----:B------:R-:W-:-:S03]  /*9830*/  FMNMX.FTZ R8, R73, R8, !PT ;  /* 0x0000000849087209 */ /* 0x000fc60007810000 */
[----:B--2---:R-:W-:Y:S01]  /*9840*/  LDSM.16.MT88.4 R12, [R148+0x3400] ;  /* 0x00340000940c783b */ /* 0x004fe20000004200 */
        /* <DEDUP_REMOVED lines=32> */
[----:B------:R-:W1:Y:S01]  /*9a50*/  SHFL.BFLY PT, R10, R3, 0x2, 0x1f ;  /* 0x0c401f00030a7f89 */ /* 0x000e6200000e0000 */
[----:B------:R-:W-:-:S04]  /*9a60*/  FMNMX.FTZ R8, R187, R8, !PT ;  /* 0x00000008bb087209 */ /* 0x000fc80007810000 */
[----:B------:R-:W-:-:S04]  /*9a70*/  FMNMX.FTZ R8, R33, R8, !PT ;  /* 0x0000000821087209 */ /* 0x000fc80007810000 */
[----:B------:R-:W-:-:S04]  /*9a80*/  FMNMX.FTZ R8, R139, R8, !PT ;  /* 0x000000088b087209 */ /* 0x000fc80007810000 */
[----:B------:R-:W-:-:S04]  /*9a90*/  FMNMX.FTZ R8, R137, R8, !PT ;  /* 0x0000000889087209 */ /* 0x000fc80007810000 */
[----:B------:R-:W-:Y:S02]  /*9aa0*/  FMNMX.FTZ R8, R129, R8, !PT ;  /* 0x0000000881087209 */ /* 0x000fe40007810000 */
        /* <DEDUP_REMOVED lines=15> */
[--C-:B------:R-:W-:Y:S01]  /*9ba0*/  FFMA.FTZ R47, R149, c[0x0][0x23c], -R44.reuse ;  /* 0x00008f00952f7a23 */ /* 0x100fe2000001082c */
[----:B------:R-:W-:Y:S01]  /*9bb0*/  LEA R149, R9, R148, 0x1 ;  /* 0x0000009409957211 */ /* 0x000fe200078e08ff */
        /* <DEDUP_REMOVED lines=21> */
[----:B-1----:R-:W-:Y:S01]  /*9d10*/  F2FP.BF16.PACK_AB R124, R70, R99 ;  /* 0x00000063467c723e */ /* 0x002fe200000010ff */
        /* <DEDUP_REMOVED lines=14> */
[----:B------:R-:W-:Y:S02]  /*9e00*/  FFMA.FTZ R21, R199, c[0x0][0x23c], -R44 ;  /* 0x00008f00c7157a23 */ /* 0x000fe4000001082c */
[----:B------:R-:W-:Y:S01]  /*9e10*/  FADD.FTZ R70, R99, R70 ;  /* 0x0000004663467221 */ /* 0x000fe20000010000 */
[----:B------:R-:W-:Y:S01]  /*9e20*/  FMNMX.FTZ R6, R101, R6, !PT ;  /* 0x0000000665067209 */ /* 0x000fe20007810000 */
[----:B------:R-:W-:Y:S01]  /*9e30*/  MUFU.EX2 R52, R52 ;  /* 0x0000003400347308 */ /* 0x000fe20000000800 */
[----:B-1----:R-:W-:Y:S01]  /*9e40*/  F2FP.BF16.PACK_AB R126, R58, R73 ;  /* 0x000000493a7e723e */ /* 0x002fe200000010ff */
        /* <DEDUP_REMOVED lines=81> */
[----:B------:R-:W3:Y:S01]  /*a360*/  MUFU.EX2 R54, R54 ;  /* 0x0000003600367308 */ /* 0x000ee20000000800 */
[----:B------:R-:W-:-:S02]  /*a370*/  FFMA.FTZ R29, R29, c[0x0][0x23c], -R30 ;  /* 0x00008f001d1d7a23 */ /* 0x000fc4000001081e */
[----:B------:R-:W-:-:S03]  /*a380*/  FFMA.FTZ R28, R28, c[0x0][0x23c], -R30 ;  /* 0x00008f001c1c7a23 */ /* 0x000fc6000001081e */
[C---:B-1----:R-:W-:Y:S02]  /*a390*/  HMMA.16816.F32.BF16 R128, R124.reuse, R4, RZ ;  /* 0x000000047c80723c */ /* 0x042fe400000418ff */
[----:B------:R-:W-:Y:S05]  /*a3a0*/  MUFU.EX2 R55, R55 ;  /* 0x0000003700377308 */ /* 0x000fea0000000800 */
[----:B------:R-:W-:Y:S01]  /*a3b0*/  F2FP.BF16.PACK_AB R4, R52, R61 ;  /* 0x0000003d3404723e */ /* 0x000fe200000010ff */
[----:B------:R-:W-:Y:S01]  /*a3c0*/  HMMA.16816.F32.BF16 R124, R124, R6, RZ ;  /* 0x000000067c7c723c */ /* 0x000fe200000418ff */
[----:B--2---:R-:W-:Y:S01]  /*a3d0*/  F2FP.BF16.PACK_AB R5, R56, R63 ;  /* 0x0000003f3805723e */ /* 0x004fe200000010ff */
[----:B------:R-:W1:Y:S01]  /*a3e0*/  MUFU.EX2 R48, R48 ;  /* 0x0000003000307308 */ /* 0x000e620000000800 */
[----:B------:R-:W-:-:S04]  /*a3f0*/  FADD.FTZ R61, R61, R58 ;  /* 0x0000003a3d3d7221 */ /* 0x000fc80000010000 */
[----:B------:R-:W-:Y:S02]  /*a400*/  F2FP.BF16.PACK_AB R6, R46, R53 ;  /* 0x000000352e06723e */ /* 0x000fe400000010ff */
[----:B---3--:R-:W-:Y:S01]  /*a410*/  F2FP.BF16.PACK_AB R7, R54, R59 ;  /* 0x0000003b3607723e */ /* 0x008fe200000010ff */
[----:B------:R-:W-:Y:S06]  /*a420*/  MUFU.EX2 R57, R57 ;  /* 0x0000003900397308 */ /* 0x000fec0000000800 */
[C---:B------:R-:W-:Y:S02]  /*a430*/  HMMA.16816.F32.BF16 R136, R4.reuse, R12, R136 ;  /* 0x0000000c0488723c */ /* 0x040fe40000041888 */
        /* <DEDUP_REMOVED lines=28> */
[----:B-1----:R-:W-:Y:S01]  /*a600*/  F2FP.BF16.PACK_AB R7, R157, R68 ;  /* 0x000000449d07723e */ /* 0x002fe200000010ff */
[----:B------:R-:W1:Y:S06]  /*a610*/  MUFU.EX2 R23, R23 ;  /* 0x0000001700177308 */ /* 0x000e6c0000000800 */
[C---:B-----5:R-:W-:Y:S02]  /*a620*/  HMMA.16816.F32.BF16 R136, R4.reuse, R8, R136 ;  /* 0x000000080488723c */ /* 0x060fe40000041888 */
[----:B------:R-:W-:Y:S06]  /*a630*/  MUFU.EX2 R22, R22 ;  /* 0x0000001600167308 */ /* 0x000fec0000000800 */
[C---:B------:R-:W-:Y:S01]  /*a640*/  HMMA.16816.F32.BF16 R132, R4.reuse, R10, R132 ;  /* 0x0000000a0484723c */ /* 0x040fe20000041884 */
[----:B------:R-:W4:Y:S01]  /*a650*/  LDSM.16.MT88.4 R8, [R149+0x4000] ;  /* 0x004000009508783b */ /* 0x000f220000004200 */
[----:B------:R-:W-:Y:S06]  /*a660*/  MUFU.EX2 R21, R21 ;  /* 0x0000001500157308 */ /* 0x000fec0000000800 */
[C---:B--2---:R-:W-:Y:S02]  /*a670*/  HMMA.16816.F32.BF16 R128, R4.reuse, R16, R128 ;  /* 0x000000100480723c */ /* 0x044fe40000041880 */
[----:B------:R-:W-:Y:S06]  /*a680*/  MUFU.EX2 R109, R109 ;  /* 0x0000006d006d7308 */ /* 0x000fec0000000800 */
[----:B------:R-:W-:Y:S01]  /*a690*/  HMMA.16816.F32.BF16 R124, R4, R18, R124 ;  /* 0x00000012047c723c */ /* 0x000fe2000004187c */
[----:B------:R-:W2:Y:S01]  /*a6a0*/  LDSM.16.MT88.4 R16, [R148+0x4400] ;  /* 0x004400009410783b */ /* 0x000ea20000004200 */
[----:B------:R-:W5:Y:S05]  /*a6b0*/  MUFU.EX2 R78, R78 ;  /* 0x0000004e004e7308 */ /* 0x000f6a0000000800 */
        /* <DEDUP_REMOVED lines=9> */
[----:B------:R-:W2:Y:S05]  /*a750*/  LDSM.16.MT88.4 R12, [R149+0x4400] ;  /* 0x00440000950c783b */ /* 0x000eaa0000004200 */
[----:B------:R-:W1:Y:S02]  /*a760*/  MUFU.EX2 R3, R3 ;  /* 0x0000000300037308 */ /* 0x000e640000000800 */
[C---:B----4-:R-:W-:Y:S06]  /*a770*/  HMMA.16816.F32.BF16 R128, R4.reuse, R8, R128 ;  /* 0x000000080480723c */ /* 0x050fec0000041880 */
[----:B------:R-:W-:Y:S01]  /*a780*/  MUFU.EX2 R33, R33 ;  /* 0x0000002100217308 */ /* 0x000fe20000000800 */
[----:B------:R-:W-:Y:S01]  /*a790*/  FADD.FTZ R8, R71, R64 ;  /* 0x0000004047087221 */ /* 0x000fe20000010000 */
[----:B------:R-:W-:Y:S03]  /*a7a0*/  HMMA.16816.F32.BF16 R124, R4, R10, R124 ;  /* 0x0000000a047c723c */ /* 0x000fe6000004187c */
[----:B------:R-:W-:-:S02]  /*a7b0*/  FADD.FTZ R77, R77, R8 ;  /* 0x000000084d4d7221 */ /* 0x000fc40000010000 */
[----:B------:R-:W4:Y:S01]  /*a7c0*/  LDSM.16.MT88.4 R8, [R148+0x4800] ;  /* 0x004800009408783b */ /* 0x000f220000004200 */
[----:B------:R-:W-:Y:S01]  /*a7d0*/  MUFU.EX2 R50, R50 ;  /* 0x0000003200327308 */ /* 0x000fe20000000800 */
[----:B-1----:R-:W-:Y:S01]  /*a7e0*/  F2FP.BF16.PACK_AB R4, R23, R24 ;  /* 0x000000181704723e */ /* 0x002fe200000010ff */
[----:B------:R-:W-:Y:S01]  /*a7f0*/  FADD.FTZ R62, R62, R77 ;  /* 0x0000004d3e3e7221 */ /* 0x000fe20000010000 */
[----:B-----5:R-:W-:Y:S02]  /*a800*/  F2FP.BF16.PACK_AB R5, R78, R109 ;  /* 0x0000006d4e05723e */ /* 0x020fe400000010ff */
[----:B------:R-:W-:Y:S01]  /*a810*/  F2FP.BF16.PACK_AB R6, R21, R22 ;  /* 0x000000161506723e */ /* 0x000fe200000010ff */
[----:B------:R-:W-:Y:S01]  /*a820*/  FADD.FTZ R63, R63, R62 ;  /* 0x0000003e3f3f7221 */ /* 0x000fe20000010000 */
[----:B---3--:R-:W-:Y:S01]  /*a830*/  F2FP.BF16.PACK_AB R7, R83, R80 ;  /* 0x000000505307723e */ /* 0x008fe200000010ff */
[----:B------:R-:W-:Y:S02]  /*a840*/  MUFU.EX2 R75, R75 ;  /* 0x0000004b004b7308 */ /* 0x000fe40000000800 */
[----:B------:R-:W-:-:S04]  /*a850*/  FADD.FTZ R56, R56, R63 ;  /* 0x0000003f38387221 */ /* 0x000fc80000010000 */
[C---:B--2---:R-:W-:Y:S01]  /*a860*/  HMMA.16816.F32.BF16 R136, R4.reuse, R16, R136 ;  /* 0x000000100488723c */ /* 0x044fe20000041888 */
[----:B------:R-:W-:Y:S01]  /*a870*/  FADD.FTZ R59, R59, R56 ;  /* 0x000000383b3b7221 */ /* 0x000fe20000010000 */
[----:B------:R-:W1:Y:S03]  /*a880*/  MUFU.EX2 R64, R69 ;  /* 0x0000004500407308 */ /* 0x000e660000000800 */
[----:B------:R-:W-:Y:S02]  /*a890*/  FADD.FTZ R54, R54, R59 ;  /* 0x0000003b36367221 */ /* 0x000fe40000010000 */
[----:B------:R-:W-:Y:S01]  /*a8a0*/  FADD.FTZ R16, R52, R61 ;  /* 0x0000003d34107221 */ /* 0x000fe20000010000 */
[----:B------:R-:W-:Y:S01]  /*a8b0*/  HMMA.16816.F32.BF16 R132, R4, R18, R132 ;  /* 0x000000120484723c */ /* 0x000fe20000041884 */
[----:B------:R-:W-:Y:S01]  /*a8c0*/  FADD.FTZ R55, R55, R54 ;  /* 0x0000003637377221 */ /* 0x000fe20000010000 */
[----:B------:R-:W-:Y:S01]  /*a8d0*/  MUFU.EX2 R51, R51 ;  /* 0x0000003300337308 */ /* 0x000fe20000000800 */
[----:B------:R-:W-:-:S02]  /*a8e0*/  FADD.FTZ R53, R53, R16 ;  /* 0x0000001035357221 */ /* 0x000fc40000010000 */
[----:B------:R-:W-:Y:S01]  /*a8f0*/  FADD.FTZ R48, R48, R55 ;  /* 0x0000003730307221 */ /* 0x000fe20000010000 */
[----:B------:R-:W2:Y:S01]  /*a900*/  LDSM.16.MT88.4 R16, [R149+0x4800] ;  /* 0x004800009510783b */ /* 0x000ea20000004200 */
        /* <DEDUP_REMOVED lines=8> */
[----:B------:R-:W5:Y:S01]  /*a990*/  LDSM.16.MT88.4 R12, [R148+0x4c00] ;  /* 0x004c0000940c783b */ /* 0x000f620000004200 */
[----:B------:R-:W-:Y:S01]  /*a9a0*/  MUFU.EX2 R72, R72 ;  /* 0x0000004800487308 */ /* 0x000fe20000000800 */
[----:B------:R-:W-:-:S04]  /*a9b0*/  FADD.FTZ R41, R41, R42 ;  /* 0x0000002a29297221 */ /* 0x000fc80000010000 */
[----:B------:R-:W-:Y:S01]  /*a9c0*/  F2FP.BF16.PACK_AB R4, R3, R20 ;  /* 0x000000140304723e */ /* 0x000fe200000010ff */
[----:B------:R-:W-:Y:S01]  /*a9d0*/  FADD.FTZ R38, R38, R41 ;  /* 0x0000002926267221 */ /* 0x000fe20000010000 */
[----:B-1----:R-:W-:Y:S01]  /*a9e0*/  F2FP.BF16.PACK_AB R5, R64, R75 ;  /* 0x0000004b4005723e */ /* 0x002fe200000010ff */
[----:B------:R-:W1:Y:S01]  /*a9f0*/  MUFU.EX2 R79, R79 ;  /* 0x0000004f004f7308 */ /* 0x000e620000000800 */
[----:B------:R-:W-:Y:S01]  /*aa00*/  F2FP.BF16.PACK_AB R6, R50, R33 ;  /* 0x000000213206723e */ /* 0x000fe200000010ff */
[----:B------:R-:W-:Y:S01]  /*aa10*/  FADD.FTZ R37, R37, R38 ;  /* 0x0000002625257221 */ /* 0x000fe20000010000 */
[----:B---3--:R-:W-:-:S03]  /*aa20*/  F2FP.BF16.PACK_AB R7, R52, R51 ;  /* 0x000000333407723e */ /* 0x008fc600000010ff */
[----:B------:R-:W-:Y:S02]  /*aa30*/  FADD.FTZ R37, R36, R37 ;  /* 0x0000002524257221 */ /* 0x000fe40000010000 */
[----:B------:R-:W-:Y:S02]  /*aa40*/  MUFU.EX2 R39, R39 ;  /* 0x0000002700277308 */ /* 0x000fe40000000800 */
[----:B----4-:R-:W-:Y:S01]  /*aa50*/  HMMA.16816.F32.BF16 R136, R4, R8, R136 ;  /* 0x000000080488723c */ /* 0x010fe20000041888 */
[----:B------:R-:W-:-:S04]  /*aa60*/  FADD.FTZ R34, R34, R37 ;  /* 0x0000002522227221 */ /* 0x000fc80000010000 */
[----:B------:R-:W-:Y:S01]  /*aa70*/  FADD.FTZ R31, R31, R34 ;  /* 0x000000221f1f7221 */ /* 0x000fe20000010000 */
[----:B------:R-:W3:Y:S01]  /*aa80*/  MUFU.EX2 R38, R35 ;  /* 0x0000002300267308 */ /* 0x000ee20000000800 */
[----:B------:R-:W-:Y:S01]  /*aa90*/  FADD.FTZ R9, R81, R60 ;  /* 0x0000003c51097221 */ /* 0x000fe20000010000 */
[C---:B------:R-:W-:Y:S01]  /*aaa0*/  HMMA.16816.F32.BF16 R132, R4.reuse, R10, R132 ;  /* 0x0000000a0484723c */ /* 0x040fe20000041884 */
[----:B------:R-:W-:Y:S02]  /*aab0*/  FADD.FTZ R32, R32, R31 ;  /* 0x0000001f20207221 */ /* 0x000fe40000010000 */
[----:B------:R-:W-:Y:S02]  /*aac0*/  FADD.FTZ R9, R66, R9 ;  /* 0x0000000942097221 */ /* 0x000fe40000010000 */
[----:B------:R-:W-:Y:S01]  /*aad0*/  FADD.FTZ R27, R27, R32 ;  /* 0x000000201b1b7221 */ /* 0x000fe20000010000 */
[----:B------:R-:W-:Y:S01]  /*aae0*/  MUFU.EX2 R43, R43 ;  /* 0x0000002b002b7308 */ /* 0x000fe20000000800 */
[----:B------:R-:W-:Y:S01]  /*aaf0*/  FADD.FTZ R68, R68, R9 ;  /* 0x0000000944447221 */ /* 0x000fe20000010000 */
[----:B--2---:R-:W-:Y:S01]  /*ab00*/  HMMA.16816.F32.BF16 R128, R4, R16, R128 ;  /* 0x000000100480723c */ /* 0x004fe20000041880 */
[----:B------:R-:W-:Y:S01]  /*ab10*/  FADD.FTZ R26, R26, R27 ;  /* 0x0000001b1a1a7221 */ /* 0x000fe20000010000 */
[----:B------:R-:W2:Y:S01]  /*ab20*/  LDSM.16.MT88.4 R8, [R149+0x4c00] ;  /* 0x004c00009508783b */ /* 0x000ea20000004200 */
[----:B------:R-:W-:-:S02]  /*ab30*/  FADD.FTZ R157, R157, R68 ;  /* 0x000000449d9d7221 */ /* 0x000fc40000010000 */
        /* <DEDUP_REMOVED lines=29> */
[C---:B-----5:R-:W-:Y:S01]  /*ad10*/  HMMA.16816.F32.BF16 R136, R4.reuse, R12, R136 ;  /* 0x0000000c0488723c */ /* 0x060fe20000041888 */
[----:B------:R-:W-:Y:S02]  /*ad20*/  FADD.FTZ R51, R51, R64 ;  /* 0x0000004033337221 */ /* 0x000fe40000010000 */
[----:B------:R-:W-:Y:S02]  /*ad30*/  FADD.FTZ R43, R43, R72 ;  /* 0x000000482b2b7221 */ /* 0x000fe40000010000 */
[----:B------:R-:W-:Y:S02]  /*ad40*/  FADD.FTZ R52, R52, R51 ;  /* 0x0000003334347221 */ /* 0x000fe40000010000 */
[----:B------:R-:W-:Y:S01]  /*ad50*/  FADD.FTZ R99, R40, R43 ;  /* 0x0000002b28637221 */ /* 0x000fe20000010000 */
[----:B------:R-:W-:Y:S01]  /*ad60*/  HMMA.16816.F32.BF16 R132, R4, R14, R132 ;  /* 0x0000000e0484723c */ /* 0x000fe20000041884 */
[----:B------:R-:W-:-:S04]  /*ad70*/  FADD.FTZ R39, R39, R52 ;  /* 0x0000003427277221 */ /* 0x000fc80000010000 */
[----:B------:R-:W-:-:S03]  /*ad80*/  FADD.FTZ R38, R38, R39 ;  /* 0x0000002726267221 */ /* 0x000fc60000010000 */
[----:B--2---:R-:W-:Y:S01]  /*ad90*/  HMMA.16816.F32.BF16 R128, R4, R8, R128 ;  /* 0x000000080480723c */ /* 0x004fe20000041880 */
[----:B------:R-:W-:-:S04]  /*ada0*/  FADD.FTZ R29, R29, R38 ;  /* 0x000000261d1d7221 */ /* 0x000fc80000010000 */
[----:B------:R-:W-:-:S03]  /*adb0*/  FADD.FTZ R101, R28, R29 ;  /* 0x0000001d1c657221 */ /* 0x000fc60000010000 */
        /* <DEDUP_REMOVED lines=65> */
.L_x_4665:
[----:B------:R-:W-:-:S05]  /*b1d0*/  IMAD.MOV.U32 R9, RZ, RZ, c[0x0][0x1a0] ;  /* 0x00006800ff097624 */ /* 0x000fca00078e00ff */
[----:B------:R-:W-:-:S04]  /*b1e0*/  LEA R9, -R9, RZ, 0x7 ;  /* 0x000000ff09097211 */ /* 0x000fc800078e39ff */
[----:B------:R-:W-:Y:S02]  /*b1f0*/  SHF.R.S32.HI R4, RZ, 0x1f, R9 ;  /* 0x0000001fff047819 */ /* 0x000fe40000011409 */
.L_x_4666:
[----:B------:R-:W-:Y:S01]  /*b200*/  ISETP.GE.AND P0, PT, R84, c[0x0][0x220], PT ;  /* 0x0000880054007a0c */ /* 0x000fe20003f06270 */
[----:B------:R-:W-:Y:S01]  /*b210*/  IMAD.SHL.U32 R48, R105, 0x80, RZ ;  /* 0x0000008069307824 */ /* 0x000fe200078e00ff */
[----:B------:R-:W-:-:S04]  /*b220*/  LEA R150, P5, R9, R150, 0x1 ;  /* 0x0000009609967211 */ /* 0x000fc800078a08ff */
[C---:B------:R-:W-:Y:S02]  /*b230*/  LEA.HI.X R151, R9.reuse, R151, R4, 0x1, P5 ;  /* 0x0000009709977211 */ /* 0x040fe400028f0c04 */
[C-C-:B------:R-:W-:Y:S02]  /*b240*/  LOP3.LUT R51, R48.reuse, 0x20, R103.reuse, 0xfe, !PT ;  /* 0x0000002030337812 */ /* 0x140fe400078efe67 */
[----:B------:R-:W-:Y:S02]  /*b250*/  LOP3.LUT R107, R48, 0x28, R103, 0xfe, !PT ;  /* 0x00000028306b7812 */ /* 0x000fe400078efe67 */
[----:B------:R-:W-:Y:S01]  /*b260*/  I2F R64, R51 ;  /* 0x0000003300407306 */ /* 0x000fe20000201400 */
        /* <DEDUP_REMOVED lines=16> */
[----:B------:R-:W-:Y:S01]  /*b370*/  @!PT LDS RZ, [RZ] ;  /* 0x00000000fffff984 */ /* 0x000fe20000000800 */
[----:B------:R-:W-:Y:S01]  /*b380*/  @!PT LDS RZ, [RZ] ;  /* 0x00000000fffff984 */ /* 0x000fe20000000800 */
[----:B------:R-:W-:Y:S01]  /*b390*/  @!PT LDS RZ, [RZ] ;  /* 0x00000000fffff984 */ /* 0x000fe20000000800 */
[----:B------:R1:W-:Y:S01]  /*b3a0*/  @!P0 LDGSTS.E.BYPASS.LTC128B.128 [R121+0x3000], [R150.64] ;  /* 0x0300000096798fae */ /* 0x0003e2000b901d46 */
[----:B------:R-:W-:Y:S01]  /*b3b0*/  @!P0 LEA R10, P4, R6, c[0x0][0x170], 0x1 ;  /* 0x00005c00060a8a11 */ /* 0x000fe200078808ff */
[----:B------:R-:W-:Y:S01]  /*b3c0*/  @!P0 IMAD.X R5, R4, 0x1, R5, P3 ;  /* 0x0000000104058824 */ /* 0x000fe200018e0605 */
[----:B------:R-:W-:Y:S01]  /*b3d0*/  @!P0 LEA R14, P3, R8, c[0x0][0x170], 0x1 ;  /* 0x00005c00080e8a11 */ /* 0x000fe200078608ff */
[----:B------:R-:W-:Y:S01]  /*b3e0*/  @P0 STS.128 [R121+0x3800], RZ ;  /* 0x003800ff79000388 */ /* 0x000fe20000000c00 */
[----:B------:R-:W-:Y:S01]  /*b3f0*/  @!P0 IADD3.X R12, R4, R13, R3, P2, !PT ;  /* 0x0000000d040c8210 */ /* 0x000fe200017fe403 */
[----:B------:R-:W-:Y:S01]  /*b400*/  I2F R66, R107 ;  /* 0x0000006b00427306 */ /* 0x000fe20000201400 */
[----:B------:R-:W-:-:S02]  /*b410*/  @!P0 LEA.HI.X R11, R6, c[0x0][0x174], R155, 0x1, P4 ;  /* 0x00005d00060b8a11 */ /* 0x000fc400020f0c9b */
[C---:B------:R-:W-:Y:S02]  /*b420*/  @!P0 LEA R4, P2, R7.reuse, c[0x0][0x170], 0x1 ;  /* 0x00005c0007048a11 */ /* 0x040fe400078408ff */
[----:B------:R-:W-:Y:S01]  /*b430*/  @!P0 LEA.HI.X R15, R8, c[0x0][0x174], R5, 0x1, P3 ;  /* 0x00005d00080f8a11 */ /* 0x000fe200018f0c05 */
[----:B------:R-:W-:Y:S01]  /*b440*/  @!PT LDS RZ, [RZ] ;  /* 0x00000000fffff984 */ /* 0x000fe20000000800 */
[----:B------:R-:W-:Y:S01]  /*b450*/  @!PT LDS RZ, [RZ] ;  /* 0x00000000fffff984 */ /* 0x000fe20000000800 */
[----:B------:R-:W-:Y:S01]  /*b460*/  @!PT LDS RZ, [RZ] ;  /* 0x00000000fffff984 */ /* 0x000fe20000000800 */
[----:B------:R2:W-:Y:S01]  /*b470*/  @!P0 LDGSTS.E.BYPASS.LTC128B.128 [R121+0x3800], [R10.64] ;  /* 0x038000000a798fae */ /* 0x0005e2000b901d46 */
[----:B------:R-:W-:Y:S02]  /*b480*/  @!P0 LEA.HI.X R5, R7, c[0x0][0x174], R12, 0x1, P2 ;  /* 0x00005d0007058a11 */ /* 0x000fe400010f0c0c */
[C-C-:B------:R-:W-:Y:S01]  /*b490*/  LOP3.LUT R3, R48.reuse, 0x18, R103.reuse, 0xfe, !PT ;  /* 0x0000001830037812 */ /* 0x140fe200078efe67 */
[----:B------:R-:W-:Y:S01]  /*b4a0*/  @P0 STS.128 [R121+0x4000], RZ ;  /* 0x004000ff79000388 */ /* 0x000fe20000000c00 */
[----:B------:R-:W-:Y:S02]  /*b4b0*/  LOP3.LUT R109, R48, 0x50, R103, 0xfe, !PT ;  /* 0x00000050306d7812 */ /* 0x000fe400078efe67 */
[----:B------:R-:W-:Y:S01]  /*b4c0*/  I2F R50, R3 ;  /* 0x0000000300327306 */ /* 0x000fe20000201400 */
[----:B------:R-:W-:Y:S01]  /*b4d0*/  @!PT LDS RZ, [RZ] ;  /* 0x00000000fffff984 */ /* 0x000fe20000000800 */
[----:B------:R-:W-:Y:S01]  /*b4e0*/  @!PT LDS RZ, [RZ] ;  /* 0x00000000fffff984 */ /* 0x000fe20000000800 */
[----:B------:R-:W-:Y:S01]  /*b4f0*/  @!PT LDS RZ, [RZ] ;  /* 0x00000000fffff984 */ /* 0x000fe20000000800 */
[----:B------:R3:W-:Y:S01]  /*b500*/  @!P0 LDGSTS.E.BYPASS.LTC128B.128 [R121+0x4000], [R14.64] ;  /* 0x040000000e798fae */ /* 0x0007e2000b901d46 */
[----:B------:R-:W-:-:S02]  /*b510*/  ISETP.GE.AND P6, PT, R3, R0, PT ;  /* 0x000000000300720c */ /* 0x000fc40003fc6270 */
[----:B------:R-:W-:Y:S01]  /*b520*/  ISETP.GE.AND P5, PT, R3, R2, PT ;  /* 0x000000020300720c */ /* 0x000fe20003fa6270 */
[----:B------:R-:W-:Y:S01]  /*b530*/  @P0 STS.128 [R121+0x4800], RZ ;  /* 0x004800ff79000388 */ /* 0x000fe20000000c00 */
[----:B------:R-:W-:Y:S02]  /*b540*/  ISETP.GE.AND P2, PT, R49, 0x3, PT ;  /* 0x000000033100780c */ /* 0x000fe40003f46270 */
[----:B------:R-:W-:Y:S01]  /*b550*/  I2F R98, R109 ;  /* 0x0000006d00627306 */ /* 0x000fe20000201400 */
[----:B------:R-:W-:Y:S01]  /*b560*/  @!PT LDS RZ, [RZ] ;  /* 0x00000000fffff984 */ /* 0x000fe20000000800 */
[----:B------:R-:W-:Y:S01]  /*b570*/  @!PT LDS RZ, [RZ] ;  /* 0x00000000fffff984 */ /* 0x000fe20000000800 */
[----:B------:R-:W-:Y:S01]  /*b580*/  @!PT LDS RZ, [RZ] ;  /* 0x00000000fffff984 */ /* 0x000fe20000000800 */
[----:B------:R4:W-:Y:S01]  /*b590*/  @!P0 LDGSTS.E.BYPASS.LTC128B.128 [R121+0x4800], [R4.64] ;  /* 0x0480000004798fae */ /* 0x0009e2000b901d46 */
[C-C-:B------:R-:W-:Y:S02]  /*b5a0*/  LOP3.LUT R141, R48.reuse, 0x58, R103.reuse, 0xfe, !PT ;  /* 0x00000058308d7812 */ /* 0x140fe400078efe67 */
[C-C-:B------:R-:W-:Y:S01]  /*b5b0*/  LOP3.LUT R143, R48.reuse, 0x60, R103.reuse, 0xfe, !PT ;  /* 0x00000060308f7812 */ /* 0x140fe200078efe67 */
[----:B------:R-:W-:Y:S01]  /*b5c0*/  LDSM.16.M88.4 R160, [R96] ;  /* 0x0000000060a0783b */ /* 0x000fe20000000200 */
[----:B------:R-:W-:-:S02]  /*b5d0*/  LOP3.LUT R147, R48, 0x68, R103, 0xfe, !PT ;  /* 0x0000006830937812 */ /* 0x000fc400078efe67 */
[----:B------:R-:W-:Y:S01]  /*b5e0*/  I2F R100, R141 ;  /* 0x0000008d00647306 */ /* 0x000fe20000201400 */
[----:B------:R-:W5:Y:S04]  /*b5f0*/  LDSM.16.M88.4 R40, [R94+0x1800] ;  /* 0x001800005e28783b */ /* 0x000f680000000200 */
[----:B------:R-:W1:Y:S03]  /*b600*/  LDSM.16.M88.4 R52, [R94+0x1400] ;  /* 0x001400005e34783b */ /* 0x000e660000000200 */
[----:B------:R-:W-:Y:S01]  /*b610*/  I2F R104, R143 ;  /* 0x0000008f00687306 */ /* 0x000fe20000201400 */
[----:B------:R-:W1:Y:S04]  /*b620*/  LDSM.16.M88.4 R60, [R94+0x1000] ;  /* 0x001000005e3c783b */ /* 0x000e680000000200 */
[----:B------:R-:W1:Y:S03]  /*b630*/  LDSM.16.M88.4 R32, [R94+0x1c00] ;  /* 0x001c00005e20783b */ /* 0x000e660000000200 */
[----:B------:R-:W-:Y:S01]  /*b640*/  I2F R112, R147 ;  /* 0x0000009300707306 */ /* 0x000fe20000201400 */
[----:B------:R-:W-:Y:S04]  /*b650*/  LDSM.16.M88.4 R156, [R95] ;  /* 0x000000005f9c783b */ /* 0x000fe80000000200 */
[----:B------:R-:W3:Y:S04]  /*b660*/  LDSM.16.M88.4 R76, [R91] ;  /* 0x000000005b4c783b */ /* 0x000ee80000000200 */
[----:B------:R-:W3:Y:S04]  /*b670*/  LDSM.16.M88.4 R80, [R92] ;  /* 0x000000005c50783b */ /* 0x000ee80000000200 */
[----:B------:R-:W3:Y:S04]  /*b680*/  LDSM.16.M88.4 R152, [R93] ;  /* 0x000000005d98783b */ /* 0x000ee80000000200 */
[----:B------:R-:W3:Y:S04]  /*b690*/  LDSM.16.M88.4 R72, [R90] ;  /* 0x000000005a48783b */ /* 0x000ee80000000200 */
[----:B--2---:R-:W2:Y:S01]  /*b6a0*/  LDSM.16.M88.4 R8, [R94+0x2800] ;  /* 0x002800005e08783b */ /* 0x004ea20000000200 */
[C---:B-----5:R-:W-:Y:S03]  /*b6b0*/  HMMA.16816.F32.BF16 R44, R160.reuse, R40, RZ ;  /* 0x00000028a02c723c */ /* 0x060fe600000418ff */
[----:B------:R-:W5:Y:S04]  /*b6c0*/  LDSM.16.M88.4 R16, [R94+0x2400] ;  /* 0x002400005e10783b */ /* 0x000f680000000200 */
[----:B------:R-:W2:Y:S01]  /*b6d0*/  LDSM.16.M88.4 R24, [R94+0x2000] ;  /* 0x002000005e18783b */ /* 0x000ea20000000200 */
[C---:B------:R-:W-:Y:S03]  /*b6e0*/  HMMA.16816.F32.BF16 R40, R160.reuse, R42, RZ ;  /* 0x0000002aa028723c */ /* 0x040fe600000418ff */
[----:B------:R-:W4:Y:S04]  /*b6f0*/  LDSM.16.M88.4 R164, [R94+0x2c00] ;  /* 0x002c00005ea4783b */ /* 0x000f280000000200 */
[----:B------:R-:W0:Y:S01]  /*b700*/  LDGDEPBAR ;  /* 0x00000000000079af */ /* 0x000e220000000000 */
[C---:B-1----:R-:W-:Y:S08]  /*b710*/  HMMA.16816.F32.BF16 R56, R160.reuse, R52, RZ ;  /* 0x00000034a038723c */ /* 0x042ff000000418ff */
[C---:B------:R-:W-:Y:S08]  /*b720*/  HMMA.16816.F32.BF16 R52, R160.reuse, R54, RZ ;  /* 0x00000036a034723c */ /* 0x040ff000000418ff */
[C---:B------:R-:W-:Y:S08]  /*b730*/  HMMA.16816.F32.BF16 R68, R160.reuse, R60, RZ ;  /* 0x0000003ca044723c */ /* 0x040ff000000418ff */
[C---:B------:R-:W-:Y:S08]  /*b740*/  HMMA.16816.F32.BF16 R60, R160.reuse, R62, RZ ;  /* 0x0000003ea03c723c */ /* 0x040ff000000418ff */
[C---:B------:R-:W-:Y:S08]  /*b750*/  HMMA.16816.F32.BF16 R36, R160.reuse, R32, RZ ;  /* 0x00000020a024723c */ /* 0x040ff000000418ff */
[----:B------:R-:W-:Y:S08]  /*b760*/  HMMA.16816.F32.BF16 R32, R160, R34, RZ ;  /* 0x00000022a020723c */ /* 0x000ff000000418ff */
[C---:B---3--:R-:W-:Y:S08]  /*b770*/  HMMA.16816.F32.BF16 R44, R156.reuse, R76, R44 ;  /* 0x0000004c9c2c723c */ /* 0x048ff0000004182c */
[C---:B------:R-:W-:Y:S01]  /*b780*/  HMMA.16816.F32.BF16 R40, R156.reuse, R78, R40 ;  /* 0x0000004e9c28723c */ /* 0x040fe20000041828 */
[----:B------:R-:W1:Y:S07]  /*b790*/  LDSM.16.M88.4 R76, [R87] ;  /* 0x00000000574c783b */ /* 0x000e6e0000000200 */
[C---:B------:R-:W-:Y:S08]  /*b7a0*/  HMMA.16816.F32.BF16 R56, R156.reuse, R80, R56 ;  /* 0x000000509c38723c */ /* 0x040ff00000041838 */
[C---:B------:R-:W-:Y:S01]  /*b7b0*/  HMMA.16816.F32.BF16 R52, R156.reuse, R82, R52 ;  /* 0x000000529c34723c */ /* 0x040fe20000041834 */
[----:B------:R-:W3:Y:S07]  /*b7c0*/  LDSM.16.M88.4 R80, [R88] ;  /* 0x000000005850783b */ /* 0x000eee0000000200 */
[----:B------:R-:W-:Y:S01]  /*b7d0*/  HMMA.16816.F32.BF16 R68, R156, R152, R68 ;  /* 0x000000989c44723c */ /* 0x000fe20000041844 */
[----:B------:R-:W-:-:S07]  /*b7e0*/  FMUL.FTZ R40, R40, c[0x0][0x2ec] ;  /* 0x0000bb0028287a20 */ /* 0x000fce0000410000 */
[C---:B------:R-:W-:Y:S01]  /*b7f0*/  HMMA.16816.F32.BF16 R60, R156.reuse, R154, R60 ;  /* 0x0000009a9c3c723c */ /* 0x040fe2000004183c */
[----:B------:R-:W1:Y:S01]  /*b800*/  LDSM.16.M88.4 R152, [R89] ;  /* 0x000000005998783b */ /* 0x000e620000000200 */
[----:B------:R-:W-:Y:S02]  /*b810*/  FMUL.FTZ R59, R59, c[0x0][0x2ec] ;  /* 0x0000bb003b3b7a20 */ /* 0x000fe40000410000 */
[----:B------:R-:W-:Y:S02]  /*b820*/  FMUL.FTZ R58, R58, c[0x0][0x2ec] ;  /* 0x0000bb003a3a7a20 */ /* 0x000fe40000410000 */
[----:B------:R-:W-:Y:S02]  /*b830*/  MUFU.TANH R108, R59 ;  /* 0x0000003b006c7308 */ /* 0x000fe40000002400 */
[----:B------:R-:W-:Y:S01]  /*b840*/  HMMA.16816.F32.BF16 R36, R156, R72, R36 ;  /* 0x000000489c24723c */ /* 0x000fe20000041824 */
[----:B------:R-:W-:Y:S02]  /*b850*/  FMUL.FTZ R52, R52, c[0x0][0x2ec] ;  /* 0x0000bb0034347a20 */ /* 0x000fe40000410000 */
[----:B------:R-:W-:-:S02]  /*b860*/  FMUL.FTZ R54, R54, c[0x0][0x2ec] ;  /* 0x0000bb0036367a20 */ /* 0x000fc40000410000 */
[----:B------:R-:W-:Y:S01]  /*b870*/  FMUL.FTZ R55, R55, c[0x0][0x2ec] ;  /* 0x0000bb0037377a20 */ /* 0x000fe20000410000 */
[----:B------:R-:W-:Y:S02]  /*b880*/  MUFU.TANH R58, R58 ;  /* 0x0000003a003a7308 */ /* 0x000fe40000002400 */
[----:B------:R-:W-:Y:S01]  /*b890*/  HMMA.16816.F32.BF16 R32, R156, R74, R32 ;  /* 0x0000004a9c20723c */ /* 0x000fe20000041820 */
[----:B------:R-:W1:Y:S01]  /*b8a0*/  LDSM.16.M88.4 R72, [R86] ;  /* 0x000000005648783b */ /* 0x000e620000000200 */
[----:B------:R-:W-:Y:S01]  /*b8b0*/  FMUL.FTZ R102, R69, c[0x0][0x2ec] ;  /* 0x0000bb0045667a20 */ /* 0x000fe20000410000 */
[----:B------:R-:W-:-:S04]  /*b8c0*/  DEPBAR.LE SB0, 0x0 ;  /* 0x000080000000791a */ /* 0x000fc80000000000 */
[----:B------:R-:W3:Y:S01]  /*b8d0*/  MUFU.TANH R52, R52 ;  /* 0x0000003400347308 */ /* 0x000ee20000002400 */
[C---:B--2---:R-:W-:Y:S01]  /*b8e0*/  HMMA.16816.F32.BF16 R12, R160.reuse, R8, RZ ;  /* 0x00000008a00c723c */ /* 0x044fe200000418ff */
[----:B------:R-:W-:Y:S02]  /*b8f0*/  FMUL.FTZ R106, R61, c[0x0][0x2ec] ;  /* 0x0000bb003d6a7a20 */ /* 0x000fe40000410000 */
[----:B------:R-:W-:Y:S02]  /*b900*/  FMUL.FTZ R63, R63, c[0x0][0x2ec] ;  /* 0x0000bb003f3f7a20 */ /* 0x000fe40000410000 */
[----:B------:R-:W-:Y:S02]  /*b910*/  FMUL.FTZ R60, R60, c[0x0][0x2ec] ;  /* 0x0000bb003c3c7a20 */ /* 0x000fe40000410000 */
[----:B------:R-:W-:Y:S01]  /*b920*/  MUFU.TANH R102, R102 ;  /* 0x0000006600667308 */ /* 0x000fe20000002400 */
[----:B-----5:R-:W-:Y:S01]  /*b930*/  HMMA.16816.F32.BF16 R20, R160, R16, RZ ;  /* 0x00000010a014723c */ /* 0x020fe200000418ff */
[----:B------:R-:W-:-:S02]  /*b940*/  FMUL.FTZ R116, R37, c[0x0][0x2ec] ;  /* 0x0000bb0025747a20 */ /* 0x000fc40000410000 */
[----:B------:R-:W-:Y:S02]  /*b950*/  FMUL.FTZ R39, R39, c[0x0][0x2ec] ;  /* 0x0000bb0027277a20 */ /* 0x000fe40000410000 */
[----:B------:R-:W-:Y:S02]  /*b960*/  FMUL.FTZ R61, R56, c[0x0][0x2ec] ;  /* 0x0000bb00383d7a20 */ /* 0x000fe40000410000 */
[----:B------:R-:W-:Y:S01]  /*b970*/  MUFU.TANH R110, R63 ;  /* 0x0000003f006e7308 */ /* 0x000fe20000002400 */
[----:B------:R-:W-:Y:S01]  /*b980*/  HMMA.16816.F32.BF16 R16, R160, R18, RZ ;  /* 0x00000012a010723c */ /* 0x000fe200000418ff */
[----:B------:R-:W-:Y:S02]  /*b990*/  FMUL.FTZ R33, R33, c[0x0][0x2ec] ;  /* 0x0000bb0021217a20 */ /* 0x000fe40000410000 */
[----:B------:R-:W-:Y:S02]  /*b9a0*/  FMUL.FTZ R32, R32, c[0x0][0x2ec] ;  /* 0x0000bb0020207a20 */ /* 0x000fe40000410000 */
[----:B------:R-:W-:-:S02]  /*b9b0*/  FMUL.FTZ R56, R57, c[0x0][0x2ec] ;  /* 0x0000bb0039387a20 */ /* 0x000fc40000410000 */
[----:B------:R-:W-:Y:S01]  /*b9c0*/  MUFU.TANH R106, R106 ;  /* 0x0000006a006a7308 */ /* 0x000fe20000002400 */
[C---:B------:R-:W-:Y:S01]  /*b9d0*/  HMMA.16816.F32.BF16 R8, R160.reuse, R10, RZ ;  /* 0x0000000aa008723c */ /* 0x040fe200000418ff */
[----:B---3--:R-:W-:Y:S02]  /*b9e0*/  FFMA.FTZ R52, R97, R50, R52 ;  /* 0x0000003261347223 */ /* 0x008fe40000010034 */
[----:B------:R-:W-:Y:S02]  /*b9f0*/  FMUL.FTZ R36, R36, c[0x0][0x2ec] ;  /* 0x0000bb0024247a20 */ /* 0x000fe40000410000 */
[----:B------:R-:W-:Y:S02]  /*ba00*/  FMUL.FTZ R62, R62, c[0x0][0x2ec] ;  /* 0x0000bb003e3e7a20 */ /* 0x000fe40000410000 */
[----:B------:R-:W-:Y:S01]  /*ba10*/  MUFU.TANH R37, R32 ;  /* 0x0000002000257308 */ /* 0x000fe20000002400 */
[----:B------:R-:W-:Y:S01]  /*ba20*/  HMMA.16816.F32.BF16 R28, R160, R24, RZ ;  /* 0x00000018a01c723c */ /* 0x000fe200000418ff */
[----:B------:R-:W-:-:S02]  /*ba30*/  FMUL.FTZ R38, R38, c[0x0][0x2ec] ;  /* 0x0000bb0026267a20 */ /* 0x000fc40000410000 */
[----:B------:R-:W-:-:S04]  /*ba40*/  FMUL.FTZ R68, R68, c[0x0][0x2ec] ;  /* 0x0000bb0044447a20 */ /* 0x000fc80000410000 */
[----:B------:R2:W-:Y:S01]  /*ba50*/  MUFU.TANH R69, R60 ;  /* 0x0000003c00457308 */ /* 0x0005e20000002400 */
[C---:B------:R-:W-:Y:S07]  /*ba60*/  HMMA.16816.F32.BF16 R24, R160.reuse, R26, RZ ;  /* 0x0000001aa018723c */ /* 0x040fee00000418ff */
[----:B------:R-:W-:Y:S01]  /*ba70*/  MUFU.TANH R116, R116 ;  /* 0x0000007400747308 */ /* 0x000fe20000002400 */
[C---:B----4-:R-:W-:Y:S07]  /*ba80*/  HMMA.16816.F32.BF16 R4, R160.reuse, R164, RZ ;  /* 0x000000a4a004723c */ /* 0x050fee00000418ff */
[----:B------:R3:W-:Y:S01]  /*ba90*/  MUFU.TANH R164, R33 ;  /* 0x0000002100a47308 */ /* 0x0007e20000002400 */
[----:B------:R-:W-:Y:S01]  /*baa0*/  HMMA.16816.F32.BF16 R160, R160, R166, RZ ;  /* 0x000000a6a0a0723c */ /* 0x000fe200000418ff */
[----:B--2---:R-:W-:-:S02]  /*bab0*/  FMUL.FTZ R60, R53, c[0x0][0x2ec] ;  /* 0x0000bb00353c7a20 */ /* 0x004fc40000410000 */
[----:B------:R-:W-:Y:S02]  /*bac0*/  FMUL.FTZ R53, R44, c[0x0][0x2ec] ;  /* 0x0000bb002c357a20 */ /* 0x000fe40000410000 */
[----:B------:R-:W-:Y:S02]  /*bad0*/  FMUL.FTZ R44, R45, c[0x0][0x2ec] ;  /* 0x0000bb002d2c7a20 */ /* 0x000fe40000410000 */
[----:B------:R2:W-:Y:S01]  /*bae0*/  MUFU.TANH R118, R39 ;  /* 0x0000002700767308 */ /* 0x0005e20000002400 */
[----:B-1----:R-:W-:Y:S01]  /*baf0*/  HMMA.16816.F32.BF16 R12, R156, R76, R12 ;  /* 0x0000004c9c0c723c */ /* 0x002fe2000004180c */
[----:B------:R-:W-:-:S06]  /*bb00*/  FMUL.FTZ R45, R46, c[0x0][0x2ec] ;  /* 0x0000bb002e2d7a20 */ /* 0x000fcc0000410000 */
[----:B------:R-:W-:Y:S01]  /*bb10*/  MUFU.TANH R56, R56 ;  /* 0x0000003800387308 */ /* 0x000fe20000002400 */
[----:B------:R-:W-:Y:S01]  /*bb20*/  HMMA.16816.F32.BF16 R16, R156, R82, R16 ;  /* 0x000000529c10723c */ /* 0x000fe20000041810 */
[----:B------:R-:W-:-:S06]  /*bb30*/  LOP3.LUT R77, R48, 0x8, R103, 0xfe, !PT ;  /* 0x00000008304d7812 */ /* 0x000fcc00078efe67 */
[----:B------:R-:W-:Y:S01]  /*bb40*/  MUFU.TANH R54, R54 ;  /* 0x0000003600367308 */ /* 0x000fe20000002400 */
[----:B------:R-:W-:Y:S01]  /*bb50*/  HMMA.16816.F32.BF16 R8, R156, R78, R8 ;  /* 0x0000004e9c08723c */ /* 0x000fe20000041808 */
[----:B------:R-:W-:-:S06]  /*bb60*/  LOP3.LUT R83, R48, 0x78, R103, 0xfe, !PT ;  /* 0x0000007830537812 */ /* 0x000fcc00078efe67 */
[----:B------:R-:W-:Y:S01]  /*bb70*/  MUFU.TANH R53, R53 ;  /* 0x0000003500357308 */ /* 0x000fe20000002400 */
[C---:B------:R-:W-:Y:S01]  /*bb80*/  HMMA.16816.F32.BF16 R20, R156.reuse, R80, R20 ;  /* 0x000000509c14723c */ /* 0x040fe20000041814 */
[----:B------:R-:W-:Y:S01]  /*bb90*/  FMUL.FTZ R12, R12, c[0x0][0x2ec] ;  /* 0x0000bb000c0c7a20 */ /* 0x000fe20000410000 */
[--C-:B------:R-:W-:Y:S01]  /*bba0*/  LOP3.LUT R79, R48, 0x10, R103.reuse, 0xfe, !PT ;  /* 0x00000010304f7812 */ /* 0x100fe200078efe67 */
[----:B------:R-:W-:Y:S02]  /*bbb0*/  FMUL.FTZ R176, R13, c[0x0][0x2ec] ;  /* 0x0000bb000db07a20 */ /* 0x000fe40000410000 */
[----:B------:R-:W-:Y:S02]  /*bbc0*/  FMUL.FTZ R14, R14, c[0x0][0x2ec] ;  /* 0x0000bb000e0e7a20 */ /* 0x000fe40000410000 */
[----:B------:R-:W-:Y:S01]  /*bbd0*/  FMUL.FTZ R180, R15, c[0x0][0x2ec] ;  /* 0x0000bb000fb47a20 */ /* 0x000fe20000410000 */
[----:B------:R-:W-:Y:S01]  /*bbe0*/  HMMA.16816.F32.BF16 R28, R156, R152, R28 ;  /* 0x000000989c1c723c */ /* 0x000fe2000004181c */
[----:B------:R-:W-:Y:S01]  /*bbf0*/  FMUL.FTZ R168, R17, c[0x0][0x2ec] ;  /* 0x0000bb0011a87a20 */ /* 0x000fe20000410000 */
[----:B------:R-:W-:Y:S01]  /*bc00*/  MUFU.TANH R45, R45 ;  /* 0x0000002d002d7308 */ /* 0x000fe20000002400 */
[----:B------:R-:W-:Y:S01]  /*bc10*/  FMUL.FTZ R16, R16, c[0x0][0x2ec] ;  /* 0x0000bb0010107a20 */ /* 0x000fe20000410000 */
[----:B------:R-:W-:Y:S01]  /*bc20*/  LOP3.LUT R81, R48, 0x70, R103, 0xfe, !PT ;  /* 0x0000007030517812 */ /* 0x000fe200078efe67 */
[----:B------:R-:W-:-:S02]  /*bc30*/  FMUL.FTZ R178, R19, c[0x0][0x2ec] ;  /* 0x0000bb0013b27a20 */ /* 0x000fc40000410000 */
[----:B------:R-:W-:Y:S01]  /*bc40*/  FMUL.FTZ R152, R41, c[0x0][0x2ec] ;  /* 0x0000bb0029987a20 */ /* 0x000fe20000410000 */
[C---:B------:R-:W-:Y:S01]  /*bc50*/  HMMA.16816.F32.BF16 R160, R156.reuse, R74, R160 ;  /* 0x0000004a9ca0723c */ /* 0x040fe200000418a0 */
[----:B------:R-:W-:Y:S01]  /*bc60*/  FMUL.FTZ R13, R8, c[0x0][0x2ec] ;  /* 0x0000bb00080d7a20 */ /* 0x000fe20000410000 */
[----:B------:R-:W-:Y:S01]  /*bc70*/  MUFU.TANH R17, R12 ;  /* 0x0000000c00117308 */ /* 0x000fe20000002400 */
[----:B------:R-:W-:Y:S01]  /*bc80*/  FMUL.FTZ R10, R10, c[0x0][0x2ec] ;  /* 0x0000bb000a0a7a20 */ /* 0x000fe20000410000 */
[C-C-:B------:R-:W-:Y:S01]  /*bc90*/  LOP3.LUT R153, R48.reuse, 0x38, R103.reuse, 0xfe, !PT ;  /* 0x0000003830997812 */ /* 0x140fe200078efe67 */
[----:B------:R-:W-:Y:S02]  /*bca0*/  FMUL.FTZ R174, R9, c[0x0][0x2ec] ;  /* 0x0000bb0009ae7a20 */ /* 0x000fe40000410000 */
[----:B------:R-:W-:Y:S01]  /*bcb0*/  LOP3.LUT R75, R48, R103, RZ, 0xfc, !PT ;  /* 0x00000067304b7212 */ /* 0x000fe200078efcff */
[C---:B------:R-:W-:Y:S01]  /*bcc0*/  HMMA.16816.F32.BF16 R24, R156.reuse, R154, R24 ;  /* 0x0000009a9c18723c */ /* 0x040fe20000041818 */
[----:B------:R-:W-:Y:S01]  /*bcd0*/  FMUL.FTZ R22, R22, c[0x0][0x2ec] ;  /* 0x0000bb0016167a20 */ /* 0x000fe20000410000 */
[----:B------:R-:W-:Y:S01]  /*bce0*/  MUFU.TANH R15, R10 ;  /* 0x0000000a000f7308 */ /* 0x000fe20000002400 */
[C---:B---3--:R-:W-:Y:S01]  /*bcf0*/  IADD3 R33, R75.reuse, 0x9, RZ ;  /* 0x000000094b217810 */ /* 0x048fe20007ffe0ff */
[----:B------:R-:W-:Y:S01]  /*bd00*/  FMUL.FTZ R41, R42, c[0x0][0x2ec] ;  /* 0x0000bb002a297a20 */ /* 0x000fe20000410000 */
[----:B------:R-:W-:Y:S01]  /*bd10*/  IADD3 R9, R75, 0x31, RZ ;  /* 0x000000314b097810 */ /* 0x000fe20007ffe0ff */
[----:B------:R-:W-:Y:S01]  /*bd20*/  FMUL.FTZ R42, R43, c[0x0][0x2ec] ;  /* 0x0000bb002b2a7a20 */ /* 0x000fe20000410000 */
[----:B------:R-:W-:Y:S01]  /*bd30*/  IADD3 R155, R75, 0x1, RZ ;  /* 0x000000014b9b7810 */ /* 0x000fe20007ffe0ff */
[----:B------:R-:W-:Y:S01]  /*bd40*/  HMMA.16816.F32.BF16 R4, R156, R72, R4 ;  /* 0x000000489c04723c */ /* 0x000fe20000041804 */
[----:B------:R-:W-:Y:S01]  /*bd50*/  FMUL.FTZ R154, R47, c[0x0][0x2ec] ;  /* 0x0000bb002f9a7a20 */ /* 0x000fe20000410000 */
[----:B------:R-:W1:Y:S01]  /*bd60*/  I2F R12, R33 ;  /* 0x00000021000c7306 */ /* 0x000e620000201400 */
[----:B------:R-:W-:Y:S01]  /*bd70*/  FMUL.FTZ R32, R31, c[0x0][0x2ec] ;  /* 0x0000bb001f207a20 */ /* 0x000fe20000410000 */
[C---:B------:R-:W-:Y:S01]  /*bd80*/  ISETP.GE.AND P4, PT, R155.reuse, R0, PT ;  /* 0x000000009b00720c */ /* 0x040fe20003f86270 */
[----:B------:R-:W-:Y:S01]  /*bd90*/  FMUL.FTZ R46, R28, c[0x0][0x2ec] ;  /* 0x0000bb001c2e7a20 */ /* 0x000fe20000410000 */
[----:B------:R-:W-:Y:S01]  /*bda0*/  ISETP.GE.AND P3, PT, R155, R2, PT ;  /* 0x000000029b00720c */ /* 0x000fe20003f66270 */
[----:B------:R-:W-:Y:S01]  /*bdb0*/  FMUL.FTZ R156, R70, c[0x0][0x2ec] ;  /* 0x0000bb00469c7a20 */ /* 0x000fe20000410000 */
[----:B--2---:R-:W-:Y:S01]  /*bdc0*/  IADD3 R39, R75, 0x11, RZ ;  /* 0x000000114b277810 */ /* 0x004fe20007ffe0ff */
[----:B------:R-:W-:Y:S01]  /*bdd0*/  FMUL.FTZ R70, R71, c[0x0][0x2ec] ;  /* 0x0000bb0047467a20 */ /* 0x000fe20000410000 */
[----:B------:R-:W-:Y:S01]  /*bde0*/  I2F R82, R155 ;  /* 0x0000009b00527306 */ /* 0x000fe20000201400 */
[----:B------:R-:W-:Y:S01]  /*bdf0*/  FMUL.FTZ R158, R21, c[0x0][0x2ec] ;  /* 0x0000bb00159e7a20 */ /* 0x000fe20000410000 */
[----:B------:R-:W-:Y:S01]  /*be00*/  IADD3 R49, R75, 0x29, RZ ;  /* 0x000000294b317810 */ /* 0x000fe20007ffe0ff */
[----:B------:R-:W-:Y:S01]  /*be10*/  FMUL.FTZ R28, R29, c[0x0][0x2ec] ;  /* 0x0000bb001d1c7a20 */ /* 0x000fe20000410000 */
[----:B------:R-:W-:Y:S01]  /*be20*/  LOP3.LUT R73, R48, 0x30, R103, 0xfe, !PT ;  /* 0x0000003030497812 */ /* 0x000fe200078efe67 */
[----:B------:R-:W-:-:S02]  /*be30*/  FMUL.FTZ R20, R20, c[0x0][0x2ec] ;  /* 0x0000bb0014147a20 */ /* 0x000fc40000410000 */
[----:B------:R-:W-:Y:S01]  /*be40*/  FMUL.FTZ R18, R18, c[0x0][0x2ec] ;  /* 0x0000bb0012127a20 */ /* 0x000fe20000410000 */
[----:B------:R-:W-:Y:S01]  /*be50*/  I2F R76, R155 ;  /* 0x0000009b004c7306 */ /* 0x000fe20000201400 */
[----:B-1----:R-:W-:Y:S02]  /*be60*/  FFMA.FTZ R110, R97, R12, R110 ;  /* 0x0000000c616e7223 */ /* 0x002fe4000001006e */
[----:B------:R-:W-:Y:S02]  /*be70*/  FMUL.FTZ R170, R23, c[0x0][0x2ec] ;  /* 0x0000bb0017aa7a20 */ /* 0x000fe40000410000 */
[C---:B------:R-:W-:Y:S01]  /*be80*/  FFMA.FTZ R50, R97.reuse, R50, R54 ;  /* 0x0000003261327223 */ /* 0x040fe20000010036 */
[----:B------:R-:W-:Y:S01]  /*be90*/  FSEL R54, R52, -INF , !P6 ;  /* 0xff80000034367808 */ /* 0x000fe20007000000 */
[----:B------:R-:W-:Y:S01]  /*bea0*/  FFMA.FTZ R53, R97, R64, R53 ;  /* 0x0000004061357223 */ /* 0x000fe20000010035 */
[----:B------:R-:W1:Y:S01]  /*beb0*/  MUFU.TANH R70, R70 ;  /* 0x0000004600467308 */ /* 0x000e620000002400 */
[----:B------:R-:W-:-:S02]  /*bec0*/  FMUL.FTZ R4, R4, c[0x0][0x2ec] ;  /* 0x0000bb0004047a20 */ /* 0x000fc40000410000 */
[----:B------:R-:W-:Y:S02]  /*bed0*/  FMUL.FTZ R160, R160, c[0x0][0x2ec] ;  /* 0x0000bb00a0a07a20 */ /* 0x000fe40000410000 */
[----:B------:R-:W-:Y:S02]  /*bee0*/  FMUL.FTZ R24, R24, c[0x0][0x2ec] ;  /* 0x0000bb0018187a20 */ /* 0x000fe40000410000 */
[----:B------:R-:W-:Y:S01]  /*bef0*/  FMUL.FTZ R30, R30, c[0x0][0x2ec] ;  /* 0x0000bb001e1e7a20 */ /* 0x000fe20000410000 */
[----:B------:R2:W3:Y:S01]  /*bf00*/  MUFU.TANH R47, R40 ;  /* 0x00000028002f7308 */ /* 0x0004e20000002400 */
[----:B------:R-:W-:Y:S02]  /*bf10*/  FMUL.FTZ R25, R25, c[0x0][0x2ec] ;  /* 0x0000bb0019197a20 */ /* 0x000fe40000410000 */
[----:B------:R-:W-:-:S05]  /*bf20*/  FMUL.FTZ R163, R163, c[0x0][0x2ec] ;  /* 0x0000bb00a3a37a20 */ /* 0x000fca0000410000 */
[----:B------:R-:W4:Y:S01]  /*bf30*/  I2F R8, R33 ;  /* 0x0000002100087306 */ /* 0x000f220000201400 */
[----:B-1----:R-:W-:-:S05]  /*bf40*/  FFMA.FTZ R10, R97, R76, R70 ;  /* 0x0000004c610a7223 */ /* 0x002fca0000010046 */
[----:B------:R-:W-:Y:S01]  /*bf50*/  FSEL R10, R10, -INF , !P3 ;  /* 0xff8000000a0a7808 */ /* 0x000fe20005800000 */
[----:B--2---:R-:W-:Y:S01]  /*bf60*/  FMUL.FTZ R40, R34, c[0x0][0x2ec] ;  /* 0x0000bb0022287a20 */ /* 0x004fe20000410000 */
[----:B------:R1:W2:Y:S01]  /*bf70*/  MUFU.TANH R31, R22 ;  /* 0x00000016001f7308 */ /* 0x0002a20000002400 */
[----:B------:R-:W-:Y:S01]  /*bf80*/  FMUL.FTZ R34, R35, c[0x0][0x2ec] ;  /* 0x0000bb0023227a20 */ /* 0x000fe20000410000 */
[----:B------:R-:W-:Y:S01]  /*bf90*/  IADD3 R35, R75, 0x39, RZ ;  /* 0x000000394b237810 */ /* 0x000fe20007ffe0ff */
[----:B---3--:R-:W-:Y:S01]  /*bfa0*/  FFMA.FTZ R47, R97, R66, R47 ;  /* 0x00000042612f7223 */ /* 0x008fe2000001002f */
[----:B------:R-:W-:Y:S01]  /*bfb0*/  ISETP.GE.AND P3, PT, R33, R2, PT ;  /* 0x000000022100720c */ /* 0x000fe20003f66270 */
[----:B----4-:R-:W-:-:S03]  /*bfc0*/  FFMA.FTZ R8, R97, R8, R106 ;  /* 0x0000000861087223 */ /* 0x010fc6000001006a */
[----:B------:R-:W-:Y:S08]  /*bfd0*/  MUFU.TANH R34, R34 ;  /* 0x0000002200227308 */ /* 0x000ff00000002400 */
[----:B------:R-:W3:Y:S01]  /*bfe0*/  I2F R43, R35 ;  /* 0x00000023002b7306 */ /* 0x000ee20000201400 */
[C---:B-1----:R-:W-:Y:S02]  /*bff0*/  FFMA.FTZ R22, R97.reuse, R82, R102 ;  /* 0x0000005261167223 */ /* 0x042fe40000010066 */
[----:B--2---:R-:W-:-:S03]  /*c000*/  FFMA.FTZ R31, R97, R98, R31 ;  /* 0x00000062611f7223 */ /* 0x004fc6000001001f */
[----:B------:R-:W-:Y:S02]  /*c010*/  FSEL R22, R22, -INF , !P4 ;  /* 0xff80000016167808 */ /* 0x000fe40006000000 */
[----:B------:R-:W1:Y:S01]  /*c020*/  MUFU.TANH R19, R14 ;  /* 0x0000000e00137308 */ /* 0x000e620000002400 */
[----:B------:R-:W-:Y:S02]  /*c030*/  ISETP.GE.AND P4, PT, R33, R0, PT ;  /* 0x000000002100720c */ /* 0x000fe40003f86270 */
[----:B------:R-:W-:-:S05]  /*c040*/  IADD3 R33, R75, 0x41, RZ ;  /* 0x000000414b217810 */ /* 0x000fca0007ffe0ff */
[----:B------:R-:W2:Y:S01]  /*c050*/  I2F R3, R9 ;  /* 0x0000000900037306 */ /* 0x000ea20000201400 */
[----:B---3--:R-:W-:-:S07]  /*c060*/  FFMA.FTZ R43, R97, R43, R34 ;  /* 0x0000002b612b7223 */ /* 0x008fce0000010022 */
[----:B------:R-:W3:Y:S01]  /*c070*/  I2F R14, R9 ;  /* 0x00000009000e7306 */ /* 0x000ee20000201400 */
[----:B-1----:R-:W-:Y:S01]  /*c080*/  FFMA.FTZ R70, R97, R104, R19 ;  /* 0x0000006861467223 */ /* 0x002fe20000010013 */
[----:B------:R-:W-:-:S06]  /*c090*/  LOP3.LUT R19, R48, 0x38, R103, 0xfe, !PT ;  /* 0x0000003830137812 */ /* 0x000fcc00078efe67 */
[----:B------:R-:W-:Y:S01]  /*c0a0*/  MUFU.TANH R21, R16 ;  /* 0x0000001000157308 */ /* 0x000fe20000002400 */
[----:B--2---:R-:W-:-:S07]  /*c0b0*/  FFMA.FTZ R3, R97, R3, R116 ;  /* 0x0000000361037223 */ /* 0x004fce0000010074 */
[----:B------:R-:W1:Y:S01]  /*c0c0*/  I2F R16, R35 ;  /* 0x0000002300107306 */ /* 0x000e620000201400 */
[----:B---3--:R-:W-:-:S07]  /*c0d0*/  FFMA.FTZ R118, R97, R14, R118 ;  /* 0x0000000e61767223 */ /* 0x008fce0000010076 */
[----:B------:R-:W-:Y:S08]  /*c0e0*/  MUFU.TANH R29, R20 ;  /* 0x00000014001d7308 */ /* 0x000ff00000002400 */
[----:B------:R-:W-:Y:S01]  /*c0f0*/  MUFU.TANH R28, R28 ;  /* 0x0000001c001c7308 */ /* 0x000fe20000002400 */
[----:B-1----:R-:W-:-:S07]  /*c100*/  FFMA.FTZ R14, R97, R16, R164 ;  /* 0x00000010610e7223 */ /* 0x002fce00000100a4 */
[----:B------:R-:W-:Y:S08]  /*c110*/  MUFU.TANH R32, R32 ;  /* 0x0000002000207308 */ /* 0x000ff00000002400 */
[----:B------:R-:W1:Y:S08]  /*c120*/  I2F R12, R33 ;  /* 0x00000021000c7306 */ /* 0x000e700000201400 */
[----:B------:R-:W2:Y:S08]  /*c130*/  I2F R20, R33 ;  /* 0x0000002100147306 */ /* 0x000eb00000201400 */
[----:B------:R3:W4:Y:S01]  /*c140*/  MUFU.TANH R23, R18 ;  /* 0x0000001200177308 */ /* 0x0007220000002400 */
[----:B-1----:R-:W-:-:S07]  /*c150*/  FFMA.FTZ R12, R97, R12, R28 ;  /* 0x0000000c610c7223 */ /* 0x002fce000001001c */
[----:B------:R-:W1:Y:S01]  /*c160*/  I2F R34, R39 ;  /* 0x0000002700227306 */ /* 0x000e620000201400 */
[----:B--2---:R-:W-:Y:S02]  /*c170*/  FFMA.FTZ R20, R97, R20, R32 ;  /* 0x0000001461147223 */ /* 0x004fe40000010020 */
[----:B------:R-:W-:Y:S01]  /*c180*/  FMUL.FTZ R32, R11, c[0x0][0x2ec] ;  /* 0x0000bb000b207a20 */ /* 0x000fe20000410000 */
[----:B------:R-:W-:Y:S02]  /*c190*/  LOP3.LUT R11, R48, 0x48, R103, 0xfe, !PT ;  /* 0x00000048300b7812 */ /* 0x000fe400078efe67 */
[----:B---3--:R-:W-:Y:S02]  /*c1a0*/  FSEL R18, R8, -INF , !P4 ;  /* 0xff80000008127808 */ /* 0x008fe40006000000 */
[----:B------:R-:W-:Y:S01]  /*c1b0*/  MUFU.TANH R60, R60 ;  /* 0x0000003c003c7308 */ /* 0x000fe20000002400 */
[----:B------:R-:W-:Y:S01]  /*c1c0*/  FSEL R8, R110, -INF , !P3 ;  /* 0xff8000006e087808 */ /* 0x000fe20005800000 */
[----:B----4-:R-:W-:Y:S01]  /*c1d0*/  FFMA.FTZ R23, R97, R100, R23 ;  /* 0x0000006461177223 */ /* 0x010fe20000010017 */
[----:B------:R-:W-:-:S02]  /*c1e0*/  ISETP.GE.AND P4, PT, R9, R0, PT ;  /* 0x000000000900720c */ /* 0x000fc40003f86270 */
[----:B------:R-:W-:Y:S02]  /*c1f0*/  ISETP.GE.AND P3, PT, R9, R2, PT ;  /* 0x000000020900720c */ /* 0x000fe40003f66270 */
[----:B------:R-:W-:Y:S01]  /*c200*/  FSEL R16, R3, -INF , !P4 ;  /* 0xff80000003107808 */ /* 0x000fe20006000000 */
[CC--:B-1----:R-:W-:Y:S01]  /*c210*/  FFMA.FTZ R166, R97.reuse, R34.reuse, R56 ;  /* 0x0000002261a67223 */ /* 0x0c2fe20000010038 */
[----:B------:R-:W-:Y:S01]  /*c220*/  FSEL R118, R118, -INF , !P3 ;  /* 0xff80000076767808 */ /* 0x000fe20005800000 */
[----:B------:R-:W-:Y:S01]  /*c230*/  FFMA.FTZ R108, R97, R34, R108 ;  /* 0x00000022616c7223 */ /* 0x000fe2000001006c */
[C---:B------:R-:W-:Y:S01]  /*c240*/  ISETP.GE.AND P4, PT, R35.reuse, R0, PT ;  /* 0x000000002300720c */ /* 0x040fe20003f86270 */
[----:B------:R-:W-:Y:S01]  /*c250*/  MUFU.TANH R114, R55 ;  /* 0x0000003700727308 */ /* 0x000fe20000002400 */
[----:B------:R-:W-:Y:S02]  /*c260*/  ISETP.GE.AND P3, PT, R35, R2, PT ;  /* 0x000000022300720c */ /* 0x000fe40003f66270 */
[----:B------:R-:W-:-:S02]  /*c270*/  FSEL R14, R14, -INF , !P4 ;  /* 0xff8000000e0e7808 */ /* 0x000fc40006000000 */
[----:B------:R-:W-:Y:S02]  /*c280*/  FSEL R110, R43, -INF , !P3 ;  /* 0xff8000002b6e7808 */ /* 0x000fe40005800000 */
[C---:B------:R-:W-:Y:S01]  /*c290*/  ISETP.GE.AND P4, PT, R33.reuse, R0, PT ;  /* 0x000000002100720c */ /* 0x040fe20003f86270 */
[----:B------:R-:W-:Y:S01]  /*c2a0*/  MUFU.TANH R154, R154 ;  /* 0x0000009a009a7308 */ /* 0x000fe20000002400 */
[----:B------:R-:W-:Y:S02]  /*c2b0*/  ISETP.GE.AND P3, PT, R33, R2, PT ;  /* 0x000000022100720c */ /* 0x000fe40003f66270 */
[----:B------:R-:W-:Y:S02]  /*c2c0*/  IADD3 R33, R75, 0x19, RZ ;  /* 0x000000194b217810 */ /* 0x000fe40007ffe0ff */
[----:B------:R-:W-:Y:S02]  /*c2d0*/  FSEL R12, R12, -INF , !P4 ;  /* 0xff8000000c0c7808 */ /* 0x000fe40006000000 */
[----:B------:R-:W-:Y:S01]  /*c2e0*/  FSEL R116, R20, -INF , !P3 ;  /* 0xff80000014747808 */ /* 0x000fe20005800000 */
[----:B------:R-:W1:Y:S01]  /*c2f0*/  I2F R28, R33 ;  /* 0x00000021001c7306 */ /* 0x000e620000201400 */
[----:B------:R-:W-:-:S02]  /*c300*/  ISETP.GE.AND P4, PT, R39, R0, PT ;  /* 0x000000002700720c */ /* 0x000fc40003f86270 */
[----:B------:R-:W-:Y:S02]  /*c310*/  ISETP.GE.AND P3, PT, R39, R2, PT ;  /* 0x000000022700720c */ /* 0x000fe40003f66270 */
[----:B------:R-:W-:Y:S02]  /*c320*/  IADD3 R43, R75, 0x21, RZ ;  /* 0x000000214b2b7810 */ /* 0x000fe40007ffe0ff */
[----:B------:R-:W-:Y:S01]  /*c330*/  FSEL R166, R166, -INF , !P4 ;  /* 0xff800000a6a67808 */ /* 0x000fe20006000000 */
[----:B------:R-:W-:Y:S01]  /*c340*/  MUFU.TANH R44, R44 ;  /* 0x0000002c002c7308 */ /* 0x000fe20000002400 */
[----:B------:R-:W-:Y:S02]  /*c350*/  FSEL R20, R108, -INF , !P3 ;  /* 0xff8000006c147808 */ /* 0x000fe40005800000 */
[C---:B------:R-:W-:Y:S02]  /*c360*/  ISETP.GE.AND P4, PT, R51.reuse, R0, PT ;  /* 0x000000003300720c */ /* 0x040fe40003f86270 */
[----:B------:R-:W-:-:S02]  /*c370*/  ISETP.GE.AND P3, PT, R51, R2, PT ;  /* 0x000000023300720c */ /* 0x000fc40003f66270 */
[----:B------:R-:W-:Y:S01]  /*c380*/  ISETP.GE.AND P6, PT, R33, R0, PT ;  /* 0x000000002100720c */ /* 0x000fe20003fc6270 */
[----:B------:R-:W2:Y:S01]  /*c390*/  I2F R51, R43 ;  /* 0x0000002b00337306 */ /* 0x000ea20000201400 */
[-C--:B-1----:R-:W-:Y:S01]  /*c3a0*/  FFMA.FTZ R60, R97, R28.reuse, R60 ;  /* 0x0000001c613c7223 */ /* 0x082fe2000001003c */
[----:B------:R-:W-:Y:S01]  /*c3b0*/  FSEL R172, R53, -INF , !P4 ;  /* 0xff80000035ac7808 */ /* 0x000fe20006000000 */
[C---:B------:R-:W-:Y:S01]  /*c3c0*/  FFMA.FTZ R34, R97.reuse, R28, R114 ;  /* 0x0000001c61227223 */ /* 0x040fe20000010072 */
[----:B------:R-:W-:Y:S02]  /*c3d0*/  FSEL R28, R50, -INF , !P5 ;  /* 0xff800000321c7808 */ /* 0x000fe40006800000 */
[----:B------:R-:W-:Y:S01]  /*c3e0*/  FSEL R52, R60, -INF , !P6 ;  /* 0xff8000003c347808 */ /* 0x000fe20007000000 */
[----:B------:R-:W-:Y:S01]  /*c3f0*/  FFMA.FTZ R60, R97, R112, R15 ;  /* 0x00000070613c7223 */ /* 0x000fe2000001000f */
[----:B------:R-:W1:Y:S01]  /*c400*/  MUFU.TANH R41, R41 ;  /* 0x0000002900297308 */ /* 0x000e620000002400 */
[----:B------:R-:W-:-:S02]  /*c410*/  ISETP.GE.AND P6, PT, R107, R0, PT ;  /* 0x000000006b00720c */ /* 0x000fc40003fc6270 */
[----:B------:R-:W-:Y:S02]  /*c420*/  ISETP.GE.AND P5, PT, R33, R2, PT ;  /* 0x000000022100720c */ /* 0x000fe40003fa6270 */
[----:B------:R-:W-:Y:S02]  /*c430*/  FSEL R182, R47, -INF , !P6 ;  /* 0xff8000002fb67808 */ /* 0x000fe40007000000 */
[----:B------:R-:W-:Y:S01]  /*c440*/  FSEL R34, R34, -INF , !P5 ;  /* 0xff80000022227808 */ /* 0x000fe20006800000 */
[----:B------:R3:W-:Y:S01]  /*c450*/  MUFU.TANH R56, R32 ;  /* 0x0000002000387308 */ /* 0x0007e20000002400 */
[-C--:B--2---:R-:W-:Y:S01]  /*c460*/  FFMA.FTZ R106, R97, R51.reuse, R154 ;  /* 0x00000033616a7223 */ /* 0x084fe2000001009a */
[----:B------:R-:W-:Y:S01]  /*c470*/  ISETP.GE.AND P4, PT, R43, R0, PT ;  /* 0x000000002b00720c */ /* 0x000fe20003f86270 */
[----:B------:R-:W-:Y:S01]  /*c480*/  FFMA.FTZ R44, R97, R51, R44 ;  /* 0x00000033612c7223 */ /* 0x000fe2000001002c */
[----:B------:R-:W-:Y:S02]  /*c490*/  ISETP.GE.AND P5, PT, R107, R2, PT ;  /* 0x000000026b00720c */ /* 0x000fe40003fa6270 */
[----:B------:R-:W-:-:S02]  /*c4a0*/  ISETP.GE.AND P6, PT, R49, R0, PT ;  /* 0x000000003100720c */ /* 0x000fc40003fc6270 */
[----:B------:R-:W-:Y:S01]  /*c4b0*/  MUFU.TANH R42, R42 ;  /* 0x0000002a002a7308 */ /* 0x000fe20000002400 */
[----:B-1----:R-:W-:Y:S01]  /*c4c0*/  FFMA.FTZ R164, R97, R66, R41 ;  /* 0x0000004261a47223 */ /* 0x002fe20000010029 */
[----:B------:R-:W-:Y:S01]  /*c4d0*/  FSEL R184, R44, -INF , !P4 ;  /* 0xff8000002cb87808 */ /* 0x000fe20006000000 */
[----:B------:R-:W-:Y:S01]  /*c4e0*/  FMUL.FTZ R44, R6, c[0x0][0x2ec] ;  /* 0x0000bb00062c7a20 */ /* 0x000fe20000410000 */
[----:B------:R-:W-:Y:S01]  /*c4f0*/  ISETP.GE.AND P4, PT, R109, R0, PT ;  /* 0x000000006d00720c */ /* 0x000fe20003f86270 */
[C---:B------:R-:W-:Y:S01]  /*c500*/  FFMA.FTZ R6, R97.reuse, R98, R29 ;  /* 0x0000006261067223 */ /* 0x040fe2000001001d */
[----:B------:R-:W-:Y:S01]  /*c510*/  FSEL R164, R164, -INF , !P5 ;  /* 0xff800000a4a47808 */ /* 0x000fe20006800000 */
[----:B---3--:R-:W-:Y:S01]  /*c520*/  FFMA.FTZ R32, R97, R64, R45 ;  /* 0x0000004061207223 */ /* 0x008fe2000001002d */
[----:B------:R-:W1:Y:S01]  /*c530*/  I2F R50, R49 ;  /* 0x0000003100327306 */ /* 0x000e620000201400 */
[----:B------:R-:W-:Y:S01]  /*c540*/  FMUL.FTZ R64, R5, c[0x0][0x2ec] ;  /* 0x0000bb0005407a20 */ /* 0x000fe20000410000 */
[----:B------:R-:W-:-:S02]  /*c550*/  LOP3.LUT R5, R48, R103, RZ, 0xfc, !PT ;  /* 0x0000006730057212 */ /* 0x000fc400078efcff */
[----:B------:R-:W-:Y:S02]  /*c560*/  FSEL R32, R32, -INF , !P3 ;  /* 0xff80000020207808 */ /* 0x000fe40005800000 */
[-C--:B------:R-:W-:Y:S02]  /*c570*/  ISETP.GE.AND P3, PT, R43, R2.reuse, PT ;  /* 0x000000022b00720c */ /* 0x080fe40003f66270 */
[----:B------:R-:W2:Y:S01]  /*c580*/  MUFU.TANH R152, R152 ;  /* 0x0000009800987308 */ /* 0x000ea20000002400 */
[----:B------:R-:W-:Y:S02]  /*c590*/  IADD3 R45, R5, 0x51, RZ ;  /* 0x00000051052d7810 */ /* 0x000fe40007ffe0ff */
[----:B------:R-:W-:Y:S02]  /*c5a0*/  FSEL R106, R106, -INF , !P3 ;  /* 0xff8000006a6a7808 */ /* 0x000fe40005800000 */
[----:B------:R-:W-:Y:S02]  /*c5b0*/  ISETP.GE.AND P3, PT, R109, R2, PT ;  /* 0x000000026d00720c */ /* 0x000fe40003f66270 */
[----:B------:R-:W-:Y:S01]  /*c5c0*/  IADD3 R47, R5, 0x59, RZ ;  /* 0x00000059052f7810 */ /* 0x000fe20007ffe0ff */
[----:B------:R-:W-:Y:S01]  /*c5d0*/  MUFU.TANH R39, R4 ;  /* 0x0000000400277308 */ /* 0x000fe20000002400 */
[----:B------:R-:W-:Y:S01]  /*c5e0*/  FSEL R108, R31, -INF , !P3 ;  /* 0xff8000001f6c7808 */ /* 0x000fe20005800000 */
[----:B-1----:R-:W-:Y:S01]  /*c5f0*/  FFMA.FTZ R114, R97, R50, R42 ;  /* 0x0000003261727223 */ /* 0x002fe2000001002a */
[----:B------:R-:W-:-:S02]  /*c600*/  ISETP.GE.AND P5, PT, R49, R2, PT ;  /* 0x000000023100720c */ /* 0x000fc40003fa6270 */
[----:B------:R-:W-:Y:S02]  /*c610*/  FSEL R6, R6, -INF , !P4 ;  /* 0xff80000006067808 */ /* 0x000fe40006000000 */
[----:B------:R-:W-:Y:S01]  /*c620*/  FSEL R114, R114, -INF , !P5 ;  /* 0xff80000072727808 */ /* 0x000fe20006800000 */
[----:B------:R-:W-:Y:S01]  /*c630*/  MUFU.TANH R158, R158 ;  /* 0x0000009e009e7308 */ /* 0x000fe20000002400 */
[----:B--2---:R-:W-:Y:S01]  /*c640*/  FFMA.FTZ R152, R97, R50, R152 ;  /* 0x0000003261987223 */ /* 0x004fe20000010098 */
[----:B------:R-:W-:Y:S02]  /*c650*/  ISETP.GE.AND P5, PT, R141, R2, PT ;  /* 0x000000028d00720c */ /* 0x000fe40003fa6270 */
[C---:B------:R-:W-:Y:S02]  /*c660*/  ISETP.GE.AND P4, PT, R45.reuse, R0, PT ;  /* 0x000000002d00720c */ /* 0x040fe40003f86270 */
[----:B------:R-:W-:Y:S02]  /*c670*/  FSEL R190, R152, -INF , !P6 ;  /* 0xff80000098be7808 */ /* 0x000fe40007000000 */
[----:B------:R-:W-:Y:S01]  /*c680*/  MUFU.TANH R170, R170 ;  /* 0x000000aa00aa7308 */ /* 0x000fe20000002400 */
[----:B------:R-:W-:-:S02]  /*c690*/  ISETP.GE.AND P3, PT, R45, R2, PT ;  /* 0x000000022d00720c */ /* 0x000fc40003f66270 */
[----:B------:R-:W-:Y:S02]  /*c6a0*/  ISETP.GE.AND P6, PT, R141, R0, PT ;  /* 0x000000008d00720c */ /* 0x000fe40003fc6270 */
[----:B------:R-:W-:Y:S01]  /*c6b0*/  FSEL R82, R23, -INF , !P5 ;  /* 0xff80000017527808 */ /* 0x000fe20006800000 */
[----:B------:R-:W-:Y:S01]  /*c6c0*/  FFMA.FTZ R23, R97, R104, R17 ;  /* 0x0000006861177223 */ /* 0x000fe20000010011 */
[----:B------:R-:W-:Y:S01]  /*c6d0*/  ISETP.GE.AND P5, PT, R47, R2, PT ;  /* 0x000000022f00720c */ /* 0x000fe20003fa6270 */
[----:B------:R-:W1:Y:S01]  /*c6e0*/  I2F R4, R45 ;  /* 0x0000002d00047306 */ /* 0x000e620000201400 */
[C-C-:B------:R-:W-:Y:S02]  /*c6f0*/  LOP3.LUT R9, R48.reuse, 0x40, R103.reuse, 0xfe, !PT ;  /* 0x0000004030097812 */ /* 0x140fe400078efe67 */
[C-C-:B------:R-:W-:Y:S02]  /*c700*/  LOP3.LUT R29, R48.reuse, 0x48, R103.reuse, 0xfe, !PT ;  /* 0x00000048301d7812 */ /* 0x140fe400078efe67 */
[----:B------:R-:W-:-:S02]  /*c710*/  LOP3.LUT R35, R48, 0x10, R103, 0xfe, !PT ;  /* 0x0000001030237812 */ /* 0x000fc400078efe67 */
[----:B------:R-:W-:Y:S01]  /*c720*/  LOP3.LUT R43, R48, 0x8, R103, 0xfe, !PT ;  /* 0x00000008302b7812 */ /* 0x000fe200078efe67 */
[----:B------:R-:W-:Y:S08]  /*c730*/  MUFU.TANH R168, R168 ;  /* 0x000000a800a87308 */ /* 0x000ff00000002400 */
[----:B------:R-:W-:Y:S01]  /*c740*/  MUFU.TANH R178, R178 ;  /* 0x000000b200b27308 */ /* 0x000fe20000002400 */
[-C--:B-1----:R-:W-:Y:S01]  /*c750*/  FFMA.FTZ R158, R97, R4.reuse, R158 ;  /* 0x00000004619e7223 */ /* 0x082fe2000001009e */
[----:B------:R-:W-:Y:S01]  /*c760*/  IADD3 R45, R5, 0x61, RZ ;  /* 0x00000061052d7810 */ /* 0x000fe20007ffe0ff */
[----:B------:R-:W-:-:S02]  /*c770*/  FFMA.FTZ R102, R97, R4, R170 ;  /* 0x0000000461667223 */ /* 0x000fc400000100aa */
[----:B------:R-:W-:Y:S01]  /*c780*/  FFMA.FTZ R170, R97, R100, R21 ;  /* 0x0000006461aa7223 */ /* 0x000fe20000010015 */
[----:B------:R-:W-:Y:S02]  /*c790*/  FSEL R188, R158, -INF , !P4 ;  /* 0xff8000009ebc7808 */ /* 0x000fe40006000000 */
[----:B------:R-:W1:Y:S01]  /*c7a0*/  I2F R31, R47 ;  /* 0x0000002f001f7306 */ /* 0x000e620000201400 */
[----:B------:R-:W-:Y:S02]  /*c7b0*/  FSEL R102, R102, -INF , !P3 ;  /* 0xff80000066667808 */ /* 0x000fe40005800000 */
[C---:B------:R-:W-:Y:S02]  /*c7c0*/  ISETP.GE.AND P4, PT, R143.reuse, R0, PT ;  /* 0x000000008f00720c */ /* 0x040fe40003f86270 */
[----:B------:R-:W-:Y:S02]  /*c7d0*/  ISETP.GE.AND P3, PT, R143, R2, PT ;  /* 0x000000028f00720c */ /* 0x000fe40003f66270 */
[----:B------:R-:W-:Y:S01]  /*c7e0*/  FSEL R170, R170, -INF , !P6 ;  /* 0xff800000aaaa7808 */ /* 0x000fe20007000000 */
[----:B------:R-:W2:Y:S01]  /*c7f0*/  MUFU.TANH R13, R13 ;  /* 0x0000000d000d7308 */ /* 0x000ea20000002400 */
[----:B------:R-:W-:-:S02]  /*c800*/  ISETP.GE.AND P6, PT, R47, R0, PT ;  /* 0x000000002f00720c */ /* 0x000fc40003fc6270 */
[----:B------:R-:W-:Y:S02]  /*c810*/  FSEL R104, R23, -INF , !P4 ;  /* 0xff80000017687808 */ /* 0x000fe40006000000 */
[----:B------:R-:W-:Y:S02]  /*c820*/  FSEL R70, R70, -INF , !P3 ;  /* 0xff80000046467808 */ /* 0x000fe40005800000 */
[----:B------:R-:W-:Y:S01]  /*c830*/  ISETP.GE.AND P4, PT, R45, R0, PT ;  /* 0x000000002d00720c */ /* 0x000fe20003f86270 */
[CC--:B-1----:R-:W-:Y:S01]  /*c840*/  FFMA.FTZ R168, R97.reuse, R31.reuse, R168 ;  /* 0x0000001f61a87223 */ /* 0x0c2fe200000100a8 */
[----:B------:R-:W-:Y:S01]  /*c850*/  MUFU.TANH R180, R180 ;  /* 0x000000b400b47308 */ /* 0x000fe20000002400 */
[----:B------:R-:W-:Y:S01]  /*c860*/  FFMA.FTZ R98, R97, R31, R178 ;  /* 0x0000001f61627223 */ /* 0x000fe200000100b2 */
[----:B------:R-:W-:Y:S02]  /*c870*/  ISETP.GE.AND P3, PT, R45, R2, PT ;  /* 0x000000022d00720c */ /* 0x000fe40003f66270 */
[----:B------:R-:W-:-:S02]  /*c880*/  FSEL R168, R168, -INF , !P6 ;  /* 0xff800000a8a87808 */ /* 0x000fc40007000000 */
[----:B------:R-:W-:Y:S01]  /*c890*/  FSEL R98, R98, -INF , !P5 ;  /* 0xff80000062627808 */ /* 0x000fe20006800000 */
[----:B--2---:R-:W-:Y:S01]  /*c8a0*/  FFMA.FTZ R13, R97, R112, R13 ;  /* 0x00000070610d7223 */ /* 0x004fe2000001000d */
[----:B------:R1:W2:Y:S01]  /*c8b0*/  I2F R4, R45 ;  /* 0x0000002d00047306 */ /* 0x0002a20000201400 */
[C---:B------:R-:W-:Y:S02]  /*c8c0*/  ISETP.GE.AND P6, PT, R147.reuse, R0, PT ;  /* 0x000000009300720c */ /* 0x040fe40003fc6270 */
[----:B------:R-:W-:Y:S02]  /*c8d0*/  ISETP.GE.AND P5, PT, R147, R2, PT ;  /* 0x000000029300720c */ /* 0x000fe40003fa6270 */
[----:B------:R-:W-:Y:S02]  /*c8e0*/  IADD3 R47, R5, 0x71, RZ ;  /* 0x00000071052f7810 */ /* 0x000fe40007ffe0ff */
[----:B------:R-:W-:Y:S01]  /*c8f0*/  FSEL R158, R13, -INF , !P6 ;  /* 0xff8000000d9e7808 */ /* 0x000fe20007000000 */
[----:B------:R3:W-:Y:S01]  /*c900*/  MUFU.TANH R42, R44 ;  /* 0x0000002c002a7308 */ /* 0x0007e20000002400 */
[----:B------:R-:W-:-:S02]  /*c910*/  FSEL R60, R60, -INF , !P5 ;  /* 0xff8000003c3c7808 */ /* 0x000fc40006800000 */
[C-C-:B------:R-:W-:Y:S02]  /*c920*/  LOP3.LUT R21, R48.reuse, 0x30, R103.reuse, 0xfe, !PT ;  /* 0x0000003030157812 */ /* 0x140fe400078efe67 */
[----:B------:R-:W-:Y:S02]  /*c930*/  LOP3.LUT R23, R48, 0x40, R103, 0xfe, !PT ;  /* 0x0000004030177812 */ /* 0x000fe400078efe67 */
[----:B-1----:R-:W-:Y:S01]  /*c940*/  IADD3 R45, R5, 0x69, RZ ;  /* 0x00000069052d7810 */ /* 0x002fe20007ffe0ff */
[----:B------:R-:W1:Y:S01]  /*c950*/  I2F R120, R81 ;  /* 0x0000005100787306 */ /* 0x000e620000201400 */
[----:B--2---:R-:W-:Y:S02]  /*c960*/  FFMA.FTZ R66, R97, R4, R180 ;  /* 0x0000000461427223 */ /* 0x004fe400000100b4 */
[C---:B------:R-:W-:Y:S02]  /*c970*/  ISETP.GE.AND P6, PT, R45.reuse, R0, PT ;  /* 0x000000002d00720c */ /* 0x040fe40003fc6270 */
[----:B------:R-:W-:Y:S01]  /*c980*/  ISETP.GE.AND P5, PT, R45, R2, PT ;  /* 0x000000022d00720c */ /* 0x000fe20003fa6270 */
[----:B---3--:R-:W-:-:S02]  /*c990*/  FMUL.FTZ R44, R7, c[0x0][0x2ec] ;  /* 0x0000bb00072c7a20 */ /* 0x008fc40000410000 */
[----:B------:R-:W2:Y:S01]  /*c9a0*/  I2F R15, R45 ;  /* 0x0000002d000f7306 */ /* 0x000ea20000201400 */
[----:B------:R-:W-:Y:S02]  /*c9b0*/  FSEL R66, R66, -INF , !P3 ;  /* 0xff80000042427808 */ /* 0x000fe40005800000 */
[----:B------:R-:W-:-:S05]  /*c9c0*/  ISETP.GE.AND P3, PT, R81, R2, PT ;  /* 0x000000025100720c */ /* 0x000fca0003f66270 */
[----:B------:R-:W-:Y:S01]  /*c9d0*/  MUFU.TANH R44, R44 ;  /* 0x0000002c002c7308 */ /* 0x000fe20000002400 */
[CC--:B-1----:R-:W-:Y:S02]  /*c9e0*/  FFMA.FTZ R50, R97.reuse, R120.reuse, R42 ;  /* 0x0000007861327223 */ /* 0x0c2fe4000001002a */
[----:B------:R-:W-:Y:S02]  /*c9f0*/  FMUL.FTZ R42, R162, c[0x0][0x2ec] ;  /* 0x0000bb00a22a7a20 */ /* 0x000fe40000410000 */
[----:B------:R-:W-:Y:S01]  /*ca00*/  FFMA.FTZ R39, R97, R120, R39 ;  /* 0x0000007861277223 */ /* 0x000fe20000010027 */
[----:B------:R-:W-:Y:S02]  /*ca10*/  FSEL R50, R50, -INF , !P3 ;  /* 0xff80000032327808 */ /* 0x000fe40005800000 */
[----:B------:R-:W1:Y:S01]  /*ca20*/  I2F R45, R47 ;  /* 0x0000002f002d7306 */ /* 0x000e620000201400 */
[----:B------:R-:W-:Y:S01]  /*ca30*/  ISETP.GE.AND P3, PT, R47, R2, PT ;  /* 0x000000022f00720c */ /* 0x000fe20003f66270 */
[----:B--2---:R-:W-:-:S05]  /*ca40*/  FFMA.FTZ R56, R97, R15, R56 ;  /* 0x0000000f61387223 */ /* 0x004fca0000010038 */
[----:B------:R-:W-:Y:S01]  /*ca50*/  FSEL R56, R56, -INF , !P5 ;  /* 0xff80000038387808 */ /* 0x000fe20006800000 */
[----:B------:R-:W-:Y:S01]  /*ca60*/  I2F R78, R79 ;  /* 0x0000004f004e7306 */ /* 0x000fe20000201400 */
[----:B------:R-:W-:-:S07]  /*ca70*/  ISETP.GE.AND P5, PT, R83, R2, PT ;  /* 0x000000025300720c */ /* 0x000fce0003fa6270 */
[----:B------:R-:W2:Y:S01]  /*ca80*/  MUFU.TANH R61, R61 ;  /* 0x0000003d003d7308 */ /* 0x000ea20000002400 */
[----:B-1----:R-:W-:-:S05]  /*ca90*/  FFMA.FTZ R44, R97, R45, R44 ;  /* 0x0000002d612c7223 */ /* 0x002fca000001002c */
[----:B------:R-:W-:Y:S02]  /*caa0*/  FSEL R44, R44, -INF , !P3 ;  /* 0xff8000002c2c7808 */ /* 0x000fe40005800000 */
[----:B------:R-:W1:Y:S01]  /*cab0*/  MUFU.TANH R176, R176 ;  /* 0x000000b000b07308 */ /* 0x000e620000002400 */
[----:B------:R-:W-:-:S07]  /*cac0*/  ISETP.GE.AND P3, PT, R79, R0, PT ;  /* 0x000000004f00720c */ /* 0x000fce0003f66270 */
[----:B------:R-:W-:Y:S01]  /*cad0*/  MUFU.TANH R46, R46 ;  /* 0x0000002e002e7308 */ /* 0x000fe20000002400 */
[----:B--2---:R-:W-:-:S05]  /*cae0*/  FFMA.FTZ R61, R97, R78, R61 ;  /* 0x0000004e613d7223 */ /* 0x004fca000001003d */
[----:B------:R-:W-:Y:S02]  /*caf0*/  FSEL R162, R61, -INF , !P3 ;  /* 0xff8000003da27808 */ /* 0x000fe40005800000 */
[----:B------:R-:W2:Y:S01]  /*cb00*/  I2F R3, R9 ;  /* 0x0000000900037306 */ /* 0x000ea20000201400 */
[----:B-1----:R-:W-:Y:S01]  /*cb10*/  FFMA.FTZ R176, R97, R4, R176 ;  /* 0x0000000461b07223 */ /* 0x002fe200000100b0 */
[----:B------:R-:W-:-:S04]  /*cb20*/  ISETP.GE.AND P3, PT, R11, R0, PT ;  /* 0x000000000b00720c */ /* 0x000fc80003f66270 */
[----:B------:R-:W-:Y:S02]  /*cb30*/  FSEL R4, R176, -INF , !P4 ;  /* 0xff800000b0047808 */ /* 0x000fe40006000000 */
[----:B------:R-:W1:Y:S01]  /*cb40*/  MUFU.TANH R64, R64 ;  /* 0x0000004000407308 */ /* 0x000e620000002400 */
[----:B------:R-:W-:-:S04]  /*cb50*/  ISETP.GE.AND P4, PT, R81, R0, PT ;  /* 0x000000005100720c */ /* 0x000fc80003f86270 */
[----:B------:R-:W-:Y:S02]  /*cb60*/  FSEL R112, R39, -INF , !P4 ;  /* 0xff80000027707808 */ /* 0x000fe40006000000 */
[----:B------:R-:W-:Y:S01]  /*cb70*/  ISETP.GE.AND P4, PT, R47, R0, PT ;  /* 0x000000002f00720c */ /* 0x000fe20003f86270 */
[----:B------:R-:W3:Y:S01]  /*cb80*/  I2F R122, R77 ;  /* 0x0000004d007a7306 */ /* 0x000ee20000201400 */
[----:B--2---:R-:W-:Y:S01]  /*cb90*/  FFMA.FTZ R46, R97, R3, R46 ;  /* 0x00000003612e7223 */ /* 0x004fe2000001002e */
[----:B------:R-:W-:-:S06]  /*cba0*/  IADD3 R39, R75, 0x49, RZ ;  /* 0x000000494b277810 */ /* 0x000fcc0007ffe0ff */
[----:B------:R-:W2:Y:S01]  /*cbb0*/  MUFU.TANH R174, R174 ;  /* 0x000000ae00ae7308 */ /* 0x000ea20000002400 */
[----:B-1----:R-:W-:Y:S01]  /*cbc0*/  FFMA.FTZ R76, R97, R45, R64 ;  /* 0x0000002d614c7223 */ /* 0x002fe20000010040 */
[----:B------:R-:W-:-:S04]  /*cbd0*/  IADD3 R45, R5, 0x79, RZ ;  /* 0x00000079052d7810 */ /* 0x000fc80007ffe0ff */
[----:B------:R-:W-:Y:S02]  /*cbe0*/  FSEL R76, R76, -INF , !P4 ;  /* 0xff8000004c4c7808 */ /* 0x000fe40006000000 */
[----:B------:R1:W-:Y:S01]  /*cbf0*/  I2F R186, R11 ;  /* 0x0000000b00ba7306 */ /* 0x0003e20000201400 */
[----:B---3--:R-:W-:Y:S01]  /*cc00*/  FFMA.FTZ R69, R97, R122, R69 ;  /* 0x0000007a61457223 */ /* 0x008fe20000010045 */
[----:B------:R-:W-:-:S04]  /*cc10*/  ISETP.GE.AND P4, PT, R77, R0, PT ;  /* 0x000000004d00720c */ /* 0x000fc80003f86270 */
[----:B------:R-:W-:Y:S02]  /*cc20*/  FSEL R78, R69, -INF , !P4 ;  /* 0xff800000454e7808 */ /* 0x000fe40006000000 */
[----:B------:R-:W-:Y:S01]  /*cc30*/  I2F R80, R83 ;  /* 0x0000005300507306 */ /* 0x000fe20000201400 */
[----:B--2---:R-:W-:Y:S01]  /*cc40*/  FFMA.FTZ R154, R97, R15, R174 ;  /* 0x0000000f619a7223 */ /* 0x004fe200000100ae */
[----:B------:R-:W-:-:S04]  /*cc50*/  ISETP.GE.AND P4, PT, R9, R0, PT ;  /* 0x000000000900720c */ /* 0x000fc80003f86270 */
[----:B------:R-:W-:Y:S01]  /*cc60*/  FSEL R154, R154, -INF , !P6 ;  /* 0xff8000009a9a7808 */ /* 0x000fe20007000000 */
[----:B-1----:R-:W-:Y:S01]  /*cc70*/  FMUL.FTZ R11, R26, c[0x0][0x2ec] ;  /* 0x0000bb001a0b7a20 */ /* 0x002fe20000410000 */
[----:B------:R-:W-:Y:S01]  /*cc80*/  I2F R152, R29 ;  /* 0x0000001d00987306 */ /* 0x000fe20000201400 */
[----:B------:R-:W-:Y:S02]  /*cc90*/  ISETP.GE.AND P6, PT, R83, R0, PT ;  /* 0x000000005300720c */ /* 0x000fe40003fc6270 */
[----:B------:R-:W-:Y:S02]  /*cca0*/  FSEL R46, R46, -INF , !P4 ;  /* 0xff8000002e2e7808 */ /* 0x000fe40006000000 */
[----:B------:R-:W-:-:S03]  /*ccb0*/  ISETP.GE.AND P4, PT, R29, R2, PT ;  /* 0x000000021d00720c */ /* 0x000fc60003f86270 */
[----:B------:R-:W1:Y:S08]  /*ccc0*/  MUFU.TANH R31, R160 ;  /* 0x000000a0001f7308 */ /* 0x000e700000002400 */
[----:B------:R-:W2:Y:S08]  /*ccd0*/  MUFU.TANH R3, R11 ;  /* 0x0000000b00037308 */ /* 0x000eb00000002400 */
[----:B------:R-:W3:Y:S01]  /*cce0*/  MUFU.TANH R42, R42 ;  /* 0x0000002a002a7308 */ /* 0x000ee20000002400 */
[----:B-1----:R-:W-:-:S05]  /*ccf0*/  FFMA.FTZ R31, R97, R80, R31 ;  /* 0x00000050611f7223 */ /* 0x002fca000001001f */
[----:B------:R-:W-:Y:S02]  /*cd00*/  FSEL R55, R31, -INF , !P6 ;  /* 0xff8000001f377808 */ /* 0x000fe40007000000 */
[----:B------:R-:W-:Y:S01]  /*cd10*/  I2F R72, R73 ;  /* 0x0000004900487306 */ /* 0x000fe20000201400 */
[----:B--2---:R-:W-:Y:S01]  /*cd20*/  FFMA.FTZ R152, R97, R152, R3 ;  /* 0x0000009861987223 */ /* 0x004fe20000010003 */
[----:B------:R-:W-:Y:S01]  /*cd30*/  ISETP.GE.AND P6, PT, R73, R0, PT ;  /* 0x000000004900720c */ /* 0x000fe20003fc6270 */
[----:B------:R-:W-:Y:S02]  /*cd40*/  FMUL.FTZ R11, R27, c[0x0][0x2ec] ;  /* 0x0000bb001b0b7a20 */ /* 0x000fe40000410000 */
[----:B------:R-:W-:Y:S01]  /*cd50*/  FMUL.FTZ R3, R161, c[0x0][0x2ec] ;  /* 0x0000bb00a1037a20 */ /* 0x000fe20000410000 */
[----:B------:R-:W-:Y:S02]  /*cd60*/  FSEL R152, R152, -INF , !P4 ;  /* 0xff80000098987808 */ /* 0x000fe40006000000 */
[----:B------:R-:W1:Y:S01]  /*cd70*/  MUFU.TANH R36, R36 ;  /* 0x0000002400247308 */ /* 0x000e620000002400 */
[----:B---3--:R-:W-:Y:S01]  /*cd80*/  FFMA.FTZ R42, R97, R80, R42 ;  /* 0x00000050612a7223 */ /* 0x008fe2000001002a */
[----:B------:R-:W-:-:S04]  /*cd90*/  ISETP.GE.AND P4, PT, R75, R0, PT ;  /* 0x000000004b00720c */ /* 0x000fc80003f86270 */
[----:B------:R-:W-:Y:S02]  /*cda0*/  FSEL R42, R42, -INF , !P5 ;  /* 0xff8000002a2a7808 */ /* 0x000fe40006800000 */
[----:B------:R-:W2:Y:S01]  /*cdb0*/  I2F R74, R153 ;  /* 0x00000099004a7306 */ /* 0x000ea20000201400 */
[----:B------:R-:W-:-:S07]  /*cdc0*/  ISETP.GE.AND P5, PT, R153, R0, PT ;  /* 0x000000009900720c */ /* 0x000fce0003fa6270 */
[----:B------:R-:W3:Y:S01]  /*cdd0*/  MUFU.TANH R24, R24 ;  /* 0x0000001800187308 */ /* 0x000ee20000002400 */
[----:B-1----:R-:W-:-:S05]  /*cde0*/  FFMA.FTZ R36, R97, R72, R36 ;  /* 0x0000004861247223 */ /* 0x002fca0000010024 */
[----:B------:R-:W-:Y:S02]  /*cdf0*/  FSEL R26, R36, -INF , !P6 ;  /* 0xff800000241a7808 */ /* 0x000fe40007000000 */
[----:B------:R-:W-:Y:S01]  /*ce00*/  MUFU.TANH R62, R62 ;  /* 0x0000003e003e7308 */ /* 0x000fe20000002400 */
[----:B--2---:R-:W-:Y:S01]  /*ce10*/  FFMA.FTZ R37, R97, R74, R37 ;  /* 0x0000004a61257223 */ /* 0x004fe20000010025 */
[----:B------:R-:W-:-:S04]  /*ce20*/  ISETP.GE.AND P6, PT, R35, R2, PT ;  /* 0x000000022300720c */ /* 0x000fc80003fc6270 */
[----:B------:R-:W-:Y:S02]  /*ce30*/  FSEL R36, R37, -INF , !P5 ;  /* 0xff80000025247808 */ /* 0x000fe40006800000 */
[----:B------:R-:W-:Y:S01]  /*ce40*/  MUFU.TANH R38, R38 ;  /* 0x0000002600267308 */ /* 0x000fe20000002400 */
[----:B---3--:R-:W-:Y:S01]  /*ce50*/  FFMA.FTZ R24, R97, R186, R24 ;  /* 0x000000ba61187223 */ /* 0x008fe20000010018 */
[----:B------:R-:W-:-:S04]  /*ce60*/  ISETP.GE.AND P5, PT, R43, R2, PT ;  /* 0x000000022b00720c */ /* 0x000fc80003fa6270 */
[----:B------:R-:W-:Y:S02]  /*ce70*/  FSEL R72, R24, -INF , !P3 ;  /* 0xff80000018487808 */ /* 0x000fe40005800000 */
[----:B------:R-:W1:Y:S01]  /*ce80*/  I2F R33, R35 ;  /* 0x0000002300217306 */ /* 0x000e620000201400 */
[----:B------:R-:W-:-:S07]  /*ce90*/  ISETP.GE.AND P3, PT, R21, R2, PT ;  /* 0x000000021500720c */ /* 0x000fce0003f66270 */
[----:B------:R-:W-:Y:S08]  /*cea0*/  I2F R41, R43 ;  /* 0x0000002b00297306 */ /* 0x000ff00000201400 */
[----:B------:R-:W2:Y:S01]  /*ceb0*/  I2F R7, R21 ;  /* 0x0000001500077306 */ /* 0x000ea20000201400 */
[----:B-1----:R-:W-:-:S05]  /*cec0*/  FFMA.FTZ R33, R97, R33, R58 ;  /* 0x0000002161217223 */ /* 0x002fca000001003a */
[----:B------:R-:W-:Y:S02]  /*ced0*/  FSEL R24, R33, -INF , !P6 ;  /* 0xff80000021187808 */ /* 0x000fe40007000000 */
[----:B------:R-:W-:Y:S01]  /*cee0*/  MUFU.TANH R156, R156 ;  /* 0x0000009c009c7308 */ /* 0x000fe20000002400 */
[----:B------:R-:W-:-:S07]  /*cef0*/  ISETP.GE.AND P6, PT, R19, R2, PT ;  /* 0x000000021300720c */ /* 0x000fce0003fc6270 */
[----:B------:R-:W-:Y:S01]  /*cf00*/  MUFU.TANH R40, R40 ;  /* 0x0000002800287308 */ /* 0x000fe20000002400 */
[----:B--2---:R-:W-:-:S05]  /*cf10*/  FFMA.FTZ R7, R97, R7, R38 ;  /* 0x0000000761077223 */ /* 0x004fca0000010026 */
[----:B------:R-:W-:Y:S02]  /*cf20*/  FSEL R160, R7, -INF , !P3 ;  /* 0xff80000007a07808 */ /* 0x000fe40005800000 */
[----:B------:R-:W1:Y:S01]  /*cf30*/  I2F R17, R19 ;  /* 0x0000001300117306 */ /* 0x000e620000201400 */
[----:B------:R-:W-:-:S07]  /*cf40*/  ISETP.GE.AND P3, PT, R5, R2, PT ;  /* 0x000000020500720c */ /* 0x000fce0003f66270 */
[----:B------:R-:W-:Y:S08]  /*cf50*/  I2F R100, R23 ;  /* 0x0000001700647306 */ /* 0x000ff00000201400 */
[----:B------:R-:W2:Y:S01]  /*cf60*/  I2F R15, R5 ;  /* 0x00000005000f7306 */ /* 0x000ea20000201400 */
[----:B-1----:R-:W-:-:S05]  /*cf70*/  FFMA.FTZ R17, R97, R17, R40 ;  /* 0x0000001161117223 */ /* 0x002fca0000010028 */
[----:B------:R-:W-:Y:S02]  /*cf80*/  FSEL R122, R17, -INF , !P6 ;  /* 0xff800000117a7808 */ /* 0x000fe40007000000 */
[----:B------:R1:W3:Y:S01]  /*cf90*/  MUFU.TANH R9, R30 ;  /* 0x0000001e00097308 */ /* 0x0002e20000002400 */
[----:B------:R-:W-:-:S07]  /*cfa0*/  ISETP.GE.AND P6, PT, R39, R0, PT ;  /* 0x000000002700720c */ /* 0x000fce0003fc6270 */
[----:B------:R-:W-:Y:S01]  /*cfb0*/  MUFU.TANH R68, R68 ;  /* 0x0000004400447308 */ /* 0x000fe20000002400 */
[----:B--2---:R-:W-:-:S05]  /*cfc0*/  FFMA.FTZ R15, R97, R15, R156 ;  /* 0x0000000f610f7223 */ /* 0x004fca000001009c */
[----:B------:R-:W-:Y:S02]  /*cfd0*/  FSEL R74, R15, -INF , !P3 ;  /* 0xff8000000f4a7808 */ /* 0x000fe40005800000 */
[----:B------:R-:W2:Y:S01]  /*cfe0*/  I2F R13, R75 ;  /* 0x0000004b000d7306 */ /* 0x000ea20000201400 */
[----:B-1----:R-:W-:Y:S01]  /*cff0*/  FFMA.FTZ R30, R97, R41, R62 ;  /* 0x00000029611e7223 */ /* 0x002fe2000001003e */
[----:B------:R-:W-:Y:S01]  /*d000*/  ISETP.GE.AND P3, PT, R45, R2, PT ;  /* 0x000000022d00720c */ /* 0x000fe20003f66270 */
[----:B---3--:R-:W-:-:S03]  /*d010*/  FFMA.FTZ R9, R97, R100, R9 ;  /* 0x0000006461097223 */ /* 0x008fc60000010009 */
[----:B------:R-:W-:Y:S02]  /*d020*/  FSEL R30, R30, -INF , !P5 ;  /* 0xff8000001e1e7808 */ /* 0x000fe40006800000 */
[----:B------:R-:W-:Y:S01]  /*d030*/  I2F R64, R39 ;  /* 0x0000002700407306 */ /* 0x000fe20000201400 */
[----:B------:R-:W-:Y:S01]  /*d040*/  BAR.SYNC.DEFER_BLOCKING 0x0 ;  /* 0x0000000000007b1d */ /* 0x000fe20000010000 */
[----:B------:R-:W-:-:S04]  /*d050*/  ISETP.GE.AND P5, PT, R23, R2, PT ;  /* 0x000000021700720c */ /* 0x000fc80003fa6270 */
[----:B------:R-:W-:Y:S02]  /*d060*/  FSEL R156, R9, -INF , !P5 ;  /* 0xff800000099c7808 */ /* 0x000fe40006800000 */
[----:B------:R-:W-:Y:S01]  /*d070*/  I2F R120, R45 ;  /* 0x0000002d00787306 */ /* 0x000fe20000201400 */
[----:B--2---:R-:W-:Y:S01]  /*d080*/  FFMA.FTZ R13, R97, R13, R68 ;  /* 0x0000000d610d7223 */ /* 0x004fe20000010044 */
[----:B------:R-:W-:-:S04]  /*d090*/  ISETP.GE.AND P5, PT, R45, R0, PT ;  /* 0x000000002d00720c */ /* 0x000fc80003fa6270 */
[----:B------:R-:W-:Y:S02]  /*d0a0*/  FSEL R40, R13, -INF , !P4 ;  /* 0xff8000000d287808 */ /* 0x000fe40006000000 */
[----:B------:R-:W1:Y:S01]  /*d0b0*/  MUFU.TANH R25, R25 ;  /* 0x0000001900197308 */ /* 0x000e620000002400 */
[----:B------:R-:W-:-:S07]  /*d0c0*/  ISETP.GE.AND P4, PT, R39, R2, PT ;  /* 0x000000022700720c */ /* 0x000fce0003f86270 */
[----:B------:R-:W2:Y:S08]  /*d0d0*/  MUFU.TANH R11, R11 ;  /* 0x0000000b000b7308 */ /* 0x000eb00000002400 */
[----:B------:R-:W3:Y:S01]  /*d0e0*/  MUFU.TANH R3, R3 ;  /* 0x0000000300037308 */ /* 0x000ee20000002400 */
[----:B-1----:R-:W-:-:S05]  /*d0f0*/  FFMA.FTZ R0, R97, R64, R25 ;  /* 0x0000004061007223 */ /* 0x002fca0000010019 */
[----:B------:R-:W-:Y:S02]  /*d100*/  FSEL R0, R0, -INF , !P6 ;  /* 0xff80000000007808 */ /* 0x000fe40007000000 */
[----:B------:R-:W1:Y:S01]  /*d110*/  MUFU.TANH R163, R163 ;  /* 0x000000a300a37308 */ /* 0x000e620000002400 */
[C---:B--2---:R-:W-:Y:S02]  /*d120*/  FFMA.FTZ R11, R97.reuse, R64, R11 ;  /* 0x00000040610b7223 */ /* 0x044fe4000001000b */
[----:B---3--:R-:W-:-:S05]  /*d130*/  FFMA.FTZ R3, R97, R120, R3 ;  /* 0x0000007861037223 */ /* 0x008fca0000010003 */
[----:B------:R-:W-:Y:S01]  /*d140*/  FSEL R58, R3, -INF , !P5 ;  /* 0xff800000033a7808 */ /* 0x000fe20006800000 */
[----:B-1----:R-:W-:Y:S01]  /*d150*/  FFMA.FTZ R45, R97, R120, R163 ;  /* 0x00000078612d7223 */ /* 0x002fe200000100a3 */
[----:B------:R-:W-:-:S04]  /*d160*/  FSEL R120, R11, -INF , !P4 ;  /* 0xff8000000b787808 */ /* 0x000fc80006000000 */
[----:B------:R-:W-:Y:S01]  /*d170*/  FSEL R45, R45, -INF , !P3 ;  /* 0xff8000002d2d7808 */ /* 0x000fe20005800000 */
[----:B------:R-:W-:Y:S05]  /*d180*/  @!P2 BRA `(.L_x_4667) ;  /* 0x000007000000a947 */ /* 0x000fea0003800000 */
[----:B------:R-:W-:Y:S01]  /*d190*/  ULDC.64 UR6, c[0x0][0x118] ;  /* 0x0000460000067ab9 */ /* 0x000fe20000000a00 */
        /* <DEDUP_REMOVED lines=59> */
.L_x_4668:
[----:B------:R-:W-:-:S05]  /*d550*/  IMAD.MOV.U32 R5, RZ, RZ, c[0x0][0x198] ;  /* 0x00006600ff057624 */ /* 0x000fca00078e00ff */
[----:B------:R-:W-:-:S04]  /*d560*/  LEA R5, -R5, RZ, 0x7 ;  /* 0x000000ff05057211 */ /* 0x000fc800078e39ff */
[----:B------:R-:W-:Y:S02]  /*d570*/  SHF.R.S32.HI R38, RZ, 0x1f, R5 ;  /* 0x0000001fff267819 */ /* 0x000fe40000011405 */
.L_x_4669:
        /* <DEDUP_REMOVED lines=45> */
.L_x_4671:
[----:B------:R-:W-:Y:S05]  /*d850*/  BSYNC B0 ;  /* 0x0000000000007941 */ /* 0x000fea0003800000 */
.L_x_4670:
[----:B------:R-:W0:Y:S01]  /*d860*/  LDGDEPBAR ;  /* 0x00000000000079af */ /* 0x000e220000000000 */
[----:B------:R-:W-:-:S04]  /*d870*/  LEA R146, P0, R5, R146, 0x1 ;  /* 0x0000009205927211 */ /* 0x000fc800078008ff */
[----:B------:R-:W-:Y:S02]  /*d880*/  LEA.HI.X R119, R5, R119, R38, 0x1, P0 ;  /* 0x0000007705777211 */ /* 0x000fe400000f0c26 */
.L_x_4667:
        /* <DEDUP_REMOVED lines=59> */
[--C-:B-1----:R-:W-:Y:S01]  /*dc40*/  FFMA.FTZ R63, R52, c[0x0][0x23c], -R59.reuse ;  /* 0x00008f00343f7a23 */ /* 0x102fe2000001083b */
[----:B------:R-:W-:Y:S01]  /*dc50*/  FSEL R6, R38, RZ, P2 ;  /* 0x000000ff26067208 */ /* 0x000fe20001000000 */
[--C-:B------:R-:W-:Y:S01]  /*dc60*/  FFMA.FTZ R73, R18, c[0x0][0x23c], -R59.reuse ;  /* 0x00008f0012497a23 */ /* 0x100fe2000001083b */
[----:B------:R-:W-:Y:S01]  /*dc70*/  FMNMX.FTZ R3, R120, R3, !PT ;  /* 0x0000000378037209 */ /* 0x000fe20007810000 */
[--C-:B------:R-:W-:Y:S01]  /*dc80*/  FFMA.FTZ R52, R16, c[0x0][0x23c], -R59.reuse ;  /* 0x00008f0010347a23 */ /* 0x100fe2000001083b */
[----:B------:R-:W-:Y:S01]  /*dc90*/  MUFU.EX2 R41, R41 ;  /* 0x0000002900297308 */ /* 0x000fe20000000800 */
[----:B------:R-:W-:Y:S01]  /*dca0*/  FADD.FTZ R5, R65, -R6 ;  /* 0x8000000641057221 */ /* 0x000fe20000010000 */
[----:B------:R-:W-:Y:S01]  /*dcb0*/  FMNMX.FTZ R3, R108, R3, !PT ;  /* 0x000000036c037209 */ /* 0x000fe20007810000 */
[----:B------:R-:W-:Y:S01]  /*dcc0*/  LDSM.16.MT88.4 R16, [R148+0x3000] ;  /* 0x003000009410783b */ /* 0x000fe20000004200 */
[----:B------:R-:W-:-:S02]  /*dcd0*/  FFMA.FTZ R39, R4, c[0x0][0x23c], -R59 ;  /* 0x00008f0004277a23 */ /* 0x000fc4000001083b */
        /* <DEDUP_REMOVED lines=39> */
[----:B------:R-:W2:Y:S01]  /*df50*/  SHFL.BFLY PT, R2, R3, 0x2, 0x1f ;  /* 0x0c401f0003027f89 */ /* 0x000ea200000e0000 */
[----:B-1----:R-:W-:-:S04]  /*df60*/  FMUL.FTZ R12, R136, R83 ;  /* 0x00000053880c7220 */ /* 0x002fc80000410000 */
[----:B------:R-:W-:Y:S01]  /*df70*/  MUFU.EX2 R68, R68 ;  /* 0x0000004400447308 */ /* 0x000fe20000000800 */
[-C--:B------:R-:W-:Y:S02]  /*df80*/  FMUL.FTZ R13, R137, R83.reuse ;  /* 0x00000053890d7220 */ /* 0x080fe40000410000 */
[-C--:B------:R-:W-:Y:S02]  /*df90*/  FMUL.FTZ R132, R132, R83.reuse ;  /* 0x0000005384847220 */ /* 0x080fe40000410000 */
[-C--:B------:R-:W-:Y:S02]  /*dfa0*/  FMUL.FTZ R133, R133, R83.reuse ;  /* 0x0000005385857220 */ /* 0x080fe40000410000 */
[-C--:B------:R-:W-:Y:S01]  /*dfb0*/  FMUL.FTZ R29, R129, R83.reuse ;  /* 0x00000053811d7220 */ /* 0x080fe20000410000 */
[----:B------:R-:W-:Y:S01]  /*dfc0*/  MUFU.EX2 R64, R64 ;  /* 0x0000004000407308 */ /* 0x000fe20000000800 */
[-C--:B------:R-:W-:Y:S02]  /*dfd0*/  FMUL.FTZ R124, R124, R83.reuse ;  /* 0x000000537c7c7220 */ /* 0x080fe40000410000 */
[----:B------:R-:W-:-:S05]  /*dfe0*/  FMUL.FTZ R125, R125, R83 ;  /* 0x000000537d7d7220 */ /* 0x000fca0000410000 */
[----:B------:R-:W1:Y:S01]  /*dff0*/  MUFU.EX2 R63, R63 ;  /* 0x0000003f003f7308 */ /* 0x000e620000000800 */
[----:B--2---:R-:W-:Y:S01]  /*e000*/  FMNMX.FTZ R2, R3, R2, !PT ;  /* 0x0000000203027209 */ /* 0x004fe20007810000 */
[----:B------:R-:W-:-:S04]  /*e010*/  FFMA.FTZ R3, R170, c[0x0][0x23c], -R59 ;  /* 0x00008f00aa037a23 */ /* 0x000fc8000001083b */
[----:B------:R-:W2:Y:S02]  /*e020*/  SHFL.BFLY PT, R37, R2, 0x1, 0x1f ;  /* 0x0c201f0002257f89 */ /* 0x000ea400000e0000 */
[----:B------:R-:W-:Y:S08]  /*e030*/  MUFU.EX2 R62, R62 ;  /* 0x0000003e003e7308 */ /* 0x000ff00000000800 */
[----:B------:R-:W-:Y:S08]  /*e040*/  MUFU.EX2 R61, R61 ;  /* 0x0000003d003d7308 */ /* 0x000ff00000000800 */
[----:B------:R-:W-:Y:S01]  /*e050*/  MUFU.EX2 R57, R57 ;  /* 0x0000003900397308 */ /* 0x000fe20000000800 */
[----:B--2---:R-:W-:-:S07]  /*e060*/  FMNMX.FTZ R37, R2, R37, !PT ;  /* 0x0000002502257209 */ /* 0x004fce0007810000 */
[----:B------:R-:W-:Y:S01]  /*e070*/  MUFU.EX2 R54, R54 ;  /* 0x0000003600367308 */ /* 0x000fe20000000800 */
[----:B------:R-:W-:Y:S01]  /*e080*/  FFMA.FTZ R2, R168, c[0x0][0x23c], -R59 ;  /* 0x00008f00a8027a23 */ /* 0x000fe2000001083b */
        /* <DEDUP_REMOVED lines=10> */
[--C-:B------:R-:W-:Y:S01]  /*e130*/  FFMA.FTZ R75, R10, c[0x0][0x23c], -R47.reuse ;  /* 0x00008f000a4b7a23 */ /* 0x100fe2000001082f */
[----:B------:R-:W-:Y:S01]  /*e140*/  F2FP.BF16.PACK_AB R10, R73, R80 ;  /* 0x00000050490a723e */ /* 0x000fe200000010ff */
[--C-:B------:R-:W-:Y:S02]  /*e150*/  FFMA.FTZ R71, R30, c[0x0][0x23c], -R47.reuse ;  /* 0x00008f001e477a23 */ /* 0x100fe4000001082f */
[--C-:B------:R-:W-:Y:S01]  /*e160*/  FFMA.FTZ R74, R8, c[0x0][0x23c], -R47.reuse ;  /* 0x00008f00084a7a23 */ /* 0x100fe2000001082f */
[----:B------:R-:W-:Y:S01]  /*e170*/  F2FP.BF16.PACK_AB R8, R77, R100 ;  /* 0x000000644d08723e */ /* 0x000fe200000010ff */
[----:B------:R-:W-:Y:S01]  /*e180*/  MUFU.EX2 R78, R78 ;  /* 0x0000004e004e7308 */ /* 0x000fe20000000800 */
[----:B------:R-:W-:-:S02]  /*e190*/  FFMA.FTZ R72, R20, c[0x0][0x23c], -R47 ;  /* 0x00008f0014487a23 */ /* 0x000fc4000001082f */
[----:B------:R-:W3:Y:S01]  /*e1a0*/  LDSM.16.MT88.4 R20, [R148+0x3400] ;  /* 0x003400009414783b */ /* 0x000ee20000004200 */
[--C-:B------:R-:W-:Y:S02]  /*e1b0*/  FFMA.FTZ R65, R24, c[0x0][0x23c], -R47.reuse ;  /* 0x00008f0018417a23 */ /* 0x100fe4000001082f */
[--C-:B------:R-:W-:Y:S01]  /*e1c0*/  FFMA.FTZ R79, R28, c[0x0][0x23c], -R47.reuse ;  /* 0x00008f001c4f7a23 */ /* 0x100fe2000001082f */
[----:B------:R-:W4:Y:S01]  /*e1d0*/  LDSM.16.MT88.4 R24, [R149+0x3400] ;  /* 0x003400009518783b */ /* 0x000f220000004200 */
[----:B------:R-:W5:Y:S01]  /*e1e0*/  MUFU.EX2 R75, R75 ;  /* 0x0000004b004b7308 */ /* 0x000f620000000800 */
[--C-:B------:R-:W-:Y:S01]  /*e1f0*/  FFMA.FTZ R104, R34, c[0x0][0x23c], -R47.reuse ;  /* 0x00008f0022687a23 */ /* 0x100fe2000001082f */
[----:B-1----:R-:W-:Y:S01]  /*e200*/  F2FP.BF16.PACK_AB R34, R63, R64 ;  /* 0x000000403f22723e */ /* 0x002fe200000010ff */
[----:B------:R-:W-:Y:S02]  /*e210*/  FMUL.FTZ R28, R128, R83 ;  /* 0x00000053801c7220 */ /* 0x000fe40000410000 */
[--C-:B------:R-:W-:Y:S01]  /*e220*/  FFMA.FTZ R109, R32, c[0x0][0x23c], -R47.reuse ;  /* 0x00008f00206d7a23 */ /* 0x100fe2000001082f */
[----:B------:R-:W-:Y:S01]  /*e230*/  F2FP.BF16.PACK_AB R32, R68, R69 ;  /* 0x000000454420723e */ /* 0x000fe200000010ff */
[--C-:B------:R-:W-:Y:S01]  /*e240*/  FFMA.FTZ R106, R106, c[0x0][0x23c], -R47.reuse ;  /* 0x00008f006a6a7a23 */ /* 0x100fe2000001082f */
[----:B------:R-:W-:Y:S01]  /*e250*/  MUFU.EX2 R71, R71 ;  /* 0x0000004700477308 */ /* 0x000fe20000000800 */
[----:B------:R-:W-:-:S02]  /*e260*/  FFMA.FTZ R107, R164, c[0x0][0x23c], -R47 ;  /* 0x00008f00a46b7a23 */ /* 0x000fc4000001082f */
[--C-:B------:R-:W-:Y:S02]  /*e270*/  FFMA.FTZ R114, R114, c[0x0][0x23c], -R47.reuse ;  /* 0x00008f0072727a23 */ /* 0x100fe4000001082f */
[--C-:B------:R-:W-:Y:S02]  /*e280*/  FFMA.FTZ R118, R118, c[0x0][0x23c], -R47.reuse ;  /* 0x00008f0076767a23 */ /* 0x100fe4000001082f */
[--C-:B------:R-:W-:Y:S01]  /*e290*/  FFMA.FTZ R122, R122, c[0x0][0x23c], -R47.reuse ;  /* 0x00008f007a7a7a23 */ /* 0x100fe2000001082f */
[----:B------:R-:W1:Y:S01]  /*e2a0*/  MUFU.EX2 R74, R74 ;  /* 0x0000004a004a7308 */ /* 0x000e620000000800 */
[----:B-----5:R-:W-:Y:S01]  /*e2b0*/  F2FP.BF16.PACK_AB R9, R75, R78 ;  /* 0x0000004e4b09723e */ /* 0x020fe200000010ff */
[--C-:B------:R-:W-:Y:S02]  /*e2c0*/  FFMA.FTZ R129, R156, c[0x0][0x23c], -R47.reuse ;  /* 0x00008f009c817a23 */ /* 0x100fe4000001082f */
[--C-:B------:R-:W-:Y:S02]  /*e2d0*/  FFMA.FTZ R116, R116, c[0x0][0x23c], -R47.reuse ;  /* 0x00008f0074747a23 */ /* 0x100fe4000001082f */
[----:B------:R-:W-:-:S02]  /*e2e0*/  FFMA.FTZ R128, R152, c[0x0][0x23c], -R47 ;  /* 0x00008f0098807a23 */ /* 0x000fc4000001082f */
[----:B------:R-:W5:Y:S01]  /*e2f0*/  MUFU.EX2 R81, R81 ;  /* 0x0000005100517308 */ /* 0x000f620000000800 */
[--C-:B------:R-:W-:Y:S02]  /*e300*/  FFMA.FTZ R108, R108, c[0x0][0x23c], -R47.reuse ;  /* 0x00008f006c6c7a23 */ /* 0x100fe4000001082f */
[--C-:B------:R-:W-:Y:S02]  /*e310*/  FFMA.FTZ R137, R102, c[0x0][0x23c], -R47.reuse ;  /* 0x00008f0066897a23 */ /* 0x100fe4000001082f */
[--C-:B------:R-:W-:Y:S02]  /*e320*/  FFMA.FTZ R82, R82, c[0x0][0x23c], -R47.reuse ;  /* 0x00008f0052527a23 */ /* 0x100fe4000001082f */
[----:B------:R-:W-:Y:S01]  /*e330*/  FFMA.FTZ R141, R98, c[0x0][0x23c], -R47 ;  /* 0x00008f00628d7a23 */ /* 0x000fe2000001082f */
[----:B-1----:R-:W-:Y:S01]  /*e340*/  F2FP.BF16.PACK_AB R11, R74, R71 ;  /* 0x000000474a0b723e */ /* 0x002fe200000010ff */
[----:B------:R-:W-:Y:S01]  /*e350*/  MUFU.EX2 R65, R65 ;  /* 0x0000004100417308 */ /* 0x000fe20000000800 */
[----:B------:R-:W-:-:S02]  /*e360*/  FFMA.FTZ R100, R99, R83, R100 ;  /* 0x0000005363647223 */ /* 0x000fc40000010064 */
[----:B------:R-:W-:Y:S02]  /*e370*/  FFMA.FTZ R67, R158, c[0x0][0x23c], -R59 ;  /* 0x00008f009e437a23 */ /* 0x000fe4000001083b */
[----:B------:R-:W-:Y:S02]  /*e380*/  FADD.FTZ R77, R77, R100 ;  /* 0x000000644d4d7221 */ /* 0x000fe40000010000 */
[-C--:B-----5:R-:W-:Y:S01]  /*e390*/  FMUL.FTZ R14, R138, R81.reuse ;  /* 0x000000518a0e7220 */ /* 0x0a0fe20000410000 */
        /* <DEDUP_REMOVED lines=14> */
[----:B------:R-:W-:Y:S01]  /*e480*/  FFMA.FTZ R78, R101, R81, R78 ;  /* 0x00000051654e7223 */ /* 0x000fe2000001004e */
[----:B------:R-:W-:Y:S01]  /*e490*/  LDSM.16.MT88.4 R132, [R148+0x4c00] ;  /* 0x004c00009484783b */ /* 0x000fe20000004200 */
[----:B------:R-:W-:-:S02]  /*e4a0*/  FADD.FTZ R80, R80, R77 ;  /* 0x0000004d50507221 */ /* 0x000fc40000010000 */
[----:B------:R-:W-:Y:S01]  /*e4b0*/  FADD.FTZ R78, R75, R78 ;  /* 0x0000004e4b4e7221 */ /* 0x000fe20000010000 */
[C---:B--2---:R-:W-:Y:S01]  /*e4c0*/  HMMA.16816.F32.BF16 R28, R8.reuse, R4, R28 ;  /* 0x00000004081c723c */ /* 0x044fe2000004181c */
[----:B------:R-:W-:Y:S01]  /*e4d0*/  FADD.FTZ R80, R73, R80 ;  /* 0x0000005049507221 */ /* 0x000fe20000010000 */
[----:B------:R-:W-:Y:S01]  /*e4e0*/  MUFU.EX2 R109, R109 ;  /* 0x0000006d006d7308 */ /* 0x000fe20000000800 */
[--C-:B------:R-:W-:Y:S02]  /*e4f0*/  FFMA.FTZ R70, R70, c[0x0][0x23c], -R47.reuse ;  /* 0x00008f0046467a23 */ /* 0x100fe4000001082f */
[--C-:B------:R-:W-:Y:S02]  /*e500*/  FFMA.FTZ R60, R60, c[0x0][0x23c], -R47.reuse ;  /* 0x00008f003c3c7a23 */ /* 0x100fe4000001082f */
[----:B------:R-:W-:Y:S01]  /*e510*/  FFMA.FTZ R66, R66, c[0x0][0x23c], -R47 ;  /* 0x00008f0042427a23 */ /* 0x000fe2000001082f */
[----:B------:R-:W-:Y:S01]  /*e520*/  HMMA.16816.F32.BF16 R8, R8, R6, R124 ;  /* 0x000000060808723c */ /* 0x000fe2000004187c */
[----:B------:R-:W2:Y:S01]  /*e530*/  LDSM.16.MT88.4 R4, [R148+0x3800] ;  /* 0x003800009404783b */ /* 0x000ea20000004200 */
[----:B-1----:R-:W-:Y:S01]  /*e540*/  F2FP.BF16.PACK_AB R35, R104, R79 ;  /* 0x0000004f6823723e */ /* 0x002fe200000010ff */
[----:B------:R-:W1:Y:S01]  /*e550*/  MUFU.EX2 R106, R106 ;  /* 0x0000006a006a7308 */ /* 0x000e620000000800 */
[----:B------:R-:W-:-:S03]  /*e560*/  FFMA.FTZ R99, R58, c[0x0][0x23c], -R59 ;  /* 0x00008f003a637a23 */ /* 0x000fc6000001083b */
[--C-:B------:R-:W-:Y:S02]  /*e570*/  FFMA.FTZ R125, R160, c[0x0][0x23c], -R47.reuse ;  /* 0x00008f00a07d7a23 */ /* 0x100fe4000001082f */
[----:B---3--:R-:W-:Y:S01]  /*e580*/  HMMA.16816.F32.BF16 R12, R32, R20, R12 ;  /* 0x00000014200c723c */ /* 0x008fe2000004180c */
[----:B------:R-:W-:Y:S01]  /*e590*/  FFMA.FTZ R127, R110, c[0x0][0x23c], -R47 ;  /* 0x00008f006e7f7a23 */ /* 0x000fe2000001082f */
[----:B------:R-:W-:Y:S01]  /*e5a0*/  MUFU.EX2 R107, R107 ;  /* 0x0000006b006b7308 */ /* 0x000fe20000000800 */
[----:B------:R-:W-:-:S05]  /*e5b0*/  FFMA.FTZ R110, R154, c[0x0][0x23c], -R59 ;  /* 0x00008f009a6e7a23 */ /* 0x000fca000001083b */
        /* <DEDUP_REMOVED lines=9> */
[----:B-1----:R-:W-:Y:S01]  /*e650*/  F2FP.BF16.PACK_AB R33, R106, R109 ;  /* 0x0000006d6a21723e */ /* 0x002fe200000010ff */
[----:B------:R-:W-:Y:S01]  /*e660*/  MUFU.EX2 R125, R125 ;  /* 0x0000007d007d7308 */ /* 0x000fe20000000800 */
[----:B------:R-:W-:Y:S02]  /*e670*/  F2FP.BF16.PACK_AB R34, R54, R57 ;  /* 0x000000393622723e */ /* 0x000fe400000010ff */
[----:B-----5:R-:W-:-:S05]  /*e680*/  F2FP.BF16.PACK_AB R35, R114, R107 ;  /* 0x0000006b7223723e */ /* 0x020fca00000010ff */
[----:B------:R-:W1:Y:S02]  /*e690*/  MUFU.EX2 R118, R118 ;  /* 0x0000007600767308 */ /* 0x000e640000000800 */
[C---:B--2---:R-:W-:Y:S06]  /*e6a0*/  HMMA.16816.F32.BF16 R12, R32.reuse, R4, R12 ;  /* 0x00000004200c723c */ /* 0x044fec000004180c */
[----:B------:R-:W-:Y:S02]  /*e6b0*/  MUFU.EX2 R122, R122 ;  /* 0x0000007a007a7308 */ /* 0x000fe40000000800 */
[C---:B------:R-:W-:Y:S01]  /*e6c0*/  HMMA.16816.F32.BF16 R16, R32.reuse, R6, R16 ;  /* 0x000000062010723c */ /* 0x040fe20000041810 */
[----:B------:R-:W2:Y:S05]  /*e6d0*/  LDSM.16.MT88.4 R4, [R149+0x3c00] ;  /* 0x003c00009504783b */ /* 0x000eaa0000004200 */
[----:B------:R-:W5:Y:S02]  /*e6e0*/  MUFU.EX2 R127, R127 ;  /* 0x0000007f007f7308 */ /* 0x000f640000000800 */
[C---:B---3--:R-:W-:Y:S06]  /*e6f0*/  HMMA.16816.F32.BF16 R28, R32.reuse, R20, R28 ;  /* 0x00000014201c723c */ /* 0x048fec000004181c */
[----:B------:R-:W-:Y:S02]  /*e700*/  MUFU.EX2 R49, R49 ;  /* 0x0000003100317308 */ /* 0x000fe40000000800 */
[----:B------:R-:W-:Y:S01]  /*e710*/  HMMA.16816.F32.BF16 R24, R32, R22, R24 ;  /* 0x000000162018723c */ /* 0x000fe20000041818 */
[----:B------:R-:W3:Y:S05]  /*e720*/  LDSM.16.MT88.4 R20, [R148+0x4000] ;  /* 0x004000009414783b */ /* 0x000eea0000004200 */
[----:B------:R-:W2:Y:S01]  /*e730*/  MUFU.EX2 R46, R46 ;  /* 0x0000002e002e7308 */ /* 0x000ea20000000800 */
[----:B------:R-:W-:-:S02]  /*e740*/  F2FP.BF16.PACK_AB R32, R52, R53 ;  /* 0x000000353420723e */ /* 0x000fc400000010ff */
[----:B-1----:R-:W-:Y:S02]  /*e750*/  F2FP.BF16.PACK_AB R33, R118, R125 ;  /* 0x0000007d7621723e */ /* 0x002fe400000010ff */
[----:B------:R-:W-:Y:S02]  /*e760*/  F2FP.BF16.PACK_AB R34, R48, R51 ;  /* 0x000000333022723e */ /* 0x000fe400000010ff */
[----:B-----5:R-:W-:Y:S01]  /*e770*/  F2FP.BF16.PACK_AB R35, R127, R122 ;  /* 0x0000007a7f23723e */ /* 0x020fe200000010ff */
        /* <DEDUP_REMOVED lines=15> */
[----:B------:R-:W2:Y:S01]  /*e870*/  MUFU.EX2 R36, R36 ;  /* 0x0000002400247308 */ /* 0x000ea20000000800 */
[----:B-1----:R-:W-:-:S07]  /*e880*/  F2FP.BF16.PACK_AB R35, R131, R128 ;  /* 0x000000808323723e */ /* 0x002fce00000010ff */
[----:B------:R-:W-:Y:S01]  /*e890*/  MUFU.EX2 R3, R3 ;  /* 0x0000000300037308 */ /* 0x000fe20000000800 */
[C---:B---3--:R-:W-:Y:S07]  /*e8a0*/  HMMA.16816.F32.BF16 R12, R32.reuse, R20, R12 ;  /* 0x00000014200c723c */ /* 0x048fee000004180c */
[----:B------:R-:W1:Y:S01]  /*e8b0*/  MUFU.EX2 R2, R2 ;  /* 0x0000000200027308 */ /* 0x000e620000000800 */
[C---:B----4-:R-:W-:Y:S07]  /*e8c0*/  HMMA.16816.F32.BF16 R28, R32.reuse, R8, R28 ;  /* 0x00000008201c723c */ /* 0x050fee000004181c */
[----:B------:R-:W-:Y:S01]  /*e8d0*/  MUFU.EX2 R108, R108 ;  /* 0x0000006c006c7308 */ /* 0x000fe20000000800 */
[----:B--2---:R-:W-:Y:S01]  /*e8e0*/  F2FP.BF16.PACK_AB R8, R36, R41 ;  /* 0x000000292408723e */ /* 0x004fe200000010ff */
[C---:B------:R-:W-:Y:S06]  /*e8f0*/  HMMA.16816.F32.BF16 R24, R32.reuse, R10, R24 ;  /* 0x0000000a2018723c */ /* 0x040fec0000041818 */
[----:B------:R-:W2:Y:S01]  /*e900*/  MUFU.EX2 R137, R137 ;  /* 0x0000008900897308 */ /* 0x000ea20000000800 */
[----:B-1----:R-:W-:Y:S01]  /*e910*/  F2FP.BF16.PACK_AB R10, R2, R3 ;  /* 0x00000003020a723e */ /* 0x002fe200000010ff */
[----:B------:R-:W-:Y:S01]  /*e920*/  HMMA.16816.F32.BF16 R16, R32, R22, R16 ;  /* 0x000000162010723c */ /* 0x000fe20000041810 */
[----:B------:R-:W1:Y:S05]  /*e930*/  LDSM.16.MT88.4 R20, [R149+0x4400] ;  /* 0x004400009514783b */ /* 0x000e6a0000004200 */
[----:B------:R-:W-:Y:S01]  /*e940*/  MUFU.EX2 R82, R82 ;  /* 0x0000005200527308 */ /* 0x000fe20000000800 */
[----:B------:R-:W-:-:S07]  /*e950*/  FADD.FTZ R33, R71, R78 ;  /* 0x0000004e47217221 */ /* 0x000fce0000010000 */
[----:B------:R-:W3:Y:S01]  /*e960*/  MUFU.EX2 R141, R141 ;  /* 0x0000008d008d7308 */ /* 0x000ee20000000800 */
[----:B--2---:R-:W-:Y:S01]  /*e970*/  F2FP.BF16.PACK_AB R9, R137, R108 ;  /* 0x0000006c8909723e */ /* 0x004fe200000010ff */
[----:B------:R-:W-:Y:S02]  /*e980*/  FADD.FTZ R74, R74, R33 ;  /* 0x000000214a4a7221 */ /* 0x000fe40000010000 */
[----:B------:R-:W2:Y:S02]  /*e990*/  LDSM.16.MT88.4 R32, [R148+0x4800] ;  /* 0x004800009420783b */ /* 0x000ea40000004200 */
[----:B------:R-:W-:Y:S02]  /*e9a0*/  FADD.FTZ R65, R65, R74 ;  /* 0x0000004a41417221 */ /* 0x000fe40000010000 */
[----:B------:R-:W-:Y:S02]  /*e9b0*/  MUFU.EX2 R0, R0 ;  /* 0x0000000000007308 */ /* 0x000fe40000000800 */
[----:B------:R-:W-:-:S02]  /*e9c0*/  FADD.FTZ R72, R72, R65 ;  /* 0x0000004148487221 */ /* 0x000fc40000010000 */
[----:B------:R-:W-:Y:S02]  /*e9d0*/  FFMA.FTZ R65, R56, c[0x0][0x23c], -R47 ;  /* 0x00008f0038417a23 */ /* 0x000fe4000001082f */
[----:B------:R-:W-:Y:S01]  /*e9e0*/  FADD.FTZ R79, R79, R72 ;  /* 0x000000484f4f7221 */ /* 0x000fe20000010000 */
[----:B---3--:R-:W-:Y:S01]  /*e9f0*/  F2FP.BF16.PACK_AB R11, R141, R82 ;  /* 0x000000528d0b723e */ /* 0x008fe200000010ff */
[----:B------:R-:W3:Y:S02]  /*ea00*/  MUFU.EX2 R39, R39 ;  /* 0x0000002700277308 */ /* 0x000ee40000000800 */
[----:B------:R-:W-:-:S04]  /*ea10*/  FADD.FTZ R104, R104, R79 ;  /* 0x0000004f68687221 */ /* 0x000fc80000010000 */
[----:B------:R-:W-:Y:S01]  /*ea20*/  FADD.FTZ R109, R109, R104 ;  /* 0x000000686d6d7221 */ /* 0x000fe20000010000 */
[----:B-----5:R-:W-:Y:S01]  /*ea30*/  HMMA.16816.F32.BF16 R12, R8, R4, R12 ;  /* 0x00000004080c723c */ /* 0x020fe2000004180c */
[----:B------:R-:W-:Y:S02]  /*ea40*/  MUFU.EX2 R67, R67 ;  /* 0x0000004300437308 */ /* 0x000fe40000000800 */
[----:B------:R-:W-:-:S04]  /*ea50*/  FADD.FTZ R106, R106, R109 ;  /* 0x0000006d6a6a7221 */ /* 0x000fc80000010000 */
[----:B------:R-:W-:Y:S01]  /*ea60*/  FADD.FTZ R5, R69, R80 ;  /* 0x0000005045057221 */ /* 0x000fe20000010000 */
[C---:B------:R-:W-:Y:S01]  /*ea70*/  HMMA.16816.F32.BF16 R16, R8.reuse, R6, R16 ;  /* 0x000000060810723c */ /* 0x040fe20000041810 */
[----:B------:R-:W-:Y:S01]  /*ea80*/  FADD.FTZ R107, R107, R106 ;  /* 0x0000006a6b6b7221 */ /* 0x000fe20000010000 */
[----:B------:R-:W4:Y:S01]  /*ea90*/  MUFU.EX2 R110, R110 ;  /* 0x0000006e006e7308 */ /* 0x000f220000000800 */
[----:B------:R-:W-:Y:S02]  /*eaa0*/  FADD.FTZ R5, R68, R5 ;  /* 0x0000000544057221 */ /* 0x000fe40000010000 */
[----:B------:R-:W-:Y:S02]  /*eab0*/  FADD.FTZ R114, R114, R107 ;  /* 0x0000006b72727221 */ /* 0x000fe40000010000 */
[----:B------:R-:W-:Y:S01]  /*eac0*/  FADD.FTZ R64, R64, R5 ;  /* 0x0000000540407221 */ /* 0x000fe20000010000 */
[----:B-1----:R-:W-:Y:S01]  /*ead0*/  HMMA.16816.F32.BF16 R28, R8, R20, R28 ;  /* 0x00000014081c723c */ /* 0x002fe2000004181c */
[----:B------:R-:W1:Y:S01]  /*eae0*/  LDSM.16.MT88.4 R4, [R149+0x4800] ;  /* 0x004800009504783b */ /* 0x000e620000004200 */
[----:B------:R-:W-:Y:S01]  /*eaf0*/  FADD.FTZ R125, R125, R114 ;  /* 0x000000727d7d7221 */ /* 0x000fe20000010000 */
[----:B------:R-:W-:Y:S01]  /*eb00*/  MUFU.EX2 R70, R70 ;  /* 0x0000004600467308 */ /* 0x000fe20000000800 */
[----:B------:R-:W-:-:S02]  /*eb10*/  FADD.FTZ R63, R63, R64 ;  /* 0x000000403f3f7221 */ /* 0x000fc40000010000 */
[----:B------:R-:W-:Y:S02]  /*eb20*/  FADD.FTZ R125, R118, R125 ;  /* 0x0000007d767d7221 */ /* 0x000fe40000010000 */
[----:B------:R-:W-:Y:S01]  /*eb30*/  FADD.FTZ R56, R62, R63 ;  /* 0x0000003f3e387221 */ /* 0x000fe20000010000 */
[----:B------:R-:W-:Y:S01]  /*eb40*/  HMMA.16816.F32.BF16 R24, R8, R22, R24 ;  /* 0x000000160818723c */ /* 0x000fe20000041818 */
[----:B------:R-:W-:Y:S01]  /*eb50*/  FADD.FTZ R122, R122, R125 ;  /* 0x0000007d7a7a7221 */ /* 0x000fe20000010000 */
[----:B------:R-:W5:Y:S01]  /*eb60*/  MUFU.EX2 R71, R66 ;  /* 0x0000004200477308 */ /* 0x000f620000000800 */
[----:B------:R-:W-:Y:S02]  /*eb70*/  FADD.FTZ R56, R61, R56 ;  /* 0x000000383d387221 */ /* 0x000fe40000010000 */
[----:B------:R-:W-:Y:S02]  /*eb80*/  FADD.FTZ R122, R127, R122 ;  /* 0x0000007a7f7a7221 */ /* 0x000fe40000010000 */
[----:B------:R-:W-:Y:S01]  /*eb90*/  FADD.FTZ R57, R57, R56 ;  /* 0x0000003839397221 */ /* 0x000fe20000010000 */
[----:B------:R-:W1:Y:S01]  /*eba0*/  LDSM.16.MT88.4 R124, [R149+0x4c00] ;  /* 0x004c0000957c783b */ /* 0x000e620000004200 */
[----:B------:R-:W-:Y:S01]  /*ebb0*/  FADD.FTZ R129, R129, R122 ;  /* 0x0000007a81817221 */ /* 0x000fe20000010000 */
[----:B------:R-:W-:Y:S01]  /*ebc0*/  MUFU.EX2 R60, R60 ;  /* 0x0000003c003c7308 */ /* 0x000fe20000000800 */
[----:B------:R-:W-:Y:S01]  /*ebd0*/  FADD.FTZ R54, R54, R57 ;  /* 0x0000003936367221 */ /* 0x000fe20000010000 */
[----:B---3--:R-:W-:Y:S01]  /*ebe0*/  F2FP.BF16.PACK_AB R8, R39, R0 ;  /* 0x000000002708723e */ /* 0x008fe200000010ff */
[----:B------:R-:W-:Y:S01]  /*ebf0*/  FADD.FTZ R129, R116, R129 ;  /* 0x0000008174817221 */ /* 0x000fe20000010000 */
[----:B----4-:R-:W-:Y:S01]  /*ec00*/  F2FP.BF16.PACK_AB R10, R110, R67 ;  /* 0x000000436e0a723e */ /* 0x010fe200000010ff */
[----:B------:R-:W-:-:S02]  /*ec10*/  FADD.FTZ R53, R53, R54 ;  /* 0x0000003635357221 */ /* 0x000fc40000010000 */
[----:B------:R-:W-:Y:S01]  /*ec20*/  FADD.FTZ R128, R128, R129 ;  /* 0x0000008180807221 */ /* 0x000fe20000010000 */
[----:B------:R-:W3:Y:S01]  /*ec30*/  MUFU.EX2 R65, R65 ;  /* 0x0000004100417308 */ /* 0x000ee20000000800 */
[----:B------:R-:W-:Y:S01]  /*ec40*/  FADD.FTZ R52, R52, R53 ;  /* 0x0000003534347221 */ /* 0x000fe20000010000 */
[----:B-----5:R-:W-:Y:S01]  /*ec50*/  F2FP.BF16.PACK_AB R9, R71, R70 ;  /* 0x000000464709723e */ /* 0x020fe200000010ff */
[----:B------:R-:W-:Y:S02]  /*ec60*/  FFMA.FTZ R20, R55, c[0x0][0x23c], -R59 ;  /* 0x00008f0037147a23 */ /* 0x000fe4000001083b */
[----:B------:R-:W-:Y:S02]  /*ec70*/  FADD.FTZ R51, R51, R52 ;  /* 0x0000003433337221 */ /* 0x000fe40000010000 */
[----:B------:R-:W-:Y:S01]  /*ec80*/  FFMA.FTZ R21, R50, c[0x0][0x23c], -R47 ;  /* 0x00008f0032157a23 */ /* 0x000fe2000001082f */
[----:B------:R-:W-:Y:S01]  /*ec90*/  MUFU.EX2 R112, R112 ;  /* 0x0000007000707308 */ /* 0x000fe20000000800 */
[----:B------:R-:W-:-:S02]  /*eca0*/  FADD.FTZ R48, R48, R51 ;  /* 0x0000003330307221 */ /* 0x000fc40000010000 */
[--C-:B------:R-:W-:Y:S02]  /*ecb0*/  FFMA.FTZ R22, R44, c[0x0][0x23c], -R47.reuse ;  /* 0x00008f002c167a23 */ /* 0x100fe4000001082f */
[----:B------:R-:W-:Y:S02]  /*ecc0*/  FADD.FTZ R49, R49, R48 ;  /* 0x0000003031317221 */ /* 0x000fe40000010000 */
[----:B------:R-:W-:Y:S01]  /*ecd0*/  FFMA.FTZ R23, R42, c[0x0][0x23c], -R47 ;  /* 0x00008f002a177a23 */ /* 0x000fe2000001082f */
[----:B---3--:R-:W-:Y:S01]  /*ece0*/  F2FP.BF16.PACK_AB R11, R65, R60 ;  /* 0x0000003c410b723e */ /* 0x008fe200000010ff */
[----:B------:R-:W-:Y:S01]  /*ecf0*/  FADD.FTZ R46, R46, R49 ;  /* 0x000000312e2e7221 */ /* 0x000fe20000010000 */
[----:B------:R-:W3:Y:S01]  /*ed00*/  MUFU.EX2 R83, R76 ;  /* 0x0000004c00537308 */ /* 0x000ee20000000800 */
[----:B------:R-:W-:Y:S02]  /*ed10*/  FADD.FTZ R131, R131, R128 ;  /* 0x0000008083837221 */ /* 0x000fe40000010000 */
[----:B------:R-:W-:-:S02]  /*ed20*/  FADD.FTZ R43, R43, R46 ;  /* 0x0000002e2b2b7221 */ /* 0x000fc40000010000 */
[C---:B--2---:R-:W-:Y:S01]  /*ed30*/  HMMA.16816.F32.BF16 R12, R8.reuse, R32, R12 ;  /* 0x00000020080c723c */ /* 0x044fe2000004180c */
[----:B------:R-:W-:Y:S02]  /*ed40*/  FADD.FTZ R108, R108, R131 ;  /* 0x000000836c6c7221 */ /* 0x000fe40000010000 */
[----:B------:R-:W-:Y:S01]  /*ed50*/  FADD.FTZ R40, R40, R43 ;  /* 0x0000002b28287221 */ /* 0x000fe20000010000 */
[----:B------:R-:W-:Y:S03]  /*ed60*/  MUFU.EX2 R20, R20 ;  /* 0x0000001400147308 */ /* 0x000fe60000000800 */
[----:B------:R-:W-:Y:S01]  /*ed70*/  FFMA.FTZ R32, R45, c[0x0][0x23c], -R47 ;  /* 0x00008f002d207a23 */ /* 0x000fe2000001082f */
[----:B-1----:R-:W-:Y:S01]  /*ed80*/  HMMA.16816.F32.BF16 R28, R8, R4, R28 ;  /* 0x00000004081c723c */ /* 0x002fe2000004181c */
[----:B------:R-:W-:-:S03]  /*ed90*/  FADD.FTZ R41, R41, R40 ;  /* 0x0000002829297221 */ /* 0x000fc60000010000 */
[----:B------:R-:W1:Y:S01]  /*eda0*/  MUFU.EX2 R99, R99 ;  /* 0x0000006300637308 */ /* 0x000e620000000800 */
[----:B------:R-:W-:Y:S02]  /*edb0*/  FADD.FTZ R36, R36, R41 ;  /* 0x0000002924247221 */ /* 0x000fe40000010000 */
[----:B---3--:R-:W-:Y:S01]  /*edc0*/  F2FP.BF16.PACK_AB R4, R83, R112 ;  /* 0x000000705304723e */ /* 0x008fe200000010ff */
[----:B------:R-:W-:Y:S01]  /*edd0*/  HMMA.16816.F32.BF16 R16, R8, R34, R16 ;  /* 0x000000220810723c */ /* 0x000fe20000041810 */
[----:B------:R-:W-:-:S03]  /*ede0*/  FADD.FTZ R3, R3, R36 ;  /* 0x0000002403037221 */ /* 0x000fc60000010000 */
[----:B------:R-:W-:Y:S01]  /*edf0*/  MUFU.EX2 R21, R21 ;  /* 0x0000001500157308 */ /* 0x000fe20000000800 */
[----:B------:R-:W-:-:S03]  /*ee00*/  FADD.FTZ R3, R2, R3 ;  /* 0x0000000302037221 */ /* 0x000fc60000010000 */
[----:B------:R-:W-:Y:S01]  /*ee10*/  HMMA.16816.F32.BF16 R24, R8, R6, R24 ;  /* 0x000000060818723c */ /* 0x000fe20000041818 */
[----:B------:R-:W-:-:S03]  /*ee20*/  FADD.FTZ R0, R0, R3 ;  /* 0x0000000300007221 */ /* 0x000fc60000010000 */
[----:B------:R-:W2:Y:S01]  /*ee30*/  MUFU.EX2 R22, R22 ;  /* 0x0000001600167308 */ /* 0x000ea20000000800 */
[----:B------:R-:W-:Y:S02]  /*ee40*/  FADD.FTZ R0, R39, R0 ;  /* 0x0000000027007221 */ /* 0x000fe40000010000 */
[----:B------:R-:W-:Y:S01]  /*ee50*/  FADD.FTZ R9, R137, R108 ;  /* 0x0000006c89097221 */ /* 0x000fe20000010000 */
[----:B-1----:R-:W-:Y:S01]  /*ee60*/  F2FP.BF16.PACK_AB R6, R99, R20 ;  /* 0x000000146306723e */ /* 0x002fe200000010ff */
[----:B------:R-:W-:Y:S01]  /*ee70*/  FADD.FTZ R3, R67, R0 ;  /* 0x0000000043037221 */ /* 0x000fe20000010000 */
[----:B------:R-:W-:Y:S01]  /*ee80*/  MOV R67, R37 ;  /* 0x0000002500437202 */ /* 0x000fe20000000f00 */
[----:B------:R-:W-:Y:S01]  /*ee90*/  FADD.FTZ R82, R82, R9 ;  /* 0x0000000952527221 */ /* 0x000fe20000010000 */
[----:B------:R-:W-:Y:S01]  /*eea0*/  MUFU.EX2 R23, R23 ;  /* 0x0000001700177308 */ /* 0x000fe20000000800 */
[----:B------:R-:W-:Y:S02]  /*eeb0*/  FADD.FTZ R3, R110, R3 ;  /* 0x000000036e037221 */ /* 0x000fe40000010000 */
[----:B------:R-:W-:-:S02]  /*eec0*/  FADD.FTZ R141, R141, R82 ;  /* 0x000000528d8d7221 */ /* 0x000fc40000010000 */
[----:B------:R-:W-:Y:S02]  /*eed0*/  FADD.FTZ R112, R112, R3 ;  /* 0x0000000370707221 */ /* 0x000fe40000010000 */
[----:B------:R-:W-:Y:S01]  /*eee0*/  FADD.FTZ R70, R70, R141 ;  /* 0x0000008d46467221 */ /* 0x000fe20000010000 */
[----:B------:R-:W1:Y:S01]  /*eef0*/  MUFU.EX2 R32, R32 ;  /* 0x0000002000207308 */ /* 0x000e620000000800 */
[----:B--2---:R-:W-:Y:S01]  /*ef00*/  F2FP.BF16.PACK_AB R5, R22, R21 ;  /* 0x000000151605723e */ /* 0x004fe200000010ff */
[----:B------:R-:W-:Y:S02]  /*ef10*/  FADD.FTZ R83, R83, R112 ;  /* 0x0000007053537221 */ /* 0x000fe40000010000 */
[----:B------:R-:W-:Y:S02]  /*ef20*/  FADD.FTZ R71, R71, R70 ;  /* 0x0000004647477221 */ /* 0x000fe40000010000 */
[----:B------:R-:W-:Y:S02]  /*ef30*/  FADD.FTZ R20, R20, R83 ;  /* 0x0000005314147221 */ /* 0x000fe40000010000 */
[----:B------:R-:W-:-:S02]  /*ef40*/  FADD.FTZ R0, R60, R71 ;  /* 0x000000473c007221 */ /* 0x000fc40000010000 */
[----:B------:R-:W-:Y:S02]  /*ef50*/  FADD.FTZ R99, R99, R20 ;  /* 0x0000001463637221 */ /* 0x000fe40000010000 */
[----:B------:R-:W-:Y:S01]  /*ef60*/  FADD.FTZ R0, R65, R0 ;  /* 0x0000000041007221 */ /* 0x000fe20000010000 */
[----:B------:R-:W-:Y:S02]  /*ef70*/  MOV R65, R38 ;  /* 0x0000002600417202 */ /* 0x000fe40000000f00 */
[----:B-1----:R-:W-:Y:S01]  /*ef80*/  F2FP.BF16.PACK_AB R7, R32, R23 ;  /* 0x000000172007723e */ /* 0x002fe200000010ff */
[----:B------:R-:W-:-:S04]  /*ef90*/  FADD.FTZ R21, R21, R0 ;  /* 0x0000000015157221 */ /* 0x000fc80000010000 */
[----:B------:R-:W-:Y:S02]  /*efa0*/  FADD.FTZ R22, R22, R21 ;  /* 0x0000001516167221 */ /* 0x000fe40000010000 */
[----:B------:R-:W-:Y:S02]  /*efb0*/  HMMA.16816.F32.BF16 R136, R4, R132, R12 ;  /* 0x000000840488723c */ /* 0x000fe4000004180c */
[----:B------:R-:W-:-:S04]  /*efc0*/  FADD.FTZ R23, R23, R22 ;  /* 0x0000001617177221 */ /* 0x000fc80000010000 */
[----:B------:R-:W-:Y:S02]  /*efd0*/  FADD.FTZ R101, R32, R23 ;  /* 0x0000001720657221 */ /* 0x000fe40000010000 */
[C---:B------:R-:W-:Y:S08]  /*efe0*/  HMMA.16816.F32.BF16 R128, R4.reuse, R124, R28 ;  /* 0x0000007c0480723c */ /* 0x040ff0000004181c */
[C---:B------:R-:W-:Y:S08]  /*eff0*/  HMMA.16816.F32.BF16 R132, R4.reuse, R134, R16 ;  /* 0x000000860484723c */ /* 0x040ff00000041810 */
[----:B------:R-:W-:Y:S08]  /*f000*/  HMMA.16816.F32.BF16 R124, R4, R126, R24 ;  /* 0x0000007e047c723c */ /* 0x000ff00000041818 */
.L_x_4664:
        /* <DEDUP_REMOVED lines=8> */
.L_x_4676:
        /* <DEDUP_REMOVED lines=64> */
.L_x_4673:
        /* <DEDUP_REMOVED lines=19> */
[----:B------:R-:W-:Y:S02]  /*f5c0*/  @!P2 MOV R98, c[0x0][0x1a4] ;  /* 0x000069000062aa02 */ /* 0x000fe40000000f00 */
[-C--:B------:R-:W-:Y:S02]  /*f5d0*/  @!P2 LEA.HI.X R161, R155, R151.reuse, R100, 0x1, P3 ;  /* 0x000000979ba1a211 */ /* 0x080fe400018f0c64 */
        /* <DEDUP_REMOVED lines=29> */
[----:B------:R-:W-:Y:S08]  /*f7b0*/  LDSM.16.M88.4 R20, [R92] ;  /* 0x000000005c14783b */ /* 0x000ff00000000200 */
[----:B------:R-:W-:Y:S08]  /*f7c0*/  LDSM.16.M88.4 R24, [R94+0x1800] ;  /* 0x001800005e18783b */ /* 0x000ff00000000200 */
[----:B------:R-:W2:Y:S08]  /*f7d0*/  LDSM.16.M88.4 R40, [R94+0x1c00] ;  /* 0x001c00005e28783b */ /* 0x000eb00000000200 */
[----:B------:R-:W-:Y:S08]  /*f7e0*/  LDSM.16.M88.4 R32, [R91] ;  /* 0x000000005b20783b */ /* 0x000ff00000000200 */
[----:B------:R-:W3:Y:S08]  /*f7f0*/  LDSM.16.M88.4 R36, [R90] ;  /* 0x000000005a24783b */ /* 0x000ef00000000200 */
[----:B------:R-:W4:Y:S08]  /*f800*/  LDSM.16.M88.4 R52, [R94+0x2000] ;  /* 0x002000005e34783b */ /* 0x000f300000000200 */
[----:B------:R-:W5:Y:S08]  /*f810*/  LDSM.16.M88.4 R48, [R94+0x2400] ;  /* 0x002400005e30783b */ /* 0x000f700000000200 */
[----:B------:R-:W-:Y:S08]  /*f820*/  LDSM.16.M88.4 R56, [R94+0x2800] ;  /* 0x002800005e38783b */ /* 0x000ff00000000200 */
[----:B------:R-:W1:Y:S08]  /*f830*/  LDSM.16.M88.4 R76, [R94+0x2c00] ;  /* 0x002c00005e4c783b */ /* 0x000e700000000200 */
[----:B------:R-:W-:Y:S08]  /*f840*/  LDSM.16.M88.4 R80, [R87] ;  /* 0x000000005750783b */ /* 0x000ff00000000200 */
[----:B------:R-:W1:Y:S01]  /*f850*/  LDSM.16.M88.4 R72, [R86] ;  /* 0x000000005648783b */ /* 0x000e620000000200 */
        /* <DEDUP_REMOVED lines=45> */
[----:B------:R-:W5:Y:S03]  /*fb30*/  LDSM.16.M88.4 R32, [R89] ;  /* 0x000000005920783b */ /* 0x000f660000000200 */
        /* <DEDUP_REMOVED lines=26> */
[----:B------:R-:W5:Y:S01]  /*fce0*/  LDSM.16.M88.4 R40, [R88] ;  /* 0x000000005828783b */ /* 0x000f620000000200 */
        /* <DEDUP_REMOVED lines=157> */
.L_x_4675:
[----:B------:R2:W-:Y:S01]  /*106c0*/  @P2 STS [R121+0x1000], RZ ;  /* 0x001000ff79002388 */ /* 0x0005e20000000800 */
[CC--:B------:R-:W-:Y:S01]  /*106d0*/  LEA R74, P5, R71.reuse, R146.reuse, 0x1 ;  /* 0x00000092474a7211 */ /* 0x0c0fe200078a08ff */
[----:B------:R-:W-:Y:S01]  /*106e0*/  @!P2 IMAD.MOV.U32 R69, RZ, RZ, c[0x0][0x19c] ;  /* 0x00006700ff45a624 */ /* 0x000fe200078e00ff */
[-C--:B------:R-:W-:Y:S01]  /*106f0*/  @!P2 IADD3 R66, P0, R140, R71.reuse, RZ ;  /* 0x000000478c42a210 */ /* 0x080fe20007f1e0ff */
[----:B------:R2:W-:Y:S01]  /*10700*/  @P2 STS [R121+0x1004], RZ ;  /* 0x001004ff79002388 */ /* 0x0005e20000000800 */
[----:B------:R-:W-:Y:S01]  /*10710*/  @!P2 LEA R67, P3, R68, R71, 0x6 ;  /* 0x000000474443a211 */ /* 0x000fe200078630ff */
        /* <DEDUP_REMOVED lines=38> */
.L_x_4674:
        /* <DEDUP_REMOVED lines=17> */
[C---:B------:R-:W-:Y:S05]  /*10a90*/  IADD3 R77, R71.reuse, 0x29, RZ ;  /* 0x00000029474d7810 */ /* 0x040fea0007ffe0ff */
[----:B------:R-:W5:Y:S10]  /*10aa0*/  I2F R74, R74 ;  /* 0x0000004a004a7306 */ /* 0x000f740000201400 */
[----:B------:R-:W1:Y:S10]  /*10ab0*/  I2F R76, R76 ;  /* 0x0000004c004c7306 */ /* 0x000e740000201400 */
[----:B------:R1:W-:Y:S10]  /*10ac0*/  I2F R80, R75 ;  /* 0x0000004b00507306 */ /* 0x0003f40000201400 */
[----:B------:R-:W2:Y:S10]  /*10ad0*/  I2F R78, R78 ;  /* 0x0000004e004e7306 */ /* 0x000eb40000201400 */
[----:B------:R2:W2:Y:S01]  /*10ae0*/  I2F R82, R73 ;  /* 0x0000004900527306 */ /* 0x0004a20000201400 */
[C---:B-1----:R-:W-:Y:S09]  /*10af0*/  IADD3 R75, R71.reuse, 0x30, RZ ;  /* 0x00000030474b7810 */ /* 0x042ff20007ffe0ff */
[----:B------:R1:W1:Y:S10]  /*10b00*/  I2F R98, R83 ;  /* 0x0000005300627306 */ /* 0x0002740000201400 */
[----:B------:R3:W3:Y:S01]  /*10b10*/  I2F R100, R81 ;  /* 0x0000005100647306 */ /* 0x0006e20000201400 */
[C---:B--2---:R-:W-:Y:S09]  /*10b20*/  IADD3 R73, R71.reuse, 0x31, RZ ;  /* 0x0000003147497810 */ /* 0x044ff20007ffe0ff */
[----:B------:R2:W2:Y:S01]  /*10b30*/  I2F R102, R79 ;  /* 0x0000004f00667306 */ /* 0x0004a20000201400 */
[C---:B-1----:R-:W-:Y:S09]  /*10b40*/  IADD3 R83, R71.reuse, 0x38, RZ ;  /* 0x0000003847537810 */ /* 0x042ff20007ffe0ff */
[----:B------:R1:W1:Y:S01]  /*10b50*/  I2F R104, R77 ;  /* 0x0000004d00687306 */ /* 0x0002620000201400 */
[C---:B---3--:R-:W-:Y:S09]  /*10b60*/  IADD3 R81, R71.reuse, 0x39, RZ ;  /* 0x0000003947517810 */ /* 0x048ff20007ffe0ff */
[----:B------:R3:W3:Y:S01]  /*10b70*/  I2F R106, R75 ;  /* 0x0000004b006a7306 */ /* 0x0006e20000201400 */
[C---:B--2---:R-:W-:Y:S09]  /*10b80*/  IADD3 R79, R71.reuse, 0x40, RZ ;  /* 0x00000040474f7810 */ /* 0x044ff20007ffe0ff */
[----:B------:R2:W2:Y:S01]  /*10b90*/  I2F R108, R73 ;  /* 0x00000049006c7306 */ /* 0x0004a20000201400 */
[C---:B-1----:R-:W-:Y:S09]  /*10ba0*/  IADD3 R77, R71.reuse, 0x41, RZ ;  /* 0x00000041474d7810 */ /* 0x042ff20007ffe0ff */
[----:B------:R-:W1:Y:S01]  /*10bb0*/  I2F R110, R83 ;  /* 0x00000053006e7306 */ /* 0x000e620000201400 */
[C---:B---3--:R-:W-:Y:S09]  /*10bc0*/  IADD3 R75, R71.reuse, 0x48, RZ ;  /* 0x00000048474b7810 */ /* 0x048ff20007ffe0ff */
[----:B------:R-:W3:Y:S01]  /*10bd0*/  I2F R112, R81 ;  /* 0x0000005100707306 */ /* 0x000ee20000201400 */
[----:B--2---:R-:W-:Y:S09]  /*10be0*/  IADD3 R73, R71, 0x49, RZ ;  /* 0x0000004947497810 */ /* 0x004ff20007ffe0ff */
[----:B------:R-:W2:Y:S10]  /*10bf0*/  I2F R114, R79 ;  /* 0x0000004f00727306 */ /* 0x000eb40000201400 */
[----:B------:R-:W1:Y:S10]  /*10c00*/  I2F R116, R77 ;  /* 0x0000004d00747306 */ /* 0x000e740000201400 */
[----:B------:R-:W1:Y:S10]  /*10c10*/  I2F R118, R75 ;  /* 0x0000004b00767306 */ /* 0x000e740000201400 */
[----:B------:R-:W1:Y:S10]  /*10c20*/  I2F R120, R73 ;  /* 0x0000004900787306 */ /* 0x000e740000201400 */
[----:B------:R-:W1:Y:S01]  /*10c30*/  I2F R66, R66 ;  /* 0x0000004200427306 */ /* 0x000e620000201400 */
[CC--:B------:R-:W-:Y:S02]  /*10c40*/  FFMA.FTZ R0, R97.reuse, R69.reuse, R0 ;  /* 0x0000004561007223 */ /* 0x0c0fe40000010000 */
[C---:B------:R-:W-:Y:S02]  /*10c50*/  FFMA.FTZ R2, R97.reuse, R69, R2 ;  /* 0x0000004561027223 */ /* 0x040fe40000010002 */
[CC--:B------:R-:W-:Y:S01]  /*10c60*/  FFMA.FTZ R3, R97.reuse, R70.reuse, R3 ;  /* 0x0000004661037223 */ /* 0x0c0fe20000010003 */
[----:B------:R-:W-:Y:S01]  /*10c70*/  FMNMX.FTZ R68, R0, R109, !PT ;  /* 0x0000006d00447209 */ /* 0x000fe20007810000 */
[C---:B------:R-:W-:Y:S01]  /*10c80*/  FFMA.FTZ R4, R97.reuse, R70, R4 ;  /* 0x0000004661047223 */ /* 0x040fe20000010004 */
[----:B------:R-:W-:Y:S01]  /*10c90*/  FMNMX.FTZ R67, R2, R107, !PT ;  /* 0x0000006b02437209 */ /* 0x000fe20007810000 */
[----:B----4-:R-:W-:Y:S01]  /*10ca0*/  FFMA.FTZ R5, R97, R72, R5 ;  /* 0x0000004861057223 */ /* 0x010fe20000010005 */
[----:B------:R-:W-:Y:S01]  /*10cb0*/  FMNMX.FTZ R68, R3, R68, !PT ;  /* 0x0000004403447209 */ /* 0x000fe20007810000 */
[C---:B------:R-:W-:Y:S01]  /*10cc0*/  FFMA.FTZ R6, R97.reuse, R72, R6 ;  /* 0x0000004861067223 */ /* 0x040fe20000010006 */
[----:B------:R-:W-:Y:S01]  /*10cd0*/  FMNMX.FTZ R67, R4, R67, !PT ;  /* 0x0000004304437209 */ /* 0x000fe20007810000 */
[----:B-----5:R-:W-:Y:S01]  /*10ce0*/  FFMA.FTZ R7, R97, R74, R7 ;  /* 0x0000004a61077223 */ /* 0x020fe20000010007 */
[----:B------:R-:W-:Y:S01]  /*10cf0*/  FMNMX.FTZ R152, R5, R68, !PT ;  /* 0x0000004405987209 */ /* 0x000fe20007810000 */
[C---:B------:R-:W-:Y:S01]  /*10d00*/  FFMA.FTZ R8, R97.reuse, R74, R8 ;  /* 0x0000004a61087223 */ /* 0x040fe20000010008 */
[----:B------:R4:W5:Y:S01]  /*10d10*/  I2F R68, R65 ;  /* 0x0000004100447306 */ /* 0x0009620000201400 */
        /* <DEDUP_REMOVED lines=27> */
[----:B------:R-:W-:Y:S01]  /*10ed0*/  FFMA.FTZ R22, R97, R102, R22 ;  /* 0x0000006661167223 */ /* 0x000fe20000010016 */
[----:B------:R-:W-:Y:S01]  /*10ee0*/  IADD3 R67, R71, 0x58, RZ ;  /* 0x0000005847437810 */ /* 0x000fe20007ffe0ff */
[----:B------:R-:W-:Y:S01]  /*10ef0*/  FFMA.FTZ R23, R97, R104, R23 ;  /* 0x0000006861177223 */ /* 0x000fe20000010017 */
[----:B------:R-:W-:Y:S01]  /*10f00*/  FMNMX.FTZ R152, R21, R152, !PT ;  /* 0x0000009815987209 */ /* 0x000fe20007810000 */
[C---:B------:R-:W-:Y:S01]  /*10f10*/  FFMA.FTZ R24, R97.reuse, R104, R24 ;  /* 0x0000006861187223 */ /* 0x040fe20000010018 */
[----:B------:R5:W5:Y:S01]  /*10f20*/  I2F R70, R67 ;  /* 0x0000004300467306 */ /* 0x000b620000201400 */
[----:B------:R-:W-:Y:S01]  /*10f30*/  FFMA.FTZ R25, R97, R106, R25 ;  /* 0x0000006a61197223 */ /* 0x000fe20000010019 */
[----:B------:R-:W-:Y:S01]  /*10f40*/  FMNMX.FTZ R152, R23, R152, !PT ;  /* 0x0000009817987209 */ /* 0x000fe20007810000 */
[----:B------:R-:W-:Y:S01]  /*10f50*/  FFMA.FTZ R26, R97, R106, R26 ;  /* 0x0000006a611a7223 */ /* 0x000fe2000001001a */
[----:B----4-:R-:W-:Y:S01]  /*10f60*/  IADD3 R65, R71, 0x59, RZ ;  /* 0x0000005947417810 */ /* 0x010fe20007ffe0ff */
[----:B------:R-:W-:Y:S01]  /*10f70*/  FFMA.FTZ R27, R97, R108, R27 ;  /* 0x0000006c611b7223 */ /* 0x000fe2000001001b */
[----:B------:R-:W-:Y:S01]  /*10f80*/  FMNMX.FTZ R152, R25, R152, !PT ;  /* 0x0000009819987209 */ /* 0x000fe20007810000 */
[C---:B------:R-:W-:Y:S01]  /*10f90*/  FFMA.FTZ R28, R97.reuse, R108, R28 ;  /* 0x0000006c611c7223 */ /* 0x040fe2000001001c */
[----:B------:R-:W-:Y:S01]  /*10fa0*/  FMNMX.FTZ R153, R20, R153, !PT ;  /* 0x0000009914997209 */ /* 0x000fe20007810000 */
[CC--:B-1----:R-:W-:Y:S01]  /*10fb0*/  FFMA.FTZ R29, R97.reuse, R110.reuse, R29 ;  /* 0x0000006e611d7223 */ /* 0x0c2fe2000001001d */
[----:B------:R-:W1:Y:S01]  /*10fc0*/  I2F R72, R65 ;  /* 0x0000004100487306 */ /* 0x000e620000201400 */
[C---:B------:R-:W-:Y:S01]  /*10fd0*/  FFMA.FTZ R30, R97.reuse, R110, R30 ;  /* 0x0000006e611e7223 */ /* 0x040fe2000001001e */
[----:B------:R-:W-:Y:S01]  /*10fe0*/  FMNMX.FTZ R153, R22, R153, !PT ;  /* 0x0000009916997209 */ /* 0x000fe20007810000 */
[----:B---3--:R-:W-:Y:S01]  /*10ff0*/  FFMA.FTZ R31, R97, R112, R31 ;  /* 0x00000070611f7223 */ /* 0x008fe2000001001f */
[----:B------:R-:W-:Y:S01]  /*11000*/  FMNMX.FTZ R152, R27, R152, !PT ;  /* 0x000000981b987209 */ /* 0x000fe20007810000 */
[C---:B------:R-:W-:Y:S01]  /*11010*/  FFMA.FTZ R32, R97.reuse, R112, R32 ;  /* 0x0000007061207223 */ /* 0x040fe20000010020 */
[----:B------:R-:W-:Y:S01]  /*11020*/  FMNMX.FTZ R153, R24, R153, !PT ;  /* 0x0000009918997209 */ /* 0x000fe20007810000 */
[----:B--2---:R-:W-:Y:S01]  /*11030*/  FFMA.FTZ R33, R97, R114, R33 ;  /* 0x0000007261217223 */ /* 0x004fe20000010021 */
        /* <DEDUP_REMOVED lines=19> */
[----:B-----5:R-:W-:Y:S01]  /*11170*/  FFMA.FTZ R43, R97, R68, R43 ;  /* 0x00000044612b7223 */ /* 0x020fe2000001002b */
[----:B------:R-:W-:Y:S01]  /*11180*/  FMNMX.FTZ R152, R39, R152, !PT ;  /* 0x0000009827987209 */ /* 0x000fe20007810000 */
[----:B------:R-:W-:Y:S01]  /*11190*/  FFMA.FTZ R44, R97, R68, R44 ;  /* 0x00000044612c7223 */ /* 0x000fe2000001002c */
[----:B------:R-:W-:Y:S01]  /*111a0*/  IADD3 R67, R71, 0x60, RZ ;  /* 0x0000006047437810 */ /* 0x000fe20007ffe0ff */
[----:B------:R-:W-:Y:S01]  /*111b0*/  FFMA.FTZ R45, R97, R70, R45 ;  /* 0x00000046612d7223 */ /* 0x000fe2000001002d */
[----:B------:R-:W-:Y:S01]  /*111c0*/  FMNMX.FTZ R152, R41, R152, !PT ;  /* 0x0000009829987209 */ /* 0x000fe20007810000 */
[C---:B------:R-:W-:Y:S01]  /*111d0*/  FFMA.FTZ R46, R97.reuse, R70, R46 ;  /* 0x00000046612e7223 */ /* 0x040fe2000001002e */
[----:B------:R2:W3:Y:S01]  /*111e0*/  I2F R74, R67 ;  /* 0x00000043004a7306 */ /* 0x0004e20000201400 */
[----:B-1----:R-:W-:Y:S01]  /*111f0*/  FFMA.FTZ R47, R97, R72, R47 ;  /* 0x00000048612f7223 */ /* 0x002fe2000001002f */
[----:B------:R-:W-:Y:S01]  /*11200*/  FMNMX.FTZ R152, R43, R152, !PT ;  /* 0x000000982b987209 */ /* 0x000fe20007810000 */
[----:B------:R-:W-:Y:S01]  /*11210*/  FFMA.FTZ R48, R97, R72, R48 ;  /* 0x0000004861307223 */ /* 0x000fe20000010030 */
[----:B------:R-:W-:Y:S02]  /*11220*/  FMNMX.FTZ R153, R36, R153, !PT ;  /* 0x0000009924997209 */ /* 0x000fe40007810000 */
[----:B------:R-:W-:Y:S02]  /*11230*/  FMNMX.FTZ R152, R45, R152, !PT ;  /* 0x000000982d987209 */ /* 0x000fe40007810000 */
[----:B------:R-:W-:Y:S02]  /*11240*/  FMNMX.FTZ R153, R38, R153, !PT ;  /* 0x0000009926997209 */ /* 0x000fe40007810000 */
[----:B------:R-:W-:Y:S02]  /*11250*/  FMNMX.FTZ R152, R47, R152, !PT ;  /* 0x000000982f987209 */ /* 0x000fe40007810000 */
[C---:B------:R-:W-:Y:S02]  /*11260*/  IADD3 R65, R71.reuse, 0x61, RZ ;  /* 0x0000006147417810 */ /* 0x040fe40007ffe0ff */
[----:B------:R-:W-:Y:S02]  /*11270*/  FMNMX.FTZ R153, R40, R153, !PT ;  /* 0x0000009928997209 */ /* 0x000fe40007810000 */
[----:B------:R-:W1:Y:S02]  /*11280*/  I2F R76, R65 ;  /* 0x00000041004c7306 */ /* 0x000e640000201400 */
[----:B------:R-:W-:Y:S04]  /*11290*/  FMNMX.FTZ R153, R42, R153, !PT ;  /* 0x000000992a997209 */ /* 0x000fe80007810000 */
[----:B------:R-:W-:Y:S02]  /*112a0*/  FMNMX.FTZ R153, R44, R153, !PT ;  /* 0x000000992c997209 */ /* 0x000fe40007810000 */
[----:B--2---:R-:W-:Y:S01]  /*112b0*/  IADD3 R67, R71, 0x68, RZ ;  /* 0x0000006847437810 */ /* 0x004fe20007ffe0ff */
[CC--:B---3--:R-:W-:Y:S01]  /*112c0*/  FFMA.FTZ R49, R97.reuse, R74.reuse, R49 ;  /* 0x0000004a61317223 */ /* 0x0c8fe20000010031 */
[----:B------:R-:W-:Y:S01]  /*112d0*/  FMNMX.FTZ R153, R46, R153, !PT ;  /* 0x000000992e997209 */ /* 0x000fe20007810000 */
[----:B------:R-:W-:Y:S01]  /*112e0*/  FFMA.FTZ R50, R97, R74, R50 ;  /* 0x0000004a61327223 */ /* 0x000fe20000010032 */
[----:B------:R2:W3:Y:S02]  /*112f0*/  I2F R78, R67 ;  /* 0x00000043004e7306 */ /* 0x0004e40000201400 */
[----:B------:R-:W-:Y:S02]  /*11300*/  FMNMX.FTZ R152, R49, R152, !PT ;  /* 0x0000009831987209 */ /* 0x000fe40007810000 */
[----:B------:R-:W-:Y:S04]  /*11310*/  FMNMX.FTZ R153, R48, R153, !PT ;  /* 0x0000009930997209 */ /* 0x000fe80007810000 */
[----:B------:R-:W-:Y:S01]  /*11320*/  FMNMX.FTZ R153, R50, R153, !PT ;  /* 0x0000009932997209 */ /* 0x000fe20007810000 */
[-C--:B-1----:R-:W-:Y:S01]  /*11330*/  FFMA.FTZ R51, R97, R76.reuse, R51 ;  /* 0x0000004c61337223 */ /* 0x082fe20000010033 */
[----:B------:R-:W-:Y:S01]  /*11340*/  IADD3 R65, R71, 0x69, RZ ;  /* 0x0000006947417810 */ /* 0x000fe20007ffe0ff */
[----:B------:R-:W-:Y:S03]  /*11350*/  FFMA.FTZ R52, R97, R76, R52 ;  /* 0x0000004c61347223 */ /* 0x000fe60000010034 */
[----:B------:R1:W4:Y:S01]  /*11360*/  I2F R80, R65 ;  /* 0x0000004100507306 */ /* 0x0003220000201400 */
[----:B------:R-:W-:Y:S02]  /*11370*/  FMNMX.FTZ R152, R51, R152, !PT ;  /* 0x0000009833987209 */ /* 0x000fe40007810000 */
[----:B------:R-:W-:Y:S02]  /*11380*/  FMNMX.FTZ R153, R52, R153, !PT ;  /* 0x0000009934997209 */ /* 0x000fe40007810000 */
[----:B--2---:R-:W-:Y:S01]  /*11390*/  IADD3 R67, R71, 0x70, RZ ;  /* 0x0000007047437810 */ /* 0x004fe20007ffe0ff */
[CC--:B---3--:R-:W-:Y:S02]  /*113a0*/  FFMA.FTZ R53, R97.reuse, R78.reuse, R53 ;  /* 0x0000004e61357223 */ /* 0x0c8fe40000010035 */
[----:B------:R-:W-:Y:S02]  /*113b0*/  FFMA.FTZ R54, R97, R78, R54 ;  /* 0x0000004e61367223 */ /* 0x000fe40000010036 */
[----:B------:R2:W3:Y:S01]  /*113c0*/  I2F R82, R67 ;  /* 0x0000004300527306 */ /* 0x0004e20000201400 */
[----:B------:R-:W-:Y:S02]  /*113d0*/  FMNMX.FTZ R152, R53, R152, !PT ;  /* 0x0000009835987209 */ /* 0x000fe40007810000 */
[----:B------:R-:W-:Y:S02]  /*113e0*/  FMNMX.FTZ R153, R54, R153, !PT ;  /* 0x0000009936997209 */ /* 0x000fe40007810000 */
[----:B-1----:R-:W-:Y:S01]  /*113f0*/  IADD3 R65, R71, 0x71, RZ ;  /* 0x0000007147417810 */ /* 0x002fe20007ffe0ff */
[CC--:B----4-:R-:W-:Y:S02]  /*11400*/  FFMA.FTZ R55, R97.reuse, R80.reuse, R55 ;  /* 0x0000005061377223 */ /* 0x0d0fe40000010037 */
[----:B------:R-:W-:Y:S02]  /*11410*/  FFMA.FTZ R56, R97, R80, R56 ;  /* 0x0000005061387223 */ /* 0x000fe40000010038 */
[----:B------:R1:W4:Y:S01]  /*11420*/  I2F R66, R65 ;  /* 0x0000004100427306 */ /* 0x0003220000201400 */
[----:B------:R-:W-:Y:S02]  /*11430*/  FMNMX.FTZ R152, R55, R152, !PT ;  /* 0x0000009837987209 */ /* 0x000fe40007810000 */
[----:B--2---:R-:W-:Y:S01]  /*11440*/  IADD3 R67, R71, 0x78, RZ ;  /* 0x0000007847437810 */ /* 0x004fe20007ffe0ff */
[CC--:B---3--:R-:W-:Y:S02]  /*11450*/  FFMA.FTZ R57, R97.reuse, R82.reuse, R57 ;  /* 0x0000005261397223 */ /* 0x0c8fe40000010039 */
[----:B------:R-:W-:Y:S04]  /*11460*/  FFMA.FTZ R58, R97, R82, R58 ;  /* 0x00000052613a7223 */ /* 0x000fe8000001003a */
[----:B------:R-:W2:Y:S01]  /*11470*/  I2F R68, R67 ;  /* 0x0000004300447306 */ /* 0x000ea20000201400 */
[----:B------:R-:W-:Y:S02]  /*11480*/  FMNMX.FTZ R152, R57, R152, !PT ;  /* 0x0000009839987209 */ /* 0x000fe40007810000 */
[----:B-1----:R-:W-:Y:S01]  /*11490*/  IADD3 R65, R71, 0x79, RZ ;  /* 0x0000007947417810 */ /* 0x002fe20007ffe0ff */
[CC--:B----4-:R-:W-:Y:S02]  /*114a0*/  FFMA.FTZ R59, R97.reuse, R66.reuse, R59 ;  /* 0x00000042613b7223 */ /* 0x0d0fe4000001003b */
[----:B------:R-:W-:Y:S04]  /*114b0*/  FFMA.FTZ R60, R97, R66, R60 ;  /* 0x00000042613c7223 */ /* 0x000fe8000001003c */
[----:B------:R1:W3:Y:S01]  /*114c0*/  I2F R70, R65 ;  /* 0x0000004100467306 */ /* 0x0002e20000201400 */
[----:B------:R-:W-:Y:S01]  /*114d0*/  FMNMX.FTZ R66, R59, R152, !PT ;  /* 0x000000983b427209 */ /* 0x000fe20007810000 */
[CC--:B--2---:R-:W-:Y:S02]  /*114e0*/  FFMA.FTZ R61, R97.reuse, R68.reuse, R61 ;  /* 0x00000044613d7223 */ /* 0x0c4fe4000001003d */
[----:B------:R-:W-:Y:S03]  /*114f0*/  FFMA.FTZ R62, R97, R68, R62 ;  /* 0x00000044613e7223 */ /* 0x000fe6000001003e */
[----:B------:R-:W-:Y:S02]  /*11500*/  FMNMX.FTZ R68, R61, R66, !PT ;  /* 0x000000423d447209 */ /* 0x000fe40007810000 */
[----:B-1----:R-:W-:Y:S01]  /*11510*/  FMNMX.FTZ R65, R56, R153, !PT ;  /* 0x0000009938417209 */ /* 0x002fe20007810000 */
[CC--:B---3--:R-:W-:Y:S02]  /*11520*/  FFMA.FTZ R63, R97.reuse, R70.reuse, R63 ;  /* 0x00000046613f7223 */ /* 0x0c8fe4000001003f */
[----:B------:R-:W-:Y:S01]  /*11530*/  FFMA.FTZ R64, R97, R70, R64 ;  /* 0x0000004661407223 */ /* 0x000fe20000010040 */
[----:B------:R-:W-:Y:S02]  /*11540*/  FMNMX.FTZ R65, R58, R65, !PT ;  /* 0x000000413a417209 */ /* 0x000fe40007810000 */
[----:B------:R-:W-:Y:S02]  /*11550*/  FMNMX.FTZ R152, R63, R68, !PT ;  /* 0x000000443f987209 */ /* 0x000fe40007810000 */
[----:B------:R-:W-:Y:S03]  /*11560*/  FMNMX.FTZ R65, R60, R65, !PT ;  /* 0x000000413c417209 */ /* 0x000fe60007810000 */
[----:B------:R-:W1:Y:S01]  /*11570*/  SHFL.BFLY PT, R67, R152, 0x2, 0x1f ;  /* 0x0c401f0098437f89 */ /* 0x000e6200000e0000 */
        /* <DEDUP_REMOVED lines=13> */
[----:B------:R-:W-:Y:S01]  /*11650*/  FMUL.FTZ R72, R69, c[0x0][0x23c] ;  /* 0x00008f0045487a20 */ /* 0x000fe20000410000 */
[----:B--2---:R-:W-:Y:S03]  /*11660*/  FMNMX.FTZ R67, R68, R67, !PT ;  /* 0x0000004344437209 */ /* 0x004fe60007810000 */
[----:B------:R-:W1:Y:S01]  /*11670*/  MUFU.EX2 R69, R72 ;  /* 0x0000004800457308 */ /* 0x000e620000000800 */
[--C-:B------:R-:W-:Y:S01]  /*11680*/  FFMA.FTZ R180, R5, c[0x0][0x23c], -R66.reuse ;  /* 0x00008f0005b47a23 */ /* 0x100fe20000010842 */
[----:B------:R-:W-:Y:S01]  /*11690*/  FSETP.NEU.FTZ.AND P0, PT, R67, -INF , PT ;  /* 0xff8000004300780b */ /* 0x000fe20003f1d000 */
        /* <DEDUP_REMOVED lines=10> */
[----:B------:R-:W2:Y:S01]  /*11740*/  MUFU.EX2 R165, R165 ;  /* 0x000000a500a57308 */ /* 0x000ea20000000800 */
[--C-:B------:R-:W-:Y:S01]  /*11750*/  FFMA.FTZ R157, R21, c[0x0][0x23c], -R66.reuse ;  /* 0x00008f00159d7a23 */ /* 0x100fe20000010842 */
[----:B------:R-:W-:Y:S01]  /*11760*/  FSEL R3, R3, RZ, P0 ;  /* 0x000000ff03037208 */ /* 0x000fe20000000000 */
[--C-:B------:R-:W-:Y:S01]  /*11770*/  FFMA.FTZ R21, R41, c[0x0][0x23c], -R66.reuse ;  /* 0x00008f0029157a23 */ /* 0x100fe20000010842 */
[----:B------:R-:W-:Y:S01]  /*11780*/  ISETP.GT.AND P0, PT, R105, 0x1, PT ;  /* 0x000000016900780c */ /* 0x000fe20003f04270 */
[C---:B-1----:R-:W-:Y:S01]  /*11790*/  FMUL.FTZ R136, R69.reuse, R136 ;  /* 0x0000008845887220 */ /* 0x042fe20000410000 */
[----:B------:R-:W-:Y:S01]  /*117a0*/  MOV R105, R122 ;  /* 0x0000007a00697202 */ /* 0x000fe20000000f00 */
[--C-:B------:R-:W-:Y:S02]  /*117b0*/  FFMA.FTZ R39, R4, c[0x0][0x23c], -R3.reuse ;  /* 0x00008f0004277a23 */ /* 0x100fe40000010803 */
[--C-:B------:R-:W-:Y:S01]  /*117c0*/  FFMA.FTZ R184, R6, c[0x0][0x23c], -R3.reuse ;  /* 0x00008f0006b87a23 */ /* 0x100fe20000010803 */
[----:B------:R-:W-:Y:S01]  /*117d0*/  MUFU.EX2 R0, R0 ;  /* 0x0000000000007308 */ /* 0x000fe20000000800 */
[----:B------:R-:W1:Y:S01]  /*117e0*/  LDSM.16.MT88.4 R4, [R148+0x3000] ;  /* 0x003000009404783b */ /* 0x000e620000004200 */
[--C-:B------:R-:W-:Y:S02]  /*117f0*/  FFMA.FTZ R41, R14, c[0x0][0x23c], -R3.reuse ;  /* 0x00008f000e297a23 */ /* 0x100fe40000010803 */
[--C-:B------:R-:W-:Y:S02]  /*11800*/  FFMA.FTZ R182, R10, c[0x0][0x23c], -R3.reuse ;  /* 0x00008f000ab67a23 */ /* 0x100fe40000010803 */
[C---:B------:R-:W-:Y:S02]  /*11810*/  FMUL.FTZ R137, R69.reuse, R137 ;  /* 0x0000008945897220 */ /* 0x040fe40000410000 */
[C---:B------:R-:W-:Y:S02]  /*11820*/  FMUL.FTZ R132, R69.reuse, R132 ;  /* 0x0000008445847220 */ /* 0x040fe40000410000 */
[----:B------:R-:W-:Y:S01]  /*11830*/  MUFU.EX2 R167, R167 ;  /* 0x000000a700a77308 */ /* 0x000fe20000000800 */
[C---:B------:R-:W-:Y:S02]  /*11840*/  FMUL.FTZ R133, R69.reuse, R133 ;  /* 0x0000008545857220 */ /* 0x040fe40000410000 */
[----:B------:R-:W-:Y:S01]  /*11850*/  FMUL.FTZ R128, R69, R128 ;  /* 0x0000008045807220 */ /* 0x000fe20000410000 */
[----:B--2---:R-:W-:Y:S01]  /*11860*/  F2FP.BF16.PACK_AB R10, R165, R180 ;  /* 0x000000b4a50a723e */ /* 0x004fe200000010ff */
        /* <DEDUP_REMOVED lines=8> */
[----:B------:R-:W2:Y:S01]  /*118f0*/  LDSM.16.MT88.4 R12, [R148+0x3400] ;  /* 0x00340000940c783b */ /* 0x000ea20000004200 */
        /* <DEDUP_REMOVED lines=39> */
[----:B------:R-:W-:Y:S02]  /*11b70*/  FFMA.FTZ R36, R50, c[0x0][0x23c], -R3 ;  /* 0x00008f0032247a23 */ /* 0x000fe40000010803 */
[----:B------:R-:W-:Y:S02]  /*11b80*/  FADD.FTZ R71, -R67, R107 ;  /* 0x0000006b43477221 */ /* 0x000fe40000010100 */
[--C-:B------:R-:W-:Y:S02]  /*11b90*/  FFMA.FTZ R107, R29, c[0x0][0x23c], -R66.reuse ;  /* 0x00008f001d6b7a23 */ /* 0x100fe40000010842 */
[----:B------:R-:W-:Y:S02]  /*11ba0*/  FFMA.FTZ R29, R37, c[0x0][0x23c], -R66 ;  /* 0x00008f00251d7a23 */ /* 0x000fe40000010842 */
[--C-:B------:R-:W-:Y:S01]  /*11bb0*/  FFMA.FTZ R37, R8, c[0x0][0x23c], -R3.reuse ;  /* 0x00008f0008257a23 */ /* 0x100fe20000010803 */
[----:B------:R-:W3:Y:S01]  /*11bc0*/  MUFU.EX2 R35, R35 ;  /* 0x0000002300237308 */ /* 0x000ee20000000800 */
[----:B------:R-:W-:Y:S01]  /*11bd0*/  F2FP.BF16.PACK_AB R8, R167, R0 ;  /* 0x00000000a708723e */ /* 0x000fe200000010ff */
[----:B------:R-:W-:Y:S01]  /*11be0*/  FMUL.FTZ R70, R71, c[0x0][0x23c] ;  /* 0x00008f0047467a20 */ /* 0x000fe20000410000 */
[----:B----4-:R-:W-:Y:S01]  /*11bf0*/  F2FP.BF16.PACK_AB R18, R161, R176 ;  /* 0x000000b0a112723e */ /* 0x010fe200000010ff */
[----:B------:R-:W-:Y:S02]  /*11c00*/  FFMA.FTZ R0, R99, R69, R0 ;  /* 0x0000004563007223 */ /* 0x000fe40000010000 */
[----:B------:R-:W-:Y:S02]  /*11c10*/  FFMA.FTZ R33, R57, c[0x0][0x23c], -R66 ;  /* 0x00008f0039217a23 */ /* 0x000fe40000010842 */
[----:B------:R-:W-:Y:S02]  /*11c20*/  FADD.FTZ R167, R167, R0 ;  /* 0x00000000a7a77221 */ /* 0x000fe40000010000 */
[----:B------:R-:W4:Y:S01]  /*11c30*/  MUFU.EX2 R70, R70 ;  /* 0x0000004600467308 */ /* 0x000f220000000800 */
[----:B------:R-:W-:Y:S02]  /*11c40*/  FFMA.FTZ R0, R54, c[0x0][0x23c], -R3 ;  /* 0x00008f0036007a23 */ /* 0x000fe40000010803 */
[----:B------:R-:W-:Y:S02]  /*11c50*/  FADD.FTZ R180, R180, R167 ;  /* 0x000000a7b4b47221 */ /* 0x000fe40000010000 */
[----:B------:R-:W-:Y:S02]  /*11c60*/  FFMA.FTZ R62, R62, c[0x0][0x23c], -R3 ;  /* 0x00008f003e3e7a23 */ /* 0x000fe40000010803 */
[----:B------:R-:W-:Y:S03]  /*11c70*/  FADD.FTZ R165, R165, R180 ;  /* 0x000000b4a5a57221 */ /* 0x000fe60000010000 */
[----:B------:R-:W5:Y:S01]  /*11c80*/  MUFU.EX2 R37, R37 ;  /* 0x0000002500257308 */ /* 0x000f620000000800 */
[----:B------:R-:W-:Y:S01]  /*11c90*/  FADD.FTZ R178, R178, R165 ;  /* 0x000000a5b2b27221 */ /* 0x000fe20000010000 */
[----:B---3--:R-:W-:Y:S03]  /*11ca0*/  F2FP.BF16.PACK_AB R17, R35, R182 ;  /* 0x000000b62311723e */ /* 0x008fe600000010ff */
[----:B------:R-:W-:Y:S04]  /*11cb0*/  FADD.FTZ R163, R163, R178 ;  /* 0x000000b2a3a37221 */ /* 0x000fe80000010000 */
[----:B------:R-:W-:Y:S01]  /*11cc0*/  FADD.FTZ R176, R176, R163 ;  /* 0x000000a3b0b07221 */ /* 0x000fe20000010000 */
[----:B------:R-:W-:Y:S03]  /*11cd0*/  MUFU.EX2 R41, R41 ;  /* 0x0000002900297308 */ /* 0x000fe60000000800 */
[----:B------:R-:W-:Y:S02]  /*11ce0*/  FADD.FTZ R161, R161, R176 ;  /* 0x000000b0a1a17221 */ /* 0x000fe40000010000 */
[C---:B----4-:R-:W-:Y:S02]  /*11cf0*/  FMUL.FTZ R138, R70.reuse, R138 ;  /* 0x0000008a468a7220 */ /* 0x050fe40000410000 */
[C---:B------:R-:W-:Y:S02]  /*11d00*/  FMUL.FTZ R139, R70.reuse, R139 ;  /* 0x0000008b468b7220 */ /* 0x040fe40000410000 */
[C---:B------:R-:W-:Y:S01]  /*11d10*/  FMUL.FTZ R134, R70.reuse, R134 ;  /* 0x0000008646867220 */ /* 0x040fe20000410000 */
[----:B------:R-:W3:Y:S01]  /*11d20*/  MUFU.EX2 R186, R186 ;  /* 0x000000ba00ba7308 */ /* 0x000ee20000000800 */
[C---:B------:R-:W-:Y:S02]  /*11d30*/  FMUL.FTZ R135, R70.reuse, R135 ;  /* 0x0000008746877220 */ /* 0x040fe40000410000 */
[C---:B------:R-:W-:Y:S01]  /*11d40*/  FMUL.FTZ R130, R70.reuse, R130 ;  /* 0x0000008246827220 */ /* 0x040fe20000410000 */
[----:B-----5:R-:W-:Y:S01]  /*11d50*/  F2FP.BF16.PACK_AB R11, R37, R184 ;  /* 0x000000b8250b723e */ /* 0x020fe200000010ff */
[C---:B------:R-:W-:Y:S02]  /*11d60*/  FMUL.FTZ R131, R70.reuse, R131 ;  /* 0x0000008346837220 */ /* 0x040fe40000410000 */
[C---:B------:R-:W-:Y:S02]  /*11d70*/  FMUL.FTZ R126, R70.reuse, R126 ;  /* 0x0000007e467e7220 */ /* 0x040fe40000410000 */
[----:B------:R-:W-:Y:S01]  /*11d80*/  FMUL.FTZ R127, R70, R127 ;  /* 0x0000007f467f7220 */ /* 0x000fe20000410000 */
[----:B------:R-:W-:Y:S01]  /*11d90*/  MUFU.EX2 R174, R174 ;  /* 0x000000ae00ae7308 */ /* 0x000fe20000000800 */
[C---:B-1----:R-:W-:Y:S05]  /*11da0*/  HMMA.16816.F32.BF16 R136, R8.reuse, R4, R136 ;  /* 0x000000040888723c */ /* 0x042fea0000041888 */
[----:B------:R-:W-:Y:S03]  /*11db0*/  FFMA.FTZ R2, R101, R70, R2 ;  /* 0x0000004665027223 */ /* 0x000fe60000010002 */
[C---:B------:R-:W-:Y:S01]  /*11dc0*/  HMMA.16816.F32.BF16 R132, R8.reuse, R6, R132 ;  /* 0x000000060884723c */ /* 0x040fe20000041884 */
[----:B------:R-:W1:Y:S01]  /*11dd0*/  MUFU.EX2 R159, R159 ;  /* 0x0000009f009f7308 */ /* 0x000e620000000800 */
[----:B------:R-:W4:Y:S02]  /*11de0*/  LDSM.16.MT88.4 R4, [R149+0x3400] ;  /* 0x003400009504783b */ /* 0x000f240000004200 */
[----:B---3--:R-:W-:Y:S04]  /*11df0*/  F2FP.BF16.PACK_AB R19, R186, R41 ;  /* 0x00000029ba13723e */ /* 0x008fe800000010ff */
[C---:B------:R-:W-:Y:S03]  /*11e00*/  HMMA.16816.F32.BF16 R128, R8.reuse, R152, R128 ;  /* 0x000000980880723c */ /* 0x040fe60000041880 */
[----:B------:R-:W-:Y:S04]  /*11e10*/  MUFU.EX2 R157, R157 ;  /* 0x0000009d009d7308 */ /* 0x000fe80000000800 */
[----:B------:R-:W-:Y:S01]  /*11e20*/  FFMA.FTZ R152, R20, c[0x0][0x23c], -R3 ;  /* 0x00008f0014987a23 */ /* 0x000fe20000010803 */
[----:B------:R-:W-:Y:S01]  /*11e30*/  HMMA.16816.F32.BF16 R124, R8, R154, R124 ;  /* 0x0000009a087c723c */ /* 0x000fe2000004187c */
[----:B------:R-:W3:Y:S03]  /*11e40*/  LDSM.16.MT88.4 R8, [R148+0x3800] ;  /* 0x003800009408783b */ /* 0x000ee60000004200 */
[--C-:B------:R-:W-:Y:S01]  /*11e50*/  FFMA.FTZ R20, R61, c[0x0][0x23c], -R66.reuse ;  /* 0x00008f003d147a23 */ /* 0x100fe20000010842 */
[----:B------:R-:W5:Y:S01]  /*11e60*/  MUFU.EX2 R172, R172 ;  /* 0x000000ac00ac7308 */ /* 0x000f620000000800 */
[----:B------:R-:W-:Y:S02]  /*11e70*/  FFMA.FTZ R66, R63, c[0x0][0x23c], -R66 ;  /* 0x00008f003f427a23 */ /* 0x000fe40000010842 */
[C---:B--2---:R-:W-:Y:S07]  /*11e80*/  HMMA.16816.F32.BF16 R136, R16.reuse, R12, R136 ;  /* 0x0000000c1088723c */ /* 0x044fee0000041888 */
[----:B------:R-:W-:Y:S01]  /*11e90*/  MUFU.EX2 R43, R43 ;  /* 0x0000002b002b7308 */ /* 0x000fe20000000800 */
[C---:B------:R-:W-:Y:S01]  /*11ea0*/  HMMA.16816.F32.BF16 R132, R16.reuse, R14, R132 ;  /* 0x0000000e1084723c */ /* 0x040fe20000041884 */
[----:B------:R-:W2:Y:S08]  /*11eb0*/  LDSM.16.MT88.4 R12, [R149+0x3800] ;  /* 0x00380000950c783b */ /* 0x000eb00000004200 */
[----:B------:R-:W3:Y:S01]  /*11ec0*/  MUFU.EX2 R152, R152 ;  /* 0x0000009800987308 */ /* 0x000ee20000000800 */
[C---:B----4-:R-:W-:Y:S08]  /*11ed0*/  HMMA.16816.F32.BF16 R128, R16.reuse, R4, R128 ;  /* 0x000000041080723c */ /* 0x050ff00000041880 */
[----:B------:R-:W-:Y:S01]  /*11ee0*/  HMMA.16816.F32.BF16 R124, R16, R6, R124 ;  /* 0x00000006107c723c */ /* 0x000fe2000004187c */
[----:B------:R-:W-:Y:S01]  /*11ef0*/  MUFU.EX2 R22, R22 ;  /* 0x0000001600167308 */ /* 0x000fe20000000800 */
[----:B------:R-:W4:Y:S05]  /*11f00*/  LDSM.16.MT88.4 R4, [R148+0x3c00] ;  /* 0x003c00009404783b */ /* 0x000f2a0000004200 */
[C---:B-1----:R-:W-:Y:S01]  /*11f10*/  F2FP.BF16.PACK_AB R16, R159.reuse, R174 ;  /* 0x000000ae9f10723e */ /* 0x042fe200000010ff */
[----:B------:R-:W-:Y:S01]  /*11f20*/  FADD.FTZ R174, R174, R161 ;  /* 0x000000a1aeae7221 */ /* 0x000fe20000010000 */
[----:B-----5:R-:W-:Y:S02]  /*11f30*/  F2FP.BF16.PACK_AB R18, R172, R157 ;  /* 0x0000009dac12723e */ /* 0x020fe400000010ff */
[----:B------:R-:W1:Y:S01]  /*11f40*/  MUFU.EX2 R45, R45 ;  /* 0x0000002d002d7308 */ /* 0x000e620000000800 */
[----:B------:R-:W-:Y:S01]  /*11f50*/  FADD.FTZ R174, R159, R174 ;  /* 0x000000ae9fae7221 */ /* 0x000fe20000010000 */
[----:B---3--:R-:W-:Y:S08]  /*11f60*/  F2FP.BF16.PACK_AB R17, R152, R43 ;  /* 0x0000002b9811723e */ /* 0x008ff000000010ff */
        /* <DEDUP_REMOVED lines=45> */
[----:B------:R-:W-:Y:S04]  /*12240*/  MUFU.EX2 R32, R32 ;  /* 0x0000002000207308 */ /* 0x000fe80000000800 */
[----:B--2---:R-:W-:Y:S01]  /*12250*/  F2FP.BF16.PACK_AB R4, R68, R21 ;  /* 0x000000154404723e */ /* 0x004fe200000010ff */
[----:B------:R-:W-:Y:S01]  /*12260*/  HMMA.16816.F32.BF16 R124, R16, R6, R124 ;  /* 0x00000006107c723c */ /* 0x000fe2000004187c */
[----:B------:R-:W2:Y:S03]  /*12270*/  LDSM.16.MT88.4 R16, [R148+0x4800] ;  /* 0x004800009410783b */ /* 0x000ea60000004200 */
[----:B------:R-:W-:Y:S01]  /*12280*/  FADD.FTZ R5, R39, R2 ;  /* 0x0000000227057221 */ /* 0x000fe20000010000 */
[----:B------:R-:W4:Y:S01]  /*12290*/  MUFU.EX2 R55, R55 ;  /* 0x0000003700377308 */ /* 0x000f220000000800 */
[----:B------:R-:W-:Y:S02]  /*122a0*/  FFMA.FTZ R39, R52, c[0x0][0x23c], -R3 ;  /* 0x00008f0034277a23 */ /* 0x000fe40000010803 */
[----:B------:R-:W-:Y:S01]  /*122b0*/  FADD.FTZ R184, R184, R5 ;  /* 0x00000005b8b87221 */ /* 0x000fe20000010000 */
[----:B-1----:R-:W-:Y:S03]  /*122c0*/  F2FP.BF16.PACK_AB R6, R156, R23 ;  /* 0x000000179c06723e */ /* 0x002fe600000010ff */
[----:B------:R-:W-:Y:S03]  /*122d0*/  FADD.FTZ R37, R37, R184 ;  /* 0x000000b825257221 */ /* 0x000fe60000010000 */
[----:B------:R-:W-:Y:S01]  /*122e0*/  MUFU.EX2 R34, R34 ;  /* 0x0000002200227308 */ /* 0x000fe20000000800 */
[----:B------:R-:W-:Y:S02]  /*122f0*/  FADD.FTZ R2, R182, R37 ;  /* 0x00000025b6027221 */ /* 0x000fe40000010000 */
[--C-:B------:R-:W-:Y:S02]  /*12300*/  FFMA.FTZ R37, R60, c[0x0][0x23c], -R3.reuse ;  /* 0x00008f003c257a23 */ /* 0x100fe40000010803 */
        /* <DEDUP_REMOVED lines=8> */
[----:B------:R-:W-:Y:S03]  /*12390*/  FADD.FTZ R43, R43, R186 ;  /* 0x000000ba2b2b7221 */ /* 0x000fe60000010000 */
[----:B------:R-:W-:Y:S01]  /*123a0*/  MUFU.EX2 R25, R25 ;  /* 0x0000001900197308 */ /* 0x000fe20000000800 */
[----:B------:R-:W-:Y:S04]  /*123b0*/  FADD.FTZ R43, R152, R43 ;  /* 0x0000002b982b7221 */ /* 0x000fe80000010000 */
[----:B------:R-:W-:Y:S04]  /*123c0*/  FADD.FTZ R22, R22, R43 ;  /* 0x0000002b16167221 */ /* 0x000fe80000010000 */
[----:B------:R-:W-:Y:S01]  /*123d0*/  FADD.FTZ R22, R45, R22 ;  /* 0x000000162d167221 */ /* 0x000fe20000010000 */
[----:B------:R-:W4:Y:S03]  /*123e0*/  MUFU.EX2 R158, R158 ;  /* 0x0000009e009e7308 */ /* 0x000f260000000800 */
[----:B------:R-:W-:Y:S01]  /*123f0*/  FADD.FTZ R47, R47, R22 ;  /* 0x000000162f2f7221 */ /* 0x000fe20000010000 */
[----:B-1----:R-:W-:Y:S03]  /*12400*/  F2FP.BF16.PACK_AB R7, R59, R34 ;  /* 0x000000223b07723e */ /* 0x002fe600000010ff */
[----:B------:R-:W-:Y:S03]  /*12410*/  FADD.FTZ R24, R24, R47 ;  /* 0x0000002f18187221 */ /* 0x000fe60000010000 */
[----:B------:R-:W-:Y:S01]  /*12420*/  MUFU.EX2 R27, R27 ;  /* 0x0000001b001b7308 */ /* 0x000fe20000000800 */
[C---:B-----5:R-:W-:Y:S05]  /*12430*/  HMMA.16816.F32.BF16 R136, R4.reuse, R8, R136 ;  /* 0x000000080488723c */ /* 0x060fea0000041888 */
[----:B------:R-:W-:Y:S03]  /*12440*/  FADD.FTZ R49, R49, R24 ;  /* 0x0000001831317221 */ /* 0x000fe60000010000 */
[C---:B---3--:R-:W-:Y:S01]  /*12450*/  HMMA.16816.F32.BF16 R128, R4.reuse, R12, R128 ;  /* 0x0000000c0480723c */ /* 0x048fe20000041880 */
[----:B------:R-:W1:Y:S03]  /*12460*/  MUFU.EX2 R160, R160 ;  /* 0x000000a000a07308 */ /* 0x000e660000000800 */
[----:B------:R-:W-:Y:S03]  /*12470*/  FADD.FTZ R26, R26, R49 ;  /* 0x000000311a1a7221 */ /* 0x000fe60000010000 */
[----:B----4-:R-:W-:Y:S01]  /*12480*/  F2FP.BF16.PACK_AB R12, R158, R25 ;  /* 0x000000199e0c723e */ /* 0x010fe200000010ff */
[C---:B------:R-:W-:Y:S03]  /*12490*/  HMMA.16816.F32.BF16 R124, R4.reuse, R14, R124 ;  /* 0x0000000e047c723c */ /* 0x040fe6000004187c */
[----:B------:R-:W-:Y:S01]  /*124a0*/  MUFU.EX2 R36, R36 ;  /* 0x0000002400247308 */ /* 0x000fe20000000800 */
[----:B------:R-:W-:Y:S02]  /*124b0*/  FADD.FTZ R13, R157, R174 ;  /* 0x000000ae9d0d7221 */ /* 0x000fe40000010000 */
[----:B------:R-:W-:Y:S02]  /*124c0*/  FADD.FTZ R51, R51, R26 ;  /* 0x0000001a33337221 */ /* 0x000fe40000010000 */
[----:B------:R-:W-:Y:S01]  /*124d0*/  HMMA.16816.F32.BF16 R132, R4, R10, R132 ;  /* 0x0000000a0484723c */ /* 0x000fe20000041884 */
[----:B------:R-:W3:Y:S03]  /*124e0*/  LDSM.16.MT88.4 R8, [R149+0x4800] ;  /* 0x004800009508783b */ /* 0x000ee60000004200 */
[----:B------:R-:W-:Y:S01]  /*124f0*/  FADD.FTZ R13, R172, R13 ;  /* 0x0000000dac0d7221 */ /* 0x000fe20000010000 */
[----:B------:R-:W4:Y:S01]  /*12500*/  MUFU.EX2 R39, R39 ;  /* 0x0000002700277308 */ /* 0x000f220000000800 */
[----:B------:R-:W-:Y:S02]  /*12510*/  FADD.FTZ R51, R28, R51 ;  /* 0x000000331c337221 */ /* 0x000fe40000010000 */
[----:B------:R-:W-:Y:S01]  /*12520*/  FADD.FTZ R38, R170, R13 ;  /* 0x0000000daa267221 */ /* 0x000fe20000010000 */
[----:B------:R-:W5:Y:S03]  /*12530*/  LDSM.16.MT88.4 R4, [R148+0x4c00] ;  /* 0x004c00009404783b */ /* 0x000f660000004200 */
[----:B-1----:R-:W-:Y:S01]  /*12540*/  F2FP.BF16.PACK_AB R14, R160, R27 ;  /* 0x0000001ba00e723e */ /* 0x002fe200000010ff */
[----:B------:R-:W-:Y:S01]  /*12550*/  FADD.FTZ R38, R109, R38 ;  /* 0x000000266d267221 */ /* 0x000fe20000010000 */
[----:B------:R-:W-:Y:S01]  /*12560*/  MOV R109, R65 ;  /* 0x00000041006d7202 */ /* 0x000fe20000000f00 */
        /* <DEDUP_REMOVED lines=12> */
[----:B------:R-:W4:Y:S01]  /*12630*/  MUFU.EX2 R166, R166 ;  /* 0x000000a600a67308 */ /* 0x000f220000000800 */
[C---:B-1----:R-:W-:Y:S02]  /*12640*/  F2FP.BF16.PACK_AB R15, R35.reuse, R0 ;  /* 0x00000000230f723e */ /* 0x042fe400000010ff */
[----:B------:R-:W-:Y:S04]  /*12650*/  FADD.FTZ R0, R0, R39 ;  /* 0x0000002700007221 */ /* 0x000fe80000010000 */
[----:B------:R-:W-:Y:S03]  /*12660*/  FADD.FTZ R35, R35, R0 ;  /* 0x0000000023237221 */ /* 0x000fe60000010000 */
[----:B------:R-:W-:Y:S01]  /*12670*/  MUFU.EX2 R20, R20 ;  /* 0x0000001400147308 */ /* 0x000fe20000000800 */
[C---:B--2---:R-:W-:Y:S07]  /*12680*/  HMMA.16816.F32.BF16 R136, R12.reuse, R16, R136 ;  /* 0x000000100c88723c */ /* 0x044fee0000041888 */
[----:B------:R-:W-:Y:S01]  /*12690*/  FADD.FTZ R17, R107, R38 ;  /* 0x000000266b117221 */ /* 0x000fe20000010000 */
[C---:B------:R-:W-:Y:S01]  /*126a0*/  HMMA.16816.F32.BF16 R132, R12.reuse, R18, R132 ;  /* 0x000000120c84723c */ /* 0x040fe20000041884 */
[----:B------:R-:W1:Y:S03]  /*126b0*/  MUFU.EX2 R57, R66 ;  /* 0x0000004200397308 */ /* 0x000e660000000800 */
[----:B------:R-:W-:Y:S01]  /*126c0*/  FADD.FTZ R17, R168, R17 ;  /* 0x00000011a8117221 */ /* 0x000fe20000010000 */
[----:B------:R-:W-:Y:S03]  /*126d0*/  MOV R107, R67 ;  /* 0x00000043006b7202 */ /* 0x000fe60000000f00 */
[C---:B---3--:R-:W-:Y:S03]  /*126e0*/  HMMA.16816.F32.BF16 R128, R12.reuse, R8, R128 ;  /* 0x000000080c80723c */ /* 0x048fe60000041880 */
[----:B------:R-:W-:Y:S01]  /*126f0*/  MUFU.EX2 R2, R2 ;  /* 0x0000000200027308 */ /* 0x000fe20000000800 */
[----:B------:R-:W-:Y:S02]  /*12700*/  FADD.FTZ R24, R164, R17 ;  /* 0x00000011a4187221 */ /* 0x000fe40000010000 */
[----:B------:R-:W2:Y:S01]  /*12710*/  LDSM.16.MT88.4 R16, [R149+0x4c00] ;  /* 0x004c00009510783b */ /* 0x000ea20000004200 */
[----:B----4-:R-:W-:Y:S01]  /*12720*/  F2FP.BF16.PACK_AB R8, R166, R33 ;  /* 0x00000021a608723e */ /* 0x010fe200000010ff */
[----:B------:R-:W-:Y:S04]  /*12730*/  HMMA.16816.F32.BF16 R124, R12, R10, R124 ;  /* 0x0000000a0c7c723c */ /* 0x000fe8000004187c */
[----:B------:R-:W-:Y:S01]  /*12740*/  FADD.FTZ R24, R31, R24 ;  /* 0x000000181f187221 */ /* 0x000fe20000010000 */
[----:B------:R-:W3:Y:S03]  /*12750*/  MUFU.EX2 R37, R37 ;  /* 0x0000002500257308 */ /* 0x000ee60000000800 */
        /* <DEDUP_REMOVED lines=9> */
[----:B---3--:R-:W-:Y:S01]  /*127f0*/  F2FP.BF16.PACK_AB R9, R37, R2 ;  /* 0x000000022509723e */ /* 0x008fe200000010ff */
        /* <DEDUP_REMOVED lines=11> */
[C---:B-----5:R-:W-:Y:S05]  /*128b0*/  HMMA.16816.F32.BF16 R136, R8.reuse, R4, R136 ;  /* 0x000000040888723c */ /* 0x060fea0000041888 */
[----:B------:R-:W-:Y:S03]  /*128c0*/  FADD.FTZ R20, R20, R33 ;  /* 0x0000002114147221 */ /* 0x000fe60000010000 */
[C---:B------:R-:W-:Y:S04]  /*128d0*/  HMMA.16816.F32.BF16 R132, R8.reuse, R6, R132 ;  /* 0x000000060884723c */ /* 0x040fe80000041884 */
[----:B------:R-:W-:Y:S04]  /*128e0*/  FADD.FTZ R99, R57, R20 ;  /* 0x0000001439637221 */ /* 0x000fe80000010000 */
[C---:B--2---:R-:W-:Y:S08]  /*128f0*/  HMMA.16816.F32.BF16 R128, R8.reuse, R16, R128 ;  /* 0x000000100880723c */ /* 0x044ff00000041880 */
[----:B------:R-:W-:Y:S01]  /*12900*/  HMMA.16816.F32.BF16 R124, R8, R18, R124 ;  /* 0x00000012087c723c */ /* 0x000fe2000004187c */
[----:B------:R-:W-:-:S07]  /*12910*/  @P0 BRA `(.L_x_4676) ;  /* 0xffffc77000000947 */ /* 0x000fce000383ffff */
.L_x_4672:
[----:B------:R-:W1:Y:S01]  /*12920*/  SHFL.BFLY PT, R0, R99, 0x2, 0x1f ;  /* 0x0c401f0063007f89 */ /* 0x000e6200000e0000 */
[----:B------:R-:W-:Y:S01]  /*12930*/  IMAD.MOV.U32 R6, RZ, RZ, 0x3f800000 ;  /* 0x3f800000ff067424 */ /* 0x000fe200078e00ff */
[----:B------:R-:W-:-:S02]  /*12940*/  ULDC.U8 UR4, c[0x0][0x328] ;  /* 0x0000ca0000047ab9 */ /* 0x000fc40000000000 */
        /* <DEDUP_REMOVED lines=18> */
[----:B------:R-:W-:Y:S01]  /*12a70*/  IMAD.IADD R5, R0, 0x1, -R5 ;  /* 0x0000000100057824 */ /* 0x000fe200078e0a05 */
[----:B------:R-:W-:Y:S02]  /*12a80*/  LEA.HI R8, R9, R2, RZ, 0x5 ;  /* 0x0000000209087211 */ /* 0x000fe400078f28ff */
[----:B------:R-:W-:-:S09]  /*12a90*/  FSETP.NE.FTZ.AND P2, PT, R3, RZ, PT ;  /* 0x000000ff0300720b */ /* 0x000fd20003f55000 */
[----:B------:R-:W1:Y:S08]  /*12aa0*/  @P3 MUFU.RCP R6, R4 ;  /* 0x0000000400063308 */ /* 0x000e700000001000 */
        /* <DEDUP_REMOVED lines=15> */
[----:B------:R-:W-:Y:S01]  /*12ba0*/  LEA.HI R9, R5, R5, RZ, 0x1 ;  /* 0x0000000505097211 */ /* 0x000fe200078f08ff */
[----:B------:R-:W-:Y:S01]  /*12bb0*/  FMUL.FTZ R138, R7, R138 ;  /* 0x0000008a078a7220 */ /* 0x000fe20000410000 */
[----:B------:R-:W-:Y:S01]  /*12bc0*/  F2FP.BF16.PACK_AB R128, R129, R128 ;  /* 0x000000808180723e */ /* 0x000fe200000010ff */
[C---:B------:R-:W-:Y:S01]  /*12bd0*/  FMUL.FTZ R135, R7.reuse, R135 ;  /* 0x0000008707877220 */ /* 0x040fe20000410000 */
[----:B------:R-:W-:Y:S01]  /*12be0*/  SHF.R.S32.HI R10, RZ, 0x1, R9 ;  /* 0x00000001ff0a7819 */ /* 0x000fe20000011409 */
[----:B------:R-:W-:Y:S01]  /*12bf0*/  FMUL.FTZ R134, R7, R134 ;  /* 0x0000008607867220 */ /* 0x000fe20000410000 */
[----:B------:R-:W-:Y:S01]  /*12c00*/  LOP3.LUT R12, R9, 0x3fffffe, RZ, 0xc0, !PT ;  /* 0x03fffffe090c7812 */ /* 0x000fe200078ec0ff */
[C---:B------:R-:W-:Y:S01]  /*12c10*/  FMUL.FTZ R131, R7.reuse, R131 ;  /* 0x0000008307837220 */ /* 0x040fe20000410000 */
[----:B------:R-:W-:Y:S01]  /*12c20*/  LOP3.LUT P0, RZ, R10, 0x2, RZ, 0xc0, !PT ;  /* 0x000000020aff7812 */ /* 0x000fe2000780c0ff */
[----:B------:R-:W-:Y:S01]  /*12c30*/  FMUL.FTZ R130, R7, R130 ;  /* 0x0000008207827220 */ /* 0x000fe20000410000 */
[----:B------:R-:W-:Y:S01]  /*12c40*/  F2FP.BF16.PACK_AB R138, R139, R138 ;  /* 0x0000008a8b8a723e */ /* 0x000fe200000010ff */
[----:B------:R-:W-:Y:S01]  /*12c50*/  FMUL.FTZ R127, R7, R127 ;  /* 0x0000007f077f7220 */ /* 0x000fe20000410000 */
[----:B------:R-:W-:Y:S01]  /*12c60*/  F2FP.BF16.PACK_AB R134, R135, R134 ;  /* 0x000000868786723e */ /* 0x000fe200000010ff */
[----:B------:R-:W-:Y:S01]  /*12c70*/  FMUL.FTZ R126, R7, R126 ;  /* 0x0000007e077e7220 */ /* 0x000fe20000410000 */
[----:B------:R-:W-:Y:S01]  /*12c80*/  LOP3.LUT R7, R6, 0xfffffffc, RZ, 0xc0, !PT ;  /* 0xfffffffc06077812 */ /* 0x000fe200078ec0ff */
[----:B------:R-:W-:Y:S01]  /*12c90*/  IMAD.SHL.U32 R9, R10, 0x40, RZ ;  /* 0x000000400a097824 */ /* 0x000fe200078e00ff */
[----:B------:R-:W-:Y:S01]  /*12ca0*/  SHF.R.S32.HI R6, RZ, 0x5, R8 ;  /* 0x00000005ff067819 */ /* 0x000fe20000011408 */
[----:B------:R-:W-:Y:S01]  /*12cb0*/  IMAD.IADD R12, R5, 0x1, -R12 ;  /* 0x00000001050c7824 */ /* 0x000fe200078e0a0c */
[----:B------:R-:W-:Y:S01]  /*12cc0*/  IADD3 R7, -R7, R2, RZ ;  /* 0x0000000207077210 */ /* 0x000fe20007ffe1ff */
[----:B-1----:R-:W-:Y:S01]  /*12cd0*/  @P3 FMUL.FTZ R4, R4, 0.69314718246459960938 ;  /* 0x3f31721804043820 */ /* 0x002fe20000410000 */
[----:B------:R-:W-:-:S02]  /*12ce0*/  LOP3.LUT R9, R9, 0xc0, RZ, 0xc0, !PT ;  /* 0x000000c009097812 */ /* 0x000fc400078ec0ff */
[----:B------:R-:W-:Y:S01]  /*12cf0*/  LOP3.LUT R5, R10, 0x1, RZ, 0xc0, !PT ;  /* 0x000000010a057812 */ /* 0x000fe200078ec0ff */
[----:B------:R-:W-:Y:S01]  /*12d00*/  IMAD R7, R6, 0x100, R7 ;  /* 0x0000010006077824 */ /* 0x000fe200078e0207 */
[----:B------:R-:W-:Y:S02]  /*12d10*/  F2FP.BF16.PACK_AB R130, R131, R130 ;  /* 0x000000828382723e */ /* 0x000fe400000010ff */
[----:B------:R-:W-:Y:S01]  /*12d20*/  ISETP.NE.U32.AND P1, PT, R5, 0x1, PT ;  /* 0x000000010500780c */ /* 0x000fe20003f25070 */
[----:B------:R-:W-:Y:S01]  /*12d30*/  IMAD.MOV.U32 R5, RZ, RZ, -0x10 ;  /* 0xfffffff0ff057424 */ /* 0x000fe200078e00ff */
[----:B------:R-:W-:Y:S02]  /*12d40*/  LEA R7, R12, R7, 0x4 ;  /* 0x000000070c077211 */ /* 0x000fe400078e20ff */
[----:B------:R-:W-:Y:S02]  /*12d50*/  LEA.HI R12, R9, R9, RZ, 0x1d ;  /* 0x00000009090c7211 */ /* 0x000fe400078fe8ff */
[----:B------:R-:W-:-:S02]  /*12d60*/  SEL R10, R5, 0x10, !P1 ;  /* 0x00000010050a7807 */ /* 0x000fc40004800000 */
[----:B------:R-:W-:Y:S01]  /*12d70*/  F2FP.BF16.PACK_AB R124, R125, R124 ;  /* 0x0000007c7d7c723e */ /* 0x000fe200000010ff */
[----:B------:R-:W-:Y:S01]  /*12d80*/  IMAD.U32 R7, R7, 0x2, R12 ;  /* 0x0000000207077824 */ /* 0x000fe200078e000c */
[----:B------:R-:W-:Y:S01]  /*12d90*/  F2FP.BF16.PACK_AB R126, R127, R126 ;  /* 0x0000007e7f7e723e */ /* 0x000fe200000010ff */
[----:B---3--:R-:W-:-:S03]  /*12da0*/  @P2 FMUL.FTZ R12, R3, 0.69314718246459960938 ;  /* 0x3f317218030c2820 */ /* 0x008fc60000410000 */
[----:B------:R-:W-:-:S04]  /*12db0*/  SHF.L.U32 R7, R7, 0x1, RZ ;  /* 0x0000000107077819 */ /* 0x000fc800000006ff */
[C---:B------:R-:W-:Y:S01]  /*12dc0*/  IADD3 R5, R7.reuse, 0x20, RZ ;  /* 0x0000002007057810 */ /* 0x040fe20007ffe0ff */
[C---:B------:R-:W-:Y:S01]  /*12dd0*/  IMAD.IADD R9, R7.reuse, 0x1, R10 ;  /* 0x0000000107097824 */ /* 0x040fe200078e020a */
[----:B------:R-:W-:Y:S01]  /*12de0*/  @P0 IADD3 R5, R7, -0x20, RZ ;  /* 0xffffffe007050810 */ /* 0x000fe20007ffe0ff */
[----:B------:R-:W-:Y:S01]  /*12df0*/  STS [R7], R136 ;  /* 0x0000008807007388 */ /* 0x000fe20000000800 */
        /* <DEDUP_REMOVED lines=11> */
[----:B-1----:R-:W-:-:S02]  /*12eb0*/  IMAD.MOV.U32 R7, RZ, RZ, 0x7f800000 ;  /* 0x7f800000ff077424 */ /* 0x002fc400078e00ff */
[----:B------:R-:W-:Y:S01]  /*12ec0*/  @P2 FFMA.FTZ R7, R67, c[0x0][0x238], R12 ;  /* 0x00008e0043072a23 */ /* 0x000fe2000001000c */
[----:B------:R-:W-:Y:S05]  /*12ed0*/  @!P0 BRA `(.L_x_4677) ;  /* 0x0000007000008947 */ /* 0x000fea0003800000 */
[----:B------:R-:W1:Y:S01]  /*12ee0*/  S2R R3, SR_CTAID.Y ;  /* 0x0000000000037919 */ /* 0x000e620000002600 */
[----:B------:R-:W-:-:S03]  /*12ef0*/  ISETP.NE.AND P0, PT, R117, -0x1, PT ;  /* 0xffffffff7500780c */ /* 0x000fc60003f05270 */
[----:B------:R-:W3:Y:S01]  /*12f00*/  S2R R4, SR_CTAID.Z ;  /* 0x0000000000047919 */ /* 0x000ee20000002700 */
[----:B-1----:R-:W-:-:S05]  /*12f10*/  IMAD R12, R3, c[0x0][0x214], RZ ;  /* 0x00008500030c7a24 */ /* 0x002fca00078e02ff */
[----:B--2---:R-:W-:-:S05]  /*12f20*/  SEL R5, R12, R117, !P0 ;  /* 0x000000750c057207 */ /* 0x004fca0004000000 */
[----:B---3--:R-:W-:Y:S01]  /*12f30*/  IMAD R5, R4, c[0x0][0x234], R5 ;  /* 0x00008d0004057a24 */ /* 0x008fe200078e0205 */
[----:B------:R-:W-:Y:S05]  /*12f40*/  BRA `(.L_x_4678) ;  /* 0x0000004000007947 */ /* 0x000fea0003800000 */
.L_x_4677:
[----:B------:R-:W1:Y:S04]  /*12f50*/  S2R R4, SR_CTAID.Z ;  /* 0x0000000000047919 */ /* 0x000e680000002700 */
[----:B------:R-:W1:Y:S02]  /*12f60*/  S2R R3, SR_CTAID.Y ;  /* 0x0000000000037919 */ /* 0x000e640000002600 */
[----:B-12---:R-:W-:-:S04]  /*12f70*/  IMAD R5, R3, c[0x0][0x1c0], R4 ;  /* 0x0000700003057a24 */ /* 0x006fc800078e0204 */
[----:B------:R-:W-:Y:S02]  /*12f80*/  IMAD R5, R5, c[0x0][0x214], RZ ;  /* 0x0000850005057a24 */ /* 0x000fe400078e02ff */
.L_x_4678:
[----:B------:R-:W-:Y:S01]  /*12f90*/  BAR.SYNC.DEFER_BLOCKING 0x0 ;  /* 0x0000000000007b1d */ /* 0x000fe20000010000 */
[----:B------:R-:W-:Y:S01]  /*12fa0*/  LOP3.LUT R9, R8, 0xffffffe0, RZ, 0xc0, !PT ;  /* 0xffffffe008097812 */ /* 0x000fe200078ec0ff */
[C---:B------:R-:W-:Y:S01]  /*12fb0*/  IMAD.WIDE.U32 R20, R117.reuse, c[0x0][0x1e8], RZ ;  /* 0x00007a0075147a25 */ /* 0x040fe200078e00ff */
[----:B------:R-:W-:Y:S02]  /*12fc0*/  SHF.R.S32.HI R11, RZ, 0x1f, R6 ;  /* 0x0000001fff0b7819 */ /* 0x000fe40000011406 */
[----:B------:R-:W-:Y:S01]  /*12fd0*/  SHF.R.S32.HI R8, RZ, 0x1f, R3 ;  /* 0x0000001fff087819 */ /* 0x000fe20000011403 */
[----:B------:R-:W-:Y:S01]  /*12fe0*/  IMAD.IADD R9, R2, 0x1, -R9 ;  /* 0x0000000102097824 */ /* 0x000fe200078e0a09 */
[----:B------:R-:W-:Y:S01]  /*12ff0*/  ISETP.NE.AND P0, PT, R117, -0x1, PT ;  /* 0xffffffff7500780c */ /* 0x000fe20003f05270 */
[----:B------:R-:W-:Y:S01]  /*13000*/  BSSY B0, `(.L_x_4679) ;  /* 0x000001c000007945 */ /* 0x000fe20003800000 */
[----:B------:R-:W-:Y:S01]  /*13010*/  LEA.HI R11, R11, R6, RZ, 0x2 ;  /* 0x000000060b0b7211 */ /* 0x000fe200078f10ff */
[----:B------:R-:W-:Y:S01]  /*13020*/  IMAD R8, R8, c[0x0][0x1e0], RZ ;  /* 0x0000780008087a24 */ /* 0x000fe200078e02ff */
[----:B------:R-:W-:Y:S01]  /*13030*/  LOP3.LUT P1, RZ, R9, 0x3, RZ, 0xc0, !PT ;  /* 0x0000000309ff7812 */ /* 0x000fe2000782c0ff */
[----:B------:R-:W-:Y:S01]  /*13040*/  IMAD R117, R117, c[0x0][0x1ec], R21 ;  /* 0x00007b0075757a24 */ /* 0x000fe200078e0215 */
[----:B------:R-:W-:Y:S01]  /*13050*/  LOP3.LUT R11, R11, 0xffffffc, RZ, 0xc0, !PT ;  /* 0x0ffffffc0b0b7812 */ /* 0x000fe200078ec0ff */
[----:B------:R-:W-:-:S02]  /*13060*/  IMAD R8, R3, c[0x0][0x1e4], R8 ;  /* 0x0000790003087a24 */ /* 0x000fc400078e0208 */
[----:B------:R-:W-:-:S04]  /*13070*/  IMAD.WIDE.U32 R2, R3, c[0x0][0x1e0], RZ ;  /* 0x0000780003027a25 */ /* 0x000fc800078e00ff */
[----:B------:R-:W-:Y:S01]  /*13080*/  IMAD.IADD R6, R6, 0x1, -R11 ;  /* 0x0000000106067824 */ /* 0x000fe200078e0a0b */
[----:B------:R-:W-:Y:S02]  /*13090*/  SEL R20, R2, R20, !P0 ;  /* 0x0000001402147207 */ /* 0x000fe40004000000 */
[----:B------:R-:W-:Y:S01]  /*130a0*/  @!P0 IADD3 R117, R3, R8, RZ ;  /* 0x0000000803758210 */ /* 0x000fe20007ffe0ff */
[----:B------:R1:W2:Y:S01]  /*130b0*/  LDS.128 R12, [R121] ;  /* 0x00000000790c7984 */ /* 0x0002a20000000c00 */
[----:B------:R-:W-:-:S03]  /*130c0*/  IMAD R6, R6, 0x10, R123 ;  /* 0x0000001006067824 */ /* 0x000fc600078e027b */
        /* <DEDUP_REMOVED lines=15> */
.L_x_4680:
[----:B------:R-:W-:Y:S05]  /*131c0*/  BSYNC B0 ;  /* 0x0000000000007941 */ /* 0x000fea0003800000 */
.L_x_4679:
[----:B------:R-:W5:Y:S01]  /*131d0*/  S2R R6, SR_CTAID.X ;  /* 0x0000000000067919 */ /* 0x000f620000002500 */
[----:B------:R-:W-:Y:S01]  /*131e0*/  SHF.R.S32.HI R85, RZ, 0x1f, R84 ;  /* 0x0000001fff557819 */ /* 0x000fe20000011454 */
[----:B------:R-:W-:Y:S01]  /*131f0*/  BSSY B0, `(.L_x_4681) ;  /* 0x000001a000007945 */ /* 0x000fe20003800000 */
[----:B------:R-:W-:Y:S02]  /*13200*/  ISETP.GE.AND P0, PT, R84, c[0x0][0x220], PT ;  /* 0x0000880054007a0c */ /* 0x000fe40003f06270 */
[----:B------:R-:W-:-:S05]  /*13210*/  SHF.R.S32.HI R3, RZ, 0x1f, R4 ;  /* 0x0000001fff037819 */ /* 0x000fca0000011404 */
[----:B------:R-:W-:-:S04]  /*13220*/  IMAD R3, R3, c[0x0][0x1f0], RZ ;  /* 0x00007c0003037a24 */ /* 0x000fc800078e02ff */
[----:B------:R-:W-:Y:S02]  /*13230*/  IMAD R3, R4, c[0x0][0x1f4], R3 ;  /* 0x00007d0004037a24 */ /* 0x000fe400078e0203 */
[----:B-----5:R-:W-:-:S04]  /*13240*/  IMAD.SHL.U32 R6, R6, 0x40, RZ ;  /* 0x0000004006067824 */ /* 0x020fc800078e00ff */
[C---:B----4-:R-:W-:Y:S01]  /*13250*/  IMAD.WIDE.U32 R8, R6.reuse, c[0x0][0x1e8], R84 ;  /* 0x00007a0006087a25 */ /* 0x050fe200078e0054 */
[----:B------:R-:W-:Y:S02]  /*13260*/  SHF.R.S32.HI R5, RZ, 0x1f, R6 ;  /* 0x0000001fff057819 */ /* 0x000fe40000011406 */
[----:B------:R-:W-:Y:S02]  /*13270*/  IADD3 R115, -R6, R115, RZ ;  /* 0x0000007306737210 */ /* 0x000fe40007ffe1ff */
[----:B------:R-:W-:Y:S01]  /*13280*/  IADD3 R20, P1, R20, R8, RZ ;  /* 0x0000000814147210 */ /* 0x000fe20007f3e0ff */
[----:B------:R-:W-:-:S04]  /*13290*/  IMAD R5, R5, c[0x0][0x1e8], RZ ;  /* 0x00007a0005057a24 */ /* 0x000fc800078e02ff */
[----:B------:R-:W-:-:S05]  /*132a0*/  IMAD R2, R6, c[0x0][0x1ec], R5 ;  /* 0x00007b0006027a24 */ /* 0x000fca00078e0205 */
[----:B------:R-:W-:Y:S02]  /*132b0*/  IADD3.X R21, R117, R9, R2, P1, !PT ;  /* 0x0000000975157210 */ /* 0x000fe40000ffe402 */
        /* <DEDUP_REMOVED lines=13> */
.L_x_4682:
[----:B------:R-:W-:Y:S05]  /*13390*/  BSYNC B0 ;  /* 0x0000000000007941 */ /* 0x000fea0003800000 */
.L_x_4681:
        /* <DEDUP_REMOVED lines=14> */
.L_x_4683:
        /* <DEDUP_REMOVED lines=16> */
.L_x_5251:


//--------------------- .text._ZN5flash24flash_fwd_splitkv_kernelI23Flash_fwd_kernel_traitsILi32ELi64ELi128ELi4ELb0ELb0EN7cutlass10bfloat16_tE19Flash_kernel_traitsILi32ELi64ELi128ELi4ES3_EELb1ELb0ELb0ELb0ELb1ELb0ELb1ELb0EEEvNS_16Flash_fwd_paramsE --------------------------
	.section	.text._ZN5flash24flash_fwd_splitkv_kernelI23Flash_fwd_kernel_traitsILi32ELi64ELi128ELi4ELb0ELb0EN7cutlass10bfloat16_tE19Flash_kernel_traitsILi32ELi64ELi128ELi4ES3_EELb1ELb0ELb0ELb0ELb1ELb0ELb1ELb0EEEvNS_16Flash_fwd_paramsE,"ax",@progbits
	.sectioninfo	@"SHI_REGISTERS=162"
	.align	128
        .global         _ZN5flash24flash_fwd_splitkv_kernelI23Flash_fwd_kernel_traitsILi32ELi64ELi128ELi4ELb0ELb0EN7cutlass10bfloat16_tE19Flash_kernel_traitsILi32ELi64ELi128ELi4ES3_EELb1ELb0ELb0ELb0ELb1ELb0ELb1ELb0EEEvNS_16Flash_fwd_paramsE
        .type           _ZN5flash24flash_fwd_splitkv_kernelI23Flash_fwd_kernel_traitsILi32ELi64ELi128ELi4ELb0ELb0EN7cutlass10bfloat16_tE19Flash_kernel_traitsILi32ELi64ELi128ELi4ES3_EELb1ELb0ELb0ELb0ELb1ELb0ELb1ELb0EEEvNS_16Flash_fwd_paramsE,@function
        .size           _ZN5flash24flash_fwd_splitkv_kernelI23Flash_fwd_kernel_traitsILi32ELi64ELi128ELi4ELb0ELb0EN7cutlass10bfloat16_tE19Flash_kernel_traitsILi32ELi64ELi128ELi4ES3_EELb1ELb0ELb0ELb0ELb1ELb0ELb1ELb0EEEvNS_16Flash_fwd_paramsE,(.L_x_5252 - _ZN5flash24flash_fwd_splitkv_kernelI23Flash_fwd_kernel_traitsILi32ELi64ELi128ELi4ELb0ELb0EN7cutlass10bfloat16_tE19Flash_kernel_traitsILi32ELi64ELi128ELi4ES3_EELb1ELb0ELb0ELb0ELb1ELb0ELb1ELb0EEEvNS_16Flash_fwd_paramsE)
        .other          _ZN5flash24flash_fwd_splitkv_kernelI23Flash_fwd_kernel_traitsILi32ELi64ELi128ELi4ELb0ELb0EN7cutlass10bfloat16_tE19Flash_kernel_traitsILi32ELi64ELi128ELi4ES3_EELb1ELb0ELb0ELb0ELb1ELb0ELb1ELb0EEEvNS_16Flash_fwd_paramsE,@"STO_CUDA_ENTRY STV_DEFAULT"
_ZN5flash24flash_fwd_splitkv_kernelI23Flash_fwd_kernel_traitsILi32ELi64ELi128ELi4ELb0ELb0EN7cutlass10bfloat16_tE19Flash_kernel_traitsILi32ELi64ELi128ELi4ES3_EELb1ELb0ELb0ELb0ELb1ELb0ELb1ELb0EEEvNS_16Flash_fwd_paramsE:
.text._ZN5flash24flash_fwd_splitkv_kernelI23Flash_fwd_kernel_traitsILi32ELi64ELi128ELi4ELb0ELb0EN7cutlass10bfloat16_tE19Flash_kernel_traitsILi32ELi64ELi128ELi4ES3_EELb1ELb0ELb0ELb0ELb1ELb0ELb1ELb0EEEvNS_16Flash_fwd_paramsE:
[----:B------:R-:W-:Y:S02]  /*0000*/  MOV R1, c[0x0][0x28] ;  /* 0x00000a0000017a02 */ /* 0x000fe40000000f00 */
[----:B------:R-:W1:Y:S01]  /*0010*/  I2F.U32.RP R2, c[0x0][0x1c0] ;  /* 0x0000700000027b06 */ /* 0x000e620000209000 */
[----:B------:R-:W2:Y:S01]  /*0020*/  S2R R4, SR_CTAID.Z ;  /* 0x0000000000047919 */ /* 0x000ea20000002700 */
[----:B------:R-:W-:Y:S01]  /*0030*/  ISETP.NE.U32.AND P1, PT, RZ, c[0x0][0x1c0], PT ;  /* 0x00007000ff007a0c */ /* 0x000fe20003f25070 */
[----:B------:R-:W-:-:S05]  /*0040*/  ULDC.64 UR12, c[0x0][0x118] ;  /* 0x00004600000c7ab9 */ /* 0x000fca0000000a00 */
        /* <DEDUP_REMOVED lines=12> */
[----:B-1----:R-:W-:Y:S01]  /*0110*/  ISETP.NE.AND P3, PT, R2, RZ, PT ;  /* 0x000000ff0200720c */ /* 0x002fe20003f65270 */
[----:B------:R-:W-:-:S10]  /*0120*/  IMAD.MOV.U32 R2, RZ, RZ, -0x1 ;  /* 0xffffffffff027424 */ /* 0x000fd400078e00ff */
        /* <DEDUP_REMOVED lines=19> */
[----:B------:R-:W4:Y:S01]  /*0260*/  S2R R3, SR_CTAID.Y ;  /* 0x0000000000037919 */ /* 0x000f220000002600 */
[----:B-1----:R-:W-:-:S06]  /*0270*/  MOV R6, RZ ;  /* 0x000000ff00067202 */ /* 0x002fcc0000000f00 */
[----:B------:R1:W5:Y:S01]  /*0280*/  @P0 LDG.E R6, [R10.64] ;  /* 0x0000000c0a060981 */ /* 0x000362000c1e1900 */
[----:B------:R-:W-:-:S04]  /*0290*/  ISETP.NE.U32.AND P0, PT, RZ, c[0x0][0x248], PT ;  /* 0x00009200ff007a0c */ /* 0x000fc80003f05070 */
[----:B------:R-:W-:Y:S01]  /*02a0*/  ISETP.NE.AND.EX P0, PT, RZ, c[0x0][0x24c], PT, P0 ;  /* 0x00009300ff007a0c */ /* 0x000fe20003f05300 */
[----:B------:R-:W-:Y:S01]  /*02b0*/  IMAD.MOV R12, RZ, RZ, -R149 ;  /* 0x000000ffff0c7224 */ /* 0x000fe200078e0a95 */
[----:B-1----:R-:W1:Y:S03]  /*02c0*/  S2R R10, SR_CTAID.X ;  /* 0x00000000000a7919 */ /* 0x002e660000002500 */
        /* <DEDUP_REMOVED lines=8> */
.L_x_4684:
[----:B-1-34-:R-:W-:Y:S02]  /*0350*/  MOV R5, c[0x0][0x218] ;  /* 0x0000860000057a02 */ /* 0x01afe40000000f00 */
.L_x_4685:
        /* <DEDUP_REMOVED lines=66> */
[----:B------:R-:W-:Y:S01]  /*0780*/  SHF.R.S32.HI R2, RZ, 0x3, R2 ;  /* 0x00000003ff027819 */ /* 0x000fe20000011402 */
[----:B------:R-:W-:Y:S02]  /*0790*/  IMAD.IADD R32, R87, 0x1, -R32 ;  /* 0x0000000157207824 */ /* 0x000fe400078e0a20 */
[----:B------:R-:W-:Y:S01]  /*07a0*/  IMAD.IADD R0, R72, 0x1, -R0 ;  /* 0x0000000148007824 */ /* 0x000fe200078e0a00 */
[----:B------:R-:W-:Y:S01]  /*07b0*/  IADD3 R5, R2, 0x10, RZ ;  /* 0x0000001002057810 */ /* 0x000fe20007ffe0ff */
[----:B------:R-:W-:Y:S01]  /*07c0*/  IMAD R3, R4, c[0x0][0x22c], RZ ;  /* 0x00008b0004037a24 */ /* 0x000fe200078e02ff */
[-C--:B------:R-:W-:Y:S01]  /*07d0*/  ISETP.GE.OR P5, PT, R2, R32.reuse, P6 ;  /* 0x000000200200720c */ /* 0x080fe200037a6670 */
[----:B------:R-:W-:Y:S01]  /*07e0*/  IMAD.SHL.U32 R6, R0, 0x4, RZ ;  /* 0x0000000400067824 */ /* 0x000fe200078e00ff */
[----:B------:R-:W-:-:S02]  /*07f0*/  ISETP.GE.AND P1, PT, R5, R32, PT ;  /* 0x000000200500720c */ /* 0x000fc40003f26270 */
[----:B------:R-:W-:Y:S02]  /*0800*/  ISETP.GE.OR P4, PT, R5, R32, P6 ;  /* 0x000000200500720c */ /* 0x000fe40003786670 */
[----:B------:R-:W-:-:S05]  /*0810*/  SHF.R.S32.HI R7, RZ, 0x1f, R6 ;  /* 0x0000001fff077819 */ /* 0x000fca0000011406 */
[----:B------:R-:W-:-:S05]  /*0820*/  IMAD.WIDE R6, R2, 0x20, R6 ;  /* 0x0000002002067825 */ /* 0x000fca00078e0206 */
        /* <DEDUP_REMOVED lines=21> */
[----:B------:R-:W-:Y:S01]  /*0980*/  @!P3 IMAD.MOV.U32 R2, RZ, RZ, -0x800000 ;  /* 0xff800000ff02b424 */ /* 0x000fe200078e00ff */
[----:B------:R1:W-:Y:S04]  /*0990*/  @!P1 STG.E.128 [R8.64+0x1800], RZ ;  /* 0x001800ff08009986 */ /* 0x0003e8000c101d0c */
[----:B------:R1:W-:Y:S04]  /*09a0*/  @!P4 STG.E [R6.64+0x40], R3 ;  /* 0x000040030600c986 */ /* 0x0003e8000c10190c */
[----:B------:R1:W-:Y:S04]  /*09b0*/  @!P3 STG.E [R6.64+0x80], R2 ;  /* 0x000080020600b986 */ /* 0x0003e8000c10190c */
[----:B------:R1:W-:Y:S01]  /*09c0*/  @!P5 STG.E [R6.64], R4 ;  /* 0x000000040600d986 */ /* 0x0003e2000c10190c */
[----:B------:R-:W-:Y:S05]  /*09d0*/  @P6 EXIT ;  /* 0x000000000000694d */ /* 0x000fea0003800000 */
[----:B------:R-:W-:-:S05]  /*09e0*/  MOV R0, 0xff800000 ;  /* 0xff80000000007802 */ /* 0x000fca0000000f00 */
[----:B------:R-:W-:Y:S01]  /*09f0*/  STG.E [R6.64+0xc0], R0 ;  /* 0x0000c00006007986 */ /* 0x000fe2000c10190c */
[----:B------:R-:W-:Y:S05]  /*0a00*/  EXIT ;  /* 0x000000000000794d */ /* 0x000fea0003800000 */
.L_x_4686:
        /* <DEDUP_REMOVED lines=64> */
[----:B------:R-:W-:-:S04]  /*0e10*/  SHF.R.S32.HI R5, RZ, 0x1f, R8 ;  /* 0x0000001fff057819 */ /* 0x000fc80000011408 */
[----:B------:R-:W-:Y:S01]  /*0e20*/  ISETP.GT.U32.AND P0, PT, R0, R4, PT ;  /* 0x000000040000720c */ /* 0x000fe20003f04070 */
[----:B------:R-:W-:-:S04]  /*0e30*/  IMAD R3, R5, c[0x0][0x198], RZ ;  /* 0x0000660005037a24 */ /* 0x000fc800078e02ff */
[----:B------:R-:W-:-:S08]  /*0e40*/  IMAD R3, R8, c[0x0][0x19c], R3 ;  /* 0x0000670008037a24 */ /* 0x000fd000078e0203 */
        /* <DEDUP_REMOVED lines=27> */
.L_x_4687:
        /* <DEDUP_REMOVED lines=18> */
.L_x_4689:
        /* <DEDUP_REMOVED lines=13> */
[----:B------:R-:W-:Y:S02]  /*11f0*/  MOV R5, R4 ;  /* 0x0000000400057202 */ /* 0x000fe40000000f00 */
[----:B------:R-:W-:Y:S01]  /*1200*/  MOV R14, R7 ;  /* 0x00000007000e7202 */ /* 0x000fe20000000f00 */
[----:B------:R-:W-:Y:S02]  /*1210*/  IMAD.MOV.U32 R15, RZ, RZ, R0 ;  /* 0x000000ffff0f7224 */ /* 0x000fe400078e0000 */
        /* <DEDUP_REMOVED lines=37> */
.L_x_4688:
[----:B------:R-:W-:Y:S01]  /*1470*/  ISETP.NE.AND P0, PT, R2, -0x1, PT ;  /* 0xffffffff0200780c */ /* 0x000fe20003f05270 */
[----:B------:R-:W-:Y:S01]  /*1480*/  IMAD.IADD R139, R87, 0x1, -R32 ;  /* 0x00000001578b7824 */ /* 0x000fe200078e0a20 */
[----:B------:R-:W-:Y:S01]  /*1490*/  IADD3 R144, R93, -0x1, RZ ;  /* 0xffffffff5d907810 */ /* 0x000fe20007ffe0ff */
[----:B------:R-:W-:Y:S02]  /*14a0*/  IMAD R0, R0, c[0x0][0x1b8], RZ ;  /* 0x00006e0000007a24 */ /* 0x000fe400078e02ff */
[----:B------:R-:W-:Y:S02]  /*14b0*/  IMAD.MOV.U32 R84, RZ, RZ, c[0x0][0x198] ;  /* 0x00006600ff547624 */ /* 0x000fe400078e00ff */
[----:B------:R-:W-:Y:S02]  /*14c0*/  IMAD R0, R9, c[0x0][0x1bc], R0 ;  /* 0x00006f0009007a24 */ /* 0x000fe400078e0200 */
[----:B------:R-:W-:-:S02]  /*14d0*/  IMAD.MOV.U32 R94, RZ, RZ, c[0x0][0x1a0] ;  /* 0x00006800ff5e7624 */ /* 0x000fc400078e00ff */
[----:B------:R-:W-:Y:S02]  /*14e0*/  IMAD.SHL.U32 R90, R72, 0x2, RZ ;  /* 0x00000002485a7824 */ /* 0x000fe400078e00ff */
[----:B-----5:R-:W-:Y:S01]  /*14f0*/  @!P0 SHF.R.S32.HI R3, RZ, 0x1f, R149 ;  /* 0x0000001fff038819 */ /* 0x020fe20000011495 */
[----:B------:R-:W-:Y:S02]  /*1500*/  @P0 IMAD.WIDE.U32 R14, R2, c[0x0][0x190], RZ ;  /* 0x00006400020e0a25 */ /* 0x000fe400078e00ff */
[----:B------:R-:W-:Y:S02]  /*1510*/  LOP3.LUT R90, R90, 0x6, RZ, 0xc0, !PT ;  /* 0x000000065a5a7812 */ /* 0x000fe400078ec0ff */
[----:B------:R-:W-:Y:S02]  /*1520*/  @!P0 IMAD R3, R3, c[0x0][0x178], RZ ;  /* 0x00005e0003038a24 */ /* 0x000fe400078e02ff */
[----:B------:R-:W-:Y:S01]  /*1530*/  @P0 IMAD R15, R2, c[0x0][0x194], R15 ;  /* 0x00006500020f0a24 */ /* 0x000fe200078e020f */
[----:B------:R-:W-:Y:S01]  /*1540*/  SHF.R.S32.HI R2, RZ, 0x1f, R72 ;  /* 0x0000001fff027819 */ /* 0x000fe20000011448 */
[----:B------:R-:W-:-:S03]  /*1550*/  @!P0 IMAD.WIDE.U32 R6, R149, c[0x0][0x178], RZ ;  /* 0x00005e0095068a25 */ /* 0x000fc600078e00ff */
[CC--:B------:R-:W-:Y:S01]  /*1560*/  LEA.HI R19, R2.reuse, R72.reuse, RZ, 0x2 ;  /* 0x0000004802137211 */ /* 0x0c0fe200078f10ff */
[----:B------:R-:W-:Y:S01]  /*1570*/  @!P0 IMAD R3, R149, c[0x0][0x17c], R3 ;  /* 0x00005f0095038a24 */ /* 0x000fe200078e0203 */
[CC--:B------:R-:W-:Y:S01]  /*1580*/  LEA.HI R33, R2.reuse, R72.reuse, RZ, 0x5 ;  /* 0x0000004802217211 */ /* 0x0c0fe200078f28ff */
[----:B------:R-:W-:Y:S01]  /*1590*/  @!P0 IMAD.MOV.U32 R14, RZ, RZ, R6 ;  /* 0x000000ffff0e8224 */ /* 0x000fe200078e0006 */
[----:B------:R-:W-:Y:S01]  /*15a0*/  LOP3.LUT R20, R19, 0xfffffffc, RZ, 0xc0, !PT ;  /* 0xfffffffc13147812 */ /* 0x000fe200078ec0ff */
[----:B------:R-:W-:Y:S01]  /*15b0*/  @!P0 IMAD.IADD R15, R7, 0x1, R3 ;  /* 0x00000001070f8824 */ /* 0x000fe200078e0203 */
[----:B------:R-:W-:Y:S02]  /*15c0*/  LEA.HI R3, R2, R72, RZ, 0x3 ;  /* 0x0000004802037211 */ /* 0x000fe400078f18ff */
[----:B------:R-:W-:Y:S01]  /*15d0*/  SHF.R.S32.HI R6, RZ, 0x2, R19 ;  /* 0x00000002ff067819 */ /* 0x000fe20000011413 */
[----:B------:R-:W-:Y:S01]  /*15e0*/  IMAD.IADD R20, R72, 0x1, -R20 ;  /* 0x0000000148147824 */ /* 0x000fe200078e0a14 */
[----:B------:R-:W-:-:S02]  /*15f0*/  SHF.R.S32.HI R140, RZ, 0x3, R3 ;  /* 0x00000003ff8c7819 */ /* 0x000fc40000011403 */
[----:B------:R-:W-:Y:S01]  /*1600*/  LEA.HI R19, R19, R6, RZ, 0x1 ;  /* 0x0000000613137211 */ /* 0x000fe200078f08ff */
[----:B------:R-:W-:Y:S01]  /*1610*/  IMAD.SHL.U32 R20, R20, 0x8, RZ ;  /* 0x0000000814147824 */ /* 0x000fe200078e00ff */
[----:B------:R-:W-:Y:S01]  /*1620*/  SHF.R.S32.HI R154, RZ, 0x5, R33 ;  /* 0x00000005ff9a7819 */ /* 0x000fe20000011421 */
[----:B------:R-:W-:Y:S01]  /*1630*/  IMAD.SHL.U32 R17, R140, 0x40, RZ ;  /* 0x000000408c117824 */ /* 0x000fe200078e00ff */
[----:B------:R-:W-:Y:S02]  /*1640*/  LOP3.LUT R19, R19, 0x7fffffe, RZ, 0xc0, !PT ;  /* 0x07fffffe13137812 */ /* 0x000fe400078ec0ff */
[----:B------:R-:W-:Y:S01]  /*1650*/  IADD3 R16, P1, R20, R16, RZ ;  /* 0x0000001014107210 */ /* 0x000fe20007f3e0ff */
[----:B------:R-:W-:Y:S01]  /*1660*/  IMAD R92, R154, 0x10, R32 ;  /* 0x000000109a5c7824 */ /* 0x000fe200078e0220 */
[----:B------:R-:W-:Y:S01]  /*1670*/  LOP3.LUT R17, R17, 0xc0, RZ, 0xc0, !PT ;  /* 0x000000c011117812 */ /* 0x000fe200078ec0ff */
[----:B------:R-:W-:Y:S01]  /*1680*/  IMAD.IADD R19, R6, 0x1, -R19 ;  /* 0x0000000106137824 */ /* 0x000fe200078e0a13 */
[----:B------:R-:W-:-:S02]  /*1690*/  IADD3 R18, P2, R20, R18, RZ ;  /* 0x0000001214127210 */ /* 0x000fc40007f5e0ff */
[--C-:B------:R-:W-:Y:S01]  /*16a0*/  LOP3.LUT R21, R17, 0x18, R20.reuse, 0xf8, !PT ;  /* 0x0000001811157812 */ /* 0x100fe200078ef814 */
[----:B------:R-:W-:Y:S01]  /*16b0*/  IMAD R145, R154, 0x8, R19 ;  /* 0x000000089a917824 */ /* 0x000fe200078e0213 */
[----:B------:R-:W-:Y:S02]  /*16c0*/  IADD3 R14, P0, R20, R14, RZ ;  /* 0x0000000e140e7210 */ /* 0x000fe40007f1e0ff */
[----:B------:R-:W-:Y:S02]  /*16d0*/  SHF.R.S32.HI R20, RZ, 0x1f, R20 ;  /* 0x0000001fff147819 */ /* 0x000fe40000011414 */
[----:B------:R-:W-:Y:S02]  /*16e0*/  SHF.R.U32.HI R17, RZ, 0x3, R17 ;  /* 0x00000003ff117819 */ /* 0x000fe40000011611 */
[----:B------:R-:W-:Y:S01]  /*16f0*/  SHF.R.S32.HI R7, RZ, 0x1f, R6 ;  /* 0x0000001fff077819 */ /* 0x000fe20000011406 */
[----:B------:R-:W-:Y:S01]  /*1700*/  IMAD.X R19, R20, 0x1, R4, P2 ;  /* 0x0000000114137824 */ /* 0x000fe200010e0604 */
[----:B------:R-:W-:Y:S01]  /*1710*/  IADD3 R4, R6, 0x20, RZ ;  /* 0x0000002006047810 */ /* 0x000fe20007ffe0ff */
[C---:B------:R-:W-:Y:S01]  /*1720*/  IMAD.X R15, R20.reuse, 0x1, R15, P0 ;  /* 0x00000001140f7824 */ /* 0x040fe200000e060f */
[----:B------:R-:W-:Y:S01]  /*1730*/  LOP3.LUT R21, R21, R17, RZ, 0x3c, !PT ;  /* 0x0000001115157212 */ /* 0x000fe200078e3cff */
[----:B------:R-:W-:Y:S01]  /*1740*/  IMAD.X R17, R20, 0x1, R13, P1 ;  /* 0x0000000114117824 */ /* 0x000fe200008e060d */
[----:B------:R-:W-:Y:S01]  /*1750*/  IADD3 R8, P0, R6, R8, RZ ;  /* 0x0000000806087210 */ /* 0x000fe20007f1e0ff */
[----:B------:R-:W-:Y:S01]  /*1760*/  IMAD.WIDE R10, R10, 0x40, R6 ;  /* 0x000000400a0a7825 */ /* 0x000fe200078e0206 */
[----:B------:R-:W-:-:S02]  /*1770*/  SHF.R.S32.HI R13, RZ, 0x1f, R12 ;  /* 0x0000001fff0d7819 */ /* 0x000fc4000001140c */
[-C--:B------:R-:W-:Y:S01]  /*1780*/  ISETP.GE.AND P2, PT, R6, R139.reuse, PT ;  /* 0x0000008b0600720c */ /* 0x080fe20003f46270 */
[C---:B------:R-:W-:Y:S01]  /*1790*/  IMAD.X R5, R7.reuse, 0x1, R5, P0 ;  /* 0x0000000107057824 */ /* 0x040fe200000e0605 */
[----:B------:R-:W-:Y:S01]  /*17a0*/  ISETP.GE.AND P4, PT, R4, R139, PT ;  /* 0x0000008b0400720c */ /* 0x000fe20003f86270 */
[----:B------:R-:W-:Y:S01]  /*17b0*/  IMAD R7, R7, c[0x0][0x198], RZ ;  /* 0x0000660007077a24 */ /* 0x000fe200078e02ff */
[----:B------:R-:W-:Y:S01]  /*17c0*/  LEA.HI R2, R2, R72, RZ, 0x4 ;  /* 0x0000004802027211 */ /* 0x000fe200078f20ff */
[----:B------:R-:W-:Y:S01]  /*17d0*/  IMAD R13, R13, c[0x0][0x1a8], RZ ;  /* 0x00006a000d0d7a24 */ /* 0x000fe200078e02ff */
[----:B------:R-:W-:Y:S01]  /*17e0*/  LEA.HI R147, R3, R140, RZ, 0x1 ;  /* 0x0000008c03937211 */ /* 0x000fe200078f08ff */
[----:B------:R-:W-:Y:S01]  /*17f0*/  IMAD R7, R6, c[0x0][0x19c], R7 ;  /* 0x0000670006077a24 */ /* 0x000fe200078e0207 */
[----:B------:R-:W-:Y:S01]  /*1800*/  LOP3.LUT R95, R2, 0xfffffff0, RZ, 0xc0, !PT ;  /* 0xfffffff0025f7812 */ /* 0x000fe200078ec0ff */
[----:B------:R-:W-:Y:S01]  /*1810*/  IMAD.WIDE.U32 R18, R6, c[0x0][0x198], R18 ;  /* 0x0000660006127a25 */ /* 0x000fe200078e0012 */
[----:B------:R-:W-:-:S02]  /*1820*/  SHF.R.S32.HI R2, RZ, 0x4, R2 ;  /* 0x00000004ff027819 */ /* 0x000fc40000011402 */
[----:B------:R-:W-:Y:S01]  /*1830*/  LOP3.LUT R147, R147, 0xfffffffe, RZ, 0xc0, !PT ;  /* 0xfffffffe93937812 */ /* 0x000fe200078ec0ff */
[C---:B------:R-:W-:Y:S02]  /*1840*/  IMAD R13, R12.reuse, c[0x0][0x1ac], R13 ;  /* 0x00006b000c0d7a24 */ /* 0x040fe400078e020d */
[----:B------:R-:W-:-:S04]  /*1850*/  IMAD.WIDE.U32 R14, R12, c[0x0][0x1a8], R14 ;  /* 0x00006a000c0e7a25 */ /* 0x000fc800078e000e */
[----:B------:R-:W-:Y:S02]  /*1860*/  IMAD.IADD R88, R19, 0x1, R7 ;  /* 0x0000000113587824 */ /* 0x000fe400078e0207 */
[----:B------:R-:W-:Y:S01]  /*1870*/  IMAD.WIDE.U32 R16, R9, c[0x0][0x1b8], R16 ;  /* 0x00006e0009107a25 */ /* 0x000fe200078e0010 */
[----:B------:R-:W-:-:S03]  /*1880*/  @!P4 IADD3 R9, P0, R10, 0x20, RZ ;  /* 0x000000200a09c810 */ /* 0x000fc60007f1e0ff */
[----:B------:R-:W-:Y:S02]  /*1890*/  @!P2 IMAD R7, R11, c[0x0][0x190], RZ ;  /* 0x000064000b07aa24 */ /* 0x000fe400078e02ff */
[----:B------:R-:W-:Y:S02]  /*18a0*/  IMAD.IADD R15, R15, 0x1, R13 ;  /* 0x000000010f0f7824 */ /* 0x000fe400078e020d */
[----:B------:R-:W-:Y:S02]  /*18b0*/  IMAD.MOV.U32 R89, RZ, RZ, R18 ;  /* 0x000000ffff597224 */ /* 0x000fe400078e0012 */
[----:B------:R-:W-:Y:S02]  /*18c0*/  IMAD.IADD R17, R17, 0x1, R0 ;  /* 0x0000000111117824 */ /* 0x000fe400078e0200 */
[C---:B------:R-:W-:Y:S02]  /*18d0*/  @!P2 IMAD R7, R10.reuse, c[0x0][0x194], R7 ;  /* 0x000065000a07aa24 */ /* 0x040fe400078e0207 */
[----:B------:R-:W-:-:S04]  /*18e0*/  @!P2 IMAD.WIDE.U32 R18, R10, c[0x0][0x190], R14 ;  /* 0x000064000a12aa25 */ /* 0x000fc800078e000e */
[----:B------:R-:W-:Y:S02]  /*18f0*/  IMAD.SHL.U32 R0, R144, 0x80, RZ ;  /* 0x0000008090007824 */ /* 0x000fe400078e00ff */
[----:B------:R-:W-:Y:S02]  /*1900*/  IMAD R142, R5, c[0x0][0x1a0], RZ ;  /* 0x00006800058e7a24 */ /* 0x000fe400078e02ff */
[----:B------:R-:W-:Y:S01]  /*1910*/  @!P4 IMAD.X R11, RZ, RZ, R11, P0 ;  /* 0x000000ffff0bc224 */ /* 0x000fe200000e060b */
[----:B------:R-:W-:Y:S01]  /*1920*/  @!P2 LEA R12, P0, R18, c[0x0][0x160], 0x1 ;  /* 0x00005800120caa11 */ /* 0x000fe200078008ff */
[----:B------:R-:W-:Y:S02]  /*1930*/  @!P2 IMAD.IADD R5, R19, 0x1, R7 ;  /* 0x000000011305a824 */ /* 0x000fe400078e0207 */
[----:B------:R-:W-:Y:S02]  /*1940*/  IMAD.IADD R7, R91, 0x1, -R0 ;  /* 0x000000015b077824 */ /* 0x000fe400078e0a00 */
[----:B------:R-:W-:Y:S01]  /*1950*/  IMAD R142, R8, c[0x0][0x1a4], R142 ;  /* 0x00006900088e7a24 */ /* 0x000fe200078e028e */
[----:B------:R-:W-:Y:S01]  /*1960*/  @!P2 LEA.HI.X R13, R18, c[0x0][0x164], R5, 0x1, P0 ;  /* 0x00005900120daa11 */ /* 0x000fe200000f0c05 */
[----:B------:R-:W-:Y:S01]  /*1970*/  IMAD.WIDE.U32 R16, R8, c[0x0][0x1a0], R16 ;  /* 0x0000680008107a25 */ /* 0x000fe200078e0010 */
[----:B------:R-:W-:-:S02]  /*1980*/  ISETP.GE.AND P1, PT, R4, R7, PT ;  /* 0x000000070400720c */ /* 0x000fc40003f26270 */
[-C--:B------:R-:W-:Y:S01]  /*1990*/  ISETP.GE.AND P5, PT, R6, R7.reuse, PT ;  /* 0x000000070600720c */ /* 0x080fe20003fa6270 */
[----:B------:R-:W-:Y:S01]  /*19a0*/  @!P4 IMAD R8, R11, c[0x0][0x190], RZ ;  /* 0x000064000b08ca24 */ /* 0x000fe200078e02ff */
[----:B------:R-:W-:Y:S01]  /*19b0*/  LEA R143, P0, R16, c[0x0][0x170], 0x1 ;  /* 0x00005c00108f7a11 */ /* 0x000fe200078008ff */
[----:B------:R-:W-:Y:S02]  /*19c0*/  IMAD.IADD R142, R17, 0x1, R142 ;  /* 0x00000001118e7824 */ /* 0x000fe400078e028e */
[C---:B------:R-:W-:Y:S02]  /*19d0*/  @!P4 IMAD R8, R9.reuse, c[0x0][0x194], R8 ;  /* 0x000065000908ca24 */ /* 0x040fe400078e0208 */
[----:B------:R-:W-:Y:S01]  /*19e0*/  @!P4 IMAD.WIDE.U32 R10, R9, c[0x0][0x190], R14 ;  /* 0x00006400090aca25 */ /* 0x000fe200078e000e */
[----:B------:R-:W-:Y:S02]  /*19f0*/  IADD3 R9, R6, 0x40, RZ ;  /* 0x0000004006097810 */ /* 0x000fe40007ffe0ff */
[----:B------:R-:W-:Y:S01]  /*1a00*/  LEA.HI.X R142, R16, c[0x0][0x174], R142, 0x1, P0 ;  /* 0x00005d00108e7a11 */ /* 0x000fe200000f0c8e */
[----:B------:R-:W-:Y:S01]  /*1a10*/  IMAD.U32 R145, R145, 0x20, R21 ;  /* 0x0000002091917824 */ /* 0x000fe200078e0015 */
[----:B------:R-:W-:Y:S01]  /*1a20*/  ISETP.GE.AND P0, PT, R9, R7, PT ;  /* 0x000000070900720c */ /* 0x000fe20003f06270 */
[----:B------:R-:W-:Y:S01]  /*1a30*/  @!P4 IMAD.IADD R8, R11, 0x1, R8 ;  /* 0x000000010b08c824 */ /* 0x000fe200078e0208 */
[----:B------:R-:W-:Y:S01]  /*1a40*/  @!P4 LEA R16, P3, R10, c[0x0][0x160], 0x1 ;  /* 0x000058000a10ca11 */ /* 0x000fe200078608ff */
[----:B------:R-:W-:-:S02]  /*1a50*/  IMAD.SHL.U32 R145, R145, 0x2, RZ ;  /* 0x0000000291917824 */ /* 0x000fc400078e00ff */
[----:B------:R-:W-:Y:S01]  /*1a60*/  IMAD.MOV.U32 R5, RZ, RZ, c[0x0][0x19c] ;  /* 0x00006700ff057624 */ /* 0x000fe200078e00ff */
[----:B------:R-:W-:Y:S01]  /*1a70*/  @!P4 LEA.HI.X R17, R10, c[0x0][0x164], R8, 0x1, P3 ;  /* 0x000059000a11ca11 */ /* 0x000fe200018f0c08 */
[----:B------:R-:W-:Y:S01]  /*1a80*/  IMAD.WIDE.U32 R18, R84, 0x40, RZ ;  /* 0x0000004054127825 */ /* 0x000fe200078e00ff */
[----:B------:R-:W-:Y:S01]  /*1a90*/  @!PT LDS RZ, [RZ] ;  /* 0x00000000fffff984 */ /* 0x000fe20000000800 */
[----:B------:R-:W-:Y:S01]  /*1aa0*/  @!PT LDS RZ, [RZ] ;  /* 0x00000000fffff984 */ /* 0x000fe20000000800 */
[----:B------:R-:W-:Y:S01]  /*1ab0*/  @!PT LDS RZ, [RZ] ;  /* 0x00000000fffff984 */ /* 0x000fe20000000800 */
[----:B------:R1:W-:Y:S03]  /*1ac0*/  @!P2 LDGSTS.E.BYPASS.LTC128B.128 [R145], [R12.64] ;  /* 0x000000000c91afae */ /* 0x0003e6000b901d4c */
[----:B------:R-:W-:Y:S01]  /*1ad0*/  IMAD.SHL.U32 R10, R5, 0x40, RZ ;  /* 0x00000040050a7824 */ /* 0x000fe200078e00ff */
[----:B------:R2:W-:Y:S01]  /*1ae0*/  @!P4 LDGSTS.E.BYPASS.LTC128B.128 [R145+0x800], [R16.64] ;  /* 0x008000001091cfae */ /* 0x0005e2000b901d4c */
[----:B------:R-:W-:Y:S02]  /*1af0*/  IMAD.IADD R95, R72, 0x1, -R95 ;  /* 0x00000001485f7824 */ /* 0x000fe400078e0a5f */
[----:B------:R-:W-:Y:S01]  /*1b00*/  IMAD.IADD R147, R140, 0x1, -R147 ;  /* 0x000000018c937824 */ /* 0x000fe200078e0a93 */
[----:B-1----:R-:W-:-:S04]  /*1b10*/  @!P1 LEA R12, P2, R84, R89, 0x5 ;  /* 0x00000059540c9211 */ /* 0x002fc800078428ff */
[----:B------:R-:W-:Y:S02]  /*1b20*/  @!P1 LEA.HI.X R11, R84, R88, R5, 0x5, P2 ;  /* 0x00000058540b9211 */ /* 0x000fe400010f2c05 */
[C---:B------:R-:W-:Y:S02]  /*1b30*/  @!P1 LEA R14, P3, R12.reuse, c[0x0][0x168], 0x1 ;  /* 0x00005a000c0e9a11 */ /* 0x040fe400078608ff */
[C---:B------:R-:W-:Y:S02]  /*1b40*/  @!P0 IADD3 R8, P2, R89.reuse, R18, RZ ;  /* 0x0000001259088210 */ /* 0x040fe40007f5e0ff */
[----:B------:R-:W-:Y:S02]  /*1b50*/  @!P1 LEA.HI.X R15, R12, c[0x0][0x16c], R11, 0x1, P3 ;  /* 0x00005b000c0f9a11 */ /* 0x000fe400018f0c0b */
[----:B------:R-:W-:Y:S02]  /*1b60*/  @!P0 IADD3.X R11, R88, R19, R10, P2, !PT ;  /* 0x00000013580b8210 */ /* 0x000fe400017fe40a */
[----:B------:R-:W-:-:S02]  /*1b70*/  @!P5 LEA R12, P3, R89, c[0x0][0x168], 0x1 ;  /* 0x00005a00590cda11 */ /* 0x000fc400078608ff */
[C---:B------:R-:W-:Y:S02]  /*1b80*/  @!P0 LEA R10, P4, R8.reuse, c[0x0][0x168], 0x1 ;  /* 0x00005a00080a8a11 */ /* 0x040fe400078808ff */
[----:B------:R-:W-:Y:S02]  /*1b90*/  @!P5 LEA.HI.X R13, R89, c[0x0][0x16c], R88, 0x1, P3 ;  /* 0x00005b00590dda11 */ /* 0x000fe400018f0c58 */
[----:B------:R-:W-:Y:S02]  /*1ba0*/  @!P0 LEA.HI.X R11, R8, c[0x0][0x16c], R11, 0x1, P4 ;  /* 0x00005b00080b8a11 */ /* 0x000fe400020f0c0b */
[CC--:B------:R-:W-:Y:S01]  /*1bb0*/  ISETP.GE.AND P4, PT, R6.reuse, R7.reuse, PT ;  /* 0x000000070600720c */ /* 0x0c0fe20003f86270 */
[----:B------:R1:W-:Y:S01]  /*1bc0*/  @!P5 LDGSTS.E.BYPASS.LTC128B.128 [R145+0x1000], [R12.64] ;  /* 0x010000000c91dfae */ /* 0x0003e2000b901d4c */
[----:B------:R-:W-:Y:S02]  /*1bd0*/  IADD3 R6, R6, 0x60, RZ ;  /* 0x0000006006067810 */ /* 0x000fe40007ffe0ff */
[----:B------:R-:W-:Y:S01]  /*1be0*/  LEA.HI R8, R2, R2, RZ, 0x1 ;  /* 0x0000000202087211 */ /* 0x000fe200078f08ff */
[----:B------:R3:W-:Y:S01]  /*1bf0*/  @!P1 LDGSTS.E.BYPASS.LTC128B.128 [R145+0x1800], [R14.64] ;  /* 0x018000000e919fae */ /* 0x0007e2000b901d4c */
[----:B------:R-:W-:-:S02]  /*1c00*/  ISETP.GE.AND P5, PT, R6, R7, PT ;  /* 0x000000070600720c */ /* 0x000fc40003fa6270 */
[-C--:B------:R-:W-:Y:S01]  /*1c10*/  ISETP.GE.AND P3, PT, R4, R7.reuse, PT ;  /* 0x000000070400720c */ /* 0x080fe20003f66270 */
[----:B------:R4:W-:Y:S01]  /*1c20*/  @!P0 LDGSTS.E.BYPASS.LTC128B.128 [R145+0x2000], [R10.64] ;  /* 0x020000000a918fae */ /* 0x0009e2000b901d4c */
[----:B------:R-:W-:Y:S02]  /*1c30*/  ISETP.GE.AND P2, PT, R9, R7, PT ;  /* 0x000000070900720c */ /* 0x000fe40003f46270 */
[----:B------:R-:W-:Y:S02]  /*1c40*/  LEA.HI R4, R95, R95, RZ, 0x1 ;  /* 0x0000005f5f047211 */ /* 0x000fe400078f08ff */
[----:B------:R-:W-:Y:S02]  /*1c50*/  LOP3.LUT R9, R3, 0xfffffff8, RZ, 0xc0, !PT ;  /* 0xfffffff803097812 */ /* 0x000fe400078ec0ff */
[----:B------:R-:W-:Y:S02]  /*1c60*/  LOP3.LUT R8, R8, 0xfffffffe, RZ, 0xc0, !PT ;  /* 0xfffffffe08087812 */ /* 0x000fe400078ec0ff */
[----:B------:R-:W-:Y:S01]  /*1c70*/  ISETP.GE.AND P1, PT, R6, R7, PT ;  /* 0x000000070600720c */ /* 0x000fe20003f26270 */
[----:B------:R-:W-:Y:S01]  /*1c80*/  IMAD.IADD R9, R72, 0x1, -R9 ;  /* 0x0000000148097824 */ /* 0x000fe200078e0a09 */
[----:B------:R-:W-:Y:S01]  /*1c90*/  SHF.R.S32.HI R7, RZ, 0x1f, R95 ;  /* 0x0000001fff077819 */ /* 0x000fe2000001145f */
[----:B------:R-:W-:Y:S01]  /*1ca0*/  IMAD.IADD R136, R2, 0x1, -R8 ;  /* 0x0000000102887824 */ /* 0x000fe200078e0a08 */
[----:B------:R-:W-:Y:S01]  /*1cb0*/  LOP3.LUT R6, R4, 0x7fffffe, RZ, 0xc0, !PT ;  /* 0x07fffffe04067812 */ /* 0x000fe200078ec0ff */
[----:B------:R-:W-:Y:S01]  /*1cc0*/  @!P5 IMAD R3, R5, 0x60, RZ ;  /* 0x000000600503d824 */ /* 0x000fe200078e02ff */
[----:B------:R-:W-:Y:S01]  /*1cd0*/  LEA.HI R2, R7, R95, RZ, 0x3 ;  /* 0x0000005f07027211 */ /* 0x000fe200078f18ff */
[----:B------:R-:W-:Y:S01]  /*1ce0*/  @!P5 IMAD.MOV.U32 R7, RZ, RZ, R88 ;  /* 0x000000ffff07d224 */ /* 0x000fe200078e0058 */
[----:B------:R-:W-:Y:S01]  /*1cf0*/  LEA.HI R146, R9, R9, RZ, 0x1 ;  /* 0x0000000909927211 */ /* 0x000fe200078f08ff */
[----:B------:R-:W-:Y:S01]  /*1d00*/  IMAD.IADD R95, R95, 0x1, -R6 ;  /* 0x000000015f5f7824 */ /* 0x000fe200078e0a06 */
[--C-:B------:R-:W-:Y:S01]  /*1d10*/  SHF.R.S32.HI R8, RZ, 0x1, R4.reuse ;  /* 0x00000001ff087819 */ /* 0x100fe20000011404 */
[----:B------:R-:W-:Y:S01]  /*1d20*/  @!P5 IMAD.MOV.U32 R6, RZ, RZ, R89 ;  /* 0x000000ffff06d224 */ /* 0x000fe200078e0059 */
[----:B------:R-:W-:Y:S01]  /*1d30*/  SHF.R.S32.HI R5, RZ, 0x1f, R4 ;  /* 0x0000001fff057819 */ /* 0x000fe20000011404 */
[----:B------:R-:W-:Y:S01]  /*1d40*/  IMAD.SHL.U32 R86, R2, 0x20, RZ ;  /* 0x0000002002567824 */ /* 0x000fe200078e00ff */
[----:B------:R-:W-:Y:S01]  /*1d50*/  SHF.R.S32.HI R148, RZ, 0x1, R146 ;  /* 0x00000001ff947819 */ /* 0x000fe20000011492 */
[----:B-1----:R-:W-:Y:S01]  /*1d60*/  @!P4 IMAD.MOV.U32 R12, RZ, RZ, R143 ;  /* 0x000000ffff0cc224 */ /* 0x002fe200078e008f */
[----:B------:R-:W-:Y:S01]  /*1d70*/  LOP3.LUT R146, R146, 0xfffffffe, RZ, 0xc0, !PT ;  /* 0xfffffffe92927812 */ /* 0x000fe200078ec0ff */
[----:B------:R-:W-:Y:S01]  /*1d80*/  @!P4 IMAD.MOV.U32 R13, RZ, RZ, R142 ;  /* 0x000000ffff0dc224 */ /* 0x000fe200078e008e */
[----:B------:R-:W-:Y:S01]  /*1d90*/  LEA.HI R5, R5, R8, RZ, 0x2 ;  /* 0x0000000805057211 */ /* 0x000fe200078f10ff */
[----:B----4-:R-:W-:Y:S01]  /*1da0*/  @!P5 IMAD.WIDE.U32 R10, R84, 0x60, R6 ;  /* 0x00000060540ad825 */ /* 0x010fe200078e0006 */
[----:B------:R-:W-:-:S03]  /*1db0*/  LOP3.LUT R86, R86, 0xffffff00, RZ, 0xc0, !PT ;  /* 0xffffff0056567812 */ /* 0x000fc600078ec0ff */
[----:B------:R-:W-:Y:S01]  /*1dc0*/  @!P5 IMAD.IADD R3, R11, 0x1, R3 ;  /* 0x000000010b03d824 */ /* 0x000fe200078e0203 */
[----:B------:R-:W-:Y:S01]  /*1dd0*/  @!P5 LEA R4, P0, R10, c[0x0][0x168], 0x1 ;  /* 0x00005a000a04da11 */ /* 0x000fe200078008ff */
[----:B------:R-:W-:Y:S01]  /*1de0*/  IMAD.IADD R146, R9, 0x1, -R146 ;  /* 0x0000000109927824 */ /* 0x000fe200078e0a92 */
[----:B------:R-:W-:Y:S01]  /*1df0*/  LOP3.LUT R9, R5, 0xfffffffc, RZ, 0xc0, !PT ;  /* 0xfffffffc05097812 */ /* 0x000fe200078ec0ff */
[----:B------:R-:W-:Y:S01]  /*1e00*/  IMAD.SHL.U32 R7, R148, 0x40, RZ ;  /* 0x0000004094077824 */ /* 0x000fe200078e00ff */
[----:B------:R-:W-:Y:S01]  /*1e10*/  @!P5 LEA.HI.X R5, R10, c[0x0][0x16c], R3, 0x1, P0 ;  /* 0x00005b000a05da11 */ /* 0x000fe200000f0c03 */
[----:B------:R-:W-:Y:S02]  /*1e20*/  IMAD.SHL.U32 R6, R147, 0x8, RZ ;  /* 0x0000000893067824 */ /* 0x000fe400078e00ff */
[----:B------:R-:W-:Y:S01]  /*1e30*/  IMAD.IADD R3, R8, 0x1, -R9 ;  /* 0x0000000108037824 */ /* 0x000fe200078e0a09 */
[----:B------:R-:W-:Y:S01]  /*1e40*/  LOP3.LUT R7, R7, 0xc0, RZ, 0xc0, !PT ;  /* 0x000000c007077812 */ /* 0x000fe200078ec0ff */
[----:B------:R1:W-:Y:S01]  /*1e50*/  @!P5 LDGSTS.E.BYPASS.LTC128B.128 [R145+0x2800], [R4.64] ;  /* 0x028000000491dfae */ /* 0x0003e2000b901d4c */
[----:B------:R-:W-:-:S02]  /*1e60*/  IMAD.MOV.U32 R8, RZ, RZ, 0x5 ;  /* 0x00000005ff087424 */ /* 0x000fc400078e00ff */
[----:B------:R-:W-:Y:S01]  /*1e70*/  LOP3.LUT R6, R7, 0x8, R6, 0xf8, !PT ;  /* 0x0000000807067812 */ /* 0x000fe200078ef806 */
[----:B------:R-:W0:Y:S01]  /*1e80*/  LDGDEPBAR ;  /* 0x00000000000079af */ /* 0x000e220000000000 */
[----:B------:R-:W-:Y:S01]  /*1e90*/  SHF.R.U32.HI R7, RZ, 0x3, R7 ;  /* 0x00000003ff077819 */ /* 0x000fe20000011607 */
[----:B------:R-:W-:Y:S02]  /*1ea0*/  IMAD.SHL.U32 R2, R3, 0x40, RZ ;  /* 0x0000004003027824 */ /* 0x000fe400078e00ff */
[----:B------:R-:W-:Y:S01]  /*1eb0*/  @!P1 IMAD.MOV.U32 R10, RZ, RZ, R143 ;  /* 0x000000ffff0a9224 */ /* 0x000fe200078e008f */
[----:B------:R-:W-:Y:S01]  /*1ec0*/  LOP3.LUT R9, R6, R7, RZ, 0x3c, !PT ;  /* 0x0000000706097212 */ /* 0x000fe200078e3cff */
[----:B------:R-:W-:Y:S01]  /*1ed0*/  IMAD.SHL.U32 R7, R136, 0x8, RZ ;  /* 0x0000000888077824 */ /* 0x000fe200078e00ff */
[----:B------:R-:W-:Y:S01]  /*1ee0*/  LOP3.LUT R2, R2, 0xc0, RZ, 0xc0, !PT ;  /* 0x000000c002027812 */ /* 0x000fe200078ec0ff */
[----:B------:R-:W-:Y:S02]  /*1ef0*/  IMAD.SHL.U32 R6, R94, 0x20, RZ ;  /* 0x000000205e067824 */ /* 0x000fe400078e00ff */
[----:B------:R-:W-:Y:S01]  /*1f00*/  @!P1 IMAD.MOV.U32 R11, RZ, RZ, R142 ;  /* 0x000000ffff0b9224 */ /* 0x000fe200078e008e */
[----:B------:R-:W-:Y:S01]  /*1f10*/  LOP3.LUT R7, R2, 0x8, R7, 0xf8, !PT ;  /* 0x0000000802077812 */ /* 0x000fe200078ef807 */
[----:B------:R-:W-:Y:S01]  /*1f20*/  IMAD R136, R136, 0x8, R146 ;  /* 0x0000000888887824 */ /* 0x000fe200078e0292 */
[----:B------:R-:W-:Y:S01]  /*1f30*/  SHF.R.U32.HI R2, RZ, 0x3, R2 ;  /* 0x00000003ff027819 */ /* 0x000fe20000011602 */
[----:B------:R-:W-:-:S03]  /*1f40*/  @!P1 IMAD.WIDE.U32 R10, R94, 0xc0, R10 ;  /* 0x000000c05e0a9825 */ /* 0x000fc600078e000a */
[----:B------:R-:W-:Y:S01]  /*1f50*/  LOP3.LUT R2, R7, R2, RZ, 0x3c, !PT ;  /* 0x0000000207027212 */ /* 0x000fe200078e3cff */
[----:B------:R-:W-:Y:S02]  /*1f60*/  IMAD R7, R154, 0x200, R86 ;  /* 0x000002009a077824 */ /* 0x000fe400078e0256 */
[----:B------:R-:W-:Y:S02]  /*1f70*/  IMAD.U32 R136, R136, 0x20, R9 ;  /* 0x0000002088887824 */ /* 0x000fe400078e0009 */
[----:B------:R-:W-:Y:S01]  /*1f80*/  IMAD R7, R95, 0x20, R7 ;  /* 0x000000205f077824 */ /* 0x000fe200078e0207 */
[----:B-1----:R-:W-:Y:S01]  /*1f90*/  SHF.L.U64.HI R4, R94, R8, c[0x0][0x1a4] ;  /* 0x000069005e047619 */ /* 0x002fe20000010208 */
[----:B------:R-:W-:-:S04]  /*1fa0*/  DEPBAR.LE SB0, 0x0 ;  /* 0x000080000000791a */ /* 0x000fc80000000000 */
[----:B------:R-:W-:Y:S01]  /*1fb0*/  BAR.SYNC.DEFER_BLOCKING 0x0 ;  /* 0x0000000000007b1d */ /* 0x000fe20000010000 */
[-C--:B------:R-:W-:Y:S01]  /*1fc0*/  @!P3 LEA R8, P0, R6, R143.reuse, 0x1 ;  /* 0x0000008f0608b211 */ /* 0x080fe200078008ff */
[----:B------:R-:W-:Y:S02]  /*1fd0*/  @!P1 IMAD.MOV.U32 R5, RZ, RZ, c[0x0][0x1a4] ;  /* 0x00006900ff059624 */ /* 0x000fe400078e00ff */
[----:B------:R-:W-:Y:S01]  /*1fe0*/  IMAD.IADD R138, R2, 0x1, R7 ;  /* 0x00000001028a7824 */ /* 0x000fe200078e0207 */
[----:B------:R-:W-:Y:S01]  /*1ff0*/  @!P3 LEA.HI.X R9, R6, R142, R4, 0x1, P0 ;  /* 0x0000008e0609b211 */ /* 0x000fe200000f0c04 */
[----:B------:R-:W-:Y:S02]  /*2000*/  @!P1 IMAD R5, R5, 0xc0, RZ ;  /* 0x000000c005059824 */ /* 0x000fe400078e02ff */
[----:B------:R-:W-:Y:S01]  /*2010*/  @!P1 IMAD.MOV.U32 R4, RZ, RZ, R10 ;  /* 0x000000ffff049224 */ /* 0x000fe200078e000a */
[----:B------:R-:W-:Y:S01]  /*2020*/  @!P2 LEA R10, P0, R94, R143, 0x7 ;  /* 0x0000008f5e0aa211 */ /* 0x000fe200078038ff */
[----:B------:R-:W-:-:S02]  /*2030*/  @!P2 IMAD.MOV.U32 R6, RZ, RZ, c[0x0][0x1a4] ;  /* 0x00006900ff06a624 */ /* 0x000fc400078e00ff */
[----:B------:R-:W-:Y:S02]  /*2040*/  @!P1 IMAD.IADD R5, R11, 0x1, R5 ;  /* 0x000000010b059824 */ /* 0x000fe400078e0205 */
[----:B------:R-:W-:Y:S01]  /*2050*/  IMAD.SHL.U32 R136, R136, 0x2, RZ ;  /* 0x0000000288887824 */ /* 0x000fe200078e00ff */
[----:B------:R-:W-:Y:S01]  /*2060*/  @!P2 LEA.HI.X R11, R94, R142, R6, 0x7, P0 ;  /* 0x0000008e5e0ba211 */ /* 0x000fe200000f3c06 */
[----:B------:R-:W-:Y:S01]  /*2070*/  IMAD.SHL.U32 R138, R138, 0x2, RZ ;  /* 0x000000028a8a7824 */ /* 0x000fe200078e00ff */
[----:B------:R-:W-:Y:S01]  /*2080*/  LOP3.LUT P0, RZ, R148, 0x2, RZ, 0xc0, !PT ;  /* 0x0000000294ff7812 */ /* 0x000fe2000780c0ff */
[----:B------:R-:W-:Y:S01]  /*2090*/  IMAD R86, R95, 0x20, R86 ;  /* 0x000000205f567824 */ /* 0x000fe200078e0256 */
[----:B------:R-:W-:Y:S01]  /*20a0*/  IADD3 R135, R136, 0x1020, RZ ;  /* 0x0000102088877810 */ /* 0x000fe20007ffe0ff */
        /* <DEDUP_REMOVED lines=25> */
[----:B------:R-:W-:Y:S01]  /*2240*/  SEL R3, R3, 0xfffffff0, !P1 ;  /* 0xfffffff003037807 */ /* 0x000fe20004800000 */
[----:B--2---:R-:W2:Y:S04]  /*2250*/  LDSM.16.M88.4 R16, [R136+0x1000] ;  /* 0x001000008810783b */ /* 0x004ea80000000200 */
[----:B------:R-:W-:Y:S01]  /*2260*/  IMAD R137, R3, 0x2, R138 ;  /* 0x0000000203897824 */ /* 0x000fe200078e028a */
[----:B------:R-:W-:Y:S04]  /*2270*/  LDSM.16.M88.4 R60, [R136+0x1800] ;  /* 0x00180000883c783b */ /* 0x000fe80000000200 */
[----:B------:R-:W-:Y:S04]  /*2280*/  LDSM.16.M88.4 R76, [R137] ;  /* 0x00000000894c783b */ /* 0x000fe80000000200 */
[----:B-1----:R-:W3:Y:S04]  /*2290*/  LDSM.16.M88.4 R8, [R136+0x1400] ;  /* 0x001400008808783b */ /* 0x002ee80000000200 */
[----:B------:R-:W-:Y:S01]  /*22a0*/  LDSM.16.M88.4 R52, [R136+0x1c00] ;  /* 0x001c00008834783b */ /* 0x000fe20000000200 */
[----:B----4-:R-:W-:-:S03]  /*22b0*/  IADD3 R4, R136, 0x1000, RZ ;  /* 0x0000100088047810 */ /* 0x010fc60007ffe0ff */
[----:B------:R-:W-:Y:S01]  /*22c0*/  LDSM.16.M88.4 R44, [R136+0x2000] ;  /* 0x00200000882c783b */ /* 0x000fe20000000200 */
[----:B------:R-:W-:-:S03]  /*22d0*/  @P0 IADD3 R135, R4, -0x20, RZ ;  /* 0xffffffe004870810 */ /* 0x000fc60007ffe0ff */
[----:B------:R-:W-:Y:S01]  /*22e0*/  LDSM.16.M88.4 R36, [R136+0x2400] ;  /* 0x002400008824783b */ /* 0x000fe20000000200 */
[----:B------:R-:W-:-:S03]  /*22f0*/  IADD3 R132, R135, 0x400, RZ ;  /* 0x0000040087847810 */ /* 0x000fc60007ffe0ff */
[----:B------:R-:W1:Y:S01]  /*2300*/  LDSM.16.M88.4 R24, [R135] ;  /* 0x000000008718783b */ /* 0x000e620000000200 */
[C---:B------:R-:W-:Y:S02]  /*2310*/  IADD3 R131, R135.reuse, 0x800, RZ ;  /* 0x0000080087837810 */ /* 0x040fe40007ffe0ff */
[C---:B------:R-:W-:Y:S01]  /*2320*/  IADD3 R130, R135.reuse, 0xc00, RZ ;  /* 0x00000c0087827810 */ /* 0x040fe20007ffe0ff */
[----:B------:R-:W4:Y:S01]  /*2330*/  LDSM.16.M88.4 R28, [R136+0x2800] ;  /* 0x00280000881c783b */ /* 0x000f220000000200 */
[C---:B------:R-:W-:Y:S02]  /*2340*/  IADD3 R129, R135.reuse, 0x1000, RZ ;  /* 0x0000100087817810 */ /* 0x040fe40007ffe0ff */
[----:B------:R-:W-:Y:S01]  /*2350*/  IADD3 R128, R135, 0x1400, RZ ;  /* 0x0000140087807810 */ /* 0x000fe20007ffe0ff */
[----:B------:R-:W4:Y:S01]  /*2360*/  LDSM.16.M88.4 R80, [R135+0x400] ;  /* 0x000400008750783b */ /* 0x000f220000000200 */
[C---:B--2---:R-:W-:Y:S03]  /*2370*/  HMMA.16816.F32.BF16 R4, R20.reuse, R16, RZ ;  /* 0x000000101404723c */ /* 0x044fe600000418ff */
[----:B------:R-:W2:Y:S04]  /*2380*/  LDSM.16.M88.4 R68, [R136+0x2c00] ;  /* 0x002c00008844783b */ /* 0x000ea80000000200 */
[----:B------:R-:W0:Y:S01]  /*2390*/  LDGDEPBAR ;  /* 0x00000000000079af */ /* 0x000e220000000000 */
[C---:B------:R-:W-:Y:S08]  /*23a0*/  HMMA.16816.F32.BF16 R16, R20.reuse, R18, RZ ;  /* 0x000000121410723c */ /* 0x040ff000000418ff */
[C---:B---3--:R-:W-:Y:S08]  /*23b0*/  HMMA.16816.F32.BF16 R12, R20.reuse, R8, RZ ;  /* 0x00000008140c723c */ /* 0x048ff000000418ff */
[----:B------:R-:W-:Y:S08]  /*23c0*/  HMMA.16816.F32.BF16 R8, R20, R10, RZ ;  /* 0x0000000a1408723c */ /* 0x000ff000000418ff */
[C---:B-1----:R-:W-:Y:S07]  /*23d0*/  HMMA.16816.F32.BF16 R4, R76.reuse, R24, R4 ;  /* 0x000000184c04723c */ /* 0x042fee0000041804 */
[----:B------:R-:W-:Y:S01]  /*23e0*/  LOP3.LUT R25, R33, 0xffffffe0, RZ, 0xc0, !PT ;  /* 0xffffffe021197812 */ /* 0x000fe200078ec0ff */
[----:B------:R-:W-:Y:S04]  /*23f0*/  HMMA.16816.F32.BF16 R16, R76, R26, R16 ;  /* 0x0000001a4c10723c */ /* 0x000fe80000041810 */
[----:B------:R-:W-:-:S02]  /*2400*/  IMAD.IADD R25, R72, 0x1, -R25 ;  /* 0x0000000148197824 */ /* 0x000fc400078e0a19 */
[----:B------:R-:W1:Y:S02]  /*2410*/  LDSM.16.M88.4 R72, [R135+0x800] ;  /* 0x000800008748783b */ /* 0x000e640000000200 */
[----:B------:R-:W-:Y:S01]  /*2420*/  HMMA.16816.F32.BF16 R64, R20, R60, RZ ;  /* 0x0000003c1440723c */ /* 0x000fe200000418ff */
[----:B------:R-:W-:-:S04]  /*2430*/  SHF.R.S32.HI R24, RZ, 0x1f, R25 ;  /* 0x0000001fff187819 */ /* 0x000fc80000011419 */
[----:B------:R-:W-:-:S03]  /*2440*/  LEA.HI R24, R24, R25, RZ, 0x2 ;  /* 0x0000001918187211 */ /* 0x000fc600078f10ff */
[----:B------:R-:W-:Y:S01]  /*2450*/  HMMA.16816.F32.BF16 R56, R20, R52, RZ ;  /* 0x000000341438723c */ /* 0x000fe200000418ff */
[----:B------:R-:W-:-:S04]  /*2460*/  SHF.R.S32.HI R155, RZ, 0x2, R24 ;  /* 0x00000002ff9b7819 */ /* 0x000fc80000011418 */
[----:B------:R-:W-:-:S03]  /*2470*/  IADD3 R92, R92, 0x1, R155 ;  /* 0x000000015c5c7810 */ /* 0x000fc60007ffe09b */
[----:B------:R-:W-:Y:S01]  /*2480*/  HMMA.16816.F32.BF16 R48, R20, R44, RZ ;  /* 0x0000002c1430723c */ /* 0x000fe200000418ff */
[----:B------:R-:W-:Y:S01]  /*2490*/  IADD3 R92, R91, R92, -R87 ;  /* 0x0000005c5b5c7210 */ /* 0x000fe20007ffe857 */
[----:B------:R-:W-:-:S03]  /*24a0*/  IMAD.IADD R87, R0, 0x1, R90 ;  /* 0x0000000100577824 */ /* 0x000fc600078e025a */
[----:B------:R-:W-:Y:S02]  /*24b0*/  IADD3 R92, R92, c[0x0][0x2e8], RZ ;  /* 0x0000ba005c5c7a10 */ /* 0x000fe40007ffe0ff */
[----:B------:R-:W-:Y:S01]  /*24c0*/  IADD3 R95, R87, 0x11, RZ ;  /* 0x00000011575f7810 */ /* 0x000fe20007ffe0ff */
[----:B------:R-:W-:Y:S01]  /*24d0*/  HMMA.16816.F32.BF16 R40, R20, R36, RZ ;  /* 0x000000241428723c */ /* 0x000fe200000418ff */
[C---:B------:R-:W-:Y:S02]  /*24e0*/  IADD3 R96, R92.reuse, 0x8, RZ ;  /* 0x000000085c607810 */ /* 0x040fe40007ffe0ff */
[-C--:B------:R-:W-:Y:S02]  /*24f0*/  IMNMX R92, R92, R91.reuse, PT ;  /* 0x0000005b5c5c7217 */ /* 0x080fe40003800200 */
[----:B------:R-:W-:-:S03]  /*2500*/  IMNMX R91, R96, R91, PT ;  /* 0x0000005b605b7217 */ /* 0x000fc60003800200 */
[----:B----4-:R-:W-:Y:S08]  /*2510*/  HMMA.16816.F32.BF16 R32, R20, R28, RZ ;  /* 0x0000001c1420723c */ /* 0x010ff000000418ff */
[----:B------:R-:W-:Y:S07]  /*2520*/  HMMA.16816.F32.BF16 R12, R76, R80, R12 ;  /* 0x000000504c0c723c */ /* 0x000fee000004180c */
[----:B------:R-:W-:Y:S01]  /*2530*/  SHF.R.S32.HI R81, RZ, 0x1f, R154 ;  /* 0x0000001fff517819 */ /* 0x000fe2000001149a */
[----:B------:R-:W-:Y:S01]  /*2540*/  HMMA.16816.F32.BF16 R60, R20, R62, RZ ;  /* 0x0000003e143c723c */ /* 0x000fe200000418ff */
[----:B------:R-:W-:-:S02]  /*2550*/  IADD3 R80, R87, 0x1, RZ ;  /* 0x0000000157507810 */ /* 0x000fc40007ffe0ff */
[----:B------:R-:W-:Y:S02]  /*2560*/  LEA.HI R81, R81, R154, RZ, 0x2 ;  /* 0x0000009a51517211 */ /* 0x000fe400078f10ff */
[C---:B------:R-:W-:Y:S02]  /*2570*/  ISETP.GE.AND P0, PT, R80.reuse, R92, PT ;  /* 0x0000005c5000720c */ /* 0x040fe40003f06270 */
[----:B------:R-:W-:Y:S01]  /*2580*/  LOP3.LUT R81, R81, 0xfffffffc, RZ, 0xc0, !PT ;  /* 0xfffffffc51517812 */ /* 0x000fe200078ec0ff */
[----:B------:R-:W-:Y:S01]  /*2590*/  HMMA.16816.F32.BF16 R52, R20, R54, RZ ;  /* 0x000000361434723c */ /* 0x000fe200000418ff */
[----:B------:R-:W-:Y:S02]  /*25a0*/  ISETP.GE.AND P5, PT, R80, R91, PT ;  /* 0x0000005b5000720c */ /* 0x000fe40003fa6270 */
[C---:B------:R-:W-:Y:S01]  /*25b0*/  IADD3 R80, R87.reuse, 0x8, RZ ;  /* 0x0000000857507810 */ /* 0x040fe20007ffe0ff */
[----:B------:R-:W-:Y:S01]  /*25c0*/  IMAD.IADD R154, R154, 0x1, -R81 ;  /* 0x000000019a9a7824 */ /* 0x000fe200078e0a51 */
[----:B------:R-:W-:-:S02]  /*25d0*/  IADD3 R81, R87, 0x9, RZ ;  /* 0x0000000957517810 */ /* 0x000fc40007ffe0ff */
[CC--:B------:R-:W-:Y:S01]  /*25e0*/  ISETP.GE.AND P4, PT, R80.reuse, R92.reuse, PT ;  /* 0x0000005c5000720c */ /* 0x0c0fe20003f86270 */
[C---:B------:R-:W-:Y:S01]  /*25f0*/  HMMA.16816.F32.BF16 R44, R20.reuse, R46, RZ ;  /* 0x0000002e142c723c */ /* 0x040fe200000418ff */
[-C--:B------:R-:W-:Y:S02]  /*2600*/  ISETP.GE.AND P2, PT, R80, R91.reuse, PT ;  /* 0x0000005b5000720c */ /* 0x080fe40003f46270 */
[----:B------:R-:W-:Y:S02]  /*2610*/  IADD3 R80, R87, 0x10, RZ ;  /* 0x0000001057507810 */ /* 0x000fe40007ffe0ff */
[C---:B------:R-:W-:Y:S02]  /*2620*/  ISETP.GE.AND P1, PT, R81.reuse, R92, PT ;  /* 0x0000005c5100720c */ /* 0x040fe40003f26270 */
[----:B------:R-:W-:Y:S01]  /*2630*/  ISETP.GE.AND P3, PT, R81, R91, PT ;  /* 0x0000005b5100720c */ /* 0x000fe20003f66270 */
[----:B------:R-:W-:Y:S01]  /*2640*/  HMMA.16816.F32.BF16 R36, R20, R38, RZ ;  /* 0x000000261424723c */ /* 0x000fe200000418ff */
[----:B------:R-:W-:-:S02]  /*2650*/  FSEL R81, R16, -INF , !P4 ;  /* 0xff80000010517808 */ /* 0x000fc40006000000 */
[----:B------:R-:W-:Y:S02]  /*2660*/  IADD3 R16, R87, 0x18, RZ ;  /* 0x0000001857107810 */ /* 0x000fe40007ffe0ff */
[C---:B------:R-:W-:Y:S02]  /*2670*/  ISETP.GE.AND P4, PT, R80.reuse, R91, PT ;  /* 0x0000005b5000720c */ /* 0x040fe40003f86270 */
[----:B------:R-:W-:Y:S01]  /*2680*/  FSEL R7, R7, -INF , !P5 ;  /* 0xff80000007077808 */ /* 0x000fe20006800000 */
[C---:B------:R-:W-:Y:S08]  /*2690*/  HMMA.16816.F32.BF16 R28, R20.reuse, R30, RZ ;  /* 0x0000001e141c723c */ /* 0x040ff000000418ff */
[C---:B--2---:R-:W-:Y:S08]  /*26a0*/  HMMA.16816.F32.BF16 R24, R20.reuse, R68, RZ ;  /* 0x000000441418723c */ /* 0x044ff000000418ff */
[----:B------:R-:W-:Y:S01]  /*26b0*/  HMMA.16816.F32.BF16 R20, R20, R70, RZ ;  /* 0x000000461414723c */ /* 0x000fe200000418ff */
[----:B------:R-:W2:Y:S07]  /*26c0*/  LDSM.16.M88.4 R68, [R135+0xc00] ;  /* 0x000c00008744783b */ /* 0x000eae0000000200 */
[C---:B------:R-:W-:Y:S07]  /*26d0*/  HMMA.16816.F32.BF16 R8, R76.reuse, R82, R8 ;  /* 0x000000524c08723c */ /* 0x040fee0000041808 */
[----:B------:R-:W-:Y:S01]  /*26e0*/  FSEL R82, R5, -INF , !P0 ;  /* 0xff80000005527808 */ /* 0x000fe20004000000 */
[----:B-1----:R-:W-:Y:S01]  /*26f0*/  HMMA.16816.F32.BF16 R64, R76, R72, R64 ;  /* 0x000000484c40723c */ /* 0x002fe20000041840 */
[----:B------:R-:W-:-:S02]  /*2700*/  ISETP.GE.AND P0, PT, R80, R92, PT ;  /* 0x0000005c5000720c */ /* 0x000fc40003f06270 */
[----:B------:R-:W-:Y:S02]  /*2710*/  FSEL R5, R18, -INF , !P2 ;  /* 0xff80000012057808 */ /* 0x000fe40005000000 */
[----:B------:R-:W-:Y:S02]  /*2720*/  FSEL R83, R17, -INF , !P1 ;  /* 0xff80000011537808 */ /* 0x000fe40004800000 */
[C---:B------:R-:W-:Y:S01]  /*2730*/  ISETP.GE.AND P2, PT, R95.reuse, R92, PT ;  /* 0x0000005c5f00720c */ /* 0x040fe20003f46270 */
[----:B------:R-:W-:Y:S01]  /*2740*/  HMMA.16816.F32.BF16 R60, R76, R74, R60 ;  /* 0x0000004a4c3c723c */ /* 0x000fe2000004183c */
[----:B------:R-:W-:Y:S02]  /*2750*/  ISETP.GE.AND P1, PT, R95, R91, PT ;  /* 0x0000005b5f00720c */ /* 0x000fe40003f26270 */
[----:B------:R-:W-:Y:S02]  /*2760*/  FSEL R73, R19, -INF , !P3 ;  /* 0xff80000013497808 */ /* 0x000fe40005800000 */
[----:B------:R-:W-:-:S02]  /*2770*/  FSEL R95, R12, -INF , !P0 ;  /* 0xff8000000c5f7808 */ /* 0x000fc40004000000 */
[C---:B------:R-:W-:Y:S02]  /*2780*/  ISETP.GE.AND P3, PT, R16.reuse, R92, PT ;  /* 0x0000005c1000720c */ /* 0x040fe40003f66270 */
[----:B------:R-:W-:Y:S02]  /*2790*/  ISETP.GE.AND P0, PT, R16, R91, PT ;  /* 0x0000005b1000720c */ /* 0x000fe40003f06270 */
[----:B------:R-:W1:Y:S01]  /*27a0*/  LDSM.16.M88.4 R16, [R135+0x1000] ;  /* 0x001000008710783b */ /* 0x000e620000000200 */
[----:B------:R-:W-:Y:S02]  /*27b0*/  IADD3 R72, R87, 0x19, RZ ;  /* 0x0000001957487810 */ /* 0x000fe40007ffe0ff */
[----:B------:R-:W-:Y:S02]  /*27c0*/  FSEL R105, R13, -INF , !P2 ;  /* 0xff8000000d697808 */ /* 0x000fe40005000000 */
[C---:B------:R-:W-:Y:S01]  /*27d0*/  IADD3 R12, R87.reuse, 0x20, RZ ;  /* 0x00000020570c7810 */ /* 0x040fe20007ffe0ff */
[----:B--2---:R-:W-:Y:S01]  /*27e0*/  HMMA.16816.F32.BF16 R56, R76, R68, R56 ;  /* 0x000000444c38723c */ /* 0x004fe20000041838 */
[----:B------:R-:W-:-:S02]  /*27f0*/  IADD3 R13, R87, 0x21, RZ ;  /* 0x00000021570d7810 */ /* 0x000fc40007ffe0ff */
[----:B------:R-:W-:Y:S02]  /*2800*/  FSEL R80, R14, -INF , !P4 ;  /* 0xff8000000e507808 */ /* 0x000fe40006000000 */
[----:B------:R-:W-:Y:S02]  /*2810*/  ISETP.GE.AND P4, PT, R72, R92, PT ;  /* 0x0000005c4800720c */ /* 0x000fe40003f86270 */
[----:B------:R-:W-:Y:S01]  /*2820*/  FSEL R75, R15, -INF , !P1 ;  /* 0xff8000000f4b7808 */ /* 0x000fe20004800000 */
[----:B------:R-:W-:Y:S01]  /*2830*/  HMMA.16816.F32.BF16 R52, R76, R70, R52 ;  /* 0x000000464c34723c */ /* 0x000fe20000041834 */
        /* <DEDUP_REMOVED lines=9> */
[----:B------:R-:W-:Y:S02]  /*28d0*/  ISETP.GE.AND P4, PT, R13, R91, PT ;  /* 0x0000005b0d00720c */ /* 0x000fe40003f86270 */
[----:B------:R-:W-:Y:S02]  /*28e0*/  FSEL R72, R11, -INF , !P2 ;  /* 0xff8000000b487808 */ /* 0x000fe40005000000 */
[----:B------:R-:W-:Y:S02]  /*28f0*/  FSEL R68, R64, -INF , !P1 ;  /* 0xff80000040447808 */ /* 0x000fe40004800000 */
[----:B------:R-:W-:Y:S01]  /*2900*/  FSEL R113, R66, -INF , !P3 ;  /* 0xff80000042717808 */ /* 0x000fe20005800000 */
[----:B-1----:R-:W-:Y:S01]  /*2910*/  HMMA.16816.F32.BF16 R48, R76, R16, R48 ;  /* 0x000000104c30723c */ /* 0x002fe20000041830 */
[----:B------:R-:W-:Y:S02]  /*2920*/  FSEL R69, R65, -INF , !P0 ;  /* 0xff80000041457808 */ /* 0x000fe40004000000 */
[----:B------:R-:W-:-:S02]  /*2930*/  ISETP.GE.AND P2, PT, R8, R92, PT ;  /* 0x0000005c0800720c */ /* 0x000fc40003f46270 */
[-C--:B------:R-:W-:Y:S02]  /*2940*/  ISETP.GE.AND P1, PT, R8, R91.reuse, PT ;  /* 0x0000005b0800720c */ /* 0x080fe40003f26270 */
[C---:B------:R-:W-:Y:S01]  /*2950*/  ISETP.GE.AND P3, PT, R12.reuse, R92, PT ;  /* 0x0000005c0c00720c */ /* 0x040fe20003f66270 */
[----:B------:R-:W1:Y:S01]  /*2960*/  LDSM.16.M88.4 R8, [R135+0x1400] ;  /* 0x001400008708783b */ /* 0x000e620000000200 */
        /* <DEDUP_REMOVED lines=17> */
[----:B------:R-:W-:Y:S01]  /*2a80*/  IADD3 R16, R87, 0x39, RZ ;  /* 0x0000003957107810 */ /* 0x000fe20007ffe0ff */
[----:B------:R-:W2:Y:S01]  /*2a90*/  LDSM.16.M88.4 R12, [R135+0x1800] ;  /* 0x00180000870c783b */ /* 0x000ea20000000200 */
[----:B------:R-:W-:Y:S02]  /*2aa0*/  FSEL R108, R58, -INF , !P2 ;  /* 0xff8000003a6c7808 */ /* 0x000fe40005000000 */
[----:B------:R-:W-:Y:S02]  /*2ab0*/  FSEL R57, R57, -INF , !P1 ;  /* 0xff80000039397808 */ /* 0x000fe40004800000 */
[C---:B------:R-:W-:Y:S01]  /*2ac0*/  ISETP.GE.AND P2, PT, R16.reuse, R92, PT ;  /* 0x0000005c1000720c */ /* 0x040fe20003f46270 */
[----:B-1----:R-:W-:Y:S01]  /*2ad0*/  HMMA.16816.F32.BF16 R40, R76, R8, R40 ;  /* 0x000000084c28723c */ /* 0x002fe20000041828 */
[----:B------:R-:W-:Y:S02]  /*2ae0*/  ISETP.GE.AND P1, PT, R16, R91, PT ;  /* 0x0000005b1000720c */ /* 0x000fe40003f26270 */
[----:B------:R-:W-:-:S02]  /*2af0*/  IADD3 R16, R87, 0x40, RZ ;  /* 0x0000004057107810 */ /* 0x000fc40007ffe0ff */
[----:B------:R-:W-:Y:S02]  /*2b00*/  IADD3 R17, R87, 0x41, RZ ;  /* 0x0000004157117810 */ /* 0x000fe40007ffe0ff */
[----:B------:R-:W-:Y:S01]  /*2b10*/  FSEL R104, R59, -INF , !P3 ;  /* 0xff8000003b687808 */ /* 0x000fe20005800000 */
[----:B------:R-:W-:Y:S01]  /*2b20*/  HMMA.16816.F32.BF16 R36, R76, R10, R36 ;  /* 0x0000000a4c24723c */ /* 0x000fe20000041824 */
        /* <DEDUP_REMOVED lines=8> */
[----:B------:R-:W-:Y:S01]  /*2bb0*/  IADD3 R52, R87, 0x48, RZ ;  /* 0x0000004857347810 */ /* 0x000fe20007ffe0ff */
[----:B------:R-:W-:-:S04]  /*2bc0*/  DEPBAR.LE SB0, 0x0 ;  /* 0x000080000000791a */ /* 0x000fc80000000000 */
[----:B------:R-:W-:Y:S02]  /*2bd0*/  FSEL R100, R55, -INF , !P1 ;  /* 0xff80000037647808 */ /* 0x000fe40004800000 */
[----:B------:R-:W-:Y:S02]  /*2be0*/  IADD3 R9, R87, 0x49, RZ ;  /* 0x0000004957097810 */ /* 0x000fe40007ffe0ff */
[----:B------:R-:W-:Y:S01]  /*2bf0*/  ISETP.GE.AND P1, PT, R52, R92, PT ;  /* 0x0000005c3400720c */ /* 0x000fe20003f26270 */
[----:B--2---:R-:W-:Y:S01]  /*2c00*/  HMMA.16816.F32.BF16 R32, R76, R12, R32 ;  /* 0x0000000c4c20723c */ /* 0x004fe20000041820 */
[----:B------:R-:W-:Y:S02]  /*2c10*/  FSEL R8, R48, -INF , !P3 ;  /* 0xff80000030087808 */ /* 0x000fe40005800000 */
[----:B------:R-:W-:Y:S02]  /*2c20*/  ISETP.GE.AND P3, PT, R52, R91, PT ;  /* 0x0000005b3400720c */ /* 0x000fe40003f66270 */
[----:B------:R-:W-:-:S02]  /*2c30*/  FSEL R99, R50, -INF , !P0 ;  /* 0xff80000032637808 */ /* 0x000fc40004000000 */
[----:B------:R-:W-:Y:S01]  /*2c40*/  FSEL R49, R49, -INF , !P4 ;  /* 0xff80000031317808 */ /* 0x000fe20006000000 */
[----:B------:R-:W-:Y:S01]  /*2c50*/  HMMA.16816.F32.BF16 R28, R76, R14, R28 ;  /* 0x0000000e4c1c723c */ /* 0x000fe2000004181c */
[C---:B------:R-:W-:Y:S02]  /*2c60*/  IADD3 R48, R87.reuse, 0x50, RZ ;  /* 0x0000005057307810 */ /* 0x040fe40007ffe0ff */
[----:B------:R-:W-:Y:S02]  /*2c70*/  IADD3 R11, R87, 0x51, RZ ;  /* 0x00000051570b7810 */ /* 0x000fe40007ffe0ff */
[C---:B------:R-:W-:Y:S02]  /*2c80*/  ISETP.GE.AND P0, PT, R9.reuse, R92, PT ;  /* 0x0000005c0900720c */ /* 0x040fe40003f06270 */
[----:B------:R-:W-:Y:S02]  /*2c90*/  ISETP.GE.AND P4, PT, R9, R91, PT ;  /* 0x0000005b0900720c */ /* 0x000fe40003f86270 */
[----:B------:R-:W-:-:S02]  /*2ca0*/  FSEL R9, R44, -INF , !P1 ;  /* 0xff8000002c097808 */ /* 0x000fc40004800000 */
[----:B------:R-:W-:Y:S02]  /*2cb0*/  FSEL R96, R46, -INF , !P3 ;  /* 0xff8000002e607808 */ /* 0x000fe40005800000 */
[----:B------:R-:W-:Y:S02]  /*2cc0*/  IADD3 R44, R87, 0x58, RZ ;  /* 0x00000058572c7810 */ /* 0x000fe40007ffe0ff */
[----:B------:R-:W-:Y:S02]  /*2cd0*/  FSEL R97, R51, -INF , !P2 ;  /* 0xff80000033617808 */ /* 0x000fe40005000000 */
[C---:B------:R-:W-:Y:S02]  /*2ce0*/  ISETP.GE.AND P1, PT, R48.reuse, R91, PT ;  /* 0x0000005b3000720c */ /* 0x040fe40003f26270 */
[-C--:B------:R-:W-:Y:S02]  /*2cf0*/  ISETP.GE.AND P3, PT, R11, R92.reuse, PT ;  /* 0x0000005c0b00720c */ /* 0x080fe40003f66270 */
[----:B------:R-:W-:Y:S01]  /*2d00*/  ISETP.GE.AND P2, PT, R48, R92, PT ;  /* 0x0000005c3000720c */ /* 0x000fe20003f46270 */
[----:B-1----:R-:W-:Y:S01]  /*2d10*/  HMMA.16816.F32.BF16 R24, R76, R16, R24 ;  /* 0x000000104c18723c */ /* 0x002fe20000041818 */
[----:B------:R-:W-:-:S02]  /*2d20*/  IADD3 R13, R87, 0x59, RZ ;  /* 0x00000059570d7810 */ /* 0x000fc40007ffe0ff */
[----:B------:R-:W-:Y:S02]  /*2d30*/  FSEL R98, R47, -INF , !P4 ;  /* 0xff8000002f627808 */ /* 0x000fe40006000000 */
[----:B------:R-:W-:Y:S01]  /*2d40*/  FSEL R10, R45, -INF , !P0 ;  /* 0xff8000002d0a7808 */ /* 0x000fe20004000000 */
[----:B------:R-:W-:Y:S01]  /*2d50*/  BAR.SYNC.DEFER_BLOCKING 0x0 ;  /* 0x0000000000007b1d */ /* 0x000fe20000010000 */
[----:B------:R-:W-:Y:S01]  /*2d60*/  ISETP.GE.AND P4, PT, R44, R92, PT ;  /* 0x0000005c2c00720c */ /* 0x000fe20003f86270 */
[----:B------:R-:W-:Y:S01]  /*2d70*/  HMMA.16816.F32.BF16 R20, R76, R18, R20 ;  /* 0x000000124c14723c */ /* 0x000fe20000041814 */
[----:B------:R-:W-:Y:S02]  /*2d80*/  ISETP.GE.AND P0, PT, R11, R91, PT ;  /* 0x0000005b0b00720c */ /* 0x000fe40003f06270 */
[----:B------:R-:W-:Y:S02]  /*2d90*/  FSEL R65, R42, -INF , !P1 ;  /* 0xff8000002a417808 */ /* 0x000fe40004800000 */
        /* <DEDUP_REMOVED lines=8> */
[----:B------:R-:W-:Y:S02]  /*2e20*/  IADD3 R36, R87, 0x68, RZ ;  /* 0x0000006857247810 */ /* 0x000fe40007ffe0ff */
[----:B------:R-:W-:Y:S02]  /*2e30*/  FSEL R59, R43, -INF , !P0 ;  /* 0xff8000002b3b7808 */ /* 0x000fe40004000000 */
[C---:B------:R-:W-:Y:S02]  /*2e40*/  ISETP.GE.AND P0, PT, R13.reuse, R92, PT ;  /* 0x0000005c0d00720c */ /* 0x040fe40003f06270 */
[----:B------:R-:W-:Y:S02]  /*2e50*/  ISETP.GE.AND P4, PT, R13, R91, PT ;  /* 0x0000005b0d00720c */ /* 0x000fe40003f86270 */
        /* <DEDUP_REMOVED lines=17> */
[----:B------:R-:W-:Y:S02]  /*2f70*/  IADD3 R37, R87, 0x69, RZ ;  /* 0x0000006957257810 */ /* 0x000fe40007ffe0ff */
[----:B------:R-:W-:-:S02]  /*2f80*/  FSEL R102, R25, -INF , !P0 ;  /* 0xff80000019667808 */ /* 0x000fc40004000000 */
[----:B------:R-:W-:Y:S02]  /*2f90*/  ISETP.GT.AND P0, PT, R144, R141, PT ;  /* 0x0000008d9000720c */ /* 0x000fe40003f04270 */
[----:B------:R-:W-:Y:S02]  /*2fa0*/  FSEL R54, R34, -INF , !P4 ;  /* 0xff80000022367808 */ /* 0x000fe40006000000 */
[----:B------:R-:W-:Y:S02]  /*2fb0*/  ISETP.GE.AND P4, PT, R37, R92, PT ;  /* 0x0000005c2500720c */ /* 0x000fe40003f86270 */
[----:B------:R-:W-:Y:S02]  /*2fc0*/  FSEL R114, R24, -INF , !P1 ;  /* 0xff80000018727808 */ /* 0x000fe40004800000 */
[----:B------:R-:W-:Y:S02]  /*2fd0*/  FSEL R51, R29, -INF , !P4 ;  /* 0xff8000001d337808 */ /* 0x000fe40006000000 */
[----:B------:R-:W-:-:S02]  /*2fe0*/  FSEL R40, R26, -INF , !P3 ;  /* 0xff8000001a287808 */ /* 0x000fc40005800000 */
[-C--:B------:R-:W-:Y:S02]  /*2ff0*/  ISETP.GE.AND P2, PT, R37, R91.reuse, PT ;  /* 0x0000005b2500720c */ /* 0x080fe40003f46270 */
[----:B------:R-:W-:Y:S02]  /*3000*/  IADD3 R18, R87, 0x78, RZ ;  /* 0x0000007857127810 */ /* 0x000fe40007ffe0ff */
[-C--:B------:R-:W-:Y:S02]  /*3010*/  ISETP.GE.AND P4, PT, R17, R91.reuse, PT ;  /* 0x0000005b1100720c */ /* 0x080fe40003f86270 */
[C---:B------:R-:W-:Y:S02]  /*3020*/  ISETP.GE.AND P1, PT, R87.reuse, R92, PT ;  /* 0x0000005c5700720c */ /* 0x040fe40003f26270 */
[C---:B------:R-:W-:Y:S02]  /*3030*/  ISETP.GE.AND P3, PT, R87.reuse, R91, PT ;  /* 0x0000005b5700720c */ /* 0x040fe40003f66270 */
[----:B------:R-:W-:-:S02]  /*3040*/  IADD3 R87, R87, 0x79, RZ ;  /* 0x0000007957577810 */ /* 0x000fc40007ffe0ff */
[----:B------:R-:W-:Y:S02]  /*3050*/  FSEL R48, R31, -INF , !P2 ;  /* 0xff8000001f307808 */ /* 0x000fe40005000000 */
[----:B------:R-:W-:Y:S02]  /*3060*/  FSEL R36, R27, -INF , !P4 ;  /* 0xff8000001b247808 */ /* 0x000fe40006000000 */
[----:B------:R-:W-:Y:S01]  /*3070*/  FSEL R17, R4, -INF , !P1 ;  /* 0xff80000004117808 */ /* 0x000fe20004800000 */
[----:B------:R-:W-:Y:S01]  /*3080*/  IMAD.IADD R4, R2, 0x1, R86 ;  /* 0x0000000102047824 */ /* 0x000fe200078e0256 */
[----:B------:R-:W-:Y:S02]  /*3090*/  FSEL R6, R6, -INF , !P3 ;  /* 0xff80000006067808 */ /* 0x000fe40005800000 */
[C---:B------:R-:W-:Y:S02]  /*30a0*/  ISETP.GE.AND P5, PT, R18.reuse, R92, PT ;  /* 0x0000005c1200720c */ /* 0x040fe40003fa6270 */
[----:B------:R-:W-:-:S02]  /*30b0*/  ISETP.GE.AND P2, PT, R18, R91, PT ;  /* 0x0000005b1200720c */ /* 0x000fc40003f46270 */
[C---:B------:R-:W-:Y:S02]  /*30c0*/  ISETP.GE.AND P4, PT, R87.reuse, R92, PT ;  /* 0x0000005c5700720c */ /* 0x040fe40003f86270 */
[----:B------:R-:W-:Y:S02]  /*30d0*/  ISETP.GE.AND P1, PT, R87, R91, PT ;  /* 0x0000005b5700720c */ /* 0x000fe40003f26270 */
[----:B------:R-:W-:Y:S02]  /*30e0*/  @!P0 LEA R153, P3, R89, c[0x0][0x168], 0x1 ;  /* 0x00005a0059998a11 */ /* 0x000fe400078608ff */
[----:B------:R-:W-:Y:S02]  /*30f0*/  FSEL R45, R20, -INF , !P5 ;  /* 0xff800000142d7808 */ /* 0x000fe40006800000 */
[----:B------:R-:W-:Y:S02]  /*3100*/  FSEL R32, R22, -INF , !P2 ;  /* 0xff80000016207808 */ /* 0x000fe40005000000 */
[----:B------:R-:W-:-:S02]  /*3110*/  FSEL R42, R21, -INF , !P4 ;  /* 0xff800000152a7808 */ /* 0x000fc40006000000 */
[----:B------:R-:W-:Y:S02]  /*3120*/  FSEL R28, R23, -INF , !P1 ;  /* 0xff800000171c7808 */ /* 0x000fe40004800000 */
[----:B------:R-:W-:Y:S02]  /*3130*/  @!P0 LEA.HI.X R152, R89, c[0x0][0x16c], R88, 0x1, P3 ;  /* 0x00005b0059988a11 */ /* 0x000fe400018f0c58 */
[C---:B------:R-:W-:Y:S02]  /*3140*/  IADD3 R87, R135.reuse, 0x1800, RZ ;  /* 0x0000180087577810 */ /* 0x040fe40007ffe0ff */
[----:B------:R-:W-:Y:S01]  /*3150*/  IADD3 R86, R135, 0x1c00, RZ ;  /* 0x00001c0087567810 */ /* 0x000fe20007ffe0ff */
[----:B------:R-:W-:Y:S05]  /*3160*/  @!P0 BRA `(.L_x_4690) ;  /* 0x0000053000008947 */ /* 0x000fea0003800000 */
[----:B------:R-:W-:Y:S05]  /*3170*/  @!P6 BRA `(.L_x_4691) ;  /* 0x000003900000e947 */ /* 0x000fea0003800000 */
[----:B------:R-:W1:Y:S01]  /*3180*/  I2F.RP R24, R85 ;  /* 0x0000005500187306 */ /* 0x000e620000209400 */
[----:B------:R-:W-:Y:S02]  /*3190*/  IABS R20, R0 ;  /* 0x0000000000147213 */ /* 0x000fe40000000000 */
[----:B------:R-:W-:-:S02]  /*31a0*/  IADD3 R22, R0, -0x80, RZ ;  /* 0xffffff8000167810 */ /* 0x000fc40007ffe0ff */
[----:B------:R-:W-:Y:S02]  /*31b0*/  LOP3.LUT R0, R0, c[0x0][0x2d0], RZ, 0x3c, !PT ;  /* 0x0000b40000007a12 */ /* 0x000fe400078e3cff */
[----:B------:R-:W-:Y:S02]  /*31c0*/  IABS R18, R22 ;  /* 0x0000001600127213 */ /* 0x000fe40000000000 */
        /* <DEDUP_REMOVED lines=52> */
.L_x_4691:
[----:B------:R-:W-:-:S04]  /*3510*/  LEA R20, -R84, RZ, 0x7 ;  /* 0x000000ff54147211 */ /* 0x000fc800078e39ff */
[----:B------:R-:W-:Y:S02]  /*3520*/  SHF.R.S32.HI R18, RZ, 0x1f, R20 ;  /* 0x0000001fff127819 */ /* 0x000fe40000011414 */
.L_x_4692:
        /* <DEDUP_REMOVED lines=23> */
.L_x_4690:
[----:B------:R-:W-:Y:S02]  /*36a0*/  FMNMX.FTZ R0, R17, R82, !PT ;  /* 0x0000005211007209 */ /* 0x000fe40007810000 */
[----:B------:R-:W-:-:S02]  /*36b0*/  SHF.L.U32 R134, R4, 0x1, RZ ;  /* 0x0000000104867819 */ /* 0x000fc400000006ff */
[----:B------:R-:W-:Y:S02]  /*36c0*/  FMNMX.FTZ R0, R81, R0, !PT ;  /* 0x0000000051007209 */ /* 0x000fe40007810000 */
[----:B------:R-:W-:Y:S01]  /*36d0*/  LEA R133, R3, R134, 0x1 ;  /* 0x0000008603857211 */ /* 0x000fe200078e08ff */
[----:B------:R-:W-:Y:S01]  /*36e0*/  LDSM.16.MT88.4 R76, [R134+0x3000] ;  /* 0x00300000864c783b */ /* 0x000fe20000004200 */
[----:B------:R-:W-:Y:S02]  /*36f0*/  FMNMX.FTZ R0, R83, R0, !PT ;  /* 0x0000000053007209 */ /* 0x000fe40007810000 */
[----:B------:R-:W-:Y:S02]  /*3700*/  ISETP.GT.AND P3, PT, R144, R141, PT ;  /* 0x0000008d9000720c */ /* 0x000fe40003f64270 */
        /* <DEDUP_REMOVED lines=28> */
[----:B-1----:R-:W1:Y:S02]  /*38d0*/  SHFL.BFLY PT, R18, R0, 0x2, 0x1f ;  /* 0x0c401f0000127f89 */ /* 0x002e6400000e0000 */
        /* <DEDUP_REMOVED lines=63> */
[----:B------:R-:W-:Y:S01]  /*3cd0*/  FFMA.FTZ R27, R49, c[0x0][0x23c], -R43 ;  /* 0x00008f00311b7a23 */ /* 0x000fe2000001082b */
[----:B------:R-:W-:Y:S01]  /*3ce0*/  FMNMX.FTZ R0, R44, R0, !PT ;  /* 0x000000002c007209 */ /* 0x000fe20007810000 */
[----:B------:R-:W-:Y:S01]  /*3cf0*/  FADD.FTZ R109, R110, R109 ;  /* 0x0000006d6e6d7221 */ /* 0x000fe20000010000 */
[----:B--2---:R-:W-:Y:S01]  /*3d00*/  F2FP.BF16.PACK_AB R70, R64, R103 ;  /* 0x000000674046723e */ /* 0x004fe200000010ff */
[----:B------:R-:W-:Y:S01]  /*3d10*/  MUFU.EX2 R52, R52 ;  /* 0x0000003400347308 */ /* 0x000fe20000000800 */
[----:B------:R-:W-:Y:S01]  /*3d20*/  FMNMX.FTZ R0, R50, R0, !PT ;  /* 0x0000000032007209 */ /* 0x000fe20007810000 */
[----:B------:R-:W-:-:S02]  /*3d30*/  FADD.FTZ R109, R103, R109 ;  /* 0x0000006d676d7221 */ /* 0x000fc40000010000 */
[----:B------:R-:W-:Y:S01]  /*3d40*/  FFMA.FTZ R33, R33, c[0x0][0x23c], -R43 ;  /* 0x00008f0021217a23 */ /* 0x000fe2000001082b */
[----:B------:R-:W-:Y:S01]  /*3d50*/  FMNMX.FTZ R0, R48, R0, !PT ;  /* 0x0000000030007209 */ /* 0x000fe20007810000 */
[----:B------:R-:W-:Y:S02]  /*3d60*/  FADD.FTZ R109, R64, R109 ;  /* 0x0000006d406d7221 */ /* 0x000fe40000010000 */
        /* <DEDUP_REMOVED lines=14> */
[----:B-1----:R-:W-:-:S02]  /*3e50*/  FMNMX.FTZ R0, R0, R17, !PT ;  /* 0x0000001100007209 */ /* 0x002fc40007810000 */
[----:B------:R-:W-:Y:S04]  /*3e60*/  LDSM.16.MT88.4 R16, [R134+0x3800] ;  /* 0x003800008610783b */ /* 0x000fe80000004200 */
[----:B------:R-:W1:Y:S01]  /*3e70*/  SHFL.BFLY PT, R8, R0, 0x1, 0x1f ;  /* 0x0c201f0000087f89 */ /* 0x000e6200000e0000 */
[----:B------:R-:W-:Y:S08]  /*3e80*/  MUFU.EX2 R35, R35 ;  /* 0x0000002300237308 */ /* 0x000ff00000000800 */
[----:B------:R-:W-:Y:S08]  /*3e90*/  MUFU.EX2 R34, R34 ;  /* 0x0000002200227308 */ /* 0x000ff00000000800 */
[----:B------:R-:W-:Y:S01]  /*3ea0*/  MUFU.EX2 R31, R31 ;  /* 0x0000001f001f7308 */ /* 0x000fe20000000800 */
[----:B-1----:R-:W-:-:S07]  /*3eb0*/  FMNMX.FTZ R0, R0, R8, !PT ;  /* 0x0000000800007209 */ /* 0x002fce0007810000 */
[----:B------:R-:W-:Y:S01]  /*3ec0*/  MUFU.EX2 R30, R30 ;  /* 0x0000001e001e7308 */ /* 0x000fe20000000800 */
[----:B------:R-:W-:Y:S01]  /*3ed0*/  LDSM.16.MT88.4 R8, [R133+0x3400] ;  /* 0x003400008508783b */ /* 0x000fe20000004200 */
        /* <DEDUP_REMOVED lines=42> */
[--C-:B------:R-:W-:Y:S01]  /*4180*/  FFMA.FTZ R54, R54, c[0x0][0x23c], -R29.reuse ;  /* 0x00008f0036367a23 */ /* 0x100fe2000001081d */
[----:B------:R-:W-:Y:S01]  /*4190*/  MUFU.EX2 R62, R62 ;  /* 0x0000003e003e7308 */ /* 0x000fe20000000800 */
[--C-:B------:R-:W-:Y:S02]  /*41a0*/  FFMA.FTZ R44, R44, c[0x0][0x23c], -R29.reuse ;  /* 0x00008f002c2c7a23 */ /* 0x100fe4000001081d */
[--C-:B------:R-:W-:Y:S02]  /*41b0*/  FFMA.FTZ R50, R50, c[0x0][0x23c], -R29.reuse ;  /* 0x00008f0032327a23 */ /* 0x100fe4000001081d */
[----:B------:R-:W-:Y:S01]  /*41c0*/  FFMA.FTZ R48, R48, c[0x0][0x23c], -R29 ;  /* 0x00008f0030307a23 */ /* 0x000fe2000001081d */
[----:B------:R-:W-:Y:S01]  /*41d0*/  HMMA.16816.F32.BF16 R76, R68, R78, RZ ;  /* 0x0000004e444c723c */ /* 0x000fe200000418ff */
[--C-:B------:R-:W-:Y:S01]  /*41e0*/  FFMA.FTZ R96, R114, c[0x0][0x23c], -R43.reuse ;  /* 0x00008f0072607a23 */ /* 0x100fe2000001082b */
[----:B------:R-:W3:Y:S01]  /*41f0*/  MUFU.EX2 R56, R56 ;  /* 0x0000003800387308 */ /* 0x000ee20000000800 */
[----:B------:R-:W-:-:S02]  /*4200*/  FFMA.FTZ R60, R102, c[0x0][0x23c], -R43 ;  /* 0x00008f00663c7a23 */ /* 0x000fc4000001082b */
[--C-:B------:R-:W-:Y:S02]  /*4210*/  FFMA.FTZ R40, R40, c[0x0][0x23c], -R29.reuse ;  /* 0x00008f0028287a23 */ /* 0x100fe4000001081d */
[--C-:B------:R-:W-:Y:S01]  /*4220*/  FFMA.FTZ R36, R36, c[0x0][0x23c], -R29.reuse ;  /* 0x00008f0024247a23 */ /* 0x100fe2000001081d */
[----:B-1----:R-:W-:Y:S01]  /*4230*/  HMMA.16816.F32.BF16 R72, R68, R4, RZ ;  /* 0x000000044448723c */ /* 0x002fe200000418ff */
[--C-:B------:R-:W-:Y:S01]  /*4240*/  FFMA.FTZ R32, R32, c[0x0][0x23c], -R29.reuse ;  /* 0x00008f0020207a23 */ /* 0x100fe2000001081d */
[----:B------:R-:W1:Y:S01]  /*4250*/  MUFU.EX2 R55, R55 ;  /* 0x0000003700377308 */ /* 0x000e620000000800 */
[----:B------:R-:W-:-:S04]  /*4260*/  FFMA.FTZ R158, R28, c[0x0][0x23c], -R29 ;  /* 0x00008f001c9e7a23 */ /* 0x000fc8000001081d */
[----:B------:R-:W-:Y:S01]  /*4270*/  F2FP.BF16.PACK_AB R4, R53, R63 ;  /* 0x0000003f3504723e */ /* 0x000fe200000010ff */
[----:B------:R-:W-:Y:S01]  /*4280*/  HMMA.16816.F32.BF16 R68, R68, R6, RZ ;  /* 0x000000064444723c */ /* 0x000fe200000418ff */
[----:B--2---:R-:W-:Y:S01]  /*4290*/  F2FP.BF16.PACK_AB R5, R57, R67 ;  /* 0x000000433905723e */ /* 0x004fe200000010ff */
[----:B------:R-:W2:Y:S01]  /*42a0*/  MUFU.EX2 R49, R49 ;  /* 0x0000003100317308 */ /* 0x000ea20000000800 */
[----:B------:R-:W-:Y:S02]  /*42b0*/  FADD.FTZ R63, R63, R109 ;  /* 0x0000006d3f3f7221 */ /* 0x000fe40000010000 */
[----:B------:R-:W-:Y:S02]  /*42c0*/  FADD.FTZ R67, R67, R107 ;  /* 0x0000006b43437221 */ /* 0x000fe40000010000 */
[----:B------:R-:W-:Y:S01]  /*42d0*/  F2FP.BF16.PACK_AB R6, R47, R52 ;  /* 0x000000342f06723e */ /* 0x000fe200000010ff */
[----:B------:R-:W-:Y:S01]  /*42e0*/  FADD.FTZ R63, R53, R63 ;  /* 0x0000003f353f7221 */ /* 0x000fe20000010000 */
[----:B---3--:R-:W-:Y:S01]  /*42f0*/  F2FP.BF16.PACK_AB R7, R56, R62 ;  /* 0x0000003e3807723e */ /* 0x008fe200000010ff */
[----:B------:R-:W-:Y:S01]  /*4300*/  MUFU.EX2 R61, R61 ;  /* 0x0000003d003d7308 */ /* 0x000fe20000000800 */
[----:B------:R-:W-:-:S02]  /*4310*/  FADD.FTZ R67, R57, R67 ;  /* 0x0000004339437221 */ /* 0x000fc40000010000 */
        /* <DEDUP_REMOVED lines=46> */
[C---:B------:R-:W-:Y:S01]  /*4600*/  F2FP.BF16.PACK_AB R7, R100.reuse, R101 ;  /* 0x000000656407723e */ /* 0x040fe200000010ff */
        /* <DEDUP_REMOVED lines=166> */
.L_x_4694:
[----:B------:R-:W-:-:S04]  /*5070*/  LEA R6, -R94, RZ, 0x7 ;  /* 0x000000ff5e067211 */ /* 0x000fc800078e39ff */
[----:B------:R-:W-:Y:S02]  /*5080*/  SHF.R.S32.HI R5, RZ, 0x1f, R6 ;  /* 0x0000001fff057819 */ /* 0x000fe40000011406 */
.L_x_4695:
[----:B------:R-:W-:Y:S01]  /*5090*/  LEA R143, P0, R6, R143, 0x1 ;  /* 0x0000008f068f7211 */ /* 0x000fe200078008ff */
[----:B------:R-:W-:Y:S02]  /*50a0*/  IMAD.SHL.U32 R4, R94, 0x40, RZ ;  /* 0x000000405e047824 */ /* 0x000fe400078e00ff */
[----:B------:R-:W-:Y:S01]  /*50b0*/  IMAD.MOV.U32 R3, RZ, RZ, 0x6 ;  /* 0x00000006ff037424 */ /* 0x000fe200078e00ff */
[----:B------:R-:W-:Y:S01]  /*50c0*/  LEA.HI.X R142, R6, R142, R5, 0x1, P0 ;  /* 0x0000008e068e7211 */ /* 0x000fe200000f0c05 */
[----:B------:R-:W-:Y:S01]  /*50d0*/  IMAD.MOV.U32 R10, RZ, RZ, R143 ;  /* 0x000000ffff0a7224 */ /* 0x000fe200078e008f */
[----:B------:R-:W-:Y:S01]  /*50e0*/  IADD3 R6, P0, R4, R143, RZ ;  /* 0x0000008f04067210 */ /* 0x000fe20007f1e0ff */
[----:B------:R-:W-:Y:S01]  /*50f0*/  IMAD.SHL.U32 R101, R144, 0x80, RZ ;  /* 0x0000008090657824 */ /* 0x000fe200078e00ff */
        /* <DEDUP_REMOVED lines=9> */
[----:B------:R1:W-:Y:S01]  /*5190*/  LDGSTS.E.BYPASS.LTC128B.128 [R145+0x3000], [R10.64] ;  /* 0x030000000a917fae */ /* 0x0003e2000b901d4c */
[----:B------:R-:W-:Y:S01]  /*51a0*/  ISETP.GE.AND P3, PT, R107, R91, PT ;  /* 0x0000005b6b00720c */ /* 0x000fe20003f66270 */
[--C-:B------:R-:W-:Y:S02]  /*51b0*/  IMAD.X R9, R7, 0x1, R94.reuse, P1 ;  /* 0x0000000107097824 */ /* 0x100fe400008e065e */
[----:B------:R2:W-:Y:S02]  /*51c0*/  LDGSTS.E.BYPASS.LTC128B.128 [R145+0x3800], [R6.64] ;  /* 0x0380000006917fae */ /* 0x0005e4000b901d4c */
[----:B------:R-:W-:Y:S01]  /*51d0*/  IMAD.X R5, R9, 0x1, R94, P0 ;  /* 0x0000000109057824 */ /* 0x000fe200000e065e */
[----:B------:R-:W-:Y:S01]  /*51e0*/  ISETP.GE.AND P0, PT, R107, R92, PT ;  /* 0x0000005c6b00720c */ /* 0x000fe20003f06270 */
[----:B------:R1:W-:Y:S04]  /*51f0*/  LDGSTS.E.BYPASS.LTC128B.128 [R145+0x4000], [R8.64] ;  /* 0x0400000008917fae */ /* 0x0003e8000b901d4c */
[----:B------:R2:W-:Y:S04]  /*5200*/  LDGSTS.E.BYPASS.LTC128B.128 [R145+0x4800], [R4.64] ;  /* 0x0480000004917fae */ /* 0x0005e8000b901d4c */
[----:B------:R-:W-:Y:S04]  /*5210*/  LDSM.16.M88.4 R56, [R138] ;  /* 0x000000008a38783b */ /* 0x000fe80000000200 */
[----:B------:R-:W3:Y:S04]  /*5220*/  LDSM.16.M88.4 R20, [R136+0x1000] ;  /* 0x001000008814783b */ /* 0x000ee80000000200 */
[----:B------:R-:W4:Y:S04]  /*5230*/  LDSM.16.M88.4 R12, [R136+0x1400] ;  /* 0x00140000880c783b */ /* 0x000f280000000200 */
[----:B------:R-:W-:Y:S04]  /*5240*/  LDSM.16.M88.4 R48, [R137] ;  /* 0x000000008930783b */ /* 0x000fe80000000200 */
[----:B------:R-:W-:Y:S04]  /*5250*/  LDSM.16.M88.4 R32, [R136+0x1c00] ;  /* 0x001c00008820783b */ /* 0x000fe80000000200 */
[----:B-1----:R-:W1:Y:S04]  /*5260*/  LDSM.16.M88.4 R8, [R135] ;  /* 0x000000008708783b */ /* 0x002e680000000200 */
[----:B--2---:R-:W2:Y:S04]  /*5270*/  LDSM.16.M88.4 R4, [R136+0x1800] ;  /* 0x001800008804783b */ /* 0x004ea80000000200 */
[----:B------:R-:W5:Y:S04]  /*5280*/  LDSM.16.M88.4 R52, [R132] ;  /* 0x000000008434783b */ /* 0x000f680000000200 */
[----:B------:R-:W1:Y:S04]  /*5290*/  LDSM.16.M88.4 R28, [R131] ;  /* 0x00000000831c783b */ /* 0x000e680000000200 */
[----:B------:R-:W1:Y:S04]  /*52a0*/  LDSM.16.M88.4 R60, [R136+0x2000] ;  /* 0x00200000883c783b */ /* 0x000e680000000200 */
[----:B------:R-:W2:Y:S01]  /*52b0*/  LDSM.16.M88.4 R44, [R130] ;  /* 0x00000000822c783b */ /* 0x000ea20000000200 */
[C---:B---3--:R-:W-:Y:S03]  /*52c0*/  HMMA.16816.F32.BF16 R24, R56.reuse, R20, RZ ;  /* 0x000000143818723c */ /* 0x048fe600000418ff */
[----:B------:R-:W3:Y:S04]  /*52d0*/  LDSM.16.M88.4 R40, [R129] ;  /* 0x000000008128783b */ /* 0x000ee80000000200 */
[----:B------:R-:W-:Y:S01]  /*52e0*/  LDSM.16.M88.4 R64, [R136+0x2800] ;  /* 0x002800008840783b */ /* 0x000fe20000000200 */
[C---:B------:R-:W-:Y:S03]  /*52f0*/  HMMA.16816.F32.BF16 R20, R56.reuse, R22, RZ ;  /* 0x000000163814723c */ /* 0x040fe600000418ff */
[----:B------:R-:W0:Y:S05]  /*5300*/  LDGDEPBAR ;  /* 0x00000000000079af */ /* 0x000e2a0000000000 */
[C---:B----4-:R-:W-:Y:S08]  /*5310*/  HMMA.16816.F32.BF16 R16, R56.reuse, R12, RZ ;  /* 0x0000000c3810723c */ /* 0x050ff000000418ff */
[----:B------:R-:W-:Y:S08]  /*5320*/  HMMA.16816.F32.BF16 R12, R56, R14, RZ ;  /* 0x0000000e380c723c */ /* 0x000ff000000418ff */
[C---:B-1----:R-:W-:Y:S08]  /*5330*/  HMMA.16816.F32.BF16 R24, R48.reuse, R8, R24 ;  /* 0x000000083018723c */ /* 0x042ff00000041818 */
[----:B------:R-:W-:Y:S08]  /*5340*/  HMMA.16816.F32.BF16 R20, R48, R10, R20 ;  /* 0x0000000a3014723c */ /* 0x000ff00000041814 */
[C---:B--2---:R-:W-:Y:S08]  /*5350*/  HMMA.16816.F32.BF16 R8, R56.reuse, R4, RZ ;  /* 0x000000043808723c */ /* 0x044ff000000418ff */
[----:B------:R-:W-:Y:S01]  /*5360*/  HMMA.16816.F32.BF16 R4, R56, R6, RZ ;  /* 0x000000063804723c */ /* 0x000fe200000418ff */
[----:B------:R-:W-:-:S02]  /*5370*/  FSEL R106, R24, -INF , !P0 ;  /* 0xff800000186a7808 */ /* 0x000fc40004000000 */
[----:B------:R-:W-:Y:S02]  /*5380*/  IADD3 R24, R107, 0x11, RZ ;  /* 0x000000116b187810 */ /* 0x000fe40007ffe0ff */
[----:B------:R-:W-:-:S03]  /*5390*/  FSEL R100, R26, -INF , !P3 ;  /* 0xff8000001a647808 */ /* 0x000fc60005800000 */
[----:B------:R-:W-:Y:S08]  /*53a0*/  HMMA.16816.F32.BF16 R36, R56, R32, RZ ;  /* 0x000000203824723c */ /* 0x000ff000000418ff */
[C---:B-----5:R-:W-:Y:S08]  /*53b0*/  HMMA.16816.F32.BF16 R16, R48.reuse, R52, R16 ;  /* 0x000000343010723c */ /* 0x060ff00000041810 */
[C---:B------:R-:W-:Y:S01]  /*53c0*/  HMMA.16816.F32.BF16 R12, R48.reuse, R54, R12 ;  /* 0x00000036300c723c */ /* 0x040fe2000004180c */
[----:B------:R-:W1:Y:S07]  /*53d0*/  LDSM.16.M88.4 R52, [R136+0x2400] ;  /* 0x002400008834783b */ /* 0x000e6e0000000200 */
[C---:B------:R-:W-:Y:S08]  /*53e0*/  HMMA.16816.F32.BF16 R8, R48.reuse, R28, R8 ;  /* 0x0000001c3008723c */ /* 0x040ff00000041808 */
[----:B------:R-:W-:Y:S08]  /*53f0*/  HMMA.16816.F32.BF16 R4, R48, R30, R4 ;  /* 0x0000001e3004723c */ /* 0x000ff00000041804 */
[C---:B------:R-:W-:Y:S08]  /*5400*/  HMMA.16816.F32.BF16 R28, R56.reuse, R60, RZ ;  /* 0x0000003c381c723c */ /* 0x040ff000000418ff */
[----:B------:R-:W-:Y:S08]  /*5410*/  HMMA.16816.F32.BF16 R32, R56, R34, RZ ;  /* 0x000000223820723c */ /* 0x000ff000000418ff */
[C---:B------:R-:W-:Y:S07]  /*5420*/  HMMA.16816.F32.BF16 R36, R48.reuse, R44, R36 ;  /* 0x0000002c3024723c */ /* 0x040fee0000041824 */
[----:B------:R-:W-:Y:S01]  /*5430*/  IADD3 R45, R107, 0x1, RZ ;  /* 0x000000016b2d7810 */ /* 0x000fe20007ffe0ff */
[----:B---3--:R-:W-:Y:S01]  /*5440*/  HMMA.16816.F32.BF16 R28, R48, R40, R28 ;  /* 0x00000028301c723c */ /* 0x008fe2000004181c */
[----:B------:R-:W-:-:S02]  /*5450*/  LOP3.LUT R44, R101, 0x8, R90, 0xfe, !PT ;  /* 0x00000008652c7812 */ /* 0x000fc400078efe5a */
[CC--:B------:R-:W-:Y:S02]  /*5460*/  ISETP.GE.AND P5, PT, R45.reuse, R92.reuse, PT ;  /* 0x0000005c2d00720c */ /* 0x0c0fe40003fa6270 */
[-C--:B------:R-:W-:Y:S02]  /*5470*/  ISETP.GE.AND P1, PT, R45, R91.reuse, PT ;  /* 0x0000005b2d00720c */ /* 0x080fe40003f26270 */
[C---:B------:R-:W-:Y:S01]  /*5480*/  ISETP.GE.AND P4, PT, R44.reuse, R92, PT ;  /* 0x0000005c2c00720c */ /* 0x040fe20003f86270 */
[----:B------:R-:W-:Y:S01]  /*5490*/  HMMA.16816.F32.BF16 R60, R56, R62, RZ ;  /* 0x0000003e383c723c */ /* 0x000fe200000418ff */
[----:B------:R-:W-:Y:S02]  /*54a0*/  ISETP.GE.AND P2, PT, R44, R91, PT ;  /* 0x0000005b2c00720c */ /* 0x000fe40003f46270 */
[----:B------:R-:W-:Y:S02]  /*54b0*/  FSEL R108, R25, -INF , !P5 ;  /* 0xff800000196c7808 */ /* 0x000fe40006800000 */
[----:B------:R-:W-:-:S02]  /*54c0*/  FSEL R105, R27, -INF , !P1 ;  /* 0xff8000001b697808 */ /* 0x000fc40004800000 */
[----:B------:R-:W-:Y:S01]  /*54d0*/  IADD3 R44, R107, 0x9, RZ ;  /* 0x000000096b2c7810 */ /* 0x000fe20007ffe0ff */
[----:B------:R-:W-:Y:S01]  /*54e0*/  HMMA.16816.F32.BF16 R32, R48, R46, R32 ;  /* 0x0000002e3020723c */ /* 0x000fe20000041820 */
[CC--:B------:R-:W-:Y:S02]  /*54f0*/  ISETP.GE.AND P5, PT, R24.reuse, R92.reuse, PT ;  /* 0x0000005c1800720c */ /* 0x0c0fe40003fa6270 */
[----:B------:R-:W-:Y:S02]  /*5500*/  ISETP.GE.AND P1, PT, R24, R91, PT ;  /* 0x0000005b1800720c */ /* 0x000fe40003f26270 */
[----:B------:R-:W2:Y:S01]  /*5510*/  LDSM.16.M88.4 R24, [R128] ;  /* 0x000000008018783b */ /* 0x000ea20000000200 */
[----:B------:R-:W-:Y:S02]  /*5520*/  ISETP.GE.AND P0, PT, R44, R92, PT ;  /* 0x0000005c2c00720c */ /* 0x000fe40003f06270 */
[----:B------:R-:W-:Y:S02]  /*5530*/  FSEL R110, R17, -INF , !P5 ;  /* 0xff800000116e7808 */ /* 0x000fe40006800000 */
[----:B------:R-:W-:-:S02]  /*5540*/  FSEL R41, R21, -INF , !P0 ;  /* 0xff80000015297808 */ /* 0x000fc40004000000 */
[----:B------:R-:W-:Y:S02]  /*5550*/  IADD3 R21, R107, 0x19, RZ ;  /* 0x000000196b157810 */ /* 0x000fe40007ffe0ff */
[----:B------:R-:W-:Y:S02]  /*5560*/  FSEL R117, R19, -INF , !P1 ;  /* 0xff80000013757808 */ /* 0x000fe40004800000 */
[C---:B------:R-:W-:Y:S01]  /*5570*/  ISETP.GE.AND P5, PT, R21.reuse, R92, PT ;  /* 0x0000005c1500720c */ /* 0x040fe20003fa6270 */
[----:B------:R-:W-:Y:S01]  /*5580*/  HMMA.16816.F32.BF16 R60, R48, R42, R60 ;  /* 0x0000002a303c723c */ /* 0x000fe2000004183c */
[-C--:B------:R-:W-:Y:S02]  /*5590*/  ISETP.GE.AND P1, PT, R21, R91.reuse, PT ;  /* 0x0000005b1500720c */ /* 0x080fe40003f26270 */
[----:B------:R-:W-:Y:S02]  /*55a0*/  IADD3 R19, R107, 0x21, RZ ;  /* 0x000000216b137810 */ /* 0x000fe40007ffe0ff */
[----:B------:R-:W-:-:S02]  /*55b0*/  ISETP.GE.AND P3, PT, R44, R91, PT ;  /* 0x0000005b2c00720c */ /* 0x000fc40003f66270 */
[----:B------:R-:W-:Y:S01]  /*55c0*/  FSEL R120, R13, -INF , !P5 ;  /* 0xff8000000d787808 */ /* 0x000fe20006800000 */
[C---:B-1----:R-:W-:Y:S01]  /*55d0*/  HMMA.16816.F32.BF16 R44, R56.reuse, R52, RZ ;  /* 0x00000034382c723c */ /* 0x042fe200000418ff */
[----:B------:R-:W-:Y:S02]  /*55e0*/  FSEL R104, R15, -INF , !P1 ;  /* 0xff8000000f687808 */ /* 0x000fe40004800000 */
[C---:B------:R-:W-:Y:S02]  /*55f0*/  ISETP.GE.AND P5, PT, R19.reuse, R92, PT ;  /* 0x0000005c1300720c */ /* 0x040fe40003fa6270 */
[----:B------:R-:W-:Y:S02]  /*5600*/  ISETP.GE.AND P1, PT, R19, R91, PT ;  /* 0x0000005b1300720c */ /* 0x000fe40003f26270 */
[----:B------:R-:W-:Y:S01]  /*5610*/  IADD3 R17, R107, 0x29, RZ ;  /* 0x000000296b117810 */ /* 0x000fe20007ffe0ff */
[----:B------:R-:W-:Y:S01]  /*5620*/  HMMA.16816.F32.BF16 R52, R56, R54, RZ ;  /* 0x000000363834723c */ /* 0x000fe200000418ff */
[----:B------:R-:W-:-:S02]  /*5630*/  FSEL R112, R9, -INF , !P5 ;  /* 0xff80000009707808 */ /* 0x000fc40006800000 */
[----:B------:R-:W-:Y:S02]  /*5640*/  FSEL R98, R11, -INF , !P1 ;  /* 0xff8000000b627808 */ /* 0x000fe40004800000 */
[C---:B------:R-:W-:Y:S02]  /*5650*/  ISETP.GE.AND P5, PT, R17.reuse, R92, PT ;  /* 0x0000005c1100720c */ /* 0x040fe40003fa6270 */
[----:B------:R-:W-:Y:S02]  /*5660*/  ISETP.GE.AND P1, PT, R17, R91, PT ;  /* 0x0000005b1100720c */ /* 0x000fe40003f26270 */
[----:B------:R-:W-:Y:S02]  /*5670*/  IADD3 R13, R107, 0x31, RZ ;  /* 0x000000316b0d7810 */ /* 0x000fe40007ffe0ff */
[----:B------:R-:W-:Y:S02]  /*5680*/  FSEL R121, R5, -INF , !P5 ;  /* 0xff80000005797808 */ /* 0x000fe40006800000 */
[----:B------:R-:W-:-:S02]  /*5690*/  FSEL R96, R7, -INF , !P1 ;  /* 0xff80000007607808 */ /* 0x000fc40004800000 */
[----:B------:R-:W-:Y:S01]  /*56a0*/  LOP3.LUT R40, R101, 0x10, R90, 0xfe, !PT ;  /* 0x0000001065287812 */ /* 0x000fe200078efe5a */
[C---:B--2---:R-:W-:Y:S01]  /*56b0*/  HMMA.16816.F32.BF16 R44, R48.reuse, R24, R44 ;  /* 0x00000018302c723c */ /* 0x044fe2000004182c */
[CC--:B------:R-:W-:Y:S02]  /*56c0*/  ISETP.GE.AND P5, PT, R13.reuse, R92.reuse, PT ;  /* 0x0000005c0d00720c */ /* 0x0c0fe40003fa6270 */
[----:B------:R-:W-:Y:S02]  /*56d0*/  ISETP.GE.AND P1, PT, R13, R91, PT ;  /* 0x0000005b0d00720c */ /* 0x000fe40003f26270 */
[----:B------:R-:W-:Y:S02]  /*56e0*/  IADD3 R9, R107, 0x39, RZ ;  /* 0x000000396b097810 */ /* 0x000fe40007ffe0ff */
[----:B------:R-:W-:Y:S01]  /*56f0*/  ISETP.GE.AND P0, PT, R40, R92, PT ;  /* 0x0000005c2800720c */ /* 0x000fe20003f06270 */
[----:B------:R-:W-:Y:S01]  /*5700*/  HMMA.16816.F32.BF16 R52, R48, R26, R52 ;  /* 0x0000001a3034723c */ /* 0x000fe20000041834 */
[----:B------:R-:W-:-:S02]  /*5710*/  FSEL R42, R37, -INF , !P5 ;  /* 0xff800000252a7808 */ /* 0x000fc40006800000 */
[----:B------:R-:W-:Y:S02]  /*5720*/  FSEL R95, R39, -INF , !P1 ;  /* 0xff800000275f7808 */ /* 0x000fe40004800000 */
[C---:B------:R-:W-:Y:S02]  /*5730*/  ISETP.GE.AND P5, PT, R9.reuse, R92, PT ;  /* 0x0000005c0900720c */ /* 0x040fe40003fa6270 */
[----:B------:R-:W-:Y:S02]  /*5740*/  ISETP.GE.AND P1, PT, R9, R91, PT ;  /* 0x0000005b0900720c */ /* 0x000fe40003f26270 */
[----:B------:R-:W-:Y:S02]  /*5750*/  IADD3 R5, R107, 0x41, RZ ;  /* 0x000000416b057810 */ /* 0x000fe40007ffe0ff */
[----:B------:R-:W-:Y:S02]  /*5760*/  LOP3.LUT R7, R101, 0x18, R90, 0xfe, !PT ;  /* 0x0000001865077812 */ /* 0x000fe400078efe5a */
[----:B------:R-:W-:-:S02]  /*5770*/  FSEL R43, R16, -INF , !P0 ;  /* 0xff800000102b7808 */ /* 0x000fc40004000000 */
[----:B------:R-:W-:Y:S02]  /*5780*/  FSEL R37, R33, -INF , !P5 ;  /* 0xff80000021257808 */ /* 0x000fe40006800000 */
[----:B------:R-:W-:Y:S02]  /*5790*/  FSEL R93, R35, -INF , !P1 ;  /* 0xff800000235d7808 */ /* 0x000fe40004800000 */
[-C--:B------:R-:W-:Y:S02]  /*57a0*/  ISETP.GE.AND P0, PT, R5, R91.reuse, PT ;  /* 0x0000005b0500720c */ /* 0x080fe40003f06270 */
[C---:B------:R-:W-:Y:S02]  /*57b0*/  ISETP.GE.AND P5, PT, R7.reuse, R92, PT ;  /* 0x0000005c0700720c */ /* 0x040fe40003fa6270 */
[----:B------:R-:W-:Y:S02]  /*57c0*/  ISETP.GE.AND P1, PT, R7, R91, PT ;  /* 0x0000005b0700720c */ /* 0x000fe40003f26270 */
[----:B------:R-:W-:-:S02]  /*57d0*/  FSEL R102, R23, -INF , !P3 ;  /* 0xff80000017667808 */ /* 0x000fc40005800000 */
[----:B------:R-:W-:Y:S02]  /*57e0*/  FSEL R39, R20, -INF , !P4 ;  /* 0xff80000014277808 */ /* 0x000fe40006000000 */
[----:B------:R-:W-:Y:S02]  /*57f0*/  FSEL R35, R22, -INF , !P2 ;  /* 0xff80000016237808 */ /* 0x000fe40005000000 */
[----:B------:R-:W1:Y:S01]  /*5800*/  LDSM.16.M88.4 R20, [R87] ;  /* 0x000000005714783b */ /* 0x000e620000000200 */
[----:B------:R-:W-:Y:S02]  /*5810*/  FSEL R94, R31, -INF , !P0 ;  /* 0xff8000001f5e7808 */ /* 0x000fe40004000000 */
[----:B------:R-:W-:Y:S02]  /*5820*/  FSEL R31, R12, -INF , !P5 ;  /* 0xff8000000c1f7808 */ /* 0x000fe40006800000 */
[----:B------:R-:W-:Y:S02]  /*5830*/  FSEL R24, R14, -INF , !P1 ;  /* 0xff8000000e187808 */ /* 0x000fe40004800000 */
[----:B------:R-:W2:Y:S01]  /*5840*/  LDSM.16.M88.4 R12, [R136+0x2c00] ;  /* 0x002c0000880c783b */ /* 0x000ea20000000200 */
[----:B------:R-:W-:-:S02]  /*5850*/  ISETP.GE.AND P4, PT, R5, R92, PT ;  /* 0x0000005c0500720c */ /* 0x000fc40003f86270 */
[--C-:B------:R-:W-:Y:S02]  /*5860*/  LOP3.LUT R7, R101, 0x20, R90.reuse, 0xfe, !PT ;  /* 0x0000002065077812 */ /* 0x100fe400078efe5a */
[----:B------:R-:W-:Y:S02]  /*5870*/  FSEL R29, R29, -INF , !P4 ;  /* 0xff8000001d1d7808 */ /* 0x000fe40006000000 */
[-C--:B------:R-:W-:Y:S02]  /*5880*/  ISETP.GE.AND P3, PT, R40, R91.reuse, PT ;  /* 0x0000005b2800720c */ /* 0x080fe40003f66270 */
[C---:B------:R-:W-:Y:S02]  /*5890*/  ISETP.GE.AND P2, PT, R7.reuse, R92, PT ;  /* 0x0000005c0700720c */ /* 0x040fe40003f46270 */
[----:B------:R-:W-:Y:S02]  /*58a0*/  ISETP.GE.AND P4, PT, R7, R91, PT ;  /* 0x0000005b0700720c */ /* 0x000fe40003f86270 */
[----:B------:R-:W-:-:S02]  /*58b0*/  LOP3.LUT R7, R101, 0x28, R90, 0xfe, !PT ;  /* 0x0000002865077812 */ /* 0x000fc400078efe5a */
[----:B------:R-:W-:Y:S02]  /*58c0*/  IADD3 R5, R107, 0x49, RZ ;  /* 0x000000496b057810 */ /* 0x000fe40007ffe0ff */
[----:B------:R-:W-:Y:S02]  /*58d0*/  FSEL R25, R18, -INF , !P3 ;  /* 0xff80000012197808 */ /* 0x000fe40005800000 */
[CC--:B------:R-:W-:Y:S01]  /*58e0*/  ISETP.GE.AND P0, PT, R7.reuse, R92.reuse, PT ;  /* 0x0000005c0700720c */ /* 0x0c0fe20003f06270 */
[----:B------:R-:W-:Y:S01]  /*58f0*/  HMMA.16816.F32.BF16 R16, R56, R64, RZ ;  /* 0x000000403810723c */ /* 0x000fe200000418ff */
[----:B------:R-:W-:Y:S02]  /*5900*/  ISETP.GE.AND P3, PT, R7, R91, PT ;  /* 0x0000005b0700720c */ /* 0x000fe40003f66270 */
[----:B------:R-:W-:Y:S02]  /*5910*/  ISETP.GE.AND P5, PT, R5, R92, PT ;  /* 0x0000005c0500720c */ /* 0x000fe40003fa6270 */
[----:B------:R-:W-:-:S02]  /*5920*/  FSEL R122, R8, -INF , !P2 ;  /* 0xff800000087a7808 */ /* 0x000fc40005000000 */
[----:B------:R-:W-:Y:S01]  /*5930*/  LOP3.LUT R7, R101, 0x30, R90, 0xfe, !PT ;  /* 0x0000003065077812 */ /* 0x000fe200078efe5a */
[----:B------:R-:W-:Y:S01]  /*5940*/  HMMA.16816.F32.BF16 R64, R56, R66, RZ ;  /* 0x000000423840723c */ /* 0x000fe200000418ff */
[-C--:B------:R-:W-:Y:S02]  /*5950*/  ISETP.GE.AND P2, PT, R5, R91.reuse, PT ;  /* 0x0000005b0500720c */ /* 0x080fe40003f46270 */
[----:B------:R-:W-:Y:S02]  /*5960*/  IADD3 R5, R107, 0x51, RZ ;  /* 0x000000516b057810 */ /* 0x000fe40007ffe0ff */
[----:B------:R-:W-:Y:S02]  /*5970*/  FSEL R26, R61, -INF , !P5 ;  /* 0xff8000003d1a7808 */ /* 0x000fe40006800000 */
[C---:B------:R-:W-:Y:S02]  /*5980*/  ISETP.GE.AND P1, PT, R7.reuse, R92, PT ;  /* 0x0000005c0700720c */ /* 0x040fe40003f26270 */
[----:B------:R-:W-:-:S02]  /*5990*/  ISETP.GE.AND P5, PT, R7, R91, PT ;  /* 0x0000005b0700720c */ /* 0x000fc40003fa6270 */
[----:B------:R-:W-:Y:S02]  /*59a0*/  FSEL R33, R10, -INF , !P4 ;  /* 0xff8000000a217808 */ /* 0x000fe40006000000 */
[----:B------:R-:W-:Y:S02]  /*59b0*/  LOP3.LUT R7, R101, 0x40, R90, 0xfe, !PT ;  /* 0x0000004065077812 */ /* 0x000fe400078efe5a */
[----:B------:R-:W-:Y:S01]  /*59c0*/  ISETP.GE.AND P4, PT, R5, R92, PT ;  /* 0x0000005c0500720c */ /* 0x000fe20003f86270 */
[----:B-1----:R-:W-:Y:S01]  /*59d0*/  HMMA.16816.F32.BF16 R16, R48, R20, R16 ;  /* 0x000000143010723c */ /* 0x002fe20000041810 */
[----:B------:R-:W-:Y:S02]  /*59e0*/  FSEL R116, R6, -INF , !P3 ;  /* 0xff80000006747808 */ /* 0x000fe40005800000 */
[----:B------:R-:W-:Y:S02]  /*59f0*/  FSEL R27, R45, -INF , !P4 ;  /* 0xff8000002d1b7808 */ /* 0x000fe40006000000 */
[----:B------:R-:W-:-:S02]  /*5a00*/  FSEL R36, R36, -INF , !P1 ;  /* 0xff80000024247808 */ /* 0x000fc40004800000 */
[----:B------:R-:W-:Y:S01]  /*5a10*/  FSEL R123, R4, -INF , !P0 ;  /* 0xff800000047b7808 */ /* 0x000fe20004000000 */
[----:B------:R-:W-:Y:S01]  /*5a20*/  HMMA.16816.F32.BF16 R64, R48, R22, R64 ;  /* 0x000000163040723c */ /* 0x000fe20000041840 */
[C---:B------:R-:W-:Y:S02]  /*5a30*/  ISETP.GE.AND P3, PT, R7.reuse, R92, PT ;  /* 0x0000005c0700720c */ /* 0x040fe40003f66270 */
[-C--:B------:R-:W-:Y:S02]  /*5a40*/  ISETP.GE.AND P4, PT, R7, R91.reuse, PT ;  /* 0x0000005b0700720c */ /* 0x080fe40003f86270 */
[----:B------:R-:W-:Y:S02]  /*5a50*/  ISETP.GE.AND P1, PT, R5, R91, PT ;  /* 0x0000005b0500720c */ /* 0x000fe40003f26270 */
[----:B------:R-:W1:Y:S01]  /*5a60*/  LDSM.16.M88.4 R4, [R86] ;  /* 0x000000005604783b */ /* 0x000e620000000200 */
[----:B------:R-:W-:Y:S01]  /*5a70*/  LOP3.LUT R8, R101, 0x38, R90, 0xfe, !PT ;  /* 0x0000003865087812 */ /* 0x000fe200078efe5a */
[----:B------:R-:W-:-:S04]  /*5a80*/  DEPBAR.LE SB0, 0x0 ;  /* 0x000080000000791a */ /* 0x000fc80000000000 */
        /* <DEDUP_REMOVED lines=8> */
[CC--:B------:R-:W-:Y:S02]  /*5b10*/  ISETP.GE.AND P5, PT, R9.reuse, R92.reuse, PT ;  /* 0x0000005c0900720c */ /* 0x0c0fe40003fa6270 */
[----:B------:R-:W-:Y:S02]  /*5b20*/  ISETP.GE.AND P1, PT, R9, R91, PT ;  /* 0x0000005b0900720c */ /* 0x000fe40003f26270 */
[----:B------:R-:W-:Y:S02]  /*5b30*/  ISETP.GE.AND P2, PT, R8, R92, PT ;  /* 0x0000005c0800720c */ /* 0x000fe40003f46270 */
[----:B------:R-:W-:-:S02]  /*5b40*/  LOP3.LUT R9, R101, 0x50, R90, 0xfe, !PT ;  /* 0x0000005065097812 */ /* 0x000fc400078efe5a */
[----:B------:R-:W-:Y:S02]  /*5b50*/  FSEL R113, R34, -INF , !P0 ;  /* 0xff80000022717808 */ /* 0x000fe40004000000 */
[----:B------:R-:W-:Y:S02]  /*5b60*/  FSEL R20, R53, -INF , !P2 ;  /* 0xff80000035147808 */ /* 0x000fe40005000000 */
[----:B------:R-:W-:Y:S02]  /*5b70*/  FSEL R28, R28, -INF , !P3 ;  /* 0xff8000001c1c7808 */ /* 0x000fe40005800000 */
[C---:B------:R-:W-:Y:S01]  /*5b80*/  ISETP.GE.AND P0, PT, R9.reuse, R92, PT ;  /* 0x0000005c0900720c */ /* 0x040fe20003f06270 */
[----:B------:R-:W-:Y:S01]  /*5b90*/  BAR.SYNC.DEFER_BLOCKING 0x0 ;  /* 0x0000000000007b1d */ /* 0x000fe20000010000 */
[-C--:B------:R-:W-:Y:S02]  /*5ba0*/  ISETP.GE.AND P2, PT, R9, R91.reuse, PT ;  /* 0x0000005b0900720c */ /* 0x080fe40003f46270 */
[----:B------:R-:W-:-:S02]  /*5bb0*/  ISETP.GE.AND P3, PT, R8, R91, PT ;  /* 0x0000005b0800720c */ /* 0x000fc40003f66270 */
[C---:B--2---:R-:W-:Y:S01]  /*5bc0*/  HMMA.16816.F32.BF16 R8, R56.reuse, R12, RZ ;  /* 0x0000000c3808723c */ /* 0x044fe200000418ff */
[----:B------:R-:W-:Y:S02]  /*5bd0*/  FSEL R109, R30, -INF , !P4 ;  /* 0xff8000001e6d7808 */ /* 0x000fe40006000000 */
[----:B------:R-:W-:Y:S02]  /*5be0*/  IADD3 R30, R107, 0x61, RZ ;  /* 0x000000616b1e7810 */ /* 0x000fe40007ffe0ff */
[C-C-:B------:R-:W-:Y:S02]  /*5bf0*/  LOP3.LUT R21, R101.reuse, 0x58, R90.reuse, 0xfe, !PT ;  /* 0x0000005865157812 */ /* 0x140fe400078efe5a */
[----:B------:R-:W-:Y:S01]  /*5c00*/  FSEL R22, R60, -INF , !P5 ;  /* 0xff8000003c167808 */ /* 0x000fe20006800000 */
[----:B------:R-:W-:Y:S01]  /*5c10*/  HMMA.16816.F32.BF16 R12, R56, R14, RZ ;  /* 0x0000000e380c723c */ /* 0x000fe200000418ff */
[----:B------:R-:W-:Y:S02]  /*5c20*/  ISETP.GE.AND P5, PT, R30, R92, PT ;  /* 0x0000005c1e00720c */ /* 0x000fe40003fa6270 */
[----:B------:R-:W-:-:S02]  /*5c30*/  LOP3.LUT R23, R101, 0x60, R90, 0xfe, !PT ;  /* 0x0000006065177812 */ /* 0x000fc400078efe5a */
[----:B------:R-:W-:Y:S02]  /*5c40*/  FSEL R61, R55, -INF , !P3 ;  /* 0xff800000373d7808 */ /* 0x000fe40005800000 */
[CC--:B------:R-:W-:Y:S02]  /*5c50*/  ISETP.GE.AND P4, PT, R21.reuse, R92.reuse, PT ;  /* 0x0000005c1500720c */ /* 0x0c0fe40003f86270 */
[-C--:B------:R-:W-:Y:S02]  /*5c60*/  ISETP.GE.AND P3, PT, R21, R91.reuse, PT ;  /* 0x0000005b1500720c */ /* 0x080fe40003f66270 */
[----:B------:R-:W-:Y:S02]  /*5c70*/  FSEL R103, R62, -INF , !P1 ;  /* 0xff8000003e677808 */ /* 0x000fe40004800000 */
[----:B------:R-:W-:Y:S02]  /*5c80*/  FSEL R21, R17, -INF , !P5 ;  /* 0xff80000011157808 */ /* 0x000fe40006800000 */
[C---:B------:R-:W-:Y:S01]  /*5c90*/  ISETP.GE.AND P1, PT, R23.reuse, R92, PT ;  /* 0x0000005c1700720c */ /* 0x040fe20003f26270 */
[----:B-1----:R-:W-:Y:S01]  /*5ca0*/  HMMA.16816.F32.BF16 R8, R48, R4, R8 ;  /* 0x000000043008723c */ /* 0x002fe20000041808 */
[----:B------:R-:W-:-:S02]  /*5cb0*/  ISETP.GE.AND P5, PT, R23, R91, PT ;  /* 0x0000005b1700720c */ /* 0x000fc40003fa6270 */
[----:B------:R-:W-:Y:S02]  /*5cc0*/  FSEL R23, R44, -INF , !P0 ;  /* 0xff8000002c177808 */ /* 0x000fe40004000000 */
[----:B------:R-:W-:Y:S02]  /*5cd0*/  ISETP.GE.AND P0, PT, R30, R91, PT ;  /* 0x0000005b1e00720c */ /* 0x000fe40003f06270 */
[----:B------:R-:W-:Y:S01]  /*5ce0*/  IADD3 R30, R107, 0x69, RZ ;  /* 0x000000696b1e7810 */ /* 0x000fe20007ffe0ff */
[----:B------:R-:W-:Y:S01]  /*5cf0*/  HMMA.16816.F32.BF16 R12, R48, R6, R12 ;  /* 0x00000006300c723c */ /* 0x000fe2000004180c */
[----:B------:R-:W-:Y:S02]  /*5d00*/  FSEL R53, R19, -INF , !P0 ;  /* 0xff80000013357808 */ /* 0x000fe40004000000 */
[C-C-:B------:R-:W-:Y:S02]  /*5d10*/  LOP3.LUT R19, R101.reuse, 0x70, R90.reuse, 0xfe, !PT ;  /* 0x0000007065137812 */ /* 0x140fe400078efe5a */
[----:B------:R-:W-:-:S02]  /*5d20*/  LOP3.LUT R17, R101, 0x68, R90, 0xfe, !PT ;  /* 0x0000006865117812 */ /* 0x000fc400078efe5a */
[----:B------:R-:W-:Y:S02]  /*5d30*/  FSEL R97, R54, -INF , !P3 ;  /* 0xff80000036617808 */ /* 0x000fe40005800000 */
[-C--:B------:R-:W-:Y:S02]  /*5d40*/  ISETP.GE.AND P3, PT, R19, R91.reuse, PT ;  /* 0x0000005b1300720c */ /* 0x080fe40003f66270 */
[----:B------:R-:W-:Y:S02]  /*5d50*/  FSEL R16, R16, -INF , !P1 ;  /* 0xff80000010107808 */ /* 0x000fe40004800000 */
[----:B------:R-:W-:Y:S02]  /*5d60*/  FSEL R99, R46, -INF , !P2 ;  /* 0xff8000002e637808 */ /* 0x000fe40005000000 */
[----:B------:R-:W-:Y:S02]  /*5d70*/  ISETP.GE.AND P1, PT, R30, R91, PT ;  /* 0x0000005b1e00720c */ /* 0x000fe40003f26270 */
[----:B------:R-:W-:-:S02]  /*5d80*/  ISETP.GE.AND P2, PT, R17, R92, PT ;  /* 0x0000005c1100720c */ /* 0x000fc40003f46270 */
[----:B------:R-:W-:Y:S02]  /*5d90*/  ISETP.GE.AND P0, PT, R17, R91, PT ;  /* 0x0000005b1100720c */ /* 0x000fe40003f06270 */
[----:B------:R-:W-:Y:S02]  /*5da0*/  LOP3.LUT R4, R101, 0x78, R90, 0xfe, !PT ;  /* 0x0000007865047812 */ /* 0x000fe400078efe5a */
[----:B------:R-:W-:Y:S02]  /*5db0*/  FSEL R17, R52, -INF , !P4 ;  /* 0xff80000034117808 */ /* 0x000fe40006000000 */
[----:B------:R-:W-:Y:S02]  /*5dc0*/  ISETP.GE.AND P4, PT, R30, R92, PT ;  /* 0x0000005c1e00720c */ /* 0x000fe40003f86270 */
[----:B------:R-:W-:Y:S02]  /*5dd0*/  FSEL R54, R10, -INF , !P3 ;  /* 0xff8000000a367808 */ /* 0x000fe40005800000 */
[----:B------:R-:W-:-:S02]  /*5de0*/  FSEL R90, R18, -INF , !P5 ;  /* 0xff800000125a7808 */ /* 0x000fc40006800000 */
[----:B------:R-:W-:Y:S02]  /*5df0*/  FSEL R67, R67, -INF , !P1 ;  /* 0xff80000043437808 */ /* 0x000fe40004800000 */
[----:B------:R-:W-:Y:S02]  /*5e00*/  ISETP.GT.AND P3, PT, R144, R141, PT ;  /* 0x0000008d9000720c */ /* 0x000fe40003f64270 */
[C---:B------:R-:W-:Y:S02]  /*5e10*/  ISETP.GE.AND P5, PT, R4.reuse, R92, PT ;  /* 0x0000005c0400720c */ /* 0x040fe40003fa6270 */
        /* <DEDUP_REMOVED lines=10> */
[----:B------:R-:W-:Y:S02]  /*5ec0*/  FSEL R92, R9, -INF , !P0 ;  /* 0xff800000095c7808 */ /* 0x000fe40004000000 */
[-C--:B------:R-:W-:Y:S02]  /*5ed0*/  ISETP.GE.AND P2, PT, R4, R91.reuse, PT ;  /* 0x0000005b0400720c */ /* 0x080fe40003f46270 */
[----:B------:R-:W-:Y:S02]  /*5ee0*/  ISETP.GE.AND P0, PT, R107, R91, PT ;  /* 0x0000005b6b00720c */ /* 0x000fe40003f06270 */
[----:B------:R-:W-:Y:S02]  /*5ef0*/  FSEL R46, R11, -INF , !P2 ;  /* 0xff8000000b2e7808 */ /* 0x000fe40005000000 */
[----:B------:R-:W-:-:S02]  /*5f00*/  FSEL R60, R12, -INF , !P5 ;  /* 0xff8000000c3c7808 */ /* 0x000fc40006800000 */
[----:B------:R-:W-:Y:S02]  /*5f10*/  FSEL R58, R13, -INF , !P4 ;  /* 0xff8000000d3a7808 */ /* 0x000fe40006000000 */
[----:B------:R-:W-:Y:S02]  /*5f20*/  FSEL R45, R14, -INF , !P1 ;  /* 0xff8000000e2d7808 */ /* 0x000fe40004800000 */
[----:B------:R-:W-:Y:S01]  /*5f30*/  FSEL R44, R15, -INF , !P0 ;  /* 0xff8000000f2c7808 */ /* 0x000fe20004000000 */
[----:B------:R-:W-:Y:S05]  /*5f40*/  @!P3 BRA `(.L_x_4696) ;  /* 0x000005200000b947 */ /* 0x000fea0003800000 */
[----:B------:R-:W-:Y:S05]  /*5f50*/  @!P6 BRA `(.L_x_4697) ;  /* 0x000003900000e947 */ /* 0x000fea0003800000 */
[----:B------:R-:W1:Y:S01]  /*5f60*/  I2F.RP R10, R85 ;  /* 0x00000055000a7306 */ /* 0x000e620000209400 */
[----:B------:R-:W-:Y:S02]  /*5f70*/  IABS R7, R101 ;  /* 0x0000006500077213 */ /* 0x000fe40000000000 */
[C---:B------:R-:W-:Y:S02]  /*5f80*/  IADD3 R9, R101.reuse, -0x80, RZ ;  /* 0xffffff8065097810 */ /* 0x040fe40007ffe0ff */
[----:B------:R-:W-:-:S02]  /*5f90*/  LOP3.LUT R101, R101, c[0x0][0x2d0], RZ, 0x3c, !PT ;  /* 0x0000b40065657a12 */ /* 0x000fc400078e3cff */
        /* <DEDUP_REMOVED lines=53> */
.L_x_4697:
[----:B------:R-:W-:-:S04]  /*62f0*/  LEA R8, -R84, RZ, 0x7 ;  /* 0x000000ff54087211 */ /* 0x000fc800078e39ff */
[----:B------:R-:W-:Y:S02]  /*6300*/  SHF.R.S32.HI R5, RZ, 0x1f, R8 ;  /* 0x0000001fff057819 */ /* 0x000fe40000011408 */
.L_x_4698:
        /* <DEDUP_REMOVED lines=9> */
[--C-:B------:R-:W-:Y:S01]  /*63a0*/  IMAD.X R7, R152, 0x1, R3.reuse, P0 ;  /* 0x0000000198077824 */ /* 0x100fe200000e0603 */
[----:B------:R-:W-:Y:S01]  /*63b0*/  IADD3 R4, P0, R8, R4, RZ ;  /* 0x0000000408047210 */ /* 0x000fe20007f1e0ff */
[----:B------:R-:W-:Y:S02]  /*63c0*/  IMAD.MOV.U32 R11, RZ, RZ, R152 ;  /* 0x000000ffff0b7224 */ /* 0x000fe400078e0098 */
[----:B------:R-:W-:-:S03]  /*63d0*/  IMAD.X R9, R7, 0x1, R3, P1 ;  /* 0x0000000107097824 */ /* 0x000fc600008e0603 */
[----:B------:R-:W-:Y:S01]  /*63e0*/  @!PT LDS RZ, [RZ] ;  /* 0x00000000fffff984 */ /* 0x000fe20000000800 */
[----:B------:R-:W-:Y:S01]  /*63f0*/  @!PT LDS RZ, [RZ] ;  /* 0x00000000fffff984 */ /* 0x000fe20000000800 */
[----:B------:R-:W-:Y:S01]  /*6400*/  @!PT LDS RZ, [RZ] ;  /* 0x00000000fffff984 */ /* 0x000fe20000000800 */
[----:B------:R1:W-:Y:S01]  /*6410*/  LDGSTS.E.BYPASS.LTC128B.128 [R145+0x1000], [R10.64] ;  /* 0x010000000a917fae */ /* 0x0003e2000b901d4c */
[----:B------:R-:W-:-:S03]  /*6420*/  IMAD.X R5, R9, 0x1, R3, P0 ;  /* 0x0000000109057824 */ /* 0x000fc600000e0603 */
[----:B------:R1:W-:Y:S04]  /*6430*/  LDGSTS.E.BYPASS.LTC128B.128 [R145+0x1800], [R6.64] ;  /* 0x0180000006917fae */ /* 0x0003e8000b901d4c */
[----:B------:R1:W-:Y:S04]  /*6440*/  LDGSTS.E.BYPASS.LTC128B.128 [R145+0x2000], [R8.64] ;  /* 0x0200000008917fae */ /* 0x0003e8000b901d4c */
[----:B------:R1:W-:Y:S04]  /*6450*/  LDGSTS.E.BYPASS.LTC128B.128 [R145+0x2800], [R4.64] ;  /* 0x0280000004917fae */ /* 0x0003e8000b901d4c */
[----:B------:R-:W0:Y:S02]  /*6460*/  LDGDEPBAR ;  /* 0x00000000000079af */ /* 0x000e240000000000 */
.L_x_4696:
        /* <DEDUP_REMOVED lines=94> */
[----:B--2---:R-:W-:Y:S01]  /*6a50*/  F2FP.BF16.PACK_AB R10, R101, R107 ;  /* 0x0000006b650a723e */ /* 0x004fe200000010ff */
[--C-:B------:R-:W-:Y:S01]  /*6a60*/  FFMA.FTZ R59, R123, c[0x0][0x23c], -R62.reuse ;  /* 0x00008f007b3b7a23 */ /* 0x100fe2000001083e */
[----:B------:R-:W-:Y:S01]  /*6a70*/  FMNMX.FTZ R39, R61, R39, !PT ;  /* 0x000000273d277209 */ /* 0x000fe20007810000 */
[--C-:B------:R-:W-:Y:S02]  /*6a80*/  FFMA.FTZ R57, R121, c[0x0][0x23c], -R62.reuse ;  /* 0x00008f0079397a23 */ /* 0x100fe4000001083e */
[----:B------:R-:W-:Y:S01]  /*6a90*/  FFMA.FTZ R91, R119, c[0x0][0x23c], -R62 ;  /* 0x00008f00775b7a23 */ /* 0x000fe2000001083e */
[----:B------:R-:W-:Y:S01]  /*6aa0*/  FMNMX.FTZ R39, R90, R39, !PT ;  /* 0x000000275a277209 */ /* 0x000fe20007810000 */
[-C--:B---3--:R-:W-:Y:S01]  /*6ab0*/  FMUL.FTZ R12, R80, R112.reuse ;  /* 0x00000070500c7220 */ /* 0x088fe20000410000 */
[----:B------:R-:W1:Y:S01]  /*6ac0*/  MUFU.EX2 R88, R88 ;  /* 0x0000005800587308 */ /* 0x000e620000000800 */
[-C--:B------:R-:W-:Y:S01]  /*6ad0*/  FMUL.FTZ R13, R81, R112.reuse ;  /* 0x00000070510d7220 */ /* 0x080fe20000410000 */
        /* <DEDUP_REMOVED lines=11> */
[----:B------:R-:W-:Y:S01]  /*6b90*/  FFMA.FTZ R111, R159, R112, R111 ;  /* 0x000000709f6f7223 */ /* 0x000fe2000001006f */
[----:B------:R-:W2:Y:S01]  /*6ba0*/  MUFU.EX2 R84, R84 ;  /* 0x0000005400547308 */ /* 0x000ea20000000800 */
[----:B-1----:R-:W-:Y:S01]  /*6bb0*/  F2FP.BF16.PACK_AB R32, R88, R89 ;  /* 0x000000595820723e */ /* 0x002fe200000010ff */
[----:B------:R-:W-:Y:S01]  /*6bc0*/  FFMA.FTZ R159, R58, c[0x0][0x23c], -R62 ;  /* 0x00008f003a9f7a23 */ /* 0x000fe2000001083e */
[----:B------:R-:W-:Y:S01]  /*6bd0*/  FMNMX.FTZ R39, R46, R39, !PT ;  /* 0x000000272e277209 */ /* 0x000fe20007810000 */
[----:B------:R-:W-:-:S03]  /*6be0*/  FADD.FTZ R111, R108, R111 ;  /* 0x0000006f6c6f7221 */ /* 0x000fc60000010000 */
[----:B------:R-:W-:Y:S01]  /*6bf0*/  FMNMX.FTZ R39, R45, R39, !PT ;  /* 0x000000272d277209 */ /* 0x000fe20007810000 */
[----:B------:R-:W1:Y:S01]  /*6c00*/  MUFU.EX2 R65, R65 ;  /* 0x0000004100417308 */ /* 0x000e620000000800 */
[----:B------:R-:W-:Y:S02]  /*6c10*/  FADD.FTZ R107, R107, R111 ;  /* 0x0000006f6b6b7221 */ /* 0x000fe40000010000 */
[----:B------:R-:W-:Y:S02]  /*6c20*/  FMNMX.FTZ R39, R44, R39, !PT ;  /* 0x000000272c277209 */ /* 0x000fe40007810000 */
[----:B------:R-:W-:-:S03]  /*6c30*/  FADD.FTZ R107, R101, R107 ;  /* 0x0000006b656b7221 */ /* 0x000fc60000010000 */
[----:B------:R-:W3:Y:S01]  /*6c40*/  SHFL.BFLY PT, R3, R39, 0x2, 0x1f ;  /* 0x0c401f0027037f89 */ /* 0x000ee200000e0000 */
[----:B--2---:R-:W-:Y:S01]  /*6c50*/  F2FP.BF16.PACK_AB R34, R84, R85 ;  /* 0x000000555422723e */ /* 0x004fe200000010ff */
[----:B------:R-:W-:Y:S01]  /*6c60*/  MUFU.EX2 R64, R64 ;  /* 0x0000004000407308 */ /* 0x000fe20000000800 */
[----:B------:R-:W-:-:S04]  /*6c70*/  FADD.FTZ R107, R89, R107 ;  /* 0x0000006b596b7221 */ /* 0x000fc80000010000 */
[----:B------:R-:W-:-:S03]  /*6c80*/  FADD.FTZ R88, R88, R107 ;  /* 0x0000006b58587221 */ /* 0x000fc60000010000 */
[----:B------:R-:W-:Y:S01]  /*6c90*/  MUFU.EX2 R59, R59 ;  /* 0x0000003b003b7308 */ /* 0x000fe20000000800 */
[----:B------:R-:W-:-:S04]  /*6ca0*/  FADD.FTZ R88, R85, R88 ;  /* 0x0000005855587221 */ /* 0x000fc80000010000 */
[----:B------:R-:W-:-:S03]  /*6cb0*/  FADD.FTZ R84, R84, R88 ;  /* 0x0000005854547221 */ /* 0x000fc60000010000 */
[----:B------:R-:W-:Y:S01]  /*6cc0*/  MUFU.EX2 R57, R57 ;  /* 0x0000003900397308 */ /* 0x000fe20000000800 */
[----:B-1----:R-:W-:Y:S01]  /*6cd0*/  FADD.FTZ R84, R65, R84 ;  /* 0x0000005441547221 */ /* 0x002fe20000010000 */
[----:B---3--:R-:W-:-:S06]  /*6ce0*/  FMNMX.FTZ R39, R39, R3, !PT ;  /* 0x0000000327277209 */ /* 0x008fcc0007810000 */
[----:B------:R-:W-:Y:S01]  /*6cf0*/  MUFU.EX2 R56, R56 ;  /* 0x0000003800387308 */ /* 0x000fe20000000800 */
[----:B------:R-:W1:Y:S07]  /*6d00*/  SHFL.BFLY PT, R3, R39, 0x1, 0x1f ;  /* 0x0c201f0027037f89 */ /* 0x000e6e00000e0000 */
[----:B------:R-:W-:Y:S08]  /*6d10*/  MUFU.EX2 R55, R55 ;  /* 0x0000003700377308 */ /* 0x000ff00000000800 */
[----:B------:R-:W-:Y:S08]  /*6d20*/  MUFU.EX2 R52, R52 ;  /* 0x0000003400347308 */ /* 0x000ff00000000800 */
[----:B------:R-:W-:Y:S01]  /*6d30*/  MUFU.EX2 R51, R51 ;  /* 0x0000003300337308 */ /* 0x000fe20000000800 */
[----:B-1----:R-:W-:Y:S01]  /*6d40*/  FMNMX.FTZ R39, R39, R3, !PT ;  /* 0x0000000327277209 */ /* 0x002fe20007810000 */
[----:B------:R-:W-:-:S02]  /*6d50*/  FFMA.FTZ R3, R16, c[0x0][0x23c], -R62 ;  /* 0x00008f0010037a23 */ /* 0x000fc4000001083e */
[----:B------:R-:W1:Y:S01]  /*6d60*/  LDSM.16.MT88.4 R16, [R134+0x3000] ;  /* 0x003000008610783b */ /* 0x000e620000004200 */
        /* <DEDUP_REMOVED lines=11> */
[----:B------:R2:W3:Y:S01]  /*6e20*/  MUFU.EX2 R110, R4 ;  /* 0x00000004006e7308 */ /* 0x0004e20000000800 */
[----:B------:R-:W-:-:S02]  /*6e30*/  FFMA.FTZ R102, R102, c[0x0][0x23c], -R48 ;  /* 0x00008f0066667a23 */ /* 0x000fc40000010830 */
[----:B------:R-:W-:Y:S02]  /*6e40*/  FFMA.FTZ R0, R21, c[0x0][0x23c], -R62 ;  /* 0x00008f0015007a23 */ /* 0x000fe4000001083e */
[----:B------:R-:W-:Y:S01]  /*6e50*/  LDSM.16.MT88.4 R20, [R134+0x3400] ;  /* 0x003400008614783b */ /* 0x000fe20000004200 */
[--C-:B------:R-:W-:Y:S02]  /*6e60*/  FFMA.FTZ R24, R24, c[0x0][0x23c], -R48.reuse ;  /* 0x00008f0018187a23 */ /* 0x100fe40000010830 */
[----:B------:R-:W-:Y:S01]  /*6e70*/  MUFU.EX2 R106, R106 ;  /* 0x0000006a006a7308 */ /* 0x000fe20000000800 */
[--C-:B------:R-:W-:Y:S02]  /*6e80*/  FFMA.FTZ R2, R25, c[0x0][0x23c], -R48.reuse ;  /* 0x00008f0019027a23 */ /* 0x100fe40000010830 */
[--C-:B------:R-:W-:Y:S02]  /*6e90*/  FFMA.FTZ R80, R117, c[0x0][0x23c], -R48.reuse ;  /* 0x00008f0075507a23 */ /* 0x100fe40000010830 */
[----:B------:R-:W-:-:S02]  /*6ea0*/  FFMA.FTZ R72, R104, c[0x0][0x23c], -R48 ;  /* 0x00008f0068487a23 */ /* 0x000fc40000010830 */
[----:B------:R-:W-:Y:S01]  /*6eb0*/  FFMA.FTZ R33, R33, c[0x0][0x23c], -R48 ;  /* 0x00008f0021217a23 */ /* 0x000fe20000010830 */
[----:B--2---:R-:W2:Y:S01]  /*6ec0*/  LDSM.16.MT88.4 R4, [R133+0x3000] ;  /* 0x003000008504783b */ /* 0x004ea20000004200 */
[----:B------:R-:W4:Y:S01]  /*6ed0*/  MUFU.EX2 R105, R105 ;  /* 0x0000006900697308 */ /* 0x000f220000000800 */
[-C--:B---3--:R-:W-:Y:S02]  /*6ee0*/  FMUL.FTZ R14, R82, R110.reuse ;  /* 0x0000006e520e7220 */ /* 0x088fe40000410000 */
        /* <DEDUP_REMOVED lines=8> */
[----:B------:R-:W3:Y:S01]  /*6f70*/  MUFU.EX2 R102, R102 ;  /* 0x0000006600667308 */ /* 0x000ee20000000800 */
[----:B----4-:R-:W-:Y:S01]  /*6f80*/  F2FP.BF16.PACK_AB R9, R105, R106 ;  /* 0x0000006a6909723e */ /* 0x010fe200000010ff */
[--C-:B------:R-:W-:Y:S02]  /*6f90*/  FFMA.FTZ R74, R115, c[0x0][0x23c], -R48.reuse ;  /* 0x00008f00734a7a23 */ /* 0x100fe40000010830 */
[--C-:B------:R-:W-:Y:S02]  /*6fa0*/  FFMA.FTZ R73, R95, c[0x0][0x23c], -R48.reuse ;  /* 0x00008f005f497a23 */ /* 0x100fe40000010830 */
[----:B------:R-:W-:-:S02]  /*6fb0*/  FFMA.FTZ R75, R113, c[0x0][0x23c], -R48 ;  /* 0x00008f00714b7a23 */ /* 0x000fc40000010830 */
[----:B------:R-:W4:Y:S01]  /*6fc0*/  MUFU.EX2 R2, R2 ;  /* 0x0000000200027308 */ /* 0x000f220000000800 */
[--C-:B------:R-:W-:Y:S02]  /*6fd0*/  FFMA.FTZ R81, R93, c[0x0][0x23c], -R48.reuse ;  /* 0x00008f005d517a23 */ /* 0x100fe40000010830 */
[--C-:B------:R-:W-:Y:S02]  /*6fe0*/  FFMA.FTZ R82, R94, c[0x0][0x23c], -R48.reuse ;  /* 0x00008f005e527a23 */ /* 0x100fe40000010830 */
[--C-:B------:R-:W-:Y:S02]  /*6ff0*/  FFMA.FTZ R95, R109, c[0x0][0x23c], -R48.reuse ;  /* 0x00008f006d5f7a23 */ /* 0x100fe40000010830 */
[--C-:B------:R-:W-:Y:S01]  /*7000*/  FFMA.FTZ R83, R103, c[0x0][0x23c], -R48.reuse ;  /* 0x00008f0067537a23 */ /* 0x100fe20000010830 */
[----:B---3--:R-:W-:Y:S01]  /*7010*/  F2FP.BF16.PACK_AB R11, R102, R100 ;  /* 0x00000064660b723e */ /* 0x008fe200000010ff */
[----:B------:R-:W3:Y:S01]  /*7020*/  MUFU.EX2 R80, R80 ;  /* 0x0000005000507308 */ /* 0x000ee20000000800 */
[----:B------:R-:W-:-:S02]  /*7030*/  FFMA.FTZ R94, R63, c[0x0][0x23c], -R48 ;  /* 0x00008f003f5e7a23 */ /* 0x000fc40000010830 */
[----:B------:R-:W-:Y:S02]  /*7040*/  FFMA.FTZ R106, R158, R110, R106 ;  /* 0x0000006e9e6a7223 */ /* 0x000fe4000001006a */
[----:B------:R-:W-:Y:S01]  /*7050*/  FFMA.FTZ R47, R47, c[0x0][0x23c], -R48 ;  /* 0x00008f002f2f7a23 */ /* 0x000fe20000010830 */
[C---:B-1----:R-:W-:Y:S01]  /*7060*/  HMMA.16816.F32.BF16 R12, R8.reuse, R16, R12 ;  /* 0x00000010080c723c */ /* 0x042fe2000004180c */
[----:B------:R-:W-:Y:S01]  /*7070*/  FADD.FTZ R105, R105, R106 ;  /* 0x0000006a69697221 */ /* 0x000fe20000010000 */
[----:B------:R-:W-:Y:S01]  /*7080*/  MUFU.EX2 R72, R72 ;  /* 0x0000004800487308 */ /* 0x000fe20000000800 */
[--C-:B------:R-:W-:Y:S02]  /*7090*/  FFMA.FTZ R97, R97, c[0x0][0x23c], -R48.reuse ;  /* 0x00008f0061617a23 */ /* 0x100fe40000010830 */
[----:B------:R-:W-:Y:S02]  /*70a0*/  FADD.FTZ R105, R100, R105 ;  /* 0x0000006964697221 */ /* 0x000fe40000010000 */
[----:B------:R-:W-:Y:S01]  /*70b0*/  FFMA.FTZ R66, R66, c[0x0][0x23c], -R48 ;  /* 0x00008f0042427a23 */ /* 0x000fe20000010830 */
[----:B------:R-:W-:Y:S01]  /*70c0*/  HMMA.16816.F32.BF16 R16, R8, R18, R76 ;  /* 0x000000120810723c */ /* 0x000fe2000004184c */
[----:B------:R-:W-:Y:S01]  /*70d0*/  FADD.FTZ R102, R102, R105 ;  /* 0x0000006966667221 */ /* 0x000fe20000010000 */
[----:B------:R-:W1:Y:S01]  /*70e0*/  MUFU.EX2 R76, R24 ;  /* 0x00000018004c7308 */ /* 0x000e620000000800 */
[----:B------:R-:W-:-:S02]  /*70f0*/  FFMA.FTZ R93, R118, c[0x0][0x23c], -R62 ;  /* 0x00008f00765d7a23 */ /* 0x000fc4000001083e */
[----:B----4-:R-:W-:Y:S02]  /*7100*/  FADD.FTZ R102, R2, R102 ;  /* 0x0000006602667221 */ /* 0x010fe40000010000 */
[----:B------:R-:W-:Y:S01]  /*7110*/  FFMA.FTZ R90, R90, c[0x0][0x23c], -R48 ;  /* 0x00008f005a5a7a23 */ /* 0x000fe20000010830 */
[C---:B--2---:R-:W-:Y:S01]  /*7120*/  HMMA.16816.F32.BF16 R28, R8.reuse, R4, R28 ;  /* 0x00000004081c723c */ /* 0x044fe2000004181c */
[----:B---3--:R-:W-:Y:S01]  /*7130*/  FADD.FTZ R102, R80, R102 ;  /* 0x0000006650667221 */ /* 0x008fe20000010000 */
[----:B------:R-:W-:Y:S01]  /*7140*/  MUFU.EX2 R74, R74 ;  /* 0x0000004a004a7308 */ /* 0x000fe20000000800 */
[----:B------:R-:W-:Y:S02]  /*7150*/  FFMA.FTZ R53, R53, c[0x0][0x23c], -R48 ;  /* 0x00008f0035357a23 */ /* 0x000fe40000010830 */
[----:B------:R-:W-:Y:S02]  /*7160*/  FFMA.FTZ R63, R114, c[0x0][0x23c], -R62 ;  /* 0x00008f00723f7a23 */ /* 0x000fe4000001083e */
[----:B------:R-:W-:Y:S01]  /*7170*/  FFMA.FTZ R158, R44, c[0x0][0x23c], -R48 ;  /* 0x00008f002c9e7a23 */ /* 0x000fe20000010830 */
[----:B------:R-:W-:Y:S01]  /*7180*/  HMMA.16816.F32.BF16 R8, R8, R6, R68 ;  /* 0x000000060808723c */ /* 0x000fe20000041844 */
[----:B------:R-:W-:Y:S01]  /*7190*/  LDSM.16.MT88.4 R4, [R134+0x3800] ;  /* 0x003800008604783b */ /* 0x000fe20000004200 */
[----:B------:R2:W-:Y:S01]  /*71a0*/  MUFU.EX2 R70, R33 ;  /* 0x0000002100467308 */ /* 0x0005e20000000800 */
[----:B-1----:R-:W-:Y:S01]  /*71b0*/  F2FP.BF16.PACK_AB R35, R72, R76 ;  /* 0x0000004c4823723e */ /* 0x002fe200000010ff */
[----:B------:R-:W-:Y:S01]  /*71c0*/  FADD.FTZ R76, R76, R102 ;  /* 0x000000664c4c7221 */ /* 0x000fe20000010000 */
[----:B------:R-:W1:Y:S02]  /*71d0*/  LDSM.16.MT88.4 R24, [R133+0x3400] ;  /* 0x003400008518783b */ /* 0x000e640000004200 */
[----:B------:R-:W-:-:S02]  /*71e0*/  FFMA.FTZ R68, R98, c[0x0][0x23c], -R48 ;  /* 0x00008f0062447a23 */ /* 0x000fc40000010830 */
[--C-:B------:R-:W-:Y:S01]  /*71f0*/  FFMA.FTZ R69, R116, c[0x0][0x23c], -R48.reuse ;  /* 0x00008f0074457a23 */ /* 0x100fe20000010830 */
[----:B------:R-:W-:Y:S01]  /*7200*/  MUFU.EX2 R73, R73 ;  /* 0x0000004900497308 */ /* 0x000fe20000000800 */
[--C-:B------:R-:W-:Y:S02]  /*7210*/  FFMA.FTZ R71, R96, c[0x0][0x23c], -R48.reuse ;  /* 0x00008f0060477a23 */ /* 0x100fe40000010830 */
[--C-:B------:R-:W-:Y:S02]  /*7220*/  FFMA.FTZ R96, R99, c[0x0][0x23c], -R48.reuse ;  /* 0x00008f0063607a23 */ /* 0x100fe40000010830 */
[----:B------:R-:W-:Y:S02]  /*7230*/  FFMA.FTZ R98, R61, c[0x0][0x23c], -R48 ;  /* 0x00008f003d627a23 */ /* 0x000fe40000010830 */
[----:B------:R-:W-:Y:S01]  /*7240*/  FADD.FTZ R76, R72, R76 ;  /* 0x0000004c484c7221 */ /* 0x000fe20000010000 */
[----:B--2---:R-:W-:Y:S01]  /*7250*/  F2FP.BF16.PACK_AB R33, R80, R2 ;  /* 0x000000025021723e */ /* 0x004fe200000010ff */
[----:B------:R-:W2:Y:S01]  /*7260*/  MUFU.EX2 R68, R68 ;  /* 0x0000004400447308 */ /* 0x000ea20000000800 */
[----:B------:R-:W-:-:S05]  /*7270*/  FFMA.FTZ R61, R92, c[0x0][0x23c], -R62 ;  /* 0x00008f005c3d7a23 */ /* 0x000fca000001083e */
[C---:B------:R-:W-:Y:S02]  /*7280*/  HMMA.16816.F32.BF16 R12, R32.reuse, R20, R12 ;  /* 0x00000014200c723c */ /* 0x040fe4000004180c */
[----:B------:R-:W-:Y:S06]  /*7290*/  MUFU.EX2 R69, R69 ;  /* 0x0000004500457308 */ /* 0x000fec0000000800 */
[C---:B------:R-:W-:Y:S01]  /*72a0*/  HMMA.16816.F32.BF16 R16, R32.reuse, R22, R16 ;  /* 0x000000162010723c */ /* 0x040fe20000041810 */
[----:B------:R-:W3:Y:S01]  /*72b0*/  LDSM.16.MT88.4 R20, [R133+0x3800] ;  /* 0x003800008514783b */ /* 0x000ee20000004200 */
[----:B------:R-:W4:Y:S08]  /*72c0*/  MUFU.EX2 R71, R71 ;  /* 0x0000004700477308 */ /* 0x000f300000000800 */
[----:B------:R-:W-:Y:S01]  /*72d0*/  MUFU.EX2 R75, R75 ;  /* 0x0000004b004b7308 */ /* 0x000fe20000000800 */
[C---:B-1----:R-:W-:Y:S07]  /*72e0*/  HMMA.16816.F32.BF16 R28, R32.reuse, R24, R28 ;  /* 0x00000018201c723c */ /* 0x042fee000004181c */
[----:B------:R-:W1:Y:S01]  /*72f0*/  MUFU.EX2 R81, R81 ;  /* 0x0000005100517308 */ /* 0x000e620000000800 */
[----:B------:R-:W-:Y:S01]  /*7300*/  HMMA.16816.F32.BF16 R24, R32, R26, R8 ;  /* 0x0000001a2018723c */ /* 0x000fe20000041808 */
[----:B------:R-:W5:Y:S06]  /*7310*/  LDSM.16.MT88.4 R8, [R134+0x3c00] ;  /* 0x003c00008608783b */ /* 0x000f6c0000004200 */
[----:B------:R-:W-:Y:S01]  /*7320*/  MUFU.EX2 R43, R43 ;  /* 0x0000002b002b7308 */ /* 0x000fe20000000800 */
[C---:B------:R-:W-:Y:S01]  /*7330*/  F2FP.BF16.PACK_AB R32, R64.reuse, R65 ;  /* 0x000000414020723e */ /* 0x040fe200000010ff */
[----:B------:R-:W-:Y:S01]  /*7340*/  FADD.FTZ R64, R64, R84 ;  /* 0x0000005440407221 */ /* 0x000fe20000010000 */
[----:B--2---:R-:W-:Y:S01]  /*7350*/  F2FP.BF16.PACK_AB R33, R68, R70 ;  /* 0x000000464421723e */ /* 0x004fe200000010ff */
[----:B------:R-:W-:Y:S01]  /*7360*/  FADD.FTZ R70, R70, R76 ;  /* 0x0000004c46467221 */ /* 0x000fe20000010000 */
[----:B------:R-:W-:Y:S01]  /*7370*/  F2FP.BF16.PACK_AB R34, R57, R59 ;  /* 0x0000003b3922723e */ /* 0x000fe200000010ff */
[----:B------:R-:W-:Y:S01]  /*7380*/  FADD.FTZ R64, R59, R64 ;  /* 0x000000403b407221 */ /* 0x000fe20000010000 */
[----:B----4-:R-:W-:Y:S01]  /*7390*/  F2FP.BF16.PACK_AB R35, R71, R69 ;  /* 0x000000454723723e */ /* 0x010fe200000010ff */
[----:B------:R-:W-:Y:S01]  /*73a0*/  MUFU.EX2 R42, R42 ;  /* 0x0000002a002a7308 */ /* 0x000fe20000000800 */
[----:B------:R-:W-:Y:S01]  /*73b0*/  FADD.FTZ R70, R68, R70 ;  /* 0x0000004644467221 */ /* 0x000fe20000010000 */
[----:B------:R-:W-:Y:S01]  /*73c0*/  LDSM.16.MT88.4 R76, [R134+0x4c00] ;  /* 0x004c0000864c783b */ /* 0x000fe20000004200 */
[----:B------:R-:W-:-:S02]  /*73d0*/  FADD.FTZ R64, R57, R64 ;  /* 0x0000004039407221 */ /* 0x000fc40000010000 */
[----:B------:R-:W-:Y:S01]  /*73e0*/  FADD.FTZ R70, R69, R70 ;  /* 0x0000004645467221 */ /* 0x000fe20000010000 */
[----:B------:R-:W-:Y:S02]  /*73f0*/  HMMA.16816.F32.BF16 R12, R32, R4, R12 ;  /* 0x00000004200c723c */ /* 0x000fe4000004180c */
[----:B------:R-:W-:Y:S01]  /*7400*/  MUFU.EX2 R95, R95 ;  /* 0x0000005f005f7308 */ /* 0x000fe20000000800 */
[----:B------:R-:W-:-:S04]  /*7410*/  FADD.FTZ R71, R71, R70 ;  /* 0x0000004647477221 */ /* 0x000fc80000010000 */
[----:B------:R-:W-:Y:S01]  /*7420*/  FADD.FTZ R71, R74, R71 ;  /* 0x000000474a477221 */ /* 0x000fe20000010000 */
[----:B------:R-:W-:Y:S01]  /*7430*/  HMMA.16816.F32.BF16 R16, R32, R6, R16 ;  /* 0x000000062010723c */ /* 0x000fe20000041810 */
[----:B------:R-:W2:Y:S01]  /*7440*/  LDSM.16.MT88.4 R4, [R133+0x3c00] ;  /* 0x003c00008504783b */ /* 0x000ea20000004200 */
[----:B------:R-:W4:Y:S01]  /*7450*/  MUFU.EX2 R82, R82 ;  /* 0x0000005200527308 */ /* 0x000f220000000800 */
[----:B------:R-:W-:-:S05]  /*7460*/  FADD.FTZ R71, R73, R71 ;  /* 0x0000004749477221 */ /* 0x000fca0000010000 */
        /* <DEDUP_REMOVED lines=8> */
[----:B------:R-:W2:Y:S01]  /*74f0*/  MUFU.EX2 R41, R41 ;  /* 0x0000002900297308 */ /* 0x000ea20000000800 */
[----:B------:R-:W-:Y:S01]  /*7500*/  F2FP.BF16.PACK_AB R34, R51, R52 ;  /* 0x000000343322723e */ /* 0x000fe200000010ff */
[----:B------:R-:W-:Y:S01]  /*7510*/  FADD.FTZ R56, R55, R56 ;  /* 0x0000003837387221 */ /* 0x000fe20000010000 */
[----:B-1----:R-:W-:Y:S01]  /*7520*/  F2FP.BF16.PACK_AB R35, R81, R75 ;  /* 0x0000004b5123723e */ /* 0x002fe200000010ff */
[----:B------:R-:W-:-:S02]  /*7530*/  FADD.FTZ R75, R75, R71 ;  /* 0x000000474b4b7221 */ /* 0x000fc40000010000 */
[----:B------:R-:W-:Y:S01]  /*7540*/  FADD.FTZ R56, R52, R56 ;  /* 0x0000003834387221 */ /* 0x000fe20000010000 */
[----:B------:R-:W-:Y:S01]  /*7550*/  LDSM.16.MT88.4 R68, [R133+0x4c00] ;  /* 0x004c00008544783b */ /* 0x000fe20000004200 */
[----:B------:R-:W-:Y:S01]  /*7560*/  MUFU.EX2 R38, R38 ;  /* 0x0000002600267308 */ /* 0x000fe20000000800 */
[----:B------:R-:W-:Y:S01]  /*7570*/  FADD.FTZ R75, R81, R75 ;  /* 0x0000004b514b7221 */ /* 0x000fe20000010000 */
[----:B-----5:R-:W-:Y:S01]  /*7580*/  HMMA.16816.F32.BF16 R12, R32, R8, R12 ;  /* 0x00000008200c723c */ /* 0x020fe2000004180c */
[----:B------:R-:W-:-:S04]  /*7590*/  FADD.FTZ R51, R51, R56 ;  /* 0x0000003833337221 */ /* 0x000fc80000010000 */
[----:B------:R-:W-:Y:S01]  /*75a0*/  FADD.FTZ R51, R50, R51 ;  /* 0x0000003332337221 */ /* 0x000fe20000010000 */
        /* <DEDUP_REMOVED lines=8> */
[----:B------:R-:W1:Y:S01]  /*7630*/  MUFU.EX2 R47, R47 ;  /* 0x0000002f002f7308 */ /* 0x000e620000000800 */
[C---:B------:R-:W-:Y:S01]  /*7640*/  F2FP.BF16.PACK_AB R32, R49.reuse, R50 ;  /* 0x000000323120723e */ /* 0x040fe200000010ff */
[----:B------:R-:W-:Y:S01]  /*7650*/  FADD.FTZ R49, R49, R51 ;  /* 0x0000003331317221 */ /* 0x000fe20000010000 */
[----:B----4-:R-:W-:Y:S01]  /*7660*/  F2FP.BF16.PACK_AB R33, R82, R95 ;  /* 0x0000005f5221723e */ /* 0x010fe200000010ff */
        /* <DEDUP_REMOVED lines=8> */
[----:B---3--:R-:W-:Y:S01]  /*76f0*/  HMMA.16816.F32.BF16 R12, R32, R20, R12 ;  /* 0x00000014200c723c */ /* 0x008fe2000004180c */
[----:B------:R-:W-:Y:S01]  /*7700*/  FADD.FTZ R42, R41, R42 ;  /* 0x0000002a292a7221 */ /* 0x000fe20000010000 */
[----:B------:R-:W3:Y:S01]  /*7710*/  MUFU.EX2 R98, R98 ;  /* 0x0000006200627308 */ /* 0x000ee20000000800 */
[----:B------:R-:W-:-:S04]  /*7720*/  FADD.FTZ R83, R94, R83 ;  /* 0x000000535e537221 */ /* 0x000fc80000010000 */
[----:B--2---:R-:W-:Y:S01]  /*7730*/  FADD.FTZ R83, R96, R83 ;  /* 0x0000005360537221 */ /* 0x004fe20000010000 */
[C---:B------:R-:W-:Y:S01]  /*7740*/  HMMA.16816.F32.BF16 R16, R32.reuse, R22, R16 ;  /* 0x000000162010723c */ /* 0x040fe20000041810 */
[----:B------:R-:W2:Y:S01]  /*7750*/  LDSM.16.MT88.4 R20, [R133+0x4400] ;  /* 0x004400008514783b */ /* 0x000ea20000004200 */
[----:B------:R4:W-:Y:S06]  /*7760*/  MUFU.EX2 R2, R66 ;  /* 0x0000004200027308 */ /* 0x0009ec0000000800 */
[C---:B-1----:R-:W-:Y:S02]  /*7770*/  HMMA.16816.F32.BF16 R28, R32.reuse, R8, R28 ;  /* 0x00000008201c723c */ /* 0x042fe4000004181c */
[----:B------:R-:W1:Y:S05]  /*7780*/  MUFU.EX2 R3, R3 ;  /* 0x0000000300037308 */ /* 0x000e6a0000000800 */
[C---:B------:R-:W-:Y:S01]  /*7790*/  F2FP.BF16.PACK_AB R8, R38.reuse, R41 ;  /* 0x000000292608723e */ /* 0x040fe200000010ff */
[----:B------:R-:W-:Y:S01]  /*77a0*/  HMMA.16816.F32.BF16 R24, R32, R10, R24 ;  /* 0x0000000a2018723c */ /* 0x000fe20000041818 */
[----:B------:R-:W-:Y:S01]  /*77b0*/  F2FP.BF16.PACK_AB R9, R47, R96 ;  /* 0x000000602f09723e */ /* 0x000fe200000010ff */
[----:B------:R-:W2:Y:S01]  /*77c0*/  LDSM.16.MT88.4 R32, [R134+0x4800] ;  /* 0x004800008620783b */ /* 0x000ea20000004200 */
[----:B----4-:R-:W-:Y:S01]  /*77d0*/  FFMA.FTZ R66, R67, c[0x0][0x23c], -R48 ;  /* 0x00008f0043427a23 */ /* 0x010fe20000010830 */
[----:B------:R-:W-:Y:S01]  /*77e0*/  MUFU.EX2 R0, R0 ;  /* 0x0000000000007308 */ /* 0x000fe20000000800 */
[----:B------:R-:W-:-:S02]  /*77f0*/  FADD.FTZ R38, R38, R42 ;  /* 0x0000002a26267221 */ /* 0x000fc40000010000 */
[----:B------:R-:W-:Y:S01]  /*7800*/  F2FP.BF16.PACK_AB R10, R36, R37 ;  /* 0x00000025240a723e */ /* 0x000fe200000010ff */
[----:B------:R-:W-:Y:S01]  /*7810*/  FADD.FTZ R47, R47, R83 ;  /* 0x000000532f2f7221 */ /* 0x000fe20000010000 */
[----:B---3--:R-:W-:Y:S01]  /*7820*/  F2FP.BF16.PACK_AB R11, R98, R97 ;  /* 0x00000061620b723e */ /* 0x008fe200000010ff */
[----:B------:R-:W-:Y:S02]  /*7830*/  FADD.FTZ R38, R37, R38 ;  /* 0x0000002625267221 */ /* 0x000fe40000010000 */
[----:B------:R-:W-:Y:S01]  /*7840*/  MUFU.EX2 R91, R91 ;  /* 0x0000005b005b7308 */ /* 0x000fe20000000800 */
[----:B------:R-:W-:Y:S02]  /*7850*/  FADD.FTZ R47, R97, R47 ;  /* 0x0000002f612f7221 */ /* 0x000fe40000010000 */
[----:B------:R-:W-:Y:S01]  /*7860*/  FADD.FTZ R36, R36, R38 ;  /* 0x0000002624247221 */ /* 0x000fe20000010000 */
[----:B-----5:R-:W-:Y:S01]  /*7870*/  HMMA.16816.F32.BF16 R12, R8, R4, R12 ;  /* 0x00000004080c723c */ /* 0x020fe2000004180c */
[----:B------:R-:W-:-:S02]  /*7880*/  FADD.FTZ R98, R98, R47 ;  /* 0x0000002f62627221 */ /* 0x000fc40000010000 */
[----:B-1----:R-:W-:Y:S01]  /*7890*/  FADD.FTZ R36, R3, R36 ;  /* 0x0000002403247221 */ /* 0x002fe20000010000 */
[----:B------:R-:W-:Y:S04]  /*78a0*/  MUFU.EX2 R93, R93 ;  /* 0x0000005d005d7308 */ /* 0x000fe80000000800 */
[C---:B------:R-:W-:Y:S01]  /*78b0*/  HMMA.16816.F32.BF16 R16, R8.reuse, R6, R16 ;  /* 0x000000060810723c */ /* 0x040fe20000041810 */
[----:B------:R-:W1:Y:S03]  /*78c0*/  LDSM.16.MT88.4 R4, [R133+0x4800] ;  /* 0x004800008504783b */ /* 0x000e660000004200 */
[----:B------:R-:W3:Y:S04]  /*78d0*/  MUFU.EX2 R90, R90 ;  /* 0x0000005a005a7308 */ /* 0x000ee80000000800 */
[C---:B--2---:R-:W-:Y:S04]  /*78e0*/  HMMA.16816.F32.BF16 R28, R8.reuse, R20, R28 ;  /* 0x00000014081c723c */ /* 0x044fe8000004181c */
[----:B------:R-:W2:Y:S03]  /*78f0*/  MUFU.EX2 R53, R53 ;  /* 0x0000003500357308 */ /* 0x000ea60000000800 */
[----:B------:R-:W-:Y:S01]  /*7900*/  FFMA.FTZ R20, R60, c[0x0][0x23c], -R62 ;  /* 0x00008f003c147a23 */ /* 0x000fe2000001083e */
[----:B------:R-:W-:Y:S01]  /*7910*/  HMMA.16816.F32.BF16 R24, R8, R22, R24 ;  /* 0x000000160818723c */ /* 0x000fe20000041818 */
[----:B------:R-:W-:-:S03]  /*7920*/  FFMA.FTZ R21, R54, c[0x0][0x23c], -R48 ;  /* 0x00008f0036157a23 */ /* 0x000fc60000010830 */
[----:B------:R-:W4:Y:S01]  /*7930*/  MUFU.EX2 R66, R66 ;  /* 0x0000004200427308 */ /* 0x000f220000000800 */
[----:B---3--:R-:W-:Y:S02]  /*7940*/  FADD.FTZ R98, R90, R98 ;  /* 0x000000625a627221 */ /* 0x008fe40000010000 */
[----:B------:R-:W-:Y:S01]  /*7950*/  F2FP.BF16.PACK_AB R8, R0, R3 ;  /* 0x000000030008723e */ /* 0x000fe200000010ff */
[--C-:B------:R-:W-:Y:S01]  /*7960*/  FFMA.FTZ R22, R46, c[0x0][0x23c], -R48.reuse ;  /* 0x00008f002e167a23 */ /* 0x100fe20000010830 */
[----:B------:R-:W-:Y:S01]  /*7970*/  F2FP.BF16.PACK_AB R10, R93, R91 ;  /* 0x0000005b5d0a723e */ /* 0x000fe200000010ff */
[----:B------:R-:W-:Y:S01]  /*7980*/  FFMA.FTZ R23, R45, c[0x0][0x23c], -R48 ;  /* 0x00008f002d177a23 */ /* 0x000fe20000010830 */
[C---:B--2---:R-:W-:Y:S01]  /*7990*/  F2FP.BF16.PACK_AB R9, R53.reuse, R90 ;  /* 0x0000005a3509723e */ /* 0x044fe200000010ff */
[----:B------:R-:W2:Y:S01]  /*79a0*/  MUFU.EX2 R63, R63 ;  /* 0x0000003f003f7308 */ /* 0x000ea20000000800 */
[----:B------:R-:W-:Y:S02]  /*79b0*/  FADD.FTZ R0, R0, R36 ;  /* 0x0000002400007221 */ /* 0x000fe40000010000 */
[----:B------:R-:W-:-:S02]  /*79c0*/  FADD.FTZ R53, R53, R98 ;  /* 0x0000006235357221 */ /* 0x000fc40000010000 */
[----:B------:R-:W-:Y:S01]  /*79d0*/  FADD.FTZ R0, R91, R0 ;  /* 0x000000005b007221 */ /* 0x000fe20000010000 */
[----:B----4-:R-:W-:Y:S02]  /*79e0*/  F2FP.BF16.PACK_AB R11, R66, R2 ;  /* 0x00000002420b723e */ /* 0x010fe400000010ff */
[----:B------:R-:W3:Y:S01]  /*79f0*/  MUFU.EX2 R61, R61 ;  /* 0x0000003d003d7308 */ /* 0x000ee20000000800 */
[----:B------:R-:W-:Y:S01]  /*7a00*/  FADD.FTZ R53, R2, R53 ;  /* 0x0000003502357221 */ /* 0x000fe20000010000 */
[----:B------:R-:W-:Y:S01]  /*7a10*/  MOV R2, R40 ;  /* 0x0000002800027202 */ /* 0x000fe20000000f00 */
[----:B------:R-:W-:Y:S01]  /*7a20*/  FADD.FTZ R93, R93, R0 ;  /* 0x000000005d5d7221 */ /* 0x000fe20000010000 */
[----:B------:R-:W-:Y:S01]  /*7a30*/  MOV R0, R39 ;  /* 0x0000002700007202 */ /* 0x000fe20000000f00 */
[----:B------:R-:W-:Y:S01]  /*7a40*/  FADD.FTZ R66, R66, R53 ;  /* 0x0000003542427221 */ /* 0x000fe20000010000 */
[----:B------:R-:W-:Y:S02]  /*7a50*/  HMMA.16816.F32.BF16 R12, R8, R32, R12 ;  /* 0x00000020080c723c */ /* 0x000fe4000004180c */
[----:B------:R-:W4:Y:S01]  /*7a60*/  MUFU.EX2 R20, R20 ;  /* 0x0000001400147308 */ /* 0x000f220000000800 */
[----:B--2---:R-:W-:-:S05]  /*7a70*/  FADD.FTZ R93, R63, R93 ;  /* 0x0000005d3f5d7221 */ /* 0x004fca0000010000 */
[----:B-1----:R-:W-:Y:S02]  /*7a80*/  HMMA.16816.F32.BF16 R28, R8, R4, R28 ;  /* 0x00000004081c723c */ /* 0x002fe4000004181c */
[----:B------:R-:W1:Y:S01]  /*7a90*/  MUFU.EX2 R159, R159 ;  /* 0x0000009f009f7308 */ /* 0x000e620000000800 */
[----:B---3--:R-:W-:-:S04]  /*7aa0*/  FADD.FTZ R93, R61, R93 ;  /* 0x0000005d3d5d7221 */ /* 0x008fc80000010000 */
[----:B------:R-:W-:Y:S01]  /*7ab0*/  F2FP.BF16.PACK_AB R4, R61, R63 ;  /* 0x0000003f3d04723e */ /* 0x000fe200000010ff */
[----:B------:R-:W-:Y:S02]  /*7ac0*/  HMMA.16816.F32.BF16 R16, R8, R34, R16 ;  /* 0x000000220810723c */ /* 0x000fe40000041810 */
[----:B------:R-:W2:Y:S01]  /*7ad0*/  MUFU.EX2 R21, R21 ;  /* 0x0000001500157308 */ /* 0x000ea20000000800 */
[----:B----4-:R-:W-:-:S05]  /*7ae0*/  FADD.FTZ R93, R20, R93 ;  /* 0x0000005d145d7221 */ /* 0x010fca0000010000 */
[----:B------:R-:W-:Y:S02]  /*7af0*/  HMMA.16816.F32.BF16 R24, R8, R6, R24 ;  /* 0x000000060818723c */ /* 0x000fe40000041818 */
[----:B------:R-:W3:Y:S05]  /*7b00*/  MUFU.EX2 R22, R22 ;  /* 0x0000001600167308 */ /* 0x000eea0000000800 */
[C---:B-1----:R-:W-:Y:S01]  /*7b10*/  F2FP.BF16.PACK_AB R6, R159.reuse, R20 ;  /* 0x000000149f06723e */ /* 0x042fe200000010ff */
[----:B------:R-:W-:Y:S02]  /*7b20*/  FADD.FTZ R159, R159, R93 ;  /* 0x0000005d9f9f7221 */ /* 0x000fe40000010000 */
[----:B------:R-:W1:Y:S01]  /*7b30*/  MUFU.EX2 R23, R23 ;  /* 0x0000001700177308 */ /* 0x000e620000000800 */
[----:B--2---:R-:W-:-:S07]  /*7b40*/  FADD.FTZ R66, R21, R66 ;  /* 0x0000004215427221 */ /* 0x004fce0000010000 */
[----:B------:R-:W2:Y:S01]  /*7b50*/  MUFU.EX2 R158, R158 ;  /* 0x0000009e009e7308 */ /* 0x000ea20000000800 */
[C---:B---3--:R-:W-:Y:S01]  /*7b60*/  F2FP.BF16.PACK_AB R5, R22.reuse, R21 ;  /* 0x000000151605723e */ /* 0x048fe200000010ff */
[----:B------:R-:W-:-:S04]  /*7b70*/  FADD.FTZ R66, R22, R66 ;  /* 0x0000004216427221 */ /* 0x000fc80000010000 */
[----:B-1----:R-:W-:Y:S01]  /*7b80*/  FADD.FTZ R66, R23, R66 ;  /* 0x0000004217427221 */ /* 0x002fe20000010000 */
[----:B--2---:R-:W-:-:S03]  /*7b90*/  F2FP.BF16.PACK_AB R7, R158, R23 ;  /* 0x000000179e07723e */ /* 0x004fc600000010ff */
[----:B------:R-:W-:-:S04]  /*7ba0*/  FADD.FTZ R158, R158, R66 ;  /* 0x000000429e9e7221 */ /* 0x000fc80000010000 */
[C---:B------:R-:W-:Y:S08]  /*7bb0*/  HMMA.16816.F32.BF16 R80, R4.reuse, R76, R12 ;  /* 0x0000004c0450723c */ /* 0x040ff0000004180c */
[C---:B------:R-:W-:Y:S08]  /*7bc0*/  HMMA.16816.F32.BF16 R72, R4.reuse, R68, R28 ;  /* 0x000000440448723c */ /* 0x040ff0000004181c */
[C---:B------:R-:W-:Y:S08]  /*7bd0*/  HMMA.16816.F32.BF16 R76, R4.reuse, R78, R16 ;  /* 0x0000004e044c723c */ /* 0x040ff00000041810 */
[----:B------:R-:W-:Y:S11]  /*7be0*/  HMMA.16816.F32.BF16 R68, R4, R70, R24 ;  /* 0x000000460444723c */ /* 0x000ff60000041818 */
[----:B------:R-:W-:Y:S08]  /*7bf0*/  @!UPT UIADD3 URZ, URZ, URZ, URZ ;  /* 0x0000003f3f3ff290 */ /* 0x000ff0000fffe03f */
.L_x_4693:
[----:B------:R-:W-:Y:S05]  /*7c00*/  @!P3 BRA `(.L_x_4699) ;  /* 0x000026200000b947 */ /* 0x000fea0003800000 */
[----:B------:R-:W-:Y:S01]  /*7c10*/  ULDC UR8, c[0x0][0x1a0] ;  /* 0x0000680000087ab9 */ /* 0x000fe20000000800 */
[----:B------:R-:W-:Y:S01]  /*7c20*/  IMAD.MOV.U32 R3, RZ, RZ, R0 ;  /* 0x000000ffff037224 */ /* 0x000fe200078e0000 */
[----:B------:R-:W-:Y:S01]  /*7c30*/  ULEA UR5, -UR8, URZ, 0x7 ;  /* 0x0000003f08057291 */ /* 0x000fe2000f8e393f */
[----:B------:R-:W-:Y:S01]  /*7c40*/  IMAD.MOV.U32 R84, RZ, RZ, R2 ;  /* 0x000000ffff547224 */ /* 0x000fe200078e0002 */
[----:B------:R-:W-:-:S02]  /*7c50*/  UMOV UR10, 0x6 ;  /* 0x00000006000a7882 */ /* 0x000fc40000000000 */
[----:B------:R-:W-:Y:S02]  /*7c60*/  USHF.R.S32.HI UR4, URZ, 0x1f, UR5 ;  /* 0x0000001f3f047899 */ /* 0x000fe40008011405 */
[----:B------:R-:W-:Y:S01]  /*7c70*/  ULDC UR9, c[0x0][0x1a4] ;  /* 0x0000690000097ab9 */ /* 0x000fe20000000800 */
[----:B------:R-:W-:Y:S01]  /*7c80*/  MOV R157, UR5 ;  /* 0x00000005009d7c02 */ /* 0x000fe20008000f00 */
[----:B------:R-:W-:Y:S02]  /*7c90*/  USHF.L.U64.HI UR9, UR8, UR10, UR9 ;  /* 0x0000000a08097299 */ /* 0x000fe40008010209 */
[----:B------:R-:W-:Y:S01]  /*7ca0*/  MOV R156, UR4 ;  /* 0x00000004009c7c02 */ /* 0x000fe20008000f00 */
[----:B------:R-:W-:Y:S02]  /*7cb0*/  USHF.L.U32 UR8, UR8, 0x6, URZ ;  /* 0x0000000608087899 */ /* 0x000fe4000800063f */
[----:B------:R-:W-:Y:S02]  /*7cc0*/  ULDC UR4, c[0x0][0x19c] ;  /* 0x0000670000047ab9 */ /* 0x000fe40000000800 */
.L_x_4703:
        /* <DEDUP_REMOVED lines=65> */
.L_x_4700:
        /* <DEDUP_REMOVED lines=16> */
[----:B------:R-:W-:Y:S04]  /*81e0*/  ISETP.GT.AND P0, PT, R144, R141, PT ;  /* 0x0000008d9000720c */ /* 0x000fe80003f04270 */
[----:B------:R2:W-:Y:S05]  /*81f0*/  LDGSTS.E.BYPASS.LTC128B.128 [R145+0x4800], [R4.64] ;  /* 0x0480000004917fae */ /* 0x0005ea000b901d4c */
[----:B------:R-:W-:Y:S05]  /*8200*/  LDSM.16.M88.4 R64, [R138] ;  /* 0x000000008a40783b */ /* 0x000fea0000000200 */
[----:B------:R-:W-:Y:S05]  /*8210*/  LDSM.16.M88.4 R16, [R136+0x1400] ;  /* 0x001400008810783b */ /* 0x000fea0000000200 */
[----:B------:R-:W-:Y:S05]  /*8220*/  LDSM.16.M88.4 R24, [R136+0x1800] ;  /* 0x001800008818783b */ /* 0x000fea0000000200 */
[----:B-1----:R-:W2:Y:S05]  /*8230*/  LDSM.16.M88.4 R8, [R136+0x1000] ;  /* 0x001000008808783b */ /* 0x002eaa0000000200 */
[----:B------:R-:W0:Y:S05]  /*8240*/  LDGDEPBAR ;  /* 0x00000000000079af */ /* 0x000e2a0000000000 */
[----:B------:R-:W1:Y:S05]  /*8250*/  LDSM.16.M88.4 R32, [R136+0x1c00] ;  /* 0x001c00008820783b */ /* 0x000e6a0000000200 */
[----:B------:R-:W3:Y:S05]  /*8260*/  LDSM.16.M88.4 R40, [R136+0x2000] ;  /* 0x002000008828783b */ /* 0x000eea0000000200 */
[----:B------:R-:W4:Y:S05]  /*8270*/  LDSM.16.M88.4 R48, [R136+0x2400] ;  /* 0x002400008830783b */ /* 0x000f2a0000000200 */
[----:B------:R-:W5:Y:S05]  /*8280*/  LDSM.16.M88.4 R56, [R136+0x2800] ;  /* 0x002800008838783b */ /* 0x000f6a0000000200 */
[----:B------:R-:W1:Y:S05]  /*8290*/  LDSM.16.M88.4 R88, [R136+0x2c00] ;  /* 0x002c00008858783b */ /* 0x000e6a0000000200 */
[----:B------:R-:W-:Y:S01]  /*82a0*/  LDSM.16.M88.4 R92, [R137] ;  /* 0x00000000895c783b */ /* 0x000fe20000000200 */
[C---:B--2---:R-:W-:Y:S04]  /*82b0*/  HMMA.16816.F32.BF16 R4, R64.reuse, R8, RZ ;  /* 0x000000084004723c */ /* 0x044fe800000418ff */
[----:B------:R-:W2:Y:S05]  /*82c0*/  LDSM.16.M88.4 R96, [R135] ;  /* 0x000000008760783b */ /* 0x000eaa0000000200 */
[----:B------:R-:W1:Y:S01]  /*82d0*/  LDSM.16.M88.4 R100, [R132] ;  /* 0x000000008464783b */ /* 0x000e620000000200 */
[C---:B------:R-:W-:Y:S04]  /*82e0*/  HMMA.16816.F32.BF16 R8, R64.reuse, R10, RZ ;  /* 0x0000000a4008723c */ /* 0x040fe800000418ff */
[----:B------:R-:W2:Y:S04]  /*82f0*/  LDSM.16.M88.4 R104, [R131] ;  /* 0x000000008368783b */ /* 0x000ea80000000200 */
[C---:B------:R-:W-:Y:S01]  /*8300*/  HMMA.16816.F32.BF16 R12, R64.reuse, R16, RZ ;  /* 0x00000010400c723c */ /* 0x040fe200000418ff */
[----:B------:R-:W2:Y:S05]  /*8310*/  LDSM.16.M88.4 R108, [R130] ;  /* 0x00000000826c783b */ /* 0x000eaa0000000200 */
[----:B------:R-:W2:Y:S02]  /*8320*/  LDSM.16.M88.4 R112, [R129] ;  /* 0x000000008170783b */ /* 0x000ea40000000200 */
[C---:B------:R-:W-:Y:S03]  /*8330*/  HMMA.16816.F32.BF16 R16, R64.reuse, R18, RZ ;  /* 0x000000124010723c */ /* 0x040fe600000418ff */
[----:B------:R-:W2:Y:S05]  /*8340*/  LDSM.16.M88.4 R116, [R128] ;  /* 0x000000008074783b */ /* 0x000eaa0000000200 */
[C---:B------:R-:W-:Y:S01]  /*8350*/  HMMA.16816.F32.BF16 R20, R64.reuse, R24, RZ ;  /* 0x000000184014723c */ /* 0x040fe200000418ff */
[----:B------:R-:W2:Y:S05]  /*8360*/  LDSM.16.M88.4 R120, [R87] ;  /* 0x000000005778783b */ /* 0x000eaa0000000200 */
[----:B------:R-:W2:Y:S02]  /*8370*/  LDSM.16.M88.4 R124, [R86] ;  /* 0x00000000567c783b */ /* 0x000ea40000000200 */
[C---:B------:R-:W-:Y:S01]  /*8380*/  HMMA.16816.F32.BF16 R24, R64.reuse, R26, RZ ;  /* 0x0000001a4018723c */ /* 0x040fe200000418ff */
[----:B------:R-:W-:Y:S04]  /*8390*/  DEPBAR.LE SB0, 0x0 ;  /* 0x000080000000791a */ /* 0x000fe80000000000 */
[----:B------:R-:W-:Y:S03]  /*83a0*/  BAR.SYNC.DEFER_BLOCKING 0x0 ;  /* 0x0000000000007b1d */ /* 0x000fe60000010000 */
[C---:B-1----:R-:W-:Y:S08]  /*83b0*/  HMMA.16816.F32.BF16 R28, R64.reuse, R32, RZ ;  /* 0x00000020401c723c */ /* 0x042ff000000418ff */
[C---:B------:R-:W-:Y:S08]  /*83c0*/  HMMA.16816.F32.BF16 R32, R64.reuse, R34, RZ ;  /* 0x000000224020723c */ /* 0x040ff000000418ff */
[C---:B---3--:R-:W-:Y:S08]  /*83d0*/  HMMA.16816.F32.BF16 R36, R64.reuse, R40, RZ ;  /* 0x000000284024723c */ /* 0x048ff000000418ff */
[C---:B------:R-:W-:Y:S08]  /*83e0*/  HMMA.16816.F32.BF16 R40, R64.reuse, R42, RZ ;  /* 0x0000002a4028723c */ /* 0x040ff000000418ff */
[C---:B----4-:R-:W-:Y:S08]  /*83f0*/  HMMA.16816.F32.BF16 R44, R64.reuse, R48, RZ ;  /* 0x00000030402c723c */ /* 0x050ff000000418ff */
[C---:B------:R-:W-:Y:S08]  /*8400*/  HMMA.16816.F32.BF16 R48, R64.reuse, R50, RZ ;  /* 0x000000324030723c */ /* 0x040ff000000418ff */
[C---:B-----5:R-:W-:Y:S08]  /*8410*/  HMMA.16816.F32.BF16 R52, R64.reuse, R56, RZ ;  /* 0x000000384034723c */ /* 0x060ff000000418ff */
[C---:B------:R-:W-:Y:S08]  /*8420*/  HMMA.16816.F32.BF16 R56, R64.reuse, R58, RZ ;  /* 0x0000003a4038723c */ /* 0x040ff000000418ff */
[C---:B------:R-:W-:Y:S08]  /*8430*/  HMMA.16816.F32.BF16 R60, R64.reuse, R88, RZ ;  /* 0x00000058403c723c */ /* 0x040ff000000418ff */
[----:B------:R-:W-:Y:S08]  /*8440*/  HMMA.16816.F32.BF16 R64, R64, R90, RZ ;  /* 0x0000005a4040723c */ /* 0x000ff000000418ff */
        /* <DEDUP_REMOVED lines=33> */
[----:B------:R-:W-:Y:S01]  /*8660*/  IMAD.MOV.U32 R2, RZ, RZ, c[0x0][0x2d0] ;  /* 0x0000b400ff027624 */ /* 0x000fe200078e00ff */
        /* <DEDUP_REMOVED lines=48> */
.L_x_4702:
        /* <DEDUP_REMOVED lines=20> */
.L_x_4701:
        /* <DEDUP_REMOVED lines=86> */
[----:B------:R-:W1:Y:S01]  /*9010*/  MUFU.EX2 R84, R84 ;  /* 0x0000005400547308 */ /* 0x000e620000000800 */
[----:B------:R-:W-:Y:S02]  /*9020*/  FFMA.FTZ R103, R24, c[0x0][0x23c], -R89 ;  /* 0x00008f0018677a23 */ /* 0x000fe40000010859 */
[--C-:B------:R-:W-:Y:S02]  /*9030*/  FFMA.FTZ R118, R14, c[0x0][0x23c], -R85.reuse ;  /* 0x00008f000e767a23 */ /* 0x100fe40000010855 */
[----:B------:R-:W-:Y:S02]  /*9040*/  FFMA.FTZ R112, R15, c[0x0][0x23c], -R85 ;  /* 0x00008f000f707a23 */ /* 0x000fe40000010855 */
[----:B------:R-:W2:Y:S01]  /*9050*/  LDSM.16.MT88.4 R12, [R134+0x3000] ;  /* 0x00300000860c783b */ /* 0x000ea20000004200 */
[----:B------:R-:W-:Y:S02]  /*9060*/  FFMA.FTZ R99, R25, c[0x0][0x23c], -R89 ;  /* 0x00008f0019637a23 */ /* 0x000fe40000010859 */
[----:B------:R-:W-:Y:S01]  /*9070*/  MUFU.EX2 R114, R114 ;  /* 0x0000007200727308 */ /* 0x000fe20000000800 */
[--C-:B------:R-:W-:Y:S02]  /*9080*/  FFMA.FTZ R105, R26, c[0x0][0x23c], -R85.reuse ;  /* 0x00008f001a697a23 */ /* 0x100fe40000010855 */
[----:B------:R-:W-:Y:S02]  /*9090*/  FFMA.FTZ R102, R27, c[0x0][0x23c], -R85 ;  /* 0x00008f001b667a23 */ /* 0x000fe40000010855 */
[----:B------:R-:W3:Y:S01]  /*90a0*/  LDSM.16.MT88.4 R24, [R133+0x3000] ;  /* 0x003000008518783b */ /* 0x000ee20000004200 */
        /* <DEDUP_REMOVED lines=19> */
[C---:B-1----:R-:W-:Y:S02]  /*91e0*/  FMUL.FTZ R8, R84.reuse, R76 ;  /* 0x0000004c54087220 */ /* 0x042fe40000410000 */
        /* <DEDUP_REMOVED lines=12> */
[----:B------:R-:W1:Y:S01]  /*92b0*/  MUFU.EX2 R115, R115 ;  /* 0x0000007300737308 */ /* 0x000e620000000800 */
        /* <DEDUP_REMOVED lines=11> */
[----:B------:R-:W2:Y:S01]  /*9370*/  MUFU.EX2 R119, R119 ;  /* 0x0000007700777308 */ /* 0x000ea20000000800 */
[C---:B------:R-:W-:Y:S02]  /*9380*/  FMUL.FTZ R4, R84.reuse, R80 ;  /* 0x0000005054047220 */ /* 0x040fe40000410000 */
[----:B------:R-:W-:Y:S01]  /*9390*/  FFMA.FTZ R116, R5, c[0x0][0x23c], -R89 ;  /* 0x00008f0005747a23 */ /* 0x000fe20000010859 */
[----:B-1----:R-:W-:Y:S01]  /*93a0*/  F2FP.BF16.PACK_AB R22, R115, R121 ;  /* 0x000000797316723e */ /* 0x002fe200000010ff */
        /* <DEDUP_REMOVED lines=22> */
[----:B------:R-:W2:Y:S01]  /*9510*/  MUFU.EX2 R120, R120 ;  /* 0x0000007800787308 */ /* 0x000ea20000000800 */
[----:B-1----:R-:W-:Y:S01]  /*9520*/  F2FP.BF16.PACK_AB R20, R116, R122 ;  /* 0x0000007a7414723e */ /* 0x002fe200000010ff */
[----:B------:R-:W-:Y:S04]  /*9530*/  FFMA.FTZ R122, R84, R159, R122 ;  /* 0x0000009f547a7223 */ /* 0x000fe8000001007a */
[----:B------:R-:W-:Y:S04]  /*9540*/  FADD.FTZ R122, R116, R122 ;  /* 0x0000007a747a7221 */ /* 0x000fe80000010000 */
[----:B------:R-:W-:Y:S01]  /*9550*/  MUFU.EX2 R113, R113 ;  /* 0x0000007100717308 */ /* 0x000fe20000000800 */
[----:B------:R-:W-:Y:S04]  /*9560*/  FADD.FTZ R121, R121, R122 ;  /* 0x0000007a79797221 */ /* 0x000fe80000010000 */
[----:B------:R-:W-:Y:S05]  /*9570*/  FADD.FTZ R121, R115, R121 ;  /* 0x0000007973797221 */ /* 0x000fea0000010000 */
[----:B------:R-:W1:Y:S01]  /*9580*/  MUFU.EX2 R110, R110 ;  /* 0x0000006e006e7308 */ /* 0x000e620000000800 */
[C---:B--2---:R-:W-:Y:S01]  /*9590*/  F2FP.BF16.PACK_AB R21, R120.reuse, R124 ;  /* 0x0000007c7815723e */ /* 0x044fe200000010ff */
[----:B------:R-:W-:Y:S04]  /*95a0*/  FFMA.FTZ R124, R3, R158, R124 ;  /* 0x0000009e037c7223 */ /* 0x000fe8000001007c */
[----:B------:R-:W-:Y:S04]  /*95b0*/  FADD.FTZ R124, R120, R124 ;  /* 0x0000007c787c7221 */ /* 0x000fe80000010000 */
[----:B------:R-:W-:Y:S01]  /*95c0*/  MUFU.EX2 R117, R117 ;  /* 0x0000007500757308 */ /* 0x000fe20000000800 */
[C---:B------:R-:W-:Y:S05]  /*95d0*/  HMMA.16816.F32.BF16 R4, R20.reuse, R12, R4 ;  /* 0x0000000c1404723c */ /* 0x040fea0000041804 */
[----:B------:R-:W-:Y:S02]  /*95e0*/  FADD.FTZ R123, R123, R124 ;  /* 0x0000007c7b7b7221 */ /* 0x000fe40000010000 */
[C---:B------:R-:W-:Y:S01]  /*95f0*/  FMUL.FTZ R12, R84.reuse, R72 ;  /* 0x00000048540c7220 */ /* 0x040fe20000410000 */
[C---:B------:R-:W-:Y:S01]  /*9600*/  HMMA.16816.F32.BF16 R8, R20.reuse, R14, R8 ;  /* 0x0000000e1408723c */ /* 0x040fe20000041808 */
[----:B------:R-:W2:Y:S03]  /*9610*/  MUFU.EX2 R108, R108 ;  /* 0x0000006c006c7308 */ /* 0x000ea60000000800 */
[----:B------:R-:W-:Y:S01]  /*9620*/  FMUL.FTZ R13, R84, R73 ;  /* 0x00000049540d7220 */ /* 0x000fe20000410000 */
[----:B------:R-:W-:Y:S01]  /*9630*/  MOV R84, R2 ;  /* 0x0000000200547202 */ /* 0x000fe20000000f00 */
[----:B------:R-:W-:Y:S02]  /*9640*/  FADD.FTZ R123, R119, R123 ;  /* 0x0000007b777b7221 */ /* 0x000fe40000010000 */
[C---:B------:R-:W-:Y:S03]  /*9650*/  FMUL.FTZ R14, R3.reuse, R74 ;  /* 0x0000004a030e7220 */ /* 0x040fe60000410000 */
[----:B------:R-:W-:Y:S01]  /*9660*/  MUFU.EX2 R109, R109 ;  /* 0x0000006d006d7308 */ /* 0x000fe20000000800 */
[----:B------:R-:W-:Y:S02]  /*9670*/  FMUL.FTZ R15, R3, R75 ;  /* 0x0000004b030f7220 */ /* 0x000fe40000410000 */
[----:B------:R-:W-:Y:S05]  /*9680*/  FFMA.FTZ R3, R60, c[0x0][0x23c], -R89 ;  /* 0x00008f003c037a23 */ /* 0x000fea0000010859 */
[C---:B---3--:R-:W-:Y:S02]  /*9690*/  HMMA.16816.F32.BF16 R12, R20.reuse, R24, R12 ;  /* 0x00000018140c723c */ /* 0x048fe4000004180c */
[----:B------:R-:W-:Y:S06]  /*96a0*/  MUFU.EX2 R104, R104 ;  /* 0x0000006800687308 */ /* 0x000fec0000000800 */
[----:B------:R-:W-:Y:S01]  /*96b0*/  HMMA.16816.F32.BF16 R16, R20, R26, R16 ;  /* 0x0000001a1410723c */ /* 0x000fe20000041810 */
[----:B------:R-:W3:Y:S03]  /*96c0*/  LDSM.16.MT88.4 R24, [R134+0x3800] ;  /* 0x003800008618783b */ /* 0x000ee60000004200 */
[----:B------:R-:W5:Y:S03]  /*96d0*/  MUFU.EX2 R106, R106 ;  /* 0x0000006a006a7308 */ /* 0x000f660000000800 */
[C---:B------:R-:W-:Y:S01]  /*96e0*/  F2FP.BF16.PACK_AB R20, R111.reuse, R114 ;  /* 0x000000726f14723e */ /* 0x040fe200000010ff */
[----:B------:R-:W-:Y:S01]  /*96f0*/  FADD.FTZ R114, R114, R121 ;  /* 0x0000007972727221 */ /* 0x000fe20000010000 */
[----:B------:R-:W-:Y:S03]  /*9700*/  F2FP.BF16.PACK_AB R21, R112, R118 ;  /* 0x000000767015723e */ /* 0x000fe600000010ff */
[----:B-1----:R-:W-:Y:S01]  /*9710*/  F2FP.BF16.PACK_AB R22, R110, R113 ;  /* 0x000000716e16723e */ /* 0x002fe200000010ff */
[----:B------:R-:W-:Y:S01]  /*9720*/  FADD.FTZ R118, R118, R123 ;  /* 0x0000007b76767221 */ /* 0x000fe20000010000 */
[----:B------:R-:W1:Y:S01]  /*9730*/  MUFU.EX2 R107, R107 ;  /* 0x0000006b006b7308 */ /* 0x000e620000000800 */
[----:B--2---:R-:W-:Y:S01]  /*9740*/  F2FP.BF16.PACK_AB R23, R108, R117 ;  /* 0x000000756c17723e */ /* 0x004fe200000010ff */
[----:B------:R-:W-:Y:S02]  /*9750*/  FADD.FTZ R114, R111, R114 ;  /* 0x000000726f727221 */ /* 0x000fe40000010000 */
[----:B------:R-:W-:Y:S02]  /*9760*/  FADD.FTZ R118, R112, R118 ;  /* 0x0000007670767221 */ /* 0x000fe40000010000 */
[----:B------:R-:W-:Y:S02]  /*9770*/  FADD.FTZ R113, R113, R114 ;  /* 0x0000007271717221 */ /* 0x000fe40000010000 */
[C---:B----4-:R-:W-:Y:S02]  /*9780*/  HMMA.16816.F32.BF16 R4, R20.reuse, R28, R4 ;  /* 0x0000001c1404723c */ /* 0x050fe40000041804 */
[----:B------:R-:W2:Y:S01]  /*9790*/  MUFU.EX2 R99, R99 ;  /* 0x0000006300637308 */ /* 0x000ea20000000800 */
[----:B------:R-:W-:Y:S02]  /*97a0*/  FADD.FTZ R117, R117, R118 ;  /* 0x0000007675757221 */ /* 0x000fe40000010000 */
[----:B------:R-:W-:Y:S02]  /*97b0*/  FADD.FTZ R113, R110, R113 ;  /* 0x000000716e717221 */ /* 0x000fe40000010000 */
[----:B------:R-:W-:Y:S01]  /*97c0*/  FADD.FTZ R117, R108, R117 ;  /* 0x000000756c757221 */ /* 0x000fe20000010000 */
[C---:B------:R-:W-:Y:S01]  /*97d0*/  HMMA.16816.F32.BF16 R8, R20.reuse, R30, R8 ;  /* 0x0000001e1408723c */ /* 0x040fe20000041808 */
[----:B------:R-:W4:Y:S03]  /*97e0*/  LDSM.16.MT88.4 R28, [R134+0x3c00] ;  /* 0x003c0000861c783b */ /* 0x000f260000004200 */
[----:B------:R-:W2:Y:S01]  /*97f0*/  MUFU.EX2 R105, R105 ;  /* 0x0000006900697308 */ /* 0x000ea20000000800 */
[----:B-----5:R-:W-:Y:S03]  /*9800*/  FADD.FTZ R117, R106, R117 ;  /* 0x000000756a757221 */ /* 0x020fe60000010000 */
[C---:B------:R-:W-:Y:S06]  /*9810*/  HMMA.16816.F32.BF16 R12, R20.reuse, R32, R12 ;  /* 0x00000020140c723c */ /* 0x040fec000004180c */
[----:B------:R-:W5:Y:S02]  /*9820*/  MUFU.EX2 R102, R102 ;  /* 0x0000006600667308 */ /* 0x000f640000000800 */
[----:B------:R-:W-:Y:S01]  /*9830*/  HMMA.16816.F32.BF16 R16, R20, R34, R16 ;  /* 0x000000221410723c */ /* 0x000fe20000041810 */
[----:B------:R-:W-:Y:S06]  /*9840*/  LDSM.16.MT88.4 R32, [R134+0x4000] ;  /* 0x004000008620783b */ /* 0x000fec0000004200 */
[C---:B------:R-:W-:Y:S01]  /*9850*/  F2FP.BF16.PACK_AB R20, R104.reuse, R109 ;  /* 0x0000006d6814723e */ /* 0x040fe200000010ff */
[----:B------:R-:W4:Y:S01]  /*9860*/  MUFU.EX2 R97, R97 ;  /* 0x0000006100617308 */ /* 0x000f220000000800 */
[----:B-1----:R-:W-:Y:S03]  /*9870*/  F2FP.BF16.PACK_AB R21, R107, R106 ;  /* 0x0000006a6b15723e */ /* 0x002fe600000010ff */
[----:B--2---:R-:W-:Y:S01]  /*9880*/  F2FP.BF16.PACK_AB R22, R99, R103 ;  /* 0x000000676316723e */ /* 0x004fe200000010ff */
        /* <DEDUP_REMOVED lines=154> */
.L_x_4699:
[----:B------:R-:W1:Y:S01]  /*a230*/  SHFL.BFLY PT, R4, R159, 0x2, 0x1f ;  /* 0x0c401f009f047f89 */ /* 0x000e6200000e0000 */
[----:B------:R-:W-:Y:S01]  /*a240*/  IMAD.MOV.U32 R9, RZ, RZ, 0x3f800000 ;  /* 0x3f800000ff097424 */ /* 0x000fe200078e00ff */
[----:B------:R-:W-:Y:S01]  /*a250*/  SHF.L.U32 R148, R148, 0x3, RZ ;  /* 0x0000000394947819 */ /* 0x000fe200000006ff */
[----:B------:R-:W-:Y:S01]  /*a260*/  IMAD.MOV.U32 R8, RZ, RZ, 0x3f800000 ;  /* 0x3f800000ff087424 */ /* 0x000fe200078e00ff */
[----:B------:R-:W2:Y:S01]  /*a270*/  S2R R5, SR_TID.X ;  /* 0x0000000000057919 */ /* 0x000ea20000002100 */
[----:B------:R-:W-:Y:S01]  /*a280*/  BSSY B0, `(.L_x_4704) ;  /* 0x0000076000007945 */ /* 0x000fe20003800000 */
[----:B------:R-:W-:-:S02]  /*a290*/  LEA R154, R154, R155, 0x4 ;  /* 0x0000009b9a9a7211 */ /* 0x000fc400078e20ff */
[----:B------:R-:W3:Y:S04]  /*a2a0*/  SHFL.BFLY PT, R3, R158, 0x2, 0x1f ;  /* 0x0c401f009e037f89 */ /* 0x000ee800000e0000 */
[----:B------:R-:W-:Y:S06]  /*a2b0*/  BAR.SYNC.DEFER_BLOCKING 0x0 ;  /* 0x0000000000007b1d */ /* 0x000fec0000010000 */
[----:B------:R-:W4:Y:S04]  /*a2c0*/  S2R R25, SR_CTAID.Z ;  /* 0x0000000000197919 */ /* 0x000f280000002700 */
[----:B------:R-:W5:Y:S01]  /*a2d0*/  S2R R24, SR_CTAID.Y ;  /* 0x0000000000187919 */ /* 0x000f620000002600 */
[----:B-1----:R-:W-:-:S03]  /*a2e0*/  FADD.FTZ R159, R4, R159 ;  /* 0x0000009f049f7221 */ /* 0x002fc60000010000 */
[----:B------:R-:W1:Y:S01]  /*a2f0*/  S2R R26, SR_CTAID.X ;  /* 0x00000000001a7919 */ /* 0x000e620000002500 */
[----:B--2---:R-:W-:-:S03]  /*a300*/  SHF.R.S32.HI R4, RZ, 0x1f, R5 ;  /* 0x0000001fff047819 */ /* 0x004fc60000011405 */
[----:B------:R-:W2:Y:S01]  /*a310*/  SHFL.BFLY PT, R7, R159, 0x1, 0x1f ;  /* 0x0c201f009f077f89 */ /* 0x000ea200000e0000 */
[----:B---3--:R-:W-:Y:S01]  /*a320*/  FADD.FTZ R158, R3, R158 ;  /* 0x0000009e039e7221 */ /* 0x008fe20000010000 */
[CC--:B------:R-:W-:Y:S02]  /*a330*/  LEA.HI R13, R4.reuse, R5.reuse, RZ, 0x2 ;  /* 0x00000005040d7211 */ /* 0x0c0fe400078f10ff */
[CC--:B------:R-:W-:Y:S02]  /*a340*/  LEA.HI R14, R4.reuse, R5.reuse, RZ, 0x6 ;  /* 0x00000005040e7211 */ /* 0x0c0fe400078f30ff */
[----:B------:R-:W3:Y:S01]  /*a350*/  SHFL.BFLY PT, R6, R158, 0x1, 0x1f ;  /* 0x0c201f009e067f89 */ /* 0x000ee200000e0000 */
[----:B------:R-:W-:Y:S02]  /*a360*/  SHF.R.S32.HI R11, RZ, 0x2, R13 ;  /* 0x00000002ff0b7819 */ /* 0x000fe4000001140d */
[----:B------:R-:W-:Y:S02]  /*a370*/  LEA.HI R3, R4, R5, RZ, 0x5 ;  /* 0x0000000504037211 */ /* 0x000fe400078f28ff */
[----:B------:R-:W-:-:S02]  /*a380*/  SHF.R.S32.HI R12, RZ, 0x1f, R11 ;  /* 0x0000001fff0c7819 */ /* 0x000fc4000001140b */
[----:B------:R-:W-:Y:S02]  /*a390*/  LOP3.LUT R13, R13, 0xfffffffc, RZ, 0xc0, !PT ;  /* 0xfffffffc0d0d7812 */ /* 0x000fe400078ec0ff */
[----:B------:R-:W-:Y:S01]  /*a3a0*/  LEA.HI R12, R12, R11, RZ, 0x3 ;  /* 0x0000000b0c0c7211 */ /* 0x000fe200078f18ff */
[----:B-----5:R-:W-:Y:S01]  /*a3b0*/  IMAD R24, R24, c[0x0][0x210], R149 ;  /* 0x0000840018187a24 */ /* 0x020fe200078e0295 */
[----:B------:R-:W-:Y:S01]  /*a3c0*/  SHF.L.U32 R14, R14, 0x2, RZ ;  /* 0x000000020e0e7819 */ /* 0x000fe200000006ff */
[----:B------:R-:W-:Y:S01]  /*a3d0*/  IMAD.IADD R13, R5, 0x1, -R13 ;  /* 0x00000001050d7824 */ /* 0x000fe200078e0a0d */
[----:B------:R-:W-:Y:S02]  /*a3e0*/  LOP3.LUT R12, R12, 0xfffffff8, RZ, 0xc0, !PT ;  /* 0xfffffff80c0c7812 */ /* 0x000fe400078ec0ff */
[----:B------:R-:W-:Y:S01]  /*a3f0*/  SHF.R.S32.HI R10, RZ, 0x5, R3 ;  /* 0x00000005ff0a7819 */ /* 0x000fe20000011403 */
[----:B--2---:R-:W-:Y:S01]  /*a400*/  FADD.FTZ R7, R159, R7 ;  /* 0x000000079f077221 */ /* 0x004fe20000010000 */
[----:B------:R-:W-:Y:S01]  /*a410*/  LOP3.LUT R14, R14, 0x3fffff00, RZ, 0xc0, !PT ;  /* 0x3fffff000e0e7812 */ /* 0x000fe200078ec0ff */
[----:B------:R-:W-:Y:S01]  /*a420*/  IMAD.IADD R11, R11, 0x1, -R12 ;  /* 0x000000010b0b7824 */ /* 0x000fe200078e0a0c */
[----:B------:R-:W-:Y:S01]  /*a430*/  LEA.HI R12, R4, R5, RZ, 0x4 ;  /* 0x00000005040c7211 */ /* 0x000fe200078f20ff */
[----:B------:R-:W-:Y:S01]  /*a440*/  IMAD R10, R10, 0x100, R13 ;  /* 0x000001000a0a7824 */ /* 0x000fe200078e020d */
[----:B------:R-:W-:-:S02]  /*a450*/  FSETP.NE.FTZ.AND P3, PT, R7, RZ, PT ;  /* 0x000000ff0700720b */ /* 0x000fc40003f75000 */
[----:B------:R-:W-:Y:S01]  /*a460*/  SHF.R.S32.HI R12, RZ, 0x4, R12 ;  /* 0x00000004ff0c7819 */ /* 0x000fe2000001140c */
[----:B---3--:R-:W-:Y:S01]  /*a470*/  FADD.FTZ R6, R158, R6 ;  /* 0x000000069e067221 */ /* 0x008fe20000010000 */
[----:B------:R-:W-:Y:S02]  /*a480*/  LEA.HI R13, R11, R11, RZ, 0x1 ;  /* 0x0000000b0b0d7211 */ /* 0x000fe400078f08ff */
[----:B------:R-:W-:Y:S02]  /*a490*/  LEA R147, R147, R14, 0x5 ;  /* 0x0000000e93937211 */ /* 0x000fe400078e28ff */
[----:B------:R-:W-:Y:S02]  /*a4a0*/  SHF.L.U32 R14, R12, 0x6, RZ ;  /* 0x000000060c0e7819 */ /* 0x000fe400000006ff */
[----:B------:R-:W-:Y:S02]  /*a4b0*/  SHF.R.S32.HI R12, RZ, 0x1, R13 ;  /* 0x00000001ff0c7819 */ /* 0x000fe4000001140d */
[----:B------:R-:W-:Y:S01]  /*a4c0*/  FSETP.NE.FTZ.AND P2, PT, R6, RZ, PT ;  /* 0x000000ff0600720b */ /* 0x000fe20003f55000 */
[----:B------:R-:W2:Y:S01]  /*a4d0*/  @P3 MUFU.RCP R9, R7 ;  /* 0x0000000700093308 */ /* 0x000ea20000001000 */
[----:B------:R-:W-:-:S02]  /*a4e0*/  LOP3.LUT R15, R13, 0x1fffffe, RZ, 0xc0, !PT ;  /* 0x01fffffe0d0f7812 */ /* 0x000fc400078ec0ff */
[----:B------:R-:W-:Y:S01]  /*a4f0*/  LOP3.LUT R13, R14, 0xc0, RZ, 0xc0, !PT ;  /* 0x000000c00e0d7812 */ /* 0x000fe200078ec0ff */
[C---:B------:R-:W-:Y:S01]  /*a500*/  IMAD.SHL.U32 R14, R12.reuse, 0x40, RZ ;  /* 0x000000400c0e7824 */ /* 0x040fe200078e00ff */
[----:B------:R-:W-:Y:S01]  /*a510*/  LOP3.LUT P0, RZ, R12, 0x2, RZ, 0xc0, !PT ;  /* 0x000000020cff7812 */ /* 0x000fe2000780c0ff */
[----:B------:R-:W-:Y:S01]  /*a520*/  IMAD.IADD R11, R11, 0x1, -R15 ;  /* 0x000000010b0b7824 */ /* 0x000fe200078e0a0f */
[----:B------:R-:W-:Y:S01]  /*a530*/  LOP3.LUT R148, R13, 0x18, R148, 0xf8, !PT ;  /* 0x000000180d947812 */ /* 0x000fe200078ef894 */
[----:B------:R-:W-:Y:S01]  /*a540*/  @P3 MUFU.LG2 R27, R7 ;  /* 0x00000007001b3308 */ /* 0x000fe20000000c00 */
[----:B------:R-:W-:Y:S02]  /*a550*/  LOP3.LUT R14, R14, 0xc0, RZ, 0xc0, !PT ;  /* 0x000000c00e0e7812 */ /* 0x000fe400078ec0ff */
[----:B------:R-:W-:Y:S02]  /*a560*/  LEA R11, R11, R10, 0x4 ;  /* 0x0000000a0b0b7211 */ /* 0x000fe400078e20ff */
[----:B------:R-:W-:-:S02]  /*a570*/  LEA.HI R14, R14, R14, RZ, 0x1d ;  /* 0x0000000e0e0e7211 */ /* 0x000fc400078fe8ff */
[----:B------:R-:W-:Y:S01]  /*a580*/  SHF.R.U32.HI R13, RZ, 0x3, R13 ;  /* 0x00000003ff0d7819 */ /* 0x000fe2000001160d */
[----:B------:R-:W3:Y:S01]  /*a590*/  @P2 MUFU.RCP R8, R6 ;  /* 0x0000000600082308 */ /* 0x000ee20000001000 */
[----:B------:R-:W-:Y:S01]  /*a5a0*/  LOP3.LUT R10, R12, 0x1, RZ, 0xc0, !PT ;  /* 0x000000010c0a7812 */ /* 0x000fe200078ec0ff */
[----:B------:R-:W-:Y:S01]  /*a5b0*/  IMAD.U32 R11, R11, 0x2, R14 ;  /* 0x000000020b0b7824 */ /* 0x000fe200078e000e */
[----:B------:R-:W-:Y:S01]  /*a5c0*/  LOP3.LUT R12, R148, R13, RZ, 0x3c, !PT ;  /* 0x0000000d940c7212 */ /* 0x000fe200078e3cff */
[----:B--2---:R-:W-:Y:S01]  /*a5d0*/  FMUL.FTZ R80, R9, R80 ;  /* 0x0000005009507220 */ /* 0x004fe20000410000 */
[----:B------:R-:W-:Y:S01]  /*a5e0*/  ISETP.NE.U32.AND P1, PT, R10, 0x1, PT ;  /* 0x000000010a00780c */ /* 0x000fe20003f25070 */
[----:B------:R-:W-:Y:S01]  /*a5f0*/  IMAD.SHL.U32 R10, R11, 0x4, RZ ;  /* 0x000000040b0a7824 */ /* 0x000fe200078e00ff */
[----:B------:R-:W-:Y:S01]  /*a600*/  MOV R13, 0xffffffe0 ;  /* 0xffffffe0000d7802 */ /* 0x000fe20000000f00 */
[C---:B------:R-:W-:Y:S01]  /*a610*/  FMUL.FTZ R81, R9.reuse, R81 ;  /* 0x0000005109517220 */ /* 0x040fe20000410000 */
[----:B------:R-:W-:Y:S01]  /*a620*/  LEA R146, R146, R147, 0x2 ;  /* 0x0000009392927211 */ /* 0x000fe200078e10ff */
[----:B------:R-:W-:Y:S01]  /*a630*/  FMUL.FTZ R76, R9, R76 ;  /* 0x0000004c094c7220 */ /* 0x000fe20000410000 */
[----:B------:R-:W-:Y:S01]  /*a640*/  SEL R13, R13, 0x20, !P1 ;  /* 0x000000200d0d7807 */ /* 0x000fe20004800000 */
[C---:B------:R-:W-:Y:S01]  /*a650*/  FMUL.FTZ R77, R9.reuse, R77 ;  /* 0x0000004d094d7220 */ /* 0x040fe20000410000 */
[----:B------:R2:W-:Y:S01]  /*a660*/  STS.64 [R11.X4], R80 ;  /* 0x000000500b007388 */ /* 0x0005e20000004a00 */
[----:B------:R-:W-:Y:S01]  /*a670*/  FMUL.FTZ R72, R9, R72 ;  /* 0x0000004809487220 */ /* 0x000fe20000410000 */
[----:B------:R-:W-:Y:S01]  /*a680*/  LOP3.LUT R3, R3, 0xffffffe0, RZ, 0xc0, !PT ;  /* 0xffffffe003037812 */ /* 0x000fe200078ec0ff */
[C---:B------:R-:W-:Y:S01]  /*a690*/  FMUL.FTZ R73, R9.reuse, R73 ;  /* 0x0000004909497220 */ /* 0x040fe20000410000 */
[----:B------:R-:W5:Y:S01]  /*a6a0*/  @P2 MUFU.LG2 R6, R6 ;  /* 0x0000000600062308 */ /* 0x000f620000000c00 */
[----:B------:R-:W-:Y:S01]  /*a6b0*/  FMUL.FTZ R68, R9, R68 ;  /* 0x0000004409447220 */ /* 0x000fe20000410000 */
[----:B------:R-:W-:Y:S01]  /*a6c0*/  IADD3 R3, -R3, R5, RZ ;  /* 0x0000000503037210 */ /* 0x000fe20007ffe1ff */
[----:B------:R-:W-:Y:S01]  /*a6d0*/  FMUL.FTZ R69, R9, R69 ;  /* 0x0000004509457220 */ /* 0x000fe20000410000 */
[----:B------:R-:W-:Y:S01]  /*a6e0*/  IADD3 R9, R10, 0x40, RZ ;  /* 0x000000400a097810 */ /* 0x000fe20007ffe0ff */
[----:B---3--:R-:W-:Y:S01]  /*a6f0*/  FMUL.FTZ R83, R8, R83 ;  /* 0x0000005308537220 */ /* 0x008fe20000410000 */
[----:B------:R-:W-:Y:S01]  /*a700*/  @P0 IADD3 R9, R10, -0x40, RZ ;  /* 0xffffffc00a090810 */ /* 0x000fe20007ffe0ff */
[C---:B------:R-:W-:Y:S01]  /*a710*/  FMUL.FTZ R82, R8.reuse, R82 ;  /* 0x0000005208527220 */ /* 0x040fe20000410000 */
[----:B------:R-:W-:Y:S01]  /*a720*/  LOP3.LUT P0, RZ, R3, 0x3, RZ, 0xc0, !PT ;  /* 0x0000000303ff7812 */ /* 0x000fe2000780c0ff */
[----:B------:R-:W-:Y:S01]  /*a730*/  FMUL.FTZ R79, R8, R79 ;  /* 0x0000004f084f7220 */ /* 0x000fe20000410000 */
[----:B-1----:R-:W-:Y:S01]  /*a740*/  SHF.L.U32 R26, R26, 0x6, RZ ;  /* 0x000000061a1a7819 */ /* 0x002fe200000006ff */
[----:B------:R-:W-:Y:S01]  /*a750*/  FMUL.FTZ R78, R8, R78 ;  /* 0x0000004e084e7220 */ /* 0x000fe20000410000 */
[----:B------:R2:W-:Y:S01]  /*a760*/  STS.64 [R11.X4+0x400], R82 ;  /* 0x000400520b007388 */ /* 0x0005e20000004a00 */
[----:B------:R-:W-:Y:S01]  /*a770*/  IMAD.IADD R10, R10, 0x1, R13 ;  /* 0x000000010a0a7824 */ /* 0x000fe200078e020d */
[----:B------:R-:W-:Y:S01]  /*a780*/  IADD3 R13, R13, R9, RZ ;  /* 0x000000090d0d7210 */ /* 0x000fe20007ffe0ff */
[----:B------:R-:W-:-:S02]  /*a790*/  FMUL.FTZ R75, R8, R75 ;  /* 0x0000004b084b7220 */ /* 0x000fc40000410000 */
[C---:B------:R-:W-:Y:S01]  /*a7a0*/  FMUL.FTZ R74, R8.reuse, R74 ;  /* 0x0000004a084a7220 */ /* 0x040fe20000410000 */
[----:B------:R2:W-:Y:S01]  /*a7b0*/  STS.64 [R10], R76 ;  /* 0x0000004c0a007388 */ /* 0x0005e20000000a00 */
[C---:B------:R-:W-:Y:S02]  /*a7c0*/  FMUL.FTZ R71, R8.reuse, R71 ;  /* 0x0000004708477220 */ /* 0x040fe40000410000 */
[----:B------:R-:W-:Y:S01]  /*a7d0*/  FMUL.FTZ R70, R8, R70 ;  /* 0x0000004608467220 */ /* 0x000fe20000410000 */
[----:B------:R2:W-:Y:S01]  /*a7e0*/  STS.64 [R10+0x400], R78 ;  /* 0x0004004e0a007388 */ /* 0x0005e20000000a00 */
[----:B------:R-:W-:Y:S01]  /*a7f0*/  IADD3 R8, R146, R12, RZ ;  /* 0x0000000c92087210 */ /* 0x000fe20007ffe0ff */
[----:B------:R-:W-:Y:S02]  /*a800*/  IMAD.MOV R7, RZ, RZ, -R149 ;  /* 0x000000ffff077224 */ /* 0x000fe400078e0a95 */
[----:B------:R2:W-:Y:S01]  /*a810*/  STS.64 [R9], R72 ;  /* 0x0000004809007388 */ /* 0x0005e20000000a00 */
[----:B------:R-:W-:-:S02]  /*a820*/  @P3 FMUL.FTZ R27, R27, 0.69314718246459960938 ;  /* 0x3f3172181b1b3820 */ /* 0x000fc40000410000 */
[----:B----4-:R-:W-:Y:S01]  /*a830*/  IMAD R7, R7, c[0x0][0x1c0], R25 ;  /* 0x0000700007077a24 */ /* 0x010fe200078e0219 */
[----:B------:R2:W-:Y:S01]  /*a840*/  STS.64 [R9+0x400], R74 ;  /* 0x0004004a09007388 */ /* 0x0005e20000000a00 */
[----:B-----5:R-:W-:Y:S02]  /*a850*/  @P2 FMUL.FTZ R6, R6, 0.69314718246459960938 ;  /* 0x3f31721806062820 */ /* 0x020fe40000410000 */
[----:B------:R-:W-:Y:S01]  /*a860*/  IMAD R7, R24, c[0x0][0x1c0], R7 ;  /* 0x0000700018077a24 */ /* 0x000fe200078e0207 */
[----:B------:R2:W-:Y:S01]  /*a870*/  STS.64 [R13], R68 ;  /* 0x000000440d007388 */ /* 0x0005e20000000a00 */
[----:B------:R-:W-:Y:S02]  /*a880*/  IMAD.MOV.U32 R3, RZ, RZ, -0x800000 ;  /* 0xff800000ff037424 */ /* 0x000fe400078e00ff */
[----:B------:R-:W-:Y:S01]  /*a890*/  IMAD.MOV.U32 R24, RZ, RZ, -0x800000 ;  /* 0xff800000ff187424 */ /* 0x000fe200078e00ff */
[----:B------:R2:W-:Y:S01]  /*a8a0*/  STS.64 [R13+0x400], R70 ;  /* 0x000400460d007388 */ /* 0x0005e20000000a00 */
[----:B------:R-:W-:-:S02]  /*a8b0*/  IMAD R7, R7, c[0x0][0x214], R26 ;  /* 0x0000850007077a24 */ /* 0x000fc400078e021a */
[----:B------:R-:W-:Y:S01]  /*a8c0*/  @P3 FFMA.FTZ R3, R2, c[0x0][0x238], R27 ;  /* 0x00008e0002033a23 */ /* 0x000fe2000001001b */
[----:B------:R-:W-:Y:S01]  /*a8d0*/  BAR.SYNC.DEFER_BLOCKING 0x0 ;  /* 0x0000000000007b1d */ /* 0x000fe20000010000 */
[----:B------:R-:W-:-:S05]  /*a8e0*/  @P2 FFMA.FTZ R24, R0, c[0x0][0x238], R6 ;  /* 0x00008e0000182a23 */ /* 0x000fca0000010006 */
[----:B------:R2:W1:Y:S04]  /*a8f0*/  LDS.128 R20, [R8.X4] ;  /* 0x0000000008147984 */ /* 0x0004680000004c00 */
        /* <DEDUP_REMOVED lines=14> */
.L_x_4705:
[----:B------:R-:W-:Y:S05]  /*a9e0*/  BSYNC B0 ;  /* 0x0000000000007941 */ /* 0x000fea0003800000 */
.L_x_4704:
[----:B------:R-:W-:Y:S01]  /*a9f0*/  LEA.HI R0, R4, R5, RZ, 0x3 ;  /* 0x0000000504007211 */ /* 0x000fe200078f18ff */
[----:B------:R-:W-:Y:S01]  /*aa00*/  IMAD R7, R7, c[0x0][0x22c], RZ ;  /* 0x00008b0007077a24 */ /* 0x000fe200078e02ff */
[----:B------:R-:W-:Y:S02]  /*aa10*/  IADD3 R2, R140, 0x10, RZ ;  /* 0x000000108c027810 */ /* 0x000fe40007ffe0ff */
[----:B------:R-:W-:Y:S02]  /*aa20*/  LOP3.LUT R0, R0, 0xfffffff8, RZ, 0xc0, !PT ;  /* 0xfffffff800007812 */ /* 0x000fe400078ec0ff */
[----:B------:R-:W-:-:S02]  /*aa30*/  ISETP.GE.AND P2, PT, R2, R139, PT ;  /* 0x0000008b0200720c */ /* 0x000fc40003f46270 */
[----:B------:R-:W-:Y:S01]  /*aa40*/  ISETP.GE.AND P3, PT, R140, R139, PT ;  /* 0x0000008b8c00720c */ /* 0x000fe20003f66270 */
[----:B------:R-:W-:-:S04]  /*aa50*/  IMAD.IADD R0, R5, 0x1, -R0 ;  /* 0x0000000105007824 */ /* 0x000fc800078e0a00 */
[----:B------:R-:W-:Y:S01]  /*aa60*/  IMAD.SHL.U32 R4, R0, 0x4, RZ ;  /* 0x0000000400047824 */ /* 0x000fe200078e00ff */
[----:B------:R-:W-:-:S04]  /*aa70*/  IADD3 R0, R140, 0x20, RZ ;  /* 0x000000208c007810 */ /* 0x000fc80007ffe0ff */
[----:B------:R-:W-:Y:S02]  /*aa80*/  SHF.R.S32.HI R5, RZ, 0x1f, R4 ;  /* 0x0000001fff057819 */ /* 0x000fe40000011404 */
[----:B------:R-:W-:-:S03]  /*aa90*/  ISETP.GE.AND P1, PT, R0, R139, PT ;  /* 0x0000008b0000720c */ /* 0x000fc60003f26270 */
[C---:B------:R-:W-:Y:S01]  /*aaa0*/  IMAD.WIDE R4, R140.reuse, 0x20, R4 ;  /* 0x000000208c047825 */ /* 0x040fe200078e0204 */
[----:B------:R-:W-:-:S04]  /*aab0*/  IADD3 R140, R140, 0x30, RZ ;  /* 0x000000308c8c7810 */ /* 0x000fc80007ffe0ff */
[----:B--2---:R-:W-:-:S04]  /*aac0*/  IADD3 R3, P0, R7, R4, RZ ;  /* 0x0000000407037210 */ /* 0x004fc80007f1e0ff */
[----:B------:R-:W-:Y:S02]  /*aad0*/  LEA.HI.X.SX32 R7, R7, R5, 0x1, P0 ;  /* 0x0000000507077211 */ /* 0x000fe400000f0eff */
[----:B------:R-:W-:-:S04]  /*aae0*/  LEA R2, P0, R3, c[0x0][0x1d8], 0x2 ;  /* 0x0000760003027a11 */ /* 0x000fc800078010ff */
[----:B------:R-:W-:Y:S02]  /*aaf0*/  LEA.HI.X R3, R3, c[0x0][0x1dc], R7, 0x2, P0 ;  /* 0x0000770003037a11 */ /* 0x000fe400000f1407 */
[----:B------:R-:W-:-:S03]  /*ab00*/  ISETP.GE.AND P0, PT, R140, R139, PT ;  /* 0x0000008b8c00720c */ /* 0x000fc60003f06270 */
[----:B---3--:R2:W-:Y:S04]  /*ab10*/  @!P2 STG.E.128 [R2.64+0x800], R16 ;  /* 0x000800100200a986 */ /* 0x0085e8000c101d0c */
[----:B----4-:R2:W-:Y:S04]  /*ab20*/  @!P1 STG.E.128 [R2.64+0x1000], R12 ;  /* 0x0010000c02009986 */ /* 0x0105e8000c101d0c */
[----:B-1----:R2:W-:Y:S04]  /*ab30*/  @!P3 STG.E.64 [R2.64], R20 ;  /* 0x000000140200b986 */ /* 0x0025e8000c101b0c */
[----:B------:R2:W-:Y:S01]  /*ab40*/  @!P3 STG.E.64 [R2.64+0x8], R22 ;  /* 0x000008160200b986 */ /* 0x0005e2000c101b0c */
[----:B------:R-:W-:Y:S05]  /*ab50*/  @P0 EXIT ;  /* 0x000000000000094d */ /* 0x000fea0003800000 */
[----:B------:R-:W-:Y:S01]  /*ab60*/  STG.E.128 [R2.64+0x1800], R8 ;  /* 0x0018000802007986 */ /* 0x000fe2000c101d0c */
[----:B------:R-:W-:Y:S05]  /*ab70*/  EXIT ;  /* 0x000000000000794d */ /* 0x000fea0003800000 */
.L_x_4706:
        /* <DEDUP_REMOVED lines=16> */
.L_x_5252:


//--------------------- .text._ZN5flash24flash_fwd_splitkv_kernelI23Flash_fwd_kernel_traitsILi32ELi64ELi128ELi4ELb0ELb0EN7cutlass10bfloat16_tE19Flash_kernel_traitsILi32ELi64ELi128ELi4ES3_EELb1ELb0ELb0ELb0ELb1ELb1ELb1ELb0EEEvNS_16Flash_fwd_paramsE --------------------------
	.section	.text._ZN5flash24flash_fwd_splitkv_kernelI23Flash_fwd_kernel_traitsILi32ELi64ELi128ELi4ELb0ELb0EN7cutlass10bfloat16_tE19Flash_kernel_traitsILi32ELi64ELi128ELi4ES3_EELb1ELb0ELb0ELb0ELb1ELb1ELb1ELb0EEEvNS_16Flash_fwd_paramsE,"ax",@progbits
	.sectioninfo	@"SHI_REGISTERS=192"
	.align	128
        .global         _ZN5flash24flash_fwd_splitkv_kernelI23Flash_fwd_kernel_traitsILi32ELi64ELi128ELi4ELb0ELb0EN7cutlass10bfloat16_tE19Flash_kernel_traitsILi32ELi64ELi128ELi4ES3_EELb1ELb0ELb0ELb0ELb1ELb1ELb1ELb0EEEvNS_16Flash_fwd_paramsE
        .type           _ZN5flash24flash_fwd_splitkv_kernelI23Flash_fwd_kernel_traitsILi32ELi64ELi128ELi4ELb0ELb0EN7cutlass10bfloat16_tE19Flash_kernel_traitsILi32ELi64ELi128ELi4ES3_EELb1ELb0ELb0ELb0ELb1ELb1ELb1ELb0EEEvNS_16Flash_fwd_paramsE,@function
        .size           _ZN5flash24flash_fwd_splitkv_kernelI23Flash_fwd_kernel_traitsILi32ELi64ELi128ELi4ELb0ELb0EN7cutlass10bfloat16_tE19Flash_kernel_traitsILi32ELi64ELi128ELi4ES3_EELb1ELb0ELb0ELb0ELb1ELb1ELb1ELb0EEEvNS_16Flash_fwd_paramsE,(.L_x_5253 - _ZN5flash24flash_fwd_splitkv_kernelI23Flash_fwd_kernel_traitsILi32ELi64ELi128ELi4ELb0ELb0EN7cutlass10bfloat16_tE19Flash_kernel_traitsILi32ELi64ELi128ELi4ES3_EELb1ELb0ELb0ELb0ELb1ELb1ELb1ELb0EEEvNS_16Flash_fwd_paramsE)
        .other          _ZN5flash24flash_fwd_splitkv_kernelI23Flash_fwd_kernel_traitsILi32ELi64ELi128ELi4ELb0ELb0EN7cutlass10bfloat16_tE19Flash_kernel_traitsILi32ELi64ELi128ELi4ES3_EELb1ELb0ELb0ELb0ELb1ELb1ELb1ELb0EEEvNS_16Flash_fwd_paramsE,@"STO_CUDA_ENTRY STV_DEFAULT"
_ZN5flash24flash_fwd_splitkv_kernelI23Flash_fwd_kernel_traitsILi32ELi64ELi128ELi4ELb0ELb0EN7cutlass10bfloat16_tE19Flash_kernel_traitsILi32ELi64ELi128ELi4ES3_EELb1ELb0ELb0ELb0ELb1ELb1ELb1ELb0EEEvNS_16Flash_fwd_paramsE:
.text._ZN5flash24flash_fwd_splitkv_kernelI23Flash_fwd_kernel_traitsILi32ELi64ELi128ELi4ELb0ELb0EN7cutlass10bfloat16_tE19Flash_kernel_traitsILi32ELi64ELi128ELi4ES3_EELb1ELb0ELb0ELb0ELb1ELb1ELb1ELb0EEEvNS_16Flash_fwd_paramsE:
[----:B------:R-:W-:Y:S02]  /*0000*/  MOV R1, c[0x0][0x28] ;  /* 0x00000a0000017a02 */ /* 0x000fe40000000f00 */
[----:B------:R-:W1:Y:S01]  /*0010*/  I2F.U32.RP R2, c[0x0][0x1c0] ;  /* 0x0000700000027b06 */ /* 0x000e620000209000 */
[----:B------:R-:W2:Y:S01]  /*0020*/  S2R R3, SR_CTAID.Z ;  /* 0x0000000000037919 */ /* 0x000ea20000002700 */
[----:B------:R-:W-:Y:S01]  /*0030*/  IMAD.MOV.U32 R4, RZ, RZ, RZ ;  /* 0x000000ffff047224 */ /* 0x000fe200078e00ff */
[----:B------:R-:W-:Y:S01]  /*0040*/  ISETP.NE.U32.AND P1, PT, RZ, c[0x0][0x1c0], PT ;  /* 0x00007000ff007a0c */ /* 0x000fe20003f25070 */
[----:B------:R-:W-:-:S04]  /*0050*/  ULDC.64 UR12, c[0x0][0x118] ;  /* 0x00004600000c7ab9 */ /* 0x000fc80000000a00 */
[----:B-1----:R-:W1:Y:S02]  /*0060*/  MUFU.RCP R5, R2 ;  /* 0x0000000200057308 */ /* 0x002e640000001000 */
[----:B-1----:R-:W-:Y:S01]  /*0070*/  IADD3 R5, R5, 0xffffffe, RZ ;  /* 0x0ffffffe05057810 */ /* 0x002fe20007ffe0ff */
[----:B------:R-:W1:Y:S05]  /*0080*/  LDC.U8 R2, c[0x0][0x312] ;  /* 0x0000c480ff027b82 */ /* 0x000e6a0000000000 */
[----:B------:R-:W3:Y:S02]  /*0090*/  F2I.FTZ.U32.TRUNC.NTZ R5, R5 ;  /* 0x0000000500057305 */ /* 0x000ee4000021f000 */
[----:B---3--:R-:W-:Y:S01]  /*00a0*/  IMAD.MOV R0, RZ, RZ, -R5 ;  /* 0x000000ffff007224 */ /* 0x008fe200078e0a05 */
[----:B-1----:R-:W-:-:S03]  /*00b0*/  ISETP.NE.AND P3, PT, R2, RZ, PT ;  /* 0x000000ff0200720c */ /* 0x002fc60003f65270 */
[----:B------:R-:W-:-:S04]  /*00c0*/  IMAD R7, R0, c[0x0][0x1c0], RZ ;  /* 0x0000700000077a24 */ /* 0x000fc800078e02ff */
[----:B------:R-:W-:-:S04]  /*00d0*/  IMAD.HI.U32 R4, R5, R7, R4 ;  /* 0x0000000705047227 */ /* 0x000fc800078e0004 */
[----:B------:R-:W-:Y:S02]  /*00e0*/  IMAD.MOV.U32 R5, RZ, RZ, -0x1 ;  /* 0xffffffffff057424 */ /* 0x000fe400078e00ff */
        /* <DEDUP_REMOVED lines=38> */
.L_x_4707:
[----:B-1-34-:R-:W-:Y:S02]  /*0350*/  MOV R4, c[0x0][0x218] ;  /* 0x0000860000047a02 */ /* 0x01afe40000000f00 */
.L_x_4708:
        /* <DEDUP_REMOVED lines=22> */
[----:B--2---:R-:W-:-:S04]  /*04c0*/  IADD3 R14, R14, 0xffffffe, RZ ;  /* 0x0ffffffe0e0e7810 */ /* 0x004fc80007ffe0ff */
[----:B------:R-:W2:Y:S02]  /*04d0*/  F2I.FTZ.U32.TRUNC.NTZ R15, R14 ;  /* 0x0000000e000f7305 */ /* 0x000ea4000021f000 */
[--C-:B--2---:R-:W-:Y:S02]  /*04e0*/  IMAD.MOV R3, RZ, RZ, -R15.reuse ;  /* 0x000000ffff037224 */ /* 0x104fe400078e0a0f */
[----:B------:R-:W-:Y:S02]  /*04f0*/  IMAD.MOV.U32 R14, RZ, RZ, RZ ;  /* 0x000000ffff0e7224 */ /* 0x000fe400078e00ff */
[----:B------:R-:W-:Y:S01]  /*0500*/  IMAD R4, R3, R6, RZ ;  /* 0x0000000603047224 */ /* 0x000fe200078e02ff */
[----:B------:R-:W-:Y:S02]  /*0510*/  IABS R3, R7 ;  /* 0x0000000700037213 */ /* 0x000fe40000000000 */
[----:B------:R-:W-:Y:S01]  /*0520*/  LOP3.LUT R7, R7, c[0x0][0x10], RZ, 0x3c, !PT ;  /* 0x0000040007077a12 */ /* 0x000fe200078e3cff */
[----:B------:R-:W-:-:S03]  /*0530*/  IMAD.HI.U32 R9, R15, R4, R14 ;  /* 0x000000040f097227 */ /* 0x000fc600078e000e */
[----:B------:R-:W-:Y:S01]  /*0540*/  ISETP.GE.AND P0, PT, R7, RZ, PT ;  /* 0x000000ff0700720c */ /* 0x000fe20003f06270 */
[----:B------:R-:W-:Y:S01]  /*0550*/  IMAD.MOV.U32 R4, RZ, RZ, R3 ;  /* 0x000000ffff047224 */ /* 0x000fe200078e0003 */
[----:B------:R-:W-:-:S03]  /*0560*/  IADD3 R7, R43, 0x7f, RZ ;  /* 0x0000007f2b077810 */ /* 0x000fc60007ffe0ff */
        /* <DEDUP_REMOVED lines=36> */
[C---:B------:R-:W-:Y:S02]  /*07b0*/  IADD3 R4, R2.reuse, 0x10, RZ ;  /* 0x0000001002047810 */ /* 0x040fe40007ffe0ff */
[-C--:B------:R-:W-:Y:S01]  /*07c0*/  ISETP.GE.OR P5, PT, R2, R49.reuse, P6 ;  /* 0x000000310200720c */ /* 0x080fe200037a6670 */
[----:B------:R-:W-:Y:S01]  /*07d0*/  IMAD.SHL.U32 R6, R3, 0x4, RZ ;  /* 0x0000000403067824 */ /* 0x000fe200078e00ff */
[CC--:B------:R-:W-:Y:S01]  /*07e0*/  ISETP.GE.AND P1, PT, R4.reuse, R49.reuse, PT ;  /* 0x000000310400720c */ /* 0x0c0fe20003f26270 */
[----:B------:R-:W-:Y:S01]  /*07f0*/  IMAD R3, R5, c[0x0][0x22c], RZ ;  /* 0x00008b0005037a24 */ /* 0x000fe200078e02ff */
[----:B------:R-:W-:-:S02]  /*0800*/  ISETP.GE.OR P4, PT, R4, R49, P6 ;  /* 0x000000310400720c */ /* 0x000fc40003786670 */
        /* <DEDUP_REMOVED lines=32> */
.L_x_4709:
        /* <DEDUP_REMOVED lines=27> */
[----:B-1----:R-:W-:Y:S02]  /*0bc0*/  IMAD.MOV R3, RZ, RZ, -R9 ;  /* 0x000000ffff037224 */ /* 0x002fe400078e0a09 */
[----:B------:R-:W-:Y:S02]  /*0bd0*/  IMAD.MOV.U32 R8, RZ, RZ, RZ ;  /* 0x000000ffff087224 */ /* 0x000fe400078e00ff */
[----:B-----5:R-:W-:-:S04]  /*0be0*/  IMAD R2, R3, R40, RZ ;  /* 0x0000002803027224 */ /* 0x020fc800078e02ff */
        /* <DEDUP_REMOVED lines=47> */
[----:B------:R-:W-:Y:S02]  /*0ee0*/  IMAD.MOV.U32 R18, RZ, RZ, R8 ;  /* 0x000000ffff127224 */ /* 0x000fe400078e0008 */
[----:B------:R-:W-:Y:S02]  /*0ef0*/  IMAD R2, R16, c[0x0][0x184], R15 ;  /* 0x0000610010027a24 */ /* 0x000fe400078e020f */
[----:B------:R-:W-:-:S03]  /*0f00*/  IMAD R13, R13, c[0x0][0x188], RZ ;  /* 0x000062000d0d7a24 */ /* 0x000fc600078e02ff */
[----:B------:R-:W-:Y:S01]  /*0f10*/  IADD3 R19, R9, R2, RZ ;  /* 0x0000000209137210 */ /* 0x000fe20007ffe0ff */
[C---:B------:R-:W-:Y:S01]  /*0f20*/  IMAD R9, R7.reuse, c[0x0][0x19c], R0 ;  /* 0x0000670007097a24 */ /* 0x040fe200078e0200 */
[----:B------:R-:W-:Y:S01]  /*0f30*/  SHF.R.S32.HI R0, RZ, 0x1f, R6 ;  /* 0x0000001fff007819 */ /* 0x000fe20000011406 */
[----:B------:R-:W-:Y:S02]  /*0f40*/  IMAD R13, R16, c[0x0][0x18c], R13 ;  /* 0x00006300100d7a24 */ /* 0x000fe400078e020d */
[----:B------:R-:W-:-:S04]  /*0f50*/  IMAD.WIDE.U32 R18, R7, c[0x0][0x198], R18 ;  /* 0x0000660007127a25 */ /* 0x000fc800078e0012 */
[----:B------:R-:W-:Y:S01]  /*0f60*/  IMAD.WIDE.U32 R16, R16, c[0x0][0x188], RZ ;  /* 0x0000620010107a25 */ /* 0x000fe200078e00ff */
[----:B------:R-:W-:-:S03]  /*0f70*/  IADD3 R19, R19, R9, RZ ;  /* 0x0000000913137210 */ /* 0x000fc60007ffe0ff */
[----:B------:R-:W-:Y:S02]  /*0f80*/  IMAD R9, R0, c[0x0][0x1b0], RZ ;  /* 0x00006c0000097a24 */ /* 0x000fe400078e02ff */
[----:B------:R-:W-:-:S04]  /*0f90*/  IMAD.WIDE.U32 R18, R6, c[0x0][0x1b0], R18 ;  /* 0x00006c0006127a25 */ /* 0x000fc800078e0012 */
[----:B------:R-:W-:Y:S02]  /*0fa0*/  IMAD R4, R6, c[0x0][0x1b4], R9 ;  /* 0x00006d0006047a24 */ /* 0x000fe400078e0209 */
[----:B------:R-:W-:-:S03]  /*0fb0*/  IMAD.IADD R13, R17, 0x1, R13 ;  /* 0x00000001110d7824 */ /* 0x000fc600078e020d */
[----:B------:R-:W-:Y:S01]  /*0fc0*/  IADD3 R4, R19, R4, RZ ;  /* 0x0000000413047210 */ /* 0x000fe20007ffe0ff */
[----:B------:R-:W-:Y:S05]  /*0fd0*/  BRA `(.L_x_4711) ;  /* 0x0000045000007947 */ /* 0x000fea0003800000 */
.L_x_4710:
        /* <DEDUP_REMOVED lines=17> */
.L_x_4712:
[----:B------:R-:W-:Y:S01]  /*10f0*/  IABS R6, c[0x0][0x1c8] ;  /* 0x0000720000067a13 */ /* 0x000fe20000000000 */
[----:B------:R-:W-:Y:S02]  /*1100*/  IMAD.MOV.U32 R14, RZ, RZ, RZ ;  /* 0x000000ffff0e7224 */ /* 0x000fe400078e00ff */
[----:B------:R-:W-:Y:S01]  /*1110*/  @P3 IMAD.IADD R13, R8, 0x1, R13 ;  /* 0x00000001080d3824 */ /* 0x000fe200078e020d */
        /* <DEDUP_REMOVED lines=11> */
[----:B------:R-:W-:-:S03]  /*11d0*/  MOV R15, R9 ;  /* 0x00000009000f7202 */ /* 0x000fc60000000f00 */
[----:B------:R-:W-:-:S04]  /*11e0*/  IMAD.HI.U32 R0, R14, R7, RZ ;  /* 0x000000070e007227 */ /* 0x000fc800078e00ff */
[----:B------:R-:W-:Y:S02]  /*11f0*/  IMAD.MOV R3, RZ, RZ, -R0 ;  /* 0x000000ffff037224 */ /* 0x000fe400078e0a00 */
[----:B------:R-:W-:Y:S02]  /*1200*/  IMAD.MOV.U32 R14, RZ, RZ, R4 ;  /* 0x000000ffff0e7224 */ /* 0x000fe400078e0004 */
[----:B------:R-:W-:Y:S01]  /*1210*/  IMAD R3, R6, R3, R7 ;  /* 0x0000000306037224 */ /* 0x000fe200078e0207 */
[----:B------:R-:W-:-:S04]  /*1220*/  LEA R7, R23, 0xffffff80, 0x7 ;  /* 0xffffff8017077811 */ /* 0x000fc800078e38ff */
        /* <DEDUP_REMOVED lines=14> */
[----:B------:R-:W-:-:S04]  /*1310*/  @!P0 LOP3.LUT R6, RZ, c[0x0][0x1c8], RZ, 0x33, !PT ;  /* 0x00007200ff068a12 */ /* 0x000fc800078e33ff */
        /* <DEDUP_REMOVED lines=17> */
.L_x_4711:
[----:B------:R-:W-:Y:S01]  /*1430*/  ISETP.NE.AND P0, PT, R5, -0x1, PT ;  /* 0xffffffff0500780c */ /* 0x000fe20003f05270 */
[----:B------:R-:W-:Y:S01]  /*1440*/  IMAD.IADD R144, R48, 0x1, -R49 ;  /* 0x0000000130907824 */ /* 0x000fe200078e0a31 */
[----:B------:R-:W-:Y:S01]  /*1450*/  IADD3 R151, R23, -0x1, RZ ;  /* 0xffffffff17977810 */ /* 0x000fe20007ffe0ff */
[----:B------:R-:W-:-:S04]  /*1460*/  IMAD R21, R0, c[0x0][0x1b8], RZ ;  /* 0x00006e0000157a24 */ /* 0x000fc800078e02ff */
[----:B------:R-:W-:-:S06]  /*1470*/  IMAD R0, R6, c[0x0][0x1bc], R21 ;  /* 0x00006f0006007a24 */ /* 0x000fcc00078e0215 */
[----:B-----5:R-:W-:Y:S01]  /*1480*/  @!P0 SHF.R.S32.HI R2, RZ, 0x1f, R155 ;  /* 0x0000001fff028819 */ /* 0x020fe2000001149b */
[----:B------:R-:W-:-:S04]  /*1490*/  @P0 IMAD.WIDE.U32 R14, R5, c[0x0][0x190], RZ ;  /* 0x00006400050e0a25 */ /* 0x000fc800078e00ff */
[----:B------:R-:W-:Y:S02]  /*14a0*/  @!P0 IMAD R2, R2, c[0x0][0x178], RZ ;  /* 0x00005e0002028a24 */ /* 0x000fe400078e02ff */
[----:B------:R-:W-:Y:S01]  /*14b0*/  @P0 IMAD R15, R5, c[0x0][0x194], R15 ;  /* 0x00006500050f0a24 */ /* 0x000fe200078e020f */
[----:B------:R-:W-:Y:S01]  /*14c0*/  SHF.R.S32.HI R5, RZ, 0x1f, R22 ;  /* 0x0000001fff057819 */ /* 0x000fe20000011416 */
[----:B------:R-:W-:-:S03]  /*14d0*/  @!P0 IMAD.WIDE.U32 R8, R155, c[0x0][0x178], RZ ;  /* 0x00005e009b088a25 */ /* 0x000fc600078e00ff */
[-C--:B------:R-:W-:Y:S01]  /*14e0*/  LEA.HI R19, R5, R22.reuse, RZ, 0x2 ;  /* 0x0000001605137211 */ /* 0x080fe200078f10ff */
[----:B------:R-:W-:Y:S01]  /*14f0*/  @!P0 IMAD R2, R155, c[0x0][0x17c], R2 ;  /* 0x00005f009b028a24 */ /* 0x000fe200078e0202 */
[-C--:B------:R-:W-:Y:S01]  /*1500*/  LEA.HI R51, R5, R22.reuse, RZ, 0x5 ;  /* 0x0000001605337211 */ /* 0x080fe200078f28ff */
[----:B------:R-:W-:Y:S01]  /*1510*/  @!P0 IMAD.MOV.U32 R14, RZ, RZ, R8 ;  /* 0x000000ffff0e8224 */ /* 0x000fe200078e0008 */
[----:B------:R-:W-:Y:S01]  /*1520*/  SHF.R.S32.HI R8, RZ, 0x2, R19 ;  /* 0x00000002ff087819 */ /* 0x000fe20000011413 */
[----:B------:R-:W-:Y:S01]  /*1530*/  @!P0 IMAD.IADD R15, R9, 0x1, R2 ;  /* 0x00000001090f8824 */ /* 0x000fe200078e0202 */
[----:B------:R-:W-:Y:S02]  /*1540*/  LEA.HI R2, R5, R22, RZ, 0x3 ;  /* 0x0000001605027211 */ /* 0x000fe400078f18ff */
[----:B------:R-:W-:Y:S02]  /*1550*/  LOP3.LUT R9, R19, 0xfffffffc, RZ, 0xc0, !PT ;  /* 0xfffffffc13097812 */ /* 0x000fe400078ec0ff */
[----:B------:R-:W-:-:S02]  /*1560*/  SHF.R.S32.HI R145, RZ, 0x3, R2 ;  /* 0x00000003ff917819 */ /* 0x000fc40000011402 */
[----:B------:R-:W-:Y:S01]  /*1570*/  LEA.HI R19, R19, R8, RZ, 0x1 ;  /* 0x0000000813137211 */ /* 0x000fe200078f08ff */
[----:B------:R-:W-:Y:S01]  /*1580*/  IMAD.IADD R20, R22, 0x1, -R9 ;  /* 0x0000000116147824 */ /* 0x000fe200078e0a09 */
[----:B------:R-:W-:Y:S01]  /*1590*/  SHF.R.S32.HI R160, RZ, 0x5, R51 ;  /* 0x00000005ffa07819 */ /* 0x000fe20000011433 */
[----:B------:R-:W-:Y:S01]  /*15a0*/  IMAD.SHL.U32 R17, R145, 0x40, RZ ;  /* 0x0000004091117824 */ /* 0x000fe200078e00ff */
[----:B------:R-:W-:Y:S01]  /*15b0*/  LOP3.LUT R19, R19, 0x7fffffe, RZ, 0xc0, !PT ;  /* 0x07fffffe13137812 */ /* 0x000fe200078ec0ff */
[----:B------:R-:W-:Y:S01]  /*15c0*/  IMAD.SHL.U32 R20, R20, 0x8, RZ ;  /* 0x0000000814147824 */ /* 0x000fe200078e00ff */
[--C-:B------:R-:W-:Y:S02]  /*15d0*/  SHF.R.S32.HI R9, RZ, 0x1f, R8.reuse ;  /* 0x0000001fff097819 */ /* 0x100fe40000011408 */
[----:B------:R-:W-:Y:S01]  /*15e0*/  LOP3.LUT R17, R17, 0xc0, RZ, 0xc0, !PT ;  /* 0x000000c011117812 */ /* 0x000fe200078ec0ff */
[----:B------:R-:W-:Y:S01]  /*15f0*/  IMAD.IADD R19, R8, 0x1, -R19 ;  /* 0x0000000108137824 */ /* 0x000fe200078e0a13 */
[C---:B------:R-:W-:Y:S01]  /*1600*/  IADD3 R16, P1, R20.reuse, R16, RZ ;  /* 0x0000001014107210 */ /* 0x040fe20007f3e0ff */
[----:B------:R-:W-:Y:S01]  /*1610*/  IMAD.WIDE R10, R11, 0x40, R8 ;  /* 0x000000400b0a7825 */ /* 0x000fe200078e0208 */
[----:B------:R-:W-:-:S02]  /*1620*/  IADD3 R18, P2, R20, R18, RZ ;  /* 0x0000001214127210 */ /* 0x000fc40007f5e0ff */
[--C-:B------:R-:W-:Y:S01]  /*1630*/  LOP3.LUT R24, R17, 0x18, R20.reuse, 0xf8, !PT ;  /* 0x0000001811187812 */ /* 0x100fe200078ef814 */
[----:B------:R-:W-:Y:S01]  /*1640*/  IMAD R153, R160, 0x8, R19 ;  /* 0x00000008a0997824 */ /* 0x000fe200078e0213 */
[----:B------:R-:W-:Y:S02]  /*1650*/  IADD3 R14, P0, R20, R14, RZ ;  /* 0x0000000e140e7210 */ /* 0x000fe40007f1e0ff */
[----:B------:R-:W-:Y:S02]  /*1660*/  SHF.R.S32.HI R20, RZ, 0x1f, R20 ;  /* 0x0000001fff147819 */ /* 0x000fe40000011414 */
[----:B------:R-:W-:Y:S02]  /*1670*/  SHF.R.U32.HI R17, RZ, 0x3, R17 ;  /* 0x00000003ff117819 */ /* 0x000fe40000011611 */
[----:B------:R-:W-:Y:S01]  /*1680*/  LEA.HI R5, R5, R22, RZ, 0x4 ;  /* 0x0000001605057211 */ /* 0x000fe200078f20ff */
[----:B------:R-:W-:Y:S01]  /*1690*/  IMAD.X R19, R20, 0x1, R4, P2 ;  /* 0x0000000114137824 */ /* 0x000fe200010e0604 */
[----:B------:R-:W-:Y:S01]  /*16a0*/  LOP3.LUT R24, R24, R17, RZ, 0x3c, !PT ;  /* 0x0000001118187212 */ /* 0x000fe200078e3cff */
[----:B------:R-:W-:Y:S01]  /*16b0*/  IMAD.X R15, R20, 0x1, R15, P0 ;  /* 0x00000001140f7824 */ /* 0x000fe200000e060f */
[----:B------:R-:W-:Y:S01]  /*16c0*/  IADD3 R4, P0, R8, R7, RZ ;  /* 0x0000000708047210 */ /* 0x000fe20007f1e0ff */
[----:B------:R-:W-:Y:S01]  /*16d0*/  IMAD.X R17, R20, 0x1, R13, P1 ;  /* 0x0000000114117824 */ /* 0x000fe200008e060d */
[----:B------:R-:W-:Y:S01]  /*16e0*/  SHF.R.S32.HI R13, RZ, 0x1f, R12 ;  /* 0x0000001fff0d7819 */ /* 0x000fe2000001140c */
[C---:B------:R-:W-:Y:S01]  /*16f0*/  IMAD.WIDE.U32 R18, R8.reuse, c[0x0][0x198], R18 ;  /* 0x0000660008127a25 */ /* 0x040fe200078e0012 */
[----:B------:R-:W-:-:S02]  /*1700*/  IADD3 R7, R8, 0x20, RZ ;  /* 0x0000002008077810 */ /* 0x000fc40007ffe0ff */
[-C--:B------:R-:W-:Y:S01]  /*1710*/  ISETP.GE.AND P2, PT, R8, R144.reuse, PT ;  /* 0x000000900800720c */ /* 0x080fe20003f46270 */
[----:B------:R-:W-:Y:S01]  /*1720*/  IMAD.X R3, R9, 0x1, R3, P0 ;  /* 0x0000000109037824 */ /* 0x000fe200000e0603 */
[----:B------:R-:W-:Y:S01]  /*1730*/  ISETP.GE.AND P4, PT, R7, R144, PT ;  /* 0x000000900700720c */ /* 0x000fe20003f86270 */
[----:B------:R-:W-:Y:S01]  /*1740*/  IMAD R9, R9, c[0x0][0x198], RZ ;  /* 0x0000660009097a24 */ /* 0x000fe200078e02ff */
[----:B------:R-:W-:Y:S01]  /*1750*/  LEA.HI R152, R2, R145, RZ, 0x1 ;  /* 0x0000009102987211 */ /* 0x000fe200078f08ff */
[----:B------:R-:W-:Y:S02]  /*1760*/  IMAD R13, R13, c[0x0][0x1a8], RZ ;  /* 0x00006a000d0d7a24 */ /* 0x000fe400078e02ff */
[----:B------:R-:W-:Y:S01]  /*1770*/  IMAD R9, R8, c[0x0][0x19c], R9 ;  /* 0x0000670008097a24 */ /* 0x000fe200078e0209 */
[----:B------:R-:W-:Y:S01]  /*1780*/  LOP3.LUT R152, R152, 0xfffffffe, RZ, 0xc0, !PT ;  /* 0xfffffffe98987812 */ /* 0x000fe200078ec0ff */
[C---:B------:R-:W-:Y:S02]  /*1790*/  IMAD R13, R12.reuse, c[0x0][0x1ac], R13 ;  /* 0x00006b000c0d7a24 */ /* 0x040fe400078e020d */
[----:B------:R-:W-:-:S04]  /*17a0*/  IMAD.WIDE.U32 R20, R12, c[0x0][0x1a8], R14 ;  /* 0x00006a000c147a25 */ /* 0x000fc800078e000e */
[----:B------:R-:W-:Y:S01]  /*17b0*/  IMAD.IADD R41, R19, 0x1, R9 ;  /* 0x0000000113297824 */ /* 0x000fe200078e0209 */
[----:B------:R-:W-:Y:S01]  /*17c0*/  @!P4 IADD3 R12, P0, R10, 0x20, RZ ;  /* 0x000000200a0cc810 */ /* 0x000fe20007f1e0ff */
[----:B------:R-:W-:-:S04]  /*17d0*/  IMAD.WIDE.U32 R16, R6, c[0x0][0x1b8], R16 ;  /* 0x00006e0006107a25 */ /* 0x000fc800078e0010 */
        /* <DEDUP_REMOVED lines=8> */
[----:B------:R-:W-:Y:S02]  /*1860*/  @!P2 IMAD.IADD R3, R19, 0x1, R6 ;  /* 0x000000011303a824 */ /* 0x000fe400078e0206 */
[----:B------:R-:W-:Y:S02]  /*1870*/  @!P4 IMAD.X R9, RZ, RZ, R11, P0 ;  /* 0x000000ffff09c224 */ /* 0x000fe400000e060b */
[----:B------:R-:W-:Y:S01]  /*1880*/  IMAD.MOV.U32 R14, RZ, RZ, R16 ;  /* 0x000000ffff0e7224 */ /* 0x000fe200078e0010 */
[----:B------:R-:W-:Y:S01]  /*1890*/  @!P2 LEA R16, P0, R18, c[0x0][0x160], 0x1 ;  /* 0x000058001210aa11 */ /* 0x000fe200078008ff */
[----:B------:R-:W-:-:S02]  /*18a0*/  IMAD.IADD R6, R43, 0x1, -R0 ;  /* 0x000000012b067824 */ /* 0x000fc400078e0a00 */
[----:B------:R-:W-:Y:S01]  /*18b0*/  IMAD R147, R4, c[0x0][0x1a4], R147 ;  /* 0x0000690004937a24 */ /* 0x000fe200078e0293 */
[----:B------:R-:W-:Y:S01]  /*18c0*/  @!P2 LEA.HI.X R17, R18, c[0x0][0x164], R3, 0x1, P0 ;  /* 0x000059001211aa11 */ /* 0x000fe200000f0c03 */
[----:B------:R-:W-:Y:S01]  /*18d0*/  IMAD.WIDE.U32 R14, R4, c[0x0][0x1a0], R14 ;  /* 0x00006800040e7a25 */ /* 0x000fe200078e000e */
[-C--:B------:R-:W-:Y:S02]  /*18e0*/  ISETP.GE.AND P1, PT, R7, R6.reuse, PT ;  /* 0x000000060700720c */ /* 0x080fe40003f26270 */
[----:B------:R-:W-:Y:S01]  /*18f0*/  ISETP.GE.AND P5, PT, R8, R6, PT ;  /* 0x000000060800720c */ /* 0x000fe20003fa6270 */
[----:B------:R-:W-:Y:S01]  /*1900*/  @!P4 IMAD R9, R9, c[0x0][0x190], RZ ;  /* 0x000064000909ca24 */ /* 0x000fe200078e02ff */
[----:B------:R-:W-:Y:S01]  /*1910*/  LEA R148, P0, R14, c[0x0][0x170], 0x1 ;  /* 0x00005c000e947a11 */ /* 0x000fe200078008ff */
[----:B------:R-:W-:Y:S02]  /*1920*/  @!P4 IMAD.MOV.U32 R10, RZ, RZ, R20 ;  /* 0x000000ffff0ac224 */ /* 0x000fe400078e0014 */
[----:B------:R-:W-:-:S02]  /*1930*/  @!P4 IMAD.MOV.U32 R11, RZ, RZ, R21 ;  /* 0x000000ffff0bc224 */ /* 0x000fc400078e0015 */
[----:B------:R-:W-:Y:S02]  /*1940*/  IMAD.U32 R153, R153, 0x20, R24 ;  /* 0x0000002099997824 */ /* 0x000fe400078e0018 */
[----:B------:R-:W-:Y:S02]  /*1950*/  IMAD.IADD R147, R15, 0x1, R147 ;  /* 0x000000010f937824 */ /* 0x000fe400078e0293 */
[C---:B------:R-:W-:Y:S02]  /*1960*/  @!P4 IMAD R9, R12.reuse, c[0x0][0x194], R9 ;  /* 0x000065000c09ca24 */ /* 0x040fe400078e0209 */
[----:B------:R-:W-:Y:S01]  /*1970*/  @!P4 IMAD.WIDE.U32 R12, R12, c[0x0][0x190], R10 ;  /* 0x000064000c0cca25 */ /* 0x000fe200078e000a */
[----:B------:R-:W-:Y:S02]  /*1980*/  IADD3 R11, R8, 0x40, RZ ;  /* 0x00000040080b7810 */ /* 0x000fe40007ffe0ff */
[----:B------:R-:W-:Y:S01]  /*1990*/  LEA.HI.X R147, R14, c[0x0][0x174], R147, 0x1, P0 ;  /* 0x00005d000e937a11 */ /* 0x000fe200000f0c93 */
[----:B------:R-:W-:Y:S01]  /*19a0*/  IMAD.SHL.U32 R153, R153, 0x2, RZ ;  /* 0x0000000299997824 */ /* 0x000fe200078e00ff */
[----:B------:R-:W-:Y:S01]  /*19b0*/  ISETP.GE.AND P0, PT, R11, R6, PT ;  /* 0x000000060b00720c */ /* 0x000fe20003f06270 */
[----:B------:R-:W-:Y:S01]  /*19c0*/  IMAD.MOV.U32 R3, RZ, RZ, c[0x0][0x198] ;  /* 0x00006600ff037624 */ /* 0x000fe200078e00ff */
[C---:B------:R-:W-:Y:S01]  /*19d0*/  @!P4 LEA R18, P3, R12.reuse, c[0x0][0x160], 0x1 ;  /* 0x000058000c12ca11 */ /* 0x040fe200078608ff */
[----:B------:R-:W-:Y:S01]  /*19e0*/  @!P4 IMAD.IADD R9, R13, 0x1, R9 ;  /* 0x000000010d09c824 */ /* 0x000fe200078e0209 */
[----:B------:R-:W-:Y:S01]  /*19f0*/  @!PT LDS RZ, [RZ] ;  /* 0x00000000fffff984 */ /* 0x000fe20000000800 */
[----:B------:R-:W-:Y:S01]  /*1a00*/  @!PT LDS RZ, [RZ] ;  /* 0x00000000fffff984 */ /* 0x000fe20000000800 */
[----:B------:R-:W-:Y:S01]  /*1a10*/  @!PT LDS RZ, [RZ] ;  /* 0x00000000fffff984 */ /* 0x000fe20000000800 */
[----:B------:R1:W-:Y:S01]  /*1a20*/  @!P2 LDGSTS.E.BYPASS.LTC128B.128 [R153], [R16.64] ;  /* 0x000000001099afae */ /* 0x0003e2000b901d4c */
[----:B------:R-:W-:Y:S01]  /*1a30*/  IMAD.MOV.U32 R4, RZ, RZ, c[0x0][0x19c] ;  /* 0x00006700ff047624 */ /* 0x000fe200078e00ff */
[C---:B------:R-:W-:Y:S01]  /*1a40*/  @!P1 LEA R13, P2, R3.reuse, R42, 0x5 ;  /* 0x0000002a030d9211 */ /* 0x040fe200078428ff */
[----:B------:R-:W-:Y:S01]  /*1a50*/  IMAD.WIDE.U32 R14, R3, 0x40, RZ ;  /* 0x00000040030e7825 */ /* 0x000fe200078e00ff */
[----:B------:R-:W-:-:S02]  /*1a60*/  @!P4 LEA.HI.X R19, R12, c[0x0][0x164], R9, 0x1, P3 ;  /* 0x000059000c13ca11 */ /* 0x000fc400018f0c09 */
[----:B------:R-:W-:Y:S01]  /*1a70*/  @!P1 LEA.HI.X R12, R3, R41, R4, 0x5, P2 ;  /* 0x00000029030c9211 */ /* 0x000fe200010f2c04 */
[----:B------:R-:W-:Y:S02]  /*1a80*/  IMAD.SHL.U32 R10, R4, 0x40, RZ ;  /* 0x00000040040a7824 */ /* 0x000fe400078e00ff */
[----:B------:R-:W-:Y:S01]  /*1a90*/  @!P0 IADD3 R9, P2, R42, R14, RZ ;  /* 0x0000000e2a098210 */ /* 0x000fe20007f5e0ff */
[----:B------:R2:W-:Y:S01]  /*1aa0*/  @!P4 LDGSTS.E.BYPASS.LTC128B.128 [R153+0x800], [R18.64] ;  /* 0x008000001299cfae */ /* 0x0005e2000b901d4c */
[----:B------:R-:W-:Y:S02]  /*1ab0*/  IMAD.IADD R152, R145, 0x1, -R152 ;  /* 0x0000000191987824 */ /* 0x000fe400078e0a98 */
[----:B------:R-:W-:Y:S01]  /*1ac0*/  @!P0 IADD3.X R10, R41, R15, R10, P2, !PT ;  /* 0x0000000f290a8210 */ /* 0x000fe200017fe40a */
[----:B------:R-:W-:Y:S01]  /*1ad0*/  IMAD.MOV.U32 R21, RZ, RZ, c[0x0][0x1a0] ;  /* 0x00006800ff157624 */ /* 0x000fe200078e00ff */
[----:B------:R-:W-:Y:S02]  /*1ae0*/  @!P0 LEA R14, P4, R9, c[0x0][0x168], 0x1 ;  /* 0x00005a00090e8a11 */ /* 0x000fe400078808ff */
[----:B------:R-:W-:-:S02]  /*1af0*/  ISETP.GE.AND P2, PT, R11, R6, PT ;  /* 0x000000060b00720c */ /* 0x000fc40003f46270 */
[----:B------:R-:W-:Y:S02]  /*1b00*/  @!P0 LEA.HI.X R15, R9, c[0x0][0x16c], R10, 0x1, P4 ;  /* 0x00005b00090f8a11 */ /* 0x000fe400020f0c0a */
[C---:B------:R-:W-:Y:S02]  /*1b10*/  IADD3 R9, R8.reuse, 0x60, RZ ;  /* 0x0000006008097810 */ /* 0x040fe40007ffe0ff */
[----:B------:R-:W-:Y:S02]  /*1b20*/  ISETP.GE.AND P4, PT, R8, R6, PT ;  /* 0x000000060800720c */ /* 0x000fe40003f86270 */
[----:B-1----:R-:W-:-:S04]  /*1b30*/  @!P1 LEA R16, P3, R13, c[0x0][0x168], 0x1 ;  /* 0x00005a000d109a11 */ /* 0x002fc800078608ff */
[----:B------:R-:W-:Y:S02]  /*1b40*/  @!P1 LEA.HI.X R17, R13, c[0x0][0x16c], R12, 0x1, P3 ;  /* 0x00005b000d119a11 */ /* 0x000fe400018f0c0c */
[----:B------:R-:W-:-:S04]  /*1b50*/  @!P5 LEA R12, P3, R42, c[0x0][0x168], 0x1 ;  /* 0x00005a002a0cda11 */ /* 0x000fc800078608ff */
[----:B------:R-:W-:Y:S02]  /*1b60*/  @!P5 LEA.HI.X R13, R42, c[0x0][0x16c], R41, 0x1, P3 ;  /* 0x00005b002a0dda11 */ /* 0x000fe400018f0c29 */
[-C--:B------:R-:W-:Y:S02]  /*1b70*/  ISETP.GE.AND P3, PT, R7, R6.reuse, PT ;  /* 0x000000060700720c */ /* 0x080fe40003f66270 */
[----:B------:R-:W-:Y:S01]  /*1b80*/  LOP3.LUT R7, R5, 0xfffffff0, RZ, 0xc0, !PT ;  /* 0xfffffff005077812 */ /* 0x000fe200078ec0ff */
[----:B------:R1:W-:Y:S01]  /*1b90*/  @!P5 LDGSTS.E.BYPASS.LTC128B.128 [R153+0x1000], [R12.64] ;  /* 0x010000000c99dfae */ /* 0x0003e2000b901d4c */
[----:B------:R-:W-:Y:S02]  /*1ba0*/  SHF.R.S32.HI R5, RZ, 0x4, R5 ;  /* 0x00000004ff057819 */ /* 0x000fe40000011405 */
[-C--:B------:R-:W-:Y:S01]  /*1bb0*/  ISETP.GE.AND P5, PT, R9, R6.reuse, PT ;  /* 0x000000060900720c */ /* 0x080fe20003fa6270 */
[----:B------:R-:W-:Y:S01]  /*1bc0*/  IMAD.IADD R20, R22, 0x1, -R7 ;  /* 0x0000000116147824 */ /* 0x000fe200078e0a07 */
[----:B------:R-:W-:Y:S01]  /*1bd0*/  LEA.HI R8, R5, R5, RZ, 0x1 ;  /* 0x0000000505087211 */ /* 0x000fe200078f08ff */
[----:B------:R2:W-:Y:S01]  /*1be0*/  @!P1 LDGSTS.E.BYPASS.LTC128B.128 [R153+0x1800], [R16.64] ;  /* 0x0180000010999fae */ /* 0x0005e2000b901d4c */
[----:B------:R-:W-:-:S02]  /*1bf0*/  ISETP.GE.AND P1, PT, R9, R6, PT ;  /* 0x000000060900720c */ /* 0x000fc40003f26270 */
[----:B------:R-:W-:Y:S01]  /*1c00*/  LOP3.LUT R8, R8, 0xfffffffe, RZ, 0xc0, !PT ;  /* 0xfffffffe08087812 */ /* 0x000fe200078ec0ff */
[----:B------:R3:W-:Y:S01]  /*1c10*/  @!P0 LDGSTS.E.BYPASS.LTC128B.128 [R153+0x2000], [R14.64] ;  /* 0x020000000e998fae */ /* 0x0007e2000b901d4c */
[-C--:B------:R-:W-:Y:S02]  /*1c20*/  LEA.HI R7, R20, R20.reuse, RZ, 0x1 ;  /* 0x0000001414077211 */ /* 0x080fe400078f08ff */
[----:B------:R-:W-:Y:S01]  /*1c30*/  SHF.R.S32.HI R11, RZ, 0x1f, R20 ;  /* 0x0000001fff0b7819 */ /* 0x000fe20000011414 */
[----:B------:R-:W-:Y:S01]  /*1c40*/  IMAD.IADD R141, R5, 0x1, -R8 ;  /* 0x00000001058d7824 */ /* 0x000fe200078e0a08 */
[----:B------:R-:W-:Y:S02]  /*1c50*/  LOP3.LUT R9, R7, 0x7fffffe, RZ, 0xc0, !PT ;  /* 0x07fffffe07097812 */ /* 0x000fe400078ec0ff */
[----:B------:R-:W-:Y:S02]  /*1c60*/  LOP3.LUT R5, R2, 0xfffffff8, RZ, 0xc0, !PT ;  /* 0xfffffff802057812 */ /* 0x000fe400078ec0ff */
[----:B------:R-:W-:Y:S01]  /*1c70*/  LEA.HI R6, R11, R20, RZ, 0x3 ;  /* 0x000000140b067211 */ /* 0x000fe200078f18ff */
[----:B------:R-:W-:Y:S01]  /*1c80*/  IMAD.IADD R20, R20, 0x1, -R9 ;  /* 0x0000000114147824 */ /* 0x000fe200078e0a09 */
[----:B------:R-:W-:Y:S01]  /*1c90*/  SHF.R.S32.HI R8, RZ, 0x1, R7 ;  /* 0x00000001ff087819 */ /* 0x000fe20000011407 */
[----:B------:R-:W-:Y:S01]  /*1ca0*/  IMAD.IADD R9, R22, 0x1, -R5 ;  /* 0x0000000116097824 */ /* 0x000fe200078e0a05 */
[----:B------:R-:W-:Y:S01]  /*1cb0*/  SHF.R.S32.HI R7, RZ, 0x1f, R7 ;  /* 0x0000001fff077819 */ /* 0x000fe20000011407 */
[----:B------:R-:W-:-:S02]  /*1cc0*/  @!P5 IMAD.MOV.U32 R5, RZ, RZ, R41 ;  /* 0x000000ffff05d224 */ /* 0x000fc400078e0029 */
[----:B------:R-:W-:Y:S01]  /*1cd0*/  @!P1 IMAD.MOV.U32 R149, RZ, RZ, R147 ;  /* 0x000000ffff959224 */ /* 0x000fe200078e0093 */
[----:B------:R-:W-:Y:S01]  /*1ce0*/  LEA.HI R150, R9, R9, RZ, 0x1 ;  /* 0x0000000909967211 */ /* 0x000fe200078f08ff */
[----:B-1----:R-:W-:Y:S01]  /*1cf0*/  @!P5 IMAD R13, R4, 0x60, RZ ;  /* 0x00000060040dd824 */ /* 0x002fe200078e02ff */
[----:B------:R-:W-:Y:S01]  /*1d00*/  LEA.HI R7, R7, R8, RZ, 0x2 ;  /* 0x0000000807077211 */ /* 0x000fe200078f10ff */
[----:B------:R-:W-:Y:S01]  /*1d10*/  @!P5 IMAD.MOV.U32 R4, RZ, RZ, R42 ;  /* 0x000000ffff04d224 */ /* 0x000fe200078e002a */
[----:B------:R-:W-:Y:S02]  /*1d20*/  SHF.R.S32.HI R154, RZ, 0x1, R150 ;  /* 0x00000001ff9a7819 */ /* 0x000fe40000011496 */
[----:B------:R-:W-:Y:S01]  /*1d30*/  LOP3.LUT R7, R7, 0xfffffffc, RZ, 0xc0, !PT ;  /* 0xfffffffc07077812 */ /* 0x000fe200078ec0ff */
[----:B------:R-:W-:Y:S01]  /*1d40*/  @!P5 IMAD.WIDE.U32 R10, R3, 0x60, R4 ;  /* 0x00000060030ad825 */ /* 0x000fe200078e0004 */
[----:B------:R-:W-:-:S03]  /*1d50*/  LOP3.LUT R150, R150, 0xfffffffe, RZ, 0xc0, !PT ;  /* 0xfffffffe96967812 */ /* 0x000fc600078ec0ff */
[----:B------:R-:W-:Y:S01]  /*1d60*/  @!P5 IMAD.IADD R2, R11, 0x1, R13 ;  /* 0x000000010b02d824 */ /* 0x000fe200078e020d */
[----:B------:R-:W-:Y:S01]  /*1d70*/  @!P5 LEA R12, P0, R10, c[0x0][0x168], 0x1 ;  /* 0x00005a000a0cda11 */ /* 0x000fe200078008ff */
[----:B------:R-:W-:Y:S02]  /*1d80*/  IMAD.SHL.U32 R5, R154, 0x40, RZ ;  /* 0x000000409a057824 */ /* 0x000fe400078e00ff */
[----:B------:R-:W-:Y:S01]  /*1d90*/  IMAD.SHL.U32 R4, R152, 0x8, RZ ;  /* 0x0000000898047824 */ /* 0x000fe200078e00ff */
[----:B------:R-:W-:Y:S01]  /*1da0*/  @!P5 LEA.HI.X R13, R10, c[0x0][0x16c], R2, 0x1, P0 ;  /* 0x00005b000a0dda11 */ /* 0x000fe200000f0c02 */
[----:B------:R-:W-:Y:S01]  /*1db0*/  IMAD.IADD R2, R8, 0x1, -R7 ;  /* 0x0000000108027824 */ /* 0x000fe200078e0a07 */
[----:B------:R-:W-:Y:S01]  /*1dc0*/  LOP3.LUT R5, R5, 0xc0, RZ, 0xc0, !PT ;  /* 0x000000c005057812 */ /* 0x000fe200078ec0ff */
[----:B------:R-:W-:Y:S02]  /*1dd0*/  IMAD.SHL.U32 R7, R6, 0x20, RZ ;  /* 0x0000002006077824 */ /* 0x000fe400078e00ff */
[----:B------:R1:W-:Y:S01]  /*1de0*/  @!P5 LDGSTS.E.BYPASS.LTC128B.128 [R153+0x2800], [R12.64] ;  /* 0x028000000c99dfae */ /* 0x0003e2000b901d4c */
[----:B------:R-:W-:Y:S01]  /*1df0*/  LOP3.LUT R4, R5, 0x8, R4, 0xf8, !PT ;  /* 0x0000000805047812 */ /* 0x000fe200078ef804 */
[----:B------:R-:W-:Y:S01]  /*1e00*/  IMAD.SHL.U32 R6, R2, 0x40, RZ ;  /* 0x0000004002067824 */ /* 0x000fe200078e00ff */
[----:B------:R-:W-:Y:S01]  /*1e10*/  SHF.R.U32.HI R5, RZ, 0x3, R5 ;  /* 0x00000003ff057819 */ /* 0x000fe20000011605 */
[----:B------:R-:W0:Y:S01]  /*1e20*/  LDGDEPBAR ;  /* 0x00000000000079af */ /* 0x000e220000000000 */
[----:B------:R-:W-:Y:S01]  /*1e30*/  IMAD.IADD R150, R9, 0x1, -R150 ;  /* 0x0000000109967824 */ /* 0x000fe200078e0a96 */
[----:B------:R-:W-:Y:S01]  /*1e40*/  LOP3.LUT R7, R7, 0xffffff00, RZ, 0xc0, !PT ;  /* 0xffffff0007077812 */ /* 0x000fe200078ec0ff */
[----:B------:R-:W-:Y:S01]  /*1e50*/  @!P1 IMAD.MOV.U32 R9, RZ, RZ, c[0x0][0x1a4] ;  /* 0x00006900ff099624 */ /* 0x000fe200078e00ff */
[----:B------:R-:W-:Y:S01]  /*1e60*/  LOP3.LUT R8, R4, R5, RZ, 0x3c, !PT ;  /* 0x0000000504087212 */ /* 0x000fe200078e3cff */
[----:B------:R-:W-:Y:S01]  /*1e70*/  IMAD.SHL.U32 R11, R141, 0x8, RZ ;  /* 0x000000088d0b7824 */ /* 0x000fe200078e00ff */
[----:B------:R-:W-:Y:S01]  /*1e80*/  LOP3.LUT R6, R6, 0xc0, RZ, 0xc0, !PT ;  /* 0x000000c006067812 */ /* 0x000fe200078ec0ff */
[----:B------:R-:W-:-:S02]  /*1e90*/  IMAD.MOV.U32 R10, RZ, RZ, 0x5 ;  /* 0x00000005ff0a7424 */ /* 0x000fc400078e00ff */
[----:B------:R-:W-:Y:S01]  /*1ea0*/  IMAD.SHL.U32 R5, R21, 0x20, RZ ;  /* 0x0000002015057824 */ /* 0x000fe200078e00ff */
[----:B------:R-:W-:Y:S01]  /*1eb0*/  LOP3.LUT R11, R6, 0x8, R11, 0xf8, !PT ;  /* 0x00000008060b7812 */ /* 0x000fe200078ef80b */
[----:B------:R-:W-:Y:S01]  /*1ec0*/  @!P1 IMAD R9, R9, 0xc0, RZ ;  /* 0x000000c009099824 */ /* 0x000fe200078e02ff */
[----:B------:R-:W-:Y:S01]  /*1ed0*/  SHF.L.U64.HI R4, R21, R10, c[0x0][0x1a4] ;  /* 0x0000690015047619 */ /* 0x000fe2000001020a */
[----:B------:R-:W-:Y:S01]  /*1ee0*/  IMAD R141, R141, 0x8, R150 ;  /* 0x000000088d8d7824 */ /* 0x000fe200078e0296 */
[----:B------:R-:W-:Y:S01]  /*1ef0*/  SHF.R.U32.HI R6, RZ, 0x3, R6 ;  /* 0x00000003ff067819 */ /* 0x000fe20000011606 */
[----:B------:R-:W-:Y:S01]  /*1f00*/  IMAD R139, R20, 0x20, R7 ;  /* 0x00000020148b7824 */ /* 0x000fe200078e0207 */
[----:B------:R-:W-:Y:S01]  /*1f10*/  @!P3 LEA R10, P0, R5, R148, 0x1 ;  /* 0x00000094050ab211 */ /* 0x000fe200078008ff */
[----:B------:R-:W-:Y:S01]  /*1f20*/  IMAD.U32 R141, R141, 0x20, R8 ;  /* 0x000000208d8d7824 */ /* 0x000fe200078e0008 */
[----:B------:R-:W-:Y:S02]  /*1f30*/  LOP3.LUT R6, R11, R6, RZ, 0x3c, !PT ;  /* 0x000000060b067212 */ /* 0x000fe400078e3cff */
[----:B------:R-:W-:Y:S01]  /*1f40*/  @!P3 LEA.HI.X R11, R5, R147, R4, 0x1, P0 ;  /* 0x00000093050bb211 */ /* 0x000fe200000f0c04 */
[----:B------:R-:W-:-:S02]  /*1f50*/  @!P2 IMAD.MOV.U32 R4, RZ, RZ, c[0x0][0x1a4] ;  /* 0x00006900ff04a624 */ /* 0x000fc400078e00ff */
[----:B-1----:R-:W-:Y:S01]  /*1f60*/  @!P1 IMAD.WIDE.U32 R12, R21, 0xc0, R148 ;  /* 0x000000c0150c9825 */ /* 0x002fe200078e0094 */
[----:B------:R-:W-:-:S04]  /*1f70*/  DEPBAR.LE SB0, 0x0 ;  /* 0x000080000000791a */ /* 0x000fc80000000000 */
[----:B------:R-:W-:Y:S01]  /*1f80*/  BAR.SYNC.DEFER_BLOCKING 0x0 ;  /* 0x0000000000007b1d */ /* 0x000fe20000010000 */
[----:B------:R-:W-:Y:S02]  /*1f90*/  @!P1 IMAD.IADD R9, R13, 0x1, R9 ;  /* 0x000000010d099824 */ /* 0x000fe400078e0209 */
[----:B------:R-:W-:Y:S02]  /*1fa0*/  IMAD R13, R160, 0x200, R7 ;  /* 0x00000200a00d7824 */ /* 0x000fe400078e0207 */
[----:B------:R-:W-:Y:S01]  /*1fb0*/  @!P1 IMAD.MOV.U32 R8, RZ, RZ, R12 ;  /* 0x000000ffff089224 */ /* 0x000fe200078e000c */
[C---:B------:R-:W-:Y:S01]  /*1fc0*/  @!P2 LEA R12, P0, R21.reuse, R148, 0x7 ;  /* 0x00000094150ca211 */ /* 0x040fe200078038ff */
[----:B------:R-:W-:Y:S02]  /*1fd0*/  IMAD R13, R20, 0x20, R13 ;  /* 0x00000020140d7824 */ /* 0x000fe400078e020d */
[----:B------:R-:W-:Y:S02]  /*1fe0*/  @!P4 IMAD.MOV.U32 R149, RZ, RZ, R147 ;  /* 0x000000ffff95c224 */ /* 0x000fe400078e0093 */
[----:B------:R-:W-:Y:S01]  /*1ff0*/  IMAD.IADD R143, R6, 0x1, R13 ;  /* 0x00000001068f7824 */ /* 0x000fe200078e020d */
[----:B------:R-:W-:Y:S01]  /*2000*/  @!P2 LEA.HI.X R13, R21, R147, R4, 0x7, P0 ;  /* 0x00000093150da211 */ /* 0x000fe200000f3c04 */
[----:B------:R-:W-:Y:S01]  /*2010*/  IMAD.SHL.U32 R141, R141, 0x2, RZ ;  /* 0x000000028d8d7824 */ /* 0x000fe200078e00ff */
[----:B------:R-:W-:Y:S01]  /*2020*/  LOP3.LUT P0, RZ, R154, 0x2, RZ, 0xc0, !PT ;  /* 0x000000029aff7812 */ /* 0x000fe2000780c0ff */
[----:B------:R-:W-:-:S02]  /*2030*/  IMAD.SHL.U32 R143, R143, 0x2, RZ ;  /* 0x000000028f8f7824 */ /* 0x000fc400078e00ff */
[----:B------:R-:W-:Y:S01]  /*2040*/  IMAD.MOV.U32 R4, RZ, RZ, 0x10 ;  /* 0x00000010ff047424 */ /* 0x000fe200078e00ff */
[----:B------:R-:W-:Y:S01]  /*2050*/  IADD3 R140, R141, 0x1020, RZ ;  /* 0x000010208d8c7810 */ /* 0x000fe20007ffe0ff */
[----:B------:R-:W-:Y:S01]  /*2060*/  IMAD.IADD R139, R6, 0x1, R139 ;  /* 0x00000001068b7824 */ /* 0x000fe200078e028b */
        /* <DEDUP_REMOVED lines=22> */
[----:B------:R-:W-:-:S02]  /*21d0*/  LOP3.LUT P1, RZ, R2, 0x2, RZ, 0xc0, !PT ;  /* 0x0000000202ff7812 */ /* 0x000fc4000782c0ff */
[----:B------:R-:W-:Y:S01]  /*21e0*/  IADD3 R2, R141, 0x1000, RZ ;  /* 0x000010008d027810 */ /* 0x000fe20007ffe0ff */
[----:B--2---:R-:W-:Y:S01]  /*21f0*/  LDSM.16.M88.4 R16, [R143] ;  /* 0x000000008f10783b */ /* 0x004fe20000000200 */
[----:B------:R-:W-:Y:S02]  /*2200*/  SEL R4, R4, 0xfffffff0, !P1 ;  /* 0xfffffff004047807 */ /* 0x000fe40004800000 */
[----:B------:R-:W-:Y:S01]  /*2210*/  @P0 IADD3 R140, R2, -0x20, RZ ;  /* 0xffffffe0028c0810 */ /* 0x000fe20007ffe0ff */
[----:B------:R-:W2:Y:S02]  /*2220*/  LDSM.16.M88.4 R24, [R141+0x1000] ;  /* 0x001000008d18783b */ /* 0x000ea40000000200 */
[----:B------:R-:W-:Y:S01]  /*2230*/  IMAD R142, R4, 0x2, R143 ;  /* 0x00000002048e7824 */ /* 0x000fe200078e028f */
[C---:B------:R-:W-:Y:S01]  /*2240*/  IADD3 R137, R140.reuse, 0x400, RZ ;  /* 0x000004008c897810 */ /* 0x040fe20007ffe0ff */
[----:B------:R-:W1:Y:S01]  /*2250*/  LDSM.16.M88.4 R32, [R141+0x1400] ;  /* 0x001400008d20783b */ /* 0x000e620000000200 */
[----:B------:R-:W-:-:S02]  /*2260*/  IADD3 R136, R140, 0x800, RZ ;  /* 0x000008008c887810 */ /* 0x000fc40007ffe0ff */
[C---:B------:R-:W-:Y:S01]  /*2270*/  IADD3 R135, R140.reuse, 0xc00, RZ ;  /* 0x00000c008c877810 */ /* 0x040fe20007ffe0ff */
[----:B------:R-:W-:Y:S01]  /*2280*/  LDSM.16.M88.4 R44, [R140+0x400] ;  /* 0x000400008c2c783b */ /* 0x000fe20000000200 */
[C---:B------:R-:W-:Y:S02]  /*2290*/  IADD3 R134, R140.reuse, 0x1000, RZ ;  /* 0x000010008c867810 */ /* 0x040fe40007ffe0ff */
[C---:B------:R-:W-:Y:S01]  /*22a0*/  IADD3 R133, R140.reuse, 0x1400, RZ ;  /* 0x000014008c857810 */ /* 0x040fe20007ffe0ff */
[----:B---3--:R-:W-:Y:S01]  /*22b0*/  LDSM.16.M88.4 R12, [R142] ;  /* 0x000000008e0c783b */ /* 0x008fe20000000200 */
[C---:B------:R-:W-:Y:S02]  /*22c0*/  IADD3 R132, R140.reuse, 0x1800, RZ ;  /* 0x000018008c847810 */ /* 0x040fe40007ffe0ff */
[----:B------:R-:W-:Y:S01]  /*22d0*/  IADD3 R86, R140, 0x1c00, RZ ;  /* 0x00001c008c567810 */ /* 0x000fe20007ffe0ff */
[----:B------:R-:W0:Y:S04]  /*22e0*/  LDGDEPBAR ;  /* 0x00000000000079af */ /* 0x000e280000000000 */
[----:B----4-:R-:W3:Y:S01]  /*22f0*/  LDSM.16.M88.4 R8, [R140] ;  /* 0x000000008c08783b */ /* 0x010ee20000000200 */
[C---:B--2---:R-:W-:Y:S08]  /*2300*/  HMMA.16816.F32.BF16 R36, R16.reuse, R24, RZ ;  /* 0x000000181024723c */ /* 0x044ff000000418ff */
[C---:B------:R-:W-:Y:S08]  /*2310*/  HMMA.16816.F32.BF16 R24, R16.reuse, R26, RZ ;  /* 0x0000001a1018723c */ /* 0x040ff000000418ff */
[----:B-1----:R-:W-:Y:S08]  /*2320*/  HMMA.16816.F32.BF16 R28, R16, R32, RZ ;  /* 0x00000020101c723c */ /* 0x002ff000000418ff */
[C---:B---3--:R-:W-:Y:S08]  /*2330*/  HMMA.16816.F32.BF16 R36, R12.reuse, R8, R36 ;  /* 0x000000080c24723c */ /* 0x048ff00000041824 */
[----:B------:R-:W-:Y:S01]  /*2340*/  HMMA.16816.F32.BF16 R24, R12, R10, R24 ;  /* 0x0000000a0c18723c */ /* 0x000fe20000041818 */
[----:B------:R-:W1:Y:S07]  /*2350*/  LDSM.16.M88.4 R8, [R141+0x1800] ;  /* 0x001800008d08783b */ /* 0x000e6e0000000200 */
[----:B------:R-:W-:Y:S08]  /*2360*/  HMMA.16816.F32.BF16 R32, R16, R34, RZ ;  /* 0x000000221020723c */ /* 0x000ff000000418ff */
[----:B------:R-:W-:Y:S01]  /*2370*/  FMUL.FTZ R5, R36, c[0x0][0x2ec] ;  /* 0x0000bb0024057a20 */ /* 0x000fe20000410000 */
[----:B------:R-:W-:Y:S01]  /*2380*/  HMMA.16816.F32.BF16 R28, R12, R44, R28 ;  /* 0x0000002c0c1c723c */ /* 0x000fe2000004181c */
[----:B------:R-:W-:-:S02]  /*2390*/  FMUL.FTZ R50, R37, c[0x0][0x2ec] ;  /* 0x0000bb0025327a20 */ /* 0x000fc40000410000 */
[----:B------:R-:W-:Y:S02]  /*23a0*/  FMUL.FTZ R2, R38, c[0x0][0x2ec] ;  /* 0x0000bb0026027a20 */ /* 0x000fe40000410000 */
[----:B------:R-:W-:Y:S01]  /*23b0*/  FMUL.FTZ R74, R39, c[0x0][0x2ec] ;  /* 0x0000bb00274a7a20 */ /* 0x000fe20000410000 */
[----:B------:R-:W-:Y:S01]  /*23c0*/  MUFU.TANH R5, R5 ;  /* 0x0000000500057308 */ /* 0x000fe20000002400 */
[----:B------:R-:W2:Y:S01]  /*23d0*/  LDSM.16.M88.4 R36, [R140+0x800] ;  /* 0x000800008c24783b */ /* 0x000ea20000000200 */
[----:B------:R-:W-:Y:S02]  /*23e0*/  FMUL.FTZ R24, R24, c[0x0][0x2ec] ;  /* 0x0000bb0018187a20 */ /* 0x000fe40000410000 */
[----:B------:R-:W-:Y:S02]  /*23f0*/  FMUL.FTZ R52, R25, c[0x0][0x2ec] ;  /* 0x0000bb0019347a20 */ /* 0x000fe40000410000 */
[----:B------:R-:W-:Y:S02]  /*2400*/  FMUL.FTZ R70, R26, c[0x0][0x2ec] ;  /* 0x0000bb001a467a20 */ /* 0x000fe40000410000 */
[----:B------:R3:W-:Y:S01]  /*2410*/  MUFU.TANH R54, R24 ;  /* 0x0000001800367308 */ /* 0x0007e20000002400 */
[----:B------:R-:W-:Y:S01]  /*2420*/  HMMA.16816.F32.BF16 R32, R12, R46, R32 ;  /* 0x0000002e0c20723c */ /* 0x000fe20000041820 */
[----:B------:R-:W-:-:S06]  /*2430*/  FMUL.FTZ R68, R27, c[0x0][0x2ec] ;  /* 0x0000bb001b447a20 */ /* 0x000fcc0000410000 */
[----:B------:R-:W4:Y:S01]  /*2440*/  MUFU.TANH R50, R50 ;  /* 0x0000003200327308 */ /* 0x000f220000002400 */
[C---:B-1----:R-:W-:Y:S01]  /*2450*/  HMMA.16816.F32.BF16 R44, R16.reuse, R8, RZ ;  /* 0x00000008102c723c */ /* 0x042fe200000418ff */
[----:B------:R-:W-:Y:S02]  /*2460*/  FMUL.FTZ R28, R28, c[0x0][0x2ec] ;  /* 0x0000bb001c1c7a20 */ /* 0x000fe40000410000 */
[----:B------:R-:W-:Y:S02]  /*2470*/  FMUL.FTZ R53, R29, c[0x0][0x2ec] ;  /* 0x0000bb001d357a20 */ /* 0x000fe40000410000 */
[----:B------:R-:W-:Y:S01]  /*2480*/  FMUL.FTZ R72, R30, c[0x0][0x2ec] ;  /* 0x0000bb001e487a20 */ /* 0x000fe20000410000 */
[----:B---3--:R-:W1:Y:S01]  /*2490*/  LDSM.16.M88.4 R24, [R141+0x1c00] ;  /* 0x001c00008d18783b */ /* 0x008e620000000200 */
[----:B------:R3:W-:Y:S01]  /*24a0*/  MUFU.TANH R55, R28 ;  /* 0x0000001c00377308 */ /* 0x0007e20000002400 */
[----:B------:R-:W-:Y:S01]  /*24b0*/  HMMA.16816.F32.BF16 R8, R16, R10, RZ ;  /* 0x0000000a1008723c */ /* 0x000fe200000418ff */
[----:B------:R-:W-:-:S07]  /*24c0*/  FMUL.FTZ R80, R31, c[0x0][0x2ec] ;  /* 0x0000bb001f507a20 */ /* 0x000fce0000410000 */
[----:B------:R-:W-:Y:S01]  /*24d0*/  FMUL.FTZ R32, R32, c[0x0][0x2ec] ;  /* 0x0000bb0020207a20 */ /* 0x000fe20000410000 */
[----:B------:R-:W1:Y:S01]  /*24e0*/  MUFU.TANH R74, R74 ;  /* 0x0000004a004a7308 */ /* 0x000e620000002400 */
[----:B------:R-:W-:Y:S02]  /*24f0*/  FMUL.FTZ R56, R33, c[0x0][0x2ec] ;  /* 0x0000bb0021387a20 */ /* 0x000fe40000410000 */
[----:B------:R-:W-:Y:S02]  /*2500*/  FMUL.FTZ R62, R34, c[0x0][0x2ec] ;  /* 0x0000bb00223e7a20 */ /* 0x000fe40000410000 */
[----:B------:R-:W-:Y:S01]  /*2510*/  FMUL.FTZ R64, R35, c[0x0][0x2ec] ;  /* 0x0000bb0023407a20 */ /* 0x000fe20000410000 */
[----:B---3--:R-:W3:Y:S01]  /*2520*/  LDSM.16.M88.4 R28, [R140+0xc00] ;  /* 0x000c00008c1c783b */ /* 0x008ee20000000200 */
[C---:B--2---:R-:W-:Y:S01]  /*2530*/  HMMA.16816.F32.BF16 R44, R12.reuse, R36, R44 ;  /* 0x000000240c2c723c */ /* 0x044fe2000004182c */
[----:B------:R2:W-:Y:S07]  /*2540*/  MUFU.TANH R57, R32 ;  /* 0x0000002000397308 */ /* 0x0005ee0000002400 */
[----:B------:R-:W-:Y:S01]  /*2550*/  HMMA.16816.F32.BF16 R8, R12, R38, R8 ;  /* 0x000000260c08723c */ /* 0x000fe20000041808 */
[----:B------:R-:W3:Y:S01]  /*2560*/  MUFU.TANH R70, R70 ;  /* 0x0000004600467308 */ /* 0x000ee20000002400 */
[----:B--2---:R-:W2:Y:S07]  /*2570*/  LDSM.16.M88.4 R32, [R141+0x2000] ;  /* 0x002000008d20783b */ /* 0x004eae0000000200 */
[----:B------:R-:W2:Y:S01]  /*2580*/  MUFU.TANH R52, R52 ;  /* 0x0000003400347308 */ /* 0x000ea20000002400 */
[----:B-1----:R-:W-:Y:S06]  /*2590*/  HMMA.16816.F32.BF16 R36, R16, R24, RZ ;  /* 0x000000181024723c */ /* 0x002fec00000418ff */
[----:B------:R-:W-:-:S02]  /*25a0*/  FMUL.FTZ R44, R44, c[0x0][0x2ec] ;  /* 0x0000bb002c2c7a20 */ /* 0x000fc40000410000 */
[----:B------:R-:W-:Y:S01]  /*25b0*/  FMUL.FTZ R59, R45, c[0x0][0x2ec] ;  /* 0x0000bb002d3b7a20 */ /* 0x000fe20000410000 */
[----:B------:R-:W1:Y:S01]  /*25c0*/  MUFU.TANH R68, R68 ;  /* 0x0000004400447308 */ /* 0x000e620000002400 */
[----:B------:R-:W-:Y:S01]  /*25d0*/  FMUL.FTZ R128, R46, c[0x0][0x2ec] ;  /* 0x0000bb002e807a20 */ /* 0x000fe20000410000 */
[----:B------:R-:W-:Y:S01]  /*25e0*/  HMMA.16816.F32.BF16 R24, R16, R26, RZ ;  /* 0x0000001a1018723c */ /* 0x000fe200000418ff */
[----:B------:R-:W-:Y:S02]  /*25f0*/  FMUL.FTZ R58, R47, c[0x0][0x2ec] ;  /* 0x0000bb002f3a7a20 */ /* 0x000fe40000410000 */
[----:B------:R-:W-:-:S03]  /*2600*/  FMUL.FTZ R8, R8, c[0x0][0x2ec] ;  /* 0x0000bb0008087a20 */ /* 0x000fc60000410000 */
[----:B------:R1:W-:Y:S01]  /*2610*/  MUFU.TANH R66, R44 ;  /* 0x0000002c00427308 */ /* 0x0003e20000002400 */
[----:B------:R-:W-:Y:S02]  /*2620*/  FMUL.FTZ R9, R9, c[0x0][0x2ec] ;  /* 0x0000bb0009097a20 */ /* 0x000fe40000410000 */
[----:B------:R-:W-:Y:S02]  /*2630*/  FMUL.FTZ R10, R10, c[0x0][0x2ec] ;  /* 0x0000bb000a0a7a20 */ /* 0x000fe40000410000 */
[----:B------:R-:W-:-:S03]  /*2640*/  FMUL.FTZ R88, R11, c[0x0][0x2ec] ;  /* 0x0000bb000b587a20 */ /* 0x000fc60000410000 */
[----:B------:R-:W-:Y:S01]  /*2650*/  MUFU.TANH R63, R8 ;  /* 0x00000008003f7308 */ /* 0x000fe20000002400 */
[C---:B---3--:R-:W-:Y:S01]  /*2660*/  HMMA.16816.F32.BF16 R36, R12.reuse, R28, R36 ;  /* 0x0000001c0c24723c */ /* 0x048fe20000041824 */
[----:B-1----:R-:W1:Y:S06]  /*2670*/  LDSM.16.M88.4 R44, [R140+0x1000] ;  /* 0x001000008c2c783b */ /* 0x002e6c0000000200 */
[----:B------:R-:W-:Y:S02]  /*2680*/  MUFU.TANH R60, R9 ;  /* 0x00000009003c7308 */ /* 0x000fe40000002400 */
[----:B------:R-:W-:Y:S06]  /*2690*/  HMMA.16816.F32.BF16 R24, R12, R30, R24 ;  /* 0x0000001e0c18723c */ /* 0x000fec0000041818 */
[----:B------:R3:W-:Y:S02]  /*26a0*/  MUFU.TANH R126, R10 ;  /* 0x0000000a007e7308 */ /* 0x0007e40000002400 */
[C---:B--2---:R-:W-:Y:S06]  /*26b0*/  HMMA.16816.F32.BF16 R28, R16.reuse, R32, RZ ;  /* 0x00000020101c723c */ /* 0x044fec00000418ff */
[----:B------:R-:W2:Y:S02]  /*26c0*/  MUFU.TANH R53, R53 ;  /* 0x0000003500357308 */ /* 0x000ea40000002400 */
[----:B------:R-:W-:Y:S01]  /*26d0*/  HMMA.16816.F32.BF16 R32, R16, R34, RZ ;  /* 0x000000221020723c */ /* 0x000fe200000418ff */
[----:B------:R-:W-:-:S02]  /*26e0*/  FMUL.FTZ R36, R36, c[0x0][0x2ec] ;  /* 0x0000bb0024247a20 */ /* 0x000fc40000410000 */
[----:B------:R-:W-:Y:S02]  /*26f0*/  FMUL.FTZ R37, R37, c[0x0][0x2ec] ;  /* 0x0000bb0025257a20 */ /* 0x000fe40000410000 */
[----:B------:R-:W-:Y:S01]  /*2700*/  FMUL.FTZ R38, R38, c[0x0][0x2ec] ;  /* 0x0000bb0026267a20 */ /* 0x000fe20000410000 */
[----:B---3--:R-:W3:Y:S01]  /*2710*/  LDSM.16.M88.4 R8, [R141+0x2400] ;  /* 0x002400008d08783b */ /* 0x008ee20000000200 */
[----:B------:R-:W-:Y:S01]  /*2720*/  MUFU.TANH R71, R36 ;  /* 0x0000002400477308 */ /* 0x000fe20000002400 */
[----:B------:R-:W-:Y:S01]  /*2730*/  FMUL.FTZ R67, R25, c[0x0][0x2ec] ;  /* 0x0000bb0019437a20 */ /* 0x000fe20000410000 */
[----:B------:R-:W-:Y:S01]  /*2740*/  LOP3.LUT R25, R51, 0xffffffe0, RZ, 0xc0, !PT ;  /* 0xffffffe033197812 */ /* 0x000fe200078ec0ff */
[----:B------:R-:W-:Y:S02]  /*2750*/  FMUL.FTZ R75, R24, c[0x0][0x2ec] ;  /* 0x0000bb00184b7a20 */ /* 0x000fe40000410000 */
[----:B------:R-:W-:Y:S02]  /*2760*/  FMUL.FTZ R124, R39, c[0x0][0x2ec] ;  /* 0x0000bb00277c7a20 */ /* 0x000fe40000410000 */
[----:B------:R-:W-:Y:S01]  /*2770*/  IMAD.IADD R25, R22, 0x1, -R25 ;  /* 0x0000000116197824 */ /* 0x000fe200078e0a19 */
[----:B------:R-:W-:Y:S01]  /*2780*/  MUFU.TANH R65, R37 ;  /* 0x0000002500417308 */ /* 0x000fe20000002400 */
[----:B------:R-:W-:-:S02]  /*2790*/  FMUL.FTZ R26, R26, c[0x0][0x2ec] ;  /* 0x0000bb001a1a7a20 */ /* 0x000fc40000410000 */
[----:B------:R-:W-:Y:S01]  /*27a0*/  FMUL.FTZ R104, R27, c[0x0][0x2ec] ;  /* 0x0000bb001b687a20 */ /* 0x000fe20000410000 */
[----:B------:R-:W-:Y:S01]  /*27b0*/  SHF.R.S32.HI R24, RZ, 0x1f, R25 ;  /* 0x0000001fff187819 */ /* 0x000fe20000011419 */
[C---:B-1----:R-:W-:Y:S03]  /*27c0*/  HMMA.16816.F32.BF16 R28, R12.reuse, R44, R28 ;  /* 0x0000002c0c1c723c */ /* 0x042fe6000004181c */
[----:B------:R-:W-:Y:S01]  /*27d0*/  LEA.HI R24, R24, R25, RZ, 0x2 ;  /* 0x0000001918187211 */ /* 0x000fe200078f10ff */
[----:B------:R1:W-:Y:S03]  /*27e0*/  MUFU.TANH R98, R38 ;  /* 0x0000002600627308 */ /* 0x0003e60000002400 */
[----:B------:R-:W-:Y:S01]  /*27f0*/  SHF.R.S32.HI R161, RZ, 0x2, R24 ;  /* 0x00000002ffa17819 */ /* 0x000fe20000011418 */
[----:B------:R-:W-:Y:S01]  /*2800*/  IMAD.SHL.U32 R45, R22, 0x2, RZ ;  /* 0x00000002162d7824 */ /* 0x000fe200078e00ff */
[----:B------:R-:W-:Y:S03]  /*2810*/  HMMA.16816.F32.BF16 R32, R12, R46, R32 ;  /* 0x0000002e0c20723c */ /* 0x000fe60000041820 */
[----:B------:R3:W-:Y:S01]  /*2820*/  MUFU.TANH R122, R26 ;  /* 0x0000001a007a7308 */ /* 0x0007e20000002400 */
[----:B------:R-:W-:-:S05]  /*2830*/  LOP3.LUT R45, R45, 0x6, RZ, 0xc0, !PT ;  /* 0x000000062d2d7812 */ /* 0x000fca00078ec0ff */
[----:B------:R-:W-:Y:S01]  /*2840*/  IMAD.IADD R22, R0, 0x1, R45 ;  /* 0x0000000100167824 */ /* 0x000fe200078e022d */
[----:B-1----:R-:W1:Y:S01]  /*2850*/  LDSM.16.M88.4 R36, [R140+0x1400] ;  /* 0x001400008c24783b */ /* 0x002e620000000200 */
[----:B------:R-:W1:Y:S03]  /*2860*/  MUFU.TANH R80, R80 ;  /* 0x0000005000507308 */ /* 0x000e660000002400 */
[----:B------:R-:W-:Y:S01]  /*2870*/  IADD3 R7, R22, 0x9, RZ ;  /* 0x0000000916077810 */ /* 0x000fe20007ffe0ff */
[----:B------:R-:W-:Y:S01]  /*2880*/  FMUL.FTZ R46, R28, c[0x0][0x2ec] ;  /* 0x0000bb001c2e7a20 */ /* 0x000fe20000410000 */
[----:B------:R-:W-:Y:S01]  /*2890*/  IADD3 R20, R22, 0x10, RZ ;  /* 0x0000001016147810 */ /* 0x000fe20007ffe0ff */
[----:B------:R-:W-:Y:S01]  /*28a0*/  IMAD R28, R160, 0x10, R49 ;  /* 0x00000010a01c7824 */ /* 0x000fe200078e0231 */
[----:B---3--:R-:W-:Y:S01]  /*28b0*/  HMMA.16816.F32.BF16 R24, R16, R8, RZ ;  /* 0x000000081018723c */ /* 0x008fe200000418ff */
[----:B------:R-:W-:Y:S01]  /*28c0*/  FMUL.FTZ R29, R29, c[0x0][0x2ec] ;  /* 0x0000bb001d1d7a20 */ /* 0x000fe20000410000 */
[----:B------:R-:W3:Y:S01]  /*28d0*/  MUFU.TANH R72, R72 ;  /* 0x0000004800487308 */ /* 0x000ee20000002400 */
[----:B------:R-:W-:Y:S01]  /*28e0*/  FMUL.FTZ R30, R30, c[0x0][0x2ec] ;  /* 0x0000bb001e1e7a20 */ /* 0x000fe20000410000 */
[----:B------:R-:W-:Y:S01]  /*28f0*/  IADD3 R28, R28, 0x1, R161 ;  /* 0x000000011c1c7810 */ /* 0x000fe20007ffe0a1 */
[----:B------:R-:W-:-:S02]  /*2900*/  FMUL.FTZ R120, R31, c[0x0][0x2ec] ;  /* 0x0000bb001f787a20 */ /* 0x000fc40000410000 */
[----:B------:R-:W-:Y:S01]  /*2910*/  SHF.R.S32.HI R9, RZ, 0x1f, R160 ;  /* 0x0000001fff097819 */ /* 0x000fe200000114a0 */
[----:B------:R-:W-:Y:S01]  /*2920*/  FMUL.FTZ R32, R32, c[0x0][0x2ec] ;  /* 0x0000bb0020207a20 */ /* 0x000fe20000410000 */
[----:B------:R-:W-:Y:S01]  /*2930*/  IADD3 R28, R43, R28, -R48 ;  /* 0x0000001c2b1c7210 */ /* 0x000fe20007ffe830 */
[----:B------:R-:W-:Y:S01]  /*2940*/  MUFU.TANH R76, R29 ;  /* 0x0000001d004c7308 */ /* 0x000fe20000002400 */
[----:B------:R-:W-:Y:S01]  /*2950*/  LEA.HI R9, R9, R160, RZ, 0x2 ;  /* 0x000000a009097211 */ /* 0x000fe200078f10ff */
[----:B------:R-:W-:Y:S01]  /*2960*/  FMUL.FTZ R33, R33, c[0x0][0x2ec] ;  /* 0x0000bb0021217a20 */ /* 0x000fe20000410000 */
[----:B------:R-:W-:Y:S01]  /*2970*/  IADD3 R44, R28, c[0x0][0x2e8], RZ ;  /* 0x0000ba001c2c7a10 */ /* 0x000fe20007ffe0ff */
[----:B------:R-:W-:Y:S01]  /*2980*/  FMUL.FTZ R34, R34, c[0x0][0x2ec] ;  /* 0x0000bb0022227a20 */ /* 0x000fe20000410000 */
[----:B------:R-:W-:Y:S01]  /*2990*/  IADD3 R8, R22, 0x1, RZ ;  /* 0x0000000116087810 */ /* 0x000fe20007ffe0ff */
[----:B------:R-:W-:Y:S01]  /*29a0*/  FMUL.FTZ R35, R35, c[0x0][0x2ec] ;  /* 0x0000bb0023237a20 */ /* 0x000fe20000410000 */
[C---:B------:R-:W-:Y:S01]  /*29b0*/  IADD3 R28, R44.reuse, 0x8, RZ ;  /* 0x000000082c1c7810 */ /* 0x040fe20007ffe0ff */
[----:B------:R2:W-:Y:S01]  /*29c0*/  MUFU.TANH R110, R30 ;  /* 0x0000001e006e7308 */ /* 0x0005e20000002400 */
[----:B------:R-:W-:-:S02]  /*29d0*/  IMNMX R44, R44, R43, PT ;  /* 0x0000002b2c2c7217 */ /* 0x000fc40003800200 */
[----:B------:R-:W-:Y:S02]  /*29e0*/  IMNMX R43, R28, R43, PT ;  /* 0x0000002b1c2b7217 */ /* 0x000fe40003800200 */
[----:B------:R-:W-:Y:S02]  /*29f0*/  LOP3.LUT R9, R9, 0xfffffffc, RZ, 0xc0, !PT ;  /* 0xfffffffc09097812 */ /* 0x000fe400078ec0ff */
[CC--:B------:R-:W-:Y:S01]  /*2a00*/  ISETP.GE.AND P2, PT, R8.reuse, R44.reuse, PT ;  /* 0x0000002c0800720c */ /* 0x0c0fe20003f46270 */
[----:B------:R-:W-:Y:S01]  /*2a10*/  MUFU.TANH R82, R32 ;  /* 0x0000002000527308 */ /* 0x000fe20000002400 */
[-C--:B------:R-:W-:Y:S01]  /*2a20*/  ISETP.GE.AND P5, PT, R8, R43.reuse, PT ;  /* 0x0000002b0800720c */ /* 0x080fe20003fa6270 */
[----:B------:R-:W-:Y:S01]  /*2a30*/  IMAD.IADD R160, R160, 0x1, -R9 ;  /* 0x00000001a0a07824 */ /* 0x000fe200078e0a09 */
[----:B------:R-:W-:Y:S02]  /*2a40*/  IADD3 R8, R22, 0x8, RZ ;  /* 0x0000000816087810 */ /* 0x000fe40007ffe0ff */
[CC--:B------:R-:W-:Y:S01]  /*2a50*/  ISETP.GE.AND P1, PT, R7.reuse, R44.reuse, PT ;  /* 0x0000002c0700720c */ /* 0x0c0fe20003f26270 */
[----:B-1----:R-:W-:Y:S01]  /*2a60*/  HMMA.16816.F32.BF16 R24, R12, R36, R24 ;  /* 0x000000240c18723c */ /* 0x002fe20000041818 */
[C---:B------:R-:W-:Y:S01]  /*2a70*/  ISETP.GE.AND P3, PT, R8.reuse, R44, PT ;  /* 0x0000002c0800720c */ /* 0x040fe20003f66270 */
[----:B--2---:R-:W1:Y:S01]  /*2a80*/  LDSM.16.M88.4 R28, [R141+0x2800] ;  /* 0x002800008d1c783b */ /* 0x004e620000000200 */
[-C--:B------:R-:W-:Y:S01]  /*2a90*/  ISETP.GE.AND P0, PT, R8, R43.reuse, PT ;  /* 0x0000002b0800720c */ /* 0x080fe20003f06270 */
[----:B------:R-:W-:Y:S01]  /*2aa0*/  MUFU.TANH R78, R33 ;  /* 0x00000021004e7308 */ /* 0x000fe20000002400 */
[----:B------:R-:W-:-:S02]  /*2ab0*/  ISETP.GE.AND P4, PT, R7, R43, PT ;  /* 0x0000002b0700720c */ /* 0x000fc40003f86270 */
[----:B----4-:R-:W-:Y:S01]  /*2ac0*/  FSEL R7, R50, -INF , !P2 ;  /* 0xff80000032077808 */ /* 0x010fe20005000000 */
[----:B------:R-:W-:Y:S01]  /*2ad0*/  HMMA.16816.F32.BF16 R8, R16, R10, RZ ;  /* 0x0000000a1008723c */ /* 0x000fe200000418ff */
[----:B------:R-:W2:Y:S01]  /*2ae0*/  LDSM.16.M88.4 R48, [R140+0x1800] ;  /* 0x001800008c30783b */ /* 0x000ea20000000200 */
[----:B------:R-:W-:Y:S02]  /*2af0*/  FSEL R74, R74, -INF , !P5 ;  /* 0xff8000004a4a7808 */ /* 0x000fe40006800000 */
[C---:B------:R-:W-:Y:S01]  /*2b00*/  ISETP.GE.AND P2, PT, R20.reuse, R44, PT ;  /* 0x0000002c1400720c */ /* 0x040fe20003f46270 */
[----:B------:R-:W-:Y:S01]  /*2b10*/  MUFU.TANH R118, R34 ;  /* 0x0000002200767308 */ /* 0x000fe20000002400 */
[----:B------:R-:W-:Y:S02]  /*2b20*/  ISETP.GE.AND P5, PT, R20, R43, PT ;  /* 0x0000002b1400720c */ /* 0x000fe40003fa6270 */
[----:B------:R-:W-:Y:S02]  /*2b30*/  IADD3 R20, R22, 0x11, RZ ;  /* 0x0000001116147810 */ /* 0x000fe40007ffe0ff */
[----:B------:R-:W-:-:S02]  /*2b40*/  FSEL R47, R54, -INF , !P3 ;  /* 0xff800000362f7808 */ /* 0x000fc40005800000 */
[----:B------:R-:W-:Y:S01]  /*2b50*/  FSEL R70, R70, -INF , !P0 ;  /* 0xff80000046467808 */ /* 0x000fe20004000000 */
[----:B------:R4:W-:Y:S01]  /*2b60*/  MUFU.TANH R114, R35 ;  /* 0x0000002300727308 */ /* 0x0009e20000002400 */
[CC--:B------:R-:W-:Y:S02]  /*2b70*/  ISETP.GE.AND P3, PT, R20.reuse, R44.reuse, PT ;  /* 0x0000002c1400720c */ /* 0x0c0fe40003f66270 */
[-C--:B------:R-:W-:Y:S01]  /*2b80*/  ISETP.GE.AND P0, PT, R20, R43.reuse, PT ;  /* 0x0000002b1400720c */ /* 0x080fe20003f06270 */
[----:B------:R-:W-:Y:S01]  /*2b90*/  FMUL.FTZ R25, R25, c[0x0][0x2ec] ;  /* 0x0000bb0019197a20 */ /* 0x000fe20000410000 */
[----:B------:R-:W-:Y:S01]  /*2ba0*/  IADD3 R20, R22, 0x18, RZ ;  /* 0x0000001816147810 */ /* 0x000fe20007ffe0ff */
[----:B------:R-:W-:Y:S01]  /*2bb0*/  FMUL.FTZ R26, R26, c[0x0][0x2ec] ;  /* 0x0000bb001a1a7a20 */ /* 0x000fe20000410000 */
[----:B------:R-:W-:Y:S01]  /*2bc0*/  FSEL R61, R52, -INF , !P1 ;  /* 0xff800000343d7808 */ /* 0x000fe20004800000 */
[----:B------:R-:W2:Y:S01]  /*2bd0*/  MUFU.TANH R128, R128 ;  /* 0x0000008000807308 */ /* 0x000ea20000002400 */
[----:B------:R-:W-:Y:S01]  /*2be0*/  FMUL.FTZ R52, R24, c[0x0][0x2ec] ;  /* 0x0000bb0018347a20 */ /* 0x000fe20000410000 */
[----:B------:R-:W-:Y:S01]  /*2bf0*/  FSEL R68, R68, -INF , !P4 ;  /* 0xff80000044447808 */ /* 0x000fe20006000000 */
[----:B------:R-:W-:Y:S01]  /*2c00*/  HMMA.16816.F32.BF16 R8, R12, R38, R8 ;  /* 0x000000260c08723c */ /* 0x000fe20000041808 */
[C---:B------:R-:W-:Y:S01]  /*2c10*/  ISETP.GE.AND P1, PT, R20.reuse, R44, PT ;  /* 0x0000002c1400720c */ /* 0x040fe20003f26270 */
[----:B------:R-:W-:Y:S01]  /*2c20*/  FMUL.FTZ R27, R27, c[0x0][0x2ec] ;  /* 0x0000bb001b1b7a20 */ /* 0x000fe20000410000 */
[----:B------:R-:W-:Y:S01]  /*2c30*/  ISETP.GE.AND P4, PT, R20, R43, PT ;  /* 0x0000002b1400720c */ /* 0x000fe20003f86270 */
[----:B----4-:R-:W4:Y:S01]  /*2c40*/  LDSM.16.M88.4 R32, [R141+0x2c00] ;  /* 0x002c00008d20783b */ /* 0x010f220000000200 */
[----:B------:R-:W2:Y:S01]  /*2c50*/  MUFU.TANH R62, R62 ;  /* 0x0000003e003e7308 */ /* 0x000ea20000002400 */
[----:B------:R-:W-:-:S02]  /*2c60*/  IADD3 R24, R22, 0x20, RZ ;  /* 0x0000002016187810 */ /* 0x000fc40007ffe0ff */
[----:B------:R-:W-:Y:S01]  /*2c70*/  IADD3 R20, R22, 0x19, RZ ;  /* 0x0000001916147810 */ /* 0x000fe20007ffe0ff */
[C---:B-1----:R-:W-:Y:S01]  /*2c80*/  HMMA.16816.F32.BF16 R36, R16.reuse, R28, RZ ;  /* 0x0000001c1024723c */ /* 0x042fe200000418ff */
[----:B------:R-:W-:Y:S02]  /*2c90*/  FSEL R69, R53, -INF , !P3 ;  /* 0xff80000035457808 */ /* 0x000fe40005800000 */
[----:B------:R-:W-:Y:S01]  /*2ca0*/  FSEL R80, R80, -INF , !P0 ;  /* 0xff80000050507808 */ /* 0x000fe20004000000 */
[----:B------:R-:W1:Y:S01]  /*2cb0*/  MUFU.TANH R56, R56 ;  /* 0x0000003800387308 */ /* 0x000e620000002400 */
[----:B------:R-:W-:Y:S02]  /*2cc0*/  FSEL R55, R55, -INF , !P2 ;  /* 0xff80000037377808 */ /* 0x000fe40005000000 */
[----:B---3--:R-:W-:Y:S01]  /*2cd0*/  FSEL R72, R72, -INF , !P5 ;  /* 0xff80000048487808 */ /* 0x008fe20006800000 */
[----:B------:R-:W-:Y:S01]  /*2ce0*/  HMMA.16816.F32.BF16 R28, R16, R30, RZ ;  /* 0x0000001e101c723c */ /* 0x000fe200000418ff */
[----:B------:R-:W-:-:S02]  /*2cf0*/  ISETP.GE.AND P3, PT, R24, R44, PT ;  /* 0x0000002c1800720c */ /* 0x000fc40003f66270 */
[-C--:B------:R-:W-:Y:S01]  /*2d00*/  ISETP.GE.AND P0, PT, R24, R43.reuse, PT ;  /* 0x0000002b1800720c */ /* 0x080fe20003f06270 */
[----:B------:R-:W3:Y:S01]  /*2d10*/  MUFU.TANH R64, R64 ;  /* 0x0000004000407308 */ /* 0x000ee20000002400 */
[----:B------:R-:W-:Y:S02]  /*2d20*/  ISETP.GE.AND P2, PT, R20, R44, PT ;  /* 0x0000002c1400720c */ /* 0x000fe40003f46270 */
[----:B------:R-:W-:Y:S01]  /*2d30*/  FMUL.FTZ R53, R8, c[0x0][0x2ec] ;  /* 0x0000bb0008357a20 */ /* 0x000fe20000410000 */
[----:B------:R-:W-:Y:S01]  /*2d40*/  ISETP.GE.AND P5, PT, R20, R43, PT ;  /* 0x0000002b1400720c */ /* 0x000fe20003fa6270 */
[----:B------:R-:W-:Y:S01]  /*2d50*/  FMUL.FTZ R108, R10, c[0x0][0x2ec] ;  /* 0x0000bb000a6c7a20 */ /* 0x000fe20000410000 */
[C---:B------:R-:W-:Y:S01]  /*2d60*/  IADD3 R24, R22.reuse, 0x29, RZ ;  /* 0x0000002916187810 */ /* 0x040fe20007ffe0ff */
[----:B------:R-:W-:Y:S01]  /*2d70*/  FMUL.FTZ R9, R9, c[0x0][0x2ec] ;  /* 0x0000bb0009097a20 */ /* 0x000fe20000410000 */
[----:B------:R-:W-:Y:S01]  /*2d80*/  IADD3 R20, R22, 0x21, RZ ;  /* 0x0000002116147810 */ /* 0x000fe20007ffe0ff */
[----:B------:R-:W1:Y:S01]  /*2d90*/  MUFU.TANH R59, R59 ;  /* 0x0000003b003b7308 */ /* 0x000e620000002400 */
[----:B------:R-:W-:Y:S01]  /*2da0*/  FSEL R79, R66, -INF , !P3 ;  /* 0xff800000424f7808 */ /* 0x000fe20005800000 */
[----:B------:R-:W-:Y:S01]  /*2db0*/  FMUL.FTZ R11, R11, c[0x0][0x2ec] ;  /* 0x0000bb000b0b7a20 */ /* 0x000fe20000410000 */
[----:B--2---:R-:W-:Y:S01]  /*2dc0*/  FSEL R128, R128, -INF , !P0 ;  /* 0xff80000080807808 */ /* 0x004fe20004000000 */
[----:B------:R-:W-:Y:S01]  /*2dd0*/  HMMA.16816.F32.BF16 R36, R12, R48, R36 ;  /* 0x000000300c24723c */ /* 0x000fe20000041824 */
[----:B------:R-:W-:-:S02]  /*2de0*/  FSEL R73, R57, -INF , !P1 ;  /* 0xff80000039497808 */ /* 0x000fc40004800000 */
[----:B------:R-:W-:Y:S01]  /*2df0*/  FSEL R62, R62, -INF , !P4 ;  /* 0xff8000003e3e7808 */ /* 0x000fe20006000000 */
[----:B------:R-:W2:Y:S01]  /*2e00*/  MUFU.TANH R58, R58 ;  /* 0x0000003a003a7308 */ /* 0x000ea20000002400 */
[CC--:B------:R-:W-:Y:S02]  /*2e10*/  ISETP.GE.AND P3, PT, R24.reuse, R44.reuse, PT ;  /* 0x0000002c1800720c */ /* 0x0c0fe40003f66270 */
[-C--:B------:R-:W-:Y:S01]  /*2e20*/  ISETP.GE.AND P0, PT, R24, R43.reuse, PT ;  /* 0x0000002b1800720c */ /* 0x080fe20003f06270 */
[----:B------:R-:W-:Y:S01]  /*2e30*/  HMMA.16816.F32.BF16 R28, R12, R50, R28 ;  /* 0x000000320c1c723c */ /* 0x000fe2000004181c */
[C---:B------:R-:W-:Y:S02]  /*2e40*/  ISETP.GE.AND P1, PT, R20.reuse, R44, PT ;  /* 0x0000002c1400720c */ /* 0x040fe40003f26270 */
[----:B------:R-:W-:Y:S01]  /*2e50*/  ISETP.GE.AND P4, PT, R20, R43, PT ;  /* 0x0000002b1400720c */ /* 0x000fe20003f86270 */
[----:B------:R4:W-:Y:S01]  /*2e60*/  MUFU.TANH R54, R25 ;  /* 0x0000001900367308 */ /* 0x0009e20000002400 */
[----:B------:R-:W-:-:S02]  /*2e70*/  IADD3 R24, R22, 0x30, RZ ;  /* 0x0000003016187810 */ /* 0x000fc40007ffe0ff */
[----:B-1----:R-:W-:Y:S02]  /*2e80*/  FSEL R77, R56, -INF , !P2 ;  /* 0xff800000384d7808 */ /* 0x002fe40005000000 */
[----:B---3--:R-:W-:Y:S02]  /*2e90*/  FSEL R20, R64, -INF , !P5 ;  /* 0xff80000040147808 */ /* 0x008fe40006800000 */
[----:B------:R-:W-:Y:S01]  /*2ea0*/  FSEL R49, R59, -INF , !P1 ;  /* 0xff8000003b317808 */ /* 0x000fe20004800000 */
[----:B------:R-:W1:Y:S01]  /*2eb0*/  MUFU.TANH R88, R88 ;  /* 0x0000005800587308 */ /* 0x000e620000002400 */
[----:B--2---:R-:W-:Y:S02]  /*2ec0*/  FSEL R56, R58, -INF , !P4 ;  /* 0xff8000003a387808 */ /* 0x004fe40006000000 */
[-C--:B------:R-:W-:Y:S01]  /*2ed0*/  ISETP.GE.AND P1, PT, R24, R44.reuse, PT ;  /* 0x0000002c1800720c */ /* 0x080fe20003f26270 */
[----:B------:R-:W-:Y:S01]  /*2ee0*/  FMUL.FTZ R36, R36, c[0x0][0x2ec] ;  /* 0x0000bb0024247a20 */ /* 0x000fe20000410000 */
[-C--:B------:R-:W-:Y:S01]  /*2ef0*/  ISETP.GE.AND P4, PT, R24, R43.reuse, PT ;  /* 0x0000002b1800720c */ /* 0x080fe20003f86270 */
[----:B------:R-:W-:Y:S01]  /*2f00*/  FMUL.FTZ R38, R38, c[0x0][0x2ec] ;  /* 0x0000bb0026267a20 */ /* 0x000fe20000410000 */
[C---:B------:R-:W-:Y:S01]  /*2f10*/  IADD3 R8, R22.reuse, 0x31, RZ ;  /* 0x0000003116087810 */ /* 0x040fe20007ffe0ff */
[----:B------:R-:W2:Y:S01]  /*2f20*/  MUFU.TANH R124, R124 ;  /* 0x0000007c007c7308 */ /* 0x000ea20000002400 */
[----:B----4-:R-:W-:Y:S01]  /*2f30*/  IADD3 R25, R22, 0x28, RZ ;  /* 0x0000002816197810 */ /* 0x010fe20007ffe0ff */
[----:B------:R-:W-:Y:S01]  /*2f40*/  FMUL.FTZ R39, R39, c[0x0][0x2ec] ;  /* 0x0000bb0027277a20 */ /* 0x000fe20000410000 */
[----:B------:R-:W-:Y:S01]  /*2f50*/  FSEL R71, R71, -INF , !P1 ;  /* 0xff80000047477808 */ /* 0x000fe20004800000 */
[----:B------:R-:W-:Y:S01]  /*2f60*/  FMUL.FTZ R57, R29, c[0x0][0x2ec] ;  /* 0x0000bb001d397a20 */ /* 0x000fe20000410000 */
[CC--:B------:R-:W-:Y:S01]  /*2f70*/  ISETP.GE.AND P2, PT, R25.reuse, R44.reuse, PT ;  /* 0x0000002c1900720c */ /* 0x0c0fe20003f46270 */
[----:B------:R-:W-:Y:S01]  /*2f80*/  FMUL.FTZ R91, R28, c[0x0][0x2ec] ;  /* 0x0000bb001c5b7a20 */ /* 0x000fe20000410000 */
[----:B------:R-:W-:Y:S01]  /*2f90*/  ISETP.GE.AND P5, PT, R25, R43, PT ;  /* 0x0000002b1900720c */ /* 0x000fe20003fa6270 */
[----:B------:R-:W-:Y:S01]  /*2fa0*/  MUFU.TANH R116, R26 ;  /* 0x0000001a00747308 */ /* 0x000fe20000002400 */
[----:B------:R-:W-:Y:S01]  /*2fb0*/  FSEL R63, R63, -INF , !P2 ;  /* 0xff8000003f3f7808 */ /* 0x000fe20005000000 */
[----:B------:R-:W-:Y:S01]  /*2fc0*/  FMUL.FTZ R30, R30, c[0x0][0x2ec] ;  /* 0x0000bb001e1e7a20 */ /* 0x000fe20000410000 */
[----:B------:R-:W-:Y:S01]  /*2fd0*/  FSEL R126, R126, -INF , !P5 ;  /* 0xff8000007e7e7808 */ /* 0x000fe20006800000 */
[----:B------:R-:W-:Y:S01]  /*2fe0*/  FMUL.FTZ R31, R31, c[0x0][0x2ec] ;  /* 0x0000bb001f1f7a20 */ /* 0x000fe20000410000 */
[----:B------:R-:W-:-:S02]  /*2ff0*/  ISETP.GE.AND P2, PT, R8, R44, PT ;  /* 0x0000002c0800720c */ /* 0x000fc40003f46270 */
[-C--:B------:R-:W-:Y:S01]  /*3000*/  ISETP.GE.AND P5, PT, R8, R43.reuse, PT ;  /* 0x0000002b0800720c */ /* 0x080fe20003fa6270 */
[----:B------:R3:W-:Y:S01]  /*3010*/  MUFU.TANH R112, R27 ;  /* 0x0000001b00707308 */ /* 0x0007e20000002400 */
[----:B------:R-:W-:Y:S02]  /*3020*/  IADD3 R8, R22, 0x39, RZ ;  /* 0x0000003916087810 */ /* 0x000fe40007ffe0ff */
[----:B------:R-:W-:Y:S02]  /*3030*/  FSEL R98, R98, -INF , !P4 ;  /* 0xff80000062627808 */ /* 0x000fe40006000000 */
[C---:B------:R-:W-:Y:S02]  /*3040*/  ISETP.GE.AND P1, PT, R8.reuse, R44, PT ;  /* 0x0000002c0800720c */ /* 0x040fe40003f26270 */
[----:B------:R-:W-:Y:S01]  /*3050*/  ISETP.GE.AND P4, PT, R8, R43, PT ;  /* 0x0000002b0800720c */ /* 0x000fe20003f86270 */
[----:B------:R-:W-:Y:S01]  /*3060*/  MUFU.TANH R48, R9 ;  /* 0x0000000900307308 */ /* 0x000fe20000002400 */
[----:B------:R-:W-:-:S02]  /*3070*/  IADD3 R10, R22, 0x38, RZ ;  /* 0x00000038160a7810 */ /* 0x000fc40007ffe0ff */
[----:B------:R-:W-:Y:S02]  /*3080*/  IADD3 R8, R22, 0x40, RZ ;  /* 0x0000004016087810 */ /* 0x000fe40007ffe0ff */
[----:B------:R-:W-:Y:S02]  /*3090*/  FSEL R81, R60, -INF , !P3 ;  /* 0xff8000003c517808 */ /* 0x000fe40005800000 */
[----:B-1----:R-:W-:Y:S01]  /*30a0*/  FSEL R88, R88, -INF , !P0 ;  /* 0xff80000058587808 */ /* 0x002fe20004000000 */
[----:B---3--:R-:W1:Y:S01]  /*30b0*/  LDSM.16.M88.4 R24, [R140+0x1c00] ;  /* 0x001c00008c18783b */ /* 0x008e620000000200 */
[----:B------:R-:W-:Y:S01]  /*30c0*/  FSEL R83, R65, -INF , !P2 ;  /* 0xff80000041537808 */ /* 0x000fe20005000000 */
[----:B------:R3:W-:Y:S01]  /*30d0*/  MUFU.TANH R106, R11 ;  /* 0x0000000b006a7308 */ /* 0x0007e20000002400 */
[----:B--2---:R-:W-:Y:S01]  /*30e0*/  FSEL R124, R124, -INF , !P5 ;  /* 0xff8000007c7c7808 */ /* 0x004fe20006800000 */
[----:B------:R-:W-:Y:S01]  /*30f0*/  FMUL.FTZ R65, R37, c[0x0][0x2ec] ;  /* 0x0000bb0025417a20 */ /* 0x000fe20000410000 */
[----:B------:R-:W-:Y:S01]  /*3100*/  ISETP.GE.AND P3, PT, R10, R44, PT ;  /* 0x0000002c0a00720c */ /* 0x000fe20003f66270 */
[----:B------:R-:W-:-:S04]  /*3110*/  DEPBAR.LE SB0, 0x0 ;  /* 0x000080000000791a */ /* 0x000fc80000000000 */
[-C--:B------:R-:W-:Y:S01]  /*3120*/  ISETP.GE.AND P0, PT, R10, R43.reuse, PT ;  /* 0x0000002b0a00720c */ /* 0x080fe20003f06270 */
[----:B------:R-:W2:Y:S01]  /*3130*/  MUFU.TANH R67, R67 ;  /* 0x0000004300437308 */ /* 0x000ea20000002400 */
[C---:B------:R-:W-:Y:S02]  /*3140*/  ISETP.GE.AND P2, PT, R8.reuse, R44, PT ;  /* 0x0000002c0800720c */ /* 0x040fe40003f46270 */
[----:B------:R-:W-:Y:S02]  /*3150*/  ISETP.GE.AND P5, PT, R8, R43, PT ;  /* 0x0000002b0800720c */ /* 0x000fe40003fa6270 */
[C---:B------:R-:W-:Y:S01]  /*3160*/  IADD3 R37, R22.reuse, 0x48, RZ ;  /* 0x0000004816257810 */ /* 0x040fe20007ffe0ff */
[----:B---3--:R-:W-:Y:S02]  /*3170*/  HMMA.16816.F32.BF16 R8, R16, R32, RZ ;  /* 0x000000201008723c */ /* 0x008fe400000418ff */
[----:B------:R-:W3:Y:S01]  /*3180*/  MUFU.TANH R104, R104 ;  /* 0x0000006800687308 */ /* 0x000ee20000002400 */
[----:B------:R-:W-:-:S02]  /*3190*/  IADD3 R50, R22, 0x41, RZ ;  /* 0x0000004116327810 */ /* 0x000fc40007ffe0ff */
[----:B------:R-:W-:Y:S02]  /*31a0*/  FSEL R122, R122, -INF , !P0 ;  /* 0xff8000007a7a7808 */ /* 0x000fe40004000000 */
[----:B------:R-:W-:Y:S01]  /*31b0*/  FSEL R110, R110, -INF , !P5 ;  /* 0xff8000006e6e7808 */ /* 0x000fe20006800000 */
[----:B------:R-:W-:Y:S02]  /*31c0*/  HMMA.16816.F32.BF16 R16, R16, R34, RZ ;  /* 0x000000221010723c */ /* 0x000fe400000418ff */
[----:B------:R-:W4:Y:S01]  /*31d0*/  MUFU.TANH R75, R75 ;  /* 0x0000004b004b7308 */ /* 0x000f220000002400 */
[----:B--2---:R-:W-:Y:S02]  /*31e0*/  FSEL R67, R67, -INF , !P1 ;  /* 0xff80000043437808 */ /* 0x004fe40004800000 */
[----:B------:R-:W-:Y:S02]  /*31f0*/  ISETP.GE.AND P1, PT, R37, R44, PT ;  /* 0x0000002c2500720c */ /* 0x000fe40003f26270 */
[----:B------:R-:W-:-:S02]  /*3200*/  ISETP.GE.AND P0, PT, R50, R43, PT ;  /* 0x0000002b3200720c */ /* 0x000fc40003f06270 */
[----:B------:R-:W-:Y:S01]  /*3210*/  IADD3 R32, R22, 0x50, RZ ;  /* 0x0000005016207810 */ /* 0x000fe20007ffe0ff */
[----:B------:R-:W2:Y:S01]  /*3220*/  MUFU.TANH R46, R46 ;  /* 0x0000002e002e7308 */ /* 0x000ea20000002400 */
[----:B---3--:R-:W-:Y:S02]  /*3230*/  FSEL R104, R104, -INF , !P4 ;  /* 0xff80000068687808 */ /* 0x008fe40006000000 */
[----:B------:R-:W-:Y:S02]  /*3240*/  ISETP.GE.AND P4, PT, R37, R43, PT ;  /* 0x0000002b2500720c */ /* 0x000fe40003f86270 */
[----:B------:R-:W-:Y:S01]  /*3250*/  IADD3 R37, R22, 0x49, RZ ;  /* 0x0000004916257810 */ /* 0x000fe20007ffe0ff */
[----:B-1----:R-:W-:Y:S02]  /*3260*/  HMMA.16816.F32.BF16 R8, R12, R24, R8 ;  /* 0x000000180c08723c */ /* 0x002fe40000041808 */
[----:B------:R-:W1:Y:S01]  /*3270*/  MUFU.TANH R120, R120 ;  /* 0x0000007800787308 */ /* 0x000e620000002400 */
[----:B----4-:R-:W-:-:S02]  /*3280*/  FSEL R75, R75, -INF , !P3 ;  /* 0xff8000004b4b7808 */ /* 0x010fc40005800000 */
[-C--:B------:R-:W-:Y:S02]  /*3290*/  ISETP.GE.AND P3, PT, R50, R44.reuse, PT ;  /* 0x0000002c3200720c */ /* 0x080fe40003f66270 */
[C---:B------:R-:W-:Y:S01]  /*32a0*/  ISETP.GE.AND P5, PT, R37.reuse, R43, PT ;  /* 0x0000002b2500720c */ /* 0x040fe20003fa6270 */
[----:B------:R-:W-:Y:S02]  /*32b0*/  HMMA.16816.F32.BF16 R16, R12, R26, R16 ;  /* 0x0000001a0c10723c */ /* 0x000fe40000041810 */
[----:B------:R-:W3:Y:S01]  /*32c0*/  MUFU.TANH R52, R52 ;  /* 0x0000003400347308 */ /* 0x000ee20000002400 */
[----:B--2---:R-:W-:Y:S02]  /*32d0*/  FSEL R33, R46, -INF , !P2 ;  /* 0xff8000002e217808 */ /* 0x004fe40005000000 */
[----:B------:R-:W-:Y:S02]  /*32e0*/  ISETP.GE.AND P2, PT, R37, R44, PT ;  /* 0x0000002c2500720c */ /* 0x000fe40003f46270 */
[----:B------:R-:W-:-:S02]  /*32f0*/  IADD3 R24, R22, 0x58, RZ ;  /* 0x0000005816187810 */ /* 0x000fc40007ffe0ff */
[----:B------:R-:W-:Y:S01]  /*3300*/  IADD3 R28, R22, 0x51, RZ ;  /* 0x00000051161c7810 */ /* 0x000fe20007ffe0ff */
[----:B------:R-:W2:Y:S01]  /*3310*/  MUFU.TANH R36, R36 ;  /* 0x0000002400247308 */ /* 0x000ea20000002400 */
[----:B------:R-:W-:Y:S02]  /*3320*/  FSEL R85, R76, -INF , !P3 ;  /* 0xff8000004c557808 */ /* 0x000fe40005800000 */
[----:B-1----:R-:W-:Y:S02]  /*3330*/  FSEL R120, R120, -INF , !P0 ;  /* 0xff80000078787808 */ /* 0x002fe40004000000 */
[----:B------:R-:W-:Y:S02]  /*3340*/  FSEL R29, R78, -INF , !P2 ;  /* 0xff8000004e1d7808 */ /* 0x000fe40005000000 */
[----:B------:R-:W-:Y:S01]  /*3350*/  FSEL R114, R114, -INF , !P5 ;  /* 0xff80000072727808 */ /* 0x000fe20006800000 */
[----:B------:R-:W1:Y:S01]  /*3360*/  MUFU.TANH R53, R53 ;  /* 0x0000003500357308 */ /* 0x000e620000002400 */
[CC--:B------:R-:W-:Y:S01]  /*3370*/  ISETP.GE.AND P3, PT, R32.reuse, R44.reuse, PT ;  /* 0x0000002c2000720c */ /* 0x0c0fe20003f66270 */
[----:B------:R-:W-:Y:S01]  /*3380*/  FMUL.FTZ R93, R9, c[0x0][0x2ec] ;  /* 0x0000bb00095d7a20 */ /* 0x000fe20000410000 */
[-C--:B------:R-:W-:Y:S01]  /*3390*/  ISETP.GE.AND P0, PT, R32, R43.reuse, PT ;  /* 0x0000002b2000720c */ /* 0x080fe20003f06270 */
[----:B------:R-:W-:Y:S01]  /*33a0*/  FMUL.FTZ R50, R10, c[0x0][0x2ec] ;  /* 0x0000bb000a327a20 */ /* 0x000fe20000410000 */
[-C--:B------:R-:W-:Y:S01]  /*33b0*/  ISETP.GE.AND P2, PT, R24, R44.reuse, PT ;  /* 0x0000002c1800720c */ /* 0x080fe20003f46270 */
[----:B------:R-:W-:Y:S01]  /*33c0*/  FMUL.FTZ R8, R8, c[0x0][0x2ec] ;  /* 0x0000bb0008087a20 */ /* 0x000fe20000410000 */
[-C--:B------:R-:W-:Y:S01]  /*33d0*/  ISETP.GE.AND P5, PT, R24, R43.reuse, PT ;  /* 0x0000002b1800720c */ /* 0x080fe20003fa6270 */
[----:B------:R-:W4:Y:S01]  /*33e0*/  MUFU.TANH R108, R108 ;  /* 0x0000006c006c7308 */ /* 0x000f220000002400 */
[----:B------:R-:W-:Y:S01]  /*33f0*/  FSEL R25, R82, -INF , !P1 ;  /* 0xff80000052197808 */ /* 0x000fe20004800000 */
[----:B------:R-:W-:Y:S01]  /*3400*/  FMUL.FTZ R11, R11, c[0x0][0x2ec] ;  /* 0x0000bb000b0b7a20 */ /* 0x000fe20000410000 */
[----:B------:R-:W-:Y:S01]  /*3410*/  FSEL R118, R118, -INF , !P4 ;  /* 0xff80000076767808 */ /* 0x000fe20006000000 */
[----:B------:R-:W-:Y:S01]  /*3420*/  FMUL.FTZ R16, R16, c[0x0][0x2ec] ;  /* 0x0000bb0010107a20 */ /* 0x000fe20000410000 */
[----:B------:R-:W-:Y:S01]  /*3430*/  IADD3 R24, R22, 0x59, RZ ;  /* 0x0000005916187810 */ /* 0x000fe20007ffe0ff */
[----:B------:R-:W-:Y:S01]  /*3440*/  FMUL.FTZ R18, R18, c[0x0][0x2ec] ;  /* 0x0000bb0012127a20 */ /* 0x000fe20000410000 */
[C---:B------:R-:W-:Y:S01]  /*3450*/  ISETP.GE.AND P1, PT, R28.reuse, R44, PT ;  /* 0x0000002c1c00720c */ /* 0x040fe20003f26270 */
[----:B------:R-:W1:Y:S01]  /*3460*/  MUFU.TANH R57, R57 ;  /* 0x0000003900397308 */ /* 0x000e620000002400 */
[----:B------:R-:W-:Y:S01]  /*3470*/  ISETP.GE.AND P4, PT, R28, R43, PT ;  /* 0x0000002b1c00720c */ /* 0x000fe20003f86270 */
[----:B------:R-:W-:Y:S01]  /*3480*/  FMUL.FTZ R17, R17, c[0x0][0x2ec] ;  /* 0x0000bb0011117a20 */ /* 0x000fe20000410000 */
[----:B------:R-:W-:Y:S01]  /*3490*/  IADD3 R28, R22, 0x60, RZ ;  /* 0x00000060161c7810 */ /* 0x000fe20007ffe0ff */
[----:B------:R-:W-:Y:S01]  /*34a0*/  FMUL.FTZ R19, R19, c[0x0][0x2ec] ;  /* 0x0000bb0013137a20 */ /* 0x000fe20000410000 */
[----:B---3--:R-:W-:-:S02]  /*34b0*/  FSEL R89, R52, -INF , !P3 ;  /* 0xff80000034597808 */ /* 0x008fc40005800000 */
[----:B------:R-:W-:Y:S01]  /*34c0*/  FSEL R116, R116, -INF , !P0 ;  /* 0xff80000074747808 */ /* 0x000fe20004000000 */
[----:B------:R-:W-:Y:S01]  /*34d0*/  MUFU.TANH R65, R65 ;  /* 0x0000004100417308 */ /* 0x000fe20000002400 */
[CC--:B------:R-:W-:Y:S02]  /*34e0*/  ISETP.GE.AND P3, PT, R24.reuse, R44.reuse, PT ;  /* 0x0000002c1800720c */ /* 0x0c0fe40003f66270 */
[----:B------:R-:W-:Y:S02]  /*34f0*/  ISETP.GE.AND P0, PT, R24, R43, PT ;  /* 0x0000002b1800720c */ /* 0x000fe40003f06270 */
[----:B------:R-:W-:Y:S02]  /*3500*/  FSEL R95, R54, -INF , !P1 ;  /* 0xff800000365f7808 */ /* 0x000fe40004800000 */
[----:B------:R-:W-:Y:S01]  /*3510*/  IADD3 R13, R22, 0x68, RZ ;  /* 0x00000068160d7810 */ /* 0x000fe20007ffe0ff */
[----:B------:R-:W3:Y:S01]  /*3520*/  MUFU.TANH R100, R38 ;  /* 0x0000002600647308 */ /* 0x000ee20000002400 */
[----:B------:R-:W-:-:S02]  /*3530*/  ISETP.GE.AND P1, PT, R28, R44, PT ;  /* 0x0000002c1c00720c */ /* 0x000fc40003f26270 */
[----:B------:R-:W-:Y:S02]  /*3540*/  IADD3 R12, R22, 0x69, RZ ;  /* 0x00000069160c7810 */ /* 0x000fe40007ffe0ff */
[----:B------:R-:W-:Y:S02]  /*3550*/  FSEL R9, R48, -INF , !P3 ;  /* 0xff80000030097808 */ /* 0x000fe40005800000 */
[----:B------:R-:W-:Y:S01]  /*3560*/  FSEL R106, R106, -INF , !P0 ;  /* 0xff8000006a6a7808 */ /* 0x000fe20004000000 */
[----:B------:R-:W3:Y:S01]  /*3570*/  MUFU.TANH R92, R39 ;  /* 0x00000027005c7308 */ /* 0x000ee20000002400 */
[C---:B------:R-:W-:Y:S02]  /*3580*/  ISETP.GE.AND P3, PT, R13.reuse, R44, PT ;  /* 0x0000002c0d00720c */ /* 0x040fe40003f66270 */
[----:B------:R-:W-:Y:S02]  /*3590*/  ISETP.GE.AND P0, PT, R13, R43, PT ;  /* 0x0000002b0d00720c */ /* 0x000fe40003f06270 */
[----:B------:R-:W-:-:S02]  /*35a0*/  IADD3 R24, R22, 0x61, RZ ;  /* 0x0000006116187810 */ /* 0x000fc40007ffe0ff */
[----:B--2---:R-:W-:Y:S01]  /*35b0*/  FSEL R13, R36, -INF , !P1 ;  /* 0xff800000240d7808 */ /* 0x004fe20004800000 */
[----:B------:R-:W2:Y:S01]  /*35c0*/  MUFU.TANH R91, R91 ;  /* 0x0000005b005b7308 */ /* 0x000ea20000002400 */
[----:B-1----:R-:W-:Y:S02]  /*35d0*/  FSEL R101, R53, -INF , !P2 ;  /* 0xff80000035657808 */ /* 0x002fe40005000000 */
[----:B------:R-:W-:Y:S02]  /*35e0*/  ISETP.GE.AND P1, PT, R12, R44, PT ;  /* 0x0000002c0c00720c */ /* 0x000fe40003f26270 */
[----:B------:R-:W-:Y:S02]  /*35f0*/  FSEL R112, R112, -INF , !P4 ;  /* 0xff80000070707808 */ /* 0x000fe40006000000 */
[----:B----4-:R-:W-:Y:S01]  /*3600*/  FSEL R108, R108, -INF , !P5 ;  /* 0xff8000006c6c7808 */ /* 0x010fe20006800000 */
[----:B------:R-:W1:Y:S01]  /*3610*/  MUFU.TANH R64, R30 ;  /* 0x0000001e00407308 */ /* 0x000e620000002400 */
[----:B------:R-:W-:-:S02]  /*3620*/  ISETP.GE.AND P4, PT, R28, R43, PT ;  /* 0x0000002b1c00720c */ /* 0x000fc40003f86270 */
[C---:B------:R-:W-:Y:S02]  /*3630*/  ISETP.GE.AND P2, PT, R24.reuse, R44, PT ;  /* 0x0000002c1800720c */ /* 0x040fe40003f46270 */
[----:B------:R-:W-:Y:S02]  /*3640*/  ISETP.GE.AND P5, PT, R24, R43, PT ;  /* 0x0000002b1800720c */ /* 0x000fe40003fa6270 */
[----:B------:R-:W-:Y:S01]  /*3650*/  IADD3 R10, R22, 0x70, RZ ;  /* 0x00000070160a7810 */ /* 0x000fe20007ffe0ff */
[----:B------:R-:W4:Y:S01]  /*3660*/  MUFU.TANH R58, R31 ;  /* 0x0000001f003a7308 */ /* 0x000f220000002400 */
[----:B------:R-:W-:Y:S02]  /*3670*/  FSEL R57, R57, -INF , !P1 ;  /* 0xff80000039397808 */ /* 0x000fe40004800000 */
[----:B------:R-:W-:Y:S02]  /*3680*/  ISETP.GT.AND P1, PT, R151, R146, PT ;  /* 0x000000929700720c */ /* 0x000fe40003f24270 */
[----:B---3--:R-:W-:-:S02]  /*3690*/  FSEL R100, R100, -INF , !P4 ;  /* 0xff80000064647808 */ /* 0x008fc40006000000 */
[----:B------:R-:W-:Y:S01]  /*36a0*/  FSEL R65, R65, -INF , !P2 ;  /* 0xff80000041417808 */ /* 0x000fe20005000000 */
[----:B------:R3:W3:Y:S01]  /*36b0*/  MUFU.TANH R99, R8 ;  /* 0x0000000800637308 */ /* 0x0006e20000002400 */
[----:B------:R-:W-:Y:S02]  /*36c0*/  FSEL R92, R92, -INF , !P5 ;  /* 0xff8000005c5c7808 */ /* 0x000fe40006800000 */
[----:B--2---:R-:W-:Y:S02]  /*36d0*/  FSEL R91, R91, -INF , !P3 ;  /* 0xff8000005b5b7808 */ /* 0x004fe40005800000 */
[----:B-1----:R-:W-:Y:S02]  /*36e0*/  FSEL R64, R64, -INF , !P0 ;  /* 0xff80000040407808 */ /* 0x002fe40004000000 */
[----:B------:R-:W-:Y:S01]  /*36f0*/  ISETP.GE.AND P4, PT, R12, R43, PT ;  /* 0x0000002b0c00720c */ /* 0x000fe20003f86270 */
[----:B------:R-:W1:Y:S01]  /*3700*/  MUFU.TANH R93, R93 ;  /* 0x0000005d005d7308 */ /* 0x000e620000002400 */
[----:B------:R-:W-:-:S02]  /*3710*/  ISETP.GE.AND P2, PT, R10, R44, PT ;  /* 0x0000002c0a00720c */ /* 0x000fc40003f46270 */
[----:B------:R-:W-:Y:S02]  /*3720*/  ISETP.GE.AND P5, PT, R10, R43, PT ;  /* 0x0000002b0a00720c */ /* 0x000fe40003fa6270 */
[----:B----4-:R-:W-:-:S03]  /*3730*/  FSEL R58, R58, -INF , !P4 ;  /* 0xff8000003a3a7808 */ /* 0x010fc60006000000 */
[----:B------:R-:W2:Y:S01]  /*3740*/  MUFU.TANH R50, R50 ;  /* 0x0000003200327308 */ /* 0x000ea20000002400 */
[----:B---3--:R-:W-:Y:S02]  /*3750*/  IADD3 R8, R22, 0x71, RZ ;  /* 0x0000007116087810 */ /* 0x008fe40007ffe0ff */
[----:B------:R-:W-:Y:S02]  /*3760*/  FSEL R99, R99, -INF , !P2 ;  /* 0xff80000063637808 */ /* 0x000fe40005000000 */
[C---:B------:R-:W-:Y:S02]  /*3770*/  ISETP.GE.AND P3, PT, R8.reuse, R44, PT ;  /* 0x0000002c0800720c */ /* 0x040fe40003f66270 */
[----:B------:R-:W-:Y:S01]  /*3780*/  ISETP.GE.AND P0, PT, R8, R43, PT ;  /* 0x0000002b0800720c */ /* 0x000fe20003f06270 */
[----:B------:R-:W3:Y:S01]  /*3790*/  MUFU.TANH R46, R11 ;  /* 0x0000000b002e7308 */ /* 0x000ee20000002400 */
[----:B------:R-:W-:Y:S02]  /*37a0*/  IADD3 R8, R22, 0x78, RZ ;  /* 0x0000007816087810 */ /* 0x000fe40007ffe0ff */
[----:B-1----:R-:W-:-:S02]  /*37b0*/  FSEL R93, R93, -INF , !P3 ;  /* 0xff8000005d5d7808 */ /* 0x002fc40005800000 */
[CC--:B------:R-:W-:Y:S02]  /*37c0*/  ISETP.GE.AND P4, PT, R8.reuse, R44.reuse, PT ;  /* 0x0000002c0800720c */ /* 0x0c0fe40003f86270 */
[-C--:B------:R-:W-:Y:S01]  /*37d0*/  ISETP.GE.AND P2, PT, R8, R43.reuse, PT ;  /* 0x0000002b0800720c */ /* 0x080fe20003f46270 */
[----:B------:R-:W1:Y:S01]  /*37e0*/  MUFU.TANH R53, R16 ;  /* 0x0000001000357308 */ /* 0x000e620000002400 */
[----:B--2---:R-:W-:Y:S02]  /*37f0*/  FSEL R50, R50, -INF , !P5 ;  /* 0xff80000032327808 */ /* 0x004fe40006800000 */
[C---:B------:R-:W-:Y:S02]  /*3800*/  ISETP.GE.AND P5, PT, R22.reuse, R44, PT ;  /* 0x0000002c1600720c */ /* 0x040fe40003fa6270 */
[C---:B------:R-:W-:Y:S02]  /*3810*/  ISETP.GE.AND P3, PT, R22.reuse, R43, PT ;  /* 0x0000002b1600720c */ /* 0x040fe40003f66270 */
[----:B------:R-:W-:Y:S01]  /*3820*/  IADD3 R22, R22, 0x79, RZ ;  /* 0x0000007916167810 */ /* 0x000fe20007ffe0ff */
[----:B------:R-:W2:Y:S01]  /*3830*/  MUFU.TANH R34, R18 ;  /* 0x0000001200227308 */ /* 0x000ea20000002400 */
[----:B---3--:R-:W-:Y:S01]  /*3840*/  FSEL R46, R46, -INF , !P0 ;  /* 0xff8000002e2e7808 */ /* 0x008fe20004000000 */
[----:B------:R-:W-:Y:S01]  /*3850*/  BAR.SYNC.DEFER_BLOCKING 0x0 ;  /* 0x0000000000007b1d */ /* 0x000fe20000010000 */
[----:B------:R-:W-:-:S02]  /*3860*/  @!P1 LEA R158, P0, R42, c[0x0][0x168], 0x1 ;  /* 0x00005a002a9e9a11 */ /* 0x000fc400078008ff */
[----:B------:R-:W-:Y:S02]  /*3870*/  FSEL R6, R5, -INF , !P5 ;  /* 0xff80000005067808 */ /* 0x000fe40006800000 */
[----:B------:R-:W-:Y:S01]  /*3880*/  @!P1 LEA.HI.X R159, R42, c[0x0][0x16c], R41, 0x1, P0 ;  /* 0x00005b002a9f9a11 */ /* 0x000fe200000f0c29 */
[----:B------:R-:W3:Y:S01]  /*3890*/  MUFU.TANH R2, R2 ;  /* 0x0000000200027308 */ /* 0x000ee20000002400 */
[----:B-1----:R-:W-:Y:S02]  /*38a0*/  FSEL R53, R53, -INF , !P4 ;  /* 0xff80000035357808 */ /* 0x002fe40006000000 */
[----:B------:R-:W-:-:S05]  /*38b0*/  ISETP.GE.AND P4, PT, R22, R44, PT ;  /* 0x0000002c1600720c */ /* 0x000fca0003f86270 */
[----:B------:R-:W1:Y:S01]  /*38c0*/  MUFU.TANH R51, R17 ;  /* 0x0000001100337308 */ /* 0x000e620000002400 */
[----:B--2---:R-:W-:Y:S02]  /*38d0*/  FSEL R34, R34, -INF , !P2 ;  /* 0xff80000022227808 */ /* 0x004fe40005000000 */
[----:B------:R-:W-:-:S05]  /*38e0*/  ISETP.GE.AND P2, PT, R22, R43, PT ;  /* 0x0000002b1600720c */ /* 0x000fca0003f46270 */
[----:B------:R-:W2:Y:S01]  /*38f0*/  MUFU.TANH R30, R19 ;  /* 0x00000013001e7308 */ /* 0x000ea20000002400 */
[----:B---3--:R-:W-:Y:S02]  /*3900*/  FSEL R5, R2, -INF , !P3 ;  /* 0xff80000002057808 */ /* 0x008fe40005800000 */
        /* <DEDUP_REMOVED lines=8> */
[----:B------:R-:W-:Y:S02]  /*3990*/  LOP3.LUT R0, R0, c[0x0][0x2d0], RZ, 0x3c, !PT ;  /* 0x0000b40000007a12 */ /* 0x000fe400078e3cff */
[----:B------:R-:W-:Y:S02]  /*39a0*/  LOP3.LUT R12, R12, c[0x0][0x2d0], RZ, 0x3c, !PT ;  /* 0x0000b4000c0c7a12 */ /* 0x000fe400078e3cff */
        /* <DEDUP_REMOVED lines=50> */
.L_x_4714:
[----:B------:R-:W-:-:S04]  /*3cd0*/  LEA R14, -R3, RZ, 0x7 ;  /* 0x000000ff030e7211 */ /* 0x000fc800078e39ff */
[----:B------:R-:W-:Y:S02]  /*3ce0*/  SHF.R.S32.HI R2, RZ, 0x1f, R14 ;  /* 0x0000001fff027819 */ /* 0x000fe4000001140e */
.L_x_4715:
        /* <DEDUP_REMOVED lines=21> */
.L_x_4713:
        /* <DEDUP_REMOVED lines=61> */
[----:B------:R-:W-:Y:S01]  /*4210*/  LDSM.16.MT88.4 R76, [R139+0x3000] ;  /* 0x003000008b4c783b */ /* 0x000fe20000004200 */
        /* <DEDUP_REMOVED lines=55> */
[----:B------:R-:W2:Y:S05]  /*4590*/  SHFL.BFLY PT, R7, R0, 0x2, 0x1f ;  /* 0x0c401f0000077f89 */ /* 0x000eaa00000e0000 */
        /* <DEDUP_REMOVED lines=10> */
[C---:B------:R-:W-:Y:S01]  /*4640*/  FSETP.NEU.FTZ.AND P0, PT, R0.reuse, -INF , PT ;  /* 0xff8000000000780b */ /* 0x040fe20003f1d000 */
[----:B------:R-:W-:-:S06]  /*4650*/  FMUL.FTZ R33, R0, c[0x0][0x23c] ;  /* 0x00008f0000217a20 */ /* 0x000fcc0000410000 */
[----:B------:R-:W-:Y:S01]  /*4660*/  MUFU.EX2 R31, R31 ;  /* 0x0000001f001f7308 */ /* 0x000fe20000000800 */
[----:B------:R-:W-:-:S05]  /*4670*/  FSEL R33, R33, RZ, P0 ;  /* 0x000000ff21217208 */ /* 0x000fca0000000000 */
[--C-:B------:R-:W-:Y:S02]  /*4680*/  FFMA.FTZ R94, R5, c[0x0][0x23c], -R33.reuse ;  /* 0x00008f00055e7a23 */ /* 0x100fe40000010821 */
[----:B------:R-:W2:Y:S01]  /*4690*/  LDSM.16.MT88.4 R4, [R138+0x3000] ;  /* 0x003000008a04783b */ /* 0x000ea20000004200 */
[--C-:B------:R-:W-:Y:S01]  /*46a0*/  FFMA.FTZ R89, R74, c[0x0][0x23c], -R33.reuse ;  /* 0x00008f004a597a23 */ /* 0x100fe20000010821 */
[----:B------:R-:W-:Y:S01]  /*46b0*/  MUFU.EX2 R26, R26 ;  /* 0x0000001a001a7308 */ /* 0x000fe20000000800 */
[--C-:B------:R-:W-:Y:S01]  /*46c0*/  FFMA.FTZ R96, R70, c[0x0][0x23c], -R33.reuse ;  /* 0x00008f0046607a23 */ /* 0x100fe20000010821 */
[----:B-1----:R-:W-:Y:S01]  /*46d0*/  F2FP.BF16.PACK_AB R70, R84, R87 ;  /* 0x000000575446723e */ /* 0x002fe200000010ff */
[--C-:B------:R-:W-:Y:S01]  /*46e0*/  FFMA.FTZ R85, R68, c[0x0][0x23c], -R33.reuse ;  /* 0x00008f0044557a23 */ /* 0x100fe20000010821 */
[----:B------:R-:W-:Y:S01]  /*46f0*/  F2FP.BF16.PACK_AB R68, R97, R102 ;  /* 0x000000666144723e */ /* 0x000fe200000010ff */
[--C-:B------:R-:W-:Y:S02]  /*4700*/  FFMA.FTZ R67, R62, c[0x0][0x23c], -R33.reuse ;  /* 0x00008f003e437a23 */ /* 0x100fe40000010821 */
[--C-:B------:R-:W-:Y:S01]  /*4710*/  FFMA.FTZ R90, R72, c[0x0][0x23c], -R33.reuse ;  /* 0x00008f00485a7a23 */ /* 0x100fe20000010821 */
[----:B------:R-:W-:Y:S01]  /*4720*/  MUFU.EX2 R94, R94 ;  /* 0x0000005e005e7308 */ /* 0x000fe20000000800 */
[----:B------:R-:W-:-:S02]  /*4730*/  FFMA.FTZ R63, R80, c[0x0][0x23c], -R33 ;  /* 0x00008f00503f7a23 */ /* 0x000fc40000010821 */
[--C-:B------:R-:W-:Y:S02]  /*4740*/  FFMA.FTZ R62, R20, c[0x0][0x23c], -R33.reuse ;  /* 0x00008f00143e7a23 */ /* 0x100fe40000010821 */
[----:B------:R-:W-:Y:S02]  /*4750*/  FFMA.FTZ R20, R65, c[0x0][0x23c], -R52 ;  /* 0x00008f0041147a23 */ /* 0x000fe40000010834 */
        /* <DEDUP_REMOVED lines=21> */
[----:B---3--:R-:W-:Y:S01]  /*48b0*/  F2FP.BF16.PACK_AB R71, R85, R96 ;  /* 0x000000605547723e */ /* 0x008fe200000010ff */
[----:B------:R-:W1:Y:S01]  /*48c0*/  MUFU.EX2 R63, R63 ;  /* 0x0000003f003f7308 */ /* 0x000e620000000800 */
[----:B------:R-:W-:-:S02]  /*48d0*/  FADD.FTZ R102, R102, R97 ;  /* 0x0000006166667221 */ /* 0x000fc40000010000 */
        /* <DEDUP_REMOVED lines=13> */
[C---:B--2---:R-:W-:Y:S02]  /*49b0*/  HMMA.16816.F32.BF16 R72, R68.reuse, R4, RZ ;  /* 0x000000044448723c */ /* 0x044fe400000418ff */
[----:B------:R-:W-:Y:S05]  /*49c0*/  MUFU.EX2 R61, R61 ;  /* 0x0000003d003d7308 */ /* 0x000fea0000000800 */
[----:B------:R-:W-:Y:S01]  /*49d0*/  F2FP.BF16.PACK_AB R4, R59, R66 ;  /* 0x000000423b04723e */ /* 0x000fe200000010ff */
[----:B------:R-:W-:Y:S01]  /*49e0*/  HMMA.16816.F32.BF16 R68, R68, R6, RZ ;  /* 0x000000064444723c */ /* 0x000fe200000418ff */
[----:B-1----:R-:W-:Y:S01]  /*49f0*/  F2FP.BF16.PACK_AB R5, R63, R90 ;  /* 0x0000005a3f05723e */ /* 0x002fe200000010ff */
[----:B------:R-:W1:Y:S05]  /*4a00*/  MUFU.EX2 R56, R56 ;  /* 0x0000003800387308 */ /* 0x000e6a0000000800 */
[----:B------:R-:W-:-:S02]  /*4a10*/  F2FP.BF16.PACK_AB R6, R55, R60 ;  /* 0x0000003c3706723e */ /* 0x000fc400000010ff */
        /* <DEDUP_REMOVED lines=57> */
[----:B------:R-:W-:Y:S01]  /*4db0*/  HMMA.16816.F32.BF16 R68, R4, R10, R68 ;  /* 0x0000000a0444723c */ /* 0x000fe20000041844 */
[----:B------:R-:W-:-:S02]  /*4dc0*/  FADD.FTZ R89, R87, R102 ;  /* 0x0000006657597221 */ /* 0x000fc40000010000 */
[----:B------:R-:W-:Y:S02]  /*4dd0*/  FADD.FTZ R96, R96, R9 ;  /* 0x0000000960607221 */ /* 0x000fe40000010000 */
[----:B------:R-:W4:Y:S01]  /*4de0*/  LDSM.16.MT88.4 R8, [R139+0x4800] ;  /* 0x004800008b08783b */ /* 0x000f220000004200 */
[----:B------:R-:W-:Y:S01]  /*4df0*/  FADD.FTZ R89, R84, R89 ;  /* 0x0000005954597221 */ /* 0x000fe20000010000 */
[----:B-1----:R-:W-:Y:S01]  /*4e00*/  F2FP.BF16.PACK_AB R4, R24, R29 ;  /* 0x0000001d1804723e */ /* 0x002fe200000010ff */
[----:B------:R-:W-:Y:S01]  /*4e10*/  FADD.FTZ R85, R85, R96 ;  /* 0x0000006055557221 */ /* 0x000fe20000010000 */
[----:B-----5:R-:W-:Y:S01]  /*4e20*/  F2FP.BF16.PACK_AB R5, R105, R116 ;  /* 0x000000746905723e */ /* 0x020fe200000010ff */
[----:B------:R-:W-:Y:S01]  /*4e30*/  FADD.FTZ R66, R66, R89 ;  /* 0x0000005942427221 */ /* 0x000fe20000010000 */
[----:B------:R-:W-:Y:S01]  /*4e40*/  F2FP.BF16.PACK_AB R6, R22, R27 ;  /* 0x0000001b1606723e */ /* 0x000fe200000010ff */
[----:B------:R-:W-:Y:S01]  /*4e50*/  FADD.FTZ R90, R90, R85 ;  /* 0x000000555a5a7221 */ /* 0x000fe20000010000 */
[----:B---3--:R-:W-:Y:S01]  /*4e60*/  F2FP.BF16.PACK_AB R7, R108, R107 ;  /* 0x0000006b6c07723e */ /* 0x008fe200000010ff */
[----:B------:R-:W-:Y:S02]  /*4e70*/  MUFU.EX2 R57, R57 ;  /* 0x0000003900397308 */ /* 0x000fe40000000800 */
        /* <DEDUP_REMOVED lines=10> */
[----:B------:R-:W2:Y:S01]  /*4f20*/  LDSM.16.MT88.4 R16, [R138+0x4800] ;  /* 0x004800008a10783b */ /* 0x000ea20000004200 */
[----:B------:R-:W-:Y:S02]  /*4f30*/  FADD.FTZ R56, R56, R61 ;  /* 0x0000003d38387221 */ /* 0x000fe40000010000 */
[----:B------:R-:W-:Y:S01]  /*4f40*/  FADD.FTZ R55, R55, R60 ;  /* 0x0000003c37377221 */ /* 0x000fe20000010000 */
[----:B------:R-:W-:Y:S01]  /*4f50*/  HMMA.16816.F32.BF16 R72, R4, R12, R72 ;  /* 0x0000000c0448723c */ /* 0x000fe20000041848 */
[----:B------:R-:W-:Y:S01]  /*4f60*/  MUFU.EX2 R64, R64 ;  /* 0x0000004000407308 */ /* 0x000fe20000000800 */
[----:B------:R-:W-:Y:S02]  /*4f70*/  FADD.FTZ R65, R65, R56 ;  /* 0x0000003841417221 */ /* 0x000fe40000010000 */
[----:B------:R-:W-:Y:S02]  /*4f80*/  FADD.FTZ R54, R54, R55 ;  /* 0x0000003736367221 */ /* 0x000fe40000010000 */
[----:B------:R-:W-:-:S02]  /*4f90*/  FADD.FTZ R65, R88, R65 ;  /* 0x0000004158417221 */ /* 0x000fc40000010000 */
[----:B------:R-:W-:Y:S01]  /*4fa0*/  FADD.FTZ R49, R49, R54 ;  /* 0x0000003631317221 */ /* 0x000fe20000010000 */
[----:B------:R-:W3:Y:S01]  /*4fb0*/  MUFU.EX2 R59, R58 ;  /* 0x0000003a003b7308 */ /* 0x000ee20000000800 */
[----:B------:R-:W-:Y:S02]  /*4fc0*/  HMMA.16816.F32.BF16 R68, R4, R14, R68 ;  /* 0x0000000e0444723c */ /* 0x000fe40000041844 */
[----:B------:R-:W-:-:S04]  /*4fd0*/  FADD.FTZ R12, R48, R49 ;  /* 0x00000031300c7221 */ /* 0x000fc80000010000 */
[----:B------:R-:W-:Y:S01]  /*4fe0*/  FADD.FTZ R12, R47, R12 ;  /* 0x0000000c2f0c7221 */ /* 0x000fe20000010000 */
[----:B------:R-:W-:Y:S01]  /*4ff0*/  F2FP.BF16.PACK_AB R4, R20, R25 ;  /* 0x000000191404723e */ /* 0x000fe200000010ff */
[----:B------:R-:W-:Y:S01]  /*5000*/  MUFU.EX2 R99, R99 ;  /* 0x0000006300637308 */ /* 0x000fe20000000800 */
[----:B-1----:R-:W-:Y:S02]  /*5010*/  F2FP.BF16.PACK_AB R5, R87, R100 ;  /* 0x000000645705723e */ /* 0x002fe400000010ff */
[----:B------:R-:W-:Y:S02]  /*5020*/  F2FP.BF16.PACK_AB R6, R57, R36 ;  /* 0x000000243906723e */ /* 0x000fe400000010ff */
[----:B---3--:R-:W-:-:S03]  /*5030*/  F2FP.BF16.PACK_AB R7, R59, R64 ;  /* 0x000000403b07723e */ /* 0x008fc600000010ff */
[----:B------:R-:W1:Y:S04]  /*5040*/  MUFU.EX2 R106, R106 ;  /* 0x0000006a006a7308 */ /* 0x000e680000000800 */
[C---:B----4-:R-:W-:Y:S04]  /*5050*/  HMMA.16816.F32.BF16 R80, R4.reuse, R8, R80 ;  /* 0x000000080450723c */ /* 0x050fe80000041850 */
[----:B------:R-:W-:Y:S03]  /*5060*/  MUFU.EX2 R48, R50 ;  /* 0x0000003200307308 */ /* 0x000fe60000000800 */
[----:B------:R-:W-:Y:S01]  /*5070*/  FADD.FTZ R9, R39, R12 ;  /* 0x0000000c27097221 */ /* 0x000fe20000010000 */
[----:B--2---:R-:W-:Y:S01]  /*5080*/  HMMA.16816.F32.BF16 R72, R4, R16, R72 ;  /* 0x000000100448723c */ /* 0x004fe20000041848 */
[----:B------:R-:W-:Y:S01]  /*5090*/  FADD.FTZ R8, R98, R65 ;  /* 0x0000004162087221 */ /* 0x000fe20000010000 */
[----:B------:R-:W2:Y:S01]  /*50a0*/  LDSM.16.MT88.4 R12, [R139+0x4c00] ;  /* 0x004c00008b0c783b */ /* 0x000ea20000004200 */
[----:B------:R-:W-:Y:S01]  /*50b0*/  FADD.FTZ R38, R38, R9 ;  /* 0x0000000926267221 */ /* 0x000fe20000010000 */
[----:B------:R-:W3:Y:S01]  /*50c0*/  MUFU.EX2 R39, R46 ;  /* 0x0000002e00277308 */ /* 0x000ee20000000800 */
[----:B------:R-:W-:-:S02]  /*50d0*/  FADD.FTZ R8, R91, R8 ;  /* 0x000000085b087221 */ /* 0x000fc40000010000 */
[----:B------:R-:W-:Y:S01]  /*50e0*/  FADD.FTZ R37, R37, R38 ;  /* 0x0000002625257221 */ /* 0x000fe20000010000 */
[C---:B------:R-:W-:Y:S01]  /*50f0*/  HMMA.16816.F32.BF16 R76, R4.reuse, R10, R76 ;  /* 0x0000000a044c723c */ /* 0x040fe2000004184c */
[----:B------:R-:W-:Y:S02]  /*5100*/  FADD.FTZ R95, R95, R8 ;  /* 0x000000085f5f7221 */ /* 0x000fe40000010000 */
[----:B------:R-:W-:Y:S01]  /*5110*/  FADD.FTZ R32, R32, R37 ;  /* 0x0000002520207221 */ /* 0x000fe20000010000 */
[----:B------:R-:W4:Y:S01]  /*5120*/  LDSM.16.MT88.4 R8, [R138+0x4c00] ;  /* 0x004c00008a08783b */ /* 0x000f220000004200 */
[----:B------:R-:W-:Y:S01]  /*5130*/  FADD.FTZ R33, R104, R95 ;  /* 0x0000005f68217221 */ /* 0x000fe20000010000 */
[----:B------:R-:W-:Y:S01]  /*5140*/  MUFU.EX2 R53, R53 ;  /* 0x0000003500357308 */ /* 0x000fe20000000800 */
[----:B------:R-:W-:Y:S01]  /*5150*/  FADD.FTZ R35, R35, R32 ;  /* 0x0000002023237221 */ /* 0x000fe20000010000 */
[----:B------:R-:W-:Y:S01]  /*5160*/  HMMA.16816.F32.BF16 R68, R4, R18, R68 ;  /* 0x000000120444723c */ /* 0x000fe20000041844 */
[----:B------:R-:W-:-:S02]  /*5170*/  FADD.FTZ R16, R110, R33 ;  /* 0x000000216e107221 */ /* 0x000fc40000010000 */
[----:B------:R-:W-:Y:S02]  /*5180*/  FADD.FTZ R28, R28, R35 ;  /* 0x000000231c1c7221 */ /* 0x000fe40000010000 */
[----:B------:R-:W-:Y:S01]  /*5190*/  FADD.FTZ R16, R101, R16 ;  /* 0x0000001065107221 */ /* 0x000fe20000010000 */
[----:B------:R-:W5:Y:S01]  /*51a0*/  MUFU.EX2 R164, R164 ;  /* 0x000000a400a47308 */ /* 0x000f620000000800 */
[----:B------:R-:W-:Y:S01]  /*51b0*/  FADD.FTZ R31, R31, R28 ;  /* 0x0000001c1f1f7221 */ /* 0x000fe20000010000 */
[----:B-1----:R-:W-:Y:S01]  /*51c0*/  F2FP.BF16.PACK_AB R4, R106, R99 ;  /* 0x000000636a04723e */ /* 0x002fe200000010ff */
[----:B------:R-:W-:Y:S01]  /*51d0*/  FADD.FTZ R103, R103, R16 ;  /* 0x0000001067677221 */ /* 0x000fe20000010000 */
[----:B---3--:R-:W-:Y:S01]  /*51e0*/  F2FP.BF16.PACK_AB R5, R39, R48 ;  /* 0x000000302705723e */ /* 0x008fe200000010ff */
[----:B------:R-:W-:Y:S02]  /*51f0*/  FADD.FTZ R26, R26, R31 ;  /* 0x0000001f1a1a7221 */ /* 0x000fe40000010000 */
        /* <DEDUP_REMOVED lines=8> */
[----:B-----5:R-:W-:Y:S01]  /*5280*/  F2FP.BF16.PACK_AB R6, R164, R53 ;  /* 0x00000035a406723e */ /* 0x020fe200000010ff */
[----:B------:R-:W-:Y:S02]  /*5290*/  FADD.FTZ R107, R107, R116 ;  /* 0x000000746b6b7221 */ /* 0x000fe40000010000 */
[----:B------:R-:W-:-:S02]  /*52a0*/  FADD.FTZ R22, R22, R27 ;  /* 0x0000001b16167221 */ /* 0x000fc40000010000 */
[----:B------:R-:W-:Y:S02]  /*52b0*/  FADD.FTZ R107, R108, R107 ;  /* 0x0000006b6c6b7221 */ /* 0x000fe40000010000 */
[----:B------:R-:W-:Y:S02]  /*52c0*/  FADD.FTZ R25, R25, R22 ;  /* 0x0000001619197221 */ /* 0x000fe40000010000 */
[----:B------:R-:W-:Y:S02]  /*52d0*/  FADD.FTZ R100, R100, R107 ;  /* 0x0000006b64647221 */ /* 0x000fe40000010000 */
[----:B------:R-:W-:Y:S02]  /*52e0*/  FADD.FTZ R25, R20, R25 ;  /* 0x0000001914197221 */ /* 0x000fe40000010000 */
[----:B------:R-:W-:Y:S01]  /*52f0*/  FADD.FTZ R87, R87, R100 ;  /* 0x0000006457577221 */ /* 0x000fe20000010000 */
[----:B-1----:R-:W-:Y:S01]  /*5300*/  F2FP.BF16.PACK_AB R7, R165, R34 ;  /* 0x00000022a507723e */ /* 0x002fe200000010ff */
[----:B------:R-:W-:-:S02]  /*5310*/  FADD.FTZ R36, R36, R25 ;  /* 0x0000001924247221 */ /* 0x000fc40000010000 */
[----:B------:R-:W-:Y:S02]  /*5320*/  FADD.FTZ R64, R64, R87 ;  /* 0x0000005740407221 */ /* 0x000fe40000010000 */
[----:B------:R-:W-:Y:S02]  /*5330*/  FADD.FTZ R36, R57, R36 ;  /* 0x0000002439247221 */ /* 0x000fe40000010000 */
[----:B------:R-:W-:Y:S01]  /*5340*/  FADD.FTZ R59, R59, R64 ;  /* 0x000000403b3b7221 */ /* 0x000fe20000010000 */
[----:B--2---:R-:W-:Y:S01]  /*5350*/  HMMA.16816.F32.BF16 R80, R4, R12, R80 ;  /* 0x0000000c0450723c */ /* 0x004fe20000041850 */
[----:B------:R-:W-:Y:S02]  /*5360*/  FADD.FTZ R99, R99, R36 ;  /* 0x0000002463637221 */ /* 0x000fe40000010000 */
[----:B------:R-:W-:Y:S02]  /*5370*/  FADD.FTZ R48, R48, R59 ;  /* 0x0000003b30307221 */ /* 0x000fe40000010000 */
[----:B------:R-:W-:-:S02]  /*5380*/  FADD.FTZ R106, R106, R99 ;  /* 0x000000636a6a7221 */ /* 0x000fc40000010000 */
[----:B------:R-:W-:Y:S01]  /*5390*/  FADD.FTZ R39, R39, R48 ;  /* 0x0000003027277221 */ /* 0x000fe20000010000 */
[C---:B------:R-:W-:Y:S01]  /*53a0*/  HMMA.16816.F32.BF16 R76, R4.reuse, R14, R76 ;  /* 0x0000000e044c723c */ /* 0x040fe2000004184c */
[----:B------:R-:W-:Y:S02]  /*53b0*/  FADD.FTZ R53, R53, R106 ;  /* 0x0000006a35357221 */ /* 0x000fe40000010000 */
[----:B------:R-:W-:Y:S02]  /*53c0*/  FADD.FTZ R34, R34, R39 ;  /* 0x0000002722227221 */ /* 0x000fe40000010000 */
[----:B------:R-:W-:Y:S02]  /*53d0*/  FADD.FTZ R164, R164, R53 ;  /* 0x00000035a4a47221 */ /* 0x000fe40000010000 */
[----:B------:R-:W-:Y:S01]  /*53e0*/  FADD.FTZ R165, R165, R34 ;  /* 0x00000022a5a57221 */ /* 0x000fe20000010000 */
[C---:B----4-:R-:W-:Y:S08]  /*53f0*/  HMMA.16816.F32.BF16 R72, R4.reuse, R8, R72 ;  /* 0x000000080448723c */ /* 0x050ff00000041848 */
        /* <DEDUP_REMOVED lines=64> */
.L_x_4717:
[----:B------:R-:W-:-:S04]  /*5800*/  LEA R6, -R21, RZ, 0x7 ;  /* 0x000000ff15067211 */ /* 0x000fc800078e39ff */
[----:B------:R-:W-:Y:S02]  /*5810*/  SHF.R.S32.HI R4, RZ, 0x1f, R6 ;  /* 0x0000001fff047819 */ /* 0x000fe40000011406 */
.L_x_4718:
[C---:B------:R-:W-:Y:S01]  /*5820*/  LEA R148, P0, R6.reuse, R148, 0x1 ;  /* 0x0000009406947211 */ /* 0x040fe200078008ff */
        /* <DEDUP_REMOVED lines=15> */
[C---:B------:R-:W-:Y:S01]  /*5920*/  ISETP.GE.AND P3, PT, R88.reuse, R44, PT ;  /* 0x0000002c5800720c */ /* 0x040fe20003f66270 */
[--C-:B------:R-:W-:Y:S01]  /*5930*/  IMAD.X R33, R25, 0x1, R4.reuse, P1 ;  /* 0x0000000119217824 */ /* 0x100fe200008e0604 */
[----:B------:R-:W-:Y:S01]  /*5940*/  ISETP.GE.AND P1, PT, R88, R43, PT ;  /* 0x0000002b5800720c */ /* 0x000fe20003f26270 */
[----:B------:R2:W-:Y:S02]  /*5950*/  LDGSTS.E.BYPASS.LTC128B.128 [R153+0x3800], [R24.64] ;  /* 0x0380000018997fae */ /* 0x0005e4000b901d4c */
[----:B------:R-:W-:Y:S02]  /*5960*/  IMAD.X R37, R33, 0x1, R4, P0 ;  /* 0x0000000121257824 */ /* 0x000fe400000e0604 */
[----:B------:R3:W-:Y:S04]  /*5970*/  LDGSTS.E.BYPASS.LTC128B.128 [R153+0x4000], [R32.64] ;  /* 0x0400000020997fae */ /* 0x0007e8000b901d4c */
[----:B------:R4:W-:Y:S04]  /*5980*/  LDGSTS.E.BYPASS.LTC128B.128 [R153+0x4800], [R36.64] ;  /* 0x0480000024997fae */ /* 0x0009e8000b901d4c */
[----:B------:R-:W-:Y:S04]  /*5990*/  LDSM.16.M88.4 R28, [R143] ;  /* 0x000000008f1c783b */ /* 0x000fe80000000200 */
[----:B------:R-:W5:Y:S04]  /*59a0*/  LDSM.16.M88.4 R12, [R141+0x1000] ;  /* 0x001000008d0c783b */ /* 0x000f680000000200 */
[----:B------:R-:W-:Y:S04]  /*59b0*/  LDSM.16.M88.4 R20, [R142] ;  /* 0x000000008e14783b */ /* 0x000fe80000000200 */
[----:B------:R-:W-:Y:S04]  /*59c0*/  LDSM.16.M88.4 R8, [R140] ;  /* 0x000000008c08783b */ /* 0x000fe80000000200 */
[----:B------:R-:W3:Y:S04]  /*59d0*/  LDSM.16.M88.4 R4, [R141+0x1400] ;  /* 0x001400008d04783b */ /* 0x000ee80000000200 */
[----:B--2---:R-:W2:Y:S04]  /*59e0*/  LDSM.16.M88.4 R24, [R137] ;  /* 0x000000008918783b */ /* 0x004ea80000000200 */
[----:B----4-:R-:W-:Y:S04]  /*59f0*/  LDSM.16.M88.4 R36, [R135] ;  /* 0x000000008724783b */ /* 0x010fe80000000200 */
[----:B------:R-:W0:Y:S01]  /*5a00*/  LDGDEPBAR ;  /* 0x00000000000079af */ /* 0x000e220000000000 */
[C---:B-----5:R-:W-:Y:S08]  /*5a10*/  HMMA.16816.F32.BF16 R16, R28.reuse, R12, RZ ;  /* 0x0000000c1c10723c */ /* 0x060ff000000418ff */
        /* <DEDUP_REMOVED lines=9> */
[----:B------:R2:W4:Y:S01]  /*5ab0*/  MUFU.TANH R54, R16 ;  /* 0x0000001000367308 */ /* 0x0005220000002400 */
[----:B------:R-:W-:Y:S02]  /*5ac0*/  FMUL.FTZ R57, R18, c[0x0][0x2ec] ;  /* 0x0000bb0012397a20 */ /* 0x000fe40000410000 */
[----:B------:R-:W-:Y:S02]  /*5ad0*/  FMUL.FTZ R55, R19, c[0x0][0x2ec] ;  /* 0x0000bb0013377a20 */ /* 0x000fe40000410000 */
[----:B------:R-:W-:Y:S02]  /*5ae0*/  FMUL.FTZ R12, R12, c[0x0][0x2ec] ;  /* 0x0000bb000c0c7a20 */ /* 0x000fe40000410000 */
[----:B------:R-:W-:Y:S01]  /*5af0*/  FMUL.FTZ R59, R13, c[0x0][0x2ec] ;  /* 0x0000bb000d3b7a20 */ /* 0x000fe20000410000 */
[----:B------:R-:W5:Y:S01]  /*5b00*/  MUFU.TANH R57, R57 ;  /* 0x0000003900397308 */ /* 0x000f620000002400 */
[----:B------:R-:W-:Y:S02]  /*5b10*/  FMUL.FTZ R49, R14, c[0x0][0x2ec] ;  /* 0x0000bb000e317a20 */ /* 0x000fe40000410000 */
[----:B------:R-:W-:Y:S01]  /*5b20*/  FMUL.FTZ R62, R15, c[0x0][0x2ec] ;  /* 0x0000bb000f3e7a20 */ /* 0x000fe20000410000 */
[----:B------:R-:W-:Y:S04]  /*5b30*/  HMMA.16816.F32.BF16 R4, R20, R26, R4 ;  /* 0x0000001a1404723c */ /* 0x000fe80000041804 */
[----:B------:R1:W-:Y:S01]  /*5b40*/  MUFU.TANH R47, R12 ;  /* 0x0000000c002f7308 */ /* 0x0003e20000002400 */
[----:B--2---:R-:W2:Y:S01]  /*5b50*/  LDSM.16.M88.4 R16, [R136] ;  /* 0x000000008810783b */ /* 0x004ea20000000200 */
[----:B----4-:R-:W-:-:S02]  /*5b60*/  FSEL R87, R54, -INF , !P3 ;  /* 0xff80000036577808 */ /* 0x010fc40005800000 */
[C---:B---3--:R-:W-:Y:S01]  /*5b70*/  HMMA.16816.F32.BF16 R24, R28.reuse, R8, RZ ;  /* 0x000000081c18723c */ /* 0x048fe200000418ff */
[----:B------:R-:W-:Y:S02]  /*5b80*/  FMUL.FTZ R33, R33, c[0x0][0x2ec] ;  /* 0x0000bb0021217a20 */ /* 0x000fe40000410000 */
[----:B------:R-:W-:Y:S01]  /*5b90*/  FMUL.FTZ R35, R35, c[0x0][0x2ec] ;  /* 0x0000bb0023237a20 */ /* 0x000fe20000410000 */
[----:B------:R-:W3:Y:S01]  /*5ba0*/  MUFU.TANH R46, R46 ;  /* 0x0000002e002e7308 */ /* 0x000ee20000002400 */
[----:B------:R-:W-:Y:S01]  /*5bb0*/  FMUL.FTZ R32, R32, c[0x0][0x2ec] ;  /* 0x0000bb0020207a20 */ /* 0x000fe20000410000 */
[----:B-----5:R-:W-:Y:S01]  /*5bc0*/  FSEL R85, R57, -INF , !P1 ;  /* 0xff80000039557808 */ /* 0x020fe20004800000 */
[----:B------:R-:W-:Y:S01]  /*5bd0*/  FMUL.FTZ R34, R34, c[0x0][0x2ec] ;  /* 0x0000bb0022227a20 */ /* 0x000fe20000410000 */
[----:B------:R-:W-:Y:S01]  /*5be0*/  HMMA.16816.F32.BF16 R8, R28, R10, RZ ;  /* 0x0000000a1c08723c */ /* 0x000fe200000418ff */
[----:B-1----:R-:W1:Y:S03]  /*5bf0*/  LDSM.16.M88.4 R12, [R141+0x1c00] ;  /* 0x001c00008d0c783b */ /* 0x002e660000000200 */
[----:B------:R-:W-:Y:S04]  /*5c00*/  MUFU.TANH R60, R33 ;  /* 0x00000021003c7308 */ /* 0x000fe80000002400 */
[----:B------:R-:W-:-:S02]  /*5c10*/  FMUL.FTZ R63, R5, c[0x0][0x2ec] ;  /* 0x0000bb00053f7a20 */ /* 0x000fc40000410000 */
[----:B------:R-:W-:Y:S02]  /*5c20*/  FMUL.FTZ R124, R7, c[0x0][0x2ec] ;  /* 0x0000bb00077c7a20 */ /* 0x000fe40000410000 */
[----:B------:R-:W-:Y:S01]  /*5c30*/  FMUL.FTZ R52, R4, c[0x0][0x2ec] ;  /* 0x0000bb0004347a20 */ /* 0x000fe20000410000 */
[----:B------:R-:W-:Y:S01]  /*5c40*/  MUFU.TANH R61, R35 ;  /* 0x00000023003d7308 */ /* 0x000fe20000002400 */
[----:B------:R-:W-:Y:S02]  /*5c50*/  FMUL.FTZ R53, R6, c[0x0][0x2ec] ;  /* 0x0000bb0006357a20 */ /* 0x000fe40000410000 */
[----:B------:R-:W4:Y:S05]  /*5c60*/  LDSM.16.M88.4 R4, [R141+0x2000] ;  /* 0x002000008d04783b */ /* 0x000f2a0000000200 */
[----:B------:R-:W-:Y:S01]  /*5c70*/  MUFU.TANH R50, R32 ;  /* 0x0000002000327308 */ /* 0x000fe20000002400 */
[C---:B--2---:R-:W-:Y:S07]  /*5c80*/  HMMA.16816.F32.BF16 R24, R20.reuse, R16, R24 ;  /* 0x000000101418723c */ /* 0x044fee0000041818 */
[----:B------:R4:W-:Y:S01]  /*5c90*/  MUFU.TANH R51, R34 ;  /* 0x0000002200337308 */ /* 0x0009e20000002400 */
[----:B------:R-:W-:Y:S07]  /*5ca0*/  HMMA.16816.F32.BF16 R8, R20, R18, R8 ;  /* 0x000000121408723c */ /* 0x000fee0000041808 */
[----:B------:R-:W2:Y:S01]  /*5cb0*/  MUFU.TANH R55, R55 ;  /* 0x0000003700377308 */ /* 0x000ea20000002400 */
[C---:B-1----:R-:W-:Y:S07]  /*5cc0*/  HMMA.16816.F32.BF16 R16, R28.reuse, R12, RZ ;  /* 0x0000000c1c10723c */ /* 0x042fee00000418ff */
[----:B------:R-:W1:Y:S01]  /*5cd0*/  MUFU.TANH R59, R59 ;  /* 0x0000003b003b7308 */ /* 0x000e620000002400 */
[----:B------:R-:W-:Y:S01]  /*5ce0*/  HMMA.16816.F32.BF16 R12, R28, R14, RZ ;  /* 0x0000000e1c0c723c */ /* 0x000fe200000418ff */
[----:B------:R-:W-:-:S06]  /*5cf0*/  FMUL.FTZ R25, R25, c[0x0][0x2ec] ;  /* 0x0000bb0019197a20 */ /* 0x000fcc0000410000 */
[----:B------:R-:W5:Y:S01]  /*5d00*/  MUFU.TANH R62, R62 ;  /* 0x0000003e003e7308 */ /* 0x000f620000002400 */
[----:B------:R-:W-:Y:S02]  /*5d10*/  FMUL.FTZ R120, R27, c[0x0][0x2ec] ;  /* 0x0000bb001b787a20 */ /* 0x000fe40000410000 */
[----:B------:R-:W-:Y:S02]  /*5d20*/  FMUL.FTZ R56, R24, c[0x0][0x2ec] ;  /* 0x0000bb0018387a20 */ /* 0x000fe40000410000 */
[----:B------:R-:W-:Y:S01]  /*5d30*/  FMUL.FTZ R58, R26, c[0x0][0x2ec] ;  /* 0x0000bb001a3a7a20 */ /* 0x000fe20000410000 */
[----:B----4-:R-:W-:Y:S01]  /*5d40*/  HMMA.16816.F32.BF16 R32, R28, R4, RZ ;  /* 0x000000041c20723c */ /* 0x010fe200000418ff */
[----:B------:R-:W-:Y:S01]  /*5d50*/  FMUL.FTZ R9, R9, c[0x0][0x2ec] ;  /* 0x0000bb0009097a20 */ /* 0x000fe20000410000 */
[----:B------:R4:W-:Y:S01]  /*5d60*/  MUFU.TANH R64, R25 ;  /* 0x0000001900407308 */ /* 0x0009e20000002400 */
[----:B------:R-:W-:-:S05]  /*5d70*/  FMUL.FTZ R11, R11, c[0x0][0x2ec] ;  /* 0x0000bb000b0b7a20 */ /* 0x000fca0000410000 */
[C---:B------:R-:W-:Y:S02]  /*5d80*/  HMMA.16816.F32.BF16 R16, R20.reuse, R36, R16 ;  /* 0x000000241410723c */ /* 0x040fe40000041810 */
[----:B------:R-:W-:Y:S05]  /*5d90*/  MUFU.TANH R65, R9 ;  /* 0x0000000900417308 */ /* 0x000fea0000002400 */
[----:B------:R-:W-:Y:S01]  /*5da0*/  FMUL.FTZ R36, R8, c[0x0][0x2ec] ;  /* 0x0000bb0008247a20 */ /* 0x000fe20000410000 */
[----:B------:R-:W-:Y:S01]  /*5db0*/  HMMA.16816.F32.BF16 R12, R20, R38, R12 ;  /* 0x00000026140c723c */ /* 0x000fe2000004180c */
[----:B------:R-:W-:Y:S01]  /*5dc0*/  FMUL.FTZ R37, R10, c[0x0][0x2ec] ;  /* 0x0000bb000a257a20 */ /* 0x000fe20000410000 */
[----:B------:R1:W-:Y:S01]  /*5dd0*/  MUFU.TANH R118, R11 ;  /* 0x0000000b00767308 */ /* 0x0003e20000002400 */
[----:B----4-:R-:W4:Y:S05]  /*5de0*/  LDSM.16.M88.4 R24, [R134] ;  /* 0x000000008618783b */ /* 0x010f2a0000000200 */
[----:B------:R-:W-:Y:S02]  /*5df0*/  HMMA.16816.F32.BF16 R4, R28, R6, RZ ;  /* 0x000000061c04723c */ /* 0x000fe400000418ff */
[----:B------:R-:W2:Y:S06]  /*5e00*/  MUFU.TANH R63, R63 ;  /* 0x0000003f003f7308 */ /* 0x000eac0000002400 */
[----:B------:R-:W-:Y:S01]  /*5e10*/  FMUL.FTZ R17, R17, c[0x0][0x2ec] ;  /* 0x0000bb0011117a20 */ /* 0x000fe20000410000 */
[----:B-1----:R-:W1:Y:S01]  /*5e20*/  LDSM.16.M88.4 R8, [R141+0x2400] ;  /* 0x002400008d08783b */ /* 0x002e620000000200 */
[----:B------:R-:W-:-:S02]  /*5e30*/  FMUL.FTZ R19, R19, c[0x0][0x2ec] ;  /* 0x0000bb0013137a20 */ /* 0x000fc40000410000 */
[----:B------:R-:W-:Y:S01]  /*5e40*/  MUFU.TANH R66, R17 ;  /* 0x0000001100427308 */ /* 0x000fe20000002400 */
[----:B------:R-:W-:Y:S02]  /*5e50*/  FMUL.FTZ R38, R16, c[0x0][0x2ec] ;  /* 0x0000bb0010267a20 */ /* 0x000fe40000410000 */
[----:B------:R-:W-:Y:S02]  /*5e60*/  FMUL.FTZ R126, R18, c[0x0][0x2ec] ;  /* 0x0000bb00127e7a20 */ /* 0x000fe40000410000 */
[----:B------:R-:W-:Y:S02]  /*5e70*/  FMUL.FTZ R13, R13, c[0x0][0x2ec] ;  /* 0x0000bb000d0d7a20 */ /* 0x000fe40000410000 */
[----:B------:R-:W-:Y:S01]  /*5e80*/  FMUL.FTZ R108, R15, c[0x0][0x2ec] ;  /* 0x0000bb000f6c7a20 */ /* 0x000fe20000410000 */
[----:B------:R2:W-:Y:S01]  /*5e90*/  MUFU.TANH R112, R19 ;  /* 0x0000001300707308 */ /* 0x0005e20000002400 */
[----:B------:R-:W-:Y:S02]  /*5ea0*/  FMUL.FTZ R39, R12, c[0x0][0x2ec] ;  /* 0x0000bb000c277a20 */ /* 0x000fe40000410000 */
[----:B------:R-:W-:-:S05]  /*5eb0*/  FMUL.FTZ R122, R14, c[0x0][0x2ec] ;  /* 0x0000bb000e7a7a20 */ /* 0x000fca0000410000 */
[----:B------:R1:W-:Y:S01]  /*5ec0*/  MUFU.TANH R90, R13 ;  /* 0x0000000d005a7308 */ /* 0x0003e20000002400 */
[C---:B----4-:R-:W-:Y:S01]  /*5ed0*/  HMMA.16816.F32.BF16 R32, R20.reuse, R24, R32 ;  /* 0x000000181420723c */ /* 0x050fe20000041820 */
[----:B--2---:R-:W2:Y:S06]  /*5ee0*/  LDSM.16.M88.4 R16, [R133] ;  /* 0x000000008510783b */ /* 0x004eac0000000200 */
[----:B------:R-:W4:Y:S01]  /*5ef0*/  MUFU.TANH R124, R124 ;  /* 0x0000007c007c7308 */ /* 0x000f220000002400 */
[----:B------:R-:W-:Y:S01]  /*5f00*/  HMMA.16816.F32.BF16 R4, R20, R26, R4 ;  /* 0x0000001a1404723c */ /* 0x000fe20000041804 */
[----:B------:R-:W3:Y:S06]  /*5f10*/  LDSM.16.M88.4 R24, [R141+0x2800] ;  /* 0x002800008d18783b */ /* 0x000eec0000000200 */
[----:B------:R-:W2:Y:S01]  /*5f20*/  MUFU.TANH R120, R120 ;  /* 0x0000007800787308 */ /* 0x000ea20000002400 */
[C---:B-1----:R-:W-:Y:S07]  /*5f30*/  HMMA.16816.F32.BF16 R12, R28.reuse, R8, RZ ;  /* 0x000000081c0c723c */ /* 0x042fee00000418ff */
[----:B------:R-:W1:Y:S01]  /*5f40*/  MUFU.TANH R108, R108 ;  /* 0x0000006c006c7308 */ /* 0x000e620000002400 */
[----:B------:R-:W-:Y:S01]  /*5f50*/  HMMA.16816.F32.BF16 R8, R28, R10, RZ ;  /* 0x0000000a1c08723c */ /* 0x000fe200000418ff */
[----:B------:R-:W-:-:S06]  /*5f60*/  FMUL.FTZ R33, R33, c[0x0][0x2ec] ;  /* 0x0000bb0021217a20 */ /* 0x000fcc0000410000 */
[----:B------:R-:W-:Y:S01]  /*5f70*/  MUFU.TANH R49, R49 ;  /* 0x0000003100317308 */ /* 0x000fe20000002400 */
[----:B------:R-:W-:Y:S02]  /*5f80*/  FMUL.FTZ R35, R35, c[0x0][0x2ec] ;  /* 0x0000bb0023237a20 */ /* 0x000fe40000410000 */
[----:B------:R-:W-:Y:S02]  /*5f90*/  FMUL.FTZ R67, R32, c[0x0][0x2ec] ;  /* 0x0000bb0020437a20 */ /* 0x000fe40000410000 */
[----:B------:R-:W-:Y:S02]  /*5fa0*/  FMUL.FTZ R116, R34, c[0x0][0x2ec] ;  /* 0x0000bb0022747a20 */ /* 0x000fe40000410000 */
[----:B------:R-:W-:Y:S01]  /*5fb0*/  FMUL.FTZ R92, R5, c[0x0][0x2ec] ;  /* 0x0000bb00055c7a20 */ /* 0x000fe20000410000 */
[----:B------:R-:W1:Y:S01]  /*5fc0*/  MUFU.TANH R109, R33 ;  /* 0x00000021006d7308 */ /* 0x000e620000002400 */
[----:B------:R-:W-:Y:S01]  /*5fd0*/  FMUL.FTZ R89, R4, c[0x0][0x2ec] ;  /* 0x0000bb0004597a20 */ /* 0x000fe20000410000 */
[C-C-:B------:R-:W-:Y:S01]  /*5fe0*/  LOP3.LUT R5, R84.reuse, 0x8, R45.reuse, 0xfe, !PT ;  /* 0x0000000854057812 */ /* 0x140fe200078efe2d */
[----:B------:R-:W-:Y:S01]  /*5ff0*/  FMUL.FTZ R7, R7, c[0x0][0x2ec] ;  /* 0x0000bb0007077a20 */ /* 0x000fe20000410000 */
[----:B------:R-:W-:Y:S01]  /*6000*/  LOP3.LUT R4, R84, 0x10, R45, 0xfe, !PT ;  /* 0x0000001054047812 */ /* 0x000fe200078efe2d */
[----:B------:R-:W-:Y:S01]  /*6010*/  FMUL.FTZ R114, R6, c[0x0][0x2ec] ;  /* 0x0000bb0006727a20 */ /* 0x000fe20000410000 */
[C---:B------:R-:W-:Y:S01]  /*6020*/  ISETP.GE.AND P0, PT, R5.reuse, R44, PT ;  /* 0x0000002c0500720c */ /* 0x040fe20003f06270 */
[----:B--2---:R-:W-:Y:S01]  /*6030*/  HMMA.16816.F32.BF16 R12, R20, R16, R12 ;  /* 0x00000010140c723c */ /* 0x004fe2000004180c */
[----:B------:R2:W1:Y:S01]  /*6040*/  MUFU.TANH R100, R35 ;  /* 0x0000002300647308 */ /* 0x0004620000002400 */
[----:B------:R-:W-:-:S02]  /*6050*/  ISETP.GE.AND P2, PT, R5, R43, PT ;  /* 0x0000002b0500720c */ /* 0x000fc40003f46270 */
[CC--:B------:R-:W-:Y:S02]  /*6060*/  ISETP.GE.AND P5, PT, R4.reuse, R44.reuse, PT ;  /* 0x0000002c0400720c */ /* 0x0c0fe40003fa6270 */
[-C--:B------:R-:W-:Y:S02]  /*6070*/  ISETP.GE.AND P4, PT, R4, R43.reuse, PT ;  /* 0x0000002b0400720c */ /* 0x080fe40003f86270 */
[C---:B------:R-:W-:Y:S01]  /*6080*/  IADD3 R16, R88.reuse, 0x1, RZ ;  /* 0x0000000158107810 */ /* 0x040fe20007ffe0ff */
[----:B------:R-:W-:Y:S01]  /*6090*/  HMMA.16816.F32.BF16 R8, R20, R18, R8 ;  /* 0x000000121408723c */ /* 0x000fe20000041808 */
[----:B------:R1:W-:Y:S01]  /*60a0*/  MUFU.TANH R94, R7 ;  /* 0x00000007005e7308 */ /* 0x0003e20000002400 */
[----:B------:R-:W-:Y:S02]  /*60b0*/  IADD3 R17, R88, 0x29, RZ ;  /* 0x0000002958117810 */ /* 0x000fe40007ffe0ff */
[C---:B------:R-:W-:Y:S02]  /*60c0*/  ISETP.GE.AND P3, PT, R16.reuse, R44, PT ;  /* 0x0000002c1000720c */ /* 0x040fe40003f66270 */
[----:B------:R-:W-:-:S02]  /*60d0*/  ISETP.GE.AND P1, PT, R16, R43, PT ;  /* 0x0000002b1000720c */ /* 0x000fc40003f26270 */
[----:B------:R-:W-:Y:S01]  /*60e0*/  IADD3 R16, R88, 0x9, RZ ;  /* 0x0000000958107810 */ /* 0x000fe20007ffe0ff */
[----:B--2---:R-:W2:Y:S01]  /*60f0*/  LDSM.16.M88.4 R32, [R132] ;  /* 0x000000008420783b */ /* 0x004ea20000000200 */
[----:B---3--:R-:W-:Y:S01]  /*6100*/  FSEL R91, R46, -INF , !P3 ;  /* 0xff8000002e5b7808 */ /* 0x008fe20005800000 */
[----:B------:R-:W3:Y:S01]  /*6110*/  MUFU.TANH R92, R92 ;  /* 0x0000005c005c7308 */ /* 0x000ee20000002400 */
[----:B------:R-:W-:Y:S02]  /*6120*/  FSEL R162, R55, -INF , !P1 ;  /* 0xff80000037a27808 */ /* 0x000fe40004800000 */
[CC--:B------:R-:W-:Y:S01]  /*6130*/  ISETP.GE.AND P3, PT, R16.reuse, R44.reuse, PT ;  /* 0x0000002c1000720c */ /* 0x0c0fe20003f66270 */
[----:B------:R-:W-:Y:S01]  /*6140*/  FMUL.FTZ R54, R13, c[0x0][0x2ec] ;  /* 0x0000bb000d367a20 */ /* 0x000fe20000410000 */
[-C--:B------:R-:W-:Y:S01]  /*6150*/  ISETP.GE.AND P1, PT, R16, R43.reuse, PT ;  /* 0x0000002b1000720c */ /* 0x080fe20003f26270 */
[----:B------:R-:W-:Y:S01]  /*6160*/  FMUL.FTZ R15, R15, c[0x0][0x2ec] ;  /* 0x0000bb000f0f7a20 */ /* 0x000fe20000410000 */
[----:B------:R-:W-:Y:S01]  /*6170*/  IADD3 R13, R88, 0x11, RZ ;  /* 0x00000011580d7810 */ /* 0x000fe20007ffe0ff */
[----:B------:R-:W-:Y:S01]  /*6180*/  FMUL.FTZ R12, R12, c[0x0][0x2ec] ;  /* 0x0000bb000c0c7a20 */ /* 0x000fe20000410000 */
[----:B------:R-:W-:Y:S01]  /*6190*/  FSEL R55, R59, -INF , !P3 ;  /* 0xff8000003b377808 */ /* 0x000fe20005800000 */
[----:B------:R-:W-:Y:S01]  /*61a0*/  MUFU.TANH R46, R15 ;  /* 0x0000000f002e7308 */ /* 0x000fe20000002400 */
[----:B-----5:R-:W-:Y:S01]  /*61b0*/  FSEL R98, R62, -INF , !P1 ;  /* 0xff8000003e627808 */ /* 0x020fe20004800000 */
[----:B------:R-:W-:Y:S01]  /*61c0*/  FMUL.FTZ R110, R14, c[0x0][0x2ec] ;  /* 0x0000bb000e6e7a20 */ /* 0x000fe20000410000 */
[CC--:B------:R-:W-:Y:S01]  /*61d0*/  ISETP.GE.AND P3, PT, R13.reuse, R44.reuse, PT ;  /* 0x0000002c0d00720c */ /* 0x0c0fe20003f66270 */
[C---:B-1----:R-:W-:Y:S01]  /*61e0*/  HMMA.16816.F32.BF16 R4, R28.reuse, R24, RZ ;  /* 0x000000181c04723c */ /* 0x042fe200000418ff */
[-C--:B------:R-:W-:Y:S01]  /*61f0*/  ISETP.GE.AND P1, PT, R13, R43.reuse, PT ;  /* 0x0000002b0d00720c */ /* 0x080fe20003f26270 */
[----:B------:R-:W-:Y:S01]  /*6200*/  FMUL.FTZ R59, R9, c[0x0][0x2ec] ;  /* 0x0000bb00093b7a20 */ /* 0x000fe20000410000 */
[----:B------:R-:W-:Y:S01]  /*6210*/  IADD3 R16, R88, 0x19, RZ ;  /* 0x0000001958107810 */ /* 0x000fe20007ffe0ff */
[----:B------:R1:W-:Y:S01]  /*6220*/  MUFU.TANH R57, R12 ;  /* 0x0000000c00397308 */ /* 0x0003e20000002400 */
[----:B------:R-:W-:Y:S01]  /*6230*/  FSEL R95, R60, -INF , !P3 ;  /* 0xff8000003c5f7808 */ /* 0x000fe20005800000 */
[----:B------:R-:W-:Y:S01]  /*6240*/  FMUL.FTZ R62, R11, c[0x0][0x2ec] ;  /* 0x0000bb000b3e7a20 */ /* 0x000fe20000410000 */
[----:B------:R-:W-:Y:S01]  /*6250*/  FSEL R130, R61, -INF , !P1 ;  /* 0xff8000003d827808 */ /* 0x000fe20004800000 */
[----:B------:R-:W-:Y:S01]  /*6260*/  HMMA.16816.F32.BF16 R24, R28, R26, RZ ;  /* 0x0000001a1c18723c */ /* 0x000fe200000418ff */
[----:B------:R-:W-:Y:S01]  /*6270*/  ISETP.GE.AND P3, PT, R16, R44, PT ;  /* 0x0000002c1000720c */ /* 0x000fe20003f66270 */
[----:B------:R-:W-:Y:S01]  /*6280*/  FMUL.FTZ R106, R10, c[0x0][0x2ec] ;  /* 0x0000bb000a6a7a20 */ /* 0x000fe20000410000 */
[----:B------:R-:W-:Y:S01]  /*6290*/  IADD3 R13, R88, 0x21, RZ ;  /* 0x00000021580d7810 */ /* 0x000fe20007ffe0ff */
[----:B------:R-:W5:Y:S01]  /*62a0*/  MUFU.TANH R54, R54 ;  /* 0x0000003600367308 */ /* 0x000f620000002400 */
[----:B------:R-:W-:Y:S01]  /*62b0*/  ISETP.GE.AND P1, PT, R16, R43, PT ;  /* 0x0000002b1000720c */ /* 0x000fe20003f26270 */
[----:B------:R-:W-:Y:S01]  /*62c0*/  FMUL.FTZ R8, R8, c[0x0][0x2ec] ;  /* 0x0000bb0008087a20 */ /* 0x000fe20000410000 */
[----:B------:R-:W-:-:S02]  /*62d0*/  FSEL R63, R63, -INF , !P3 ;  /* 0xff8000003f3f7808 */ /* 0x000fc40005800000 */
[----:B----4-:R-:W-:Y:S02]  /*62e0*/  FSEL R124, R124, -INF , !P1 ;  /* 0xff8000007c7c7808 */ /* 0x010fe40004800000 */
[CC--:B------:R-:W-:Y:S01]  /*62f0*/  ISETP.GE.AND P3, PT, R13.reuse, R44.reuse, PT ;  /* 0x0000002c0d00720c */ /* 0x0c0fe20003f66270 */
[----:B------:R-:W4:Y:S01]  /*6300*/  MUFU.TANH R59, R59 ;  /* 0x0000003b003b7308 */ /* 0x000f220000002400 */
[-C--:B------:R-:W-:Y:S02]  /*6310*/  ISETP.GE.AND P1, PT, R13, R43.reuse, PT ;  /* 0x0000002b0d00720c */ /* 0x080fe40003f26270 */
[----:B-1----:R-:W1:Y:S01]  /*6320*/  LDSM.16.M88.4 R12, [R141+0x2c00] ;  /* 0x002c00008d0c783b */ /* 0x002e620000000200 */
[----:B------:R-:W-:Y:S01]  /*6330*/  FSEL R9, R64, -INF , !P3 ;  /* 0xff80000040097808 */ /* 0x000fe20005800000 */
[----:B--2---:R-:W-:Y:S01]  /*6340*/  HMMA.16816.F32.BF16 R4, R20, R32, R4 ;  /* 0x000000201404723c */ /* 0x004fe20000041804 */
[----:B------:R-:W-:Y:S02]  /*6350*/  FSEL R120, R120, -INF , !P1 ;  /* 0xff80000078787808 */ /* 0x000fe40004800000 */
[C---:B------:R-:W-:Y:S01]  /*6360*/  ISETP.GE.AND P3, PT, R17.reuse, R44, PT ;  /* 0x0000002c1100720c */ /* 0x040fe20003f66270 */
[----:B------:R-:W2:Y:S01]  /*6370*/  MUFU.TANH R62, R62 ;  /* 0x0000003e003e7308 */ /* 0x000ea20000002400 */
[----:B------:R-:W-:-:S02]  /*6380*/  ISETP.GE.AND P1, PT, R17, R43, PT ;  /* 0x0000002b1100720c */ /* 0x000fc40003f26270 */
[----:B------:R-:W-:Y:S01]  /*6390*/  IADD3 R16, R88, 0x31, RZ ;  /* 0x0000003158107810 */ /* 0x000fe20007ffe0ff */
[----:B------:R-:W-:Y:S01]  /*63a0*/  HMMA.16816.F32.BF16 R24, R20, R34, R24 ;  /* 0x000000221418723c */ /* 0x000fe20000041818 */
[----:B------:R-:W-:Y:S02]  /*63b0*/  FSEL R99, R65, -INF , !P3 ;  /* 0xff80000041637808 */ /* 0x000fe40005800000 */
[----:B------:R-:W-:Y:S01]  /*63c0*/  FSEL R118, R118, -INF , !P1 ;  /* 0xff80000076767808 */ /* 0x000fe20004800000 */
[----:B------:R-:W-:Y:S01]  /*63d0*/  MUFU.TANH R52, R52 ;  /* 0x0000003400347308 */ /* 0x000fe20000002400 */
[C---:B------:R-:W-:Y:S02]  /*63e0*/  ISETP.GE.AND P3, PT, R16.reuse, R44, PT ;  /* 0x0000002c1000720c */ /* 0x040fe40003f66270 */
[----:B------:R-:W-:Y:S02]  /*63f0*/  ISETP.GE.AND P1, PT, R16, R43, PT ;  /* 0x0000002b1000720c */ /* 0x000fe40003f26270 */
[----:B------:R-:W-:-:S02]  /*6400*/  IADD3 R16, R88, 0x39, RZ ;  /* 0x0000003958107810 */ /* 0x000fc40007ffe0ff */
[----:B------:R-:W-:Y:S01]  /*6410*/  FSEL R107, R66, -INF , !P3 ;  /* 0xff800000426b7808 */ /* 0x000fe20005800000 */
[----:B------:R-:W-:Y:S01]  /*6420*/  MUFU.TANH R53, R53 ;  /* 0x0000003500357308 */ /* 0x000fe20000002400 */
[----:B------:R-:W-:Y:S02]  /*6430*/  FSEL R112, R112, -INF , !P1 ;  /* 0xff80000070707808 */ /* 0x000fe40004800000 */
[CC--:B------:R-:W-:Y:S01]  /*6440*/  ISETP.GE.AND P3, PT, R16.reuse, R44.reuse, PT ;  /* 0x0000002c1000720c */ /* 0x0c0fe20003f66270 */
[----:B------:R-:W-:Y:S01]  /*6450*/  FMUL.FTZ R5, R5, c[0x0][0x2ec] ;  /* 0x0000bb0005057a20 */ /* 0x000fe20000410000 */
[-C--:B------:R-:W-:Y:S01]  /*6460*/  ISETP.GE.AND P1, PT, R16, R43.reuse, PT ;  /* 0x0000002b1000720c */ /* 0x080fe20003f26270 */
[----:B------:R-:W-:Y:S01]  /*6470*/  FMUL.FTZ R60, R7, c[0x0][0x2ec] ;  /* 0x0000bb00073c7a20 */ /* 0x000fe20000410000 */
[----:B------:R-:W2:Y:S01]  /*6480*/  LDSM.16.M88.4 R16, [R86] ;  /* 0x000000005610783b */ /* 0x000ea20000000200 */
[----:B------:R-:W-:Y:S01]  /*6490*/  IADD3 R11, R88, 0x41, RZ ;  /* 0x00000041580b7810 */ /* 0x000fe20007ffe0ff */
[----:B------:R-:W-:Y:S01]  /*64a0*/  MUFU.TANH R56, R56 ;  /* 0x0000003800387308 */ /* 0x000fe20000002400 */
[----:B------:R-:W-:Y:S01]  /*64b0*/  FSEL R105, R90, -INF , !P3 ;  /* 0xff8000005a697808 */ /* 0x000fe20005800000 */
[----:B------:R-:W-:Y:S01]  /*64c0*/  FMUL.FTZ R4, R4, c[0x0][0x2ec] ;  /* 0x0000bb0004047a20 */ /* 0x000fe20000410000 */
[----:B------:R-:W-:Y:S01]  /*64d0*/  FSEL R108, R108, -INF , !P1 ;  /* 0xff8000006c6c7808 */ /* 0x000fe20004800000 */
[----:B------:R-:W-:Y:S01]  /*64e0*/  FMUL.FTZ R103, R25, c[0x0][0x2ec] ;  /* 0x0000bb0019677a20 */ /* 0x000fe20000410000 */
[----:B------:R-:W-:Y:S01]  /*64f0*/  ISETP.GE.AND P3, PT, R11, R44, PT ;  /* 0x0000002c0b00720c */ /* 0x000fe20003f66270 */
[----:B------:R-:W-:Y:S01]  /*6500*/  FMUL.FTZ R27, R27, c[0x0][0x2ec] ;  /* 0x0000bb001b1b7a20 */ /* 0x000fe20000410000 */
[----:B------:R-:W-:Y:S01]  /*6510*/  ISETP.GE.AND P1, PT, R11, R43, PT ;  /* 0x0000002b0b00720c */ /* 0x000fe20003f26270 */
[----:B------:R-:W2:Y:S01]  /*6520*/  MUFU.TANH R5, R5 ;  /* 0x0000000500057308 */ /* 0x000ea20000002400 */
[----:B-1----:R-:W-:Y:S01]  /*6530*/  HMMA.16816.F32.BF16 R32, R28, R12, RZ ;  /* 0x0000000c1c20723c */ /* 0x002fe200000418ff */
[----:B------:R-:W-:Y:S01]  /*6540*/  IADD3 R11, R88, 0x49, RZ ;  /* 0x00000049580b7810 */ /* 0x000fe20007ffe0ff */
[----:B------:R-:W-:Y:S01]  /*6550*/  FMUL.FTZ R96, R6, c[0x0][0x2ec] ;  /* 0x0000bb0006607a20 */ /* 0x000fe20000410000 */
[----:B------:R-:W-:Y:S01]  /*6560*/  FSEL R109, R109, -INF , !P3 ;  /* 0xff8000006d6d7808 */ /* 0x000fe20005800000 */
[----:B------:R-:W-:-:S04]  /*6570*/  DEPBAR.LE SB0, 0x0 ;  /* 0x000080000000791a */ /* 0x000fc80000000000 */
[----:B------:R-:W-:Y:S01]  /*6580*/  HMMA.16816.F32.BF16 R12, R28, R14, RZ ;  /* 0x0000000e1c0c723c */ /* 0x000fe200000418ff */
[----:B------:R-:W-:Y:S01]  /*6590*/  FSEL R100, R100, -INF , !P1 ;  /* 0xff80000064647808 */ /* 0x000fe20004800000 */
[----:B------:R-:W1:Y:S01]  /*65a0*/  MUFU.TANH R60, R60 ;  /* 0x0000003c003c7308 */ /* 0x000e620000002400 */
[C---:B------:R-:W-:Y:S02]  /*65b0*/  ISETP.GE.AND P3, PT, R11.reuse, R44, PT ;  /* 0x0000002c0b00720c */ /* 0x040fe40003f66270 */
[----:B------:R-:W-:Y:S02]  /*65c0*/  ISETP.GE.AND P1, PT, R11, R43, PT ;  /* 0x0000002b0b00720c */ /* 0x000fe40003f26270 */
[----:B------:R-:W-:Y:S02]  /*65d0*/  IADD3 R7, R88, 0x51, RZ ;  /* 0x0000005158077810 */ /* 0x000fe40007ffe0ff */
[----:B---3--:R-:W-:Y:S01]  /*65e0*/  FSEL R11, R92, -INF , !P3 ;  /* 0xff8000005c0b7808 */ /* 0x008fe20005800000 */
[----:B------:R-:W3:Y:S01]  /*65f0*/  MUFU.TANH R103, R103 ;  /* 0x0000006700677308 */ /* 0x000ee20000002400 */
[----:B------:R-:W-:-:S02]  /*6600*/  FSEL R94, R94, -INF , !P1 ;  /* 0xff8000005e5e7808 */ /* 0x000fc40004800000 */
[CC--:B------:R-:W-:Y:S02]  /*6610*/  ISETP.GE.AND P3, PT, R7.reuse, R44.reuse, PT ;  /* 0x0000002c0700720c */ /* 0x0c0fe40003f66270 */
[----:B------:R-:W-:Y:S02]  /*6620*/  ISETP.GE.AND P1, PT, R7, R43, PT ;  /* 0x0000002b0700720c */ /* 0x000fe40003f26270 */
[----:B------:R-:W-:Y:S01]  /*6630*/  IADD3 R7, R88, 0x59, RZ ;  /* 0x0000005958077810 */ /* 0x000fe20007ffe0ff */
[----:B------:R-:W1:Y:S01]  /*6640*/  MUFU.TANH R27, R27 ;  /* 0x0000001b001b7308 */ /* 0x000e620000002400 */
[----:B-----5:R-:W-:Y:S02]  /*6650*/  FSEL R25, R54, -INF , !P3 ;  /* 0xff80000036197808 */ /* 0x020fe40005800000 */
[----:B------:R-:W-:Y:S01]  /*6660*/  FSEL R66, R46, -INF , !P1 ;  /* 0xff8000002e427808 */ /* 0x000fe20004800000 */
[----:B--2---:R-:W-:Y:S01]  /*6670*/  HMMA.16816.F32.BF16 R32, R20, R16, R32 ;  /* 0x000000101420723c */ /* 0x004fe20000041820 */
[----:B------:R-:W-:-:S02]  /*6680*/  ISETP.GE.AND P3, PT, R7, R44, PT ;  /* 0x0000002c0700720c */ /* 0x000fc40003f66270 */
[-C--:B------:R-:W-:Y:S01]  /*6690*/  ISETP.GE.AND P1, PT, R7, R43.reuse, PT ;  /* 0x0000002b0700720c */ /* 0x080fe20003f26270 */
[----:B------:R-:W2:Y:S01]  /*66a0*/  MUFU.TANH R58, R58 ;  /* 0x0000003a003a7308 */ /* 0x000ea20000002400 */
[----:B------:R-:W-:Y:S02]  /*66b0*/  IADD3 R61, R88, 0x61, RZ ;  /* 0x00000061583d7810 */ /* 0x000fe40007ffe0ff */
[----:B----4-:R-:W-:Y:S01]  /*66c0*/  FSEL R7, R59, -INF , !P3 ;  /* 0xff8000003b077808 */ /* 0x010fe20005800000 */
[----:B------:R-:W-:Y:S01]  /*66d0*/  HMMA.16816.F32.BF16 R12, R20, R18, R12 ;  /* 0x00000012140c723c */ /* 0x000fe2000004180c */
[----:B------:R-:W-:Y:S02]  /*66e0*/  FSEL R62, R62, -INF , !P1 ;  /* 0xff8000003e3e7808 */ /* 0x000fe40004800000 */
[C---:B------:R-:W-:Y:S01]  /*66f0*/  ISETP.GE.AND P3, PT, R61.reuse, R44, PT ;  /* 0x0000002c3d00720c */ /* 0x040fe20003f66270 */
[----:B------:R-:W4:Y:S01]  /*6700*/  MUFU.TANH R36, R36 ;  /* 0x0000002400247308 */ /* 0x000f220000002400 */
[----:B------:R-:W-:-:S02]  /*6710*/  ISETP.GE.AND P1, PT, R61, R43, PT ;  /* 0x0000002b3d00720c */ /* 0x000fc40003f26270 */
[----:B------:R-:W-:Y:S01]  /*6720*/  IADD3 R28, R88, 0x69, RZ ;  /* 0x00000069581c7810 */ /* 0x000fe20007ffe0ff */
[----:B------:R-:W-:Y:S01]  /*6730*/  FMUL.FTZ R18, R26, c[0x0][0x2ec] ;  /* 0x0000bb001a127a20 */ /* 0x000fe20000410000 */
[----:B------:R-:W-:Y:S02]  /*6740*/  FSEL R5, R5, -INF , !P3 ;  /* 0xff80000005057808 */ /* 0x000fe40005800000 */
[----:B-1----:R-:W-:Y:S01]  /*6750*/  FSEL R54, R60, -INF , !P1 ;  /* 0xff8000003c367808 */ /* 0x002fe20004800000 */
[----:B------:R-:W-:Y:S01]  /*6760*/  MUFU.TANH R37, R37 ;  /* 0x0000002500257308 */ /* 0x000fe20000002400 */
[--C-:B------:R-:W-:Y:S02]  /*6770*/  LOP3.LUT R10, R84, 0x18, R45.reuse, 0xfe, !PT ;  /* 0x00000018540a7812 */ /* 0x100fe400078efe2d */
[CC--:B------:R-:W-:Y:S01]  /*6780*/  ISETP.GE.AND P3, PT, R28.reuse, R44.reuse, PT ;  /* 0x0000002c1c00720c */ /* 0x0c0fe20003f66270 */
[----:B------:R-:W-:Y:S01]  /*6790*/  FMUL.FTZ R33, R33, c[0x0][0x2ec] ;  /* 0x0000bb0021217a20 */ /* 0x000fe20000410000 */
[-C--:B------:R-:W-:Y:S01]  /*67a0*/  ISETP.GE.AND P1, PT, R28, R43.reuse, PT ;  /* 0x0000002b1c00720c */ /* 0x080fe20003f26270 */
[----:B------:R-:W-:Y:S01]  /*67b0*/  FMUL.FTZ R32, R32, c[0x0][0x2ec] ;  /* 0x0000bb0020207a20 */ /* 0x000fe20000410000 */
[--C-:B------:R-:W-:Y:S01]  /*67c0*/  LOP3.LUT R17, R84, 0x20, R45.reuse, 0xfe, !PT ;  /* 0x0000002054117812 */ /* 0x100fe200078efe2d */
[----:B------:R-:W-:Y:S01]  /*67d0*/  MUFU.TANH R39, R39 ;  /* 0x0000002700277308 */ /* 0x000fe20000002400 */
[----:B---3--:R-:W-:Y:S01]  /*67e0*/  FSEL R103, R103, -INF , !P3 ;  /* 0xff80000067677808 */ /* 0x008fe20005800000 */
[----:B------:R-:W-:Y:S01]  /*67f0*/  FMUL.FTZ R34, R34, c[0x0][0x2ec] ;  /* 0x0000bb0022227a20 */ /* 0x000fe20000410000 */
[----:B------:R-:W-:Y:S01]  /*6800*/  FSEL R46, R27, -INF , !P1 ;  /* 0xff8000001b2e7808 */ /* 0x000fe20004800000 */
[----:B------:R-:W-:Y:S01]  /*6810*/  FMUL.FTZ R59, R12, c[0x0][0x2ec] ;  /* 0x0000bb000c3b7a20 */ /* 0x000fe20000410000 */
[----:B------:R-:W-:Y:S01]  /*6820*/  LOP3.LUT R16, R84, 0x28, R45, 0xfe, !PT ;  /* 0x0000002854107812 */ /* 0x000fe200078efe2d */
[----:B------:R-:W-:Y:S01]  /*6830*/  FMUL.FTZ R12, R13, c[0x0][0x2ec] ;  /* 0x0000bb000d0c7a20 */ /* 0x000fe20000410000 */
[C---:B------:R-:W-:Y:S01]  /*6840*/  ISETP.GE.AND P3, PT, R10.reuse, R44, PT ;  /* 0x0000002c0a00720c */ /* 0x040fe20003f66270 */
[----:B------:R-:W1:Y:S01]  /*6850*/  MUFU.TANH R122, R122 ;  /* 0x0000007a007a7308 */ /* 0x000e620000002400 */
[----:B------:R-:W-:-:S02]  /*6860*/  ISETP.GE.AND P1, PT, R10, R43, PT ;  /* 0x0000002b0a00720c */ /* 0x000fc40003f26270 */
[----:B------:R-:W-:Y:S02]  /*6870*/  FSEL R47, R47, -INF , !P0 ;  /* 0xff8000002f2f7808 */ /* 0x000fe40004000000 */
[----:B------:R-:W-:Y:S02]  /*6880*/  FSEL R6, R49, -INF , !P2 ;  /* 0xff80000031067808 */ /* 0x000fe40005000000 */
[C---:B------:R-:W-:Y:S01]  /*6890*/  ISETP.GE.AND P0, PT, R17.reuse, R44, PT ;  /* 0x0000002c1100720c */ /* 0x040fe20003f06270 */
[----:B------:R-:W3:Y:S01]  /*68a0*/  MUFU.TANH R67, R67 ;  /* 0x0000004300437308 */ /* 0x000ee20000002400 */
[----:B------:R-:W-:Y:S02]  /*68b0*/  ISETP.GE.AND P2, PT, R17, R43, PT ;  /* 0x0000002b1100720c */ /* 0x000fe40003f46270 */
[----:B------:R-:W-:Y:S01]  /*68c0*/  FSEL R17, R50, -INF , !P5 ;  /* 0xff80000032117808 */ /* 0x000fe20006800000 */
[----:B------:R-:W-:Y:S01]  /*68d0*/  FMUL.FTZ R50, R35, c[0x0][0x2ec] ;  /* 0x0000bb0023327a20 */ /* 0x000fe20000410000 */
[----:B------:R-:W-:-:S02]  /*68e0*/  LOP3.LUT R19, R84, 0x30, R45, 0xfe, !PT ;  /* 0x0000003054137812 */ /* 0x000fc400078efe2d */
[-C--:B------:R-:W-:Y:S01]  /*68f0*/  ISETP.GE.AND P5, PT, R16, R44.reuse, PT ;  /* 0x0000002c1000720c */ /* 0x080fe20003fa6270 */
[----:B------:R-:W-:Y:S01]  /*6900*/  MUFU.TANH R116, R116 ;  /* 0x0000007400747308 */ /* 0x000fe20000002400 */
[C-C-:B------:R-:W-:Y:S02]  /*6910*/  LOP3.LUT R20, R84.reuse, 0x38, R45.reuse, 0xfe, !PT ;  /* 0x0000003854147812 */ /* 0x140fe400078efe2d */
[----:B------:R-:W-:Y:S02]  /*6920*/  LOP3.LUT R22, R84, 0x40, R45, 0xfe, !PT ;  /* 0x0000004054167812 */ /* 0x000fe400078efe2d */
[----:B------:R-:W-:Y:S02]  /*6930*/  FSEL R21, R52, -INF , !P3 ;  /* 0xff80000034157808 */ /* 0x000fe40005800000 */
[----:B------:R-:W-:Y:S01]  /*6940*/  ISETP.GE.AND P3, PT, R19, R44, PT ;  /* 0x0000002c1300720c */ /* 0x000fe20003f66270 */
[----:B------:R-:W5:Y:S01]  /*6950*/  MUFU.TANH R38, R38 ;  /* 0x0000002600267308 */ /* 0x000f620000002400 */
[----:B--2---:R-:W-:-:S02]  /*6960*/  FSEL R166, R58, -INF , !P2 ;  /* 0xff8000003aa67808 */ /* 0x004fc40005000000 */
[----:B----4-:R-:W-:Y:S02]  /*6970*/  FSEL R23, R36, -INF , !P5 ;  /* 0xff80000024177808 */ /* 0x010fe40006800000 */
[----:B------:R-:W-:Y:S02]  /*6980*/  ISETP.GE.AND P2, PT, R20, R43, PT ;  /* 0x0000002b1400720c */ /* 0x000fe40003f46270 */
[----:B------:R-:W-:Y:S01]  /*6990*/  ISETP.GE.AND P5, PT, R22, R44, PT ;  /* 0x0000002c1600720c */ /* 0x000fe20003fa6270 */
[----:B------:R-:W-:Y:S01]  /*69a0*/  MUFU.TANH R126, R126 ;  /* 0x0000007e007e7308 */ /* 0x000fe20000002400 */
[----:B------:R-:W-:Y:S02]  /*69b0*/  LOP3.LUT R26, R84, 0x50, R45, 0xfe, !PT ;  /* 0x00000050541a7812 */ /* 0x000fe400078efe2d */
[----:B-1----:R-:W-:Y:S02]  /*69c0*/  FSEL R122, R122, -INF , !P2 ;  /* 0xff8000007a7a7808 */ /* 0x002fe40005000000 */
[----:B---3--:R-:W-:-:S02]  /*69d0*/  FSEL R29, R67, -INF , !P5 ;  /* 0xff800000431d7808 */ /* 0x008fc40006800000 */
[----:B------:R-:W-:Y:S01]  /*69e0*/  ISETP.GE.AND P2, PT, R26, R43, PT ;  /* 0x0000002b1a00720c */ /* 0x000fe20003f46270 */
[----:B------:R-:W1:Y:S01]  /*69f0*/  MUFU.TANH R110, R110 ;  /* 0x0000006e006e7308 */ /* 0x000e620000002400 */
[----:B-----5:R-:W-:-:S07]  /*6a00*/  FSEL R27, R38, -INF , !P3 ;  /* 0xff800000261b7808 */ /* 0x020fce0005800000 */
[----:B------:R2:W-:Y:S08]  /*6a10*/  MUFU.TANH R10, R4 ;  /* 0x00000004000a7308 */ /* 0x0005f00000002400 */
[----:B------:R-:W3:Y:S01]  /*6a20*/  MUFU.TANH R89, R89 ;  /* 0x0000005900597308 */ /* 0x000ee20000002400 */
[----:B-1----:R-:W-:Y:S02]  /*6a30*/  FSEL R110, R110, -INF , !P2 ;  /* 0xff8000006e6e7808 */ /* 0x002fe40005000000 */
[----:B--2---:R-:W-:-:S05]  /*6a40*/  FSEL R4, R51, -INF , !P4 ;  /* 0xff80000033047808 */ /* 0x004fca0006000000 */
[----:B------:R-:W1:Y:S01]  /*6a50*/  MUFU.TANH R114, R114 ;  /* 0x0000007200727308 */ /* 0x000e620000002400 */
[-C--:B------:R-:W-:Y:S01]  /*6a60*/  ISETP.GE.AND P4, PT, R16, R43.reuse, PT ;  /* 0x0000002b1000720c */ /* 0x080fe20003f86270 */
[----:B------:R-:W-:Y:S01]  /*6a70*/  FMUL.FTZ R16, R24, c[0x0][0x2ec] ;  /* 0x0000bb0018107a20 */ /* 0x000fe20000410000 */
[----:B------:R-:W-:Y:S02]  /*6a80*/  FSEL R24, R53, -INF , !P1 ;  /* 0xff80000035187808 */ /* 0x000fe40004800000 */
[----:B------:R-:W-:Y:S02]  /*6a90*/  ISETP.GE.AND P1, PT, R19, R43, PT ;  /* 0x0000002b1300720c */ /* 0x000fe40003f26270 */
[----:B------:R-:W-:Y:S01]  /*6aa0*/  FSEL R19, R56, -INF , !P0 ;  /* 0xff80000038137808 */ /* 0x000fe20004000000 */
[----:B------:R-:W2:Y:S01]  /*6ab0*/  MUFU.TANH R8, R8 ;  /* 0x0000000800087308 */ /* 0x000ea20000002400 */
[----:B------:R-:W-:Y:S02]  /*6ac0*/  FSEL R128, R37, -INF , !P4 ;  /* 0xff80000025807808 */ /* 0x000fe40006000000 */
[----:B------:R-:W-:-:S02]  /*6ad0*/  ISETP.GE.AND P0, PT, R20, R44, PT ;  /* 0x0000002c1400720c */ /* 0x000fc40003f06270 */
[----:B------:R-:W-:Y:S02]  /*6ae0*/  ISETP.GE.AND P4, PT, R22, R43, PT ;  /* 0x0000002b1600720c */ /* 0x000fe40003f86270 */
[C-C-:B------:R-:W-:Y:S01]  /*6af0*/  LOP3.LUT R22, R84.reuse, 0x58, R45.reuse, 0xfe, !PT ;  /* 0x0000005854167812 */ /* 0x140fe200078efe2d */
[----:B------:R-:W4:Y:S01]  /*6b00*/  MUFU.TANH R106, R106 ;  /* 0x0000006a006a7308 */ /* 0x000f220000002400 */
[----:B------:R-:W-:Y:S02]  /*6b10*/  LOP3.LUT R20, R84, 0x48, R45, 0xfe, !PT ;  /* 0x0000004854147812 */ /* 0x000fe400078efe2d */
[----:B------:R-:W-:Y:S02]  /*6b20*/  FSEL R39, R39, -INF , !P0 ;  /* 0xff80000027277808 */ /* 0x000fe40004000000 */
[----:B------:R-:W-:Y:S02]  /*6b30*/  FSEL R116, R116, -INF , !P4 ;  /* 0xff80000074747808 */ /* 0x000fe40006000000 */
[-C--:B------:R-:W-:Y:S01]  /*6b40*/  ISETP.GE.AND P0, PT, R26, R44.reuse, PT ;  /* 0x0000002c1a00720c */ /* 0x080fe20003f06270 */
[----:B------:R-:W5:Y:S01]  /*6b50*/  MUFU.TANH R96, R96 ;  /* 0x0000006000607308 */ /* 0x000f620000002400 */
[----:B------:R-:W-:-:S02]  /*6b60*/  ISETP.GE.AND P5, PT, R22, R44, PT ;  /* 0x0000002c1600720c */ /* 0x000fc40003fa6270 */
[-C--:B------:R-:W-:Y:S02]  /*6b70*/  ISETP.GE.AND P4, PT, R22, R43.reuse, PT ;  /* 0x0000002b1600720c */ /* 0x080fe40003f86270 */
[----:B------:R-:W-:Y:S02]  /*6b80*/  ISETP.GE.AND P3, PT, R20, R44, PT ;  /* 0x0000002c1400720c */ /* 0x000fe40003f66270 */
[----:B------:R-:W-:Y:S01]  /*6b90*/  FSEL R126, R126, -INF , !P1 ;  /* 0xff8000007e7e7808 */ /* 0x000fe20004800000 */
[----:B------:R-:W4:Y:S01]  /*6ba0*/  MUFU.TANH R59, R59 ;  /* 0x0000003b003b7308 */ /* 0x000f220000002400 */
[--C-:B------:R-:W-:Y:S02]  /*6bb0*/  LOP3.LUT R22, R84, 0x68, R45.reuse, 0xfe, !PT ;  /* 0x0000006854167812 */ /* 0x100fe400078efe2d */
[----:B------:R-:W-:Y:S02]  /*6bc0*/  ISETP.GE.AND P1, PT, R20, R43, PT ;  /* 0x0000002b1400720c */ /* 0x000fe40003f26270 */
[----:B------:R-:W-:-:S02]  /*6bd0*/  LOP3.LUT R26, R84, 0x60, R45, 0xfe, !PT ;  /* 0x00000060541a7812 */ /* 0x000fc400078efe2d */
[----:B---3--:R-:W-:Y:S01]  /*6be0*/  FSEL R13, R89, -INF , !P3 ;  /* 0xff800000590d7808 */ /* 0x008fe20005800000 */
[----:B------:R3:W-:Y:S01]  /*6bf0*/  MUFU.TANH R20, R33 ;  /* 0x0000002100147308 */ /* 0x0007e20000002400 */
[-C--:B------:R-:W-:Y:S02]  /*6c00*/  ISETP.GE.AND P2, PT, R22, R43.reuse, PT ;  /* 0x0000002b1600720c */ /* 0x080fe40003f46270 */
[----:B------:R-:W-:Y:S02]  /*6c10*/  ISETP.GE.AND P3, PT, R26, R44, PT ;  /* 0x0000002c1a00720c */ /* 0x000fe40003f66270 */
[----:B-1----:R-:W-:Y:S02]  /*6c20*/  FSEL R114, R114, -INF , !P1 ;  /* 0xff80000072727808 */ /* 0x002fe40004800000 */
[----:B--2---:R-:W-:Y:S01]  /*6c30*/  FSEL R35, R8, -INF , !P5 ;  /* 0xff80000008237808 */ /* 0x004fe20006800000 */
[----:B------:R-:W1:Y:S01]  /*6c40*/  MUFU.TANH R16, R16 ;  /* 0x0000001000107308 */ /* 0x000e620000002400 */
[----:B------:R-:W-:Y:S01]  /*6c50*/  ISETP.GE.AND P1, PT, R26, R43, PT ;  /* 0x0000002b1a00720c */ /* 0x000fe20003f26270 */
[----:B------:R-:W-:Y:S01]  /*6c60*/  FMUL.FTZ R8, R15, c[0x0][0x2ec] ;  /* 0x0000bb000f087a20 */ /* 0x000fe20000410000 */
[----:B----4-:R-:W-:-:S02]  /*6c70*/  FSEL R106, R106, -INF , !P4 ;  /* 0xff8000006a6a7808 */ /* 0x010fc40006000000 */
[----:B------:R-:W-:Y:S02]  /*6c80*/  FSEL R31, R10, -INF , !P3 ;  /* 0xff8000000a1f7808 */ /* 0x000fe40005800000 */
[----:B-----5:R-:W-:Y:S01]  /*6c90*/  FSEL R96, R96, -INF , !P1 ;  /* 0xff80000060607808 */ /* 0x020fe20004800000 */
[----:B------:R-:W2:Y:S01]  /*6ca0*/  MUFU.TANH R18, R18 ;  /* 0x0000001200127308 */ /* 0x000ea20000002400 */
[----:B---3--:R-:W-:Y:S01]  /*6cb0*/  FSEL R33, R57, -INF , !P0 ;  /* 0xff80000039217808 */ /* 0x008fe20004000000 */
[----:B------:R-:W-:Y:S01]  /*6cc0*/  BAR.SYNC.DEFER_BLOCKING 0x0 ;  /* 0x0000000000007b1d */ /* 0x000fe20000010000 */
[-C--:B------:R-:W-:Y:S02]  /*6cd0*/  ISETP.GE.AND P0, PT, R22, R44.reuse, PT ;  /* 0x0000002c1600720c */ /* 0x080fe40003f06270 */
[C-C-:B------:R-:W-:Y:S02]  /*6ce0*/  LOP3.LUT R22, R84.reuse, 0x70, R45.reuse, 0xfe, !PT ;  /* 0x0000007054167812 */ /* 0x140fe400078efe2d */
[----:B------:R-:W-:Y:S01]  /*6cf0*/  LOP3.LUT R45, R84, 0x78, R45, 0xfe, !PT ;  /* 0x00000078542d7812 */ /* 0x000fe200078efe2d */
[----:B------:R-:W3:Y:S01]  /*6d00*/  MUFU.TANH R101, R32 ;  /* 0x0000002000657308 */ /* 0x000ee20000002400 */
[----:B------:R-:W-:-:S02]  /*6d10*/  ISETP.GE.AND P5, PT, R22, R44, PT ;  /* 0x0000002c1600720c */ /* 0x000fc40003fa6270 */
[-C--:B------:R-:W-:Y:S01]  /*6d20*/  ISETP.GE.AND P4, PT, R22, R43.reuse, PT ;  /* 0x0000002b1600720c */ /* 0x080fe20003f86270 */
[----:B------:R-:W-:Y:S01]  /*6d30*/  FMUL.FTZ R22, R14, c[0x0][0x2ec] ;  /* 0x0000bb000e167a20 */ /* 0x000fe20000410000 */
[C---:B------:R-:W-:Y:S02]  /*6d40*/  ISETP.GE.AND P3, PT, R45.reuse, R44, PT ;  /* 0x0000002c2d00720c */ /* 0x040fe40003f66270 */
[----:B------:R-:W-:Y:S01]  /*6d50*/  ISETP.GE.AND P1, PT, R45, R43, PT ;  /* 0x0000002b2d00720c */ /* 0x000fe20003f26270 */
[----:B------:R-:W4:Y:S01]  /*6d60*/  MUFU.TANH R12, R12 ;  /* 0x0000000c000c7308 */ /* 0x000f220000002400 */
[----:B------:R-:W-:Y:S02]  /*6d70*/  FSEL R59, R59, -INF , !P3 ;  /* 0xff8000003b3b7808 */ /* 0x000fe40005800000 */
[----:B------:R-:W-:Y:S02]  /*6d80*/  ISETP.GT.AND P3, PT, R151, R146, PT ;  /* 0x000000929700720c */ /* 0x000fe40003f64270 */
[----:B------:R-:W-:-:S02]  /*6d90*/  IADD3 R14, R88, 0x71, RZ ;  /* 0x00000071580e7810 */ /* 0x000fc40007ffe0ff */
[----:B-1----:R-:W-:Y:S01]  /*6da0*/  FSEL R67, R16, -INF , !P0 ;  /* 0xff80000010437808 */ /* 0x002fe20004000000 */
[----:B------:R-:W1:Y:S01]  /*6db0*/  MUFU.TANH R56, R34 ;  /* 0x0000002200387308 */ /* 0x000e620000002400 */
[----:B------:R-:W-:Y:S02]  /*6dc0*/  ISETP.GE.AND P0, PT, R14, R44, PT ;  /* 0x0000002c0e00720c */ /* 0x000fe40003f06270 */
[----:B------:R-:W-:Y:S02]  /*6dd0*/  IADD3 R10, R88, 0x79, RZ ;  /* 0x00000079580a7810 */ /* 0x000fe40007ffe0ff */
[----:B--2---:R-:W-:Y:S02]  /*6de0*/  FSEL R88, R18, -INF , !P2 ;  /* 0xff80000012587808 */ /* 0x004fe40005000000 */
[----:B---3--:R-:W-:Y:S01]  /*6df0*/  FSEL R101, R101, -INF , !P5 ;  /* 0xff80000065657808 */ /* 0x008fe20006800000 */
[----:B------:R-:W2:Y:S01]  /*6e00*/  MUFU.TANH R50, R50 ;  /* 0x0000003200327308 */ /* 0x000ea20000002400 */
[----:B------:R-:W-:-:S02]  /*6e10*/  FSEL R89, R20, -INF , !P0 ;  /* 0xff80000014597808 */ /* 0x000fc40004000000 */
[-C--:B------:R-:W-:Y:S02]  /*6e20*/  ISETP.GE.AND P2, PT, R14, R43.reuse, PT ;  /* 0x0000002b0e00720c */ /* 0x080fe40003f46270 */
[C---:B------:R-:W-:Y:S02]  /*6e30*/  ISETP.GE.AND P5, PT, R10.reuse, R44, PT ;  /* 0x0000002c0a00720c */ /* 0x040fe40003fa6270 */
[----:B------:R-:W-:Y:S01]  /*6e40*/  ISETP.GE.AND P0, PT, R10, R43, PT ;  /* 0x0000002b0a00720c */ /* 0x000fe20003f06270 */
[----:B------:R-:W3:Y:S01]  /*6e50*/  MUFU.TANH R45, R22 ;  /* 0x00000016002d7308 */ /* 0x000ee20000002400 */
[----:B----4-:R-:W-:Y:S02]  /*6e60*/  FSEL R57, R12, -INF , !P5 ;  /* 0xff8000000c397808 */ /* 0x010fe40006800000 */
[----:B-1----:R-:W-:-:S05]  /*6e70*/  FSEL R56, R56, -INF , !P4 ;  /* 0xff80000038387808 */ /* 0x002fca0006000000 */
[----:B------:R-:W1:Y:S01]  /*6e80*/  MUFU.TANH R8, R8 ;  /* 0x0000000800087308 */ /* 0x000e620000002400 */
[----:B--2---:R-:W-:Y:S02]  /*6e90*/  FSEL R50, R50, -INF , !P2 ;  /* 0xff80000032327808 */ /* 0x004fe40005000000 */
[----:B---3--:R-:W-:Y:S02]  /*6ea0*/  FSEL R45, R45, -INF , !P1 ;  /* 0xff8000002d2d7808 */ /* 0x008fe40004800000 */
[----:B-1----:R-:W-:Y:S01]  /*6eb0*/  FSEL R44, R8, -INF , !P0 ;  /* 0xff800000082c7808 */ /* 0x002fe20004000000 */
        /* <DEDUP_REMOVED lines=58> */
.L_x_4720:
[----:B------:R-:W-:-:S04]  /*7260*/  LEA R36, -R3, RZ, 0x7 ;  /* 0x000000ff03247211 */ /* 0x000fc800078e39ff */
[----:B------:R-:W-:Y:S02]  /*7270*/  SHF.R.S32.HI R8, RZ, 0x1f, R36 ;  /* 0x0000001fff087819 */ /* 0x000fe40000011424 */
.L_x_4721:
        /* <DEDUP_REMOVED lines=20> */
.L_x_4719:
        /* <DEDUP_REMOVED lines=74> */
[--C-:B------:R-:W-:Y:S02]  /*7860*/  FFMA.FTZ R52, R39, c[0x0][0x23c], -R64.reuse ;  /* 0x00008f0027347a23 */ /* 0x100fe40000010840 */
[--C-:B------:R-:W-:Y:S01]  /*7870*/  FFMA.FTZ R36, R7, c[0x0][0x23c], -R64.reuse ;  /* 0x00008f0007247a23 */ /* 0x100fe20000010840 */
[----:B------:R-:W-:Y:S01]  /*7880*/  FSEL R7, R40, RZ, P1 ;  /* 0x000000ff28077208 */ /* 0x000fe20000800000 */
[--C-:B------:R-:W-:Y:S02]  /*7890*/  FFMA.FTZ R104, R47, c[0x0][0x23c], -R64.reuse ;  /* 0x00008f002f687a23 */ /* 0x100fe40000010840 */
[----:B------:R-:W-:Y:S01]  /*78a0*/  FFMA.FTZ R92, R17, c[0x0][0x23c], -R64 ;  /* 0x00008f00115c7a23 */ /* 0x000fe20000010840 */
[----:B------:R-:W-:Y:S01]  /*78b0*/  MUFU.EX2 R52, R52 ;  /* 0x0000003400347308 */ /* 0x000fe20000000800 */
[----:B------:R-:W-:-:S02]  /*78c0*/  FADD.FTZ R2, R2, -R7 ;  /* 0x8000000702027221 */ /* 0x000fc40000010000 */
[--C-:B------:R-:W-:Y:S02]  /*78d0*/  FFMA.FTZ R84, R19, c[0x0][0x23c], -R64.reuse ;  /* 0x00008f0013547a23 */ /* 0x100fe40000010840 */
[----:B------:R-:W2:Y:S01]  /*78e0*/  LDSM.16.MT88.4 R16, [R139+0x3000] ;  /* 0x003000008b10783b */ /* 0x000ea20000004200 */
[--C-:B------:R-:W-:Y:S02]  /*78f0*/  FFMA.FTZ R97, R87, c[0x0][0x23c], -R64.reuse ;  /* 0x00008f0057617a23 */ /* 0x100fe40000010840 */
[--C-:B------:R-:W-:Y:S01]  /*7900*/  FFMA.FTZ R87, R55, c[0x0][0x23c], -R64.reuse ;  /* 0x00008f0037577a23 */ /* 0x100fe20000010840 */
[----:B------:R-:W-:Y:S01]  /*7910*/  MUFU.EX2 R104, R104 ;  /* 0x0000006800687308 */ /* 0x000fe20000000800 */
[--C-:B------:R-:W-:Y:S02]  /*7920*/  FFMA.FTZ R55, R99, c[0x0][0x23c], -R64.reuse ;  /* 0x00008f0063377a23 */ /* 0x100fe40000010840 */
[--C-:B------:R-:W-:Y:S02]  /*7930*/  FFMA.FTZ R65, R95, c[0x0][0x23c], -R64.reuse ;  /* 0x00008f005f417a23 */ /* 0x100fe40000010840 */
[----:B------:R-:W-:Y:S01]  /*7940*/  FMUL.FTZ R99, R2, c[0x0][0x23c] ;  /* 0x00008f0002637a20 */ /* 0x000fe20000410000 */
[----:B-1----:R-:W-:Y:S01]  /*7950*/  FMNMX.FTZ R39, R3, R8, !PT ;  /* 0x0000000803277209 */ /* 0x002fe20007810000 */
[--C-:B------:R-:W-:Y:S01]  /*7960*/  FFMA.FTZ R93, R91, c[0x0][0x23c], -R64.reuse ;  /* 0x00008f005b5d7a23 */ /* 0x100fe20000010840 */
[----:B------:R-:W-:Y:S01]  /*7970*/  MUFU.EX2 R97, R97 ;  /* 0x0000006100617308 */ /* 0x000fe20000000800 */
[----:B------:R-:W-:Y:S01]  /*7980*/  FFMA.FTZ R90, R21, c[0x0][0x23c], -R64 ;  /* 0x00008f00155a7a23 */ /* 0x000fe20000010840 */
[C---:B------:R-:W-:Y:S01]  /*7990*/  FSETP.NEU.FTZ.AND P0, PT, R39.reuse, -INF , PT ;  /* 0xff8000002700780b */ /* 0x040fe20003f1d000 */
[----:B------:R-:W-:-:S02]  /*79a0*/  FMUL.FTZ R47, R39, c[0x0][0x23c] ;  /* 0x00008f00272f7a20 */ /* 0x000fc40000410000 */
[--C-:B------:R-:W-:Y:S01]  /*79b0*/  FFMA.FTZ R60, R23, c[0x0][0x23c], -R64.reuse ;  /* 0x00008f00173c7a23 */ /* 0x100fe20000010840 */
[----:B------:R-:W-:Y:S01]  /*79c0*/  FSEL R7, R39, RZ, P0 ;  /* 0x000000ff27077208 */ /* 0x000fe20000000000 */
[----:B------:R-:W-:Y:S01]  /*79d0*/  LDSM.16.MT88.4 R20, [R139+0x3400] ;  /* 0x003400008b14783b */ /* 0x000fe20000004200 */
[----:B------:R-:W-:Y:S01]  /*79e0*/  FSEL R47, R47, RZ, P0 ;  /* 0x000000ff2f2f7208 */ /* 0x000fe20000000000 */
[----:B------:R-:W1:Y:S01]  /*79f0*/  MUFU.EX2 R93, R93 ;  /* 0x0000005d005d7308 */ /* 0x000e620000000800 */
[----:B------:R-:W-:Y:S02]  /*7a00*/  FFMA.FTZ R61, R9, c[0x0][0x23c], -R64 ;  /* 0x00008f00093d7a23 */ /* 0x000fe40000010840 */
[----:B------:R-:W-:Y:S02]  /*7a10*/  FADD.FTZ R7, R0, -R7 ;  /* 0x8000000700077221 */ /* 0x000fe40000010000 */
[--C-:B------:R-:W-:Y:S02]  /*7a20*/  FFMA.FTZ R102, R85, c[0x0][0x23c], -R47.reuse ;  /* 0x00008f0055667a23 */ /* 0x100fe4000001082f */
[----:B------:R-:W-:Y:S01]  /*7a30*/  FFMA.FTZ R85, R6, c[0x0][0x23c], -R47 ;  /* 0x00008f0006557a23 */ /* 0x000fe2000001082f */
[----:B------:R-:W3:Y:S01]  /*7a40*/  MUFU.EX2 R87, R87 ;  /* 0x0000005700577308 */ /* 0x000ee20000000800 */
[----:B------:R-:W-:-:S02]  /*7a50*/  FMUL.FTZ R95, R7, c[0x0][0x23c] ;  /* 0x00008f00075f7a20 */ /* 0x000fc40000410000 */
[--C-:B------:R-:W-:Y:S02]  /*7a60*/  FFMA.FTZ R0, R5, c[0x0][0x23c], -R64.reuse ;  /* 0x00008f0005007a23 */ /* 0x100fe40000010840 */
[--C-:B------:R-:W-:Y:S02]  /*7a70*/  FFMA.FTZ R2, R4, c[0x0][0x23c], -R47.reuse ;  /* 0x00008f0004027a23 */ /* 0x100fe4000001082f */
[----:B------:R-:W4:Y:S01]  /*7a80*/  LDSM.16.MT88.4 R4, [R138+0x3000] ;  /* 0x003000008a04783b */ /* 0x000f220000004200 */
[--C-:B------:R-:W-:Y:S01]  /*7a90*/  FFMA.FTZ R91, R162, c[0x0][0x23c], -R47.reuse ;  /* 0x00008f00a25b7a23 */ /* 0x100fe2000001082f */
[----:B------:R-:W-:Y:S01]  /*7aa0*/  MUFU.EX2 R102, R102 ;  /* 0x0000006600667308 */ /* 0x000fe20000000800 */
[----:B------:R-:W-:Y:S01]  /*7ab0*/  FFMA.FTZ R98, R98, c[0x0][0x23c], -R47 ;  /* 0x00008f0062627a23 */ /* 0x000fe2000001082f */
[----:B-1----:R-:W-:Y:S01]  /*7ac0*/  F2FP.BF16.PACK_AB R8, R93, R97 ;  /* 0x000000615d08723e */ /* 0x002fe200000010ff */
[--C-:B------:R-:W-:Y:S02]  /*7ad0*/  FFMA.FTZ R43, R13, c[0x0][0x23c], -R64.reuse ;  /* 0x00008f000d2b7a23 */ /* 0x100fe40000010840 */
[----:B------:R-:W-:Y:S01]  /*7ae0*/  FFMA.FTZ R42, R11, c[0x0][0x23c], -R64 ;  /* 0x00008f000b2a7a23 */ /* 0x000fe20000010840 */
[----:B---3--:R-:W-:-:S02]  /*7af0*/  F2FP.BF16.PACK_AB R10, R87, R104 ;  /* 0x00000068570a723e */ /* 0x008fc400000010ff */
[----:B------:R-:W1:Y:S01]  /*7b00*/  MUFU.EX2 R91, R91 ;  /* 0x0000005b005b7308 */ /* 0x000e620000000800 */
[--C-:B------:R-:W-:Y:S02]  /*7b10*/  FFMA.FTZ R49, R29, c[0x0][0x23c], -R64.reuse ;  /* 0x00008f001d317a23 */ /* 0x100fe40000010840 */
[--C-:B------:R-:W-:Y:S02]  /*7b20*/  FFMA.FTZ R63, R63, c[0x0][0x23c], -R64.reuse ;  /* 0x00008f003f3f7a23 */ /* 0x100fe40000010840 */
[----:B------:R-:W-:Y:S02]  /*7b30*/  FFMA.FTZ R32, R24, c[0x0][0x23c], -R47 ;  /* 0x00008f0018207a23 */ /* 0x000fe4000001082f */
[--C-:B------:R-:W-:Y:S01]  /*7b40*/  FFMA.FTZ R58, R27, c[0x0][0x23c], -R64.reuse ;  /* 0x00008f001b3a7a23 */ /* 0x100fe20000010840 */
[----:B------:R-:W-:Y:S01]  /*7b50*/  MUFU.EX2 R85, R85 ;  /* 0x0000005500557308 */ /* 0x000fe20000000800 */
[--C-:B------:R-:W-:Y:S02]  /*7b60*/  FFMA.FTZ R38, R25, c[0x0][0x23c], -R64.reuse ;  /* 0x00008f0019267a23 */ /* 0x100fe40000010840 */
[--C-:B------:R-:W-:Y:S01]  /*7b70*/  FFMA.FTZ R3, R31, c[0x0][0x23c], -R64.reuse ;  /* 0x00008f001f037a23 */ /* 0x100fe20000010840 */
[----:B------:R-:W3:Y:S01]  /*7b80*/  LDSM.16.MT88.4 R24, [R138+0x3400] ;  /* 0x003400008a18783b */ /* 0x000ee20000004200 */
[----:B------:R-:W-:-:S02]  /*7b90*/  FFMA.FTZ R41, R33, c[0x0][0x23c], -R64 ;  /* 0x00008f0021297a23 */ /* 0x000fc40000010840 */
[--C-:B------:R-:W-:Y:S01]  /*7ba0*/  FFMA.FTZ R37, R35, c[0x0][0x23c], -R64.reuse ;  /* 0x00008f0023257a23 */ /* 0x100fe20000010840 */
[----:B------:R-:W5:Y:S01]  /*7bb0*/  MUFU.EX2 R98, R98 ;  /* 0x0000006200627308 */ /* 0x000f620000000800 */
[----:B-1----:R-:W-:Y:S01]  /*7bc0*/  F2FP.BF16.PACK_AB R9, R91, R102 ;  /* 0x000000665b09723e */ /* 0x002fe200000010ff */
[----:B------:R-:W-:Y:S02]  /*7bd0*/  FFMA.FTZ R166, R166, c[0x0][0x23c], -R47 ;  /* 0x00008f00a6a67a23 */ /* 0x000fe4000001082f */
[--C-:B------:R-:W-:Y:S02]  /*7be0*/  FFMA.FTZ R53, R107, c[0x0][0x23c], -R64.reuse ;  /* 0x00008f006b357a23 */ /* 0x100fe40000010840 */
[--C-:B------:R-:W-:Y:S02]  /*7bf0*/  FFMA.FTZ R51, R105, c[0x0][0x23c], -R64.reuse ;  /* 0x00008f0069337a23 */ /* 0x100fe40000010840 */
[----:B------:R-:W1:Y:S01]  /*7c00*/  MUFU.EX2 R99, R99 ;  /* 0x0000006300637308 */ /* 0x000e620000000800 */
[----:B------:R-:W-:-:S02]  /*7c10*/  FFMA.FTZ R48, R109, c[0x0][0x23c], -R64 ;  /* 0x00008f006d307a23 */ /* 0x000fc40000010840 */
[--C-:B------:R-:W-:Y:S02]  /*7c20*/  FFMA.FTZ R105, R94, c[0x0][0x23c], -R47.reuse ;  /* 0x00008f005e697a23 */ /* 0x100fe4000001082f */
[--C-:B------:R-:W-:Y:S02]  /*7c30*/  FFMA.FTZ R94, R101, c[0x0][0x23c], -R64.reuse ;  /* 0x00008f00655e7a23 */ /* 0x100fe40000010840 */
[--C-:B------:R-:W-:Y:S01]  /*7c40*/  FFMA.FTZ R101, R66, c[0x0][0x23c], -R47.reuse ;  /* 0x00008f0042657a23 */ /* 0x100fe2000001082f */
[----:B------:R-:W2:Y:S01]  /*7c50*/  MUFU.EX2 R95, R95 ;  /* 0x0000005f005f7308 */ /* 0x000ea20000000800 */
[----:B-----5:R-:W-:Y:S01]  /*7c60*/  F2FP.BF16.PACK_AB R11, R98, R85 ;  /* 0x00000055620b723e */ /* 0x020fe200000010ff */
[--C-:B------:R-:W-:Y:S02]  /*7c70*/  FFMA.FTZ R66, R106, c[0x0][0x23c], -R47.reuse ;  /* 0x00008f006a427a23 */ /* 0x100fe4000001082f */
[----:B------:R-:W-:Y:S02]  /*7c80*/  FFMA.FTZ R107, R62, c[0x0][0x23c], -R47 ;  /* 0x00008f003e6b7a23 */ /* 0x000fe4000001082f */
[----:B------:R-:W-:-:S02]  /*7c90*/  FFMA.FTZ R67, R67, c[0x0][0x23c], -R64 ;  /* 0x00008f0043437a23 */ /* 0x000fc40000010840 */
[-C--:B-1----:R-:W-:Y:S01]  /*7ca0*/  FMUL.FTZ R12, R80, R99.reuse ;  /* 0x00000063500c7220 */ /* 0x082fe20000410000 */
[----:B------:R-:W-:Y:S01]  /*7cb0*/  MUFU.EX2 R92, R92 ;  /* 0x0000005c005c7308 */ /* 0x000fe20000000800 */
[-C--:B------:R-:W-:Y:S02]  /*7cc0*/  FMUL.FTZ R13, R81, R99.reuse ;  /* 0x00000063510d7220 */ /* 0x080fe40000410000 */
[-C--:B------:R-:W-:Y:S02]  /*7cd0*/  FMUL.FTZ R76, R76, R99.reuse ;  /* 0x000000634c4c7220 */ /* 0x080fe40000410000 */
[----:B------:R-:W-:Y:S02]  /*7ce0*/  FMUL.FTZ R77, R77, R99 ;  /* 0x000000634d4d7220 */ /* 0x000fe40000410000 */
[-C--:B--2---:R-:W-:Y:S01]  /*7cf0*/  FMUL.FTZ R14, R82, R95.reuse ;  /* 0x0000005f520e7220 */ /* 0x084fe20000410000 */
[----:B------:R-:W-:Y:S01]  /*7d00*/  MUFU.EX2 R65, R65 ;  /* 0x0000004100417308 */ /* 0x000fe20000000800 */
[----:B------:R-:W-:-:S02]  /*7d10*/  FMUL.FTZ R15, R83, R95 ;  /* 0x0000005f530f7220 */ /* 0x000fc40000410000 */
[-C--:B------:R-:W-:Y:S02]  /*7d20*/  FMUL.FTZ R78, R78, R95.reuse ;  /* 0x0000005f4e4e7220 */ /* 0x080fe40000410000 */
[----:B------:R-:W-:Y:S02]  /*7d30*/  FMUL.FTZ R79, R79, R95 ;  /* 0x0000005f4f4f7220 */ /* 0x000fe40000410000 */
[-C--:B------:R-:W-:Y:S01]  /*7d40*/  FMUL.FTZ R29, R73, R99.reuse ;  /* 0x00000063491d7220 */ /* 0x080fe20000410000 */
[----:B------:R-:W-:Y:S01]  /*7d50*/  HMMA.16816.F32.BF16 R12, R8, R16, R12 ;  /* 0x00000010080c723c */ /* 0x000fe2000004180c */
[--C-:B------:R-:W-:Y:S01]  /*7d60*/  FFMA.FTZ R81, R130, c[0x0][0x23c], -R47.reuse ;  /* 0x00008f0082517a23 */ /* 0x100fe2000001082f */
[----:B------:R-:W-:Y:S01]  /*7d70*/  MUFU.EX2 R90, R90 ;  /* 0x0000005a005a7308 */ /* 0x000fe20000000800 */
[----:B------:R-:W-:Y:S02]  /*7d80*/  FFMA.FTZ R73, R124, c[0x0][0x23c], -R47 ;  /* 0x00008f007c497a23 */ /* 0x000fe4000001082f */
[----:B------:R-:W-:-:S02]  /*7d90*/  FMUL.FTZ R28, R72, R99 ;  /* 0x00000063481c7220 */ /* 0x000fc40000410000 */
[-C--:B------:R-:W-:Y:S01]  /*7da0*/  FMUL.FTZ R30, R74, R95.reuse ;  /* 0x0000005f4a1e7220 */ /* 0x080fe20000410000 */
[C---:B------:R-:W-:Y:S01]  /*7db0*/  HMMA.16816.F32.BF16 R16, R8.reuse, R18, R76 ;  /* 0x000000120810723c */ /* 0x040fe2000004184c */
[----:B------:R-:W-:Y:S01]  /*7dc0*/  FMUL.FTZ R31, R75, R95 ;  /* 0x0000005f4b1f7220 */ /* 0x000fe20000410000 */
[----:B------:R-:W1:Y:S01]  /*7dd0*/  MUFU.EX2 R63, R63 ;  /* 0x0000003f003f7308 */ /* 0x000e620000000800 */
[-C--:B------:R-:W-:Y:S02]  /*7de0*/  FMUL.FTZ R68, R68, R99.reuse ;  /* 0x0000006344447220 */ /* 0x080fe40000410000 */
[----:B------:R-:W-:Y:S02]  /*7df0*/  FMUL.FTZ R69, R69, R99 ;  /* 0x0000006345457220 */ /* 0x000fe40000410000 */
[-C--:B------:R-:W-:Y:S01]  /*7e00*/  FMUL.FTZ R70, R70, R95.reuse ;  /* 0x0000005f46467220 */ /* 0x080fe20000410000 */
[----:B----4-:R-:W-:Y:S01]  /*7e10*/  HMMA.16816.F32.BF16 R28, R8, R4, R28 ;  /* 0x00000004081c723c */ /* 0x010fe2000004181c */
[----:B------:R-:W-:Y:S01]  /*7e20*/  FMUL.FTZ R71, R71, R95 ;  /* 0x0000005f47477220 */ /* 0x000fe20000410000 */
[----:B------:R-:W-:Y:S01]  /*7e30*/  MUFU.EX2 R2, R2 ;  /* 0x0000000200027308 */ /* 0x000fe20000000800 */
[----:B------:R-:W-:-:S02]  /*7e40*/  FFMA.FTZ R75, R126, c[0x0][0x23c], -R47 ;  /* 0x00008f007e4b7a23 */ /* 0x000fc4000001082f */
[--C-:B------:R-:W-:Y:S02]  /*7e50*/  FFMA.FTZ R72, R112, c[0x0][0x23c], -R47.reuse ;  /* 0x00008f0070487a23 */ /* 0x100fe4000001082f */
[--C-:B------:R-:W-:Y:S01]  /*7e60*/  FFMA.FTZ R74, R122, c[0x0][0x23c], -R47.reuse ;  /* 0x00008f007a4a7a23 */ /* 0x100fe2000001082f */
[----:B------:R-:W-:Y:S01]  /*7e70*/  HMMA.16816.F32.BF16 R8, R8, R6, R68 ;  /* 0x000000060808723c */ /* 0x000fe20000041844 */
[----:B------:R-:W2:Y:S01]  /*7e80*/  LDSM.16.MT88.4 R4, [R139+0x3800] ;  /* 0x003800008b04783b */ /* 0x000ea20000004200 */
[----:B------:R-:W4:Y:S01]  /*7e90*/  MUFU.EX2 R81, R81 ;  /* 0x0000005100517308 */ /* 0x000f220000000800 */
[----:B-1----:R-:W-:Y:S01]  /*7ea0*/  F2FP.BF16.PACK_AB R34, R63, R90 ;  /* 0x0000005a3f22723e */ /* 0x002fe200000010ff */
[--C-:B------:R-:W-:Y:S02]  /*7eb0*/  FFMA.FTZ R83, R108, c[0x0][0x23c], -R47.reuse ;  /* 0x00008f006c537a23 */ /* 0x100fe4000001082f */
[----:B------:R-:W-:Y:S02]  /*7ec0*/  FFMA.FTZ R108, R103, c[0x0][0x23c], -R64 ;  /* 0x00008f00676c7a23 */ /* 0x000fe40000010840 */
[----:B------:R-:W-:-:S02]  /*7ed0*/  FFMA.FTZ R68, R120, c[0x0][0x23c], -R47 ;  /* 0x00008f0078447a23 */ /* 0x000fc4000001082f */
[----:B------:R1:W-:Y:S01]  /*7ee0*/  MUFU.EX2 R76, R32 ;  /* 0x00000020004c7308 */ /* 0x0003e20000000800 */
[--C-:B------:R-:W-:Y:S02]  /*7ef0*/  FFMA.FTZ R69, R128, c[0x0][0x23c], -R47.reuse ;  /* 0x00008f0080457a23 */ /* 0x100fe4000001082f */
[--C-:B------:R-:W-:Y:S02]  /*7f00*/  FFMA.FTZ R70, R118, c[0x0][0x23c], -R47.reuse ;  /* 0x00008f0076467a23 */ /* 0x100fe4000001082f */
[--C-:B------:R-:W-:Y:S02]  /*7f10*/  FFMA.FTZ R103, R116, c[0x0][0x23c], -R47.reuse ;  /* 0x00008f0074677a23 */ /* 0x100fe4000001082f */
[--C-:B------:R-:W-:Y:S01]  /*7f20*/  FFMA.FTZ R80, R100, c[0x0][0x23c], -R47.reuse ;  /* 0x00008f0064507a23 */ /* 0x100fe2000001082f */
[----:B------:R-:W5:Y:S01]  /*7f30*/  MUFU.EX2 R73, R73 ;  /* 0x0000004900497308 */ /* 0x000f620000000800 */
[----:B----4-:R-:W-:Y:S01]  /*7f40*/  F2FP.BF16.PACK_AB R33, R81, R2 ;  /* 0x000000025121723e */ /* 0x010fe200000010ff */
[----:B------:R-:W-:-:S02]  /*7f50*/  FFMA.FTZ R82, R114, c[0x0][0x23c], -R47 ;  /* 0x00008f0072527a23 */ /* 0x000fc4000001082f */
[----:B------:R-:W-:Y:S02]  /*7f60*/  FFMA.FTZ R100, R110, c[0x0][0x23c], -R47 ;  /* 0x00008f006e647a23 */ /* 0x000fe4000001082f */
[----:B------:R-:W-:Y:S01]  /*7f70*/  FFMA.FTZ R164, R164, R99, R97 ;  /* 0x00000063a4a47223 */ /* 0x000fe20000010061 */
[----:B-1----:R-:W-:Y:S01]  /*7f80*/  F2FP.BF16.PACK_AB R32, R65, R92 ;  /* 0x0000005c4120723e */ /* 0x002fe200000010ff */
[----:B------:R-:W-:Y:S01]  /*7f90*/  MUFU.EX2 R84, R84 ;  /* 0x0000005400547308 */ /* 0x000fe20000000800 */
[----:B------:R-:W-:Y:S02]  /*7fa0*/  FFMA.FTZ R78, R165, R95, R102 ;  /* 0x0000005fa54e7223 */ /* 0x000fe40000010066 */
[----:B------:R-:W-:Y:S02]  /*7fb0*/  FADD.FTZ R93, R93, R164 ;  /* 0x000000a45d5d7221 */ /* 0x000fe40000010000 */
[----:B------:R-:W-:Y:S01]  /*7fc0*/  FADD.FTZ R78, R91, R78 ;  /* 0x0000004e5b4e7221 */ /* 0x000fe20000010000 */
[----:B-----5:R-:W-:-:S02]  /*7fd0*/  F2FP.BF16.PACK_AB R35, R73, R76 ;  /* 0x0000004c4923723e */ /* 0x020fc400000010ff */
[----:B------:R-:W1:Y:S01]  /*7fe0*/  MUFU.EX2 R61, R61 ;  /* 0x0000003d003d7308 */ /* 0x000e620000000800 */
[----:B------:R-:W-:Y:S02]  /*7ff0*/  FADD.FTZ R104, R104, R93 ;  /* 0x0000005d68687221 */ /* 0x000fe40000010000 */
[----:B------:R-:W-:Y:S02]  /*8000*/  FADD.FTZ R77, R85, R78 ;  /* 0x0000004e554d7221 */ /* 0x000fe40000010000 */
[----:B------:R-:W-:Y:S01]  /*8010*/  FADD.FTZ R87, R87, R104 ;  /* 0x0000006857577221 */ /* 0x000fe20000010000 */
[----:B------:R-:W-:Y:S01]  /*8020*/  HMMA.16816.F32.BF16 R12, R32, R20, R12 ;  /* 0x00000014200c723c */ /* 0x000fe2000004180c */
[----:B------:R-:W-:Y:S01]  /*8030*/  FADD.FTZ R77, R98, R77 ;  /* 0x0000004d624d7221 */ /* 0x000fe20000010000 */
[----:B------:R-:W-:Y:S01]  /*8040*/  MUFU.EX2 R60, R60 ;  /* 0x0000003c003c7308 */ /* 0x000fe20000000800 */
[----:B------:R-:W-:Y:S02]  /*8050*/  FADD.FTZ R92, R92, R87 ;  /* 0x000000575c5c7221 */ /* 0x000fe40000010000 */
[----:B------:R-:W-:-:S02]  /*8060*/  FFMA.FTZ R62, R96, c[0x0][0x23c], -R47 ;  /* 0x00008f00603e7a23 */ /* 0x000fc4000001082f */
[----:B------:R-:W-:Y:S01]  /*8070*/  FADD.FTZ R65, R65, R92 ;  /* 0x0000005c41417221 */ /* 0x000fe20000010000 */
[C---:B------:R-:W-:Y:S01]  /*8080*/  HMMA.16816.F32.BF16 R16, R32.reuse, R22, R16 ;  /* 0x000000162010723c */ /* 0x040fe20000041810 */
[----:B------:R-:W4:Y:S01]  /*8090*/  LDSM.16.MT88.4 R20, [R138+0x3800] ;  /* 0x003800008a14783b */ /* 0x000f220000004200 */
[----:B------:R-:W5:Y:S01]  /*80a0*/  MUFU.EX2 R55, R55 ;  /* 0x0000003700377308 */ /* 0x000f620000000800 */
[----:B------:R-:W-:Y:S02]  /*80b0*/  FADD.FTZ R90, R90, R65 ;  /* 0x000000415a5a7221 */ /* 0x000fe40000010000 */
[--C-:B------:R-:W-:Y:S02]  /*80c0*/  FFMA.FTZ R54, R54, c[0x0][0x23c], -R47.reuse ;  /* 0x00008f0036367a23 */ /* 0x100fe4000001082f */
[----:B------:R-:W-:Y:S01]  /*80d0*/  FADD.FTZ R63, R63, R90 ;  /* 0x0000005a3f3f7221 */ /* 0x000fe20000010000 */
[----:B---3--:R-:W-:Y:S01]  /*80e0*/  HMMA.16816.F32.BF16 R28, R32, R24, R28 ;  /* 0x00000018201c723c */ /* 0x008fe2000004181c */
[--C-:B------:R-:W-:Y:S01]  /*80f0*/  FFMA.FTZ R88, R88, c[0x0][0x23c], -R47.reuse ;  /* 0x00008f0058587a23 */ /* 0x100fe2000001082f */
[----:B------:R-:W-:Y:S01]  /*8100*/  MUFU.EX2 R71, R166 ;  /* 0x000000a600477308 */ /* 0x000fe20000000800 */
[----:B------:R-:W-:-:S02]  /*8110*/  FFMA.FTZ R46, R46, c[0x0][0x23c], -R47 ;  /* 0x00008f002e2e7a23 */ /* 0x000fc4000001082f */
[----:B------:R-:W-:Y:S02]  /*8120*/  FFMA.FTZ R89, R89, c[0x0][0x23c], -R64 ;  /* 0x00008f0059597a23 */ /* 0x000fe40000010840 */
[----:B------:R-:W-:Y:S01]  /*8130*/  FFMA.FTZ R165, R44, c[0x0][0x23c], -R47 ;  /* 0x00008f002ca57a23 */ /* 0x000fe2000001082f */
[----:B------:R-:W-:Y:S01]  /*8140*/  HMMA.16816.F32.BF16 R24, R32, R26, R8 ;  /* 0x0000001a2018723c */ /* 0x000fe20000041808 */
[----:B------:R-:W3:Y:S01]  /*8150*/  LDSM.16.MT88.4 R8, [R139+0x3c00] ;  /* 0x003c00008b08783b */ /* 0x000ee20000004200 */
[----:B------:R-:W2:Y:S05]  /*8160*/  MUFU.EX2 R68, R68 ;  /* 0x0000004400447308 */ /* 0x000eaa0000000800 */
[----:B-1----:R-:W-:Y:S01]  /*8170*/  F2FP.BF16.PACK_AB R32, R61, R84 ;  /* 0x000000543d20723e */ /* 0x002fe200000010ff */
[----:B------:R-:W-:Y:S01]  /*8180*/  FADD.FTZ R84, R84, R63 ;  /* 0x0000003f54547221 */ /* 0x000fe20000010000 */
[----:B-----5:R-:W-:Y:S01]  /*8190*/  F2FP.BF16.PACK_AB R34, R55, R60 ;  /* 0x0000003c3722723e */ /* 0x020fe200000010ff */
[----:B------:R-:W-:Y:S02]  /*81a0*/  MUFU.EX2 R69, R69 ;  /* 0x0000004500457308 */ /* 0x000fe40000000800 */
[----:B------:R-:W-:-:S04]  /*81b0*/  FADD.FTZ R61, R61, R84 ;  /* 0x000000543d3d7221 */ /* 0x000fc80000010000 */
[----:B------:R-:W-:Y:S02]  /*81c0*/  FADD.FTZ R60, R60, R61 ;  /* 0x0000003d3c3c7221 */ /* 0x000fe40000010000 */
[----:B------:R-:W1:Y:S01]  /*81d0*/  MUFU.EX2 R70, R70 ;  /* 0x0000004600467308 */ /* 0x000e620000000800 */
[----:B--2---:R-:W-:Y:S01]  /*81e0*/  F2FP.BF16.PACK_AB R33, R68, R71 ;  /* 0x000000474421723e */ /* 0x004fe200000010ff */
[----:B------:R-:W-:-:S06]  /*81f0*/  FADD.FTZ R55, R55, R60 ;  /* 0x0000003c37377221 */ /* 0x000fcc0000010000 */
[----:B------:R-:W-:Y:S01]  /*8200*/  MUFU.EX2 R58, R58 ;  /* 0x0000003a003a7308 */ /* 0x000fe20000000800 */
[----:B-1----:R-:W-:-:S07]  /*8210*/  F2FP.BF16.PACK_AB R35, R70, R69 ;  /* 0x000000454623723e */ /* 0x002fce00000010ff */
[----:B------:R-:W1:Y:S01]  /*8220*/  MUFU.EX2 R53, R53 ;  /* 0x0000003500357308 */ /* 0x000e620000000800 */
[C---:B------:R-:W-:Y:S07]  /*8230*/  HMMA.16816.F32.BF16 R12, R32.reuse, R4, R12 ;  /* 0x00000004200c723c */ /* 0x040fee000004180c */
[----:B------:R-:W2:Y:S01]  /*8240*/  MUFU.EX2 R51, R51 ;  /* 0x0000003300337308 */ /* 0x000ea20000000800 */
[C---:B------:R-:W-:Y:S01]  /*8250*/  HMMA.16816.F32.BF16 R16, R32.reuse, R6, R16 ;  /* 0x000000062010723c */ /* 0x040fe20000041810 */
[----:B------:R-:W5:Y:S06]  /*8260*/  LDSM.16.MT88.4 R4, [R138+0x3c00] ;  /* 0x003c00008a04783b */ /* 0x000f6c0000004200 */
[----:B------:R-:W-:Y:S01]  /*8270*/  MUFU.EX2 R75, R75 ;  /* 0x0000004b004b7308 */ /* 0x000fe20000000800 */
[C---:B----4-:R-:W-:Y:S07]  /*8280*/  HMMA.16816.F32.BF16 R28, R32.reuse, R20, R28 ;  /* 0x00000014201c723c */ /* 0x050fee000004181c */
[----:B------:R-:W4:Y:S01]  /*8290*/  MUFU.EX2 R72, R72 ;  /* 0x0000004800487308 */ /* 0x000f220000000800 */
[----:B------:R-:W-:Y:S01]  /*82a0*/  HMMA.16816.F32.BF16 R24, R32, R22, R24 ;  /* 0x000000162018723c */ /* 0x000fe20000041818 */
[----:B------:R-:W5:Y:S06]  /*82b0*/  LDSM.16.MT88.4 R20, [R139+0x4000] ;  /* 0x004000008b14783b */ /* 0x000f6c0000004200 */
[----:B------:R-:W-:Y:S01]  /*82c0*/  MUFU.EX2 R74, R74 ;  /* 0x0000004a004a7308 */ /* 0x000fe20000000800 */
[----:B-1----:R-:W-:Y:S01]  /*82d0*/  F2FP.BF16.PACK_AB R32, R53, R58 ;  /* 0x0000003a3520723e */ /* 0x002fe200000010ff */
[----:B------:R-:W-:Y:S01]  /*82e0*/  FADD.FTZ R58, R58, R55 ;  /* 0x000000373a3a7221 */ /* 0x000fe20000010000 */
[----:B--2---:R-:W-:-:S05]  /*82f0*/  F2FP.BF16.PACK_AB R34, R51, R52 ;  /* 0x000000343322723e */ /* 0x004fca00000010ff */
[----:B------:R-:W1:Y:S01]  /*8300*/  MUFU.EX2 R83, R83 ;  /* 0x0000005300537308 */ /* 0x000e620000000800 */
[----:B----4-:R-:W-:Y:S01]  /*8310*/  F2FP.BF16.PACK_AB R33, R72, R75 ;  /* 0x0000004b4821723e */ /* 0x010fe200000010ff */
[----:B------:R-:W-:-:S06]  /*8320*/  FADD.FTZ R53, R53, R58 ;  /* 0x0000003a35357221 */ /* 0x000fcc0000010000 */
        /* <DEDUP_REMOVED lines=8> */
[C---:B-----5:R-:W-:Y:S07]  /*83b0*/  HMMA.16816.F32.BF16 R28, R32.reuse, R4, R28 ;  /* 0x00000004201c723c */ /* 0x060fee000004181c */
        /* <DEDUP_REMOVED lines=14> */
[C---:B--2---:R-:W-:Y:S07]  /*84a0*/  HMMA.16816.F32.BF16 R28, R32.reuse, R8, R28 ;  /* 0x00000008201c723c */ /* 0x044fee000004181c */
[----:B------:R-:W2:Y:S01]  /*84b0*/  MUFU.EX2 R36, R36 ;  /* 0x0000002400247308 */ /* 0x000ea20000000800 */
[----:B-1----:R-:W-:Y:S01]  /*84c0*/  F2FP.BF16.PACK_AB R8, R38, R41 ;  /* 0x000000292608723e */ /* 0x002fe200000010ff */
[C---:B------:R-:W-:Y:S06]  /*84d0*/  HMMA.16816.F32.BF16 R24, R32.reuse, R10, R24 ;  /* 0x0000000a2018723c */ /* 0x040fec0000041818 */
[----:B------:R-:W-:Y:S02]  /*84e0*/  MUFU.EX2 R100, R100 ;  /* 0x0000006400647308 */ /* 0x000fe40000000800 */
[----:B------:R-:W-:Y:S01]  /*84f0*/  HMMA.16816.F32.BF16 R16, R32, R22, R16 ;  /* 0x000000162010723c */ /* 0x000fe20000041810 */
[----:B------:R-:W1:Y:S05]  /*8500*/  LDSM.16.MT88.4 R20, [R138+0x4400] ;  /* 0x004400008a14783b */ /* 0x000e6a0000004200 */
[----:B------:R-:W3:Y:S01]  /*8510*/  MUFU.EX2 R101, R101 ;  /* 0x0000006500657308 */ /* 0x000ee20000000800 */
[----:B--2---:R-:W-:Y:S01]  /*8520*/  F2FP.BF16.PACK_AB R10, R36, R37 ;  /* 0x00000025240a723e */ /* 0x004fe200000010ff */
[----:B------:R-:W2:Y:S06]  /*8530*/  LDSM.16.MT88.4 R32, [R139+0x4800] ;  /* 0x004800008b20783b */ /* 0x000eac0000004200 */
[----:B------:R-:W-:Y:S08]  /*8540*/  MUFU.EX2 R66, R66 ;  /* 0x0000004200427308 */ /* 0x000ff00000000800 */
[----:B------:R-:W5:Y:S01]  /*8550*/  MUFU.EX2 R107, R107 ;  /* 0x0000006b006b7308 */ /* 0x000f620000000800 */
[----:B---3--:R-:W-:-:S07]  /*8560*/  F2FP.BF16.PACK_AB R9, R101, R100 ;  /* 0x000000646509723e */ /* 0x008fce00000010ff */
[----:B------:R-:W-:Y:S01]  /*8570*/  MUFU.EX2 R3, R3 ;  /* 0x0000000300037308 */ /* 0x000fe20000000800 */
[----:B-----5:R-:W-:-:S07]  /*8580*/  F2FP.BF16.PACK_AB R11, R107, R66 ;  /* 0x000000426b0b723e */ /* 0x020fce00000010ff */
[----:B------:R-:W3:Y:S01]  /*8590*/  MUFU.EX2 R0, R0 ;  /* 0x0000000000007308 */ /* 0x000ee20000000800 */
[C---:B----4-:R-:W-:Y:S07]  /*85a0*/  HMMA.16816.F32.BF16 R12, R8.reuse, R4, R12 ;  /* 0x00000004080c723c */ /* 0x050fee000004180c */
[----:B------:R-:W-:Y:S01]  /*85b0*/  MUFU.EX2 R67, R67 ;  /* 0x0000004300437308 */ /* 0x000fe20000000800 */
[----:B------:R-:W-:Y:S01]  /*85c0*/  FADD.FTZ R4, R2, R77 ;  /* 0x0000004d02047221 */ /* 0x000fe20000010000 */
[----:B------:R-:W-:Y:S06]  /*85d0*/  HMMA.16816.F32.BF16 R16, R8, R6, R16 ;  /* 0x000000060810723c */ /* 0x000fec0000041810 */
[----:B------:R-:W4:Y:S01]  /*85e0*/  MUFU.EX2 R108, R108 ;  /* 0x0000006c006c7308 */ /* 0x000f220000000800 */
[----:B------:R-:W-:-:S02]  /*85f0*/  FADD.FTZ R81, R81, R4 ;  /* 0x0000000451517221 */ /* 0x000fc40000010000 */
[----:B------:R-:W5:Y:S02]  /*8600*/  LDSM.16.MT88.4 R4, [R138+0x4800] ;  /* 0x004800008a04783b */ /* 0x000f640000004200 */
[----:B------:R-:W-:Y:S01]  /*8610*/  FADD.FTZ R76, R76, R81 ;  /* 0x000000514c4c7221 */ /* 0x000fe20000010000 */
[----:B-1----:R-:W-:Y:S02]  /*8620*/  HMMA.16816.F32.BF16 R28, R8, R20, R28 ;  /* 0x00000014081c723c */ /* 0x002fe4000004181c */
[----:B------:R-:W-:Y:S01]  /*8630*/  MUFU.EX2 R62, R62 ;  /* 0x0000003e003e7308 */ /* 0x000fe20000000800 */
[----:B------:R-:W-:-:S04]  /*8640*/  FADD.FTZ R76, R73, R76 ;  /* 0x0000004c494c7221 */ /* 0x000fc80000010000 */
[----:B------:R-:W-:Y:S01]  /*8650*/  FADD.FTZ R71, R71, R76 ;  /* 0x0000004c47477221 */ /* 0x000fe20000010000 */
[----:B------:R-:W-:Y:S01]  /*8660*/  HMMA.16816.F32.BF16 R24, R8, R22, R24 ;  /* 0x000000160818723c */ /* 0x000fe20000041818 */
[----:B------:R-:W1:Y:S01]  /*8670*/  LDSM.16.MT88.4 R76, [R139+0x4c00] ;  /* 0x004c00008b4c783b */ /* 0x000e620000004200 */
[----:B------:R-:W2:Y:S01]  /*8680*/  MUFU.EX2 R85, R54 ;  /* 0x0000003600557308 */ /* 0x000ea20000000800 */
[----:B------:R-:W-:Y:S02]  /*8690*/  FADD.FTZ R68, R68, R71 ;  /* 0x0000004744447221 */ /* 0x000fe40000010000 */
[----:B------:R-:W-:Y:S02]  /*86a0*/  FFMA.FTZ R20, R59, c[0x0][0x23c], -R64 ;  /* 0x00008f003b147a23 */ /* 0x000fe40000010840 */
[----:B------:R-:W-:Y:S01]  /*86b0*/  FADD.FTZ R69, R69, R68 ;  /* 0x0000004445457221 */ /* 0x000fe20000010000 */
[----:B---3--:R-:W-:Y:S01]  /*86c0*/  F2FP.BF16.PACK_AB R8, R0, R3 ;  /* 0x000000030008723e */ /* 0x008fe200000010ff */
[----:B------:R-:W-:Y:S01]  /*86d0*/  FFMA.FTZ R21, R57, c[0x0][0x23c], -R64 ;  /* 0x00008f0039157a23 */ /* 0x000fe20000010840 */
[----:B------:R-:W-:Y:S01]  /*86e0*/  MUFU.EX2 R2, R88 ;  /* 0x0000005800027308 */ /* 0x000fe20000000800 */
[----:B------:R-:W-:Y:S01]  /*86f0*/  FADD.FTZ R70, R70, R69 ;  /* 0x0000004546467221 */ /* 0x000fe20000010000 */
[----:B----4-:R-:W-:Y:S01]  /*8700*/  F2FP.BF16.PACK_AB R10, R108, R67 ;  /* 0x000000436c0a723e */ /* 0x010fe200000010ff */
[----:B------:R-:W-:-:S02]  /*8710*/  FFMA.FTZ R22, R56, c[0x0][0x23c], -R47 ;  /* 0x00008f0038167a23 */ /* 0x000fc4000001082f */
[----:B------:R-:W-:Y:S02]  /*8720*/  FADD.FTZ R75, R75, R70 ;  /* 0x000000464b4b7221 */ /* 0x000fe40000010000 */
[----:B------:R-:W3:Y:S01]  /*8730*/  LDSM.16.MT88.4 R68, [R138+0x4c00] ;  /* 0x004c00008a44783b */ /* 0x000ee20000004200 */
[----:B------:R4:W4:Y:S01]  /*8740*/  MUFU.EX2 R65, R46 ;  /* 0x0000002e00417308 */ /* 0x0009220000000800 */
[----:B------:R-:W-:Y:S01]  /*8750*/  FADD.FTZ R75, R72, R75 ;  /* 0x0000004b484b7221 */ /* 0x000fe20000010000 */
[----:B--2---:R-:W-:Y:S01]  /*8760*/  F2FP.BF16.PACK_AB R9, R85, R62 ;  /* 0x0000003e5509723e */ /* 0x004fe200000010ff */
[----:B------:R-:W-:Y:S02]  /*8770*/  FFMA.FTZ R23, R50, c[0x0][0x23c], -R47 ;  /* 0x00008f0032177a23 */ /* 0x000fe4000001082f */
[----:B------:R-:W-:-:S03]  /*8780*/  FADD.FTZ R74, R74, R75 ;  /* 0x0000004b4a4a7221 */ /* 0x000fc60000010000 */
[----:B------:R-:W-:Y:S01]  /*8790*/  MUFU.EX2 R94, R94 ;  /* 0x0000005e005e7308 */ /* 0x000fe20000000800 */
[----:B------:R-:W-:-:S04]  /*87a0*/  FADD.FTZ R74, R83, R74 ;  /* 0x0000004a534a7221 */ /* 0x000fc80000010000 */
[----:B------:R-:W-:Y:S02]  /*87b0*/  FADD.FTZ R103, R103, R74 ;  /* 0x0000004a67677221 */ /* 0x000fe40000010000 */
[----:B----4-:R-:W-:Y:S01]  /*87c0*/  FADD.FTZ R46, R52, R53 ;  /* 0x00000035342e7221 */ /* 0x010fe20000010000 */
[----:B------:R-:W-:Y:S01]  /*87d0*/  F2FP.BF16.PACK_AB R11, R65, R2 ;  /* 0x00000002410b723e */ /* 0x000fe200000010ff */
        /* <DEDUP_REMOVED lines=29> */
[----:B------:R-:W-:Y:S01]  /*89b0*/  FADD.FTZ R3, R3, R36 ;  /* 0x0000002403037221 */ /* 0x000fe20000010000 */
[----:B----4-:R-:W-:Y:S01]  /*89c0*/  F2FP.BF16.PACK_AB R6, R21, R20 ;  /* 0x000000141506723e */ /* 0x010fe200000010ff */
[----:B------:R-:W-:Y:S01]  /*89d0*/  FADD.FTZ R2, R2, R85 ;  /* 0x0000005502027221 */ /* 0x000fe20000010000 */
[----:B------:R-:W-:Y:S01]  /*89e0*/  MUFU.EX2 R32, R32 ;  /* 0x0000002000207308 */ /* 0x000fe20000000800 */
[----:B------:R-:W-:-:S02]  /*89f0*/  FADD.FTZ R0, R0, R3 ;  /* 0x0000000300007221 */ /* 0x000fc40000010000 */
[----:B------:R-:W-:Y:S01]  /*8a00*/  FADD.FTZ R65, R65, R2 ;  /* 0x0000000241417221 */ /* 0x000fe20000010000 */
[----:B------:R-:W-:Y:S01]  /*8a10*/  MOV R2, R40 ;  /* 0x0000002800027202 */ /* 0x000fe20000000f00 */
[----:B------:R-:W-:Y:S01]  /*8a20*/  FADD.FTZ R3, R67, R0 ;  /* 0x0000000043037221 */ /* 0x000fe20000010000 */
[----:B------:R-:W-:Y:S02]  /*8a30*/  MOV R0, R39 ;  /* 0x0000002700007202 */ /* 0x000fe40000000f00 */
[----:B------:R-:W4:Y:S01]  /*8a40*/  MUFU.EX2 R165, R165 ;  /* 0x000000a500a57308 */ /* 0x000f220000000800 */
[----:B--2---:R-:W-:Y:S01]  /*8a50*/  F2FP.BF16.PACK_AB R5, R23, R22 ;  /* 0x000000161705723e */ /* 0x004fe200000010ff */
[----:B------:R-:W-:Y:S02]  /*8a60*/  FADD.FTZ R3, R108, R3 ;  /* 0x000000036c037221 */ /* 0x000fe40000010000 */
[----:B------:R-:W-:Y:S02]  /*8a70*/  FADD.FTZ R22, R22, R65 ;  /* 0x0000004116167221 */ /* 0x000fe40000010000 */
[----:B------:R-:W-:-:S02]  /*8a80*/  FADD.FTZ R94, R94, R3 ;  /* 0x000000035e5e7221 */ /* 0x000fc40000010000 */
[----:B------:R-:W-:Y:S02]  /*8a90*/  FADD.FTZ R23, R23, R22 ;  /* 0x0000001617177221 */ /* 0x000fe40000010000 */
[----:B------:R-:W-:-:S04]  /*8aa0*/  FADD.FTZ R89, R89, R94 ;  /* 0x0000005e59597221 */ /* 0x000fc80000010000 */
[----:B------:R-:W-:Y:S01]  /*8ab0*/  FADD.FTZ R20, R20, R89 ;  /* 0x0000005914147221 */ /* 0x000fe20000010000 */
[----:B----4-:R-:W-:Y:S01]  /*8ac0*/  F2FP.BF16.PACK_AB R7, R165, R32 ;  /* 0x00000020a507723e */ /* 0x010fe200000010ff */
[----:B------:R-:W-:Y:S02]  /*8ad0*/  FADD.FTZ R32, R32, R23 ;  /* 0x0000001720207221 */ /* 0x000fe40000010000 */
[----:B------:R-:W-:Y:S02]  /*8ae0*/  FADD.FTZ R164, R21, R20 ;  /* 0x0000001415a47221 */ /* 0x000fe40000010000 */
[----:B------:R-:W-:Y:S02]  /*8af0*/  FADD.FTZ R165, R165, R32 ;  /* 0x00000020a5a57221 */ /* 0x000fe40000010000 */
[C---:B-1----:R-:W-:Y:S08]  /*8b00*/  HMMA.16816.F32.BF16 R80, R4.reuse, R76, R12 ;  /* 0x0000004c0450723c */ /* 0x042ff0000004180c */
[C---:B---3--:R-:W-:Y:S08]  /*8b10*/  HMMA.16816.F32.BF16 R72, R4.reuse, R68, R28 ;  /* 0x000000440448723c */ /* 0x048ff0000004181c */
[C---:B------:R-:W-:Y:S08]  /*8b20*/  HMMA.16816.F32.BF16 R76, R4.reuse, R78, R16 ;  /* 0x0000004e044c723c */ /* 0x040ff00000041810 */
[----:B------:R-:W-:Y:S11]  /*8b30*/  HMMA.16816.F32.BF16 R68, R4, R70, R24 ;  /* 0x000000460444723c */ /* 0x000ff60000041818 */
[----:B------:R-:W-:Y:S08]  /*8b40*/  @!UPT UIADD3 URZ, URZ, URZ, URZ ;  /* 0x0000003f3f3ff290 */ /* 0x000ff0000fffe03f */
.L_x_4716:
        /* <DEDUP_REMOVED lines=13> */
.L_x_4726:
        /* <DEDUP_REMOVED lines=65> */
.L_x_4723:
        /* <DEDUP_REMOVED lines=68> */
[----:B-1----:R-:W-:Y:S02]  /*9470*/  FMUL.FTZ R0, R11, c[0x0][0x2ec] ;  /* 0x0000bb000b007a20 */ /* 0x002fe40000410000 */
[----:B------:R-:W-:Y:S03]  /*9480*/  FMUL.FTZ R169, R12, c[0x0][0x2ec] ;  /* 0x0000bb000ca97a20 */ /* 0x000fe60000410000 */
[----:B------:R1:W3:Y:S01]  /*9490*/  MUFU.TANH R10, R0 ;  /* 0x00000000000a7308 */ /* 0x0002e20000002400 */
[----:B----4-:R-:W-:Y:S09]  /*94a0*/  FMUL.FTZ R149, R16, c[0x0][0x2ec] ;  /* 0x0000bb0010957a20 */ /* 0x010ff20000410000 */
[----:B------:R4:W3:Y:S03]  /*94b0*/  MUFU.TANH R11, R149 ;  /* 0x00000095000b7308 */ /* 0x0008e60000002400 */
[----:B------:R-:W-:Y:S01]  /*94c0*/  FMUL.FTZ R172, R26, c[0x0][0x2ec] ;  /* 0x0000bb001aac7a20 */ /* 0x000fe20000410000 */
[C---:B-----5:R-:W-:Y:S03]  /*94d0*/  HMMA.16816.F32.BF16 R28, R124.reuse, R88, R28 ;  /* 0x000000587c1c723c */ /* 0x060fe6000004181c */
[----:B--2---:R-:W-:Y:S03]  /*94e0*/  FMUL.FTZ R2, R18, c[0x0][0x2ec] ;  /* 0x0000bb0012027a20 */ /* 0x004fe60000410000 */
[----:B------:R2:W2:Y:S02]  /*94f0*/  MUFU.TANH R100, R168 ;  /* 0x000000a800647308 */ /* 0x0004a40000002400 */
[C---:B------:R-:W-:Y:S01]  /*9500*/  HMMA.16816.F32.BF16 R32, R124.reuse, R90, R32 ;  /* 0x0000005a7c20723c */ /* 0x040fe20000041820 */
[----:B------:R-:W5:Y:S03]  /*9510*/  LDSM.16.M88.4 R88, [R133] ;  /* 0x000000008558783b */ /* 0x000f660000000200 */
[----:B-1----:R-:W-:Y:S04]  /*9520*/  FMUL.FTZ R0, R19, c[0x0][0x2ec] ;  /* 0x0000bb0013007a20 */ /* 0x002fe80000410000 */
[----:B------:R1:W1:Y:S01]  /*9530*/  MUFU.TANH R128, R2 ;  /* 0x0000000200807308 */ /* 0x0002620000002400 */
[C---:B------:R-:W-:Y:S03]  /*9540*/  HMMA.16816.F32.BF16 R36, R124.reuse, R92, R36 ;  /* 0x0000005c7c24723c */ /* 0x040fe60000041824 */
[----:B----4-:R-:W-:Y:S04]  /*9550*/  FMUL.FTZ R149, R23, c[0x0][0x2ec] ;  /* 0x0000bb0017957a20 */ /* 0x010fe80000410000 */
[----:B------:R-:W-:Y:S01]  /*9560*/  FMUL.FTZ R173, R28, c[0x0][0x2ec] ;  /* 0x0000bb001cad7a20 */ /* 0x000fe20000410000 */
[C---:B------:R-:W-:Y:S01]  /*9570*/  HMMA.16816.F32.BF16 R40, R124.reuse, R94, R40 ;  /* 0x0000005e7c28723c */ /* 0x040fe20000041828 */
[----:B------:R4:W3:Y:S01]  /*9580*/  MUFU.TANH R113, R166 ;  /* 0x000000a600717308 */ /* 0x0008e20000002400 */
[----:B------:R-:W3:Y:S02]  /*9590*/  LDSM.16.M88.4 R92, [R132] ;  /* 0x00000000845c783b */ /* 0x000ee40000000200 */
[----:B------:R-:W-:Y:S02]  /*95a0*/  FMUL.FTZ R171, R29, c[0x0][0x2ec] ;  /* 0x0000bb001dab7a20 */ /* 0x000fe40000410000 */
[----:B--2---:R-:W-:Y:S02]  /*95b0*/  FMUL.FTZ R168, R22, c[0x0][0x2ec] ;  /* 0x0000bb0016a87a20 */ /* 0x004fe40000410000 */
[----:B------:R-:W-:Y:S03]  /*95c0*/  FMUL.FTZ R176, R30, c[0x0][0x2ec] ;  /* 0x0000bb001eb07a20 */ /* 0x000fe60000410000 */
[----:B------:R2:W2:Y:S01]  /*95d0*/  MUFU.TANH R22, R149 ;  /* 0x0000009500167308 */ /* 0x0004a20000002400 */
[----:B------:R-:W-:Y:S02]  /*95e0*/  FMUL.FTZ R174, R31, c[0x0][0x2ec] ;  /* 0x0000bb001fae7a20 */ /* 0x000fe40000410000 */
[----:B------:R-:W-:Y:S02]  /*95f0*/  FMUL.FTZ R179, R33, c[0x0][0x2ec] ;  /* 0x0000bb0021b37a20 */ /* 0x000fe40000410000 */
[----:B-1----:R-:W-:Y:S02]  /*9600*/  FMUL.FTZ R2, R24, c[0x0][0x2ec] ;  /* 0x0000bb0018027a20 */ /* 0x002fe40000410000 */
[----:B------:R-:W-:Y:S02]  /*9610*/  FMUL.FTZ R180, R34, c[0x0][0x2ec] ;  /* 0x0000bb0022b47a20 */ /* 0x000fe40000410000 */
[----:B------:R-:W-:Y:S01]  /*9620*/  FMUL.FTZ R178, R35, c[0x0][0x2ec] ;  /* 0x0000bb0023b27a20 */ /* 0x000fe20000410000 */
[----:B------:R1:W1:Y:S01]  /*9630*/  MUFU.TANH R19, R2 ;  /* 0x0000000200137308 */ /* 0x0002620000002400 */
[----:B------:R-:W-:Y:S01]  /*9640*/  FMUL.FTZ R183, R36, c[0x0][0x2ec] ;  /* 0x0000bb0024b77a20 */ /* 0x000fe20000410000 */
[C---:B-----5:R-:W-:Y:S03]  /*9650*/  HMMA.16816.F32.BF16 R44, R124.reuse, R88, R44 ;  /* 0x000000587c2c723c */ /* 0x060fe6000004182c */
[----:B----4-:R-:W-:Y:S02]  /*9660*/  FMUL.FTZ R166, R15, c[0x0][0x2ec] ;  /* 0x0000bb000fa67a20 */ /* 0x010fe40000410000 */
[----:B------:R-:W-:Y:S03]  /*9670*/  FMUL.FTZ R175, R41, c[0x0][0x2ec] ;  /* 0x0000bb0029af7a20 */ /* 0x000fe60000410000 */
[----:B------:R4:W4:Y:S01]  /*9680*/  MUFU.TANH R15, R0 ;  /* 0x00000000000f7308 */ /* 0x0009220000002400 */
[C---:B------:R-:W-:Y:S01]  /*9690*/  HMMA.16816.F32.BF16 R48, R124.reuse, R90, R48 ;  /* 0x0000005a7c30723c */ /* 0x040fe20000041830 */
[----:B------:R-:W5:Y:S01]  /*96a0*/  LDSM.16.M88.4 R88, [R86] ;  /* 0x000000005658783b */ /* 0x000f620000000200 */
[----:B------:R-:W-:Y:S04]  /*96b0*/  DEPBAR.LE SB0, 0x0 ;  /* 0x000080000000791a */ /* 0x000fe80000000000 */
[----:B------:R-:W-:Y:S02]  /*96c0*/  FMUL.FTZ R181, R37, c[0x0][0x2ec] ;  /* 0x0000bb0025b57a20 */ /* 0x000fe40000410000 */
[----:B------:R-:W-:Y:S01]  /*96d0*/  FMUL.FTZ R184, R38, c[0x0][0x2ec] ;  /* 0x0000bb0026b87a20 */ /* 0x000fe20000410000 */
[----:B------:R5:W5:Y:S01]  /*96e0*/  MUFU.TANH R96, R170 ;  /* 0x000000aa00607308 */ /* 0x000b620000002400 */
[----:B------:R-:W-:Y:S01]  /*96f0*/  BAR.SYNC.DEFER_BLOCKING 0x0 ;  /* 0x0000000000007b1d */ /* 0x000fe20000010000 */
[C---:B---3--:R-:W-:Y:S05]  /*9700*/  HMMA.16816.F32.BF16 R52, R124.reuse, R92, R52 ;  /* 0x0000005c7c34723c */ /* 0x048fea0000041834 */
[----:B--2---:R-:W-:Y:S02]  /*9710*/  FMUL.FTZ R149, R45, c[0x0][0x2ec] ;  /* 0x0000bb002d957a20 */ /* 0x004fe40000410000 */
[----:B-1----:R-:W-:Y:S01]  /*9720*/  FMUL.FTZ R2, R46, c[0x0][0x2ec] ;  /* 0x0000bb002e027a20 */ /* 0x002fe20000410000 */
[----:B------:R1:W2:Y:S01]  /*9730*/  MUFU.TANH R121, R167 ;  /* 0x000000a700797308 */ /* 0x0002a20000002400 */
[C---:B------:R-:W-:Y:S03]  /*9740*/  HMMA.16816.F32.BF16 R56, R124.reuse, R94, R56 ;  /* 0x0000005e7c38723c */ /* 0x040fe60000041838 */
[----:B----4-:R-:W-:Y:S02]  /*9750*/  FMUL.FTZ R0, R43, c[0x0][0x2ec] ;  /* 0x0000bb002b007a20 */ /* 0x010fe40000410000 */
[----:B------:R-:W-:Y:S02]  /*9760*/  FMUL.FTZ R187, R44, c[0x0][0x2ec] ;  /* 0x0000bb002cbb7a20 */ /* 0x000fe40000410000 */
[----:B------:R-:W-:Y:S02]  /*9770*/  FMUL.FTZ R186, R47, c[0x0][0x2ec] ;  /* 0x0000bb002fba7a20 */ /* 0x000fe40000410000 */
[----:B------:R3:W4:Y:S03]  /*9780*/  MUFU.TANH R41, R149 ;  /* 0x0000009500297308 */ /* 0x0007260000002400 */
[----:B------:R-:W-:Y:S02]  /*9790*/  FMUL.FTZ R185, R48, c[0x0][0x2ec] ;  /* 0x0000bb0030b97a20 */ /* 0x000fe40000410000 */
[----:B-----5:R-:W-:Y:S02]  /*97a0*/  FMUL.FTZ R170, R17, c[0x0][0x2ec] ;  /* 0x0000bb0011aa7a20 */ /* 0x020fe40000410000 */
[----:B------:R-:W-:Y:S02]  /*97b0*/  FMUL.FTZ R188, R49, c[0x0][0x2ec] ;  /* 0x0000bb0031bc7a20 */ /* 0x000fe40000410000 */
[----:B------:R-:W-:Y:S01]  /*97c0*/  FMUL.FTZ R182, R39, c[0x0][0x2ec] ;  /* 0x0000bb0027b67a20 */ /* 0x000fe20000410000 */
[----:B------:R5:W2:Y:S01]  /*97d0*/  MUFU.TANH R18, R0 ;  /* 0x0000000000127308 */ /* 0x000aa20000002400 */
[----:B------:R-:W-:Y:S01]  /*97e0*/  FMUL.FTZ R177, R40, c[0x0][0x2ec] ;  /* 0x0000bb0028b17a20 */ /* 0x000fe20000410000 */
[C---:B------:R-:W-:Y:S03]  /*97f0*/  HMMA.16816.F32.BF16 R60, R124.reuse, R88, R60 ;  /* 0x000000587c3c723c */ /* 0x040fe6000004183c */
[----:B-1----:R-:W-:Y:S02]  /*9800*/  FMUL.FTZ R167, R14, c[0x0][0x2ec] ;  /* 0x0000bb000ea77a20 */ /* 0x002fe40000410000 */
[----:B------:R-:W-:Y:S03]  /*9810*/  FMUL.FTZ R189, R56, c[0x0][0x2ec] ;  /* 0x0000bb0038bd7a20 */ /* 0x000fe60000410000 */
[----:B------:R1:W1:Y:S01]  /*9820*/  MUFU.TANH R131, R2 ;  /* 0x0000000200837308 */ /* 0x0002620000002400 */
[----:B------:R-:W-:Y:S03]  /*9830*/  HMMA.16816.F32.BF16 R64, R124, R90, R64 ;  /* 0x0000005a7c40723c */ /* 0x000fe60000041840 */
[----:B---3--:R-:W-:Y:S06]  /*9840*/  FMUL.FTZ R149, R50, c[0x0][0x2ec] ;  /* 0x0000bb0032957a20 */ /* 0x008fec0000410000 */
[----:B------:R3:W2:Y:S03]  /*9850*/  MUFU.TANH R120, R169 ;  /* 0x000000a900787308 */ /* 0x0006a60000002400 */
[----:B-----5:R-:W-:Y:S07]  /*9860*/  FMUL.FTZ R0, R52, c[0x0][0x2ec] ;  /* 0x0000bb0034007a20 */ /* 0x020fee0000410000 */
[----:B------:R5:W2:Y:S01]  /*9870*/  MUFU.TANH R130, R149 ;  /* 0x0000009500827308 */ /* 0x000aa20000002400 */
[----:B-1----:R-:W-:Y:S04]  /*9880*/  FMUL.FTZ R2, R51, c[0x0][0x2ec] ;  /* 0x0000bb0033027a20 */ /* 0x002fe80000410000 */
[----:B------:R-:W-:Y:S05]  /*9890*/  FMUL.FTZ R3, R67, c[0x0][0x2ec] ;  /* 0x0000bb0043037a20 */ /* 0x000fea0000410000 */
[----:B------:R1:W1:Y:S01]  /*98a0*/  MUFU.TANH R17, R187 ;  /* 0x000000bb00117308 */ /* 0x0002620000002400 */
[----:B---3--:R-:W-:Y:S09]  /*98b0*/  FMUL.FTZ R169, R21, c[0x0][0x2ec] ;  /* 0x0000bb0015a97a20 */ /* 0x008ff20000410000 */
[----:B------:R3:W2:Y:S01]  /*98c0*/  MUFU.TANH R129, R186 ;  /* 0x000000ba00817308 */ /* 0x0006a20000002400 */
[----:B-----5:R-:W-:Y:S09]  /*98d0*/  FMUL.FTZ R149, R58, c[0x0][0x2ec] ;  /* 0x0000bb003a957a20 */ /* 0x020ff20000410000 */
[----:B------:R5:W2:Y:S01]  /*98e0*/  MUFU.TANH R111, R185 ;  /* 0x000000b9006f7308 */ /* 0x000aa20000002400 */
[----:B-1----:R-:W-:Y:S09]  /*98f0*/  FMUL.FTZ R187, R53, c[0x0][0x2ec] ;  /* 0x0000bb0035bb7a20 */ /* 0x002ff20000410000 */
        /* <DEDUP_REMOVED lines=28> */
[----:B------:R-:W2:Y:S01]  /*9ac0*/  MUFU.TANH R166, R166 ;  /* 0x000000a600a67308 */ /* 0x000ea20000002400 */
[----:B-1----:R-:W-:Y:S09]  /*9ad0*/  FMUL.FTZ R2, R65, c[0x0][0x2ec] ;  /* 0x0000bb0041027a20 */ /* 0x002ff20000410000 */
[----:B------:R-:W1:Y:S01]  /*9ae0*/  MUFU.TANH R167, R167 ;  /* 0x000000a700a77308 */ /* 0x000e620000002400 */
[----:B---3--:R-:W-:Y:S09]  /*9af0*/  FMUL.FTZ R0, R66, c[0x0][0x2ec] ;  /* 0x0000bb0042007a20 */ /* 0x008ff20000410000 */
        /* <DEDUP_REMOVED lines=22> */
[----:B------:R-:W1:Y:S10]  /*9c60*/  MUFU.TANH R149, R149 ;  /* 0x0000009500957308 */ /* 0x000e740000002400 */
[----:B------:R1:W1:Y:S10]  /*9c70*/  MUFU.TANH R97, R2 ;  /* 0x0000000200617308 */ /* 0x0002740000002400 */
[----:B------:R1:W1:Y:S10]  /*9c80*/  MUFU.TANH R84, R0 ;  /* 0x0000000000547308 */ /* 0x0002740000002400 */
[----:B------:R-:W1:Y:S01]  /*9c90*/  MUFU.TANH R3, R3 ;  /* 0x0000000300037308 */ /* 0x000e620000002400 */
[----:B------:R-:W-:-:S05]  /*9ca0*/  @!P0 BRA `(.L_x_4724) ;  /* 0x0000053000008947 */ /* 0x000fca0003800000 */
[----:B--234-:R-:W-:Y:S02]  /*9cb0*/  ULDC UR7, c[0x0][0x198] ;  /* 0x0000660000077ab9 */ /* 0x01cfe40000000800 */
[----:B------:R-:W-:Y:S04]  /*9cc0*/  ULEA UR6, -UR7, URZ, 0x7 ;  /* 0x0000003f07067291 */ /* 0x000fe8000f8e393f */
[----:B------:R-:W-:Y:S02]  /*9cd0*/  USHF.R.S32.HI UR5, URZ, 0x1f, UR6 ;  /* 0x0000001f3f057899 */ /* 0x000fe40008011406 */
[----:B------:R-:W-:Y:S04]  /*9ce0*/  MOV R20, UR6 ;  /* 0x0000000600147c02 */ /* 0x000fe80008000f00 */
[----:B-1----:R-:W-:Y:S01]  /*9cf0*/  MOV R2, UR5 ;  /* 0x0000000500027c02 */ /* 0x002fe20008000f00 */
        /* <DEDUP_REMOVED lines=60> */
.L_x_4725:
        /* <DEDUP_REMOVED lines=18> */
.L_x_4724:
        /* <DEDUP_REMOVED lines=11> */
[----:B------:R-:W-:Y:S04]  /*a290*/  FMNMX.FTZ R23, R120, R23, !PT ;  /* 0x0000001778177209 */ /* 0x000fe80007810000 */
        /* <DEDUP_REMOVED lines=71> */
[----:B------:R-:W-:Y:S01]  /*a710*/  FADD.FTZ R4, -R0, R85 ;  /* 0x0000005500047221 */ /* 0x000fe20000010100 */
[----:B------:R-:W-:Y:S01]  /*a720*/  MOV R85, R0 ;  /* 0x0000000000557202 */ /* 0x000fe20000000f00 */
[--C-:B------:R-:W-:Y:S01]  /*a730*/  FFMA.FTZ R64, R41, c[0x0][0x23c], -R90.reuse ;  /* 0x00008f0029407a23 */ /* 0x100fe2000001085a */
[----:B------:R-:W-:Y:S01]  /*a740*/  FSEL R51, R51, RZ, P0 ;  /* 0x000000ff33337208 */ /* 0x000fe20000000000 */
[----:B------:R-:W1:Y:S01]  /*a750*/  MUFU.EX2 R21, R21 ;  /* 0x0000001500157308 */ /* 0x000e620000000800 */
[----:B------:R-:W-:Y:S01]  /*a760*/  LDSM.16.MT88.4 R40, [R138+0x3800] ;  /* 0x003800008a28783b */ /* 0x000fe20000004200 */
[--C-:B------:R-:W-:Y:S01]  /*a770*/  FFMA.FTZ R95, R11, c[0x0][0x23c], -R90.reuse ;  /* 0x00008f000b5f7a23 */ /* 0x100fe2000001085a */
[----:B------:R-:W-:Y:S01]  /*a780*/  ISETP.GT.AND P0, PT, R151, R146, PT ;  /* 0x000000929700720c */ /* 0x000fe20003f04270 */
        /* <DEDUP_REMOVED lines=10> */
[----:B------:R-:W2:Y:S01]  /*a830*/  LDSM.16.MT88.4 R12, [R139+0x3000] ;  /* 0x003000008b0c783b */ /* 0x000ea20000004200 */
[----:B------:R-:W-:Y:S02]  /*a840*/  FMUL.FTZ R20, R4, c[0x0][0x23c] ;  /* 0x00008f0004147a20 */ /* 0x000fe40000410000 */
[----:B-1----:R-:W-:Y:S02]  /*a850*/  FMUL.FTZ R8, R21, R76 ;  /* 0x0000004c15087220 */ /* 0x002fe40000410000 */
[--C-:B------:R-:W-:Y:S02]  /*a860*/  FFMA.FTZ R108, R113, c[0x0][0x23c], -R51.reuse ;  /* 0x00008f00716c7a23 */ /* 0x100fe40000010833 */
[--C-:B------:R-:W-:Y:S02]  /*a870*/  FFMA.FTZ R113, R9, c[0x0][0x23c], -R51.reuse ;  /* 0x00008f0009717a23 */ /* 0x100fe40000010833 */
[----:B------:R-:W1:Y:S01]  /*a880*/  MUFU.EX2 R20, R20 ;  /* 0x0000001400147308 */ /* 0x000e620000000800 */
[C---:B------:R-:W-:Y:S02]  /*a890*/  FMUL.FTZ R9, R21.reuse, R77 ;  /* 0x0000004d15097220 */ /* 0x040fe40000410000 */
[C---:B------:R-:W-:Y:S02]  /*a8a0*/  FMUL.FTZ R4, R21.reuse, R80 ;  /* 0x0000005015047220 */ /* 0x040fe40000410000 */
[C---:B------:R-:W-:Y:S02]  /*a8b0*/  FMUL.FTZ R5, R21.reuse, R81 ;  /* 0x0000005115057220 */ /* 0x040fe40000410000 */
[--C-:B------:R-:W-:Y:S02]  /*a8c0*/  FFMA.FTZ R88, R16, c[0x0][0x23c], -R90.reuse ;  /* 0x00008f0010587a23 */ /* 0x100fe4000001085a */
[----:B------:R-:W-:Y:S01]  /*a8d0*/  FMUL.FTZ R16, R21, R68 ;  /* 0x0000004415107220 */ /* 0x000fe20000410000 */
[----:B------:R-:W-:Y:S01]  /*a8e0*/  MUFU.EX2 R108, R108 ;  /* 0x0000006c006c7308 */ /* 0x000fe20000000800 */
[--C-:B------:R-:W-:Y:S02]  /*a8f0*/  FFMA.FTZ R65, R19, c[0x0][0x23c], -R90.reuse ;  /* 0x00008f0013417a23 */ /* 0x100fe4000001085a */
[--C-:B------:R-:W-:Y:S02]  /*a900*/  FFMA.FTZ R55, R18, c[0x0][0x23c], -R51.reuse ;  /* 0x00008f0012377a23 */ /* 0x100fe40000010833 */
[--C-:B------:R-:W-:Y:S02]  /*a910*/  FFMA.FTZ R61, R17, c[0x0][0x23c], -R90.reuse ;  /* 0x00008f00113d7a23 */ /* 0x100fe4000001085a */
[----:B------:R-:W-:Y:S02]  /*a920*/  FMUL.FTZ R17, R21, R69 ;  /* 0x0000004515117220 */ /* 0x000fe40000410000 */
[--C-:B------:R-:W-:Y:S01]  /*a930*/  FFMA.FTZ R66, R22, c[0x0][0x23c], -R51.reuse ;  /* 0x00008f0016427a23 */ /* 0x100fe20000010833 */
[----:B------:R-:W-:Y:S01]  /*a940*/  MUFU.EX2 R112, R112 ;  /* 0x0000007000707308 */ /* 0x000fe20000000800 */
[--C-:B------:R-:W-:Y:S02]  /*a950*/  FFMA.FTZ R121, R121, c[0x0][0x23c], -R90.reuse ;  /* 0x00008f0079797a23 */ /* 0x100fe4000001085a */
[--C-:B------:R-:W-:Y:S02]  /*a960*/  FFMA.FTZ R116, R119, c[0x0][0x23c], -R90.reuse ;  /* 0x00008f0077747a23 */ /* 0x100fe4000001085a */
[C---:B-1----:R-:W-:Y:S02]  /*a970*/  FMUL.FTZ R10, R20.reuse, R78 ;  /* 0x0000004e140a7220 */ /* 0x042fe40000410000 */
[C---:B------:R-:W-:Y:S02]  /*a980*/  FMUL.FTZ R11, R20.reuse, R79 ;  /* 0x0000004f140b7220 */ /* 0x040fe40000410000 */
[----:B------:R-:W-:Y:S01]  /*a990*/  LDSM.16.MT88.4 R76, [R139+0x4c00] ;  /* 0x004c00008b4c783b */ /* 0x000fe20000004200 */
[----:B------:R-:W-:Y:S01]  /*a9a0*/  MUFU.EX2 R121, R121 ;  /* 0x0000007900797308 */ /* 0x000fe20000000800 */
[C---:B------:R-:W-:Y:S02]  /*a9b0*/  FMUL.FTZ R18, R20.reuse, R70 ;  /* 0x0000004614127220 */ /* 0x040fe40000410000 */
[C---:B------:R-:W-:Y:S02]  /*a9c0*/  FMUL.FTZ R19, R20.reuse, R71 ;  /* 0x0000004714137220 */ /* 0x040fe40000410000 */
[C---:B------:R-:W-:Y:S02]  /*a9d0*/  FMUL.FTZ R6, R20.reuse, R82 ;  /* 0x0000005214067220 */ /* 0x040fe40000410000 */
[----:B------:R-:W-:Y:S02]  /*a9e0*/  FMUL.FTZ R7, R20, R83 ;  /* 0x0000005314077220 */ /* 0x000fe40000410000 */
[--C-:B------:R-:W-:Y:S01]  /*a9f0*/  FFMA.FTZ R119, R115, c[0x0][0x23c], -R51.reuse ;  /* 0x00008f0073777a23 */ /* 0x100fe20000010833 */
[----:B------:R-:W1:Y:S01]  /*aa00*/  MUFU.EX2 R116, R116 ;  /* 0x0000007400747308 */ /* 0x000e620000000800 */
        /* <DEDUP_REMOVED lines=30> */
[----:B------:R-:W-:Y:S02]  /*abf0*/  FFMA.FTZ R109, R109, c[0x0][0x23c], -R90 ;  /* 0x00008f006d6d7a23 */ /* 0x000fe4000001085a */
[----:B------:R-:W-:Y:S01]  /*ac00*/  FFMA.FTZ R106, R106, c[0x0][0x23c], -R51 ;  /* 0x00008f006a6a7a23 */ /* 0x000fe20000010833 */
[----:B------:R-:W3:Y:S01]  /*ac10*/  MUFU.EX2 R96, R96 ;  /* 0x0000006000607308 */ /* 0x000ee20000000800 */
[----:B------:R-:W-:Y:S02]  /*ac20*/  FFMA.FTZ R119, R20, R165, R119 ;  /* 0x000000a514777223 */ /* 0x000fe40000010077 */
[----:B------:R-:W-:Y:S01]  /*ac30*/  FFMA.FTZ R121, R21, R164, R121 ;  /* 0x000000a415797223 */ /* 0x000fe20000010079 */
[----:B-1----:R-:W-:Y:S01]  /*ac40*/  F2FP.BF16.PACK_AB R27, R104, R113 ;  /* 0x00000071681b723e */ /* 0x002fe200000010ff */
[----:B------:R-:W-:Y:S02]  /*ac50*/  FADD.FTZ R108, R108, R119 ;  /* 0x000000776c6c7221 */ /* 0x000fe40000010000 */
[----:B------:R-:W-:Y:S02]  /*ac60*/  FADD.FTZ R116, R116, R121 ;  /* 0x0000007974747221 */ /* 0x000fe40000010000 */
[----:B------:R-:W-:Y:S01]  /*ac70*/  FADD.FTZ R113, R113, R108 ;  /* 0x0000006c71717221 */ /* 0x000fe20000010000 */
[----:B------:R-:W1:Y:S01]  /*ac80*/  MUFU.EX2 R100, R100 ;  /* 0x0000006400647308 */ /* 0x000e620000000800 */
[C---:B--2---:R-:W-:Y:S05]  /*ac90*/  HMMA.16816.F32.BF16 R4, R24.reuse, R12, R4 ;  /* 0x0000000c1804723c */ /* 0x044fea0000041804 */
[----:B------:R-:W-:Y:S02]  /*aca0*/  FADD.FTZ R113, R104, R113 ;  /* 0x0000007168717221 */ /* 0x000fe40000010000 */
[C---:B------:R-:W-:Y:S01]  /*acb0*/  FMUL.FTZ R12, R21.reuse, R72 ;  /* 0x00000048150c7220 */ /* 0x040fe20000410000 */
[C---:B------:R-:W-:Y:S01]  /*acc0*/  HMMA.16816.F32.BF16 R8, R24.reuse, R14, R8 ;  /* 0x0000000e1808723c */ /* 0x040fe20000041808 */
[----:B------:R-:W-:Y:S03]  /*acd0*/  MUFU.EX2 R95, R95 ;  /* 0x0000005f005f7308 */ /* 0x000fe60000000800 */
[----:B------:R-:W-:Y:S02]  /*ace0*/  FMUL.FTZ R13, R21, R73 ;  /* 0x00000049150d7220 */ /* 0x000fe40000410000 */
[--C-:B------:R-:W-:Y:S02]  /*acf0*/  FFMA.FTZ R73, R129, c[0x0][0x23c], -R51.reuse ;  /* 0x00008f0081497a23 */ /* 0x100fe40000010833 */
[C---:B------:R-:W-:Y:S03]  /*ad00*/  FMUL.FTZ R14, R20.reuse, R74 ;  /* 0x0000004a140e7220 */ /* 0x040fe60000410000 */
[----:B------:R-:W2:Y:S01]  /*ad10*/  MUFU.EX2 R92, R92 ;  /* 0x0000005c005c7308 */ /* 0x000ea20000000800 */
[----:B------:R-:W-:Y:S02]  /*ad20*/  FMUL.FTZ R15, R20, R75 ;  /* 0x0000004b140f7220 */ /* 0x000fe40000410000 */
[--C-:B------:R-:W-:Y:S02]  /*ad30*/  FFMA.FTZ R72, R111, c[0x0][0x23c], -R90.reuse ;  /* 0x00008f006f487a23 */ /* 0x100fe4000001085a */
[----:B------:R-:W-:Y:S02]  /*ad40*/  FFMA.FTZ R75, R123, c[0x0][0x23c], -R90 ;  /* 0x00008f007b4b7a23 */ /* 0x000fe4000001085a */
[--C-:B------:R-:W-:Y:S01]  /*ad50*/  FFMA.FTZ R74, R130, c[0x0][0x23c], -R51.reuse ;  /* 0x00008f00824a7a23 */ /* 0x100fe20000010833 */
[C---:B------:R-:W-:Y:S02]  /*ad60*/  HMMA.16816.F32.BF16 R12, R24.reuse, R28, R12 ;  /* 0x0000001c180c723c */ /* 0x040fe4000004180c */
[----:B------:R-:W-:Y:S01]  /*ad70*/  MUFU.EX2 R94, R94 ;  /* 0x0000005e005e7308 */ /* 0x000fe20000000800 */
[----:B------:R-:W-:Y:S02]  /*ad80*/  FFMA.FTZ R111, R122, c[0x0][0x23c], -R51 ;  /* 0x00008f007a6f7a23 */ /* 0x000fe40000010833 */
[----:B------:R-:W-:Y:S02]  /*ad90*/  FADD.FTZ R115, R115, R116 ;  /* 0x0000007473737221 */ /* 0x000fe40000010000 */
[--C-:B------:R-:W-:Y:S01]  /*ada0*/  FFMA.FTZ R20, R99, c[0x0][0x23c], -R90.reuse ;  /* 0x00008f0063147a23 */ /* 0x100fe2000001085a */
[----:B------:R-:W-:Y:S01]  /*adb0*/  HMMA.16816.F32.BF16 R16, R24, R30, R16 ;  /* 0x0000001e1810723c */ /* 0x000fe20000041810 */
[----:B------:R-:W4:Y:S03]  /*adc0*/  LDSM.16.MT88.4 R28, [R139+0x3800] ;  /* 0x003800008b1c783b */ /* 0x000f260000004200 */
[----:B------:R-:W5:Y:S01]  /*add0*/  MUFU.EX2 R89, R89 ;  /* 0x0000005900597308 */ /* 0x000f620000000800 */
[----:B------:R-:W-:Y:S02]  /*ade0*/  FADD.FTZ R112, R112, R115 ;  /* 0x0000007370707221 */ /* 0x000fe40000010000 */
[----:B---3--:R-:W-:Y:S01]  /*adf0*/  F2FP.BF16.PACK_AB R24, R96, R107 ;  /* 0x0000006b6018723e */ /* 0x008fe200000010ff */
[----:B------:R-:W-:Y:S01]  /*ae00*/  FFMA.FTZ R99, R101, c[0x0][0x23c], -R90 ;  /* 0x00008f0065637a23 */ /* 0x000fe2000001085a */
[----:B-1----:R-:W-:Y:S03]  /*ae10*/  F2FP.BF16.PACK_AB R25, R93, R100 ;  /* 0x000000645d19723e */ /* 0x002fe600000010ff */
[----:B--2---:R-:W-:Y:S01]  /*ae20*/  F2FP.BF16.PACK_AB R26, R92, R95 ;  /* 0x0000005f5c1a723e */ /* 0x004fe200000010ff */
[----:B------:R-:W-:Y:S01]  /*ae30*/  FADD.FTZ R100, R100, R113 ;  /* 0x0000007164647221 */ /* 0x000fe20000010000 */
[----:B------:R-:W-:Y:S01]  /*ae40*/  MUFU.EX2 R91, R91 ;  /* 0x0000005b005b7308 */ /* 0x000fe20000000800 */
[----:B------:R-:W-:Y:S02]  /*ae50*/  FADD.FTZ R107, R107, R112 ;  /* 0x000000706b6b7221 */ /* 0x000fe40000010000 */
[----:B------:R-:W-:Y:S02]  /*ae60*/  FADD.FTZ R93, R93, R100 ;  /* 0x000000645d5d7221 */ /* 0x000fe40000010000 */
[----:B------:R-:W-:Y:S02]  /*ae70*/  FADD.FTZ R96, R96, R107 ;  /* 0x0000006b60607221 */ /* 0x000fe40000010000 */
[--C-:B------:R-:W-:Y:S02]  /*ae80*/  FFMA.FTZ R102, R102, c[0x0][0x23c], -R51.reuse ;  /* 0x00008f0066667a23 */ /* 0x100fe40000010833 */
[----:B------:R-:W-:Y:S01]  /*ae90*/  FADD.FTZ R95, R95, R96 ;  /* 0x000000605f5f7221 */ /* 0x000fe20000010000 */
[----:B------:R-:W1:Y:S01]  /*aea0*/  MUFU.EX2 R88, R88 ;  /* 0x0000005800587308 */ /* 0x000e620000000800 */
[----:B------:R-:W-:Y:S02]  /*aeb0*/  FFMA.FTZ R98, R98, c[0x0][0x23c], -R51 ;  /* 0x00008f0062627a23 */ /* 0x000fe40000010833 */
[----:B------:R-:W-:Y:S01]  /*aec0*/  FADD.FTZ R68, R92, R95 ;  /* 0x0000005f5c447221 */ /* 0x000fe20000010000 */
[----:B-----5:R-:W-:Y:S01]  /*aed0*/  F2FP.BF16.PACK_AB R27, R89, R94 ;  /* 0x0000005e591b723e */ /* 0x020fe200000010ff */
[----:B------:R-:W-:Y:S02]  /*aee0*/  FADD.FTZ R94, R94, R93 ;  /* 0x0000005d5e5e7221 */ /* 0x000fe40000010000 */
[----:B------:R-:W-:Y:S02]  /*aef0*/  FFMA.FTZ R149, R149, c[0x0][0x23c], -R90 ;  /* 0x00008f0095957a23 */ /* 0x000fe4000001085a */
[----:B------:R-:W-:Y:S01]  /*af00*/  FADD.FTZ R94, R89, R94 ;  /* 0x0000005e595e7221 */ /* 0x000fe20000010000 */
        /* <DEDUP_REMOVED lines=8> */
[----:B------:R-:W-:Y:S04]  /*af90*/  LDSM.16.MT88.4 R36, [R139+0x4000] ;  /* 0x004000008b24783b */ /* 0x000fe80000004200 */
[----:B------:R-:W5:Y:S02]  /*afa0*/  MUFU.EX2 R60, R60 ;  /* 0x0000003c003c7308 */ /* 0x000f640000000800 */
[----:B-1----:R-:W-:Y:S01]  /*afb0*/  F2FP.BF16.PACK_AB R24, R88, R91 ;  /* 0x0000005b5818723e */ /* 0x002fe200000010ff */
[----:B------:R-:W-:Y:S01]  /*afc0*/  FADD.FTZ R91, R91, R68 ;  /* 0x000000445b5b7221 */ /* 0x000fe20000010000 */
[----:B--2---:R-:W-:Y:S03]  /*afd0*/  F2FP.BF16.PACK_AB R25, R66, R67 ;  /* 0x000000434219723e */ /* 0x004fe600000010ff */
        /* <DEDUP_REMOVED lines=21> */
[--C-:B------:R-:W-:Y:S01]  /*b130*/  FFMA.FTZ R42, R114, c[0x0][0x23c], -R51.reuse ;  /* 0x00008f00722a7a23 */ /* 0x100fe20000010833 */
[----:B-1----:R-:W-:Y:S03]  /*b140*/  F2FP.BF16.PACK_AB R25, R54, R57 ;  /* 0x000000393619723e */ /* 0x002fe600000010ff */
[--C-:B------:R-:W-:Y:S02]  /*b150*/  FFMA.FTZ R43, R105, c[0x0][0x23c], -R90.reuse ;  /* 0x00008f00692b7a23 */ /* 0x100fe4000001085a */
[--C-:B------:R-:W-:Y:S01]  /*b160*/  FFMA.FTZ R114, R103, c[0x0][0x23c], -R90.reuse ;  /* 0x00008f0067727a23 */ /* 0x100fe2000001085a */
[----:B------:R-:W-:Y:S01]  /*b170*/  MUFU.EX2 R52, R52 ;  /* 0x0000003400347308 */ /* 0x000fe20000000800 */
[----:B------:R-:W-:Y:S02]  /*b180*/  FFMA.FTZ R103, R110, c[0x0][0x23c], -R51 ;  /* 0x00008f006e677a23 */ /* 0x000fe40000010833 */
[----:B------:R-:W-:Y:S02]  /*b190*/  FFMA.FTZ R90, R97, c[0x0][0x23c], -R90 ;  /* 0x00008f00615a7a23 */ /* 0x000fe4000001085a */
[----:B------:R-:W-:Y:S04]  /*b1a0*/  FADD.FTZ R59, R59, R60 ;  /* 0x0000003c3b3b7221 */ /* 0x000fe80000010000 */
[----:B------:R-:W-:Y:S01]  /*b1b0*/  FADD.FTZ R56, R56, R59 ;  /* 0x0000003b38387221 */ /* 0x000fe20000010000 */
[----:B------:R-:W1:Y:S01]  /*b1c0*/  MUFU.EX2 R47, R47 ;  /* 0x0000002f002f7308 */ /* 0x000e620000000800 */
[C---:B-----5:R-:W-:Y:S02]  /*b1d0*/  F2FP.BF16.PACK_AB R26, R48.reuse, R53 ;  /* 0x00000035301a723e */ /* 0x060fe400000010ff */
[----:B------:R-:W-:Y:S04]  /*b1e0*/  FADD.FTZ R53, R53, R56 ;  /* 0x0000003835357221 */ /* 0x000fe80000010000 */
[----:B------:R-:W-:Y:S03]  /*b1f0*/  FADD.FTZ R48, R48, R53 ;  /* 0x0000003530307221 */ /* 0x000fe60000010000 */
        /* <DEDUP_REMOVED lines=35> */
[C---:B--2---:R-:W-:Y:S01]  /*b430*/  F2FP.BF16.PACK_AB R24, R64.reuse, R61 ;  /* 0x0000003d4018723e */ /* 0x044fe200000010ff */
[----:B------:R-:W-:Y:S01]  /*b440*/  FADD.FTZ R61, R61, R46 ;  /* 0x0000002e3d3d7221 */ /* 0x000fe20000010000 */
[----:B-1----:R-:W-:Y:S03]  /*b450*/  F2FP.BF16.PACK_AB R25, R73, R62 ;  /* 0x0000003e4919723e */ /* 0x002fe600000010ff */
[----:B------:R-:W-:Y:S03]  /*b460*/  FADD.FTZ R61, R64, R61 ;  /* 0x0000003d403d7221 */ /* 0x000fe60000010000 */
[----:B------:R-:W-:Y:S10]  /*b470*/  MUFU.EX2 R74, R74 ;  /* 0x0000004a004a7308 */ /* 0x000ff40000000800 */
[----:B------:R-:W1:Y:S01]  /*b480*/  MUFU.EX2 R111, R111 ;  /* 0x0000006f006f7308 */ /* 0x000e620000000800 */
[----:B----4-:R-:W-:Y:S09]  /*b490*/  F2FP.BF16.PACK_AB R26, R75, R72 ;  /* 0x000000484b1a723e */ /* 0x010ff200000010ff */
        /* <DEDUP_REMOVED lines=9> */
[----:B------:R-:W4:Y:S02]  /*b530*/  LDSM.16.MT88.4 R28, [R138+0x4800] ;  /* 0x004800008a1c783b */ /* 0x000f240000004200 */
[C---:B-----5:R-:W-:Y:S03]  /*b540*/  HMMA.16816.F32.BF16 R12, R24.reuse, R36, R12 ;  /* 0x00000024180c723c */ /* 0x060fe6000004180c */
[----:B------:R-:W-:Y:S01]  /*b550*/  MUFU.EX2 R43, R43 ;  /* 0x0000002b002b7308 */ /* 0x000fe20000000800 */
[----:B------:R-:W-:Y:S03]  /*b560*/  FADD.FTZ R63, R63, R66 ;  /* 0x000000423f3f7221 */ /* 0x000fe60000010000 */
[----:B------:R-:W-:Y:S01]  /*b570*/  FFMA.FTZ R36, R84, c[0x0][0x23c], -R51 ;  /* 0x00008f0054247a23 */ /* 0x000fe20000010833 */
        /* <DEDUP_REMOVED lines=46> */
[----:B------:R-:W-:Y:S04]  /*b860*/  FADD.FTZ R93, R93, R106 ;  /* 0x0000006a5d5d7221 */ /* 0x000fe80000010000 */
[----:B------:R-:W-:Y:S01]  /*b870*/  FADD.FTZ R93, R92, R93 ;  /* 0x0000005d5c5d7221 */ /* 0x000fe20000010000 */
[C---:B-1----:R-:W-:Y:S03]  /*b880*/  F2FP.BF16.PACK_AB R71, R51.reuse, R36 ;  /* 0x000000243347723e */ /* 0x042fe600000010ff */
[----:B------:R-:W-:Y:S04]  /*b890*/  FADD.FTZ R36, R36, R93 ;  /* 0x0000005d24247221 */ /* 0x000fe80000010000 */
[----:B------:R-:W-:Y:S01]  /*b8a0*/  FADD.FTZ R165, R51, R36 ;  /* 0x0000002433a57221 */ /* 0x000fe20000010000 */
[C---:B------:R-:W-:Y:S08]  /*b8b0*/  HMMA.16816.F32.BF16 R80, R68.reuse, R76, R4 ;  /* 0x0000004c4450723c */ /* 0x040ff00000041804 */
[C---:B------:R-:W-:Y:S07]  /*b8c0*/  HMMA.16816.F32.BF16 R76, R68.reuse, R78, R8 ;  /* 0x0000004e444c723c */ /* 0x040fee0000041808 */
[----:B------:R-:W-:Y:S01]  /*b8d0*/  FADD.FTZ R9, R43, R40 ;  /* 0x000000282b097221 */ /* 0x000fe20000010000 */
[C---:B---3--:R-:W-:Y:S04]  /*b8e0*/  HMMA.16816.F32.BF16 R72, R68.reuse, R32, R12 ;  /* 0x000000204448723c */ /* 0x048fe8000004180c */
[----:B------:R-:W-:Y:S04]  /*b8f0*/  FADD.FTZ R9, R114, R9 ;  /* 0x0000000972097221 */ /* 0x000fe80000010000 */
[----:B------:R-:W-:Y:S04]  /*b900*/  HMMA.16816.F32.BF16 R68, R68, R34, R16 ;  /* 0x000000224444723c */ /* 0x000fe80000041810 */
[----:B------:R-:W-:Y:S04]  /*b910*/  FADD.FTZ R20, R20, R9 ;  /* 0x0000000914147221 */ /* 0x000fe80000010000 */
[----:B------:R-:W-:Y:S04]  /*b920*/  FADD.FTZ R20, R99, R20 ;  /* 0x0000001463147221 */ /* 0x000fe80000010000 */
[----:B------:R-:W-:Y:S04]  /*b930*/  FADD.FTZ R67, R67, R20 ;  /* 0x0000001443437221 */ /* 0x000fe80000010000 */
[----:B------:R-:W-:Y:S01]  /*b940*/  FADD.FTZ R164, R90, R67 ;  /* 0x000000435aa47221 */ /* 0x000fe20000010000 */
[----:B------:R-:W-:-:S05]  /*b950*/  @P0 BRA `(.L_x_4726) ;  /* 0xffffd2c000000947 */ /* 0x000fca000383ffff */
.L_x_4722:
[----:B------:R-:W1:Y:S01]  /*b960*/  SHFL.BFLY PT, R3, R164, 0x2, 0x1f ;  /* 0x0c401f00a4037f89 */ /* 0x000e6200000e0000 */
[----:B------:R-:W-:Y:S01]  /*b970*/  IMAD.MOV.U32 R9, RZ, RZ, 0x3f800000 ;  /* 0x3f800000ff097424 */ /* 0x000fe200078e00ff */
[----:B------:R-:W-:Y:S01]  /*b980*/  SHF.L.U32 R154, R154, 0x3, RZ ;  /* 0x000000039a9a7819 */ /* 0x000fe200000006ff */
[----:B------:R-:W-:Y:S01]  /*b990*/  IMAD.MOV R30, RZ, RZ, -R155 ;  /* 0x000000ffff1e7224 */ /* 0x000fe200078e0a9b */
[----:B------:R-:W2:Y:S01]  /*b9a0*/  SHFL.BFLY PT, R4, R165, 0x2, 0x1f ;  /* 0x0c401f00a5047f89 */ /* 0x000ea200000e0000 */
[----:B------:R-:W-:Y:S01]  /*b9b0*/  BSSY B0, `(.L_x_4727) ;  /* 0x0000076000007945 */ /* 0x000fe20003800000 */
[----:B------:R-:W-:-:S02]  /*b9c0*/  LEA R161, R160, R161, 0x4 ;  /* 0x000000a1a0a17211 */ /* 0x000fc400078e20ff */
[----:B------:R-:W3:Y:S04]  /*b9d0*/  S2R R5, SR_TID.X ;  /* 0x0000000000057919 */ /* 0x000ee80000002100 */
[----:B------:R-:W-:Y:S06]  /*b9e0*/  BAR.SYNC.DEFER_BLOCKING 0x0 ;  /* 0x0000000000007b1d */ /* 0x000fec0000010000 */
[----:B------:R-:W4:Y:S04]  /*b9f0*/  S2R R29, SR_CTAID.Z ;  /* 0x00000000001d7919 */ /* 0x000f280000002700 */
[----:B------:R-:W5:Y:S01]  /*ba00*/  S2R R28, SR_CTAID.Y ;  /* 0x00000000001c7919 */ /* 0x000f620000002600 */
        /* <DEDUP_REMOVED lines=9> */
[----:B----4-:R-:W-:Y:S01]  /*baa0*/  IMAD R29, R30, c[0x0][0x1c0], R29 ;  /* 0x000070001e1d7a24 */ /* 0x010fe200078e021d */
[----:B------:R-:W-:Y:S02]  /*bab0*/  SHF.R.S32.HI R12, RZ, 0x1f, R11 ;  /* 0x0000001fff0c7819 */ /* 0x000fe4000001140b */
[----:B------:R-:W-:Y:S01]  /*bac0*/  SHF.L.U32 R15, R15, 0x2, RZ ;  /* 0x000000020f0f7819 */ /* 0x000fe200000006ff */
[----:B------:R-:W-:Y:S01]  /*bad0*/  IMAD.IADD R13, R5, 0x1, -R14 ;  /* 0x00000001050d7824 */ /* 0x000fe200078e0a0e */
[----:B------:R-:W-:Y:S01]  /*bae0*/  LEA.HI R12, R12, R11, RZ, 0x3 ;  /* 0x0000000b0c0c7211 */ /* 0x000fe200078f18ff */
[----:B-----5:R-:W-:Y:S01]  /*baf0*/  IMAD R28, R28, c[0x0][0x210], R155 ;  /* 0x000084001c1c7a24 */ /* 0x020fe200078e029b */
[----:B------:R-:W-:-:S02]  /*bb00*/  LOP3.LUT R15, R15, 0x3fffff00, RZ, 0xc0, !PT ;  /* 0x3fffff000f0f7812 */ /* 0x000fc400078ec0ff */
[----:B------:R-:W-:Y:S01]  /*bb10*/  LOP3.LUT R12, R12, 0xfffffff8, RZ, 0xc0, !PT ;  /* 0xfffffff80c0c7812 */ /* 0x000fe200078ec0ff */
[----:B-1----:R-:W-:Y:S01]  /*bb20*/  FADD.FTZ R7, R8, R7 ;  /* 0x0000000708077221 */ /* 0x002fe20000010000 */
[----:B------:R-:W-:Y:S01]  /*bb30*/  LEA R15, R152, R15, 0x5 ;  /* 0x0000000f980f7211 */ /* 0x000fe200078e28ff */
[----:B------:R-:W-:Y:S02]  /*bb40*/  IMAD.MOV.U32 R8, RZ, RZ, 0x3f800000 ;  /* 0x3f800000ff087424 */ /* 0x000fe400078e00ff */
[----:B--2---:R-:W-:Y:S01]  /*bb50*/  FADD.FTZ R6, R3, R6 ;  /* 0x0000000603067221 */ /* 0x004fe20000010000 */
[CC--:B------:R-:W-:Y:S01]  /*bb60*/  LEA.HI R3, R4.reuse, R5.reuse, RZ, 0x5 ;  /* 0x0000000504037211 */ /* 0x0c0fe200078f28ff */
[----:B------:R-:W-:Y:S01]  /*bb70*/  IMAD.IADD R11, R11, 0x1, -R12 ;  /* 0x000000010b0b7824 */ /* 0x000fe200078e0a0c */
[----:B------:R-:W-:Y:S01]  /*bb80*/  LEA.HI R12, R4, R5, RZ, 0x4 ;  /* 0x00000005040c7211 */ /* 0x000fe200078f20ff */
[----:B------:R-:W-:Y:S01]  /*bb90*/  IMAD R28, R28, c[0x0][0x1c0], R29 ;  /* 0x000070001c1c7a24 */ /* 0x000fe200078e021d */
[----:B------:R-:W-:-:S02]  /*bba0*/  SHF.R.S32.HI R10, RZ, 0x5, R3 ;  /* 0x00000005ff0a7819 */ /* 0x000fc40000011403 */
[----:B------:R-:W-:Y:S02]  /*bbb0*/  SHF.R.S32.HI R12, RZ, 0x4, R12 ;  /* 0x00000004ff0c7819 */ /* 0x000fe4000001140c */
[----:B------:R-:W-:Y:S01]  /*bbc0*/  FSETP.NE.FTZ.AND P3, PT, R7, RZ, PT ;  /* 0x000000ff0700720b */ /* 0x000fe20003f75000 */
[----:B------:R-:W-:Y:S01]  /*bbd0*/  IMAD R10, R10, 0x100, R13 ;  /* 0x000001000a0a7824 */ /* 0x000fe200078e020d */
[----:B------:R-:W-:Y:S02]  /*bbe0*/  LEA.HI R13, R11, R11, RZ, 0x1 ;  /* 0x0000000b0b0d7211 */ /* 0x000fe400078f08ff */
[----:B------:R-:W-:Y:S02]  /*bbf0*/  SHF.L.U32 R14, R12, 0x6, RZ ;  /* 0x000000060c0e7819 */ /* 0x000fe400000006ff */
[----:B------:R-:W-:Y:S02]  /*bc00*/  FSETP.NE.FTZ.AND P2, PT, R6, RZ, PT ;  /* 0x000000ff0600720b */ /* 0x000fe40003f55000 */
[----:B------:R-:W-:-:S02]  /*bc10*/  SHF.R.S32.HI R12, RZ, 0x1, R13 ;  /* 0x00000001ff0c7819 */ /* 0x000fc4000001140d */
[----:B------:R-:W-:Y:S02]  /*bc20*/  LOP3.LUT R16, R13, 0x1fffffe, RZ, 0xc0, !PT ;  /* 0x01fffffe0d107812 */ /* 0x000fe400078ec0ff */
[----:B------:R-:W-:Y:S01]  /*bc30*/  LOP3.LUT R13, R14, 0xc0, RZ, 0xc0, !PT ;  /* 0x000000c00e0d7812 */ /* 0x000fe200078ec0ff */
[C---:B------:R-:W-:Y:S01]  /*bc40*/  IMAD.SHL.U32 R14, R12.reuse, 0x40, RZ ;  /* 0x000000400c0e7824 */ /* 0x040fe200078e00ff */
[----:B------:R-:W1:Y:S01]  /*bc50*/  @P3 MUFU.RCP R9, R7 ;  /* 0x0000000700093308 */ /* 0x000e620000001000 */
[----:B------:R-:W-:Y:S01]  /*bc60*/  IMAD.IADD R11, R11, 0x1, -R16 ;  /* 0x000000010b0b7824 */ /* 0x000fe200078e0a10 */
[----:B------:R-:W-:Y:S02]  /*bc70*/  LOP3.LUT P0, RZ, R12, 0x2, RZ, 0xc0, !PT ;  /* 0x000000020cff7812 */ /* 0x000fe4000780c0ff */
[----:B------:R-:W-:Y:S02]  /*bc80*/  LOP3.LUT R14, R14, 0xc0, RZ, 0xc0, !PT ;  /* 0x000000c00e0e7812 */ /* 0x000fe400078ec0ff */
[----:B------:R-:W-:-:S02]  /*bc90*/  LEA R11, R11, R10, 0x4 ;  /* 0x0000000a0b0b7211 */ /* 0x000fc400078e20ff */
[----:B------:R-:W2:Y:S01]  /*bca0*/  @P2 MUFU.RCP R8, R6 ;  /* 0x0000000600082308 */ /* 0x000ea20000001000 */
[----:B------:R-:W-:Y:S02]  /*bcb0*/  LEA.HI R14, R14, R14, RZ, 0x1d ;  /* 0x0000000e0e0e7211 */ /* 0x000fe400078fe8ff */
[----:B------:R-:W-:Y:S02]  /*bcc0*/  LOP3.LUT R10, R12, 0x1, RZ, 0xc0, !PT ;  /* 0x000000010c0a7812 */ /* 0x000fe400078ec0ff */
[----:B------:R-:W-:Y:S01]  /*bcd0*/  MOV R12, 0xffffffe0 ;  /* 0xffffffe0000c7802 */ /* 0x000fe20000000f00 */
[----:B------:R-:W-:Y:S01]  /*bce0*/  IMAD.U32 R11, R11, 0x2, R14 ;  /* 0x000000020b0b7824 */ /* 0x000fe200078e000e */
[----:B------:R-:W-:Y:S01]  /*bcf0*/  ISETP.NE.U32.AND P1, PT, R10, 0x1, PT ;  /* 0x000000010a00780c */ /* 0x000fe20003f25070 */
[----:B-1----:R-:W-:Y:S01]  /*bd00*/  FMUL.FTZ R80, R9, R80 ;  /* 0x0000005009507220 */ /* 0x002fe20000410000 */
[----:B------:R-:W-:Y:S01]  /*bd10*/  LOP3.LUT R32, R3, 0xffffffe0, RZ, 0xc0, !PT ;  /* 0xffffffe003207812 */ /* 0x000fe200078ec0ff */
[----:B------:R-:W-:Y:S01]  /*bd20*/  IMAD.SHL.U32 R10, R11, 0x4, RZ ;  /* 0x000000040b0a7824 */ /* 0x000fe200078e00ff */
[----:B------:R-:W-:Y:S01]  /*bd30*/  SEL R12, R12, 0x20, !P1 ;  /* 0x000000200c0c7807 */ /* 0x000fe20004800000 */
[C---:B------:R-:W-:Y:S01]  /*bd40*/  FMUL.FTZ R81, R9.reuse, R81 ;  /* 0x0000005109517220 */ /* 0x040fe20000410000 */
[----:B------:R-:W1:Y:S01]  /*bd50*/  @P3 MUFU.LG2 R7, R7 ;  /* 0x0000000700073308 */ /* 0x000e620000000c00 */
[C---:B------:R-:W-:Y:S01]  /*bd60*/  FMUL.FTZ R76, R9.reuse, R76 ;  /* 0x0000004c094c7220 */ /* 0x040fe20000410000 */
[----:B------:R-:W-:Y:S01]  /*bd70*/  IADD3 R32, -R32, R5, RZ ;  /* 0x0000000520207210 */ /* 0x000fe20007ffe1ff */
[C---:B------:R-:W-:Y:S01]  /*bd80*/  FMUL.FTZ R77, R9.reuse, R77 ;  /* 0x0000004d094d7220 */ /* 0x040fe20000410000 */
[----:B------:R-:W-:Y:S01]  /*bd90*/  STS.64 [R11.X4], R80 ;  /* 0x000000500b007388 */ /* 0x000fe20000004a00 */
[----:B------:R-:W-:Y:S01]  /*bda0*/  FMUL.FTZ R72, R9, R72 ;  /* 0x0000004809487220 */ /* 0x000fe20000410000 */
[----:B------:R-:W-:Y:S01]  /*bdb0*/  LOP3.LUT R154, R13, 0x18, R154, 0xf8, !PT ;  /* 0x000000180d9a7812 */ /* 0x000fe200078ef89a */
[C---:B------:R-:W-:Y:S01]  /*bdc0*/  FMUL.FTZ R73, R9.reuse, R73 ;  /* 0x0000004909497220 */ /* 0x040fe20000410000 */
[----:B------:R-:W3:Y:S01]  /*bdd0*/  @P2 MUFU.LG2 R6, R6 ;  /* 0x0000000600062308 */ /* 0x000ee20000000c00 */
[C---:B------:R-:W-:Y:S01]  /*bde0*/  FMUL.FTZ R68, R9.reuse, R68 ;  /* 0x0000004409447220 */ /* 0x040fe20000410000 */
[----:B------:R-:W-:Y:S01]  /*bdf0*/  SHF.R.U32.HI R13, RZ, 0x3, R13 ;  /* 0x00000003ff0d7819 */ /* 0x000fe2000001160d */
[----:B------:R-:W-:Y:S01]  /*be00*/  FMUL.FTZ R69, R9, R69 ;  /* 0x0000004509457220 */ /* 0x000fe20000410000 */
[----:B------:R-:W-:Y:S01]  /*be10*/  IADD3 R9, R10, 0x40, RZ ;  /* 0x000000400a097810 */ /* 0x000fe20007ffe0ff */
[----:B--2---:R-:W-:Y:S01]  /*be20*/  FMUL.FTZ R83, R8, R83 ;  /* 0x0000005308537220 */ /* 0x004fe20000410000 */
[----:B------:R-:W-:Y:S01]  /*be30*/  @P0 IADD3 R9, R10, -0x40, RZ ;  /* 0xffffffc00a090810 */ /* 0x000fe20007ffe0ff */
[----:B------:R-:W-:Y:S01]  /*be40*/  FMUL.FTZ R82, R8, R82 ;  /* 0x0000005208527220 */ /* 0x000fe20000410000 */
[----:B------:R-:W-:Y:S01]  /*be50*/  LOP3.LUT P0, RZ, R32, 0x3, RZ, 0xc0, !PT ;  /* 0x0000000320ff7812 */ /* 0x000fe2000780c0ff */
[----:B------:R-:W-:Y:S01]  /*be60*/  FMUL.FTZ R79, R8, R79 ;  /* 0x0000004f084f7220 */ /* 0x000fe20000410000 */
[----:B------:R-:W-:Y:S01]  /*be70*/  IADD3 R31, R12, R9, RZ ;  /* 0x000000090c1f7210 */ /* 0x000fe20007ffe0ff */
[----:B------:R-:W-:Y:S01]  /*be80*/  FMUL.FTZ R78, R8, R78 ;  /* 0x0000004e084e7220 */ /* 0x000fe20000410000 */
[----:B------:R3:W-:Y:S01]  /*be90*/  STS.64 [R11.X4+0x400], R82 ;  /* 0x000400520b007388 */ /* 0x0007e20000004a00 */
[----:B------:R-:W-:Y:S01]  /*bea0*/  IMAD.IADD R10, R10, 0x1, R12 ;  /* 0x000000010a0a7824 */ /* 0x000fe200078e020c */
[----:B------:R-:W-:Y:S01]  /*beb0*/  LEA R150, R150, R15, 0x2 ;  /* 0x0000000f96967211 */ /* 0x000fe200078e10ff */
[----:B------:R-:W-:Y:S01]  /*bec0*/  FMUL.FTZ R75, R8, R75 ;  /* 0x0000004b084b7220 */ /* 0x000fe20000410000 */
[----:B------:R-:W-:Y:S01]  /*bed0*/  LOP3.LUT R13, R154, R13, RZ, 0x3c, !PT ;  /* 0x0000000d9a0d7212 */ /* 0x000fe200078e3cff */
[C---:B------:R-:W-:Y:S01]  /*bee0*/  FMUL.FTZ R74, R8.reuse, R74 ;  /* 0x0000004a084a7220 */ /* 0x040fe20000410000 */
[----:B------:R-:W-:Y:S01]  /*bef0*/  STS.64 [R10], R76 ;  /* 0x0000004c0a007388 */ /* 0x000fe20000000a00 */
[----:B------:R-:W-:-:S02]  /*bf00*/  FMUL.FTZ R71, R8, R71 ;  /* 0x0000004708477220 */ /* 0x000fc40000410000 */
[----:B------:R-:W-:Y:S01]  /*bf10*/  FMUL.FTZ R70, R8, R70 ;  /* 0x0000004608467220 */ /* 0x000fe20000410000 */
[----:B------:R2:W-:Y:S01]  /*bf20*/  STS.64 [R10+0x400], R78 ;  /* 0x0004004e0a007388 */ /* 0x0005e20000000a00 */
[----:B------:R-:W-:Y:S01]  /*bf30*/  IADD3 R8, R150, R13, RZ ;  /* 0x0000000d96087210 */ /* 0x000fe20007ffe0ff */
[----:B-1----:R-:W-:Y:S02]  /*bf40*/  @P3 FMUL.FTZ R7, R7, 0.69314718246459960938 ;  /* 0x3f31721807073820 */ /* 0x002fe40000410000 */
[----:B------:R-:W-:Y:S01]  /*bf50*/  STS.64 [R9], R72 ;  /* 0x0000004809007388 */ /* 0x000fe20000000a00 */
[----:B------:R-:W-:Y:S02]  /*bf60*/  IMAD.MOV.U32 R3, RZ, RZ, -0x800000 ;  /* 0xff800000ff037424 */ /* 0x000fe400078e00ff */
[----:B------:R-:W-:Y:S01]  /*bf70*/  @P3 FFMA.FTZ R3, R2, c[0x0][0x238], R7 ;  /* 0x00008e0002033a23 */ /* 0x000fe20000010007 */
[----:B------:R1:W-:Y:S04]  /*bf80*/  STS.64 [R9+0x400], R74 ;  /* 0x0004004a09007388 */ /* 0x0003e80000000a00 */
[----:B------:R-:W-:Y:S04]  /*bf90*/  STS.64 [R31], R68 ;  /* 0x000000441f007388 */ /* 0x000fe80000000a00 */
[----:B------:R-:W-:Y:S01]  /*bfa0*/  STS.64 [R31+0x400], R70 ;  /* 0x000400461f007388 */ /* 0x000fe20000000a00 */
[----:B---3--:R-:W-:-:S03]  /*bfb0*/  @P2 FMUL.FTZ R11, R6, 0.69314718246459960938 ;  /* 0x3f317218060b2820 */ /* 0x008fc60000410000 */
[----:B------:R-:W-:Y:S06]  /*bfc0*/  BAR.SYNC.DEFER_BLOCKING 0x0 ;  /* 0x0000000000007b1d */ /* 0x000fec0000010000 */
[----:B--2---:R-:W1:Y:S04]  /*bfd0*/  S2R R10, SR_CTAID.X ;  /* 0x00000000000a7919 */ /* 0x004e680000002500 */
        /* <DEDUP_REMOVED lines=19> */
.L_x_4728:
[----:B------:R-:W-:Y:S05]  /*c110*/  BSYNC B0 ;  /* 0x0000000000007941 */ /* 0x000fea0003800000 */
.L_x_4727:
[----:B------:R-:W-:Y:S01]  /*c120*/  LEA.HI R0, R4, R5, RZ, 0x3 ;  /* 0x0000000504007211 */ /* 0x000fe200078f18ff */
[----:B------:R-:W-:Y:S01]  /*c130*/  IMAD R28, R28, c[0x0][0x22c], RZ ;  /* 0x00008b001c1c7a24 */ /* 0x000fe200078e02ff */
[----:B----4-:R-:W-:Y:S02]  /*c140*/  IADD3 R3, R145, 0x20, RZ ;  /* 0x0000002091037810 */ /* 0x010fe40007ffe0ff */
[----:B------:R-:W-:Y:S02]  /*c150*/  LOP3.LUT R0, R0, 0xfffffff8, RZ, 0xc0, !PT ;  /* 0xfffffff800007812 */ /* 0x000fe400078ec0ff */
[----:B------:R-:W-:-:S02]  /*c160*/  ISETP.GE.AND P1, PT, R3, R144, PT ;  /* 0x000000900300720c */ /* 0x000fc40003f26270 */
[----:B------:R-:W-:Y:S01]  /*c170*/  ISETP.GE.AND P3, PT, R145, R144, PT ;  /* 0x000000909100720c */ /* 0x000fe20003f66270 */
[----:B------:R-:W-:Y:S01]  /*c180*/  IMAD.IADD R0, R5, 0x1, -R0 ;  /* 0x0000000105007824 */ /* 0x000fe200078e0a00 */
[----:B------:R-:W-:-:S03]  /*c190*/  IADD3 R5, R145, 0x10, RZ ;  /* 0x0000001091057810 */ /* 0x000fc60007ffe0ff */
[----:B------:R-:W-:Y:S01]  /*c1a0*/  IMAD.SHL.U32 R6, R0, 0x4, RZ ;  /* 0x0000000400067824 */ /* 0x000fe200078e00ff */
[----:B------:R-:W-:-:S04]  /*c1b0*/  ISETP.GE.AND P2, PT, R5, R144, PT ;  /* 0x000000900500720c */ /* 0x000fc80003f46270 */
        /* <DEDUP_REMOVED lines=15> */
.L_x_4729:
        /* <DEDUP_REMOVED lines=13> */
.L_x_5253:


//--------------------- .text._ZN5flash24flash_fwd_splitkv_kernelI23Flash_fwd_kernel_traitsILi32ELi64ELi128ELi4ELb0ELb0EN7cutlass10bfloat16_tE19Flash_kernel_traitsILi32ELi64ELi128ELi4ES3_EELb1ELb0ELb1ELb0ELb0ELb0ELb1ELb0EEEvNS_16Flash_fwd_paramsE --------------------------
	.section	.text._ZN5flash24flash_fwd_splitkv_kernelI23Flash_fwd_kernel_traitsILi32ELi64ELi128ELi4ELb0ELb0EN7cutlass10bfloat16_tE19Flash_kernel_traitsILi32ELi64ELi128ELi4ES3_EELb1ELb0ELb1ELb0ELb0ELb0ELb1ELb0EEEvNS_16Flash_fwd_paramsE,"ax",@progbits
	.sectioninfo	@"SHI_REGISTERS=166"
	.align	128
        .global         _ZN5flash24flash_fwd_splitkv_kernelI23Flash_fwd_kernel_traitsILi32ELi64ELi128ELi4ELb0ELb0EN7cutlass10bfloat16_tE19Flash_kernel_traitsILi32ELi64ELi128ELi4ES3_EELb1ELb0ELb1ELb0ELb0ELb0ELb1ELb0EEEvNS_16Flash_fwd_paramsE
        .type           _ZN5flash24flash_fwd_splitkv_kernelI23Flash_fwd_kernel_traitsILi32ELi64ELi128ELi4ELb0ELb0EN7cutlass10bfloat16_tE19Flash_kernel_traitsILi32ELi64ELi128ELi4ES3_EELb1ELb0ELb1ELb0ELb0ELb0ELb1ELb0EEEvNS_16Flash_fwd_paramsE,@function
        .size           _ZN5flash24flash_fwd_splitkv_kernelI23Flash_fwd_kernel_traitsILi32ELi64ELi128ELi4ELb0ELb0EN7cutlass10bfloat16_tE19Flash_kernel_traitsILi32ELi64ELi128ELi4ES3_EELb1ELb0ELb1ELb0ELb0ELb0ELb1ELb0EEEvNS_16Flash_fwd_paramsE,(.L_x_5254 - _ZN5flash24flash_fwd_splitkv_kernelI23Flash_fwd_kernel_traitsILi32ELi64ELi128ELi4ELb0ELb0EN7cutlass10bfloat16_tE19Flash_kernel_traitsILi32ELi64ELi128ELi4ES3_EELb1ELb0ELb1ELb0ELb0ELb0ELb1ELb0EEEvNS_16Flash_fwd_paramsE)
        .other          _ZN5flash24flash_fwd_splitkv_kernelI23Flash_fwd_kernel_traitsILi32ELi64ELi128ELi4ELb0ELb0EN7cutlass10bfloat16_tE19Flash_kernel_traitsILi32ELi64ELi128ELi4ES3_EELb1ELb0ELb1ELb0ELb0ELb0ELb1ELb0EEEvNS_16Flash_fwd_paramsE,@"STO_CUDA_ENTRY STV_DEFAULT"
_ZN5flash24flash_fwd_splitkv_kernelI23Flash_fwd_kernel_traitsILi32ELi64ELi128ELi4ELb0ELb0EN7cutlass10bfloat16_tE19Flash_kernel_traitsILi32ELi64ELi128ELi4ES3_EELb1ELb0ELb1ELb0ELb0ELb0ELb1ELb0EEEvNS_16Flash_fwd_paramsE:
.text._ZN5flash24flash_fwd_splitkv_kernelI23Flash_fwd_kernel_traitsILi32ELi64ELi128ELi4ELb0ELb0EN7cutlass10bfloat16_tE19Flash_kernel_traitsILi32ELi64ELi128ELi4ES3_EELb1ELb0ELb1ELb0ELb0ELb0ELb1ELb0EEEvNS_16Flash_fwd_paramsE:
        /* <DEDUP_REMOVED lines=34> */
[----:B------:R1:W2:Y:S09]  /*0220*/  @P2 LDG.E R9, [R90.64] ;  /* 0x000000065a092981 */ /* 0x0002b2000c1e1900 */
[----:B------:R3:W5:Y:S04]  /*0230*/  @!P1 LDG.E R6, [R10.64] ;  /* 0x000000060a069981 */ /* 0x000768000c1e1900 */
[----:B-1----:R-:W2:Y:S01]  /*0240*/  @P2 LDG.E R90, [R90.64+0x4] ;  /* 0x000004065a5a2981 */ /* 0x002ea2000c1e1900 */
[----:B------:R-:W-:Y:S01]  /*0250*/  MOV R4, RZ ;  /* 0x000000ff00047202 */ /* 0x000fe20000000f00 */
[----:B------:R-:W-:-:S02]  /*0260*/  @P0 IMAD.WIDE R2, R148, R0, c[0x0][0x250] ;  /* 0x0000940094020625 */ /* 0x000fc400078e0200 */
[----:B------:R-:W1:Y:S04]  /*0270*/  S2R R20, SR_CTAID.X ;  /* 0x0000000000147919 */ /* 0x000e680000002500 */
[----:B------:R4:W5:Y:S01]  /*0280*/  @P0 LDG.E R4, [R2.64] ;  /* 0x0000000602040981 */ /* 0x000962000c1e1900 */
[----:B------:R-:W-:-:S04]  /*0290*/  ISETP.NE.U32.AND P0, PT, RZ, c[0x0][0x248], PT ;  /* 0x00009200ff007a0c */ /* 0x000fc80003f05070 */
[----:B------:R-:W-:Y:S01]  /*02a0*/  ISETP.NE.AND.EX P0, PT, RZ, c[0x0][0x24c], PT, P0 ;  /* 0x00009300ff007a0c */ /* 0x000fe20003f05300 */
[----:B------:R-:W-:Y:S01]  /*02b0*/  IMAD.MOV R14, RZ, RZ, -R148 ;  /* 0x000000ffff0e7224 */ /* 0x000fe200078e0a94 */
[----:B----4-:R-:W4:Y:S03]  /*02c0*/  S2R R2, SR_CTAID.Y ;  /* 0x0000000000027919 */ /* 0x010f260000002600 */
        /* <DEDUP_REMOVED lines=8> */
.L_x_4730:
[----:B-1-34-:R-:W-:Y:S02]  /*0350*/  MOV R5, c[0x0][0x218] ;  /* 0x0000860000057a02 */ /* 0x01afe40000000f00 */
.L_x_4731:
        /* <DEDUP_REMOVED lines=14> */
[----:B------:R-:W2:Y:S02]  /*0440*/  S2R R121, SR_TID.X ;  /* 0x0000000000797919 */ /* 0x000ea40000002100 */
[----:B-1----:R-:W1:Y:S02]  /*0450*/  I2F.RP R10, R7 ;  /* 0x00000007000a7306 */ /* 0x002e640000209400 */
        /* <DEDUP_REMOVED lines=9> */
[----:B------:R-:W-:Y:S02]  /*04f0*/  IADD3 R8, R76, 0x7f, RZ ;  /* 0x0000007f4c087810 */ /* 0x000fe40007ffe0ff */
        /* <DEDUP_REMOVED lines=33> */
[----:B--2---:R-:W-:Y:S01]  /*0710*/  SHF.R.S32.HI R0, RZ, 0x1f, R121 ;  /* 0x0000001fff007819 */ /* 0x004fe20000011479 */
[----:B------:R-:W-:-:S03]  /*0720*/  IMAD R2, R2, c[0x0][0x210], R148 ;  /* 0x0000840002027a24 */ /* 0x000fc600078e0294 */
        /* <DEDUP_REMOVED lines=16> */
[C---:B------:R-:W-:Y:S02]  /*0830*/  ISETP.GE.OR P5, PT, R0.reuse, R24, P6 ;  /* 0x000000180000720c */ /* 0x040fe400037a6670 */
[----:B------:R-:W-:-:S02]  /*0840*/  IADD3 R4, R0, 0x20, RZ ;  /* 0x0000002000047810 */ /* 0x000fc40007ffe0ff */
[C---:B------:R-:W-:Y:S02]  /*0850*/  IADD3 R5, P0, R3.reuse, R8, RZ ;  /* 0x0000000803057210 */ /* 0x040fe40007f1e0ff */
[----:B------:R-:W-:Y:S02]  /*0860*/  ISETP.GE.OR P4, PT, R6, R24, P6 ;  /* 0x000000180600720c */ /* 0x000fe40003786670 */
[----:B------:R-:W-:Y:S02]  /*0870*/  LEA.HI.X.SX32 R3, R3, R9, 0x1, P0 ;  /* 0x0000000903037211 */ /* 0x000fe400000f0eff */
[----:B------:R-:W-:Y:S02]  /*0880*/  LEA R8, P0, R5, c[0x0][0x1d8], 0x2 ;  /* 0x0000760005087a11 */ /* 0x000fe400078010ff */
        /* <DEDUP_REMOVED lines=8> */
[----:B------:R-:W-:Y:S02]  /*0910*/  ISETP.GE.OR P5, PT, R4, R24, P6 ;  /* 0x000000180400720c */ /* 0x000fe400037a6670 */
[----:B------:R-:W-:-:S02]  /*0920*/  IADD3 R2, P2, R2, R0, RZ ;  /* 0x0000000002027210 */ /* 0x000fc40007f5e0ff */
        /* <DEDUP_REMOVED lines=18> */
.L_x_4732:
[----:B--2---:R-:W-:Y:S01]  /*0a50*/  ISETP.NE.U32.AND P0, PT, RZ, c[0x0][0x2b8], PT ;  /* 0x0000ae00ff007a0c */ /* 0x004fe20003f05070 */
        /* <DEDUP_REMOVED lines=20> */
[----:B------:R-:W-:-:S04]  /*0ba0*/  LOP3.LUT R150, R151, R150, RZ, 0x3c, !PT ;  /* 0x0000009697967212 */ /* 0x000fc800078e3cff */
[----:B------:R-:W-:-:S07]  /*0bb0*/  LOP3.LUT R151, R151, R150, RZ, 0x3c, !PT ;  /* 0x0000009697977212 */ /* 0x000fce00078e3cff */
        /* <DEDUP_REMOVED lines=75> */
.L_x_4733:
        /* <DEDUP_REMOVED lines=17> */
.L_x_4735:
        /* <DEDUP_REMOVED lines=53> */
.L_x_4734:
[----:B------:R-:W-:Y:S01]  /*14d0*/  ISETP.NE.AND P0, PT, R9, -0x1, PT ;  /* 0xffffffff0900780c */ /* 0x000fe20003f05270 */
[----:B------:R-:W-:Y:S01]  /*14e0*/  IMAD R0, R0, c[0x0][0x1b8], RZ ;  /* 0x00006e0000007a24 */ /* 0x000fe200078e02ff */
[----:B------:R-:W-:Y:S01]  /*14f0*/  SHF.R.S32.HI R153, RZ, 0x1f, R121 ;  /* 0x0000001fff997819 */ /* 0x000fe20000011479 */
[----:B------:R-:W-:Y:S01]  /*1500*/  BSSY B0, `(.L_x_4736) ;  /* 0x0000064000007945 */ /* 0x000fe20003800000 */
[----:B------:R-:W-:Y:S01]  /*1510*/  IADD3 R125, -R24, R90, RZ ;  /* 0x0000005a187d7210 */ /* 0x000fe20007ffe1ff */
[----:B------:R-:W-:Y:S01]  /*1520*/  IMAD R0, R18, c[0x0][0x1bc], R0 ;  /* 0x00006f0012007a24 */ /* 0x000fe200078e0200 */
[CC--:B-----5:R-:W-:Y:S02]  /*1530*/  LEA.HI R3, R153.reuse, R121.reuse, RZ, 0x2 ;  /* 0x0000007999037211 */ /* 0x0e0fe400078f10ff */
[----:B------:R-:W-:-:S02]  /*1540*/  LEA.HI R146, R153, R121, RZ, 0x3 ;  /* 0x0000007999927211 */ /* 0x000fc400078f18ff */
[----:B------:R-:W-:Y:S02]  /*1550*/  LOP3.LUT R147, R3, 0xfffffffc, RZ, 0xc0, !PT ;  /* 0xfffffffc03937812 */ /* 0x000fe400078ec0ff */
[----:B------:R-:W-:Y:S01]  /*1560*/  SHF.R.S32.HI R11, RZ, 0x3, R146 ;  /* 0x00000003ff0b7819 */ /* 0x000fe20000011492 */
[----:B------:R-:W-:Y:S01]  /*1570*/  @!P0 IMAD.WIDE.U32 R28, R148, c[0x0][0x178], RZ ;  /* 0x00005e00941c8a25 */ /* 0x000fe200078e00ff */
[----:B------:R-:W-:Y:S02]  /*1580*/  @!P0 SHF.R.S32.HI R4, RZ, 0x1f, R148 ;  /* 0x0000001fff048819 */ /* 0x000fe40000011494 */
[----:B------:R-:W-:Y:S01]  /*1590*/  LEA.HI R8, R153, R121, RZ, 0x4 ;  /* 0x0000007999087211 */ /* 0x000fe200078f20ff */
[----:B------:R-:W-:Y:S01]  /*15a0*/  IMAD.IADD R147, R121, 0x1, -R147 ;  /* 0x0000000179937824 */ /* 0x000fe200078e0a93 */
[----:B------:R-:W-:Y:S01]  /*15b0*/  LEA.HI R7, R146, R11, RZ, 0x1 ;  /* 0x0000000b92077211 */ /* 0x000fe200078f08ff */
[----:B------:R-:W-:Y:S01]  /*15c0*/  @!P0 IMAD R4, R4, c[0x0][0x178], RZ ;  /* 0x00005e0004048a24 */ /* 0x000fe200078e02ff */
[----:B------:R-:W-:Y:S01]  /*15d0*/  LOP3.LUT R89, R8, 0xfffffff0, RZ, 0xc0, !PT ;  /* 0xfffffff008597812 */ /* 0x000fe200078ec0ff */
[----:B------:R-:W-:Y:S01]  /*15e0*/  @P0 IMAD.WIDE.U32 R16, R9, c[0x0][0x190], RZ ;  /* 0x0000640009100a25 */ /* 0x000fe200078e00ff */
[----:B------:R-:W-:-:S02]  /*15f0*/  LOP3.LUT R7, R7, 0xfffffffe, RZ, 0xc0, !PT ;  /* 0xfffffffe07077812 */ /* 0x000fc400078ec0ff */
[----:B------:R-:W-:Y:S01]  /*1600*/  SHF.R.S32.HI R12, RZ, 0x2, R3 ;  /* 0x00000002ff0c7819 */ /* 0x000fe20000011403 */
[----:B------:R-:W-:Y:S01]  /*1610*/  @!P0 IMAD R4, R148, c[0x0][0x17c], R4 ;  /* 0x00005f0094048a24 */ /* 0x000fe200078e0204 */
[----:B------:R-:W-:Y:S01]  /*1620*/  LOP3.LUT R146, R146, 0xfffffff8, RZ, 0xc0, !PT ;  /* 0xfffffff892927812 */ /* 0x000fe200078ec0ff */
[----:B------:R-:W-:Y:S01]  /*1630*/  @!P0 IMAD.MOV.U32 R16, RZ, RZ, R28 ;  /* 0x000000ffff108224 */ /* 0x000fe200078e001c */
[----:B------:R-:W-:Y:S01]  /*1640*/  SHF.R.S32.HI R13, RZ, 0x1f, R12 ;  /* 0x0000001fff0d7819 */ /* 0x000fe2000001140c */
[----:B------:R-:W-:Y:S01]  /*1650*/  IMAD.SHL.U32 R147, R147, 0x8, RZ ;  /* 0x0000000893937824 */ /* 0x000fe200078e00ff */
[----:B------:R-:W-:Y:S01]  /*1660*/  LEA.HI R145, R3, R12, RZ, 0x1 ;  /* 0x0000000c03917211 */ /* 0x000fe200078f08ff */
[----:B------:R-:W-:Y:S01]  /*1670*/  @P0 IMAD R9, R9, c[0x0][0x194], R17 ;  /* 0x0000650009090a24 */ /* 0x000fe200078e0211 */
[----:B------:R-:W-:Y:S01]  /*1680*/  LEA.HI R153, R153, R121, RZ, 0x5 ;  /* 0x0000007999997211 */ /* 0x000fe200078f28ff */
[----:B------:R-:W-:Y:S01]  /*1690*/  @!P0 IMAD.IADD R9, R29, 0x1, R4 ;  /* 0x000000011d098824 */ /* 0x000fe200078e0204 */
[----:B------:R-:W-:Y:S01]  /*16a0*/  IADD3 R26, P2, R147, R26, RZ ;  /* 0x0000001a931a7210 */ /* 0x000fe20007f5e0ff */
[----:B------:R-:W-:Y:S01]  /*16b0*/  IMAD.IADD R89, R121, 0x1, -R89 ;  /* 0x0000000179597824 */ /* 0x000fe200078e0a59 */
[----:B------:R-:W-:Y:S01]  /*16c0*/  SHF.R.S32.HI R10, RZ, 0x1f, R147 ;  /* 0x0000001fff0a7819 */ /* 0x000fe20000011493 */
[----:B------:R-:W-:Y:S01]  /*16d0*/  IMAD.IADD R7, R11, 0x1, -R7 ;  /* 0x000000010b077824 */ /* 0x000fe200078e0a07 */
[----:B------:R-:W-:Y:S01]  /*16e0*/  IADD3 R16, P0, R147, R16, RZ ;  /* 0x0000001093107210 */ /* 0x000fe20007f1e0ff */
[----:B------:R-:W-:Y:S01]  /*16f0*/  IMAD.SHL.U32 R11, R11, 0x40, RZ ;  /* 0x000000400b0b7824 */ /* 0x000fe200078e00ff */
[----:B------:R-:W-:Y:S01]  /*1700*/  IADD3 R22, P3, R147, R22, RZ ;  /* 0x0000001693167210 */ /* 0x000fe20007f7e0ff */
[C---:B------:R-:W-:Y:S01]  /*1710*/  IMAD.X R27, R10.reuse, 0x1, R6, P2 ;  /* 0x000000010a1b7824 */ /* 0x040fe200010e0606 */
[----:B------:R-:W-:Y:S01]  /*1720*/  LOP3.LUT R145, R145, 0x7fffffe, RZ, 0xc0, !PT ;  /* 0x07fffffe91917812 */ /* 0x000fe200078ec0ff */
[C---:B------:R-:W-:Y:S01]  /*1730*/  IMAD.X R17, R10.reuse, 0x1, R9, P0 ;  /* 0x000000010a117824 */ /* 0x040fe200000e0609 */
[----:B------:R-:W-:Y:S01]  /*1740*/  IADD3.X R23, R10, R5, RZ, P3, !PT ;  /* 0x000000050a177210 */ /* 0x000fe20001ffe4ff */
[----:B------:R-:W-:Y:S01]  /*1750*/  IMAD.WIDE.U32 R18, R18, c[0x0][0x1b8], R26 ;  /* 0x00006e0012127a25 */ /* 0x000fe200078e001a */
[----:B------:R-:W-:-:S02]  /*1760*/  LEA.HI R10, R89, R89, RZ, 0x1 ;  /* 0x00000059590a7211 */ /* 0x000fc400078f08ff */
[----:B------:R-:W-:Y:S01]  /*1770*/  LOP3.LUT R11, R11, 0xc0, RZ, 0xc0, !PT ;  /* 0x000000c00b0b7812 */ /* 0x000fe200078ec0ff */
[----:B------:R-:W-:Y:S01]  /*1780*/  IMAD.IADD R146, R121, 0x1, -R146 ;  /* 0x0000000179927824 */ /* 0x000fe200078e0a92 */
[C---:B------:R-:W-:Y:S01]  /*1790*/  IADD3 R74, P0, R12.reuse, R74, RZ ;  /* 0x0000004a0c4a7210 */ /* 0x040fe20007f1e0ff */
[----:B------:R-:W-:Y:S01]  /*17a0*/  IMAD.IADD R145, R12, 0x1, -R145 ;  /* 0x000000010c917824 */ /* 0x000fe200078e0a91 */
[----:B------:R-:W-:Y:S01]  /*17b0*/  SHF.R.S32.HI R3, RZ, 0x1, R10 ;  /* 0x00000001ff037819 */ /* 0x000fe2000001140a */
[----:B------:R-:W-:Y:S01]  /*17c0*/  IMAD.IADD R19, R19, 0x1, R0 ;  /* 0x0000000113137824 */ /* 0x000fe200078e0200 */
[----:B------:R-:W-:Y:S01]  /*17d0*/  SHF.R.S32.HI R9, RZ, 0x1f, R10 ;  /* 0x0000001fff097819 */ /* 0x000fe2000001140a */
[----:B------:R-:W-:Y:S01]  /*17e0*/  IMAD.X R2, R13, 0x1, R2, P0 ;  /* 0x000000010d027824 */ /* 0x000fe200000e0602 */
[----:B------:R-:W-:Y:S01]  /*17f0*/  LOP3.LUT R15, R11, 0x18, R147, 0xf8, !PT ;  /* 0x000000180b0f7812 */ /* 0x000fe200078ef893 */
[----:B------:R-:W-:Y:S01]  /*1800*/  IMAD R68, R13, c[0x0][0x198], RZ ;  /* 0x000066000d447a24 */ /* 0x000fe200078e02ff */
[----:B------:R-:W-:Y:S01]  /*1810*/  SHF.R.U32.HI R11, RZ, 0x3, R11 ;  /* 0x00000003ff0b7819 */ /* 0x000fe2000001160b */
[----:B------:R-:W-:Y:S01]  /*1820*/  IMAD R2, R2, c[0x0][0x1a0], RZ ;  /* 0x0000680002027a24 */ /* 0x000fe200078e02ff */
[----:B------:R-:W-:Y:S01]  /*1830*/  LEA.HI R9, R9, R3, RZ, 0x2 ;  /* 0x0000000309097211 */ /* 0x000fe200078f10ff */
[----:B------:R-:W-:Y:S01]  /*1840*/  IMAD.MOV.U32 R0, RZ, RZ, 0x10 ;  /* 0x00000010ff007424 */ /* 0x000fe200078e00ff */
[----:B------:R-:W-:Y:S01]  /*1850*/  SHF.R.S32.HI R155, RZ, 0x5, R153 ;  /* 0x00000005ff9b7819 */ /* 0x000fe20000011499 */
[----:B------:R-:W-:Y:S01]  /*1860*/  IMAD R77, R74, c[0x0][0x1a4], R2 ;  /* 0x000069004a4d7a24 */ /* 0x000fe200078e0202 */
[----:B------:R-:W-:Y:S01]  /*1870*/  ISETP.GE.AND P0, PT, R12, R125, PT ;  /* 0x0000007d0c00720c */ /* 0x000fe20003f06270 */
[----:B------:R-:W-:Y:S01]  /*1880*/  IMAD.WIDE.U32 R74, R74, c[0x0][0x1a0], R18 ;  /* 0x000068004a4a7a25 */ /* 0x000fe200078e0012 */
[----:B------:R-:W-:-:S02]  /*1890*/  LOP3.LUT R5, R15, R11, RZ, 0x3c, !PT ;  /* 0x0000000b0f057212 */ /* 0x000fc400078e3cff */
[----:B------:R-:W-:Y:S01]  /*18a0*/  LOP3.LUT R9, R9, 0xfffffffc, RZ, 0xc0, !PT ;  /* 0xfffffffc09097812 */ /* 0x000fe200078ec0ff */
[----:B------:R-:W-:Y:S01]  /*18b0*/  IMAD R145, R155, 0x8, R145 ;  /* 0x000000089b917824 */ /* 0x000fe200078e0291 */
[----:B------:R-:W-:Y:S01]  /*18c0*/  SHF.R.S32.HI R15, RZ, 0x1f, R14 ;  /* 0x0000001fff0f7819 */ /* 0x000fe2000001140e */
[----:B------:R-:W-:Y:S01]  /*18d0*/  IMAD R68, R12, c[0x0][0x19c], R68 ;  /* 0x000067000c447a24 */ /* 0x000fe200078e0244 */
[----:B------:R-:W-:Y:S01]  /*18e0*/  LEA.HI R4, R146, R146, RZ, 0x1 ;  /* 0x0000009292047211 */ /* 0x000fe200078f08ff */
[----:B------:R-:W-:Y:S01]  /*18f0*/  IMAD.IADD R9, R3, 0x1, -R9 ;  /* 0x0000000103097824 */ /* 0x000fe200078e0a09 */
[----:B------:R-:W-:Y:S01]  /*1900*/  LEA R145, R145, R5, 0x5 ;  /* 0x0000000591917211 */ /* 0x000fe200078e28ff */
[----:B------:R-:W-:Y:S01]  /*1910*/  IMAD R18, R15, c[0x0][0x1a8], RZ ;  /* 0x00006a000f127a24 */ /* 0x000fe200078e02ff */
[----:B------:R-:W-:Y:S01]  /*1920*/  LOP3.LUT R6, R4, 0xfffffffe, RZ, 0xc0, !PT ;  /* 0xfffffffe04067812 */ /* 0x000fe200078ec0ff */
[----:B------:R-:W-:Y:S01]  /*1930*/  IMAD.WIDE.U32 R22, R12, c[0x0][0x198], R22 ;  /* 0x000066000c167a25 */ /* 0x000fe200078e0016 */
[----:B------:R-:W-:-:S02]  /*1940*/  LOP3.LUT R153, R153, 0xffffffe0, RZ, 0xc0, !PT ;  /* 0xffffffe099997812 */ /* 0x000fc400078ec0ff */
[----:B------:R-:W-:Y:S01]  /*1950*/  LOP3.LUT P2, RZ, R9, 0x2, RZ, 0xc0, !PT ;  /* 0x0000000209ff7812 */ /* 0x000fe2000784c0ff */
[C---:B------:R-:W-:Y:S01]  /*1960*/  IMAD R18, R14.reuse, c[0x0][0x1ac], R18 ;  /* 0x00006b000e127a24 */ /* 0x040fe200078e0212 */
[----:B------:R-:W-:Y:S01]  /*1970*/  SHF.R.S32.HI R8, RZ, 0x4, R8 ;  /* 0x00000004ff087819 */ /* 0x000fe20000011408 */
[----:B------:R-:W-:Y:S01]  /*1980*/  IMAD.WIDE.U32 R16, R14, c[0x0][0x1a8], R16 ;  /* 0x00006a000e107a25 */ /* 0x000fe200078e0010 */
[----:B------:R-:W-:Y:S02]  /*1990*/  SHF.R.S32.HI R4, RZ, 0x1, R4 ;  /* 0x00000001ff047819 */ /* 0x000fe40000011404 */
[----:B------:R-:W-:Y:S01]  /*19a0*/  SEL R0, R0, 0xfffffff0, !P2 ;  /* 0xfffffff000007807 */ /* 0x000fe20005000000 */
[----:B------:R-:W-:-:S04]  /*19b0*/  IMAD.WIDE R20, R20, 0x40, R12 ;  /* 0x0000004014147825 */ /* 0x000fc800078e020c */
[----:B------:R-:W-:Y:S02]  /*19c0*/  IMAD.IADD R146, R146, 0x1, -R6 ;  /* 0x0000000192927824 */ /* 0x000fe400078e0a06 */
[----:B------:R-:W-:Y:S02]  /*19d0*/  IMAD.IADD R68, R23, 0x1, R68 ;  /* 0x0000000117447824 */ /* 0x000fe400078e0244 */
[----:B------:R-:W-:Y:S02]  /*19e0*/  IMAD.MOV.U32 R71, RZ, RZ, R22 ;  /* 0x000000ffff477224 */ /* 0x000fe400078e0016 */
        /* <DEDUP_REMOVED lines=21> */
.L_x_4737:
[----:B------:R-:W-:Y:S05]  /*1b40*/  BSYNC B0 ;  /* 0x0000000000007941 */ /* 0x000fea0003800000 */
.L_x_4736:
        /* <DEDUP_REMOVED lines=20> */
.L_x_4739:
[----:B------:R-:W-:Y:S05]  /*1c90*/  BSYNC B0 ;  /* 0x0000000000007941 */ /* 0x000fea0003800000 */
.L_x_4738:
        /* <DEDUP_REMOVED lines=17> */
.L_x_4741:
[----:B------:R-:W-:Y:S05]  /*1db0*/  BSYNC B0 ;  /* 0x0000000000007941 */ /* 0x000fea0003800000 */
.L_x_4740:
        /* <DEDUP_REMOVED lines=18> */
.L_x_4743:
[----:B------:R-:W-:Y:S05]  /*1ee0*/  BSYNC B0 ;  /* 0x0000000000007941 */ /* 0x000fea0003800000 */
.L_x_4742:
        /* <DEDUP_REMOVED lines=16> */
.L_x_4745:
[----:B------:R-:W-:Y:S05]  /*1ff0*/  BSYNC B0 ;  /* 0x0000000000007941 */ /* 0x000fea0003800000 */
.L_x_4744:
        /* <DEDUP_REMOVED lines=19> */
.L_x_4747:
[----:B------:R-:W-:Y:S05]  /*2130*/  BSYNC B0 ;  /* 0x0000000000007941 */ /* 0x000fea0003800000 */
.L_x_4746:
        /* <DEDUP_REMOVED lines=13> */
[----:B------:R-:W-:Y:S01]  /*2210*/  SHF.R.S32.HI R12, RZ, 0x1f, R153 ;  /* 0x0000001fff0c7819 */ /* 0x000fe20000011499 */
[----:B------:R-:W-:Y:S01]  /*2220*/  IMAD.SHL.U32 R121, R121, 0x2, RZ ;  /* 0x0000000279797824 */ /* 0x000fe200078e00ff */
[----:B------:R-:W-:Y:S02]  /*2230*/  LEA R96, P0, R74, c[0x0][0x170], 0x1 ;  /* 0x00005c004a607a11 */ /* 0x000fe400078008ff */
[----:B------:R-:W-:Y:S01]  /*2240*/  LEA.HI R153, R12, R153, RZ, 0x2 ;  /* 0x000000990c997211 */ /* 0x000fe200078f10ff */
[----:B------:R-:W-:Y:S01]  /*2250*/  BSSY B0, `(.L_x_4748) ;  /* 0x0000014000007945 */ /* 0x000fe20003800000 */
[----:B------:R-:W-:Y:S02]  /*2260*/  LOP3.LUT R121, R121, 0x6, RZ, 0xc0, !PT ;  /* 0x0000000679797812 */ /* 0x000fe400078ec0ff */
[----:B------:R-:W-:Y:S02]  /*2270*/  LEA.HI.X R97, R74, c[0x0][0x174], R77, 0x1, P0 ;  /* 0x00005d004a617a11 */ /* 0x000fe400000f0c4d */
[----:B------:R-:W-:Y:S01]  /*2280*/  SHF.R.S32.HI R153, RZ, 0x2, R153 ;  /* 0x00000002ff997819 */ /* 0x000fe20000011499 */
        /* <DEDUP_REMOVED lines=16> */
.L_x_4749:
[----:B-1----:R-:W-:Y:S05]  /*2390*/  BSYNC B0 ;  /* 0x0000000000007941 */ /* 0x002fea0003800000 */
.L_x_4748:
        /* <DEDUP_REMOVED lines=16> */
.L_x_4751:
[----:B------:R-:W-:Y:S05]  /*24a0*/  BSYNC B0 ;  /* 0x0000000000007941 */ /* 0x000fea0003800000 */
.L_x_4750:
        /* <DEDUP_REMOVED lines=14> */
.L_x_4753:
[----:B------:R-:W-:Y:S05]  /*2590*/  BSYNC B0 ;  /* 0x0000000000007941 */ /* 0x000fea0003800000 */
.L_x_4752:
        /* <DEDUP_REMOVED lines=17> */
.L_x_4755:
[----:B------:R-:W-:Y:S05]  /*26b0*/  BSYNC B0 ;  /* 0x0000000000007941 */ /* 0x000fea0003800000 */
.L_x_4754:
[----:B-1----:R-:W-:Y:S01]  /*26c0*/  LEA.HI R3, R8, R8, RZ, 0x1 ;  /* 0x0000000808037211 */ /* 0x002fe200078f08ff */
[----:B------:R-:W-:Y:S01]  /*26d0*/  IMAD.SHL.U32 R154, R9, 0x40, RZ ;  /* 0x00000040099a7824 */ /* 0x000fe200078e00ff */
[----:B------:R-:W-:Y:S01]  /*26e0*/  SHF.R.S32.HI R2, RZ, 0x1f, R89 ;  /* 0x0000001fff027819 */ /* 0x000fe20000011459 */
[----:B------:R-:W-:Y:S01]  /*26f0*/  IMAD.SHL.U32 R5, R7, 0x8, RZ ;  /* 0x0000000807057824 */ /* 0x000fe200078e00ff */
[----:B------:R-:W-:Y:S01]  /*2700*/  LOP3.LUT R3, R3, 0xfffffffe, RZ, 0xc0, !PT ;  /* 0xfffffffe03037812 */ /* 0x000fe200078ec0ff */
[----:B------:R-:W-:Y:S01]  /*2710*/  IMAD R98, R155, 0x10, R24 ;  /* 0x000000109b627824 */ /* 0x000fe200078e0218 */
[----:B------:R-:W-:Y:S01]  /*2720*/  LEA.HI R2, R2, R89, RZ, 0x3 ;  /* 0x0000005902027211 */ /* 0x000fe200078f18ff */
[----:B------:R-:W-:Y:S01]  /*2730*/  IMAD.IADD R87, R69, 0x1, R121 ;  /* 0x0000000145577824 */ /* 0x000fe200078e0279 */
[----:B------:R-:W-:Y:S01]  /*2740*/  LOP3.LUT R154, R154, 0xc0, RZ, 0xc0, !PT ;  /* 0x000000c09a9a7812 */ /* 0x000fe200078ec0ff */
        /* <DEDUP_REMOVED lines=8> */
[----:B------:R-:W-:Y:S01]  /*27d0*/  IMAD.IADD R89, R89, 0x1, -R10 ;  /* 0x0000000159597824 */ /* 0x000fe200078e0a0a */
[----:B------:R-:W-:Y:S01]  /*27e0*/  LOP3.LUT R2, R2, 0xffffff00, RZ, 0xc0, !PT ;  /* 0xffffff0002027812 */ /* 0x000fe200078ec0ff */
[----:B------:R-:W-:Y:S01]  /*27f0*/  IMAD R115, R8, 0x8, R146 ;  /* 0x0000000808737824 */ /* 0x000fe200078e0292 */
[----:B------:R-:W-:Y:S01]  /*2800*/  LOP3.LUT R5, R3, 0x8, R5, 0xf8, !PT ;  /* 0x0000000803057812 */ /* 0x000fe200078ef805 */
[----:B------:R-:W1:Y:S01]  /*2810*/  I2F R51, R86 ;  /* 0x0000005600337306 */ /* 0x000e620000201400 */
[----:B------:R-:W-:Y:S01]  /*2820*/  LOP3.LUT R7, R154, 0x8, R7, 0xf8, !PT ;  /* 0x000000089a077812 */ /* 0x000fe200078ef807 */
[----:B------:R-:W-:Y:S01]  /*2830*/  IMAD R6, R155, 0x200, R2 ;  /* 0x000002009b067824 */ /* 0x000fe200078e0202 */
[----:B------:R-:W-:Y:S01]  /*2840*/  SHF.R.U32.HI R3, RZ, 0x3, R3 ;  /* 0x00000003ff037819 */ /* 0x000fe20000011603 */
[----:B------:R-:W0:Y:S01]  /*2850*/  LDGDEPBAR ;  /* 0x00000000000079af */ /* 0x000e220000000000 */
[----:B------:R-:W-:Y:S01]  /*2860*/  SHF.R.U32.HI R154, RZ, 0x3, R154 ;  /* 0x00000003ff9a7819 */ /* 0x000fe2000001169a */
[----:B------:R-:W-:Y:S01]  /*2870*/  IMAD R6, R89, 0x20, R6 ;  /* 0x0000002059067824 */ /* 0x000fe200078e0206 */
[----:B------:R-:W-:Y:S01]  /*2880*/  LOP3.LUT R3, R5, R3, RZ, 0x3c, !PT ;  /* 0x0000000305037212 */ /* 0x000fe200078e3cff */
[----:B------:R-:W5:Y:S01]  /*2890*/  I2F R48, R86 ;  /* 0x0000005600307306 */ /* 0x000f620000201400 */
[----:B------:R-:W-:Y:S01]  /*28a0*/  LOP3.LUT R154, R7, R154, RZ, 0x3c, !PT ;  /* 0x0000009a079a7212 */ /* 0x000fe200078e3cff */
[----:B------:R-:W-:Y:S01]  /*28b0*/  IMAD R89, R89, 0x20, R2 ;  /* 0x0000002059597824 */ /* 0x000fe200078e0202 */
[----:B------:R-:W-:Y:S01]  /*28c0*/  IADD3 R50, R87, 0x20, RZ ;  /* 0x0000002057327810 */ /* 0x000fe20007ffe0ff */
[----:B------:R-:W-:Y:S01]  /*28d0*/  IMAD.U32 R115, R115, 0x20, R3 ;  /* 0x0000002073737824 */ /* 0x000fe200078e0003 */
[----:B------:R-:W-:Y:S01]  /*28e0*/  IADD3 R98, R98, 0x1, R153 ;  /* 0x0000000162627810 */ /* 0x000fe20007ffe099 */
[C---:B------:R-:W-:Y:S01]  /*28f0*/  IMAD.IADD R117, R154.reuse, 0x1, R6 ;  /* 0x000000019a757824 */ /* 0x040fe200078e0206 */
[----:B------:R-:W-:Y:S01]  /*2900*/  IADD3 R49, R87, 0x21, RZ ;  /* 0x0000002157317810 */ /* 0x000fe20007ffe0ff */
[----:B------:R-:W-:Y:S01]  /*2910*/  IMAD.SHL.U32 R115, R115, 0x2, RZ ;  /* 0x0000000273737824 */ /* 0x000fe200078e00ff */
[----:B------:R-:W2:Y:S01]  /*2920*/  I2F R85, R50 ;  /* 0x0000003200557306 */ /* 0x000ea20000201400 */
[----:B------:R-:W-:Y:S01]  /*2930*/  IMAD.SHL.U32 R117, R117, 0x2, RZ ;  /* 0x0000000275757824 */ /* 0x000fe200078e00ff */
[----:B------:R-:W-:Y:S01]  /*2940*/  IADD3 R88, R87, 0x28, RZ ;  /* 0x0000002857587810 */ /* 0x000fe20007ffe0ff */
[----:B------:R-:W-:Y:S01]  /*2950*/  IMAD.IADD R154, R154, 0x1, R89 ;  /* 0x000000019a9a7824 */ /* 0x000fe200078e0259 */
[----:B------:R-:W-:Y:S01]  /*2960*/  LDSM.16.M88.4 R20, [R115+0x1c00] ;  /* 0x001c00007314783b */ /* 0x000fe20000000200 */
[C---:B------:R-:W-:Y:S01]  /*2970*/  IADD3 R8, R115.reuse, 0x1000, RZ ;  /* 0x0000100073087810 */ /* 0x040fe20007ffe0ff */
[----:B------:R-:W-:Y:S01]  /*2980*/  IMAD R116, R0, 0x2, R117 ;  /* 0x0000000200747824 */ /* 0x000fe200078e0275 */
[----:B------:R-:W-:Y:S01]  /*2990*/  IADD3 R114, R115, 0x1020, RZ ;  /* 0x0000102073727810 */ /* 0x000fe20007ffe0ff */
[----:B------:R-:W3:Y:S01]  /*29a0*/  LDSM.16.M88.4 R44, [R117] ;  /* 0x00000000752c783b */ /* 0x000ee20000000200 */
[----:B------:R-:W-:Y:S01]  /*29b0*/  @P0 IADD3 R114, R8, -0x20, RZ ;  /* 0xffffffe008720810 */ /* 0x000fe20007ffe0ff */
[----:B------:R-:W4:Y:S01]  /*29c0*/  I2F R83, R50 ;  /* 0x0000003200537306 */ /* 0x000f220000201400 */
[----:B------:R-:W-:Y:S01]  /*29d0*/  IADD3 R98, R76, R98, -R90 ;  /* 0x000000624c627210 */ /* 0x000fe20007ffe85a */
[----:B------:R-:W1:Y:S01]  /*29e0*/  LDSM.16.M88.4 R60, [R115+0x1400] ;  /* 0x00140000733c783b */ /* 0x000e620000000200 */
[----:B------:R-:W-:-:S02]  /*29f0*/  IADD3 R82, R87, 0x29, RZ ;  /* 0x0000002957527810 */ /* 0x000fc40007ffe0ff */
[----:B------:R-:W-:Y:S01]  /*2a00*/  IADD3 R98, R98, c[0x0][0x2e8], RZ ;  /* 0x0000ba0062627a10 */ /* 0x000fe20007ffe0ff */
[----:B------:R-:W1:Y:S01]  /*2a10*/  LDSM.16.M88.4 R4, [R115+0x1800] ;  /* 0x001800007304783b */ /* 0x000e620000000200 */
[----:B------:R-:W-:Y:S01]  /*2a20*/  IADD3 R93, R87, 0x30, RZ ;  /* 0x00000030575d7810 */ /* 0x000fe20007ffe0ff */
[----:B------:R-:W1:Y:S01]  /*2a30*/  I2F R79, R49 ;  /* 0x00000031004f7306 */ /* 0x000e620000201400 */
[C---:B------:R-:W-:Y:S01]  /*2a40*/  IADD3 R2, R98.reuse, 0x8, RZ ;  /* 0x0000000862027810 */ /* 0x040fe20007ffe0ff */
[----:B------:R-:W-:Y:S01]  /*2a50*/  LDSM.16.M88.4 R36, [R116] ;  /* 0x000000007424783b */ /* 0x000fe20000000200 */
[-C--:B------:R-:W-:Y:S02]  /*2a60*/  IMNMX R98, R98, R76.reuse, PT ;  /* 0x0000004c62627217 */ /* 0x080fe40003800200 */
[----:B------:R-:W-:Y:S01]  /*2a70*/  IMNMX R2, R2, R76, PT ;  /* 0x0000004c02027217 */ /* 0x000fe20003800200 */
[----:B------:R-:W2:Y:S01]  /*2a80*/  LDSM.16.M88.4 R52, [R114+0x400] ;  /* 0x000400007234783b */ /* 0x000ea20000000200 */
[C---:B------:R-:W-:Y:S01]  /*2a90*/  ISETP.GE.AND P6, PT, R86.reuse, R98, PT ;  /* 0x000000625600720c */ /* 0x040fe20003fc6270 */
[----:B------:R-:W-:Y:S01]  /*2aa0*/  I2F R81, R88 ;  /* 0x0000005800517306 */ /* 0x000fe20000201400 */
[----:B------:R-:W-:Y:S01]  /*2ab0*/  ISETP.GE.AND P4, PT, R86, R2, PT ;  /* 0x000000025600720c */ /* 0x000fe20003f86270 */
[----:B------:R-:W2:Y:S01]  /*2ac0*/  LDSM.16.M88.4 R28, [R114+0x800] ;  /* 0x00080000721c783b */ /* 0x000ea20000000200 */
[----:B------:R-:W-:-:S02]  /*2ad0*/  ISETP.GE.AND P5, PT, R50, R98, PT ;  /* 0x000000623200720c */ /* 0x000fc40003fa6270 */
[----:B------:R-:W-:Y:S01]  /*2ae0*/  ISETP.GE.AND P3, PT, R50, R2, PT ;  /* 0x000000023200720c */ /* 0x000fe20003f66270 */
[----:B------:R-:W2:Y:S01]  /*2af0*/  LDSM.16.M88.4 R64, [R115+0x1000] ;  /* 0x001000007340783b */ /* 0x000ea20000000200 */
[C---:B------:R-:W-:Y:S01]  /*2b00*/  ISETP.GE.AND P2, PT, R49.reuse, R98, PT ;  /* 0x000000623100720c */ /* 0x040fe20003f46270 */
[----:B------:R-:W-:Y:S01]  /*2b10*/  I2F R3, R87 ;  /* 0x0000005700037306 */ /* 0x000fe20000201400 */
[----:B------:R-:W-:Y:S01]  /*2b20*/  ISETP.GE.AND P0, PT, R49, R2, PT ;  /* 0x000000023100720c */ /* 0x000fe20003f06270 */
[----:B------:R-:W2:Y:S01]  /*2b30*/  LDSM.16.M88.4 R32, [R114+0xc00] ;  /* 0x000c00007220783b */ /* 0x000ea20000000200 */
[C---:B------:R-:W-:Y:S02]  /*2b40*/  IADD3 R94, R87.reuse, 0x38, RZ ;  /* 0x00000038575e7810 */ /* 0x040fe40007ffe0ff */
[C---:B------:R-:W-:Y:S01]  /*2b50*/  IADD3 R84, R87.reuse, 0x39, RZ ;  /* 0x0000003957547810 */ /* 0x040fe20007ffe0ff */
[----:B------:R-:W2:Y:S01]  /*2b60*/  LDSM.16.M88.4 R40, [R115+0x2000] ;  /* 0x002000007328783b */ /* 0x000ea20000000200 */
[C---:B------:R-:W-:Y:S01]  /*2b70*/  IADD3 R99, R87.reuse, 0x41, RZ ;  /* 0x0000004157637810 */ /* 0x040fe20007ffe0ff */
[----:B------:R-:W-:Y:S01]  /*2b80*/  I2F R78, R94 ;  /* 0x0000005e004e7306 */ /* 0x000fe20000201400 */
[C---:B------:R-:W-:Y:S01]  /*2b90*/  IADD3 R101, R87.reuse, 0x48, RZ ;  /* 0x0000004857657810 */ /* 0x040fe20007ffe0ff */
[----:B------:R-:W2:Y:S01]  /*2ba0*/  LDSM.16.M88.4 R56, [R114] ;  /* 0x000000007238783b */ /* 0x000ea20000000200 */
[----:B------:R-:W-:-:S02]  /*2bb0*/  IADD3 R91, R87, 0x40, RZ ;  /* 0x00000040575b7810 */ /* 0x000fc40007ffe0ff */
[----:B------:R-:W-:Y:S01]  /*2bc0*/  IADD3 R102, R87, 0x49, RZ ;  /* 0x0000004957667810 */ /* 0x000fe20007ffe0ff */
[C---:B--23--:R-:W-:Y:S01]  /*2bd0*/  HMMA.16816.F32.BF16 R24, R44.reuse, R20, RZ ;  /* 0x000000142c18723c */ /* 0x04cfe200000418ff */
[C---:B------:R-:W-:Y:S01]  /*2be0*/  IADD3 R113, R114.reuse, 0x400, RZ ;  /* 0x0000040072717810 */ /* 0x040fe20007ffe0ff */
[----:B------:R-:W-:Y:S01]  /*2bf0*/  I2F R80, R94 ;  /* 0x0000005e00507306 */ /* 0x000fe20000201400 */
[C---:B------:R-:W-:Y:S02]  /*2c00*/  IADD3 R112, R114.reuse, 0x800, RZ ;  /* 0x0000080072707810 */ /* 0x040fe40007ffe0ff */
[C---:B------:R-:W-:Y:S02]  /*2c10*/  IADD3 R111, R114.reuse, 0xc00, RZ ;  /* 0x00000c00726f7810 */ /* 0x040fe40007ffe0ff */
[----:B------:R-:W-:Y:S01]  /*2c20*/  SHF.R.S32.HI R20, RZ, 0x1f, R155 ;  /* 0x0000001fff147819 */ /* 0x000fe2000001149b */
[----:B-1----:R-:W-:Y:S01]  /*2c30*/  HMMA.16816.F32.BF16 R12, R44, R62, RZ ;  /* 0x0000003e2c0c723c */ /* 0x002fe200000418ff */
[----:B------:R-:W-:Y:S01]  /*2c40*/  IADD3 R110, R114, 0x1000, RZ ;  /* 0x00001000726e7810 */ /* 0x000fe20007ffe0ff */
[----:B------:R-:W-:Y:S01]  /*2c50*/  I2F R63, R88 ;  /* 0x00000058003f7306 */ /* 0x000fe20000201400 */
[----:B------:R-:W-:-:S02]  /*2c60*/  LEA.HI R20, R20, R155, RZ, 0x2 ;  /* 0x0000009b14147211 */ /* 0x000fc400078f10ff */
[----:B------:R-:W-:Y:S02]  /*2c70*/  IADD3 R109, R114, 0x1400, RZ ;  /* 0x00001400726d7810 */ /* 0x000fe40007ffe0ff */
[----:B------:R-:W-:Y:S01]  /*2c80*/  LOP3.LUT R20, R20, 0xfffffffc, RZ, 0xc0, !PT ;  /* 0xfffffffc14147812 */ /* 0x000fe200078ec0ff */
[----:B------:R-:W-:Y:S01]  /*2c90*/  HMMA.16816.F32.BF16 R8, R44, R4, RZ ;  /* 0x000000042c08723c */ /* 0x000fe200000418ff */
[----:B------:R-:W-:Y:S01]  /*2ca0*/  IADD3 R108, R114, 0x1800, RZ ;  /* 0x00001800726c7810 */ /* 0x000fe20007ffe0ff */
[----:B------:R-:W-:Y:S02]  /*2cb0*/  I2F R62, R82 ;  /* 0x00000052003e7306 */ /* 0x000fe40000201400 */
[----:B------:R-:W-:-:S04]  /*2cc0*/  IMAD.IADD R155, R155, 0x1, -R20 ;  /* 0x000000019b9b7824 */ /* 0x000fc800078e0a14 */
[C---:B------:R-:W-:Y:S02]  /*2cd0*/  HMMA.16816.F32.BF16 R4, R44.reuse, R6, RZ ;  /* 0x000000062c04723c */ /* 0x040fe400000418ff */
[----:B------:R-:W-:Y:S06]  /*2ce0*/  I2F R95, R99 ;  /* 0x00000063005f7306 */ /* 0x000fec0000201400 */
[----:B------:R-:W-:Y:S02]  /*2cf0*/  HMMA.16816.F32.BF16 R20, R44, R22, RZ ;  /* 0x000000162c14723c */ /* 0x000fe400000418ff */
[----:B------:R-:W-:Y:S06]  /*2d00*/  I2F R89, R91 ;  /* 0x0000005b00597306 */ /* 0x000fec0000201400 */
[C---:B------:R-:W-:Y:S02]  /*2d10*/  HMMA.16816.F32.BF16 R12, R36.reuse, R54, R12 ;  /* 0x00000036240c723c */ /* 0x040fe4000004180c */
[----:B------:R-:W-:Y:S06]  /*2d20*/  I2F R54, R93 ;  /* 0x0000005d00367306 */ /* 0x000fec0000201400 */
[C---:B------:R-:W-:Y:S02]  /*2d30*/  HMMA.16816.F32.BF16 R8, R36.reuse, R28, R8 ;  /* 0x0000001c2408723c */ /* 0x040fe40000041808 */
[----:B------:R-:W-:Y:S06]  /*2d40*/  I2F R55, R93 ;  /* 0x0000005d00377306 */ /* 0x000fec0000201400 */
[----:B------:R-:W-:Y:S01]  /*2d50*/  HMMA.16816.F32.BF16 R4, R36, R30, R4 ;  /* 0x0000001e2404723c */ /* 0x000fe20000041804 */
[----:B------:R-:W1:Y:S01]  /*2d60*/  LDSM.16.M88.4 R28, [R114+0x1000] ;  /* 0x00100000721c783b */ /* 0x000e620000000200 */
[----:B------:R-:W-:Y:S06]  /*2d70*/  I2F R92, R91 ;  /* 0x0000005b005c7306 */ /* 0x000fec0000201400 */
[----:B----4-:R-:W-:Y:S01]  /*2d80*/  HMMA.16816.F32.BF16 R16, R44, R64, RZ ;  /* 0x000000402c10723c */ /* 0x010fe200000418ff */
[C---:B------:R-:W-:Y:S01]  /*2d90*/  FFMA.FTZ R13, R118.reuse, R51, R13 ;  /* 0x00000033760d7223 */ /* 0x040fe2000001000d */
[----:B------:R-:W2:Y:S01]  /*2da0*/  I2F R65, R49 ;  /* 0x0000003100417306 */ /* 0x000ea20000201400 */
[----:B-----5:R-:W-:-:S03]  /*2db0*/  FFMA.FTZ R15, R118, R48, R15 ;  /* 0x00000030760f7223 */ /* 0x020fc6000001000f */
[----:B------:R-:W-:Y:S02]  /*2dc0*/  FSEL R13, R13, -INF , !P6 ;  /* 0xff8000000d0d7808 */ /* 0x000fe40007000000 */
[C---:B------:R-:W-:Y:S01]  /*2dd0*/  HMMA.16816.F32.BF16 R24, R36.reuse, R32, R24 ;  /* 0x000000202418723c */ /* 0x040fe20000041818 */
[C---:B------:R-:W-:Y:S01]  /*2de0*/  FFMA.FTZ R8, R118.reuse, R85, R8 ;  /* 0x0000005576087223 */ /* 0x040fe20000010008 */
[----:B------:R-:W3:Y:S01]  /*2df0*/  I2F R64, R82 ;  /* 0x0000005200407306 */ /* 0x000ee20000201400 */
[C---:B------:R-:W-:Y:S01]  /*2e00*/  FFMA.FTZ R10, R118.reuse, R83, R10 ;  /* 0x00000053760a7223 */ /* 0x040fe2000001000a */
[----:B------:R-:W-:Y:S01]  /*2e10*/  FSEL R86, R15, -INF , !P4 ;  /* 0xff8000000f567808 */ /* 0x000fe20006000000 */
[----:B------:R-:W-:Y:S01]  /*2e20*/  FFMA.FTZ R9, R118, R79, R9 ;  /* 0x0000004f76097223 */ /* 0x000fe20000010009 */
[----:B------:R-:W-:Y:S02]  /*2e30*/  ISETP.GE.AND P6, PT, R88, R98, PT ;  /* 0x000000625800720c */ /* 0x000fe40003fc6270 */
[----:B------:R-:W-:Y:S01]  /*2e40*/  HMMA.16816.F32.BF16 R20, R36, R34, R20 ;  /* 0x000000222414723c */ /* 0x000fe20000041814 */
[----:B------:R-:W4:Y:S01]  /*2e50*/  LDSM.16.M88.4 R32, [R115+0x2400] ;  /* 0x002400007320783b */ /* 0x000f220000000200 */
[----:B--2---:R-:W-:Y:S01]  /*2e60*/  FFMA.FTZ R11, R118, R65, R11 ;  /* 0x00000041760b7223 */ /* 0x004fe2000001000b */
[----:B------:R-:W-:Y:S01]  /*2e70*/  ISETP.GE.AND P4, PT, R88, R2, PT ;  /* 0x000000025800720c */ /* 0x000fe20003f86270 */
[----:B------:R-:W-:Y:S01]  /*2e80*/  FFMA.FTZ R4, R118, R81, R4 ;  /* 0x0000005176047223 */ /* 0x000fe20000010004 */
[----:B------:R-:W-:Y:S01]  /*2e90*/  FSEL R15, R8, -INF , !P5 ;  /* 0xff800000080f7808 */ /* 0x000fe20006800000 */
[----:B------:R-:W-:Y:S01]  /*2ea0*/  FFMA.FTZ R6, R118, R63, R6 ;  /* 0x0000003f76067223 */ /* 0x000fe20000010006 */
[----:B------:R-:W-:Y:S01]  /*2eb0*/  FSEL R85, R10, -INF , !P3 ;  /* 0xff8000000a557808 */ /* 0x000fe20005800000 */
[C---:B------:R-:W-:Y:S01]  /*2ec0*/  HMMA.16816.F32.BF16 R48, R44.reuse, R40, RZ ;  /* 0x000000282c30723c */ /* 0x040fe200000418ff */
[----:B------:R-:W-:Y:S01]  /*2ed0*/  ISETP.GE.AND P5, PT, R82, R98, PT ;  /* 0x000000625200720c */ /* 0x000fe20003fa6270 */
[----:B------:R-:W-:Y:S01]  /*2ee0*/  FFMA.FTZ R62, R118, R62, R5 ;  /* 0x0000003e763e7223 */ /* 0x000fe20000010005 */
[----:B------:R-:W-:Y:S01]  /*2ef0*/  ISETP.GE.AND P3, PT, R82, R2, PT ;  /* 0x000000025200720c */ /* 0x000fe20003f66270 */
[C---:B---3--:R-:W-:Y:S01]  /*2f00*/  FFMA.FTZ R81, R118.reuse, R64, R7 ;  /* 0x0000004076517223 */ /* 0x048fe20000010007 */
[----:B------:R-:W-:Y:S01]  /*2f10*/  FSEL R90, R9, -INF , !P2 ;  /* 0xff800000095a7808 */ /* 0x000fe20005000000 */
[----:B------:R-:W-:Y:S01]  /*2f20*/  I2F R88, R99 ;  /* 0x0000006300587306 */ /* 0x000fe20000201400 */
[----:B------:R-:W-:Y:S01]  /*2f30*/  FSEL R82, R11, -INF , !P0 ;  /* 0xff8000000b527808 */ /* 0x000fe20004000000 */
[----:B------:R-:W-:Y:S01]  /*2f40*/  HMMA.16816.F32.BF16 R40, R44, R42, RZ ;  /* 0x0000002a2c28723c */ /* 0x000fe200000418ff */
[C---:B------:R-:W-:Y:S01]  /*2f50*/  ISETP.GE.AND P2, PT, R93.reuse, R98, PT ;  /* 0x000000625d00720c */ /* 0x040fe20003f46270 */
[C---:B------:R-:W-:Y:S01]  /*2f60*/  FFMA.FTZ R24, R118.reuse, R54, R24 ;  /* 0x0000003676187223 */ /* 0x040fe20000010018 */
[----:B------:R-:W-:Y:S01]  /*2f70*/  ISETP.GE.AND P0, PT, R93, R2, PT ;  /* 0x000000025d00720c */ /* 0x000fe20003f06270 */
[----:B------:R-:W-:Y:S01]  /*2f80*/  FFMA.FTZ R55, R118, R55, R26 ;  /* 0x0000003776377223 */ /* 0x000fe2000001001a */
[----:B------:R-:W-:Y:S01]  /*2f90*/  FSEL R93, R4, -INF , !P6 ;  /* 0xff800000045d7808 */ /* 0x000fe20007000000 */
[----:B------:R-:W-:Y:S01]  /*2fa0*/  I2F R54, R102 ;  /* 0x0000006600367306 */ /* 0x000fe20000201400 */
[----:B------:R-:W-:Y:S01]  /*2fb0*/  FSEL R83, R6, -INF , !P4 ;  /* 0xff80000006537808 */ /* 0x000fe20006000000 */
[C---:B------:R-:W-:Y:S01]  /*2fc0*/  HMMA.16816.F32.BF16 R16, R36.reuse, R56, R16 ;  /* 0x000000382410723c */ /* 0x040fe20000041810 */
[----:B------:R-:W2:Y:S01]  /*2fd0*/  LDSM.16.M88.4 R4, [R114+0x1400] ;  /* 0x001400007204783b */ /* 0x000ea20000000200 */
[----:B------:R-:W-:Y:S01]  /*2fe0*/  ISETP.GE.AND P6, PT, R94, R98, PT ;  /* 0x000000625e00720c */ /* 0x000fe20003fc6270 */
[----:B------:R-:W-:Y:S01]  /*2ff0*/  FFMA.FTZ R20, R118, R78, R20 ;  /* 0x0000004e76147223 */ /* 0x000fe20000010014 */
[----:B------:R-:W-:Y:S01]  /*3000*/  ISETP.GE.AND P4, PT, R94, R2, PT ;  /* 0x000000025e00720c */ /* 0x000fe20003f86270 */
[----:B------:R-:W-:Y:S01]  /*3010*/  FFMA.FTZ R22, R118, R80, R22 ;  /* 0x0000005076167223 */ /* 0x000fe20000010016 */
[----:B------:R-:W3:Y:S01]  /*3020*/  I2F R57, R84 ;  /* 0x0000005400397306 */ /* 0x000ee20000201400 */
[----:B------:R-:W-:Y:S01]  /*3030*/  FSEL R94, R62, -INF , !P5 ;  /* 0xff8000003e5e7808 */ /* 0x000fe20006800000 */
[----:B-1----:R-:W-:Y:S01]  /*3040*/  HMMA.16816.F32.BF16 R48, R36, R28, R48 ;  /* 0x0000001c2430723c */ /* 0x002fe20000041830 */
[----:B------:R-:W-:-:S02]  /*3050*/  FSEL R81, R81, -INF , !P3 ;  /* 0xff80000051517808 */ /* 0x000fc40005800000 */
[C---:B------:R-:W-:Y:S02]  /*3060*/  ISETP.GE.AND P5, PT, R84.reuse, R98, PT ;  /* 0x000000625400720c */ /* 0x040fe40003fa6270 */
[----:B------:R-:W-:Y:S01]  /*3070*/  ISETP.GE.AND P3, PT, R84, R2, PT ;  /* 0x000000025400720c */ /* 0x000fe20003f66270 */
[----:B------:R-:W1:Y:S01]  /*3080*/  I2F R56, R84 ;  /* 0x0000005400387306 */ /* 0x000e620000201400 */
[----:B------:R-:W-:Y:S01]  /*3090*/  FSEL R26, R24, -INF , !P2 ;  /* 0xff800000181a7808 */ /* 0x000fe20005000000 */
[----:B------:R-:W-:Y:S01]  /*30a0*/  HMMA.16816.F32.BF16 R40, R36, R30, R40 ;  /* 0x0000001e2428723c */ /* 0x000fe20000041828 */
[----:B------:R-:W-:Y:S02]  /*30b0*/  FSEL R24, R20, -INF , !P6 ;  /* 0xff80000014187808 */ /* 0x000fe40007000000 */
[----:B------:R-:W-:Y:S02]  /*30c0*/  FSEL R79, R22, -INF , !P4 ;  /* 0xff800000164f7808 */ /* 0x000fe40006000000 */
[C---:B------:R-:W-:Y:S01]  /*30d0*/  ISETP.GE.AND P6, PT, R99.reuse, R98, PT ;  /* 0x000000626300720c */ /* 0x040fe20003fc6270 */
[----:B------:R-:W5:Y:S01]  /*30e0*/  I2F R28, R101 ;  /* 0x00000065001c7306 */ /* 0x000f620000201400 */
[----:B---3--:R-:W-:Y:S01]  /*30f0*/  FFMA.FTZ R21, R118, R57, R21 ;  /* 0x0000003976157223 */ /* 0x008fe20000010015 */
[----:B----4-:R-:W-:Y:S01]  /*3100*/  HMMA.16816.F32.BF16 R8, R44, R32, RZ ;  /* 0x000000202c08723c */ /* 0x010fe200000418ff */
[----:B------:R-:W-:-:S02]  /*3110*/  ISETP.GE.AND P4, PT, R99, R2, PT ;  /* 0x000000026300720c */ /* 0x000fc40003f86270 */
[----:B------:R-:W-:Y:S02]  /*3120*/  IADD3 R30, R87, 0x50, RZ ;  /* 0x00000050571e7810 */ /* 0x000fe40007ffe0ff */
[----:B------:R-:W-:Y:S01]  /*3130*/  FSEL R100, R21, -INF , !P5 ;  /* 0xff80000015647808 */ /* 0x000fe20006800000 */
[----:B------:R-:W3:Y:S01]  /*3140*/  I2F R29, R101 ;  /* 0x00000065001d7306 */ /* 0x000ee20000201400 */
[C---:B-1----:R-:W-:Y:S01]  /*3150*/  FFMA.FTZ R23, R118.reuse, R56, R23 ;  /* 0x0000003876177223 */ /* 0x042fe20000010017 */
[C---:B------:R-:W-:Y:S01]  /*3160*/  HMMA.16816.F32.BF16 R64, R44.reuse, R66, RZ ;  /* 0x000000422c40723c */ /* 0x040fe200000418ff */
[C---:B------:R-:W-:Y:S01]  /*3170*/  FFMA.FTZ R49, R118.reuse, R88, R49 ;  /* 0x0000005876317223 */ /* 0x040fe20000010031 */
[----:B------:R-:W-:Y:S01]  /*3180*/  ISETP.GE.AND P5, PT, R101, R98, PT ;  /* 0x000000626500720c */ /* 0x000fe20003fa6270 */
[C---:B------:R-:W-:Y:S01]  /*3190*/  FFMA.FTZ R51, R118.reuse, R95, R51 ;  /* 0x0000005f76337223 */ /* 0x040fe20000010033 */
[----:B------:R-:W-:Y:S01]  /*31a0*/  FSEL R80, R23, -INF , !P3 ;  /* 0xff80000017507808 */ /* 0x000fe20005800000 */
[C---:B------:R-:W-:Y:S01]  /*31b0*/  FFMA.FTZ R89, R118.reuse, R89, R48 ;  /* 0x0000005976597223 */ /* 0x040fe20000010030 */
[----:B------:R-:W-:Y:S01]  /*31c0*/  ISETP.GE.AND P3, PT, R101, R2, PT ;  /* 0x000000026500720c */ /* 0x000fe20003f66270 */
[----:B------:R-:W1:Y:S01]  /*31d0*/  I2F R32, R102 ;  /* 0x0000006600207306 */ /* 0x000e620000201400 */
[----:B------:R-:W-:Y:S01]  /*31e0*/  HMMA.16816.F32.BF16 R60, R44, R60, RZ ;  /* 0x0000003c2c3c723c */ /* 0x000fe200000418ff */
[C---:B-----5:R-:W-:Y:S01]  /*31f0*/  FFMA.FTZ R28, R118.reuse, R28, R40 ;  /* 0x0000001c761c7223 */ /* 0x060fe20000010028 */
[----:B------:R-:W-:Y:S01]  /*3200*/  IADD3 R31, R87, 0x1, RZ ;  /* 0x00000001571f7810 */ /* 0x000fe20007ffe0ff */
[----:B------:R-:W4:Y:S01]  /*3210*/  LDSM.16.M88.4 R20, [R115+0x2800] ;  /* 0x002800007314783b */ /* 0x000f220000000200 */
[----:B------:R-:W-:Y:S01]  /*3220*/  FSEL R104, R49, -INF , !P6 ;  /* 0xff80000031687808 */ /* 0x000fe20007000000 */
[----:B------:R-:W-:Y:S01]  /*3230*/  FFMA.FTZ R50, R118, R92, R50 ;  /* 0x0000005c76327223 */ /* 0x000fe20000010032 */
[----:B------:R-:W-:Y:S01]  /*3240*/  FSEL R103, R28, -INF , !P5 ;  /* 0xff8000001c677808 */ /* 0x000fe20006800000 */
[----:B---3--:R-:W-:Y:S01]  /*3250*/  FFMA.FTZ R29, R118, R29, R42 ;  /* 0x0000001d761d7223 */ /* 0x008fe2000001002a */
[----:B--2---:R-:W-:Y:S01]  /*3260*/  HMMA.16816.F32.BF16 R8, R36, R4, R8 ;  /* 0x000000042408723c */ /* 0x004fe20000041808 */
[----:B------:R-:W-:Y:S01]  /*3270*/  I2F R33, R30 ;  /* 0x0000001e00217306 */ /* 0x000fe20000201400 */
[----:B------:R-:W-:Y:S01]  /*3280*/  ISETP.GE.AND P6, PT, R30, R98, PT ;  /* 0x000000621e00720c */ /* 0x000fe20003fc6270 */
[----:B------:R-:W-:Y:S01]  /*3290*/  FFMA.FTZ R41, R118, R54, R41 ;  /* 0x0000003676297223 */ /* 0x000fe20000010029 */
[----:B------:R-:W-:-:S02]  /*32a0*/  FSEL R57, R29, -INF , !P3 ;  /* 0xff8000001d397808 */ /* 0x000fc40005800000 */
[C---:B------:R-:W-:Y:S01]  /*32b0*/  ISETP.GE.AND P5, PT, R31.reuse, R98, PT ;  /* 0x000000621f00720c */ /* 0x040fe20003fa6270 */
[----:B-1----:R-:W-:Y:S01]  /*32c0*/  FFMA.FTZ R32, R118, R32, R43 ;  /* 0x0000002076207223 */ /* 0x002fe2000001002b */
[C---:B------:R-:W-:Y:S01]  /*32d0*/  HMMA.16816.F32.BF16 R64, R36.reuse, R58, R64 ;  /* 0x0000003a2440723c */ /* 0x040fe20000041840 */
[----:B------:R-:W1:Y:S01]  /*32e0*/  I2F R48, R30 ;  /* 0x0000001e00307306 */ /* 0x000e620000201400 */
[-C--:B------:R-:W-:Y:S02]  /*32f0*/  ISETP.GE.AND P3, PT, R31, R2.reuse, PT ;  /* 0x000000021f00720c */ /* 0x080fe40003f66270 */
[----:B------:R-:W-:Y:S02]  /*3300*/  FSEL R84, R55, -INF , !P0 ;  /* 0xff80000037547808 */ /* 0x000fe40004000000 */
[-C--:B------:R-:W-:Y:S02]  /*3310*/  ISETP.GE.AND P0, PT, R91, R2.reuse, PT ;  /* 0x000000025b00720c */ /* 0x080fe40003f06270 */
[----:B------:R-:W-:Y:S01]  /*3320*/  FSEL R59, R51, -INF , !P4 ;  /* 0xff800000333b7808 */ /* 0x000fe20006000000 */
[----:B------:R-:W2:Y:S01]  /*3330*/  I2F R4, R31 ;  /* 0x0000001f00047306 */ /* 0x000ea20000201400 */
[----:B------:R-:W-:Y:S01]  /*3340*/  ISETP.GE.AND P4, PT, R30, R2, PT ;  /* 0x000000021e00720c */ /* 0x000fe20003f86270 */
[----:B------:R-:W-:Y:S01]  /*3350*/  HMMA.16816.F32.BF16 R60, R36, R52, R60 ;  /* 0x00000034243c723c */ /* 0x000fe2000004183c */
[----:B------:R-:W-:-:S02]  /*3360*/  IADD3 R5, R87, 0x8, RZ ;  /* 0x0000000857057810 */ /* 0x000fc40007ffe0ff */
[----:B------:R-:W-:Y:S02]  /*3370*/  ISETP.GE.AND P2, PT, R91, R98, PT ;  /* 0x000000625b00720c */ /* 0x000fe40003f46270 */
[----:B------:R-:W-:Y:S01]  /*3380*/  FSEL R78, R50, -INF , !P0 ;  /* 0xff800000324e7808 */ /* 0x000fe20004000000 */
[----:B------:R-:W3:Y:S01]  /*3390*/  I2F R55, R5 ;  /* 0x0000000500377306 */ /* 0x000ee20000201400 */
[----:B------:R-:W-:Y:S01]  /*33a0*/  FSEL R101, R89, -INF , !P2 ;  /* 0xff80000059657808 */ /* 0x000fe20005000000 */
[----:B-1----:R-:W-:Y:S01]  /*33b0*/  FFMA.FTZ R10, R118, R48, R10 ;  /* 0x00000030760a7223 */ /* 0x002fe2000001000a */
[----:B------:R-:W-:Y:S01]  /*33c0*/  ISETP.GE.AND P0, PT, R102, R2, PT ;  /* 0x000000026600720c */ /* 0x000fe20003f06270 */
[----:B------:R-:W-:Y:S01]  /*33d0*/  FFMA.FTZ R8, R118, R33, R8 ;  /* 0x0000002176087223 */ /* 0x000fe20000010008 */
[----:B------:R-:W-:Y:S01]  /*33e0*/  ISETP.GE.AND P2, PT, R102, R98, PT ;  /* 0x000000626600720c */ /* 0x000fe20003f46270 */
[----:B------:R-:W-:Y:S01]  /*33f0*/  LDSM.16.M88.4 R48, [R114+0x1800] ;  /* 0x001800007230783b */ /* 0x000fe20000000200 */
[C---:B------:R-:W-:Y:S01]  /*3400*/  IADD3 R40, R87.reuse, 0x9, RZ ;  /* 0x0000000957287810 */ /* 0x040fe20007ffe0ff */
[----:B--2---:R-:W-:Y:S01]  /*3410*/  FFMA.FTZ R17, R118, R4, R17 ;  /* 0x0000000476117223 */ /* 0x004fe20000010011 */
[----:B------:R-:W-:Y:S01]  /*3420*/  IADD3 R53, R87, 0x10, RZ ;  /* 0x0000001057357810 */ /* 0x000fe20007ffe0ff */
[----:B------:R-:W1:Y:S01]  /*3430*/  LDSM.16.M88.4 R28, [R115+0x2c00] ;  /* 0x002c0000731c783b */ /* 0x000e620000000200 */
[----:B------:R-:W-:Y:S01]  /*3440*/  FSEL R58, R32, -INF , !P0 ;  /* 0xff800000203a7808 */ /* 0x000fe20004000000 */
[----:B------:R-:W2:Y:S01]  /*3450*/  I2F R52, R40 ;  /* 0x0000002800347306 */ /* 0x000ea20000201400 */
[----:B------:R-:W-:Y:S01]  /*3460*/  FSEL R106, R41, -INF , !P2 ;  /* 0xff800000296a7808 */ /* 0x000fe20005000000 */
[----:B------:R-:W-:Y:S01]  /*3470*/  HMMA.16816.F32.BF16 R32, R44, R34, RZ ;  /* 0x000000222c20723c */ /* 0x000fe200000418ff */
[C---:B------:R-:W-:Y:S01]  /*3480*/  ISETP.GE.AND P2, PT, R5.reuse, R98, PT ;  /* 0x000000620500720c */ /* 0x040fe20003f46270 */
[----:B---3--:R-:W-:Y:S01]  /*3490*/  FFMA.FTZ R64, R118, R55, R64 ;  /* 0x0000003776407223 */ /* 0x008fe20000010040 */
[----:B------:R-:W-:-:S02]  /*34a0*/  ISETP.GE.AND P0, PT, R5, R2, PT ;  /* 0x000000020500720c */ /* 0x000fc40003f06270 */
[----:B------:R-:W-:Y:S01]  /*34b0*/  FSEL R56, R10, -INF , !P4 ;  /* 0xff8000000a387808 */ /* 0x000fe20006000000 */
[----:B------:R-:W3:Y:S01]  /*34c0*/  I2F R5, R53 ;  /* 0x0000003500057306 */ /* 0x000ee20000201400 */
[----:B------:R-:W-:Y:S02]  /*34d0*/  IADD3 R10, R87, 0x11, RZ ;  /* 0x00000011570a7810 */ /* 0x000fe40007ffe0ff */
[----:B------:R-:W-:Y:S01]  /*34e0*/  FSEL R105, R8, -INF , !P6 ;  /* 0xff80000008697808 */ /* 0x000fe20007000000 */
[C---:B------:R-:W-:Y:S01]  /*34f0*/  FFMA.FTZ R8, R118.reuse, R4, R19 ;  /* 0x0000000476087223 */ /* 0x040fe20000010013 */
[----:B------:R-:W-:Y:S01]  /*3500*/  FSEL R89, R17, -INF , !P5 ;  /* 0xff80000011597808 */ /* 0x000fe20006800000 */
[----:B------:R-:W-:Y:S01]  /*3510*/  FFMA.FTZ R17, R118, R55, R66 ;  /* 0x0000003776117223 */ /* 0x000fe20000010042 */
[----:B------:R-:W-:Y:S01]  /*3520*/  FSEL R64, R64, -INF , !P2 ;  /* 0xff80000040407808 */ /* 0x000fe20005000000 */
[----:B------:R5:W1:Y:S01]  /*3530*/  I2F R4, R10 ;  /* 0x0000000a00047306 */ /* 0x000a620000201400 */
[----:B------:R-:W-:Y:S01]  /*3540*/  ISETP.GE.AND P2, PT, R10, R98, PT ;  /* 0x000000620a00720c */ /* 0x000fe20003f46270 */
[----:B--2---:R-:W-:Y:S01]  /*3550*/  FFMA.FTZ R65, R118, R52, R65 ;  /* 0x0000003476417223 */ /* 0x004fe20000010041 */
[----:B------:R-:W-:-:S02]  /*3560*/  FSEL R17, R17, -INF , !P0 ;  /* 0xff80000011117808 */ /* 0x000fc40004000000 */
[----:B------:R-:W-:Y:S02]  /*3570*/  ISETP.GE.AND P0, PT, R10, R2, PT ;  /* 0x000000020a00720c */ /* 0x000fe40003f06270 */
[----:B------:R-:W-:Y:S01]  /*3580*/  ISETP.GE.AND P6, PT, R40, R98, PT ;  /* 0x000000622800720c */ /* 0x000fe20003fc6270 */
[----:B---3--:R-:W-:Y:S01]  /*3590*/  FFMA.FTZ R60, R118, R5, R60 ;  /* 0x00000005763c7223 */ /* 0x008fe2000001003c */
[----:B------:R-:W-:Y:S01]  /*35a0*/  ISETP.GE.AND P4, PT, R40, R2, PT ;  /* 0x000000022800720c */ /* 0x000fe20003f86270 */
[----:B------:R-:W-:Y:S01]  /*35b0*/  HMMA.16816.F32.BF16 R32, R36, R6, R32 ;  /* 0x000000062420723c */ /* 0x000fe20000041820 */
[----:B------:R-:W-:Y:S02]  /*35c0*/  IADD3 R19, R87, 0x18, RZ ;  /* 0x0000001857137810 */ /* 0x000fe40007ffe0ff */
[C---:B------:R-:W-:Y:S02]  /*35d0*/  ISETP.GE.AND P5, PT, R53.reuse, R98, PT ;  /* 0x000000623500720c */ /* 0x040fe40003fa6270 */
[----:B------:R-:W-:Y:S01]  /*35e0*/  FSEL R8, R8, -INF , !P3 ;  /* 0xff80000008087808 */ /* 0x000fe20005800000 */
[----:B-----5:R-:W-:Y:S01]  /*35f0*/  FFMA.FTZ R10, R118, R52, R67 ;  /* 0x00000034760a7223 */ /* 0x020fe20000010043 */
[----:B------:R-:W-:Y:S01]  /*3600*/  ISETP.GE.AND P3, PT, R53, R2, PT ;  /* 0x000000023500720c */ /* 0x000fe20003f66270 */
[----:B----4-:R-:W-:Y:S01]  /*3610*/  HMMA.16816.F32.BF16 R40, R44, R20, RZ ;  /* 0x000000142c28723c */ /* 0x010fe200000418ff */
[----:B------:R-:W-:Y:S01]  /*3620*/  FSEL R65, R65, -INF , !P6 ;  /* 0xff80000041417808 */ /* 0x000fe20007000000 */
[----:B------:R2:W3:Y:S01]  /*3630*/  I2F R66, R19 ;  /* 0x0000001300427306 */ /* 0x0004e20000201400 */
[----:B------:R-:W-:Y:S01]  /*3640*/  FSEL R10, R10, -INF , !P4 ;  /* 0xff8000000a0a7808 */ /* 0x000fe20006000000 */
[----:B-1----:R-:W-:Y:S01]  /*3650*/  FFMA.FTZ R61, R118, R4, R61 ;  /* 0x00000004763d7223 */ /* 0x002fe2000001003d */
[----:B------:R-:W-:-:S02]  /*3660*/  ISETP.GE.AND P6, PT, R19, R98, PT ;  /* 0x000000621300720c */ /* 0x000fc40003fc6270 */
[----:B------:R-:W-:Y:S01]  /*3670*/  ISETP.GE.AND P4, PT, R19, R2, PT ;  /* 0x000000021300720c */ /* 0x000fe20003f86270 */
[C---:B------:R-:W-:Y:S01]  /*3680*/  HMMA.16816.F32.BF16 R52, R44.reuse, R28, RZ ;  /* 0x0000001c2c34723c */ /* 0x040fe200000418ff */
[C---:B------:R-:W-:Y:S02]  /*3690*/  IADD3 R91, R87.reuse, 0x51, RZ ;  /* 0x00000051575b7810 */ /* 0x040fe40007ffe0ff */
[----:B------:R-:W-:Y:S02]  /*36a0*/  IADD3 R88, R87, 0x58, RZ ;  /* 0x0000005857587810 */ /* 0x000fe40007ffe0ff */
[----:B------:R-:W1:Y:S01]  /*36b0*/  I2F R67, R91 ;  /* 0x0000005b00437306 */ /* 0x000e620000201400 */
[----:B------:R-:W-:Y:S02]  /*36c0*/  FSEL R61, R61, -INF , !P2 ;  /* 0xff8000003d3d7808 */ /* 0x000fe40005000000 */
[----:B------:R-:W-:Y:S01]  /*36d0*/  HMMA.16816.F32.BF16 R20, R44, R22, RZ ;  /* 0x000000162c14723c */ /* 0x000fe200000418ff */
[----:B------:R-:W-:Y:S01]  /*36e0*/  ISETP.GE.AND P2, PT, R88, R98, PT ;  /* 0x000000625800720c */ /* 0x000fe20003f46270 */
[----:B--2---:R-:W-:-:S02]  /*36f0*/  FFMA.FTZ R19, R118, R5, R62 ;  /* 0x0000000576137223 */ /* 0x004fc4000001003e */
[CC--:B---3--:R-:W-:Y:S01]  /*3700*/  FFMA.FTZ R62, R118.reuse, R66.reuse, R12 ;  /* 0x00000042763e7223 */ /* 0x0c8fe2000001000c */
[----:B------:R-:W-:Y:S01]  /*3710*/  IADD3 R12, R87, 0x61, RZ ;  /* 0x00000061570c7810 */ /* 0x000fe20007ffe0ff */
[----:B------:R-:W-:Y:S01]  /*3720*/  FFMA.FTZ R66, R118, R66, R14 ;  /* 0x0000004276427223 */ /* 0x000fe2000001000e */
[----:B------:R-:W-:Y:S01]  /*3730*/  FSEL R19, R19, -INF , !P3 ;  /* 0xff80000013137808 */ /* 0x000fe20005800000 */
[----:B------:R-:W-:Y:S01]  /*3740*/  HMMA.16816.F32.BF16 R28, R44, R30, RZ ;  /* 0x0000001e2c1c723c */ /* 0x000fe200000418ff */
[----:B------:R-:W2:Y:S01]  /*3750*/  I2F R46, R88 ;  /* 0x00000058002e7306 */ /* 0x000ea20000201400 */
[----:B------:R-:W-:Y:S02]  /*3760*/  ISETP.GE.AND P3, PT, R91, R2, PT ;  /* 0x000000025b00720c */ /* 0x000fe40003f66270 */
[----:B------:R-:W-:Y:S01]  /*3770*/  FSEL R62, R62, -INF , !P6 ;  /* 0xff8000003e3e7808 */ /* 0x000fe20007000000 */
[-C--:B-1----:R-:W-:Y:S01]  /*3780*/  FFMA.FTZ R14, R118, R67.reuse, R9 ;  /* 0x00000043760e7223 */ /* 0x082fe20000010009 */
[----:B------:R-:W-:Y:S01]  /*3790*/  FSEL R9, R66, -INF , !P4 ;  /* 0xff80000042097808 */ /* 0x000fe20006000000 */
[----:B------:R-:W-:Y:S01]  /*37a0*/  FFMA.FTZ R67, R118, R67, R11 ;  /* 0x0000004376437223 */ /* 0x000fe2000001000b */
[----:B------:R-:W-:Y:S01]  /*37b0*/  FSEL R45, R60, -INF , !P5 ;  /* 0xff8000003c2d7808 */ /* 0x000fe20006800000 */
[----:B------:R-:W-:Y:S01]  /*37c0*/  FFMA.FTZ R60, R118, R4, R63 ;  /* 0x00000004763c7223 */ /* 0x000fe2000001003f */
[----:B------:R-:W-:Y:S01]  /*37d0*/  HMMA.16816.F32.BF16 R40, R36, R48, R40 ;  /* 0x000000302428723c */ /* 0x000fe20000041828 */
[----:B------:R-:W1:Y:S01]  /*37e0*/  LDSM.16.M88.4 R4, [R114+0x1c00] ;  /* 0x001c00007204783b */ /* 0x000e620000000200 */
[C---:B------:R-:W-:Y:S01]  /*37f0*/  IADD3 R44, R87.reuse, 0x59, RZ ;  /* 0x00000059572c7810 */ /* 0x040fe20007ffe0ff */
[----:B------:R-:W3:Y:S01]  /*3800*/  I2F R49, R12 ;  /* 0x0000000c00317306 */ /* 0x000ee20000201400 */
[----:B------:R-:W-:Y:S01]  /*3810*/  IADD3 R63, R87, 0x60, RZ ;  /* 0x00000060573f7810 */ /* 0x000fe20007ffe0ff */
[----:B------:R-:W-:-:S04]  /*3820*/  DEPBAR.LE SB0, 0x0 ;  /* 0x000080000000791a */ /* 0x000fc80000000000 */
[-C--:B------:R-:W-:Y:S01]  /*3830*/  ISETP.GE.AND P5, PT, R91, R98.reuse, PT ;  /* 0x000000625b00720c */ /* 0x080fe20003fa6270 */
[----:B------:R-:W-:Y:S01]  /*3840*/  HMMA.16816.F32.BF16 R20, R36, R50, R20 ;  /* 0x000000322414723c */ /* 0x000fe20000041814 */
[----:B------:R-:W4:Y:S01]  /*3850*/  I2F R47, R44 ;  /* 0x0000002c002f7306 */ /* 0x000f220000201400 */
[----:B------:R-:W-:Y:S01]  /*3860*/  ISETP.GE.AND P6, PT, R44, R98, PT ;  /* 0x000000622c00720c */ /* 0x000fe20003fc6270 */
[----:B--2---:R-:W-:Y:S01]  /*3870*/  FFMA.FTZ R34, R118, R46, R34 ;  /* 0x0000002e76227223 */ /* 0x004fe20000010022 */
[----:B------:R-:W-:Y:S02]  /*3880*/  ISETP.GE.AND P4, PT, R44, R2, PT ;  /* 0x000000022c00720c */ /* 0x000fe40003f86270 */
[----:B------:R-:W-:Y:S01]  /*3890*/  FSEL R11, R14, -INF , !P5 ;  /* 0xff8000000e0b7808 */ /* 0x000fe20006800000 */
[----:B------:R-:W-:Y:S01]  /*38a0*/  FFMA.FTZ R14, R118, R46, R32 ;  /* 0x0000002e760e7223 */ /* 0x000fe20000010020 */
[----:B------:R-:W-:Y:S01]  /*38b0*/  ISETP.GE.AND P5, PT, R63, R98, PT ;  /* 0x000000623f00720c */ /* 0x000fe20003fa6270 */
[----:B------:R2:W5:Y:S01]  /*38c0*/  I2F R48, R63 ;  /* 0x0000003f00307306 */ /* 0x0005620000201400 */
[----:B------:R-:W-:-:S02]  /*38d0*/  FSEL R60, R60, -INF , !P0 ;  /* 0xff8000003c3c7808 */ /* 0x000fc40004000000 */
[-C--:B------:R-:W-:Y:S02]  /*38e0*/  ISETP.GE.AND P0, PT, R88, R2.reuse, PT ;  /* 0x000000025800720c */ /* 0x080fe40003f06270 */
[----:B------:R-:W-:Y:S01]  /*38f0*/  FSEL R14, R14, -INF , !P2 ;  /* 0xff8000000e0e7808 */ /* 0x000fe20005000000 */
[----:B---3--:R-:W-:Y:S01]  /*3900*/  FFMA.FTZ R41, R118, R49, R41 ;  /* 0x0000003176297223 */ /* 0x008fe20000010029 */
[----:B------:R-:W-:Y:S01]  /*3910*/  FSEL R51, R34, -INF , !P0 ;  /* 0xff80000022337808 */ /* 0x000fe20004000000 */
[CC--:B----4-:R-:W-:Y:S01]  /*3920*/  FFMA.FTZ R33, R118.reuse, R47.reuse, R33 ;  /* 0x0000002f76217223 */ /* 0x0d0fe20000010021 */
[----:B------:R-:W-:Y:S01]  /*3930*/  FSEL R44, R67, -INF , !P3 ;  /* 0xff800000432c7808 */ /* 0x000fe20005800000 */
[C---:B------:R-:W-:Y:S01]  /*3940*/  FFMA.FTZ R47, R118.reuse, R47, R35 ;  /* 0x0000002f762f7223 */ /* 0x040fe20000010023 */
[----:B------:R-:W-:Y:S01]  /*3950*/  ISETP.GE.AND P3, PT, R63, R2, PT ;  /* 0x000000023f00720c */ /* 0x000fe20003f66270 */
[----:B------:R-:W-:Y:S01]  /*3960*/  FFMA.FTZ R43, R118, R49, R43 ;  /* 0x00000031762b7223 */ /* 0x000fe2000001002b */
[----:B------:R-:W-:Y:S01]  /*3970*/  BAR.SYNC.DEFER_BLOCKING 0x0 ;  /* 0x0000000000007b1d */ /* 0x000fe20000010000 */
[----:B------:R-:W-:-:S02]  /*3980*/  ISETP.GE.AND P2, PT, R12, R98, PT ;  /* 0x000000620c00720c */ /* 0x000fc40003f46270 */
[----:B--2---:R-:W-:Y:S01]  /*3990*/  IADD3 R63, R87, 0x68, RZ ;  /* 0x00000068573f7810 */ /* 0x004fe20007ffe0ff */
[----:B-----5:R-:W-:Y:S01]  /*39a0*/  FFMA.FTZ R40, R118, R48, R40 ;  /* 0x0000003076287223 */ /* 0x020fe20000010028 */
[----:B------:R-:W-:Y:S02]  /*39b0*/  ISETP.GE.AND P0, PT, R12, R2, PT ;  /* 0x000000020c00720c */ /* 0x000fe40003f06270 */
[----:B------:R-:W2:Y:S01]  /*39c0*/  I2F R32, R63 ;  /* 0x0000003f00207306 */ /* 0x000ea20000201400 */
[----:B------:R-:W-:Y:S01]  /*39d0*/  FSEL R12, R33, -INF , !P6 ;  /* 0xff800000210c7808 */ /* 0x000fe20007000000 */
[----:B-1----:R-:W-:Y:S01]  /*39e0*/  HMMA.16816.F32.BF16 R52, R36, R4, R52 ;  /* 0x000000042434723c */ /* 0x002fe20000041834 */
[C---:B------:R-:W-:Y:S02]  /*39f0*/  IADD3 R33, R87.reuse, 0x70, RZ ;  /* 0x0000007057217810 */ /* 0x040fe40007ffe0ff */
[----:B------:R-:W-:Y:S02]  /*3a00*/  IADD3 R35, R87, 0x69, RZ ;  /* 0x0000006957237810 */ /* 0x000fe40007ffe0ff */
[----:B------:R-:W-:-:S02]  /*3a10*/  ISETP.GE.AND P6, PT, R63, R98, PT ;  /* 0x000000623f00720c */ /* 0x000fc40003fc6270 */
[----:B------:R-:W-:Y:S01]  /*3a20*/  FFMA.FTZ R4, R118, R48, R42 ;  /* 0x0000003076047223 */ /* 0x000fe2000001002a */
[----:B------:R-:W1:Y:S01]  /*3a30*/  I2F R34, R35 ;  /* 0x0000002300227306 */ /* 0x000e620000201400 */
[----:B------:R-:W-:Y:S02]  /*3a40*/  FSEL R47, R47, -INF , !P4 ;  /* 0xff8000002f2f7808 */ /* 0x000fe40006000000 */
[----:B------:R-:W-:Y:S02]  /*3a50*/  ISETP.GE.AND P4, PT, R63, R2, PT ;  /* 0x000000023f00720c */ /* 0x000fe40003f86270 */
[----:B------:R-:W-:Y:S01]  /*3a60*/  FSEL R49, R4, -INF , !P3 ;  /* 0xff80000004317808 */ /* 0x000fe20005800000 */
[CC--:B--2---:R-:W-:Y:S01]  /*3a70*/  FFMA.FTZ R20, R118.reuse, R32.reuse, R20 ;  /* 0x0000002076147223 */ /* 0x0c4fe20000010014 */
[----:B------:R-:W-:Y:S01]  /*3a80*/  HMMA.16816.F32.BF16 R4, R36, R6, R28 ;  /* 0x000000062404723c */ /* 0x000fe2000004181c */
[----:B------:R2:W3:Y:S01]  /*3a90*/  I2F R48, R33 ;  /* 0x0000002100307306 */ /* 0x0004e20000201400 */
[----:B------:R-:W-:Y:S01]  /*3aa0*/  FFMA.FTZ R46, R118, R32, R22 ;  /* 0x00000020762e7223 */ /* 0x000fe20000010016 */
[----:B------:R-:W-:-:S02]  /*3ab0*/  FSEL R66, R40, -INF , !P5 ;  /* 0xff80000028427808 */ /* 0x000fc40006800000 */
[----:B------:R-:W-:Y:S02]  /*3ac0*/  IADD3 R22, R87, 0x79, RZ ;  /* 0x0000007957167810 */ /* 0x000fe40007ffe0ff */
[----:B------:R-:W-:Y:S02]  /*3ad0*/  FSEL R63, R41, -INF , !P2 ;  /* 0xff800000293f7808 */ /* 0x000fe40005000000 */
[----:B------:R-:W-:Y:S01]  /*3ae0*/  FSEL R40, R43, -INF , !P0 ;  /* 0xff8000002b287808 */ /* 0x000fe20004000000 */
[C---:B-1----:R-:W-:Y:S01]  /*3af0*/  FFMA.FTZ R23, R118.reuse, R34, R23 ;  /* 0x0000002276177223 */ /* 0x042fe20000010017 */
[C---:B------:R-:W-:Y:S01]  /*3b00*/  ISETP.GE.AND P2, PT, R33.reuse, R98, PT ;  /* 0x000000622100720c */ /* 0x040fe20003f46270 */
[----:B------:R-:W-:Y:S01]  /*3b10*/  FFMA.FTZ R99, R118, R34, R21 ;  /* 0x0000002276637223 */ /* 0x000fe20000010015 */
[----:B------:R-:W-:Y:S02]  /*3b20*/  ISETP.GE.AND P0, PT, R33, R2, PT ;  /* 0x000000022100720c */ /* 0x000fe40003f06270 */
[----:B------:R-:W-:-:S02]  /*3b30*/  IADD3 R41, R87, 0x78, RZ ;  /* 0x0000007857297810 */ /* 0x000fc40007ffe0ff */
[----:B--2---:R-:W-:Y:S01]  /*3b40*/  FSEL R33, R20, -INF , !P6 ;  /* 0xff80000014217808 */ /* 0x004fe20007000000 */
[CC--:B---3--:R-:W-:Y:S01]  /*3b50*/  FFMA.FTZ R52, R118.reuse, R48.reuse, R52 ;  /* 0x0000003076347223 */ /* 0x0c8fe20000010034 */
[----:B------:R-:W1:Y:S01]  /*3b60*/  I2F R20, R22 ;  /* 0x0000001600147306 */ /* 0x000e620000201400 */
[----:B------:R-:W-:Y:S01]  /*3b70*/  IADD3 R42, R87, 0x71, RZ ;  /* 0x00000071572a7810 */ /* 0x000fe20007ffe0ff */
[----:B------:R-:W-:Y:S01]  /*3b80*/  FFMA.FTZ R38, R118, R48, R54 ;  /* 0x0000003076267223 */ /* 0x000fe20000010036 */
[C---:B------:R-:W-:Y:S02]  /*3b90*/  ISETP.GE.AND P5, PT, R35.reuse, R98, PT ;  /* 0x000000622300720c */ /* 0x040fe40003fa6270 */
[----:B------:R-:W-:Y:S02]  /*3ba0*/  ISETP.GE.AND P3, PT, R35, R2, PT ;  /* 0x000000022300720c */ /* 0x000fe40003f66270 */
[----:B------:R-:W-:Y:S01]  /*3bb0*/  IADD3 R21, R87, 0x31, RZ ;  /* 0x0000003157157810 */ /* 0x000fe20007ffe0ff */
[----:B------:R-:W2:Y:S01]  /*3bc0*/  I2F R28, R41 ;  /* 0x00000029001c7306 */ /* 0x000ea20000201400 */
[----:B------:R-:W-:-:S02]  /*3bd0*/  FSEL R46, R46, -INF , !P4 ;  /* 0xff8000002e2e7808 */ /* 0x000fc40006000000 */
[C---:B------:R-:W-:Y:S02]  /*3be0*/  ISETP.GE.AND P6, PT, R42.reuse, R98, PT ;  /* 0x000000622a00720c */ /* 0x040fe40003fc6270 */
[----:B------:R-:W-:Y:S02]  /*3bf0*/  ISETP.GE.AND P4, PT, R42, R2, PT ;  /* 0x000000022a00720c */ /* 0x000fe40003f86270 */
[----:B------:R-:W-:Y:S01]  /*3c00*/  FSEL R95, R52, -INF , !P2 ;  /* 0xff800000345f7808 */ /* 0x000fe20005000000 */
[----:B------:R-:W3:Y:S01]  /*3c10*/  I2F R35, R42 ;  /* 0x0000002a00237306 */ /* 0x000ee20000201400 */
[----:B------:R-:W-:Y:S01]  /*3c20*/  FSEL R38, R38, -INF , !P0 ;  /* 0xff80000026267808 */ /* 0x000fe20004000000 */
[----:B-1----:R-:W-:Y:S01]  /*3c30*/  FFMA.FTZ R48, R118, R20, R5 ;  /* 0x0000001476307223 */ /* 0x002fe20000010005 */
[----:B------:R-:W-:Y:S01]  /*3c40*/  ISETP.GE.AND P2, PT, R22, R98, PT ;  /* 0x000000621600720c */ /* 0x000fe20003f46270 */
[----:B------:R-:W-:Y:S01]  /*3c50*/  FFMA.FTZ R7, R118, R20, R7 ;  /* 0x0000001476077223 */ /* 0x000fe20000010007 */
[----:B------:R-:W-:-:S02]  /*3c60*/  ISETP.GE.AND P0, PT, R22, R2, PT ;  /* 0x000000021600720c */ /* 0x000fc40003f06270 */
[----:B------:R-:W-:Y:S01]  /*3c70*/  FSEL R48, R48, -INF , !P2 ;  /* 0xff80000030307808 */ /* 0x000fe20005000000 */
[----:B------:R-:W1:Y:S01]  /*3c80*/  I2F R22, R21 ;  /* 0x0000001500167306 */ /* 0x000e620000201400 */
[----:B------:R-:W-:Y:S01]  /*3c90*/  ISETP.GT.AND P2, PT, R122, R126, PT ;  /* 0x0000007e7a00720c */ /* 0x000fe20003f44270 */
[CC--:B--2---:R-:W-:Y:S01]  /*3ca0*/  FFMA.FTZ R4, R118.reuse, R28.reuse, R4 ;  /* 0x0000001c76047223 */ /* 0x0c4fe20000010004 */
[----:B------:R-:W-:Y:S01]  /*3cb0*/  FSEL R99, R99, -INF , !P5 ;  /* 0xff80000063637808 */ /* 0x000fe20006800000 */
[C---:B------:R-:W-:Y:S01]  /*3cc0*/  FFMA.FTZ R6, R118.reuse, R28, R6 ;  /* 0x0000001c76067223 */ /* 0x040fe20000010006 */
[----:B------:R-:W-:Y:S02]  /*3cd0*/  ISETP.GE.AND P5, PT, R41, R98, PT ;  /* 0x000000622900720c */ /* 0x000fe40003fa6270 */
[----:B------:R-:W-:Y:S01]  /*3ce0*/  FSEL R28, R7, -INF , !P0 ;  /* 0xff800000071c7808 */ /* 0x000fe20004000000 */
[CC--:B---3--:R-:W-:Y:S01]  /*3cf0*/  FFMA.FTZ R53, R118.reuse, R35.reuse, R53 ;  /* 0x0000002376357223 */ /* 0x0c8fe20000010035 */
[----:B------:R-:W-:Y:S01]  /*3d00*/  FSEL R42, R23, -INF , !P3 ;  /* 0xff800000172a7808 */ /* 0x000fe20005800000 */
[----:B------:R-:W-:Y:S01]  /*3d10*/  FFMA.FTZ R34, R118, R35, R55 ;  /* 0x0000002376227223 */ /* 0x000fe20000010037 */
[----:B------:R-:W2:Y:S01]  /*3d20*/  I2F R23, R21 ;  /* 0x0000001500177306 */ /* 0x000ea20000201400 */
[----:B------:R-:W-:-:S02]  /*3d30*/  ISETP.GE.AND P3, PT, R41, R2, PT ;  /* 0x000000022900720c */ /* 0x000fc40003f66270 */
[----:B------:R-:W-:Y:S01]  /*3d40*/  FSEL R43, R4, -INF , !P5 ;  /* 0xff800000042b7808 */ /* 0x000fe20006800000 */
[-C--:B------:R-:W-:Y:S01]  /*3d50*/  FFMA.FTZ R4, R118, R3.reuse, R18 ;  /* 0x0000000376047223 */ /* 0x080fe20000010012 */
[----:B------:R-:W-:Y:S01]  /*3d60*/  FSEL R29, R6, -INF , !P3 ;  /* 0xff800000061d7808 */ /* 0x000fe20005800000 */
[C---:B------:R-:W-:Y:S01]  /*3d70*/  FFMA.FTZ R6, R118.reuse, R3, R16 ;  /* 0x0000000376067223 */ /* 0x040fe20000010010 */
[----:B------:R-:W-:Y:S01]  /*3d80*/  FSEL R88, R53, -INF , !P6 ;  /* 0xff80000035587808 */ /* 0x000fe20007000000 */
[----:B-1----:R-:W-:Y:S01]  /*3d90*/  FFMA.FTZ R27, R118, R22, R27 ;  /* 0x00000016761b7223 */ /* 0x002fe2000001001b */
[----:B------:R-:W-:Y:S02]  /*3da0*/  FSEL R34, R34, -INF , !P4 ;  /* 0xff80000022227808 */ /* 0x000fe40006000000 */
[C---:B------:R-:W-:Y:S02]  /*3db0*/  ISETP.GE.AND P6, PT, R87.reuse, R98, PT ;  /* 0x000000625700720c */ /* 0x040fe40003fc6270 */
[----:B------:R-:W-:-:S02]  /*3dc0*/  ISETP.GE.AND P4, PT, R87, R2, PT ;  /* 0x000000025700720c */ /* 0x000fc40003f86270 */
[C---:B------:R-:W-:Y:S01]  /*3dd0*/  ISETP.GE.AND P5, PT, R21.reuse, R98, PT ;  /* 0x000000621500720c */ /* 0x040fe20003fa6270 */
[----:B--2---:R-:W-:Y:S01]  /*3de0*/  FFMA.FTZ R5, R118, R23, R25 ;  /* 0x0000001776057223 */ /* 0x004fe20000010019 */
[----:B------:R-:W-:Y:S02]  /*3df0*/  ISETP.GE.AND P3, PT, R21, R2, PT ;  /* 0x000000021500720c */ /* 0x000fe40003f66270 */
[----:B------:R-:W-:Y:S02]  /*3e00*/  IADD3 R3, R114, 0x1c00, RZ ;  /* 0x00001c0072037810 */ /* 0x000fe40007ffe0ff */
        /* <DEDUP_REMOVED lines=64> */
.L_x_4757:
[----:B------:R-:W-:-:S04]  /*4210*/  LEA R18, -R70, RZ, 0x7 ;  /* 0x000000ff46127211 */ /* 0x000fc800078e39ff */
[----:B------:R-:W-:Y:S02]  /*4220*/  SHF.R.S32.HI R16, RZ, 0x1f, R18 ;  /* 0x0000001fff107819 */ /* 0x000fe40000011412 */
.L_x_4758:
        /* <DEDUP_REMOVED lines=49> */
.L_x_4760:
[----:B------:R-:W-:Y:S05]  /*4540*/  BSYNC B0 ;  /* 0x0000000000007941 */ /* 0x000fea0003800000 */
.L_x_4759:
[----:B------:R-:W0:Y:S01]  /*4550*/  LDGDEPBAR ;  /* 0x00000000000079af */ /* 0x000e220000000000 */
[----:B------:R-:W-:-:S04]  /*4560*/  IADD3 R71, P0, R18, R71, RZ ;  /* 0x0000004712477210 */ /* 0x000fc80007f1e0ff */
[----:B------:R-:W-:Y:S02]  /*4570*/  IADD3.X R68, R16, R68, RZ, P0, !PT ;  /* 0x0000004410447210 */ /* 0x000fe400007fe4ff */
.L_x_4756:
[----:B------:R-:W-:Y:S02]  /*4580*/  FMNMX.FTZ R7, R6, R89, !PT ;  /* 0x0000005906077209 */ /* 0x000fe40007810000 */
[----:B------:R-:W-:Y:S02]  /*4590*/  SHF.L.U32 R154, R154, 0x1, RZ ;  /* 0x000000019a9a7819 */ /* 0x000fe400000006ff */
        /* <DEDUP_REMOVED lines=52> */
[--C-:B-1----:R-:W-:Y:S02]  /*48e0*/  FFMA.FTZ R36, R5, c[0x0][0x23c], -R50.reuse ;  /* 0x00008f0005247a23 */ /* 0x102fe40000010832 */
        /* <DEDUP_REMOVED lines=18> */
[--C-:B--2---:R-:W-:Y:S01]  /*4a10*/  FFMA.FTZ R22, R14, c[0x0][0x23c], -R50.reuse ;  /* 0x00008f000e167a23 */ /* 0x104fe20000010832 */
[----:B------:R-:W-:Y:S01]  /*4a20*/  FMNMX.FTZ R69, R57, R69, !PT ;  /* 0x0000004539457209 */ /* 0x000fe20007810000 */
[----:B------:R-:W-:-:S02]  /*4a30*/  FFMA.FTZ R21, R12, c[0x0][0x23c], -R50 ;  /* 0x00008f000c157a23 */ /* 0x000fc40000010832 */
[----:B------:R-:W-:Y:S01]  /*4a40*/  LDSM.16.MT88.4 R12, [R154+0x3400] ;  /* 0x003400009a0c783b */ /* 0x000fe20000004200 */
        /* <DEDUP_REMOVED lines=17> */
[----:B--2---:R-:W-:Y:S01]  /*4b60*/  F2FP.BF16.PACK_AB R130, R87, R89 ;  /* 0x000000595782723e */ /* 0x004fe200000010ff */
[----:B------:R-:W2:Y:S01]  /*4b70*/  MUFU.EX2 R55, R55 ;  /* 0x0000003700377308 */ /* 0x000ea20000000800 */
[----:B------:R-:W-:Y:S01]  /*4b80*/  FMNMX.FTZ R69, R49, R69, !PT ;  /* 0x0000004531457209 */ /* 0x000fe20007810000 */
[--C-:B------:R-:W-:Y:S02]  /*4b90*/  FFMA.FTZ R26, R103, c[0x0][0x23c], -R50.reuse ;  /* 0x00008f00671a7a23 */ /* 0x100fe40000010832 */
[----:B------:R-:W-:Y:S01]  /*4ba0*/  FFMA.FTZ R25, R106, c[0x0][0x23c], -R50 ;  /* 0x00008f006a197a23 */ /* 0x000fe20000010832 */
[----:B------:R-:W-:Y:S01]  /*4bb0*/  FMNMX.FTZ R69, R40, R69, !PT ;  /* 0x0000004528457209 */ /* 0x000fe20007810000 */
[----:B------:R-:W-:-:S02]  /*4bc0*/  FADD.FTZ R91, R92, R91 ;  /* 0x0000005b5c5b7221 */ /* 0x000fc40000010000 */
[----:B------:R-:W-:Y:S01]  /*4bd0*/  MUFU.EX2 R54, R54 ;  /* 0x0000003600367308 */ /* 0x000fe20000000800 */
[----:B------:R-:W-:Y:S01]  /*4be0*/  FMNMX.FTZ R69, R46, R69, !PT ;  /* 0x000000452e457209 */ /* 0x000fe20007810000 */
[----:B------:R-:W-:Y:S02]  /*4bf0*/  FADD.FTZ R91, R89, R91 ;  /* 0x0000005b595b7221 */ /* 0x000fe40000010000 */
[----:B------:R-:W-:Y:S01]  /*4c00*/  FFMA.FTZ R24, R105, c[0x0][0x23c], -R50 ;  /* 0x00008f0069187a23 */ /* 0x000fe20000010832 */
[----:B------:R-:W-:Y:S01]  /*4c10*/  FMNMX.FTZ R69, R42, R69, !PT ;  /* 0x000000452a457209 */ /* 0x000fe20007810000 */
[----:B------:R-:W-:Y:S02]  /*4c20*/  FADD.FTZ R87, R87, R91 ;  /* 0x0000005b57577221 */ /* 0x000fe40000010000 */
[----:B------:R-:W-:Y:S01]  /*4c30*/  MUFU.EX2 R53, R53 ;  /* 0x0000003500357308 */ /* 0x000fe20000000800 */
[----:B------:R-:W-:Y:S01]  /*4c40*/  FMNMX.FTZ R69, R38, R69, !PT ;  /* 0x0000004526457209 */ /* 0x000fe20007810000 */
[----:B-1----:R-:W-:-:S02]  /*4c50*/  FADD.FTZ R87, R64, R87 ;  /* 0x0000005740577221 */ /* 0x002fc40000010000 */
[--C-:B------:R-:W-:Y:S01]  /*4c60*/  FFMA.FTZ R33, R33, c[0x0][0x23c], -R50.reuse ;  /* 0x00008f0021217a23 */ /* 0x100fe20000010832 */
[----:B------:R-:W-:Y:S01]  /*4c70*/  FMNMX.FTZ R69, R34, R69, !PT ;  /* 0x0000004522457209 */ /* 0x000fe20007810000 */
[----:B--2---:R-:W-:Y:S02]  /*4c80*/  FADD.FTZ R87, R55, R87 ;  /* 0x0000005737577221 */ /* 0x004fe40000010000 */
        /* <DEDUP_REMOVED lines=20> */
[----:B------:R-:W-:Y:S02]  /*4dd0*/  FSEL R30, R30, RZ, P0 ;  /* 0x000000ff1e1e7208 */ /* 0x000fe40000000000 */
[----:B------:R-:W-:-:S03]  /*4de0*/  LEA R157, P0, R71, c[0x0][0x168], 0x1 ;  /* 0x00005a00479d7a11 */ /* 0x000fc600078008ff */
[----:B------:R-:W-:Y:S01]  /*4df0*/  FFMA.FTZ R94, R4, c[0x0][0x23c], -R30 ;  /* 0x00008f00045e7a23 */ /* 0x000fe2000001081e */
[----:B------:R-:W-:Y:S01]  /*4e00*/  LEA.HI.X R156, R71, c[0x0][0x16c], R68, 0x1, P0 ;  /* 0x00005b00479c7a11 */ /* 0x000fe200000f0c44 */
[----:B------:R-:W1:Y:S01]  /*4e10*/  LDSM.16.MT88.4 R4, [R158+0x3000] ;  /* 0x003000009e04783b */ /* 0x000e620000004200 */
[--C-:B------:R-:W-:Y:S01]  /*4e20*/  FFMA.FTZ R93, R8, c[0x0][0x23c], -R30.reuse ;  /* 0x00008f00085d7a23 */ /* 0x100fe2000001081e */
[----:B------:R-:W-:Y:S01]  /*4e30*/  MUFU.EX2 R26, R26 ;  /* 0x0000001a001a7308 */ /* 0x000fe20000000800 */
[--C-:B------:R-:W-:Y:S02]  /*4e40*/  FFMA.FTZ R90, R17, c[0x0][0x23c], -R30.reuse ;  /* 0x00008f00115a7a23 */ /* 0x100fe4000001081e */
[--C-:B------:R-:W-:Y:S02]  /*4e50*/  FFMA.FTZ R66, R10, c[0x0][0x23c], -R30.reuse ;  /* 0x00008f000a427a23 */ /* 0x100fe4000001081e */
[--C-:B------:R-:W-:Y:S02]  /*4e60*/  FFMA.FTZ R62, R9, c[0x0][0x23c], -R30.reuse ;  /* 0x00008f00093e7a23 */ /* 0x100fe4000001081e */
[----:B------:R-:W2:Y:S01]  /*4e70*/  LDSM.16.MT88.4 R8, [R158+0x3400] ;  /* 0x003400009e08783b */ /* 0x000ea20000004200 */
[----:B------:R-:W-:Y:S01]  /*4e80*/  MUFU.EX2 R94, R94 ;  /* 0x0000005e005e7308 */ /* 0x000fe20000000800 */
[----:B------:R-:W-:-:S02]  /*4e90*/  FFMA.FTZ R65, R19, c[0x0][0x23c], -R30 ;  /* 0x00008f0013417a23 */ /* 0x000fc4000001081e */
[--C-:B------:R-:W-:Y:S01]  /*4ea0*/  FFMA.FTZ R60, R60, c[0x0][0x23c], -R30.reuse ;  /* 0x00008f003c3c7a23 */ /* 0x100fe2000001081e */
[----:B------:R-:W3:Y:S01]  /*4eb0*/  LDSM.16.MT88.4 R16, [R154+0x3800] ;  /* 0x003800009a10783b */ /* 0x000ee20000004200 */
[--C-:B------:R-:W-:Y:S02]  /*4ec0*/  FFMA.FTZ R61, R86, c[0x0][0x23c], -R30.reuse ;  /* 0x00008f00563d7a23 */ /* 0x100fe4000001081e */
[--C-:B------:R-:W-:Y:S01]  /*4ed0*/  FFMA.FTZ R85, R85, c[0x0][0x23c], -R30.reuse ;  /* 0x00008f0055557a23 */ /* 0x100fe2000001081e */
[----:B------:R-:W4:Y:S01]  /*4ee0*/  MUFU.EX2 R93, R93 ;  /* 0x0000005d005d7308 */ /* 0x000f220000000800 */
[--C-:B------:R-:W-:Y:S02]  /*4ef0*/  FFMA.FTZ R63, R82, c[0x0][0x23c], -R30.reuse ;  /* 0x00008f00523f7a23 */ /* 0x100fe4000001081e */
[--C-:B------:R-:W-:Y:S02]  /*4f00*/  FFMA.FTZ R67, R83, c[0x0][0x23c], -R30.reuse ;  /* 0x00008f0053437a23 */ /* 0x100fe4000001081e */
[----:B------:R-:W-:-:S02]  /*4f10*/  FFMA.FTZ R81, R81, c[0x0][0x23c], -R30 ;  /* 0x00008f0051517a23 */ /* 0x000fc4000001081e */
[--C-:B------:R-:W-:Y:S01]  /*4f20*/  FFMA.FTZ R83, R84, c[0x0][0x23c], -R30.reuse ;  /* 0x00008f0054537a23 */ /* 0x100fe2000001081e */
[----:B------:R-:W5:Y:S01]  /*4f30*/  MUFU.EX2 R90, R90 ;  /* 0x0000005a005a7308 */ /* 0x000f620000000800 */
        /* <DEDUP_REMOVED lines=8> */
[----:B------:R-:W-:Y:S02]  /*4fc0*/  FFMA.FTZ R58, R58, c[0x0][0x23c], -R30 ;  /* 0x00008f003a3a7a23 */ /* 0x000fe4000001081e */
[----:B------:R-:W-:Y:S01]  /*4fd0*/  MUFU.EX2 R65, R65 ;  /* 0x0000004100417308 */ /* 0x000fe20000000800 */
[----:B------:R-:W-:Y:S02]  /*4fe0*/  FADD.FTZ R93, R94, R93 ;  /* 0x0000005d5e5d7221 */ /* 0x000fe40000010000 */
[----:B------:R-:W-:Y:S02]  /*4ff0*/  FFMA.FTZ R57, R95, c[0x0][0x23c], -R50 ;  /* 0x00008f005f397a23 */ /* 0x000fe40000010832 */
[----:B-----5:R-:W-:Y:S02]  /*5000*/  FADD.FTZ R93, R90, R93 ;  /* 0x0000005d5a5d7221 */ /* 0x020fe40000010000 */
[----:B------:R-:W-:Y:S01]  /*5010*/  FFMA.FTZ R56, R56, c[0x0][0x23c], -R30 ;  /* 0x00008f0038387a23 */ /* 0x000fe2000001081e */
[C---:B-1----:R-:W-:Y:S01]  /*5020*/  F2FP.BF16.PACK_AB R131, R66.reuse, R90 ;  /* 0x0000005a4283723e */ /* 0x042fe200000010ff */
[----:B------:R-:W1:Y:S01]  /*5030*/  MUFU.EX2 R60, R60 ;  /* 0x0000003c003c7308 */ /* 0x000e620000000800 */
[----:B------:R-:W-:-:S02]  /*5040*/  FADD.FTZ R93, R66, R93 ;  /* 0x0000005d425d7221 */ /* 0x000fc40000010000 */
[--C-:B------:R-:W-:Y:S02]  /*5050*/  FFMA.FTZ R44, R44, c[0x0][0x23c], -R30.reuse ;  /* 0x00008f002c2c7a23 */ /* 0x100fe4000001081e */
[--C-:B------:R-:W-:Y:S01]  /*5060*/  FFMA.FTZ R51, R51, c[0x0][0x23c], -R30.reuse ;  /* 0x00008f0033337a23 */ /* 0x100fe2000001081e */
[C---:B------:R-:W-:Y:S01]  /*5070*/  HMMA.16816.F32.BF16 R140, R128.reuse, R136, RZ ;  /* 0x00000088808c723c */ /* 0x040fe200000418ff */
[----:B------:R-:W-:Y:S01]  /*5080*/  FFMA.FTZ R95, R47, c[0x0][0x23c], -R30 ;  /* 0x00008f002f5f7a23 */ /* 0x000fe2000001081e */
        /* <DEDUP_REMOVED lines=8> */
[----:B------:R-:W-:Y:S02]  /*5110*/  FFMA.FTZ R38, R38, c[0x0][0x23c], -R30 ;  /* 0x00008f0026267a23 */ /* 0x000fe4000001081e */
[----:B------:R-:W-:Y:S01]  /*5120*/  FFMA.FTZ R47, R88, c[0x0][0x23c], -R50 ;  /* 0x00008f00582f7a23 */ /* 0x000fe20000010832 */
[C---:B------:R-:W-:Y:S01]  /*5130*/  HMMA.16816.F32.BF16 R132, R128.reuse, R4, RZ ;  /* 0x000000048084723c */ /* 0x040fe200000418ff */
[--C-:B------:R-:W-:Y:S01]  /*5140*/  FFMA.FTZ R34, R34, c[0x0][0x23c], -R30.reuse ;  /* 0x00008f0022227a23 */ /* 0x100fe2000001081e */
[----:B------:R-:W-:Y:S01]  /*5150*/  MUFU.EX2 R85, R85 ;  /* 0x0000005500557308 */ /* 0x000fe20000000800 */
[--C-:B------:R-:W-:Y:S02]  /*5160*/  FFMA.FTZ R29, R29, c[0x0][0x23c], -R30.reuse ;  /* 0x00008f001d1d7a23 */ /* 0x100fe4000001081e */
[----:B------:R-:W-:Y:S02]  /*5170*/  FFMA.FTZ R120, R28, c[0x0][0x23c], -R30 ;  /* 0x00008f001c787a23 */ /* 0x000fe4000001081e */
[----:B------:R-:W-:Y:S01]  /*5180*/  F2FP.BF16.PACK_AB R4, R55, R64 ;  /* 0x000000403704723e */ /* 0x000fe200000010ff */
[----:B------:R-:W-:Y:S01]  /*5190*/  HMMA.16816.F32.BF16 R128, R128, R6, RZ ;  /* 0x000000068080723c */ /* 0x000fe200000418ff */
[----:B-1----:R-:W-:Y:S01]  /*51a0*/  F2FP.BF16.PACK_AB R5, R60, R65 ;  /* 0x000000413c05723e */ /* 0x002fe200000010ff */
[----:B------:R-:W1:Y:S01]  /*51b0*/  MUFU.EX2 R63, R63 ;  /* 0x0000003f003f7308 */ /* 0x000e620000000800 */
[----:B------:R-:W-:-:S04]  /*51c0*/  FADD.FTZ R65, R65, R93 ;  /* 0x0000005d41417221 */ /* 0x000fc80000010000 */
        /* <DEDUP_REMOVED lines=9> */
[----:B------:R-:W4:Y:S06]  /*5260*/  MUFU.EX2 R81, R81 ;  /* 0x0000005100517308 */ /* 0x000f2c0000000800 */
[C---:B------:R-:W-:Y:S01]  /*5270*/  HMMA.16816.F32.BF16 R136, R4.reuse, R14, R136 ;  /* 0x0000000e0488723c */ /* 0x040fe20000041888 */
[----:B------:R-:W5:Y:S01]  /*5280*/  LDSM.16.MT88.4 R12, [R158+0x3800] ;  /* 0x003800009e0c783b */ /* 0x000f620000004200 */
[----:B------:R-:W1:Y:S06]  /*5290*/  MUFU.EX2 R83, R83 ;  /* 0x0000005300537308 */ /* 0x000e6c0000000800 */
[C---:B--2---:R-:W-:Y:S02]  /*52a0*/  HMMA.16816.F32.BF16 R132, R4.reuse, R8, R132 ;  /* 0x000000080484723c */ /* 0x044fe40000041884 */
[----:B------:R-:W2:Y:S06]  /*52b0*/  MUFU.EX2 R82, R82 ;  /* 0x0000005200527308 */ /* 0x000eac0000000800 */
[----:B------:R-:W-:Y:S01]  /*52c0*/  HMMA.16816.F32.BF16 R128, R4, R10, R128 ;  /* 0x0000000a0480723c */ /* 0x000fe20000041880 */
[----:B------:R-:W5:Y:S01]  /*52d0*/  LDSM.16.MT88.4 R8, [R154+0x3c00] ;  /* 0x003c00009a08783b */ /* 0x000f620000004200 */
[----:B------:R-:W-:Y:S05]  /*52e0*/  MUFU.EX2 R84, R84 ;  /* 0x0000005400547308 */ /* 0x000fea0000000800 */
[----:B------:R-:W-:Y:S01]  /*52f0*/  F2FP.BF16.PACK_AB R4, R45, R52 ;  /* 0x000000342d04723e */ /* 0x000fe200000010ff */
        /* <DEDUP_REMOVED lines=20> */
[----:B------:R-:W4:Y:S01]  /*5440*/  MUFU.EX2 R59, R59 ;  /* 0x0000003b003b7308 */ /* 0x000f220000000800 */
[----:B--2---:R-:W-:Y:S01]  /*5450*/  FADD.FTZ R81, R82, R81 ;  /* 0x0000005152517221 */ /* 0x004fe20000010000 */
[C---:B-----5:R-:W-:Y:S06]  /*5460*/  HMMA.16816.F32.BF16 R132, R4.reuse, R12, R132 ;  /* 0x0000000c0484723c */ /* 0x060fec0000041884 */
[----:B------:R-:W-:Y:S02]  /*5470*/  MUFU.EX2 R78, R78 ;  /* 0x0000004e004e7308 */ /* 0x000fe40000000800 */
[----:B------:R-:W-:Y:S01]  /*5480*/  HMMA.16816.F32.BF16 R128, R4, R14, R128 ;  /* 0x0000000e0480723c */ /* 0x000fe20000041880 */
[----:B------:R-:W2:Y:S05]  /*5490*/  LDSM.16.MT88.4 R12, [R154+0x4000] ;  /* 0x004000009a0c783b */ /* 0x000eaa0000004200 */
[----:B------:R-:W5:Y:S01]  /*54a0*/  MUFU.EX2 R58, R58 ;  /* 0x0000003a003a7308 */ /* 0x000f620000000800 */
[----:B------:R-:W-:-:S02]  /*54b0*/  F2FP.BF16.PACK_AB R4, R36, R37 ;  /* 0x000000252404723e */ /* 0x000fc400000010ff */
[----:B------:R-:W-:Y:S02]  /*54c0*/  F2FP.BF16.PACK_AB R5, R82, R83 ;  /* 0x000000535205723e */ /* 0x000fe400000010ff */
[----:B------:R-:W-:Y:S01]  /*54d0*/  F2FP.BF16.PACK_AB R6, R32, R35 ;  /* 0x000000232006723e */ /* 0x000fe200000010ff */
[----:B------:R-:W-:Y:S01]  /*54e0*/  FADD.FTZ R35, R35, R39 ;  /* 0x0000002723237221 */ /* 0x000fe20000010000 */
[----:B-1----:R-:W-:Y:S01]  /*54f0*/  F2FP.BF16.PACK_AB R7, R80, R84 ;  /* 0x000000545007723e */ /* 0x002fe200000010ff */
[----:B------:R-:W1:Y:S01]  /*5500*/  MUFU.EX2 R24, R24 ;  /* 0x0000001800187308 */ /* 0x000e620000000800 */
[----:B------:R-:W-:Y:S02]  /*5510*/  FADD.FTZ R84, R84, R81 ;  /* 0x0000005154547221 */ /* 0x000fe40000010000 */
[----:B------:R-:W-:Y:S02]  /*5520*/  FADD.FTZ R35, R32, R35 ;  /* 0x0000002320237221 */ /* 0x000fe40000010000 */
[----:B------:R-:W-:Y:S01]  /*5530*/  FADD.FTZ R84, R80, R84 ;  /* 0x0000005450547221 */ /* 0x000fe20000010000 */
[C---:B------:R-:W-:Y:S02]  /*5540*/  HMMA.16816.F32.BF16 R140, R4.reuse, R8, R140 ;  /* 0x00000008048c723c */ /* 0x040fe4000004188c */
        /* <DEDUP_REMOVED lines=11> */
[----:B----4-:R-:W-:Y:S01]  /*5600*/  F2FP.BF16.PACK_AB R5, R59, R86 ;  /* 0x000000563b05723e */ /* 0x010fe200000010ff */
[----:B------:R-:W4:Y:S01]  /*5610*/  MUFU.EX2 R44, R44 ;  /* 0x0000002c002c7308 */ /* 0x000f220000000800 */
[----:B------:R-:W-:Y:S01]  /*5620*/  F2FP.BF16.PACK_AB R6, R25, R26 ;  /* 0x0000001a1906723e */ /* 0x000fe200000010ff */
[----:B------:R-:W-:Y:S01]  /*5630*/  FADD.FTZ R86, R86, R84 ;  /* 0x0000005456567221 */ /* 0x000fe20000010000 */
[----:B-----5:R-:W-:Y:S01]  /*5640*/  F2FP.BF16.PACK_AB R7, R58, R78 ;  /* 0x0000004e3a07723e */ /* 0x020fe200000010ff */
        /* <DEDUP_REMOVED lines=8> */
[----:B------:R-:W2:Y:S01]  /*56d0*/  MUFU.EX2 R95, R95 ;  /* 0x0000005f005f7308 */ /* 0x000ea20000000800 */
[----:B-1----:R-:W-:Y:S01]  /*56e0*/  FADD.FTZ R26, R24, R26 ;  /* 0x0000001a181a7221 */ /* 0x002fe20000010000 */
[C---:B------:R-:W-:Y:S01]  /*56f0*/  HMMA.16816.F32.BF16 R136, R4.reuse, R14, R136 ;  /* 0x0000000e0488723c */ /* 0x040fe20000041888 */
[----:B------:R-:W1:Y:S05]  /*5700*/  LDSM.16.MT88.4 R12, [R158+0x4400] ;  /* 0x004400009e0c783b */ /* 0x000e6a0000004200 */
[----:B------:R-:W5:Y:S02]  /*5710*/  MUFU.EX2 R20, R20 ;  /* 0x0000001400147308 */ /* 0x000f640000000800 */
[C---:B------:R-:W-:Y:S06]  /*5720*/  HMMA.16816.F32.BF16 R132, R4.reuse, R8, R132 ;  /* 0x000000080484723c */ /* 0x040fec0000041884 */
[----:B------:R-:W1:Y:S02]  /*5730*/  MUFU.EX2 R0, R0 ;  /* 0x0000000000007308 */ /* 0x000e640000000800 */
[----:B------:R-:W-:Y:S01]  /*5740*/  HMMA.16816.F32.BF16 R128, R4, R10, R128 ;  /* 0x0000000a0480723c */ /* 0x000fe20000041880 */
[----:B------:R-:W1:Y:S05]  /*5750*/  LDSM.16.MT88.4 R8, [R154+0x4800] ;  /* 0x004800009a08783b */ /* 0x000e6a0000004200 */
[----:B------:R-:W-:Y:S01]  /*5760*/  MUFU.EX2 R33, R33 ;  /* 0x0000002100217308 */ /* 0x000fe20000000800 */
[C---:B------:R-:W-:Y:S01]  /*5770*/  F2FP.BF16.PACK_AB R4, R23.reuse, R24 ;  /* 0x000000181704723e */ /* 0x040fe200000010ff */
[----:B------:R-:W-:Y:S01]  /*5780*/  FADD.FTZ R23, R23, R26 ;  /* 0x0000001a17177221 */ /* 0x000fe20000010000 */
[----:B----4-:R-:W-:Y:S01]  /*5790*/  F2FP.BF16.PACK_AB R5, R44, R56 ;  /* 0x000000382c05723e */ /* 0x010fe200000010ff */
[----:B------:R-:W-:Y:S01]  /*57a0*/  FADD.FTZ R56, R56, R78 ;  /* 0x0000004e38387221 */ /* 0x000fe20000010000 */
[----:B------:R-:W-:Y:S01]  /*57b0*/  F2FP.BF16.PACK_AB R6, R21, R22 ;  /* 0x000000161506723e */ /* 0x000fe200000010ff */
[----:B------:R-:W-:Y:S01]  /*57c0*/  FADD.FTZ R23, R22, R23 ;  /* 0x0000001716177221 */ /* 0x000fe20000010000 */
[----:B--2---:R-:W-:Y:S01]  /*57d0*/  F2FP.BF16.PACK_AB R7, R95, R51 ;  /* 0x000000335f07723e */ /* 0x004fe200000010ff */
[----:B------:R-:W-:Y:S01]  /*57e0*/  MUFU.EX2 R79, R79 ;  /* 0x0000004f004f7308 */ /* 0x000fe20000000800 */
[----:B------:R-:W-:-:S02]  /*57f0*/  FADD.FTZ R56, R44, R56 ;  /* 0x000000382c387221 */ /* 0x000fc40000010000 */
[----:B------:R-:W-:Y:S02]  /*5800*/  FADD.FTZ R21, R21, R23 ;  /* 0x0000001715157221 */ /* 0x000fe40000010000 */
[----:B------:R-:W-:Y:S01]  /*5810*/  FADD.FTZ R51, R51, R56 ;  /* 0x0000003833337221 */ /* 0x000fe20000010000 */
[----:B---3--:R-:W-:Y:S01]  /*5820*/  HMMA.16816.F32.BF16 R140, R4, R16, R140 ;  /* 0x00000010048c723c */ /* 0x008fe2000004188c */
[----:B-----5:R-:W-:Y:S01]  /*5830*/  FADD.FTZ R21, R20, R21 ;  /* 0x0000001514157221 */ /* 0x020fe20000010000 */
[----:B------:R-:W-:Y:S01]  /*5840*/  MUFU.EX2 R49, R49 ;  /* 0x0000003100317308 */ /* 0x000fe20000000800 */
[----:B------:R-:W-:-:S05]  /*5850*/  FADD.FTZ R51, R95, R51 ;  /* 0x000000335f337221 */ /* 0x000fca0000010000 */
[C---:B------:R-:W-:Y:S01]  /*5860*/  HMMA.16816.F32.BF16 R136, R4.reuse, R18, R136 ;  /* 0x000000120488723c */ /* 0x040fe20000041888 */
[----:B------:R-:W2:Y:S01]  /*5870*/  LDSM.16.MT88.4 R16, [R158+0x4800] ;  /* 0x004800009e10783b */ /* 0x000ea20000004200 */
[----:B------:R-:W3:Y:S06]  /*5880*/  MUFU.EX2 R40, R40 ;  /* 0x0000002800287308 */ /* 0x000eec0000000800 */
[C---:B-1----:R-:W-:Y:S02]  /*5890*/  HMMA.16816.F32.BF16 R132, R4.reuse, R12, R132 ;  /* 0x0000000c0484723c */ /* 0x042fe40000041884 */
[----:B------:R-:W-:Y:S06]  /*58a0*/  MUFU.EX2 R46, R46 ;  /* 0x0000002e002e7308 */ /* 0x000fec0000000800 */
[----:B------:R-:W-:Y:S01]  /*58b0*/  HMMA.16816.F32.BF16 R128, R4, R14, R128 ;  /* 0x0000000e0480723c */ /* 0x000fe20000041880 */
[----:B------:R-:W1:Y:S01]  /*58c0*/  LDSM.16.MT88.4 R12, [R154+0x4c00] ;  /* 0x004c00009a0c783b */ /* 0x000e620000004200 */
[----:B------:R-:W4:Y:S05]  /*58d0*/  MUFU.EX2 R42, R42 ;  /* 0x0000002a002a7308 */ /* 0x000f2a0000000800 */
[C---:B------:R-:W-:Y:S01]  /*58e0*/  F2FP.BF16.PACK_AB R4, R0.reuse, R20 ;  /* 0x000000140004723e */ /* 0x040fe200000010ff */
[----:B------:R-:W-:Y:S01]  /*58f0*/  FADD.FTZ R0, R0, R21 ;  /* 0x0000001500007221 */ /* 0x000fe20000010000 */
[----:B---3--:R-:W-:Y:S01]  /*5900*/  F2FP.BF16.PACK_AB R5, R40, R49 ;  /* 0x000000312805723e */ /* 0x008fe200000010ff */
[----:B------:R-:W3:Y:S01]  /*5910*/  MUFU.EX2 R57, R57 ;  /* 0x0000003900397308 */ /* 0x000ee20000000800 */
[----:B------:R-:W-:Y:S01]  /*5920*/  F2FP.BF16.PACK_AB R6, R79, R33 ;  /* 0x000000214f06723e */ /* 0x000fe200000010ff */
[----:B------:R-:W-:-:S02]  /*5930*/  FADD.FTZ R49, R49, R51 ;  /* 0x0000003331317221 */ /* 0x000fc40000010000 */
[----:B------:R-:W-:Y:S02]  /*5940*/  FADD.FTZ R0, R33, R0 ;  /* 0x0000000021007221 */ /* 0x000fe40000010000 */
[----:B------:R-:W-:Y:S01]  /*5950*/  FADD.FTZ R49, R40, R49 ;  /* 0x0000003128317221 */ /* 0x000fe20000010000 */
[----:B----4-:R-:W-:Y:S01]  /*5960*/  F2FP.BF16.PACK_AB R7, R42, R46 ;  /* 0x0000002e2a07723e */ /* 0x010fe200000010ff */
[----:B------:R-:W4:Y:S02]  /*5970*/  MUFU.EX2 R38, R38 ;  /* 0x0000002600267308 */ /* 0x000f240000000800 */
[----:B------:R-:W-:Y:S02]  /*5980*/  FADD.FTZ R46, R46, R49 ;  /* 0x000000312e2e7221 */ /* 0x000fe40000010000 */
[----:B------:R-:W-:Y:S02]  /*5990*/  FADD.FTZ R79, R79, R0 ;  /* 0x000000004f4f7221 */ /* 0x000fe40000010000 */
[----:B------:R-:W-:Y:S01]  /*59a0*/  FADD.FTZ R46, R42, R46 ;  /* 0x0000002e2a2e7221 */ /* 0x000fe20000010000 */
[C---:B------:R-:W-:Y:S01]  /*59b0*/  HMMA.16816.F32.BF16 R140, R4.reuse, R8, R140 ;  /* 0x00000008048c723c */ /* 0x040fe2000004188c */
[----:B---3--:R-:W-:Y:S01]  /*59c0*/  FADD.FTZ R79, R57, R79 ;  /* 0x0000004f394f7221 */ /* 0x008fe20000010000 */
[----:B------:R-:W3:Y:S06]  /*59d0*/  MUFU.EX2 R47, R47 ;  /* 0x0000002f002f7308 */ /* 0x000eec0000000800 */
[----:B------:R-:W-:Y:S01]  /*59e0*/  HMMA.16816.F32.BF16 R136, R4, R10, R136 ;  /* 0x0000000a0488723c */ /* 0x000fe20000041888 */
[----:B------:R-:W5:Y:S01]  /*59f0*/  LDSM.16.MT88.4 R8, [R158+0x4c00] ;  /* 0x004c00009e08783b */ /* 0x000f620000004200 */
[----:B------:R-:W1:Y:S01]  /*5a00*/  MUFU.EX2 R43, R43 ;  /* 0x0000002b002b7308 */ /* 0x000e620000000800 */
[----:B----4-:R-:W-:-:S05]  /*5a10*/  FADD.FTZ R46, R38, R46 ;  /* 0x0000002e262e7221 */ /* 0x010fca0000010000 */
[----:B--2---:R-:W-:Y:S02]  /*5a20*/  HMMA.16816.F32.BF16 R132, R4, R16, R132 ;  /* 0x000000100484723c */ /* 0x004fe40000041884 */
[----:B------:R-:W2:Y:S01]  /*5a30*/  MUFU.EX2 R119, R119 ;  /* 0x0000007700777308 */ /* 0x000ea20000000800 */
[----:B---3--:R-:W-:-:S05]  /*5a40*/  FADD.FTZ R79, R47, R79 ;  /* 0x0000004f2f4f7221 */ /* 0x008fca0000010000 */
[----:B------:R-:W-:Y:S02]  /*5a50*/  HMMA.16816.F32.BF16 R128, R4, R18, R128 ;  /* 0x000000120480723c */ /* 0x000fe40000041880 */
[----:B------:R-:W3:Y:S01]  /*5a60*/  MUFU.EX2 R34, R34 ;  /* 0x0000002200227308 */ /* 0x000ee20000000800 */
[----:B-1----:R-:W-:-:S04]  /*5a70*/  FADD.FTZ R79, R43, R79 ;  /* 0x0000004f2b4f7221 */ /* 0x002fc80000010000 */
[----:B------:R-:W-:-:S03]  /*5a80*/  F2FP.BF16.PACK_AB R4, R47, R57 ;  /* 0x000000392f04723e */ /* 0x000fc600000010ff */
[----:B------:R-:W1:Y:S01]  /*5a90*/  MUFU.EX2 R29, R29 ;  /* 0x0000001d001d7308 */ /* 0x000e620000000800 */
[C---:B--2---:R-:W-:Y:S01]  /*5aa0*/  F2FP.BF16.PACK_AB R6, R119.reuse, R43 ;  /* 0x0000002b7706723e */ /* 0x044fe200000010ff */
[----:B------:R-:W-:-:S06]  /*5ab0*/  FADD.FTZ R119, R119, R79 ;  /* 0x0000004f77777221 */ /* 0x000fcc0000010000 */
        /* <DEDUP_REMOVED lines=8> */
[C---:B-----5:R-:W-:Y:S08]  /*5b40*/  HMMA.16816.F32.BF16 R132, R4.reuse, R8, R132 ;  /* 0x000000080484723c */ /* 0x060ff00000041884 */
[----:B------:R-:W-:Y:S01]  /*5b50*/  HMMA.16816.F32.BF16 R128, R4, R10, R128 ;  /* 0x0000000a0480723c */ /* 0x000fe20000041880 */
[----:B------:R-:W-:Y:S06]  /*5b60*/  @!UPT UIADD3 URZ, URZ, URZ, URZ ;  /* 0x0000003f3f3ff290 */ /* 0x000fec000fffe03f */
[----:B------:R-:W-:Y:S11]  /*5b70*/  @!P2 BRA `(.L_x_4761) ;  /* 0x00003a900000a947 */ /* 0x000ff60003800000 */
[----:B------:R-:W-:-:S04]  /*5b80*/  DEPBAR.LE SB0, 0x0 ;  /* 0x000080000000791a */ /* 0x000fc80000000000 */
[----:B------:R-:W-:Y:S02]  /*5b90*/  IADD3 R122, R72, -0x2, RZ ;  /* 0xfffffffe487a7810 */ /* 0x000fe40007ffe0ff */
[----:B------:R-:W-:Y:S01]  /*5ba0*/  MOV R0, c[0x0][0x1a0] ;  /* 0x0000680000007a02 */ /* 0x000fe20000000f00 */
        /* <DEDUP_REMOVED lines=60> */
.L_x_4762:
[----:B------:R-:W-:-:S04]  /*5f70*/  LEA R6, -R0, RZ, 0x7 ;  /* 0x000000ff00067211 */ /* 0x000fc800078e39ff */
[----:B------:R-:W-:Y:S02]  /*5f80*/  SHF.R.S32.HI R5, RZ, 0x1f, R6 ;  /* 0x0000001fff057819 */ /* 0x000fe40000011406 */
.L_x_4763:
[----:B------:R-:W-:Y:S02]  /*5f90*/  ISETP.GE.AND P0, PT, R147, c[0x0][0x220], PT ;  /* 0x0000880093007a0c */ /* 0x000fe40003f06270 */
[----:B------:R-:W-:-:S04]  /*5fa0*/  LEA R96, P5, R6, R96, 0x1 ;  /* 0x0000006006607211 */ /* 0x000fc800078a08ff */
[----:B------:R-:W-:-:S07]  /*5fb0*/  LEA.HI.X R97, R6, R97, R5, 0x1, P5 ;  /* 0x0000006106617211 */ /* 0x000fce00028f0c05 */
[----:B------:R-:W-:Y:S01]  /*5fc0*/  @!P0 IMAD.MOV.U32 R4, RZ, RZ, c[0x0][0x1a4] ;  /* 0x00006900ff048624 */ /* 0x000fe200078e00ff */
[-C--:B------:R-:W-:Y:S01]  /*5fd0*/  @!P0 LEA R8, P4, R0, R74.reuse, 0x6 ;  /* 0x0000004a00088211 */ /* 0x080fe200078830ff */
[----:B------:R-:W-:Y:S01]  /*5fe0*/  @!P0 IMAD.MOV.U32 R76, RZ, RZ, R74 ;  /* 0x000000ffff4c8224 */ /* 0x000fe200078e004a */
[----:B------:R-:W-:Y:S01]  /*5ff0*/  @!P0 IADD3 R7, P3, P2, R6, R74, R152 ;  /* 0x0000004a06078210 */ /* 0x000fe20007a7e098 */
[----:B------:R-:W-:Y:S01]  /*6000*/  @!P0 IMAD.MOV.U32 R14, RZ, RZ, R96 ;  /* 0x000000ffff0e8224 */ /* 0x000fe200078e0060 */
[CC--:B------:R-:W-:Y:S01]  /*6010*/  @!P0 LEA.HI.X R4, R0.reuse, R77.reuse, R4, 0x6, P4 ;  /* 0x0000004d00048211 */ /* 0x0c0fe200020f3404 */
[----:B------:R-:W-:Y:S01]  /*6020*/  @!P0 IMAD.WIDE.U32 R10, R0, 0x60, R76 ;  /* 0x00000060000a8825 */ /* 0x000fe200078e004c */
[----:B------:R-:W-:Y:S01]  /*6030*/  @!P0 IADD3.X R76, R5, R77, R149, P3, P2 ;  /* 0x0000004d054c8210 */ /* 0x000fe20001fe4495 */
[----:B------:R-:W-:Y:S01]  /*6040*/  @P0 STS [R145+0x3000], RZ ;  /* 0x003000ff91000388 */ /* 0x000fe20000000800 */
[C---:B------:R-:W-:Y:S01]  /*6050*/  @!P0 IADD3 R8, P3, R6.reuse, R8, RZ ;  /* 0x0000000806088210 */ /* 0x040fe20007f7e0ff */
[----:B------:R-:W-:Y:S01]  /*6060*/  @!P0 IMAD.MOV.U32 R0, RZ, RZ, c[0x0][0x1a4] ;  /* 0x00006900ff008624 */ /* 0x000fe200078e00ff */
[----:B------:R-:W-:Y:S01]  /*6070*/  @!P0 IADD3 R9, P2, R6, R10, RZ ;  /* 0x0000000a06098210 */ /* 0x000fe20007f5e0ff */
[----:B------:R-:W-:Y:S01]  /*6080*/  @!P0 IMAD.MOV.U32 R15, RZ, RZ, R97 ;  /* 0x000000ffff0f8224 */ /* 0x000fe200078e0061 */
[----:B------:R-:W-:Y:S01]  /*6090*/  @!P0 LEA R12, P4, R7, c[0x0][0x170], 0x1 ;  /* 0x00005c00070c8a11 */ /* 0x000fe200078808ff */
[----:B------:R-:W-:Y:S01]  /*60a0*/  @!P0 IMAD R0, R0, 0x60, RZ ;  /* 0x0000006000008824 */ /* 0x000fe200078e02ff */
[----:B------:R-:W-:Y:S01]  /*60b0*/  @P0 STS [R145+0x3004], RZ ;  /* 0x003004ff91000388 */ /* 0x000fe20000000800 */
[----:B------:R-:W-:Y:S01]  /*60c0*/  @!P0 IMAD.X R4, R5, 0x1, R4, P3 ;  /* 0x0000000105048824 */ /* 0x000fe200018e0604 */
[----:B------:R-:W-:-:S02]  /*60d0*/  @!P0 LEA R10, P3, R8, c[0x0][0x170], 0x1 ;  /* 0x00005c00080a8a11 */ /* 0x000fc400078608ff */
[----:B------:R-:W-:Y:S01]  /*60e0*/  @!P0 IADD3.X R0, R5, R11, R0, P2, !PT ;  /* 0x0000000b05008210 */ /* 0x000fe200017fe400 */
[----:B------:R-:W-:Y:S01]  /*60f0*/  @P0 STS.64 [R145+0x3008], RZ ;  /* 0x003008ff91000388 */ /* 0x000fe20000000a00 */
[----:B------:R-:W-:Y:S02]  /*6100*/  @!P0 LEA.HI.X R13, R7, c[0x0][0x174], R76, 0x1, P4 ;  /* 0x00005d00070d8a11 */ /* 0x000fe400020f0c4c */
[C---:B------:R-:W-:Y:S01]  /*6110*/  @!P0 LEA R6, P2, R9.reuse, c[0x0][0x170], 0x1 ;  /* 0x00005c0009068a11 */ /* 0x040fe200078408ff */
[----:B------:R-:W-:Y:S01]  /*6120*/  @!PT LDS RZ, [RZ] ;  /* 0x00000000fffff984 */ /* 0x000fe20000000800 */
[----:B------:R-:W-:Y:S01]  /*6130*/  @!PT LDS RZ, [RZ] ;  /* 0x00000000fffff984 */ /* 0x000fe20000000800 */
[----:B------:R-:W-:Y:S01]  /*6140*/  @!PT LDS RZ, [RZ] ;  /* 0x00000000fffff984 */ /* 0x000fe20000000800 */
[----:B------:R1:W-:Y:S01]  /*6150*/  @!P0 LDGSTS.E.BYPASS.LTC128B.128 [R145+0x3000], [R14.64] ;  /* 0x030000000e918fae */ /* 0x0003e2000b901d46 */
[----:B------:R-:W-:Y:S02]  /*6160*/  @!P0 LEA.HI.X R11, R8, c[0x0][0x174], R4, 0x1, P3 ;  /* 0x00005d00080b8a11 */ /* 0x000fe400018f0c04 */
[----:B------:R-:W-:Y:S01]  /*6170*/  @!P0 LEA.HI.X R7, R9, c[0x0][0x174], R0, 0x1, P2 ;  /* 0x00005d0009078a11 */ /* 0x000fe200010f0c00 */
        /* <DEDUP_REMOVED lines=19> */
[----:B--2---:R-:W2:Y:S04]  /*62b0*/  LDSM.16.M88.4 R8, [R117] ;  /* 0x000000007508783b */ /* 0x004ea80000000200 */
[----:B------:R-:W4:Y:S04]  /*62c0*/  LDSM.16.M88.4 R32, [R115+0x2000] ;  /* 0x002000007320783b */ /* 0x000f280000000200 */
[----:B------:R-:W5:Y:S04]  /*62d0*/  LDSM.16.M88.4 R24, [R115+0x2400] ;  /* 0x002400007318783b */ /* 0x000f680000000200 */
[----:B------:R-:W1:Y:S04]  /*62e0*/  LDSM.16.M88.4 R16, [R115+0x2800] ;  /* 0x002800007310783b */ /* 0x000e680000000200 */
[----:B------:R-:W1:Y:S04]  /*62f0*/  LDSM.16.M88.4 R72, [R115+0x2c00] ;  /* 0x002c00007348783b */ /* 0x000e680000000200 */
[----:B------:R-:W-:Y:S04]  /*6300*/  LDSM.16.M88.4 R88, [R116] ;  /* 0x000000007458783b */ /* 0x000fe80000000200 */
[----:B------:R-:W1:Y:S04]  /*6310*/  LDSM.16.M88.4 R80, [R112] ;  /* 0x000000007050783b */ /* 0x000e680000000200 */
[----:B------:R-:W1:Y:S04]  /*6320*/  LDSM.16.M88.4 R84, [R113] ;  /* 0x000000007154783b */ /* 0x000e680000000200 */
[----:B------:R-:W1:Y:S04]  /*6330*/  LDSM.16.M88.4 R76, [R110] ;  /* 0x000000006e4c783b */ /* 0x000e680000000200 */
[----:B------:R-:W1:Y:S01]  /*6340*/  LDSM.16.M88.4 R92, [R114] ;  /* 0x00000000725c783b */ /* 0x000e620000000200 */
[C---:B--2---:R-:W-:Y:S03]  /*6350*/  HMMA.16816.F32.BF16 R52, R8.reuse, R48, RZ ;  /* 0x000000300834723c */ /* 0x044fe600000418ff */
[----:B------:R-:W0:Y:S05]  /*6360*/  LDGDEPBAR ;  /* 0x00000000000079af */ /* 0x000e2a0000000000 */
[C---:B------:R-:W-:Y:S08]  /*6370*/  HMMA.16816.F32.BF16 R48, R8.reuse, R50, RZ ;  /* 0x000000320830723c */ /* 0x040ff000000418ff */
[C---:B------:R-:W-:Y:S08]  /*6380*/  HMMA.16816.F32.BF16 R60, R8.reuse, R56, RZ ;  /* 0x00000038083c723c */ /* 0x040ff000000418ff */
[C---:B------:R-:W-:Y:S08]  /*6390*/  HMMA.16816.F32.BF16 R56, R8.reuse, R58, RZ ;  /* 0x0000003a0838723c */ /* 0x040ff000000418ff */
[C---:B---3--:R-:W-:Y:S08]  /*63a0*/  HMMA.16816.F32.BF16 R4, R8.reuse, R64, RZ ;  /* 0x000000400804723c */ /* 0x048ff000000418ff */
[C---:B------:R-:W-:Y:S08]  /*63b0*/  HMMA.16816.F32.BF16 R44, R8.reuse, R40, RZ ;  /* 0x00000028082c723c */ /* 0x040ff000000418ff */
[C---:B----4-:R-:W-:Y:S08]  /*63c0*/  HMMA.16816.F32.BF16 R36, R8.reuse, R32, RZ ;  /* 0x000000200824723c */ /* 0x050ff000000418ff */
[C---:B-----5:R-:W-:Y:S08]  /*63d0*/  HMMA.16816.F32.BF16 R28, R8.reuse, R24, RZ ;  /* 0x00000018081c723c */ /* 0x060ff000000418ff */
        /* <DEDUP_REMOVED lines=13> */
[C---:B------:R-:W-:Y:S01]  /*64b0*/  HMMA.16816.F32.BF16 R56, R88.reuse, R86, R56 ;  /* 0x000000565838723c */ /* 0x040fe20000041838 */
[----:B------:R-:W3:Y:S07]  /*64c0*/  LDSM.16.M88.4 R84, [R108] ;  /* 0x000000006c54783b */ /* 0x000eee0000000200 */
[C---:B------:R-:W-:Y:S08]  /*64d0*/  HMMA.16816.F32.BF16 R36, R88.reuse, R76, R36 ;  /* 0x0000004c5824723c */ /* 0x040ff00000041824 */
[----:B------:R-:W-:Y:S01]  /*64e0*/  HMMA.16816.F32.BF16 R32, R88, R78, R32 ;  /* 0x0000004e5820723c */ /* 0x000fe20000041820 */
[----:B------:R-:W4:Y:S01]  /*64f0*/  LDSM.16.M88.4 R76, [R111] ;  /* 0x000000006f4c783b */ /* 0x000f220000000200 */
[----:B------:R-:W-:-:S06]  /*6500*/  DEPBAR.LE SB0, 0x0 ;  /* 0x000080000000791a */ /* 0x000fcc0000000000 */
[C---:B------:R-:W-:Y:S07]  /*6510*/  HMMA.16816.F32.BF16 R4, R88.reuse, R92, R4 ;  /* 0x0000005c5804723c */ /* 0x040fee0000041804 */
[----:B------:R-:W-:Y:S01]  /*6520*/  IMAD.SHL.U32 R92, R122, 0x80, RZ ;  /* 0x000000807a5c7824 */ /* 0x000fe200078e00ff */
[----:B-1----:R-:W-:Y:S04]  /*6530*/  HMMA.16816.F32.BF16 R28, R88, R72, R28 ;  /* 0x00000048581c723c */ /* 0x002fe8000004181c */
[----:B------:R-:W-:-:S02]  /*6540*/  LOP3.LUT R103, R92, 0x50, R121, 0xfe, !PT ;  /* 0x000000505c677812 */ /* 0x000fc400078efe79 */
[C-C-:B------:R-:W-:Y:S02]  /*6550*/  LOP3.LUT R105, R92.reuse, 0x60, R121.reuse, 0xfe, !PT ;  /* 0x000000605c697812 */ /* 0x140fe400078efe79 */
[C---:B------:R-:W-:Y:S01]  /*6560*/  LOP3.LUT R73, R92.reuse, R121, RZ, 0xfc, !PT ;  /* 0x000000795c497212 */ /* 0x040fe200078efcff */
[C---:B--2---:R-:W-:Y:S01]  /*6570*/  HMMA.16816.F32.BF16 R12, R88.reuse, R80, R12 ;  /* 0x00000050580c723c */ /* 0x044fe2000004180c */
[----:B------:R-:W1:Y:S01]  /*6580*/  I2F R99, R103 ;  /* 0x0000006700637306 */ /* 0x000e620000201400 */
[C-C-:B------:R-:W-:Y:S02]  /*6590*/  LOP3.LUT R72, R92.reuse, 0x58, R121.reuse, 0xfe, !PT ;  /* 0x000000585c487812 */ /* 0x140fe400078efe79 */
[C-C-:B------:R-:W-:Y:S02]  /*65a0*/  LOP3.LUT R106, R92.reuse, 0x68, R121.reuse, 0xfe, !PT ;  /* 0x000000685c6a7812 */ /* 0x140fe400078efe79 */
[----:B------:R-:W-:Y:S02]  /*65b0*/  LOP3.LUT R107, R92, 0x70, R121, 0xfe, !PT ;  /* 0x000000705c6b7812 */ /* 0x000fe400078efe79 */
[----:B------:R-:W-:Y:S01]  /*65c0*/  IADD3 R80, R73, 0x1, RZ ;  /* 0x0000000149507810 */ /* 0x000fe20007ffe0ff */
[----:B------:R-:W-:Y:S01]  /*65d0*/  HMMA.16816.F32.BF16 R24, R88, R74, R24 ;  /* 0x0000004a5818723c */ /* 0x000fe20000041818 */
[----:B------:R-:W-:Y:S02]  /*65e0*/  I2F R104, R72 ;  /* 0x0000004800687306 */ /* 0x000fe40000201400 */
[----:B------:R-:W-:-:S02]  /*65f0*/  ISETP.GE.AND P4, PT, R80, R2, PT ;  /* 0x000000025000720c */ /* 0x000fc40003f86270 */
[----:B------:R-:W-:-:S03]  /*6600*/  ISETP.GE.AND P5, PT, R80, R98, PT ;  /* 0x000000625000720c */ /* 0x000fc60003fa6270 */
[----:B------:R-:W-:Y:S01]  /*6610*/  HMMA.16816.F32.BF16 R64, R88, R94, R64 ;  /* 0x0000005e5840723c */ /* 0x000fe20000041840 */
[----:B------:R-:W2:Y:S01]  /*6620*/  I2F R75, R80 ;  /* 0x00000050004b7306 */ /* 0x000ea20000201400 */
[----:B-1----:R-:W-:-:S05]  /*6630*/  FFMA.FTZ R30, R118, R99, R30 ;  /* 0x00000063761e7223 */ /* 0x002fca000001001e */
[C-C-:B------:R-:W-:Y:S01]  /*6640*/  LOP3.LUT R94, R92.reuse, 0x40, R121.reuse, 0xfe, !PT ;  /* 0x000000405c5e7812 */ /* 0x140fe200078efe79 */
[C---:B---3--:R-:W-:Y:S01]  /*6650*/  HMMA.16816.F32.BF16 R20, R88.reuse, R84, R20 ;  /* 0x000000545814723c */ /* 0x048fe20000041814 */
[----:B------:R-:W1:Y:S01]  /*6660*/  I2F R81, R80 ;  /* 0x0000005000517306 */ /* 0x000e620000201400 */
[----:B------:R-:W-:Y:S02]  /*6670*/  LOP3.LUT R95, R92, 0x48, R121, 0xfe, !PT ;  /* 0x000000485c5f7812 */ /* 0x000fe400078efe79 */
[C---:B------:R-:W-:Y:S02]  /*6680*/  ISETP.GE.AND P2, PT, R94.reuse, R98, PT ;  /* 0x000000625e00720c */ /* 0x040fe40003f46270 */
[----:B------:R-:W-:Y:S02]  /*6690*/  ISETP.GE.AND P3, PT, R94, R2, PT ;  /* 0x000000025e00720c */ /* 0x000fe40003f66270 */
[----:B------:R-:W-:Y:S01]  /*66a0*/  IADD3 R85, R73, 0x9, RZ ;  /* 0x0000000949557810 */ /* 0x000fe20007ffe0ff */
[----:B------:R-:W-:Y:S01]  /*66b0*/  HMMA.16816.F32.BF16 R8, R88, R82, R8 ;  /* 0x000000525808723c */ /* 0x000fe20000041808 */
[----:B------:R3:W5:Y:S02]  /*66c0*/  I2F R0, R94 ;  /* 0x0000005e00007306 */ /* 0x0007640000201400 */
[----:B------:R-:W-:-:S04]  /*66d0*/  ISETP.GE.AND P6, PT, R85, R98, PT ;  /* 0x000000625500720c */ /* 0x000fc80003fc6270 */
[C---:B--2---:R-:W-:Y:S01]  /*66e0*/  FFMA.FTZ R82, R118.reuse, R75, R5 ;  /* 0x0000004b76527223 */ /* 0x044fe20000010005 */
[C---:B------:R-:W-:Y:S01]  /*66f0*/  HMMA.16816.F32.BF16 R16, R88.reuse, R86, R16 ;  /* 0x000000565810723c */ /* 0x040fe20000041810 */
[----:B------:R-:W2:Y:S01]  /*6700*/  I2F R83, R85 ;  /* 0x0000005500537306 */ /* 0x000ea20000201400 */
[C---:B------:R-:W-:Y:S01]  /*6710*/  IADD3 R75, R73.reuse, 0x19, RZ ;  /* 0x00000019494b7810 */ /* 0x040fe20007ffe0ff */
[----:B-1----:R-:W-:Y:S01]  /*6720*/  FFMA.FTZ R7, R118, R81, R7 ;  /* 0x0000005176077223 */ /* 0x002fe20000010007 */
[C---:B------:R-:W-:Y:S02]  /*6730*/  IADD3 R81, R73.reuse, 0x21, RZ ;  /* 0x0000002149517810 */ /* 0x040fe40007ffe0ff */
[----:B------:R-:W-:Y:S02]  /*6740*/  FSEL R82, R82, -INF , !P5 ;  /* 0xff80000052527808 */ /* 0x000fe40006800000 */
[----:B----4-:R-:W-:Y:S01]  /*6750*/  HMMA.16816.F32.BF16 R44, R88, R76, R44 ;  /* 0x0000004c582c723c */ /* 0x010fe2000004182c */
[----:B---3--:R-:W-:Y:S01]  /*6760*/  IADD3 R94, R73, 0x11, RZ ;  /* 0x00000011495e7810 */ /* 0x008fe20007ffe0ff */
[----:B------:R-:W1:Y:S01]  /*6770*/  I2F R76, R85 ;  /* 0x00000055004c7306 */ /* 0x000e620000201400 */
[----:B------:R-:W-:Y:S01]  /*6780*/  FSEL R7, R7, -INF , !P4 ;  /* 0xff80000007077808 */ /* 0x000fe20006000000 */
[----:B-----5:R-:W-:Y:S01]  /*6790*/  FFMA.FTZ R36, R118, R0, R36 ;  /* 0x0000000076247223 */ /* 0x020fe20000010024 */
[----:B------:R-:W-:-:S02]  /*67a0*/  ISETP.GE.AND P4, PT, R94, R98, PT ;  /* 0x000000625e00720c */ /* 0x000fc40003f86270 */
[-C--:B------:R-:W-:Y:S01]  /*67b0*/  ISETP.GE.AND P5, PT, R85, R2.reuse, PT ;  /* 0x000000025500720c */ /* 0x080fe20003fa6270 */
[----:B------:R-:W-:Y:S01]  /*67c0*/  HMMA.16816.F32.BF16 R40, R88, R78, R40 ;  /* 0x0000004e5828723c */ /* 0x000fe20000041828 */
[----:B--2---:R-:W-:Y:S01]  /*67d0*/  FFMA.FTZ R77, R118, R83, R65 ;  /* 0x00000053764d7223 */ /* 0x004fe20000010041 */
[----:B------:R-:W2:Y:S01]  /*67e0*/  I2F R87, R94 ;  /* 0x0000005e00577306 */ /* 0x000ea20000201400 */
[----:B------:R-:W-:Y:S02]  /*67f0*/  FSEL R159, R36, -INF , !P2 ;  /* 0xff800000249f7808 */ /* 0x000fe40005000000 */
[----:B------:R-:W-:Y:S02]  /*6800*/  IADD3 R36, R73, 0x51, RZ ;  /* 0x0000005149247810 */ /* 0x000fe40007ffe0ff */
[----:B------:R-:W-:Y:S02]  /*6810*/  FSEL R77, R77, -INF , !P6 ;  /* 0xff8000004d4d7808 */ /* 0x000fe40007000000 */
[----:B------:R-:W-:Y:S01]  /*6820*/  ISETP.GE.AND P6, PT, R94, R2, PT ;  /* 0x000000025e00720c */ /* 0x000fe20003fc6270 */
[----:B------:R-:W3:Y:S01]  /*6830*/  I2F R5, R94 ;  /* 0x0000005e00057306 */ /* 0x000ee20000201400 */
[----:B-1----:R-:W-:-:S02]  /*6840*/  FFMA.FTZ R67, R118, R76, R67 ;  /* 0x0000004c76437223 */ /* 0x002fc40000010043 */
[----:B------:R-:W-:Y:S01]  /*6850*/  FFMA.FTZ R85, R118, R0, R38 ;  /* 0x0000000076557223 */ /* 0x000fe20000010026 */
[----:B------:R-:W-:-:S04]  /*6860*/  LOP3.LUT R0, R92, 0x10, R121, 0xfe, !PT ;  /* 0x000000105c007812 */ /* 0x000fc800078efe79 */
[----:B------:R-:W1:Y:S01]  /*6870*/  I2F R65, R75 ;  /* 0x0000004b00417306 */ /* 0x000e620000201400 */
[C---:B--2---:R-:W-:Y:S01]  /*6880*/  FFMA.FTZ R61, R118.reuse, R87, R61 ;  /* 0x00000057763d7223 */ /* 0x044fe2000001003d */
[----:B------:R-:W-:Y:S02]  /*6890*/  FSEL R85, R85, -INF , !P3 ;  /* 0xff80000055557808 */ /* 0x000fe40005800000 */
[----:B------:R-:W-:Y:S02]  /*68a0*/  ISETP.GE.AND P3, PT, R103, R2, PT ;  /* 0x000000026700720c */ /* 0x000fe40003f66270 */
[----:B------:R-:W-:Y:S01]  /*68b0*/  FSEL R124, R61, -INF , !P4 ;  /* 0xff8000003d7c7808 */ /* 0x000fe20006000000 */
[----:B---3--:R-:W-:Y:S01]  /*68c0*/  FFMA.FTZ R102, R118, R5, R63 ;  /* 0x0000000576667223 */ /* 0x008fe2000001003f */
[C---:B------:R-:W-:Y:S01]  /*68d0*/  IADD3 R63, R73.reuse, 0x29, RZ ;  /* 0x00000029493f7810 */ /* 0x040fe20007ffe0ff */
[----:B------:R-:W2:Y:S01]  /*68e0*/  I2F R80, R81 ;  /* 0x0000005100507306 */ /* 0x000ea20000201400 */
[----:B------:R-:W-:-:S02]  /*68f0*/  IADD3 R61, R73, 0x31, RZ ;  /* 0x00000031493d7810 */ /* 0x000fc40007ffe0ff */
[----:B------:R-:W-:Y:S02]  /*6900*/  ISETP.GE.AND P4, PT, R75, R2, PT ;  /* 0x000000024b00720c */ /* 0x000fe40003f86270 */
[----:B------:R-:W-:Y:S01]  /*6910*/  FSEL R102, R102, -INF , !P6 ;  /* 0xff80000066667808 */ /* 0x000fe20007000000 */
[----:B-1----:R-:W-:Y:S01]  /*6920*/  FFMA.FTZ R94, R118, R65, R59 ;  /* 0x00000041765e7223 */ /* 0x002fe2000001003b */
[-C--:B------:R-:W-:Y:S01]  /*6930*/  ISETP.GE.AND P6, PT, R81, R98.reuse, PT ;  /* 0x000000625100720c */ /* 0x080fe20003fc6270 */
[----:B------:R-:W1:Y:S01]  /*6940*/  I2F R83, R63 ;  /* 0x0000003f00537306 */ /* 0x000e620000201400 */
[----:B------:R-:W-:Y:S02]  /*6950*/  FSEL R5, R67, -INF , !P5 ;  /* 0xff80000043057808 */ /* 0x000fe40006800000 */
[----:B------:R-:W-:Y:S02]  /*6960*/  FSEL R94, R94, -INF , !P4 ;  /* 0xff8000005e5e7808 */ /* 0x000fe40006000000 */
[----:B------:R-:W-:-:S02]  /*6970*/  ISETP.GE.AND P5, PT, R75, R98, PT ;  /* 0x000000624b00720c */ /* 0x000fc40003fa6270 */
[----:B------:R-:W-:Y:S01]  /*6980*/  ISETP.GE.AND P4, PT, R63, R98, PT ;  /* 0x000000623f00720c */ /* 0x000fe20003f86270 */
[----:B------:R-:W3:Y:S01]  /*6990*/  I2F R65, R61 ;  /* 0x0000003d00417306 */ /* 0x000ee20000201400 */
[----:B--2---:R-:W-:Y:S01]  /*69a0*/  FFMA.FTZ R53, R118, R80, R53 ;  /* 0x0000005076357223 */ /* 0x004fe20000010035 */
[----:B------:R-:W-:-:S04]  /*69b0*/  LOP3.LUT R67, R92, 0x78, R121, 0xfe, !PT ;  /* 0x000000785c437812 */ /* 0x000fc800078efe79 */
[----:B------:R-:W-:Y:S02]  /*69c0*/  FSEL R53, R53, -INF , !P6 ;  /* 0xff80000035357808 */ /* 0x000fe40007000000 */
[----:B------:R-:W2:Y:S01]  /*69d0*/  I2F R100, R75 ;  /* 0x0000004b00647306 */ /* 0x000ea20000201400 */
[----:B-1----:R-:W-:Y:S01]  /*69e0*/  FFMA.FTZ R49, R118, R83, R49 ;  /* 0x0000005376317223 */ /* 0x002fe20000010031 */
[----:B------:R-:W-:-:S04]  /*69f0*/  ISETP.GE.AND P6, PT, R63, R2, PT ;  /* 0x000000023f00720c */ /* 0x000fc80003fc6270 */
[----:B------:R-:W-:Y:S02]  /*6a00*/  FSEL R123, R49, -INF , !P4 ;  /* 0xff800000317b7808 */ /* 0x000fe40006000000 */
[----:B------:R-:W1:Y:S01]  /*6a10*/  I2F R76, R81 ;  /* 0x00000051004c7306 */ /* 0x000e620000201400 */
[----:B---3--:R-:W-:Y:S01]  /*6a20*/  FFMA.FTZ R45, R118, R65, R45 ;  /* 0x00000041762d7223 */ /* 0x008fe2000001002d */
[----:B------:R-:W-:-:S04]  /*6a30*/  ISETP.GE.AND P4, PT, R61, R98, PT ;  /* 0x000000623d00720c */ /* 0x000fc80003f86270 */
[----:B------:R-:W-:Y:S02]  /*6a40*/  FSEL R87, R45, -INF , !P4 ;  /* 0xff8000002d577808 */ /* 0x000fe40006000000 */
[----:B------:R-:W3:Y:S01]  /*6a50*/  I2F R75, R63 ;  /* 0x0000003f004b7306 */ /* 0x000ee20000201400 */
[----:B------:R-:W-:Y:S01]  /*6a60*/  IADD3 R45, R73, 0x49, RZ ;  /* 0x00000049492d7810 */ /* 0x000fe20007ffe0ff */
[----:B--2---:R-:W-:Y:S01]  /*6a70*/  FFMA.FTZ R57, R118, R100, R57 ;  /* 0x0000006476397223 */ /* 0x004fe20000010039 */
[----:B------:R-:W-:-:S04]  /*6a80*/  ISETP.GE.AND P4, PT, R61, R2, PT ;  /* 0x000000023d00720c */ /* 0x000fc80003f86270 */
[----:B------:R-:W-:Y:S01]  /*6a90*/  FSEL R57, R57, -INF , !P5 ;  /* 0xff80000039397808 */ /* 0x000fe20006800000 */
[----:B------:R-:W2:Y:S01]  /*6aa0*/  I2F R63, R61 ;  /* 0x0000003d003f7306 */ /* 0x000ea20000201400 */
[----:B-1----:R-:W-:Y:S01]  /*6ab0*/  FFMA.FTZ R76, R118, R76, R55 ;  /* 0x0000004c764c7223 */ /* 0x002fe20000010037 */
[----:B------:R-:W-:Y:S02]  /*6ac0*/  ISETP.GE.AND P5, PT, R81, R2, PT ;  /* 0x000000025100720c */ /* 0x000fe40003fa6270 */
[----:B------:R-:W-:Y:S02]  /*6ad0*/  IADD3 R55, R73, 0x41, RZ ;  /* 0x0000004149377810 */ /* 0x000fe40007ffe0ff */
[----:B------:R-:W-:Y:S02]  /*6ae0*/  FSEL R100, R76, -INF , !P5 ;  /* 0xff8000004c647808 */ /* 0x000fe40006800000 */
[----:B------:R1:W4:Y:S01]  /*6af0*/  I2F R93, R95 ;  /* 0x0000005f005d7306 */ /* 0x0003220000201400 */
[----:B---3--:R-:W-:Y:S01]  /*6b00*/  FFMA.FTZ R75, R118, R75, R51 ;  /* 0x0000004b764b7223 */ /* 0x008fe20000010033 */
[----:B------:R-:W-:-:S02]  /*6b10*/  ISETP.GE.AND P5, PT, R95, R98, PT ;  /* 0x000000625f00720c */ /* 0x000fc40003fa6270 */
[----:B------:R-:W-:Y:S02]  /*6b20*/  ISETP.GE.AND P2, PT, R55, R98, PT ;  /* 0x000000623700720c */ /* 0x000fe40003f46270 */
[----:B------:R-:W-:Y:S02]  /*6b30*/  FSEL R101, R75, -INF , !P6 ;  /* 0xff8000004b657808 */ /* 0x000fe40007000000 */
[----:B------:R-:W3:Y:S01]  /*6b40*/  I2F R49, R45 ;  /* 0x0000002d00317306 */ /* 0x000ee20000201400 */
[C---:B--2---:R-:W-:Y:S01]  /*6b50*/  FFMA.FTZ R47, R118.reuse, R63, R47 ;  /* 0x0000003f762f7223 */ /* 0x044fe2000001002f */
[----:B------:R-:W-:Y:S01]  /*6b60*/  ISETP.GE.AND P6, PT, R95, R2, PT ;  /* 0x000000025f00720c */ /* 0x000fe20003fc6270 */
[----:B------:R-:W-:Y:S01]  /*6b70*/  FFMA.FTZ R61, R118, R104, R26 ;  /* 0x00000068763d7223 */ /* 0x000fe2000001001a */
[C-C-:B------:R-:W-:Y:S02]  /*6b80*/  LOP3.LUT R26, R92.reuse, 0x28, R121.reuse, 0xfe, !PT ;  /* 0x000000285c1a7812 */ /* 0x140fe400078efe79 */
[----:B------:R-:W-:-:S02]  /*6b90*/  LOP3.LUT R81, R92, 0x8, R121, 0xfe, !PT ;  /* 0x000000085c517812 */ /* 0x000fc400078efe79 */
[----:B-1----:R-:W-:Y:S01]  /*6ba0*/  FSEL R95, R47, -INF , !P4 ;  /* 0xff8000002f5f7808 */ /* 0x002fe20006000000 */
[CC--:B----4-:R-:W-:Y:S01]  /*6bb0*/  FFMA.FTZ R32, R118.reuse, R93.reuse, R32 ;  /* 0x0000005d76207223 */ /* 0x0d0fe20000010020 */
[----:B------:R-:W1:Y:S01]  /*6bc0*/  I2F R47, R36 ;  /* 0x00000024002f7306 */ /* 0x000e620000201400 */
[----:B------:R-:W-:Y:S01]  /*6bd0*/  FFMA.FTZ R76, R118, R93, R34 ;  /* 0x0000005d764c7223 */ /* 0x000fe20000010022 */
[-C--:B------:R-:W-:Y:S02]  /*6be0*/  ISETP.GE.AND P4, PT, R103, R98.reuse, PT ;  /* 0x000000626700720c */ /* 0x080fe40003f86270 */
[----:B------:R-:W-:Y:S01]  /*6bf0*/  FSEL R34, R32, -INF , !P5 ;  /* 0xff80000020227808 */ /* 0x000fe20006800000 */
[CC--:B---3--:R-:W-:Y:S01]  /*6c00*/  FFMA.FTZ R33, R118.reuse, R49.reuse, R33 ;  /* 0x0000003176217223 */ /* 0x0c8fe20000010021 */
[----:B------:R-:W-:Y:S02]  /*6c10*/  ISETP.GE.AND P5, PT, R45, R98, PT ;  /* 0x000000622d00720c */ /* 0x000fe40003fa6270 */
[----:B------:R-:W2:Y:S01]  /*6c20*/  I2F R51, R55 ;  /* 0x0000003700337306 */ /* 0x000ea20000201400 */
[----:B------:R-:W-:Y:S01]  /*6c30*/  FFMA.FTZ R75, R118, R49, R35 ;  /* 0x00000031764b7223 */ /* 0x000fe20000010023 */
[----:B------:R-:W-:Y:S01]  /*6c40*/  FSEL R76, R76, -INF , !P6 ;  /* 0xff8000004c4c7808 */ /* 0x000fe20007000000 */
[----:B------:R-:W-:Y:S01]  /*6c50*/  FFMA.FTZ R35, R118, R99, R28 ;  /* 0x0000006376237223 */ /* 0x000fe2000001001c */
[----:B------:R-:W-:-:S02]  /*6c60*/  FSEL R33, R33, -INF , !P5 ;  /* 0xff80000021217808 */ /* 0x000fc40006800000 */
[----:B------:R-:W-:Y:S02]  /*6c70*/  ISETP.GE.AND P5, PT, R45, R2, PT ;  /* 0x000000022d00720c */ /* 0x000fe40003fa6270 */
[----:B------:R-:W-:Y:S01]  /*6c80*/  IADD3 R45, R73, 0x59, RZ ;  /* 0x00000059492d7810 */ /* 0x000fe20007ffe0ff */
[-C--:B-1----:R-:W-:Y:S01]  /*6c90*/  FFMA.FTZ R28, R118, R47.reuse, R29 ;  /* 0x0000002f761c7223 */ /* 0x082fe2000001001d */
[----:B------:R-:W-:Y:S01]  /*6ca0*/  FSEL R29, R35, -INF , !P4 ;  /* 0xff800000231d7808 */ /* 0x000fe20006000000 */
[----:B------:R-:W1:Y:S01]  /*6cb0*/  I2F R74, R105 ;  /* 0x00000069004a7306 */ /* 0x000e620000201400 */
[----:B------:R-:W-:Y:S01]  /*6cc0*/  ISETP.GE.AND P4, PT, R36, R98, PT ;  /* 0x000000622400720c */ /* 0x000fe20003f86270 */
[C---:B------:R-:W-:Y:S01]  /*6cd0*/  FFMA.FTZ R65, R118.reuse, R47, R31 ;  /* 0x0000002f76417223 */ /* 0x040fe2000001001f */
[----:B------:R-:W-:Y:S01]  /*6ce0*/  FSEL R75, R75, -INF , !P5 ;  /* 0xff8000004b4b7808 */ /* 0x000fe20006800000 */
[----:B------:R-:W-:Y:S01]  /*6cf0*/  FFMA.FTZ R31, R118, R104, R24 ;  /* 0x00000068761f7223 */ /* 0x000fe20000010018 */
[----:B------:R-:W-:Y:S01]  /*6d00*/  FSEL R28, R28, -INF , !P4 ;  /* 0xff8000001c1c7808 */ /* 0x000fe20006000000 */
[-C--:B--2---:R-:W-:Y:S01]  /*6d10*/  FFMA.FTZ R38, R118, R51.reuse, R37 ;  /* 0x0000003376267223 */ /* 0x084fe20000010025 */
[----:B------:R-:W-:Y:S01]  /*6d20*/  ISETP.GE.AND P4, PT, R36, R2, PT ;  /* 0x000000022400720c */ /* 0x000fe20003f86270 */
[----:B------:R-:W2:Y:S01]  /*6d30*/  I2F R49, R45 ;  /* 0x0000002d00317306 */ /* 0x000ea20000201400 */
[----:B------:R-:W-:Y:S01]  /*6d40*/  FFMA.FTZ R39, R118, R51, R39 ;  /* 0x0000003376277223 */ /* 0x000fe20000010027 */
[----:B------:R-:W-:-:S02]  /*6d50*/  IADD3 R36, R73, 0x61, RZ ;  /* 0x0000006149247810 */ /* 0x000fc40007ffe0ff */
[----:B------:R-:W-:Y:S02]  /*6d60*/  FSEL R38, R38, -INF , !P2 ;  /* 0xff80000026267808 */ /* 0x000fe40005000000 */
[----:B------:R-:W-:Y:S02]  /*6d70*/  ISETP.GE.AND P2, PT, R55, R2, PT ;  /* 0x000000023700720c */ /* 0x000fe40003f46270 */
[----:B------:R-:W3:Y:S01]  /*6d80*/  I2F R47, R36 ;  /* 0x00000024002f7306 */ /* 0x000ee20000201400 */
[----:B------:R-:W-:Y:S01]  /*6d90*/  ISETP.GE.AND P5, PT, R105, R98, PT ;  /* 0x000000626900720c */ /* 0x000fe20003fa6270 */
[----:B-1----:R-:W-:Y:S01]  /*6da0*/  FFMA.FTZ R55, R118, R74, R22 ;  /* 0x0000004a76377223 */ /* 0x002fe20000010016 */
[----:B------:R-:W-:Y:S02]  /*6db0*/  FSEL R80, R39, -INF , !P2 ;  /* 0xff80000027507808 */ /* 0x000fe40005000000 */
[-C--:B------:R-:W-:Y:S02]  /*6dc0*/  ISETP.GE.AND P2, PT, R72, R98.reuse, PT ;  /* 0x000000624800720c */ /* 0x080fe40003f46270 */
[----:B------:R-:W-:Y:S01]  /*6dd0*/  FSEL R65, R65, -INF , !P4 ;  /* 0xff80000041417808 */ /* 0x000fe20006000000 */
[CC--:B--2---:R-:W-:Y:S01]  /*6de0*/  FFMA.FTZ R24, R118.reuse, R49.reuse, R25 ;  /* 0x0000003176187223 */ /* 0x0c4fe20000010019 */
[----:B------:R-:W-:Y:S01]  /*6df0*/  FSEL R25, R31, -INF , !P2 ;  /* 0xff8000001f197808 */ /* 0x000fe20005000000 */
[----:B------:R-:W1:Y:S01]  /*6e00*/  I2F R84, R106 ;  /* 0x0000006a00547306 */ /* 0x000e620000201400 */
[-C--:B------:R-:W-:Y:S01]  /*6e10*/  ISETP.GE.AND P2, PT, R45, R98.reuse, PT ;  /* 0x000000622d00720c */ /* 0x080fe20003f46270 */
[----:B------:R-:W-:Y:S01]  /*6e20*/  FFMA.FTZ R63, R118, R49, R27 ;  /* 0x00000031763f7223 */ /* 0x000fe2000001001b */
[----:B------:R-:W-:-:S02]  /*6e30*/  ISETP.GE.AND P4, PT, R106, R98, PT ;  /* 0x000000626a00720c */ /* 0x000fc40003f86270 */
[----:B------:R-:W-:Y:S01]  /*6e40*/  FSEL R24, R24, -INF , !P2 ;  /* 0xff80000018187808 */ /* 0x000fe20005000000 */
[CC--:B---3--:R-:W-:Y:S01]  /*6e50*/  FFMA.FTZ R51, R118.reuse, R47.reuse, R23 ;  /* 0x0000002f76337223 */ /* 0x0c8fe20000010017 */
[----:B------:R-:W-:Y:S01]  /*6e60*/  ISETP.GE.AND P2, PT, R45, R2, PT ;  /* 0x000000022d00720c */ /* 0x000fe20003f46270 */
[C---:B------:R-:W-:Y:S01]  /*6e70*/  FFMA.FTZ R45, R118.reuse, R74, R20 ;  /* 0x0000004a762d7223 */ /* 0x040fe20000010014 */
[----:B------:R-:W-:Y:S01]  /*6e80*/  IADD3 R49, R73, 0x69, RZ ;  /* 0x0000006949317810 */ /* 0x000fe20007ffe0ff */
[----:B------:R-:W-:Y:S01]  /*6e90*/  FFMA.FTZ R20, R118, R47, R21 ;  /* 0x0000002f76147223 */ /* 0x000fe20000010015 */
[----:B------:R-:W2:Y:S01]  /*6ea0*/  I2F R86, R107 ;  /* 0x0000006b00567306 */ /* 0x000ea20000201400 */
[----:B------:R-:W-:Y:S02]  /*6eb0*/  ISETP.GE.AND P6, PT, R72, R2, PT ;  /* 0x000000024800720c */ /* 0x000fe40003fc6270 */
[----:B------:R-:W-:Y:S02]  /*6ec0*/  FSEL R21, R45, -INF , !P5 ;  /* 0xff8000002d157808 */ /* 0x000fe40006800000 */
[----:B------:R-:W-:Y:S01]  /*6ed0*/  ISETP.GE.AND P5, PT, R36, R98, PT ;  /* 0x000000622400720c */ /* 0x000fe20003fa6270 */
[----:B-1----:R-:W-:Y:S01]  /*6ee0*/  FFMA.FTZ R16, R118, R84, R16 ;  /* 0x0000005476107223 */ /* 0x002fe20000010010 */
[----:B------:R-:W-:Y:S01]  /*6ef0*/  FSEL R72, R30, -INF , !P3 ;  /* 0xff8000001e487808 */ /* 0x000fe20005800000 */
[----:B------:R1:W3:Y:S01]  /*6f00*/  I2F R45, R49 ;  /* 0x00000031002d7306 */ /* 0x0002e20000201400 */
[----:B------:R-:W-:-:S02]  /*6f10*/  FSEL R20, R20, -INF , !P5 ;  /* 0xff80000014147808 */ /* 0x000fc40006800000 */
[----:B------:R-:W-:Y:S02]  /*6f20*/  ISETP.GE.AND P5, PT, R36, R2, PT ;  /* 0x000000022400720c */ /* 0x000fe40003fa6270 */
[----:B------:R-:W-:Y:S02]  /*6f30*/  FSEL R103, R16, -INF , !P4 ;  /* 0xff80000010677808 */ /* 0x000fe40006000000 */
[----:B------:R-:W-:Y:S01]  /*6f40*/  FSEL R51, R51, -INF , !P5 ;  /* 0xff80000033337808 */ /* 0x000fe20006800000 */
[----:B------:R-:W-:Y:S01]  /*6f50*/  I2F R59, R67 ;  /* 0x00000043003b7306 */ /* 0x000fe20000201400 */
[C---:B------:R-:W-:Y:S01]  /*6f60*/  ISETP.GE.AND P5, PT, R49.reuse, R98, PT ;  /* 0x000000623100720c */ /* 0x040fe20003fa6270 */
[C---:B--2---:R-:W-:Y:S01]  /*6f70*/  FFMA.FTZ R36, R118.reuse, R86, R14 ;  /* 0x0000005676247223 */ /* 0x044fe2000001000e */
[----:B------:R-:W-:Y:S01]  /*6f80*/  ISETP.GE.AND P4, PT, R49, R2, PT ;  /* 0x000000023100720c */ /* 0x000fe20003f86270 */
[----:B------:R-:W-:Y:S01]  /*6f90*/  FFMA.FTZ R12, R118, R86, R12 ;  /* 0x00000056760c7223 */ /* 0x000fe2000001000c */
[----:B------:R-:W-:-:S02]  /*6fa0*/  ISETP.GE.AND P3, PT, R105, R2, PT ;  /* 0x000000026900720c */ /* 0x000fc40003f66270 */
[----:B------:R-:W-:Y:S01]  /*6fb0*/  FSEL R61, R61, -INF , !P6 ;  /* 0xff8000003d3d7808 */ /* 0x000fe20007000000 */
[C---:B-1----:R-:W-:Y:S01]  /*6fc0*/  FFMA.FTZ R49, R118.reuse, R84, R18 ;  /* 0x0000005476317223 */ /* 0x042fe20000010012 */
[----:B------:R-:W-:Y:S01]  /*6fd0*/  IADD3 R18, R73, 0x71, RZ ;  /* 0x0000007149127810 */ /* 0x000fe20007ffe0ff */
[-C--:B---3--:R-:W-:Y:S01]  /*6fe0*/  FFMA.FTZ R17, R118, R45.reuse, R17 ;  /* 0x0000002d76117223 */ /* 0x088fe20000010011 */
[----:B------:R-:W-:Y:S01]  /*6ff0*/  I2F R37, R0 ;  /* 0x0000000000257306 */ /* 0x000fe20000201400 */
[-C--:B------:R-:W-:Y:S01]  /*7000*/  ISETP.GE.AND P6, PT, R106, R2.reuse, PT ;  /* 0x000000026a00720c */ /* 0x080fe20003fc6270 */
[----:B------:R-:W-:Y:S01]  /*7010*/  FFMA.FTZ R45, R118, R45, R19 ;  /* 0x0000002d762d7223 */ /* 0x000fe20000010013 */
[C-C-:B------:R-:W-:Y:S02]  /*7020*/  LOP3.LUT R39, R92.reuse, 0x18, R121.reuse, 0xfe, !PT ;  /* 0x000000185c277812 */ /* 0x140fe400078efe79 */
[----:B------:R-:W-:Y:S02]  /*7030*/  LOP3.LUT R27, R92, 0x30, R121, 0xfe, !PT ;  /* 0x000000305c1b7812 */ /* 0x000fe400078efe79 */
[----:B------:R-:W-:Y:S01]  /*7040*/  FSEL R55, R55, -INF , !P3 ;  /* 0xff80000037377808 */ /* 0x000fe20005800000 */
[----:B------:R-:W1:Y:S01]  /*7050*/  I2F R47, R18 ;  /* 0x00000012002f7306 */ /* 0x000e620000201400 */
[----:B------:R-:W-:-:S02]  /*7060*/  ISETP.GE.AND P3, PT, R107, R2, PT ;  /* 0x000000026b00720c */ /* 0x000fc40003f66270 */
[----:B------:R-:W-:Y:S02]  /*7070*/  FSEL R63, R63, -INF , !P2 ;  /* 0xff8000003f3f7808 */ /* 0x000fe40005000000 */
[-C--:B------:R-:W-:Y:S02]  /*7080*/  ISETP.GE.AND P2, PT, R107, R98.reuse, PT ;  /* 0x000000626b00720c */ /* 0x080fe40003f46270 */
[----:B------:R-:W-:Y:S01]  /*7090*/  FSEL R49, R49, -INF , !P6 ;  /* 0xff80000031317808 */ /* 0x000fe20007000000 */
[----:B------:R-:W2:Y:S01]  /*70a0*/  I2F R31, R26 ;  /* 0x0000001a001f7306 */ /* 0x000ea20000201400 */
[----:B------:R-:W-:Y:S02]  /*70b0*/  FSEL R99, R17, -INF , !P5 ;  /* 0xff80000011637808 */ /* 0x000fe40006800000 */
[C---:B------:R-:W-:Y:S02]  /*70c0*/  ISETP.GE.AND P6, PT, R67.reuse, R98, PT ;  /* 0x000000624300720c */ /* 0x040fe40003fc6270 */
[----:B------:R-:W-:-:S02]  /*70d0*/  ISETP.GE.AND P5, PT, R67, R2, PT ;  /* 0x000000024300720c */ /* 0x000fc40003fa6270 */
[----:B------:R-:W-:Y:S01]  /*70e0*/  LOP3.LUT R74, R92, 0x38, R121, 0xfe, !PT ;  /* 0x000000385c4a7812 */ /* 0x000fe200078efe79 */
[----:B------:R3:W-:Y:S01]  /*70f0*/  I2F R83, R81 ;  /* 0x0000005100537306 */ /* 0x0007e20000201400 */
[----:B------:R-:W-:Y:S01]  /*7100*/  FSEL R45, R45, -INF , !P4 ;  /* 0xff8000002d2d7808 */ /* 0x000fe20006000000 */
[----:B-1----:R-:W-:Y:S01]  /*7110*/  FFMA.FTZ R67, R118, R47, R13 ;  /* 0x0000002f76437223 */ /* 0x002fe2000001000d */
[----:B------:R-:W-:Y:S02]  /*7120*/  FSEL R36, R36, -INF , !P3 ;  /* 0xff80000024247808 */ /* 0x000fe40005800000 */
[--C-:B------:R-:W-:Y:S02]  /*7130*/  LOP3.LUT R35, R92, 0x20, R121.reuse, 0xfe, !PT ;  /* 0x000000205c237812 */ /* 0x100fe400078efe79 */
[-C--:B------:R-:W-:Y:S01]  /*7140*/  ISETP.GE.AND P4, PT, R81, R98.reuse, PT ;  /* 0x000000625100720c */ /* 0x080fe20003f86270 */
[----:B------:R-:W1:Y:S01]  /*7150*/  I2F R32, R39 ;  /* 0x0000002700207306 */ /* 0x000e620000201400 */
[----:B------:R-:W-:Y:S01]  /*7160*/  ISETP.GE.AND P3, PT, R18, R98, PT ;  /* 0x000000621200720c */ /* 0x000fe20003f66270 */
[----:B--2---:R-:W-:Y:S01]  /*7170*/  FFMA.FTZ R31, R118, R31, R48 ;  /* 0x0000001f761f7223 */ /* 0x004fe20000010030 */
[----:B------:R-:W-:-:S02]  /*7180*/  LOP3.LUT R14, R92, 0x8, R121, 0xfe, !PT ;  /* 0x000000085c0e7812 */ /* 0x000fc400078efe79 */
[----:B------:R-:W-:Y:S02]  /*7190*/  FSEL R67, R67, -INF , !P3 ;  /* 0xff80000043437808 */ /* 0x000fe40005800000 */
[----:B------:R-:W-:Y:S01]  /*71a0*/  ISETP.GE.AND P3, PT, R18, R2, PT ;  /* 0x000000021200720c */ /* 0x000fe20003f66270 */
[----:B------:R-:W2:Y:S01]  /*71b0*/  I2F R22, R27 ;  /* 0x0000001b00167306 */ /* 0x000ea20000201400 */
[----:B---3--:R-:W-:Y:S01]  /*71c0*/  FSEL R81, R12, -INF , !P2 ;  /* 0xff8000000c517808 */ /* 0x008fe20005000000 */
[----:B------:R-:W-:Y:S01]  /*71d0*/  FFMA.FTZ R18, R118, R37, R60 ;  /* 0x0000002576127223 */ /* 0x000fe2000001003c */
[----:B------:R-:W-:Y:S01]  /*71e0*/  ISETP.GE.AND P2, PT, R0, R98, PT ;  /* 0x000000620000720c */ /* 0x000fe20003f46270 */
[----:B------:R-:W-:Y:S01]  /*71f0*/  FFMA.FTZ R0, R118, R47, R15 ;  /* 0x0000002f76007223 */ /* 0x000fe2000001000f */
[--C-:B------:R-:W-:Y:S01]  /*7200*/  LOP3.LUT R15, R92, 0x18, R121.reuse, 0xfe, !PT ;  /* 0x000000185c0f7812 */ /* 0x100fe200078efe79 */
[-C--:B------:R-:W-:Y:S01]  /*7210*/  FFMA.FTZ R47, R118, R59.reuse, R8 ;  /* 0x0000003b762f7223 */ /* 0x080fe20000010008 */
[----:B------:R-:W-:Y:S01]  /*7220*/  LOP3.LUT R19, R92, 0x10, R121, 0xfe, !PT ;  /* 0x000000105c137812 */ /* 0x000fe200078efe79 */
[----:B------:R-:W3:Y:S01]  /*7230*/  I2F R23, R74 ;  /* 0x0000004a00177306 */ /* 0x000ee20000201400 */
[C---:B------:R-:W-:Y:S01]  /*7240*/  FFMA.FTZ R59, R118.reuse, R59, R10 ;  /* 0x0000003b763b7223 */ /* 0x040fe2000001000a */
[----:B------:R-:W-:Y:S01]  /*7250*/  IADD3 R10, R73, 0x39, RZ ;  /* 0x00000039490a7810 */ /* 0x000fe20007ffe0ff */
[----:B-1----:R-:W-:Y:S01]  /*7260*/  FFMA.FTZ R32, R118, R32, R56 ;  /* 0x0000002076207223 */ /* 0x002fe20000010038 */
[----:B------:R-:W-:-:S02]  /*7270*/  FSEL R0, R0, -INF , !P3 ;  /* 0xff80000000007808 */ /* 0x000fc40005800000 */
[----:B------:R-:W-:Y:S02]  /*7280*/  ISETP.GE.AND P3, PT, R39, R98, PT ;  /* 0x000000622700720c */ /* 0x000fe40003f66270 */
[----:B------:R1:W4:Y:S01]  /*7290*/  I2F R30, R35 ;  /* 0x00000023001e7306 */ /* 0x0003220000201400 */
[----:B------:R-:W-:Y:S01]  /*72a0*/  FSEL R47, R47, -INF , !P6 ;  /* 0xff8000002f2f7808 */ /* 0x000fe20007000000 */
[----:B--2---:R-:W-:Y:S01]  /*72b0*/  FFMA.FTZ R44, R118, R22, R44 ;  /* 0x00000016762c7223 */ /* 0x004fe2000001002c */
[----:B------:R-:W-:Y:S02]  /*72c0*/  FSEL R37, R59, -INF , !P5 ;  /* 0xff8000003b257808 */ /* 0x000fe40006800000 */
[-C--:B------:R-:W-:Y:S02]  /*72d0*/  ISETP.GE.AND P6, PT, R35, R98.reuse, PT ;  /* 0x000000622300720c */ /* 0x080fe40003fc6270 */
[----:B------:R-:W-:Y:S01]  /*72e0*/  ISETP.GE.AND P5, PT, R26, R98, PT ;  /* 0x000000621a00720c */ /* 0x000fe20003fa6270 */
[----:B------:R-:W-:Y:S01]  /*72f0*/  I2F R16, R73 ;  /* 0x0000004900107306 */ /* 0x000fe20000201400 */
[----:B------:R-:W-:Y:S01]  /*7300*/  IADD3 R39, R73, 0x79, RZ ;  /* 0x0000007949277810 */ /* 0x000fe20007ffe0ff */
[----:B---3--:R-:W-:Y:S01]  /*7310*/  FFMA.FTZ R40, R118, R23, R40 ;  /* 0x0000001776287223 */ /* 0x008fe20000010028 */
[----:B------:R-:W-:-:S02]  /*7320*/  FSEL R22, R31, -INF , !P5 ;  /* 0xff8000001f167808 */ /* 0x000fc40006800000 */
[----:B------:R-:W-:Y:S02]  /*7330*/  LOP3.LUT R31, R92, 0x20, R121, 0xfe, !PT ;  /* 0x000000205c1f7812 */ /* 0x000fe400078efe79 */
[----:B------:R-:W-:Y:S01]  /*7340*/  FSEL R18, R18, -INF , !P2 ;  /* 0xff80000012127808 */ /* 0x000fe20005000000 */
[----:B------:R-:W2:Y:S01]  /*7350*/  I2F R17, R73 ;  /* 0x0000004900117306 */ /* 0x000ea20000201400 */
[----:B-1----:R-:W-:Y:S01]  /*7360*/  FFMA.FTZ R35, R118, R83, R64 ;  /* 0x0000005376237223 */ /* 0x002fe20000010040 */
[----:B------:R-:W-:Y:S02]  /*7370*/  ISETP.GE.AND P5, PT, R14, R2, PT ;  /* 0x000000020e00720c */ /* 0x000fe40003fa6270 */
[-C--:B------:R-:W-:Y:S02]  /*7380*/  ISETP.GE.AND P2, PT, R74, R98.reuse, PT ;  /* 0x000000624a00720c */ /* 0x080fe40003f46270 */
[----:B------:R-:W-:Y:S02]  /*7390*/  FSEL R35, R35, -INF , !P4 ;  /* 0xff80000023237808 */ /* 0x000fe40006000000 */
[----:B------:R-:W1:Y:S01]  /*73a0*/  I2F R60, R10 ;  /* 0x0000000a003c7306 */ /* 0x000e620000201400 */
[----:B------:R-:W-:Y:S01]  /*73b0*/  ISETP.GE.AND P4, PT, R27, R98, PT ;  /* 0x000000621b00720c */ /* 0x000fe20003f86270 */
[----:B----4-:R-:W-:Y:S01]  /*73c0*/  FFMA.FTZ R27, R118, R30, R52 ;  /* 0x0000001e761b7223 */ /* 0x010fe20000010034 */
[----:B------:R-:W-:-:S02]  /*73d0*/  FSEL R30, R32, -INF , !P3 ;  /* 0xff800000201e7808 */ /* 0x000fc40005800000 */
[----:B------:R-:W-:Y:S02]  /*73e0*/  ISETP.GE.AND P3, PT, R73, R98, PT ;  /* 0x000000624900720c */ /* 0x000fe40003f66270 */
[----:B------:R-:W-:Y:S01]  /*73f0*/  FSEL R27, R27, -INF , !P6 ;  /* 0xff8000001b1b7808 */ /* 0x000fe20007000000 */
[----:B------:R-:W3:Y:S01]  /*7400*/  I2F R56, R39 ;  /* 0x0000002700387306 */ /* 0x000ee20000201400 */
[----:B--2---:R-:W-:Y:S01]  /*7410*/  FFMA.FTZ R6, R118, R17, R6 ;  /* 0x0000001176067223 */ /* 0x004fe20000010006 */
[----:B------:R-:W-:Y:S02]  /*7420*/  ISETP.GE.AND P6, PT, R73, R2, PT ;  /* 0x000000024900720c */ /* 0x000fe40003fc6270 */
[----:B------:R-:W-:Y:S02]  /*7430*/  LOP3.LUT R32, R92, 0x30, R121, 0xfe, !PT ;  /* 0x000000305c207812 */ /* 0x000fe400078efe79 */
[----:B------:R-:W-:Y:S02]  /*7440*/  FSEL R6, R6, -INF , !P6 ;  /* 0xff80000006067808 */ /* 0x000fe40007000000 */
[----:B------:R-:W2:Y:S01]  /*7450*/  I2F R26, R10 ;  /* 0x0000000a001a7306 */ /* 0x000ea20000201400 */
[----:B-1----:R-:W-:Y:S01]  /*7460*/  FFMA.FTZ R41, R118, R60, R41 ;  /* 0x0000003c76297223 */ /* 0x002fe20000010029 */
[----:B------:R-:W-:-:S06]  /*7470*/  ISETP.GE.AND P6, PT, R10, R2, PT ;  /* 0x000000020a00720c */ /* 0x000fcc0003fc6270 */
[----:B------:R1:W4:Y:S01]  /*7480*/  I2F R12, R14 ;  /* 0x0000000e000c7306 */ /* 0x0003220000201400 */
[CC--:B---3--:R-:W-:Y:S02]  /*7490*/  FFMA.FTZ R59, R118.reuse, R56.reuse, R9 ;  /* 0x00000038763b7223 */ /* 0x0c8fe40000010009 */
[----:B------:R-:W-:-:S05]  /*74a0*/  FFMA.FTZ R11, R118, R56, R11 ;  /* 0x00000038760b7223 */ /* 0x000fca000001000b */
[----:B------:R-:W3:Y:S01]  /*74b0*/  I2F R23, R31 ;  /* 0x0000001f00177306 */ /* 0x000ee20000201400 */
[----:B--2---:R-:W-:-:S05]  /*74c0*/  FFMA.FTZ R26, R118, R26, R43 ;  /* 0x0000001a761a7223 */ /* 0x004fca000001002b */
[----:B------:R-:W-:Y:S02]  /*74d0*/  FSEL R106, R26, -INF , !P6 ;  /* 0xff8000001a6a7808 */ /* 0x000fe40007000000 */
[----:B------:R-:W2:Y:S01]  /*74e0*/  I2F R8, R15 ;  /* 0x0000000f00087306 */ /* 0x000ea20000201400 */
[----:B-1----:R-:W-:Y:S01]  /*74f0*/  FSEL R14, R44, -INF , !P4 ;  /* 0xff8000002c0e7808 */ /* 0x002fe20006000000 */
[C---:B----4-:R-:W-:Y:S01]  /*7500*/  FFMA.FTZ R66, R118.reuse, R12, R66 ;  /* 0x0000000c76427223 */ /* 0x050fe20000010042 */
[----:B------:R-:W-:Y:S01]  /*7510*/  BAR.SYNC.DEFER_BLOCKING 0x0 ;  /* 0x0000000000007b1d */ /* 0x000fe20000010000 */
[----:B------:R-:W-:Y:S01]  /*7520*/  ISETP.GE.AND P4, PT, R19, R2, PT ;  /* 0x000000021300720c */ /* 0x000fe20003f86270 */
[----:B---3--:R-:W-:-:S04]  /*7530*/  FFMA.FTZ R23, R118, R23, R54 ;  /* 0x0000001776177223 */ /* 0x008fc80000010036 */
[----:B------:R1:W-:Y:S01]  /*7540*/  I2F R13, R19 ;  /* 0x00000013000d7306 */ /* 0x0003e20000201400 */
[----:B--2---:R-:W-:-:S07]  /*7550*/  FFMA.FTZ R26, R118, R8, R58 ;  /* 0x00000008761a7223 */ /* 0x004fce000001003a */
[----:B------:R-:W2:Y:S01]  /*7560*/  I2F R9, R32 ;  /* 0x0000002000097306 */ /* 0x000ea20000201400 */
[----:B------:R-:W-:Y:S02]  /*7570*/  FSEL R8, R66, -INF , !P5 ;  /* 0xff80000042087808 */ /* 0x000fe40006800000 */
[----:B------:R-:W-:Y:S01]  /*7580*/  ISETP.GE.AND P5, PT, R32, R2, PT ;  /* 0x000000022000720c */ /* 0x000fe20003fa6270 */
[----:B-1----:R-:W-:Y:S01]  /*7590*/  FFMA.FTZ R19, R118, R16, R4 ;  /* 0x0000001076137223 */ /* 0x002fe20000010004 */
[----:B------:R-:W-:Y:S02]  /*75a0*/  FSEL R16, R40, -INF , !P2 ;  /* 0xff80000028107808 */ /* 0x000fe40005000000 */
[----:B------:R-:W-:Y:S02]  /*75b0*/  ISETP.GE.AND P2, PT, R10, R98, PT ;  /* 0x000000620a00720c */ /* 0x000fe40003f46270 */
[----:B------:R-:W-:Y:S02]  /*75c0*/  FSEL R19, R19, -INF , !P3 ;  /* 0xff80000013137808 */ /* 0x000fe40005800000 */
[----:B------:R-:W-:Y:S01]  /*75d0*/  ISETP.GE.AND P3, PT, R15, R2, PT ;  /* 0x000000020f00720c */ /* 0x000fe20003f66270 */
[----:B--2---:R-:W-:Y:S01]  /*75e0*/  FFMA.FTZ R9, R118, R9, R46 ;  /* 0x0000000976097223 */ /* 0x004fe2000001002e */
[----:B------:R-:W-:-:S02]  /*75f0*/  FSEL R15, R41, -INF , !P2 ;  /* 0xff800000290f7808 */ /* 0x000fc40005000000 */
[C-C-:B------:R-:W-:Y:S02]  /*7600*/  LOP3.LUT R4, R92.reuse, 0x28, R121.reuse, 0xfe, !PT ;  /* 0x000000285c047812 */ /* 0x140fe400078efe79 */
[----:B------:R-:W-:Y:S02]  /*7610*/  ISETP.GE.AND P2, PT, R39, R98, PT ;  /* 0x000000622700720c */ /* 0x000fe40003f46270 */
[----:B------:R-:W-:Y:S01]  /*7620*/  LOP3.LUT R10, R92, 0x38, R121, 0xfe, !PT ;  /* 0x000000385c0a7812 */ /* 0x000fe200078efe79 */
[----:B------:R1:W2:Y:S01]  /*7630*/  I2F R17, R4 ;  /* 0x0000000400117306 */ /* 0x0002a20000201400 */
[----:B------:R-:W-:Y:S02]  /*7640*/  FSEL R59, R59, -INF , !P2 ;  /* 0xff8000003b3b7808 */ /* 0x000fe40005000000 */
[-C--:B------:R-:W-:Y:S02]  /*7650*/  ISETP.GE.AND P2, PT, R31, R2.reuse, PT ;  /* 0x000000021f00720c */ /* 0x080fe40003f46270 */
[----:B------:R-:W-:-:S02]  /*7660*/  ISETP.GE.AND P6, PT, R4, R2, PT ;  /* 0x000000020400720c */ /* 0x000fc40003fc6270 */
[----:B------:R-:W-:Y:S01]  /*7670*/  FSEL R32, R23, -INF , !P2 ;  /* 0xff80000017207808 */ /* 0x000fe20005000000 */
[----:B------:R-:W3:Y:S01]  /*7680*/  I2F R12, R10 ;  /* 0x0000000a000c7306 */ /* 0x000ee20000201400 */
[----:B------:R-:W-:Y:S02]  /*7690*/  ISETP.GT.AND P2, PT, R122, R126, PT ;  /* 0x0000007e7a00720c */ /* 0x000fe40003f44270 */
[----:B------:R-:W-:Y:S02]  /*76a0*/  FSEL R26, R26, -INF , !P3 ;  /* 0xff8000001a1a7808 */ /* 0x000fe40005800000 */
[----:B------:R-:W-:Y:S02]  /*76b0*/  ISETP.GE.AND P3, PT, R39, R2, PT ;  /* 0x000000022700720c */ /* 0x000fe40003f66270 */
[----:B------:R-:W-:Y:S01]  /*76c0*/  FSEL R104, R9, -INF , !P5 ;  /* 0xff80000009687808 */ /* 0x000fe20006800000 */
[C---:B-1----:R-:W-:Y:S02]  /*76d0*/  FFMA.FTZ R4, R118.reuse, R13, R62 ;  /* 0x0000000d76047223 */ /* 0x042fe4000001003e */
[----:B--2---:R-:W-:Y:S01]  /*76e0*/  FFMA.FTZ R17, R118, R17, R50 ;  /* 0x0000001176117223 */ /* 0x004fe20000010032 */
[----:B------:R-:W-:-:S02]  /*76f0*/  FSEL R50, R11, -INF , !P3 ;  /* 0xff8000000b327808 */ /* 0x000fc40005800000 */
[----:B------:R-:W-:Y:S02]  /*7700*/  FSEL R4, R4, -INF , !P4 ;  /* 0xff80000004047808 */ /* 0x000fe40006000000 */
[----:B------:R-:W-:Y:S01]  /*7710*/  ISETP.GE.AND P4, PT, R10, R2, PT ;  /* 0x000000020a00720c */ /* 0x000fe20003f86270 */
[----:B---3--:R-:W-:Y:S01]  /*7720*/  FFMA.FTZ R12, R118, R12, R42 ;  /* 0x0000000c760c7223 */ /* 0x008fe2000001002a */
[----:B------:R-:W-:-:S04]  /*7730*/  FSEL R107, R17, -INF , !P6 ;  /* 0xff800000116b7808 */ /* 0x000fc80007000000 */
[----:B------:R-:W-:Y:S01]  /*7740*/  FSEL R105, R12, -INF , !P4 ;  /* 0xff8000000c697808 */ /* 0x000fe20006000000 */
[----:B------:R-:W-:Y:S05]  /*7750*/  @!P2 BRA `(.L_x_4764) ;  /* 0x000007200000a947 */ /* 0x000fea0003800000 */
[----:B------:R-:W-:Y:S01]  /*7760*/  ULDC.64 UR6, c[0x0][0x118] ;  /* 0x0000460000067ab9 */ /* 0x000fe20000000a00 */
[----:B------:R-:W-:Y:S01]  /*7770*/  MOV R2, c[0x0][0x198] ;  /* 0x0000660000027a02 */ /* 0x000fe20000000f00 */
[----:B------:R-:W-:Y:S05]  /*7780*/  @!P1 BRA `(.L_x_4765) ;  /* 0x000003b000009947 */ /* 0x000fea0003800000 */
[----:B------:R-:W-:Y:S02]  /*7790*/  IABS R9, c[0x0][0x2d0] ;  /* 0x0000b40000097a13 */ /* 0x000fe40000000000 */
[----:B------:R-:W-:Y:S02]  /*77a0*/  IABS R13, R92 ;  /* 0x0000005c000d7213 */ /* 0x000fe40000000000 */
[----:B------:R-:W1:Y:S01]  /*77b0*/  I2F.RP R40, R9 ;  /* 0x0000000900287306 */ /* 0x000e620000209400 */
[C---:B------:R-:W-:Y:S02]  /*77c0*/  IADD3 R17, R92.reuse, -0x80, RZ ;  /* 0xffffff805c117810 */ /* 0x040fe40007ffe0ff */
[----:B------:R-:W-:-:S02]  /*77d0*/  LOP3.LUT R92, R92, c[0x0][0x2d0], RZ, 0x3c, !PT ;  /* 0x0000b4005c5c7a12 */ /* 0x000fc400078e3cff */
        /* <DEDUP_REMOVED lines=35> */
[----:B------:R1:W2:Y:S01]  /*7a10*/  LDG.E R10, [R40.64] ;  /* 0x00000006280a7981 */ /* 0x0002a2000c1e1900 */
[----:B------:R-:W-:-:S06]  /*7a20*/  IMAD.WIDE R12, R11, 0x4, R150 ;  /* 0x000000040b0c7825 */ /* 0x000fcc00078e0296 */
        /* <DEDUP_REMOVED lines=17> */
.L_x_4765:
[----:B------:R-:W-:-:S04]  /*7b40*/  LEA R10, -R2, RZ, 0x7 ;  /* 0x000000ff020a7211 */ /* 0x000fc800078e39ff */
[----:B------:R-:W-:Y:S02]  /*7b50*/  SHF.R.S32.HI R9, RZ, 0x1f, R10 ;  /* 0x0000001fff097819 */ /* 0x000fe4000001140a */
.L_x_4766:
[----:B------:R-:W-:Y:S01]  /*7b60*/  @!P0 IMAD.MOV.U32 R13, RZ, RZ, c[0x0][0x19c] ;  /* 0x00006700ff0d8624 */ /* 0x000fe200078e00ff */
[-C--:B------:R-:W-:Y:S01]  /*7b70*/  @!P0 LEA R17, P4, R2, R71.reuse, 0x6 ;  /* 0x0000004702118211 */ /* 0x080fe200078830ff */
[----:B------:R1:W-:Y:S01]  /*7b80*/  @P0 STS [R145+0x1000], RZ ;  /* 0x001000ff91000388 */ /* 0x0003e20000000800 */
[C---:B------:R-:W-:Y:S01]  /*7b90*/  @!P0 IADD3 R12, P6, P5, R10.reuse, R71, R144 ;  /* 0x000000470a0c8210 */ /* 0x040fe20007dde090 */
[----:B------:R-:W-:Y:S01]  /*7ba0*/  BSSY B0, `(.L_x_4767) ;  /* 0x000002a000007945 */ /* 0x000fe20003800000 */
[----:B------:R-:W-:Y:S01]  /*7bb0*/  @!P0 IADD3 R17, P3, R10, R17, RZ ;  /* 0x000000110a118210 */ /* 0x000fe20007f7e0ff */
[----:B------:R1:W-:Y:S01]  /*7bc0*/  @P0 STS [R145+0x1004], RZ ;  /* 0x001004ff91000388 */ /* 0x0003e20000000800 */
[-C--:B------:R-:W-:Y:S02]  /*7bd0*/  @!P0 LEA.HI.X R13, R2, R68.reuse, R13, 0x6, P4 ;  /* 0x00000044020d8211 */ /* 0x080fe400020f340d */
[----:B------:R-:W-:Y:S01]  /*7be0*/  @!P0 LEA R42, P4, R10, R157, 0x1 ;  /* 0x0000009d0a2a8211 */ /* 0x000fe200078808ff */
[----:B------:R1:W-:Y:S01]  /*7bf0*/  @P0 STS.64 [R145+0x1008], RZ ;  /* 0x001008ff91000388 */ /* 0x0003e20000000a00 */
[C---:B------:R-:W-:Y:S01]  /*7c00*/  @!P0 IADD3.X R11, R9.reuse, R68, R127, P6, P5 ;  /* 0x00000044090b8210 */ /* 0x040fe200037ea47f */
[----:B------:R-:W-:Y:S01]  /*7c10*/  @!P0 IMAD.X R13, R9, 0x1, R13, P3 ;  /* 0x00000001090d8824 */ /* 0x000fe200018e060d */
[----:B------:R-:W-:-:S02]  /*7c20*/  @!P0 LEA R40, P5, R12, c[0x0][0x168], 0x1 ;  /* 0x00005a000c288a11 */ /* 0x000fc400078a08ff */
[C---:B------:R-:W-:Y:S02]  /*7c30*/  @!P0 LEA R78, P3, R17.reuse, c[0x0][0x168], 0x1 ;  /* 0x00005a00114e8a11 */ /* 0x040fe400078608ff */
        /* <DEDUP_REMOVED lines=32> */
.L_x_4768:
[----:B------:R-:W-:Y:S05]  /*7e40*/  BSYNC B0 ;  /* 0x0000000000007941 */ /* 0x000fea0003800000 */
.L_x_4767:
[----:B------:R-:W0:Y:S01]  /*7e50*/  LDGDEPBAR ;  /* 0x00000000000079af */ /* 0x000e220000000000 */
[----:B------:R-:W-:-:S04]  /*7e60*/  LEA R157, P0, R10, R157, 0x1 ;  /* 0x0000009d0a9d7211 */ /* 0x000fc800078008ff */
[----:B------:R-:W-:Y:S02]  /*7e70*/  LEA.HI.X R156, R10, R156, R9, 0x1, P0 ;  /* 0x0000009c0a9c7211 */ /* 0x000fe400000f0c09 */
.L_x_4764:
        /* <DEDUP_REMOVED lines=96> */
[----:B-1----:R-:W-:Y:S01]  /*8480*/  F2FP.BF16.PACK_AB R10, R83, R88 ;  /* 0x00000058530a723e */ /* 0x002fe200000010ff */
[----:B------:R-:W-:Y:S01]  /*8490*/  MUFU.EX2 R77, R77 ;  /* 0x0000004d004d7308 */ /* 0x000fe20000000800 */
[----:B------:R-:W-:-:S04]  /*84a0*/  FMNMX.FTZ R41, R51, R41, !PT ;  /* 0x0000002933297209 */ /* 0x000fc80007810000 */
[----:B------:R-:W-:-:S03]  /*84b0*/  FMNMX.FTZ R41, R49, R41, !PT ;  /* 0x0000002931297209 */ /* 0x000fc60007810000 */
[----:B------:R-:W-:Y:S01]  /*84c0*/  MUFU.EX2 R74, R74 ;  /* 0x0000004a004a7308 */ /* 0x000fe20000000800 */
[----:B------:R-:W-:-:S04]  /*84d0*/  FMNMX.FTZ R41, R45, R41, !PT ;  /* 0x000000292d297209 */ /* 0x000fc80007810000 */
[----:B------:R-:W-:-:S03]  /*84e0*/  FMNMX.FTZ R41, R36, R41, !PT ;  /* 0x0000002924297209 */ /* 0x000fc60007810000 */
[----:B------:R-:W1:Y:S01]  /*84f0*/  MUFU.EX2 R73, R73 ;  /* 0x0000004900497308 */ /* 0x000e620000000800 */
[----:B------:R-:W-:-:S04]  /*8500*/  FMNMX.FTZ R41, R0, R41, !PT ;  /* 0x0000002900297209 */ /* 0x000fc80007810000 */
[----:B------:R-:W-:-:S03]  /*8510*/  FMNMX.FTZ R41, R37, R41, !PT ;  /* 0x0000002925297209 */ /* 0x000fc60007810000 */
[----:B------:R-:W-:Y:S01]  /*8520*/  MUFU.EX2 R71, R71 ;  /* 0x0000004700477308 */ /* 0x000fe20000000800 */
[----:B------:R-:W-:-:S05]  /*8530*/  FMNMX.FTZ R41, R50, R41, !PT ;  /* 0x0000002932297209 */ /* 0x000fca0007810000 */
[----:B------:R-:W3:Y:S01]  /*8540*/  SHFL.BFLY PT, R2, R41, 0x2, 0x1f ;  /* 0x0c401f0029027f89 */ /* 0x000ee200000e0000 */
[----:B-1----:R-:W-:Y:S01]  /*8550*/  F2FP.BF16.PACK_AB R34, R73, R74 ;  /* 0x0000004a4922723e */ /* 0x002fe200000010ff */
[----:B------:R-:W-:Y:S08]  /*8560*/  MUFU.EX2 R68, R68 ;  /* 0x0000004400447308 */ /* 0x000ff00000000800 */
[----:B------:R-:W-:Y:S08]  /*8570*/  MUFU.EX2 R64, R64 ;  /* 0x0000004000407308 */ /* 0x000ff00000000800 */
[----:B------:R-:W-:Y:S01]  /*8580*/  MUFU.EX2 R62, R62 ;  /* 0x0000003e003e7308 */ /* 0x000fe20000000800 */
[----:B---3--:R-:W-:-:S07]  /*8590*/  FMNMX.FTZ R41, R41, R2, !PT ;  /* 0x0000000229297209 */ /* 0x008fce0007810000 */
[----:B------:R-:W-:Y:S01]  /*85a0*/  MUFU.EX2 R60, R60 ;  /* 0x0000003c003c7308 */ /* 0x000fe20000000800 */
[----:B------:R-:W1:Y:S07]  /*85b0*/  SHFL.BFLY PT, R2, R41, 0x1, 0x1f ;  /* 0x0c201f0029027f89 */ /* 0x000e6e00000e0000 */
        /* <DEDUP_REMOVED lines=16> */
[----:B------:R-:W-:Y:S01]  /*86c0*/  FADD.FTZ R6, R70, -R6 ;  /* 0x8000000646067221 */ /* 0x000fe20000010000 */
[----:B------:R-:W-:Y:S01]  /*86d0*/  MUFU.EX2 R87, R87 ;  /* 0x0000005700577308 */ /* 0x000fe20000000800 */
[----:B------:R-:W-:Y:S02]  /*86e0*/  FADD.FTZ R5, R69, -R5 ;  /* 0x8000000545057221 */ /* 0x000fe40000010000 */
[----:B------:R-:W-:-:S02]  /*86f0*/  FMUL.FTZ R6, R6, c[0x0][0x23c] ;  /* 0x00008f0006067a20 */ /* 0x000fc40000410000 */
[----:B------:R-:W-:Y:S02]  /*8700*/  FMUL.FTZ R5, R5, c[0x0][0x23c] ;  /* 0x00008f0005057a20 */ /* 0x000fe40000410000 */
[--C-:B------:R-:W-:Y:S01]  /*8710*/  FFMA.FTZ R69, R4, c[0x0][0x23c], -R52.reuse ;  /* 0x00008f0004457a23 */ /* 0x100fe20000010834 */
[----:B------:R-:W1:Y:S01]  /*8720*/  MUFU.EX2 R93, R6 ;  /* 0x00000006005d7308 */ /* 0x000e620000000800 */
[--C-:B------:R-:W-:Y:S01]  /*8730*/  FFMA.FTZ R82, R8, c[0x0][0x23c], -R52.reuse ;  /* 0x00008f0008527a23 */ /* 0x100fe20000010834 */
[----:B------:R-:W-:Y:S01]  /*8740*/  F2FP.BF16.PACK_AB R8, R89, R92 ;  /* 0x0000005c5908723e */ /* 0x000fe200000010ff */
[--C-:B------:R-:W-:Y:S02]  /*8750*/  FFMA.FTZ R79, R102, c[0x0][0x23c], -R52.reuse ;  /* 0x00008f00664f7a23 */ /* 0x100fe40000010834 */
[--C-:B------:R-:W-:Y:S02]  /*8760*/  FFMA.FTZ R90, R26, c[0x0][0x23c], -R52.reuse ;  /* 0x00008f001a5a7a23 */ /* 0x100fe40000010834 */
[--C-:B------:R-:W-:Y:S01]  /*8770*/  FFMA.FTZ R94, R94, c[0x0][0x23c], -R52.reuse ;  /* 0x00008f005e5e7a23 */ /* 0x100fe20000010834 */
[----:B------:R3:W4:Y:S01]  /*8780*/  MUFU.EX2 R91, R5 ;  /* 0x00000005005b7308 */ /* 0x0007220000000800 */
[----:B------:R-:W-:Y:S01]  /*8790*/  LDSM.16.MT88.4 R24, [R158+0x3400] ;  /* 0x003400009e18783b */ /* 0x000fe20000004200 */
[--C-:B------:R-:W-:Y:S01]  /*87a0*/  FFMA.FTZ R102, R32, c[0x0][0x23c], -R52.reuse ;  /* 0x00008f0020667a23 */ /* 0x100fe20000010834 */
[----:B------:R-:W-:Y:S01]  /*87b0*/  F2FP.BF16.PACK_AB R32, R77, R78 ;  /* 0x0000004e4d20723e */ /* 0x000fe200000010ff */
[----:B------:R-:W-:-:S02]  /*87c0*/  FFMA.FTZ R98, R100, c[0x0][0x23c], -R52 ;  /* 0x00008f0064627a23 */ /* 0x000fc40000010834 */
[----:B------:R-:W-:Y:S02]  /*87d0*/  FFMA.FTZ R100, R107, c[0x0][0x23c], -R52 ;  /* 0x00008f006b647a23 */ /* 0x000fe40000010834 */
[----:B------:R-:W5:Y:S01]  /*87e0*/  MUFU.EX2 R86, R86 ;  /* 0x0000005600567308 */ /* 0x000f620000000800 */
[-C--:B-12---:R-:W-:Y:S02]  /*87f0*/  FMUL.FTZ R12, R140, R93.reuse ;  /* 0x0000005d8c0c7220 */ /* 0x086fe40000410000 */
[-C--:B------:R-:W-:Y:S02]  /*8800*/  FMUL.FTZ R13, R141, R93.reuse ;  /* 0x0000005d8d0d7220 */ /* 0x080fe40000410000 */
[-C--:B------:R-:W-:Y:S02]  /*8810*/  FMUL.FTZ R136, R136, R93.reuse ;  /* 0x0000005d88887220 */ /* 0x080fe40000410000 */
[----:B------:R-:W-:Y:S01]  /*8820*/  FMUL.FTZ R137, R137, R93 ;  /* 0x0000005d89897220 */ /* 0x000fe20000410000 */
[----:B---3--:R-:W1:Y:S01]  /*8830*/  LDSM.16.MT88.4 R4, [R158+0x3000] ;  /* 0x003000009e04783b */ /* 0x008e620000004200 */
[----:B------:R-:W-:Y:S01]  /*8840*/  MUFU.EX2 R82, R82 ;  /* 0x0000005200527308 */ /* 0x000fe20000000800 */
[----:B----4-:R-:W-:-:S02]  /*8850*/  FMUL.FTZ R14, R142, R91 ;  /* 0x0000005b8e0e7220 */ /* 0x010fc40000410000 */
[-C--:B------:R-:W-:Y:S02]  /*8860*/  FMUL.FTZ R15, R143, R91.reuse ;  /* 0x0000005b8f0f7220 */ /* 0x080fe40000410000 */
[----:B------:R-:W-:Y:S01]  /*8870*/  FMUL.FTZ R138, R138, R91 ;  /* 0x0000005b8a8a7220 */ /* 0x000fe20000410000 */
[----:B-----5:R-:W-:Y:S02]  /*8880*/  F2FP.BF16.PACK_AB R9, R86, R87 ;  /* 0x000000575609723e */ /* 0x020fe400000010ff */
[----:B------:R-:W2:Y:S01]  /*8890*/  MUFU.EX2 R84, R84 ;  /* 0x0000005400547308 */ /* 0x000ea20000000800 */
[----:B------:R-:W-:Y:S02]  /*88a0*/  FMUL.FTZ R139, R139, R91 ;  /* 0x0000005b8b8b7220 */ /* 0x000fe40000410000 */
[-C--:B------:R-:W-:Y:S02]  /*88b0*/  FMUL.FTZ R28, R132, R93.reuse ;  /* 0x0000005d841c7220 */ /* 0x080fe40000410000 */
[----:B------:R-:W-:-:S02]  /*88c0*/  FMUL.FTZ R29, R133, R93 ;  /* 0x0000005d851d7220 */ /* 0x000fc40000410000 */
[-C--:B------:R-:W-:Y:S01]  /*88d0*/  FMUL.FTZ R30, R134, R91.reuse ;  /* 0x0000005b861e7220 */ /* 0x080fe20000410000 */
[----:B------:R-:W-:Y:S01]  /*88e0*/  MUFU.EX2 R69, R69 ;  /* 0x0000004500457308 */ /* 0x000fe20000000800 */
[----:B------:R-:W-:Y:S02]  /*88f0*/  FMUL.FTZ R31, R135, R91 ;  /* 0x0000005b871f7220 */ /* 0x000fe40000410000 */
[-C--:B------:R-:W-:Y:S02]  /*8900*/  FMUL.FTZ R128, R128, R93.reuse ;  /* 0x0000005d80807220 */ /* 0x080fe40000410000 */
[----:B------:R-:W-:Y:S02]  /*8910*/  FMUL.FTZ R129, R129, R93 ;  /* 0x0000005d81817220 */ /* 0x000fe40000410000 */
[-C--:B------:R-:W-:Y:S01]  /*8920*/  FMUL.FTZ R130, R130, R91.reuse ;  /* 0x0000005b82827220 */ /* 0x080fe20000410000 */
[----:B--2---:R-:W-:Y:S01]  /*8930*/  F2FP.BF16.PACK_AB R11, R84, R82 ;  /* 0x00000052540b723e */ /* 0x004fe200000010ff */
[----:B------:R-:W-:Y:S01]  /*8940*/  FMUL.FTZ R131, R131, R91 ;  /* 0x0000005b83837220 */ /* 0x000fe20000410000 */
[----:B------:R-:W2:Y:S01]  /*8950*/  MUFU.EX2 R79, R79 ;  /* 0x0000004f004f7308 */ /* 0x000ea20000000800 */
[----:B------:R-:W-:-:S02]  /*8960*/  FFMA.FTZ R101, R101, c[0x0][0x23c], -R52 ;  /* 0x00008f0065657a23 */ /* 0x000fc40000010834 */
[----:B------:R-:W-:Y:S02]  /*8970*/  FFMA.FTZ R70, R103, c[0x0][0x23c], -R66 ;  /* 0x00008f0067467a23 */ /* 0x000fe40000010842 */
[C---:B------:R-:W-:Y:S01]  /*8980*/  HMMA.16816.F32.BF16 R12, R8.reuse, R16, R12 ;  /* 0x00000010080c723c */ /* 0x040fe2000004180c */
[--C-:B------:R-:W-:Y:S02]  /*8990*/  FFMA.FTZ R104, R104, c[0x0][0x23c], -R52.reuse ;  /* 0x00008f0068687a23 */ /* 0x100fe40000010834 */
[----:B------:R-:W-:Y:S01]  /*89a0*/  MUFU.EX2 R90, R90 ;  /* 0x0000005a005a7308 */ /* 0x000fe20000000800 */
[--C-:B------:R-:W-:Y:S02]  /*89b0*/  FFMA.FTZ R103, R95, c[0x0][0x23c], -R52.reuse ;  /* 0x00008f005f677a23 */ /* 0x100fe40000010834 */
[--C-:B------:R-:W-:Y:S02]  /*89c0*/  FFMA.FTZ R105, R105, c[0x0][0x23c], -R52.reuse ;  /* 0x00008f0069697a23 */ /* 0x100fe40000010834 */
[----:B------:R-:W-:Y:S01]  /*89d0*/  HMMA.16816.F32.BF16 R16, R8, R18, R136 ;  /* 0x000000120810723c */ /* 0x000fe20000041888 */
[----:B------:R-:W-:Y:S01]  /*89e0*/  FFMA.FTZ R106, R106, c[0x0][0x23c], -R52 ;  /* 0x00008f006a6a7a23 */ /* 0x000fe20000010834 */
[----:B------:R-:W-:Y:S01]  /*89f0*/  LDSM.16.MT88.4 R136, [R154+0x4c00] ;  /* 0x004c00009a88783b */ /* 0x000fe20000004200 */
[----:B------:R-:W3:Y:S01]  /*8a00*/  MUFU.EX2 R94, R94 ;  /* 0x0000005e005e7308 */ /* 0x000ee20000000800 */
[----:B--2---:R-:W-:Y:S01]  /*8a10*/  F2FP.BF16.PACK_AB R33, R79, R69 ;  /* 0x000000454f21723e */ /* 0x004fe200000010ff */
[----:B------:R-:W-:-:S02]  /*8a20*/  FFMA.FTZ R95, R99, c[0x0][0x23c], -R66 ;  /* 0x00008f00635f7a23 */ /* 0x000fc40000010842 */
[--C-:B------:R-:W-:Y:S01]  /*8a30*/  FFMA.FTZ R85, R85, c[0x0][0x23c], -R52.reuse ;  /* 0x00008f0055557a23 */ /* 0x100fe20000010834 */
[C---:B-1----:R-:W-:Y:S01]  /*8a40*/  HMMA.16816.F32.BF16 R28, R8.reuse, R4, R28 ;  /* 0x00000004081c723c */ /* 0x042fe2000004181c */
[--C-:B------:R-:W-:Y:S02]  /*8a50*/  FFMA.FTZ R80, R80, c[0x0][0x23c], -R52.reuse ;  /* 0x00008f0050507a23 */ /* 0x100fe40000010834 */
[----:B------:R-:W-:Y:S01]  /*8a60*/  MUFU.EX2 R102, R102 ;  /* 0x0000006600667308 */ /* 0x000fe20000000800 */
[--C-:B------:R-:W-:Y:S02]  /*8a70*/  FFMA.FTZ R76, R76, c[0x0][0x23c], -R52.reuse ;  /* 0x00008f004c4c7a23 */ /* 0x100fe40000010834 */
[----:B------:R-:W-:Y:S02]  /*8a80*/  FFMA.FTZ R99, R75, c[0x0][0x23c], -R52 ;  /* 0x00008f004b637a23 */ /* 0x000fe40000010834 */
[----:B------:R-:W-:Y:S01]  /*8a90*/  HMMA.16816.F32.BF16 R8, R8, R6, R128 ;  /* 0x000000060808723c */ /* 0x000fe20000041880 */
[----:B------:R-:W1:Y:S01]  /*8aa0*/  LDSM.16.MT88.4 R4, [R154+0x3800] ;  /* 0x003800009a04783b */ /* 0x000e620000004200 */
[----:B------:R-:W-:Y:S01]  /*8ab0*/  FFMA.FTZ R92, R119, R93, R92 ;  /* 0x0000005d775c7223 */ /* 0x000fe2000001005c */
[----:B---3--:R-:W-:Y:S01]  /*8ac0*/  F2FP.BF16.PACK_AB R35, R94, R90 ;  /* 0x0000005a5e23723e */ /* 0x008fe200000010ff */
[----:B------:R-:W2:Y:S01]  /*8ad0*/  MUFU.EX2 R98, R98 ;  /* 0x0000006200627308 */ /* 0x000ea20000000800 */
[----:B------:R-:W-:Y:S01]  /*8ae0*/  FFMA.FTZ R87, R120, R91, R87 ;  /* 0x0000005b78577223 */ /* 0x000fe20000010057 */
[----:B------:R-:W-:Y:S01]  /*8af0*/  LDSM.16.MT88.4 R128, [R158+0x4c00] ;  /* 0x004c00009e80783b */ /* 0x000fe20000004200 */
[----:B------:R-:W-:-:S02]  /*8b00*/  FADD.FTZ R92, R89, R92 ;  /* 0x0000005c595c7221 */ /* 0x000fc40000010000 */
[----:B------:R-:W-:Y:S01]  /*8b10*/  FADD.FTZ R86, R86, R87 ;  /* 0x0000005756567221 */ /* 0x000fe20000010000 */
[C---:B------:R-:W-:Y:S01]  /*8b20*/  HMMA.16816.F32.BF16 R12, R32.reuse, R20, R12 ;  /* 0x00000014200c723c */ /* 0x040fe2000004180c */
[----:B------:R-:W-:Y:S01]  /*8b30*/  FADD.FTZ R88, R88, R92 ;  /* 0x0000005c58587221 */ /* 0x000fe20000010000 */
[----:B------:R-:W-:Y:S01]  /*8b40*/  MUFU.EX2 R100, R100 ;  /* 0x0000006400647308 */ /* 0x000fe20000000800 */
[----:B------:R-:W-:Y:S02]  /*8b50*/  FADD.FTZ R86, R82, R86 ;  /* 0x0000005652567221 */ /* 0x000fe40000010000 */
[----:B------:R-:W-:Y:S02]  /*8b60*/  FFMA.FTZ R75, R81, c[0x0][0x23c], -R66 ;  /* 0x00008f00514b7a23 */ /* 0x000fe40000010842 */
[--C-:B------:R-:W-:Y:S01]  /*8b70*/  FFMA.FTZ R72, R72, c[0x0][0x23c], -R52.reuse ;  /* 0x00008f0048487a23 */ /* 0x100fe20000010834 */
[----:B------:R-:W-:Y:S01]  /*8b80*/  HMMA.16816.F32.BF16 R16, R32, R22, R16 ;  /* 0x000000162010723c */ /* 0x000fe20000041810 */
[----:B------:R-:W3:Y:S01]  /*8b90*/  LDSM.16.MT88.4 R20, [R158+0x3800] ;  /* 0x003800009e14783b */ /* 0x000ee20000004200 */
[----:B------:R-:W4:Y:S01]  /*8ba0*/  MUFU.EX2 R101, R101 ;  /* 0x0000006500657308 */ /* 0x000f220000000800 */
[----:B------:R-:W-:-:S02]  /*8bb0*/  FFMA.FTZ R65, R65, c[0x0][0x23c], -R52 ;  /* 0x00008f0041417a23 */ /* 0x000fc40000010834 */
[--C-:B------:R-:W-:Y:S02]  /*8bc0*/  FFMA.FTZ R61, R61, c[0x0][0x23c], -R52.reuse ;  /* 0x00008f003d3d7a23 */ /* 0x100fe40000010834 */
[----:B------:R-:W-:Y:S01]  /*8bd0*/  FFMA.FTZ R81, R63, c[0x0][0x23c], -R52 ;  /* 0x00008f003f517a23 */ /* 0x000fe20000010834 */
        /* <DEDUP_REMOVED lines=8> */
[----:B------:R-:W1:Y:S01]  /*8c60*/  MUFU.EX2 R103, R103 ;  /* 0x0000006700677308 */ /* 0x000e620000000800 */
[----:B------:R-:W-:Y:S01]  /*8c70*/  FADD.FTZ R77, R77, R88 ;  /* 0x000000584d4d7221 */ /* 0x000fe20000010000 */
[----:B------:R-:W-:Y:S01]  /*8c80*/  MOV R69, R41 ;  /* 0x0000002900457202 */ /* 0x000fe20000000f00 */
[----:B------:R-:W-:-:S02]  /*8c90*/  FADD.FTZ R84, R79, R84 ;  /* 0x000000544f547221 */ /* 0x000fc40000010000 */
[----:B------:R-:W-:Y:S01]  /*8ca0*/  F2FP.BF16.PACK_AB R32, R68, R71 ;  /* 0x000000474420723e */ /* 0x000fe200000010ff */
[----:B------:R-:W-:Y:S01]  /*8cb0*/  FADD.FTZ R77, R74, R77 ;  /* 0x0000004d4a4d7221 */ /* 0x000fe20000010000 */
[----:B--2---:R-:W-:Y:S01]  /*8cc0*/  F2FP.BF16.PACK_AB R33, R98, R102 ;  /* 0x000000666221723e */ /* 0x004fe200000010ff */
[----:B------:R-:W-:Y:S01]  /*8cd0*/  MUFU.EX2 R105, R105 ;  /* 0x0000006900697308 */ /* 0x000fe20000000800 */
[----:B------:R-:W-:Y:S01]  /*8ce0*/  F2FP.BF16.PACK_AB R34, R62, R64 ;  /* 0x000000403e22723e */ /* 0x000fe200000010ff */
[----:B------:R-:W-:Y:S01]  /*8cf0*/  FADD.FTZ R90, R90, R84 ;  /* 0x000000545a5a7221 */ /* 0x000fe20000010000 */
[----:B----4-:R-:W-:Y:S01]  /*8d00*/  F2FP.BF16.PACK_AB R35, R101, R100 ;  /* 0x000000646523723e */ /* 0x010fe200000010ff */
[----:B------:R-:W-:Y:S02]  /*8d10*/  FADD.FTZ R73, R73, R77 ;  /* 0x0000004d49497221 */ /* 0x000fe40000010000 */
[----:B------:R-:W-:Y:S02]  /*8d20*/  FADD.FTZ R90, R94, R90 ;  /* 0x0000005a5e5a7221 */ /* 0x000fe40000010000 */
        /* <DEDUP_REMOVED lines=8> */
[C---:B------:R-:W-:Y:S01]  /*8db0*/  HMMA.16816.F32.BF16 R16, R32.reuse, R6, R16 ;  /* 0x000000062010723c */ /* 0x040fe20000041810 */
[----:B------:R-:W1:Y:S01]  /*8dc0*/  LDSM.16.MT88.4 R4, [R158+0x3c00] ;  /* 0x003c00009e04783b */ /* 0x000e620000004200 */
[----:B------:R-:W-:Y:S02]  /*8dd0*/  FADD.FTZ R102, R100, R102 ;  /* 0x0000006664667221 */ /* 0x000fe40000010000 */
[----:B------:R-:W-:Y:S02]  /*8de0*/  FADD.FTZ R68, R62, R68 ;  /* 0x000000443e447221 */ /* 0x000fe40000010000 */
[----:B------:R-:W-:Y:S01]  /*8df0*/  MUFU.EX2 R85, R85 ;  /* 0x0000005500557308 */ /* 0x000fe20000000800 */
[----:B------:R-:W-:Y:S01]  /*8e00*/  FADD.FTZ R101, R101, R102 ;  /* 0x0000006665657221 */ /* 0x000fe20000010000 */
[----:B---3--:R-:W-:Y:S01]  /*8e10*/  HMMA.16816.F32.BF16 R28, R32, R20, R28 ;  /* 0x00000014201c723c */ /* 0x008fe2000004181c */
[----:B------:R-:W-:-:S02]  /*8e20*/  FFMA.FTZ R55, R55, c[0x0][0x23c], -R52 ;  /* 0x00008f0037377a23 */ /* 0x000fc40000010834 */
[----:B-----5:R-:W-:Y:S02]  /*8e30*/  FADD.FTZ R101, R104, R101 ;  /* 0x0000006568657221 */ /* 0x020fe40000010000 */
[--C-:B------:R-:W-:Y:S01]  /*8e40*/  FFMA.FTZ R51, R51, c[0x0][0x23c], -R52.reuse ;  /* 0x00008f0033337a23 */ /* 0x100fe20000010834 */
[----:B------:R-:W3:Y:S01]  /*8e50*/  MUFU.EX2 R80, R80 ;  /* 0x0000005000507308 */ /* 0x000ee20000000800 */
[--C-:B------:R-:W-:Y:S01]  /*8e60*/  FFMA.FTZ R49, R49, c[0x0][0x23c], -R52.reuse ;  /* 0x00008f0031317a23 */ /* 0x100fe20000010834 */
[----:B------:R-:W-:Y:S01]  /*8e70*/  HMMA.16816.F32.BF16 R24, R32, R22, R24 ;  /* 0x000000162018723c */ /* 0x000fe20000041818 */
[----:B------:R-:W4:Y:S01]  /*8e80*/  LDSM.16.MT88.4 R20, [R154+0x4000] ;  /* 0x004000009a14783b */ /* 0x000f220000004200 */
[----:B------:R-:W-:Y:S02]  /*8e90*/  FFMA.FTZ R45, R45, c[0x0][0x23c], -R52 ;  /* 0x00008f002d2d7a23 */ /* 0x000fe40000010834 */
[C---:B------:R-:W-:Y:S02]  /*8ea0*/  FADD.FTZ R101, R103.reuse, R101 ;  /* 0x0000006567657221 */ /* 0x040fe40000010000 */
[----:B------:R-:W-:Y:S01]  /*8eb0*/  MUFU.EX2 R76, R76 ;  /* 0x0000004c004c7308 */ /* 0x000fe20000000800 */
        /* <DEDUP_REMOVED lines=13> */
[----:B------:R-:W5:Y:S01]  /*8f90*/  MUFU.EX2 R44, R44 ;  /* 0x0000002c002c7308 */ /* 0x000f620000000800 */
[----:B------:R-:W-:Y:S02]  /*8fa0*/  FFMA.FTZ R119, R59, c[0x0][0x23c], -R66 ;  /* 0x00008f003b777a23 */ /* 0x000fe40000010842 */
[----:B------:R-:W-:Y:S02]  /*8fb0*/  FADD.FTZ R56, R54, R56 ;  /* 0x0000003836387221 */ /* 0x000fe40000010000 */
[--C-:B------:R-:W-:Y:S01]  /*8fc0*/  FFMA.FTZ R0, R0, c[0x0][0x23c], -R52.reuse ;  /* 0x00008f0000007a23 */ /* 0x100fe20000010834 */
[----:B------:R-:W-:Y:S01]  /*8fd0*/  HMMA.16816.F32.BF16 R16, R32, R10, R16 ;  /* 0x0000000a2010723c */ /* 0x000fe20000041810 */
[----:B------:R-:W5:Y:S01]  /*8fe0*/  LDSM.16.MT88.4 R8, [R158+0x4000] ;  /* 0x004000009e08783b */ /* 0x000f620000004200 */
[----:B------:R-:W-:Y:S01]  /*8ff0*/  MUFU.EX2 R40, R40 ;  /* 0x0000002800287308 */ /* 0x000fe20000000800 */
[----:B------:R-:W-:-:S05]  /*9000*/  FFMA.FTZ R120, R50, c[0x0][0x23c], -R52 ;  /* 0x00008f0032787a23 */ /* 0x000fca0000010834 */
[C---:B-1----:R-:W-:Y:S02]  /*9010*/  HMMA.16816.F32.BF16 R28, R32.reuse, R4, R28 ;  /* 0x00000004201c723c */ /* 0x042fe4000004181c */
[----:B------:R-:W-:Y:S06]  /*9020*/  MUFU.EX2 R39, R39 ;  /* 0x0000002700277308 */ /* 0x000fec0000000800 */
[----:B------:R-:W-:Y:S01]  /*9030*/  HMMA.16816.F32.BF16 R24, R32, R6, R24 ;  /* 0x000000062018723c */ /* 0x000fe20000041818 */
[----:B------:R-:W1:Y:S01]  /*9040*/  LDSM.16.MT88.4 R4, [R154+0x4400] ;  /* 0x004400009a04783b */ /* 0x000e620000004200 */
[----:B------:R-:W-:Y:S05]  /*9050*/  MUFU.EX2 R38, R38 ;  /* 0x0000002600267308 */ /* 0x000fea0000000800 */
[C---:B------:R-:W-:Y:S01]  /*9060*/  F2FP.BF16.PACK_AB R32, R53.reuse, R54 ;  /* 0x000000363520723e */ /* 0x040fe200000010ff */
[----:B------:R-:W-:Y:S01]  /*9070*/  FADD.FTZ R53, R53, R56 ;  /* 0x0000003835357221 */ /* 0x000fe20000010000 */
[----:B---3--:R-:W-:Y:S01]  /*9080*/  F2FP.BF16.PACK_AB R33, R80, R85 ;  /* 0x000000555021723e */ /* 0x008fe200000010ff */
[----:B------:R-:W3:Y:S01]  /*9090*/  MUFU.EX2 R72, R72 ;  /* 0x0000004800487308 */ /* 0x000ee20000000800 */
[----:B------:R-:W-:Y:S01]  /*90a0*/  F2FP.BF16.PACK_AB R34, R46, R48 ;  /* 0x000000302e22723e */ /* 0x000fe200000010ff */
[----:B------:R-:W-:Y:S01]  /*90b0*/  FADD.FTZ R85, R85, R105 ;  /* 0x0000006955557221 */ /* 0x000fe20000010000 */
[----:B--2---:R-:W-:Y:S01]  /*90c0*/  F2FP.BF16.PACK_AB R35, R99, R76 ;  /* 0x0000004c6323723e */ /* 0x004fe200000010ff */
[----:B------:R-:W-:-:S02]  /*90d0*/  FADD.FTZ R53, R48, R53 ;  /* 0x0000003530357221 */ /* 0x000fc40000010000 */
[----:B------:R-:W-:Y:S02]  /*90e0*/  FADD.FTZ R85, R80, R85 ;  /* 0x0000005550557221 */ /* 0x000fe40000010000 */
[----:B------:R-:W2:Y:S01]  /*90f0*/  MUFU.EX2 R65, R65 ;  /* 0x0000004100417308 */ /* 0x000ea20000000800 */
[----:B------:R-:W-:Y:S01]  /*9100*/  FADD.FTZ R46, R46, R53 ;  /* 0x000000352e2e7221 */ /* 0x000fe20000010000 */
[C---:B----4-:R-:W-:Y:S01]  /*9110*/  HMMA.16816.F32.BF16 R12, R32.reuse, R20, R12 ;  /* 0x00000014200c723c */ /* 0x050fe2000004180c */
[----:B------:R-:W-:Y:S02]  /*9120*/  FADD.FTZ R76, R76, R85 ;  /* 0x000000554c4c7221 */ /* 0x000fe40000010000 */
[----:B-----5:R-:W-:Y:S02]  /*9130*/  FADD.FTZ R46, R44, R46 ;  /* 0x0000002e2c2e7221 */ /* 0x020fe40000010000 */
[----:B------:R-:W-:Y:S01]  /*9140*/  FADD.FTZ R76, R99, R76 ;  /* 0x0000004c634c7221 */ /* 0x000fe20000010000 */
[----:B------:R-:W-:Y:S02]  /*9150*/  MUFU.EX2 R61, R61 ;  /* 0x0000003d003d7308 */ /* 0x000fe40000000800 */
[----:B------:R-:W-:Y:S01]  /*9160*/  HMMA.16816.F32.BF16 R16, R32, R22, R16 ;  /* 0x000000162010723c */ /* 0x000fe20000041810 */
[----:B------:R-:W4:Y:S01]  /*9170*/  LDSM.16.MT88.4 R20, [R158+0x4400] ;  /* 0x004400009e14783b */ /* 0x000f220000004200 */
[----:B---3--:R-:W-:-:S04]  /*9180*/  FADD.FTZ R76, R72, R76 ;  /* 0x0000004c484c7221 */ /* 0x008fc80000010000 */
[----:B------:R-:W3:Y:S02]  /*9190*/  MUFU.EX2 R81, R81 ;  /* 0x0000005100517308 */ /* 0x000ee40000000800 */
[C---:B------:R-:W-:Y:S06]  /*91a0*/  HMMA.16816.F32.BF16 R28, R32.reuse, R8, R28 ;  /* 0x00000008201c723c */ /* 0x040fec000004181c */
[----:B------:R-:W5:Y:S01]  /*91b0*/  MUFU.EX2 R2, R2 ;  /* 0x0000000200027308 */ /* 0x000f620000000800 */
[C---:B------:R-:W-:Y:S01]  /*91c0*/  F2FP.BF16.PACK_AB R8, R40.reuse, R44 ;  /* 0x0000002c2808723e */ /* 0x040fe200000010ff */
[----:B------:R-:W-:Y:S01]  /*91d0*/  HMMA.16816.F32.BF16 R24, R32, R10, R24 ;  /* 0x0000000a2018723c */ /* 0x000fe20000041818 */
[----:B--2---:R-:W-:Y:S01]  /*91e0*/  F2FP.BF16.PACK_AB R9, R65, R72 ;  /* 0x000000484109723e */ /* 0x004fe200000010ff */
[----:B------:R-:W2:Y:S01]  /*91f0*/  LDSM.16.MT88.4 R32, [R154+0x4800] ;  /* 0x004800009a20783b */ /* 0x000ea20000004200 */
[----:B------:R-:W-:-:S02]  /*9200*/  FADD.FTZ R40, R40, R46 ;  /* 0x0000002e28287221 */ /* 0x000fc40000010000 */
[----:B------:R-:W-:Y:S01]  /*9210*/  FADD.FTZ R65, R65, R76 ;  /* 0x0000004c41417221 */ /* 0x000fe20000010000 */
[----:B------:R-:W2:Y:S01]  /*9220*/  MUFU.EX2 R43, R43 ;  /* 0x0000002b002b7308 */ /* 0x000ea20000000800 */
[C---:B------:R-:W-:Y:S01]  /*9230*/  F2FP.BF16.PACK_AB R10, R38.reuse, R39 ;  /* 0x00000027260a723e */ /* 0x040fe200000010ff */
[----:B------:R-:W-:Y:S01]  /*9240*/  FADD.FTZ R40, R39, R40 ;  /* 0x0000002827287221 */ /* 0x000fe20000010000 */
[----:B---3--:R-:W-:Y:S01]  /*9250*/  F2FP.BF16.PACK_AB R11, R81, R61 ;  /* 0x0000003d510b723e */ /* 0x008fe200000010ff */
[----:B------:R-:W-:Y:S02]  /*9260*/  FADD.FTZ R65, R61, R65 ;  /* 0x000000413d417221 */ /* 0x000fe40000010000 */
[----:B------:R-:W-:Y:S02]  /*9270*/  FADD.FTZ R38, R38, R40 ;  /* 0x0000002826267221 */ /* 0x000fe40000010000 */
[----:B------:R-:W-:Y:S01]  /*9280*/  MUFU.EX2 R70, R70 ;  /* 0x0000004600467308 */ /* 0x000fe20000000800 */
[----:B------:R-:W-:Y:S01]  /*9290*/  FADD.FTZ R81, R81, R65 ;  /* 0x0000004151517221 */ /* 0x000fe20000010000 */
[----:B-1----:R-:W-:Y:S01]  /*92a0*/  HMMA.16816.F32.BF16 R12, R8, R4, R12 ;  /* 0x00000004080c723c */ /* 0x002fe2000004180c */
[----:B-----5:R-:W-:-:S05]  /*92b0*/  FADD.FTZ R38, R2, R38 ;  /* 0x0000002602267221 */ /* 0x020fca0000010000 */
[----:B------:R-:W1:Y:S02]  /*92c0*/  MUFU.EX2 R95, R95 ;  /* 0x0000005f005f7308 */ /* 0x000e640000000800 */
[C---:B------:R-:W-:Y:S01]  /*92d0*/  HMMA.16816.F32.BF16 R16, R8.reuse, R6, R16 ;  /* 0x000000060810723c */ /* 0x040fe20000041810 */
[----:B------:R-:W3:Y:S05]  /*92e0*/  LDSM.16.MT88.4 R4, [R158+0x4800] ;  /* 0x004800009e04783b */ /* 0x000eea0000004200 */
[----:B------:R-:W5:Y:S02]  /*92f0*/  MUFU.EX2 R55, R55 ;  /* 0x0000003700377308 */ /* 0x000f640000000800 */
[C---:B----4-:R-:W-:Y:S06]  /*9300*/  HMMA.16816.F32.BF16 R28, R8.reuse, R20, R28 ;  /* 0x00000014081c723c */ /* 0x050fec000004181c */
[----:B------:R-:W4:Y:S01]  /*9310*/  MUFU.EX2 R51, R51 ;  /* 0x0000003300337308 */ /* 0x000f220000000800 */
[----:B------:R-:W-:Y:S01]  /*9320*/  FFMA.FTZ R20, R47, c[0x0][0x23c], -R66 ;  /* 0x00008f002f147a23 */ /* 0x000fe20000010842 */
[----:B------:R-:W-:Y:S01]  /*9330*/  HMMA.16816.F32.BF16 R24, R8, R22, R24 ;  /* 0x000000160818723c */ /* 0x000fe20000041818 */
[----:B------:R-:W-:-:S05]  /*9340*/  FFMA.FTZ R21, R36, c[0x0][0x23c], -R52 ;  /* 0x00008f0024157a23 */ /* 0x000fca0000010834 */
[----:B------:R-:W3:Y:S01]  /*9350*/  MUFU.EX2 R49, R49 ;  /* 0x0000003100317308 */ /* 0x000ee20000000800 */
[----:B--2---:R-:W-:Y:S01]  /*9360*/  F2FP.BF16.PACK_AB R8, R43, R2 ;  /* 0x000000022b08723e */ /* 0x004fe200000010ff */
[----:B------:R-:W-:Y:S01]  /*9370*/  FFMA.FTZ R22, R37, c[0x0][0x23c], -R52 ;  /* 0x00008f0025167a23 */ /* 0x000fe20000010834 */
[----:B-1----:R-:W-:Y:S01]  /*9380*/  F2FP.BF16.PACK_AB R10, R95, R70 ;  /* 0x000000465f0a723e */ /* 0x002fe200000010ff */
[----:B-----5:R-:W-:Y:S02]  /*9390*/  FADD.FTZ R81, R55, R81 ;  /* 0x0000005137517221 */ /* 0x020fe40000010000 */
[----:B------:R-:W-:Y:S02]  /*93a0*/  FADD.FTZ R43, R43, R38 ;  /* 0x000000262b2b7221 */ /* 0x000fe40000010000 */
[----:B------:R-:W1:Y:S01]  /*93b0*/  MUFU.EX2 R45, R45 ;  /* 0x0000002d002d7308 */ /* 0x000e620000000800 */
[C---:B----4-:R-:W-:Y:S01]  /*93c0*/  F2FP.BF16.PACK_AB R9, R51.reuse, R55 ;  /* 0x000000373309723e */ /* 0x050fe200000010ff */
[----:B------:R-:W-:-:S02]  /*93d0*/  FADD.FTZ R51, R51, R81 ;  /* 0x0000005133337221 */ /* 0x000fc40000010000 */
[----:B------:R-:W-:Y:S01]  /*93e0*/  FADD.FTZ R43, R70, R43 ;  /* 0x0000002b462b7221 */ /* 0x000fe20000010000 */
[----:B------:R-:W-:-:S03]  /*93f0*/  MOV R70, R42 ;  /* 0x0000002a00467202 */ /* 0x000fc60000000f00 */
[----:B------:R-:W2:Y:S01]  /*9400*/  MUFU.EX2 R75, R75 ;  /* 0x0000004b004b7308 */ /* 0x000ea20000000800 */
[----:B---3--:R-:W-:Y:S02]  /*9410*/  FADD.FTZ R51, R49, R51 ;  /* 0x0000003331337221 */ /* 0x008fe40000010000 */
[----:B------:R-:W-:Y:S01]  /*9420*/  FADD.FTZ R95, R95, R43 ;  /* 0x0000002b5f5f7221 */ /* 0x000fe20000010000 */
[----:B-1----:R-:W-:-:S04]  /*9430*/  F2FP.BF16.PACK_AB R11, R45, R49 ;  /* 0x000000312d0b723e */ /* 0x002fc800000010ff */
[----:B------:R-:W1:Y:S01]  /*9440*/  MUFU.EX2 R63, R63 ;  /* 0x0000003f003f7308 */ /* 0x000e620000000800 */
[----:B------:R-:W-:Y:S02]  /*9450*/  FADD.FTZ R45, R45, R51 ;  /* 0x000000332d2d7221 */ /* 0x000fe40000010000 */
[----:B------:R-:W-:Y:S01]  /*9460*/  HMMA.16816.F32.BF16 R12, R8, R32, R12 ;  /* 0x00000020080c723c */ /* 0x000fe2000004180c */
[----:B--2---:R-:W-:-:S04]  /*9470*/  FADD.FTZ R95, R75, R95 ;  /* 0x0000005f4b5f7221 */ /* 0x004fc80000010000 */
[----:B------:R-:W2:Y:S03]  /*9480*/  MUFU.EX2 R20, R20 ;  /* 0x0000001400147308 */ /* 0x000ea60000000800 */
[C---:B------:R-:W-:Y:S05]  /*9490*/  HMMA.16816.F32.BF16 R28, R8.reuse, R4, R28 ;  /* 0x00000004081c723c */ /* 0x040fea000004181c */
[----:B------:R-:W3:Y:S01]  /*94a0*/  MUFU.EX2 R119, R119 ;  /* 0x0000007700777308 */ /* 0x000ee20000000800 */
[C---:B-1----:R-:W-:Y:S01]  /*94b0*/  FADD.FTZ R95, R63.reuse, R95 ;  /* 0x0000005f3f5f7221 */ /* 0x042fe20000010000 */
[----:B------:R-:W-:Y:S01]  /*94c0*/  F2FP.BF16.PACK_AB R4, R63, R75 ;  /* 0x0000004b3f04723e */ /* 0x000fe200000010ff */
[----:B------:R-:W-:Y:S05]  /*94d0*/  HMMA.16816.F32.BF16 R16, R8, R34, R16 ;  /* 0x000000220810723c */ /* 0x000fea0000041810 */
[----:B------:R-:W1:Y:S01]  /*94e0*/  MUFU.EX2 R21, R21 ;  /* 0x0000001500157308 */ /* 0x000e620000000800 */
[----:B--2---:R-:W-:-:S02]  /*94f0*/  FADD.FTZ R95, R20, R95 ;  /* 0x0000005f145f7221 */ /* 0x004fc40000010000 */
[----:B------:R-:W-:Y:S05]  /*9500*/  HMMA.16816.F32.BF16 R24, R8, R6, R24 ;  /* 0x000000060818723c */ /* 0x000fea0000041818 */
[----:B------:R-:W2:Y:S02]  /*9510*/  MUFU.EX2 R0, R0 ;  /* 0x0000000000007308 */ /* 0x000ea40000000800 */
[C---:B---3--:R-:W-:Y:S01]  /*9520*/  F2FP.BF16.PACK_AB R6, R119.reuse, R20 ;  /* 0x000000147706723e */ /* 0x048fe200000010ff */
[----:B------:R-:W-:-:S05]  /*9530*/  FADD.FTZ R119, R119, R95 ;  /* 0x0000005f77777221 */ /* 0x000fca0000010000 */
        /* <DEDUP_REMOVED lines=11> */
[----:B------:R-:W-:Y:S11]  /*95f0*/  HMMA.16816.F32.BF16 R128, R4, R130, R24 ;  /* 0x000000820480723c */ /* 0x000ff60000041818 */
[----:B------:R-:W-:Y:S07]  /*9600*/  @!UPT UIADD3 URZ, URZ, URZ, URZ ;  /* 0x0000003f3f3ff290 */ /* 0x000fee000fffe03f */
.L_x_4761:
[----:B------:R-:W-:Y:S01]  /*9610*/  ULDC.64 UR4, c[0x0][0x118] ;  /* 0x0000460000047ab9 */ /* 0x000fe20000000a00 */
[----:B------:R-:W-:Y:S05]  /*9620*/  @!P2 BRA `(.L_x_4769) ;  /* 0x000030c00000a947 */ /* 0x000fea0003800000 */
[----:B------:R-:W-:Y:S01]  /*9630*/  IMAD.MOV.U32 R161, RZ, RZ, c[0x0][0x1a0] ;  /* 0x00006800ffa17624 */ /* 0x000fe200078e00ff */
[----:B------:R-:W-:-:S02]  /*9640*/  MOV R123, R69 ;  /* 0x00000045007b7202 */ /* 0x000fc40000000f00 */
[----:B------:R-:W-:Y:S01]  /*9650*/  MOV R124, R70 ;  /* 0x00000046007c7202 */ /* 0x000fe20000000f00 */
[----:B------:R-:W-:-:S05]  /*9660*/  IMAD.U32 R160, R161, -0x80, RZ ;  /* 0xffffff80a1a07824 */ /* 0x000fca00078e00ff */
[----:B------:R-:W-:Y:S02]  /*9670*/  SHF.R.S32.HI R159, RZ, 0x1f, R160 ;  /* 0x0000001fff9f7819 */ /* 0x000fe400000114a0 */
.L_x_4773:
        /* <DEDUP_REMOVED lines=51> */
[----:B------:R1:W2:Y:S03]  /*99b0*/  LDG.E R4, [R4.64] ;  /* 0x0000000404047981 */ /* 0x0002a6000c1e1900 */
        /* <DEDUP_REMOVED lines=13> */
.L_x_4770:
[----:B------:R-:W-:Y:S02]  /*9a90*/  ISETP.GE.AND P2, PT, R147, c[0x0][0x220], PT ;  /* 0x0000880093007a0c */ /* 0x000fe40003f46270 */
[C---:B------:R-:W-:Y:S04]  /*9aa0*/  LEA R162, P4, R8.reuse, R96, 0x1 ;  /* 0x0000006008a27211 */ /* 0x040fe800078808ff */
[-CC-:B------:R-:W-:Y:S07]  /*9ab0*/  LEA.HI.X R163, R8, R97.reuse, R4.reuse, 0x1, P4 ;  /* 0x0000006108a37211 */ /* 0x180fee00020f0c04 */
[----:B------:R-:W-:Y:S01]  /*9ac0*/  @P2 STS [R145+0x3000], RZ ;  /* 0x003000ff91002388 */ /* 0x000fe20000000800 */
[-C--:B------:R-:W-:Y:S01]  /*9ad0*/  @!P2 IADD3 R5, P3, R152, R8.reuse, RZ ;  /* 0x000000089805a210 */ /* 0x080fe20007f7e0ff */
[----:B------:R-:W-:Y:S01]  /*9ae0*/  @!P2 IMAD.MOV.U32 R9, RZ, RZ, R4 ;  /* 0x000000ffff09a224 */ /* 0x000fe200078e0004 */
[C---:B------:R-:W-:Y:S01]  /*9af0*/  @!P2 LEA R6, P0, R161.reuse, R8, 0x6 ;  /* 0x00000008a106a211 */ /* 0x040fe200078030ff */
[----:B------:R-:W-:Y:S01]  /*9b00*/  @P2 STS [R145+0x3004], RZ ;  /* 0x003004ff91002388 */ /* 0x000fe20000000800 */
[----:B------:R-:W-:Y:S02]  /*9b10*/  @!P2 IMAD.MOV.U32 R2, RZ, RZ, c[0x0][0x1a4] ;  /* 0x00006900ff02a624 */ /* 0x000fe400078e00ff */
[C---:B------:R-:W-:Y:S01]  /*9b20*/  @!P2 IMAD.WIDE.U32 R8, R161.reuse, 0x60, R8 ;  /* 0x00000060a108a825 */ /* 0x040fe200078e0008 */
[----:B------:R-:W-:Y:S02]  /*9b30*/  @P2 STS.64 [R145+0x3008], RZ ;  /* 0x003008ff91002388 */ /* 0x000fe40000000a00 */
[----:B------:R-:W-:Y:S01]  /*9b40*/  @!P2 LEA.HI.X R2, R161, R4, R2, 0x6, P0 ;  /* 0x00000004a102a211 */ /* 0x000fe200000f3402 */
[----:B------:R-:W-:Y:S01]  /*9b50*/  @!P2 IMAD.X R4, R149, 0x1, R4, P3 ;  /* 0x000000019504a824 */ /* 0x000fe200018e0604 */
[----:B------:R-:W-:Y:S01]  /*9b60*/  @!PT LDS RZ, [RZ] ;  /* 0x00000000fffff984 */ /* 0x000fe20000000800 */
[----:B------:R-:W-:Y:S01]  /*9b70*/  @!PT LDS RZ, [RZ] ;  /* 0x00000000fffff984 */ /* 0x000fe20000000800 */
[----:B------:R-:W-:Y:S01]  /*9b80*/  @!PT LDS RZ, [RZ] ;  /* 0x00000000fffff984 */ /* 0x000fe20000000800 */
[----:B------:R1:W-:Y:S01]  /*9b90*/  @!P2 LDGSTS.E.BYPASS.LTC128B.128 [R145+0x3000], [R162.64] ;  /* 0x03000000a291afae */ /* 0x0003e2000b901d44 */
[CC--:B------:R-:W-:Y:S01]  /*9ba0*/  @!P2 LEA R12, P3, R5.reuse, R96.reuse, 0x1 ;  /* 0x00000060050ca211 */ /* 0x0c0fe200078608ff */
[----:B------:R-:W-:Y:S01]  /*9bb0*/  @!P2 IMAD.MOV.U32 R0, RZ, RZ, c[0x0][0x1a4] ;  /* 0x00006900ff00a624 */ /* 0x000fe200078e00ff */
[-C--:B------:R-:W-:Y:S01]  /*9bc0*/  @!P2 LEA R10, P0, R6, R96.reuse, 0x1 ;  /* 0x00000060060aa211 */ /* 0x080fe200078008ff */
[----:B------:R-:W-:Y:S01]  /*9bd0*/  @P2 STS.128 [R145+0x3800], RZ ;  /* 0x003800ff91002388 */ /* 0x000fe20000000c00 */
[-C--:B------:R-:W-:Y:S01]  /*9be0*/  @!P2 LEA.HI.X R13, R5, R97.reuse, R4, 0x1, P3 ;  /* 0x00000061050da211 */ /* 0x080fe200018f0c04 */
[----:B------:R-:W-:Y:S01]  /*9bf0*/  @!P2 IMAD R0, R0, 0x60, RZ ;  /* 0x000000600000a824 */ /* 0x000fe200078e02ff */
[-C--:B------:R-:W-:Y:S02]  /*9c00*/  @!P2 LEA.HI.X R11, R6, R97.reuse, R2, 0x1, P0 ;  /* 0x00000061060ba211 */ /* 0x080fe400000f0c02 */
[----:B------:R-:W-:Y:S01]  /*9c10*/  @!P2 LEA R4, P0, R8, R96, 0x1 ;  /* 0x000000600804a211 */ /* 0x000fe200078008ff */
        /* <DEDUP_REMOVED lines=11> */
[----:B------:R-:W-:Y:S03]  /*9cd0*/  ISETP.GT.AND P0, PT, R122, R126, PT ;  /* 0x0000007e7a00720c */ /* 0x000fe60003f04270 */
        /* <DEDUP_REMOVED lines=8> */
[----:B------:R-:W-:Y:S04]  /*9d60*/  LDSM.16.M88.4 R24, [R115+0x1800] ;  /* 0x001800007318783b */ /* 0x000fe80000000200 */
[----:B---3--:R-:W4:Y:S04]  /*9d70*/  LDSM.16.M88.4 R8, [R115+0x1000] ;  /* 0x001000007308783b */ /* 0x008f280000000200 */
[----:B------:R-:W3:Y:S04]  /*9d80*/  LDSM.16.M88.4 R32, [R115+0x1c00] ;  /* 0x001c00007320783b */ /* 0x000ee80000000200 */
[----:B------:R-:W5:Y:S04]  /*9d90*/  LDSM.16.M88.4 R40, [R115+0x2000] ;  /* 0x002000007328783b */ /* 0x000f680000000200 */
[----:B------:R-:W1:Y:S04]  /*9da0*/  LDSM.16.M88.4 R48, [R115+0x2400] ;  /* 0x002400007330783b */ /* 0x000e680000000200 */
[----:B------:R-:W1:Y:S04]  /*9db0*/  LDSM.16.M88.4 R56, [R115+0x2800] ;  /* 0x002800007338783b */ /* 0x000e680000000200 */
[----:B------:R-:W1:Y:S04]  /*9dc0*/  LDSM.16.M88.4 R104, [R115+0x2c00] ;  /* 0x002c00007368783b */ /* 0x000e680000000200 */
[----:B------:R-:W-:Y:S04]  /*9dd0*/  LDSM.16.M88.4 R68, [R116] ;  /* 0x000000007444783b */ /* 0x000fe80000000200 */
[----:B------:R-:W1:Y:S01]  /*9de0*/  LDSM.16.M88.4 R100, [R114] ;  /* 0x000000007264783b */ /* 0x000e620000000200 */
[C---:B--2---:R-:W-:Y:S03]  /*9df0*/  HMMA.16816.F32.BF16 R12, R64.reuse, R16, RZ ;  /* 0x00000010400c723c */ /* 0x044fe600000418ff */
[----:B------:R-:W2:Y:S04]  /*9e00*/  LDSM.16.M88.4 R96, [R113] ;  /* 0x000000007160783b */ /* 0x000ea80000000200 */
[----:B------:R-:W1:Y:S01]  /*9e10*/  LDSM.16.M88.4 R92, [R112] ;  /* 0x00000000705c783b */ /* 0x000e620000000200 */
[C---:B----4-:R-:W-:Y:S03]  /*9e20*/  HMMA.16816.F32.BF16 R4, R64.reuse, R8, RZ ;  /* 0x000000084004723c */ /* 0x050fe600000418ff */
[----:B------:R-:W4:Y:S04]  /*9e30*/  LDSM.16.M88.4 R88, [R111] ;  /* 0x000000006f58783b */ /* 0x000f280000000200 */
[----:B------:R-:W1:Y:S01]  /*9e40*/  LDSM.16.M88.4 R84, [R110] ;  /* 0x000000006e54783b */ /* 0x000e620000000200 */
[C---:B------:R-:W-:Y:S03]  /*9e50*/  HMMA.16816.F32.BF16 R8, R64.reuse, R10, RZ ;  /* 0x0000000a4008723c */ /* 0x040fe600000418ff */
[----:B------:R-:W1:Y:S04]  /*9e60*/  LDSM.16.M88.4 R80, [R109] ;  /* 0x000000006d50783b */ /* 0x000e680000000200 */
[----:B------:R-:W1:Y:S01]  /*9e70*/  LDSM.16.M88.4 R76, [R108] ;  /* 0x000000006c4c783b */ /* 0x000e620000000200 */
[C---:B------:R-:W-:Y:S03]  /*9e80*/  HMMA.16816.F32.BF16 R16, R64.reuse, R18, RZ ;  /* 0x000000124010723c */ /* 0x040fe600000418ff */
[----:B------:R-:W1:Y:S01]  /*9e90*/  LDSM.16.M88.4 R72, [R3] ;  /* 0x000000000348783b */ /* 0x000e620000000200 */
[----:B------:R-:W-:Y:S04]  /*9ea0*/  DEPBAR.LE SB0, 0x0 ;  /* 0x000080000000791a */ /* 0x000fe80000000000 */
[----:B------:R-:W-:Y:S01]  /*9eb0*/  BAR.SYNC.DEFER_BLOCKING 0x0 ;  /* 0x0000000000007b1d */ /* 0x000fe20000010000 */
        /* <DEDUP_REMOVED lines=11> */
[----:B------:R-:W-:Y:S08]  /*9f70*/  HMMA.16816.F32.BF16 R64, R64, R106, RZ ;  /* 0x0000006a4040723c */ /* 0x000ff000000418ff */
[C---:B------:R-:W-:Y:S08]  /*9f80*/  HMMA.16816.F32.BF16 R4, R68.reuse, R100, R4 ;  /* 0x000000644404723c */ /* 0x040ff00000041804 */
[C---:B------:R-:W-:Y:S08]  /*9f90*/  HMMA.16816.F32.BF16 R8, R68.reuse, R102, R8 ;  /* 0x000000664408723c */ /* 0x040ff00000041808 */
[C---:B--2---:R-:W-:Y:S07]  /*9fa0*/  HMMA.16816.F32.BF16 R12, R68.reuse, R96, R12 ;  /* 0x00000060440c723c */ /* 0x044fee000004180c */
[----:B------:R-:W-:Y:S01]  /*9fb0*/  IMAD.MOV.U32 R96, RZ, RZ, R162 ;  /* 0x000000ffff607224 */ /* 0x000fe200078e00a2 */
[C---:B------:R-:W-:Y:S04]  /*9fc0*/  HMMA.16816.F32.BF16 R16, R68.reuse, R98, R16 ;  /* 0x000000624410723c */ /* 0x040fe80000041810 */
[----:B------:R-:W-:Y:S04]  /*9fd0*/  IMAD.MOV.U32 R97, RZ, RZ, R163 ;  /* 0x000000ffff617224 */ /* 0x000fe800078e00a3 */
        /* <DEDUP_REMOVED lines=63> */
[----:B------:R-:W-:Y:S01]  /*a3d0*/  IMAD R0, R0, R2, -0x80 ;  /* 0xffffff8000007424 */ /* 0x000fe200078e0202 */
[----:B------:R-:W2:Y:S04]  /*a3e0*/  LDG.E R70, [R70.64] ;  /* 0x0000000446467981 */ /* 0x000ea8000c1e1900 */
[----:B------:R-:W-:Y:S05]  /*a3f0*/  SHF.R.S32.HI R2, RZ, 0x1f, R0 ;  /* 0x0000001fff027819 */ /* 0x000fea0000011400 */
[----:B------:R-:W-:Y:S04]  /*a400*/  IMAD R2, R2, c[0x0][0x198], RZ ;  /* 0x0000660002027a24 */ /* 0x000fe800078e02ff */
[C---:B------:R-:W-:Y:S02]  /*a410*/  IMAD R2, R0.reuse, c[0x0][0x19c], R2 ;  /* 0x0000670000027a24 */ /* 0x040fe400078e0202 */
[----:B-1----:R-:W-:Y:S05]  /*a420*/  IMAD.WIDE.U32 R72, R0, c[0x0][0x198], RZ ;  /* 0x0000660000487a25 */ /* 0x002fea00078e00ff */
[----:B------:R-:W-:Y:S01]  /*a430*/  IADD3 R73, R73, R2, RZ ;  /* 0x0000000249497210 */ /* 0x000fe20007ffe0ff */
[----:B--2---:R-:W-:Y:S04]  /*a440*/  IMAD.IADD R68, R68, 0x1, -R70 ;  /* 0x0000000144447824 */ /* 0x004fe800078e0a46 */
[----:B------:R-:W-:Y:S01]  /*a450*/  IMAD.WIDE.U32 R72, R68, c[0x0][0x180], R72 ;  /* 0x0000600044487a25 */ /* 0x000fe200078e0048 */
[----:B------:R-:W-:Y:S05]  /*a460*/  SHF.R.S32.HI R0, RZ, 0x1f, R68 ;  /* 0x0000001fff007819 */ /* 0x000fea0000011444 */
[----:B------:R-:W-:Y:S04]  /*a470*/  IMAD R0, R0, c[0x0][0x180], RZ ;  /* 0x0000600000007a24 */ /* 0x000fe800078e02ff */
[----:B------:R-:W-:Y:S02]  /*a480*/  IMAD R0, R68, c[0x0][0x184], R0 ;  /* 0x0000610044007a24 */ /* 0x000fe400078e0200 */
[----:B------:R-:W-:Y:S02]  /*a490*/  IMAD.MOV.U32 R68, RZ, RZ, R72 ;  /* 0x000000ffff447224 */ /* 0x000fe400078e0048 */
[----:B------:R-:W-:Y:S02]  /*a4a0*/  IMAD.IADD R2, R73, 0x1, R0 ;  /* 0x0000000149027824 */ /* 0x000fe400078e0200 */
.L_x_4772:
[----:B------:R1:W-:Y:S01]  /*a4b0*/  @P2 STS [R145+0x1000], RZ ;  /* 0x001000ff91002388 */ /* 0x0003e20000000800 */
[-C--:B------:R-:W-:Y:S01]  /*a4c0*/  LEA R76, P5, R68, R157.reuse, 0x1 ;  /* 0x0000009d444c7211 */ /* 0x080fe200078a08ff */
        /* <DEDUP_REMOVED lines=42> */
.L_x_4771:
[----:B------:R-:W-:Y:S04]  /*a770*/  LEA R86, R122, R121, 0x7 ;  /* 0x000000797a567211 */ /* 0x000fe800078e38ff */
[----:B------:R-:W2:Y:S01]  /*a780*/  I2F R0, R86 ;  /* 0x0000005600007306 */ /* 0x000ea20000201400 */
[C---:B-1----:R-:W-:Y:S02]  /*a790*/  IADD3 R77, R86.reuse, 0x29, RZ ;  /* 0x00000029564d7810 */ /* 0x042fe40007ffe0ff */
        /* <DEDUP_REMOVED lines=20> */
[----:B------:R-:W-:Y:S03]  /*a8e0*/  IADD3 R85, R86, 0x49, RZ ;  /* 0x0000004956557810 */ /* 0x000fe60007ffe0ff */
        /* <DEDUP_REMOVED lines=14> */
[----:B------:R-:W4:Y:S10]  /*a9d0*/  I2F R84, R84 ;  /* 0x0000005400547306 */ /* 0x000f340000201400 */
[----:B------:R-:W5:Y:S01]  /*a9e0*/  I2F R85, R85 ;  /* 0x0000005500557306 */ /* 0x000f620000201400 */
[CC--:B--2---:R-:W-:Y:S02]  /*a9f0*/  FFMA.FTZ R4, R118.reuse, R0.reuse, R4 ;  /* 0x0000000076047223 */ /* 0x0c4fe40000010004 */
[----:B------:R-:W-:Y:S01]  /*aa00*/  FFMA.FTZ R6, R118, R0, R6 ;  /* 0x0000000076067223 */ /* 0x000fe20000010006 */
[----:B------:R-:W-:Y:S01]  /*aa10*/  IADD3 R0, R86, 0x50, RZ ;  /* 0x0000005056007810 */ /* 0x000fe20007ffe0ff */
[CC--:B-1----:R-:W-:Y:S02]  /*aa20*/  FFMA.FTZ R5, R118.reuse, R2.reuse, R5 ;  /* 0x0000000276057223 */ /* 0x0c2fe40000010005 */
[----:B------:R-:W-:Y:S01]  /*aa30*/  FFMA.FTZ R7, R118, R2, R7 ;  /* 0x0000000276077223 */ /* 0x000fe20000010007 */
[----:B------:R-:W-:Y:S01]  /*aa40*/  FMNMX.FTZ R2, R4, R124, !PT ;  /* 0x0000007c04027209 */ /* 0x000fe20007810000 */
[CC--:B------:R-:W-:Y:S01]  /*aa50*/  FFMA.FTZ R8, R118.reuse, R68.reuse, R8 ;  /* 0x0000004476087223 */ /* 0x0c0fe20000010008 */
[----:B------:R-:W1:Y:S01]  /*aa60*/  I2F R0, R0 ;  /* 0x0000000000007306 */ /* 0x000e620000201400 */
[C---:B------:R-:W-:Y:S01]  /*aa70*/  FFMA.FTZ R10, R118.reuse, R68, R10 ;  /* 0x00000044760a7223 */ /* 0x040fe2000001000a */
[----:B------:R-:W-:Y:S01]  /*aa80*/  FMNMX.FTZ R87, R5, R2, !PT ;  /* 0x0000000205577209 */ /* 0x000fe20007810000 */
[----:B---3--:R-:W-:Y:S01]  /*aa90*/  FFMA.FTZ R9, R118, R69, R9 ;  /* 0x0000004576097223 */ /* 0x008fe20000010009 */
[----:B------:R-:W-:Y:S01]  /*aaa0*/  FMNMX.FTZ R68, R6, R123, !PT ;  /* 0x0000007b06447209 */ /* 0x000fe20007810000 */
[----:B------:R-:W-:Y:S01]  /*aab0*/  FFMA.FTZ R11, R118, R69, R11 ;  /* 0x00000045760b7223 */ /* 0x000fe2000001000b */
[----:B------:R-:W-:Y:S01]  /*aac0*/  FMNMX.FTZ R87, R8, R87, !PT ;  /* 0x0000005708577209 */ /* 0x000fe20007810000 */
[C---:B----4-:R-:W-:Y:S01]  /*aad0*/  FFMA.FTZ R12, R118.reuse, R70, R12 ;  /* 0x00000046760c7223 */ /* 0x050fe2000001000c */
[----:B------:R-:W-:Y:S01]  /*aae0*/  FMNMX.FTZ R68, R7, R68, !PT ;  /* 0x0000004407447209 */ /* 0x000fe20007810000 */
[C---:B------:R-:W-:Y:S01]  /*aaf0*/  FFMA.FTZ R14, R118.reuse, R70, R14 ;  /* 0x00000046760e7223 */ /* 0x040fe2000001000e */
[----:B------:R-:W-:Y:S01]  /*ab00*/  FMNMX.FTZ R87, R9, R87, !PT ;  /* 0x0000005709577209 */ /* 0x000fe20007810000 */
[-C--:B-----5:R-:W-:Y:S01]  /*ab10*/  FFMA.FTZ R13, R118, R71.reuse, R13 ;  /* 0x00000047760d7223 */ /* 0x0a0fe2000001000d */
[----:B------:R-:W-:Y:S01]  /*ab20*/  FMNMX.FTZ R69, R10, R68, !PT ;  /* 0x000000440a457209 */ /* 0x000fe20007810000 */
[----:B------:R-:W-:Y:S01]  /*ab30*/  FFMA.FTZ R15, R118, R71, R15 ;  /* 0x00000047760f7223 */ /* 0x000fe2000001000f */
[----:B------:R-:W-:Y:S01]  /*ab40*/  FMNMX.FTZ R87, R12, R87, !PT ;  /* 0x000000570c577209 */ /* 0x000fe20007810000 */
[CC--:B------:R-:W-:Y:S01]  /*ab50*/  FFMA.FTZ R16, R118.reuse, R72.reuse, R16 ;  /* 0x0000004876107223 */ /* 0x0c0fe20000010010 */
        /* <DEDUP_REMOVED lines=34> */
[----:B------:R-:W2:Y:S01]  /*ad80*/  I2F R2, R2 ;  /* 0x0000000200027306 */ /* 0x000ea20000201400 */
[----:B------:R-:W-:Y:S01]  /*ad90*/  FMNMX.FTZ R87, R29, R87, !PT ;  /* 0x000000571d577209 */ /* 0x000fe20007810000 */
[-C--:B------:R-:W-:Y:S01]  /*ada0*/  FFMA.FTZ R33, R118, R81.reuse, R33 ;  /* 0x0000005176217223 */ /* 0x080fe20000010021 */
[----:B------:R-:W-:Y:S01]  /*adb0*/  IADD3 R69, R86, 0x59, RZ ;  /* 0x0000005956457810 */ /* 0x000fe20007ffe0ff */
[----:B------:R-:W-:Y:S01]  /*adc0*/  FFMA.FTZ R35, R118, R81, R35 ;  /* 0x0000005176237223 */ /* 0x000fe20000010023 */
[----:B------:R-:W-:Y:S01]  /*add0*/  FMNMX.FTZ R87, R32, R87, !PT ;  /* 0x0000005720577209 */ /* 0x000fe20007810000 */
[-C--:B------:R-:W-:Y:S01]  /*ade0*/  FFMA.FTZ R36, R118, R82.reuse, R36 ;  /* 0x0000005276247223 */ /* 0x080fe20000010024 */
[----:B------:R-:W-:Y:S01]  /*adf0*/  IADD3 R70, R86, 0x60, RZ ;  /* 0x0000006056467810 */ /* 0x000fe20007ffe0ff */
[----:B------:R-:W-:Y:S01]  /*ae00*/  FFMA.FTZ R38, R118, R82, R38 ;  /* 0x0000005276267223 */ /* 0x000fe20000010026 */
[----:B------:R-:W-:Y:S01]  /*ae10*/  IADD3 R71, R86, 0x61, RZ ;  /* 0x0000006156477810 */ /* 0x000fe20007ffe0ff */
[----:B------:R-:W3:Y:S01]  /*ae20*/  I2F R68, R68 ;  /* 0x0000004400447306 */ /* 0x000ee20000201400 */
[-C--:B------:R-:W-:Y:S01]  /*ae30*/  FFMA.FTZ R37, R118, R83.reuse, R37 ;  /* 0x0000005376257223 */ /* 0x080fe20000010025 */
[----:B------:R-:W-:Y:S01]  /*ae40*/  FMNMX.FTZ R73, R26, R72, !PT ;  /* 0x000000481a497209 */ /* 0x000fe20007810000 */
[----:B------:R-:W-:Y:S01]  /*ae50*/  FFMA.FTZ R39, R118, R83, R39 ;  /* 0x0000005376277223 */ /* 0x000fe20000010027 */
[----:B------:R-:W-:Y:S01]  /*ae60*/  IADD3 R72, R86, 0x68, RZ ;  /* 0x0000006856487810 */ /* 0x000fe20007ffe0ff */
[CC--:B------:R-:W-:Y:S01]  /*ae70*/  FFMA.FTZ R40, R118.reuse, R84.reuse, R40 ;  /* 0x0000005476287223 */ /* 0x0c0fe20000010028 */
[----:B------:R-:W-:Y:S01]  /*ae80*/  FMNMX.FTZ R73, R27, R73, !PT ;  /* 0x000000491b497209 */ /* 0x000fe20007810000 */
[C---:B------:R-:W-:Y:S01]  /*ae90*/  FFMA.FTZ R42, R118.reuse, R84, R42 ;  /* 0x00000054762a7223 */ /* 0x040fe2000001002a */
[----:B------:R-:W-:Y:S01]  /*aea0*/  FMNMX.FTZ R87, R33, R87, !PT ;  /* 0x0000005721577209 */ /* 0x000fe20007810000 */
[CC--:B------:R-:W-:Y:S01]  /*aeb0*/  FFMA.FTZ R41, R118.reuse, R85.reuse, R41 ;  /* 0x0000005576297223 */ /* 0x0c0fe20000010029 */
[----:B------:R-:W4:Y:S01]  /*aec0*/  I2F R69, R69 ;  /* 0x0000004500457306 */ /* 0x000f220000201400 */
[----:B------:R-:W-:Y:S01]  /*aed0*/  FFMA.FTZ R43, R118, R85, R43 ;  /* 0x00000055762b7223 */ /* 0x000fe2000001002b */
[----:B------:R-:W-:Y:S01]  /*aee0*/  FMNMX.FTZ R87, R36, R87, !PT ;  /* 0x0000005724577209 */ /* 0x000fe20007810000 */
[-C--:B-1----:R-:W-:Y:S01]  /*aef0*/  FFMA.FTZ R44, R118, R0.reuse, R44 ;  /* 0x00000000762c7223 */ /* 0x082fe2000001002c */
[----:B------:R-:W-:Y:S01]  /*af00*/  FMNMX.FTZ R74, R30, R73, !PT ;  /* 0x000000491e4a7209 */ /* 0x000fe20007810000 */
[----:B------:R-:W-:Y:S01]  /*af10*/  FFMA.FTZ R46, R118, R0, R46 ;  /* 0x00000000762e7223 */ /* 0x000fe2000001002e */
[----:B------:R-:W-:Y:S01]  /*af20*/  IADD3 R73, R86, 0x69, RZ ;  /* 0x0000006956497810 */ /* 0x000fe20007ffe0ff */
[C---:B--2---:R-:W-:Y:S01]  /*af30*/  FFMA.FTZ R45, R118.reuse, R2, R45 ;  /* 0x00000002762d7223 */ /* 0x044fe2000001002d */
[----:B------:R-:W-:Y:S01]  /*af40*/  FMNMX.FTZ R74, R31, R74, !PT ;  /* 0x0000004a1f4a7209 */ /* 0x000fe20007810000 */
[----:B------:R-:W-:Y:S01]  /*af50*/  FFMA.FTZ R47, R118, R2, R47 ;  /* 0x00000002762f7223 */ /* 0x000fe2000001002f */
[----:B------:R-:W1:Y:S01]  /*af60*/  I2F R70, R70 ;  /* 0x0000004600467306 */ /* 0x000e620000201400 */
[----:B------:R-:W-:Y:S02]  /*af70*/  IADD3 R2, R86, 0x78, RZ ;  /* 0x0000007856027810 */ /* 0x000fe40007ffe0ff */
[----:B------:R-:W-:Y:S01]  /*af80*/  FMNMX.FTZ R75, R34, R74, !PT ;  /* 0x0000004a224b7209 */ /* 0x000fe20007810000 */
[-C--:B---3--:R-:W-:Y:S01]  /*af90*/  FFMA.FTZ R48, R118, R68.reuse, R48 ;  /* 0x0000004476307223 */ /* 0x088fe20000010030 */
[----:B------:R-:W-:Y:S01]  /*afa0*/  IADD3 R74, R86, 0x70, RZ ;  /* 0x00000070564a7810 */ /* 0x000fe20007ffe0ff */
[----:B------:R-:W-:Y:S01]  /*afb0*/  FFMA.FTZ R50, R118, R68, R50 ;  /* 0x0000004476327223 */ /* 0x000fe20000010032 */
[----:B------:R-:W-:Y:S02]  /*afc0*/  FMNMX.FTZ R75, R35, R75, !PT ;  /* 0x0000004b234b7209 */ /* 0x000fe40007810000 */
[----:B------:R-:W-:Y:S01]  /*afd0*/  IADD3 R68, R86, 0x79, RZ ;  /* 0x0000007956447810 */ /* 0x000fe20007ffe0ff */
[----:B------:R-:W2:Y:S01]  /*afe0*/  I2F R71, R71 ;  /* 0x0000004700477306 */ /* 0x000ea20000201400 */
[----:B------:R-:W-:Y:S02]  /*aff0*/  FMNMX.FTZ R76, R38, R75, !PT ;  /* 0x0000004b264c7209 */ /* 0x000fe40007810000 */
[----:B------:R-:W-:Y:S01]  /*b000*/  IADD3 R75, R86, 0x71, RZ ;  /* 0x00000071564b7810 */ /* 0x000fe20007ffe0ff */
[CC--:B----4-:R-:W-:Y:S01]  /*b010*/  FFMA.FTZ R49, R118.reuse, R69.reuse, R49 ;  /* 0x0000004576317223 */ /* 0x0d0fe20000010031 */
[----:B------:R-:W-:Y:S01]  /*b020*/  FMNMX.FTZ R76, R39, R76, !PT ;  /* 0x0000004c274c7209 */ /* 0x000fe20007810000 */
[----:B------:R-:W-:Y:S01]  /*b030*/  FFMA.FTZ R51, R118, R69, R51 ;  /* 0x0000004576337223 */ /* 0x000fe20000010033 */
[----:B------:R-:W-:Y:S02]  /*b040*/  FMNMX.FTZ R87, R37, R87, !PT ;  /* 0x0000005725577209 */ /* 0x000fe40007810000 */
[----:B------:R-:W-:Y:S01]  /*b050*/  FMNMX.FTZ R76, R42, R76, !PT ;  /* 0x0000004c2a4c7209 */ /* 0x000fe20007810000 */
[----:B------:R-:W3:Y:S01]  /*b060*/  I2F R72, R72 ;  /* 0x0000004800487306 */ /* 0x000ee20000201400 */
[----:B------:R-:W-:Y:S02]  /*b070*/  FMNMX.FTZ R87, R40, R87, !PT ;  /* 0x0000005728577209 */ /* 0x000fe40007810000 */
[----:B------:R-:W-:Y:S01]  /*b080*/  FMNMX.FTZ R76, R43, R76, !PT ;  /* 0x0000004c2b4c7209 */ /* 0x000fe20007810000 */
[CC--:B-1----:R-:W-:Y:S01]  /*b090*/  FFMA.FTZ R52, R118.reuse, R70.reuse, R52 ;  /* 0x0000004676347223 */ /* 0x0c2fe20000010034 */
[----:B------:R-:W-:Y:S01]  /*b0a0*/  FMNMX.FTZ R87, R41, R87, !PT ;  /* 0x0000005729577209 */ /* 0x000fe20007810000 */
[----:B------:R-:W-:Y:S01]  /*b0b0*/  FFMA.FTZ R54, R118, R70, R54 ;  /* 0x0000004676367223 */ /* 0x000fe20000010036 */
[----:B------:R-:W-:Y:S02]  /*b0c0*/  FMNMX.FTZ R76, R46, R76, !PT ;  /* 0x0000004c2e4c7209 */ /* 0x000fe40007810000 */
[----:B------:R-:W-:Y:S01]  /*b0d0*/  FMNMX.FTZ R87, R44, R87, !PT ;  /* 0x000000572c577209 */ /* 0x000fe20007810000 */
[----:B------:R-:W1:Y:S01]  /*b0e0*/  I2F R73, R73 ;  /* 0x0000004900497306 */ /* 0x000e620000201400 */
[----:B------:R-:W-:Y:S02]  /*b0f0*/  FMNMX.FTZ R76, R47, R76, !PT ;  /* 0x0000004c2f4c7209 */ /* 0x000fe40007810000 */
[----:B------:R-:W-:Y:S01]  /*b100*/  FMNMX.FTZ R87, R45, R87, !PT ;  /* 0x000000572d577209 */ /* 0x000fe20007810000 */
[-C--:B--2---:R-:W-:Y:S01]  /*b110*/  FFMA.FTZ R53, R118, R71.reuse, R53 ;  /* 0x0000004776357223 */ /* 0x084fe20000010035 */
[----:B------:R-:W-:Y:S01]  /*b120*/  FMNMX.FTZ R76, R50, R76, !PT ;  /* 0x0000004c324c7209 */ /* 0x000fe20007810000 */
[----:B------:R-:W-:Y:S01]  /*b130*/  FFMA.FTZ R55, R118, R71, R55 ;  /* 0x0000004776377223 */ /* 0x000fe20000010037 */
[----:B------:R-:W-:Y:S02]  /*b140*/  FMNMX.FTZ R87, R48, R87, !PT ;  /* 0x0000005730577209 */ /* 0x000fe40007810000 */
[----:B------:R-:W-:Y:S01]  /*b150*/  FMNMX.FTZ R76, R51, R76, !PT ;  /* 0x0000004c334c7209 */ /* 0x000fe20007810000 */
[----:B------:R-:W2:Y:S01]  /*b160*/  I2F R74, R74 ;  /* 0x0000004a004a7306 */ /* 0x000ea20000201400 */
[----:B------:R-:W-:Y:S02]  /*b170*/  FMNMX.FTZ R87, R49, R87, !PT ;  /* 0x0000005731577209 */ /* 0x000fe40007810000 */
[----:B------:R-:W-:Y:S01]  /*b180*/  FMNMX.FTZ R76, R54, R76, !PT ;  /* 0x0000004c364c7209 */ /* 0x000fe20007810000 */
[-C--:B---3--:R-:W-:Y:S01]  /*b190*/  FFMA.FTZ R56, R118, R72.reuse, R56 ;  /* 0x0000004876387223 */ /* 0x088fe20000010038 */
[----:B------:R-:W-:Y:S01]  /*b1a0*/  FMNMX.FTZ R87, R52, R87, !PT ;  /* 0x0000005734577209 */ /* 0x000fe20007810000 */
[----:B------:R-:W-:Y:S01]  /*b1b0*/  FFMA.FTZ R58, R118, R72, R58 ;  /* 0x00000048763a7223 */ /* 0x000fe2000001003a */
[----:B------:R-:W-:Y:S02]  /*b1c0*/  FMNMX.FTZ R76, R55, R76, !PT ;  /* 0x0000004c374c7209 */ /* 0x000fe40007810000 */
[----:B------:R-:W-:Y:S01]  /*b1d0*/  FMNMX.FTZ R87, R53, R87, !PT ;  /* 0x0000005735577209 */ /* 0x000fe20007810000 */
[----:B------:R-:W3:Y:S01]  /*b1e0*/  I2F R0, R75 ;  /* 0x0000004b00007306 */ /* 0x000ee20000201400 */
[----:B------:R-:W-:Y:S02]  /*b1f0*/  FMNMX.FTZ R76, R58, R76, !PT ;  /* 0x0000004c3a4c7209 */ /* 0x000fe40007810000 */
[----:B------:R-:W-:Y:S01]  /*b200*/  FMNMX.FTZ R87, R56, R87, !PT ;  /* 0x0000005738577209 */ /* 0x000fe20007810000 */
[CC--:B-1----:R-:W-:Y:S02]  /*b210*/  FFMA.FTZ R57, R118.reuse, R73.reuse, R57 ;  /* 0x0000004976397223 */ /* 0x0c2fe40000010039 */
[C---:B------:R-:W-:Y:S03]  /*b220*/  FFMA.FTZ R59, R118.reuse, R73, R59 ;  /* 0x00000049763b7223 */ /* 0x040fe6000001003b */
[----:B------:R-:W-:Y:S01]  /*b230*/  FMNMX.FTZ R87, R57, R87, !PT ;  /* 0x0000005739577209 */ /* 0x000fe20007810000 */
[----:B------:R-:W1:Y:S01]  /*b240*/  I2F R2, R2 ;  /* 0x0000000200027306 */ /* 0x000e620000201400 */
[CC--:B--2---:R-:W-:Y:S02]  /*b250*/  FFMA.FTZ R60, R118.reuse, R74.reuse, R60 ;  /* 0x0000004a763c7223 */ /* 0x0c4fe4000001003c */
[----:B------:R-:W-:Y:S03]  /*b260*/  FFMA.FTZ R62, R118, R74, R62 ;  /* 0x0000004a763e7223 */ /* 0x000fe6000001003e */
[----:B------:R-:W-:Y:S04]  /*b270*/  FMNMX.FTZ R87, R60, R87, !PT ;  /* 0x000000573c577209 */ /* 0x000fe80007810000 */
[----:B------:R-:W2:Y:S01]  /*b280*/  I2F R68, R68 ;  /* 0x0000004400447306 */ /* 0x000ea20000201400 */
[CC--:B---3--:R-:W-:Y:S02]  /*b290*/  FFMA.FTZ R61, R118.reuse, R0.reuse, R61 ;  /* 0x00000000763d7223 */ /* 0x0c8fe4000001003d */
[----:B------:R-:W-:Y:S01]  /*b2a0*/  FFMA.FTZ R63, R118, R0, R63 ;  /* 0x00000000763f7223 */ /* 0x000fe2000001003f */
[----:B------:R-:W-:Y:S02]  /*b2b0*/  FMNMX.FTZ R0, R59, R76, !PT ;  /* 0x0000004c3b007209 */ /* 0x000fe40007810000 */
[----:B------:R-:W-:Y:S01]  /*b2c0*/  LDSM.16.MT88.4 R76, [R154+0x3000] ;  /* 0x003000009a4c783b */ /* 0x000fe20000004200 */
[----:B------:R-:W-:Y:S02]  /*b2d0*/  FMNMX.FTZ R87, R61, R87, !PT ;  /* 0x000000573d577209 */ /* 0x000fe40007810000 */
[----:B------:R-:W-:Y:S01]  /*b2e0*/  FMNMX.FTZ R0, R62, R0, !PT ;  /* 0x000000003e007209 */ /* 0x000fe20007810000 */
[CC--:B-1----:R-:W-:Y:S02]  /*b2f0*/  FFMA.FTZ R64, R118.reuse, R2.reuse, R64 ;  /* 0x0000000276407223 */ /* 0x0c2fe40000010040 */
[----:B------:R-:W-:Y:S01]  /*b300*/  FFMA.FTZ R66, R118, R2, R66 ;  /* 0x0000000276427223 */ /* 0x000fe20000010042 */
[----:B------:R-:W-:Y:S02]  /*b310*/  FMNMX.FTZ R0, R63, R0, !PT ;  /* 0x000000003f007209 */ /* 0x000fe40007810000 */
[----:B------:R-:W-:Y:S02]  /*b320*/  FMNMX.FTZ R69, R64, R87, !PT ;  /* 0x0000005740457209 */ /* 0x000fe40007810000 */
[----:B------:R-:W-:Y:S01]  /*b330*/  FMNMX.FTZ R0, R66, R0, !PT ;  /* 0x0000000042007209 */ /* 0x000fe20007810000 */
[CC--:B--2---:R-:W-:Y:S02]  /*b340*/  FFMA.FTZ R65, R118.reuse, R68.reuse, R65 ;  /* 0x0000004476417223 */ /* 0x0c4fe40000010041 */
        /* <DEDUP_REMOVED lines=28> */
[C---:B------:R-:W-:Y:S01]  /*b510*/  FMUL.FTZ R130, R72.reuse, R130 ;  /* 0x0000008248827220 */ /* 0x040fe20000410000 */
        /* <DEDUP_REMOVED lines=20> */
[----:B------:R-:W-:Y:S02]  /*b660*/  FFMA.FTZ R6, R15, c[0x0][0x23c], -R4 ;  /* 0x00008f000f067a23 */ /* 0x000fe40000010804 */
[----:B------:R-:W-:Y:S02]  /*b670*/  FFMA.FTZ R24, R45, c[0x0][0x23c], -R68 ;  /* 0x00008f002d187a23 */ /* 0x000fe40000010844 */
[----:B------:R-:W-:Y:S02]  /*b680*/  FFMA.FTZ R45, R14, c[0x0][0x23c], -R4 ;  /* 0x00008f000e2d7a23 */ /* 0x000fe40000010804 */
[----:B------:R-:W-:Y:S01]  /*b690*/  LDSM.16.MT88.4 R12, [R154+0x3400] ;  /* 0x003400009a0c783b */ /* 0x000fe20000004200 */
[--C-:B------:R-:W-:Y:S02]  /*b6a0*/  FFMA.FTZ R86, R28, c[0x0][0x23c], -R68.reuse ;  /* 0x00008f001c567a23 */ /* 0x100fe40000010844 */
[----:B------:R-:W-:Y:S01]  /*b6b0*/  MUFU.EX2 R2, R2 ;  /* 0x0000000200027308 */ /* 0x000fe20000000800 */
[----:B------:R-:W-:Y:S02]  /*b6c0*/  FFMA.FTZ R28, R49, c[0x0][0x23c], -R68 ;  /* 0x00008f00311c7a23 */ /* 0x000fe40000010844 */
[----:B------:R-:W-:Y:S01]  /*b6d0*/  FFMA.FTZ R49, R18, c[0x0][0x23c], -R4 ;  /* 0x00008f0012317a23 */ /* 0x000fe20000010804 */
[----:B-1----:R-:W-:Y:S01]  /*b6e0*/  F2FP.BF16.PACK_AB R82, R94, R99 ;  /* 0x000000635e52723e */ /* 0x002fe200000010ff */
[--C-:B------:R-:W-:Y:S02]  /*b6f0*/  FFMA.FTZ R75, R32, c[0x0][0x23c], -R68.reuse ;  /* 0x00008f00204b7a23 */ /* 0x100fe40000010844 */
[----:B------:R-:W-:Y:S02]  /*b700*/  FFMA.FTZ R32, R53, c[0x0][0x23c], -R68 ;  /* 0x00008f0035207a23 */ /* 0x000fe40000010844 */
[----:B------:R-:W-:Y:S01]  /*b710*/  FFMA.FTZ R53, R19, c[0x0][0x23c], -R4 ;  /* 0x00008f0013357a23 */ /* 0x000fe20000010804 */
[----:B------:R-:W-:Y:S01]  /*b720*/  MUFU.EX2 R52, R52 ;  /* 0x0000003400347308 */ /* 0x000fe20000000800 */
[----:B------:R-:W-:Y:S01]  /*b730*/  LDSM.16.MT88.4 R16, [R158+0x3400] ;  /* 0x003400009e10783b */ /* 0x000fe20000004200 */
[C---:B------:R-:W-:Y:S02]  /*b740*/  FMUL.FTZ R140, R71.reuse, R140 ;  /* 0x0000008c478c7220 */ /* 0x040fe40000410000 */
[C---:B------:R-:W-:Y:S02]  /*b750*/  FMUL.FTZ R141, R71.reuse, R141 ;  /* 0x0000008d478d7220 */ /* 0x040fe40000410000 */
[C---:B------:R-:W-:Y:S02]  /*b760*/  FMUL.FTZ R142, R72.reuse, R142 ;  /* 0x0000008e488e7220 */ /* 0x040fe40000410000 */
[C---:B------:R-:W-:Y:S02]  /*b770*/  FMUL.FTZ R143, R72.reuse, R143 ;  /* 0x0000008f488f7220 */ /* 0x040fe40000410000 */
[----:B------:R-:W-:Y:S01]  /*b780*/  MUFU.EX2 R95, R95 ;  /* 0x0000005f005f7308 */ /* 0x000fe20000000800 */
[C---:B------:R-:W-:Y:S02]  /*b790*/  FMUL.FTZ R136, R71.reuse, R136 ;  /* 0x0000008847887220 */ /* 0x040fe40000410000 */
[----:B------:R-:W-:Y:S02]  /*b7a0*/  FMUL.FTZ R137, R71, R137 ;  /* 0x0000008947897220 */ /* 0x000fe40000410000 */
        /* <DEDUP_REMOVED lines=17> */
[----:B------:R-:W3:Y:S01]  /*b8c0*/  LDSM.16.MT88.4 R8, [R158+0x3000] ;  /* 0x003000009e08783b */ /* 0x000ee20000004200 */
[----:B-1----:R-:W-:Y:S01]  /*b8d0*/  F2FP.BF16.PACK_AB R20, R93, R95 ;  /* 0x0000005f5d14723e */ /* 0x002fe200000010ff */
[--C-:B------:R-:W-:Y:S02]  /*b8e0*/  FFMA.FTZ R84, R33, c[0x0][0x23c], -R68.reuse ;  /* 0x00008f0021547a23 */ /* 0x100fe40000010844 */
[----:B------:R-:W-:Y:S02]  /*b8f0*/  FFMA.FTZ R33, R56, c[0x0][0x23c], -R68 ;  /* 0x00008f0038217a23 */ /* 0x000fe40000010844 */
[----:B------:R-:W-:Y:S01]  /*b900*/  FFMA.FTZ R56, R22, c[0x0][0x23c], -R4 ;  /* 0x00008f0016387a23 */ /* 0x000fe20000010804 */
[----:B------:R-:W1:Y:S01]  /*b910*/  MUFU.EX2 R48, R48 ;  /* 0x0000003000307308 */ /* 0x000e620000000800 */
[----:B------:R-:W-:Y:S02]  /*b920*/  FFMA.FTZ R37, R57, c[0x0][0x23c], -R68 ;  /* 0x00008f0039257a23 */ /* 0x000fe40000010844 */
[--C-:B------:R-:W-:Y:S02]  /*b930*/  FFMA.FTZ R57, R23, c[0x0][0x23c], -R4.reuse ;  /* 0x00008f0017397a23 */ /* 0x100fe40000010804 */
[----:B------:R-:W-:Y:S02]  /*b940*/  FFMA.FTZ R27, R27, c[0x0][0x23c], -R4 ;  /* 0x00008f001b1b7a23 */ /* 0x000fe40000010804 */
[----:B------:R-:W-:Y:S02]  /*b950*/  FFMA.FTZ R5, R44, c[0x0][0x23c], -R68 ;  /* 0x00008f002c057a23 */ /* 0x000fe40000010844 */
[----:B------:R-:W-:Y:S01]  /*b960*/  FFMA.FTZ R34, R34, c[0x0][0x23c], -R4 ;  /* 0x00008f0022227a23 */ /* 0x000fe20000010804 */
[----:B------:R-:W4:Y:S01]  /*b970*/  MUFU.EX2 R7, R7 ;  /* 0x0000000700077308 */ /* 0x000f220000000800 */
[----:B------:R-:W-:Y:S02]  /*b980*/  FFMA.FTZ R41, R60, c[0x0][0x23c], -R68 ;  /* 0x00008f003c297a23 */ /* 0x000fe40000010844 */
[----:B------:R-:W-:Y:S01]  /*b990*/  FFMA.FTZ R60, R26, c[0x0][0x23c], -R4 ;  /* 0x00008f001a3c7a23 */ /* 0x000fe20000010804 */
[----:B--2---:R-:W-:Y:S01]  /*b9a0*/  F2FP.BF16.PACK_AB R80, R98, R0 ;  /* 0x000000006250723e */ /* 0x004fe200000010ff */
[----:B------:R-:W-:Y:S02]  /*b9b0*/  FFMA.FTZ R44, R61, c[0x0][0x23c], -R68 ;  /* 0x00008f003d2c7a23 */ /* 0x000fe40000010844 */
        /* <DEDUP_REMOVED lines=15> */
[----:B------:R-:W-:Y:S01]  /*bab0*/  FFMA.FTZ R0, R119, R71, R0 ;  /* 0x0000004777007223 */ /* 0x000fe20000010000 */
[----:B------:R-:W1:Y:S01]  /*bac0*/  MUFU.EX2 R6, R6 ;  /* 0x0000000600067308 */ /* 0x000e620000000800 */
[C---:B---3--:R-:W-:Y:S05]  /*bad0*/  HMMA.16816.F32.BF16 R132, R80.reuse, R8, R132 ;  /* 0x000000085084723c */ /* 0x048fea0000041884 */
[----:B--2---:R-:W-:Y:S01]  /*bae0*/  F2FP.BF16.PACK_AB R22, R90, R92 ;  /* 0x0000005c5a16723e */ /* 0x004fe200000010ff */
[----:B------:R-:W-:Y:S02]  /*baf0*/  FADD.FTZ R98, R98, R0 ;  /* 0x0000000062627221 */ /* 0x000fe40000010000 */
[C---:B------:R-:W-:Y:S01]  /*bb00*/  HMMA.16816.F32.BF16 R128, R80.reuse, R10, R128 ;  /* 0x0000000a5080723c */ /* 0x040fe20000041880 */
[----:B------:R-:W-:Y:S01]  /*bb10*/  MUFU.EX2 R49, R49 ;  /* 0x0000003100317308 */ /* 0x000fe20000000800 */
[----:B------:R-:W2:Y:S02]  /*bb20*/  LDSM.16.MT88.4 R8, [R154+0x3800] ;  /* 0x003800009a08783b */ /* 0x000ea40000004200 */
[----:B------:R-:W-:Y:S02]  /*bb30*/  FFMA.FTZ R0, R55, c[0x0][0x23c], -R4 ;  /* 0x00008f0037007a23 */ /* 0x000fe40000010804 */
[----:B------:R-:W-:Y:S02]  /*bb40*/  FFMA.FTZ R2, R120, R72, R2 ;  /* 0x0000004878027223 */ /* 0x000fe40000010002 */
[C---:B------:R-:W-:Y:S03]  /*bb50*/  HMMA.16816.F32.BF16 R140, R80.reuse, R76, R140 ;  /* 0x0000004c508c723c */ /* 0x040fe6000004188c */
[----:B------:R-:W3:Y:S01]  /*bb60*/  MUFU.EX2 R53, R53 ;  /* 0x0000003500357308 */ /* 0x000ee20000000800 */
[----:B------:R-:W-:Y:S02]  /*bb70*/  FADD.FTZ R2, R48, R2 ;  /* 0x0000000230027221 */ /* 0x000fe40000010000 */
[----:B------:R-:W-:Y:S01]  /*bb80*/  FADD.FTZ R99, R99, R98 ;  /* 0x0000006263637221 */ /* 0x000fe20000010000 */
[----:B-1----:R-:W-:Y:S01]  /*bb90*/  F2FP.BF16.PACK_AB R21, R6, R45 ;  /* 0x0000002d0615723e */ /* 0x002fe200000010ff */
[----:B------:R-:W-:Y:S04]  /*bba0*/  HMMA.16816.F32.BF16 R136, R80, R78, R136 ;  /* 0x0000004e5088723c */ /* 0x000fe80000041888 */
[----:B------:R-:W-:Y:S01]  /*bbb0*/  FADD.FTZ R52, R52, R2 ;  /* 0x0000000234347221 */ /* 0x000fe20000010000 */
[----:B------:R-:W-:Y:S01]  /*bbc0*/  MUFU.EX2 R91, R91 ;  /* 0x0000005b005b7308 */ /* 0x000fe20000000800 */
[----:B------:R-:W-:Y:S02]  /*bbd0*/  FFMA.FTZ R2, R58, c[0x0][0x23c], -R4 ;  /* 0x00008f003a027a23 */ /* 0x000fe40000010804 */
[----:B------:R-:W-:Y:S04]  /*bbe0*/  FADD.FTZ R52, R7, R52 ;  /* 0x0000003407347221 */ /* 0x000fe80000010000 */
[----:B------:R-:W-:Y:S02]  /*bbf0*/  FADD.FTZ R52, R45, R52 ;  /* 0x000000342d347221 */ /* 0x000fe40000010000 */
[----:B------:R-:W-:Y:S01]  /*bc00*/  FFMA.FTZ R45, R59, c[0x0][0x23c], -R4 ;  /* 0x00008f003b2d7a23 */ /* 0x000fe20000010804 */
        /* <DEDUP_REMOVED lines=8> */
[C---:B------:R-:W-:Y:S05]  /*bc90*/  HMMA.16816.F32.BF16 R140, R20.reuse, R12, R140 ;  /* 0x0000000c148c723c */ /* 0x040fea000004188c */
[----:B------:R-:W-:Y:S02]  /*bca0*/  FADD.FTZ R92, R92, R95 ;  /* 0x0000005f5c5c7221 */ /* 0x000fe40000010000 */
[----:B------:R-:W-:Y:S01]  /*bcb0*/  FADD.FTZ R53, R53, R6 ;  /* 0x0000000635357221 */ /* 0x000fe20000010000 */
[C---:B------:R-:W-:Y:S01]  /*bcc0*/  HMMA.16816.F32.BF16 R136, R20.reuse, R14, R136 ;  /* 0x0000000e1488723c */ /* 0x040fe20000041888 */
[----:B------:R-:W3:Y:S01]  /*bcd0*/  MUFU.EX2 R88, R88 ;  /* 0x0000005800587308 */ /* 0x000ee20000000800 */
[----:B------:R-:W4:Y:S02]  /*bce0*/  LDSM.16.MT88.4 R12, [R158+0x3800] ;  /* 0x003800009e0c783b */ /* 0x000f240000004200 */
[----:B------:R-:W-:Y:S02]  /*bcf0*/  FADD.FTZ R92, R90, R92 ;  /* 0x0000005c5a5c7221 */ /* 0x000fe40000010000 */
[--C-:B------:R-:W-:Y:S02]  /*bd00*/  FFMA.FTZ R26, R64, c[0x0][0x23c], -R68.reuse ;  /* 0x00008f00401a7a23 */ /* 0x100fe40000010844 */
[C---:B------:R-:W-:Y:S03]  /*bd10*/  HMMA.16816.F32.BF16 R132, R20.reuse, R16, R132 ;  /* 0x000000101484723c */ /* 0x040fe60000041884 */
[----:B------:R-:W5:Y:S01]  /*bd20*/  MUFU.EX2 R56, R56 ;  /* 0x0000003800387308 */ /* 0x000f620000000800 */
[----:B------:R-:W-:Y:S02]  /*bd30*/  FFMA.FTZ R68, R65, c[0x0][0x23c], -R68 ;  /* 0x00008f0041447a23 */ /* 0x000fe40000010844 */
[--C-:B------:R-:W-:Y:S02]  /*bd40*/  FFMA.FTZ R48, R62, c[0x0][0x23c], -R4.reuse ;  /* 0x00008f003e307a23 */ /* 0x100fe40000010804 */
[----:B------:R-:W-:Y:S01]  /*bd50*/  HMMA.16816.F32.BF16 R128, R20, R18, R128 ;  /* 0x000000121480723c */ /* 0x000fe20000041880 */
[----:B------:R-:W2:Y:S03]  /*bd60*/  LDSM.16.MT88.4 R16, [R154+0x3c00] ;  /* 0x003c00009a10783b */ /* 0x000ea60000004200 */
[--C-:B------:R-:W-:Y:S01]  /*bd70*/  FFMA.FTZ R49, R66, c[0x0][0x23c], -R4.reuse ;  /* 0x00008f0042317a23 */ /* 0x100fe20000010804 */
[----:B------:R-:W4:Y:S01]  /*bd80*/  MUFU.EX2 R57, R57 ;  /* 0x0000003900397308 */ /* 0x000f220000000800 */
[----:B------:R-:W-:Y:S01]  /*bd90*/  FFMA.FTZ R63, R63, c[0x0][0x23c], -R4 ;  /* 0x00008f003f3f7a23 */ /* 0x000fe20000010804 */
[----:B-1----:R-:W-:Y:S01]  /*bda0*/  F2FP.BF16.PACK_AB R20, R89, R91 ;  /* 0x0000005b5914723e */ /* 0x002fe200000010ff */
[----:B------:R-:W-:Y:S01]  /*bdb0*/  FADD.FTZ R91, R91, R92 ;  /* 0x0000005c5b5b7221 */ /* 0x000fe20000010000 */
[----:B---3--:R-:W-:Y:S03]  /*bdc0*/  F2FP.BF16.PACK_AB R22, R88, R87 ;  /* 0x000000575816723e */ /* 0x008fe600000010ff */
[----:B------:R-:W-:Y:S02]  /*bdd0*/  FADD.FTZ R91, R89, R91 ;  /* 0x0000005b595b7221 */ /* 0x000fe40000010000 */
[----:B------:R-:W-:Y:S01]  /*bde0*/  FFMA.FTZ R4, R67, c[0x0][0x23c], -R4 ;  /* 0x00008f0043047a23 */ /* 0x000fe20000010804 */
[----:B------:R-:W-:Y:S01]  /*bdf0*/  MUFU.EX2 R60, R60 ;  /* 0x0000003c003c7308 */ /* 0x000fe20000000800 */
[----:B------:R-:W-:Y:S02]  /*be00*/  FADD.FTZ R91, R87, R91 ;  /* 0x0000005b575b7221 */ /* 0x000fe40000010000 */
[----:B-----5:R-:W-:Y:S02]  /*be10*/  FADD.FTZ R53, R56, R53 ;  /* 0x0000003538357221 */ /* 0x020fe40000010000 */
[----:B------:R-:W-:Y:S05]  /*be20*/  FADD.FTZ R88, R88, R91 ;  /* 0x0000005b58587221 */ /* 0x000fea0000010000 */
[----:B------:R-:W1:Y:S01]  /*be30*/  MUFU.EX2 R27, R27 ;  /* 0x0000001b001b7308 */ /* 0x000e620000000800 */
[C---:B----4-:R-:W-:Y:S01]  /*be40*/  F2FP.BF16.PACK_AB R21, R57.reuse, R56 ;  /* 0x000000383915723e */ /* 0x050fe200000010ff */
[----:B------:R-:W-:Y:S08]  /*be50*/  FADD.FTZ R53, R57, R53 ;  /* 0x0000003539357221 */ /* 0x000ff00000010000 */
[----:B------:R-:W3:Y:S10]  /*be60*/  MUFU.EX2 R86, R86 ;  /* 0x0000005600567308 */ /* 0x000ef40000000800 */
[----:B------:R-:W4:Y:S01]  /*be70*/  MUFU.EX2 R85, R85 ;  /* 0x0000005500557308 */ /* 0x000f220000000800 */
[C---:B-1----:R-:W-:Y:S01]  /*be80*/  F2FP.BF16.PACK_AB R23, R27.reuse, R60 ;  /* 0x0000003c1b17723e */ /* 0x042fe200000010ff */
        /* <DEDUP_REMOVED lines=35> */
[----:B------:R-:W-:Y:S05]  /*c0c0*/  MUFU.EX2 R38, R38 ;  /* 0x0000002600267308 */ /* 0x000fea0000000800 */
[----:B------:R-:W-:Y:S01]  /*c0d0*/  HMMA.16816.F32.BF16 R128, R20, R10, R128 ;  /* 0x0000000a1480723c */ /* 0x000fe20000041880 */
[----:B------:R-:W2:Y:S04]  /*c0e0*/  LDSM.16.MT88.4 R8, [R154+0x4400] ;  /* 0x004400009a08783b */ /* 0x000ea80000004200 */
[----:B------:R-:W3:Y:S02]  /*c0f0*/  MUFU.EX2 R35, R35 ;  /* 0x0000002300237308 */ /* 0x000ee40000000800 */
[C---:B-----5:R-:W-:Y:S01]  /*c100*/  F2FP.BF16.PACK_AB R20, R73.reuse, R74 ;  /* 0x0000004a4914723e */ /* 0x060fe200000010ff */
[----:B------:R-:W-:Y:S01]  /*c110*/  FADD.FTZ R73, R73, R84 ;  /* 0x0000005449497221 */ /* 0x000fe20000010000 */
[----:B-1----:R-:W-:Y:S03]  /*c120*/  F2FP.BF16.PACK_AB R22, R40, R36 ;  /* 0x000000242816723e */ /* 0x002fe600000010ff */
[----:B------:R-:W-:Y:S03]  /*c130*/  FADD.FTZ R73, R36, R73 ;  /* 0x0000004924497221 */ /* 0x000fe60000010000 */
[----:B------:R-:W-:Y:S01]  /*c140*/  MUFU.EX2 R39, R39 ;  /* 0x0000002700277308 */ /* 0x000fe20000000800 */
[----:B------:R-:W-:Y:S09]  /*c150*/  FADD.FTZ R40, R40, R73 ;  /* 0x0000004928287221 */ /* 0x000ff20000010000 */
[----:B------:R-:W1:Y:S01]  /*c160*/  MUFU.EX2 R42, R42 ;  /* 0x0000002a002a7308 */ /* 0x000e620000000800 */
[C---:B---3--:R-:W-:Y:S01]  /*c170*/  F2FP.BF16.PACK_AB R21, R35.reuse, R38 ;  /* 0x000000262315723e */ /* 0x048fe200000010ff */
[----:B------:R-:W-:Y:S04]  /*c180*/  FADD.FTZ R38, R38, R34 ;  /* 0x0000002226267221 */ /* 0x000fe80000010000 */
[----:B------:R-:W-:Y:S04]  /*c190*/  FADD.FTZ R38, R35, R38 ;  /* 0x0000002623267221 */ /* 0x000fe80000010000 */
[----:B------:R-:W3:Y:S10]  /*c1a0*/  MUFU.EX2 R5, R5 ;  /* 0x0000000500057308 */ /* 0x000ef40000000800 */
[----:B------:R-:W5:Y:S01]  /*c1b0*/  MUFU.EX2 R24, R24 ;  /* 0x0000001800187308 */ /* 0x000f620000000800 */
[C---:B-1----:R-:W-:Y:S01]  /*c1c0*/  F2FP.BF16.PACK_AB R23, R42.reuse, R39 ;  /* 0x000000272a17723e */ /* 0x042fe200000010ff */
[----:B------:R-:W-:Y:S04]  /*c1d0*/  FADD.FTZ R39, R39, R38 ;  /* 0x0000002627277221 */ /* 0x000fe80000010000 */
[----:B------:R-:W-:Y:S04]  /*c1e0*/  FADD.FTZ R39, R42, R39 ;  /* 0x000000272a277221 */ /* 0x000fe80000010000 */
[----:B------:R-:W1:Y:S01]  /*c1f0*/  MUFU.EX2 R25, R25 ;  /* 0x0000001900197308 */ /* 0x000e620000000800 */
[C---:B------:R-:W-:Y:S03]  /*c200*/  HMMA.16816.F32.BF16 R140, R20.reuse, R12, R140 ;  /* 0x0000000c148c723c */ /* 0x040fe6000004188c */
[----:B---3--:R-:W-:Y:S05]  /*c210*/  FADD.FTZ R40, R5, R40 ;  /* 0x0000002805287221 */ /* 0x008fea0000010000 */
[C---:B------:R-:W-:Y:S01]  /*c220*/  HMMA.16816.F32.BF16 R136, R20.reuse, R14, R136 ;  /* 0x0000000e1488723c */ /* 0x040fe20000041888 */
[----:B------:R-:W3:Y:S01]  /*c230*/  MUFU.EX2 R28, R28 ;  /* 0x0000001c001c7308 */ /* 0x000ee20000000800 */
        /* <DEDUP_REMOVED lines=8> */
[----:B-1----:R-:W-:Y:S01]  /*c2c0*/  FADD.FTZ R24, R25, R24 ;  /* 0x0000001819187221 */ /* 0x002fe20000010000 */
[C---:B---3--:R-:W-:Y:S03]  /*c2d0*/  F2FP.BF16.PACK_AB R18, R28.reuse, R25 ;  /* 0x000000191c12723e */ /* 0x048fe600000010ff */
[----:B------:R-:W-:Y:S03]  /*c2e0*/  FADD.FTZ R28, R28, R24 ;  /* 0x000000181c1c7221 */ /* 0x000fe60000010000 */
[----:B------:R-:W1:Y:S01]  /*c2f0*/  MUFU.EX2 R47, R47 ;  /* 0x0000002f002f7308 */ /* 0x000e620000000800 */
[----:B----4-:R-:W-:Y:S09]  /*c300*/  FADD.FTZ R39, R43, R39 ;  /* 0x000000272b277221 */ /* 0x010ff20000010000 */
[----:B------:R-:W3:Y:S01]  /*c310*/  MUFU.EX2 R50, R50 ;  /* 0x0000003200327308 */ /* 0x000ee20000000800 */
[C---:B--2---:R-:W-:Y:S01]  /*c320*/  F2FP.BF16.PACK_AB R17, R46.reuse, R43 ;  /* 0x0000002b2e11723e */ /* 0x044fe200000010ff */
[----:B------:R-:W-:Y:S08]  /*c330*/  FADD.FTZ R46, R46, R39 ;  /* 0x000000272e2e7221 */ /* 0x000ff00000010000 */
[----:B------:R-:W2:Y:S01]  /*c340*/  MUFU.EX2 R29, R29 ;  /* 0x0000001d001d7308 */ /* 0x000ea20000000800 */
[----:B-1----:R-:W-:Y:S09]  /*c350*/  FADD.FTZ R46, R47, R46 ;  /* 0x0000002e2f2e7221 */ /* 0x002ff20000010000 */
[----:B------:R-:W1:Y:S01]  /*c360*/  MUFU.EX2 R32, R32 ;  /* 0x0000002000207308 */ /* 0x000e620000000800 */
[C---:B---3--:R-:W-:Y:S01]  /*c370*/  F2FP.BF16.PACK_AB R19, R50.reuse, R47 ;  /* 0x0000002f3213723e */ /* 0x048fe200000010ff */
[----:B------:R-:W-:Y:S08]  /*c380*/  FADD.FTZ R50, R50, R46 ;  /* 0x0000002e32327221 */ /* 0x000ff00000010000 */
[----:B------:R-:W-:Y:S01]  /*c390*/  MUFU.EX2 R33, R33 ;  /* 0x0000002100217308 */ /* 0x000fe20000000800 */
[C---:B------:R-:W-:Y:S05]  /*c3a0*/  HMMA.16816.F32.BF16 R140, R16.reuse, R8, R140 ;  /* 0x00000008108c723c */ /* 0x040fea000004188c */
[----:B--2---:R-:W-:Y:S03]  /*c3b0*/  FADD.FTZ R28, R29, R28 ;  /* 0x0000001c1d1c7221 */ /* 0x004fe60000010000 */
[C---:B------:R-:W-:Y:S01]  /*c3c0*/  HMMA.16816.F32.BF16 R136, R16.reuse, R10, R136 ;  /* 0x0000000a1088723c */ /* 0x040fe20000041888 */
[----:B------:R-:W2:Y:S01]  /*c3d0*/  MUFU.EX2 R37, R37 ;  /* 0x0000002500257308 */ /* 0x000ea20000000800 */
[----:B------:R-:W3:Y:S06]  /*c3e0*/  LDSM.16.MT88.4 R8, [R158+0x4800] ;  /* 0x004800009e08783b */ /* 0x000eec0000004200 */
[C---:B------:R-:W-:Y:S03]  /*c3f0*/  HMMA.16816.F32.BF16 R132, R16.reuse, R12, R132 ;  /* 0x0000000c1084723c */ /* 0x040fe60000041884 */
[----:B------:R-:W4:Y:S05]  /*c400*/  MUFU.EX2 R51, R51 ;  /* 0x0000003300337308 */ /* 0x000f2a0000000800 */
[----:B------:R-:W-:Y:S01]  /*c410*/  HMMA.16816.F32.BF16 R128, R16, R14, R128 ;  /* 0x0000000e1080723c */ /* 0x000fe20000041880 */
[----:B------:R-:W3:Y:S04]  /*c420*/  LDSM.16.MT88.4 R12, [R154+0x4c00] ;  /* 0x004c00009a0c783b */ /* 0x000ee80000004200 */
[----:B------:R-:W5:Y:S02]  /*c430*/  MUFU.EX2 R0, R0 ;  /* 0x0000000000007308 */ /* 0x000f640000000800 */
[C---:B-1----:R-:W-:Y:S01]  /*c440*/  F2FP.BF16.PACK_AB R16, R32.reuse, R29 ;  /* 0x0000001d2010723e */ /* 0x042fe200000010ff */
[----:B------:R-:W-:Y:S01]  /*c450*/  FADD.FTZ R32, R32, R28 ;  /* 0x0000001c20207221 */ /* 0x000fe20000010000 */
[----:B--2---:R-:W-:Y:S03]  /*c460*/  F2FP.BF16.PACK_AB R18, R37, R33 ;  /* 0x000000212512723e */ /* 0x004fe600000010ff */
[----:B------:R-:W-:Y:S03]  /*c470*/  FADD.FTZ R32, R33, R32 ;  /* 0x0000002021207221 */ /* 0x000fe60000010000 */
[----:B------:R-:W1:Y:S01]  /*c480*/  MUFU.EX2 R2, R2 ;  /* 0x0000000200027308 */ /* 0x000e620000000800 */
[----:B------:R-:W-:Y:S02]  /*c490*/  FADD.FTZ R37, R37, R32 ;  /* 0x0000002025257221 */ /* 0x000fe40000010000 */
[----:B----4-:R-:W-:Y:S07]  /*c4a0*/  FADD.FTZ R50, R51, R50 ;  /* 0x0000003233327221 */ /* 0x010fee0000010000 */
[----:B------:R-:W2:Y:S01]  /*c4b0*/  MUFU.EX2 R45, R45 ;  /* 0x0000002d002d7308 */ /* 0x000ea20000000800 */
[C---:B-----5:R-:W-:Y:S01]  /*c4c0*/  F2FP.BF16.PACK_AB R17, R0.reuse, R51 ;  /* 0x000000330011723e */ /* 0x060fe200000010ff */
[----:B------:R-:W-:Y:S08]  /*c4d0*/  FADD.FTZ R0, R0, R50 ;  /* 0x0000003200007221 */ /* 0x000ff00000010000 */
[----:B------:R-:W4:Y:S01]  /*c4e0*/  MUFU.EX2 R41, R41 ;  /* 0x0000002900297308 */ /* 0x000f220000000800 */
[----:B-1----:R-:W-:Y:S09]  /*c4f0*/  FADD.FTZ R0, R2, R0 ;  /* 0x0000000002007221 */ /* 0x002ff20000010000 */
[----:B------:R-:W1:Y:S01]  /*c500*/  MUFU.EX2 R44, R44 ;  /* 0x0000002c002c7308 */ /* 0x000e620000000800 */
[C---:B--2---:R-:W-:Y:S01]  /*c510*/  F2FP.BF16.PACK_AB R19, R45.reuse, R2 ;  /* 0x000000022d13723e */ /* 0x044fe200000010ff */
[----:B------:R-:W-:Y:S08]  /*c520*/  FADD.FTZ R45, R45, R0 ;  /* 0x000000002d2d7221 */ /* 0x000ff00000010000 */
[----:B------:R-:W2:Y:S01]  /*c530*/  MUFU.EX2 R26, R26 ;  /* 0x0000001a001a7308 */ /* 0x000ea20000000800 */
[C---:B------:R-:W-:Y:S03]  /*c540*/  HMMA.16816.F32.BF16 R140, R16.reuse, R20, R140 ;  /* 0x00000014108c723c */ /* 0x040fe6000004188c */
[----:B----4-:R-:W-:Y:S05]  /*c550*/  FADD.FTZ R37, R41, R37 ;  /* 0x0000002529257221 */ /* 0x010fea0000010000 */
[C---:B------:R-:W-:Y:S01]  /*c560*/  HMMA.16816.F32.BF16 R136, R16.reuse, R22, R136 ;  /* 0x000000161088723c */ /* 0x040fe20000041888 */
[----:B------:R-:W4:Y:S01]  /*c570*/  MUFU.EX2 R68, R68 ;  /* 0x0000004400447308 */ /* 0x000f220000000800 */
[----:B------:R-:W5:Y:S02]  /*c580*/  LDSM.16.MT88.4 R20, [R158+0x4c00] ;  /* 0x004c00009e14783b */ /* 0x000f640000004200 */
[----:B-1----:R-:W-:Y:S04]  /*c590*/  FADD.FTZ R37, R44, R37 ;  /* 0x000000252c257221 */ /* 0x002fe80000010000 */
[C---:B---3--:R-:W-:Y:S03]  /*c5a0*/  HMMA.16816.F32.BF16 R132, R16.reuse, R8, R132 ;  /* 0x000000081084723c */ /* 0x048fe60000041884 */
[----:B------:R-:W1:Y:S01]  /*c5b0*/  MUFU.EX2 R48, R48 ;  /* 0x0000003000307308 */ /* 0x000e620000000800 */
[----:B--2---:R-:W-:Y:S04]  /*c5c0*/  FADD.FTZ R37, R26, R37 ;  /* 0x000000251a257221 */ /* 0x004fe80000010000 */
[----:B------:R-:W-:Y:S05]  /*c5d0*/  HMMA.16816.F32.BF16 R128, R16, R10, R128 ;  /* 0x0000000a1080723c */ /* 0x000fea0000041880 */
[----:B------:R-:W2:Y:S01]  /*c5e0*/  MUFU.EX2 R27, R63 ;  /* 0x0000003f001b7308 */ /* 0x000ea20000000800 */
[C---:B----4-:R-:W-:Y:S01]  /*c5f0*/  F2FP.BF16.PACK_AB R6, R68.reuse, R26 ;  /* 0x0000001a4406723e */ /* 0x050fe200000010ff */
[----:B------:R-:W-:Y:S08]  /*c600*/  FADD.FTZ R119, R68, R37 ;  /* 0x0000002544777221 */ /* 0x000ff00000010000 */
[----:B------:R-:W3:Y:S01]  /*c610*/  MUFU.EX2 R49, R49 ;  /* 0x0000003100317308 */ /* 0x000ee20000000800 */
[----:B-1----:R-:W-:Y:S09]  /*c620*/  FADD.FTZ R45, R48, R45 ;  /* 0x0000002d302d7221 */ /* 0x002ff20000010000 */
[----:B------:R1:W4:Y:S01]  /*c630*/  MUFU.EX2 R120, R4 ;  /* 0x0000000400787308 */ /* 0x0003220000000800 */
[C---:B--2---:R-:W-:Y:S01]  /*c640*/  F2FP.BF16.PACK_AB R5, R27.reuse, R48 ;  /* 0x000000301b05723e */ /* 0x044fe200000010ff */
[----:B------:R-:W-:Y:S04]  /*c650*/  FADD.FTZ R45, R27, R45 ;  /* 0x0000002d1b2d7221 */ /* 0x000fe80000010000 */
[----:B---3--:R-:W-:Y:S01]  /*c660*/  FADD.FTZ R45, R49, R45 ;  /* 0x0000002d312d7221 */ /* 0x008fe20000010000 */
[----:B-1----:R-:W-:Y:S02]  /*c670*/  F2FP.BF16.PACK_AB R4, R44, R41 ;  /* 0x000000292c04723e */ /* 0x002fe400000010ff */
[C---:B----4-:R-:W-:Y:S01]  /*c680*/  F2FP.BF16.PACK_AB R7, R120.reuse, R49 ;  /* 0x000000317807723e */ /* 0x050fe200000010ff */
[----:B------:R-:W-:Y:S06]  /*c690*/  FADD.FTZ R120, R120, R45 ;  /* 0x0000002d78787221 */ /* 0x000fec0000010000 */
[C---:B------:R-:W-:Y:S08]  /*c6a0*/  HMMA.16816.F32.BF16 R140, R4.reuse, R12, R140 ;  /* 0x0000000c048c723c */ /* 0x040ff0000004188c */
[C---:B------:R-:W-:Y:S08]  /*c6b0*/  HMMA.16816.F32.BF16 R136, R4.reuse, R14, R136 ;  /* 0x0000000e0488723c */ /* 0x040ff00000041888 */
[C---:B-----5:R-:W-:Y:S08]  /*c6c0*/  HMMA.16816.F32.BF16 R132, R4.reuse, R20, R132 ;  /* 0x000000140484723c */ /* 0x060ff00000041884 */
[----:B------:R-:W-:Y:S01]  /*c6d0*/  HMMA.16816.F32.BF16 R128, R4, R22, R128 ;  /* 0x000000160480723c */ /* 0x000fe20000041880 */
[----:B------:R-:W-:-:S07]  /*c6e0*/  @P0 BRA `(.L_x_4773) ;  /* 0xffffcf9000000947 */ /* 0x000fce000383ffff */
.L_x_4769:
        /* <DEDUP_REMOVED lines=8> */
[----:B------:R-:W-:Y:S01]  /*c770*/  BAR.SYNC.DEFER_BLOCKING 0x0 ;  /* 0x0000000000007b1d */ /* 0x000fe20000010000 */
[----:B-1----:R-:W-:Y:S02]  /*c780*/  FADD.FTZ R119, R2, R119 ;  /* 0x0000007702777221 */ /* 0x002fe40000010000 */
[----:B--2---:R-:W-:-:S03]  /*c790*/  FADD.FTZ R120, R0, R120 ;  /* 0x0000007800787221 */ /* 0x004fc60000010000 */
[----:B------:R-:W1:Y:S01]  /*c7a0*/  SHFL.BFLY PT, R5, R119, 0x1, 0x1f ;  /* 0x0c201f0077057f89 */ /* 0x000e6200000e0000 */
[----:B---3--:R-:W-:-:S03]  /*c7b0*/  SHF.R.S32.HI R2, RZ, 0x1f, R3 ;  /* 0x0000001fff027819 */ /* 0x008fc60000011403 */
[----:B------:R-:W2:Y:S01]  /*c7c0*/  SHFL.BFLY PT, R4, R120, 0x1, 0x1f ;  /* 0x0c201f0078047f89 */ /* 0x000ea200000e0000 */
[----:B----4-:R-:W-:Y:S02]  /*c7d0*/  SHF.R.S32.HI R9, RZ, 0x1f, R13 ;  /* 0x0000001fff097819 */ /* 0x010fe4000001140d */
[----:B------:R-:W-:Y:S02]  /*c7e0*/  LEA.HI R10, R2, R3, RZ, 0x2 ;  /* 0x00000003020a7211 */ /* 0x000fe400078f10ff */
[----:B------:R-:W-:Y:S02]  /*c7f0*/  LEA.HI R9, R9, R13, RZ, 0x3 ;  /* 0x0000000d09097211 */ /* 0x000fe400078f18ff */
[----:B------:R-:W-:Y:S02]  /*c800*/  LOP3.LUT R12, R10, 0xfffffffc, RZ, 0xc0, !PT ;  /* 0xfffffffc0a0c7812 */ /* 0x000fe400078ec0ff */
[----:B------:R-:W-:Y:S02]  /*c810*/  LOP3.LUT R8, R9, 0xfffffff8, RZ, 0xc0, !PT ;  /* 0xfffffff809087812 */ /* 0x000fe400078ec0ff */
[----:B------:R-:W-:Y:S01]  /*c820*/  LEA.HI R0, R2, R3, RZ, 0x5 ;  /* 0x0000000302007211 */ /* 0x000fe200078f28ff */
[----:B------:R-:W-:Y:S01]  /*c830*/  IMAD.IADD R12, R3, 0x1, -R12 ;  /* 0x00000001030c7824 */ /* 0x000fe200078e0a0c */
[----:B------:R-:W-:-:S02]  /*c840*/  SHF.R.S32.HI R10, RZ, 0x2, R10 ;  /* 0x00000002ff0a7819 */ /* 0x000fc4000001140a */
[----:B------:R-:W-:Y:S02]  /*c850*/  IADD3 R8, -R8, R13, RZ ;  /* 0x0000000d08087210 */ /* 0x000fe40007ffe1ff */
[----:B------:R-:W-:Y:S01]  /*c860*/  SHF.R.S32.HI R11, RZ, 0x5, R0 ;  /* 0x00000005ff0b7819 */ /* 0x000fe20000011400 */
[----:B-1----:R-:W-:Y:S01]  /*c870*/  FADD.FTZ R5, R119, R5 ;  /* 0x0000000577057221 */ /* 0x002fe20000010000 */
[----:B------:R-:W-:Y:S02]  /*c880*/  SHF.R.S32.HI R13, RZ, 0x1f, R10 ;  /* 0x0000001fff0d7819 */ /* 0x000fe4000001140a */
[----:B------:R-:W-:Y:S01]  /*c890*/  LEA.HI R14, R2, R3, RZ, 0x6 ;  /* 0x00000003020e7211 */ /* 0x000fe200078f30ff */
[----:B------:R-:W-:Y:S01]  /*c8a0*/  IMAD R11, R11, 0x100, R12 ;  /* 0x000001000b0b7824 */ /* 0x000fe200078e020c */
[----:B------:R-:W-:Y:S01]  /*c8b0*/  LEA.HI R13, R13, R10, RZ, 0x3 ;  /* 0x0000000a0d0d7211 */ /* 0x000fe200078f18ff */
[----:B--2---:R-:W-:Y:S01]  /*c8c0*/  FADD.FTZ R4, R120, R4 ;  /* 0x0000000478047221 */ /* 0x004fe20000010000 */
[----:B------:R-:W-:Y:S01]  /*c8d0*/  SHF.R.S32.HI R12, RZ, 0x3, R9 ;  /* 0x00000003ff0c7819 */ /* 0x000fe20000011409 */
[----:B------:R-:W-:Y:S01]  /*c8e0*/  IMAD.SHL.U32 R14, R14, 0x4, RZ ;  /* 0x000000040e0e7824 */ /* 0x000fe200078e00ff */
[----:B------:R-:W-:-:S02]  /*c8f0*/  LOP3.LUT R13, R13, 0xfffffff8, RZ, 0xc0, !PT ;  /* 0xfffffff80d0d7812 */ /* 0x000fc400078ec0ff */
[----:B------:R-:W-:Y:S02]  /*c900*/  LEA.HI R16, R9, R12, RZ, 0x1 ;  /* 0x0000000c09107211 */ /* 0x000fe400078f08ff */
[----:B------:R-:W-:Y:S02]  /*c910*/  LEA.HI R15, R2, R3, RZ, 0x4 ;  /* 0x00000003020f7211 */ /* 0x000fe400078f20ff */
[----:B------:R-:W-:Y:S02]  /*c920*/  IADD3 R10, R10, -R13, RZ ;  /* 0x8000000d0a0a7210 */ /* 0x000fe40007ffe0ff */
[----:B------:R-:W-:Y:S02]  /*c930*/  FSETP.NE.FTZ.AND P3, PT, R5, RZ, PT ;  /* 0x000000ff0500720b */ /* 0x000fe40003f75000 */
[----:B------:R-:W-:Y:S02]  /*c940*/  LOP3.LUT R16, R16, 0xfffffffe, RZ, 0xc0, !PT ;  /* 0xfffffffe10107812 */ /* 0x000fe400078ec0ff */
[----:B------:R-:W-:-:S02]  /*c950*/  SHF.R.S32.HI R15, RZ, 0x4, R15 ;  /* 0x00000004ff0f7819 */ /* 0x000fc4000001140f */
[----:B------:R-:W-:Y:S01]  /*c960*/  LEA.HI R13, R10, R10, RZ, 0x1 ;  /* 0x0000000a0a0d7211 */ /* 0x000fe200078f08ff */
[----:B------:R-:W-:Y:S01]  /*c970*/  IMAD.IADD R16, R12, 0x1, -R16 ;  /* 0x000000010c107824 */ /* 0x000fe200078e0a10 */
[----:B------:R-:W-:Y:S02]  /*c980*/  FSETP.NE.FTZ.AND P2, PT, R4, RZ, PT ;  /* 0x000000ff0400720b */ /* 0x000fe40003f55000 */
[----:B------:R-:W-:Y:S01]  /*c990*/  LEA.HI R9, R8, R8, RZ, 0x1 ;  /* 0x0000000808097211 */ /* 0x000fe200078f08ff */
[----:B------:R-:W-:Y:S01]  /*c9a0*/  IMAD.SHL.U32 R8, R15, 0x40, RZ ;  /* 0x000000400f087824 */ /* 0x000fe200078e00ff */
[----:B------:R-:W-:Y:S01]  /*c9b0*/  LOP3.LUT R14, R14, 0x3fffff00, RZ, 0xc0, !PT ;  /* 0x3fffff000e0e7812 */ /* 0x000fe200078ec0ff */
[----:B------:R-:W1:Y:S01]  /*c9c0*/  @P3 MUFU.RCP R7, R5 ;  /* 0x0000000500073308 */ /* 0x000e620000001000 */
[----:B------:R-:W-:Y:S02]  /*c9d0*/  SHF.R.S32.HI R15, RZ, 0x1, R13 ;  /* 0x00000001ff0f7819 */ /* 0x000fe4000001140d */
[----:B------:R-:W-:-:S02]  /*c9e0*/  SHF.R.S32.HI R9, RZ, 0x1, R9 ;  /* 0x00000001ff097819 */ /* 0x000fc40000011409 */
[----:B------:R-:W-:Y:S01]  /*c9f0*/  LEA R16, R16, R14, 0x5 ;  /* 0x0000000e10107211 */ /* 0x000fe200078e28ff */
[----:B------:R-:W-:Y:S01]  /*ca00*/  IMAD.SHL.U32 R14, R15, 0x40, RZ ;  /* 0x000000400f0e7824 */ /* 0x000fe200078e00ff */
[----:B------:R-:W-:Y:S01]  /*ca10*/  LOP3.LUT R13, R13, 0x1fffffe, RZ, 0xc0, !PT ;  /* 0x01fffffe0d0d7812 */ /* 0x000fe200078ec0ff */
[----:B------:R-:W-:Y:S01]  /*ca20*/  IMAD.SHL.U32 R9, R9, 0x8, RZ ;  /* 0x0000000809097824 */ /* 0x000fe200078e00ff */
[----:B------:R-:W-:Y:S01]  /*ca30*/  LOP3.LUT R8, R8, 0xc0, RZ, 0xc0, !PT ;  /* 0x000000c008087812 */ /* 0x000fe200078ec0ff */
[----:B------:R-:W2:Y:S01]  /*ca40*/  @P2 MUFU.RCP R6, R4 ;  /* 0x0000000400062308 */ /* 0x000ea20000001000 */
[----:B------:R-:W-:Y:S01]  /*ca50*/  LOP3.LUT R14, R14, 0xc0, RZ, 0xc0, !PT ;  /* 0x000000c00e0e7812 */ /* 0x000fe200078ec0ff */
[----:B------:R-:W-:Y:S01]  /*ca60*/  IMAD.IADD R13, R10, 0x1, -R13 ;  /* 0x000000010a0d7824 */ /* 0x000fe200078e0a0d */
[----:B------:R-:W-:Y:S02]  /*ca70*/  LOP3.LUT R9, R8, 0x18, R9, 0xf8, !PT ;  /* 0x0000001808097812 */ /* 0x000fe400078ef809 */
[----:B------:R-:W-:Y:S01]  /*ca80*/  SHF.R.U32.HI R8, RZ, 0x3, R8 ;  /* 0x00000003ff087819 */ /* 0x000fe20000011608 */
[----:B------:R-:W-:Y:S01]  /*ca90*/  IMAD R11, R13, 0x10, R11 ;  /* 0x000000100d0b7824 */ /* 0x000fe200078e020b */
[----:B------:R-:W-:Y:S01]  /*caa0*/  LEA.HI R14, R14, R14, RZ, 0x1d ;  /* 0x0000000e0e0e7211 */ /* 0x000fe200078fe8ff */
[----:B-1----:R-:W-:Y:S01]  /*cab0*/  FMUL.FTZ R140, R7, R140 ;  /* 0x0000008c078c7220 */ /* 0x002fe20000410000 */
[----:B------:R-:W-:Y:S01]  /*cac0*/  LOP3.LUT P0, RZ, R15, 0x2, RZ, 0xc0, !PT ;  /* 0x000000020fff7812 */ /* 0x000fe2000780c0ff */
[----:B------:R-:W-:Y:S01]  /*cad0*/  FMUL.FTZ R141, R7, R141 ;  /* 0x0000008d078d7220 */ /* 0x000fe20000410000 */
[----:B------:R-:W-:Y:S01]  /*cae0*/  LOP3.LUT R10, R15, 0x1, RZ, 0xc0, !PT ;  /* 0x000000010f0a7812 */ /* 0x000fe200078ec0ff */
[----:B------:R-:W-:Y:S01]  /*caf0*/  FMUL.FTZ R136, R7, R136 ;  /* 0x0000008807887220 */ /* 0x000fe20000410000 */
[----:B------:R-:W-:Y:S01]  /*cb00*/  LOP3.LUT R8, R9, R8, RZ, 0x3c, !PT ;  /* 0x0000000809087212 */ /* 0x000fe200078e3cff */
[----:B------:R-:W-:Y:S01]  /*cb10*/  FMUL.FTZ R137, R7, R137 ;  /* 0x0000008907897220 */ /* 0x000fe20000410000 */
[----:B------:R-:W-:Y:S01]  /*cb20*/  LEA R9, R11, R14, 0x1 ;  /* 0x0000000e0b097211 */ /* 0x000fe200078e08ff */
[C---:B------:R-:W-:Y:S01]  /*cb30*/  FMUL.FTZ R132, R7.reuse, R132 ;  /* 0x0000008407847220 */ /* 0x040fe20000410000 */
[----:B------:R-:W-:Y:S01]  /*cb40*/  ISETP.NE.U32.AND P1, PT, R10, 0x1, PT ;  /* 0x000000010a00780c */ /* 0x000fe20003f25070 */
[C---:B------:R-:W-:Y:S01]  /*cb50*/  FMUL.FTZ R133, R7.reuse, R133 ;  /* 0x0000008507857220 */ /* 0x040fe20000410000 */
[----:B------:R-:W-:Y:S01]  /*cb60*/  LEA R146, R146, R16, 0x2 ;  /* 0x0000001092927211 */ /* 0x000fe200078e10ff */
[----:B------:R-:W-:Y:S01]  /*cb70*/  IMAD.MOV.U32 R10, RZ, RZ, -0x20 ;  /* 0xffffffe0ff0a7424 */ /* 0x000fe200078e00ff */
[----:B------:R-:W-:Y:S01]  /*cb80*/  STS.64 [R9.X4], R140 ;  /* 0x0000008c09007388 */ /* 0x000fe20000004a00 */
[C---:B------:R-:W-:Y:S01]  /*cb90*/  FMUL.FTZ R128, R7.reuse, R128 ;  /* 0x0000008007807220 */ /* 0x040fe20000410000 */
[----:B------:R-:W-:Y:S01]  /*cba0*/  LOP3.LUT R0, R0, 0xffffffe0, RZ, 0xc0, !PT ;  /* 0xffffffe000007812 */ /* 0x000fe200078ec0ff */
[----:B------:R-:W-:Y:S01]  /*cbb0*/  FMUL.FTZ R129, R7, R129 ;  /* 0x0000008107817220 */ /* 0x000fe20000410000 */
[----:B------:R-:W-:Y:S01]  /*cbc0*/  SEL R10, R10, 0x20, !P1 ;  /* 0x000000200a0a7807 */ /* 0x000fe20004800000 */
[----:B------:R-:W-:Y:S01]  /*cbd0*/  IMAD.SHL.U32 R7, R9, 0x4, RZ ;  /* 0x0000000409077824 */ /* 0x000fe200078e00ff */
[----:B------:R-:W1:Y:S01]  /*cbe0*/  S2R R13, SR_CTAID.Z ;  /* 0x00000000000d7919 */ /* 0x000e620000002700 */
[C---:B--2---:R-:W-:Y:S01]  /*cbf0*/  FMUL.FTZ R143, R6.reuse, R143 ;  /* 0x0000008f068f7220 */ /* 0x044fe20000410000 */
[----:B------:R-:W2:Y:S01]  /*cc00*/  @P2 MUFU.LG2 R4, R4 ;  /* 0x0000000400042308 */ /* 0x000ea20000000c00 */
[C---:B------:R-:W-:Y:S01]  /*cc10*/  FMUL.FTZ R142, R6.reuse, R142 ;  /* 0x0000008e068e7220 */ /* 0x040fe20000410000 */
[----:B------:R-:W3:Y:S01]  /*cc20*/  S2R R14, SR_CTAID.X ;  /* 0x00000000000e7919 */ /* 0x000ee20000002500 */
[----:B------:R-:W-:Y:S01]  /*cc30*/  FMUL.FTZ R139, R6, R139 ;  /* 0x0000008b068b7220 */ /* 0x000fe20000410000 */
[----:B------:R-:W-:Y:S01]  /*cc40*/  LEA.HI R2, R2, R3, RZ, 0x3 ;  /* 0x0000000302027211 */ /* 0x000fe200078f18ff */
[C---:B------:R-:W-:Y:S01]  /*cc50*/  FMUL.FTZ R138, R6.reuse, R138 ;  /* 0x0000008a068a7220 */ /* 0x040fe20000410000 */
[----:B------:R-:W-:Y:S01]  /*cc60*/  STS.64 [R9.X4+0x400], R142 ;  /* 0x0004008e09007388 */ /* 0x000fe20000004a00 */
[----:B------:R-:W-:Y:S01]  /*cc70*/  FMUL.FTZ R135, R6, R135 ;  /* 0x0000008706877220 */ /* 0x000fe20000410000 */
[----:B------:R-:W-:Y:S01]  /*cc80*/  LOP3.LUT R2, R2, 0xfffffff8, RZ, 0xc0, !PT ;  /* 0xfffffff802027812 */ /* 0x000fe200078ec0ff */
[----:B------:R-:W-:-:S02]  /*cc90*/  FMUL.FTZ R134, R6, R134 ;  /* 0x0000008606867220 */ /* 0x000fc40000410000 */
[----:B------:R-:W-:Y:S01]  /*cca0*/  FMUL.FTZ R131, R6, R131 ;  /* 0x0000008306837220 */ /* 0x000fe20000410000 */
[----:B------:R-:W-:Y:S01]  /*ccb0*/  IADD3 R2, -R2, R3, RZ ;  /* 0x0000000302027210 */ /* 0x000fe20007ffe1ff */
[----:B------:R-:W-:Y:S01]  /*ccc0*/  FMUL.FTZ R130, R6, R130 ;  /* 0x0000008206827220 */ /* 0x000fe20000410000 */
[----:B------:R-:W-:Y:S01]  /*ccd0*/  IADD3 R6, R146, R8, RZ ;  /* 0x0000000892067210 */ /* 0x000fe20007ffe0ff */
[C---:B------:R-:W-:Y:S01]  /*cce0*/  IMAD.IADD R11, R7.reuse, 0x1, R10 ;  /* 0x00000001070b7824 */ /* 0x040fe200078e020a */
[----:B------:R-:W-:Y:S01]  /*ccf0*/  IADD3 R8, R7, 0x40, RZ ;  /* 0x0000004007087810 */ /* 0x000fe20007ffe0ff */
[----:B------:R-:W-:Y:S01]  /*cd00*/  IMAD.IADD R0, R3, 0x1, -R0 ;  /* 0x0000000103007824 */ /* 0x000fe200078e0a00 */
[----:B------:R-:W-:Y:S01]  /*cd10*/  @P0 IADD3 R8, R7, -0x40, RZ ;  /* 0xffffffc007080810 */ /* 0x000fe20007ffe0ff */
[----:B--2---:R-:W-:Y:S01]  /*cd20*/  @P2 FMUL.FTZ R4, R4, 0.69314718246459960938 ;  /* 0x3f31721804042820 */ /* 0x004fe20000410000 */
[----:B------:R-:W-:Y:S02]  /*cd30*/  STS.64 [R11], R136 ;  /* 0x000000880b007388 */ /* 0x000fe40000000a00 */
[----:B------:R-:W-:Y:S01]  /*cd40*/  LOP3.LUT P0, RZ, R0, 0x3, RZ, 0xc0, !PT ;  /* 0x0000000300ff7812 */ /* 0x000fe2000780c0ff */
[----:B------:R-:W-:Y:S01]  /*cd50*/  IMAD.IADD R10, R10, 0x1, R8 ;  /* 0x000000010a0a7824 */ /* 0x000fe200078e0208 */
[----:B------:R-:W-:Y:S01]  /*cd60*/  STS.64 [R11+0x400], R138 ;  /* 0x0004008a0b007388 */ /* 0x000fe20000000a00 */
[----:B------:R-:W-:Y:S01]  /*cd70*/  MOV R0, 0xff800000 ;  /* 0xff80000000007802 */ /* 0x000fe20000000f00 */
[----:B---3--:R-:W-:-:S02]  /*cd80*/  IMAD.SHL.U32 R14, R14, 0x40, RZ ;  /* 0x000000400e0e7824 */ /* 0x008fc400078e00ff */
[----:B------:R-:W-:Y:S04]  /*cd90*/  STS.64 [R8], R132 ;  /* 0x0000008408007388 */ /* 0x000fe80000000a00 */
[----:B------:R-:W-:Y:S04]  /*cda0*/  STS.64 [R8+0x400], R134 ;  /* 0x0004008608007388 */ /* 0x000fe80000000a00 */
[----:B------:R-:W-:Y:S04]  /*cdb0*/  STS.64 [R10], R128 ;  /* 0x000000800a007388 */ /* 0x000fe80000000a00 */
[----:B------:R-:W-:Y:S04]  /*cdc0*/  STS.64 [R10+0x400], R130 ;  /* 0x000400820a007388 */ /* 0x000fe80000000a00 */
[----:B------:R-:W-:Y:S06]  /*cdd0*/  BAR.SYNC.DEFER_BLOCKING 0x0 ;  /* 0x0000000000007b1d */ /* 0x000fec0000010000 */
[----:B------:R-:W2:Y:S04]  /*cde0*/  S2R R7, SR_CTAID.Y ;  /* 0x0000000000077919 */ /* 0x000ea80000002600 */
[----:B------:R-:W3:Y:S04]  /*cdf0*/  LDS.128 R20, [R6.X4] ;  /* 0x0000000006147984 */ /* 0x000ee80000004c00 */
[----:B------:R-:W4:Y:S01]  /*ce00*/  LDS.128 R16, [R6.X4+0x800] ;  /* 0x0008000006107984 */ /* 0x000f220000004c00 */
[----:B--2---:R-:W-:-:S03]  /*ce10*/  IMAD R7, R7, c[0x0][0x210], R148 ;  /* 0x0000840007077a24 */ /* 0x004fc600078e0294 */
[----:B------:R-:W2:Y:S04]  /*ce20*/  LDS.128 R8, [R6.X4+0x1000] ;  /* 0x0010000006087984 */ /* 0x000ea80000004c00 */
[----:B------:R5:W1:Y:S02]  /*ce30*/  LDS.128 R24, [R6.X4+0x1800] ;  /* 0x0018000006187984 */ /* 0x000a640000004c00 */
[----:B-----5:R5:W1:Y:S02]  /*ce40*/  @P3 MUFU.LG2 R6, R5 ;  /* 0x0000000500063308 */ /* 0x020a640000000c00 */
[----:B-----5:R-:W-:Y:S01]  /*ce50*/  IADD3 R5, -R148, RZ, RZ ;  /* 0x000000ff94057210 */ /* 0x020fe20007ffe1ff */
[----:B-1----:R-:W-:-:S04]  /*ce60*/  @P3 FMUL.FTZ R6, R6, 0.69314718246459960938 ;  /* 0x3f31721806063820 */ /* 0x002fc80000410000 */
[----:B------:R-:W-:Y:S02]  /*ce70*/  IMAD R5, R5, c[0x0][0x1c0], R13 ;  /* 0x0000700005057a24 */ /* 0x000fe400078e020d */
[----:B------:R-:W-:Y:S02]  /*ce80*/  @P3 FFMA.FTZ R0, R70, c[0x0][0x238], R6 ;  /* 0x00008e0046003a23 */ /* 0x000fe40000010006 */
[----:B------:R-:W-:Y:S02]  /*ce90*/  IMAD R5, R7, c[0x0][0x1c0], R5 ;  /* 0x0000700007057a24 */ /* 0x000fe400078e0205 */
[----:B------:R-:W-:Y:S02]  /*cea0*/  IMAD.MOV.U32 R7, RZ, RZ, -0x800000 ;  /* 0xff800000ff077424 */ /* 0x000fe400078e00ff */
[----:B------:R-:W-:Y:S02]  /*ceb0*/  IMAD R5, R5, c[0x0][0x214], R14 ;  /* 0x0000850005057a24 */ /* 0x000fe400078e020e */
[----:B------:R-:W-:-:S02]  /*cec0*/  @P2 FFMA.FTZ R7, R69, c[0x0][0x238], R4 ;  /* 0x00008e0045072a23 */ /* 0x000fc40000010004 */
[----:B------:R-:W-:Y:S01]  /*ced0*/  IMAD.SHL.U32 R6, R2, 0x4, RZ ;  /* 0x0000000402067824 */ /* 0x000fe200078e00ff */
[----:B------:R-:W-:Y:S05]  /*cee0*/  @P0 BRA `(.L_x_4775) ;  /* 0x000000a000000947 */ /* 0x000fea0003800000 */
[----:B--234-:R-:W-:Y:S02]  /*cef0*/  IADD3 R4, R155, 0x8, RZ ;  /* 0x000000089b047810 */ /* 0x01cfe40007ffe0ff */
        /* <DEDUP_REMOVED lines=9> */
.L_x_4775:
[----:B--234-:R-:W-:Y:S05]  /*cf90*/  BSYNC B0 ;  /* 0x0000000000007941 */ /* 0x01cfea0003800000 */
.L_x_4774:
[--C-:B-1----:R-:W-:Y:S01]  /*cfa0*/  SHF.R.S32.HI R7, RZ, 0x1f, R6.reuse ;  /* 0x0000001fff077819 */ /* 0x102fe20000011406 */
        /* <DEDUP_REMOVED lines=21> */
.L_x_4776:
        /* <DEDUP_REMOVED lines=16> */
.L_x_5254:


//--------------------- .text._ZN5flash24flash_fwd_splitkv_kernelI23Flash_fwd_kernel_traitsILi32ELi64ELi128ELi4ELb0ELb0EN7cutlass10bfloat16_tE19Flash_kernel_traitsILi32ELi64ELi128ELi4ES3_EELb1ELb0ELb1ELb0ELb0ELb1ELb1ELb0EEEvNS_16Flash_fwd_paramsE --------------------------
	.section	.text._ZN5flash24flash_fwd_splitkv_kernelI23Flash_fwd_kernel_traitsILi32ELi64ELi128ELi4ELb0ELb0EN7cutlass10bfloat16_tE19Flash_kernel_traitsILi32ELi64ELi128ELi4ES3_EELb1ELb0ELb1ELb0ELb0ELb1ELb1ELb0EEEvNS_16Flash_fwd_paramsE,"ax",@progbits
	.sectioninfo	@"SHI_REGISTERS=203"
	.align	128
        .global         _ZN5flash24flash_fwd_splitkv_kernelI23Flash_fwd_kernel_traitsILi32ELi64ELi128ELi4ELb0ELb0EN7cutlass10bfloat16_tE19Flash_kernel_traitsILi32ELi64ELi128ELi4ES3_EELb1ELb0ELb1ELb0ELb0ELb1ELb1ELb0EEEvNS_16Flash_fwd_paramsE
        .type           _ZN5flash24flash_fwd_splitkv_kernelI23Flash_fwd_kernel_traitsILi32ELi64ELi128ELi4ELb0ELb0EN7cutlass10bfloat16_tE19Flash_kernel_traitsILi32ELi64ELi128ELi4ES3_EELb1ELb0ELb1ELb0ELb0ELb1ELb1ELb0EEEvNS_16Flash_fwd_paramsE,@function
        .size           _ZN5flash24flash_fwd_splitkv_kernelI23Flash_fwd_kernel_traitsILi32ELi64ELi128ELi4ELb0ELb0EN7cutlass10bfloat16_tE19Flash_kernel_traitsILi32ELi64ELi128ELi4ES3_EELb1ELb0ELb1ELb0ELb0ELb1ELb1ELb0EEEvNS_16Flash_fwd_paramsE,(.L_x_5255 - _ZN5flash24flash_fwd_splitkv_kernelI23Flash_fwd_kernel_traitsILi32ELi64ELi128ELi4ELb0ELb0EN7cutlass10bfloat16_tE19Flash_kernel_traitsILi32ELi64ELi128ELi4ES3_EELb1ELb0ELb1ELb0ELb0ELb1ELb1ELb0EEEvNS_16Flash_fwd_paramsE)
        .other          _ZN5flash24flash_fwd_splitkv_kernelI23Flash_fwd_kernel_traitsILi32ELi64ELi128ELi4ELb0ELb0EN7cutlass10bfloat16_tE19Flash_kernel_traitsILi32ELi64ELi128ELi4ES3_EELb1ELb0ELb1ELb0ELb0ELb1ELb1ELb0EEEvNS_16Flash_fwd_paramsE,@"STO_CUDA_ENTRY STV_DEFAULT"
_ZN5flash24flash_fwd_splitkv_kernelI23Flash_fwd_kernel_traitsILi32ELi64ELi128ELi4ELb0ELb0EN7cutlass10bfloat16_tE19Flash_kernel_traitsILi32ELi64ELi128ELi4ES3_EELb1ELb0ELb1ELb0ELb0ELb1ELb1ELb0EEEvNS_16Flash_fwd_paramsE:
.text._ZN5flash24flash_fwd_splitkv_kernelI23Flash_fwd_kernel_traitsILi32ELi64ELi128ELi4ELb0ELb0EN7cutlass10bfloat16_tE19Flash_kernel_traitsILi32ELi64ELi128ELi4ES3_EELb1ELb0ELb1ELb0ELb0ELb1ELb1ELb0EEEvNS_16Flash_fwd_paramsE:
        /* <DEDUP_REMOVED lines=53> */
.L_x_4777:
[----:B-1-34-:R-:W-:Y:S02]  /*0350*/  MOV R4, c[0x0][0x218] ;  /* 0x0000860000047a02 */ /* 0x01afe40000000f00 */
.L_x_4778:
        /* <DEDUP_REMOVED lines=30> */
[----:B------:R-:W-:Y:S01]  /*0540*/  IMAD.HI.U32 R4, R11, R4, R10 ;  /* 0x000000040b047227 */ /* 0x000fe200078e000a */
[----:B------:R-:W-:-:S05]  /*0550*/  IADD3 R11, R125, 0x7f, RZ ;  /* 0x0000007f7d0b7810 */ /* 0x000fca0007ffe0ff */
        /* <DEDUP_REMOVED lines=9> */
[----:B------:R-:W-:Y:S02]  /*05f0*/  IADD3 R5, R4, c[0x0][0x2e8], R125 ;  /* 0x0000ba0004057a10 */ /* 0x000fe40007ffe07d */
[----:B------:R-:W-:Y:S02]  /*0600*/  SHF.R.S32.HI R4, RZ, 0x1f, R11 ;  /* 0x0000001fff047819 */ /* 0x000fe4000001140b */
[----:B------:R-:W-:Y:S02]  /*0610*/  SHF.R.S32.HI R20, RZ, 0x1f, R5 ;  /* 0x0000001fff147819 */ /* 0x000fe40000011405 */
[----:B------:R-:W-:Y:S02]  /*0620*/  LEA.HI R4, R4, R11, RZ, 0x7 ;  /* 0x0000000b04047211 */ /* 0x000fe400078f38ff */
[----:B------:R-:W-:Y:S02]  /*0630*/  @P2 IADD3 R10, R10, 0x1, RZ ;  /* 0x000000010a0a2810 */ /* 0x000fe40007ffe0ff */
[----:B------:R-:W-:-:S02]  /*0640*/  LEA.HI R20, R20, R5, RZ, 0x7 ;  /* 0x0000000514147211 */ /* 0x000fc400078f38ff */
        /* <DEDUP_REMOVED lines=37> */
[-C--:B------:R-:W-:Y:S02]  /*08a0*/  ISETP.GE.AND P0, PT, R7, R24.reuse, PT ;  /* 0x000000180700720c */ /* 0x080fe40003f06270 */
[----:B------:R-:W-:Y:S01]  /*08b0*/  SHF.R.S32.HI R0, RZ, 0x1f, R2 ;  /* 0x0000001fff007819 */ /* 0x000fe20000011402 */
[----:B------:R1:W-:Y:S01]  /*08c0*/  @!P5 STG.E.128 [R4.64], RZ ;  /* 0x000000ff0400d986 */ /* 0x0003e2000c101d06 */
[----:B------:R-:W-:Y:S02]  /*08d0*/  ISETP.NE.OR P0, PT, R101, RZ, P0 ;  /* 0x000000ff6500720c */ /* 0x000fe40000705670 */
[-C--:B------:R-:W-:Y:S01]  /*08e0*/  ISETP.GE.OR P5, PT, R7, R24.reuse, P6 ;  /* 0x000000180700720c */ /* 0x080fe200037a6670 */
[----:B------:R1:W-:Y:S01]  /*08f0*/  @!P4 STG.E.128 [R4.64+0x800], RZ ;  /* 0x000800ff0400c986 */ /* 0x0003e2000c101d06 */
[----:B------:R-:W-:Y:S02]  /*0900*/  IADD3 R2, P2, R2, R3, RZ ;  /* 0x0000000302027210 */ /* 0x000fe40007f5e0ff */
[----:B------:R-:W-:-:S02]  /*0910*/  ISETP.GE.OR P6, PT, R9, R24, P6 ;  /* 0x000000180900720c */ /* 0x000fc400037c6670 */
[----:B------:R-:W-:Y:S02]  /*0920*/  LEA.HI.X.SX32 R3, R3, R0, 0x1, P2 ;  /* 0x0000000003037211 */ /* 0x000fe400010f0eff */
[C---:B------:R-:W-:Y:S02]  /*0930*/  LEA R6, P2, R2.reuse, c[0x0][0x208], 0x2 ;  /* 0x0000820002067a11 */ /* 0x040fe400078410ff */
[----:B------:R-:W-:Y:S01]  /*0940*/  ISETP.NE.OR P1, PT, R101, RZ, P1 ;  /* 0x000000ff6500720c */ /* 0x000fe20000f25670 */
[----:B------:R-:W-:Y:S01]  /*0950*/  @!P0 IMAD.MOV.U32 R0, RZ, RZ, -0x800000 ;  /* 0xff800000ff008424 */ /* 0x000fe200078e00ff */
        /* <DEDUP_REMOVED lines=14> */
.L_x_4779:
        /* <DEDUP_REMOVED lines=21> */
[----:B-1---5:R-:W1:Y:S01]  /*0b90*/  I2F.RP R4, R21 ;  /* 0x0000001500047306 */ /* 0x022e620000209400 */
        /* <DEDUP_REMOVED lines=66> */
[C---:B------:R-:W-:Y:S02]  /*0fc0*/  IMAD R7, R14.reuse, c[0x0][0x1b4], R7 ;  /* 0x00006d000e077a24 */ /* 0x040fe400078e0207 */
[----:B------:R-:W-:-:S04]  /*0fd0*/  IMAD.WIDE.U32 R30, R14, c[0x0][0x1b0], R12 ;  /* 0x00006c000e1e7a25 */ /* 0x000fc800078e000c */
[----:B------:R-:W-:Y:S01]  /*0fe0*/  IMAD.IADD R2, R31, 0x1, R7 ;  /* 0x000000011f027824 */ /* 0x000fe200078e0207 */
[----:B------:R-:W-:Y:S05]  /*0ff0*/  BRA `(.L_x_4781) ;  /* 0x0000041000007947 */ /* 0x000fea0003800000 */
.L_x_4780:
        /* <DEDUP_REMOVED lines=16> */
.L_x_4782:
[----:B------:R-:W-:Y:S01]  /*1100*/  IABS R3, c[0x0][0x1c8] ;  /* 0x0000720000037a13 */ /* 0x000fe20000000000 */
[----:B------:R-:W-:-:S03]  /*1110*/  @P4 IMAD.IADD R8, R6, 0x1, R7 ;  /* 0x0000000106084824 */ /* 0x000fc600078e0207 */
[----:B------:R-:W1:Y:S01]  /*1120*/  I2F.RP R5, R3 ;  /* 0x0000000300057306 */ /* 0x000e620000209400 */
[----:B------:R-:W-:-:S04]  /*1130*/  @P4 IMAD.WIDE.U32 R32, R8, c[0x0][0x1a0], RZ ;  /* 0x0000680008204a25 */ /* 0x000fc800078e00ff */
[----:B------:R-:W-:-:S03]  /*1140*/  @P4 IMAD R8, R8, c[0x0][0x1a4], R33 ;  /* 0x0000690008084a24 */ /* 0x000fc600078e0221 */
[----:B-1----:R-:W1:Y:S02]  /*1150*/  MUFU.RCP R12, R5 ;  /* 0x00000005000c7308 */ /* 0x002e640000001000 */
[----:B-1----:R-:W-:Y:S02]  /*1160*/  IADD3 R12, R12, 0xffffffe, RZ ;  /* 0x0ffffffe0c0c7810 */ /* 0x002fe40007ffe0ff */
[----:B------:R-:W-:-:S04]  /*1170*/  LEA R5, R20, 0xffffff80, 0x7 ;  /* 0xffffff8014057811 */ /* 0x000fc800078e38ff */
[----:B------:R-:W1:Y:S01]  /*1180*/  F2I.FTZ.U32.TRUNC.NTZ R13, R12 ;  /* 0x0000000c000d7305 */ /* 0x000e62000021f000 */
[----:B------:R-:W-:-:S04]  /*1190*/  IMAD.WIDE.U32 R10, R5, c[0x0][0x198], R10 ;  /* 0x00006600050a7a25 */ /* 0x000fc800078e000a */
        /* <DEDUP_REMOVED lines=39> */
.L_x_4781:
[----:B------:R-:W-:Y:S01]  /*1410*/  ISETP.NE.AND P0, PT, R9, -0x1, PT ;  /* 0xffffffff0900780c */ /* 0x000fe20003f05270 */
[----:B------:R-:W-:Y:S01]  /*1420*/  IMAD.IADD R107, R135, 0x1, -R24 ;  /* 0x00000001876b7824 */ /* 0x000fe200078e0a18 */
[----:B------:R-:W-:Y:S01]  /*1430*/  SHF.R.S32.HI R142, RZ, 0x1f, R101 ;  /* 0x0000001fff8e7819 */ /* 0x000fe20000011465 */
[----:B------:R-:W-:Y:S01]  /*1440*/  BSSY B0, `(.L_x_4783) ;  /* 0x0000063000007945 */ /* 0x000fe20003800000 */
[----:B------:R-:W-:Y:S02]  /*1450*/  SHF.R.S32.HI R19, RZ, 0x1f, R18 ;  /* 0x0000001fff137819 */ /* 0x000fe40000011412 */
[CC--:B------:R-:W-:Y:S02]  /*1460*/  LEA.HI R7, R142.reuse, R101.reuse, RZ, 0x2 ;  /* 0x000000658e077211 */ /* 0x0c0fe400078f10ff */
[----:B------:R-:W-:Y:S02]  /*1470*/  LEA.HI R13, R142, R101, RZ, 0x3 ;  /* 0x000000658e0d7211 */ /* 0x000fe400078f18ff */
[----:B------:R-:W-:-:S02]  /*1480*/  LOP3.LUT R6, R7, 0xfffffffc, RZ, 0xc0, !PT ;  /* 0xfffffffc07067812 */ /* 0x000fc400078ec0ff */
[----:B------:R-:W-:Y:S01]  /*1490*/  SHF.R.S32.HI R12, RZ, 0x3, R13 ;  /* 0x00000003ff0c7819 */ /* 0x000fe2000001140d */
[C---:B------:R-:W-:Y:S01]  /*14a0*/  @P0 IMAD.WIDE.U32 R10, R9.reuse, c[0x0][0x190], RZ ;  /* 0x00006400090a0a25 */ /* 0x040fe200078e00ff */
[----:B-----5:R-:W-:Y:S02]  /*14b0*/  @!P0 SHF.R.S32.HI R4, RZ, 0x1f, R121 ;  /* 0x0000001fff048819 */ /* 0x020fe40000011479 */
[----:B------:R-:W-:Y:S01]  /*14c0*/  LEA.HI R92, R142, R101, RZ, 0x4 ;  /* 0x000000658e5c7211 */ /* 0x000fe200078f20ff */
[----:B------:R-:W-:Y:S01]  /*14d0*/  @P0 IMAD R9, R9, c[0x0][0x194], R11 ;  /* 0x0000650009090a24 */ /* 0x000fe200078e020b */
[----:B------:R-:W-:Y:S01]  /*14e0*/  LEA.HI R11, R13, R12, RZ, 0x1 ;  /* 0x0000000c0d0b7211 */ /* 0x000fe200078f08ff */
[----:B------:R-:W-:Y:S01]  /*14f0*/  @!P0 IMAD R4, R4, c[0x0][0x178], RZ ;  /* 0x00005e0004048a24 */ /* 0x000fe200078e02ff */
[----:B------:R-:W-:Y:S01]  /*1500*/  SHF.R.S32.HI R16, RZ, 0x2, R7 ;  /* 0x00000002ff107819 */ /* 0x000fe20000011407 */
[----:B------:R-:W-:Y:S01]  /*1510*/  @!P0 IMAD.WIDE.U32 R22, R121, c[0x0][0x178], RZ ;  /* 0x00005e0079168a25 */ /* 0x000fe200078e00ff */
[----:B------:R-:W-:-:S02]  /*1520*/  LOP3.LUT R11, R11, 0xfffffffe, RZ, 0xc0, !PT ;  /* 0xfffffffe0b0b7812 */ /* 0x000fc400078ec0ff */
[----:B------:R-:W-:Y:S01]  /*1530*/  SHF.R.S32.HI R17, RZ, 0x1f, R16 ;  /* 0x0000001fff117819 */ /* 0x000fe20000011410 */
[----:B------:R-:W-:Y:S01]  /*1540*/  @!P0 IMAD R4, R121, c[0x0][0x17c], R4 ;  /* 0x00005f0079048a24 */ /* 0x000fe200078e0204 */
[----:B------:R-:W-:Y:S01]  /*1550*/  LEA.HI R142, R142, R101, RZ, 0x5 ;  /* 0x000000658e8e7211 */ /* 0x000fe200078f28ff */
[----:B------:R-:W-:Y:S02]  /*1560*/  IMAD.IADD R119, R101, 0x1, -R6 ;  /* 0x0000000165777824 */ /* 0x000fe400078e0a06 */
[----:B------:R-:W-:Y:S01]  /*1570*/  @!P0 IMAD.IADD R9, R23, 0x1, R4 ;  /* 0x0000000117098824 */ /* 0x000fe200078e0204 */
[----:B------:R-:W-:Y:S01]  /*1580*/  LOP3.LUT R4, R13, 0xfffffff8, RZ, 0xc0, !PT ;  /* 0xfffffff80d047812 */ /* 0x000fe200078ec0ff */
[----:B------:R-:W-:Y:S01]  /*1590*/  IMAD.SHL.U32 R119, R119, 0x8, RZ ;  /* 0x0000000877777824 */ /* 0x000fe200078e00ff */
[----:B------:R-:W-:Y:S01]  /*15a0*/  SHF.R.S32.HI R143, RZ, 0x5, R142 ;  /* 0x00000005ff8f7819 */ /* 0x000fe2000001148e */
[----:B------:R-:W-:Y:S01]  /*15b0*/  IMAD.IADD R6, R12, 0x1, -R11 ;  /* 0x000000010c067824 */ /* 0x000fe200078e0a0b */
[----:B------:R-:W-:Y:S01]  /*15c0*/  LOP3.LUT R142, R142, 0xffffffe0, RZ, 0xc0, !PT ;  /* 0xffffffe08e8e7812 */ /* 0x000fe200078ec0ff */
[----:B------:R-:W-:Y:S01]  /*15d0*/  IMAD.IADD R117, R101, 0x1, -R4 ;  /* 0x0000000165757824 */ /* 0x000fe200078e0a04 */
[C---:B------:R-:W-:Y:S01]  /*15e0*/  IADD3 R30, P3, R119.reuse, R30, RZ ;  /* 0x0000001e771e7210 */ /* 0x040fe20007f7e0ff */
[----:B------:R-:W-:Y:S01]  /*15f0*/  @!P0 IMAD.MOV.U32 R10, RZ, RZ, R22 ;  /* 0x000000ffff0a8224 */ /* 0x000fe200078e0016 */
[----:B------:R-:W-:Y:S01]  /*1600*/  SHF.R.S32.HI R11, RZ, 0x1f, R119 ;  /* 0x0000001fff0b7819 */ /* 0x000fe20000011477 */
[----:B------:R-:W-:Y:S01]  /*1610*/  IMAD.SHL.U32 R12, R12, 0x40, RZ ;  /* 0x000000400c0c7824 */ /* 0x000fe200078e00ff */
[----:B------:R-:W-:Y:S01]  /*1620*/  IADD3 R32, P2, R119, R32, RZ ;  /* 0x0000002077207210 */ /* 0x000fe20007f5e0ff */
[----:B------:R-:W-:Y:S01]  /*1630*/  IMAD.WIDE R26, R27, 0x40, R16 ;  /* 0x000000401b1a7825 */ /* 0x000fe200078e0210 */
[----:B------:R-:W-:-:S02]  /*1640*/  LEA.HI R4, R117, R117, RZ, 0x1 ;  /* 0x0000007575047211 */ /* 0x000fc400078f08ff */
[----:B------:R-:W-:Y:S01]  /*1650*/  IADD3 R10, P0, R119, R10, RZ ;  /* 0x0000000a770a7210 */ /* 0x000fe20007f1e0ff */
[C---:B------:R-:W-:Y:S01]  /*1660*/  IMAD.X R31, R11.reuse, 0x1, R2, P3 ;  /* 0x000000010b1f7824 */ /* 0x040fe200018e0602 */
[----:B------:R-:W-:Y:S01]  /*1670*/  LOP3.LUT R2, R92, 0xfffffff0, RZ, 0xc0, !PT ;  /* 0xfffffff05c027812 */ /* 0x000fe200078ec0ff */
[C---:B------:R-:W-:Y:S01]  /*1680*/  IMAD.X R33, R11.reuse, 0x1, R8, P2 ;  /* 0x000000010b217824 */ /* 0x040fe200010e0608 */
[----:B------:R-:W-:Y:S01]  /*1690*/  LOP3.LUT R8, R4, 0xfffffffe, RZ, 0xc0, !PT ;  /* 0xfffffffe04087812 */ /* 0x000fe200078ec0ff */
[----:B------:R-:W-:Y:S01]  /*16a0*/  IMAD.X R11, R11, 0x1, R9, P0 ;  /* 0x000000010b0b7824 */ /* 0x000fe200000e0609 */
[----:B------:R-:W-:Y:S01]  /*16b0*/  IADD3 R22, P0, R16, R5, RZ ;  /* 0x0000000510167210 */ /* 0x000fe20007f1e0ff */
[----:B------:R-:W-:Y:S01]  /*16c0*/  IMAD.IADD R137, R101, 0x1, -R2 ;  /* 0x0000000165897824 */ /* 0x000fe200078e0a02 */
[----:B------:R-:W-:Y:S01]  /*16d0*/  LOP3.LUT R12, R12, 0xc0, RZ, 0xc0, !PT ;  /* 0x000000c00c0c7812 */ /* 0x000fe200078ec0ff */
[----:B------:R-:W-:Y:S01]  /*16e0*/  IMAD.IADD R117, R117, 0x1, -R8 ;  /* 0x0000000175757824 */ /* 0x000fe200078e0a08 */
[----:B------:R-:W-:Y:S01]  /*16f0*/  IADD3.X R3, R17, R3, RZ, P0, !PT ;  /* 0x0000000311037210 */ /* 0x000fe200007fe4ff */
[----:B------:R-:W-:Y:S01]  /*1700*/  IMAD R9, R0, c[0x0][0x1b8], RZ ;  /* 0x00006e0000097a24 */ /* 0x000fe200078e02ff */
[----:B------:R-:W-:Y:S01]  /*1710*/  LEA.HI R8, R137, R137, RZ, 0x1 ;  /* 0x0000008989087211 */ /* 0x000fe200078f08ff */
[C---:B------:R-:W-:Y:S01]  /*1720*/  IMAD.WIDE.U32 R64, R16.reuse, c[0x0][0x198], R30 ;  /* 0x0000660010407a25 */ /* 0x040fe200078e001e */
[----:B------:R-:W-:-:S02]  /*1730*/  ISETP.GE.AND P0, PT, R16, R107, PT ;  /* 0x0000006b1000720c */ /* 0x000fc40003f06270 */
[--C-:B------:R-:W-:Y:S01]  /*1740*/  SHF.R.S32.HI R5, RZ, 0x1, R8.reuse ;  /* 0x00000001ff057819 */ /* 0x100fe20000011408 */
[C---:B------:R-:W-:Y:S01]  /*1750*/  IMAD R0, R14.reuse, c[0x0][0x1bc], R9 ;  /* 0x00006f000e007a24 */ /* 0x040fe200078e0209 */
[----:B------:R-:W-:Y:S01]  /*1760*/  SHF.R.S32.HI R134, RZ, 0x1f, R8 ;  /* 0x0000001fff867819 */ /* 0x000fe20000011408 */
[----:B------:R-:W-:Y:S01]  /*1770*/  IMAD.WIDE.U32 R14, R14, c[0x0][0x1b8], R32 ;  /* 0x00006e000e0e7a25 */ /* 0x000fe200078e0020 */
[----:B------:R-:W-:Y:S02]  /*1780*/  LEA.HI R9, R7, R16, RZ, 0x1 ;  /* 0x0000001007097211 */ /* 0x000fe400078f08ff */
[----:B------:R-:W-:Y:S01]  /*1790*/  LEA.HI R134, R134, R5, RZ, 0x2 ;  /* 0x0000000586867211 */ /* 0x000fe200078f10ff */
[----:B------:R-:W-:Y:S01]  /*17a0*/  IMAD R3, R3, c[0x0][0x1a0], RZ ;  /* 0x0000680003037a24 */ /* 0x000fe200078e02ff */
[----:B------:R-:W-:Y:S01]  /*17b0*/  LOP3.LUT R9, R9, 0x7fffffe, RZ, 0xc0, !PT ;  /* 0x07fffffe09097812 */ /* 0x000fe200078ec0ff */
[----:B------:R-:W-:Y:S01]  /*17c0*/  IMAD R7, R17, c[0x0][0x198], RZ ;  /* 0x0000660011077a24 */ /* 0x000fe200078e02ff */
[----:B------:R-:W-:Y:S01]  /*17d0*/  LOP3.LUT R13, R12, 0x18, R119, 0xf8, !PT ;  /* 0x000000180c0d7812 */ /* 0x000fe200078ef877 */
[----:B------:R-:W-:Y:S01]  /*17e0*/  IMAD.IADD R15, R15, 0x1, R0 ;  /* 0x000000010f0f7824 */ /* 0x000fe200078e0200 */
[----:B------:R-:W-:Y:S01]  /*17f0*/  LOP3.LUT R134, R134, 0xfffffffc, RZ, 0xc0, !PT ;  /* 0xfffffffc86867812 */ /* 0x000fe200078ec0ff */
[----:B------:R-:W-:Y:S01]  /*1800*/  IMAD.IADD R28, R16, 0x1, -R9 ;  /* 0x00000001101c7824 */ /* 0x000fe200078e0a09 */
[----:B------:R-:W-:Y:S01]  /*1810*/  SHF.R.U32.HI R12, RZ, 0x3, R12 ;  /* 0x00000003ff0c7819 */ /* 0x000fe2000001160c */
[----:B------:R-:W-:Y:S01]  /*1820*/  IMAD R25, R22, c[0x0][0x1a4], R3 ;  /* 0x0000690016197a24 */ /* 0x000fe200078e0203 */
[----:B------:R-:W-:Y:S01]  /*1830*/  MOV R3, 0x10 ;  /* 0x0000001000037802 */ /* 0x000fe20000000f00 */
[----:B------:R-:W-:Y:S01]  /*1840*/  IMAD.IADD R134, R5, 0x1, -R134 ;  /* 0x0000000105867824 */ /* 0x000fe200078e0a86 */
[----:B------:R-:W-:Y:S01]  /*1850*/  LOP3.LUT R12, R13, R12, RZ, 0x3c, !PT ;  /* 0x0000000c0d0c7212 */ /* 0x000fe200078e3cff */
[----:B------:R-:W-:Y:S01]  /*1860*/  IMAD R115, R143, 0x8, R28 ;  /* 0x000000088f737824 */ /* 0x000fe200078e021c */
[----:B------:R-:W-:Y:S01]  /*1870*/  SHF.R.S32.HI R92, RZ, 0x4, R92 ;  /* 0x00000004ff5c7819 */ /* 0x000fe2000001145c */
[----:B------:R-:W-:Y:S01]  /*1880*/  IMAD R13, R19, c[0x0][0x1a8], RZ ;  /* 0x00006a00130d7a24 */ /* 0x000fe200078e02ff */
[----:B------:R-:W-:Y:S01]  /*1890*/  LOP3.LUT P2, RZ, R134, 0x2, RZ, 0xc0, !PT ;  /* 0x0000000286ff7812 */ /* 0x000fe2000784c0ff */
[----:B------:R-:W-:Y:S01]  /*18a0*/  IMAD R2, R16, c[0x0][0x19c], R7 ;  /* 0x0000670010027a24 */ /* 0x000fe200078e0207 */
[----:B------:R-:W-:Y:S01]  /*18b0*/  SHF.R.S32.HI R4, RZ, 0x1, R4 ;  /* 0x00000001ff047819 */ /* 0x000fe20000011404 */
[----:B------:R-:W-:Y:S01]  /*18c0*/  IMAD.U32 R115, R115, 0x20, R12 ;  /* 0x0000002073737824 */ /* 0x000fe200078e000c */
[----:B------:R-:W-:Y:S01]  /*18d0*/  SEL R3, R3, 0xfffffff0, !P2 ;  /* 0xfffffff003037807 */ /* 0x000fe20005000000 */
[----:B------:R-:W-:-:S04]  /*18e0*/  IMAD.WIDE.U32 R22, R22, c[0x0][0x1a0], R14 ;  /* 0x0000680016167a25 */ /* 0x000fc800078e000e */
[C---:B------:R-:W-:Y:S02]  /*18f0*/  IMAD R13, R18.reuse, c[0x0][0x1ac], R13 ;  /* 0x00006b00120d7a24 */ /* 0x040fe400078e020d */
[----:B------:R-:W-:-:S04]  /*1900*/  IMAD.WIDE.U32 R10, R18, c[0x0][0x1a8], R10 ;  /* 0x00006a00120a7a25 */ /* 0x000fc800078e000a */
        /* <DEDUP_REMOVED lines=22> */
.L_x_4784:
[----:B------:R-:W-:Y:S05]  /*1a70*/  BSYNC B0 ;  /* 0x0000000000007941 */ /* 0x000fea0003800000 */
.L_x_4783:
        /* <DEDUP_REMOVED lines=20> */
.L_x_4786:
[----:B------:R-:W-:Y:S05]  /*1bc0*/  BSYNC B0 ;  /* 0x0000000000007941 */ /* 0x000fea0003800000 */
.L_x_4785:
        /* <DEDUP_REMOVED lines=17> */
.L_x_4788:
[----:B------:R-:W-:Y:S05]  /*1ce0*/  BSYNC B0 ;  /* 0x0000000000007941 */ /* 0x000fea0003800000 */
.L_x_4787:
        /* <DEDUP_REMOVED lines=18> */
.L_x_4790:
[----:B------:R-:W-:Y:S05]  /*1e10*/  BSYNC B0 ;  /* 0x0000000000007941 */ /* 0x000fea0003800000 */
.L_x_4789:
[----:B----4-:R-:W-:Y:S01]  /*1e20*/  IADD3 R12, R16, 0x40, RZ ;  /* 0x00000040100c7810 */ /* 0x010fe20007ffe0ff */
        /* <DEDUP_REMOVED lines=15> */
.L_x_4792:
[----:B------:R-:W-:Y:S05]  /*1f20*/  BSYNC B0 ;  /* 0x0000000000007941 */ /* 0x000fea0003800000 */
.L_x_4791:
[----:B-1----:R-:W-:Y:S01]  /*1f30*/  IADD3 R10, R16, 0x60, RZ ;  /* 0x00000060100a7810 */ /* 0x002fe20007ffe0ff */
        /* <DEDUP_REMOVED lines=11> */
[----:B--2---:R-:W-:-:S04]  /*1ff0*/  LEA R28, P0, R30, c[0x0][0x168], 0x1 ;  /* 0x00005a001e1c7a11 */ /* 0x004fc800078008ff */
[----:B------:R-:W-:-:S05]  /*2000*/  LEA.HI.X R29, R30, c[0x0][0x16c], R0, 0x1, P0 ;  /* 0x00005b001e1d7a11 */ /* 0x000fca00000f0c00 */
[----:B------:R-:W-:Y:S01]  /*2010*/  @!PT LDS RZ, [RZ] ;  /* 0x00000000fffff984 */ /* 0x000fe20000000800 */
[----:B------:R-:W-:Y:S01]  /*2020*/  @!PT LDS RZ, [RZ] ;  /* 0x00000000fffff984 */ /* 0x000fe20000000800 */
[----:B------:R-:W-:Y:S01]  /*2030*/  @!PT LDS RZ, [RZ] ;  /* 0x00000000fffff984 */ /* 0x000fe20000000800 */
[----:B------:R2:W-:Y:S04]  /*2040*/  LDGSTS.E.BYPASS.LTC128B.128 [R115+0x2800], [R28.64] ;  /* 0x028000001c737fae */ /* 0x0005e8000b901d46 */
.L_x_4794:
[----:B------:R-:W-:Y:S05]  /*2050*/  BSYNC B0 ;  /* 0x0000000000007941 */ /* 0x000fea0003800000 */
.L_x_4793:
[----:B------:R-:W-:Y:S01]  /*2060*/  SHF.R.S32.HI R0, RZ, 0x1f, R121 ;  /* 0x0000001fff007819 */ /* 0x000fe20000011479 */
[----:B------:R-:W-:Y:S01]  /*2070*/  IMAD.WIDE.U32 R18, R121, c[0x0][0x320], R18 ;  /* 0x0000c80079127a25 */ /* 0x000fe200078e0012 */
[----:B------:R-:W0:Y:S03]  /*2080*/  LDGDEPBAR ;  /* 0x00000000000079af */ /* 0x000e260000000000 */
[----:B------:R-:W-:Y:S01]  /*2090*/  IMAD R0, R0, c[0x0][0x320], RZ ;  /* 0x0000c80000007a24 */ /* 0x000fe200078e02ff */
[----:B--2---:R-:W-:-:S03]  /*20a0*/  LEA R28, P0, R18, c[0x0][0x318], 0x2 ;  /* 0x0000c600121c7a11 */ /* 0x004fc600078010ff */
[----:B------:R-:W-:-:S04]  /*20b0*/  IMAD R0, R121, c[0x0][0x324], R0 ;  /* 0x0000c90079007a24 */ /* 0x000fc800078e0200 */
[----:B------:R-:W-:-:S05]  /*20c0*/  IMAD.IADD R0, R19, 0x1, R0 ;  /* 0x0000000113007824 */ /* 0x000fca00078e0200 */
[----:B------:R-:W-:-:S05]  /*20d0*/  LEA.HI.X R29, R18, c[0x0][0x31c], R0, 0x2, P0 ;  /* 0x0000c700121d7a11 */ /* 0x000fca00000f1400 */
[----:B------:R-:W2:Y:S01]  /*20e0*/  LDG.E R0, [R28.64] ;  /* 0x000000061c007981 */ /* 0x000ea2000c1e1900 */
[----:B------:R-:W-:Y:S01]  /*20f0*/  ISETP.GE.AND P2, PT, R16, R5, PT ;  /* 0x000000051000720c */ /* 0x000fe20003f46270 */
[----:B------:R-:W2:Y:S01]  /*2100*/  MUFU.RCP R95, c[0x0][0x238] ;  /* 0x00008e00005f7b08 */ /* 0x000ea20000001000 */
[----:B------:R-:W-:-:S04]  /*2110*/  DEPBAR.LE SB0, 0x0 ;  /* 0x000080000000791a */ /* 0x000fc80000000000 */
[----:B------:R-:W-:Y:S01]  /*2120*/  BAR.SYNC.DEFER_BLOCKING 0x0 ;  /* 0x0000000000007b1d */ /* 0x000fe20000010000 */
[----:B------:R-:W-:Y:S01]  /*2130*/  SHF.R.S32.HI R7, RZ, 0x1f, R142 ;  /* 0x0000001fff077819 */ /* 0x000fe2000001148e */
[----:B------:R-:W-:Y:S01]  /*2140*/  IMAD.SHL.U32 R101, R101, 0x2, RZ ;  /* 0x0000000265657824 */ /* 0x000fe200078e00ff */
[C---:B------:R-:W-:Y:S02]  /*2150*/  LEA R160, P0, R22.reuse, c[0x0][0x170], 0x1 ;  /* 0x00005c0016a07a11 */ /* 0x040fe400078008ff */
        /* <DEDUP_REMOVED lines=19> */
.L_x_4796:
[----:B-1----:R-:W-:Y:S05]  /*2290*/  BSYNC B0 ;  /* 0x0000000000007941 */ /* 0x002fea0003800000 */
.L_x_4795:
        /* <DEDUP_REMOVED lines=16> */
.L_x_4798:
[----:B------:R-:W-:Y:S05]  /*23a0*/  BSYNC B0 ;  /* 0x0000000000007941 */ /* 0x000fea0003800000 */
.L_x_4797:
        /* <DEDUP_REMOVED lines=14> */
.L_x_4800:
[----:B------:R-:W-:Y:S05]  /*2490*/  BSYNC B0 ;  /* 0x0000000000007941 */ /* 0x000fea0003800000 */
.L_x_4799:
        /* <DEDUP_REMOVED lines=15> */
.L_x_4802:
[----:B------:R-:W-:Y:S05]  /*2590*/  BSYNC B0 ;  /* 0x0000000000007941 */ /* 0x000fea0003800000 */
.L_x_4801:
[----:B------:R-:W-:Y:S01]  /*25a0*/  LEA.HI R5, R92, R92, RZ, 0x1 ;  /* 0x0000005c5c057211 */ /* 0x000fe200078f08ff */
[----:B------:R-:W-:Y:S01]  /*25b0*/  IMAD.SHL.U32 R7, R4, 0x40, RZ ;  /* 0x0000004004077824 */ /* 0x000fe200078e00ff */
[----:B------:R-:W-:Y:S01]  /*25c0*/  SHF.R.S32.HI R0, RZ, 0x1f, R137 ;  /* 0x0000001fff007819 */ /* 0x000fe20000011489 */
[----:B------:R-:W-:Y:S01]  /*25d0*/  IMAD.SHL.U32 R134, R134, 0x40, RZ ;  /* 0x0000004086867824 */ /* 0x000fe200078e00ff */
[----:B------:R-:W-:Y:S01]  /*25e0*/  LOP3.LUT R5, R5, 0xfffffffe, RZ, 0xc0, !PT ;  /* 0xfffffffe05057812 */ /* 0x000fe200078ec0ff */
[----:B------:R-:W-:Y:S01]  /*25f0*/  IMAD.SHL.U32 R6, R6, 0x8, RZ ;  /* 0x0000000806067824 */ /* 0x000fe200078e00ff */
[----:B------:R-:W-:Y:S01]  /*2600*/  LEA.HI R0, R0, R137, RZ, 0x3 ;  /* 0x0000008900007211 */ /* 0x000fe200078f18ff */
[----:B------:R-:W-:Y:S01]  /*2610*/  IMAD.IADD R53, R26, 0x1, R101 ;  /* 0x000000011a357824 */ /* 0x000fe200078e0265 */
[----:B------:R-:W-:Y:S01]  /*2620*/  LOP3.LUT R7, R7, 0xc0, RZ, 0xc0, !PT ;  /* 0x000000c007077812 */ /* 0x000fe200078ec0ff */
[----:B------:R-:W-:Y:S01]  /*2630*/  IMAD.IADD R92, R92, 0x1, -R5 ;  /* 0x000000015c5c7824 */ /* 0x000fe200078e0a05 */
[----:B------:R-:W-:Y:S01]  /*2640*/  LOP3.LUT R134, R134, 0xc0, RZ, 0xc0, !PT ;  /* 0x000000c086867812 */ /* 0x000fe200078ec0ff */
[----:B------:R-:W-:Y:S01]  /*2650*/  IMAD.SHL.U32 R0, R0, 0x20, RZ ;  /* 0x0000002000007824 */ /* 0x000fe200078e00ff */
[----:B------:R-:W-:Y:S01]  /*2660*/  LOP3.LUT R6, R7, 0x8, R6, 0xf8, !PT ;  /* 0x0000000807067812 */ /* 0x000fe200078ef806 */
[----:B------:R-:W-:Y:S01]  /*2670*/  IMAD.SHL.U32 R5, R92, 0x8, RZ ;  /* 0x000000085c057824 */ /* 0x000fe200078e00ff */
[----:B------:R-:W-:Y:S01]  /*2680*/  LOP3.LUT R8, R8, 0x7fffffe, RZ, 0xc0, !PT ;  /* 0x07fffffe08087812 */ /* 0x000fe200078ec0ff */
[----:B------:R-:W-:Y:S01]  /*2690*/  IMAD R92, R92, 0x8, R117 ;  /* 0x000000085c5c7824 */ /* 0x000fe200078e0275 */
[----:B------:R-:W-:Y:S01]  /*26a0*/  SHF.R.U32.HI R7, RZ, 0x3, R7 ;  /* 0x00000003ff077819 */ /* 0x000fe20000011607 */
[----:B------:R-:W0:Y:S01]  /*26b0*/  LDGDEPBAR ;  /* 0x00000000000079af */ /* 0x000e220000000000 */
[----:B------:R-:W-:Y:S01]  /*26c0*/  LOP3.LUT R0, R0, 0xffffff00, RZ, 0xc0, !PT ;  /* 0xffffff0000007812 */ /* 0x000fe200078ec0ff */
[----:B------:R-:W-:Y:S01]  /*26d0*/  IMAD.IADD R137, R137, 0x1, -R8 ;  /* 0x0000000189897824 */ /* 0x000fe200078e0a08 */
[----:B------:R-:W-:Y:S01]  /*26e0*/  LOP3.LUT R5, R134, 0x8, R5, 0xf8, !PT ;  /* 0x0000000886057812 */ /* 0x000fe200078ef805 */
[----:B------:R-:W-:Y:S01]  /*26f0*/  I2F R52, R53 ;  /* 0x0000003500347306 */ /* 0x000fe20000201400 */
[----:B------:R-:W-:-:S02]  /*2700*/  SHF.R.U32.HI R134, RZ, 0x3, R134 ;  /* 0x00000003ff867819 */ /* 0x000fc40000011686 */
[----:B------:R-:W-:Y:S01]  /*2710*/  LOP3.LUT R7, R6, R7, RZ, 0x3c, !PT ;  /* 0x0000000706077212 */ /* 0x000fe200078e3cff */
[----:B------:R-:W-:Y:S01]  /*2720*/  IMAD R6, R143, 0x200, R0 ;  /* 0x000002008f067824 */ /* 0x000fe200078e0200 */
[----:B------:R-:W-:Y:S02]  /*2730*/  LOP3.LUT R134, R5, R134, RZ, 0x3c, !PT ;  /* 0x0000008605867212 */ /* 0x000fe400078e3cff */
[----:B------:R-:W-:Y:S01]  /*2740*/  LOP3.LUT P0, RZ, R4, 0x2, RZ, 0xc0, !PT ;  /* 0x0000000204ff7812 */ /* 0x000fe2000780c0ff */
[----:B------:R-:W-:Y:S01]  /*2750*/  IMAD R5, R137, 0x20, R6 ;  /* 0x0000002089057824 */ /* 0x000fe200078e0206 */
[C---:B------:R-:W-:Y:S01]  /*2760*/  IADD3 R131, R53.reuse, 0x20, RZ ;  /* 0x0000002035837810 */ /* 0x040fe20007ffe0ff */
[----:B------:R-:W-:Y:S01]  /*2770*/  IMAD.U32 R92, R92, 0x20, R7 ;  /* 0x000000205c5c7824 */ /* 0x000fe200078e0007 */
[C---:B------:R-:W-:Y:S01]  /*2780*/  IADD3 R129, R53.reuse, 0x21, RZ ;  /* 0x0000002135817810 */ /* 0x040fe20007ffe0ff */
[----:B------:R-:W-:Y:S01]  /*2790*/  IMAD.IADD R94, R134, 0x1, R5 ;  /* 0x00000001865e7824 */ /* 0x000fe200078e0205 */
[C---:B------:R-:W-:Y:S01]  /*27a0*/  IADD3 R133, R53.reuse, 0x19, RZ ;  /* 0x0000001935857810 */ /* 0x040fe20007ffe0ff */
[----:B------:R-:W-:Y:S01]  /*27b0*/  IMAD.SHL.U32 R92, R92, 0x2, RZ ;  /* 0x000000025c5c7824 */ /* 0x000fe200078e00ff */
[----:B------:R-:W-:Y:S01]  /*27c0*/  I2F R130, R131 ;  /* 0x0000008300827306 */ /* 0x000fe20000201400 */
[----:B------:R-:W-:Y:S01]  /*27d0*/  IMAD.SHL.U32 R94, R94, 0x2, RZ ;  /* 0x000000025e5e7824 */ /* 0x000fe200078e00ff */
[----:B------:R-:W-:Y:S01]  /*27e0*/  IADD3 R127, R53, 0x28, RZ ;  /* 0x00000028357f7810 */ /* 0x000fe20007ffe0ff */
[----:B------:R-:W-:Y:S01]  /*27f0*/  IMAD R137, R137, 0x20, R0 ;  /* 0x0000002089897824 */ /* 0x000fe200078e0200 */
[----:B------:R-:W-:Y:S01]  /*2800*/  LDSM.16.M88.4 R28, [R92+0x1000] ;  /* 0x001000005c1c783b */ /* 0x000fe20000000200 */
[C---:B------:R-:W-:Y:S01]  /*2810*/  IADD3 R4, R92.reuse, 0x1000, RZ ;  /* 0x000010005c047810 */ /* 0x040fe20007ffe0ff */
[----:B------:R-:W-:Y:S01]  /*2820*/  IMAD R93, R3, 0x2, R94 ;  /* 0x00000002035d7824 */ /* 0x000fe200078e025e */
[----:B------:R-:W-:Y:S01]  /*2830*/  IADD3 R91, R92, 0x1020, RZ ;  /* 0x000010205c5b7810 */ /* 0x000fe20007ffe0ff */
[----:B-1----:R-:W1:Y:S01]  /*2840*/  LDSM.16.M88.4 R8, [R94] ;  /* 0x000000005e08783b */ /* 0x002e620000000200 */
[----:B------:R-:W-:Y:S01]  /*2850*/  @P0 IADD3 R91, R4, -0x20, RZ ;  /* 0xffffffe0045b0810 */ /* 0x000fe20007ffe0ff */
[----:B------:R-:W-:Y:S01]  /*2860*/  I2F R124, R131 ;  /* 0x00000083007c7306 */ /* 0x000fe20000201400 */
[C---:B------:R-:W-:Y:S01]  /*2870*/  IADD3 R105, R53.reuse, 0x29, RZ ;  /* 0x0000002935697810 */ /* 0x040fe20007ffe0ff */
[----:B------:R-:W-:Y:S01]  /*2880*/  LDSM.16.M88.4 R4, [R93] ;  /* 0x000000005d04783b */ /* 0x000fe20000000200 */
[C---:B------:R-:W-:Y:S01]  /*2890*/  IADD3 R103, R53.reuse, 0x30, RZ ;  /* 0x0000003035677810 */ /* 0x040fe20007ffe0ff */
[----:B------:R-:W-:Y:S01]  /*28a0*/  IMAD.IADD R144, R134, 0x1, R137 ;  /* 0x0000000186907824 */ /* 0x000fe200078e0289 */
[C---:B------:R-:W-:Y:S01]  /*28b0*/  IADD3 R99, R53.reuse, 0x38, RZ ;  /* 0x0000003835637810 */ /* 0x040fe20007ffe0ff */
[----:B------:R-:W-:Y:S01]  /*28c0*/  LDSM.16.M88.4 R44, [R91] ;  /* 0x000000005b2c783b */ /* 0x000fe20000000200 */
[C---:B------:R-:W-:Y:S01]  /*28d0*/  IADD3 R97, R53.reuse, 0x39, RZ ;  /* 0x0000003935617810 */ /* 0x040fe20007ffe0ff */
[----:B------:R-:W-:Y:S01]  /*28e0*/  I2F R126, R129 ;  /* 0x00000081007e7306 */ /* 0x000fe20000201400 */
[C---:B------:R-:W-:Y:S01]  /*28f0*/  IADD3 R85, R53.reuse, 0x40, RZ ;  /* 0x0000004035557810 */ /* 0x040fe20007ffe0ff */
[----:B------:R-:W5:Y:S01]  /*2900*/  LDSM.16.M88.4 R40, [R92+0x1400] ;  /* 0x001400005c28783b */ /* 0x000f620000000200 */
[----:B------:R-:W-:-:S02]  /*2910*/  IADD3 R79, R53, 0x41, RZ ;  /* 0x00000041354f7810 */ /* 0x000fc40007ffe0ff */
[C---:B------:R-:W-:Y:S01]  /*2920*/  IADD3 R81, R53.reuse, 0x48, RZ ;  /* 0x0000004835517810 */ /* 0x040fe20007ffe0ff */
[----:B------:R-:W-:Y:S01]  /*2930*/  LDSM.16.M88.4 R16, [R92+0x1800] ;  /* 0x001800005c10783b */ /* 0x000fe20000000200 */
[C---:B------:R-:W-:Y:S01]  /*2940*/  IADD3 R77, R53.reuse, 0x49, RZ ;  /* 0x00000049354d7810 */ /* 0x040fe20007ffe0ff */
[----:B------:R-:W-:Y:S01]  /*2950*/  I2F R118, R129 ;  /* 0x0000008100767306 */ /* 0x000fe20000201400 */
[C---:B------:R-:W-:Y:S01]  /*2960*/  IADD3 R63, R53.reuse, 0x50, RZ ;  /* 0x00000050353f7810 */ /* 0x040fe20007ffe0ff */
[----:B------:R-:W2:Y:S01]  /*2970*/  LDSM.16.M88.4 R36, [R91+0x400] ;  /* 0x000400005b24783b */ /* 0x000ea20000000200 */
[C---:B------:R-:W-:Y:S02]  /*2980*/  IADD3 R65, R53.reuse, 0x1, RZ ;  /* 0x0000000135417810 */ /* 0x040fe40007ffe0ff */
[C---:B------:R-:W-:Y:S01]  /*2990*/  IADD3 R61, R53.reuse, 0x8, RZ ;  /* 0x00000008353d7810 */ /* 0x040fe20007ffe0ff */
[----:B------:R-:W3:Y:S01]  /*29a0*/  LDSM.16.M88.4 R48, [R91+0x800] ;  /* 0x000800005b30783b */ /* 0x000ee20000000200 */
[C---:B------:R-:W-:Y:S01]  /*29b0*/  IADD3 R57, R53.reuse, 0x9, RZ ;  /* 0x0000000935397810 */ /* 0x040fe20007ffe0ff */
[----:B------:R-:W-:Y:S01]  /*29c0*/  I2F R132, R133 ;  /* 0x0000008500847306 */ /* 0x000fe20000201400 */
[----:B------:R-:W-:-:S02]  /*29d0*/  IADD3 R137, R53, 0x59, RZ ;  /* 0x0000005935897810 */ /* 0x000fc40007ffe0ff */
[C---:B------:R-:W-:Y:S02]  /*29e0*/  IADD3 R59, R53.reuse, 0x10, RZ ;  /* 0x00000010353b7810 */ /* 0x040fe40007ffe0ff */
[C---:B------:R-:W-:Y:S02]  /*29f0*/  IADD3 R139, R53.reuse, 0x51, RZ ;  /* 0x00000051358b7810 */ /* 0x040fe40007ffe0ff */
[----:B------:R-:W-:Y:S01]  /*2a00*/  IADD3 R145, R53, 0x60, RZ ;  /* 0x0000006035917810 */ /* 0x000fe20007ffe0ff */
[----:B------:R-:W-:Y:S01]  /*2a10*/  I2F R128, R133 ;  /* 0x0000008500807306 */ /* 0x000fe20000201400 */
[C---:B-1----:R-:W-:Y:S07]  /*2a20*/  HMMA.16816.F32.BF16 R32, R8.reuse, R28, RZ ;  /* 0x0000001c0820723c */ /* 0x042fee00000418ff */
[----:B------:R-:W-:Y:S01]  /*2a30*/  I2F R116, R127 ;  /* 0x0000007f00747306 */ /* 0x000fe20000201400 */
[C---:B------:R-:W-:Y:S07]  /*2a40*/  HMMA.16816.F32.BF16 R28, R8.reuse, R30, RZ ;  /* 0x0000001e081c723c */ /* 0x040fee00000418ff */
[----:B------:R-:W-:Y:S01]  /*2a50*/  I2F R112, R127 ;  /* 0x0000007f00707306 */ /* 0x000fe20000201400 */
[----:B-----5:R-:W-:Y:S07]  /*2a60*/  HMMA.16816.F32.BF16 R12, R8, R40, RZ ;  /* 0x00000028080c723c */ /* 0x020fee00000418ff */
[----:B------:R-:W-:Y:S01]  /*2a70*/  I2F R108, R105 ;  /* 0x00000069006c7306 */ /* 0x000fe20000201400 */
[C---:B------:R-:W-:Y:S07]  /*2a80*/  HMMA.16816.F32.BF16 R32, R4.reuse, R44, R32 ;  /* 0x0000002c0420723c */ /* 0x040fee0000041820 */
[----:B------:R-:W-:Y:S01]  /*2a90*/  I2F R72, R105 ;  /* 0x0000006900487306 */ /* 0x000fe20000201400 */
[C---:B------:R-:W-:Y:S01]  /*2aa0*/  HMMA.16816.F32.BF16 R28, R4.reuse, R46, R28 ;  /* 0x0000002e041c723c */ /* 0x040fe2000004181c */
[----:B------:R-:W-:Y:S06]  /*2ab0*/  LDSM.16.M88.4 R44, [R91+0xc00] ;  /* 0x000c00005b2c783b */ /* 0x000fec0000000200 */
[----:B------:R-:W-:Y:S01]  /*2ac0*/  I2F R104, R103 ;  /* 0x0000006700687306 */ /* 0x000fe20000201400 */
[----:B--2---:R-:W-:Y:S07]  /*2ad0*/  HMMA.16816.F32.BF16 R12, R4, R36, R12 ;  /* 0x00000024040c723c */ /* 0x004fee000004180c */
[----:B------:R-:W-:Y:S01]  /*2ae0*/  I2F R100, R103 ;  /* 0x0000006700647306 */ /* 0x000fe20000201400 */
[----:B------:R-:W-:Y:S01]  /*2af0*/  FMUL.FTZ R32, R32, c[0x0][0x2ec] ;  /* 0x0000bb0020207a20 */ /* 0x000fe20000410000 */
[----:B------:R-:W-:Y:S01]  /*2b00*/  HMMA.16816.F32.BF16 R40, R8, R42, RZ ;  /* 0x0000002a0828723c */ /* 0x000fe200000418ff */
[----:B------:R-:W-:-:S05]  /*2b10*/  FMUL.FTZ R33, R33, c[0x0][0x2ec] ;  /* 0x0000bb0021217a20 */ /* 0x000fca0000410000 */
[----:B------:R-:W-:Y:S01]  /*2b20*/  I2F R102, R99 ;  /* 0x0000006300667306 */ /* 0x000fe20000201400 */
[----:B------:R-:W-:Y:S02]  /*2b30*/  FMUL.FTZ R34, R34, c[0x0][0x2ec] ;  /* 0x0000bb0022227a20 */ /* 0x000fe40000410000 */
[----:B------:R-:W-:Y:S02]  /*2b40*/  FMUL.FTZ R75, R35, c[0x0][0x2ec] ;  /* 0x0000bb00234b7a20 */ /* 0x000fe40000410000 */
[----:B------:R-:W-:Y:S02]  /*2b50*/  FMUL.FTZ R69, R28, c[0x0][0x2ec] ;  /* 0x0000bb001c457a20 */ /* 0x000fe40000410000 */
[----:B------:R-:W-:Y:S01]  /*2b60*/  FMUL.FTZ R71, R29, c[0x0][0x2ec] ;  /* 0x0000bb001d477a20 */ /* 0x000fe20000410000 */
[----:B------:R-:W-:Y:S01]  /*2b70*/  MUFU.TANH R54, R32 ;  /* 0x0000002000367308 */ /* 0x000fe20000002400 */
[----:B------:R-:W-:Y:S02]  /*2b80*/  FMUL.FTZ R73, R30, c[0x0][0x2ec] ;  /* 0x0000bb001e497a20 */ /* 0x000fe40000410000 */
[----:B------:R-:W-:-:S02]  /*2b90*/  FMUL.FTZ R83, R31, c[0x0][0x2ec] ;  /* 0x0000bb001f537a20 */ /* 0x000fc40000410000 */
[----:B------:R-:W1:Y:S01]  /*2ba0*/  LDSM.16.M88.4 R28, [R92+0x1c00] ;  /* 0x001c00005c1c783b */ /* 0x000e620000000200 */
[----:B------:R-:W-:Y:S02]  /*2bb0*/  FMUL.FTZ R12, R12, c[0x0][0x2ec] ;  /* 0x0000bb000c0c7a20 */ /* 0x000fe40000410000 */
[----:B------:R-:W-:Y:S01]  /*2bc0*/  MUFU.TANH R67, R33 ;  /* 0x0000002100437308 */ /* 0x000fe20000002400 */
[----:B------:R-:W-:Y:S02]  /*2bd0*/  FMUL.FTZ R13, R13, c[0x0][0x2ec] ;  /* 0x0000bb000d0d7a20 */ /* 0x000fe40000410000 */
[----:B------:R-:W-:Y:S01]  /*2be0*/  FMUL.FTZ R14, R14, c[0x0][0x2ec] ;  /* 0x0000bb000e0e7a20 */ /* 0x000fe20000410000 */
[----:B------:R-:W-:Y:S01]  /*2bf0*/  HMMA.16816.F32.BF16 R40, R4, R38, R40 ;  /* 0x000000260428723c */ /* 0x000fe20000041828 */
[----:B------:R-:W2:Y:S03]  /*2c00*/  LDSM.16.M88.4 R36, [R92+0x2000] ;  /* 0x002000005c24783b */ /* 0x000ea60000000200 */
[----:B------:R5:W-:Y:S08]  /*2c10*/  MUFU.TANH R55, R34 ;  /* 0x0000002200377308 */ /* 0x000bf00000002400 */
[----:B------:R-:W-:Y:S01]  /*2c20*/  MUFU.TANH R87, R12 ;  /* 0x0000000c00577308 */ /* 0x000fe20000002400 */
[C---:B-----5:R-:W-:Y:S07]  /*2c30*/  HMMA.16816.F32.BF16 R32, R8.reuse, R16, RZ ;  /* 0x000000100820723c */ /* 0x060fee00000418ff */
[----:B------:R-:W-:Y:S04]  /*2c40*/  MUFU.TANH R106, R13 ;  /* 0x0000000d006a7308 */ /* 0x000fe80000002400 */
[----:B------:R-:W-:Y:S01]  /*2c50*/  FMUL.FTZ R40, R40, c[0x0][0x2ec] ;  /* 0x0000bb0028287a20 */ /* 0x000fe20000410000 */
[----:B------:R-:W-:Y:S03]  /*2c60*/  HMMA.16816.F32.BF16 R16, R8, R18, RZ ;  /* 0x000000120810723c */ /* 0x000fe600000418ff */
[----:B------:R1:W-:Y:S01]  /*2c70*/  MUFU.TANH R89, R14 ;  /* 0x0000000e00597308 */ /* 0x0003e20000002400 */
[----:B------:R-:W-:-:S02]  /*2c80*/  FMUL.FTZ R41, R41, c[0x0][0x2ec] ;  /* 0x0000bb0029297a20 */ /* 0x000fc40000410000 */
[----:B------:R-:W-:Y:S02]  /*2c90*/  FMUL.FTZ R42, R42, c[0x0][0x2ec] ;  /* 0x0000bb002a2a7a20 */ /* 0x000fe40000410000 */
[----:B------:R-:W-:-:S03]  /*2ca0*/  FMUL.FTZ R43, R43, c[0x0][0x2ec] ;  /* 0x0000bb002b2b7a20 */ /* 0x000fc60000410000 */
[----:B------:R-:W-:Y:S01]  /*2cb0*/  MUFU.TANH R110, R40 ;  /* 0x00000028006e7308 */ /* 0x000fe20000002400 */
[----:B---3--:R-:W-:Y:S07]  /*2cc0*/  HMMA.16816.F32.BF16 R32, R4, R48, R32 ;  /* 0x000000300420723c */ /* 0x008fee0000041820 */
[----:B------:R-:W-:Y:S01]  /*2cd0*/  MUFU.TANH R138, R41 ;  /* 0x00000029008a7308 */ /* 0x000fe20000002400 */
[----:B------:R-:W-:-:S04]  /*2ce0*/  FMUL.FTZ R48, R15, c[0x0][0x2ec] ;  /* 0x0000bb000f307a20 */ /* 0x000fc80000410000 */
[----:B------:R-:W-:Y:S03]  /*2cf0*/  HMMA.16816.F32.BF16 R16, R4, R50, R16 ;  /* 0x000000320410723c */ /* 0x000fe60000041810 */
[----:B------:R-:W-:Y:S01]  /*2d00*/  MUFU.TANH R114, R42 ;  /* 0x0000002a00727308 */ /* 0x000fe20000002400 */
[----:B------:R-:W-:-:S03]  /*2d10*/  IADD3 R49, R53, 0x11, RZ ;  /* 0x0000001135317810 */ /* 0x000fc60007ffe0ff */
[----:B------:R-:W-:Y:S01]  /*2d20*/  IADD3 R51, R53, 0x18, RZ ;  /* 0x0000001835337810 */ /* 0x000fe20007ffe0ff */
[C---:B-1----:R-:W-:Y:S03]  /*2d30*/  HMMA.16816.F32.BF16 R12, R8.reuse, R28, RZ ;  /* 0x0000001c080c723c */ /* 0x042fe600000418ff */
[----:B------:R2:W1:Y:S05]  /*2d40*/  MUFU.TANH R146, R43 ;  /* 0x0000002b00927308 */ /* 0x00046a0000002400 */
[----:B------:R-:W-:Y:S01]  /*2d50*/  HMMA.16816.F32.BF16 R28, R8, R30, RZ ;  /* 0x0000001e081c723c */ /* 0x000fe200000418ff */
[----:B------:R-:W-:-:S02]  /*2d60*/  FMUL.FTZ R148, R32, c[0x0][0x2ec] ;  /* 0x0000bb0020947a20 */ /* 0x000fc40000410000 */
[----:B------:R-:W-:Y:S01]  /*2d70*/  I2F R96, R99 ;  /* 0x0000006300607306 */ /* 0x000fe20000201400 */
[----:B------:R-:W-:Y:S02]  /*2d80*/  FMUL.FTZ R147, R33, c[0x0][0x2ec] ;  /* 0x0000bb0021937a20 */ /* 0x000fe40000410000 */
[----:B------:R-:W-:Y:S02]  /*2d90*/  FMUL.FTZ R149, R34, c[0x0][0x2ec] ;  /* 0x0000bb0022957a20 */ /* 0x000fe40000410000 */
[----:B------:R-:W-:Y:S02]  /*2da0*/  FMUL.FTZ R150, R35, c[0x0][0x2ec] ;  /* 0x0000bb0023967a20 */ /* 0x000fe40000410000 */
[----:B------:R-:W-:Y:S01]  /*2db0*/  FMUL.FTZ R16, R16, c[0x0][0x2ec] ;  /* 0x0000bb0010107a20 */ /* 0x000fe20000410000 */
[----:B------:R-:W3:Y:S01]  /*2dc0*/  LDSM.16.M88.4 R32, [R91+0x1000] ;  /* 0x001000005b20783b */ /* 0x000ee20000000200 */
[----:B------:R-:W-:Y:S01]  /*2dd0*/  FMUL.FTZ R153, R17, c[0x0][0x2ec] ;  /* 0x0000bb0011997a20 */ /* 0x000fe20000410000 */
[----:B--2---:R-:W-:Y:S01]  /*2de0*/  HMMA.16816.F32.BF16 R40, R8, R36, RZ ;  /* 0x000000240828723c */ /* 0x004fe200000418ff */
[----:B------:R2:W-:Y:S01]  /*2df0*/  MUFU.TANH R159, R16 ;  /* 0x00000010009f7308 */ /* 0x0005e20000002400 */
[----:B------:R-:W-:-:S02]  /*2e00*/  FMUL.FTZ R168, R18, c[0x0][0x2ec] ;  /* 0x0000bb0012a87a20 */ /* 0x000fc40000410000 */
[----:B------:R-:W-:Y:S02]  /*2e10*/  FMUL.FTZ R165, R19, c[0x0][0x2ec] ;  /* 0x0000bb0013a57a20 */ /* 0x000fe40000410000 */
[----:B-1----:R-:W-:Y:S02]  /*2e20*/  FFMA.FTZ R128, R95, R128, R146 ;  /* 0x000000805f807223 */ /* 0x002fe40000010092 */
[C---:B------:R-:W-:Y:S01]  /*2e30*/  HMMA.16816.F32.BF16 R12, R4.reuse, R44, R12 ;  /* 0x0000002c040c723c */ /* 0x040fe2000004180c */
[----:B------:R-:W-:Y:S07]  /*2e40*/  MUFU.TANH R148, R148 ;  /* 0x0000009400947308 */ /* 0x000fee0000002400 */
[----:B------:R-:W-:Y:S01]  /*2e50*/  HMMA.16816.F32.BF16 R28, R4, R46, R28 ;  /* 0x0000002e041c723c */ /* 0x000fe2000004181c */
[----:B--2---:R-:W1:Y:S01]  /*2e60*/  LDSM.16.M88.4 R16, [R92+0x2400] ;  /* 0x002400005c10783b */ /* 0x004e620000000200 */
[----:B------:R-:W2:Y:S06]  /*2e70*/  MUFU.TANH R149, R149 ;  /* 0x0000009500957308 */ /* 0x000eac0000002400 */
[----:B------:R-:W-:Y:S01]  /*2e80*/  HMMA.16816.F32.BF16 R44, R8, R38, RZ ;  /* 0x00000026082c723c */ /* 0x000fe200000418ff */
[----:B------:R-:W5:Y:S01]  /*2e90*/  LDSM.16.M88.4 R36, [R91+0x1400] ;  /* 0x001400005b24783b */ /* 0x000f620000000200 */
[----:B------:R-:W4:Y:S06]  /*2ea0*/  MUFU.TANH R147, R147 ;  /* 0x0000009300937308 */ /* 0x000f2c0000002400 */
[----:B------:R-:W-:-:S02]  /*2eb0*/  FMUL.FTZ R158, R12, c[0x0][0x2ec] ;  /* 0x0000bb000c9e7a20 */ /* 0x000fc40000410000 */
[----:B------:R-:W-:Y:S01]  /*2ec0*/  FMUL.FTZ R12, R13, c[0x0][0x2ec] ;  /* 0x0000bb000d0c7a20 */ /* 0x000fe20000410000 */
[----:B------:R-:W4:Y:S01]  /*2ed0*/  MUFU.TANH R150, R150 ;  /* 0x0000009600967308 */ /* 0x000f220000002400 */
[----:B------:R-:W-:Y:S01]  /*2ee0*/  IMAD R13, R143, 0x10, R24 ;  /* 0x000000108f0d7824 */ /* 0x000fe200078e0218 */
[----:B---3--:R-:W-:Y:S01]  /*2ef0*/  HMMA.16816.F32.BF16 R40, R4, R32, R40 ;  /* 0x000000200428723c */ /* 0x008fe20000041828 */
[----:B------:R-:W-:Y:S02]  /*2f00*/  FMUL.FTZ R14, R14, c[0x0][0x2ec] ;  /* 0x0000bb000e0e7a20 */ /* 0x000fe40000410000 */
[----:B------:R-:W-:Y:S01]  /*2f10*/  FMUL.FTZ R28, R28, c[0x0][0x2ec] ;  /* 0x0000bb001c1c7a20 */ /* 0x000fe20000410000 */
[----:B------:R-:W-:Y:S01]  /*2f20*/  IADD3 R66, R13, 0x1, R142 ;  /* 0x000000010d427810 */ /* 0x000fe20007ffe08e */
[----:B------:R-:W-:Y:S01]  /*2f30*/  FMUL.FTZ R157, R29, c[0x0][0x2ec] ;  /* 0x0000bb001d9d7a20 */ /* 0x000fe20000410000 */
[----:B------:R-:W3:Y:S01]  /*2f40*/  MUFU.TANH R168, R168 ;  /* 0x000000a800a87308 */ /* 0x000ee20000002400 */
[----:B------:R-:W-:Y:S01]  /*2f50*/  FMUL.FTZ R164, R30, c[0x0][0x2ec] ;  /* 0x0000bb001ea47a20 */ /* 0x000fe20000410000 */
[----:B------:R-:W-:Y:S01]  /*2f60*/  IADD3 R66, R125, R66, -R135 ;  /* 0x000000427d427210 */ /* 0x000fe20007ffe887 */
[----:B------:R-:W-:-:S02]  /*2f70*/  FMUL.FTZ R167, R31, c[0x0][0x2ec] ;  /* 0x0000bb001fa77a20 */ /* 0x000fc40000410000 */
[----:B------:R-:W-:Y:S01]  /*2f80*/  HMMA.16816.F32.BF16 R44, R4, R34, R44 ;  /* 0x00000022042c723c */ /* 0x000fe2000004182c */
[C---:B--2---:R-:W-:Y:S01]  /*2f90*/  FFMA.FTZ R149, R95.reuse, R124, R149 ;  /* 0x0000007c5f957223 */ /* 0x044fe20000010095 */
[----:B------:R-:W-:Y:S01]  /*2fa0*/  IADD3 R66, R66, c[0x0][0x2e8], RZ ;  /* 0x0000ba0042427a10 */ /* 0x000fe20007ffe0ff */
[C---:B----4-:R-:W-:Y:S01]  /*2fb0*/  FFMA.FTZ R126, R95.reuse, R126, R147 ;  /* 0x0000007e5f7e7223 */ /* 0x050fe20000010093 */
[----:B------:R1:W-:Y:S01]  /*2fc0*/  MUFU.TANH R155, R28 ;  /* 0x0000001c009b7308 */ /* 0x0003e20000002400 */
[C---:B------:R-:W-:Y:S01]  /*2fd0*/  FFMA.FTZ R150, R95.reuse, R118, R150 ;  /* 0x000000765f967223 */ /* 0x040fe20000010096 */
[C---:B------:R-:W-:Y:S01]  /*2fe0*/  IADD3 R0, R66.reuse, 0x8, RZ ;  /* 0x0000000842007810 */ /* 0x040fe20007ffe0ff */
[----:B------:R-:W-:Y:S01]  /*2ff0*/  FFMA.FTZ R13, R95, R132, R138 ;  /* 0x000000845f0d7223 */ /* 0x000fe2000001008a */
[-C--:B------:R-:W-:Y:S01]  /*3000*/  IMNMX R66, R66, R125.reuse, PT ;  /* 0x0000007d42427217 */ /* 0x080fe20003800200 */
[----:B------:R-:W-:Y:S01]  /*3010*/  FMUL.FTZ R15, R15, c[0x0][0x2ec] ;  /* 0x0000bb000f0f7a20 */ /* 0x000fe20000410000 */
[----:B------:R-:W-:Y:S01]  /*3020*/  IMNMX R0, R0, R125, PT ;  /* 0x0000007d00007217 */ /* 0x000fe20003800200 */
[----:B------:R-:W-:Y:S01]  /*3030*/  FFMA.FTZ R125, R95, R130, R148 ;  /* 0x000000825f7d7223 */ /* 0x000fe20000010094 */
[----:B------:R-:W2:Y:S01]  /*3040*/  MUFU.TANH R153, R153 ;  /* 0x0000009900997308 */ /* 0x000ea20000002400 */
[C---:B------:R-:W-:Y:S01]  /*3050*/  ISETP.GE.AND P5, PT, R131.reuse, R66, PT ;  /* 0x000000428300720c */ /* 0x040fe20003fa6270 */
[----:B------:R-:W-:Y:S01]  /*3060*/  FMUL.FTZ R40, R40, c[0x0][0x2ec] ;  /* 0x0000bb0028287a20 */ /* 0x000fe20000410000 */
[----:B------:R-:W-:Y:S01]  /*3070*/  ISETP.GE.AND P3, PT, R131, R0, PT ;  /* 0x000000008300720c */ /* 0x000fe20003f66270 */
[----:B------:R-:W-:Y:S01]  /*3080*/  FMUL.FTZ R41, R41, c[0x0][0x2ec] ;  /* 0x0000bb0029297a20 */ /* 0x000fe20000410000 */
[C---:B------:R-:W-:Y:S01]  /*3090*/  ISETP.GE.AND P2, PT, R129.reuse, R66, PT ;  /* 0x000000428100720c */ /* 0x040fe20003f46270 */
[----:B------:R-:W-:Y:S01]  /*30a0*/  FMUL.FTZ R42, R42, c[0x0][0x2ec] ;  /* 0x0000bb002a2a7a20 */ /* 0x000fe20000410000 */
[----:B------:R-:W-:Y:S01]  /*30b0*/  ISETP.GE.AND P0, PT, R129, R0, PT ;  /* 0x000000008100720c */ /* 0x000fe20003f06270 */
[----:B-1----:R-:W-:Y:S01]  /*30c0*/  HMMA.16816.F32.BF16 R28, R8, R16, RZ ;  /* 0x00000010081c723c */ /* 0x002fe200000418ff */
[----:B------:R-:W1:Y:S01]  /*30d0*/  MUFU.TANH R165, R165 ;  /* 0x000000a500a57308 */ /* 0x000e620000002400 */
[----:B------:R-:W-:Y:S01]  /*30e0*/  FMUL.FTZ R43, R43, c[0x0][0x2ec] ;  /* 0x0000bb002b2b7a20 */ /* 0x000fe20000410000 */
[----:B------:R-:W-:Y:S01]  /*30f0*/  ISETP.GE.AND P6, PT, R133, R66, PT ;  /* 0x000000428500720c */ /* 0x000fe20003fc6270 */
[----:B---3--:R-:W-:Y:S01]  /*3100*/  FFMA.FTZ R112, R95, R112, R168 ;  /* 0x000000705f707223 */ /* 0x008fe200000100a8 */
[----:B------:R-:W-:Y:S01]  /*3110*/  ISETP.GE.AND P4, PT, R133, R0, PT ;  /* 0x000000008500720c */ /* 0x000fe20003f86270 */
[----:B------:R-:W-:Y:S01]  /*3120*/  FMUL.FTZ R44, R44, c[0x0][0x2ec] ;  /* 0x0000bb002c2c7a20 */ /* 0x000fe20000410000 */
[----:B------:R-:W-:Y:S01]  /*3130*/  SHF.R.S32.HI R16, RZ, 0x1f, R143 ;  /* 0x0000001fff107819 */ /* 0x000fe2000001148f */
[----:B--2---:R-:W-:Y:S01]  /*3140*/  FFMA.FTZ R108, R95, R108, R153 ;  /* 0x0000006c5f6c7223 */ /* 0x004fe20000010099 */
[----:B------:R-:W-:Y:S01]  /*3150*/  MUFU.TANH R151, R40 ;  /* 0x0000002800977308 */ /* 0x000fe20000002400 */
[----:B------:R-:W-:Y:S01]  /*3160*/  FSEL R125, R125, -INF , !P5 ;  /* 0xff8000007d7d7808 */ /* 0x000fe20006800000 */
[----:B------:R-:W-:Y:S01]  /*3170*/  FMUL.FTZ R46, R46, c[0x0][0x2ec] ;  /* 0x0000bb002e2e7a20 */ /* 0x000fe20000410000 */
[----:B------:R-:W-:Y:S01]  /*3180*/  LEA.HI R16, R16, R143, RZ, 0x2 ;  /* 0x0000008f10107211 */ /* 0x000fe200078f10ff */
[----:B------:R-:W-:Y:S01]  /*3190*/  FMUL.FTZ R45, R45, c[0x0][0x2ec] ;  /* 0x0000bb002d2d7a20 */ /* 0x000fe20000410000 */
[----:B------:R-:W-:Y:S01]  /*31a0*/  FSEL R152, R149, -INF , !P3 ;  /* 0xff80000095987808 */ /* 0x000fe20005800000 */
[----:B------:R-:W-:Y:S01]  /*31b0*/  FFMA.FTZ R102, R95, R102, R155 ;  /* 0x000000665f667223 */ /* 0x000fe2000001009b */
[----:B------:R-:W-:Y:S01]  /*31c0*/  LOP3.LUT R16, R16, 0xfffffffc, RZ, 0xc0, !PT ;  /* 0xfffffffc10107812 */ /* 0x000fe200078ec0ff */
[----:B------:R-:W-:Y:S01]  /*31d0*/  MUFU.TANH R156, R41 ;  /* 0x00000029009c7308 */ /* 0x000fe20000002400 */
[----:B------:R-:W-:Y:S01]  /*31e0*/  ISETP.GE.AND P5, PT, R105, R66, PT ;  /* 0x000000426900720c */ /* 0x000fe20003fa6270 */
[----:B-1----:R-:W-:Y:S01]  /*31f0*/  FFMA.FTZ R72, R95, R72, R165 ;  /* 0x000000485f487223 */ /* 0x002fe200000100a5 */
[----:B------:R-:W-:Y:S01]  /*3200*/  ISETP.GE.AND P3, PT, R105, R0, PT ;  /* 0x000000006900720c */ /* 0x000fe20003f66270 */
[----:B------:R-:W-:Y:S01]  /*3210*/  IMAD.IADD R143, R143, 0x1, -R16 ;  /* 0x000000018f8f7824 */ /* 0x000fe200078e0a10 */
[----:B------:R-:W-:Y:S01]  /*3220*/  FSEL R105, R126, -INF , !P2 ;  /* 0xff8000007e697808 */ /* 0x000fe20005000000 */
[----:B------:R-:W-:Y:S01]  /*3230*/  FMUL.FTZ R47, R47, c[0x0][0x2ec] ;  /* 0x0000bb002f2f7a20 */ /* 0x000fe20000410000 */
[----:B-----5:R-:W-:Y:S01]  /*3240*/  HMMA.16816.F32.BF16 R32, R4, R36, R28 ;  /* 0x000000240420723c */ /* 0x020fe2000004181c */
[----:B------:R-:W-:Y:S01]  /*3250*/  MUFU.TANH R169, R42 ;  /* 0x0000002a00a97308 */ /* 0x000fe20000002400 */
[----:B------:R-:W-:-:S02]  /*3260*/  FSEL R150, R150, -INF , !P0 ;  /* 0xff80000096967808 */ /* 0x000fc40004000000 */
[C---:B------:R-:W-:Y:S02]  /*3270*/  ISETP.GE.AND P2, PT, R103.reuse, R66, PT ;  /* 0x000000426700720c */ /* 0x040fe40003f46270 */
[----:B------:R-:W-:Y:S01]  /*3280*/  ISETP.GE.AND P0, PT, R103, R0, PT ;  /* 0x000000006700720c */ /* 0x000fe20003f06270 */
[----:B------:R-:W-:Y:S01]  /*3290*/  FFMA.FTZ R103, R95, R116, R159 ;  /* 0x000000745f677223 */ /* 0x000fe2000001009f */
[----:B------:R-:W-:Y:S01]  /*32a0*/  HMMA.16816.F32.BF16 R28, R8, R18, RZ ;  /* 0x00000012081c723c */ /* 0x000fe200000418ff */
[----:B------:R-:W1:Y:S01]  /*32b0*/  LDSM.16.M88.4 R16, [R92+0x2800] ;  /* 0x002800005c10783b */ /* 0x000e620000000200 */
[----:B------:R2:W-:Y:S01]  /*32c0*/  MUFU.TANH R163, R43 ;  /* 0x0000002b00a37308 */ /* 0x0005e20000002400 */
[----:B------:R-:W-:Y:S02]  /*32d0*/  FSEL R13, R13, -INF , !P6 ;  /* 0xff8000000d0d7808 */ /* 0x000fe40007000000 */
[----:B------:R-:W-:Y:S02]  /*32e0*/  FSEL R128, R128, -INF , !P4 ;  /* 0xff80000080807808 */ /* 0x000fe40006000000 */
[----:B------:R-:W-:-:S02]  /*32f0*/  ISETP.GE.AND P6, PT, R127, R66, PT ;  /* 0x000000427f00720c */ /* 0x000fc40003fc6270 */
[----:B------:R-:W-:Y:S01]  /*3300*/  ISETP.GE.AND P4, PT, R127, R0, PT ;  /* 0x000000007f00720c */ /* 0x000fe20003f86270 */
[----:B------:R-:W-:Y:S01]  /*3310*/  MUFU.TANH R158, R158 ;  /* 0x0000009e009e7308 */ /* 0x000fe20000002400 */
[----:B------:R-:W-:Y:S02]  /*3320*/  FSEL R103, R103, -INF , !P6 ;  /* 0xff80000067677808 */ /* 0x000fe40007000000 */
[----:B------:R-:W-:Y:S02]  /*3330*/  FSEL R148, R112, -INF , !P4 ;  /* 0xff80000070947808 */ /* 0x000fe40006000000 */
[C---:B------:R-:W-:Y:S01]  /*3340*/  ISETP.GE.AND P6, PT, R99.reuse, R66, PT ;  /* 0x000000426300720c */ /* 0x040fe20003fc6270 */
[----:B------:R-:W-:Y:S01]  /*3350*/  FMUL.FTZ R32, R32, c[0x0][0x2ec] ;  /* 0x0000bb0020207a20 */ /* 0x000fe20000410000 */
[----:B------:R-:W-:Y:S01]  /*3360*/  ISETP.GE.AND P4, PT, R99, R0, PT ;  /* 0x000000006300720c */ /* 0x000fe20003f86270 */
[----:B------:R-:W3:Y:S01]  /*3370*/  MUFU.TANH R154, R14 ;  /* 0x0000000e009a7308 */ /* 0x000ee20000002400 */
[----:B--2---:R-:W2:Y:S01]  /*3380*/  LDSM.16.M88.4 R40, [R91+0x1800] ;  /* 0x001800005b28783b */ /* 0x004ea20000000200 */
[----:B------:R-:W-:Y:S01]  /*3390*/  FMUL.FTZ R33, R33, c[0x0][0x2ec] ;  /* 0x0000bb0021217a20 */ /* 0x000fe20000410000 */
[----:B------:R-:W-:Y:S01]  /*33a0*/  FSEL R99, R108, -INF , !P5 ;  /* 0xff8000006c637808 */ /* 0x000fe20006800000 */
[----:B------:R-:W-:Y:S01]  /*33b0*/  FMUL.FTZ R34, R34, c[0x0][0x2ec] ;  /* 0x0000bb0022227a20 */ /* 0x000fe20000410000 */
[----:B------:R-:W-:Y:S01]  /*33c0*/  FSEL R72, R72, -INF , !P3 ;  /* 0xff80000048487808 */ /* 0x000fe20005800000 */
[----:B------:R-:W-:Y:S01]  /*33d0*/  HMMA.16816.F32.BF16 R28, R4, R38, R28 ;  /* 0x00000026041c723c */ /* 0x000fe2000004181c */
[----:B------:R-:W-:Y:S01]  /*33e0*/  FMUL.FTZ R35, R35, c[0x0][0x2ec] ;  /* 0x0000bb0023237a20 */ /* 0x000fe20000410000 */
[----:B------:R-:W-:Y:S01]  /*33f0*/  I2F R98, R97 ;  /* 0x0000006100627306 */ /* 0x000fe20000201400 */
[----:B------:R-:W-:-:S02]  /*3400*/  ISETP.GE.AND P5, PT, R97, R66, PT ;  /* 0x000000426100720c */ /* 0x000fc40003fa6270 */
[----:B------:R-:W-:Y:S02]  /*3410*/  ISETP.GE.AND P3, PT, R97, R0, PT ;  /* 0x000000006100720c */ /* 0x000fe40003f66270 */
[----:B------:R-:W-:Y:S02]  /*3420*/  FSEL R127, R102, -INF , !P6 ;  /* 0xff800000667f7808 */ /* 0x000fe40007000000 */
[----:B------:R-:W-:Y:S01]  /*3430*/  ISETP.GE.AND P6, PT, R79, R66, PT ;  /* 0x000000424f00720c */ /* 0x000fe20003fc6270 */
[----:B------:R4:W-:Y:S01]  /*3440*/  I2F R90, R97 ;  /* 0x00000061005a7306 */ /* 0x0009e20000201400 */
[----:B---3--:R-:W-:Y:S01]  /*3450*/  FFMA.FTZ R100, R95, R100, R154 ;  /* 0x000000645f647223 */ /* 0x008fe2000001009a */
[C---:B------:R-:W-:Y:S02]  /*3460*/  IADD3 R129, R53.reuse, 0x68, RZ ;  /* 0x0000006835817810 */ /* 0x040fe40007ffe0ff */
[----:B------:R-:W-:Y:S02]  /*3470*/  IADD3 R135, R53, 0x58, RZ ;  /* 0x0000005835877810 */ /* 0x000fe40007ffe0ff */
[----:B------:R-:W-:Y:S01]  /*3480*/  FSEL R100, R100, -INF , !P0 ;  /* 0xff80000064647808 */ /* 0x000fe20004000000 */
[----:B-1----:R-:W-:Y:S01]  /*3490*/  HMMA.16816.F32.BF16 R36, R8, R16, RZ ;  /* 0x000000100824723c */ /* 0x002fe200000418ff */
[----:B------:R-:W1:Y:S01]  /*34a0*/  MUFU.TANH R164, R164 ;  /* 0x000000a400a47308 */ /* 0x000e620000002400 */
[----:B------:R-:W-:-:S02]  /*34b0*/  ISETP.GE.AND P0, PT, R85, R0, PT ;  /* 0x000000005500720c */ /* 0x000fc40003f06270 */
[C---:B------:R-:W-:Y:S02]  /*34c0*/  IADD3 R155, R53.reuse, 0x79, RZ ;  /* 0x00000079359b7810 */ /* 0x040fe40007ffe0ff */
[----:B------:R-:W-:Y:S01]  /*34d0*/  IADD3 R131, R53, 0x69, RZ ;  /* 0x0000006935837810 */ /* 0x000fe20007ffe0ff */
[----:B------:R-:W-:Y:S01]  /*34e0*/  FMUL.FTZ R28, R28, c[0x0][0x2ec] ;  /* 0x0000bb001c1c7a20 */ /* 0x000fe20000410000 */
[----:B------:R-:W-:Y:S01]  /*34f0*/  HMMA.16816.F32.BF16 R16, R8, R18, RZ ;  /* 0x000000120810723c */ /* 0x000fe200000418ff */
[----:B----4-:R-:W-:Y:S01]  /*3500*/  FFMA.FTZ R97, R95, R104, R158 ;  /* 0x000000685f617223 */ /* 0x010fe2000001009e */
[----:B------:R-:W-:Y:S01]  /*3510*/  MUFU.TANH R159, R32 ;  /* 0x00000020009f7308 */ /* 0x000fe20000002400 */
[----:B------:R-:W-:Y:S01]  /*3520*/  FMUL.FTZ R29, R29, c[0x0][0x2ec] ;  /* 0x0000bb001d1d7a20 */ /* 0x000fe20000410000 */
[----:B------:R-:W-:Y:S02]  /*3530*/  IADD3 R153, R53, 0x71, RZ ;  /* 0x0000007135997810 */ /* 0x000fe40007ffe0ff */
[----:B------:R-:W-:-:S02]  /*3540*/  FSEL R97, R97, -INF , !P2 ;  /* 0xff80000061617808 */ /* 0x000fc40005000000 */
[----:B------:R-:W-:Y:S01]  /*3550*/  ISETP.GE.AND P2, PT, R85, R66, PT ;  /* 0x000000425500720c */ /* 0x000fe20003f46270 */
[----:B-1----:R-:W-:Y:S01]  /*3560*/  FFMA.FTZ R146, R95, R96, R164 ;  /* 0x000000605f927223 */ /* 0x002fe200000100a4 */
[----:B------:R-:W-:Y:S04]  /*3570*/  MUFU.TANH R149, R33 ;  /* 0x0000002100957308 */ /* 0x000fe80000002400 */
[----:B------:R-:W-:Y:S02]  /*3580*/  FSEL R146, R146, -INF , !P4 ;  /* 0xff80000092927808 */ /* 0x000fe40006000000 */
[----:B------:R-:W-:Y:S01]  /*3590*/  ISETP.GE.AND P4, PT, R79, R0, PT ;  /* 0x000000004f00720c */ /* 0x000fe20003f86270 */
[C---:B--2---:R-:W-:Y:S01]  /*35a0*/  HMMA.16816.F32.BF16 R36, R4.reuse, R40, R36 ;  /* 0x000000280424723c */ /* 0x044fe20000041824 */
[----:B------:R-:W-:Y:S06]  /*35b0*/  MUFU.TANH R158, R34 ;  /* 0x00000022009e7308 */ /* 0x000fec0000002400 */
[----:B------:R-:W-:Y:S01]  /*35c0*/  FMUL.FTZ R40, R30, c[0x0][0x2ec] ;  /* 0x0000bb001e287a20 */ /* 0x000fe20000410000 */
[----:B------:R-:W-:Y:S01]  /*35d0*/  HMMA.16816.F32.BF16 R16, R4, R42, R16 ;  /* 0x0000002a0410723c */ /* 0x000fe20000041810 */
[----:B------:R1:W-:Y:S01]  /*35e0*/  MUFU.TANH R154, R35 ;  /* 0x00000023009a7308 */ /* 0x0003e20000002400 */
[----:B------:R-:W-:-:S07]  /*35f0*/  FMUL.FTZ R41, R31, c[0x0][0x2ec] ;  /* 0x0000bb001f297a20 */ /* 0x000fce0000410000 */
[----:B------:R-:W2:Y:S07]  /*3600*/  I2F R88, R85 ;  /* 0x0000005500587306 */ /* 0x000eae0000201400 */
[----:B------:R-:W-:Y:S01]  /*3610*/  FMUL.FTZ R37, R37, c[0x0][0x2ec] ;  /* 0x0000bb0025257a20 */ /* 0x000fe20000410000 */
[----:B------:R-:W3:Y:S01]  /*3620*/  I2F R86, R85 ;  /* 0x0000005500567306 */ /* 0x000ee20000201400 */
[----:B-1----:R-:W1:Y:S01]  /*3630*/  LDSM.16.M88.4 R32, [R92+0x2c00] ;  /* 0x002c00005c20783b */ /* 0x002e620000000200 */
[----:B------:R-:W-:-:S02]  /*3640*/  FMUL.FTZ R39, R39, c[0x0][0x2ec] ;  /* 0x0000bb0027277a20 */ /* 0x000fc40000410000 */
[----:B------:R-:W-:-:S03]  /*3650*/  FMUL.FTZ R36, R36, c[0x0][0x2ec] ;  /* 0x0000bb0024247a20 */ /* 0x000fc60000410000 */
[----:B------:R-:W-:Y:S01]  /*3660*/  FMUL.FTZ R17, R17, c[0x0][0x2ec] ;  /* 0x0000bb0011117a20 */ /* 0x000fe20000410000 */
[----:B------:R-:W4:Y:S01]  /*3670*/  MUFU.TANH R157, R157 ;  /* 0x0000009d009d7308 */ /* 0x000f220000002400 */
[----:B--2---:R-:W-:Y:S01]  /*3680*/  FFMA.FTZ R88, R95, R88, R151 ;  /* 0x000000585f587223 */ /* 0x004fe20000010097 */
[----:B------:R-:W-:-:S04]  /*3690*/  IADD3 R151, R53, 0x31, RZ ;  /* 0x0000003135977810 */ /* 0x000fc80007ffe0ff */
[----:B------:R-:W-:Y:S02]  /*36a0*/  FSEL R133, R88, -INF , !P2 ;  /* 0xff80000058857808 */ /* 0x000fe40005000000 */
[----:B------:R-:W2:Y:S01]  /*36b0*/  MUFU.TANH R167, R167 ;  /* 0x000000a700a77308 */ /* 0x000ea20000002400 */
[----:B---3--:R-:W-:Y:S01]  /*36c0*/  FFMA.FTZ R116, R95, R86, R169 ;  /* 0x000000565f747223 */ /* 0x008fe200000100a9 */
[----:B------:R-:W-:Y:S02]  /*36d0*/  ISETP.GE.AND P2, PT, R77, R66, PT ;  /* 0x000000424d00720c */ /* 0x000fe40003f46270 */
[----:B------:R-:W-:Y:S02]  /*36e0*/  IADD3 R85, R53, 0x78, RZ ;  /* 0x0000007835557810 */ /* 0x000fe40007ffe0ff */
[----:B------:R-:W-:Y:S02]  /*36f0*/  FSEL R116, R116, -INF , !P0 ;  /* 0xff80000074747808 */ /* 0x000fe40004000000 */
[----:B------:R-:W3:Y:S01]  /*3700*/  I2F R82, R79 ;  /* 0x0000004f00527306 */ /* 0x000ee20000201400 */
[----:B----4-:R-:W-:Y:S01]  /*3710*/  FFMA.FTZ R98, R95, R98, R157 ;  /* 0x000000625f627223 */ /* 0x010fe2000001009d */
[----:B------:R-:W-:-:S02]  /*3720*/  ISETP.GE.AND P0, PT, R77, R0, PT ;  /* 0x000000004d00720c */ /* 0x000fc40003f06270 */
[----:B------:R-:W-:-:S04]  /*3730*/  IADD3 R88, R91, 0xc00, RZ ;  /* 0x00000c005b587810 */ /* 0x000fc80007ffe0ff */
[----:B------:R4:W5:Y:S01]  /*3740*/  I2F R84, R79 ;  /* 0x0000004f00547306 */ /* 0x0009620000201400 */
[----:B--2---:R-:W-:-:S05]  /*3750*/  FFMA.FTZ R90, R95, R90, R167 ;  /* 0x0000005a5f5a7223 */ /* 0x004fca00000100a7 */
[----:B------:R-:W-:Y:S02]  /*3760*/  FSEL R118, R90, -INF , !P3 ;  /* 0xff8000005a767808 */ /* 0x000fe40005800000 */
[----:B------:R-:W-:Y:S01]  /*3770*/  I2F R80, R81 ;  /* 0x0000005100507306 */ /* 0x000fe20000201400 */
[----:B------:R-:W-:Y:S01]  /*3780*/  ISETP.GE.AND P3, PT, R81, R0, PT ;  /* 0x000000005100720c */ /* 0x000fe20003f66270 */
[----:B---3--:R-:W-:-:S05]  /*3790*/  FFMA.FTZ R82, R95, R82, R156 ;  /* 0x000000525f527223 */ /* 0x008fca000001009c */
[----:B------:R-:W-:Y:S01]  /*37a0*/  FSEL R147, R82, -INF , !P6 ;  /* 0xff80000052937808 */ /* 0x000fe20007000000 */
[----:B------:R-:W-:Y:S01]  /*37b0*/  I2F R76, R81 ;  /* 0x00000051004c7306 */ /* 0x000fe20000201400 */
[----:B----4-:R-:W-:Y:S01]  /*37c0*/  FSEL R79, R98, -INF , !P5 ;  /* 0xff800000624f7808 */ /* 0x010fe20006800000 */
[----:B-----5:R-:W-:Y:S01]  /*37d0*/  FFMA.FTZ R84, R95, R84, R163 ;  /* 0x000000545f547223 */ /* 0x020fe200000100a3 */
[-C--:B------:R-:W-:Y:S02]  /*37e0*/  ISETP.GE.AND P5, PT, R81, R66.reuse, PT ;  /* 0x000000425100720c */ /* 0x080fe40003fa6270 */
[C---:B------:R-:W-:Y:S02]  /*37f0*/  ISETP.GE.AND P6, PT, R63.reuse, R66, PT ;  /* 0x000000423f00720c */ /* 0x040fe40003fc6270 */
[----:B------:R-:W-:Y:S01]  /*3800*/  FSEL R112, R84, -INF , !P4 ;  /* 0xff80000054707808 */ /* 0x000fe20006000000 */
[----:B------:R-:W-:Y:S01]  /*3810*/  MUFU.TANH R162, R44 ;  /* 0x0000002c00a27308 */ /* 0x000fe20000002400 */
[----:B------:R-:W-:-:S02]  /*3820*/  ISETP.GE.AND P4, PT, R63, R0, PT ;  /* 0x000000003f00720c */ /* 0x000fc40003f86270 */
[----:B------:R-:W-:-:S05]  /*3830*/  IADD3 R84, R91, 0x1c00, RZ ;  /* 0x00001c005b547810 */ /* 0x000fca0007ffe0ff */
[----:B------:R-:W2:Y:S08]  /*3840*/  MUFU.TANH R171, R46 ;  /* 0x0000002e00ab7308 */ /* 0x000eb00000002400 */
[----:B------:R-:W-:Y:S08]  /*3850*/  I2F R78, R77 ;  /* 0x0000004d004e7306 */ /* 0x000ff00000201400 */
[----:B------:R-:W3:Y:S01]  /*3860*/  MUFU.TANH R166, R45 ;  /* 0x0000002d00a67308 */ /* 0x000ee20000002400 */
[----:B--2---:R-:W-:-:S05]  /*3870*/  FFMA.FTZ R108, R95, R76, R171 ;  /* 0x0000004c5f6c7223 */ /* 0x004fca00000100ab */
[----:B------:R-:W-:Y:S02]  /*3880*/  FSEL R108, R108, -INF , !P3 ;  /* 0xff8000006c6c7808 */ /* 0x000fe40005800000 */
[----:B------:R-:W-:Y:S01]  /*3890*/  I2F R74, R77 ;  /* 0x0000004d004a7306 */ /* 0x000fe20000201400 */
[----:B------:R-:W-:-:S07]  /*38a0*/  ISETP.GE.AND P3, PT, R65, R0, PT ;  /* 0x000000004100720c */ /* 0x000fce0003f66270 */
[----:B------:R-:W-:Y:S01]  /*38b0*/  MUFU.TANH R77, R28 ;  /* 0x0000001c004d7308 */ /* 0x000fe20000002400 */
[----:B---3--:R-:W-:Y:S01]  /*38c0*/  FFMA.FTZ R78, R95, R78, R166 ;  /* 0x0000004e5f4e7223 */ /* 0x008fe200000100a6 */
[----:B------:R-:W-:-:S06]  /*38d0*/  IADD3 R45, R53, 0x61, RZ ;  /* 0x00000061352d7810 */ /* 0x000fcc0007ffe0ff */
[----:B------:R2:W-:Y:S08]  /*38e0*/  MUFU.TANH R81, R29 ;  /* 0x0000001d00517308 */ /* 0x0005f00000002400 */
[----:B------:R-:W3:Y:S01]  /*38f0*/  I2F R62, R63 ;  /* 0x0000003f003e7306 */ /* 0x000ee20000201400 */
[----:B--2---:R-:W2:Y:S07]  /*3900*/  LDSM.16.M88.4 R28, [R91+0x1c00] ;  /* 0x001c00005b1c783b */ /* 0x004eae0000000200 */
[----:B------:R4:W5:Y:S01]  /*3910*/  I2F R68, R63 ;  /* 0x0000003f00447306 */ /* 0x0009620000201400 */
[----:B------:R-:W-:-:S04]  /*3920*/  DEPBAR.LE SB0, 0x0 ;  /* 0x000080000000791a */ /* 0x000fc80000000000 */
[----:B---3--:R-:W-:-:S03]  /*3930*/  FFMA.FTZ R62, R95, R62, R159 ;  /* 0x0000003e5f3e7223 */ /* 0x008fc6000001009f */
[----:B------:R-:W3:Y:S01]  /*3940*/  I2F R70, R65 ;  /* 0x0000004100467306 */ /* 0x000ee20000201400 */
[----:B----4-:R-:W-:-:S07]  /*3950*/  FFMA.FTZ R63, R95, R80, R162 ;  /* 0x000000505f3f7223 */ /* 0x010fce00000100a2 */
[----:B------:R-:W-:Y:S01]  /*3960*/  MUFU.TANH R76, R40 ;  /* 0x00000028004c7308 */ /* 0x000fe20000002400 */
[----:B-----5:R-:W-:Y:S01]  /*3970*/  FFMA.FTZ R68, R95, R68, R158 ;  /* 0x000000445f447223 */ /* 0x020fe2000001009e */
[----:B------:R-:W-:Y:S02]  /*3980*/  FSEL R63, R63, -INF , !P5 ;  /* 0xff8000003f3f7808 */ /* 0x000fe40006800000 */
[----:B------:R-:W-:Y:S01]  /*3990*/  ISETP.GE.AND P5, PT, R65, R66, PT ;  /* 0x000000424100720c */ /* 0x000fe20003fa6270 */
[----:B---3--:R-:W-:Y:S01]  /*39a0*/  FFMA.FTZ R67, R95, R70, R67 ;  /* 0x000000465f437223 */ /* 0x008fe20000010043 */
[----:B------:R-:W-:Y:S02]  /*39b0*/  FSEL R65, R78, -INF , !P2 ;  /* 0xff8000004e417808 */ /* 0x000fe40005000000 */
[----:B------:R-:W3:Y:S01]  /*39c0*/  MUFU.TANH R170, R47 ;  /* 0x0000002f00aa7308 */ /* 0x000ee20000002400 */
[----:B------:R-:W-:Y:S02]  /*39d0*/  ISETP.GE.AND P2, PT, R61, R66, PT ;  /* 0x000000423d00720c */ /* 0x000fe40003f46270 */
[----:B------:R-:W-:-:S02]  /*39e0*/  FSEL R102, R68, -INF , !P4 ;  /* 0xff80000044667808 */ /* 0x000fc40006000000 */
[----:B------:R-:W-:-:S03]  /*39f0*/  ISETP.GE.AND P4, PT, R57, R0, PT ;  /* 0x000000003900720c */ /* 0x000fc60003f86270 */
[----:B------:R1:W-:Y:S08]  /*3a00*/  MUFU.TANH R78, R41 ;  /* 0x00000029004e7308 */ /* 0x0003f00000002400 */
[----:B------:R-:W4:Y:S01]  /*3a10*/  MUFU.TANH R75, R75 ;  /* 0x0000004b004b7308 */ /* 0x000f220000002400 */
[----:B---3--:R-:W-:Y:S01]  /*3a20*/  FFMA.FTZ R74, R95, R74, R170 ;  /* 0x0000004a5f4a7223 */ /* 0x008fe200000100aa */
[----:B------:R-:W-:-:S04]  /*3a30*/  IADD3 R47, R53, 0x70, RZ ;  /* 0x00000070352f7810 */ /* 0x000fc80007ffe0ff */
[----:B------:R-:W-:Y:S01]  /*3a40*/  FSEL R104, R74, -INF , !P0 ;  /* 0xff8000004a687808 */ /* 0x000fe20004000000 */
[----:B-1----:R-:W-:Y:S01]  /*3a50*/  HMMA.16816.F32.BF16 R40, R8, R32, RZ ;  /* 0x000000200828723c */ /* 0x002fe200000418ff */
[----:B------:R1:W-:Y:S01]  /*3a60*/  I2F R60, R61 ;  /* 0x0000003d003c7306 */ /* 0x0003e20000201400 */
[----:B------:R-:W-:-:S05]  /*3a70*/  ISETP.GE.AND P0, PT, R61, R0, PT ;  /* 0x000000003d00720c */ /* 0x000fca0003f06270 */
[----:B------:R-:W-:Y:S01]  /*3a80*/  FSEL R33, R67, -INF , !P5 ;  /* 0xff80000043217808 */ /* 0x000fe20006800000 */
[----:B------:R-:W-:Y:S01]  /*3a90*/  HMMA.16816.F32.BF16 R8, R8, R34, RZ ;  /* 0x000000220808723c */ /* 0x000fe200000418ff */
[----:B------:R-:W3:Y:S01]  /*3aa0*/  MUFU.TANH R69, R69 ;  /* 0x0000004500457308 */ /* 0x000ee20000002400 */
[----:B----4-:R-:W-:Y:S01]  /*3ab0*/  FFMA.FTZ R70, R95, R70, R75 ;  /* 0x000000465f467223 */ /* 0x010fe2000001004b */
[----:B------:R-:W-:Y:S02]  /*3ac0*/  FSEL R75, R62, -INF , !P6 ;  /* 0xff8000003e4b7808 */ /* 0x000fe40007000000 */
[-C--:B------:R-:W-:Y:S02]  /*3ad0*/  ISETP.GE.AND P6, PT, R57, R66.reuse, PT ;  /* 0x000000423900720c */ /* 0x080fe40003fc6270 */
[----:B------:R-:W-:Y:S02]  /*3ae0*/  ISETP.GE.AND P5, PT, R59, R66, PT ;  /* 0x000000423b00720c */ /* 0x000fe40003fa6270 */
[----:B------:R-:W4:Y:S01]  /*3af0*/  MUFU.TANH R73, R73 ;  /* 0x0000004900497308 */ /* 0x000f220000002400 */
[----:B-1----:R-:W-:Y:S01]  /*3b00*/  FMUL.FTZ R61, R38, c[0x0][0x2ec] ;  /* 0x0000bb00263d7a20 */ /* 0x002fe20000410000 */
[----:B------:R-:W-:-:S02]  /*3b10*/  FSEL R38, R70, -INF , !P3 ;  /* 0xff80000046267808 */ /* 0x000fc40005800000 */
[----:B------:R-:W-:-:S03]  /*3b20*/  ISETP.GE.AND P3, PT, R59, R0, PT ;  /* 0x000000003b00720c */ /* 0x000fc60003f66270 */
[----:B--2---:R-:W-:Y:S01]  /*3b30*/  HMMA.16816.F32.BF16 R40, R4, R28, R40 ;  /* 0x0000001c0428723c */ /* 0x004fe20000041828 */
[----:B------:R-:W-:Y:S01]  /*3b40*/  I2F R58, R57 ;  /* 0x00000039003a7306 */ /* 0x000fe20000201400 */
[----:B---3--:R-:W-:-:S06]  /*3b50*/  FFMA.FTZ R69, R95, R60, R69 ;  /* 0x0000003c5f457223 */ /* 0x008fcc0000010045 */
[----:B------:R-:W-:Y:S01]  /*3b60*/  HMMA.16816.F32.BF16 R8, R4, R30, R8 ;  /* 0x0000001e0408723c */ /* 0x000fe20000041808 */
[----:B------:R-:W1:Y:S01]  /*3b70*/  MUFU.TANH R71, R71 ;  /* 0x0000004700477308 */ /* 0x000e620000002400 */
[----:B----4-:R-:W-:-:S05]  /*3b80*/  FFMA.FTZ R62, R95, R60, R73 ;  /* 0x0000003c5f3e7223 */ /* 0x010fca0000010049 */
[----:B------:R-:W-:Y:S02]  /*3b90*/  FSEL R62, R62, -INF , !P0 ;  /* 0xff8000003e3e7808 */ /* 0x000fe40004000000 */
[----:B------:R-:W-:Y:S01]  /*3ba0*/  I2F R50, R51 ;  /* 0x0000003300327306 */ /* 0x000fe20000201400 */
[----:B------:R-:W-:-:S06]  /*3bb0*/  ISETP.GE.AND P0, PT, R49, R0, PT ;  /* 0x000000003100720c */ /* 0x000fcc0003f06270 */
[----:B------:R-:W-:Y:S01]  /*3bc0*/  FMUL.FTZ R40, R40, c[0x0][0x2ec] ;  /* 0x0000bb0028287a20 */ /* 0x000fe20000410000 */
[----:B------:R2:W-:Y:S01]  /*3bd0*/  MUFU.TANH R32, R37 ;  /* 0x0000002500207308 */ /* 0x0005e20000002400 */
[----:B-1----:R-:W-:Y:S02]  /*3be0*/  FFMA.FTZ R35, R95, R58, R71 ;  /* 0x0000003a5f237223 */ /* 0x002fe40000010047 */
[----:B------:R-:W-:Y:S02]  /*3bf0*/  FMUL.FTZ R6, R41, c[0x0][0x2ec] ;  /* 0x0000bb0029067a20 */ /* 0x000fe40000410000 */
[----:B------:R-:W-:Y:S01]  /*3c00*/  FMUL.FTZ R30, R42, c[0x0][0x2ec] ;  /* 0x0000bb002a1e7a20 */ /* 0x000fe20000410000 */
[----:B------:R-:W-:Y:S01]  /*3c10*/  FSEL R35, R35, -INF , !P6 ;  /* 0xff80000023237808 */ /* 0x000fe20007000000 */
[----:B------:R-:W-:Y:S01]  /*3c20*/  FMUL.FTZ R8, R8, c[0x0][0x2ec] ;  /* 0x0000bb0008087a20 */ /* 0x000fe20000410000 */
[----:B------:R1:W-:Y:S01]  /*3c30*/  I2F R14, R49 ;  /* 0x00000031000e7306 */ /* 0x0003e20000201400 */
[----:B------:R-:W-:Y:S01]  /*3c40*/  ISETP.GE.AND P6, PT, R51, R66, PT ;  /* 0x000000423300720c */ /* 0x000fe20003fc6270 */
[----:B------:R-:W-:-:S02]  /*3c50*/  FMUL.FTZ R31, R43, c[0x0][0x2ec] ;  /* 0x0000bb002b1f7a20 */ /* 0x000fc40000410000 */
[----:B------:R-:W-:Y:S01]  /*3c60*/  FMUL.FTZ R10, R10, c[0x0][0x2ec] ;  /* 0x0000bb000a0a7a20 */ /* 0x000fe20000410000 */
[----:B--2---:R-:W-:-:S03]  /*3c70*/  FSEL R37, R69, -INF , !P2 ;  /* 0xff80000045257808 */ /* 0x004fc60005000000 */
[----:B------:R-:W2:Y:S01]  /*3c80*/  I2F R134, R137 ;  /* 0x0000008900867306 */ /* 0x000ea20000201400 */
[----:B------:R-:W-:Y:S01]  /*3c90*/  ISETP.GE.AND P2, PT, R49, R66, PT ;  /* 0x000000423100720c */ /* 0x000fe20003f46270 */
[----:B-1----:R-:W-:-:S06]  /*3ca0*/  FMUL.FTZ R49, R16, c[0x0][0x2ec] ;  /* 0x0000bb0010317a20 */ /* 0x002fcc0000410000 */
[----:B------:R-:W-:Y:S08]  /*3cb0*/  I2F R130, R129 ;  /* 0x0000008100827306 */ /* 0x000ff00000201400 */
[----:B------:R1:W3:Y:S01]  /*3cc0*/  MUFU.TANH R28, R49 ;  /* 0x00000031001c7308 */ /* 0x0002e20000002400 */
[CC--:B--2---:R-:W-:Y:S02]  /*3cd0*/  FFMA.FTZ R5, R95.reuse, R134.reuse, R81 ;  /* 0x000000865f057223 */ /* 0x0c4fe40000010051 */
[----:B------:R-:W-:-:S05]  /*3ce0*/  FFMA.FTZ R78, R95, R134, R78 ;  /* 0x000000865f4e7223 */ /* 0x000fca000001004e */
[----:B------:R-:W2:Y:S01]  /*3cf0*/  MUFU.TANH R83, R83 ;  /* 0x0000005300537308 */ /* 0x000ea20000002400 */
[----:B-1----:R-:W-:-:S07]  /*3d00*/  FFMA.FTZ R49, R95, R50, R110 ;  /* 0x000000325f317223 */ /* 0x002fce000001006e */
[----:B------:R-:W1:Y:S01]  /*3d10*/  MUFU.TANH R48, R48 ;  /* 0x0000003000307308 */ /* 0x000e620000002400 */
[----:B---3--:R-:W-:Y:S01]  /*3d20*/  FFMA.FTZ R28, R95, R130, R28 ;  /* 0x000000825f1c7223 */ /* 0x008fe2000001001c */
[----:B------:R-:W-:Y:S02]  /*3d30*/  FSEL R49, R49, -INF , !P6 ;  /* 0xff80000031317808 */ /* 0x000fe40007000000 */
[----:B------:R-:W-:Y:S01]  /*3d40*/  ISETP.GE.AND P6, PT, R137, R66, PT ;  /* 0x000000428900720c */ /* 0x000fe20003fc6270 */
[----:B--2---:R-:W-:-:S03]  /*3d50*/  FFMA.FTZ R83, R95, R58, R83 ;  /* 0x0000003a5f537223 */ /* 0x004fc60000010053 */
[----:B------:R-:W-:Y:S01]  /*3d60*/  I2F R46, R47 ;  /* 0x0000002f002e7306 */ /* 0x000fe20000201400 */
[----:B------:R-:W-:Y:S02]  /*3d70*/  FSEL R5, R5, -INF , !P6 ;  /* 0xff80000005057808 */ /* 0x000fe40007000000 */
[----:B------:R-:W-:Y:S02]  /*3d80*/  ISETP.GE.AND P6, PT, R129, R66, PT ;  /* 0x000000428100720c */ /* 0x000fe40003fc6270 */
[----:B------:R-:W-:-:S03]  /*3d90*/  FSEL R16, R83, -INF , !P4 ;  /* 0xff80000053107808 */ /* 0x000fc60006000000 */
[----:B------:R-:W2:Y:S01]  /*3da0*/  MUFU.TANH R4, R40 ;  /* 0x0000002800047308 */ /* 0x000ea20000002400 */
[----:B------:R-:W-:Y:S01]  /*3db0*/  FSEL R71, R28, -INF , !P6 ;  /* 0xff8000001c477808 */ /* 0x000fe20007000000 */
[----:B------:R-:W-:Y:S01]  /*3dc0*/  FMUL.FTZ R28, R9, c[0x0][0x2ec] ;  /* 0x0000bb00091c7a20 */ /* 0x000fe20000410000 */
[----:B------:R-:W-:Y:S01]  /*3dd0*/  ISETP.GE.AND P4, PT, R51, R0, PT ;  /* 0x000000003300720c */ /* 0x000fe20003f86270 */
[----:B-1----:R-:W-:Y:S01]  /*3de0*/  FFMA.FTZ R74, R95, R14, R48 ;  /* 0x0000000e5f4a7223 */ /* 0x002fe20000010030 */
[----:B------:R-:W-:Y:S01]  /*3df0*/  ISETP.GE.AND P6, PT, R153, R66, PT ;  /* 0x000000429900720c */ /* 0x000fe20003fc6270 */
[----:B------:R-:W-:Y:S02]  /*3e00*/  FMUL.FTZ R51, R18, c[0x0][0x2ec] ;  /* 0x0000bb0012337a20 */ /* 0x000fe40000410000 */
[----:B------:R-:W1:Y:S01]  /*3e10*/  I2F R56, R59 ;  /* 0x0000003b00387306 */ /* 0x000e620000201400 */
[----:B------:R-:W-:Y:S01]  /*3e20*/  FSEL R74, R74, -INF , !P0 ;  /* 0xff8000004a4a7808 */ /* 0x000fe20004000000 */
[----:B------:R-:W-:Y:S01]  /*3e30*/  FFMA.FTZ R18, R95, R50, R114 ;  /* 0x000000325f127223 */ /* 0x000fe20000010072 */
[----:B------:R-:W-:Y:S01]  /*3e40*/  ISETP.GE.AND P0, PT, R135, R0, PT ;  /* 0x000000008700720c */ /* 0x000fe20003f06270 */
[----:B------:R-:W-:-:S03]  /*3e50*/  FMUL.FTZ R9, R11, c[0x0][0x2ec] ;  /* 0x0000bb000b097a20 */ /* 0x000fc60000410000 */
[----:B------:R-:W-:Y:S01]  /*3e60*/  FSEL R18, R18, -INF , !P4 ;  /* 0xff80000012127808 */ /* 0x000fe20006000000 */
[----:B------:R-:W3:Y:S01]  /*3e70*/  I2F R44, R135 ;  /* 0x00000087002c7306 */ /* 0x000ee20000201400 */
[----:B--2---:R-:W-:Y:S01]  /*3e80*/  FFMA.FTZ R81, R95, R46, R4 ;  /* 0x0000002e5f517223 */ /* 0x004fe20000010004 */
[----:B------:R-:W-:-:S06]  /*3e90*/  ISETP.GE.AND P4, PT, R137, R0, PT ;  /* 0x000000008900720c */ /* 0x000fcc0003f86270 */
[----:B------:R-:W-:Y:S01]  /*3ea0*/  I2F R138, R45 ;  /* 0x0000002d008a7306 */ /* 0x000fe20000201400 */
[-C--:B-1----:R-:W-:Y:S01]  /*3eb0*/  FFMA.FTZ R29, R95, R56.reuse, R87 ;  /* 0x000000385f1d7223 */ /* 0x082fe20000010057 */
[----:B------:R-:W-:Y:S01]  /*3ec0*/  IADD3 R87, R91, 0x1000, RZ ;  /* 0x000010005b577810 */ /* 0x000fe20007ffe0ff */
[----:B------:R-:W-:Y:S02]  /*3ed0*/  FFMA.FTZ R89, R95, R56, R89 ;  /* 0x000000385f597223 */ /* 0x000fe40000010059 */
[----:B------:R-:W-:Y:S01]  /*3ee0*/  FMUL.FTZ R56, R19, c[0x0][0x2ec] ;  /* 0x0000bb0013387a20 */ /* 0x000fe20000410000 */
[----:B------:R-:W-:Y:S02]  /*3ef0*/  FSEL R29, R29, -INF , !P5 ;  /* 0xff8000001d1d7808 */ /* 0x000fe40006800000 */
[----:B------:R1:W2:Y:S01]  /*3f00*/  MUFU.TANH R57, R39 ;  /* 0x0000002700397308 */ /* 0x0002a20000002400 */
[----:B---3--:R-:W-:Y:S01]  /*3f10*/  FFMA.FTZ R7, R95, R44, R77 ;  /* 0x0000002c5f077223 */ /* 0x008fe2000001004d */
[----:B------:R-:W-:Y:S01]  /*3f20*/  ISETP.GE.AND P5, PT, R139, R66, PT ;  /* 0x000000428b00720c */ /* 0x000fe20003fa6270 */
[----:B------:R-:W-:-:S05]  /*3f30*/  FFMA.FTZ R76, R95, R44, R76 ;  /* 0x0000002c5f4c7223 */ /* 0x000fca000001004c */
[----:B------:R-:W3:Y:S01]  /*3f40*/  I2F R136, R139 ;  /* 0x0000008b00887306 */ /* 0x000ee20000201400 */
[----:B------:R-:W-:Y:S02]  /*3f50*/  FSEL R114, R76, -INF , !P0 ;  /* 0xff8000004c727808 */ /* 0x000fe40004000000 */
[----:B------:R-:W-:Y:S01]  /*3f60*/  ISETP.GE.AND P0, PT, R45, R0, PT ;  /* 0x000000002d00720c */ /* 0x000fe20003f06270 */
[----:B-1----:R-:W-:-:S04]  /*3f70*/  FFMA.FTZ R39, R95, R14, R106 ;  /* 0x0000000e5f277223 */ /* 0x002fc8000001006a */
[----:B------:R-:W-:Y:S01]  /*3f80*/  I2F R96, R85 ;  /* 0x0000005500607306 */ /* 0x000fe20000201400 */
[----:B--2---:R-:W-:Y:S01]  /*3f90*/  FFMA.FTZ R76, R95, R138, R57 ;  /* 0x0000008a5f4c7223 */ /* 0x004fe20000010039 */
[----:B------:R-:W-:Y:S02]  /*3fa0*/  FSEL R14, R89, -INF , !P3 ;  /* 0xff800000590e7808 */ /* 0x000fe40005800000 */
[----:B------:R-:W-:Y:S02]  /*3fb0*/  FSEL R39, R39, -INF , !P2 ;  /* 0xff80000027277808 */ /* 0x000fe40005000000 */
[----:B------:R-:W-:Y:S01]  /*3fc0*/  ISETP.GE.AND P2, PT, R135, R66, PT ;  /* 0x000000428700720c */ /* 0x000fe20003f46270 */
[CC--:B---3--:R-:W-:Y:S01]  /*3fd0*/  FFMA.FTZ R19, R95.reuse, R136.reuse, R149 ;  /* 0x000000885f137223 */ /* 0x0c8fe20000010095 */
[----:B------:R-:W-:Y:S01]  /*3fe0*/  MUFU.TANH R8, R8 ;  /* 0x0000000800087308 */ /* 0x000fe20000002400 */
[----:B------:R-:W-:Y:S01]  /*3ff0*/  FFMA.FTZ R110, R95, R136, R154 ;  /* 0x000000885f6e7223 */ /* 0x000fe2000001009a */
[----:B------:R-:W-:-:S02]  /*4000*/  FSEL R7, R7, -INF , !P2 ;  /* 0xff80000007077808 */ /* 0x000fc40005000000 */
[----:B------:R-:W-:Y:S02]  /*4010*/  ISETP.GE.AND P2, PT, R45, R66, PT ;  /* 0x000000422d00720c */ /* 0x000fe40003f46270 */
[-C--:B------:R-:W-:Y:S02]  /*4020*/  ISETP.GE.AND P3, PT, R139, R0.reuse, PT ;  /* 0x000000008b00720c */ /* 0x080fe40003f66270 */
[----:B------:R-:W-:Y:S01]  /*4030*/  I2F R90, R155 ;  /* 0x0000009b005a7306 */ /* 0x000fe20000201400 */
[----:B------:R-:W-:Y:S02]  /*4040*/  FSEL R76, R76, -INF , !P0 ;  /* 0xff8000004c4c7808 */ /* 0x000fe40004000000 */
[----:B------:R-:W-:Y:S02]  /*4050*/  ISETP.GE.AND P0, PT, R47, R0, PT ;  /* 0x000000002f00720c */ /* 0x000fe40003f06270 */
[----:B------:R-:W-:Y:S02]  /*4060*/  FSEL R19, R19, -INF , !P5 ;  /* 0xff80000013137808 */ /* 0x000fe40006800000 */
[----:B------:R-:W-:Y:S01]  /*4070*/  FSEL R110, R110, -INF , !P3 ;  /* 0xff8000006e6e7808 */ /* 0x000fe20005800000 */
[----:B------:R-:W1:Y:S01]  /*4080*/  MUFU.TANH R4, R28 ;  /* 0x0000001c00047308 */ /* 0x000e620000002400 */
[----:B------:R-:W-:-:S02]  /*4090*/  ISETP.GE.AND P5, PT, R145, R66, PT ;  /* 0x000000429100720c */ /* 0x000fc40003fa6270 */
[-C--:B------:R-:W-:Y:S02]  /*40a0*/  ISETP.GE.AND P3, PT, R145, R0.reuse, PT ;  /* 0x000000009100720c */ /* 0x080fe40003f66270 */
[----:B------:R-:W-:Y:S02]  /*40b0*/  FSEL R106, R78, -INF , !P4 ;  /* 0xff8000004e6a7808 */ /* 0x000fe40006000000 */
[----:B------:R-:W-:Y:S01]  /*40c0*/  ISETP.GE.AND P4, PT, R129, R0, PT ;  /* 0x000000008100720c */ /* 0x000fe20003f86270 */
[----:B------:R-:W-:Y:S01]  /*40d0*/  I2F R132, R145 ;  /* 0x0000009100847306 */ /* 0x000fe20000201400 */
[----:B------:R-:W-:-:S07]  /*40e0*/  IADD3 R89, R91, 0x800, RZ ;  /* 0x000008005b597810 */ /* 0x000fce0007ffe0ff */
[----:B------:R-:W2:Y:S01]  /*40f0*/  MUFU.TANH R36, R36 ;  /* 0x0000002400247308 */ /* 0x000ea20000002400 */
[C---:B-1----:R-:W-:Y:S02]  /*4100*/  FFMA.FTZ R45, R95.reuse, R90, R4 ;  /* 0x0000005a5f2d7223 */ /* 0x042fe40000010004 */
[----:B------:R-:W-:-:S05]  /*4110*/  FFMA.FTZ R4, R95, R52, R55 ;  /* 0x000000345f047223 */ /* 0x000fca0000010037 */
[----:B------:R-:W1:Y:S08]  /*4120*/  MUFU.TANH R34, R61 ;  /* 0x0000003d00227308 */ /* 0x000e700000002400 */
[----:B------:R3:W-:Y:S01]  /*4130*/  MUFU.TANH R48, R17 ;  /* 0x0000001100307308 */ /* 0x0007e20000002400 */
[----:B--2---:R-:W-:-:S05]  /*4140*/  FFMA.FTZ R36, R95, R132, R36 ;  /* 0x000000845f247223 */ /* 0x004fca0000010024 */
[----:B------:R-:W-:Y:S02]  /*4150*/  FSEL R57, R36, -INF , !P5 ;  /* 0xff80000024397808 */ /* 0x000fe40006800000 */
[----:B------:R-:W2:Y:S01]  /*4160*/  I2F R124, R131 ;  /* 0x00000083007c7306 */ /* 0x000ea20000201400 */
[----:B-1----:R-:W-:Y:S01]  /*4170*/  FFMA.FTZ R34, R95, R132, R34 ;  /* 0x000000845f227223 */ /* 0x002fe20000010022 */
[----:B------:R-:W-:-:S04]  /*4180*/  ISETP.GE.AND P5, PT, R131, R66, PT ;  /* 0x000000428300720c */ /* 0x000fc80003fa6270 */
[----:B------:R-:W-:Y:S02]  /*4190*/  FSEL R82, R34, -INF , !P3 ;  /* 0xff80000022527808 */ /* 0x000fe40005800000 */
[----:B------:R-:W1:Y:S01]  /*41a0*/  MUFU.TANH R51, R51 ;  /* 0x0000003300337308 */ /* 0x000e620000002400 */
[----:B---3--:R-:W-:Y:S01]  /*41b0*/  FFMA.FTZ R17, R95, R138, R32 ;  /* 0x0000008a5f117223 */ /* 0x008fe20000010020 */
[----:B------:R-:W-:-:S04]  /*41c0*/  ISETP.GE.AND P3, PT, R131, R0, PT ;  /* 0x000000008300720c */ /* 0x000fc80003f66270 */
[----:B------:R-:W-:Y:S02]  /*41d0*/  FSEL R17, R17, -INF , !P2 ;  /* 0xff80000011117808 */ /* 0x000fe40005000000 */
[----:B------:R-:W3:Y:S01]  /*41e0*/  MUFU.TANH R50, R56 ;  /* 0x0000003800327308 */ /* 0x000ee20000002400 */
[----:B------:R-:W-:Y:S01]  /*41f0*/  ISETP.GE.AND P2, PT, R47, R66, PT ;  /* 0x000000422f00720c */ /* 0x000fe20003f46270 */
[C---:B------:R-:W-:Y:S02]  /*4200*/  FFMA.FTZ R47, R95.reuse, R96, R8 ;  /* 0x000000605f2f7223 */ /* 0x040fe40000010008 */
[----:B--2---:R-:W-:Y:S01]  /*4210*/  FFMA.FTZ R48, R95, R124, R48 ;  /* 0x0000007c5f307223 */ /* 0x004fe20000010030 */
[----:B------:R-:W-:Y:S02]  /*4220*/  FSEL R81, R81, -INF , !P2 ;  /* 0xff80000051517808 */ /* 0x000fe40005000000 */
[----:B------:R-:W-:Y:S01]  /*4230*/  ISETP.GE.AND P2, PT, R155, R66, PT ;  /* 0x000000429b00720c */ /* 0x000fe20003f46270 */
[----:B------:R-:W-:Y:S01]  /*4240*/  I2F R126, R153 ;  /* 0x00000099007e7306 */ /* 0x000fe20000201400 */
[----:B-1----:R-:W-:Y:S01]  /*4250*/  FFMA.FTZ R51, R95, R130, R51 ;  /* 0x000000825f337223 */ /* 0x002fe20000010033 */
[----:B------:R-:W-:-:S02]  /*4260*/  FSEL R61, R48, -INF , !P5 ;  /* 0xff800000303d7808 */ /* 0x000fc40006800000 */
[----:B------:R-:W-:Y:S02]  /*4270*/  FSEL R45, R45, -INF , !P2 ;  /* 0xff8000002d2d7808 */ /* 0x000fe40005000000 */
[----:B------:R-:W-:Y:S02]  /*4280*/  ISETP.GT.AND P2, PT, R120, R109, PT ;  /* 0x0000006d7800720c */ /* 0x000fe40003f44270 */
[----:B------:R-:W1:Y:S01]  /*4290*/  MUFU.TANH R6, R6 ;  /* 0x0000000600067308 */ /* 0x000e620000002400 */
[----:B---3--:R-:W-:Y:S01]  /*42a0*/  FFMA.FTZ R50, R95, R124, R50 ;  /* 0x0000007c5f327223 */ /* 0x008fe20000010032 */
[----:B------:R-:W-:Y:S02]  /*42b0*/  FSEL R60, R51, -INF , !P4 ;  /* 0xff800000333c7808 */ /* 0x000fe40006000000 */
[----:B------:R-:W-:Y:S02]  /*42c0*/  ISETP.GE.AND P4, PT, R153, R0, PT ;  /* 0x000000009900720c */ /* 0x000fe40003f86270 */
[----:B------:R-:W-:-:S02]  /*42d0*/  FSEL R56, R50, -INF , !P3 ;  /* 0xff80000032387808 */ /* 0x000fc40005800000 */
[----:B------:R-:W2:Y:S01]  /*42e0*/  MUFU.TANH R30, R30 ;  /* 0x0000001e001e7308 */ /* 0x000ea20000002400 */
[C---:B------:R-:W-:Y:S02]  /*42f0*/  ISETP.GE.AND P5, PT, R85.reuse, R66, PT ;  /* 0x000000425500720c */ /* 0x040fe40003fa6270 */
[----:B------:R-:W-:Y:S02]  /*4300*/  ISETP.GE.AND P3, PT, R85, R0, PT ;  /* 0x000000005500720c */ /* 0x000fe40003f66270 */
[----:B------:R-:W-:Y:S02]  /*4310*/  FSEL R47, R47, -INF , !P5 ;  /* 0xff8000002f2f7808 */ /* 0x000fe40006800000 */
[----:B------:R-:W-:Y:S01]  /*4320*/  ISETP.GE.AND P5, PT, R151, R66, PT ;  /* 0x000000429700720c */ /* 0x000fe20003fa6270 */
[----:B------:R-:W3:Y:S01]  /*4330*/  MUFU.TANH R31, R31 ;  /* 0x0000001f001f7308 */ /* 0x000ee20000002400 */
[----:B-1----:R-:W-:Y:S01]  /*4340*/  FFMA.FTZ R6, R95, R126, R6 ;  /* 0x0000007e5f067223 */ /* 0x002fe20000010006 */
[----:B------:R-:W-:-:S04]  /*4350*/  IADD3 R85, R91, 0x1800, RZ ;  /* 0x000018005b557810 */ /* 0x000fc80007ffe0ff */
[----:B------:R-:W-:Y:S01]  /*4360*/  FSEL R73, R6, -INF , !P6 ;  /* 0xff80000006497808 */ /* 0x000fe20007000000 */
[C---:B------:R-:W-:Y:S01]  /*4370*/  FFMA.FTZ R6, R95.reuse, R52, R54 ;  /* 0x000000345f067223 */ /* 0x040fe20000010036 */
[----:B------:R-:W1:Y:S01]  /*4380*/  MUFU.TANH R10, R10 ;  /* 0x0000000a000a7308 */ /* 0x000e620000002400 */
[----:B--2---:R-:W-:Y:S01]  /*4390*/  FFMA.FTZ R30, R95, R46, R30 ;  /* 0x0000002e5f1e7223 */ /* 0x004fe2000001001e */
[----:B------:R-:W-:-:S04]  /*43a0*/  ISETP.GE.AND P6, PT, R53, R66, PT ;  /* 0x000000423500720c */ /* 0x000fc80003fc6270 */
[----:B------:R-:W-:Y:S02]  /*43b0*/  FSEL R50, R30, -INF , !P0 ;  /* 0xff8000001e327808 */ /* 0x000fe40004000000 */
[----:B------:R-:W2:Y:S01]  /*43c0*/  MUFU.TANH R9, R9 ;  /* 0x0000000900097308 */ /* 0x000ea20000002400 */
[----:B---3--:R-:W-:Y:S01]  /*43d0*/  FFMA.FTZ R31, R95, R126, R31 ;  /* 0x0000007e5f1f7223 */ /* 0x008fe2000001001f */
[----:B------:R-:W-:Y:S02]  /*43e0*/  ISETP.GE.AND P0, PT, R155, R0, PT ;  /* 0x000000009b00720c */ /* 0x000fe40003f06270 */
[----:B------:R-:W-:Y:S02]  /*43f0*/  FSEL R6, R6, -INF , !P6 ;  /* 0xff80000006067808 */ /* 0x000fe40007000000 */
[----:B------:R-:W-:Y:S02]  /*4400*/  FSEL R44, R31, -INF , !P4 ;  /* 0xff8000001f2c7808 */ /* 0x000fe40006000000 */
[----:B------:R-:W-:Y:S01]  /*4410*/  MUFU.TANH R12, R12 ;  /* 0x0000000c000c7308 */ /* 0x000fe20000002400 */
[----:B-1----:R-:W-:Y:S01]  /*4420*/  FFMA.FTZ R10, R95, R96, R10 ;  /* 0x000000605f0a7223 */ /* 0x002fe2000001000a */
[----:B------:R-:W-:Y:S01]  /*4430*/  BAR.SYNC.DEFER_BLOCKING 0x0 ;  /* 0x0000000000007b1d */ /* 0x000fe20000010000 */
[----:B------:R-:W-:-:S03]  /*4440*/  ISETP.GE.AND P4, PT, R53, R0, PT ;  /* 0x000000003500720c */ /* 0x000fc60003f86270 */
[----:B------:R-:W-:Y:S02]  /*4450*/  FSEL R40, R10, -INF , !P3 ;  /* 0xff8000000a287808 */ /* 0x000fe40005800000 */
[----:B------:R-:W1:Y:S01]  /*4460*/  I2F R86, R151 ;  /* 0x0000009700567306 */ /* 0x000e620000201400 */
[----:B--2---:R-:W-:Y:S01]  /*4470*/  FFMA.FTZ R9, R95, R90, R9 ;  /* 0x0000005a5f097223 */ /* 0x004fe20000010009 */
[----:B------:R-:W-:Y:S02]  /*4480*/  ISETP.GE.AND P3, PT, R151, R0, PT ;  /* 0x000000009700720c */ /* 0x000fe40003f66270 */
[----:B------:R-:W-:Y:S02]  /*4490*/  IADD3 R90, R91, 0x400, RZ ;  /* 0x000004005b5a7810 */ /* 0x000fe40007ffe0ff */
[----:B------:R-:W-:Y:S02]  /*44a0*/  FSEL R34, R9, -INF , !P0 ;  /* 0xff80000009227808 */ /* 0x000fe40004000000 */
[----:B------:R-:W-:Y:S01]  /*44b0*/  I2F R80, R151 ;  /* 0x0000009700507306 */ /* 0x000fe20000201400 */
[----:B------:R-:W-:-:S07]  /*44c0*/  FSEL R4, R4, -INF , !P4 ;  /* 0xff80000004047808 */ /* 0x000fce0006000000 */
[----:B------:R-:W2:Y:S01]  /*44d0*/  MUFU.TANH R8, R15 ;  /* 0x0000000f00087308 */ /* 0x000ea20000002400 */
[----:B-1----:R-:W-:Y:S01]  /*44e0*/  FFMA.FTZ R12, R95, R86, R12 ;  /* 0x000000565f0c7223 */ /* 0x002fe2000001000c */
[----:B------:R-:W-:-:S04]  /*44f0*/  IADD3 R86, R91, 0x1400, RZ ;  /* 0x000014005b567810 */ /* 0x000fc80007ffe0ff */
[----:B------:R-:W-:Y:S01]  /*4500*/  FSEL R9, R12, -INF , !P5 ;  /* 0xff8000000c097808 */ /* 0x000fe20006800000 */
[----:B--2---:R-:W-:-:S05]  /*4510*/  FFMA.FTZ R80, R95, R80, R8 ;  /* 0x000000505f507223 */ /* 0x004fca0000010008 */
        /* <DEDUP_REMOVED lines=60> */
.L_x_4804:
[----:B------:R-:W-:-:S04]  /*48e0*/  LEA R15, -R27, RZ, 0x7 ;  /* 0x000000ff1b0f7211 */ /* 0x000fc800078e39ff */
[----:B------:R-:W-:Y:S02]  /*48f0*/  SHF.R.S32.HI R11, RZ, 0x1f, R15 ;  /* 0x0000001fff0b7819 */ /* 0x000fe4000001140f */
.L_x_4805:
        /* <DEDUP_REMOVED lines=49> */
.L_x_4807:
[----:B------:R-:W-:Y:S05]  /*4c10*/  BSYNC B0 ;  /* 0x0000000000007941 */ /* 0x000fea0003800000 */
.L_x_4806:
[----:B------:R-:W0:Y:S01]  /*4c20*/  LDGDEPBAR ;  /* 0x00000000000079af */ /* 0x000e220000000000 */
[----:B------:R-:W-:-:S04]  /*4c30*/  IADD3 R64, P0, R15, R64, RZ ;  /* 0x000000400f407210 */ /* 0x000fc80007f1e0ff */
[----:B------:R-:W-:Y:S02]  /*4c40*/  IADD3.X R2, R11, R2, RZ, P0, !PT ;  /* 0x000000020b027210 */ /* 0x000fe400007fe4ff */
.L_x_4803:
        /* <DEDUP_REMOVED lines=62> */
[----:B------:R-:W2:Y:S02]  /*5030*/  SHFL.BFLY PT, R8, R15, 0x2, 0x1f ;  /* 0x0c401f000f087f89 */ /* 0x000ea400000e0000 */
[----:B--2---:R-:W-:-:S05]  /*5040*/  FMNMX.FTZ R8, R15, R8, !PT ;  /* 0x000000080f087209 */ /* 0x004fca0007810000 */
[----:B------:R-:W2:Y:S02]  /*5050*/  SHFL.BFLY PT, R67, R8, 0x1, 0x1f ;  /* 0x0c201f0008437f89 */ /* 0x000ea400000e0000 */
[----:B--2---:R-:W-:Y:S02]  /*5060*/  FMNMX.FTZ R67, R8, R67, !PT ;  /* 0x0000004308437209 */ /* 0x004fe40007810000 */
[----:B------:R-:W-:Y:S02]  /*5070*/  FMNMX.FTZ R8, R34, R11, !PT ;  /* 0x0000000b22087209 */ /* 0x000fe40007810000 */
[C---:B------:R-:W-:Y:S01]  /*5080*/  FSETP.NEU.FTZ.AND P0, PT, R67.reuse, -INF , PT ;  /* 0xff8000004300780b */ /* 0x040fe20003f1d000 */
[----:B-1----:R-:W-:Y:S02]  /*5090*/  FMUL.FTZ R52, R67, c[0x0][0x23c] ;  /* 0x00008f0043347a20 */ /* 0x002fe40000410000 */
        /* <DEDUP_REMOVED lines=9> */
[----:B------:R-:W-:Y:S01]  /*5130*/  LDSM.16.MT88.4 R132, [R144+0x3000] ;  /* 0x003000009084783b */ /* 0x000fe20000004200 */
[----:B------:R-:W-:-:S02]  /*5140*/  FFMA.FTZ R77, R33, c[0x0][0x23c], -R52 ;  /* 0x00008f00214d7a23 */ /* 0x000fc40000010834 */
[--C-:B------:R-:W-:Y:S01]  /*5150*/  FFMA.FTZ R33, R147, c[0x0][0x23c], -R52.reuse ;  /* 0x00008f0093217a23 */ /* 0x100fe20000010834 */
[----:B------:R-:W-:Y:S01]  /*5160*/  LEA R147, R3, R144, 0x1 ;  /* 0x0000009003937211 */ /* 0x000fe200078e08ff */
[--C-:B------:R-:W-:Y:S01]  /*5170*/  FFMA.FTZ R32, R63, c[0x0][0x23c], -R52.reuse ;  /* 0x00008f003f207a23 */ /* 0x100fe20000010834 */
[----:B-1----:R-:W-:Y:S01]  /*5180*/  FMNMX.FTZ R6, R8, R11, !PT ;  /* 0x0000000b08067209 */ /* 0x002fe20007810000 */
[--C-:B------:R-:W-:Y:S01]  /*5190*/  FFMA.FTZ R30, R75, c[0x0][0x23c], -R52.reuse ;  /* 0x00008f004b1e7a23 */ /* 0x100fe20000010834 */
[----:B------:R-:W1:Y:S01]  /*51a0*/  MUFU.EX2 R77, R77 ;  /* 0x0000004d004d7308 */ /* 0x000e620000000800 */
[--C-:B------:R-:W-:Y:S02]  /*51b0*/  FFMA.FTZ R78, R37, c[0x0][0x23c], -R52.reuse ;  /* 0x00008f00254e7a23 */ /* 0x100fe40000010834 */
[----:B------:R-:W2:Y:S01]  /*51c0*/  SHFL.BFLY PT, R9, R6, 0x1, 0x1f ;  /* 0x0c201f0006097f89 */ /* 0x000ea200000e0000 */
[--C-:B------:R-:W-:Y:S02]  /*51d0*/  FFMA.FTZ R28, R7, c[0x0][0x23c], -R52.reuse ;  /* 0x00008f00071c7a23 */ /* 0x100fe40000010834 */
[----:B------:R-:W-:-:S02]  /*51e0*/  FFMA.FTZ R27, R5, c[0x0][0x23c], -R52 ;  /* 0x00008f00051b7a23 */ /* 0x000fc40000010834 */
        /* <DEDUP_REMOVED lines=11> */
[--C-:B------:R-:W-:Y:S01]  /*52a0*/  FFMA.FTZ R3, R17, c[0x0][0x23c], -R52.reuse ;  /* 0x00008f0011037a23 */ /* 0x100fe20000010834 */
[----:B--2---:R-:W-:Y:S01]  /*52b0*/  FMNMX.FTZ R65, R6, R9, !PT ;  /* 0x0000000906417209 */ /* 0x004fe20007810000 */
[--C-:B------:R-:W-:Y:S01]  /*52c0*/  FFMA.FTZ R43, R105, c[0x0][0x23c], -R52.reuse ;  /* 0x00008f00692b7a23 */ /* 0x100fe20000010834 */
[----:B------:R-:W-:Y:S01]  /*52d0*/  LDSM.16.MT88.4 R8, [R147+0x3400] ;  /* 0x003400009308783b */ /* 0x000fe20000004200 */
[--C-:B------:R-:W-:Y:S01]  /*52e0*/  FFMA.FTZ R48, R103, c[0x0][0x23c], -R52.reuse ;  /* 0x00008f0067307a23 */ /* 0x100fe20000010834 */
[C---:B------:R-:W-:Y:S01]  /*52f0*/  FSETP.NEU.FTZ.AND P0, PT, R65.reuse, -INF , PT ;  /* 0xff8000004100780b */ /* 0x040fe20003f1d000 */
[----:B------:R-:W-:Y:S01]  /*5300*/  FMUL.FTZ R35, R65, c[0x0][0x23c] ;  /* 0x00008f0041237a20 */ /* 0x000fe20000410000 */
[----:B---3--:R-:W-:Y:S01]  /*5310*/  F2FP.BF16.PACK_AB R126, R69, R78 ;  /* 0x0000004e457e723e */ /* 0x008fe200000010ff */
[----:B------:R-:W-:Y:S01]  /*5320*/  MUFU.EX2 R68, R68 ;  /* 0x0000004400447308 */ /* 0x000fe20000000800 */
[----:B------:R-:W-:-:S02]  /*5330*/  FFMA.FTZ R41, R99, c[0x0][0x23c], -R52 ;  /* 0x00008f0063297a23 */ /* 0x000fc40000010834 */
[----:B------:R-:W-:Y:S01]  /*5340*/  FSEL R35, R35, RZ, P0 ;  /* 0x000000ff23237208 */ /* 0x000fe20000000000 */
[--C-:B------:R-:W-:Y:S02]  /*5350*/  FFMA.FTZ R37, R79, c[0x0][0x23c], -R52.reuse ;  /* 0x00008f004f257a23 */ /* 0x100fe40000010834 */
[----:B------:R-:W-:Y:S02]  /*5360*/  FFMA.FTZ R46, R97, c[0x0][0x23c], -R52 ;  /* 0x00008f00612e7a23 */ /* 0x000fe40000010834 */
[--C-:B------:R-:W-:Y:S01]  /*5370*/  FFMA.FTZ R96, R4, c[0x0][0x23c], -R35.reuse ;  /* 0x00008f0004607a23 */ /* 0x100fe20000010823 */
[----:B------:R-:W-:Y:S01]  /*5380*/  MUFU.EX2 R58, R58 ;  /* 0x0000003a003a7308 */ /* 0x000fe20000000800 */
[--C-:B------:R-:W-:Y:S01]  /*5390*/  FFMA.FTZ R75, R38, c[0x0][0x23c], -R35.reuse ;  /* 0x00008f00264b7a23 */ /* 0x100fe20000010823 */
[----:B------:R-:W1:Y:S01]  /*53a0*/  LDSM.16.MT88.4 R4, [R147+0x3000] ;  /* 0x003000009304783b */ /* 0x000e620000004200 */
[--C-:B------:R-:W-:Y:S02]  /*53b0*/  FFMA.FTZ R80, R62, c[0x0][0x23c], -R35.reuse ;  /* 0x00008f003e507a23 */ /* 0x100fe40000010823 */
[----:B------:R-:W-:-:S02]  /*53c0*/  FFMA.FTZ R63, R16, c[0x0][0x23c], -R35 ;  /* 0x00008f00103f7a23 */ /* 0x000fc40000010823 */
[--C-:B------:R-:W-:Y:S01]  /*53d0*/  FFMA.FTZ R70, R14, c[0x0][0x23c], -R35.reuse ;  /* 0x00008f000e467a23 */ /* 0x100fe20000010823 */
[----:B------:R-:W-:Y:S01]  /*53e0*/  MUFU.EX2 R96, R96 ;  /* 0x0000006000607308 */ /* 0x000fe20000000800 */
[----:B------:R-:W2:Y:S01]  /*53f0*/  LDSM.16.MT88.4 R12, [R144+0x3400] ;  /* 0x00340000900c783b */ /* 0x000ea20000004200 */
[--C-:B------:R-:W-:Y:S02]  /*5400*/  FFMA.FTZ R57, R74, c[0x0][0x23c], -R35.reuse ;  /* 0x00008f004a397a23 */ /* 0x100fe40000010823 */
        /* <DEDUP_REMOVED lines=12> */
[--C-:B------:R-:W-:Y:S01]  /*54d0*/  FFMA.FTZ R79, R146, c[0x0][0x23c], -R35.reuse ;  /* 0x00008f00924f7a23 */ /* 0x100fe20000010823 */
[----:B------:R-:W5:Y:S01]  /*54e0*/  MUFU.EX2 R63, R63 ;  /* 0x0000003f003f7308 */ /* 0x000f620000000800 */
[----:B----4-:R-:W-:Y:S01]  /*54f0*/  F2FP.BF16.PACK_AB R125, R75, R96 ;  /* 0x000000604b7d723e */ /* 0x010fe200000010ff */
[--C-:B------:R-:W-:Y:S01]  /*5500*/  FFMA.FTZ R118, R118, c[0x0][0x23c], -R35.reuse ;  /* 0x00008f0076767a23 */ /* 0x100fe20000010823 */
[----:B------:R-:W-:Y:S01]  /*5510*/  LEA R146, P0, R64, c[0x0][0x168], 0x1 ;  /* 0x00005a0040927a11 */ /* 0x000fe200078008ff */
[--C-:B------:R-:W-:Y:S02]  /*5520*/  FFMA.FTZ R116, R116, c[0x0][0x23c], -R35.reuse ;  /* 0x00008f0074747a23 */ /* 0x100fe40000010823 */
[--C-:B------:R-:W-:Y:S01]  /*5530*/  FFMA.FTZ R83, R112, c[0x0][0x23c], -R35.reuse ;  /* 0x00008f0070537a23 */ /* 0x100fe20000010823 */
[----:B------:R-:W-:Y:S01]  /*5540*/  LEA.HI.X R145, R64, c[0x0][0x16c], R2, 0x1, P0 ;  /* 0x00005b0040917a11 */ /* 0x000fe200000f0c02 */
[----:B------:R-:W-:Y:S01]  /*5550*/  MUFU.EX2 R49, R49 ;  /* 0x0000003100317308 */ /* 0x000fe20000000800 */
[----:B------:R-:W-:-:S02]  /*5560*/  FFMA.FTZ R97, R108, c[0x0][0x23c], -R35 ;  /* 0x00008f006c617a23 */ /* 0x000fc40000010823 */
[--C-:B------:R-:W-:Y:S02]  /*5570*/  FFMA.FTZ R104, R104, c[0x0][0x23c], -R35.reuse ;  /* 0x00008f0068687a23 */ /* 0x100fe40000010823 */
[--C-:B------:R-:W-:Y:S02]  /*5580*/  FFMA.FTZ R102, R102, c[0x0][0x23c], -R35.reuse ;  /* 0x00008f0066667a23 */ /* 0x100fe40000010823 */
[--C-:B------:R-:W-:Y:S01]  /*5590*/  FFMA.FTZ R99, R110, c[0x0][0x23c], -R35.reuse ;  /* 0x00008f006e637a23 */ /* 0x100fe20000010823 */
[----:B-----5:R-:W-:Y:S01]  /*55a0*/  F2FP.BF16.PACK_AB R127, R63, R80 ;  /* 0x000000503f7f723e */ /* 0x020fe200000010ff */
[----:B------:R-:W-:Y:S01]  /*55b0*/  MUFU.EX2 R70, R70 ;  /* 0x0000004600467308 */ /* 0x000fe20000000800 */
[--C-:B------:R-:W-:Y:S02]  /*55c0*/  FFMA.FTZ R103, R114, c[0x0][0x23c], -R35.reuse ;  /* 0x00008f0072677a23 */ /* 0x100fe40000010823 */
[----:B------:R-:W-:Y:S02]  /*55d0*/  FFMA.FTZ R108, R106, c[0x0][0x23c], -R35 ;  /* 0x00008f006a6c7a23 */ /* 0x000fe40000010823 */
[----:B------:R-:W-:Y:S01]  /*55e0*/  FADD.FTZ R77, R98, R77 ;  /* 0x0000004d624d7221 */ /* 0x000fe20000010000 */
[----:B------:R-:W-:Y:S01]  /*55f0*/  HMMA.16816.F32.BF16 R136, R124, R132, RZ ;  /* 0x000000847c88723c */ /* 0x000fe200000418ff */
[----:B------:R-:W-:Y:S01]  /*5600*/  FADD.FTZ R75, R96, R75 ;  /* 0x0000004b604b7221 */ /* 0x000fe20000010000 */
[----:B------:R-:W4:Y:S01]  /*5610*/  MUFU.EX2 R57, R57 ;  /* 0x0000003900397308 */ /* 0x000f220000000800 */
[----:B------:R-:W-:-:S02]  /*5620*/  FADD.FTZ R78, R78, R77 ;  /* 0x0000004d4e4e7221 */ /* 0x000fc40000010000 */
[----:B------:R-:W-:Y:S02]  /*5630*/  FADD.FTZ R80, R80, R75 ;  /* 0x0000004b50507221 */ /* 0x000fe40000010000 */
[----:B------:R-:W-:Y:S01]  /*5640*/  FADD.FTZ R69, R69, R78 ;  /* 0x0000004e45457221 */ /* 0x000fe20000010000 */
[C---:B------:R-:W-:Y:S01]  /*5650*/  HMMA.16816.F32.BF16 R132, R124.reuse, R134, RZ ;  /* 0x000000867c84723c */ /* 0x040fe200000418ff */
[----:B------:R-:W-:Y:S01]  /*5660*/  FADD.FTZ R63, R63, R80 ;  /* 0x000000503f3f7221 */ /* 0x000fe20000010000 */
[----:B------:R-:W-:Y:S01]  /*5670*/  MUFU.EX2 R62, R62 ;  /* 0x0000003e003e7308 */ /* 0x000fe20000000800 */
[--C-:B------:R-:W-:Y:S02]  /*5680*/  FFMA.FTZ R106, R73, c[0x0][0x23c], -R52.reuse ;  /* 0x00008f00496a7a23 */ /* 0x100fe40000010834 */
[----:B------:R-:W-:Y:S02]  /*5690*/  FFMA.FTZ R61, R61, c[0x0][0x23c], -R52 ;  /* 0x00008f003d3d7a23 */ /* 0x000fe40000010834 */
[--C-:B------:R-:W-:Y:S01]  /*56a0*/  FFMA.FTZ R82, R82, c[0x0][0x23c], -R35.reuse ;  /* 0x00008f0052527a23 */ /* 0x100fe20000010823 */
[----:B-1----:R-:W-:Y:S01]  /*56b0*/  HMMA.16816.F32.BF16 R128, R124, R4, RZ ;  /* 0x000000047c80723c */ /* 0x002fe200000418ff */
[--C-:B------:R-:W-:Y:S01]  /*56c0*/  FFMA.FTZ R73, R76, c[0x0][0x23c], -R35.reuse ;  /* 0x00008f004c497a23 */ /* 0x100fe20000010823 */
[----:B------:R-:W1:Y:S01]  /*56d0*/  MUFU.EX2 R55, R55 ;  /* 0x0000003700377308 */ /* 0x000e620000000800 */
[----:B------:R-:W-:-:S02]  /*56e0*/  FFMA.FTZ R60, R60, c[0x0][0x23c], -R35 ;  /* 0x00008f003c3c7a23 */ /* 0x000fc40000010823 */
[----:B------:R-:W-:Y:S02]  /*56f0*/  FFMA.FTZ R56, R56, c[0x0][0x23c], -R35 ;  /* 0x00008f0038387a23 */ /* 0x000fe40000010823 */
[----:B------:R-:W-:Y:S01]  /*5700*/  F2FP.BF16.PACK_AB R4, R51, R68 ;  /* 0x000000443304723e */ /* 0x000fe200000010ff */
[----:B------:R-:W-:Y:S01]  /*5710*/  HMMA.16816.F32.BF16 R124, R124, R6, RZ ;  /* 0x000000067c7c723c */ /* 0x000fe200000418ff */
[----:B----4-:R-:W-:Y:S01]  /*5720*/  F2FP.BF16.PACK_AB R5, R57, R70 ;  /* 0x000000463905723e */ /* 0x010fe200000010ff */
[----:B------:R-:W-:Y:S01]  /*5730*/  MUFU.EX2 R54, R54 ;  /* 0x0000003600367308 */ /* 0x000fe20000000800 */
[----:B------:R-:W-:Y:S02]  /*5740*/  FADD.FTZ R68, R68, R69 ;  /* 0x0000004544447221 */ /* 0x000fe40000010000 */
[----:B------:R-:W-:Y:S02]  /*5750*/  FADD.FTZ R70, R70, R63 ;  /* 0x0000003f46467221 */ /* 0x000fe40000010000 */
        /* <DEDUP_REMOVED lines=11> */
[--C-:B------:R-:W-:Y:S02]  /*5810*/  FFMA.FTZ R81, R81, c[0x0][0x23c], -R52.reuse ;  /* 0x00008f0051517a23 */ /* 0x100fe40000010834 */
[----:B------:R-:W-:Y:S01]  /*5820*/  FFMA.FTZ R47, R47, c[0x0][0x23c], -R52 ;  /* 0x00008f002f2f7a23 */ /* 0x000fe20000010834 */
[----:B------:R-:W-:Y:S01]  /*5830*/  HMMA.16816.F32.BF16 R132, R4, R14, R132 ;  /* 0x0000000e0484723c */ /* 0x000fe20000041884 */
[----:B------:R-:W2:Y:S01]  /*5840*/  LDSM.16.MT88.4 R12, [R147+0x3800] ;  /* 0x00380000930c783b */ /* 0x000ea20000004200 */
[----:B------:R-:W4:Y:S01]  /*5850*/  MUFU.EX2 R41, R41 ;  /* 0x0000002900297308 */ /* 0x000f220000000800 */
[----:B------:R-:W-:-:S02]  /*5860*/  FFMA.FTZ R44, R44, c[0x0][0x23c], -R35 ;  /* 0x00008f002c2c7a23 */ /* 0x000fc40000010823 */
[----:B------:R-:W-:Y:S02]  /*5870*/  FFMA.FTZ R34, R34, c[0x0][0x23c], -R35 ;  /* 0x00008f0022227a23 */ /* 0x000fe40000010823 */
[----:B------:R-:W-:Y:S01]  /*5880*/  FFMA.FTZ R45, R45, c[0x0][0x23c], -R52 ;  /* 0x00008f002d2d7a23 */ /* 0x000fe20000010834 */
[C---:B------:R-:W-:Y:S02]  /*5890*/  HMMA.16816.F32.BF16 R128, R4.reuse, R8, R128 ;  /* 0x000000080480723c */ /* 0x040fe40000041880 */
[----:B------:R-:W-:Y:S06]  /*58a0*/  MUFU.EX2 R74, R74 ;  /* 0x0000004a004a7308 */ /* 0x000fec0000000800 */
[----:B------:R-:W-:Y:S01]  /*58b0*/  HMMA.16816.F32.BF16 R124, R4, R10, R124 ;  /* 0x0000000a047c723c */ /* 0x000fe2000004187c */
[----:B------:R-:W5:Y:S01]  /*58c0*/  LDSM.16.MT88.4 R8, [R144+0x3c00] ;  /* 0x003c00009008783b */ /* 0x000f620000004200 */
[----:B------:R-:W3:Y:S05]  /*58d0*/  MUFU.EX2 R53, R53 ;  /* 0x0000003500357308 */ /* 0x000eea0000000800 */
[----:B-1----:R-:W-:Y:S01]  /*58e0*/  F2FP.BF16.PACK_AB R4, R43, R54 ;  /* 0x000000362b04723e */ /* 0x002fe200000010ff */
[----:B------:R-:W-:Y:S01]  /*58f0*/  FADD.FTZ R54, R54, R49 ;  /* 0x0000003136367221 */ /* 0x000fe20000010000 */
[----:B----4-:R-:W-:Y:S01]  /*5900*/  F2FP.BF16.PACK_AB R6, R41, R48 ;  /* 0x000000302906723e */ /* 0x010fe200000010ff */
[----:B------:R-:W-:Y:S01]  /*5910*/  MUFU.EX2 R59, R59 ;  /* 0x0000003b003b7308 */ /* 0x000fe20000000800 */
[----:B------:R-:W-:-:S02]  /*5920*/  FFMA.FTZ R49, R50, c[0x0][0x23c], -R35 ;  /* 0x00008f0032317a23 */ /* 0x000fc40000010823 */
[----:B------:R-:W-:-:S04]  /*5930*/  FADD.FTZ R43, R43, R54 ;  /* 0x000000362b2b7221 */ /* 0x000fc80000010000 */
[----:B------:R-:W-:Y:S01]  /*5940*/  FADD.FTZ R48, R48, R43 ;  /* 0x0000002b30307221 */ /* 0x000fe20000010000 */
[----:B------:R-:W1:Y:S01]  /*5950*/  MUFU.EX2 R72, R72 ;  /* 0x0000004800487308 */ /* 0x000e620000000800 */
[----:B---3--:R-:W-:Y:S01]  /*5960*/  F2FP.BF16.PACK_AB R5, R53, R74 ;  /* 0x0000004a3505723e */ /* 0x008fe200000010ff */
[----:B------:R-:W-:Y:S02]  /*5970*/  FADD.FTZ R74, R74, R55 ;  /* 0x000000374a4a7221 */ /* 0x000fe40000010000 */
[----:B------:R-:W-:Y:S02]  /*5980*/  FADD.FTZ R41, R41, R48 ;  /* 0x0000003029297221 */ /* 0x000fe40000010000 */
[----:B------:R-:W-:Y:S02]  /*5990*/  FADD.FTZ R74, R53, R74 ;  /* 0x0000004a354a7221 */ /* 0x000fe40000010000 */
[----:B------:R-:W-:Y:S01]  /*59a0*/  MUFU.EX2 R46, R46 ;  /* 0x0000002e002e7308 */ /* 0x000fe20000000800 */
[----:B-1----:R-:W-:-:S07]  /*59b0*/  F2FP.BF16.PACK_AB R7, R72, R59 ;  /* 0x0000003b4807723e */ /* 0x002fce00000010ff */
[----:B------:R-:W1:Y:S01]  /*59c0*/  MUFU.EX2 R39, R39 ;  /* 0x0000002700277308 */ /* 0x000e620000000800 */
[C---:B------:R-:W-:Y:S07]  /*59d0*/  HMMA.16816.F32.BF16 R136, R4.reuse, R16, R136 ;  /* 0x000000100488723c */ /* 0x040fee0000041888 */
[----:B------:R-:W-:Y:S01]  /*59e0*/  MUFU.EX2 R42, R42 ;  /* 0x0000002a002a7308 */ /* 0x000fe20000000800 */
[C---:B------:R-:W-:Y:S01]  /*59f0*/  HMMA.16816.F32.BF16 R132, R4.reuse, R18, R132 ;  /* 0x000000120484723c */ /* 0x040fe20000041884 */
[----:B------:R-:W3:Y:S06]  /*5a00*/  LDSM.16.MT88.4 R16, [R147+0x3c00] ;  /* 0x003c00009310783b */ /* 0x000eec0000004200 */
        /* <DEDUP_REMOVED lines=8> */
[----:B----4-:R-:W-:-:S05]  /*5a90*/  F2FP.BF16.PACK_AB R6, R37, R42 ;  /* 0x0000002a2506723e */ /* 0x010fca00000010ff */
        /* <DEDUP_REMOVED lines=8> */
[C---:B------:R-:W-:Y:S01]  /*5b20*/  HMMA.16816.F32.BF16 R132, R4.reuse, R10, R132 ;  /* 0x0000000a0484723c */ /* 0x040fe20000041884 */
[----:B------:R-:W4:Y:S06]  /*5b30*/  LDSM.16.MT88.4 R8, [R147+0x4000] ;  /* 0x004000009308783b */ /* 0x000f2c0000004200 */
[----:B------:R-:W5:Y:S01]  /*5b40*/  MUFU.EX2 R31, R31 ;  /* 0x0000001f001f7308 */ /* 0x000f620000000800 */
[C---:B---3--:R-:W-:Y:S07]  /*5b50*/  HMMA.16816.F32.BF16 R128, R4.reuse, R16, R128 ;  /* 0x000000100480723c */ /* 0x048fee0000041880 */
[----:B------:R-:W-:Y:S01]  /*5b60*/  MUFU.EX2 R116, R116 ;  /* 0x0000007400747308 */ /* 0x000fe20000000800 */
[----:B------:R-:W-:Y:S01]  /*5b70*/  HMMA.16816.F32.BF16 R124, R4, R18, R124 ;  /* 0x00000012047c723c */ /* 0x000fe2000004187c */
[----:B------:R-:W3:Y:S06]  /*5b80*/  LDSM.16.MT88.4 R16, [R144+0x4400] ;  /* 0x004400009010783b */ /* 0x000eec0000004200 */
[----:B------:R-:W2:Y:S01]  /*5b90*/  MUFU.EX2 R83, R83 ;  /* 0x0000005300537308 */ /* 0x000ea20000000800 */
[----:B-1----:R-:W-:-:S02]  /*5ba0*/  F2FP.BF16.PACK_AB R4, R33, R36 ;  /* 0x000000242104723e */ /* 0x002fc400000010ff */
[----:B-----5:R-:W-:-:S05]  /*5bb0*/  F2FP.BF16.PACK_AB R6, R31, R32 ;  /* 0x000000201f06723e */ /* 0x020fca00000010ff */
[----:B------:R-:W-:Y:S08]  /*5bc0*/  MUFU.EX2 R97, R97 ;  /* 0x0000006100617308 */ /* 0x000ff00000000800 */
[----:B------:R-:W1:Y:S01]  /*5bd0*/  MUFU.EX2 R104, R104 ;  /* 0x0000006800687308 */ /* 0x000e620000000800 */
[----:B--2---:R-:W-:-:S07]  /*5be0*/  F2FP.BF16.PACK_AB R5, R83, R116 ;  /* 0x000000745305723e */ /* 0x004fce00000010ff */
[----:B------:R-:W-:Y:S01]  /*5bf0*/  MUFU.EX2 R30, R30 ;  /* 0x0000001e001e7308 */ /* 0x000fe20000000800 */
[----:B-1----:R-:W-:-:S07]  /*5c00*/  F2FP.BF16.PACK_AB R7, R104, R97 ;  /* 0x000000616807723e */ /* 0x002fce00000010ff */
[----:B------:R-:W1:Y:S01]  /*5c10*/  MUFU.EX2 R29, R29 ;  /* 0x0000001d001d7308 */ /* 0x000e620000000800 */
[C---:B------:R-:W-:Y:S07]  /*5c20*/  HMMA.16816.F32.BF16 R136, R4.reuse, R12, R136 ;  /* 0x0000000c0488723c */ /* 0x040fee0000041888 */
[----:B------:R-:W-:Y:S01]  /*5c30*/  MUFU.EX2 R28, R28 ;  /* 0x0000001c001c7308 */ /* 0x000fe20000000800 */
[C---:B------:R-:W-:Y:S01]  /*5c40*/  HMMA.16816.F32.BF16 R132, R4.reuse, R14, R132 ;  /* 0x0000000e0484723c */ /* 0x040fe20000041884 */
[----:B------:R-:W2:Y:S06]  /*5c50*/  LDSM.16.MT88.4 R12, [R147+0x4400] ;  /* 0x00440000930c783b */ /* 0x000eac0000004200 */
[----:B------:R-:W5:Y:S01]  /*5c60*/  MUFU.EX2 R27, R27 ;  /* 0x0000001b001b7308 */ /* 0x000f620000000800 */
[C---:B----4-:R-:W-:Y:S07]  /*5c70*/  HMMA.16816.F32.BF16 R128, R4.reuse, R8, R128 ;  /* 0x000000080480723c */ /* 0x050fee0000041880 */
[----:B------:R-:W-:Y:S01]  /*5c80*/  MUFU.EX2 R102, R102 ;  /* 0x0000006600667308 */ /* 0x000fe20000000800 */
[----:B------:R-:W-:Y:S01]  /*5c90*/  HMMA.16816.F32.BF16 R124, R4, R10, R124 ;  /* 0x0000000a047c723c */ /* 0x000fe2000004187c */
[----:B------:R-:W4:Y:S06]  /*5ca0*/  LDSM.16.MT88.4 R8, [R144+0x4800] ;  /* 0x004800009008783b */ /* 0x000f2c0000004200 */
[----:B------:R-:W3:Y:S01]  /*5cb0*/  MUFU.EX2 R99, R99 ;  /* 0x0000006300637308 */ /* 0x000ee20000000800 */
[----:B-1----:R-:W-:-:S02]  /*5cc0*/  F2FP.BF16.PACK_AB R4, R29, R30 ;  /* 0x0000001e1d04723e */ /* 0x002fc400000010ff */
[----:B-----5:R-:W-:-:S05]  /*5cd0*/  F2FP.BF16.PACK_AB R6, R27, R28 ;  /* 0x0000001c1b06723e */ /* 0x020fca00000010ff */
[----:B------:R-:W-:Y:S08]  /*5ce0*/  MUFU.EX2 R103, R103 ;  /* 0x0000006700677308 */ /* 0x000ff00000000800 */
[----:B------:R-:W1:Y:S01]  /*5cf0*/  MUFU.EX2 R108, R108 ;  /* 0x0000006c006c7308 */ /* 0x000e620000000800 */
[----:B---3--:R-:W-:-:S07]  /*5d00*/  F2FP.BF16.PACK_AB R5, R99, R102 ;  /* 0x000000666305723e */ /* 0x008fce00000010ff */
        /* <DEDUP_REMOVED lines=10> */
[----:B------:R-:W-:Y:S01]  /*5db0*/  FADD.FTZ R13, R59, R74 ;  /* 0x0000004a3b0d7221 */ /* 0x000fe20000010000 */
[----:B------:R-:W-:Y:S06]  /*5dc0*/  HMMA.16816.F32.BF16 R124, R4, R14, R124 ;  /* 0x0000000e047c723c */ /* 0x000fec000004187c */
[----:B------:R-:W2:Y:S01]  /*5dd0*/  MUFU.EX2 R73, R73 ;  /* 0x0000004900497308 */ /* 0x000ea20000000800 */
[----:B------:R-:W-:Y:S01]  /*5de0*/  FADD.FTZ R13, R72, R13 ;  /* 0x0000000d480d7221 */ /* 0x000fe20000010000 */
[----:B-1----:R-:W-:-:S03]  /*5df0*/  F2FP.BF16.PACK_AB R4, R3, R26 ;  /* 0x0000001a0304723e */ /* 0x002fc600000010ff */
[----:B------:R-:W-:Y:S01]  /*5e00*/  FADD.FTZ R100, R100, R13 ;  /* 0x0000000d64647221 */ /* 0x000fe20000010000 */
[----:B-----5:R-:W-:Y:S02]  /*5e10*/  F2FP.BF16.PACK_AB R6, R61, R38 ;  /* 0x000000263d06723e */ /* 0x020fe400000010ff */
[----:B------:R-:W-:Y:S01]  /*5e20*/  MUFU.EX2 R60, R60 ;  /* 0x0000003c003c7308 */ /* 0x000fe20000000800 */
[----:B------:R-:W-:Y:S01]  /*5e30*/  LDSM.16.MT88.4 R12, [R144+0x4c00] ;  /* 0x004c0000900c783b */ /* 0x000fe20000004200 */
[----:B------:R-:W-:-:S04]  /*5e40*/  FADD.FTZ R100, R71, R100 ;  /* 0x0000006447647221 */ /* 0x000fc80000010000 */
[----:B------:R-:W-:Y:S02]  /*5e50*/  FADD.FTZ R79, R79, R100 ;  /* 0x000000644f4f7221 */ /* 0x000fe40000010000 */
        /* <DEDUP_REMOVED lines=11> */
[----:B----4-:R-:W-:Y:S01]  /*5f10*/  HMMA.16816.F32.BF16 R136, R4, R8, R136 ;  /* 0x000000080488723c */ /* 0x010fe20000041888 */
[----:B------:R-:W-:Y:S02]  /*5f20*/  MUFU.EX2 R47, R47 ;  /* 0x0000002f002f7308 */ /* 0x000fe40000000800 */
[----:B------:R-:W-:-:S04]  /*5f30*/  FADD.FTZ R102, R99, R102 ;  /* 0x0000006663667221 */ /* 0x000fc80000010000 */
[----:B------:R-:W-:Y:S01]  /*5f40*/  FADD.FTZ R9, R39, R46 ;  /* 0x0000002e27097221 */ /* 0x000fe20000010000 */
[C---:B------:R-:W-:Y:S01]  /*5f50*/  HMMA.16816.F32.BF16 R132, R4.reuse, R10, R132 ;  /* 0x0000000a0484723c */ /* 0x040fe20000041884 */
[----:B------:R-:W-:Y:S01]  /*5f60*/  FFMA.FTZ R39, R40, c[0x0][0x23c], -R35 ;  /* 0x00008f0028277a23 */ /* 0x000fe20000010823 */
[----:B------:R-:W2:Y:S01]  /*5f70*/  MUFU.EX2 R50, R45 ;  /* 0x0000002d00327308 */ /* 0x000ea20000000800 */
[----:B------:R-:W-:Y:S02]  /*5f80*/  FADD.FTZ R42, R42, R9 ;  /* 0x000000092a2a7221 */ /* 0x000fe40000010000 */
[----:B------:R-:W4:Y:S01]  /*5f90*/  LDSM.16.MT88.4 R8, [R147+0x4c00] ;  /* 0x004c00009308783b */ /* 0x000f220000004200 */
[----:B------:R-:W-:Y:S02]  /*5fa0*/  FADD.FTZ R103, R103, R102 ;  /* 0x0000006667677221 */ /* 0x000fe40000010000 */
[----:B------:R-:W-:Y:S01]  /*5fb0*/  FADD.FTZ R37, R37, R42 ;  /* 0x0000002a25257221 */ /* 0x000fe20000010000 */
[----:B---3--:R-:W-:Y:S01]  /*5fc0*/  HMMA.16816.F32.BF16 R128, R4, R16, R128 ;  /* 0x000000100480723c */ /* 0x008fe20000041880 */
[----:B------:R-:W-:Y:S01]  /*5fd0*/  MUFU.EX2 R43, R49 ;  /* 0x00000031002b7308 */ /* 0x000fe20000000800 */
[----:B------:R-:W-:-:S02]  /*5fe0*/  FADD.FTZ R103, R108, R103 ;  /* 0x000000676c677221 */ /* 0x000fc40000010000 */
[----:B------:R-:W-:Y:S02]  /*5ff0*/  FADD.FTZ R36, R36, R37 ;  /* 0x0000002524247221 */ /* 0x000fe40000010000 */
[----:B------:R-:W-:Y:S02]  /*6000*/  FADD.FTZ R82, R82, R103 ;  /* 0x0000006752527221 */ /* 0x000fe40000010000 */
[----:B------:R-:W-:Y:S01]  /*6010*/  FADD.FTZ R33, R33, R36 ;  /* 0x0000002421217221 */ /* 0x000fe20000010000 */
[----:B------:R-:W3:Y:S01]  /*6020*/  MUFU.EX2 R44, R44 ;  /* 0x0000002c002c7308 */ /* 0x000ee20000000800 */
[----:B------:R-:W-:Y:S01]  /*6030*/  HMMA.16816.F32.BF16 R124, R4, R18, R124 ;  /* 0x00000012047c723c */ /* 0x000fe2000004187c */
[----:B------:R-:W-:Y:S02]  /*6040*/  FADD.FTZ R73, R73, R82 ;  /* 0x0000005249497221 */ /* 0x000fe40000010000 */
[----:B------:R-:W-:Y:S02]  /*6050*/  FADD.FTZ R32, R32, R33 ;  /* 0x0000002120207221 */ /* 0x000fe40000010000 */
[----:B------:R-:W-:-:S02]  /*6060*/  FADD.FTZ R60, R60, R73 ;  /* 0x000000493c3c7221 */ /* 0x000fc40000010000 */
[----:B------:R-:W-:Y:S01]  /*6070*/  FADD.FTZ R31, R31, R32 ;  /* 0x000000201f1f7221 */ /* 0x000fe20000010000 */
[----:B------:R-:W-:Y:S01]  /*6080*/  MUFU.EX2 R39, R39 ;  /* 0x0000002700277308 */ /* 0x000fe20000000800 */
[----:B-1----:R-:W-:Y:S01]  /*6090*/  F2FP.BF16.PACK_AB R4, R106, R81 ;  /* 0x000000516a04723e */ /* 0x002fe200000010ff */
[----:B------:R-:W-:Y:S01]  /*60a0*/  FADD.FTZ R60, R51, R60 ;  /* 0x0000003c333c7221 */ /* 0x000fe20000010000 */
[----:B--2---:R-:W-:Y:S01]  /*60b0*/  F2FP.BF16.PACK_AB R6, R50, R47 ;  /* 0x0000002f3206723e */ /* 0x004fe200000010ff */
[----:B------:R-:W-:Y:S01]  /*60c0*/  FADD.FTZ R30, R30, R31 ;  /* 0x0000001f1e1e7221 */ /* 0x000fe20000010000 */
[----:B---3--:R-:W-:-:S03]  /*60d0*/  F2FP.BF16.PACK_AB R5, R44, R43 ;  /* 0x0000002b2c05723e */ /* 0x008fc600000010ff */
[----:B------:R-:W1:Y:S01]  /*60e0*/  MUFU.EX2 R34, R34 ;  /* 0x0000002200227308 */ /* 0x000e620000000800 */
[----:B------:R-:W-:Y:S02]  /*60f0*/  FADD.FTZ R29, R29, R30 ;  /* 0x0000001e1d1d7221 */ /* 0x000fe40000010000 */
        /* <DEDUP_REMOVED lines=8> */
[----:B----4-:R-:W-:Y:S02]  /*6180*/  HMMA.16816.F32.BF16 R128, R4, R8, R128 ;  /* 0x000000080480723c */ /* 0x010fe40000041880 */
[----:B------:R-:W-:-:S05]  /*6190*/  FADD.FTZ R99, R34, R39 ;  /* 0x0000002722637221 */ /* 0x000fca0000010000 */
        /* <DEDUP_REMOVED lines=8> */
[----:B------:R-:W-:Y:S01]  /*6220*/  FADD.FTZ R97, R50, R47 ;  /* 0x0000002f32617221 */ /* 0x000fe20000010000 */
[----:B------:R-:W-:Y:S03]  /*6230*/  @!UPT UIADD3 URZ, URZ, URZ, URZ ;  /* 0x0000003f3f3ff290 */ /* 0x000fe6000fffe03f */
        /* <DEDUP_REMOVED lines=63> */
.L_x_4809:
[----:B------:R-:W-:-:S04]  /*6630*/  LEA R6, -R3, RZ, 0x7 ;  /* 0x000000ff03067211 */ /* 0x000fc800078e39ff */
[----:B------:R-:W-:Y:S02]  /*6640*/  SHF.R.S32.HI R5, RZ, 0x1f, R6 ;  /* 0x0000001fff057819 */ /* 0x000fe40000011406 */
.L_x_4810:
[----:B------:R-:W-:Y:S01]  /*6650*/  ISETP.GE.AND P0, PT, R119, c[0x0][0x220], PT ;  /* 0x0000880077007a0c */ /* 0x000fe20003f06270 */
[----:B------:R-:W-:Y:S01]  /*6660*/  IMAD.SHL.U32 R96, R120, 0x80, RZ ;  /* 0x0000008078607824 */ /* 0x000fe200078e00ff */
[----:B------:R-:W-:-:S04]  /*6670*/  LEA R160, P5, R6, R160, 0x1 ;  /* 0x000000a006a07211 */ /* 0x000fc800078a08ff */
[----:B------:R-:W-:Y:S02]  /*6680*/  LEA.HI.X R161, R6, R161, R5, 0x1, P5 ;  /* 0x000000a106a17211 */ /* 0x000fe400028f0c05 */
[C-C-:B------:R-:W-:Y:S02]  /*6690*/  LOP3.LUT R103, R96.reuse, 0x48, R101.reuse, 0xfe, !PT ;  /* 0x0000004860677812 */ /* 0x140fe400078efe65 */
[----:B------:R-:W-:Y:S02]  /*66a0*/  LOP3.LUT R105, R96, 0x50, R101, 0xfe, !PT ;  /* 0x0000005060697812 */ /* 0x000fe400078efe65 */
[----:B------:R-:W-:Y:S01]  /*66b0*/  I2F R100, R103 ;  /* 0x0000006700647306 */ /* 0x000fe20000201400 */
        /* <DEDUP_REMOVED lines=9> */
[C---:B------:R-:W-:Y:S01]  /*6750*/  @!P0 IADD3 R9, P3, R6.reuse, R9, RZ ;  /* 0x0000000906098210 */ /* 0x040fe20007f7e0ff */
[----:B------:R-:W-:Y:S01]  /*6760*/  @!P0 IMAD.MOV.U32 R3, RZ, RZ, c[0x0][0x1a4] ;  /* 0x00006900ff038624 */ /* 0x000fe200078e00ff */
[----:B------:R-:W-:Y:S01]  /*6770*/  @!P0 IADD3 R8, P2, R6, R10, RZ ;  /* 0x0000000a06088210 */ /* 0x000fe20007f5e0ff */
[----:B------:R-:W-:Y:S01]  /*6780*/  @P0 STS.64 [R115+0x3008], RZ ;  /* 0x003008ff73000388 */ /* 0x000fe20000000a00 */
[----:B------:R-:W-:Y:S01]  /*6790*/  @!P0 LEA R12, P4, R7, c[0x0][0x170], 0x1 ;  /* 0x00005c00070c8a11 */ /* 0x000fe200078808ff */
[----:B------:R-:W-:Y:S01]  /*67a0*/  @!P0 IMAD R3, R3, 0x60, RZ ;  /* 0x0000006003038824 */ /* 0x000fe200078e02ff */
[----:B------:R-:W-:Y:S01]  /*67b0*/  I2F R102, R105 ;  /* 0x0000006900667306 */ /* 0x000fe20000201400 */
        /* <DEDUP_REMOVED lines=9> */
[C---:B------:R-:W-:Y:S02]  /*6850*/  @!P0 LEA R10, P2, R8.reuse, c[0x0][0x170], 0x1 ;  /* 0x00005c00080a8a11 */ /* 0x040fe400078408ff */
        /* <DEDUP_REMOVED lines=8> */
[----:B------:R-:W-:Y:S01]  /*68e0*/  I2F R98, R3 ;  /* 0x0000000300627306 */ /* 0x000fe20000201400 */
[----:B------:R-:W-:Y:S01]  /*68f0*/  @!PT LDS RZ, [RZ] ;  /* 0x00000000fffff984 */ /* 0x000fe20000000800 */
[----:B------:R-:W-:Y:S01]  /*6900*/  @!PT LDS RZ, [RZ] ;  /* 0x00000000fffff984 */ /* 0x000fe20000000800 */
[----:B------:R-:W-:Y:S01]  /*6910*/  @!PT LDS RZ, [RZ] ;  /* 0x00000000fffff984 */ /* 0x000fe20000000800 */
[----:B------:R2:W-:Y:S01]  /*6920*/  @!P0 LDGSTS.E.BYPASS.LTC128B.128 [R115+0x4000], [R14.64] ;  /* 0x040000000e738fae */ /* 0x0005e2000b901d46 */
[----:B------:R-:W-:-:S02]  /*6930*/  ISETP.GE.AND P3, PT, R3, R66, PT ;  /* 0x000000420300720c */ /* 0x000fc40003f66270 */
[----:B------:R-:W-:Y:S01]  /*6940*/  ISETP.GE.AND P4, PT, R3, R0, PT ;  /* 0x000000000300720c */ /* 0x000fe20003f86270 */
        /* <DEDUP_REMOVED lines=9> */
[----:B------:R-:W-:Y:S04]  /*69e0*/  LDSM.16.M88.4 R156, [R93] ;  /* 0x000000005d9c783b */ /* 0x000fe80000000200 */
[----:B------:R-:W1:Y:S04]  /*69f0*/  LDSM.16.M88.4 R80, [R89] ;  /* 0x000000005950783b */ /* 0x000e680000000200 */
[----:B------:R-:W1:Y:S04]  /*6a00*/  LDSM.16.M88.4 R60, [R92+0x1000] ;  /* 0x001000005c3c783b */ /* 0x000e680000000200 */
[----:B------:R-:W1:Y:S04]  /*6a10*/  LDSM.16.M88.4 R28, [R92+0x2000] ;  /* 0x002000005c1c783b */ /* 0x000e680000000200 */
[----:B------:R-:W1:Y:S04]  /*6a20*/  LDSM.16.M88.4 R20, [R92+0x2400] ;  /* 0x002400005c14783b */ /* 0x000e680000000200 */
[----:B--2---:R-:W2:Y:S04]  /*6a30*/  LDSM.16.M88.4 R12, [R92+0x2800] ;  /* 0x002800005c0c783b */ /* 0x004ea80000000200 */
[----:B------:R-:W3:Y:S01]  /*6a40*/  LDSM.16.M88.4 R72, [R92+0x2c00] ;  /* 0x002c00005c48783b */ /* 0x000ee20000000200 */
[C---:B----4-:R-:W-:Y:S03]  /*6a50*/  HMMA.16816.F32.BF16 R48, R4.reuse, R44, RZ ;  /* 0x0000002c0430723c */ /* 0x050fe600000418ff */
[----:B------:R-:W4:Y:S04]  /*6a60*/  LDSM.16.M88.4 R148, [R90] ;  /* 0x000000005a94783b */ /* 0x000f280000000200 */
[----:B------:R-:W2:Y:S01]  /*6a70*/  LDSM.16.M88.4 R76, [R88] ;  /* 0x00000000584c783b */ /* 0x000ea20000000200 */
[C---:B------:R-:W-:Y:S03]  /*6a80*/  HMMA.16816.F32.BF16 R44, R4.reuse, R46, RZ ;  /* 0x0000002e042c723c */ /* 0x040fe600000418ff */
[----:B------:R-:W2:Y:S04]  /*6a90*/  LDSM.16.M88.4 R152, [R91] ;  /* 0x000000005b98783b */ /* 0x000ea80000000200 */
[----:B------:R-:W0:Y:S01]  /*6aa0*/  LDGDEPBAR ;  /* 0x00000000000079af */ /* 0x000e220000000000 */
[C---:B-----5:R-:W-:Y:S08]  /*6ab0*/  HMMA.16816.F32.BF16 R56, R4.reuse, R52, RZ ;  /* 0x000000340438723c */ /* 0x060ff000000418ff */
[C---:B------:R-:W-:Y:S08]  /*6ac0*/  HMMA.16816.F32.BF16 R52, R4.reuse, R54, RZ ;  /* 0x000000360434723c */ /* 0x040ff000000418ff */
[C---:B-1----:R-:W-:Y:S08]  /*6ad0*/  HMMA.16816.F32.BF16 R40, R4.reuse, R36, RZ ;  /* 0x000000240428723c */ /* 0x042ff000000418ff */
[----:B------:R-:W-:Y:S08]  /*6ae0*/  HMMA.16816.F32.BF16 R36, R4, R38, RZ ;  /* 0x000000260424723c */ /* 0x000ff000000418ff */
[C---:B------:R-:W-:Y:S08]  /*6af0*/  HMMA.16816.F32.BF16 R48, R156.reuse, R80, R48 ;  /* 0x000000509c30723c */ /* 0x040ff00000041830 */
[----:B------:R-:W-:Y:S01]  /*6b00*/  HMMA.16816.F32.BF16 R44, R156, R82, R44 ;  /* 0x000000529c2c723c */ /* 0x000fe2000004182c */
[----:B------:R-:W1:Y:S07]  /*6b10*/  LDSM.16.M88.4 R80, [R85] ;  /* 0x000000005550783b */ /* 0x000e6e0000000200 */
[C---:B------:R-:W-:Y:S08]  /*6b20*/  HMMA.16816.F32.BF16 R68, R4.reuse, R60, RZ ;  /* 0x0000003c0444723c */ /* 0x040ff000000418ff */
[----:B------:R-:W-:Y:S01]  /*6b30*/  HMMA.16816.F32.BF16 R32, R4, R28, RZ ;  /* 0x0000001c0420723c */ /* 0x000fe200000418ff */
[----:B------:R-:W-:-:S04]  /*6b40*/  FMUL.FTZ R49, R49, c[0x0][0x2ec] ;  /* 0x0000bb0031317a20 */ /* 0x000fc80000410000 */
[----:B------:R-:W-:Y:S03]  /*6b50*/  MUFU.TANH R118, R49 ;  /* 0x0000003100767308 */ /* 0x000fe60000002400 */
[C---:B------:R-:W-:Y:S01]  /*6b60*/  HMMA.16816.F32.BF16 R24, R4.reuse, R20, RZ ;  /* 0x000000140418723c */ /* 0x040fe200000418ff */
[----:B------:R-:W-:Y:S02]  /*6b70*/  FMUL.FTZ R168, R44, c[0x0][0x2ec] ;  /* 0x0000bb002ca87a20 */ /* 0x000fe40000410000 */
[----:B------:R-:W-:Y:S02]  /*6b80*/  FMUL.FTZ R45, R45, c[0x0][0x2ec] ;  /* 0x0000bb002d2d7a20 */ /* 0x000fe40000410000 */
[----:B------:R-:W-:Y:S02]  /*6b90*/  FMUL.FTZ R47, R47, c[0x0][0x2ec] ;  /* 0x0000bb002f2f7a20 */ /* 0x000fe40000410000 */
[----:B------:R-:W-:Y:S01]  /*6ba0*/  MUFU.TANH R116, R45 ;  /* 0x0000002d00747308 */ /* 0x000fe20000002400 */
[C---:B--2---:R-:W-:Y:S07]  /*6bb0*/  HMMA.16816.F32.BF16 R16, R4.reuse, R12, RZ ;  /* 0x0000000c0410723c */ /* 0x044fee00000418ff */
[----:B------:R-:W-:Y:S01]  /*6bc0*/  MUFU.TANH R168, R168 ;  /* 0x000000a800a87308 */ /* 0x000fe20000002400 */
[C---:B------:R-:W-:Y:S08]  /*6bd0*/  HMMA.16816.F32.BF16 R60, R4.reuse, R62, RZ ;  /* 0x0000003e043c723c */ /* 0x040ff000000418ff */
[C---:B------:R-:W-:Y:S08]  /*6be0*/  HMMA.16816.F32.BF16 R28, R4.reuse, R30, RZ ;  /* 0x0000001e041c723c */ /* 0x040ff000000418ff */
[C---:B------:R-:W-:Y:S08]  /*6bf0*/  HMMA.16816.F32.BF16 R20, R4.reuse, R22, RZ ;  /* 0x000000160414723c */ /* 0x040ff000000418ff */
[C---:B------:R-:W-:Y:S08]  /*6c00*/  HMMA.16816.F32.BF16 R12, R4.reuse, R14, RZ ;  /* 0x0000000e040c723c */ /* 0x040ff000000418ff */
[C---:B---3--:R-:W-:Y:S08]  /*6c10*/  HMMA.16816.F32.BF16 R8, R4.reuse, R72, RZ ;  /* 0x000000480408723c */ /* 0x048ff000000418ff */
[----:B------:R-:W-:Y:S01]  /*6c20*/  HMMA.16816.F32.BF16 R4, R4, R74, RZ ;  /* 0x0000004a0404723c */ /* 0x000fe200000418ff */
[----:B------:R-:W2:Y:S07]  /*6c30*/  LDSM.16.M88.4 R72, [R87] ;  /* 0x000000005748783b */ /* 0x000eae0000000200 */
[C---:B----4-:R-:W-:Y:S08]  /*6c40*/  HMMA.16816.F32.BF16 R56, R156.reuse, R148, R56 ;  /* 0x000000949c38723c */ /* 0x050ff00000041838 */
[C---:B------:R-:W-:Y:S01]  /*6c50*/  HMMA.16816.F32.BF16 R52, R156.reuse, R150, R52 ;  /* 0x000000969c34723c */ /* 0x040fe20000041834 */
[----:B------:R-:W3:Y:S07]  /*6c60*/  LDSM.16.M88.4 R148, [R86] ;  /* 0x000000005694783b */ /* 0x000eee0000000200 */
[C---:B------:R-:W-:Y:S08]  /*6c70*/  HMMA.16816.F32.BF16 R40, R156.reuse, R76, R40 ;  /* 0x0000004c9c28723c */ /* 0x040ff00000041828 */
[----:B------:R-:W-:Y:S01]  /*6c80*/  HMMA.16816.F32.BF16 R36, R156, R78, R36 ;  /* 0x0000004e9c24723c */ /* 0x000fe20000041824 */
[----:B------:R-:W4:Y:S01]  /*6c90*/  LDSM.16.M88.4 R76, [R84] ;  /* 0x00000000544c783b */ /* 0x000f220000000200 */
[----:B------:R-:W-:Y:S01]  /*6ca0*/  FMUL.FTZ R104, R57, c[0x0][0x2ec] ;  /* 0x0000bb0039687a20 */ /* 0x000fe20000410000 */
[----:B------:R-:W-:-:S04]  /*6cb0*/  DEPBAR.LE SB0, 0x0 ;  /* 0x000080000000791a */ /* 0x000fc80000000000 */
[----:B------:R-:W-:Y:S01]  /*6cc0*/  FMUL.FTZ R166, R58, c[0x0][0x2ec] ;  /* 0x0000bb003aa67a20 */ /* 0x000fe20000410000 */
[C---:B------:R-:W-:Y:S01]  /*6cd0*/  HMMA.16816.F32.BF16 R68, R156.reuse, R152, R68 ;  /* 0x000000989c44723c */ /* 0x040fe20000041844 */
[----:B------:R-:W-:Y:S01]  /*6ce0*/  MUFU.TANH R104, R104 ;  /* 0x0000006800687308 */ /* 0x000fe20000002400 */
[----:B------:R-:W-:Y:S02]  /*6cf0*/  FMUL.FTZ R58, R59, c[0x0][0x2ec] ;  /* 0x0000bb003b3a7a20 */ /* 0x000fe40000410000 */
[----:B------:R-:W-:Y:S02]  /*6d00*/  FMUL.FTZ R53, R53, c[0x0][0x2ec] ;  /* 0x0000bb0035357a20 */ /* 0x000fe40000410000 */
[----:B------:R-:W-:Y:S01]  /*6d10*/  FMUL.FTZ R57, R52, c[0x0][0x2ec] ;  /* 0x0000bb0034397a20 */ /* 0x000fe20000410000 */
[----:B------:R-:W-:Y:S01]  /*6d20*/  LOP3.LUT R153, R96, 0x18, R101, 0xfe, !PT ;  /* 0x0000001860997812 */ /* 0x000fe200078efe65 */
[----:B-1----:R-:W-:Y:S01]  /*6d30*/  HMMA.16816.F32.BF16 R16, R156, R80, R16 ;  /* 0x000000509c10723c */ /* 0x002fe20000041810 */
[----:B------:R-:W-:Y:S01]  /*6d40*/  FMUL.FTZ R43, R43, c[0x0][0x2ec] ;  /* 0x0000bb002b2b7a20 */ /* 0x000fe20000410000 */
[----:B------:R-:W-:Y:S01]  /*6d50*/  MUFU.TANH R58, R58 ;  /* 0x0000003a003a7308 */ /* 0x000fe20000002400 */
[----:B------:R-:W-:-:S02]  /*6d60*/  FMUL.FTZ R52, R54, c[0x0][0x2ec] ;  /* 0x0000bb0036347a20 */ /* 0x000fc40000410000 */
[----:B------:R-:W-:Y:S02]  /*6d70*/  FMUL.FTZ R54, R48, c[0x0][0x2ec] ;  /* 0x0000bb0030367a20 */ /* 0x000fe40000410000 */
[----:B------:R-:W-:Y:S01]  /*6d80*/  FMUL.FTZ R48, R50, c[0x0][0x2ec] ;  /* 0x0000bb0032307a20 */ /* 0x000fe20000410000 */
[C---:B------:R-:W-:Y:S01]  /*6d90*/  HMMA.16816.F32.BF16 R60, R156.reuse, R154, R60 ;  /* 0x0000009a9c3c723c */ /* 0x040fe2000004183c */
[----:B------:R-:W-:Y:S01]  /*6da0*/  FMUL.FTZ R50, R51, c[0x0][0x2ec] ;  /* 0x0000bb0033327a20 */ /* 0x000fe20000410000 */
[----:B------:R1:W-:Y:S01]  /*6db0*/  MUFU.TANH R44, R43 ;  /* 0x0000002b002c7308 */ /* 0x0003e20000002400 */
[----:B------:R-:W-:Y:S01]  /*6dc0*/  FMUL.FTZ R55, R55, c[0x0][0x2ec] ;  /* 0x0000bb0037377a20 */ /* 0x000fe20000410000 */
[C-C-:B------:R-:W-:Y:S01]  /*6dd0*/  LOP3.LUT R81, R96.reuse, 0x78, R101.reuse, 0xfe, !PT ;  /* 0x0000007860517812 */ /* 0x140fe200078efe65 */
[----:B------:R-:W-:Y:S01]  /*6de0*/  FMUL.FTZ R41, R41, c[0x0][0x2ec] ;  /* 0x0000bb0029297a20 */ /* 0x000fe20000410000 */
[----:B------:R-:W-:Y:S01]  /*6df0*/  LOP3.LUT R51, R96, 0x38, R101, 0xfe, !PT ;  /* 0x0000003860337812 */ /* 0x000fe200078efe65 */
[----:B------:R-:W-:Y:S01]  /*6e00*/  FMUL.FTZ R170, R37, c[0x0][0x2ec] ;  /* 0x0000bb0025aa7a20 */ /* 0x000fe20000410000 */
[----:B------:R-:W-:Y:S01]  /*6e10*/  HMMA.16816.F32.BF16 R12, R156, R82, R12 ;  /* 0x000000529c0c723c */ /* 0x000fe2000004180c */
[----:B------:R-:W-:Y:S01]  /*6e20*/  FMUL.FTZ R164, R70, c[0x0][0x2ec] ;  /* 0x0000bb0046a47a20 */ /* 0x000fe20000410000 */
[----:B------:R-:W-:Y:S01]  /*6e30*/  MUFU.TANH R110, R53 ;  /* 0x00000035006e7308 */ /* 0x000fe20000002400 */
[----:B------:R-:W-:-:S02]  /*6e40*/  FMUL.FTZ R70, R71, c[0x0][0x2ec] ;  /* 0x0000bb0047467a20 */ /* 0x000fc40000410000 */
[----:B------:R-:W-:Y:S02]  /*6e50*/  FMUL.FTZ R56, R56, c[0x0][0x2ec] ;  /* 0x0000bb0038387a20 */ /* 0x000fe40000410000 */
[----:B------:R-:W-:Y:S01]  /*6e60*/  FMUL.FTZ R36, R36, c[0x0][0x2ec] ;  /* 0x0000bb0024247a20 */ /* 0x000fe20000410000 */
[C---:B--2---:R-:W-:Y:S01]  /*6e70*/  HMMA.16816.F32.BF16 R32, R156.reuse, R72, R32 ;  /* 0x000000489c20723c */ /* 0x044fe20000041820 */
[----:B------:R-:W-:Y:S01]  /*6e80*/  FMUL.FTZ R200, R19, c[0x0][0x2ec] ;  /* 0x0000bb0013c87a20 */ /* 0x000fe20000410000 */
[----:B------:R-:W-:Y:S01]  /*6e90*/  MUFU.TANH R70, R70 ;  /* 0x0000004600467308 */ /* 0x000fe20000002400 */
[----:B------:R-:W-:Y:S01]  /*6ea0*/  FMUL.FTZ R194, R17, c[0x0][0x2ec] ;  /* 0x0000bb0011c27a20 */ /* 0x000fe20000410000 */
[--C-:B------:R-:W-:Y:S01]  /*6eb0*/  LOP3.LUT R83, R96, 0x8, R101.reuse, 0xfe, !PT ;  /* 0x0000000860537812 */ /* 0x100fe200078efe65 */
[----:B------:R-:W-:Y:S02]  /*6ec0*/  FMUL.FTZ R16, R16, c[0x0][0x2ec] ;  /* 0x0000bb0010107a20 */ /* 0x000fe40000410000 */
[----:B------:R-:W-:Y:S01]  /*6ed0*/  FMUL.FTZ R18, R18, c[0x0][0x2ec] ;  /* 0x0000bb0012127a20 */ /* 0x000fe20000410000 */
[----:B---3--:R-:W-:Y:S01]  /*6ee0*/  HMMA.16816.F32.BF16 R20, R156, R150, R20 ;  /* 0x000000969c14723c */ /* 0x008fe20000041814 */
[----:B------:R-:W-:Y:S01]  /*6ef0*/  FMUL.FTZ R61, R61, c[0x0][0x2ec] ;  /* 0x0000bb003d3d7a20 */ /* 0x000fe20000410000 */
[----:B------:R-:W-:Y:S01]  /*6f00*/  MUFU.TANH R50, R50 ;  /* 0x0000003200327308 */ /* 0x000fe20000002400 */
[----:B------:R-:W-:Y:S01]  /*6f10*/  LOP3.LUT R73, R96, 0x58, R101, 0xfe, !PT ;  /* 0x0000005860497812 */ /* 0x000fe200078efe65 */
[----:B------:R-:W-:-:S02]  /*6f20*/  FMUL.FTZ R39, R39, c[0x0][0x2ec] ;  /* 0x0000bb0027277a20 */ /* 0x000fc40000410000 */
[----:B------:R-:W-:Y:S01]  /*6f30*/  FMUL.FTZ R40, R40, c[0x0][0x2ec] ;  /* 0x0000bb0028287a20 */ /* 0x000fe20000410000 */
[--C-:B------:R-:W-:Y:S01]  /*6f40*/  LOP3.LUT R151, R96, 0x70, R101.reuse, 0xfe, !PT ;  /* 0x0000007060977812 */ /* 0x100fe200078efe65 */
[C---:B------:R-:W-:Y:S01]  /*6f50*/  HMMA.16816.F32.BF16 R24, R156.reuse, R148, R24 ;  /* 0x000000949c18723c */ /* 0x040fe20000041818 */
[----:B------:R-:W-:Y:S01]  /*6f60*/  FMUL.FTZ R17, R12, c[0x0][0x2ec] ;  /* 0x0000bb000c117a20 */ /* 0x000fe20000410000 */
[----:B------:R-:W-:Y:S01]  /*6f70*/  MUFU.TANH R80, R61 ;  /* 0x0000003d00507308 */ /* 0x000fe20000002400 */
[----:B------:R-:W-:Y:S02]  /*6f80*/  FMUL.FTZ R192, R13, c[0x0][0x2ec] ;  /* 0x0000bb000dc07a20 */ /* 0x000fe40000410000 */
[----:B------:R-:W-:Y:S02]  /*6f90*/  FMUL.FTZ R13, R14, c[0x0][0x2ec] ;  /* 0x0000bb000e0d7a20 */ /* 0x000fe40000410000 */
[----:B------:R-:W-:Y:S01]  /*6fa0*/  LOP3.LUT R149, R96, 0x68, R101, 0xfe, !PT ;  /* 0x0000006860957812 */ /* 0x000fe200078efe65 */
[----:B----4-:R-:W-:Y:S01]  /*6fb0*/  HMMA.16816.F32.BF16 R4, R156, R78, R4 ;  /* 0x0000004e9c04723c */ /* 0x010fe20000041804 */
[----:B------:R-:W-:Y:S01]  /*6fc0*/  FMUL.FTZ R35, R35, c[0x0][0x2ec] ;  /* 0x0000bb0023237a20 */ /* 0x000fe20000410000 */
[----:B------:R-:W-:Y:S01]  /*6fd0*/  MUFU.TANH R112, R55 ;  /* 0x0000003700707308 */ /* 0x000fe20000002400 */
[----:B------:R-:W-:-:S02]  /*6fe0*/  FMUL.FTZ R34, R34, c[0x0][0x2ec] ;  /* 0x0000bb0022227a20 */ /* 0x000fc40000410000 */
[----:B------:R-:W-:Y:S02]  /*6ff0*/  FMUL.FTZ R190, R33, c[0x0][0x2ec] ;  /* 0x0000bb0021be7a20 */ /* 0x000fe40000410000 */
[----:B------:R-:W-:Y:S01]  /*7000*/  LOP3.LUT R79, R96, R101, RZ, 0xfc, !PT ;  /* 0x00000065604f7212 */ /* 0x000fe200078efcff */
[C---:B------:R-:W-:Y:S01]  /*7010*/  HMMA.16816.F32.BF16 R28, R156.reuse, R74, R28 ;  /* 0x0000004a9c1c723c */ /* 0x040fe2000004181c */
[----:B------:R-:W-:Y:S01]  /*7020*/  FMUL.FTZ R196, R23, c[0x0][0x2ec] ;  /* 0x0000bb0017c47a20 */ /* 0x000fe20000410000 */
[----:B------:R2:W-:Y:S01]  /*7030*/  MUFU.TANH R188, R35 ;  /* 0x0000002300bc7308 */ /* 0x0005e20000002400 */
[C---:B------:R-:W-:Y:S01]  /*7040*/  IADD3 R155, R79.reuse, 0x1, RZ ;  /* 0x000000014f9b7810 */ /* 0x040fe20007ffe0ff */
[----:B------:R-:W-:Y:S01]  /*7050*/  FMUL.FTZ R20, R20, c[0x0][0x2ec] ;  /* 0x0000bb0014147a20 */ /* 0x000fe20000410000 */
[----:B------:R-:W-:Y:S01]  /*7060*/  IADD3 R19, R79, 0x9, RZ ;  /* 0x000000094f137810 */ /* 0x000fe20007ffe0ff */
[----:B------:R-:W-:Y:S01]  /*7070*/  FMUL.FTZ R32, R32, c[0x0][0x2ec] ;  /* 0x0000bb0020207a20 */ /* 0x000fe20000410000 */
[----:B------:R-:W-:Y:S01]  /*7080*/  ISETP.GE.AND P6, PT, R155, R66, PT ;  /* 0x000000429b00720c */ /* 0x000fe20003fc6270 */
[----:B------:R-:W-:Y:S01]  /*7090*/  HMMA.16816.F32.BF16 R8, R156, R76, R8 ;  /* 0x0000004c9c08723c */ /* 0x000fe20000041808 */
[----:B------:R-:W-:Y:S01]  /*70a0*/  FMUL.FTZ R27, R27, c[0x0][0x2ec] ;  /* 0x0000bb001b1b7a20 */ /* 0x000fe20000410000 */
[----:B------:R-:W-:Y:S01]  /*70b0*/  I2F R78, R155 ;  /* 0x0000009b004e7306 */ /* 0x000fe20000201400 */
[----:B------:R-:W-:Y:S01]  /*70c0*/  ISETP.GE.AND P5, PT, R155, R0, PT ;  /* 0x000000009b00720c */ /* 0x000fe20003fa6270 */
[----:B------:R-:W-:Y:S01]  /*70d0*/  FMUL.FTZ R24, R24, c[0x0][0x2ec] ;  /* 0x0000bb0018187a20 */ /* 0x000fe20000410000 */
[----:B------:R-:W-:Y:S01]  /*70e0*/  ISETP.GE.AND P2, PT, R19, R66, PT ;  /* 0x000000421300720c */ /* 0x000fe20003f46270 */
[----:B------:R-:W-:Y:S01]  /*70f0*/  FMUL.FTZ R26, R26, c[0x0][0x2ec] ;  /* 0x0000bb001a1a7a20 */ /* 0x000fe20000410000 */
[C---:B-1----:R-:W-:Y:S01]  /*7100*/  IADD3 R43, R79.reuse, 0x19, RZ ;  /* 0x000000194f2b7810 */ /* 0x042fe20007ffe0ff */
[----:B------:R-:W-:Y:S01]  /*7110*/  FMUL.FTZ R158, R68, c[0x0][0x2ec] ;  /* 0x0000bb00449e7a20 */ /* 0x000fe20000410000 */
[----:B------:R-:W-:Y:S01]  /*7120*/  IADD3 R45, R79, 0x49, RZ ;  /* 0x000000494f2d7810 */ /* 0x000fe20007ffe0ff */
[----:B------:R-:W-:Y:S01]  /*7130*/  FMUL.FTZ R68, R69, c[0x0][0x2ec] ;  /* 0x0000bb0045447a20 */ /* 0x000fe20000410000 */
[----:B------:R-:W1:Y:S01]  /*7140*/  I2F R76, R155 ;  /* 0x0000009b004c7306 */ /* 0x000e620000201400 */
[----:B--2---:R-:W-:Y:S01]  /*7150*/  IADD3 R35, R79, 0x11, RZ ;  /* 0x000000114f237810 */ /* 0x004fe20007ffe0ff */
[----:B------:R-:W-:Y:S01]  /*7160*/  FMUL.FTZ R69, R60, c[0x0][0x2ec] ;  /* 0x0000bb003c457a20 */ /* 0x000fe20000410000 */
[C-C-:B------:R-:W-:Y:S01]  /*7170*/  LOP3.LUT R75, R96.reuse, 0x60, R101.reuse, 0xfe, !PT ;  /* 0x00000060604b7812 */ /* 0x140fe200078efe65 */
[----:B------:R-:W-:Y:S01]  /*7180*/  FMUL.FTZ R60, R63, c[0x0][0x2ec] ;  /* 0x0000bb003f3c7a20 */ /* 0x000fe20000410000 */
[----:B------:R-:W-:Y:S01]  /*7190*/  LOP3.LUT R77, R96, 0x10, R101, 0xfe, !PT ;  /* 0x00000010604d7812 */ /* 0x000fe200078efe65 */
[----:B------:R-:W-:-:S02]  /*71a0*/  FMUL.FTZ R156, R25, c[0x0][0x2ec] ;  /* 0x0000bb00199c7a20 */ /* 0x000fc40000410000 */
[----:B------:R-:W2:Y:S01]  /*71b0*/  MUFU.TANH R68, R68 ;  /* 0x0000004400447308 */ /* 0x000ea20000002400 */
[----:B------:R-:W-:Y:S02]  /*71c0*/  FMUL.FTZ R186, R31, c[0x0][0x2ec] ;  /* 0x0000bb001fba7a20 */ /* 0x000fe40000410000 */
[----:B------:R-:W-:Y:S02]  /*71d0*/  FMUL.FTZ R33, R28, c[0x0][0x2ec] ;  /* 0x0000bb001c217a20 */ /* 0x000fe40000410000 */
[----:B------:R-:W-:Y:S02]  /*71e0*/  FMUL.FTZ R30, R30, c[0x0][0x2ec] ;  /* 0x0000bb001e1e7a20 */ /* 0x000fe40000410000 */
[----:B------:R-:W-:Y:S01]  /*71f0*/  FMUL.FTZ R28, R29, c[0x0][0x2ec] ;  /* 0x0000bb001d1c7a20 */ /* 0x000fe20000410000 */
[----:B------:R-:W3:Y:S01]  /*7200*/  I2F R12, R19 ;  /* 0x00000013000c7306 */ /* 0x000ee20000201400 */
[----:B-1----:R-:W-:Y:S02]  /*7210*/  FFMA.FTZ R14, R95, R76, R70 ;  /* 0x0000004c5f0e7223 */ /* 0x002fe40000010046 */
[----:B------:R-:W-:-:S02]  /*7220*/  FMUL.FTZ R4, R4, c[0x0][0x2ec] ;  /* 0x0000bb0004047a20 */ /* 0x000fc40000410000 */
[----:B------:R-:W-:Y:S01]  /*7230*/  FMUL.FTZ R49, R10, c[0x0][0x2ec] ;  /* 0x0000bb000a317a20 */ /* 0x000fe20000410000 */
[----:B------:R-:W-:Y:S01]  /*7240*/  FSEL R14, R14, -INF , !P5 ;  /* 0xff8000000e0e7808 */ /* 0x000fe20006800000 */
[----:B------:R-:W-:Y:S01]  /*7250*/  FMUL.FTZ R6, R6, c[0x0][0x2ec] ;  /* 0x0000bb0006067a20 */ /* 0x000fe20000410000 */
[----:B------:R-:W-:Y:S01]  /*7260*/  MUFU.TANH R23, R16 ;  /* 0x0000001000177308 */ /* 0x000fe20000002400 */
[----:B--2---:R-:W-:Y:S01]  /*7270*/  FFMA.FTZ R68, R95, R78, R68 ;  /* 0x0000004e5f447223 */ /* 0x004fe20000010044 */
[----:B------:R-:W-:Y:S01]  /*7280*/  ISETP.GE.AND P5, PT, R35, R66, PT ;  /* 0x000000422300720c */ /* 0x000fe20003fa6270 */
[----:B------:R-:W-:Y:S02]  /*7290*/  FMUL.FTZ R9, R9, c[0x0][0x2ec] ;  /* 0x0000bb0009097a20 */ /* 0x000fe40000410000 */
[----:B------:R-:W-:Y:S01]  /*72a0*/  FMUL.FTZ R15, R15, c[0x0][0x2ec] ;  /* 0x0000bb000f0f7a20 */ /* 0x000fe20000410000 */
[----:B------:R-:W-:Y:S01]  /*72b0*/  FSEL R184, R68, -INF , !P6 ;  /* 0xff80000044b87808 */ /* 0x000fe20007000000 */
[----:B------:R-:W-:Y:S01]  /*72c0*/  FMUL.FTZ R5, R5, c[0x0][0x2ec] ;  /* 0x0000bb0005057a20 */ /* 0x000fe20000410000 */
[----:B------:R-:W1:Y:S01]  /*72d0*/  I2F R16, R35 ;  /* 0x0000002300107306 */ /* 0x000e620000201400 */
[----:B---3--:R-:W-:Y:S01]  /*72e0*/  FFMA.FTZ R12, R95, R12, R80 ;  /* 0x0000000c5f0c7223 */ /* 0x008fe20000010050 */
[----:B------:R-:W-:Y:S01]  /*72f0*/  ISETP.GE.AND P6, PT, R19, R0, PT ;  /* 0x000000001300720c */ /* 0x000fe20003fc6270 */
[----:B------:R-:W-:-:S02]  /*7300*/  FMUL.FTZ R62, R62, c[0x0][0x2ec] ;  /* 0x0000bb003e3e7a20 */ /* 0x000fc40000410000 */
[----:B------:R-:W-:Y:S01]  /*7310*/  FMUL.FTZ R42, R42, c[0x0][0x2ec] ;  /* 0x0000bb002a2a7a20 */ /* 0x000fe20000410000 */
[----:B------:R-:W-:Y:S01]  /*7320*/  FSEL R182, R12, -INF , !P2 ;  /* 0xff8000000cb67808 */ /* 0x000fe20005000000 */
[----:B------:R-:W-:Y:S01]  /*7330*/  FMUL.FTZ R7, R7, c[0x0][0x2ec] ;  /* 0x0000bb0007077a20 */ /* 0x000fe20000410000 */
[----:B------:R-:W-:Y:S01]  /*7340*/  MUFU.TANH R60, R60 ;  /* 0x0000003c003c7308 */ /* 0x000fe20000002400 */
[----:B------:R-:W-:Y:S01]  /*7350*/  ISETP.GE.AND P2, PT, R35, R0, PT ;  /* 0x000000002300720c */ /* 0x000fe20003f46270 */
[----:B------:R-:W-:-:S06]  /*7360*/  FMUL.FTZ R38, R38, c[0x0][0x2ec] ;  /* 0x0000bb0026267a20 */ /* 0x000fcc0000410000 */
        /* <DEDUP_REMOVED lines=8> */
[----:B------:R1:W2:Y:S01]  /*73f0*/  I2F R18, R35 ;  /* 0x0000002300127306 */ /* 0x0002a20000201400 */
[----:B------:R-:W-:-:S07]  /*7400*/  ISETP.GE.AND P6, PT, R43, R66, PT ;  /* 0x000000422b00720c */ /* 0x000fce0003fc6270 */
[----:B------:R-:W3:Y:S01]  /*7410*/  I2F R19, R43 ;  /* 0x0000002b00137306 */ /* 0x000ee20000201400 */
[----:B-1----:R-:W-:-:S07]  /*7420*/  IADD3 R35, R79, 0x21, RZ ;  /* 0x000000214f237810 */ /* 0x002fce0007ffe0ff */
[----:B------:R-:W-:Y:S01]  /*7430*/  MUFU.TANH R25, R20 ;  /* 0x0000001400197308 */ /* 0x000fe20000002400 */
[C---:B--2---:R-:W-:Y:S02]  /*7440*/  FFMA.FTZ R58, R95.reuse, R18, R58 ;  /* 0x000000125f3a7223 */ /* 0x044fe4000001003a */
[----:B---3--:R-:W-:-:S05]  /*7450*/  FFMA.FTZ R19, R95, R19, R110 ;  /* 0x000000135f137223 */ /* 0x008fca000001006e */
[----:B------:R-:W1:Y:S01]  /*7460*/  I2F R20, R35 ;  /* 0x0000002300147306 */ /* 0x000e620000201400 */
[----:B------:R-:W-:Y:S02]  /*7470*/  FSEL R178, R19, -INF , !P6 ;  /* 0xff80000013b27808 */ /* 0x000fe40007000000 */
[----:B------:R-:W-:-:S05]  /*7480*/  ISETP.GE.AND P6, PT, R35, R0, PT ;  /* 0x000000002300720c */ /* 0x000fca0003fc6270 */
[----:B------:R2:W3:Y:S01]  /*7490*/  I2F R16, R35 ;  /* 0x0000002300107306 */ /* 0x0004e20000201400 */
[----:B------:R-:W-:-:S07]  /*74a0*/  LOP3.LUT R19, R96, 0x20, R101, 0xfe, !PT ;  /* 0x0000002060137812 */ /* 0x000fce00078efe65 */
[----:B------:R-:W4:Y:S01]  /*74b0*/  I2F R3, R43 ;  /* 0x0000002b00037306 */ /* 0x000f220000201400 */
[----:B-1----:R-:W-:Y:S01]  /*74c0*/  FFMA.FTZ R118, R95, R20, R118 ;  /* 0x000000145f767223 */ /* 0x002fe20000010076 */
[----:B------:R-:W-:Y:S02]  /*74d0*/  FSEL R20, R58, -INF , !P2 ;  /* 0xff8000003a147808 */ /* 0x000fe40005000000 */
[----:B------:R-:W-:Y:S02]  /*74e0*/  ISETP.GE.AND P2, PT, R35, R66, PT ;  /* 0x000000422300720c */ /* 0x000fe40003f46270 */
[----:B--2---:R-:W-:Y:S02]  /*74f0*/  IADD3 R35, R79, 0x31, RZ ;  /* 0x000000314f237810 */ /* 0x004fe40007ffe0ff */
[----:B------:R-:W-:Y:S01]  /*7500*/  MUFU.TANH R31, R24 ;  /* 0x00000018001f7308 */ /* 0x000fe20000002400 */
[----:B---3--:R-:W-:Y:S01]  /*7510*/  FFMA.FTZ R16, R95, R16, R50 ;  /* 0x000000105f107223 */ /* 0x008fe20000010032 */
[----:B------:R-:W-:-:S04]  /*7520*/  FSEL R176, R118, -INF , !P2 ;  /* 0xff80000076b07808 */ /* 0x000fc80005000000 */
[----:B------:R-:W-:Y:S01]  /*7530*/  FSEL R162, R16, -INF , !P6 ;  /* 0xff80000010a27808 */ /* 0x000fe20007000000 */
[----:B----4-:R-:W-:Y:S01]  /*7540*/  FFMA.FTZ R3, R95, R3, R112 ;  /* 0x000000035f037223 */ /* 0x010fe20000010070 */
[----:B------:R-:W-:Y:S01]  /*7550*/  IADD3 R43, R79, 0x29, RZ ;  /* 0x000000294f2b7810 */ /* 0x000fe20007ffe0ff */
[----:B------:R-:W-:Y:S01]  /*7560*/  MUFU.TANH R152, R41 ;  /* 0x0000002900987308 */ /* 0x000fe20000002400 */
[----:B------:R-:W-:Y:S02]  /*7570*/  ISETP.GE.AND P6, PT, R103, R66, PT ;  /* 0x000000426700720c */ /* 0x000fe40003fc6270 */
[----:B------:R-:W-:-:S05]  /*7580*/  ISETP.GE.AND P2, PT, R43, R0, PT ;  /* 0x000000002b00720c */ /* 0x000fca0003f46270 */
[----:B------:R-:W1:Y:S08]  /*7590*/  I2F R18, R43 ;  /* 0x0000002b00127306 */ /* 0x000e700000201400 */
[----:B------:R-:W2:Y:S08]  /*75a0*/  I2F R24, R35 ;  /* 0x0000002300187306 */ /* 0x000eb00000201400 */
[----:B------:R3:W-:Y:S01]  /*75b0*/  MUFU.TANH R148, R47 ;  /* 0x0000002f00947308 */ /* 0x0007e20000002400 */
[----:B-1----:R-:W-:-:S07]  /*75c0*/  FFMA.FTZ R116, R95, R18, R116 ;  /* 0x000000125f747223 */ /* 0x002fce0000010074 */
[----:B------:R1:W4:Y:S01]  /*75d0*/  MUFU.TANH R41, R34 ;  /* 0x0000002200297308 */ /* 0x0003220000002400 */
[----:B--2---:R-:W-:Y:S01]  /*75e0*/  FFMA.FTZ R24, R95, R24, R152 ;  /* 0x000000185f187223 */ /* 0x004fe20000010098 */
[----:B---3--:R-:W-:-:S06]  /*75f0*/  IADD3 R47, R79, 0x41, RZ ;  /* 0x000000414f2f7810 */ /* 0x008fcc0007ffe0ff */
[----:B------:R-:W-:Y:S01]  /*7600*/  MUFU.TANH R190, R190 ;  /* 0x000000be00be7308 */ /* 0x000fe20000002400 */
[----:B-1----:R-:W-:-:S07]  /*7610*/  FMUL.FTZ R34, R21, c[0x0][0x2ec] ;  /* 0x0000bb0015227a20 */ /* 0x002fce0000410000 */
[----:B------:R-:W1:Y:S01]  /*7620*/  I2F R16, R47 ;  /* 0x0000002f00107306 */ /* 0x000e620000201400 */
[----:B------:R-:W-:Y:S02]  /*7630*/  FMUL.FTZ R21, R22, c[0x0][0x2ec] ;  /* 0x0000bb0016157a20 */ /* 0x000fe40000410000 */
[----:B----4-:R-:W-:-:S05]  /*7640*/  FFMA.FTZ R41, R95, R98, R41 ;  /* 0x000000625f297223 */ /* 0x010fca0000010029 */
[----:B------:R-:W2:Y:S08]  /*7650*/  I2F R22, R43 ;  /* 0x0000002b00167306 */ /* 0x000eb00000201400 */
[----:B------:R-:W3:Y:S01]  /*7660*/  MUFU.TANH R33, R33 ;  /* 0x0000002100217308 */ /* 0x000ee20000002400 */
[----:B-1----:R-:W-:-:S07]  /*7670*/  FFMA.FTZ R118, R95, R16, R188 ;  /* 0x000000105f767223 */ /* 0x002fce00000100bc */
[----:B------:R1:W-:Y:S01]  /*7680*/  MUFU.TANH R37, R32 ;  /* 0x0000002000257308 */ /* 0x0003e20000002400 */
[----:B--2---:R-:W-:Y:S01]  /*7690*/  FFMA.FTZ R22, R95, R22, R148 ;  /* 0x000000165f167223 */ /* 0x004fe20000010094 */
[----:B------:R-:W-:Y:S02]  /*76a0*/  FSEL R148, R41, -INF , !P4 ;  /* 0xff80000029947808 */ /* 0x000fe40006000000 */
[----:B------:R-:W-:Y:S02]  /*76b0*/  ISETP.GE.AND P4, PT, R47, R66, PT ;  /* 0x000000422f00720c */ /* 0x000fe40003f86270 */
[----:B------:R-:W-:Y:S01]  /*76c0*/  FSEL R112, R22, -INF , !P2 ;  /* 0xff80000016707808 */ /* 0x000fe20005000000 */
[C---:B------:R-:W-:Y:S01]  /*76d0*/  FFMA.FTZ R22, R95.reuse, R102, R31 ;  /* 0x000000665f167223 */ /* 0x040fe2000001001f */
[----:B------:R-:W2:Y:S01]  /*76e0*/  MUFU.TANH R30, R30 ;  /* 0x0000001e001e7308 */ /* 0x000ea20000002400 */
[----:B---3--:R-:W-:Y:S01]  /*76f0*/  FFMA.FTZ R33, R95, R100, R33 ;  /* 0x000000645f217223 */ /* 0x008fe20000010021 */
[----:B------:R-:W-:-:S02]  /*7700*/  ISETP.GE.AND P2, PT, R103, R0, PT ;  /* 0x000000006700720c */ /* 0x000fc40003f46270 */
[----:B-1----:R-:W-:-:S04]  /*7710*/  FSEL R32, R3, -INF , !P5 ;  /* 0xff80000003207808 */ /* 0x002fc80006800000 */
[----:B------:R-:W-:Y:S01]  /*7720*/  MUFU.TANH R28, R28 ;  /* 0x0000001c001c7308 */ /* 0x000fe20000002400 */
[----:B------:R-:W-:Y:S01]  /*7730*/  ISETP.GE.AND P5, PT, R43, R66, PT ;  /* 0x000000422b00720c */ /* 0x000fe20003fa6270 */
[----:B------:R-:W-:-:S03]  /*7740*/  FMUL.FTZ R43, R8, c[0x0][0x2ec] ;  /* 0x0000bb00082b7a20 */ /* 0x000fc60000410000 */
[----:B------:R-:W-:Y:S02]  /*7750*/  FSEL R174, R116, -INF , !P5 ;  /* 0xff80000074ae7808 */ /* 0x000fe40006800000 */
[----:B------:R-:W-:Y:S01]  /*7760*/  ISETP.GE.AND P5, PT, R35, R66, PT ;  /* 0x000000422300720c */ /* 0x000fe20003fa6270 */
[----:B------:R-:W1:Y:S01]  /*7770*/  I2F R18, R35 ;  /* 0x0000002300127306 */ /* 0x000e620000201400 */
[----:B--2---:R-:W-:Y:S01]  /*7780*/  FFMA.FTZ R116, R95, R100, R30 ;  /* 0x000000645f747223 */ /* 0x004fe2000001001e */
[----:B------:R-:W-:Y:S02]  /*7790*/  FSEL R30, R33, -INF , !P6 ;  /* 0xff800000211e7808 */ /* 0x000fe40007000000 */
[----:B------:R-:W-:Y:S01]  /*77a0*/  FSEL R172, R24, -INF , !P5 ;  /* 0xff80000018ac7808 */ /* 0x000fe20006800000 */
[----:B------:R-:W-:Y:S01]  /*77b0*/  FFMA.FTZ R24, R95, R16, R190 ;  /* 0x000000105f187223 */ /* 0x000fe200000100be */
[----:B------:R-:W-:Y:S02]  /*77c0*/  ISETP.GE.AND P5, PT, R35, R0, PT ;  /* 0x000000002300720c */ /* 0x000fe40003fa6270 */
[----:B------:R-:W2:Y:S01]  /*77d0*/  I2F R8, R45 ;  /* 0x0000002d00087306 */ /* 0x000ea20000201400 */
[----:B------:R-:W-:-:S02]  /*77e0*/  ISETP.GE.AND P6, PT, R45, R66, PT ;  /* 0x000000422d00720c */ /* 0x000fc40003fc6270 */
[----:B------:R-:W-:Y:S02]  /*77f0*/  FSEL R24, R24, -INF , !P4 ;  /* 0xff80000018187808 */ /* 0x000fe40006000000 */
[----:B------:R-:W-:Y:S02]  /*7800*/  ISETP.GE.AND P4, PT, R47, R0, PT ;  /* 0x000000002f00720c */ /* 0x000fe40003f86270 */
[----:B------:R-:W-:Y:S01]  /*7810*/  IADD3 R47, R79, 0x51, RZ ;  /* 0x000000514f2f7810 */ /* 0x000fe20007ffe0ff */
[----:B------:R-:W3:Y:S01]  /*7820*/  MUFU.TANH R186, R186 ;  /* 0x000000ba00ba7308 */ /* 0x000ee20000002400 */
[----:B-1----:R-:W-:Y:S01]  /*7830*/  FFMA.FTZ R18, R95, R18, R44 ;  /* 0x000000125f127223 */ /* 0x002fe2000001002c */
[----:B------:R-:W-:Y:S02]  /*7840*/  FSEL R116, R116, -INF , !P2 ;  /* 0xff80000074747808 */ /* 0x000fe40005000000 */
[----:B------:R-:W-:Y:S02]  /*7850*/  ISETP.GE.AND P2, PT, R73, R0, PT ;  /* 0x000000004900720c */ /* 0x000fe40003f46270 */
[----:B------:R-:W-:-:S02]  /*7860*/  FSEL R152, R18, -INF , !P5 ;  /* 0xff80000012987808 */ /* 0x000fc40006800000 */
[----:B------:R-:W1:Y:S01]  /*7870*/  MUFU.TANH R29, R26 ;  /* 0x0000001a001d7308 */ /* 0x000e620000002400 */
[----:B--2---:R-:W-:Y:S01]  /*7880*/  FFMA.FTZ R28, R95, R8, R28 ;  /* 0x000000085f1c7223 */ /* 0x004fe2000001001c */
[----:B------:R-:W-:Y:S02]  /*7890*/  ISETP.GE.AND P5, PT, R105, R66, PT ;  /* 0x000000426900720c */ /* 0x000fe40003fa6270 */
[----:B------:R-:W-:Y:S02]  /*78a0*/  FSEL R118, R118, -INF , !P4 ;  /* 0xff80000076767808 */ /* 0x000fe40006000000 */
[----:B------:R-:W-:Y:S02]  /*78b0*/  FSEL R28, R28, -INF , !P6 ;  /* 0xff8000001c1c7808 */ /* 0x000fe40007000000 */
[----:B------:R-:W-:Y:S01]  /*78c0*/  MUFU.TANH R156, R156 ;  /* 0x0000009c009c7308 */ /* 0x000fe20000002400 */
[----:B---3--:R-:W-:Y:S01]  /*78d0*/  FFMA.FTZ R110, R95, R8, R186 ;  /* 0x000000085f6e7223 */ /* 0x008fe200000100ba */
[----:B------:R-:W-:-:S02]  /*78e0*/  ISETP.GE.AND P6, PT, R45, R0, PT ;  /* 0x000000002d00720c */ /* 0x000fc40003fc6270 */
[----:B------:R-:W-:Y:S02]  /*78f0*/  FSEL R22, R22, -INF , !P5 ;  /* 0xff80000016167808 */ /* 0x000fe40006800000 */
[----:B------:R-:W-:Y:S02]  /*7900*/  FSEL R110, R110, -INF , !P6 ;  /* 0xff8000006e6e7808 */ /* 0x000fe40007000000 */
[----:B------:R2:W3:Y:S01]  /*7910*/  I2F R16, R47 ;  /* 0x0000002f00107306 */ /* 0x0004e20000201400 */
[----:B------:R-:W-:Y:S01]  /*7920*/  ISETP.GE.AND P6, PT, R47, R66, PT ;  /* 0x000000422f00720c */ /* 0x000fe20003fc6270 */
[----:B-1----:R-:W-:Y:S01]  /*7930*/  FFMA.FTZ R104, R95, R102, R29 ;  /* 0x000000665f687223 */ /* 0x002fe2000001001d */
[----:B------:R-:W-:Y:S01]  /*7940*/  ISETP.GE.AND P5, PT, R47, R0, PT ;  /* 0x000000002f00720c */ /* 0x000fe20003fa6270 */
[----:B------:R-:W-:Y:S01]  /*7950*/  FFMA.FTZ R26, R95, R98, R37 ;  /* 0x000000625f1a7223 */ /* 0x000fe20000010025 */
[----:B------:R-:W-:Y:S02]  /*7960*/  IADD3 R45, R79, 0x61, RZ ;  /* 0x000000614f2d7810 */ /* 0x000fe40007ffe0ff */
[----:B------:R-:W-:Y:S01]  /*7970*/  ISETP.GE.AND P4, PT, R73, R66, PT ;  /* 0x000000424900720c */ /* 0x000fe20003f86270 */
[----:B------:R-:W1:Y:S01]  /*7980*/  I2F R74, R75 ;  /* 0x0000004b004a7306 */ /* 0x000e620000201400 */
[----:B------:R-:W-:-:S02]  /*7990*/  FSEL R26, R26, -INF , !P3 ;  /* 0xff8000001a1a7808 */ /* 0x000fc40005800000 */
[----:B------:R-:W-:Y:S02]  /*79a0*/  ISETP.GE.AND P3, PT, R105, R0, PT ;  /* 0x000000006900720c */ /* 0x000fe40003f66270 */
[----:B------:R-:W-:Y:S02]  /*79b0*/  LOP3.LUT R37, R96, 0x30, R101, 0xfe, !PT ;  /* 0x0000003060257812 */ /* 0x000fe400078efe65 */
[----:B------:R-:W-:Y:S01]  /*79c0*/  FSEL R104, R104, -INF , !P3 ;  /* 0xff80000068687808 */ /* 0x000fe20005800000 */
[----:B------:R-:W-:Y:S01]  /*79d0*/  MUFU.TANH R194, R194 ;  /* 0x000000c200c27308 */ /* 0x000fe20000002400 */
[----:B--2---:R-:W-:Y:S01]  /*79e0*/  IADD3 R47, R79, 0x59, RZ ;  /* 0x000000594f2f7810 */ /* 0x004fe20007ffe0ff */
[----:B---3--:R-:W-:Y:S01]  /*79f0*/  FFMA.FTZ R18, R95, R16, R156 ;  /* 0x000000105f127223 */ /* 0x008fe2000001009c */
[----:B------:R-:W-:Y:S01]  /*7a00*/  ISETP.GE.AND P3, PT, R75, R66, PT ;  /* 0x000000424b00720c */ /* 0x000fe20003f66270 */
[----:B------:R-:W-:-:S03]  /*7a10*/  FFMA.FTZ R98, R95, R16, R198 ;  /* 0x000000105f627223 */ /* 0x000fc600000100c6 */
[----:B------:R-:W-:Y:S01]  /*7a20*/  FSEL R18, R18, -INF , !P6 ;  /* 0xff80000012127808 */ /* 0x000fe20007000000 */
[----:B------:R-:W2:Y:S01]  /*7a30*/  I2F R8, R45 ;  /* 0x0000002d00087306 */ /* 0x000ea20000201400 */
[----:B-1----:R-:W-:Y:S01]  /*7a40*/  FFMA.FTZ R70, R95, R74, R27 ;  /* 0x0000004a5f467223 */ /* 0x002fe2000001001b */
[----:B------:R-:W-:Y:S01]  /*7a50*/  ISETP.GE.AND P6, PT, R75, R0, PT ;  /* 0x000000004b00720c */ /* 0x000fe20003fc6270 */
[----:B------:R-:W-:Y:S01]  /*7a60*/  FFMA.FTZ R23, R95, R74, R23 ;  /* 0x0000004a5f177223 */ /* 0x000fe20000010017 */
[----:B------:R-:W-:Y:S01]  /*7a70*/  IADD3 R27, R79, 0x69, RZ ;  /* 0x000000694f1b7810 */ /* 0x000fe20007ffe0ff */
[----:B------:R-:W-:Y:S01]  /*7a80*/  FMUL.FTZ R74, R11, c[0x0][0x2ec] ;  /* 0x0000bb000b4a7a20 */ /* 0x000fe20000410000 */
[----:B------:R-:W-:Y:S02]  /*7a90*/  FSEL R70, R70, -INF , !P6 ;  /* 0xff80000046467808 */ /* 0x000fe40007000000 */
[----:B------:R-:W-:Y:S01]  /*7aa0*/  MUFU.TANH R34, R34 ;  /* 0x0000002200227308 */ /* 0x000fe20000002400 */
[----:B------:R-:W-:-:S02]  /*7ab0*/  ISETP.GE.AND P6, PT, R45, R66, PT ;  /* 0x000000422d00720c */ /* 0x000fc40003fc6270 */
[----:B------:R-:W-:Y:S02]  /*7ac0*/  FSEL R98, R98, -INF , !P5 ;  /* 0xff80000062627808 */ /* 0x000fe40006800000 */
[----:B------:R-:W-:-:S03]  /*7ad0*/  ISETP.GE.AND P5, PT, R149, R66, PT ;  /* 0x000000429500720c */ /* 0x000fc60003fa6270 */
[----:B------:R-:W1:Y:S01]  /*7ae0*/  I2F R29, R47 ;  /* 0x0000002f001d7306 */ /* 0x000e620000201400 */
[----:B--2---:R-:W-:-:S07]  /*7af0*/  FFMA.FTZ R194, R95, R8, R194 ;  /* 0x000000085fc27223 */ /* 0x004fce00000100c2 */
[----:B------:R-:W2:Y:S08]  /*7b00*/  I2F R72, R73 ;  /* 0x0000004900487306 */ /* 0x000eb00000201400 */
[----:B------:R-:W3:Y:S01]  /*7b10*/  MUFU.TANH R21, R21 ;  /* 0x0000001500157308 */ /* 0x000ee20000002400 */
[----:B-1----:R-:W-:-:S07]  /*7b20*/  FFMA.FTZ R10, R95, R29, R34 ;  /* 0x0000001d5f0a7223 */ /* 0x002fce0000010022 */
[----:B------:R-:W1:Y:S01]  /*7b30*/  MUFU.TANH R200, R200 ;  /* 0x000000c800c87308 */ /* 0x000e620000002400 */
[----:B--2---:R-:W-:-:S05]  /*7b40*/  FFMA.FTZ R16, R95, R72, R25 ;  /* 0x000000485f107223 */ /* 0x004fca0000010019 */
[----:B------:R-:W-:Y:S02]  /*7b50*/  FSEL R16, R16, -INF , !P4 ;  /* 0xff80000010107808 */ /* 0x000fe40006000000 */
[----:B------:R-:W2:Y:S01]  /*7b60*/  MUFU.TANH R196, R196 ;  /* 0x000000c400c47308 */ /* 0x000ea20000002400 */
[----:B---3--:R-:W-:Y:S01]  /*7b70*/  FFMA.FTZ R21, R95, R72, R21 ;  /* 0x000000485f157223 */ /* 0x008fe20000010015 */
[----:B------:R-:W-:Y:S02]  /*7b80*/  ISETP.GE.AND P4, PT, R149, R0, PT ;  /* 0x000000009500720c */ /* 0x000fe40003f86270 */
[----:B------:R-:W-:Y:S02]  /*7b90*/  FSEL R72, R23, -INF , !P3 ;  /* 0xff80000017487808 */ /* 0x000fe40005800000 */
[----:B------:R-:W-:Y:S02]  /*7ba0*/  FSEL R80, R21, -INF , !P2 ;  /* 0xff80000015507808 */ /* 0x000fe40005000000 */
[----:B------:R-:W-:Y:S01]  /*7bb0*/  I2F R108, R151 ;  /* 0x00000097006c7306 */ /* 0x000fe20000201400 */
[----:B-1----:R-:W-:Y:S01]  /*7bc0*/  FFMA.FTZ R68, R95, R8, R200 ;  /* 0x000000085f447223 */ /* 0x002fe200000100c8 */
[----:B------:R-:W-:-:S02]  /*7bd0*/  FSEL R8, R194, -INF , !P6 ;  /* 0xff800000c2087808 */ /* 0x000fc40007000000 */
[----:B------:R-:W-:Y:S02]  /*7be0*/  ISETP.GE.AND P6, PT, R45, R0, PT ;  /* 0x000000002d00720c */ /* 0x000fe40003fc6270 */
[----:B------:R-:W-:Y:S02]  /*7bf0*/  ISETP.GE.AND P2, PT, R47, R66, PT ;  /* 0x000000422f00720c */ /* 0x000fe40003f46270 */
[----:B------:R-:W1:Y:S01]  /*7c00*/  MUFU.TANH R43, R43 ;  /* 0x0000002b002b7308 */ /* 0x000e620000002400 */
[----:B--2---:R-:W-:Y:S01]  /*7c10*/  FFMA.FTZ R78, R95, R29, R196 ;  /* 0x0000001d5f4e7223 */ /* 0x004fe200000100c4 */
[----:B------:R-:W-:Y:S02]  /*7c20*/  FSEL R10, R10, -INF , !P2 ;  /* 0xff8000000a0a7808 */ /* 0x000fe40005000000 */
[----:B------:R-:W-:Y:S02]  /*7c30*/  ISETP.GE.AND P2, PT, R47, R0, PT ;  /* 0x000000002f00720c */ /* 0x000fe40003f46270 */
[----:B------:R-:W-:-:S02]  /*7c40*/  FSEL R68, R68, -INF , !P6 ;  /* 0xff80000044447808 */ /* 0x000fc40007000000 */
[----:B------:R2:W3:Y:S01]  /*7c50*/  MUFU.TANH R34, R49 ;  /* 0x0000003100227308 */ /* 0x0004e20000002400 */
[----:B------:R-:W-:Y:S02]  /*7c60*/  FSEL R78, R78, -INF , !P2 ;  /* 0xff8000004e4e7808 */ /* 0x000fe40005000000 */
[-C--:B------:R-:W-:Y:S02]  /*7c70*/  ISETP.GE.AND P2, PT, R151, R66.reuse, PT ;  /* 0x000000429700720c */ /* 0x080fe40003f46270 */
[----:B------:R-:W-:Y:S02]  /*7c80*/  ISETP.GE.AND P6, PT, R81, R66, PT ;  /* 0x000000425100720c */ /* 0x000fe40003fc6270 */
[----:B------:R-:W-:Y:S01]  /*7c90*/  ISETP.GE.AND P3, PT, R151, R0, PT ;  /* 0x000000009700720c */ /* 0x000fe20003f66270 */
[----:B------:R-:W-:Y:S01]  /*7ca0*/  I2F R106, R149 ;  /* 0x00000095006a7306 */ /* 0x000fe20000201400 */
[----:B-1----:R-:W-:Y:S01]  /*7cb0*/  FFMA.FTZ R43, R95, R108, R43 ;  /* 0x0000006c5f2b7223 */ /* 0x002fe2000001002b */
[----:B------:R-:W-:-:S02]  /*7cc0*/  LOP3.LUT R29, R96, 0x8, R101, 0xfe, !PT ;  /* 0x00000008601d7812 */ /* 0x000fc400078efe65 */
[----:B------:R-:W-:-:S04]  /*7cd0*/  LOP3.LUT R23, R96, 0x10, R101, 0xfe, !PT ;  /* 0x0000001060177812 */ /* 0x000fc800078efe65 */
[----:B------:R-:W-:Y:S01]  /*7ce0*/  I2F R114, R81 ;  /* 0x0000005100727306 */ /* 0x000fe20000201400 */
[----:B--2---:R-:W-:Y:S01]  /*7cf0*/  IADD3 R49, R79, 0x71, RZ ;  /* 0x000000714f317810 */ /* 0x004fe20007ffe0ff */
[----:B---3--:R-:W-:Y:S01]  /*7d00*/  FFMA.FTZ R34, R95, R108, R34 ;  /* 0x0000006c5f227223 */ /* 0x008fe20000010022 */
[----:B------:R-:W-:Y:S02]  /*7d10*/  FSEL R108, R43, -INF , !P2 ;  /* 0xff8000002b6c7808 */ /* 0x000fe40005000000 */
[----:B------:R-:W-:Y:S02]  /*7d20*/  ISETP.GE.AND P2, PT, R49, R66, PT ;  /* 0x000000423100720c */ /* 0x000fe40003f46270 */
[----:B------:R-:W-:Y:S01]  /*7d30*/  LOP3.LUT R43, R96, 0x28, R101, 0xfe, !PT ;  /* 0x00000028602b7812 */ /* 0x000fe200078efe65 */
[----:B------:R-:W1:Y:S08]  /*7d40*/  MUFU.TANH R17, R17 ;  /* 0x0000001100117308 */ /* 0x000e700000002400 */
[----:B------:R-:W2:Y:S08]  /*7d50*/  MUFU.TANH R4, R4 ;  /* 0x0000000400047308 */ /* 0x000eb00000002400 */
[----:B------:R3:W-:Y:S01]  /*7d60*/  MUFU.TANH R44, R9 ;  /* 0x00000009002c7308 */ /* 0x0007e20000002400 */
[----:B-1----:R-:W-:-:S05]  /*7d70*/  FFMA.FTZ R17, R95, R106, R17 ;  /* 0x0000006a5f117223 */ /* 0x002fca0000010011 */
[----:B------:R-:W-:Y:S02]  /*7d80*/  FSEL R156, R17, -INF , !P5 ;  /* 0xff800000119c7808 */ /* 0x000fe40006800000 */
[----:B------:R-:W1:Y:S01]  /*7d90*/  I2F R45, R49 ;  /* 0x00000031002d7306 */ /* 0x000e620000201400 */
[----:B--2---:R-:W-:Y:S01]  /*7da0*/  FFMA.FTZ R4, R95, R114, R4 ;  /* 0x000000725f047223 */ /* 0x004fe20000010004 */
[----:B------:R-:W-:Y:S02]  /*7db0*/  ISETP.GE.AND P5, PT, R81, R0, PT ;  /* 0x000000005100720c */ /* 0x000fe40003fa6270 */
[--C-:B------:R-:W-:Y:S02]  /*7dc0*/  LOP3.LUT R17, R96, 0x18, R101.reuse, 0xfe, !PT ;  /* 0x0000001860117812 */ /* 0x100fe400078efe65 */
[----:B------:R-:W-:Y:S02]  /*7dd0*/  FSEL R55, R4, -INF , !P6 ;  /* 0xff80000004377808 */ /* 0x000fe40007000000 */
[----:B------:R-:W2:Y:S01]  /*7de0*/  MUFU.TANH R6, R6 ;  /* 0x0000000600067308 */ /* 0x000ea20000002400 */
[----:B---3--:R-:W-:-:S02]  /*7df0*/  LOP3.LUT R9, R96, 0x38, R101, 0xfe, !PT ;  /* 0x0000003860097812 */ /* 0x008fc400078efe65 */
[----:B------:R-:W-:-:S05]  /*7e00*/  ISETP.GE.AND P6, PT, R19, R66, PT ;  /* 0x000000421300720c */ /* 0x000fca0003fc6270 */
[----:B------:R-:W3:Y:S01]  /*7e10*/  MUFU.TANH R13, R13 ;  /* 0x0000000d000d7308 */ /* 0x000ee20000002400 */
[----:B-1----:R-:W-:-:S05]  /*7e20*/  FFMA.FTZ R44, R95, R45, R44 ;  /* 0x0000002d5f2c7223 */ /* 0x002fca000001002c */
[----:B------:R-:W-:Y:S02]  /*7e30*/  FSEL R76, R44, -INF , !P2 ;  /* 0xff8000002c4c7808 */ /* 0x000fe40005000000 */
[----:B------:R-:W-:Y:S01]  /*7e40*/  I2F R150, R77 ;  /* 0x0000004d00967306 */ /* 0x000fe20000201400 */
[----:B--2---:R-:W-:Y:S01]  /*7e50*/  FFMA.FTZ R6, R95, R114, R6 ;  /* 0x000000725f067223 */ /* 0x004fe20000010006 */
[----:B------:R-:W-:-:S04]  /*7e60*/  ISETP.GE.AND P2, PT, R77, R66, PT ;  /* 0x000000424d00720c */ /* 0x000fc80003f46270 */
[----:B------:R-:W-:Y:S02]  /*7e70*/  FSEL R44, R6, -INF , !P5 ;  /* 0xff800000062c7808 */ /* 0x000fe40006800000 */
[----:B------:R-:W1:Y:S01]  /*7e80*/  MUFU.TANH R56, R56 ;  /* 0x0000003800387308 */ /* 0x000e620000002400 */
[----:B---3--:R-:W-:-:S05]  /*7e90*/  FFMA.FTZ R60, R95, R106, R13 ;  /* 0x0000006a5f3c7223 */ /* 0x008fca000001000d */
[----:B------:R-:W-:Y:S02]  /*7ea0*/  FSEL R60, R60, -INF , !P4 ;  /* 0xff8000003c3c7808 */ /* 0x000fe40006000000 */
[----:B------:R-:W-:Y:S01]  /*7eb0*/  MUFU.TANH R192, R192 ;  /* 0x000000c000c07308 */ /* 0x000fe20000002400 */
[----:B------:R-:W-:-:S07]  /*7ec0*/  ISETP.GE.AND P4, PT, R27, R66, PT ;  /* 0x000000421b00720c */ /* 0x000fce0003f86270 */
        /* <DEDUP_REMOVED lines=8> */
[----:B------:R2:W4:Y:S01]  /*7f50*/  I2F R3, R19 ;  /* 0x0000001300037306 */ /* 0x0005220000201400 */
[C-C-:B-1----:R-:W-:Y:S01]  /*7f60*/  LOP3.LUT R15, R96.reuse, 0x28, R101.reuse, 0xfe, !PT ;  /* 0x00000028600f7812 */ /* 0x142fe200078efe65 */
[----:B---3--:R-:W-:Y:S01]  /*7f70*/  FFMA.FTZ R50, R95, R47, R50 ;  /* 0x0000002f5f327223 */ /* 0x008fe20000010032 */
[----:B------:R-:W-:Y:S02]  /*7f80*/  LOP3.LUT R47, R96, 0x20, R101, 0xfe, !PT ;  /* 0x00000020602f7812 */ /* 0x000fe400078efe65 */
[----:B------:R-:W-:Y:S02]  /*7f90*/  ISETP.GE.AND P5, PT, R15, R66, PT ;  /* 0x000000420f00720c */ /* 0x000fe40003fa6270 */
[----:B------:R-:W-:Y:S01]  /*7fa0*/  ISETP.GE.AND P4, PT, R27, R0, PT ;  /* 0x000000001b00720c */ /* 0x000fe20003f86270 */
[----:B------:R-:W-:Y:S03]  /*7fb0*/  MUFU.TANH R36, R36 ;  /* 0x0000002400247308 */ /* 0x000fe60000002400 */
[----:B------:R-:W-:-:S02]  /*7fc0*/  FSEL R58, R50, -INF , !P4 ;  /* 0xff800000323a7808 */ /* 0x000fc40006000000 */
[----:B------:R-:W-:Y:S02]  /*7fd0*/  FSEL R50, R34, -INF , !P3 ;  /* 0xff80000022327808 */ /* 0x000fe40005800000 */
[----:B------:R-:W-:Y:S01]  /*7fe0*/  ISETP.GE.AND P3, PT, R49, R0, PT ;  /* 0x000000003100720c */ /* 0x000fe20003f66270 */
[----:B------:R1:W3:Y:S01]  /*7ff0*/  I2F R33, R9 ;  /* 0x0000000900217306 */ /* 0x0002e20000201400 */
[----:B--2---:R-:W-:Y:S01]  /*8000*/  IADD3 R19, R79, 0x39, RZ ;  /* 0x000000394f137810 */ /* 0x004fe20007ffe0ff */
[----:B----4-:R-:W-:Y:S01]  /*8010*/  FFMA.FTZ R54, R95, R3, R54 ;  /* 0x000000035f367223 */ /* 0x010fe20000010036 */
[----:B------:R-:W-:Y:S02]  /*8020*/  LOP3.LUT R49, R96, 0x30, R101, 0xfe, !PT ;  /* 0x0000003060317812 */ /* 0x000fe400078efe65 */
[----:B------:R-:W-:-:S03]  /*8030*/  ISETP.GE.AND P4, PT, R83, R66, PT ;  /* 0x000000425300720c */ /* 0x000fc60003f86270 */
[----:B------:R-:W-:Y:S08]  /*8040*/  MUFU.TANH R170, R170 ;  /* 0x000000aa00aa7308 */ /* 0x000ff00000002400 */
[----:B------:R2:W4:Y:S01]  /*8050*/  I2F R35, R15 ;  /* 0x0000000f00237306 */ /* 0x0005220000201400 */
[----:B-1----:R-:W-:Y:S02]  /*8060*/  FMUL.FTZ R9, R46, c[0x0][0x2ec] ;  /* 0x0000bb002e097a20 */ /* 0x002fe40000410000 */
[----:B---3--:R-:W-:-:S05]  /*8070*/  FFMA.FTZ R36, R95, R33, R36 ;  /* 0x000000215f247223 */ /* 0x008fca0000010024 */
[----:B------:R-:W1:Y:S01]  /*8080*/  I2F R4, R19 ;  /* 0x0000001300047306 */ /* 0x000e620000201400 */
[----:B------:R-:W-:Y:S02]  /*8090*/  FSEL R36, R36, -INF , !P2 ;  /* 0xff80000024247808 */ /* 0x000fe40005000000 */
[----:B------:R-:W-:Y:S02]  /*80a0*/  ISETP.GE.AND P2, PT, R19, R66, PT ;  /* 0x000000421300720c */ /* 0x000fe40003f46270 */
[----:B--2---:R-:W-:-:S03]  /*80b0*/  IADD3 R15, R79, 0x79, RZ ;  /* 0x000000794f0f7810 */ /* 0x004fc60007ffe0ff */
[----:B------:R-:W-:Y:S01]  /*80c0*/  MUFU.TANH R5, R5 ;  /* 0x0000000500057308 */ /* 0x000fe20000002400 */
[----:B----4-:R-:W-:Y:S01]  /*80d0*/  FFMA.FTZ R35, R95, R35, R168 ;  /* 0x000000235f237223 */ /* 0x010fe200000100a8 */
[----:B------:R-:W-:Y:S02]  /*80e0*/  FSEL R168, R54, -INF , !P6 ;  /* 0xff80000036a87808 */ /* 0x000fe40007000000 */
[----:B------:R-:W-:Y:S02]  /*80f0*/  ISETP.GE.AND P6, PT, R79, R0, PT ;  /* 0x000000004f00720c */ /* 0x000fe40003fc6270 */
[----:B------:R-:W-:Y:S01]  /*8100*/  FSEL R54, R35, -INF , !P5 ;  /* 0xff80000023367808 */ /* 0x000fe20006800000 */
[----:B-1----:R-:W-:Y:S01]  /*8110*/  FFMA.FTZ R4, R95, R4, R170 ;  /* 0x000000045f047223 */ /* 0x002fe200000100aa */
[----:B------:R-:W1:Y:S01]  /*8120*/  I2F R188, R15 ;  /* 0x0000000f00bc7306 */ /* 0x000e620000201400 */
[----:B------:R-:W-:-:S03]  /*8130*/  ISETP.GE.AND P5, PT, R29, R0, PT ;  /* 0x000000001d00720c */ /* 0x000fc60003fa6270 */
[----:B------:R-:W-:Y:S02]  /*8140*/  FSEL R46, R4, -INF , !P2 ;  /* 0xff800000042e7808 */ /* 0x000fe40005000000 */
[----:B------:R-:W-:Y:S02]  /*8150*/  ISETP.GE.AND P2, PT, R15, R66, PT ;  /* 0x000000420f00720c */ /* 0x000fe40003f46270 */
[----:B------:R-:W2:Y:S08]  /*8160*/  MUFU.TANH R74, R74 ;  /* 0x0000004a004a7308 */ /* 0x000eb00000002400 */
[----:B------:R-:W-:Y:S01]  /*8170*/  I2F R56, R19 ;  /* 0x0000001300387306 */ /* 0x000fe20000201400 */
[----:B-1----:R-:W-:-:S07]  /*8180*/  FFMA.FTZ R5, R95, R188, R5 ;  /* 0x000000bc5f057223 */ /* 0x002fce0000010005 */
[----:B------:R-:W1:Y:S01]  /*8190*/  MUFU.TANH R3, R39 ;  /* 0x0000002700037308 */ /* 0x000e620000002400 */
[----:B--2---:R-:W-:-:S05]  /*81a0*/  FFMA.FTZ R45, R95, R45, R74 ;  /* 0x0000002d5f2d7223 */ /* 0x004fca000001004a */
[----:B------:R-:W-:Y:S02]  /*81b0*/  FSEL R45, R45, -INF , !P3 ;  /* 0xff8000002d2d7808 */ /* 0x000fe40005800000 */
[----:B------:R-:W-:Y:S01]  /*81c0*/  MUFU.TANH R48, R48 ;  /* 0x0000003000307308 */ /* 0x000fe20000002400 */
[----:B------:R-:W-:-:S07]  /*81d0*/  ISETP.GE.AND P3, PT, R153, R66, PT ;  /* 0x000000429900720c */ /* 0x000fce0003f66270 */
[----:B------:R-:W2:Y:S01]  /*81e0*/  I2F R27, R47 ;  /* 0x0000002f001b7306 */ /* 0x000ea20000201400 */
[----:B-1----:R-:W-:Y:S01]  /*81f0*/  FFMA.FTZ R150, R95, R56, R3 ;  /* 0x000000385f967223 */ /* 0x002fe20000010003 */
[----:B------:R-:W-:Y:S02]  /*8200*/  FSEL R56, R5, -INF , !P2 ;  /* 0xff80000005387808 */ /* 0x000fe40005000000 */
[----:B------:R-:W-:-:S04]  /*8210*/  ISETP.GE.AND P2, PT, R47, R0, PT ;  /* 0x000000002f00720c */ /* 0x000fc80003f46270 */
[----:B------:R-:W-:Y:S08]  /*8220*/  I2F R82, R83 ;  /* 0x0000005300527306 */ /* 0x000ff00000201400 */
[----:B------:R-:W-:Y:S01]  /*8230*/  I2F R154, R153 ;  /* 0x00000099009a7306 */ /* 0x000fe20000201400 */
[----:B--2---:R-:W-:-:S07]  /*8240*/  FFMA.FTZ R27, R95, R27, R48 ;  /* 0x0000001b5f1b7223 */ /* 0x004fce0000010030 */
[----:B------:R-:W1:Y:S08]  /*8250*/  MUFU.TANH R69, R69 ;  /* 0x0000004500457308 */ /* 0x000e700000002400 */
[----:B------:R-:W2:Y:S08]  /*8260*/  MUFU.TANH R57, R57 ;  /* 0x0000003900397308 */ /* 0x000eb00000002400 */
[----:B------:R-:W-:Y:S01]  /*8270*/  I2F R34, R43 ;  /* 0x0000002b00227306 */ /* 0x000fe20000201400 */
[----:B-1----:R-:W-:-:S05]  /*8280*/  FFMA.FTZ R69, R95, R82, R69 ;  /* 0x000000525f457223 */ /* 0x002fca0000010045 */
[----:B------:R-:W-:Y:S02]  /*8290*/  FSEL R74, R69, -INF , !P4 ;  /* 0xff800000454a7808 */ /* 0x000fe40006000000 */
[----:B------:R-:W1:Y:S01]  /*82a0*/  MUFU.TANH R9, R9 ;  /* 0x0000000900097308 */ /* 0x000e620000002400 */
[----:B--2---:R-:W-:Y:S01]  /*82b0*/  FFMA.FTZ R57, R95, R154, R57 ;  /* 0x0000009a5f397223 */ /* 0x004fe20000010039 */
[----:B------:R-:W-:-:S04]  /*82c0*/  ISETP.GE.AND P4, PT, R37, R66, PT ;  /* 0x000000422500720c */ /* 0x000fc80003f86270 */
[----:B------:R-:W-:Y:S02]  /*82d0*/  FSEL R186, R57, -INF , !P3 ;  /* 0xff80000039ba7808 */ /* 0x000fe40005800000 */
[----:B------:R-:W-:Y:S01]  /*82e0*/  MUFU.TANH R158, R158 ;  /* 0x0000009e009e7308 */ /* 0x000fe20000002400 */
[----:B------:R-:W-:-:S07]  /*82f0*/  ISETP.GE.AND P3, PT, R79, R66, PT ;  /* 0x000000424f00720c */ /* 0x000fce0003f66270 */
[----:B------:R-:W-:Y:S01]  /*8300*/  MUFU.TANH R164, R164 ;  /* 0x000000a400a47308 */ /* 0x000fe20000002400 */
[----:B-1----:R-:W-:Y:S01]  /*8310*/  FFMA.FTZ R9, R95, R34, R9 ;  /* 0x000000225f097223 */ /* 0x002fe20000010009 */
[----:B------:R-:W-:Y:S02]  /*8320*/  FSEL R34, R27, -INF , !P2 ;  /* 0xff8000001b227808 */ /* 0x000fe40005000000 */
[----:B------:R-:W-:-:S04]  /*8330*/  ISETP.GT.AND P2, PT, R120, R109, PT ;  /* 0x0000006d7800720c */ /* 0x000fc80003f44270 */
[----:B------:R-:W-:Y:S08]  /*8340*/  MUFU.TANH R40, R40 ;  /* 0x0000002800287308 */ /* 0x000ff00000002400 */
[----:B------:R-:W1:Y:S08]  /*8350*/  I2F R41, R37 ;  /* 0x0000002500297306 */ /* 0x000e700000201400 */
[----:B------:R-:W2:Y:S08]  /*8360*/  I2F R31, R79 ;  /* 0x0000004f001f7306 */ /* 0x000eb00000201400 */
[----:B------:R-:W3:Y:S01]  /*8370*/  I2F R25, R79 ;  /* 0x0000004f00197306 */ /* 0x000ee20000201400 */
[----:B-1----:R-:W-:-:S05]  /*8380*/  FFMA.FTZ R40, R95, R41, R40 ;  /* 0x000000295f287223 */ /* 0x002fca0000010028 */
[----:B------:R-:W-:Y:S02]  /*8390*/  FSEL R40, R40, -INF , !P4 ;  /* 0xff80000028287808 */ /* 0x000fe40006000000 */
[----:B------:R-:W-:Y:S01]  /*83a0*/  MUFU.TANH R62, R62 ;  /* 0x0000003e003e7308 */ /* 0x000fe20000002400 */
[----:B--2---:R-:W-:Y:S01]  /*83b0*/  FFMA.FTZ R31, R95, R31, R158 ;  /* 0x0000001f5f1f7223 */ /* 0x004fe2000001009e */
[----:B------:R-:W-:-:S04]  /*83c0*/  ISETP.GE.AND P4, PT, R23, R0, PT ;  /* 0x000000001700720c */ /* 0x000fc80003f86270 */
[----:B------:R-:W-:Y:S02]  /*83d0*/  FSEL R170, R31, -INF , !P3 ;  /* 0xff8000001faa7808 */ /* 0x000fe40005800000 */
[----:B------:R-:W1:Y:S01]  /*83e0*/  I2F R21, R29 ;  /* 0x0000001d00157306 */ /* 0x000e620000201400 */
[----:B---3--:R-:W-:Y:S01]  /*83f0*/  FFMA.FTZ R25, R95, R25, R164 ;  /* 0x000000195f197223 */ /* 0x008fe200000100a4 */
[----:B------:R-:W-:-:S04]  /*8400*/  ISETP.GE.AND P3, PT, R17, R0, PT ;  /* 0x000000001100720c */ /* 0x000fc80003f66270 */
[----:B------:R-:W-:Y:S02]  /*8410*/  FSEL R82, R25, -INF , !P6 ;  /* 0xff80000019527808 */ /* 0x000fe40007000000 */
[----:B------:R-:W-:Y:S01]  /*8420*/  MUFU.TANH R166, R166 ;  /* 0x000000a600a67308 */ /* 0x000fe20000002400 */
[----:B------:R-:W-:-:S04]  /*8430*/  ISETP.GE.AND P6, PT, R19, R0, PT ;  /* 0x000000001300720c */ /* 0x000fc80003fc6270 */
[----:B------:R-:W-:Y:S02]  /*8440*/  FSEL R150, R150, -INF , !P6 ;  /* 0xff80000096967808 */ /* 0x000fe40007000000 */
[----:B------:R-:W-:Y:S01]  /*8450*/  ISETP.GE.AND P6, PT, R43, R0, PT ;  /* 0x000000002b00720c */ /* 0x000fe20003fc6270 */
[----:B------:R-:W-:Y:S01]  /*8460*/  MUFU.TANH R52, R52 ;  /* 0x0000003400347308 */ /* 0x000fe20000002400 */
[----:B-1----:R-:W-:Y:S02]  /*8470*/  FFMA.FTZ R21, R95, R21, R62 ;  /* 0x000000155f157223 */ /* 0x002fe4000001003e */
[----:B------:R-:W-:-:S05]  /*8480*/  FSEL R164, R9, -INF , !P6 ;  /* 0xff80000009a47808 */ /* 0x000fca0007000000 */
[----:B------:R-:W1:Y:S08]  /*8490*/  I2F R11, R23 ;  /* 0x00000017000b7306 */ /* 0x000e700000201400 */
[----:B------:R-:W2:Y:S08]  /*84a0*/  I2F R13, R17 ;  /* 0x00000011000d7306 */ /* 0x000eb00000201400 */
[----:B------:R-:W-:Y:S01]  /*84b0*/  I2F R100, R49 ;  /* 0x0000003100647306 */ /* 0x000fe20000201400 */
[----:B-1----:R-:W-:Y:S01]  /*84c0*/  FFMA.FTZ R4, R95, R11, R166 ;  /* 0x0000000b5f047223 */ /* 0x002fe200000100a6 */
[----:B------:R-:W-:Y:S01]  /*84d0*/  FSEL R166, R21, -INF , !P5 ;  /* 0xff80000015a67808 */ /* 0x000fe20006800000 */
[----:B------:R-:W-:Y:S01]  /*84e0*/  BAR.SYNC.DEFER_BLOCKING 0x0 ;  /* 0x0000000000007b1d */ /* 0x000fe20000010000 */
[----:B------:R-:W-:-:S02]  /*84f0*/  ISETP.GE.AND P5, PT, R49, R0, PT ;  /* 0x000000003100720c */ /* 0x000fc40003fa6270 */
[----:B------:R-:W-:Y:S01]  /*8500*/  FSEL R4, R4, -INF , !P4 ;  /* 0xff80000004047808 */ /* 0x000fe20006000000 */
[----:B--2---:R-:W-:Y:S02]  /*8510*/  FFMA.FTZ R13, R95, R13, R52 ;  /* 0x0000000d5f0d7223 */ /* 0x004fe40000010034 */
[----:B------:R-:W1:Y:S01]  /*8520*/  MUFU.TANH R42, R42 ;  /* 0x0000002a002a7308 */ /* 0x000e620000002400 */
[-C--:B------:R-:W-:Y:S02]  /*8530*/  ISETP.GE.AND P4, PT, R51, R0.reuse, PT ;  /* 0x000000003300720c */ /* 0x080fe40003f86270 */
[----:B------:R-:W-:Y:S02]  /*8540*/  FSEL R102, R13, -INF , !P3 ;  /* 0xff8000000d667808 */ /* 0x000fe40005800000 */
[----:B------:R-:W-:-:S03]  /*8550*/  ISETP.GE.AND P3, PT, R15, R0, PT ;  /* 0x000000000f00720c */ /* 0x000fc60003f66270 */
[----:B------:R-:W-:Y:S08]  /*8560*/  I2F R114, R51 ;  /* 0x0000003300727306 */ /* 0x000ff00000201400 */
[----:B------:R-:W2:Y:S01]  /*8570*/  MUFU.TANH R3, R38 ;  /* 0x0000002600037308 */ /* 0x000ea20000002400 */
[----:B-1----:R-:W-:-:S05]  /*8580*/  FFMA.FTZ R42, R95, R100, R42 ;  /* 0x000000645f2a7223 */ /* 0x002fca000001002a */
[----:B------:R-:W-:Y:S02]  /*8590*/  FSEL R158, R42, -INF , !P5 ;  /* 0xff8000002a9e7808 */ /* 0x000fe40006800000 */
[----:B------:R-:W1:Y:S01]  /*85a0*/  MUFU.TANH R7, R7 ;  /* 0x0000000700077308 */ /* 0x000e620000002400 */
[----:B--2---:R-:W-:-:S05]  /*85b0*/  FFMA.FTZ R3, R95, R114, R3 ;  /* 0x000000725f037223 */ /* 0x004fca0000010003 */
[----:B------:R-:W-:Y:S01]  /*85c0*/  FSEL R154, R3, -INF , !P4 ;  /* 0xff800000039a7808 */ /* 0x000fe20006000000 */
[----:B-1----:R-:W-:-:S05]  /*85d0*/  FFMA.FTZ R7, R95, R188, R7 ;  /* 0x000000bc5f077223 */ /* 0x002fca0000010007 */
        /* <DEDUP_REMOVED lines=37> */
[----:B------:R-:W-:-:S03]  /*8830*/  ISETP.GE.AND P3, PT, R11, RZ, PT ;  /* 0x000000ff0b00720c */ /* 0x000fc60003f66270 */
        /* <DEDUP_REMOVED lines=12> */
[----:B------:R-:W-:-:S05]  /*8900*/  IMAD R7, R0, R7, -0x80 ;  /* 0xffffff8000077424 */ /* 0x000fca00078e0207 */
[----:B------:R-:W-:-:S05]  /*8910*/  SHF.R.S32.HI R0, RZ, 0x1f, R7 ;  /* 0x0000001fff007819 */ /* 0x000fca0000011407 */
[----:B------:R-:W-:-:S04]  /*8920*/  IMAD R0, R0, c[0x0][0x198], RZ ;  /* 0x0000660000007a24 */ /* 0x000fc800078e02ff */
[----:B------:R-:W-:Y:S02]  /*8930*/  IMAD R0, R7, c[0x0][0x19c], R0 ;  /* 0x0000670007007a24 */ /* 0x000fe400078e0200 */
        /* <DEDUP_REMOVED lines=10> */
.L_x_4812:
[----:B------:R-:W-:-:S04]  /*89e0*/  LEA R5, -R3, RZ, 0x7 ;  /* 0x000000ff03057211 */ /* 0x000fc800078e39ff */
[----:B------:R-:W-:Y:S02]  /*89f0*/  SHF.R.S32.HI R0, RZ, 0x1f, R5 ;  /* 0x0000001fff007819 */ /* 0x000fe40000011405 */
.L_x_4813:
        /* <DEDUP_REMOVED lines=46> */
.L_x_4815:
[----:B------:R-:W-:Y:S05]  /*8ce0*/  BSYNC B0 ;  /* 0x0000000000007941 */ /* 0x000fea0003800000 */
.L_x_4814:
[----:B------:R-:W0:Y:S01]  /*8cf0*/  LDGDEPBAR ;  /* 0x00000000000079af */ /* 0x000e220000000000 */
[----:B------:R-:W-:-:S04]  /*8d00*/  LEA R146, P0, R5, R146, 0x1 ;  /* 0x0000009205927211 */ /* 0x000fc800078008ff */
[----:B------:R-:W-:Y:S02]  /*8d10*/  LEA.HI.X R145, R5, R145, R0, 0x1, P0 ;  /* 0x0000009105917211 */ /* 0x000fe400000f0c00 */
.L_x_4811:
        /* <DEDUP_REMOVED lines=68> */
[----:B------:R-:W-:Y:S01]  /*9160*/  FMUL.FTZ R83, R5, c[0x0][0x23c] ;  /* 0x00008f0005537a20 */ /* 0x000fe20000410000 */
        /* <DEDUP_REMOVED lines=39> */
[--C-:B------:R-:W-:Y:S01]  /*93e0*/  FFMA.FTZ R108, R108, c[0x0][0x23c], -R59.reuse ;  /* 0x00008f006c6c7a23 */ /* 0x100fe2000001083b */
[----:B------:R-:W3:Y:S01]  /*93f0*/  SHFL.BFLY PT, R3, R2, 0x2, 0x1f ;  /* 0x0c401f0002037f89 */ /* 0x000ee200000e0000 */
[----:B------:R-:W-:Y:S02]  /*9400*/  FFMA.FTZ R76, R76, c[0x0][0x23c], -R59 ;  /* 0x00008f004c4c7a23 */ /* 0x000fe4000001083b */
[-C--:B--2---:R-:W-:Y:S01]  /*9410*/  FMUL.FTZ R13, R137, R83.reuse ;  /* 0x00000053890d7220 */ /* 0x084fe20000410000 */
[----:B------:R-:W-:Y:S01]  /*9420*/  MUFU.EX2 R64, R64 ;  /* 0x0000004000407308 */ /* 0x000fe20000000800 */
[-C--:B------:R-:W-:Y:S02]  /*9430*/  FMUL.FTZ R132, R132, R83.reuse ;  /* 0x0000005384847220 */ /* 0x080fe40000410000 */
[-C--:B------:R-:W-:Y:S02]  /*9440*/  FMUL.FTZ R133, R133, R83.reuse ;  /* 0x0000005385857220 */ /* 0x080fe40000410000 */
[----:B------:R-:W-:-:S02]  /*9450*/  FMUL.FTZ R28, R128, R83 ;  /* 0x00000053801c7220 */ /* 0x000fc40000410000 */
[-C--:B------:R-:W-:Y:S01]  /*9460*/  FMUL.FTZ R29, R129, R83.reuse ;  /* 0x00000053811d7220 */ /* 0x080fe20000410000 */
[----:B------:R-:W2:Y:S01]  /*9470*/  MUFU.EX2 R63, R63 ;  /* 0x0000003f003f7308 */ /* 0x000ea20000000800 */
[-C--:B------:R-:W-:Y:S02]  /*9480*/  FMUL.FTZ R124, R124, R83.reuse ;  /* 0x000000537c7c7220 */ /* 0x080fe40000410000 */
[-C--:B------:R-:W-:Y:S02]  /*9490*/  FMUL.FTZ R125, R125, R83.reuse ;  /* 0x000000537d7d7220 */ /* 0x080fe40000410000 */
[----:B------:R-:W-:Y:S02]  /*94a0*/  FFMA.FTZ R100, R97, R83, R100 ;  /* 0x0000005361647223 */ /* 0x000fe40000010064 */
[--C-:B------:R-:W-:Y:S01]  /*94b0*/  FFMA.FTZ R97, R56, c[0x0][0x23c], -R59.reuse ;  /* 0x00008f0038617a23 */ /* 0x100fe2000001083b */
[----:B------:R-:W-:Y:S01]  /*94c0*/  MUFU.EX2 R62, R62 ;  /* 0x0000003e003e7308 */ /* 0x000fe20000000800 */
[----:B------:R-:W-:Y:S01]  /*94d0*/  FADD.FTZ R77, R77, R100 ;  /* 0x000000644d4d7221 */ /* 0x000fe20000010000 */
[----:B---3--:R-:W-:Y:S01]  /*94e0*/  FMNMX.FTZ R0, R2, R3, !PT ;  /* 0x0000000302007209 */ /* 0x008fe20007810000 */
[----:B------:R-:W-:-:S02]  /*94f0*/  FFMA.FTZ R3, R16, c[0x0][0x23c], -R59 ;  /* 0x00008f0010037a23 */ /* 0x000fc4000001083b */
[----:B------:R-:W-:Y:S01]  /*9500*/  LDSM.16.MT88.4 R16, [R144+0x3000] ;  /* 0x003000009010783b */ /* 0x000fe20000004200 */
[----:B------:R-:W-:Y:S01]  /*9510*/  FFMA.FTZ R2, R10, c[0x0][0x23c], -R59 ;  /* 0x00008f000a027a23 */ /* 0x000fe2000001083b */
[----:B------:R-:W-:Y:S01]  /*9520*/  F2FP.BF16.PACK_AB R10, R73, R96 ;  /* 0x00000060490a723e */ /* 0x000fe200000010ff */
[----:B------:R-:W-:Y:S01]  /*9530*/  MUFU.EX2 R61, R61 ;  /* 0x0000003d003d7308 */ /* 0x000fe20000000800 */
[----:B------:R-:W3:Y:S01]  /*9540*/  SHFL.BFLY PT, R37, R0, 0x1, 0x1f ;  /* 0x0c201f0000257f89 */ /* 0x000ee200000e0000 */
[----:B------:R-:W-:-:S04]  /*9550*/  FADD.FTZ R96, R96, R77 ;  /* 0x0000004d60607221 */ /* 0x000fc80000010000 */
[----:B------:R-:W-:Y:S02]  /*9560*/  FADD.FTZ R96, R73, R96 ;  /* 0x0000006049607221 */ /* 0x000fe40000010000 */
[----:B------:R-:W-:Y:S08]  /*9570*/  MUFU.EX2 R57, R57 ;  /* 0x0000003900397308 */ /* 0x000ff00000000800 */
[----:B------:R-:W-:Y:S08]  /*9580*/  MUFU.EX2 R54, R54 ;  /* 0x0000003600367308 */ /* 0x000ff00000000800 */
[----:B------:R-:W-:Y:S01]  /*9590*/  MUFU.EX2 R53, R53 ;  /* 0x0000003500357308 */ /* 0x000fe20000000800 */
[----:B---3--:R-:W-:Y:S01]  /*95a0*/  FMNMX.FTZ R37, R0, R37, !PT ;  /* 0x0000002500257209 */ /* 0x008fe20007810000 */
[----:B------:R-:W-:-:S03]  /*95b0*/  FFMA.FTZ R0, R72, c[0x0][0x23c], -R59 ;  /* 0x00008f0048007a23 */ /* 0x000fc6000001083b */
        /* <DEDUP_REMOVED lines=8> */
[----:B------:R-:W-:Y:S02]  /*9640*/  FMUL.FTZ R81, R6, c[0x0][0x23c] ;  /* 0x00008f0006517a20 */ /* 0x000fe40000410000 */
[----:B------:R-:W3:Y:S01]  /*9650*/  LDSM.16.MT88.4 R4, [R147+0x3000] ;  /* 0x003000009304783b */ /* 0x000ee20000004200 */
[--C-:B------:R-:W-:Y:S02]  /*9660*/  FFMA.FTZ R82, R82, c[0x0][0x23c], -R47.reuse ;  /* 0x00008f0052527a23 */ /* 0x100fe4000001082f */
[--C-:B------:R-:W-:Y:S02]  /*9670*/  FFMA.FTZ R75, R14, c[0x0][0x23c], -R47.reuse ;  /* 0x00008f000e4b7a23 */ /* 0x100fe4000001082f */
[--C-:B------:R-:W-:Y:S01]  /*9680*/  FFMA.FTZ R71, R166, c[0x0][0x23c], -R47.reuse ;  /* 0x00008f00a6477a23 */ /* 0x100fe2000001082f */
[----:B------:R-:W4:Y:S01]  /*9690*/  MUFU.EX2 R81, R81 ;  /* 0x0000005100517308 */ /* 0x000f220000000800 */
[----:B------:R-:W-:-:S02]  /*96a0*/  FFMA.FTZ R74, R12, c[0x0][0x23c], -R47 ;  /* 0x00008f000c4a7a23 */ /* 0x000fc4000001082f */
[--C-:B------:R-:W-:Y:S02]  /*96b0*/  FFMA.FTZ R72, R20, c[0x0][0x23c], -R47.reuse ;  /* 0x00008f0014487a23 */ /* 0x100fe4000001082f */
[----:B------:R-:W5:Y:S01]  /*96c0*/  LDSM.16.MT88.4 R20, [R144+0x3400] ;  /* 0x003400009014783b */ /* 0x000f620000004200 */
[----:B------:R-:W-:Y:S02]  /*96d0*/  FMUL.FTZ R12, R136, R83 ;  /* 0x00000053880c7220 */ /* 0x000fe40000410000 */
[----:B------:R-:W-:Y:S01]  /*96e0*/  MUFU.EX2 R82, R82 ;  /* 0x0000005200527308 */ /* 0x000fe20000000800 */
[--C-:B------:R-:W-:Y:S02]  /*96f0*/  FFMA.FTZ R79, R102, c[0x0][0x23c], -R47.reuse ;  /* 0x00008f00664f7a23 */ /* 0x100fe4000001082f */
[--C-:B------:R-:W-:Y:S01]  /*9700*/  FFMA.FTZ R102, R32, c[0x0][0x23c], -R47.reuse ;  /* 0x00008f0020667a23 */ /* 0x100fe2000001082f */
[----:B-1----:R-:W-:Y:S01]  /*9710*/  F2FP.BF16.PACK_AB R32, R66, R69 ;  /* 0x000000454220723e */ /* 0x002fe200000010ff */
[--C-:B------:R-:W-:Y:S01]  /*9720*/  FFMA.FTZ R114, R34, c[0x0][0x23c], -R47.reuse ;  /* 0x00008f0022727a23 */ /* 0x100fe2000001082f */
[----:B--2---:R-:W-:Y:S01]  /*9730*/  F2FP.BF16.PACK_AB R34, R63, R64 ;  /* 0x000000403f22723e */ /* 0x004fe200000010ff */
[----:B------:R-:W-:Y:S01]  /*9740*/  FFMA.FTZ R103, R162, c[0x0][0x23c], -R47 ;  /* 0x00008f00a2677a23 */ /* 0x000fe2000001082f */
[----:B------:R-:W1:Y:S01]  /*9750*/  MUFU.EX2 R75, R75 ;  /* 0x0000004b004b7308 */ /* 0x000e620000000800 */
[----:B----4-:R-:W-:-:S02]  /*9760*/  FMUL.FTZ R14, R138, R81 ;  /* 0x000000518a0e7220 */ /* 0x010fc40000410000 */
[-C--:B------:R-:W-:Y:S02]  /*9770*/  FMUL.FTZ R15, R139, R81.reuse ;  /* 0x000000518b0f7220 */ /* 0x080fe40000410000 */
[-C--:B------:R-:W-:Y:S02]  /*9780*/  FMUL.FTZ R134, R134, R81.reuse ;  /* 0x0000005186867220 */ /* 0x080fe40000410000 */
[-C--:B------:R-:W-:Y:S01]  /*9790*/  FMUL.FTZ R135, R135, R81.reuse ;  /* 0x0000005187877220 */ /* 0x080fe20000410000 */
[----:B------:R-:W-:Y:S01]  /*97a0*/  MUFU.EX2 R71, R71 ;  /* 0x0000004700477308 */ /* 0x000fe20000000800 */
[-C--:B------:R-:W-:Y:S02]  /*97b0*/  FMUL.FTZ R30, R130, R81.reuse ;  /* 0x00000051821e7220 */ /* 0x080fe40000410000 */
[-C--:B------:R-:W-:Y:S02]  /*97c0*/  FMUL.FTZ R31, R131, R81.reuse ;  /* 0x00000051831f7220 */ /* 0x080fe40000410000 */
[----:B------:R-:W-:-:S02]  /*97d0*/  FMUL.FTZ R126, R126, R81 ;  /* 0x000000517e7e7220 */ /* 0x000fc40000410000 */
[----:B------:R-:W-:Y:S01]  /*97e0*/  FMUL.FTZ R127, R127, R81 ;  /* 0x000000517f7f7220 */ /* 0x000fe20000410000 */
[----:B------:R-:W2:Y:S01]  /*97f0*/  MUFU.EX2 R74, R74 ;  /* 0x0000004a004a7308 */ /* 0x000ea20000000800 */
[----:B-1----:R-:W-:Y:S01]  /*9800*/  F2FP.BF16.PACK_AB R9, R75, R82 ;  /* 0x000000524b09723e */ /* 0x002fe200000010ff */
        /* <DEDUP_REMOVED lines=8> */
[----:B--2---:R-:W-:Y:S01]  /*9890*/  F2FP.BF16.PACK_AB R11, R74, R71 ;  /* 0x000000474a0b723e */ /* 0x004fe200000010ff */
[----:B------:R-:W1:Y:S01]  /*98a0*/  MUFU.EX2 R72, R72 ;  /* 0x0000004800487308 */ /* 0x000e620000000800 */
[--C-:B------:R-:W-:Y:S02]  /*98b0*/  FFMA.FTZ R137, R98, c[0x0][0x23c], -R47.reuse ;  /* 0x00008f0062897a23 */ /* 0x100fe4000001082f */
[--C-:B------:R-:W-:Y:S02]  /*98c0*/  FFMA.FTZ R80, R80, c[0x0][0x23c], -R47.reuse ;  /* 0x00008f0050507a23 */ /* 0x100fe4000001082f */
[--C-:B------:R-:W-:Y:S01]  /*98d0*/  FFMA.FTZ R149, R78, c[0x0][0x23c], -R47.reuse ;  /* 0x00008f004e957a23 */ /* 0x100fe2000001082f */
[----:B------:R-:W-:Y:S01]  /*98e0*/  HMMA.16816.F32.BF16 R12, R8, R16, R12 ;  /* 0x00000010080c723c */ /* 0x000fe2000004180c */
[----:B------:R-:W-:Y:S01]  /*98f0*/  FFMA.FTZ R78, R99, R81, R82 ;  /* 0x00000051634e7223 */ /* 0x000fe20000010052 */
[----:B------:R-:W-:Y:S01]  /*9900*/  MUFU.EX2 R79, R79 ;  /* 0x0000004f004f7308 */ /* 0x000fe20000000800 */
[----:B------:R-:W-:-:S02]  /*9910*/  FFMA.FTZ R70, R70, c[0x0][0x23c], -R47 ;  /* 0x00008f0046467a23 */ /* 0x000fc4000001082f */
[----:B------:R-:W-:Y:S02]  /*9920*/  FADD.FTZ R78, R75, R78 ;  /* 0x0000004e4b4e7221 */ /* 0x000fe40000010000 */
[--C-:B------:R-:W-:Y:S01]  /*9930*/  FFMA.FTZ R60, R60, c[0x0][0x23c], -R47.reuse ;  /* 0x00008f003c3c7a23 */ /* 0x100fe2000001082f */
[C---:B------:R-:W-:Y:S01]  /*9940*/  HMMA.16816.F32.BF16 R16, R8.reuse, R18, R132 ;  /* 0x000000120810723c */ /* 0x040fe20000041884 */
[--C-:B------:R-:W-:Y:S01]  /*9950*/  FFMA.FTZ R68, R68, c[0x0][0x23c], -R47.reuse ;  /* 0x00008f0044447a23 */ /* 0x100fe2000001082f */
[----:B------:R-:W2:Y:S01]  /*9960*/  MUFU.EX2 R102, R102 ;  /* 0x0000006600667308 */ /* 0x000ea20000000800 */
[----:B-1----:R-:W-:Y:S01]  /*9970*/  F2FP.BF16.PACK_AB R33, R72, R65 ;  /* 0x000000414821723e */ /* 0x002fe200000010ff */
[----:B------:R-:W-:Y:S04]  /*9980*/  LDSM.16.MT88.4 R132, [R144+0x4c00] ;  /* 0x004c00009084783b */ /* 0x000fe80000004200 */
[C---:B---3--:R-:W-:Y:S02]  /*9990*/  HMMA.16816.F32.BF16 R28, R8.reuse, R4, R28 ;  /* 0x00000004081c723c */ /* 0x048fe4000004181c */
[----:B------:R-:W-:Y:S06]  /*99a0*/  MUFU.EX2 R114, R114 ;  /* 0x0000007200727308 */ /* 0x000fec0000000800 */
[----:B------:R-:W-:Y:S01]  /*99b0*/  HMMA.16816.F32.BF16 R8, R8, R6, R124 ;  /* 0x000000060808723c */ /* 0x000fe2000004187c */
[----:B------:R-:W1:Y:S01]  /*99c0*/  LDSM.16.MT88.4 R4, [R144+0x3800] ;  /* 0x003800009004783b */ /* 0x000e620000004200 */
[----:B--2---:R-:W-:Y:S01]  /*99d0*/  F2FP.BF16.PACK_AB R35, R102, R79 ;  /* 0x0000004f6623723e */ /* 0x004fe200000010ff */
[----:B------:R-:W2:Y:S04]  /*99e0*/  MUFU.EX2 R103, R103 ;  /* 0x0000006700677308 */ /* 0x000ea80000000800 */
[----:B------:R-:W-:-:S02]  /*99f0*/  FFMA.FTZ R125, R158, c[0x0][0x23c], -R47 ;  /* 0x00008f009e7d7a23 */ /* 0x000fc4000001082f */
[----:B-----5:R-:W-:Y:S01]  /*9a00*/  HMMA.16816.F32.BF16 R12, R32, R20, R12 ;  /* 0x00000014200c723c */ /* 0x020fe2000004180c */
[--C-:B------:R-:W-:Y:S01]  /*9a10*/  FFMA.FTZ R124, R152, c[0x0][0x23c], -R47.reuse ;  /* 0x00008f00987c7a23 */ /* 0x100fe2000001082f */
[----:B------:R-:W-:Y:S01]  /*9a20*/  MUFU.EX2 R105, R105 ;  /* 0x0000006900697308 */ /* 0x000fe20000000800 */
[--C-:B------:R-:W-:Y:S02]  /*9a30*/  FFMA.FTZ R126, R154, c[0x0][0x23c], -R47.reuse ;  /* 0x00008f009a7e7a23 */ /* 0x100fe4000001082f */
[----:B------:R-:W-:-:S03]  /*9a40*/  FFMA.FTZ R127, R150, c[0x0][0x23c], -R47 ;  /* 0x00008f00967f7a23 */ /* 0x000fc6000001082f */
        /* <DEDUP_REMOVED lines=8> */
[----:B------:R-:W-:-:S02]  /*9ad0*/  F2FP.BF16.PACK_AB R32, R61, R62 ;  /* 0x0000003e3d20723e */ /* 0x000fc400000010ff */
[----:B--2---:R-:W-:Y:S01]  /*9ae0*/  F2FP.BF16.PACK_AB R33, R103, R114 ;  /* 0x000000726721723e */ /* 0x004fe200000010ff */
[----:B------:R-:W2:Y:S01]  /*9af0*/  MUFU.EX2 R124, R124 ;  /* 0x0000007c007c7308 */ /* 0x000ea20000000800 */
[----:B------:R-:W-:Y:S02]  /*9b00*/  F2FP.BF16.PACK_AB R34, R54, R57 ;  /* 0x000000393622723e */ /* 0x000fe400000010ff */
[----:B----4-:R-:W-:-:S05]  /*9b10*/  F2FP.BF16.PACK_AB R35, R112, R105 ;  /* 0x000000697023723e */ /* 0x010fca00000010ff */
[----:B------:R-:W-:Y:S02]  /*9b20*/  MUFU.EX2 R126, R126 ;  /* 0x0000007e007e7308 */ /* 0x000fe40000000800 */
[C---:B-1----:R-:W-:Y:S06]  /*9b30*/  HMMA.16816.F32.BF16 R12, R32.reuse, R4, R12 ;  /* 0x00000004200c723c */ /* 0x042fec000004180c */
        /* <DEDUP_REMOVED lines=9> */
[----:B------:R-:W-:-:S02]  /*9bd0*/  F2FP.BF16.PACK_AB R32, R52, R53 ;  /* 0x000000353420723e */ /* 0x000fc400000010ff */
[----:B--2---:R-:W-:Y:S02]  /*9be0*/  F2FP.BF16.PACK_AB R33, R124, R125 ;  /* 0x0000007d7c21723e */ /* 0x004fe400000010ff */
[----:B------:R-:W-:Y:S02]  /*9bf0*/  F2FP.BF16.PACK_AB R34, R48, R51 ;  /* 0x000000333022723e */ /* 0x000fe400000010ff */
[----:B-1----:R-:W-:Y:S01]  /*9c00*/  F2FP.BF16.PACK_AB R35, R127, R126 ;  /* 0x0000007e7f23723e */ /* 0x002fe200000010ff */
[----:B------:R-:W-:Y:S06]  /*9c10*/  MUFU.EX2 R40, R40 ;  /* 0x0000002800287308 */ /* 0x000fec0000000800 */
[C---:B-----5:R-:W-:Y:S02]  /*9c20*/  HMMA.16816.F32.BF16 R12, R32.reuse, R8, R12 ;  /* 0x00000008200c723c */ /* 0x060fe4000004180c */
[----:B------:R-:W-:Y:S06]  /*9c30*/  MUFU.EX2 R129, R129 ;  /* 0x0000008100817308 */ /* 0x000fec0000000800 */
[C---:B------:R-:W-:Y:S01]  /*9c40*/  HMMA.16816.F32.BF16 R16, R32.reuse, R10, R16 ;  /* 0x0000000a2010723c */ /* 0x040fe20000041810 */
[----:B------:R-:W1:Y:S01]  /*9c50*/  LDSM.16.MT88.4 R8, [R147+0x4000] ;  /* 0x004000009308783b */ /* 0x000e620000004200 */
[----:B------:R-:W2:Y:S06]  /*9c60*/  MUFU.EX2 R118, R118 ;  /* 0x0000007600767308 */ /* 0x000eac0000000800 */
[C---:B----4-:R-:W-:Y:S02]  /*9c70*/  HMMA.16816.F32.BF16 R28, R32.reuse, R4, R28 ;  /* 0x00000004201c723c */ /* 0x050fe4000004181c */
[----:B------:R-:W-:Y:S06]  /*9c80*/  MUFU.EX2 R116, R116 ;  /* 0x0000007400747308 */ /* 0x000fec0000000800 */
[----:B------:R-:W-:Y:S01]  /*9c90*/  HMMA.16816.F32.BF16 R24, R32, R6, R24 ;  /* 0x000000062018723c */ /* 0x000fe20000041818 */
[----:B------:R-:W4:Y:S01]  /*9ca0*/  LDSM.16.MT88.4 R4, [R144+0x4400] ;  /* 0x004400009004783b */ /* 0x000f220000004200 */
[----:B------:R-:W5:Y:S05]  /*9cb0*/  MUFU.EX2 R131, R131 ;  /* 0x0000008300837308 */ /* 0x000f6a0000000800 */
[----:B---3--:R-:W-:-:S02]  /*9cc0*/  F2FP.BF16.PACK_AB R32, R46, R49 ;  /* 0x000000312e20723e */ /* 0x008fc400000010ff */
[----:B--2---:R-:W-:Y:S01]  /*9cd0*/  F2FP.BF16.PACK_AB R33, R118, R129 ;  /* 0x000000817621723e */ /* 0x004fe200000010ff */
[----:B------:R-:W-:Y:S01]  /*9ce0*/  MUFU.EX2 R41, R41 ;  /* 0x0000002900297308 */ /* 0x000fe20000000800 */
[----:B------:R-:W-:Y:S02]  /*9cf0*/  F2FP.BF16.PACK_AB R34, R40, R43 ;  /* 0x0000002b2822723e */ /* 0x000fe400000010ff */
[----:B-----5:R-:W-:-:S05]  /*9d00*/  F2FP.BF16.PACK_AB R35, R131, R116 ;  /* 0x000000748323723e */ /* 0x020fca00000010ff */
[----:B------:R-:W2:Y:S02]  /*9d10*/  MUFU.EX2 R36, R36 ;  /* 0x0000002400247308 */ /* 0x000ea40000000800 */
[C---:B------:R-:W-:Y:S06]  /*9d20*/  HMMA.16816.F32.BF16 R12, R32.reuse, R20, R12 ;  /* 0x00000014200c723c */ /* 0x040fec000004180c */
[----:B------:R-:W-:Y:S02]  /*9d30*/  MUFU.EX2 R3, R3 ;  /* 0x0000000300037308 */ /* 0x000fe40000000800 */
[C---:B------:R-:W-:Y:S01]  /*9d40*/  HMMA.16816.F32.BF16 R16, R32.reuse, R22, R16 ;  /* 0x000000162010723c */ /* 0x040fe20000041810 */
[----:B------:R-:W3:Y:S05]  /*9d50*/  LDSM.16.MT88.4 R20, [R147+0x4400] ;  /* 0x004400009314783b */ /* 0x000eea0000004200 */
[----:B------:R-:W5:Y:S02]  /*9d60*/  MUFU.EX2 R2, R2 ;  /* 0x0000000200027308 */ /* 0x000f640000000800 */
[C---:B-1----:R-:W-:Y:S06]  /*9d70*/  HMMA.16816.F32.BF16 R28, R32.reuse, R8, R28 ;  /* 0x00000008201c723c */ /* 0x042fec000004181c */
[----:B------:R-:W-:Y:S01]  /*9d80*/  MUFU.EX2 R104, R104 ;  /* 0x0000006800687308 */ /* 0x000fe20000000800 */
[----:B--2---:R-:W-:Y:S01]  /*9d90*/  F2FP.BF16.PACK_AB R8, R36, R41 ;  /* 0x000000292408723e */ /* 0x004fe200000010ff */
[----:B------:R-:W-:Y:S06]  /*9da0*/  HMMA.16816.F32.BF16 R24, R32, R10, R24 ;  /* 0x0000000a2018723c */ /* 0x000fec0000041818 */
[----:B------:R-:W1:Y:S01]  /*9db0*/  MUFU.EX2 R137, R137 ;  /* 0x0000008900897308 */ /* 0x000e620000000800 */
[----:B-----5:R-:W-:Y:S01]  /*9dc0*/  F2FP.BF16.PACK_AB R10, R2, R3 ;  /* 0x00000003020a723e */ /* 0x020fe200000010ff */
[----:B------:R-:W-:-:S06]  /*9dd0*/  FADD.FTZ R33, R71, R78 ;  /* 0x0000004e47217221 */ /* 0x000fcc0000010000 */
[----:B------:R-:W-:Y:S01]  /*9de0*/  MUFU.EX2 R80, R80 ;  /* 0x0000005000507308 */ /* 0x000fe20000000800 */
[----:B------:R-:W-:Y:S02]  /*9df0*/  FADD.FTZ R74, R74, R33 ;  /* 0x000000214a4a7221 */ /* 0x000fe40000010000 */
[----:B------:R-:W2:Y:S02]  /*9e00*/  LDSM.16.MT88.4 R32, [R144+0x4800] ;  /* 0x004800009020783b */ /* 0x000ea40000004200 */
[----:B------:R-:W-:-:S03]  /*9e10*/  FADD.FTZ R65, R65, R74 ;  /* 0x0000004a41417221 */ /* 0x000fc60000010000 */
[----:B------:R-:W5:Y:S01]  /*9e20*/  MUFU.EX2 R149, R149 ;  /* 0x0000009500957308 */ /* 0x000f620000000800 */
[----:B-1----:R-:W-:Y:S01]  /*9e30*/  F2FP.BF16.PACK_AB R9, R137, R104 ;  /* 0x000000688909723e */ /* 0x002fe200000010ff */
[----:B------:R-:W-:Y:S02]  /*9e40*/  FADD.FTZ R72, R72, R65 ;  /* 0x0000004148487221 */ /* 0x000fe40000010000 */
[----:B------:R-:W-:Y:S02]  /*9e50*/  FFMA.FTZ R65, R58, c[0x0][0x23c], -R47 ;  /* 0x00008f003a417a23 */ /* 0x000fe4000001082f */
[----:B------:R-:W-:Y:S02]  /*9e60*/  FADD.FTZ R79, R79, R72 ;  /* 0x000000484f4f7221 */ /* 0x000fe40000010000 */
[----:B------:R-:W-:Y:S02]  /*9e70*/  MUFU.EX2 R0, R0 ;  /* 0x0000000000007308 */ /* 0x000fe40000000800 */
[----:B------:R-:W-:-:S04]  /*9e80*/  FADD.FTZ R79, R102, R79 ;  /* 0x0000004f664f7221 */ /* 0x000fc80000010000 */
[----:B------:R-:W-:Y:S01]  /*9e90*/  FADD.FTZ R114, R114, R79 ;  /* 0x0000004f72727221 */ /* 0x000fe20000010000 */
[----:B-----5:R-:W-:Y:S01]  /*9ea0*/  F2FP.BF16.PACK_AB R11, R149, R80 ;  /* 0x00000050950b723e */ /* 0x020fe200000010ff */
        /* <DEDUP_REMOVED lines=13> */
[----:B---3--:R-:W-:Y:S01]  /*9f80*/  HMMA.16816.F32.BF16 R28, R8, R20, R28 ;  /* 0x00000014081c723c */ /* 0x008fe2000004181c */
[----:B------:R-:W3:Y:S01]  /*9f90*/  LDSM.16.MT88.4 R4, [R147+0x4800] ;  /* 0x004800009304783b */ /* 0x000ee20000004200 */
        /* <DEDUP_REMOVED lines=10> */
[----:B------:R-:W3:Y:S01]  /*a040*/  LDSM.16.MT88.4 R124, [R147+0x4c00] ;  /* 0x004c0000937c783b */ /* 0x000ee20000004200 */
[----:B-1----:R-:W-:Y:S01]  /*a050*/  F2FP.BF16.PACK_AB R8, R39, R0 ;  /* 0x000000002708723e */ /* 0x002fe200000010ff */
[----:B------:R-:W-:Y:S01]  /*a060*/  MUFU.EX2 R60, R60 ;  /* 0x0000003c003c7308 */ /* 0x000fe20000000800 */
[----:B------:R-:W-:Y:S01]  /*a070*/  FADD.FTZ R54, R54, R57 ;  /* 0x0000003936367221 */ /* 0x000fe20000010000 */
[----:B----4-:R-:W-:Y:S01]  /*a080*/  F2FP.BF16.PACK_AB R10, R106, R67 ;  /* 0x000000436a0a723e */ /* 0x010fe200000010ff */
[----:B------:R-:W-:-:S02]  /*a090*/  FADD.FTZ R129, R118, R129 ;  /* 0x0000008176817221 */ /* 0x000fc40000010000 */
[----:B------:R-:W-:Y:S02]  /*a0a0*/  FADD.FTZ R53, R53, R54 ;  /* 0x0000003635357221 */ /* 0x000fe40000010000 */
[----:B------:R-:W-:Y:S01]  /*a0b0*/  FADD.FTZ R116, R116, R129 ;  /* 0x0000008174747221 */ /* 0x000fe20000010000 */
[----:B------:R-:W1:Y:S01]  /*a0c0*/  MUFU.EX2 R65, R65 ;  /* 0x0000004100417308 */ /* 0x000e620000000800 */
        /* <DEDUP_REMOVED lines=10> */
[----:B-1----:R-:W-:Y:S01]  /*a170*/  F2FP.BF16.PACK_AB R11, R65, R60 ;  /* 0x0000003c410b723e */ /* 0x002fe200000010ff */
[----:B------:R-:W-:Y:S01]  /*a180*/  FADD.FTZ R46, R46, R49 ;  /* 0x000000312e2e7221 */ /* 0x000fe20000010000 */
[----:B------:R-:W1:Y:S01]  /*a190*/  MUFU.EX2 R83, R76 ;  /* 0x0000004c00537308 */ /* 0x000e620000000800 */
[----:B------:R-:W-:Y:S02]  /*a1a0*/  FADD.FTZ R131, R131, R116 ;  /* 0x0000007483837221 */ /* 0x000fe40000010000 */
[----:B------:R-:W-:-:S02]  /*a1b0*/  FADD.FTZ R43, R43, R46 ;  /* 0x0000002e2b2b7221 */ /* 0x000fc40000010000 */
[C---:B--2---:R-:W-:Y:S01]  /*a1c0*/  HMMA.16816.F32.BF16 R12, R8.reuse, R32, R12 ;  /* 0x00000020080c723c */ /* 0x044fe2000004180c */
[----:B------:R-:W-:Y:S02]  /*a1d0*/  FADD.FTZ R104, R104, R131 ;  /* 0x0000008368687221 */ /* 0x000fe40000010000 */
[----:B------:R-:W-:Y:S01]  /*a1e0*/  FADD.FTZ R40, R40, R43 ;  /* 0x0000002b28287221 */ /* 0x000fe20000010000 */
[----:B------:R-:W-:Y:S03]  /*a1f0*/  MUFU.EX2 R20, R20 ;  /* 0x0000001400147308 */ /* 0x000fe60000000800 */
[----:B------:R-:W-:Y:S01]  /*a200*/  FFMA.FTZ R32, R42, c[0x0][0x23c], -R47 ;  /* 0x00008f002a207a23 */ /* 0x000fe2000001082f */
[----:B---3--:R-:W-:Y:S01]  /*a210*/  HMMA.16816.F32.BF16 R28, R8, R4, R28 ;  /* 0x00000004081c723c */ /* 0x008fe2000004181c */
[----:B------:R-:W-:-:S03]  /*a220*/  FADD.FTZ R41, R41, R40 ;  /* 0x0000002829297221 */ /* 0x000fc60000010000 */
[----:B------:R-:W2:Y:S01]  /*a230*/  MUFU.EX2 R97, R97 ;  /* 0x0000006100617308 */ /* 0x000ea20000000800 */
[----:B------:R-:W-:Y:S02]  /*a240*/  FADD.FTZ R36, R36, R41 ;  /* 0x0000002924247221 */ /* 0x000fe40000010000 */
[----:B-1----:R-:W-:Y:S01]  /*a250*/  F2FP.BF16.PACK_AB R4, R83, R108 ;  /* 0x0000006c5304723e */ /* 0x002fe200000010ff */
[----:B------:R-:W-:Y:S01]  /*a260*/  HMMA.16816.F32.BF16 R16, R8, R34, R16 ;  /* 0x000000220810723c */ /* 0x000fe20000041810 */
[----:B------:R-:W-:-:S03]  /*a270*/  FADD.FTZ R3, R3, R36 ;  /* 0x0000002403037221 */ /* 0x000fc60000010000 */
[----:B------:R-:W-:Y:S01]  /*a280*/  MUFU.EX2 R21, R21 ;  /* 0x0000001500157308 */ /* 0x000fe20000000800 */
[----:B------:R-:W-:-:S03]  /*a290*/  FADD.FTZ R3, R2, R3 ;  /* 0x0000000302037221 */ /* 0x000fc60000010000 */
[----:B------:R-:W-:Y:S01]  /*a2a0*/  HMMA.16816.F32.BF16 R24, R8, R6, R24 ;  /* 0x000000060818723c */ /* 0x000fe20000041818 */
[----:B------:R-:W-:-:S03]  /*a2b0*/  FADD.FTZ R0, R0, R3 ;  /* 0x0000000300007221 */ /* 0x000fc60000010000 */
[----:B------:R-:W1:Y:S01]  /*a2c0*/  MUFU.EX2 R22, R22 ;  /* 0x0000001600167308 */ /* 0x000e620000000800 */
[----:B------:R-:W-:Y:S02]  /*a2d0*/  FADD.FTZ R0, R39, R0 ;  /* 0x0000000027007221 */ /* 0x000fe40000010000 */
[----:B------:R-:W-:Y:S01]  /*a2e0*/  FADD.FTZ R9, R137, R104 ;  /* 0x0000006889097221 */ /* 0x000fe20000010000 */
[----:B--2---:R-:W-:Y:S01]  /*a2f0*/  F2FP.BF16.PACK_AB R6, R97, R20 ;  /* 0x000000146106723e */ /* 0x004fe200000010ff */
        /* <DEDUP_REMOVED lines=8> */
[----:B------:R-:W2:Y:S01]  /*a380*/  MUFU.EX2 R32, R32 ;  /* 0x0000002000207308 */ /* 0x000ea20000000800 */
[----:B-1----:R-:W-:Y:S01]  /*a390*/  F2FP.BF16.PACK_AB R5, R22, R21 ;  /* 0x000000151605723e */ /* 0x002fe200000010ff */
[----:B------:R-:W-:Y:S02]  /*a3a0*/  FADD.FTZ R83, R83, R108 ;  /* 0x0000006c53537221 */ /* 0x000fe40000010000 */
[----:B------:R-:W-:Y:S02]  /*a3b0*/  FADD.FTZ R71, R71, R70 ;  /* 0x0000004647477221 */ /* 0x000fe40000010000 */
[----:B------:R-:W-:Y:S02]  /*a3c0*/  FADD.FTZ R20, R20, R83 ;  /* 0x0000005314147221 */ /* 0x000fe40000010000 */
[----:B------:R-:W-:-:S02]  /*a3d0*/  FADD.FTZ R0, R60, R71 ;  /* 0x000000473c007221 */ /* 0x000fc40000010000 */
[----:B------:R-:W-:Y:S02]  /*a3e0*/  FADD.FTZ R97, R97, R20 ;  /* 0x0000001461617221 */ /* 0x000fe40000010000 */
[----:B------:R-:W-:Y:S01]  /*a3f0*/  FADD.FTZ R0, R65, R0 ;  /* 0x0000000041007221 */ /* 0x000fe20000010000 */
[----:B------:R-:W-:Y:S02]  /*a400*/  MOV R65, R37 ;  /* 0x0000002500417202 */ /* 0x000fe40000000f00 */
[----:B--2---:R-:W-:Y:S01]  /*a410*/  F2FP.BF16.PACK_AB R7, R32, R23 ;  /* 0x000000172007723e */ /* 0x004fe200000010ff */
[----:B------:R-:W-:-:S04]  /*a420*/  FADD.FTZ R21, R21, R0 ;  /* 0x0000000015157221 */ /* 0x000fc80000010000 */
[----:B------:R-:W-:Y:S02]  /*a430*/  FADD.FTZ R22, R22, R21 ;  /* 0x0000001516167221 */ /* 0x000fe40000010000 */
[----:B------:R-:W-:Y:S02]  /*a440*/  HMMA.16816.F32.BF16 R136, R4, R132, R12 ;  /* 0x000000840488723c */ /* 0x000fe4000004180c */
[----:B------:R-:W-:-:S04]  /*a450*/  FADD.FTZ R23, R23, R22 ;  /* 0x0000001617177221 */ /* 0x000fc80000010000 */
[----:B------:R-:W-:Y:S02]  /*a460*/  FADD.FTZ R99, R32, R23 ;  /* 0x0000001720637221 */ /* 0x000fe40000010000 */
[C---:B------:R-:W-:Y:S08]  /*a470*/  HMMA.16816.F32.BF16 R128, R4.reuse, R124, R28 ;  /* 0x0000007c0480723c */ /* 0x040ff0000004181c */
[C---:B------:R-:W-:Y:S08]  /*a480*/  HMMA.16816.F32.BF16 R132, R4.reuse, R134, R16 ;  /* 0x000000860484723c */ /* 0x040ff00000041810 */
[----:B------:R-:W-:Y:S11]  /*a490*/  HMMA.16816.F32.BF16 R124, R4, R126, R24 ;  /* 0x0000007e047c723c */ /* 0x000ff60000041818 */
[----:B------:R-:W-:Y:S07]  /*a4a0*/  @!UPT UIADD3 URZ, URZ, URZ, URZ ;  /* 0x0000003f3f3ff290 */ /* 0x000fee000fffe03f */
.L_x_4808:
[----:B------:R-:W-:Y:S01]  /*a4b0*/  ULDC.64 UR4, c[0x0][0x118] ;  /* 0x0000460000047ab9 */ /* 0x000fe20000000a00 */
[----:B------:R-:W-:Y:S05]  /*a4c0*/  @!P2 BRA `(.L_x_4816) ;  /* 0x000038b00000a947 */ /* 0x000fea0003800000 */
[----:B------:R-:W-:Y:S01]  /*a4d0*/  IMAD.MOV.U32 R150, RZ, RZ, c[0x0][0x1a0] ;  /* 0x00006800ff967624 */ /* 0x000fe200078e00ff */
[----:B------:R-:W-:-:S02]  /*a4e0*/  MOV R103, R65 ;  /* 0x0000004100677202 */ /* 0x000fc40000000f00 */
[----:B------:R-:W-:Y:S01]  /*a4f0*/  MOV R105, R67 ;  /* 0x0000004300697202 */ /* 0x000fe20000000f00 */
[----:B------:R-:W-:-:S05]  /*a500*/  IMAD.U32 R149, R150, -0x80, RZ ;  /* 0xffffff8096957824 */ /* 0x000fca00078e00ff */
[----:B------:R-:W-:Y:S02]  /*a510*/  SHF.R.S32.HI R148, RZ, 0x1f, R149 ;  /* 0x0000001fff947819 */ /* 0x000fe40000011495 */
.L_x_4820:
[----:B------:R-:W-:Y:S01]  /*a520*/  IADD3 R120, R120, -0x1, RZ ;  /* 0xffffffff78787810 */ /* 0x000fe20007ffe0ff */
[----:B------:R-:W-:Y:S04]  /*a530*/  DEPBAR.LE SB0, 0x0 ;  /* 0x000080000000791a */ /* 0x000fe80000000000 */
[----:B------:R-:W-:Y:S01]  /*a540*/  BAR.SYNC.DEFER_BLOCKING 0x0 ;  /* 0x0000000000007b1d */ /* 0x000fe20000010000 */
[----:B------:R-:W-:Y:S01]  /*a550*/  MOV R155, R148 ;  /* 0x00000094009b7202 */ /* 0x000fe20000000f00 */
[----:B------:R-:W-:Y:S04]  /*a560*/  IMAD.MOV.U32 R154, RZ, RZ, R149 ;  /* 0x000000ffff9a7224 */ /* 0x000fe800078e0095 */
        /* <DEDUP_REMOVED lines=60> */
.L_x_4817:
[----:B------:R-:W-:Y:S02]  /*a930*/  ISETP.GE.AND P2, PT, R119, c[0x0][0x220], PT ;  /* 0x0000880077007a0c */ /* 0x000fe40003f46270 */
[C---:B------:R-:W-:Y:S04]  /*a940*/  LEA R152, P4, R154.reuse, R160, 0x1 ;  /* 0x000000a09a987211 */ /* 0x040fe800078808ff */
[----:B------:R-:W-:Y:S07]  /*a950*/  LEA.HI.X R153, R154, R161, R155, 0x1, P4 ;  /* 0x000000a19a997211 */ /* 0x000fee00020f0c9b */
[----:B------:R-:W-:Y:S01]  /*a960*/  @P2 STS.64 [R115+0x3008], RZ ;  /* 0x003008ff73002388 */ /* 0x000fe20000000a00 */
[-C--:B------:R-:W-:Y:S02]  /*a970*/  @!P2 IADD3 R98, P3, R141, R154.reuse, RZ ;  /* 0x0000009a8d62a210 */ /* 0x080fe40007f7e0ff */
[----:B------:R-:W-:Y:S02]  /*a980*/  @!P2 LEA R100, P0, R150, R154, 0x6 ;  /* 0x0000009a9664a211 */ /* 0x000fe400078030ff */
[----:B------:R-:W-:Y:S01]  /*a990*/  @!P2 IADD3.X R102, R140, R155, RZ, P3, !PT ;  /* 0x0000009b8c66a210 */ /* 0x000fe20001ffe4ff */
[----:B------:R-:W-:Y:S01]  /*a9a0*/  @P2 STS [R115+0x3000], RZ ;  /* 0x003000ff73002388 */ /* 0x000fe20000000800 */
[CC--:B------:R-:W-:Y:S02]  /*a9b0*/  @!P2 LEA R162, P3, R98.reuse, R160.reuse, 0x1 ;  /* 0x000000a062a2a211 */ /* 0x0c0fe400078608ff */
[----:B------:R-:W-:Y:S01]  /*a9c0*/  @!P2 MOV R151, c[0x0][0x1a4] ;  /* 0x000069000097aa02 */ /* 0x000fe20000000f00 */
[----:B------:R-:W-:Y:S01]  /*a9d0*/  @P2 STS [R115+0x3004], RZ ;  /* 0x003004ff73002388 */ /* 0x000fe20000000800 */
[----:B------:R-:W-:Y:S02]  /*a9e0*/  @!P2 LEA.HI.X R163, R98, R161, R102, 0x1, P3 ;  /* 0x000000a162a3a211 */ /* 0x000fe400018f0c66 */
[----:B------:R-:W-:Y:S01]  /*a9f0*/  @!P2 LEA.HI.X R151, R150, R155, R151, 0x6, P0 ;  /* 0x0000009b9697a211 */ /* 0x000fe200000f3497 */
[----:B------:R-:W-:Y:S01]  /*aa00*/  @!PT LDS RZ, [RZ] ;  /* 0x00000000fffff984 */ /* 0x000fe20000000800 */
[----:B------:R-:W-:Y:S01]  /*aa10*/  @!PT LDS RZ, [RZ] ;  /* 0x00000000fffff984 */ /* 0x000fe20000000800 */
[----:B------:R-:W-:Y:S01]  /*aa20*/  @!PT LDS RZ, [RZ] ;  /* 0x00000000fffff984 */ /* 0x000fe20000000800 */
[----:B------:R1:W-:Y:S01]  /*aa30*/  @!P2 LDGSTS.E.BYPASS.LTC128B.128 [R115+0x3000], [R152.64] ;  /* 0x030000009873afae */ /* 0x0003e2000b901d44 */
[-C--:B------:R-:W-:Y:S01]  /*aa40*/  @!P2 LEA R158, P0, R100, R160.reuse, 0x1 ;  /* 0x000000a0649ea211 */ /* 0x080fe200078008ff */
[----:B------:R-:W-:Y:S01]  /*aa50*/  @!P2 IMAD.WIDE.U32 R154, R150, 0x60, R154 ;  /* 0x00000060969aa825 */ /* 0x000fe200078e009a */
[----:B------:R-:W-:Y:S02]  /*aa60*/  @!P2 MOV R96, c[0x0][0x1a4] ;  /* 0x000069000060aa02 */ /* 0x000fe40000000f00 */
[----:B------:R-:W-:Y:S02]  /*aa70*/  @!P2 LEA.HI.X R159, R100, R161, R151, 0x1, P0 ;  /* 0x000000a1649fa211 */ /* 0x000fe400000f0c97 */
[----:B------:R-:W-:Y:S01]  /*aa80*/  @!P2 LEA R160, P0, R154, R160, 0x1 ;  /* 0x000000a09aa0a211 */ /* 0x000fe200078008ff */
        /* <DEDUP_REMOVED lines=8> */
[----:B------:R-:W-:Y:S04]  /*ab10*/  ISETP.GT.AND P0, PT, R120, R109, PT ;  /* 0x0000006d7800720c */ /* 0x000fe80003f04270 */
        /* <DEDUP_REMOVED lines=198> */
[----:B------:R-:W-:Y:S02]  /*b780*/  IABS R70, c[0x0][0x2d0] ;  /* 0x0000b40000467a13 */ /* 0x000fe40000000000 */
[----:B------:R-:W-:Y:S02]  /*b790*/  LOP3.LUT R66, RZ, c[0x0][0x2d0], RZ, 0x33, !PT ;  /* 0x0000b400ff427a12 */ /* 0x000fe400078e33ff */
[----:B------:R-:W2:Y:S10]  /*b7a0*/  I2F.RP R75, R70 ;  /* 0x00000046004b7306 */ /* 0x000eb40000209400 */
[----:B--2---:R-:W2:Y:S02]  /*b7b0*/  MUFU.RCP R71, R75 ;  /* 0x0000004b00477308 */ /* 0x004ea40000001000 */
[----:B--2---:R-:W-:Y:S01]  /*b7c0*/  IADD3 R78, R71, 0xffffffe, RZ ;  /* 0x0ffffffe474e7810 */ /* 0x004fe20007ffe0ff */
[----:B------:R-:W-:Y:S07]  /*b7d0*/  IMAD.SHL.U32 R71, R120, 0x80, RZ ;  /* 0x0000008078477824 */ /* 0x000fee00078e00ff */
[----:B------:R-:W2:Y:S01]  /*b7e0*/  F2I.FTZ.U32.TRUNC.NTZ R79, R78 ;  /* 0x0000004e004f7305 */ /* 0x000ea2000021f000 */
[C---:B------:R-:W-:Y:S02]  /*b7f0*/  IADD3 R76, R71.reuse, -0x80, RZ ;  /* 0xffffff80474c7810 */ /* 0x040fe40007ffe0ff */
[----:B------:R-:W-:Y:S02]  /*b800*/  IABS R74, R71 ;  /* 0x00000047004a7213 */ /* 0x000fe40000000000 */
[----:B------:R-:W-:Y:S02]  /*b810*/  LOP3.LUT R71, R71, c[0x0][0x2d0], RZ, 0x3c, !PT ;  /* 0x0000b40047477a12 */ /* 0x000fe400078e3cff */
[----:B------:R-:W-:Y:S02]  /*b820*/  IABS R72, R76 ;  /* 0x0000004c00487213 */ /* 0x000fe40000000000 */
[----:B------:R-:W-:Y:S04]  /*b830*/  LOP3.LUT R76, R76, c[0x0][0x2d0], RZ, 0x3c, !PT ;  /* 0x0000b4004c4c7a12 */ /* 0x000fe800078e3cff */
[----:B------:R-:W-:Y:S01]  /*b840*/  ISETP.GE.AND P3, PT, R76, RZ, PT ;  /* 0x000000ff4c00720c */ /* 0x000fe20003f66270 */
        /* <DEDUP_REMOVED lines=47> */
.L_x_4819:
[----:B------:R2:W-:Y:S01]  /*bb40*/  @P2 STS [R115+0x1000], RZ ;  /* 0x001000ff73002388 */ /* 0x0005e20000000800 */
[-C--:B------:R-:W-:Y:S01]  /*bb50*/  LEA R74, P5, R71, R146.reuse, 0x1 ;  /* 0x00000092474a7211 */ /* 0x080fe200078a08ff */
        /* <DEDUP_REMOVED lines=42> */
.L_x_4818:
[----:B--234-:R-:W-:Y:S01]  /*be00*/  LDSM.16.MT88.4 R156, [R147+0x3000] ;  /* 0x00300000939c783b */ /* 0x01cfe20000004200 */
[----:B------:R-:W-:Y:S04]  /*be10*/  LEA R71, R120, R101, 0x7 ;  /* 0x0000006578477211 */ /* 0x000fe800078e38ff */
[----:B------:R-:W2:Y:S01]  /*be20*/  I2F R69, R71 ;  /* 0x0000004700457306 */ /* 0x000ea20000201400 */
[C---:B------:R-:W-:Y:S02]  /*be30*/  IADD3 R75, R71.reuse, 0x18, RZ ;  /* 0x00000018474b7810 */ /* 0x040fe40007ffe0ff */
[C---:B------:R-:W-:Y:S02]  /*be40*/  IADD3 R78, R71.reuse, 0x11, RZ ;  /* 0x00000011474e7810 */ /* 0x040fe40007ffe0ff */
[C---:B------:R-:W-:Y:S02]  /*be50*/  IADD3 R73, R71.reuse, 0x19, RZ ;  /* 0x0000001947497810 */ /* 0x040fe40007ffe0ff */
[C---:B------:R-:W-:Y:S02]  /*be60*/  IADD3 R83, R71.reuse, 0x20, RZ ;  /* 0x0000002047537810 */ /* 0x040fe40007ffe0ff */
[C---:B------:R-:W-:Y:S01]  /*be70*/  IADD3 R81, R71.reuse, 0x21, RZ ;  /* 0x0000002147517810 */ /* 0x040fe20007ffe0ff */
[----:B------:R3:W-:Y:S01]  /*be80*/  I2F R80, R75 ;  /* 0x0000004b00507306 */ /* 0x0007e20000201400 */
[C---:B------:R-:W-:Y:S02]  /*be90*/  IADD3 R79, R71.reuse, 0x28, RZ ;  /* 0x00000028474f7810 */ /* 0x040fe40007ffe0ff */
[C---:B------:R-:W-:Y:S02]  /*bea0*/  IADD3 R77, R71.reuse, 0x29, RZ ;  /* 0x00000029474d7810 */ /* 0x040fe40007ffe0ff */
[C---:B------:R-:W-:Y:S02]  /*beb0*/  IADD3 R72, R71.reuse, 0x8, RZ ;  /* 0x0000000847487810 */ /* 0x040fe40007ffe0ff */
[C---:B------:R-:W-:Y:S02]  /*bec0*/  IADD3 R74, R71.reuse, 0x9, RZ ;  /* 0x00000009474a7810 */ /* 0x040fe40007ffe0ff */
[C---:B------:R-:W-:Y:S01]  /*bed0*/  IADD3 R76, R71.reuse, 0x10, RZ ;  /* 0x00000010474c7810 */ /* 0x040fe20007ffe0ff */
[----:B------:R-:W-:Y:S01]  /*bee0*/  I2F R78, R78 ;  /* 0x0000004e004e7306 */ /* 0x000fe20000201400 */
[C---:B------:R-:W-:Y:S09]  /*bef0*/  IADD3 R70, R71.reuse, 0x1, RZ ;  /* 0x0000000147467810 */ /* 0x040ff20007ffe0ff */
[----:B------:R-:W4:Y:S01]  /*bf00*/  I2F R70, R70 ;  /* 0x0000004600467306 */ /* 0x000f220000201400 */
[C---:B---3--:R-:W-:Y:S09]  /*bf10*/  IADD3 R75, R71.reuse, 0x30, RZ ;  /* 0x00000030474b7810 */ /* 0x048ff20007ffe0ff */
[----:B------:R-:W3:Y:S10]  /*bf20*/  I2F R72, R72 ;  /* 0x0000004800487306 */ /* 0x000ef40000201400 */
[----:B------:R-:W5:Y:S10]  /*bf30*/  I2F R74, R74 ;  /* 0x0000004a004a7306 */ /* 0x000f740000201400 */
[----:B------:R-:W1:Y:S10]  /*bf40*/  I2F R76, R76 ;  /* 0x0000004c004c7306 */ /* 0x000e740000201400 */
[----:B------:R1:W1:Y:S10]  /*bf50*/  I2F R82, R73 ;  /* 0x0000004900527306 */ /* 0x0002740000201400 */
[----:B------:R2:W2:Y:S10]  /*bf60*/  I2F R96, R83 ;  /* 0x0000005300607306 */ /* 0x0004b40000201400 */
[----:B------:R3:W3:Y:S01]  /*bf70*/  I2F R98, R81 ;  /* 0x0000005100627306 */ /* 0x0006e20000201400 */
[C---:B-1----:R-:W-:Y:S09]  /*bf80*/  IADD3 R73, R71.reuse, 0x31, RZ ;  /* 0x0000003147497810 */ /* 0x042ff20007ffe0ff */
[----:B------:R1:W1:Y:S01]  /*bf90*/  I2F R100, R79 ;  /* 0x0000004f00647306 */ /* 0x0002620000201400 */
[C---:B--2---:R-:W-:Y:S09]  /*bfa0*/  IADD3 R83, R71.reuse, 0x38, RZ ;  /* 0x0000003847537810 */ /* 0x044ff20007ffe0ff */
[----:B------:R2:W2:Y:S01]  /*bfb0*/  I2F R102, R77 ;  /* 0x0000004d00667306 */ /* 0x0004a20000201400 */
[C---:B---3--:R-:W-:Y:S09]  /*bfc0*/  IADD3 R81, R71.reuse, 0x39, RZ ;  /* 0x0000003947517810 */ /* 0x048ff20007ffe0ff */
[----:B------:R3:W3:Y:S01]  /*bfd0*/  I2F R104, R75 ;  /* 0x0000004b00687306 */ /* 0x0006e20000201400 */
[C---:B-1----:R-:W-:Y:S09]  /*bfe0*/  IADD3 R79, R71.reuse, 0x40, RZ ;  /* 0x00000040474f7810 */ /* 0x042ff20007ffe0ff */
[----:B------:R1:W1:Y:S01]  /*bff0*/  I2F R106, R73 ;  /* 0x00000049006a7306 */ /* 0x0002620000201400 */
[C---:B--2---:R-:W-:Y:S09]  /*c000*/  IADD3 R77, R71.reuse, 0x41, RZ ;  /* 0x00000041474d7810 */ /* 0x044ff20007ffe0ff */
[----:B------:R-:W2:Y:S01]  /*c010*/  I2F R108, R83 ;  /* 0x00000053006c7306 */ /* 0x000ea20000201400 */
[C---:B---3--:R-:W-:Y:S09]  /*c020*/  IADD3 R75, R71.reuse, 0x48, RZ ;  /* 0x00000048474b7810 */ /* 0x048ff20007ffe0ff */
[----:B------:R-:W3:Y:S01]  /*c030*/  I2F R110, R81 ;  /* 0x00000051006e7306 */ /* 0x000ee20000201400 */
[----:B-1----:R-:W-:Y:S09]  /*c040*/  IADD3 R73, R71, 0x49, RZ ;  /* 0x0000004947497810 */ /* 0x002ff20007ffe0ff */
[----:B------:R-:W1:Y:S10]  /*c050*/  I2F R112, R79 ;  /* 0x0000004f00707306 */ /* 0x000e740000201400 */
[----:B------:R-:W1:Y:S10]  /*c060*/  I2F R114, R77 ;  /* 0x0000004d00727306 */ /* 0x000e740000201400 */
[----:B------:R-:W1:Y:S10]  /*c070*/  I2F R116, R75 ;  /* 0x0000004b00747306 */ /* 0x000e740000201400 */
[----:B------:R-:W1:Y:S01]  /*c080*/  I2F R118, R73 ;  /* 0x0000004900767306 */ /* 0x000e620000201400 */
[CC--:B------:R-:W-:Y:S02]  /*c090*/  FFMA.FTZ R0, R95.reuse, R69.reuse, R0 ;  /* 0x000000455f007223 */ /* 0x0c0fe40000010000 */
[----:B------:R-:W-:Y:S01]  /*c0a0*/  FFMA.FTZ R2, R95, R69, R2 ;  /* 0x000000455f027223 */ /* 0x000fe20000010002 */
[----:B------:R-:W-:Y:S01]  /*c0b0*/  IADD3 R69, R71, 0x51, RZ ;  /* 0x0000005147457810 */ /* 0x000fe20007ffe0ff */
[CC--:B----4-:R-:W-:Y:S01]  /*c0c0*/  FFMA.FTZ R3, R95.reuse, R70.reuse, R3 ;  /* 0x000000465f037223 */ /* 0x0d0fe20000010003 */
[----:B------:R-:W-:Y:S01]  /*c0d0*/  FMNMX.FTZ R66, R0, R105, !PT ;  /* 0x0000006900427209 */ /* 0x000fe20007810000 */
[----:B------:R-:W-:Y:S01]  /*c0e0*/  FFMA.FTZ R4, R95, R70, R4 ;  /* 0x000000465f047223 */ /* 0x000fe20000010004 */
[----:B------:R-:W-:Y:S01]  /*c0f0*/  IADD3 R70, R71, 0x50, RZ ;  /* 0x0000005047467810 */ /* 0x000fe20007ffe0ff */
[----:B------:R-:W-:Y:S01]  /*c100*/  FFMA.FTZ R5, R95, R72, R5 ;  /* 0x000000485f057223 */ /* 0x000fe20000010005 */
[----:B------:R-:W-:Y:S01]  /*c110*/  FMNMX.FTZ R66, R3, R66, !PT ;  /* 0x0000004203427209 */ /* 0x000fe20007810000 */
[C---:B------:R-:W-:Y:S01]  /*c120*/  FFMA.FTZ R6, R95.reuse, R72, R6 ;  /* 0x000000485f067223 */ /* 0x040fe20000010006 */
[----:B------:R-:W-:Y:S01]  /*c130*/  FMNMX.FTZ R65, R2, R103, !PT ;  /* 0x0000006702417209 */ /* 0x000fe20007810000 */
[CC--:B-----5:R-:W-:Y:S01]  /*c140*/  FFMA.FTZ R7, R95.reuse, R74.reuse, R7 ;  /* 0x0000004a5f077223 */ /* 0x0e0fe20000010007 */
[----:B------:R-:W4:Y:S01]  /*c150*/  I2F R70, R70 ;  /* 0x0000004600467306 */ /* 0x000f220000201400 */
        /* <DEDUP_REMOVED lines=8> */
[C---:B------:R-:W-:Y:S01]  /*c1e0*/  FFMA.FTZ R12, R95.reuse, R78, R12 ;  /* 0x0000004e5f0c7223 */ /* 0x040fe2000001000c */
[----:B------:R-:W5:Y:S01]  /*c1f0*/  I2F R66, R69 ;  /* 0x0000004500427306 */ /* 0x000f620000201400 */
        /* <DEDUP_REMOVED lines=32> */
[----:B--2---:R-:W-:Y:S01]  /*c400*/  FFMA.FTZ R29, R95, R108, R29 ;  /* 0x0000006c5f1d7223 */ /* 0x004fe2000001001d */
[----:B------:R-:W-:Y:S01]  /*c410*/  FMNMX.FTZ R152, R25, R152, !PT ;  /* 0x0000009819987209 */ /* 0x000fe20007810000 */
[C---:B------:R-:W-:Y:S01]  /*c420*/  FFMA.FTZ R30, R95.reuse, R108, R30 ;  /* 0x0000006c5f1e7223 */ /* 0x040fe2000001001e */
[----:B------:R-:W-:Y:S01]  /*c430*/  FMNMX.FTZ R151, R24, R151, !PT ;  /* 0x0000009718977209 */ /* 0x000fe20007810000 */
[----:B---3--:R-:W-:Y:S01]  /*c440*/  FFMA.FTZ R31, R95, R110, R31 ;  /* 0x0000006e5f1f7223 */ /* 0x008fe2000001001f */
[----:B------:R-:W-:Y:S01]  /*c450*/  FMNMX.FTZ R152, R27, R152, !PT ;  /* 0x000000981b987209 */ /* 0x000fe20007810000 */
[C---:B------:R-:W-:Y:S01]  /*c460*/  FFMA.FTZ R32, R95.reuse, R110, R32 ;  /* 0x0000006e5f207223 */ /* 0x040fe20000010020 */
[----:B------:R-:W-:Y:S01]  /*c470*/  FMNMX.FTZ R151, R26, R151, !PT ;  /* 0x000000971a977209 */ /* 0x000fe20007810000 */
[----:B-1----:R-:W-:Y:S01]  /*c480*/  FFMA.FTZ R33, R95, R112, R33 ;  /* 0x000000705f217223 */ /* 0x002fe20000010021 */
[----:B------:R-:W-:Y:S01]  /*c490*/  FMNMX.FTZ R152, R29, R152, !PT ;  /* 0x000000981d987209 */ /* 0x000fe20007810000 */
[----:B------:R-:W-:Y:S01]  /*c4a0*/  FFMA.FTZ R34, R95, R112, R34 ;  /* 0x000000705f227223 */ /* 0x000fe20000010022 */
[----:B------:R-:W-:Y:S01]  /*c4b0*/  IADD3 R67, R71, 0x59, RZ ;  /* 0x0000005947437810 */ /* 0x000fe20007ffe0ff */
[----:B------:R-:W-:Y:S01]  /*c4c0*/  FFMA.FTZ R35, R95, R114, R35 ;  /* 0x000000725f237223 */ /* 0x000fe20000010023 */
[----:B------:R-:W-:Y:S01]  /*c4d0*/  FMNMX.FTZ R152, R31, R152, !PT ;  /* 0x000000981f987209 */ /* 0x000fe20007810000 */
[C---:B------:R-:W-:Y:S01]  /*c4e0*/  FFMA.FTZ R36, R95.reuse, R114, R36 ;  /* 0x000000725f247223 */ /* 0x040fe20000010024 */
[----:B------:R1:W-:Y:S01]  /*c4f0*/  I2F R72, R67 ;  /* 0x0000004300487306 */ /* 0x0003e20000201400 */
[----:B------:R-:W-:Y:S01]  /*c500*/  FFMA.FTZ R37, R95, R116, R37 ;  /* 0x000000745f257223 */ /* 0x000fe20000010025 */
[----:B------:R-:W-:Y:S01]  /*c510*/  FMNMX.FTZ R152, R33, R152, !PT ;  /* 0x0000009821987209 */ /* 0x000fe20007810000 */
[----:B------:R-:W-:Y:S01]  /*c520*/  FFMA.FTZ R38, R95, R116, R38 ;  /* 0x000000745f267223 */ /* 0x000fe20000010026 */
[----:B------:R-:W-:Y:S01]  /*c530*/  IADD3 R65, R71, 0x58, RZ ;  /* 0x0000005847417810 */ /* 0x000fe20007ffe0ff */
[CC--:B------:R-:W-:Y:S01]  /*c540*/  FFMA.FTZ R39, R95.reuse, R118.reuse, R39 ;  /* 0x000000765f277223 */ /* 0x0c0fe20000010027 */
[----:B------:R-:W-:Y:S01]  /*c550*/  FMNMX.FTZ R151, R28, R151, !PT ;  /* 0x000000971c977209 */ /* 0x000fe20007810000 */
[----:B------:R-:W-:Y:S01]  /*c560*/  FFMA.FTZ R40, R95, R118, R40 ;  /* 0x000000765f287223 */ /* 0x000fe20000010028 */
[----:B------:R-:W-:Y:S01]  /*c570*/  FMNMX.FTZ R152, R35, R152, !PT ;  /* 0x0000009823987209 */ /* 0x000fe20007810000 */
[CC--:B----4-:R-:W-:Y:S01]  /*c580*/  FFMA.FTZ R41, R95.reuse, R70.reuse, R41 ;  /* 0x000000465f297223 */ /* 0x0d0fe20000010029 */
[----:B------:R-:W2:Y:S01]  /*c590*/  I2F R68, R65 ;  /* 0x0000004100447306 */ /* 0x000ea20000201400 */
[C---:B------:R-:W-:Y:S01]  /*c5a0*/  FFMA.FTZ R42, R95.reuse, R70, R42 ;  /* 0x000000465f2a7223 */ /* 0x040fe2000001002a */
[----:B------:R-:W-:Y:S01]  /*c5b0*/  FMNMX.FTZ R151, R30, R151, !PT ;  /* 0x000000971e977209 */ /* 0x000fe20007810000 */
[----:B-----5:R-:W-:Y:S01]  /*c5c0*/  FFMA.FTZ R43, R95, R66, R43 ;  /* 0x000000425f2b7223 */ /* 0x020fe2000001002b */
[----:B------:R-:W-:Y:S01]  /*c5d0*/  FMNMX.FTZ R152, R37, R152, !PT ;  /* 0x0000009825987209 */ /* 0x000fe20007810000 */
[----:B------:R-:W-:Y:S01]  /*c5e0*/  FFMA.FTZ R44, R95, R66, R44 ;  /* 0x000000425f2c7223 */ /* 0x000fe2000001002c */
[----:B------:R-:W-:Y:S02]  /*c5f0*/  FMNMX.FTZ R151, R32, R151, !PT ;  /* 0x0000009720977209 */ /* 0x000fe40007810000 */
[----:B------:R-:W-:Y:S02]  /*c600*/  FMNMX.FTZ R152, R39, R152, !PT ;  /* 0x0000009827987209 */ /* 0x000fe40007810000 */
[----:B------:R-:W-:Y:S02]  /*c610*/  FMNMX.FTZ R151, R34, R151, !PT ;  /* 0x0000009722977209 */ /* 0x000fe40007810000 */
[----:B------:R-:W-:Y:S02]  /*c620*/  FMNMX.FTZ R152, R41, R152, !PT ;  /* 0x0000009829987209 */ /* 0x000fe40007810000 */
[----:B-1----:R-:W-:Y:S02]  /*c630*/  IADD3 R67, R71, 0x61, RZ ;  /* 0x0000006147437810 */ /* 0x002fe40007ffe0ff */
[----:B------:R-:W-:Y:S02]  /*c640*/  FMNMX.FTZ R152, R43, R152, !PT ;  /* 0x000000982b987209 */ /* 0x000fe40007810000 */
[----:B------:R1:W-:Y:S01]  /*c650*/  I2F R76, R67 ;  /* 0x00000043004c7306 */ /* 0x0003e20000201400 */
[----:B------:R-:W-:Y:S02]  /*c660*/  FMNMX.FTZ R151, R36, R151, !PT ;  /* 0x0000009724977209 */ /* 0x000fe40007810000 */
[----:B------:R-:W-:Y:S02]  /*c670*/  IADD3 R66, R71, 0x78, RZ ;  /* 0x0000007847427810 */ /* 0x000fe40007ffe0ff */
[----:B------:R-:W-:Y:S01]  /*c680*/  FMNMX.FTZ R151, R38, R151, !PT ;  /* 0x0000009726977209 */ /* 0x000fe20007810000 */
[-C--:B--2---:R-:W-:Y:S01]  /*c690*/  FFMA.FTZ R45, R95, R68.reuse, R45 ;  /* 0x000000445f2d7223 */ /* 0x084fe2000001002d */
[----:B------:R-:W-:Y:S01]  /*c6a0*/  IADD3 R65, R71, 0x60, RZ ;  /* 0x0000006047417810 */ /* 0x000fe20007ffe0ff */
[C---:B------:R-:W-:Y:S01]  /*c6b0*/  FFMA.FTZ R46, R95.reuse, R68, R46 ;  /* 0x000000445f2e7223 */ /* 0x040fe2000001002e */
[----:B------:R-:W-:Y:S01]  /*c6c0*/  FMNMX.FTZ R151, R40, R151, !PT ;  /* 0x0000009728977209 */ /* 0x000fe20007810000 */
[----:B------:R-:W-:Y:S01]  /*c6d0*/  I2F R66, R66 ;  /* 0x0000004200427306 */ /* 0x000fe20000201400 */
[----:B------:R-:W-:Y:S01]  /*c6e0*/  FFMA.FTZ R47, R95, R72, R47 ;  /* 0x000000485f2f7223 */ /* 0x000fe2000001002f */
[----:B------:R-:W-:Y:S01]  /*c6f0*/  FMNMX.FTZ R152, R45, R152, !PT ;  /* 0x000000982d987209 */ /* 0x000fe20007810000 */
[----:B------:R-:W-:Y:S01]  /*c700*/  FFMA.FTZ R48, R95, R72, R48 ;  /* 0x000000485f307223 */ /* 0x000fe20000010030 */
[----:B------:R-:W-:Y:S02]  /*c710*/  FMNMX.FTZ R151, R42, R151, !PT ;  /* 0x000000972a977209 */ /* 0x000fe40007810000 */
[----:B------:R-:W-:Y:S02]  /*c720*/  FMNMX.FTZ R152, R47, R152, !PT ;  /* 0x000000982f987209 */ /* 0x000fe40007810000 */
[----:B------:R-:W-:Y:S02]  /*c730*/  FMNMX.FTZ R151, R44, R151, !PT ;  /* 0x000000972c977209 */ /* 0x000fe40007810000 */
[----:B------:R-:W2:Y:S02]  /*c740*/  I2F R74, R65 ;  /* 0x00000041004a7306 */ /* 0x000ea40000201400 */
[----:B------:R-:W-:Y:S02]  /*c750*/  FMNMX.FTZ R151, R46, R151, !PT ;  /* 0x000000972e977209 */ /* 0x000fe40007810000 */
[----:B-1----:R-:W-:Y:S02]  /*c760*/  IADD3 R67, R71, 0x69, RZ ;  /* 0x0000006947437810 */ /* 0x002fe40007ffe0ff */
[----:B------:R-:W-:Y:S04]  /*c770*/  FMNMX.FTZ R151, R48, R151, !PT ;  /* 0x0000009730977209 */ /* 0x000fe80007810000 */
[----:B------:R1:W-:Y:S01]  /*c780*/  I2F R80, R67 ;  /* 0x0000004300507306 */ /* 0x0003e20000201400 */
[-C--:B--2---:R-:W-:Y:S01]  /*c790*/  FFMA.FTZ R49, R95, R74.reuse, R49 ;  /* 0x0000004a5f317223 */ /* 0x084fe20000010031 */
[----:B------:R-:W-:Y:S01]  /*c7a0*/  IADD3 R65, R71, 0x68, RZ ;  /* 0x0000006847417810 */ /* 0x000fe20007ffe0ff */
[C---:B------:R-:W-:Y:S02]  /*c7b0*/  FFMA.FTZ R50, R95.reuse, R74, R50 ;  /* 0x0000004a5f327223 */ /* 0x040fe40000010032 */
[----:B------:R-:W-:Y:S05]  /*c7c0*/  FFMA.FTZ R51, R95, R76, R51 ;  /* 0x0000004c5f337223 */ /* 0x000fea0000010033 */
[----:B------:R2:W3:Y:S01]  /*c7d0*/  I2F R78, R65 ;  /* 0x00000041004e7306 */ /* 0x0004e20000201400 */
[----:B------:R-:W-:Y:S01]  /*c7e0*/  FMNMX.FTZ R152, R49, R152, !PT ;  /* 0x0000009831987209 */ /* 0x000fe20007810000 */
[----:B------:R-:W-:Y:S01]  /*c7f0*/  FFMA.FTZ R52, R95, R76, R52 ;  /* 0x0000004c5f347223 */ /* 0x000fe20000010034 */
[----:B------:R-:W-:Y:S02]  /*c800*/  FMNMX.FTZ R151, R50, R151, !PT ;  /* 0x0000009732977209 */ /* 0x000fe40007810000 */
[----:B-1----:R-:W-:Y:S02]  /*c810*/  IADD3 R67, R71, 0x71, RZ ;  /* 0x0000007147437810 */ /* 0x002fe40007ffe0ff */
[----:B------:R-:W-:Y:S02]  /*c820*/  FMNMX.FTZ R152, R51, R152, !PT ;  /* 0x0000009833987209 */ /* 0x000fe40007810000 */
[----:B------:R-:W-:Y:S01]  /*c830*/  FMNMX.FTZ R151, R52, R151, !PT ;  /* 0x0000009734977209 */ /* 0x000fe20007810000 */
[----:B------:R-:W-:Y:S01]  /*c840*/  I2F R70, R67 ;  /* 0x0000004300467306 */ /* 0x000fe20000201400 */
[----:B--2---:R-:W-:Y:S01]  /*c850*/  IADD3 R65, R71, 0x70, RZ ;  /* 0x0000007047417810 */ /* 0x004fe20007ffe0ff */
[CC--:B---3--:R-:W-:Y:S02]  /*c860*/  FFMA.FTZ R53, R95.reuse, R78.reuse, R53 ;  /* 0x0000004e5f357223 */ /* 0x0c8fe40000010035 */
[C---:B------:R-:W-:Y:S06]  /*c870*/  FFMA.FTZ R54, R95.reuse, R78, R54 ;  /* 0x0000004e5f367223 */ /* 0x040fec0000010036 */
[----:B------:R1:W2:Y:S01]  /*c880*/  I2F R82, R65 ;  /* 0x0000004100527306 */ /* 0x0002a20000201400 */
[----:B------:R-:W-:Y:S01]  /*c890*/  FFMA.FTZ R55, R95, R80, R55 ;  /* 0x000000505f377223 */ /* 0x000fe20000010037 */
[----:B------:R-:W-:Y:S01]  /*c8a0*/  FMNMX.FTZ R152, R53, R152, !PT ;  /* 0x0000009835987209 */ /* 0x000fe20007810000 */
[----:B------:R-:W-:Y:S01]  /*c8b0*/  FFMA.FTZ R56, R95, R80, R56 ;  /* 0x000000505f387223 */ /* 0x000fe20000010038 */
[----:B------:R-:W-:Y:S02]  /*c8c0*/  FMNMX.FTZ R151, R54, R151, !PT ;  /* 0x0000009736977209 */ /* 0x000fe40007810000 */
[----:B------:R-:W-:Y:S02]  /*c8d0*/  FMNMX.FTZ R152, R55, R152, !PT ;  /* 0x0000009837987209 */ /* 0x000fe40007810000 */
[----:B-1----:R-:W-:Y:S01]  /*c8e0*/  IADD3 R65, R71, 0x79, RZ ;  /* 0x0000007947417810 */ /* 0x002fe20007ffe0ff */
[CC--:B--2---:R-:W-:Y:S02]  /*c8f0*/  FFMA.FTZ R57, R95.reuse, R82.reuse, R57 ;  /* 0x000000525f397223 */ /* 0x0c4fe40000010039 */
[C---:B------:R-:W-:Y:S01]  /*c900*/  FFMA.FTZ R58, R95.reuse, R82, R58 ;  /* 0x000000525f3a7223 */ /* 0x040fe2000001003a */
[----:B------:R1:W2:Y:S01]  /*c910*/  I2F R68, R65 ;  /* 0x0000004100447306 */ /* 0x0002a20000201400 */
[----:B------:R-:W-:Y:S01]  /*c920*/  FFMA.FTZ R59, R95, R70, R59 ;  /* 0x000000465f3b7223 */ /* 0x000fe2000001003b */
[----:B------:R-:W-:Y:S01]  /*c930*/  FMNMX.FTZ R152, R57, R152, !PT ;  /* 0x0000009839987209 */ /* 0x000fe20007810000 */
[C---:B------:R-:W-:Y:S02]  /*c940*/  FFMA.FTZ R60, R95.reuse, R70, R60 ;  /* 0x000000465f3c7223 */ /* 0x040fe4000001003c */
[----:B------:R-:W-:Y:S01]  /*c950*/  FFMA.FTZ R61, R95, R66, R61 ;  /* 0x000000425f3d7223 */ /* 0x000fe2000001003d */
[----:B------:R-:W-:Y:S01]  /*c960*/  FMNMX.FTZ R152, R59, R152, !PT ;  /* 0x000000983b987209 */ /* 0x000fe20007810000 */
[----:B------:R-:W-:Y:S03]  /*c970*/  FFMA.FTZ R62, R95, R66, R62 ;  /* 0x000000425f3e7223 */ /* 0x000fe6000001003e */
[----:B------:R-:W-:Y:S02]  /*c980*/  FMNMX.FTZ R154, R61, R152, !PT ;  /* 0x000000983d9a7209 */ /* 0x000fe40007810000 */
[----:B-1----:R-:W-:Y:S01]  /*c990*/  FMNMX.FTZ R65, R56, R151, !PT ;  /* 0x0000009738417209 */ /* 0x002fe20007810000 */
[CC--:B--2---:R-:W-:Y:S02]  /*c9a0*/  FFMA.FTZ R63, R95.reuse, R68.reuse, R63 ;  /* 0x000000445f3f7223 */ /* 0x0c4fe4000001003f */
        /* <DEDUP_REMOVED lines=17> */
[----:B------:R-:W-:Y:S02]  /*cac0*/  MOV R105, R67 ;  /* 0x0000004300697202 */ /* 0x000fe40000000f00 */
[----:B------:R-:W-:Y:S01]  /*cad0*/  FSEL R66, R66, RZ, P0 ;  /* 0x000000ff42427208 */ /* 0x000fe20000000000 */
[----:B------:R-:W-:Y:S01]  /*cae0*/  FMUL.FTZ R72, R69, c[0x0][0x23c] ;  /* 0x00008f0045487a20 */ /* 0x000fe20000410000 */
[----:B--2---:R-:W-:Y:S03]  /*caf0*/  FMNMX.FTZ R65, R68, R65, !PT ;  /* 0x0000004144417209 */ /* 0x004fe60007810000 */
[----:B------:R-:W2:Y:S01]  /*cb00*/  MUFU.EX2 R69, R72 ;  /* 0x0000004800457308 */ /* 0x000ea20000000800 */
        /* <DEDUP_REMOVED lines=16> */
[C---:B--2---:R-:W-:Y:S02]  /*cc10*/  FMUL.FTZ R136, R69.reuse, R136 ;  /* 0x0000008845887220 */ /* 0x044fe40000410000 */
        /* <DEDUP_REMOVED lines=22> */
[----:B------:R-:W-:Y:S01]  /*cd80*/  ISETP.GT.AND P0, PT, R120, R109, PT ;  /* 0x0000006d7800720c */ /* 0x000fe20003f04270 */
[--C-:B------:R-:W-:Y:S02]  /*cd90*/  FFMA.FTZ R35, R53, c[0x0][0x23c], -R66.reuse ;  /* 0x00008f0035237a23 */ /* 0x100fe40000010842 */
[--C-:B------:R-:W-:Y:S02]  /*cda0*/  FFMA.FTZ R41, R12, c[0x0][0x23c], -R11.reuse ;  /* 0x00008f000c297a23 */ /* 0x100fe4000001080b */
[--C-:B------:R-:W-:Y:S02]  /*cdb0*/  FFMA.FTZ R47, R14, c[0x0][0x23c], -R11.reuse ;  /* 0x00008f000e2f7a23 */ /* 0x100fe4000001080b */
[----:B------:R-:W-:Y:S01]  /*cdc0*/  MUFU.EX2 R188, R188 ;  /* 0x000000bc00bc7308 */ /* 0x000fe20000000800 */
[----:B------:R-:W2:Y:S01]  /*cdd0*/  LDSM.16.MT88.4 R12, [R144+0x3400] ;  /* 0x00340000900c783b */ /* 0x000ea20000004200 */
[--C-:B------:R-:W-:Y:S02]  /*cde0*/  FFMA.FTZ R196, R16, c[0x0][0x23c], -R11.reuse ;  /* 0x00008f0010c47a23 */ /* 0x100fe4000001080b */
[--C-:B------:R-:W-:Y:S02]  /*cdf0*/  FFMA.FTZ R49, R18, c[0x0][0x23c], -R11.reuse ;  /* 0x00008f0012317a23 */ /* 0x100fe4000001080b */
[--C-:B------:R-:W-:Y:S02]  /*ce00*/  FFMA.FTZ R51, R22, c[0x0][0x23c], -R11.reuse ;  /* 0x00008f0016337a23 */ /* 0x100fe4000001080b */
[--C-:B------:R-:W-:Y:S01]  /*ce10*/  FFMA.FTZ R192, R10, c[0x0][0x23c], -R11.reuse ;  /* 0x00008f000ac07a23 */ /* 0x100fe2000001080b */
[----:B------:R-:W3:Y:S01]  /*ce20*/  LDSM.16.MT88.4 R16, [R147+0x3400] ;  /* 0x003400009310783b */ /* 0x000ee20000004200 */
        /* <DEDUP_REMOVED lines=28> */
[----:B------:R-:W-:Y:S02]  /*cff0*/  FFMA.FTZ R61, R44, c[0x0][0x23c], -R11 ;  /* 0x00008f002c3d7a23 */ /* 0x000fe4000001080b */
[----:B------:R-:W-:Y:S01]  /*d000*/  FADD.FTZ R71, -R65, R103 ;  /* 0x0000006741477221 */ /* 0x000fe20000010100 */
[----:B------:R-:W4:Y:S01]  /*d010*/  MUFU.EX2 R181, R181 ;  /* 0x000000b500b57308 */ /* 0x000f220000000800 */
[--C-:B------:R-:W-:Y:S01]  /*d020*/  FFMA.FTZ R44, R60, c[0x0][0x23c], -R11.reuse ;  /* 0x00008f003c2c7a23 */ /* 0x100fe2000001080b */
[----:B------:R-:W-:Y:S01]  /*d030*/  MOV R103, R65 ;  /* 0x0000004100677202 */ /* 0x000fe20000000f00 */
[----:B------:R-:W-:Y:S02]  /*d040*/  FMUL.FTZ R70, R71, c[0x0][0x23c] ;  /* 0x00008f0047467a20 */ /* 0x000fe40000410000 */
[----:B------:R-:W-:Y:S02]  /*d050*/  FFMA.FTZ R46, R62, c[0x0][0x23c], -R11 ;  /* 0x00008f003e2e7a23 */ /* 0x000fe4000001080b */
[----:B------:R-:W-:Y:S03]  /*d060*/  FFMA.FTZ R66, R63, c[0x0][0x23c], -R66 ;  /* 0x00008f003f427a23 */ /* 0x000fe60000010842 */
[----:B------:R-:W5:Y:S10]  /*d070*/  MUFU.EX2 R70, R70 ;  /* 0x0000004600467308 */ /* 0x000f740000000800 */
[----:B------:R-:W-:Y:S01]  /*d080*/  MUFU.EX2 R190, R190 ;  /* 0x000000be00be7308 */ /* 0x000fe20000000800 */
[----:B----4-:R-:W-:Y:S01]  /*d090*/  F2FP.BF16.PACK_AB R164, R181, R0 ;  /* 0x00000000b5a4723e */ /* 0x010fe200000010ff */
[----:B------:R-:W-:Y:S04]  /*d0a0*/  FFMA.FTZ R0, R97, R69, R0 ;  /* 0x0000004561007223 */ /* 0x000fe80000010000 */
[----:B------:R-:W-:Y:S04]  /*d0b0*/  FADD.FTZ R181, R181, R0 ;  /* 0x00000000b5b57221 */ /* 0x000fe80000010000 */
[----:B------:R-:W4:Y:S01]  /*d0c0*/  MUFU.EX2 R179, R179 ;  /* 0x000000b300b37308 */ /* 0x000f220000000800 */
[C---:B-----5:R-:W-:Y:S02]  /*d0d0*/  FMUL.FTZ R138, R70.reuse, R138 ;  /* 0x0000008a468a7220 */ /* 0x060fe40000410000 */
[C---:B------:R-:W-:Y:S02]  /*d0e0*/  FMUL.FTZ R139, R70.reuse, R139 ;  /* 0x0000008b468b7220 */ /* 0x040fe40000410000 */
[C---:B------:R-:W-:Y:S05]  /*d0f0*/  FMUL.FTZ R134, R70.reuse, R134 ;  /* 0x0000008646867220 */ /* 0x040fea0000410000 */
[----:B------:R-:W-:Y:S01]  /*d100*/  MUFU.EX2 R2, R2 ;  /* 0x0000000200027308 */ /* 0x000fe20000000800 */
[C---:B------:R-:W-:Y:S02]  /*d110*/  FMUL.FTZ R135, R70.reuse, R135 ;  /* 0x0000008746877220 */ /* 0x040fe40000410000 */
[C---:B------:R-:W-:Y:S02]  /*d120*/  FMUL.FTZ R130, R70.reuse, R130 ;  /* 0x0000008246827220 */ /* 0x040fe40000410000 */
[C---:B------:R-:W-:Y:S02]  /*d130*/  FMUL.FTZ R131, R70.reuse, R131 ;  /* 0x0000008346837220 */ /* 0x040fe40000410000 */
[C---:B------:R-:W-:Y:S02]  /*d140*/  FMUL.FTZ R126, R70.reuse, R126 ;  /* 0x0000007e467e7220 */ /* 0x040fe40000410000 */
[----:B------:R-:W-:Y:S01]  /*d150*/  FMUL.FTZ R127, R70, R127 ;  /* 0x0000007f467f7220 */ /* 0x000fe20000410000 */
[----:B------:R-:W5:Y:S01]  /*d160*/  MUFU.EX2 R45, R45 ;  /* 0x0000002d002d7308 */ /* 0x000f620000000800 */
[C---:B----4-:R-:W-:Y:S01]  /*d170*/  F2FP.BF16.PACK_AB R166, R179.reuse, R190 ;  /* 0x000000beb3a6723e */ /* 0x050fe200000010ff */
[----:B------:R-:W-:Y:S04]  /*d180*/  FADD.FTZ R190, R190, R181 ;  /* 0x000000b5bebe7221 */ /* 0x000fe80000010000 */
[----:B------:R-:W-:Y:S04]  /*d190*/  FADD.FTZ R179, R179, R190 ;  /* 0x000000beb3b37221 */ /* 0x000fe80000010000 */
[----:B------:R-:W-:Y:S10]  /*d1a0*/  MUFU.EX2 R194, R194 ;  /* 0x000000c200c27308 */ /* 0x000ff40000000800 */
[----:B------:R-:W4:Y:S01]  /*d1b0*/  MUFU.EX2 R43, R43 ;  /* 0x0000002b002b7308 */ /* 0x000f220000000800 */
[----:B-----5:R-:W-:Y:S01]  /*d1c0*/  F2FP.BF16.PACK_AB R165, R45, R2 ;  /* 0x000000022da5723e */ /* 0x020fe200000010ff */
[----:B------:R-:W-:Y:S08]  /*d1d0*/  FFMA.FTZ R2, R99, R70, R2 ;  /* 0x0000004663027223 */ /* 0x000ff00000010002 */
[----:B------:R-:W5:Y:S10]  /*d1e0*/  MUFU.EX2 R182, R182 ;  /* 0x000000b600b67308 */ /* 0x000f740000000800 */
[----:B------:R-:W-:Y:S01]  /*d1f0*/  MUFU.EX2 R49, R49 ;  /* 0x0000003100317308 */ /* 0x000fe20000000800 */
[----:B----4-:R-:W-:Y:S09]  /*d200*/  F2FP.BF16.PACK_AB R167, R43, R194 ;  /* 0x000000c22ba7723e */ /* 0x010ff200000010ff */
[----:B------:R-:W-:Y:S01]  /*d210*/  MUFU.EX2 R51, R51 ;  /* 0x0000003300337308 */ /* 0x000fe20000000800 */
[C---:B-1----:R-:W-:Y:S07]  /*d220*/  HMMA.16816.F32.BF16 R136, R164.reuse, R152, R136 ;  /* 0x00000098a488723c */ /* 0x042fee0000041888 */
[----:B------:R-:W-:Y:S01]  /*d230*/  F2FP.BF16.PACK_AB R152, R177, R188 ;  /* 0x000000bcb198723e */ /* 0x000fe200000010ff */
[C---:B------:R-:W-:Y:S01]  /*d240*/  HMMA.16816.F32.BF16 R132, R164.reuse, R154, R132 ;  /* 0x0000009aa484723c */ /* 0x040fe20000041884 */
[----:B------:R-:W-:Y:S03]  /*d250*/  MUFU.EX2 R180, R180 ;  /* 0x000000b400b47308 */ /* 0x000fe60000000800 */
[----:B------:R-:W-:Y:S01]  /*d260*/  F2FP.BF16.PACK_AB R153, R41, R192 ;  /* 0x000000c02999723e */ /* 0x000fe200000010ff */
[----:B------:R-:W-:Y:S02]  /*d270*/  FADD.FTZ R188, R188, R179 ;  /* 0x000000b3bcbc7221 */ /* 0x000fe40000010000 */
[----:B------:R-:W-:Y:S01]  /*d280*/  F2FP.BF16.PACK_AB R154, R175, R186 ;  /* 0x000000baaf9a723e */ /* 0x000fe200000010ff */
[C---:B------:R-:W-:Y:S03]  /*d290*/  HMMA.16816.F32.BF16 R128, R164.reuse, R156, R128 ;  /* 0x0000009ca480723c */ /* 0x040fe60000041880 */
[----:B------:R-:W-:Y:S01]  /*d2a0*/  MUFU.EX2 R169, R169 ;  /* 0x000000a900a97308 */ /* 0x000fe20000000800 */
[----:B------:R-:W-:Y:S01]  /*d2b0*/  F2FP.BF16.PACK_AB R155, R196, R47 ;  /* 0x0000002fc49b723e */ /* 0x000fe200000010ff */
[----:B------:R-:W-:Y:S02]  /*d2c0*/  FADD.FTZ R177, R177, R188 ;  /* 0x000000bcb1b17221 */ /* 0x000fe40000010000 */
[----:B------:R-:W-:Y:S01]  /*d2d0*/  FFMA.FTZ R156, R20, c[0x0][0x23c], -R11 ;  /* 0x00008f00149c7a23 */ /* 0x000fe2000001080b */
[----:B------:R-:W-:Y:S01]  /*d2e0*/  HMMA.16816.F32.BF16 R124, R164, R158, R124 ;  /* 0x0000009ea47c723c */ /* 0x000fe2000004187c */
[----:B------:R-:W1:Y:S03]  /*d2f0*/  LDSM.16.MT88.4 R20, [R144+0x3800] ;  /* 0x003800009014783b */ /* 0x000e660000004200 */
[----:B------:R-:W-:Y:S01]  /*d300*/  FADD.FTZ R186, R186, R177 ;  /* 0x000000b1baba7221 */ /* 0x000fe20000010000 */
[----:B------:R-:W4:Y:S02]  /*d310*/  MUFU.EX2 R156, R156 ;  /* 0x0000009c009c7308 */ /* 0x000f240000000800 */
[--C-:B------:R-:W-:Y:S01]  /*d320*/  FFMA.FTZ R158, R24, c[0x0][0x23c], -R11.reuse ;  /* 0x00008f00189e7a23 */ /* 0x100fe2000001080b */
[C---:B--2---:R-:W-:Y:S05]  /*d330*/  HMMA.16816.F32.BF16 R136, R152.reuse, R12, R136 ;  /* 0x0000000c9888723c */ /* 0x044fea0000041888 */
[----:B------:R-:W-:Y:S01]  /*d340*/  F2FP.BF16.PACK_AB R24, R173, R184 ;  /* 0x000000b8ad18723e */ /* 0x000fe200000010ff */
[----:B------:R-:W-:Y:S01]  /*d350*/  FFMA.FTZ R164, R26, c[0x0][0x23c], -R11 ;  /* 0x00008f001aa47a23 */ /* 0x000fe2000001080b */
[----:B------:R-:W2:Y:S01]  /*d360*/  MUFU.EX2 R158, R158 ;  /* 0x0000009e009e7308 */ /* 0x000ea20000000800 */
[C---:B------:R-:W-:Y:S01]  /*d370*/  HMMA.16816.F32.BF16 R132, R152.reuse, R14, R132 ;  /* 0x0000000e9884723c */ /* 0x040fe20000041884 */
[----:B------:R-:W1:Y:S03]  /*d380*/  LDSM.16.MT88.4 R12, [R147+0x3800] ;  /* 0x00380000930c783b */ /* 0x000e660000004200 */
[----:B-----5:R-:W-:Y:S01]  /*d390*/  F2FP.BF16.PACK_AB R26, R182, R171 ;  /* 0x000000abb61a723e */ /* 0x020fe200000010ff */
[----:B------:R-:W-:Y:S03]  /*d3a0*/  FADD.FTZ R175, R175, R186 ;  /* 0x000000baafaf7221 */ /* 0x000fe60000010000 */
[C---:B---3--:R-:W-:Y:S01]  /*d3b0*/  HMMA.16816.F32.BF16 R128, R152.reuse, R16, R128 ;  /* 0x000000109880723c */ /* 0x048fe20000041880 */
[----:B------:R-:W-:Y:S03]  /*d3c0*/  MUFU.EX2 R163, R163 ;  /* 0x000000a300a37308 */ /* 0x000fe60000000800 */
[----:B------:R-:W-:Y:S01]  /*d3d0*/  FADD.FTZ R184, R184, R175 ;  /* 0x000000afb8b87221 */ /* 0x000fe20000010000 */
[----:B----4-:R-:W-:Y:S03]  /*d3e0*/  F2FP.BF16.PACK_AB R25, R156, R49 ;  /* 0x000000319c19723e */ /* 0x010fe600000010ff */
[----:B------:R-:W-:Y:S01]  /*d3f0*/  HMMA.16816.F32.BF16 R124, R152, R18, R124 ;  /* 0x00000012987c723c */ /* 0x000fe2000004187c */
[----:B------:R-:W3:Y:S02]  /*d400*/  LDSM.16.MT88.4 R16, [R144+0x3c00] ;  /* 0x003c00009010783b */ /* 0x000ee40000004200 */
[----:B------:R-:W4:Y:S01]  /*d410*/  MUFU.EX2 R178, R178 ;  /* 0x000000b200b27308 */ /* 0x000f220000000800 */
[----:B------:R-:W-:Y:S01]  /*d420*/  FADD.FTZ R184, R173, R184 ;  /* 0x000000b8adb87221 */ /* 0x000fe20000010000 */
[----:B--2---:R-:W-:Y:S02]  /*d430*/  F2FP.BF16.PACK_AB R27, R158, R51 ;  /* 0x000000339e1b723e */ /* 0x004fe400000010ff */
[--C-:B------:R-:W-:Y:S06]  /*d440*/  FFMA.FTZ R153, R48, c[0x0][0x23c], -R11.reuse ;  /* 0x00008f0030997a23 */ /* 0x100fec000001080b */
[----:B------:R-:W-:Y:S01]  /*d450*/  MUFU.EX2 R164, R164 ;  /* 0x000000a400a47308 */ /* 0x000fe20000000800 */
[C---:B-1----:R-:W-:Y:S08]  /*d460*/  HMMA.16816.F32.BF16 R136, R24.reuse, R20, R136 ;  /* 0x000000141888723c */ /* 0x042ff00000041888 */
[C---:B------:R-:W-:Y:S01]  /*d470*/  HMMA.16816.F32.BF16 R132, R24.reuse, R22, R132 ;  /* 0x000000161884723c */ /* 0x040fe20000041884 */
[----:B------:R-:W1:Y:S01]  /*d480*/  MUFU.EX2 R53, R53 ;  /* 0x0000003500357308 */ /* 0x000e620000000800 */
[----:B------:R-:W2:Y:S06]  /*d490*/  LDSM.16.MT88.4 R20, [R147+0x3c00] ;  /* 0x003c00009314783b */ /* 0x000eac0000004200 */
[C---:B------:R-:W-:Y:S03]  /*d4a0*/  HMMA.16816.F32.BF16 R128, R24.reuse, R12, R128 ;  /* 0x0000000c1880723c */ /* 0x040fe60000041880 */
[----:B------:R-:W-:Y:S05]  /*d4b0*/  MUFU.EX2 R55, R55 ;  /* 0x0000003700377308 */ /* 0x000fea0000000800 */
[----:B------:R-:W-:Y:S01]  /*d4c0*/  HMMA.16816.F32.BF16 R124, R24, R14, R124 ;  /* 0x0000000e187c723c */ /* 0x000fe2000004187c */
[----:B------:R-:W5:Y:S04]  /*d4d0*/  LDSM.16.MT88.4 R12, [R144+0x4000] ;  /* 0x00400000900c783b */ /* 0x000f680000004200 */
[----:B------:R-:W2:Y:S02]  /*d4e0*/  MUFU.EX2 R30, R30 ;  /* 0x0000001e001e7308 */ /* 0x000ea40000000800 */
[----:B------:R-:W-:Y:S02]  /*d4f0*/  F2FP.BF16.PACK_AB R24, R169, R180 ;  /* 0x000000b4a918723e */ /* 0x000fe400000010ff */
[----:B----4-:R-:W-:Y:S03]  /*d500*/  F2FP.BF16.PACK_AB R26, R178, R163 ;  /* 0x000000a3b21a723e */ /* 0x010fe600000010ff */
[----:B-1----:R-:W-:Y:S03]  /*d510*/  F2FP.BF16.PACK_AB R25, R53, R164 ;  /* 0x000000a43519723e */ /* 0x002fe600000010ff */
[----:B------:R-:W-:Y:S10]  /*d520*/  MUFU.EX2 R174, R174 ;  /* 0x000000ae00ae7308 */ /* 0x000ff40000000800 */
[----:B------:R-:W1:Y:S01]  /*d530*/  MUFU.EX2 R151, R151 ;  /* 0x0000009700977308 */ /* 0x000e620000000800 */
[----:B--2---:R-:W-:Y:S09]  /*d540*/  F2FP.BF16.PACK_AB R27, R30, R55 ;  /* 0x000000371e1b723e */ /* 0x004ff200000010ff */
[----:B------:R-:W-:Y:S01]  /*d550*/  MUFU.EX2 R37, R37 ;  /* 0x0000002500257308 */ /* 0x000fe20000000800 */
[C---:B---3--:R-:W-:Y:S08]  /*d560*/  HMMA.16816.F32.BF16 R136, R24.reuse, R16, R136 ;  /* 0x000000101888723c */ /* 0x048ff00000041888 */
[C---:B------:R-:W-:Y:S01]  /*d570*/  HMMA.16816.F32.BF16 R132, R24.reuse, R18, R132 ;  /* 0x000000121884723c */ /* 0x040fe20000041884 */
[----:B------:R-:W2:Y:S01]  /*d580*/  MUFU.EX2 R172, R172 ;  /* 0x000000ac00ac7308 */ /* 0x000ea20000000800 */
[----:B------:R-:W3:Y:S06]  /*d590*/  LDSM.16.MT88.4 R16, [R147+0x4000] ;  /* 0x004000009310783b */ /* 0x000eec0000004200 */
[C---:B------:R-:W-:Y:S03]  /*d5a0*/  HMMA.16816.F32.BF16 R128, R24.reuse, R20, R128 ;  /* 0x000000141880723c */ /* 0x040fe60000041880 */
[----:B------:R-:W-:Y:S05]  /*d5b0*/  MUFU.EX2 R57, R57 ;  /* 0x0000003900397308 */ /* 0x000fea0000000800 */
[----:B------:R-:W-:Y:S01]  /*d5c0*/  HMMA.16816.F32.BF16 R124, R24, R22, R124 ;  /* 0x00000016187c723c */ /* 0x000fe2000004187c */
[----:B------:R-:W4:Y:S04]  /*d5d0*/  LDSM.16.MT88.4 R20, [R144+0x4400] ;  /* 0x004400009014783b */ /* 0x000f280000004200 */
        /* <DEDUP_REMOVED lines=12> */
[----:B------:R-:W1:Y:S06]  /*d6a0*/  MUFU.EX2 R162, R162 ;  /* 0x000000a200a27308 */ /* 0x000e6c0000000800 */
[----:B--2---:R-:W-:Y:S01]  /*d6b0*/  F2FP.BF16.PACK_AB R16, R68, R29 ;  /* 0x0000001d4410723e */ /* 0x004fe200000010ff */
[C---:B------:R-:W-:Y:S03]  /*d6c0*/  HMMA.16816.F32.BF16 R124, R24.reuse, R18, R124 ;  /* 0x00000012187c723c */ /* 0x040fe6000004187c */
[----:B------:R-:W-:Y:S01]  /*d6d0*/  MUFU.EX2 R36, R36 ;  /* 0x0000002400247308 */ /* 0x000fe20000000800 */
[----:B------:R-:W-:Y:S02]  /*d6e0*/  FADD.FTZ R17, R45, R2 ;  /* 0x000000022d117221 */ /* 0x000fe40000010000 */
[----:B------:R-:W-:Y:S02]  /*d6f0*/  FFMA.FTZ R45, R52, c[0x0][0x23c], -R11 ;  /* 0x00008f00342d7a23 */ /* 0x000fe4000001080b */
[----:B------:R-:W-:Y:S01]  /*d700*/  HMMA.16816.F32.BF16 R132, R24, R14, R132 ;  /* 0x0000000e1884723c */ /* 0x000fe20000041884 */
[----:B------:R-:W2:Y:S03]  /*d710*/  LDSM.16.MT88.4 R12, [R147+0x4400] ;  /* 0x00440000930c783b */ /* 0x000ea60000004200 */
[----:B------:R-:W-:Y:S01]  /*d720*/  FADD.FTZ R194, R194, R17 ;  /* 0x00000011c2c27221 */ /* 0x000fe20000010000 */
[----:B------:R-:W3:Y:S03]  /*d730*/  MUFU.EX2 R61, R61 ;  /* 0x0000003d003d7308 */ /* 0x000ee60000000800 */
[----:B------:R-:W-:Y:S01]  /*d740*/  FADD.FTZ R43, R43, R194 ;  /* 0x000000c22b2b7221 */ /* 0x000fe20000010000 */
[----:B------:R-:W5:Y:S03]  /*d750*/  LDSM.16.MT88.4 R24, [R144+0x4800] ;  /* 0x004800009018783b */ /* 0x000f660000004200 */
[----:B-1----:R-:W-:Y:S03]  /*d760*/  F2FP.BF16.PACK_AB R18, R162, R31 ;  /* 0x0000001fa212723e */ /* 0x002fe600000010ff */
[----:B------:R-:W-:Y:S10]  /*d770*/  MUFU.EX2 R38, R38 ;  /* 0x0000002600267308 */ /* 0x000ff40000000800 */
[----:B------:R-:W1:Y:S01]  /*d780*/  MUFU.EX2 R153, R153 ;  /* 0x0000009900997308 */ /* 0x000e620000000800 */
[----:B---3--:R-:W-:Y:S09]  /*d790*/  F2FP.BF16.PACK_AB R17, R61, R36 ;  /* 0x000000243d11723e */ /* 0x008ff200000010ff */
[----:B------:R-:W-:Y:S10]  /*d7a0*/  MUFU.EX2 R33, R33 ;  /* 0x0000002100217308 */ /* 0x000ff40000000800 */
[----:B------:R-:W3:Y:S01]  /*d7b0*/  MUFU.EX2 R168, R168 ;  /* 0x000000a800a87308 */ /* 0x000ee20000000800 */
[----:B-1----:R-:W-:Y:S09]  /*d7c0*/  F2FP.BF16.PACK_AB R19, R153, R38 ;  /* 0x000000269913723e */ /* 0x002ff200000010ff */
[----:B------:R-:W-:Y:S01]  /*d7d0*/  MUFU.EX2 R35, R35 ;  /* 0x0000002300237308 */ /* 0x000fe20000000800 */
[C---:B----4-:R-:W-:Y:S07]  /*d7e0*/  HMMA.16816.F32.BF16 R136, R16.reuse, R20, R136 ;  /* 0x000000141088723c */ /* 0x050fee0000041888 */
[----:B------:R-:W-:Y:S01]  /*d7f0*/  FADD.FTZ R20, R192, R43 ;  /* 0x0000002bc0147221 */ /* 0x000fe20000010000 */
[C---:B--2---:R-:W-:Y:S01]  /*d800*/  HMMA.16816.F32.BF16 R128, R16.reuse, R12, R128 ;  /* 0x0000000c1080723c */ /* 0x044fe20000041880 */
[----:B------:R-:W1:Y:S03]  /*d810*/  MUFU.EX2 R170, R170 ;  /* 0x000000aa00aa7308 */ /* 0x000e660000000800 */
[----:B------:R-:W-:Y:S02]  /*d820*/  FADD.FTZ R20, R41, R20 ;  /* 0x0000001429147221 */ /* 0x000fe40000010000 */
[----:B------:R-:W-:Y:S02]  /*d830*/  FFMA.FTZ R41, R56, c[0x0][0x23c], -R11 ;  /* 0x00008f0038297a23 */ /* 0x000fe4000001080b */
[----:B------:R-:W-:Y:S01]  /*d840*/  FADD.FTZ R47, R47, R20 ;  /* 0x000000142f2f7221 */ /* 0x000fe20000010000 */
[C---:B------:R-:W-:Y:S01]  /*d850*/  HMMA.16816.F32.BF16 R132, R16.reuse, R22, R132 ;  /* 0x000000161084723c */ /* 0x040fe20000041884 */
[----:B------:R-:W2:Y:S01]  /*d860*/  LDSM.16.MT88.4 R20, [R147+0x4800] ;  /* 0x004800009314783b */ /* 0x000ea20000004200 */
[----:B------:R-:W-:Y:S01]  /*d870*/  MUFU.EX2 R40, R40 ;  /* 0x0000002800287308 */ /* 0x000fe20000000800 */
[----:B------:R-:W-:Y:S02]  /*d880*/  FADD.FTZ R13, R171, R184 ;  /* 0x000000b8ab0d7221 */ /* 0x000fe40000010000 */
[----:B------:R-:W-:Y:S02]  /*d890*/  FADD.FTZ R196, R196, R47 ;  /* 0x0000002fc4c47221 */ /* 0x000fe40000010000 */
[----:B------:R-:W-:Y:S01]  /*d8a0*/  FADD.FTZ R13, R182, R13 ;  /* 0x0000000db60d7221 */ /* 0x000fe20000010000 */
[----:B------:R-:W-:Y:S04]  /*d8b0*/  HMMA.16816.F32.BF16 R124, R16, R14, R124 ;  /* 0x0000000e107c723c */ /* 0x000fe8000004187c */
[----:B------:R-:W4:Y:S01]  /*d8c0*/  MUFU.EX2 R45, R45 ;  /* 0x0000002d002d7308 */ /* 0x000f220000000800 */
[----:B------:R-:W-:Y:S02]  /*d8d0*/  FADD.FTZ R48, R180, R13 ;  /* 0x0000000db4307221 */ /* 0x000fe40000010000 */
[----:B------:R-:W2:Y:S01]  /*d8e0*/  LDSM.16.MT88.4 R12, [R144+0x4c00] ;  /* 0x004c0000900c783b */ /* 0x000ea20000004200 */
[----:B---3--:R-:W-:Y:S01]  /*d8f0*/  F2FP.BF16.PACK_AB R16, R168, R33 ;  /* 0x00000021a810723e */ /* 0x008fe200000010ff */
[----:B------:R-:W-:Y:S03]  /*d900*/  FADD.FTZ R48, R169, R48 ;  /* 0x00000030a9307221 */ /* 0x000fe60000010000 */
[----:B-1----:R-:W-:Y:S01]  /*d910*/  F2FP.BF16.PACK_AB R18, R170, R35 ;  /* 0x00000023aa12723e */ /* 0x002fe200000010ff */
[----:B------:R-:W-:Y:S01]  /*d920*/  FADD.FTZ R49, R49, R196 ;  /* 0x000000c431317221 */ /* 0x000fe20000010000 */
[----:B------:R-:W-:Y:S01]  /*d930*/  MUFU.EX2 R42, R42 ;  /* 0x0000002a002a7308 */ /* 0x000fe20000000800 */
[----:B------:R-:W-:Y:S02]  /*d940*/  FFMA.FTZ R43, R58, c[0x0][0x23c], -R11 ;  /* 0x00008f003a2b7a23 */ /* 0x000fe4000001080b */
[----:B------:R-:W-:Y:S02]  /*d950*/  FADD.FTZ R156, R156, R49 ;  /* 0x000000319c9c7221 */ /* 0x000fe40000010000 */
[----:B------:R-:W-:Y:S02]  /*d960*/  FFMA.FTZ R11, R64, c[0x0][0x23c], -R11 ;  /* 0x00008f00400b7a23 */ /* 0x000fe4000001080b */
[----:B------:R-:W-:Y:S03]  /*d970*/  FADD.FTZ R51, R51, R156 ;  /* 0x0000009c33337221 */ /* 0x000fe60000010000 */
[----:B------:R-:W1:Y:S01]  /*d980*/  MUFU.EX2 R41, R41 ;  /* 0x0000002900297308 */ /* 0x000e620000000800 */
[----:B------:R-:W-:Y:S01]  /*d990*/  FADD.FTZ R51, R158, R51 ;  /* 0x000000339e337221 */ /* 0x000fe20000010000 */
[----:B----4-:R-:W-:Y:S03]  /*d9a0*/  F2FP.BF16.PACK_AB R17, R45, R40 ;  /* 0x000000282d11723e */ /* 0x010fe600000010ff */
[----:B------:R-:W-:Y:S04]  /*d9b0*/  FADD.FTZ R164, R164, R51 ;  /* 0x00000033a4a47221 */ /* 0x000fe80000010000 */
[----:B------:R-:W-:Y:S01]  /*d9c0*/  FADD.FTZ R164, R53, R164 ;  /* 0x000000a435a47221 */ /* 0x000fe20000010000 */
[----:B------:R-:W-:Y:S03]  /*d9d0*/  MUFU.EX2 R39, R39 ;  /* 0x0000002700277308 */ /* 0x000fe60000000800 */
[----:B------:R-:W-:Y:S07]  /*d9e0*/  FADD.FTZ R55, R55, R164 ;  /* 0x000000a437377221 */ /* 0x000fee0000010000 */
[----:B------:R-:W3:Y:S01]  /*d9f0*/  MUFU.EX2 R176, R176 ;  /* 0x000000b000b07308 */ /* 0x000ee20000000800 */
[----:B-1----:R-:W-:Y:S09]  /*da00*/  F2FP.BF16.PACK_AB R19, R41, R42 ;  /* 0x0000002a2913723e */ /* 0x002ff200000010ff */
[----:B------:R-:W-:Y:S01]  /*da10*/  MUFU.EX2 R28, R28 ;  /* 0x0000001c001c7308 */ /* 0x000fe20000000800 */
[C---:B-----5:R-:W-:Y:S07]  /*da20*/  HMMA.16816.F32.BF16 R136, R16.reuse, R24, R136 ;  /* 0x000000181088723c */ /* 0x060fee0000041888 */
[----:B------:R-:W-:Y:S01]  /*da30*/  FADD.FTZ R25, R163, R48 ;  /* 0x00000030a3197221 */ /* 0x000fe20000010000 */
[C---:B------:R-:W-:Y:S01]  /*da40*/  HMMA.16816.F32.BF16 R132, R16.reuse, R26, R132 ;  /* 0x0000001a1084723c */ /* 0x040fe20000041884 */
[----:B------:R-:W1:Y:S03]  /*da50*/  MUFU.EX2 R63, R66 ;  /* 0x00000042003f7308 */ /* 0x000e660000000800 */
[----:B------:R-:W-:Y:S02]  /*da60*/  FADD.FTZ R25, R178, R25 ;  /* 0x00000019b2197221 */ /* 0x000fe40000010000 */
[----:B------:R-:W-:Y:S02]  /*da70*/  FADD.FTZ R24, R30, R55 ;  /* 0x000000371e187221 */ /* 0x000fe40000010000 */
[----:B------:R-:W-:Y:S01]  /*da80*/  FADD.FTZ R30, R174, R25 ;  /* 0x00000019ae1e7221 */ /* 0x000fe20000010000 */
[C---:B--2---:R-:W-:Y:S02]  /*da90*/  HMMA.16816.F32.BF16 R128, R16.reuse, R20, R128 ;  /* 0x000000141080723c */ /* 0x044fe40000041880 */
[----:B------:R-:W-:Y:S01]  /*daa0*/  MUFU.EX2 R43, R43 ;  /* 0x0000002b002b7308 */ /* 0x000fe20000000800 */
[----:B------:R-:W-:Y:S02]  /*dab0*/  FADD.FTZ R57, R57, R24 ;  /* 0x0000001839397221 */ /* 0x000fe40000010000 */
[----:B------:R-:W-:Y:S01]  /*dac0*/  FADD.FTZ R30, R151, R30 ;  /* 0x0000001e971e7221 */ /* 0x000fe20000010000 */
[----:B------:R-:W2:Y:S01]  /*dad0*/  LDSM.16.MT88.4 R24, [R147+0x4c00] ;  /* 0x004c00009318783b */ /* 0x000ea20000004200 */
[----:B------:R-:W-:Y:S01]  /*dae0*/  FADD.FTZ R57, R32, R57 ;  /* 0x0000003920397221 */ /* 0x000fe20000010000 */
[----:B------:R-:W-:Y:S04]  /*daf0*/  HMMA.16816.F32.BF16 R124, R16, R22, R124 ;  /* 0x00000016107c723c */ /* 0x000fe8000004187c */
[----:B------:R-:W-:Y:S01]  /*db00*/  FADD.FTZ R37, R37, R30 ;  /* 0x0000001e25257221 */ /* 0x000fe20000010000 */
[----:B------:R-:W4:Y:S01]  /*db10*/  MUFU.EX2 R44, R44 ;  /* 0x0000002c002c7308 */ /* 0x000f220000000800 */
[----:B------:R-:W-:Y:S01]  /*db20*/  FADD.FTZ R34, R34, R57 ;  /* 0x0000003922227221 */ /* 0x000fe20000010000 */
[----:B---3--:R-:W-:Y:S01]  /*db30*/  F2FP.BF16.PACK_AB R16, R176, R39 ;  /* 0x00000027b010723e */ /* 0x008fe200000010ff */
        /* <DEDUP_REMOVED lines=16> */
[----:B------:R-:W-:Y:S02]  /*dc40*/  FADD.FTZ R168, R168, R33 ;  /* 0x00000021a8a87221 */ /* 0x000fe40000010000 */
[----:B------:R-:W-:Y:S02]  /*dc50*/  FADD.FTZ R45, R45, R40 ;  /* 0x000000282d2d7221 */ /* 0x000fe40000010000 */
[----:B------:R-:W-:Y:S04]  /*dc60*/  FADD.FTZ R35, R35, R168 ;  /* 0x000000a823237221 */ /* 0x000fe80000010000 */
[----:B------:R-:W-:Y:S04]  /*dc70*/  FADD.FTZ R170, R170, R35 ;  /* 0x00000023aaaa7221 */ /* 0x000fe80000010000 */
[----:B------:R-:W-:Y:S01]  /*dc80*/  FADD.FTZ R39, R39, R170 ;  /* 0x000000aa27277221 */ /* 0x000fe20000010000 */
[----:B-1----:R-:W-:Y:S03]  /*dc90*/  F2FP.BF16.PACK_AB R19, R11, R46 ;  /* 0x0000002e0b13723e */ /* 0x002fe600000010ff */
[----:B------:R-:W-:Y:S04]  /*dca0*/  FADD.FTZ R39, R176, R39 ;  /* 0x00000027b0277221 */ /* 0x000fe80000010000 */
[----:B------:R-:W-:Y:S01]  /*dcb0*/  FADD.FTZ R28, R28, R39 ;  /* 0x000000271c1c7221 */ /* 0x000fe20000010000 */
[C---:B------:R-:W-:Y:S03]  /*dcc0*/  HMMA.16816.F32.BF16 R136, R16.reuse, R12, R136 ;  /* 0x0000000c1088723c */ /* 0x040fe60000041888 */
[----:B------:R-:W-:Y:S04]  /*dcd0*/  FADD.FTZ R97, R63, R28 ;  /* 0x0000001c3f617221 */ /* 0x000fe80000010000 */
[----:B------:R-:W-:Y:S01]  /*dce0*/  FADD.FTZ R12, R42, R45 ;  /* 0x0000002d2a0c7221 */ /* 0x000fe20000010000 */
[C---:B------:R-:W-:Y:S04]  /*dcf0*/  HMMA.16816.F32.BF16 R132, R16.reuse, R14, R132 ;  /* 0x0000000e1084723c */ /* 0x040fe80000041884 */
[----:B------:R-:W-:Y:S04]  /*dd00*/  FADD.FTZ R12, R41, R12 ;  /* 0x0000000c290c7221 */ /* 0x000fe80000010000 */
[C---:B--2---:R-:W-:Y:S04]  /*dd10*/  HMMA.16816.F32.BF16 R128, R16.reuse, R24, R128 ;  /* 0x000000181080723c */ /* 0x044fe80000041880 */
[----:B------:R-:W-:Y:S04]  /*dd20*/  FADD.FTZ R43, R43, R12 ;  /* 0x0000000c2b2b7221 */ /* 0x000fe80000010000 */
[----:B------:R-:W-:Y:S04]  /*dd30*/  HMMA.16816.F32.BF16 R124, R16, R26, R124 ;  /* 0x0000001a107c723c */ /* 0x000fe8000004187c */
[----:B------:R-:W-:Y:S04]  /*dd40*/  FADD.FTZ R43, R44, R43 ;  /* 0x0000002b2c2b7221 */ /* 0x000fe80000010000 */
[----:B------:R-:W-:Y:S04]  /*dd50*/  FADD.FTZ R46, R46, R43 ;  /* 0x0000002b2e2e7221 */ /* 0x000fe80000010000 */
[----:B------:R-:W-:Y:S01]  /*dd60*/  FADD.FTZ R99, R11, R46 ;  /* 0x0000002e0b637221 */ /* 0x000fe20000010000 */
[----:B------:R-:W-:-:S05]  /*dd70*/  @P0 BRA `(.L_x_4820) ;  /* 0xffffc7a000000947 */ /* 0x000fca000383ffff */
.L_x_4816:
[----:B------:R-:W1:Y:S01]  /*dd80*/  SHFL.BFLY PT, R0, R97, 0x2, 0x1f ;  /* 0x0c401f0061007f89 */ /* 0x000e6200000e0000 */
[----:B------:R-:W-:Y:S01]  /*dd90*/  IMAD.MOV.U32 R7, RZ, RZ, 0x3f800000 ;  /* 0x3f800000ff077424 */ /* 0x000fe200078e00ff */
[----:B------:R-:W-:Y:S01]  /*dda0*/  IADD3 R28, -R121, RZ, RZ ;  /* 0x000000ff791c7210 */ /* 0x000fe20007ffe1ff */
[----:B------:R-:W-:Y:S01]  /*ddb0*/  IMAD.MOV.U32 R6, RZ, RZ, 0x3f800000 ;  /* 0x3f800000ff067424 */ /* 0x000fe200078e00ff */
[----:B------:R-:W2:Y:S01]  /*ddc0*/  SHFL.BFLY PT, R2, R99, 0x2, 0x1f ;  /* 0x0c401f0063027f89 */ /* 0x000ea200000e0000 */
[----:B------:R-:W-:Y:S01]  /*ddd0*/  BSSY B0, `(.L_x_4821) ;  /* 0x0000085000007945 */ /* 0x000fe20003800000 */
[----:B------:R-:W-:-:S02]  /*dde0*/  IMAD R142, R143, 0x10, R142 ;  /* 0x000000108f8e7824 */ /* 0x000fc400078e028e */
        /* <DEDUP_REMOVED lines=9> */
[CC--:B------:R-:W-:Y:S02]  /*de80*/  LEA.HI R10, R2.reuse, R3.reuse, RZ, 0x2 ;  /* 0x00000003020a7211 */ /* 0x0c0fe400078f10ff */
[-C--:B------:R-:W-:Y:S02]  /*de90*/  LEA.HI R15, R2, R3.reuse, RZ, 0x6 ;  /* 0x00000003020f7211 */ /* 0x080fe400078f30ff */
[----:B------:R-:W-:Y:S02]  /*dea0*/  LOP3.LUT R12, R10, 0xfffffffc, RZ, 0xc0, !PT ;  /* 0xfffffffc0a0c7812 */ /* 0x000fe400078ec0ff */
[----:B------:R-:W-:Y:S01]  /*deb0*/  SHF.R.S32.HI R10, RZ, 0x2, R10 ;  /* 0x00000002ff0a7819 */ /* 0x000fe2000001140a */
[----:B------:R-:W-:Y:S01]  /*dec0*/  IMAD.SHL.U32 R15, R15, 0x4, RZ ;  /* 0x000000040f0f7824 */ /* 0x000fe200078e00ff */
[----:B------:R-:W-:Y:S01]  /*ded0*/  LEA.HI R14, R2, R3, RZ, 0x4 ;  /* 0x00000003020e7211 */ /* 0x000fe200078f20ff */
[----:B------:R-:W-:-:S03]  /*dee0*/  IMAD.IADD R12, R3, 0x1, -R12 ;  /* 0x00000001030c7824 */ /* 0x000fc600078e0a0c */
[----:B------:R-:W-:Y:S02]  /*def0*/  LOP3.LUT R15, R15, 0x3fffff00, RZ, 0xc0, !PT ;  /* 0x3fffff000f0f7812 */ /* 0x000fe400078ec0ff */
[----:B------:R-:W-:Y:S01]  /*df00*/  SHF.R.S32.HI R14, RZ, 0x4, R14 ;  /* 0x00000004ff0e7819 */ /* 0x000fe2000001140e */
[----:B-1----:R-:W-:Y:S01]  /*df10*/  FADD.FTZ R5, R0, R5 ;  /* 0x0000000500057221 */ /* 0x002fe20000010000 */
[CC--:B------:R-:W-:Y:S02]  /*df20*/  LEA.HI R0, R2.reuse, R3.reuse, RZ, 0x5 ;  /* 0x0000000302007211 */ /* 0x0c0fe400078f28ff */
[----:B------:R-:W-:Y:S01]  /*df30*/  LEA.HI R2, R2, R3, RZ, 0x3 ;  /* 0x0000000302027211 */ /* 0x000fe200078f18ff */
[----:B--2---:R-:W-:Y:S01]  /*df40*/  FADD.FTZ R4, R9, R4 ;  /* 0x0000000409047221 */ /* 0x004fe20000010000 */
[----:B------:R-:W-:Y:S02]  /*df50*/  LEA.HI R9, R8, R13, RZ, 0x3 ;  /* 0x0000000d08097211 */ /* 0x000fe400078f18ff */
[----:B------:R-:W-:-:S02]  /*df60*/  SHF.R.S32.HI R11, RZ, 0x5, R0 ;  /* 0x00000005ff0b7819 */ /* 0x000fc40000011400 */
[----:B------:R-:W-:Y:S02]  /*df70*/  LOP3.LUT R8, R9, 0xfffffff8, RZ, 0xc0, !PT ;  /* 0xfffffff809087812 */ /* 0x000fe400078ec0ff */
[----:B------:R-:W-:Y:S01]  /*df80*/  FSETP.NE.FTZ.AND P3, PT, R5, RZ, PT ;  /* 0x000000ff0500720b */ /* 0x000fe20003f75000 */
[----:B------:R-:W-:Y:S01]  /*df90*/  IMAD R11, R11, 0x100, R12 ;  /* 0x000001000b0b7824 */ /* 0x000fe200078e020c */
[----:B------:R-:W-:Y:S02]  /*dfa0*/  IADD3 R8, -R8, R13, RZ ;  /* 0x0000000d08087210 */ /* 0x000fe40007ffe1ff */
[----:B------:R-:W-:Y:S02]  /*dfb0*/  SHF.R.S32.HI R13, RZ, 0x1f, R10 ;  /* 0x0000001fff0d7819 */ /* 0x000fe4000001140a */
[----:B------:R-:W-:Y:S02]  /*dfc0*/  SHF.R.S32.HI R12, RZ, 0x3, R9 ;  /* 0x00000003ff0c7819 */ /* 0x000fe40000011409 */
[----:B------:R-:W-:-:S02]  /*dfd0*/  LEA.HI R13, R13, R10, RZ, 0x3 ;  /* 0x0000000a0d0d7211 */ /* 0x000fc400078f18ff */
[----:B------:R-:W-:Y:S02]  /*dfe0*/  LEA.HI R9, R9, R12, RZ, 0x1 ;  /* 0x0000000c09097211 */ /* 0x000fe400078f08ff */
[----:B------:R-:W-:Y:S01]  /*dff0*/  LOP3.LUT R13, R13, 0xfffffff8, RZ, 0xc0, !PT ;  /* 0xfffffff80d0d7812 */ /* 0x000fe200078ec0ff */
[----:B------:R-:W1:Y:S01]  /*e000*/  @P3 MUFU.RCP R7, R5 ;  /* 0x0000000500073308 */ /* 0x000e620000001000 */
[----:B------:R-:W-:Y:S02]  /*e010*/  LOP3.LUT R9, R9, 0xfffffffe, RZ, 0xc0, !PT ;  /* 0xfffffffe09097812 */ /* 0x000fe400078ec0ff */
[----:B------:R-:W-:Y:S02]  /*e020*/  IADD3 R10, R10, -R13, RZ ;  /* 0x8000000d0a0a7210 */ /* 0x000fe40007ffe0ff */
[----:B------:R-:W-:Y:S01]  /*e030*/  FSETP.NE.FTZ.AND P2, PT, R4, RZ, PT ;  /* 0x000000ff0400720b */ /* 0x000fe20003f55000 */
[----:B------:R-:W-:Y:S01]  /*e040*/  IMAD.IADD R16, R12, 0x1, -R9 ;  /* 0x000000010c107824 */ /* 0x000fe200078e0a09 */
[----:B------:R-:W-:Y:S01]  /*e050*/  LEA.HI R13, R10, R10, RZ, 0x1 ;  /* 0x0000000a0a0d7211 */ /* 0x000fe200078f08ff */
[----:B------:R-:W-:Y:S01]  /*e060*/  @P3 MUFU.LG2 R5, R5 ;  /* 0x0000000500053308 */ /* 0x000fe20000000c00 */
[----:B------:R-:W-:Y:S01]  /*e070*/  LEA.HI R9, R8, R8, RZ, 0x1 ;  /* 0x0000000808097211 */ /* 0x000fe200078f08ff */
[----:B------:R-:W-:Y:S01]  /*e080*/  IMAD.SHL.U32 R8, R14, 0x40, RZ ;  /* 0x000000400e087824 */ /* 0x000fe200078e00ff */
[----:B------:R-:W-:-:S02]  /*e090*/  LEA R16, R16, R15, 0x5 ;  /* 0x0000000f10107211 */ /* 0x000fc400078e28ff */
[----:B------:R-:W-:Y:S02]  /*e0a0*/  SHF.R.S32.HI R15, RZ, 0x1, R13 ;  /* 0x00000001ff0f7819 */ /* 0x000fe4000001140d */
[----:B------:R-:W-:Y:S01]  /*e0b0*/  SHF.R.S32.HI R9, RZ, 0x1, R9 ;  /* 0x00000001ff097819 */ /* 0x000fe20000011409 */
[----:B-1----:R-:W-:Y:S01]  /*e0c0*/  FMUL.FTZ R136, R7, R136 ;  /* 0x0000008807887220 */ /* 0x002fe20000410000 */
[----:B------:R-:W-:Y:S01]  /*e0d0*/  LOP3.LUT R13, R13, 0x1fffffe, RZ, 0xc0, !PT ;  /* 0x01fffffe0d0d7812 */ /* 0x000fe200078ec0ff */
[----:B------:R-:W-:Y:S01]  /*e0e0*/  IMAD.SHL.U32 R14, R15, 0x40, RZ ;  /* 0x000000400f0e7824 */ /* 0x000fe200078e00ff */
[----:B------:R-:W-:Y:S01]  /*e0f0*/  LOP3.LUT R8, R8, 0xc0, RZ, 0xc0, !PT ;  /* 0x000000c008087812 */ /* 0x000fe200078ec0ff */
[----:B------:R-:W-:Y:S01]  /*e100*/  IMAD.SHL.U32 R9, R9, 0x8, RZ ;  /* 0x0000000809097824 */ /* 0x000fe200078e00ff */
[----:B------:R-:W1:Y:S01]  /*e110*/  @P2 MUFU.RCP R6, R4 ;  /* 0x0000000400062308 */ /* 0x000e620000001000 */
[----:B------:R-:W-:Y:S01]  /*e120*/  IMAD.IADD R10, R10, 0x1, -R13 ;  /* 0x000000010a0a7824 */ /* 0x000fe200078e0a0d */
[----:B------:R-:W-:Y:S01]  /*e130*/  LOP3.LUT R14, R14, 0xc0, RZ, 0xc0, !PT ;  /* 0x000000c00e0e7812 */ /* 0x000fe200078ec0ff */
[C---:B------:R-:W-:Y:S01]  /*e140*/  FMUL.FTZ R137, R7.reuse, R137 ;  /* 0x0000008907897220 */ /* 0x040fe20000410000 */
[----:B------:R-:W-:Y:S01]  /*e150*/  LOP3.LUT R9, R8, 0x18, R9, 0xf8, !PT ;  /* 0x0000001808097812 */ /* 0x000fe200078ef809 */
[----:B------:R-:W-:Y:S01]  /*e160*/  IMAD R10, R10, 0x10, R11 ;  /* 0x000000100a0a7824 */ /* 0x000fe200078e020b */
[----:B------:R-:W-:Y:S01]  /*e170*/  SHF.R.U32.HI R8, RZ, 0x3, R8 ;  /* 0x00000003ff087819 */ /* 0x000fe20000011608 */
[C---:B------:R-:W-:Y:S01]  /*e180*/  FMUL.FTZ R132, R7.reuse, R132 ;  /* 0x0000008407847220 */ /* 0x040fe20000410000 */
[----:B------:R-:W-:Y:S01]  /*e190*/  LEA.HI R13, R14, R14, RZ, 0x1d ;  /* 0x0000000e0e0d7211 */ /* 0x000fe200078fe8ff */
[----:B------:R-:W-:Y:S01]  /*e1a0*/  FMUL.FTZ R133, R7, R133 ;  /* 0x0000008507857220 */ /* 0x000fe20000410000 */
[----:B------:R-:W-:Y:S01]  /*e1b0*/  LOP3.LUT P0, RZ, R15, 0x2, RZ, 0xc0, !PT ;  /* 0x000000020fff7812 */ /* 0x000fe2000780c0ff */
[----:B------:R-:W-:Y:S01]  /*e1c0*/  FMUL.FTZ R128, R7, R128 ;  /* 0x0000008007807220 */ /* 0x000fe20000410000 */
[----:B------:R-:W-:Y:S01]  /*e1d0*/  LOP3.LUT R8, R9, R8, RZ, 0x3c, !PT ;  /* 0x0000000809087212 */ /* 0x000fe200078e3cff */
[----:B------:R-:W-:Y:S01]  /*e1e0*/  FMUL.FTZ R129, R7, R129 ;  /* 0x0000008107817220 */ /* 0x000fe20000410000 */
[----:B------:R-:W-:Y:S01]  /*e1f0*/  LEA R9, R10, R13, 0x1 ;  /* 0x0000000d0a097211 */ /* 0x000fe200078e08ff */
[----:B------:R-:W-:Y:S01]  /*e200*/  IMAD.MOV.U32 R10, RZ, RZ, -0x20 ;  /* 0xffffffe0ff0a7424 */ /* 0x000fe200078e00ff */
[----:B------:R-:W-:Y:S01]  /*e210*/  LOP3.LUT R11, R15, 0x1, RZ, 0xc0, !PT ;  /* 0x000000010f0b7812 */ /* 0x000fe200078ec0ff */
[----:B------:R-:W-:Y:S01]  /*e220*/  FMUL.FTZ R124, R7, R124 ;  /* 0x0000007c077c7220 */ /* 0x000fe20000410000 */
[----:B------:R-:W-:Y:S01]  /*e230*/  LEA R117, R117, R16, 0x2 ;  /* 0x0000001075757211 */ /* 0x000fe200078e10ff */
[----:B------:R-:W-:Y:S01]  /*e240*/  FMUL.FTZ R125, R7, R125 ;  /* 0x0000007d077d7220 */ /* 0x000fe20000410000 */
[----:B------:R-:W-:Y:S01]  /*e250*/  ISETP.NE.U32.AND P1, PT, R11, 0x1, PT ;  /* 0x000000010b00780c */ /* 0x000fe20003f25070 */
[----:B------:R-:W-:Y:S01]  /*e260*/  IMAD.SHL.U32 R7, R9, 0x4, RZ ;  /* 0x0000000409077824 */ /* 0x000fe200078e00ff */
[----:B------:R-:W2:Y:S01]  /*e270*/  S2R R14, SR_CTAID.Y ;  /* 0x00000000000e7919 */ /* 0x000ea20000002600 */
[----:B-1----:R-:W-:Y:S01]  /*e280*/  FMUL.FTZ R139, R6, R139 ;  /* 0x0000008b068b7220 */ /* 0x002fe20000410000 */
[----:B------:R-:W-:Y:S01]  /*e290*/  SEL R10, R10, 0x20, !P1 ;  /* 0x000000200a0a7807 */ /* 0x000fe20004800000 */
[C---:B------:R-:W-:Y:S01]  /*e2a0*/  FMUL.FTZ R138, R6.reuse, R138 ;  /* 0x0000008a068a7220 */ /* 0x040fe20000410000 */
[C---:B------:R-:W-:Y:S01]  /*e2b0*/  IADD3 R13, R7.reuse, 0x40, RZ ;  /* 0x00000040070d7810 */ /* 0x040fe20007ffe0ff */
[C---:B------:R-:W-:Y:S01]  /*e2c0*/  FMUL.FTZ R135, R6.reuse, R135 ;  /* 0x0000008706877220 */ /* 0x040fe20000410000 */
[----:B------:R-:W-:Y:S01]  /*e2d0*/  @P0 IADD3 R13, R7, -0x40, RZ ;  /* 0xffffffc0070d0810 */ /* 0x000fe20007ffe0ff */
[C---:B------:R-:W-:Y:S01]  /*e2e0*/  FMUL.FTZ R134, R6.reuse, R134 ;  /* 0x0000008606867220 */ /* 0x040fe20000410000 */
[----:B------:R-:W-:Y:S01]  /*e2f0*/  STS.64 [R9.X4], R136 ;  /* 0x0000008809007388 */ /* 0x000fe20000004a00 */
[----:B------:R-:W-:Y:S01]  /*e300*/  FMUL.FTZ R131, R6, R131 ;  /* 0x0000008306837220 */ /* 0x000fe20000410000 */
[----:B------:R-:W-:Y:S01]  /*e310*/  LOP3.LUT R0, R0, 0xffffffe0, RZ, 0xc0, !PT ;  /* 0xffffffe000007812 */ /* 0x000fe200078ec0ff */
[C---:B------:R-:W-:Y:S01]  /*e320*/  FMUL.FTZ R130, R6.reuse, R130 ;  /* 0x0000008206827220 */ /* 0x040fe20000410000 */
[----:B------:R-:W-:Y:S01]  /*e330*/  STS.64 [R9.X4+0x400], R138 ;  /* 0x0004008a09007388 */ /* 0x000fe20000004a00 */
[C---:B------:R-:W-:Y:S01]  /*e340*/  FMUL.FTZ R127, R6.reuse, R127 ;  /* 0x0000007f067f7220 */ /* 0x040fe20000410000 */
[----:B------:R-:W1:Y:S01]  /*e350*/  @P2 MUFU.LG2 R4, R4 ;  /* 0x0000000400042308 */ /* 0x000e620000000c00 */
[----:B------:R-:W-:Y:S01]  /*e360*/  FMUL.FTZ R126, R6, R126 ;  /* 0x0000007e067e7220 */ /* 0x000fe20000410000 */
[----:B------:R-:W-:Y:S01]  /*e370*/  IADD3 R6, R117, R8, RZ ;  /* 0x0000000875067210 */ /* 0x000fe20007ffe0ff */
[----:B------:R-:W-:Y:S01]  /*e380*/  IMAD.IADD R8, R7, 0x1, R10 ;  /* 0x0000000107087824 */ /* 0x000fe200078e020a */
[----:B------:R-:W3:Y:S01]  /*e390*/  S2R R15, SR_CTAID.X ;  /* 0x00000000000f7919 */ /* 0x000ee20000002500 */
[----:B------:R-:W-:Y:S01]  /*e3a0*/  IMAD.IADD R29, R10, 0x1, R13 ;  /* 0x000000010a1d7824 */ /* 0x000fe200078e020d */
[----:B------:R-:W-:Y:S01]  /*e3b0*/  LOP3.LUT R2, R2, 0xfffffff8, RZ, 0xc0, !PT ;  /* 0xfffffff802027812 */ /* 0x000fe200078ec0ff */
[----:B------:R-:W-:Y:S01]  /*e3c0*/  IMAD.IADD R0, R3, 0x1, -R0 ;  /* 0x0000000103007824 */ /* 0x000fe200078e0a00 */
[----:B------:R-:W4:Y:S01]  /*e3d0*/  S2R R7, SR_CTAID.Z ;  /* 0x0000000000077919 */ /* 0x000f220000002700 */
[----:B--2---:R-:W-:Y:S01]  /*e3e0*/  IMAD R14, R14, c[0x0][0x210], R121 ;  /* 0x000084000e0e7a24 */ /* 0x004fe200078e0279 */
[----:B------:R-:W-:-:S02]  /*e3f0*/  IADD3 R2, -R2, R3, RZ ;  /* 0x0000000302027210 */ /* 0x000fc40007ffe1ff */
[----:B------:R-:W-:Y:S01]  /*e400*/  STS.64 [R8], R132 ;  /* 0x0000008408007388 */ /* 0x000fe20000000a00 */
[----:B------:R-:W-:Y:S02]  /*e410*/  LOP3.LUT P0, RZ, R0, 0x3, RZ, 0xc0, !PT ;  /* 0x0000000300ff7812 */ /* 0x000fe4000780c0ff */
[----:B------:R-:W-:Y:S01]  /*e420*/  MOV R0, 0xff800000 ;  /* 0xff80000000007802 */ /* 0x000fe20000000f00 */
[----:B------:R-:W-:Y:S01]  /*e430*/  STS.64 [R8+0x400], R134 ;  /* 0x0004008608007388 */ /* 0x000fe20000000a00 */
[----:B-1----:R-:W-:-:S03]  /*e440*/  @P2 FMUL.FTZ R4, R4, 0.69314718246459960938 ;  /* 0x3f31721804042820 */ /* 0x002fc60000410000 */
[----:B------:R-:W-:Y:S04]  /*e450*/  STS.64 [R13], R128 ;  /* 0x000000800d007388 */ /* 0x000fe80000000a00 */
[----:B------:R1:W-:Y:S04]  /*e460*/  STS.64 [R13+0x400], R130 ;  /* 0x000400820d007388 */ /* 0x0003e80000000a00 */
[----:B------:R-:W-:Y:S04]  /*e470*/  STS.64 [R29], R124 ;  /* 0x0000007c1d007388 */ /* 0x000fe80000000a00 */
[----:B------:R-:W-:Y:S01]  /*e480*/  STS.64 [R29+0x400], R126 ;  /* 0x0004007e1d007388 */ /* 0x000fe20000000a00 */
[----:B----4-:R-:W-:-:S03]  /*e490*/  IMAD R7, R28, c[0x0][0x1c0], R7 ;  /* 0x000070001c077a24 */ /* 0x010fc600078e0207 */
[----:B------:R-:W-:Y:S01]  /*e4a0*/  BAR.SYNC.DEFER_BLOCKING 0x0 ;  /* 0x0000000000007b1d */ /* 0x000fe20000010000 */
[----:B------:R-:W-:Y:S02]  /*e4b0*/  IMAD R7, R14, c[0x0][0x1c0], R7 ;  /* 0x000070000e077a24 */ /* 0x000fe400078e0207 */
[----:B------:R-:W-:-:S04]  /*e4c0*/  @P3 FMUL.FTZ R14, R5, 0.69314718246459960938 ;  /* 0x3f317218050e3820 */ /* 0x000fc80000410000 */
[----:B------:R-:W-:Y:S02]  /*e4d0*/  @P3 FFMA.FTZ R0, R67, c[0x0][0x238], R14 ;  /* 0x00008e0043003a23 */ /* 0x000fe4000001000e */
[----:B------:R-:W-:Y:S02]  /*e4e0*/  IMAD.SHL.U32 R14, R2, 0x4, RZ ;  /* 0x00000004020e7824 */ /* 0x000fe400078e00ff */
[----:B-1----:R-:W-:Y:S02]  /*e4f0*/  IMAD.MOV.U32 R13, RZ, RZ, -0x800000 ;  /* 0xff800000ff0d7424 */ /* 0x002fe400078e00ff */
[----:B------:R-:W-:Y:S01]  /*e500*/  @P2 FFMA.FTZ R13, R65, c[0x0][0x238], R4 ;  /* 0x00008e00410d2a23 */ /* 0x000fe20000010004 */
[----:B------:R-:W1:Y:S04]  /*e510*/  LDS.128 R20, [R6.X4] ;  /* 0x0000000006147984 */ /* 0x000e680000004c00 */
[----:B------:R-:W2:Y:S04]  /*e520*/  LDS.128 R16, [R6.X4+0x800] ;  /* 0x0008000006107984 */ /* 0x000ea80000004c00 */
[----:B------:R-:W4:Y:S04]  /*e530*/  LDS.128 R8, [R6.X4+0x1000] ;  /* 0x0010000006087984 */ /* 0x000f280000004c00 */
[----:B------:R3:W1:Y:S02]  /*e540*/  LDS.128 R24, [R6.X4+0x1800] ;  /* 0x0018000006187984 */ /* 0x0006640000004c00 */
[----:B---3--:R-:W-:-:S04]  /*e550*/  IMAD.SHL.U32 R6, R15, 0x40, RZ ;  /* 0x000000400f067824 */ /* 0x008fc800078e00ff */
[----:B------:R-:W-:Y:S01]  /*e560*/  IMAD R7, R7, c[0x0][0x214], R6 ;  /* 0x0000850007077a24 */ /* 0x000fe200078e0206 */
[----:B------:R-:W-:Y:S05]  /*e570*/  @P0 BRA `(.L_x_4822) ;  /* 0x000000a000000947 */ /* 0x000fea0003800000 */
[C---:B------:R-:W-:Y:S02]  /*e580*/  IADD3 R6, R142.reuse, 0x8, RZ ;  /* 0x000000088e067810 */ /* 0x040fe40007ffe0ff */
[----:B------:R-:W-:Y:S02]  /*e590*/  SHF.R.S32.HI R4, RZ, 0x1f, R142 ;  /* 0x0000001fff047819 */ /* 0x000fe4000001148e */
[C---:B------:R-:W-:Y:S02]  /*e5a0*/  IADD3 R2, P0, R7.reuse, R142, RZ ;  /* 0x0000008e07027210 */ /* 0x040fe40007f1e0ff */
[-C--:B------:R-:W-:Y:S02]  /*e5b0*/  ISETP.GE.AND P2, PT, R142, R107.reuse, PT ;  /* 0x0000006b8e00720c */ /* 0x080fe40003f46270 */
[----:B------:R-:W-:Y:S02]  /*e5c0*/  ISETP.GE.AND P1, PT, R6, R107, PT ;  /* 0x0000006b0600720c */ /* 0x000fe40003f26270 */
[----:B------:R-:W-:-:S02]  /*e5d0*/  LEA.HI.X.SX32 R3, R7, R4, 0x1, P0 ;  /* 0x0000000407037211 */ /* 0x000fc400000f0eff */
[----:B------:R-:W-:-:S04]  /*e5e0*/  LEA R4, P0, R2, c[0x0][0x208], 0x2 ;  /* 0x0000820002047a11 */ /* 0x000fc800078010ff */
[----:B------:R-:W-:-:S05]  /*e5f0*/  LEA.HI.X R5, R2, c[0x0][0x20c], R3, 0x2, P0 ;  /* 0x0000830002057a11 */ /* 0x000fca00000f1403 */
[----:B------:R3:W-:Y:S04]  /*e600*/  @!P2 STG.E [R4.64], R0 ;  /* 0x000000000400a986 */ /* 0x0007e8000c101904 */
[----:B------:R3:W-:Y:S02]  /*e610*/  @!P1 STG.E [R4.64+0x20], R13 ;  /* 0x0000200d04009986 */ /* 0x0007e4000c101904 */
.L_x_4822:
[----:B------:R-:W-:Y:S05]  /*e620*/  BSYNC B0 ;  /* 0x0000000000007941 */ /* 0x000fea0003800000 */
.L_x_4821:
[--C-:B------:R-:W-:Y:S01]  /*e630*/  SHF.R.S32.HI R15, RZ, 0x1f, R14.reuse ;  /* 0x0000001fff0f7819 */ /* 0x100fe2000001140e */
[----:B------:R-:W-:Y:S01]  /*e640*/  IMAD R7, R7, c[0x0][0x22c], RZ ;  /* 0x00008b0007077a24 */ /* 0x000fe200078e02ff */
[----:B------:R-:W-:Y:S02]  /*e650*/  ISETP.GE.AND P1, PT, R14, c[0x0][0x220], PT ;  /* 0x000088000e007a0c */ /* 0x000fe40003f26270 */
[C---:B------:R-:W-:Y:S01]  /*e660*/  IADD3 R2, R12.reuse, 0x10, RZ ;  /* 0x000000100c027810 */ /* 0x040fe20007ffe0ff */
[C---:B---3--:R-:W-:Y:S01]  /*e670*/  IMAD.WIDE R4, R12.reuse, 0x20, R14 ;  /* 0x000000200c047825 */ /* 0x048fe200078e020e */
        /* <DEDUP_REMOVED lines=11> */
[----:B----4-:R2:W-:Y:S04]  /*e730*/  @!P2 STG.E.128 [R2.64+0x1000], R8 ;  /* 0x001000080200a986 */ /* 0x0105e8000c101d04 */
[----:B-1----:R2:W-:Y:S04]  /*e740*/  @!P4 STG.E.64 [R2.64], R20 ;  /* 0x000000140200c986 */ /* 0x0025e8000c101b04 */
[----:B------:R2:W-:Y:S01]  /*e750*/  @!P4 STG.E.64 [R2.64+0x8], R22 ;  /* 0x000008160200c986 */ /* 0x0005e2000c101b04 */
[----:B------:R-:W-:Y:S05]  /*e760*/  @P1 EXIT ;  /* 0x000000000000194d */ /* 0x000fea0003800000 */
[----:B------:R-:W-:Y:S01]  /*e770*/  STG.E.128 [R2.64+0x1800], R24 ;  /* 0x0018001802007986 */ /* 0x000fe2000c101d04 */
[----:B------:R-:W-:Y:S05]  /*e780*/  EXIT ;  /* 0x000000000000794d */ /* 0x000fea0003800000 */
.L_x_4823:
        /* <DEDUP_REMOVED lines=15> */
.L_x_5255:


//--------------------- .text._ZN5flash24flash_fwd_splitkv_kernelI23Flash_fwd_kernel_traitsILi32ELi64ELi128ELi4ELb0ELb0EN7cutlass10bfloat16_tE19Flash_kernel_traitsILi32ELi64ELi128ELi4ES3_EELb1ELb0ELb0ELb0ELb1ELb0ELb1ELb1EEEvNS_16Flash_fwd_paramsE --------------------------
	.section	.text._ZN5flash24flash_fwd_splitkv_kernelI23Flash_fwd_kernel_traitsILi32ELi64ELi128ELi4ELb0ELb0EN7cutlass10bfloat16_tE19Flash_kernel_traitsILi32ELi64ELi128ELi4ES3_EELb1ELb0ELb0ELb0ELb1ELb0ELb1ELb1EEEvNS_16Flash_fwd_paramsE,"ax",@progbits
	.sectioninfo	@"SHI_REGISTERS=167"
	.align	128
        .global         _ZN5flash24flash_fwd_splitkv_kernelI23Flash_fwd_kernel_traitsILi32ELi64ELi128ELi4ELb0ELb0EN7cutlass10bfloat16_tE19Flash_kernel_traitsILi32ELi64ELi128ELi4ES3_EELb1ELb0ELb0ELb0ELb1ELb0ELb1ELb1EEEvNS_16Flash_fwd_paramsE
        .type           _ZN5flash24flash_fwd_splitkv_kernelI23Flash_fwd_kernel_traitsILi32ELi64ELi128ELi4ELb0ELb0EN7cutlass10bfloat16_tE19Flash_kernel_traitsILi32ELi64ELi128ELi4ES3_EELb1ELb0ELb0ELb0ELb1ELb0ELb1ELb1EEEvNS_16Flash_fwd_paramsE,@function
        .size           _ZN5flash24flash_fwd_splitkv_kernelI23Flash_fwd_kernel_traitsILi32ELi64ELi128ELi4ELb0ELb0EN7cutlass10bfloat16_tE19Flash_kernel_traitsILi32ELi64ELi128ELi4ES3_EELb1ELb0ELb0ELb0ELb1ELb0ELb1ELb1EEEvNS_16Flash_fwd_paramsE,(.L_x_5256 - _ZN5flash24flash_fwd_splitkv_kernelI23Flash_fwd_kernel_traitsILi32ELi64ELi128ELi4ELb0ELb0EN7cutlass10bfloat16_tE19Flash_kernel_traitsILi32ELi64ELi128ELi4ES3_EELb1ELb0ELb0ELb0ELb1ELb0ELb1ELb1EEEvNS_16Flash_fwd_paramsE)
        .other          _ZN5flash24flash_fwd_splitkv_kernelI23Flash_fwd_kernel_traitsILi32ELi64ELi128ELi4ELb0ELb0EN7cutlass10bfloat16_tE19Flash_kernel_traitsILi32ELi64ELi128ELi4ES3_EELb1ELb0ELb0ELb0ELb1ELb0ELb1ELb1EEEvNS_16Flash_fwd_paramsE,@"STO_CUDA_ENTRY STV_DEFAULT"
_ZN5flash24flash_fwd_splitkv_kernelI23Flash_fwd_kernel_traitsILi32ELi64ELi128ELi4ELb0ELb0EN7cutlass10bfloat16_tE19Flash_kernel_traitsILi32ELi64ELi128ELi4ES3_EELb1ELb0ELb0ELb0ELb1ELb0ELb1ELb1EEEvNS_16Flash_fwd_paramsE:
.text._ZN5flash24flash_fwd_splitkv_kernelI23Flash_fwd_kernel_traitsILi32ELi64ELi128ELi4ELb0ELb0EN7cutlass10bfloat16_tE19Flash_kernel_traitsILi32ELi64ELi128ELi4ES3_EELb1ELb0ELb0ELb0ELb1ELb0ELb1ELb1EEEvNS_16Flash_fwd_paramsE:
        /* <DEDUP_REMOVED lines=53> */
.L_x_4824:
[----:B-1-34-:R-:W-:Y:S02]  /*0350*/  MOV R4, c[0x0][0x218] ;  /* 0x0000860000047a02 */ /* 0x01afe40000000f00 */
.L_x_4825:
        /* <DEDUP_REMOVED lines=40> */
[----:B------:R-:W-:-:S04]  /*05e0*/  IADD3 R6, R53, 0x7f, RZ ;  /* 0x0000007f35067810 */ /* 0x000fc80007ffe0ff */
[----:B------:R-:W-:-:S04]  /*05f0*/  SHF.R.S32.HI R5, RZ, 0x1f, R6 ;  /* 0x0000001fff057819 */ /* 0x000fc80000011406 */
[----:B------:R-:W-:-:S03]  /*0600*/  LEA.HI R5, R5, R6, RZ, 0x7 ;  /* 0x0000000605057211 */ /* 0x000fc600078f38ff */
[----:B------:R-:W-:Y:S02]  /*0610*/  @P2 IADD3 R8, R8, 0x1, RZ ;  /* 0x0000000108082810 */ /* 0x000fe40007ffe0ff */
[----:B------:R-:W-:-:S03]  /*0620*/  SHF.R.S32.HI R5, RZ, 0x7, R5 ;  /* 0x00000007ff057819 */ /* 0x000fc60000011405 */
        /* <DEDUP_REMOVED lines=19> */
[----:B------:R-:W-:Y:S02]  /*0760*/  LOP3.LUT R5, R0, 0x3ffffff8, RZ, 0xc0, !PT ;  /* 0x3ffffff800057812 */ /* 0x000fe400078ec0ff */
[----:B------:R-:W-:-:S03]  /*0770*/  SHF.R.S32.HI R2, RZ, 0x3, R0 ;  /* 0x00000003ff027819 */ /* 0x000fc60000011400 */
[----:B------:R-:W-:-:S04]  /*0780*/  IMAD.IADD R5, R14, 0x1, -R5 ;  /* 0x000000010e057824 */ /* 0x000fc800078e0a05 */
[----:B------:R-:W-:Y:S02]  /*0790*/  IMAD.SHL.U32 R6, R5, 0x4, RZ ;  /* 0x0000000405067824 */ /* 0x000fe400078e00ff */
[--C-:B------:R-:W-:Y:S02]  /*07a0*/  IMAD R5, R106, c[0x0][0x214], R3.reuse ;  /* 0x000085006a057a24 */ /* 0x100fe400078e0203 */
[----:B------:R-:W-:Y:S01]  /*07b0*/  IMAD.IADD R3, R142, 0x1, -R3 ;  /* 0x000000018e037824 */ /* 0x000fe200078e0a03 */
[----:B------:R-:W-:Y:S01]  /*07c0*/  SHF.R.S32.HI R7, RZ, 0x1f, R6 ;  /* 0x0000001fff077819 */ /* 0x000fe20000011406 */
[----:B------:R-:W-:-:S03]  /*07d0*/  IMAD R4, R5, c[0x0][0x22c], RZ ;  /* 0x00008b0005047a24 */ /* 0x000fc600078e02ff */
[C---:B------:R-:W-:Y:S01]  /*07e0*/  ISETP.GE.OR P5, PT, R2.reuse, R3, P6 ;  /* 0x000000030200720c */ /* 0x040fe200037a6670 */
[----:B------:R-:W-:-:S05]  /*07f0*/  IMAD.WIDE R6, R2, 0x20, R6 ;  /* 0x0000002002067825 */ /* 0x000fca00078e0206 */
[----:B------:R-:W-:Y:S02]  /*0800*/  IADD3 R0, P0, R4, R6, RZ ;  /* 0x0000000604007210 */ /* 0x000fe40007f1e0ff */
[----:B------:R-:W-:Y:S02]  /*0810*/  IADD3 R6, R2, 0x10, RZ ;  /* 0x0000001002067810 */ /* 0x000fe40007ffe0ff */
[----:B------:R-:W-:Y:S02]  /*0820*/  LEA.HI.X.SX32 R7, R4, R7, 0x1, P0 ;  /* 0x0000000704077211 */ /* 0x000fe400000f0eff */
[-C--:B------:R-:W-:Y:S02]  /*0830*/  ISETP.GE.AND P0, PT, R2, R3.reuse, PT ;  /* 0x000000030200720c */ /* 0x080fe40003f06270 */
[----:B------:R-:W-:Y:S02]  /*0840*/  ISETP.GE.AND P1, PT, R6, R3, PT ;  /* 0x000000030600720c */ /* 0x000fe40003f26270 */
[----:B------:R-:W-:-:S02]  /*0850*/  LEA R8, P2, R0, c[0x0][0x1d8], 0x2 ;  /* 0x0000760000087a11 */ /* 0x000fc400078410ff */
[----:B------:R-:W-:Y:S02]  /*0860*/  IADD3 R4, R2, 0x20, RZ ;  /* 0x0000002002047810 */ /* 0x000fe40007ffe0ff */
[----:B------:R-:W-:Y:S02]  /*0870*/  LEA.HI.X R9, R0, c[0x0][0x1dc], R7, 0x2, P2 ;  /* 0x0000770000097a11 */ /* 0x000fe400010f1407 */
[-C--:B------:R-:W-:Y:S02]  /*0880*/  ISETP.GE.OR P4, PT, R6, R3.reuse, P6 ;  /* 0x000000030600720c */ /* 0x080fe40003786670 */
[----:B------:R-:W-:Y:S01]  /*0890*/  ISETP.GE.OR P3, PT, R4, R3, P6 ;  /* 0x000000030400720c */ /* 0x000fe20003766670 */
[----:B------:R1:W-:Y:S01]  /*08a0*/  @!P0 STG.E.128 [R8.64], RZ ;  /* 0x000000ff08008986 */ /* 0x0003e2000c101d06 */
[----:B------:R-:W-:Y:S02]  /*08b0*/  IADD3 R0, R2, 0x30, RZ ;  /* 0x0000003002007810 */ /* 0x000fe40007ffe0ff */
[----:B------:R-:W-:Y:S01]  /*08c0*/  SHF.R.S32.HI R7, RZ, 0x1f, R5 ;  /* 0x0000001fff077819 */ /* 0x000fe20000011405 */
[----:B------:R1:W-:Y:S01]  /*08d0*/  @!P1 STG.E.128 [R8.64+0x800], RZ ;  /* 0x000800ff08009986 */ /* 0x0003e2000c101d06 */
[----:B------:R-:W-:-:S02]  /*08e0*/  IADD3 R5, P0, R5, R2, RZ ;  /* 0x0000000205057210 */ /* 0x000fc40007f1e0ff */
[-C--:B------:R-:W-:Y:S02]  /*08f0*/  ISETP.GE.AND P2, PT, R4, R3.reuse, PT ;  /* 0x000000030400720c */ /* 0x080fe40003f46270 */
[CC--:B------:R-:W-:Y:S01]  /*0900*/  ISETP.GE.AND P1, PT, R0.reuse, R3.reuse, PT ;  /* 0x000000030000720c */ /* 0x0c0fe20003f26270 */
[----:B------:R-:W-:Y:S01]  /*0910*/  @!P4 IMAD.MOV.U32 R4, RZ, RZ, -0x800000 ;  /* 0xff800000ff04c424 */ /* 0x000fe200078e00ff */
[----:B------:R-:W-:Y:S02]  /*0920*/  ISETP.GE.OR P6, PT, R0, R3, P6 ;  /* 0x000000030000720c */ /* 0x000fe400037c6670 */
[----:B------:R-:W-:Y:S02]  /*0930*/  LEA.HI.X.SX32 R2, R2, R7, 0x1, P0 ;  /* 0x0000000702027211 */ /* 0x000fe400000f0eff */
[----:B------:R-:W-:-:S04]  /*0940*/  LEA R6, P0, R5, c[0x0][0x208], 0x2 ;  /* 0x0000820005067a11 */ /* 0x000fc800078010ff */
[----:B------:R-:W-:Y:S01]  /*0950*/  LEA.HI.X R7, R5, c[0x0][0x20c], R2, 0x2, P0 ;  /* 0x0000830005077a11 */ /* 0x000fe200000f1402 */
[----:B------:R-:W-:Y:S01]  /*0960*/  @!P5 IMAD.MOV.U32 R5, RZ, RZ, -0x800000 ;  /* 0xff800000ff05d424 */ /* 0x000fe200078e00ff */
[----:B------:R1:W-:Y:S01]  /*0970*/  @!P2 STG.E.128 [R8.64+0x1000], RZ ;  /* 0x001000ff0800a986 */ /* 0x0003e2000c101d06 */
[----:B------:R-:W-:-:S03]  /*0980*/  @!P3 IMAD.MOV.U32 R2, RZ, RZ, -0x800000 ;  /* 0xff800000ff02b424 */ /* 0x000fc600078e00ff */
        /* <DEDUP_REMOVED lines=8> */
.L_x_4826:
        /* <DEDUP_REMOVED lines=42> */
[----:B------:R-:W-:-:S05]  /*0cb0*/  IMAD.MOV.U32 R3, RZ, RZ, R5 ;  /* 0x000000ffff037224 */ /* 0x000fca00078e0005 */
[----:B------:R-:W-:Y:S02]  /*0cc0*/  @!P0 IADD3 R3, -R3, RZ, RZ ;  /* 0x000000ff03038210 */ /* 0x000fe40007ffe1ff */
[----:B------:R-:W-:-:S05]  /*0cd0*/  @!P2 LOP3.LUT R3, RZ, c[0x0][0x2d0], RZ, 0x33, !PT ;  /* 0x0000b400ff03aa12 */ /* 0x000fca00078e33ff */
[----:B------:R-:W-:-:S05]  /*0ce0*/  IMAD.WIDE R12, R3, 0x4, R144 ;  /* 0x00000004030c7825 */ /* 0x000fca00078e0290 */
[----:B-----5:R-:W2:Y:S01]  /*0cf0*/  LDG.E R7, [R12.64] ;  /* 0x000000060c077981 */ /* 0x020ea2000c1e1900 */
[----:B------:R-:W-:Y:S01]  /*0d00*/  IABS R2, c[0x0][0x1c8] ;  /* 0x0000720000027a13 */ /* 0x000fe20000000000 */
[----:B------:R-:W-:-:S03]  /*0d10*/  IMAD.MOV R3, RZ, RZ, -R3 ;  /* 0x000000ffff037224 */ /* 0x000fc600078e0a03 */
[----:B------:R-:W1:Y:S08]  /*0d20*/  I2F.RP R10, R2 ;  /* 0x00000002000a7306 */ /* 0x000e700000209400 */
[----:B-1----:R-:W1:Y:S02]  /*0d30*/  MUFU.RCP R9, R10 ;  /* 0x0000000a00097308 */ /* 0x002e640000001000 */
[----:B-1----:R-:W-:-:S06]  /*0d40*/  IADD3 R9, R9, 0xffffffe, RZ ;  /* 0x0ffffffe09097810 */ /* 0x002fcc0007ffe0ff */
[----:B------:R-:W1:Y:S02]  /*0d50*/  F2I.FTZ.U32.TRUNC.NTZ R9, R9 ;  /* 0x0000000900097305 */ /* 0x000e64000021f000 */
[----:B-1----:R-:W-:-:S04]  /*0d60*/  IMAD.MOV R4, RZ, RZ, -R9 ;  /* 0x000000ffff047224 */ /* 0x002fc800078e0a09 */
        /* <DEDUP_REMOVED lines=40> */
.L_x_4827:
        /* <DEDUP_REMOVED lines=16> */
.L_x_4829:
[----:B------:R-:W-:Y:S01]  /*10f0*/  IABS R3, c[0x0][0x1c8] ;  /* 0x0000720000037a13 */ /* 0x000fe20000000000 */
[----:B------:R-:W-:Y:S01]  /*1100*/  @P4 IMAD.IADD R15, R11, 0x1, R10 ;  /* 0x000000010b0f4824 */ /* 0x000fe200078e020a */
[----:B------:R-:W-:Y:S02]  /*1110*/  MOV R4, RZ ;  /* 0x000000ff00047202 */ /* 0x000fe40000000f00 */
[----:B------:R-:W1:Y:S01]  /*1120*/  I2F.RP R13, R3 ;  /* 0x00000003000d7306 */ /* 0x000e620000209400 */
[----:B------:R-:W-:-:S04]  /*1130*/  @P4 IMAD.WIDE.U32 R18, R15, c[0x0][0x1a0], RZ ;  /* 0x000068000f124a25 */ /* 0x000fc800078e00ff */
[----:B------:R-:W-:Y:S01]  /*1140*/  @P4 IMAD R15, R15, c[0x0][0x1a4], R19 ;  /* 0x000069000f0f4a24 */ /* 0x000fe200078e0213 */
[----:B------:R-:W-:Y:S02]  /*1150*/  @P4 MOV R10, R18 ;  /* 0x00000012000a4202 */ /* 0x000fe40000000f00 */
        /* <DEDUP_REMOVED lines=17> */
[----:B------:R-:W-:Y:S02]  /*1270*/  ISETP.GE.AND P2, PT, R0, RZ, PT ;  /* 0x000000ff0000720c */ /* 0x000fe40003f46270 */
[----:B------:R-:W-:-:S04]  /*1280*/  LEA R0, R52, 0xffffff80, 0x7 ;  /* 0xffffff8034007811 */ /* 0x000fc800078e38ff */
[----:B------:R-:W-:Y:S01]  /*1290*/  SHF.R.S32.HI R3, RZ, 0x1f, R0 ;  /* 0x0000001fff037819 */ /* 0x000fe20000011400 */
[----:B------:R-:W-:Y:S01]  /*12a0*/  IMAD.WIDE.U32 R8, R0, c[0x0][0x198], R8 ;  /* 0x0000660000087a25 */ /* 0x000fe200078e0008 */
[----:B------:R-:W-:-:S03]  /*12b0*/  @P3 IADD3 R4, R4, 0x1, RZ ;  /* 0x0000000104043810 */ /* 0x000fc60007ffe0ff */
[----:B------:R-:W-:Y:S02]  /*12c0*/  IMAD R5, R3, c[0x0][0x198], RZ ;  /* 0x0000660003057a24 */ /* 0x000fe400078e02ff */
[----:B------:R-:W-:Y:S01]  /*12d0*/  @!P2 IADD3 R4, -R4, RZ, RZ ;  /* 0x000000ff0404a210 */ /* 0x000fe20007ffe1ff */
[----:B------:R-:W-:Y:S01]  /*12e0*/  IMAD.MOV.U32 R12, RZ, RZ, R8 ;  /* 0x000000ffff0c7224 */ /* 0x000fe200078e0008 */
[----:B------:R-:W-:Y:S01]  /*12f0*/  @!P0 LOP3.LUT R4, RZ, c[0x0][0x1c8], RZ, 0x33, !PT ;  /* 0x00007200ff048a12 */ /* 0x000fe200078e33ff */
[----:B------:R-:W-:-:S03]  /*1300*/  IMAD R5, R0, c[0x0][0x19c], R5 ;  /* 0x0000670000057a24 */ /* 0x000fc600078e0205 */
[----:B------:R-:W-:Y:S02]  /*1310*/  SHF.R.S32.HI R2, RZ, 0x1f, R4 ;  /* 0x0000001fff027819 */ /* 0x000fe40000011404 */
[----:B------:R-:W-:Y:S01]  /*1320*/  IADD3 R13, R9, R5, RZ ;  /* 0x00000005090d7210 */ /* 0x000fe20007ffe0ff */
        /* <DEDUP_REMOVED lines=18> */
.L_x_4828:
        /* <DEDUP_REMOVED lines=14> */
[-C--:B------:R-:W-:Y:S01]  /*1530*/  LEA.HI R18, R19, R14.reuse, RZ, 0x5 ;  /* 0x0000000e13127211 */ /* 0x080fe200078f28ff */
[----:B------:R-:W-:Y:S01]  /*1540*/  @!P0 IMAD R16, R6, c[0x0][0x178], RZ ;  /* 0x00005e0006108a24 */ /* 0x000fe200078e02ff */
[----:B------:R-:W-:Y:S01]  /*1550*/  SHF.R.S32.HI R105, RZ, 0x1f, R104 ;  /* 0x0000001fff697819 */ /* 0x000fe20000011468 */
[----:B------:R-:W-:Y:S01]  /*1560*/  @P0 IMAD.WIDE.U32 R26, R17, c[0x0][0x190], RZ ;  /* 0x00006400111a0a25 */ /* 0x000fe200078e00ff */
[----:B------:R-:W-:Y:S02]  /*1570*/  SHF.R.S32.HI R18, RZ, 0x5, R18 ;  /* 0x00000005ff127819 */ /* 0x000fe40000011412 */
[----:B------:R-:W-:Y:S01]  /*1580*/  LEA.HI R19, R19, R14, RZ, 0x4 ;  /* 0x0000000e13137211 */ /* 0x000fe200078f20ff */
[----:B------:R-:W-:Y:S01]  /*1590*/  @!P0 IMAD.WIDE.U32 R22, R143, c[0x0][0x178], RZ ;  /* 0x00005e008f168a25 */ /* 0x000fe200078e00ff */
[----:B------:R-:W-:Y:S02]  /*15a0*/  @P0 MOV R20, R26 ;  /* 0x0000001a00140202 */ /* 0x000fe40000000f00 */
[----:B------:R-:W-:Y:S01]  /*15b0*/  LOP3.LUT R19, R19, 0xfffffff0, RZ, 0xc0, !PT ;  /* 0xfffffff013137812 */ /* 0x000fe200078ec0ff */
[----:B-----5:R-:W-:Y:S01]  /*15c0*/  @!P0 IMAD R7, R143, c[0x0][0x17c], R16 ;  /* 0x00005f008f078a24 */ /* 0x020fe200078e0210 */
[----:B------:R-:W-:Y:S01]  /*15d0*/  LEA.HI R74, R74, R61, RZ, 0x7 ;  /* 0x0000003d4a4a7211 */ /* 0x000fe200078f38ff */
[----:B------:R-:W-:Y:S01]  /*15e0*/  @P0 IMAD R17, R17, c[0x0][0x194], R27 ;  /* 0x0000650011110a24 */ /* 0x000fe200078e021b */
[----:B------:R-:W-:Y:S01]  /*15f0*/  IADD3 R19, -R19, R14, RZ ;  /* 0x0000000e13137210 */ /* 0x000fe20007ffe1ff */
        /* <DEDUP_REMOVED lines=17> */
[----:B------:R-:W-:Y:S01]  /*1710*/  IMAD R14, R24, c[0x0][0x194], R25 ;  /* 0x00006500180e7a24 */ /* 0x000fe200078e0219 */
[----:B------:R-:W-:Y:S01]  /*1720*/  SHF.R.S32.HI R13, RZ, 0x1f, R12 ;  /* 0x0000001fff0d7819 */ /* 0x000fe2000001140c */
[----:B------:R-:W-:Y:S01]  /*1730*/  IMAD.MOV.U32 R98, RZ, RZ, 0x5 ;  /* 0x00000005ff627424 */ /* 0x000fe200078e00ff */
[----:B------:R-:W-:Y:S01]  /*1740*/  IADD3 R8, P2, R12, R8, RZ ;  /* 0x000000080c087210 */ /* 0x000fe20007f5e0ff */
[----:B------:R-:W-:Y:S01]  /*1750*/  IMAD.SHL.U32 R55, R111, 0x20, RZ ;  /* 0x000000206f377824 */ /* 0x000fe200078e00ff */
[----:B------:R-:W-:Y:S01]  /*1760*/  LEA.HI R59, R19, R19, RZ, 0x1 ;  /* 0x00000013133b7211 */ /* 0x000fe200078f08ff */
[----:B------:R-:W-:Y:S01]  /*1770*/  IMAD.X R21, R13, 0x1, R17, P0 ;  /* 0x000000010d157824 */ /* 0x000fe200000e0611 */
[----:B------:R-:W-:Y:S01]  /*1780*/  IMNMX R74, R137, R74, !PT ;  /* 0x0000004a894a7217 */ /* 0x000fe20007800200 */
[----:B------:R-:W-:Y:S01]  /*1790*/  IMAD R17, R2, c[0x0][0x1b8], RZ ;  /* 0x00006e0002117a24 */ /* 0x000fe200078e02ff */
[----:B------:R-:W-:Y:S01]  /*17a0*/  LOP3.LUT R23, R23, R16, RZ, 0x3c, !PT ;  /* 0x0000001017177212 */ /* 0x000fe200078e3cff */
[----:B------:R-:W-:Y:S01]  /*17b0*/  IMAD.WIDE.U32 R20, R24, c[0x0][0x190], R20 ;  /* 0x0000640018147a25 */ /* 0x000fe200078e0014 */
[----:B------:R-:W-:-:S02]  /*17c0*/  IADD3 R24, P0, R12, R10, RZ ;  /* 0x0000000a0c187210 */ /* 0x000fc40007f1e0ff */
[----:B------:R-:W-:Y:S01]  /*17d0*/  ISETP.GT.AND P3, PT, R52, R74, PT ;  /* 0x0000004a3400720c */ /* 0x000fe20003f64270 */
[C---:B------:R-:W-:Y:S01]  /*17e0*/  IMAD.X R9, R13.reuse, 0x1, R9, P2 ;  /* 0x000000010d097824 */ /* 0x040fe200010e0609 */
[----:B------:R-:W-:Y:S01]  /*17f0*/  SHF.R.S32.HI R65, RZ, 0x1, R67 ;  /* 0x00000001ff417819 */ /* 0x000fe20000011443 */
[----:B------:R-:W-:Y:S01]  /*1800*/  IMAD.X R25, R13, 0x1, R15, P0 ;  /* 0x000000010d197824 */ /* 0x000fe200000e060f */
[----:B------:R-:W-:Y:S01]  /*1810*/  IADD3 R5, P0, R104, R5, RZ ;  /* 0x0000000568057210 */ /* 0x000fe20007f1e0ff */
[C---:B------:R-:W-:Y:S01]  /*1820*/  IMAD R17, R4.reuse, c[0x0][0x1bc], R17 ;  /* 0x00006f0004117a24 */ /* 0x040fe200078e0211 */
[----:B------:R-:W-:Y:S01]  /*1830*/  SHF.L.U32 R7, R7, 0x2, RZ ;  /* 0x0000000207077819 */ /* 0x000fe200000006ff */
[----:B------:R-:W-:Y:S01]  /*1840*/  IMAD.WIDE.U32 R24, R4, c[0x0][0x1b8], R24 ;  /* 0x00006e0004187a25 */ /* 0x000fe200078e0018 */
[----:B------:R-:W-:Y:S02]  /*1850*/  SHF.R.S32.HI R54, RZ, 0x1, R59 ;  /* 0x00000001ff367819 */ /* 0x000fe4000001143b */
[----:B------:R-:W-:Y:S01]  /*1860*/  IADD3 R21, R21, R14, RZ ;  /* 0x0000000e15157210 */ /* 0x000fe20007ffe0ff */
[----:B------:R-:W-:Y:S01]  /*1870*/  IMAD.X R3, R105, 0x1, R3, P0 ;  /* 0x0000000169037824 */ /* 0x000fe200000e0603 */
[----:B------:R-:W-:Y:S01]  /*1880*/  SHF.L.U64.HI R56, R111, R98, c[0x0][0x19c] ;  /* 0x000067006f387619 */ /* 0x000fe20000010262 */
[----:B------:R-:W-:Y:S01]  /*1890*/  IMAD.WIDE.U32 R26, R104, c[0x0][0x198], R8 ;  /* 0x00006600681a7a25 */ /* 0x000fe200078e0008 */
[----:B------:R-:W-:-:S03]  /*18a0*/  SHF.R.S32.HI R8, RZ, 0x1f, R106 ;  /* 0x0000001fff087819 */ /* 0x000fc6000001146a */
[----:B------:R-:W-:Y:S01]  /*18b0*/  IMAD.IADD R25, R25, 0x1, R17 ;  /* 0x0000000119197824 */ /* 0x000fe200078e0211 */
[----:B------:R-:W-:Y:S01]  /*18c0*/  LEA R76, P2, R26, c[0x0][0x168], 0x1 ;  /* 0x00005a001a4c7a11 */ /* 0x000fe200078408ff */
[----:B------:R-:W-:Y:S02]  /*18d0*/  IMAD R10, R3, c[0x0][0x1a0], RZ ;  /* 0x00006800030a7a24 */ /* 0x000fe400078e02ff */
[----:B------:R-:W-:Y:S02]  /*18e0*/  IMAD R19, R105, c[0x0][0x198], RZ ;  /* 0x0000660069137a24 */ /* 0x000fe400078e02ff */
[----:B------:R-:W-:Y:S02]  /*18f0*/  IMAD R3, R8, c[0x0][0x1a8], RZ ;  /* 0x00006a0008037a24 */ /* 0x000fe400078e02ff */
[C---:B------:R-:W-:Y:S02]  /*1900*/  IMAD R79, R5.reuse, c[0x0][0x1a4], R10 ;  /* 0x00006900054f7a24 */ /* 0x040fe400078e020a */
[----:B------:R-:W-:-:S04]  /*1910*/  IMAD.WIDE.U32 R8, R5, c[0x0][0x1a0], R24 ;  /* 0x0000680005087a25 */ /* 0x000fc800078e0018 */
[----:B------:R-:W-:Y:S01]  /*1920*/  IMAD R19, R104, c[0x0][0x19c], R19 ;  /* 0x0000670068137a24 */ /* 0x000fe200078e0213 */
[----:B------:R-:W-:Y:S01]  /*1930*/  LEA R78, P0, R8, c[0x0][0x170], 0x1 ;  /* 0x00005c00084e7a11 */ /* 0x000fe200078008ff */
[----:B------:R-:W-:Y:S02]  /*1940*/  IMAD.IADD R79, R9, 0x1, R79 ;  /* 0x00000001094f7824 */ /* 0x000fe400078e024f */
        /* <DEDUP_REMOVED lines=110> */
[----:B------:R-:W-:Y:S01]  /*2030*/  IMAD.SHL.U32 R81, R99, 0x40, RZ ;  /* 0x0000004063517824 */ /* 0x000fe200078e00ff */
        /* <DEDUP_REMOVED lines=20> */
.L_x_4860:
        /* <DEDUP_REMOVED lines=43> */
[----:B--2---:R-:W2:Y:S11]  /*2430*/  LDG.E.128 R16, [R92.64] ;  /* 0x000000065c107981 */ /* 0x004eb6000c1e1d00 */
        /* <DEDUP_REMOVED lines=45> */
.L_x_4834:
[----:B------:R-:W-:Y:S05]  /*2710*/  BSYNC B0 ;  /* 0x0000000000007941 */ /* 0x000fea0003800000 */
.L_x_4833:
        /* <DEDUP_REMOVED lines=57> */
.L_x_4836:
[----:B------:R-:W-:Y:S05]  /*2ab0*/  BSYNC B0 ;  /* 0x0000000000007941 */ /* 0x000fea0003800000 */
.L_x_4835:
        /* <DEDUP_REMOVED lines=57> */
.L_x_4838:
[----:B------:R-:W-:Y:S05]  /*2e50*/  BSYNC B0 ;  /* 0x0000000000007941 */ /* 0x000fea0003800000 */
.L_x_4837:
[----:B------:R-:W-:Y:S01]  /*2e60*/  BSSY B0, `(.L_x_4839) ;  /* 0x000003c000007945 */ /* 0x000fe20003800000 */
[----:B------:R-:W-:-:S05]  /*2e70*/  @!P2 BRA `(.L_x_4840) ;  /* 0x000003a00000a947 */ /* 0x000fca0003800000 */
[----:B------:R-:W-:Y:S02]  /*2e80*/  ISETP.GE.AND P0, PT, R12, UR4, PT ;  /* 0x000000040c007c0c */ /* 0x000fe4000bf06270 */
[----:B------:R-:W-:Y:S02]  /*2e90*/  MOV R33, c[0x0][0x288] ;  /* 0x0000a20000217a02 */ /* 0x000fe40000000f00 */
[----:B-1----:R-:W-:Y:S03]  /*2ea0*/  MOV R35, 0xc0 ;  /* 0x000000c000237802 */ /* 0x002fe60000000f00 */
[----:B------:R-:W-:Y:S04]  /*2eb0*/  IMAD.WIDE.U32 R32, R33, 0xc0, R92 ;  /* 0x000000c021207825 */ /* 0x000fe800078e005c */
[----:B------:R-:W-:Y:S01]  /*2ec0*/  IMAD.WIDE.U32 R38, R35, c[0x0][0x198], R76 ;  /* 0x0000660023267a25 */ /* 0x000fe200078e004c */
[----:B------:R-:W-:Y:S02]  /*2ed0*/  IADD3 R33, R33, UR12, RZ ;  /* 0x0000000c21217c10 */ /* 0x000fe4000fffe0ff */
[C---:B------:R-:W-:Y:S01]  /*2ee0*/  @!P0 SHF.L.U64.HI R26, R69.reuse, 0x1, R68 ;  /* 0x00000001451a8819 */ /* 0x040fe20000010244 */
[----:B--2---:R-:W-:Y:S02]  /*2ef0*/  @!P0 IMAD.SHL.U32 R31, R69, 0x2, RZ ;  /* 0x00000002451f8824 */ /* 0x004fe400078e00ff */
        /* <DEDUP_REMOVED lines=50> */
.L_x_4840:
[----:B------:R-:W-:Y:S05]  /*3220*/  BSYNC B0 ;  /* 0x0000000000007941 */ /* 0x000fea0003800000 */
.L_x_4839:
        /* <DEDUP_REMOVED lines=9> */
.L_x_4832:
        /* <DEDUP_REMOVED lines=86> */
.L_x_4845:
[----:B------:R-:W-:Y:S05]  /*3820*/  BSYNC B0 ;  /* 0x0000000000007941 */ /* 0x000fea0003800000 */
.L_x_4844:
[----:B-----5:R3:W-:Y:S02]  /*3830*/  STG.E.128 [R76.64], R40 ;  /* 0x000000284c007986 */ /* 0x0207e4000c101d06 */
.L_x_4843:
[----:B------:R-:W-:Y:S05]  /*3840*/  BSYNC B1 ;  /* 0x0000000000017941 */ /* 0x000fea0003800000 */
.L_x_4842:
        /* <DEDUP_REMOVED lines=88> */
.L_x_4849:
[----:B------:R-:W-:Y:S05]  /*3dd0*/  BSYNC B0 ;  /* 0x0000000000007941 */ /* 0x000fea0003800000 */
.L_x_4848:
[C---:B--2---:R-:W-:Y:S04]  /*3de0*/  LEA R2, P0, R55.reuse, R76, 0x1 ;  /* 0x0000004c37027211 */ /* 0x044fe800078008ff */
[----:B------:R-:W-:Y:S05]  /*3df0*/  LEA.HI.X R3, R55, R77, R56, 0x1, P0 ;  /* 0x0000004d37037211 */ /* 0x000fea00000f0c38 */
[----:B-----5:R2:W-:Y:S04]  /*3e00*/  STG.E.128 [R2.64], R40 ;  /* 0x0000002802007986 */ /* 0x0205e8000c101d06 */
.L_x_4847:
[----:B------:R-:W-:Y:S05]  /*3e10*/  BSYNC B1 ;  /* 0x0000000000017941 */ /* 0x000fea0003800000 */
.L_x_4846:
        /* <DEDUP_REMOVED lines=88> */
.L_x_4853:
[----:B------:R-:W-:Y:S05]  /*43a0*/  BSYNC B0 ;  /* 0x0000000000007941 */ /* 0x000fea0003800000 */
.L_x_4852:
[C---:B------:R-:W-:Y:S04]  /*43b0*/  LEA R2, P0, R110.reuse, R76, 0x1 ;  /* 0x0000004c6e027211 */ /* 0x040fe800078008ff */
[----:B------:R-:W-:Y:S05]  /*43c0*/  LEA.HI.X R3, R110, R77, R82, 0x1, P0 ;  /* 0x0000004d6e037211 */ /* 0x000fea00000f0c52 */
[----:B-----5:R3:W-:Y:S04]  /*43d0*/  STG.E.128 [R2.64], R40 ;  /* 0x0000002802007986 */ /* 0x0207e8000c101d06 */
.L_x_4851:
[----:B------:R-:W-:Y:S05]  /*43e0*/  BSYNC B1 ;  /* 0x0000000000017941 */ /* 0x000fea0003800000 */
.L_x_4850:
        /* <DEDUP_REMOVED lines=21> */
[----:B------:R-:W-:Y:S01]  /*4540*/  LEA R14, P0, R113, R116, 0x1 ;  /* 0x00000074710e7211 */ /* 0x000fe200078008ff */
[----:B--2---:R-:W-:Y:S01]  /*4550*/  IMAD.MOV.U32 R116, RZ, RZ, RZ ;  /* 0x000000ffff747224 */ /* 0x004fe200078e00ff */
[----:B------:R-:W-:Y:S01]  /*4560*/  IADD3 R112, P3, R69, R114, RZ ;  /* 0x0000007245707210 */ /* 0x000fe20007f7e0ff */
[----:B------:R-:W-:Y:S01]  /*4570*/  @P2 IMAD R116, RZ, RZ, -UR5 ;  /* 0x80000005ff742e24 */ /* 0x000fe2000f8e02ff */
[----:B------:R-:W-:Y:S02]  /*4580*/  LEA.HI.X.SX32 R15, R113, R117, 0x1, P0 ;  /* 0x00000075710f7211 */ /* 0x000fe400000f0eff */
[----:B------:R-:W-:Y:S02]  /*4590*/  LEA.HI.X.SX32 R113, R114, R68, 0x1, P3 ;  /* 0x0000004472717211 */ /* 0x000fe400018f0eff */
[C---:B------:R-:W-:Y:S01]  /*45a0*/  LEA R118, P0, R112.reuse, R94, 0x1 ;  /* 0x0000005e70767211 */ /* 0x040fe200078008ff */
[----:B------:R-:W2:Y:S03]  /*45b0*/  LDG.E.128 R24, [R14.64] ;  /* 0x000000060e187981 */ /* 0x000ea6000c1e1d00 */
[----:B------:R-:W-:Y:S02]  /*45c0*/  LEA.HI.X R119, R112, R95, R113, 0x1, P0 ;  /* 0x0000005f70777211 */ /* 0x000fe400000f0c71 */
[----:B------:R-:W-:Y:S03]  /*45d0*/  IADD3 R117, P0, R69, R116, RZ ;  /* 0x0000007445757210 */ /* 0x000fe60007f1e0ff */
[----:B------:R-:W3:Y:S01]  /*45e0*/  LDG.E.128 R112, [R118.64] ;  /* 0x0000000676707981 */ /* 0x000ee2000c1e1d00 */
        /* <DEDUP_REMOVED lines=56> */
.L_x_4857:
[----:B------:R-:W-:Y:S05]  /*4970*/  BSYNC B0 ;  /* 0x0000000000007941 */ /* 0x000fea0003800000 */
.L_x_4856:
[----:B------:R-:W-:Y:S05]  /*4980*/  MOV R3, 0xc0 ;  /* 0x000000c000037802 */ /* 0x000fea0000000f00 */
[C---:B------:R-:W-:Y:S04]  /*4990*/  IMAD.WIDE.U32 R4, R3.reuse, c[0x0][0x198], R76 ;  /* 0x0000660003047a25 */ /* 0x040fe800078e004c */
[----:B------:R-:W-:Y:S05]  /*49a0*/  IMAD R0, R3, c[0x0][0x19c], RZ ;  /* 0x0000670003007a24 */ /* 0x000fea00078e02ff */
[----:B------:R-:W-:Y:S05]  /*49b0*/  IADD3 R5, R5, R0, RZ ;  /* 0x0000000005057210 */ /* 0x000fea0007ffe0ff */
[----:B-----5:R3:W-:Y:S02]  /*49c0*/  STG.E.128 [R4.64], R40 ;  /* 0x0000002804007986 */ /* 0x0207e4000c101d06 */
.L_x_4855:
[----:B------:R-:W-:Y:S05]  /*49d0*/  BSYNC B1 ;  /* 0x0000000000017941 */ /* 0x000fea0003800000 */
.L_x_4854:
        /* <DEDUP_REMOVED lines=8> */
.L_x_4831:
[----:B--2---:R-:W2:Y:S01]  /*4a60*/  @P0 LDG.E.128 R20, [R92.64] ;  /* 0x000000065c140981 */ /* 0x004ea2000c1e1d00 */
[C---:B------:R-:W-:Y:S01]  /*4a70*/  @P4 LEA R14, P5, R99.reuse, R92, 0x1 ;  /* 0x0000005c630e4211 */ /* 0x040fe200078a08ff */
[----:B------:R-:W-:Y:S01]  /*4a80*/  @P2 IMAD.MOV.U32 R3, RZ, RZ, c[0x0][0x288] ;  /* 0x0000a200ff032624 */ /* 0x000fe200078e00ff */
[----:B------:R-:W-:Y:S01]  /*4a90*/  UMOV UR4, URZ ;  /* 0x0000003f00047c82 */ /* 0x000fe20008000000 */
[----:B------:R-:W-:Y:S01]  /*4aa0*/  @P2 IMAD.MOV.U32 R0, RZ, RZ, c[0x0][0x28c] ;  /* 0x0000a300ff002624 */ /* 0x000fe200078e00ff */
[----:B------:R-:W-:Y:S01]  /*4ab0*/  @P4 LEA.HI.X R15, R99, R93, R98, 0x1, P5 ;  /* 0x0000005d630f4211 */ /* 0x000fe200028f0c62 */
[----:B------:R-:W-:Y:S01]  /*4ac0*/  @P2 IMAD.WIDE.U32 R2, R3, 0xc0, R92 ;  /* 0x000000c003022825 */ /* 0x000fe200078e005c */
[C---:B------:R-:W-:Y:S03]  /*4ad0*/  @P4 LEA R24, P5, R55.reuse, R76, 0x1 ;  /* 0x0000004c37184211 */ /* 0x040fe600078a08ff */
[----:B------:R-:W-:Y:S01]  /*4ae0*/  @P2 IMAD R0, R0, 0xc0, RZ ;  /* 0x000000c000002824 */ /* 0x000fe200078e02ff */
[----:B------:R-:W-:Y:S04]  /*4af0*/  @P4 LEA.HI.X R25, R55, R77, R56, 0x1, P5 ;  /* 0x0000004d37194211 */ /* 0x000fe800028f0c38 */
[----:B------:R-:W-:Y:S01]  /*4b00*/  @P2 IADD3 R3, R3, R0, RZ ;  /* 0x0000000003032210 */ /* 0x000fe20007ffe0ff */
[----:B--2---:R-:W-:Y:S01]  /*4b10*/  @P0 STG.E.128 [R76.64], R20 ;  /* 0x000000144c000986 */ /* 0x004fe2000c101d06 */
[C---:B------:R-:W-:Y:S03]  /*4b20*/  @P3 LEA R16, P0, R81.reuse, R92, 0x1 ;  /* 0x0000005c51103211 */ /* 0x040fe600078008ff */
[----:B------:R1:W2:Y:S01]  /*4b30*/  @P4 LDG.E.128 R4, [R14.64] ;  /* 0x000000060e044981 */ /* 0x0002a2000c1e1d00 */
[----:B------:R-:W-:Y:S02]  /*4b40*/  @P3 LEA.HI.X R17, R81, R93, R80, 0x1, P0 ;  /* 0x0000005d51113211 */ /* 0x000fe400000f0c50 */
[C---:B-1----:R-:W-:Y:S04]  /*4b50*/  @P3 LEA R14, P0, R110.reuse, R76, 0x1 ;  /* 0x0000004c6e0e3211 */ /* 0x042fe800078008ff */
[----:B------:R-:W-:Y:S01]  /*4b60*/  @P3 LEA.HI.X R15, R110, R77, R82, 0x1, P0 ;  /* 0x0000004d6e0f3211 */ /* 0x000fe200000f0c52 */
[----:B--2---:R1:W-:Y:S04]  /*4b70*/  @P4 STG.E.128 [R24.64], R4 ;  /* 0x0000000418004986 */ /* 0x0043e8000c101d06 */
[----:B------:R-:W2:Y:S04]  /*4b80*/  @P3 LDG.E.128 R16, [R16.64] ;  /* 0x0000000610103981 */ /* 0x000ea8000c1e1d00 */
[----:B--2---:R2:W-:Y:S04]  /*4b90*/  @P3 STG.E.128 [R14.64], R16 ;  /* 0x000000100e003986 */ /* 0x0045e8000c101d06 */
[----:B-1----:R1:W3:Y:S02]  /*4ba0*/  @P2 LDG.E.128 R4, [R2.64] ;  /* 0x0000000602042981 */ /* 0x0022e4000c1e1d00 */
[----:B-1----:R-:W-:Y:S04]  /*4bb0*/  @P2 IMAD.MOV.U32 R3, RZ, RZ, 0xc0 ;  /* 0x000000c0ff032424 */ /* 0x002fe800078e00ff */
[C---:B------:R-:W-:Y:S04]  /*4bc0*/  @P2 IMAD.WIDE.U32 R20, R3.reuse, c[0x0][0x198], R76 ;  /* 0x0000660003142a25 */ /* 0x040fe800078e004c */
[----:B------:R-:W-:Y:S05]  /*4bd0*/  @P2 IMAD R0, R3, c[0x0][0x19c], RZ ;  /* 0x0000670003002a24 */ /* 0x000fea00078e02ff */
[----:B------:R-:W-:Y:S05]  /*4be0*/  @P2 IADD3 R21, R21, R0, RZ ;  /* 0x0000000015152210 */ /* 0x000fea0007ffe0ff */
[----:B---3--:R2:W-:Y:S02]  /*4bf0*/  @P2 STG.E.128 [R20.64], R4 ;  /* 0x0000000414002986 */ /* 0x0085e4000c101d06 */
.L_x_4841:
        /* <DEDUP_REMOVED lines=82> */
.L_x_4858:
[----:B------:R-:W-:Y:S02]  /*5120*/  IMAD.MOV.U32 R2, RZ, RZ, c[0x0][0x1a0] ;  /* 0x00006800ff027624 */ /* 0x000fe400078e00ff */
[----:B------:R-:W-:Y:S02]  /*5130*/  IMAD.MOV.U32 R0, RZ, RZ, c[0x0][0x198] ;  /* 0x00006600ff007624 */ /* 0x000fe400078e00ff */
[----:B------:R-:W-:Y:S02]  /*5140*/  IMAD.U32 R3, R2, -0x80, RZ ;  /* 0xffffff8002037824 */ /* 0x000fe400078e00ff */
[----:B--2---:R-:W-:Y:S03]  /*5150*/  IMAD.U32 R5, R0, -0x80, RZ ;  /* 0xffffff8000057824 */ /* 0x004fe600078e00ff */
[----:B------:R-:W-:Y:S02]  /*5160*/  LEA R78, P2, R3, R78, 0x1 ;  /* 0x0000004e034e7211 */ /* 0x000fe400078408ff */
[----:B------:R-:W-:Y:S02]  /*5170*/  LEA R76, P0, R5, R76, 0x1 ;  /* 0x0000004c054c7211 */ /* 0x000fe400078008ff */
[----:B------:R-:W-:Y:S02]  /*5180*/  LEA.HI.X.SX32 R79, R3, R79, 0x1, P2 ;  /* 0x0000004f034f7211 */ /* 0x000fe400010f0eff */
[----:B------:R-:W-:Y:S02]  /*5190*/  LEA.HI.X.SX32 R77, R5, R77, 0x1, P0 ;  /* 0x0000004d054d7211 */ /* 0x000fe400000f0eff */
.L_x_4859:
[----:B------:R-:W-:Y:S04]  /*51a0*/  IADD3 R11, R11, -0x1, RZ ;  /* 0xffffffff0b0b7810 */ /* 0x000fe80007ffe0ff */
[----:B------:R-:W-:Y:S11]  /*51b0*/  ISETP.GT.AND P0, PT, R11, R74, PT ;  /* 0x0000004a0b00720c */ /* 0x000ff60003f04270 */
[----:B------:R-:W-:Y:S02]  /*51c0*/  @!UPT UIADD3 URZ, URZ, URZ, URZ ;  /* 0x0000003f3f3ff290 */ /* 0x000fe4000fffe03f */
[----:B------:R-:W-:-:S05]  /*51d0*/  @P0 BRA `(.L_x_4860) ;  /* 0xffffcfa000000947 */ /* 0x000fca000383ffff */
.L_x_4830:
        /* <DEDUP_REMOVED lines=13> */
[----:B--2---:R-:W-:-:S05]  /*52b0*/  @P0 IMAD.WIDE R6, R143, R2, c[0x0][0x250] ;  /* 0x000094008f060625 */ /* 0x004fca00078e0202 */
[----:B------:R-:W2:Y:S01]  /*52c0*/  @P0 LDG.E R0, [R6.64] ;  /* 0x0000000606000981 */ /* 0x000ea2000c1e1900 */
[C---:B------:R-:W-:Y:S01]  /*52d0*/  IADD3 R3, P0, R106.reuse, UR4, RZ ;  /* 0x000000046a037c10 */ /* 0x040fe2000ff1e0ff */
[----:B------:R-:W-:Y:S01]  /*52e0*/  ULDC.U8 UR4, c[0x0][0x313] ;  /* 0x0000c4c000047ab9 */ /* 0x000fe20000000000 */
[----:B------:R-:W-:Y:S01]  /*52f0*/  LEA R8, P3, R106, c[0x0][0x160], 0x1 ;  /* 0x000058006a087a11 */ /* 0x000fe200078608ff */
[----:B------:R-:W1:Y:S01]  /*5300*/  S2R R21, SR_CTAID.X ;  /* 0x0000000000157919 */ /* 0x000e620000002500 */
[----:B------:R-:W-:Y:S01]  /*5310*/  IADD3.X R2, R60, UR5, RZ, P0, !PT ;  /* 0x000000053c027c10 */ /* 0x000fe200087fe4ff */
[----:B------:R-:W-:Y:S01]  /*5320*/  IMAD.SHL.U32 R15, R65, 0x20, RZ ;  /* 0x00000020410f7824 */ /* 0x000fe200078e00ff */
[----:B------:R-:W-:Y:S02]  /*5330*/  ISETP.NE.AND P0, PT, RZ, UR4, PT ;  /* 0x00000004ff007c0c */ /* 0x000fe4000bf05270 */
[----:B------:R-:W-:Y:S02]  /*5340*/  LEA R28, P2, R3, c[0x0][0x160], 0x1 ;  /* 0x00005800031c7a11 */ /* 0x000fe400078408ff */
[----:B------:R-:W-:-:S02]  /*5350*/  LEA.HI.X R9, R106, c[0x0][0x164], R60, 0x1, P3 ;  /* 0x000059006a097a11 */ /* 0x000fc400018f0c3c */
[----:B------:R-:W-:Y:S01]  /*5360*/  LEA.HI.X R29, R3, c[0x0][0x164], R2, 0x1, P2 ;  /* 0x00005900031d7a11 */ /* 0x000fe200010f0c02 */
        /* <DEDUP_REMOVED lines=63> */
.L_x_4867:
[----:B------:R-:W-:Y:S05]  /*5760*/  BSYNC B0 ;  /* 0x0000000000007941 */ /* 0x000fea0003800000 */
.L_x_4866:
[----:B-----5:R1:W-:Y:S04]  /*5770*/  STS.64 [R147], R8 ;  /* 0x0000000893007388 */ /* 0x0203e80000000a00 */
[----:B------:R1:W-:Y:S02]  /*5780*/  STS.64 [R147+0x8], R10 ;  /* 0x0000080a93007388 */ /* 0x0003e40000000a00 */
.L_x_4865:
[----:B------:R-:W-:Y:S05]  /*5790*/  BSYNC B1 ;  /* 0x0000000000017941 */ /* 0x000fea0003800000 */
.L_x_4864:
        /* <DEDUP_REMOVED lines=54> */
.L_x_4870:
[----:B------:R-:W-:Y:S05]  /*5b00*/  BSYNC B0 ;  /* 0x0000000000007941 */ /* 0x000fea0003800000 */
.L_x_4869:
[----:B-----5:R2:W-:Y:S01]  /*5b10*/  STS.128 [R147+0x800], R28 ;  /* 0x0008001c93007388 */ /* 0x0205e20000000c00 */
[----:B------:R-:W-:Y:S05]  /*5b20*/  BRA `(.L_x_4868) ;  /* 0x00000cf000007947 */ /* 0x000fea0003800000 */
.L_x_4863:
        /* <DEDUP_REMOVED lines=91> */
.L_x_4874:
[----:B------:R-:W-:Y:S05]  /*60e0*/  BSYNC B0 ;  /* 0x0000000000007941 */ /* 0x000fea0003800000 */
.L_x_4873:
[----:B-----5:R2:W-:Y:S04]  /*60f0*/  STS.64 [R147], R24 ;  /* 0x0000001893007388 */ /* 0x0205e80000000a00 */
[----:B------:R2:W-:Y:S02]  /*6100*/  STS.64 [R147+0x8], R26 ;  /* 0x0000081a93007388 */ /* 0x0005e40000000a00 */
.L_x_4872:
[----:B------:R-:W-:Y:S05]  /*6110*/  BSYNC B1 ;  /* 0x0000000000017941 */ /* 0x000fea0003800000 */
.L_x_4871:
        /* <DEDUP_REMOVED lines=10> */
[----:B------:R-:W-:-:S11]  /*61c0*/  IADD3 R0, P2, R15, R0, RZ ;  /* 0x000000000f007210 */ /* 0x000fd60007f5e0ff */
[--C-:B------:R-:W-:Y:S02]  /*61d0*/  @P0 SHF.R.S32.HI R2, RZ, 0x1, R67.reuse ;  /* 0x00000001ff020819 */ /* 0x100fe40000011443 */
[----:B------:R-:W-:-:S03]  /*61e0*/  @P0 SHF.R.S32.HI R3, RZ, 0x1, R67 ;  /* 0x00000001ff030819 */ /* 0x000fc60000011443 */
[----:B------:R-:W-:Y:S01]  /*61f0*/  @P0 IMAD.MOV R9, RZ, RZ, -R2 ;  /* 0x000000ffff090224 */ /* 0x000fe200078e0a02 */
[----:B------:R-:W-:Y:S02]  /*6200*/  @P0 IADD3 R65, -R3, RZ, RZ ;  /* 0x000000ff03410210 */ /* 0x000fe40007ffe1ff */
[----:B------:R-:W-:Y:S02]  /*6210*/  LEA.HI.X.SX32 R2, R15, R14, 0x1, P2 ;  /* 0x0000000e0f027211 */ /* 0x000fe400010f0eff */
[----:B------:R-:W-:Y:S01]  /*6220*/  IADD3 R3, P2, R9, R0, RZ ;  /* 0x0000000009037210 */ /* 0x000fe20007f5e0ff */
[----:B------:R-:W-:Y:S01]  /*6230*/  IMAD.WIDE R10, R65, 0x2, R28 ;  /* 0x00000002410a7825 */ /* 0x000fe200078e021c */
[----:B------:R-:W-:Y:S02]  /*6240*/  @P0 SHF.R.S32.HI R67, RZ, 0x1, R67 ;  /* 0x00000001ff430819 */ /* 0x000fe40000011443 */
[----:B------:R-:W-:Y:S02]  /*6250*/  LEA.HI.X.SX32 R12, R9, R2, 0x1, P2 ;  /* 0x00000002090c7211 */ /* 0x000fe400010f0eff */
[C---:B------:R-:W-:Y:S01]  /*6260*/  LEA R14, P2, R3.reuse, c[0x0][0x2b0], 0x1 ;  /* 0x0000ac00030e7a11 */ /* 0x040fe200078408ff */
[----:B------:R-:W4:Y:S03]  /*6270*/  LDG.E.128 R8, [R10.64] ;  /* 0x000000060a087981 */ /* 0x000f26000c1e1d00 */
[----:B------:R-:W-:Y:S01]  /*6280*/  LEA.HI.X R15, R3, c[0x0][0x2b4], R12, 0x1, P2 ;  /* 0x0000ad00030f7a11 */ /* 0x000fe200010f0c0c */
[----:B------:R-:W-:-:S02]  /*6290*/  IMAD.MOV.U32 R3, RZ, RZ, RZ ;  /* 0x000000ffff037224 */ /* 0x000fc400078e00ff */
        /* <DEDUP_REMOVED lines=15> */
[C---:B----4-:R-:W-:Y:S01]  /*6390*/  IMAD.U32 R6, R9.reuse, 0x10000, RZ ;  /* 0x0001000009067824 */ /* 0x050fe200078e00ff */
[----:B------:R-:W-:Y:S01]  /*63a0*/  LOP3.LUT R27, R9, 0xffff0000, RZ, 0xc0, !PT ;  /* 0xffff0000091b7812 */ /* 0x000fe200078ec0ff */
[----:B------:R-:W-:Y:S01]  /*63b0*/  IMAD.U32 R24, R8, 0x10000, RZ ;  /* 0x0001000008187824 */ /* 0x000fe200078e00ff */
[----:B------:R-:W-:-:S02]  /*63c0*/  SHF.L.U32 R26, R10, 0x10, RZ ;  /* 0x000000100a1a7819 */ /* 0x000fc400000006ff */
[----:B------:R-:W-:Y:S02]  /*63d0*/  LOP3.LUT R9, R10, 0xffff0000, RZ, 0xc0, !PT ;  /* 0xffff00000a097812 */ /* 0x000fe400078ec0ff */
[----:B------:R-:W-:Y:S01]  /*63e0*/  LOP3.LUT R7, R8, 0xffff0000, RZ, 0xc0, !PT ;  /* 0xffff000008077812 */ /* 0x000fe200078ec0ff */
[C---:B------:R-:W-:Y:S01]  /*63f0*/  IMAD.U32 R8, R11.reuse, 0x10000, RZ ;  /* 0x000100000b087824 */ /* 0x040fe200078e00ff */
[C---:B--2---:R-:W-:Y:S01]  /*6400*/  LOP3.LUT R10, R12.reuse, 0xffff0000, RZ, 0xc0, !PT ;  /* 0xffff00000c0a7812 */ /* 0x044fe200078ec0ff */
        /* <DEDUP_REMOVED lines=14> */
[----:B---3--:R-:W-:Y:S01]  /*64f0*/  LOP3.LUT R14, R18, 0xffff0000, RZ, 0xc0, !PT ;  /* 0xffff0000120e7812 */ /* 0x008fe200078ec0ff */
        /* <DEDUP_REMOVED lines=31> */
.L_x_4876:
[----:B------:R-:W-:Y:S05]  /*66f0*/  BSYNC B0 ;  /* 0x0000000000007941 */ /* 0x000fea0003800000 */
.L_x_4875:
[----:B-----5:R4:W-:Y:S01]  /*6700*/  STS.128 [R147+0x800], R4 ;  /* 0x0008000493007388 */ /* 0x0209e20000000c00 */
[----:B------:R-:W-:Y:S05]  /*6710*/  BRA `(.L_x_4868) ;  /* 0x0000010000007947 */ /* 0x000fea0003800000 */
.L_x_4862:
        /* <DEDUP_REMOVED lines=16> */
.L_x_4868:
[----:B------:R-:W-:Y:S05]  /*6820*/  BSYNC B2 ;  /* 0x0000000000027941 */ /* 0x000fea0003800000 */
.L_x_4861:
[----:B------:R-:W-:Y:S01]  /*6830*/  IADD3 R146, R52, -0x1, RZ ;  /* 0xffffffff34927810 */ /* 0x000fe20007ffe0ff */
[----:B-1----:R-:W1:Y:S01]  /*6840*/  S2R R2, SR_TID.X ;  /* 0x0000000000027919 */ /* 0x002e620000002100 */
[C---:B----4-:R-:W-:Y:S02]  /*6850*/  IADD3 R5, R104.reuse, 0x40, RZ ;  /* 0x0000004068057810 */ /* 0x050fe40007ffe0ff */
[----:B------:R-:W-:Y:S01]  /*6860*/  IADD3 R3, R104, 0x60, RZ ;  /* 0x0000006068037810 */ /* 0x000fe20007ffe0ff */
[----:B------:R-:W-:Y:S01]  /*6870*/  IMAD.SHL.U32 R0, R146, 0x80, RZ ;  /* 0x0000008092007824 */ /* 0x000fe200078e00ff */
[----:B------:R-:W-:-:S03]  /*6880*/  LOP3.LUT R23, R59, 0x7fffffe, RZ, 0xc0, !PT ;  /* 0x07fffffe3b177812 */ /* 0x000fc600078ec0ff */
[----:B------:R-:W-:-:S05]  /*6890*/  IMAD.IADD R6, R53, 0x1, -R0 ;  /* 0x0000000135067824 */ /* 0x000fca00078e0a00 */
[-C--:B------:R-:W-:Y:S02]  /*68a0*/  ISETP.GE.AND P5, PT, R20, R6.reuse, PT ;  /* 0x000000061400720c */ /* 0x080fe40003fa6270 */
[-C--:B------:R-:W-:Y:S02]  /*68b0*/  ISETP.GE.AND P0, PT, R5, R6.reuse, PT ;  /* 0x000000060500720c */ /* 0x080fe40003f06270 */
[-C--:B------:R-:W-:Y:S02]  /*68c0*/  ISETP.GE.AND P6, PT, R3, R6.reuse, PT ;  /* 0x000000060300720c */ /* 0x080fe40003fc6270 */
[-C--:B------:R-:W-:Y:S02]  /*68d0*/  ISETP.GE.AND P3, PT, R104, R6.reuse, PT ;  /* 0x000000066800720c */ /* 0x080fe40003f66270 */
[----:B------:R-:W-:Y:S01]  /*68e0*/  ISETP.GE.AND P4, PT, R20, R6, PT ;  /* 0x000000061400720c */ /* 0x000fe20003f86270 */
[----:B-1----:R-:W-:-:S04]  /*68f0*/  IMAD.SHL.U32 R92, R2, 0x2, RZ ;  /* 0x00000002025c7824 */ /* 0x002fc800078e00ff */
[CC--:B------:R-:W-:Y:S02]  /*6900*/  @!P5 LEA R12, P2, R55.reuse, R138.reuse, 0x1 ;  /* 0x0000008a370cd211 */ /* 0x0c0fe400078408ff */
[----:B------:R-:W-:Y:S01]  /*6910*/  @!P0 IMAD.MOV.U32 R4, RZ, RZ, c[0x0][0x198] ;  /* 0x00006600ff048624 */ /* 0x000fe200078e00ff */
[----:B------:R-:W-:Y:S01]  /*6920*/  LOP3.LUT R92, R92, 0x6, RZ, 0xc0, !PT ;  /* 0x000000065c5c7812 */ /* 0x000fe200078ec0ff */
[----:B------:R-:W-:Y:S01]  /*6930*/  @!P0 IMAD.MOV.U32 R7, RZ, RZ, c[0x0][0x19c] ;  /* 0x00006700ff078624 */ /* 0x000fe200078e00ff */
[-C--:B------:R-:W-:Y:S01]  /*6940*/  @!P5 LEA.HI.X R13, R55, R139.reuse, R56, 0x1, P2 ;  /* 0x0000008b370dd211 */ /* 0x080fe200010f0c38 */
[----:B------:R-:W-:Y:S01]  /*6950*/  @!P6 IMAD.MOV.U32 R10, RZ, RZ, c[0x0][0x198] ;  /* 0x00006600ff0ae624 */ /* 0x000fe200078e00ff */
[----:B------:R-:W-:Y:S01]  /*6960*/  @!P0 LEA R16, P2, R4, R138, 0x7 ;  /* 0x0000008a04108211 */ /* 0x000fe200078438ff */
[----:B------:R-:W-:Y:S01]  /*6970*/  @!P6 IMAD.MOV.U32 R19, RZ, RZ, c[0x0][0x19c] ;  /* 0x00006700ff13e624 */ /* 0x000fe200078e00ff */
[----:B------:R-:W-:Y:S01]  /*6980*/  @!PT LDS RZ, [RZ] ;  /* 0x00000000fffff984 */ /* 0x000fe20000000800 */
[----:B------:R-:W-:Y:S01]  /*6990*/  @!PT LDS RZ, [RZ] ;  /* 0x00000000fffff984 */ /* 0x000fe20000000800 */
[----:B------:R-:W-:Y:S01]  /*69a0*/  @!PT LDS RZ, [RZ] ;  /* 0x00000000fffff984 */ /* 0x000fe20000000800 */
[----:B------:R1:W-:Y:S01]  /*69b0*/  @!P3 LDGSTS.E.BYPASS.LTC128B.128 [R147+0x1000], [R138.64] ;  /* 0x010000008a93bfae */ /* 0x0003e2000b901d46 */
[-C--:B------:R-:W-:Y:S01]  /*69c0*/  ISETP.GE.AND P3, PT, R5, R6.reuse, PT ;  /* 0x000000060500720c */ /* 0x080fe20003f66270 */
[----:B------:R-:W-:Y:S01]  /*69d0*/  @!P6 IMAD.WIDE.U32 R10, R10, 0xc0, R138 ;  /* 0x000000c00a0ae825 */ /* 0x000fe200078e008a */
[----:B------:R-:W-:Y:S01]  /*69e0*/  @!P0 LEA.HI.X R17, R4, R139, R7, 0x7, P2 ;  /* 0x0000008b04118211 */ /* 0x000fe200010f3c07 */
[----:B------:R4:W-:Y:S01]  /*69f0*/  @!P5 LDGSTS.E.BYPASS.LTC128B.128 [R147+0x1800], [R12.64] ;  /* 0x018000000c93dfae */ /* 0x0009e2000b901d46 */
[----:B------:R-:W-:Y:S01]  /*6a00*/  ISETP.GE.AND P2, PT, R3, R6, PT ;  /* 0x000000060300720c */ /* 0x000fe20003f46270 */
[----:B------:R-:W-:Y:S01]  /*6a10*/  @!P6 IMAD R19, R19, 0xc0, RZ ;  /* 0x000000c01313e824 */ /* 0x000fe200078e02ff */
[----:B------:R-:W-:Y:S01]  /*6a20*/  SHF.R.S32.HI R3, RZ, 0x1f, R2 ;  /* 0x0000001fff037819 */ /* 0x000fe20000011402 */
[----:B------:R-:W-:Y:S01]  /*6a30*/  @!P6 IMAD.MOV.U32 R18, RZ, RZ, R10 ;  /* 0x000000ffff12e224 */ /* 0x000fe200078e000a */
[----:B------:R5:W-:Y:S01]  /*6a40*/  @!P0 LDGSTS.E.BYPASS.LTC128B.128 [R147+0x2000], [R16.64] ;  /* 0x0200000010938fae */ /* 0x000be2000b901d46 */
[----:B------:R-:W-:Y:S01]  /*6a50*/  @!P6 IMAD.IADD R19, R11, 0x1, R19 ;  /* 0x000000010b13e824 */ /* 0x000fe200078e0213 */
[----:B------:R-:W-:-:S02]  /*6a60*/  LEA.HI R15, R3, R2, RZ, 0x3 ;  /* 0x00000002030f7211 */ /* 0x000fc400078f18ff */
[----:B------:R-:W-:Y:S01]  /*6a70*/  LEA.HI R9, R3, R2, RZ, 0x4 ;  /* 0x0000000203097211 */ /* 0x000fe200078f20ff */
[----:B------:R-:W-:Y:S01]  /*6a80*/  @!P3 IMAD.MOV.U32 R7, RZ, RZ, c[0x0][0x1a0] ;  /* 0x00006800ff07b624 */ /* 0x000fe200078e00ff */
[----:B------:R2:W-:Y:S01]  /*6a90*/  @!P6 LDGSTS.E.BYPASS.LTC128B.128 [R147+0x2800], [R18.64] ;  /* 0x028000001293efae */ /* 0x0005e2000b901d46 */
[----:B------:R-:W-:Y:S01]  /*6aa0*/  @!P4 LEA R4, P0, R57, R140, 0x1 ;  /* 0x0000008c3904c211 */ /* 0x000fe200078008ff */
[----:B------:R-:W-:Y:S01]  /*6ab0*/  @!P3 IMAD.MOV.U32 R8, RZ, RZ, c[0x0][0x1a4] ;  /* 0x00006900ff08b624 */ /* 0x000fe200078e00ff */
[----:B------:R-:W-:Y:S01]  /*6ac0*/  SHF.R.S32.HI R14, RZ, 0x4, R9 ;  /* 0x00000004ff0e7819 */ /* 0x000fe20000011409 */
[----:B------:R-:W0:Y:S01]  /*6ad0*/  LDGDEPBAR ;  /* 0x00000000000079af */ /* 0x000e220000000000 */
[----:B------:R-:W-:Y:S01]  /*6ae0*/  LOP3.LUT R9, R9, 0xfffffff0, RZ, 0xc0, !PT ;  /* 0xfffffff009097812 */ /* 0x000fe200078ec0ff */
[----:B------:R-:W-:Y:S01]  /*6af0*/  @!P2 IMAD.MOV.U32 R10, RZ, RZ, c[0x0][0x1a4] ;  /* 0x00006900ff0aa624 */ /* 0x000fe200078e00ff */
[----:B------:R-:W-:Y:S02]  /*6b00*/  ISETP.GE.AND P5, PT, R104, R6, PT ;  /* 0x000000066800720c */ /* 0x000fe40003fa6270 */
[----:B------:R-:W-:Y:S01]  /*6b10*/  @!P4 LEA.HI.X R5, R57, R141, R58, 0x1, P0 ;  /* 0x0000008d3905c211 */ /* 0x000fe200000f0c3a */
[----:B------:R-:W-:Y:S01]  /*6b20*/  IMAD.IADD R20, R2, 0x1, -R9 ;  /* 0x0000000102147824 */ /* 0x000fe200078e0a09 */
[----:B------:R-:W-:-:S02]  /*6b30*/  @!P3 LEA R6, P0, R7, R140, 0x7 ;  /* 0x0000008c0706b211 */ /* 0x000fc400078038ff */
[----:B--23--:R-:W-:Y:S01]  /*6b40*/  LEA.HI R28, R3, R2, RZ, 0x5 ;  /* 0x00000002031c7211 */ /* 0x00cfe200078f28ff */
[----:B------:R-:W-:Y:S01]  /*6b50*/  IMAD.IADD R23, R20, 0x1, -R23 ;  /* 0x0000000114177824 */ /* 0x000fe200078e0a17 */
[----:B------:R-:W-:Y:S01]  /*6b60*/  @!P3 LEA.HI.X R7, R7, R141, R8, 0x7, P0 ;  /* 0x0000008d0707b211 */ /* 0x000fe200000f3c08 */
[----:B----4-:R-:W-:Y:S01]  /*6b70*/  @!P2 IMAD.MOV.U32 R12, RZ, RZ, c[0x0][0x1a0] ;  /* 0x00006800ff0ca624 */ /* 0x010fe200078e00ff */
[----:B------:R-:W-:Y:S02]  /*6b80*/  SHF.R.S32.HI R8, RZ, 0x3, R15 ;  /* 0x00000003ff087819 */ /* 0x000fe4000001140f */
[----:B------:R-:W-:Y:S01]  /*6b90*/  LEA.HI R55, R14, R14, RZ, 0x1 ;  /* 0x0000000e0e377211 */ /* 0x000fe200078f08ff */
[----:B------:R-:W-:Y:S01]  /*6ba0*/  @!P2 IMAD.WIDE.U32 R12, R12, 0xc0, R140 ;  /* 0x000000c00c0ca825 */ /* 0x000fe200078e008c */
[C---:B-----5:R-:W-:Y:S02]  /*6bb0*/  LOP3.LUT R17, R15.reuse, 0xfffffff8, RZ, 0xc0, !PT ;  /* 0xfffffff80f117812 */ /* 0x060fe400078ec0ff */
[----:B------:R-:W-:-:S02]  /*6bc0*/  LEA.HI R15, R15, R8, RZ, 0x1 ;  /* 0x000000080f0f7211 */ /* 0x000fc400078f08ff */
[----:B------:R-:W-:Y:S01]  /*6bd0*/  LOP3.LUT R55, R55, 0xfffffffe, RZ, 0xc0, !PT ;  /* 0xfffffffe37377812 */ /* 0x000fe200078ec0ff */
[----:B------:R-:W-:Y:S01]  /*6be0*/  IMAD.IADD R134, R2, 0x1, -R17 ;  /* 0x0000000102867824 */ /* 0x000fe200078e0a11 */
[----:B------:R-:W-:Y:S01]  /*6bf0*/  LOP3.LUT R15, R15, 0xfffffffe, RZ, 0xc0, !PT ;  /* 0xfffffffe0f0f7812 */ /* 0x000fe200078ec0ff */
[----:B------:R-:W-:-:S04]  /*6c00*/  DEPBAR.LE SB0, 0x0 ;  /* 0x000080000000791a */ /* 0x000fc80000000000 */
[----:B------:R-:W-:Y:S01]  /*6c10*/  LEA.HI R9, R134, R134, RZ, 0x1 ;  /* 0x0000008686097211 */ /* 0x000fe200078f08ff */
[----:B------:R-:W-:Y:S01]  /*6c20*/  IMAD.IADD R8, R8, 0x1, -R15 ;  /* 0x0000000108087824 */ /* 0x000fe200078e0a0f */
[----:B------:R-:W-:Y:S01]  /*6c30*/  SHF.R.S32.HI R17, RZ, 0x1f, R20 ;  /* 0x0000001fff117819 */ /* 0x000fe20000011414 */
[----:B------:R-:W-:Y:S01]  /*6c40*/  BAR.SYNC.DEFER_BLOCKING 0x0 ;  /* 0x0000000000007b1d */ /* 0x000fe20000010000 */
[----:B------:R-:W-:Y:S01]  /*6c50*/  LOP3.LUT R11, R9, 0xfffffffe, RZ, 0xc0, !PT ;  /* 0xfffffffe090b7812 */ /* 0x000fe200078ec0ff */
[----:B------:R-:W-:Y:S01]  /*6c60*/  IMAD.IADD R55, R14, 0x1, -R55 ;  /* 0x000000010e377824 */ /* 0x000fe200078e0a37 */
[----:B------:R-:W-:Y:S01]  /*6c70*/  SHF.R.S32.HI R3, RZ, 0x1, R9 ;  /* 0x00000001ff037819 */ /* 0x000fe20000011409 */
[----:B------:R-:W-:Y:S01]  /*6c80*/  @!P2 IMAD R9, R10, 0xc0, RZ ;  /* 0x000000c00a09a824 */ /* 0x000fe200078e02ff */
[----:B------:R-:W-:Y:S01]  /*6c90*/  LEA.HI R20, R17, R20, RZ, 0x3 ;  /* 0x0000001411147211 */ /* 0x000fe200078f18ff */
[----:B------:R-:W-:Y:S01]  /*6ca0*/  IMAD.IADD R134, R134, 0x1, -R11 ;  /* 0x0000000186867824 */ /* 0x000fe200078e0a0b */
[----:B------:R-:W-:Y:S01]  /*6cb0*/  SHF.R.S32.HI R22, RZ, 0x5, R28 ;  /* 0x00000005ff167819 */ /* 0x000fe2000001141c */
[----:B------:R-:W-:Y:S01]  /*6cc0*/  IMAD.SHL.U32 R11, R54, 0x40, RZ ;  /* 0x00000040360b7824 */ /* 0x000fe200078e00ff */
[----:B------:R-:W-:Y:S01]  /*6cd0*/  LOP3.LUT P0, RZ, R3, 0x2, RZ, 0xc0, !PT ;  /* 0x0000000203ff7812 */ /* 0x000fe2000780c0ff */
[----:B------:R-:W-:Y:S01]  /*6ce0*/  IMAD.SHL.U32 R8, R8, 0x8, RZ ;  /* 0x0000000808087824 */ /* 0x000fe200078e00ff */
[----:B------:R-:W-:Y:S01]  /*6cf0*/  LOP3.LUT R29, R28, 0xffffffe0, RZ, 0xc0, !PT ;  /* 0xffffffe01c1d7812 */ /* 0x000fe200078ec0ff */
[----:B------:R-:W-:Y:S01]  /*6d00*/  IMAD.SHL.U32 R20, R20, 0x20, RZ ;  /* 0x0000002014147824 */ /* 0x000fe200078e00ff */
[----:B------:R-:W-:Y:S01]  /*6d10*/  LOP3.LUT R10, R11, 0xc0, RZ, 0xc0, !PT ;  /* 0x000000c00b0a7812 */ /* 0x000fe200078ec0ff */
[----:B------:R-:W-:-:S02]  /*6d20*/  IMAD.SHL.U32 R11, R3, 0x40, RZ ;  /* 0x00000040030b7824 */ /* 0x000fc400078e00ff */
[C---:B------:R-:W-:Y:S01]  /*6d30*/  IMAD R134, R55.reuse, 0x8, R134 ;  /* 0x0000000837867824 */ /* 0x040fe200078e0286 */
[----:B------:R-:W-:Y:S01]  /*6d40*/  LOP3.LUT R20, R20, 0xffffff00, RZ, 0xc0, !PT ;  /* 0xffffff0014147812 */ /* 0x000fe200078ec0ff */
[----:B------:R-:W-:Y:S01]  /*6d50*/  IMAD.SHL.U32 R55, R55, 0x8, RZ ;  /* 0x0000000837377824 */ /* 0x000fe200078e00ff */
[----:B------:R-:W-:Y:S01]  /*6d60*/  LOP3.LUT R11, R11, 0xc0, RZ, 0xc0, !PT ;  /* 0x000000c00b0b7812 */ /* 0x000fe200078ec0ff */
[----:B------:R-:W-:Y:S02]  /*6d70*/  @!P2 IMAD.IADD R9, R13, 0x1, R9 ;  /* 0x000000010d09a824 */ /* 0x000fe400078e0209 */
[----:B------:R-:W-:Y:S01]  /*6d80*/  IMAD.MOV.U32 R3, RZ, RZ, 0x20 ;  /* 0x00000020ff037424 */ /* 0x000fe200078e00ff */
[----:B------:R-:W-:Y:S01]  /*6d90*/  LOP3.LUT R8, R11, 0x8, R8, 0xf8, !PT ;  /* 0x000000080b087812 */ /* 0x000fe200078ef808 */
[----:B------:R-:W-:Y:S01]  /*6da0*/  @P5 STS [R147+0x3000], RZ ;  /* 0x003000ff93005388 */ /* 0x000fe20000000800 */
[----:B------:R-:W-:Y:S01]  /*6db0*/  SHF.R.U32.HI R11, RZ, 0x3, R11 ;  /* 0x00000003ff0b7819 */ /* 0x000fe2000001160b */
[----:B------:R-:W-:Y:S01]  /*6dc0*/  IMAD.IADD R29, R2, 0x1, -R29 ;  /* 0x00000001021d7824 */ /* 0x000fe200078e0a1d */
[----:B------:R-:W-:Y:S01]  /*6dd0*/  LOP3.LUT R55, R10, 0x8, R55, 0xf8, !PT ;  /* 0x000000080a377812 */ /* 0x000fe200078ef837 */
[----:B------:R-:W-:Y:S01]  /*6de0*/  @P5 STS [R147+0x3004], RZ ;  /* 0x003004ff93005388 */ /* 0x000fe20000000800 */
[----:B------:R-:W-:Y:S01]  /*6df0*/  LOP3.LUT R11, R8, R11, RZ, 0x3c, !PT ;  /* 0x0000000b080b7212 */ /* 0x000fe200078e3cff */
[----:B------:R-:W-:Y:S01]  /*6e00*/  @!P2 IMAD.MOV.U32 R8, RZ, RZ, R12 ;  /* 0x000000ffff08a224 */ /* 0x000fe200078e000c */
[----:B------:R-:W-:Y:S01]  /*6e10*/  SHF.R.U32.HI R10, RZ, 0x3, R10 ;  /* 0x00000003ff0a7819 */ /* 0x000fe2000001160a */
[----:B------:R-:W-:Y:S01]  /*6e20*/  IMAD R12, R22, 0x200, R20 ;  /* 0x00000200160c7824 */ /* 0x000fe200078e0214 */
[----:B------:R-:W-:Y:S01]  /*6e30*/  @P5 STS.64 [R147+0x3008], RZ ;  /* 0x003008ff93005388 */ /* 0x000fe20000000a00 */
[----:B------:R-:W-:Y:S01]  /*6e40*/  IMAD.U32 R134, R134, 0x20, R11 ;  /* 0x0000002086867824 */ /* 0x000fe200078e000b */
[----:B------:R-:W-:Y:S01]  /*6e50*/  LOP3.LUT R55, R55, R10, RZ, 0x3c, !PT ;  /* 0x0000000a37377212 */ /* 0x000fe200078e3cff */
[----:B------:R-:W-:Y:S01]  /*6e60*/  IMAD R12, R23, 0x20, R12 ;  /* 0x00000020170c7824 */ /* 0x000fe200078e020c */
[----:B------:R-:W-:Y:S01]  /*6e70*/  @!PT LDS RZ, [RZ] ;  /* 0x00000000fffff984 */ /* 0x000fe20000000800 */
[----:B------:R-:W-:Y:S01]  /*6e80*/  @!PT LDS RZ, [RZ] ;  /* 0x00000000fffff984 */ /* 0x000fe20000000800 */
[----:B------:R-:W-:Y:S01]  /*6e90*/  @!PT LDS RZ, [RZ] ;  /* 0x00000000fffff984 */ /* 0x000fe20000000800 */
[----:B------:R1:W-:Y:S01]  /*6ea0*/  @!P5 LDGSTS.E.BYPASS.LTC128B.128 [R147+0x3000], [R140.64] ;  /* 0x030000008c93dfae */ /* 0x0003e2000b901d46 */
[----:B------:R-:W-:Y:S01]  /*6eb0*/  IMAD.SHL.U32 R134, R134, 0x2, RZ ;  /* 0x0000000286867824 */ /* 0x000fe200078e00ff */
[----:B------:R-:W-:Y:S01]  /*6ec0*/  SHF.R.S32.HI R28, RZ, 0x1f, R29 ;  /* 0x0000001fff1c7819 */ /* 0x000fe2000001141d */
[----:B------:R-:W-:Y:S01]  /*6ed0*/  IMAD.IADD R136, R55, 0x1, R12 ;  /* 0x0000000137887824 */ /* 0x000fe200078e020c */
[----:B------:R-:W-:Y:S01]  /*6ee0*/  @P4 STS.128 [R147+0x3800], RZ ;  /* 0x003800ff93004388 */ /* 0x000fe20000000c00 */
[----:B------:R-:W-:Y:S01]  /*6ef0*/  IMAD R21, R21, 0x4, R22 ;  /* 0x0000000415157824 */ /* 0x000fe200078e0216 */
[----:B------:R-:W-:Y:S01]  /*6f00*/  IADD3 R133, R134, 0x1020, RZ ;  /* 0x0000102086857810 */ /* 0x000fe20007ffe0ff */
[----:B------:R-:W-:Y:S01]  /*6f10*/  IMAD.SHL.U32 R136, R136, 0x2, RZ ;  /* 0x0000000288887824 */ /* 0x000fe200078e00ff */
[----:B------:R-:W-:Y:S01]  /*6f20*/  @!PT LDS RZ, [RZ] ;  /* 0x00000000fffff984 */ /* 0x000fe20000000800 */
[----:B------:R-:W-:Y:S01]  /*6f30*/  @!PT LDS RZ, [RZ] ;  /* 0x00000000fffff984 */ /* 0x000fe20000000800 */
[----:B------:R-:W-:Y:S01]  /*6f40*/  @!PT LDS RZ, [RZ] ;  /* 0x00000000fffff984 */ /* 0x000fe20000000800 */
[----:B------:R2:W-:Y:S01]  /*6f50*/  @!P4 LDGSTS.E.BYPASS.LTC128B.128 [R147+0x3800], [R4.64] ;  /* 0x038000000493cfae */ /* 0x0005e2000b901d46 */
[----:B------:R-:W-:Y:S01]  /*6f60*/  LEA.HI R28, R28, R29, RZ, 0x2 ;  /* 0x0000001d1c1c7211 */ /* 0x000fe200078f10ff */
[----:B------:R-:W-:-:S02]  /*6f70*/  IMAD R84, R23, 0x20, R20 ;  /* 0x0000002017547824 */ /* 0x000fc400078e0214 */
[----:B------:R-:W-:Y:S01]  /*6f80*/  @P3 STS.128 [R147+0x4000], RZ ;  /* 0x004000ff93003388 */ /* 0x000fe20000000c00 */
[----:B------:R-:W-:Y:S01]  /*6f90*/  SHF.R.S32.HI R148, RZ, 0x2, R28 ;  /* 0x00000002ff947819 */ /* 0x000fe2000001141c */
[----:B------:R-:W-:Y:S02]  /*6fa0*/  IMAD.IADD R2, R0, 0x1, R92 ;  /* 0x0000000100027824 */ /* 0x000fe400078e025c */
[----:B------:R-:W-:Y:S01]  /*6fb0*/  @!PT LDS RZ, [RZ] ;  /* 0x00000000fffff984 */ /* 0x000fe20000000800 */
[----:B------:R-:W-:Y:S01]  /*6fc0*/  @!PT LDS RZ, [RZ] ;  /* 0x00000000fffff984 */ /* 0x000fe20000000800 */
[----:B------:R-:W-:Y:S01]  /*6fd0*/  @!PT LDS RZ, [RZ] ;  /* 0x00000000fffff984 */ /* 0x000fe20000000800 */
[----:B------:R3:W-:Y:S02]  /*6fe0*/  @!P3 LDGSTS.E.BYPASS.LTC128B.128 [R147+0x4000], [R6.64] ;  /* 0x040000000693bfae */ /* 0x0007e4000b901d46 */
[----:B------:R-:W-:Y:S02]  /*6ff0*/  IMAD.U32 R21, R21, 0x10, R148 ;  /* 0x0000001015157824 */ /* 0x000fe400078e0094 */
[----:B------:R-:W-:Y:S03]  /*7000*/  @P2 STS.128 [R147+0x4800], RZ ;  /* 0x004800ff93002388 */ /* 0x000fe60000000c00 */
[----:B------:R-:W-:Y:S01]  /*7010*/  IADD3 R86, -R142, 0x1, R21 ;  /* 0x000000018e567810 */ /* 0x000fe20007ffe115 */
[----:B------:R-:W-:Y:S01]  /*7020*/  @!PT LDS RZ, [RZ] ;  /* 0x00000000fffff984 */ /* 0x000fe20000000800 */
[----:B------:R-:W-:Y:S01]  /*7030*/  @!PT LDS RZ, [RZ] ;  /* 0x00000000fffff984 */ /* 0x000fe20000000800 */
[----:B------:R-:W-:Y:S01]  /*7040*/  @!PT LDS RZ, [RZ] ;  /* 0x00000000fffff984 */ /* 0x000fe20000000800 */
[----:B------:R4:W-:Y:S01]  /*7050*/  @!P2 LDGSTS.E.BYPASS.LTC128B.128 [R147+0x4800], [R8.64] ;  /* 0x048000000893afae */ /* 0x0009e2000b901d46 */
[----:B------:R-:W-:-:S02]  /*7060*/  LOP3.LUT P2, RZ, R54, 0x2, RZ, 0xc0, !PT ;  /* 0x0000000236ff7812 */ /* 0x000fc4000784c0ff */
[----:B------:R-:W-:Y:S01]  /*7070*/  IADD3 R86, R86, c[0x0][0x2e8], R53 ;  /* 0x0000ba0056567a10 */ /* 0x000fe20007ffe035 */
[----:B------:R-:W-:Y:S01]  /*7080*/  LDSM.16.M88.4 R80, [R136] ;  /* 0x000000008850783b */ /* 0x000fe20000000200 */
[----:B------:R-:W-:Y:S02]  /*7090*/  SEL R3, R3, 0xffffffe0, !P2 ;  /* 0xffffffe003037807 */ /* 0x000fe40005000000 */
[C---:B------:R-:W-:Y:S01]  /*70a0*/  IADD3 R94, R86.reuse, 0x8, RZ ;  /* 0x00000008565e7810 */ /* 0x040fe20007ffe0ff */
[----:B------:R-:W5:Y:S01]  /*70b0*/  LDSM.16.M88.4 R12, [R134+0x1000] ;  /* 0x00100000860c783b */ /* 0x000f620000000200 */
[----:B------:R-:W-:Y:S01]  /*70c0*/  IMNMX R93, R86, R53, PT ;  /* 0x00000035565d7217 */ /* 0x000fe20003800200 */
[----:B------:R-:W-:Y:S01]  /*70d0*/  IMAD.IADD R135, R136, 0x1, R3 ;  /* 0x0000000188877824 */ /* 0x000fe200078e0203 */
[----:B--2---:R-:W-:Y:S01]  /*70e0*/  IADD3 R4, R134, 0x1000, RZ ;  /* 0x0000100086047810 */ /* 0x004fe20007ffe0ff */
[----:B------:R-:W4:Y:S01]  /*70f0*/  LDSM.16.M88.4 R68, [R134+0x1400] ;  /* 0x001400008644783b */ /* 0x000f220000000200 */
[----:B------:R-:W-:-:S02]  /*7100*/  IADD3 R54, R2, 0x1, RZ ;  /* 0x0000000102367810 */ /* 0x000fc40007ffe0ff */
[----:B------:R-:W-:Y:S01]  /*7110*/  @P0 IADD3 R133, R4, -0x20, RZ ;  /* 0xffffffe004850810 */ /* 0x000fe20007ffe0ff */
[----:B------:R-:W-:Y:S01]  /*7120*/  LDSM.16.M88.4 R76, [R135] ;  /* 0x00000000874c783b */ /* 0x000fe20000000200 */
[----:B------:R-:W-:Y:S02]  /*7130*/  IMNMX R94, R94, R53, PT ;  /* 0x000000355e5e7217 */ /* 0x000fe40003800200 */
[----:B------:R-:W-:Y:S01]  /*7140*/  ISETP.GE.AND P5, PT, R54, R93, PT ;  /* 0x0000005d3600720c */ /* 0x000fe20003fa6270 */
[----:B---3--:R-:W2:Y:S01]  /*7150*/  LDSM.16.M88.4 R4, [R133] ;  /* 0x000000008504783b */ /* 0x008ea20000000200 */
[----:B------:R-:W-:Y:S02]  /*7160*/  IADD3 R53, R2, 0x11, RZ ;  /* 0x0000001102357810 */ /* 0x000fe40007ffe0ff */
[----:B------:R-:W-:Y:S01]  /*7170*/  ISETP.GE.AND P6, PT, R54, R94, PT ;  /* 0x0000005e3600720c */ /* 0x000fe20003fc6270 */
[----:B------:R-:W3:Y:S01]  /*7180*/  LDSM.16.M88.4 R60, [R134+0x1800] ;  /* 0x00180000863c783b */ /* 0x000ee20000000200 */
[----:B------:R-:W-:-:S02]  /*7190*/  IADD3 R54, R2, 0x31, RZ ;  /* 0x0000003102367810 */ /* 0x000fc40007ffe0ff */
[C---:B------:R-:W-:Y:S01]  /*71a0*/  IADD3 R130, R133.reuse, 0x400, RZ ;  /* 0x0000040085827810 */ /* 0x040fe20007ffe0ff */
[----:B------:R-:W1:Y:S01]  /*71b0*/  LDSM.16.M88.4 R88, [R133+0x400] ;  /* 0x000400008558783b */ /* 0x000e620000000200 */
[C---:B------:R-:W-:Y:S02]  /*71c0*/  IADD3 R129, R133.reuse, 0x800, RZ ;  /* 0x0000080085817810 */ /* 0x040fe40007ffe0ff */
[C---:B------:R-:W-:Y:S01]  /*71d0*/  IADD3 R128, R133.reuse, 0xc00, RZ ;  /* 0x00000c0085807810 */ /* 0x040fe20007ffe0ff */
[----:B------:R-:W1:Y:S01]  /*71e0*/  LDSM.16.M88.4 R48, [R134+0x1c00] ;  /* 0x001c00008630783b */ /* 0x000e620000000200 */
[C---:B------:R-:W-:Y:S02]  /*71f0*/  IADD3 R127, R133.reuse, 0x1000, RZ ;  /* 0x00001000857f7810 */ /* 0x040fe40007ffe0ff */
[C---:B------:R-:W-:Y:S01]  /*7200*/  IADD3 R126, R133.reuse, 0x1400, RZ ;  /* 0x00001400857e7810 */ /* 0x040fe20007ffe0ff */
[----:B------:R-:W1:Y:S01]  /*7210*/  LDSM.16.M88.4 R40, [R134+0x2000] ;  /* 0x002000008628783b */ /* 0x000e620000000200 */
[----:B------:R-:W-:-:S02]  /*7220*/  IADD3 R125, R133, 0x1800, RZ ;  /* 0x00001800857d7810 */ /* 0x000fc40007ffe0ff */
[----:B------:R-:W-:Y:S01]  /*7230*/  IADD3 R124, R133, 0x1c00, RZ ;  /* 0x00001c00857c7810 */ /* 0x000fe20007ffe0ff */
[----:B------:R-:W-:Y:S04]  /*7240*/  LDSM.16.M88.4 R32, [R134+0x2400] ;  /* 0x002400008620783b */ /* 0x000fe80000000200 */
[----:B------:R-:W-:Y:S01]  /*7250*/  LDSM.16.M88.4 R24, [R134+0x2800] ;  /* 0x002800008618783b */ /* 0x000fe20000000200 */
[C---:B-----5:R-:W-:Y:S03]  /*7260*/  HMMA.16816.F32.BF16 R16, R80.reuse, R12, RZ ;  /* 0x0000000c5010723c */ /* 0x060fe600000418ff */
[----:B------:R-:W-:Y:S04]  /*7270*/  LDSM.16.M88.4 R72, [R133+0x800] ;  /* 0x000800008548783b */ /* 0x000fe80000000200 */
[----:B------:R-:W0:Y:S01]  /*7280*/  LDGDEPBAR ;  /* 0x00000000000079af */ /* 0x000e220000000000 */
[C---:B------:R-:W-:Y:S08]  /*7290*/  HMMA.16816.F32.BF16 R12, R80.reuse, R14, RZ ;  /* 0x0000000e500c723c */ /* 0x040ff000000418ff */
[----:B----4-:R-:W-:Y:S08]  /*72a0*/  HMMA.16816.F32.BF16 R8, R80, R68, RZ ;  /* 0x000000445008723c */ /* 0x010ff000000418ff */
[C---:B--2---:R-:W-:Y:S08]  /*72b0*/  HMMA.16816.F32.BF16 R16, R76.reuse, R4, R16 ;  /* 0x000000044c10723c */ /* 0x044ff00000041810 */
[----:B------:R-:W-:Y:S01]  /*72c0*/  HMMA.16816.F32.BF16 R12, R76, R6, R12 ;  /* 0x000000064c0c723c */ /* 0x000fe2000004180c */
[----:B------:R-:W2:Y:S07]  /*72d0*/  LDSM.16.M88.4 R4, [R134+0x2c00] ;  /* 0x002c00008604783b */ /* 0x000eae0000000200 */
[C---:B------:R-:W-:Y:S08]  /*72e0*/  HMMA.16816.F32.BF16 R68, R80.reuse, R70, RZ ;  /* 0x000000465044723c */ /* 0x040ff000000418ff */
[----:B---3--:R-:W-:Y:S08]  /*72f0*/  HMMA.16816.F32.BF16 R64, R80, R60, RZ ;  /* 0x0000003c5040723c */ /* 0x008ff000000418ff */
[----:B-1----:R-:W-:Y:S08]  /*7300*/  HMMA.16816.F32.BF16 R8, R76, R88, R8 ;  /* 0x000000584c08723c */ /* 0x002ff00000041808 */
[C---:B------:R-:W-:Y:S08]  /*7310*/  HMMA.16816.F32.BF16 R56, R80.reuse, R48, RZ ;  /* 0x000000305038723c */ /* 0x040ff000000418ff */
[C---:B------:R-:W-:Y:S08]  /*7320*/  HMMA.16816.F32.BF16 R44, R80.reuse, R40, RZ ;  /* 0x00000028502c723c */ /* 0x040ff000000418ff */
[C---:B--2---:R-:W-:Y:S07]  /*7330*/  HMMA.16816.F32.BF16 R20, R80.reuse, R4, RZ ;  /* 0x000000045014723c */ /* 0x044fee00000418ff */
[----:B------:R-:W-:Y:S01]  /*7340*/  IMAD.IADD R4, R55, 0x1, R84 ;  /* 0x0000000137047824 */ /* 0x000fe200078e0254 */
[----:B------:R-:W-:Y:S01]  /*7350*/  HMMA.16816.F32.BF16 R36, R80, R32, RZ ;  /* 0x000000205024723c */ /* 0x000fe200000418ff */
[----:B------:R-:W1:Y:S01]  /*7360*/  LDSM.16.M88.4 R84, [R133+0xc00] ;  /* 0x000c00008554783b */ /* 0x000e620000000200 */
[----:B------:R-:W-:-:S04]  /*7370*/  IADD3 R5, R2, 0x8, RZ ;  /* 0x0000000802057810 */ /* 0x000fc80007ffe0ff */
[C---:B------:R-:W-:Y:S02]  /*7380*/  ISETP.GE.AND P3, PT, R5.reuse, R93, PT ;  /* 0x0000005d0500720c */ /* 0x040fe40003f66270 */
[----:B------:R-:W-:Y:S01]  /*7390*/  HMMA.16816.F32.BF16 R28, R80, R24, RZ ;  /* 0x00000018501c723c */ /* 0x000fe200000418ff */
[----:B------:R-:W-:Y:S02]  /*73a0*/  ISETP.GE.AND P2, PT, R5, R94, PT ;  /* 0x0000005e0500720c */ /* 0x000fe40003f46270 */
[----:B------:R-:W-:Y:S02]  /*73b0*/  FSEL R5, R12, -INF , !P3 ;  /* 0xff8000000c057808 */ /* 0x000fe40005800000 */
[----:B------:R-:W-:-:S03]  /*73c0*/  IADD3 R12, R2, 0x18, RZ ;  /* 0x00000018020c7810 */ /* 0x000fc60007ffe0ff */
        /* <DEDUP_REMOVED lines=9> */
[CC--:B------:R-:W-:Y:S02]  /*7460*/  ISETP.GE.AND P0, PT, R6.reuse, R93.reuse, PT ;  /* 0x0000005d0600720c */ /* 0x0c0fe40003f06270 */
[-C--:B------:R-:W-:Y:S02]  /*7470*/  ISETP.GE.AND P4, PT, R6, R94.reuse, PT ;  /* 0x0000005e0600720c */ /* 0x080fe40003f86270 */
        /* <DEDUP_REMOVED lines=33> */
[-C--:B------:R-:W-:Y:S01]  /*7690*/  ISETP.GE.AND P3, PT, R9, R94.reuse, PT ;  /* 0x0000005e0900720c */ /* 0x080fe20003f66270 */
[C---:B-1----:R-:W-:Y:S01]  /*76a0*/  HMMA.16816.F32.BF16 R44, R76.reuse, R12, R44 ;  /* 0x0000000c4c2c723c */ /* 0x042fe2000004182c */
[C---:B------:R-:W-:Y:S02]  /*76b0*/  ISETP.GE.AND P2, PT, R8.reuse, R93, PT ;  /* 0x0000005d0800720c */ /* 0x040fe40003f46270 */
[----:B------:R-:W-:Y:S02]  /*76c0*/  ISETP.GE.AND P0, PT, R8, R94, PT ;  /* 0x0000005e0800720c */ /* 0x000fe40003f06270 */
[----:B------:R-:W1:Y:S01]  /*76d0*/  LDSM.16.M88.4 R8, [R133+0x1400] ;  /* 0x001400008508783b */ /* 0x000e620000000200 */
[----:B------:R-:W-:Y:S02]  /*76e0*/  IADD3 R17, R2, 0x29, RZ ;  /* 0x0000002902117810 */ /* 0x000fe40007ffe0ff */
[----:B------:R-:W-:Y:S01]  /*76f0*/  FSEL R88, R66, -INF , !P4 ;  /* 0xff80000042587808 */ /* 0x000fe20006000000 */
[----:B------:R-:W-:Y:S01]  /*7700*/  HMMA.16816.F32.BF16 R40, R76, R14, R40 ;  /* 0x0000000e4c28723c */ /* 0x000fe20000041828 */
[----:B------:R-:W-:-:S02]  /*7710*/  FSEL R65, R65, -INF , !P5 ;  /* 0xff80000041417808 */ /* 0x000fc40006800000 */
[C---:B------:R-:W-:Y:S02]  /*7720*/  ISETP.GE.AND P4, PT, R17.reuse, R93, PT ;  /* 0x0000005d1100720c */ /* 0x040fe40003f86270 */
[----:B------:R-:W-:Y:S02]  /*7730*/  ISETP.GE.AND P5, PT, R17, R94, PT ;  /* 0x0000005e1100720c */ /* 0x000fe40003fa6270 */
[----:B------:R-:W-:Y:S02]  /*7740*/  IADD3 R17, R2, 0x30, RZ ;  /* 0x0000003002117810 */ /* 0x000fe40007ffe0ff */
[----:B------:R-:W-:Y:S02]  /*7750*/  FSEL R96, R67, -INF , !P3 ;  /* 0xff80000043607808 */ /* 0x000fe40005800000 */
[----:B------:R-:W-:Y:S02]  /*7760*/  FSEL R67, R60, -INF , !P2 ;  /* 0xff8000003c437808 */ /* 0x000fe40005000000 */
[----:B------:R-:W-:-:S02]  /*7770*/  FSEL R90, R62, -INF , !P0 ;  /* 0xff8000003e5a7808 */ /* 0x000fc40004000000 */
[----:B------:R-:W-:Y:S02]  /*7780*/  FSEL R85, R61, -INF , !P4 ;  /* 0xff8000003d557808 */ /* 0x000fe40006000000 */
[----:B------:R-:W-:Y:S02]  /*7790*/  FSEL R98, R63, -INF , !P5 ;  /* 0xff8000003f627808 */ /* 0x000fe40006800000 */
[----:B------:R-:W2:Y:S01]  /*77a0*/  LDSM.16.M88.4 R60, [R133+0x1800] ;  /* 0x00180000853c783b */ /* 0x000ea20000000200 */
[C---:B------:R-:W-:Y:S02]  /*77b0*/  ISETP.GE.AND P2, PT, R17.reuse, R94, PT ;  /* 0x0000005e1100720c */ /* 0x040fe40003f46270 */
[-C--:B------:R-:W-:Y:S02]  /*77c0*/  ISETP.GE.AND P0, PT, R54, R93.reuse, PT ;  /* 0x0000005d3600720c */ /* 0x080fe40003f06270 */
[----:B------:R-:W-:Y:S02]  /*77d0*/  ISETP.GE.AND P3, PT, R17, R93, PT ;  /* 0x0000005d1100720c */ /* 0x000fe40003f66270 */
[----:B------:R-:W-:-:S02]  /*77e0*/  IADD3 R12, R2, 0x39, RZ ;  /* 0x00000039020c7810 */ /* 0x000fc40007ffe0ff */
[----:B------:R-:W-:Y:S02]  /*77f0*/  IADD3 R17, R2, 0x38, RZ ;  /* 0x0000003802117810 */ /* 0x000fe40007ffe0ff */
[----:B------:R-:W-:Y:S02]  /*7800*/  FSEL R58, R58, -INF , !P2 ;  /* 0xff8000003a3a7808 */ /* 0x000fe40005000000 */
[----:B------:R-:W-:Y:S02]  /*7810*/  FSEL R57, R57, -INF , !P0 ;  /* 0xff80000039397808 */ /* 0x000fe40004000000 */
[----:B------:R-:W-:Y:S02]  /*7820*/  FSEL R56, R56, -INF , !P3 ;  /* 0xff80000038387808 */ /* 0x000fe40005800000 */
[C---:B------:R-:W-:Y:S01]  /*7830*/  ISETP.GE.AND P2, PT, R12.reuse, R93, PT ;  /* 0x0000005d0c00720c */ /* 0x040fe20003f46270 */
[----:B-1----:R-:W-:Y:S01]  /*7840*/  HMMA.16816.F32.BF16 R36, R76, R8, R36 ;  /* 0x000000084c24723c */ /* 0x002fe20000041824 */
[----:B------:R-:W-:-:S02]  /*7850*/  ISETP.GE.AND P0, PT, R12, R94, PT ;  /* 0x0000005e0c00720c */ /* 0x000fc40003f06270 */
[-C--:B------:R-:W-:Y:S02]  /*7860*/  ISETP.GE.AND P4, PT, R54, R94.reuse, PT ;  /* 0x0000005e3600720c */ /* 0x080fe40003f86270 */
        /* <DEDUP_REMOVED lines=9> */
[CC--:B------:R-:W-:Y:S01]  /*7900*/  ISETP.GE.AND P4, PT, R12.reuse, R93.reuse, PT ;  /* 0x0000005d0c00720c */ /* 0x0c0fe20003f86270 */
[----:B--2---:R-:W-:Y:S01]  /*7910*/  HMMA.16816.F32.BF16 R28, R76, R60, R28 ;  /* 0x0000003c4c1c723c */ /* 0x004fe2000004181c */
[----:B------:R-:W-:Y:S02]  /*7920*/  ISETP.GE.AND P5, PT, R12, R94, PT ;  /* 0x0000005e0c00720c */ /* 0x000fe40003fa6270 */
[----:B------:R-:W-:-:S02]  /*7930*/  ISETP.GE.AND P3, PT, R13, R93, PT ;  /* 0x0000005d0d00720c */ /* 0x000fc40003f66270 */
[----:B------:R-:W-:Y:S02]  /*7940*/  ISETP.GE.AND P2, PT, R13, R94, PT ;  /* 0x0000005e0d00720c */ /* 0x000fe40003f46270 */
[----:B------:R-:W1:Y:S01]  /*7950*/  LDSM.16.M88.4 R12, [R133+0x1c00] ;  /* 0x001c0000850c783b */ /* 0x000e620000000200 */
[C---:B------:R-:W-:Y:S01]  /*7960*/  IADD3 R17, R2.reuse, 0x48, RZ ;  /* 0x0000004802117810 */ /* 0x040fe20007ffe0ff */
[----:B------:R-:W-:Y:S01]  /*7970*/  HMMA.16816.F32.BF16 R24, R76, R62, R24 ;  /* 0x0000003e4c18723c */ /* 0x000fe20000041818 */
[----:B------:R-:W-:Y:S01]  /*7980*/  IADD3 R8, R2, 0x49, RZ ;  /* 0x0000004902087810 */ /* 0x000fe20007ffe0ff */
[----:B------:R-:W-:-:S04]  /*7990*/  DEPBAR.LE SB0, 0x0 ;  /* 0x000080000000791a */ /* 0x000fc80000000000 */
[----:B------:R-:W-:Y:S02]  /*79a0*/  FSEL R86, R51, -INF , !P0 ;  /* 0xff80000033567808 */ /* 0x000fe40004000000 */
[----:B------:R-:W-:Y:S02]  /*79b0*/  FSEL R46, R46, -INF , !P5 ;  /* 0xff8000002e2e7808 */ /* 0x000fe40006800000 */
[----:B------:R-:W-:Y:S02]  /*79c0*/  FSEL R45, R45, -INF , !P3 ;  /* 0xff8000002d2d7808 */ /* 0x000fe40005800000 */
[-C--:B------:R-:W-:Y:S01]  /*79d0*/  ISETP.GE.AND P0, PT, R17, R93.reuse, PT ;  /* 0x0000005d1100720c */ /* 0x080fe20003f06270 */
[----:B------:R-:W-:Y:S01]  /*79e0*/  BAR.SYNC.DEFER_BLOCKING 0x0 ;  /* 0x0000000000007b1d */ /* 0x000fe20000010000 */
[C---:B------:R-:W-:Y:S02]  /*79f0*/  ISETP.GE.AND P5, PT, R8.reuse, R93, PT ;  /* 0x0000005d0800720c */ /* 0x040fe40003fa6270 */
[----:B------:R-:W-:-:S02]  /*7a00*/  ISETP.GE.AND P3, PT, R8, R94, PT ;  /* 0x0000005e0800720c */ /* 0x000fc40003f66270 */
[----:B------:R-:W-:Y:S02]  /*7a10*/  IADD3 R8, R2, 0x50, RZ ;  /* 0x0000005002087810 */ /* 0x000fe40007ffe0ff */
[----:B------:R-:W-:Y:S02]  /*7a20*/  FSEL R44, R44, -INF , !P4 ;  /* 0xff8000002c2c7808 */ /* 0x000fe40006000000 */
[----:B------:R-:W-:Y:S02]  /*7a30*/  FSEL R54, R47, -INF , !P2 ;  /* 0xff8000002f367808 */ /* 0x000fe40005000000 */
[----:B------:R-:W-:Y:S02]  /*7a40*/  ISETP.GE.AND P4, PT, R17, R94, PT ;  /* 0x0000005e1100720c */ /* 0x000fe40003f86270 */
[----:B------:R-:W-:Y:S02]  /*7a50*/  FSEL R47, R40, -INF , !P0 ;  /* 0xff800000282f7808 */ /* 0x000fe40004000000 */
[----:B------:R-:W-:-:S02]  /*7a60*/  IADD3 R9, R2, 0x51, RZ ;  /* 0x0000005102097810 */ /* 0x000fc40007ffe0ff */
[CC--:B------:R-:W-:Y:S02]  /*7a70*/  ISETP.GE.AND P2, PT, R8.reuse, R93.reuse, PT ;  /* 0x0000005d0800720c */ /* 0x0c0fe40003f46270 */
[----:B------:R-:W-:Y:S02]  /*7a80*/  ISETP.GE.AND P0, PT, R8, R94, PT ;  /* 0x0000005e0800720c */ /* 0x000fe40003f06270 */
[----:B------:R-:W-:Y:S02]  /*7a90*/  IADD3 R8, R2, 0x58, RZ ;  /* 0x0000005802087810 */ /* 0x000fe40007ffe0ff */
[----:B------:R-:W-:Y:S02]  /*7aa0*/  FSEL R50, R42, -INF , !P4 ;  /* 0xff8000002a327808 */ /* 0x000fe40006000000 */
[----:B------:R-:W-:Y:S01]  /*7ab0*/  FSEL R41, R41, -INF , !P5 ;  /* 0xff80000029297808 */ /* 0x000fe20006800000 */
[----:B-1----:R-:W-:Y:S01]  /*7ac0*/  HMMA.16816.F32.BF16 R20, R76, R12, R20 ;  /* 0x0000000c4c14723c */ /* 0x002fe20000041814 */
[----:B------:R-:W-:-:S02]  /*7ad0*/  ISETP.GE.AND P4, PT, R9, R93, PT ;  /* 0x0000005d0900720c */ /* 0x000fc40003f86270 */
[-C--:B------:R-:W-:Y:S02]  /*7ae0*/  ISETP.GE.AND P5, PT, R9, R94.reuse, PT ;  /* 0x0000005e0900720c */ /* 0x080fe40003fa6270 */
[----:B------:R-:W-:Y:S02]  /*7af0*/  FSEL R64, R43, -INF , !P3 ;  /* 0xff8000002b407808 */ /* 0x000fe40005800000 */
[----:B------:R-:W-:Y:S01]  /*7b00*/  FSEL R17, R36, -INF , !P2 ;  /* 0xff80000024117808 */ /* 0x000fe20005000000 */
[----:B------:R-:W-:Y:S01]  /*7b10*/  HMMA.16816.F32.BF16 R80, R76, R14, R80 ;  /* 0x0000000e4c50723c */ /* 0x000fe20000041850 */
[----:B------:R-:W-:Y:S02]  /*7b20*/  IADD3 R9, R2, 0x59, RZ ;  /* 0x0000005902097810 */ /* 0x000fe40007ffe0ff */
[C---:B------:R-:W-:Y:S02]  /*7b30*/  ISETP.GE.AND P3, PT, R8.reuse, R93, PT ;  /* 0x0000005d0800720c */ /* 0x040fe40003f66270 */
[----:B------:R-:W-:-:S02]  /*7b40*/  ISETP.GE.AND P2, PT, R8, R94, PT ;  /* 0x0000005e0800720c */ /* 0x000fc40003f46270 */
[----:B------:R-:W-:Y:S02]  /*7b50*/  IADD3 R8, R2, 0x60, RZ ;  /* 0x0000006002087810 */ /* 0x000fe40007ffe0ff */
[----:B------:R-:W-:Y:S02]  /*7b60*/  FSEL R37, R37, -INF , !P4 ;  /* 0xff80000025257808 */ /* 0x000fe40006000000 */
[----:B------:R-:W-:Y:S02]  /*7b70*/  FSEL R38, R38, -INF , !P0 ;  /* 0xff80000026267808 */ /* 0x000fe40004000000 */
[----:B------:R-:W-:Y:S02]  /*7b80*/  ISETP.GE.AND P4, PT, R9, R94, PT ;  /* 0x0000005e0900720c */ /* 0x000fe40003f86270 */
[----:B------:R-:W-:Y:S02]  /*7b90*/  FSEL R36, R39, -INF , !P5 ;  /* 0xff80000027247808 */ /* 0x000fe40006800000 */
[----:B------:R-:W-:-:S02]  /*7ba0*/  FSEL R32, R32, -INF , !P3 ;  /* 0xff80000020207808 */ /* 0x000fc40005800000 */
        /* <DEDUP_REMOVED lines=20> */
[----:B------:R-:W-:Y:S02]  /*7cf0*/  ISETP.GE.AND P4, PT, R8, R94, PT ;  /* 0x0000005e0800720c */ /* 0x000fe40003f86270 */
[----:B------:R-:W-:Y:S02]  /*7d00*/  IADD3 R8, R2, 0x71, RZ ;  /* 0x0000007102087810 */ /* 0x000fe40007ffe0ff */
[----:B------:R-:W-:Y:S02]  /*7d10*/  FSEL R42, R26, -INF , !P5 ;  /* 0xff8000001a2a7808 */ /* 0x000fe40006800000 */
[----:B------:R-:W-:-:S02]  /*7d20*/  FSEL R25, R25, -INF , !P3 ;  /* 0xff80000019197808 */ /* 0x000fc40005800000 */
[C---:B------:R-:W-:Y:S02]  /*7d30*/  ISETP.GE.AND P5, PT, R8.reuse, R93, PT ;  /* 0x0000005d0800720c */ /* 0x040fe40003fa6270 */
[-C--:B------:R-:W-:Y:S02]  /*7d40*/  ISETP.GE.AND P3, PT, R8, R94.reuse, PT ;  /* 0x0000005e0800720c */ /* 0x080fe40003f66270 */
[----:B------:R-:W-:Y:S02]  /*7d50*/  FSEL R13, R29, -INF , !P2 ;  /* 0xff8000001d0d7808 */ /* 0x000fe40005000000 */
[----:B------:R-:W-:Y:S02]  /*7d60*/  FSEL R8, R19, -INF , !P6 ;  /* 0xff80000013087808 */ /* 0x000fe40007000000 */
[----:B------:R-:W-:Y:S02]  /*7d70*/  ISETP.GE.AND P2, PT, R9, R94, PT ;  /* 0x0000005e0900720c */ /* 0x000fe40003f46270 */
[----:B------:R-:W-:-:S02]  /*7d80*/  FSEL R19, R20, -INF , !P0 ;  /* 0xff80000014137808 */ /* 0x000fc40004000000 */
[----:B------:R-:W-:Y:S02]  /*7d90*/  FSEL R26, R22, -INF , !P4 ;  /* 0xff800000161a7808 */ /* 0x000fe40006000000 */
[C---:B------:R-:W-:Y:S02]  /*7da0*/  IADD3 R9, R2.reuse, 0x78, RZ ;  /* 0x0000007802097810 */ /* 0x040fe40007ffe0ff */
[C---:B------:R-:W-:Y:S02]  /*7db0*/  ISETP.GE.AND P0, PT, R2.reuse, R93, PT ;  /* 0x0000005d0200720c */ /* 0x040fe40003f06270 */
[C---:B------:R-:W-:Y:S02]  /*7dc0*/  ISETP.GE.AND P4, PT, R2.reuse, R94, PT ;  /* 0x0000005e0200720c */ /* 0x040fe40003f86270 */
[----:B------:R-:W-:Y:S02]  /*7dd0*/  IADD3 R2, R2, 0x79, RZ ;  /* 0x0000007902027810 */ /* 0x000fe40007ffe0ff */
[----:B------:R-:W-:-:S02]  /*7de0*/  FSEL R10, R16, -INF , !P0 ;  /* 0xff800000100a7808 */ /* 0x000fc40004000000 */
[----:B------:R-:W-:Y:S02]  /*7df0*/  ISETP.GE.AND P0, PT, R2, R94, PT ;  /* 0x0000005e0200720c */ /* 0x000fe40003f06270 */
[----:B------:R-:W-:Y:S02]  /*7e00*/  FSEL R40, R27, -INF , !P2 ;  /* 0xff8000001b287808 */ /* 0x000fe40005000000 */
[----:B------:R-:W-:Y:S02]  /*7e10*/  FSEL R20, R83, -INF , !P0 ;  /* 0xff80000053147808 */ /* 0x000fe40004000000 */
[----:B------:R-:W-:Y:S02]  /*7e20*/  ISETP.GT.AND P0, PT, R146, R137, PT ;  /* 0x000000899200720c */ /* 0x000fe40003f04270 */
[----:B------:R-:W-:Y:S02]  /*7e30*/  FSEL R27, R21, -INF , !P5 ;  /* 0xff800000151b7808 */ /* 0x000fe40006800000 */
[----:B------:R-:W-:-:S02]  /*7e40*/  ISETP.GE.AND P6, PT, R9, R93, PT ;  /* 0x0000005d0900720c */ /* 0x000fc40003fc6270 */
[----:B------:R-:W-:Y:S02]  /*7e50*/  ISETP.GE.AND P2, PT, R9, R94, PT ;  /* 0x0000005e0900720c */ /* 0x000fe40003f46270 */
        /* <DEDUP_REMOVED lines=65> */
.L_x_4878:
[----:B------:R-:W-:-:S05]  /*8270*/  IMAD.MOV.U32 R14, RZ, RZ, c[0x0][0x198] ;  /* 0x00006600ff0e7624 */ /* 0x000fca00078e00ff */
[----:B------:R-:W-:-:S04]  /*8280*/  LEA R14, -R14, RZ, 0x7 ;  /* 0x000000ff0e0e7211 */ /* 0x000fc800078e39ff */
[----:B------:R-:W-:Y:S02]  /*8290*/  SHF.R.S32.HI R0, RZ, 0x1f, R14 ;  /* 0x0000001fff007819 */ /* 0x000fe4000001140e */
.L_x_4879:
        /* <DEDUP_REMOVED lines=20> */
.L_x_4877:
        /* <DEDUP_REMOVED lines=102> */
[----:B------:R-:W-:Y:S01]  /*8a40*/  FSEL R21, R21, RZ, P2 ;  /* 0x000000ff15157208 */ /* 0x000fe20001000000 */
[--C-:B------:R-:W-:Y:S02]  /*8a50*/  FFMA.FTZ R37, R37, c[0x0][0x23c], -R60.reuse ;  /* 0x00008f0025257a23 */ /* 0x100fe4000001083c */
[----:B------:R-:W-:Y:S02]  /*8a60*/  FFMA.FTZ R25, R25, c[0x0][0x23c], -R60 ;  /* 0x00008f0019197a23 */ /* 0x000fe4000001083c */
        /* <DEDUP_REMOVED lines=25> */
[----:B------:R-:W-:Y:S02]  /*8c00*/  FFMA.FTZ R58, R86, c[0x0][0x23c], -R21 ;  /* 0x00008f00563a7a23 */ /* 0x000fe40000010815 */
[----:B------:R-:W-:-:S02]  /*8c10*/  FFMA.FTZ R86, R44, c[0x0][0x23c], -R60 ;  /* 0x00008f002c567a23 */ /* 0x000fc4000001083c */
[----:B------:R-:W3:Y:S01]  /*8c20*/  MUFU.EX2 R39, R39 ;  /* 0x0000002700277308 */ /* 0x000ee20000000800 */
[----:B------:R-:W-:Y:S02]  /*8c30*/  FFMA.FTZ R44, R41, c[0x0][0x23c], -R60 ;  /* 0x00008f00292c7a23 */ /* 0x000fe4000001083c */
[--C-:B------:R-:W-:Y:S02]  /*8c40*/  FFMA.FTZ R66, R46, c[0x0][0x23c], -R21.reuse ;  /* 0x00008f002e427a23 */ /* 0x100fe40000010815 */
[--C-:B------:R-:W-:Y:S02]  /*8c50*/  FFMA.FTZ R85, R54, c[0x0][0x23c], -R21.reuse ;  /* 0x00008f0036557a23 */ /* 0x100fe40000010815 */
        /* <DEDUP_REMOVED lines=9> */
[----:B------:R-:W-:Y:S02]  /*8cf0*/  FFMA.FTZ R50, R17, c[0x0][0x23c], -R60 ;  /* 0x00008f0011327a23 */ /* 0x000fe4000001083c */
[----:B------:R-:W-:Y:S02]  /*8d00*/  FFMA.FTZ R38, R38, c[0x0][0x23c], -R21 ;  /* 0x00008f0026267a23 */ /* 0x000fe40000010815 */
[----:B------:R-:W-:Y:S01]  /*8d10*/  FADD.FTZ R104, R104, R59 ;  /* 0x0000003b68687221 */ /* 0x000fe20000010000 */
[----:B------:R-:W-:Y:S01]  /*8d20*/  HMMA.16816.F32.BF16 R72, R80, R74, RZ ;  /* 0x0000004a5048723c */ /* 0x000fe200000418ff */
[----:B------:R-:W-:Y:S01]  /*8d30*/  FFMA.FTZ R59, R30, c[0x0][0x23c], -R21 ;  /* 0x00008f001e3b7a23 */ /* 0x000fe20000010815 */
[----:B------:R-:W-:Y:S01]  /*8d40*/  MUFU.EX2 R106, R106 ;  /* 0x0000006a006a7308 */ /* 0x000fe20000000800 */
[----:B------:R-:W-:-:S02]  /*8d50*/  FADD.FTZ R51, R51, R104 ;  /* 0x0000006833337221 */ /* 0x000fc40000010000 */
[----:B------:R-:W-:Y:S02]  /*8d60*/  FFMA.FTZ R54, R27, c[0x0][0x23c], -R60 ;  /* 0x00008f001b367a23 */ /* 0x000fe4000001083c */
[----:B------:R-:W-:Y:S01]  /*8d70*/  FADD.FTZ R51, R108, R51 ;  /* 0x000000336c337221 */ /* 0x000fe20000010000 */
[C---:B-1----:R-:W-:Y:S01]  /*8d80*/  HMMA.16816.F32.BF16 R76, R80.reuse, R4, RZ ;  /* 0x00000004504c723c */ /* 0x042fe200000418ff */
[--C-:B------:R-:W-:Y:S01]  /*8d90*/  FFMA.FTZ R30, R28, c[0x0][0x23c], -R21.reuse ;  /* 0x00008f001c1e7a23 */ /* 0x100fe20000010815 */
[----:B------:R-:W1:Y:S01]  /*8da0*/  MUFU.EX2 R31, R31 ;  /* 0x0000001f001f7308 */ /* 0x000e620000000800 */
[--C-:B------:R-:W-:Y:S02]  /*8db0*/  FFMA.FTZ R28, R42, c[0x0][0x23c], -R21.reuse ;  /* 0x00008f002a1c7a23 */ /* 0x100fe40000010815 */
[--C-:B------:R-:W-:Y:S02]  /*8dc0*/  FFMA.FTZ R27, R40, c[0x0][0x23c], -R21.reuse ;  /* 0x00008f00281b7a23 */ /* 0x100fe40000010815 */
[----:B---3--:R-:W-:Y:S01]  /*8dd0*/  F2FP.BF16.PACK_AB R4, R39, R14 ;  /* 0x0000000e2704723e */ /* 0x008fe200000010ff */
[----:B------:R-:W-:Y:S01]  /*8de0*/  HMMA.16816.F32.BF16 R80, R80, R6, RZ ;  /* 0x000000065050723c */ /* 0x000fe200000418ff */
[--C-:B------:R-:W-:Y:S01]  /*8df0*/  FFMA.FTZ R24, R24, c[0x0][0x23c], -R21.reuse ;  /* 0x00008f0018187a23 */ /* 0x100fe20000010815 */
[----:B------:R-:W-:Y:S01]  /*8e00*/  MUFU.EX2 R62, R62 ;  /* 0x0000003e003e7308 */ /* 0x000fe20000000800 */
[----:B------:R-:W-:-:S04]  /*8e10*/  FFMA.FTZ R22, R22, c[0x0][0x23c], -R21 ;  /* 0x00008f0016167a23 */ /* 0x000fc80000010815 */
[----:B--2---:R-:W-:-:S03]  /*8e20*/  F2FP.BF16.PACK_AB R6, R18, R29 ;  /* 0x0000001d1206723e */ /* 0x004fc600000010ff */
[----:B------:R-:W2:Y:S01]  /*8e30*/  MUFU.EX2 R3, R3 ;  /* 0x0000000300037308 */ /* 0x000ea20000000800 */
[----:B-1----:R-:W-:Y:S01]  /*8e40*/  F2FP.BF16.PACK_AB R5, R31, R106 ;  /* 0x0000006a1f05723e */ /* 0x002fe200000010ff */
[----:B------:R-:W-:Y:S02]  /*8e50*/  FADD.FTZ R106, R106, R51 ;  /* 0x000000336a6a7221 */ /* 0x000fe40000010000 */
[----:B------:R-:W-:Y:S02]  /*8e60*/  FFMA.FTZ R51, R19, c[0x0][0x23c], -R60 ;  /* 0x00008f0013337a23 */ /* 0x000fe4000001083c */
[----:B------:R-:W-:Y:S02]  /*8e70*/  FADD.FTZ R31, R31, R106 ;  /* 0x0000006a1f1f7221 */ /* 0x000fe40000010000 */
[----:B------:R-:W-:Y:S01]  /*8e80*/  MUFU.EX2 R114, R114 ;  /* 0x0000007200727308 */ /* 0x000fe20000000800 */
[----:B--2---:R-:W-:-:S07]  /*8e90*/  F2FP.BF16.PACK_AB R7, R3, R62 ;  /* 0x0000003e0307723e */ /* 0x004fce00000010ff */
        /* <DEDUP_REMOVED lines=52> */
[----:B------:R-:W5:Y:S08]  /*91e0*/  MUFU.EX2 R33, R33 ;  /* 0x0000002100217308 */ /* 0x000f700000000800 */
        /* <DEDUP_REMOVED lines=20> */
[----:B------:R-:W-:Y:S01]  /*9330*/  MUFU.EX2 R22, R22 ;  /* 0x0000001600167308 */ /* 0x000fe20000000800 */
[C---:B-1----:R-:W-:Y:S08]  /*9340*/  HMMA.16816.F32.BF16 R76, R4.reuse, R8, R76 ;  /* 0x00000008044c723c */ /* 0x042ff0000004184c */
[----:B------:R-:W-:Y:S01]  /*9350*/  HMMA.16816.F32.BF16 R80, R4, R10, R80 ;  /* 0x0000000a0450723c */ /* 0x000fe20000041850 */
[----:B------:R-:W1:Y:S06]  /*9360*/  LDSM.16.MT88.4 R8, [R132+0x4400] ;  /* 0x004400008408783b */ /* 0x000e6c0000004200 */
[----:B------:R-:W-:Y:S01]  /*9370*/  FADD.FTZ R5, R102, R43 ;  /* 0x0000002b66057221 */ /* 0x000fe20000010000 */
[----:B---3--:R-:W-:Y:S01]  /*9380*/  F2FP.BF16.PACK_AB R6, R32, R87 ;  /* 0x000000572006723e */ /* 0x008fe200000010ff */
[----:B------:R-:W-:-:S02]  /*9390*/  FFMA.FTZ R4, R34, c[0x0][0x23c], -R21 ;  /* 0x00008f0022047a23 */ /* 0x000fc40000010815 */
[----:B------:R-:W-:Y:S01]  /*93a0*/  FADD.FTZ R100, R100, R5 ;  /* 0x0000000564647221 */ /* 0x000fe20000010000 */
[----:B-----5:R-:W-:Y:S01]  /*93b0*/  F2FP.BF16.PACK_AB R5, R33, R38 ;  /* 0x000000262105723e */ /* 0x020fe200000010ff */
[----:B------:R-:W-:Y:S01]  /*93c0*/  FFMA.FTZ R34, R48, c[0x0][0x23c], -R21 ;  /* 0x00008f0030227a23 */ /* 0x000fe20000010815 */
[----:B------:R2:W-:Y:S01]  /*93d0*/  MUFU.EX2 R43, R4 ;  /* 0x00000004002b7308 */ /* 0x0005e20000000800 */
[----:B------:R-:W-:Y:S02]  /*93e0*/  FADD.FTZ R15, R15, R100 ;  /* 0x000000640f0f7221 */ /* 0x000fe40000010000 */
[----:B------:R-:W-:Y:S02]  /*93f0*/  FFMA.FTZ R48, R12, c[0x0][0x23c], -R60 ;  /* 0x00008f000c307a23 */ /* 0x000fe4000001083c */
[----:B------:R-:W-:Y:S02]  /*9400*/  FADD.FTZ R64, R14, R15 ;  /* 0x0000000f0e407221 */ /* 0x000fe40000010000 */
[----:B------:R-:W3:Y:S01]  /*9410*/  LDSM.16.MT88.4 R12, [R131+0x4400] ;  /* 0x00440000830c783b */ /* 0x000ee20000004200 */
[----:B------:R-:W4:Y:S01]  /*9420*/  MUFU.EX2 R34, R34 ;  /* 0x0000002200227308 */ /* 0x000f220000000800 */
[----:B------:R-:W-:-:S04]  /*9430*/  FADD.FTZ R64, R39, R64 ;  /* 0x0000004027407221 */ /* 0x000fc80000010000 */
[----:B------:R-:W-:Y:S01]  /*9440*/  FADD.FTZ R29, R29, R64 ;  /* 0x000000401d1d7221 */ /* 0x000fe20000010000 */
[----:B--2---:R-:W-:-:S03]  /*9450*/  F2FP.BF16.PACK_AB R4, R37, R50 ;  /* 0x000000322504723e */ /* 0x004fc600000010ff */
[----:B------:R-:W-:Y:S01]  /*9460*/  FADD.FTZ R29, R18, R29 ;  /* 0x0000001d121d7221 */ /* 0x000fe20000010000 */
[----:B------:R-:W2:Y:S03]  /*9470*/  MUFU.EX2 R48, R48 ;  /* 0x0000003000307308 */ /* 0x000ea60000000800 */
[----:B------:R-:W-:Y:S01]  /*9480*/  FADD.FTZ R114, R114, R29 ;  /* 0x0000001d72727221 */ /* 0x000fe20000010000 */
[----:B----4-:R-:W-:-:S03]  /*9490*/  F2FP.BF16.PACK_AB R7, R34, R43 ;  /* 0x0000002b2207723e */ /* 0x010fc600000010ff */
        /* <DEDUP_REMOVED lines=16> */
[----:B------:R-:W3:Y:S01]  /*95a0*/  LDSM.16.MT88.4 R16, [R131+0x4800] ;  /* 0x004800008310783b */ /* 0x000ee20000004200 */
[----:B------:R-:W-:Y:S01]  /*95b0*/  FADD.FTZ R86, R45, R86 ;  /* 0x000000562d567221 */ /* 0x000fe20000010000 */
[----:B------:R4:W-:Y:S01]  /*95c0*/  MUFU.EX2 R3, R12 ;  /* 0x0000000c00037308 */ /* 0x0009e20000000800 */
[----:B------:R-:W-:Y:S01]  /*95d0*/  FADD.FTZ R63, R63, R112 ;  /* 0x000000703f3f7221 */ /* 0x000fe20000010000 */
[----:B------:R-:W-:Y:S01]  /*95e0*/  F2FP.BF16.PACK_AB R4, R35, R36 ;  /* 0x000000242304723e */ /* 0x000fe200000010ff */
[----:B------:R-:W-:Y:S01]  /*95f0*/  FADD.FTZ R47, R47, R86 ;  /* 0x000000562f2f7221 */ /* 0x000fe20000010000 */
[----:B------:R-:W-:Y:S01]  /*9600*/  F2FP.BF16.PACK_AB R5, R30, R59 ;  /* 0x0000003b1e05723e */ /* 0x000fe200000010ff */
[----:B------:R-:W-:Y:S01]  /*9610*/  FADD.FTZ R88, R88, R63 ;  /* 0x0000003f58587221 */ /* 0x000fe20000010000 */
[----:B--2---:R-:W-:Y:S01]  /*9620*/  F2FP.BF16.PACK_AB R6, R25, R48 ;  /* 0x000000301906723e */ /* 0x004fe200000010ff */
[----:B------:R-:W-:Y:S01]  /*9630*/  FADD.FTZ R47, R44, R47 ;  /* 0x0000002f2c2f7221 */ /* 0x000fe20000010000 */
[----:B------:R-:W-:Y:S01]  /*9640*/  F2FP.BF16.PACK_AB R7, R27, R28 ;  /* 0x0000001c1b07723e */ /* 0x000fe200000010ff */
[----:B------:R-:W-:-:S02]  /*9650*/  FADD.FTZ R88, R61, R88 ;  /* 0x000000583d587221 */ /* 0x000fc40000010000 */
[----:B------:R-:W-:Y:S02]  /*9660*/  FADD.FTZ R50, R50, R47 ;  /* 0x0000002f32327221 */ /* 0x000fe40000010000 */
[----:B------:R-:W-:Y:S02]  /*9670*/  FADD.FTZ R57, R57, R88 ;  /* 0x0000005839397221 */ /* 0x000fe40000010000 */
[----:B------:R-:W-:Y:S01]  /*9680*/  FADD.FTZ R50, R37, R50 ;  /* 0x0000003225327221 */ /* 0x000fe20000010000 */
[----:B----4-:R-:W2:Y:S01]  /*9690*/  LDSM.16.MT88.4 R12, [R132+0x4c00] ;  /* 0x004c0000840c783b */ /* 0x010ea20000004200 */
[----:B------:R-:W-:Y:S01]  /*96a0*/  FADD.FTZ R84, R84, R57 ;  /* 0x0000003954547221 */ /* 0x000fe20000010000 */
[----:B-1----:R-:W-:Y:S01]  /*96b0*/  HMMA.16816.F32.BF16 R68, R4, R8, R68 ;  /* 0x000000080444723c */ /* 0x002fe20000041844 */
[----:B------:R-:W-:Y:S02]  /*96c0*/  FFMA.FTZ R60, R23, c[0x0][0x23c], -R60 ;  /* 0x00008f00173c7a23 */ /* 0x000fe4000001083c */
[----:B------:R-:W-:-:S02]  /*96d0*/  FADD.FTZ R29, R55, R84 ;  /* 0x00000054371d7221 */ /* 0x000fc40000010000 */
[----:B------:R-:W-:Y:S02]  /*96e0*/  FADD.FTZ R87, R87, R50 ;  /* 0x0000003257577221 */ /* 0x000fe40000010000 */
[----:B------:R-:W-:Y:S01]  /*96f0*/  FADD.FTZ R29, R58, R29 ;  /* 0x0000001d3a1d7221 */ /* 0x000fe20000010000 */
[----:B------:R-:W-:Y:S01]  /*9700*/  HMMA.16816.F32.BF16 R72, R4, R10, R72 ;  /* 0x0000000a0448723c */ /* 0x000fe20000041848 */
[----:B------:R-:W1:Y:S01]  /*9710*/  LDSM.16.MT88.4 R8, [R131+0x4c00] ;  /* 0x004c00008308783b */ /* 0x000e620000004200 */
[----:B------:R-:W-:Y:S02]  /*9720*/  FFMA.FTZ R23, R26, c[0x0][0x23c], -R21 ;  /* 0x00008f001a177a23 */ /* 0x000fe40000010815 */
[----:B------:R-:W-:Y:S01]  /*9730*/  FADD.FTZ R66, R66, R29 ;  /* 0x0000001d42427221 */ /* 0x000fe20000010000 */
[----:B------:R-:W-:Y:S01]  /*9740*/  MUFU.EX2 R26, R60 ;  /* 0x0000003c001a7308 */ /* 0x000fe20000000800 */
[----:B------:R-:W-:Y:S02]  /*9750*/  FFMA.FTZ R21, R20, c[0x0][0x23c], -R21 ;  /* 0x00008f0014157a23 */ /* 0x000fe40000010815 */
[----:B------:R-:W-:-:S02]  /*9760*/  FADD.FTZ R85, R85, R66 ;  /* 0x0000004255557221 */ /* 0x000fc40000010000 */
[----:B------:R-:W-:Y:S02]  /*9770*/  FADD.FTZ R87, R32, R87 ;  /* 0x0000005720577221 */ /* 0x000fe40000010000 */
[----:B------:R-:W-:Y:S01]  /*9780*/  FADD.FTZ R46, R46, R85 ;  /* 0x000000552e2e7221 */ /* 0x000fe20000010000 */
[----:B------:R-:W4:Y:S01]  /*9790*/  MUFU.EX2 R23, R23 ;  /* 0x0000001700177308 */ /* 0x000f220000000800 */
[----:B------:R-:W-:Y:S01]  /*97a0*/  FADD.FTZ R36, R36, R87 ;  /* 0x0000005724247221 */ /* 0x000fe20000010000 */
[C---:B---3--:R-:W-:Y:S01]  /*97b0*/  HMMA.16816.F32.BF16 R76, R4.reuse, R16, R76 ;  /* 0x00000010044c723c */ /* 0x048fe2000004184c */
[----:B------:R-:W-:Y:S02]  /*97c0*/  FADD.FTZ R41, R41, R46 ;  /* 0x0000002e29297221 */ /* 0x000fe40000010000 */
[----:B------:R-:W-:Y:S02]  /*97d0*/  FADD.FTZ R35, R35, R36 ;  /* 0x0000002423237221 */ /* 0x000fe40000010000 */
[----:B------:R-:W-:Y:S01]  /*97e0*/  FADD.FTZ R38, R38, R41 ;  /* 0x0000002926267221 */ /* 0x000fe20000010000 */
[----:B------:R-:W3:Y:S01]  /*97f0*/  MUFU.EX2 R21, R21 ;  /* 0x0000001500157308 */ /* 0x000ee20000000800 */
[----:B------:R-:W-:Y:S01]  /*9800*/  FADD.FTZ R48, R48, R35 ;  /* 0x0000002330307221 */ /* 0x000fe20000010000 */
[----:B------:R-:W-:Y:S01]  /*9810*/  HMMA.16816.F32.BF16 R80, R4, R18, R80 ;  /* 0x000000120450723c */ /* 0x000fe20000041850 */
[----:B------:R-:W-:-:S02]  /*9820*/  FADD.FTZ R38, R33, R38 ;  /* 0x0000002621267221 */ /* 0x000fc40000010000 */
[----:B------:R-:W-:Y:S02]  /*9830*/  FADD.FTZ R48, R25, R48 ;  /* 0x0000003019307221 */ /* 0x000fe40000010000 */
[----:B------:R-:W-:Y:S02]  /*9840*/  FADD.FTZ R43, R43, R38 ;  /* 0x000000262b2b7221 */ /* 0x000fe40000010000 */
[----:B------:R-:W-:Y:S01]  /*9850*/  F2FP.BF16.PACK_AB R4, R54, R51 ;  /* 0x000000333604723e */ /* 0x000fe200000010ff */
[----:B------:R-:W-:Y:S01]  /*9860*/  FADD.FTZ R51, R51, R48 ;  /* 0x0000003033337221 */ /* 0x000fe20000010000 */
[----:B----4-:R-:W-:Y:S01]  /*9870*/  F2FP.BF16.PACK_AB R5, R24, R23 ;  /* 0x000000171805723e */ /* 0x010fe200000010ff */
[----:B------:R-:W-:Y:S01]  /*9880*/  FADD.FTZ R34, R34, R43 ;  /* 0x0000002b22227221 */ /* 0x000fe20000010000 */
[----:B------:R-:W-:Y:S01]  /*9890*/  F2FP.BF16.PACK_AB R6, R26, R3 ;  /* 0x000000031a06723e */ /* 0x000fe200000010ff */
[----:B------:R-:W-:Y:S02]  /*98a0*/  FADD.FTZ R54, R54, R51 ;  /* 0x0000003336367221 */ /* 0x000fe40000010000 */
[----:B------:R-:W-:Y:S01]  /*98b0*/  FADD.FTZ R59, R59, R34 ;  /* 0x000000223b3b7221 */ /* 0x000fe20000010000 */
[----:B---3--:R-:W-:Y:S01]  /*98c0*/  F2FP.BF16.PACK_AB R7, R21, R22 ;  /* 0x000000161507723e */ /* 0x008fe200000010ff */
[----:B------:R-:W-:-:S02]  /*98d0*/  FADD.FTZ R3, R3, R54 ;  /* 0x0000003603037221 */ /* 0x000fc40000010000 */
[----:B------:R-:W-:Y:S02]  /*98e0*/  FADD.FTZ R59, R30, R59 ;  /* 0x0000003b1e3b7221 */ /* 0x000fe40000010000 */
[----:B------:R-:W-:Y:S02]  /*98f0*/  FADD.FTZ R151, R26, R3 ;  /* 0x000000031a977221 */ /* 0x000fe40000010000 */
[----:B------:R-:W-:Y:S01]  /*9900*/  FADD.FTZ R28, R28, R59 ;  /* 0x0000003b1c1c7221 */ /* 0x000fe20000010000 */
[----:B--2---:R-:W-:Y:S03]  /*9910*/  HMMA.16816.F32.BF16 R68, R4, R12, R68 ;  /* 0x0000000c0444723c */ /* 0x004fe60000041844 */
[----:B------:R-:W-:-:S04]  /*9920*/  FADD.FTZ R28, R27, R28 ;  /* 0x0000001c1b1c7221 */ /* 0x000fc80000010000 */
[----:B------:R-:W-:Y:S01]  /*9930*/  FADD.FTZ R23, R23, R28 ;  /* 0x0000001c17177221 */ /* 0x000fe20000010000 */
[----:B------:R-:W-:Y:S03]  /*9940*/  HMMA.16816.F32.BF16 R72, R4, R14, R72 ;  /* 0x0000000e0448723c */ /* 0x000fe60000041848 */
[----:B------:R-:W-:-:S04]  /*9950*/  FADD.FTZ R23, R24, R23 ;  /* 0x0000001718177221 */ /* 0x000fc80000010000 */
[----:B------:R-:W-:Y:S01]  /*9960*/  FADD.FTZ R22, R22, R23 ;  /* 0x0000001716167221 */ /* 0x000fe20000010000 */
[----:B-1----:R-:W-:Y:S03]  /*9970*/  HMMA.16816.F32.BF16 R76, R4, R8, R76 ;  /* 0x00000008044c723c */ /* 0x002fe6000004184c */
[----:B------:R-:W-:-:S05]  /*9980*/  FADD.FTZ R152, R21, R22 ;  /* 0x0000001615987221 */ /* 0x000fca0000010000 */
        /* <DEDUP_REMOVED lines=65> */
.L_x_4881:
[----:B------:R-:W-:-:S05]  /*9da0*/  IMAD.MOV.U32 R8, RZ, RZ, c[0x0][0x1a0] ;  /* 0x00006800ff087624 */ /* 0x000fca00078e00ff */
[----:B------:R-:W-:-:S04]  /*9db0*/  LEA R8, -R8, RZ, 0x7 ;  /* 0x000000ff08087211 */ /* 0x000fc800078e39ff */
[----:B------:R-:W-:Y:S02]  /*9dc0*/  SHF.R.S32.HI R4, RZ, 0x1f, R8 ;  /* 0x0000001fff047819 */ /* 0x000fe40000011408 */
.L_x_4882:
        /* <DEDUP_REMOVED lines=18> */
[----:B------:R-:W-:Y:S02]  /*9ef0*/  IADD3 R8, P0, R10, UR9, RZ ;  /* 0x000000090a087c10 */ /* 0x000fe4000ff1e0ff */
[----:B------:R-:W-:Y:S01]  /*9f00*/  ISETP.GE.AND P2, PT, R119, R94, PT ;  /* 0x0000005e7700720c */ /* 0x000fe20003f46270 */
[----:B------:R3:W-:Y:S01]  /*9f10*/  LDGSTS.E.BYPASS.LTC128B.128 [R147+0x4000], [R10.64] ;  /* 0x040000000a937fae */ /* 0x0007e2000b901d46 */
[----:B------:R-:W-:-:S05]  /*9f20*/  IADD3.X R9, R11, UR5, RZ, P0, !PT ;  /* 0x000000050b097c10 */ /* 0x000fca00087fe4ff */
[----:B------:R3:W-:Y:S04]  /*9f30*/  LDGSTS.E.BYPASS.LTC128B.128 [R147+0x4800], [R8.64] ;  /* 0x0480000008937fae */ /* 0x0007e8000b901d46 */
[----:B------:R-:W-:Y:S04]  /*9f40*/  LDSM.16.M88.4 R88, [R136] ;  /* 0x000000008858783b */ /* 0x000fe80000000200 */
[----:B------:R-:W4:Y:S04]  /*9f50*/  LDSM.16.M88.4 R36, [R134+0x1000] ;  /* 0x001000008624783b */ /* 0x000f280000000200 */
[----:B------:R-:W-:Y:S04]  /*9f60*/  LDSM.16.M88.4 R84, [R135] ;  /* 0x000000008754783b */ /* 0x000fe80000000200 */
[----:B------:R-:W-:Y:S04]  /*9f70*/  LDSM.16.M88.4 R4, [R133] ;  /* 0x000000008504783b */ /* 0x000fe80000000200 */
[----:B------:R-:W5:Y:S04]  /*9f80*/  LDSM.16.M88.4 R20, [R134+0x1800] ;  /* 0x001800008614783b */ /* 0x000f680000000200 */
[----:B------:R-:W1:Y:S04]  /*9f90*/  LDSM.16.M88.4 R28, [R134+0x1400] ;  /* 0x00140000861c783b */ /* 0x000e680000000200 */
[----:B---3--:R-:W3:Y:S04]  /*9fa0*/  LDSM.16.M88.4 R8, [R129] ;  /* 0x000000008108783b */ /* 0x008ee80000000200 */
[----:B------:R-:W-:Y:S04]  /*9fb0*/  LDSM.16.M88.4 R60, [R130] ;  /* 0x00000000823c783b */ /* 0x000fe80000000200 */
[----:B------:R-:W-:Y:S04]  /*9fc0*/  LDSM.16.M88.4 R48, [R127] ;  /* 0x000000007f30783b */ /* 0x000fe80000000200 */
[----:B------:R-:W-:Y:S04]  /*9fd0*/  LDSM.16.M88.4 R44, [R134+0x2800] ;  /* 0x00280000862c783b */ /* 0x000fe80000000200 */
[----:B--2---:R-:W-:Y:S01]  /*9fe0*/  LDSM.16.M88.4 R12, [R134+0x1c00] ;  /* 0x001c0000860c783b */ /* 0x004fe20000000200 */
        /* <DEDUP_REMOVED lines=9> */
[----:B------:R-:W2:Y:S07]  /*a080*/  LDSM.16.M88.4 R4, [R134+0x2000] ;  /* 0x002000008604783b */ /* 0x000eae0000000200 */
[C---:B------:R-:W-:Y:S08]  /*a090*/  HMMA.16816.F32.BF16 R20, R88.reuse, R22, RZ ;  /* 0x000000165814723c */ /* 0x040ff000000418ff */
[----:B-1----:R-:W-:Y:S01]  /*a0a0*/  HMMA.16816.F32.BF16 R32, R88, R28, RZ ;  /* 0x0000001c5820723c */ /* 0x002fe200000418ff */
[----:B------:R-:W-:-:S02]  /*a0b0*/  FSEL R117, R40, -INF , !P4 ;  /* 0xff80000028757808 */ /* 0x000fc40006000000 */
[----:B------:R-:W-:Y:S02]  /*a0c0*/  FSEL R111, R42, -INF , !P2 ;  /* 0xff8000002a6f7808 */ /* 0x000fe40005000000 */
[----:B------:R-:W-:-:S03]  /*a0d0*/  IADD3 R40, R119, 0x9, RZ ;  /* 0x0000000977287810 */ /* 0x000fc60007ffe0ff */
[----:B------:R-:W-:Y:S08]  /*a0e0*/  HMMA.16816.F32.BF16 R28, R88, R30, RZ ;  /* 0x0000001e581c723c */ /* 0x000ff000000418ff */
[C---:B---3--:R-:W-:Y:S08]  /*a0f0*/  HMMA.16816.F32.BF16 R24, R84.reuse, R8, R24 ;  /* 0x000000085418723c */ /* 0x048ff00000041818 */
[----:B------:R-:W-:Y:S08]  /*a100*/  HMMA.16816.F32.BF16 R20, R84, R10, R20 ;  /* 0x0000000a5414723c */ /* 0x000ff00000041814 */
[C---:B--2---:R-:W-:Y:S08]  /*a110*/  HMMA.16816.F32.BF16 R8, R88.reuse, R4, RZ ;  /* 0x000000045808723c */ /* 0x044ff000000418ff */
[----:B------:R-:W-:Y:S08]  /*a120*/  HMMA.16816.F32.BF16 R4, R88, R6, RZ ;  /* 0x000000065804723c */ /* 0x000ff000000418ff */
[C---:B------:R-:W-:Y:S08]  /*a130*/  HMMA.16816.F32.BF16 R32, R84.reuse, R60, R32 ;  /* 0x0000003c5420723c */ /* 0x040ff00000041820 */
[C---:B------:R-:W-:Y:S01]  /*a140*/  HMMA.16816.F32.BF16 R28, R84.reuse, R62, R28 ;  /* 0x0000003e541c723c */ /* 0x040fe2000004181c */
[----:B------:R-:W1:Y:S07]  /*a150*/  LDSM.16.M88.4 R60, [R125] ;  /* 0x000000007d3c783b */ /* 0x000e6e0000000200 */
[C---:B------:R-:W-:Y:S08]  /*a160*/  HMMA.16816.F32.BF16 R8, R84.reuse, R48, R8 ;  /* 0x000000305408723c */ /* 0x040ff00000041808 */
[----:B------:R-:W-:Y:S08]  /*a170*/  HMMA.16816.F32.BF16 R4, R84, R50, R4 ;  /* 0x000000325404723c */ /* 0x000ff00000041804 */
[C---:B------:R-:W-:Y:S08]  /*a180*/  HMMA.16816.F32.BF16 R48, R88.reuse, R44, RZ ;  /* 0x0000002c5830723c */ /* 0x040ff000000418ff */
[C---:B------:R-:W-:Y:S08]  /*a190*/  HMMA.16816.F32.BF16 R16, R88.reuse, R12, RZ ;  /* 0x0000000c5810723c */ /* 0x040ff000000418ff */
[----:B------:R-:W-:Y:S08]  /*a1a0*/  HMMA.16816.F32.BF16 R12, R88, R14, RZ ;  /* 0x0000000e580c723c */ /* 0x000ff000000418ff */
[C---:B-1----:R-:W-:Y:S07]  /*a1b0*/  HMMA.16816.F32.BF16 R48, R84.reuse, R60, R48 ;  /* 0x0000003c5430723c */ /* 0x042fee0000041830 */
[----:B------:R-:W-:Y:S01]  /*a1c0*/  LOP3.LUT R60, R3, 0x8, R92, 0xfe, !PT ;  /* 0x00000008033c7812 */ /* 0x000fe200078efe5c */
[----:B------:R-:W-:Y:S03]  /*a1d0*/  HMMA.16816.F32.BF16 R16, R84, R56, R16 ;  /* 0x000000385410723c */ /* 0x000fe60000041810 */
[----:B------:R-:W-:-:S02]  /*a1e0*/  ISETP.GE.AND P6, PT, R60, R93, PT ;  /* 0x0000005d3c00720c */ /* 0x000fc40003fc6270 */
[-C--:B------:R-:W-:Y:S02]  /*a1f0*/  ISETP.GE.AND P5, PT, R60, R94.reuse, PT ;  /* 0x0000005e3c00720c */ /* 0x080fe40003fa6270 */
[----:B------:R-:W-:Y:S01]  /*a200*/  LOP3.LUT R60, R3, 0x10, R92, 0xfe, !PT ;  /* 0x00000010033c7812 */ /* 0x000fe200078efe5c */
[----:B------:R-:W-:Y:S01]  /*a210*/  HMMA.16816.F32.BF16 R44, R88, R46, RZ ;  /* 0x0000002e582c723c */ /* 0x000fe200000418ff */
[----:B------:R-:W-:Y:S02]  /*a220*/  FSEL R150, R38, -INF , !P5 ;  /* 0xff80000026967808 */ /* 0x000fe40006800000 */
[C---:B------:R-:W-:Y:S02]  /*a230*/  ISETP.GE.AND P0, PT, R60.reuse, R93, PT ;  /* 0x0000005d3c00720c */ /* 0x040fe40003f06270 */
[----:B------:R-:W-:Y:S02]  /*a240*/  ISETP.GE.AND P3, PT, R60, R94, PT ;  /* 0x0000005e3c00720c */ /* 0x000fe40003f66270 */
[----:B------:R-:W-:Y:S01]  /*a250*/  IADD3 R60, R119, 0x1, RZ ;  /* 0x00000001773c7810 */ /* 0x000fe20007ffe0ff */
[----:B------:R-:W-:Y:S01]  /*a260*/  HMMA.16816.F32.BF16 R12, R84, R58, R12 ;  /* 0x0000003a540c723c */ /* 0x000fe2000004180c */
[----:B------:R-:W-:-:S02]  /*a270*/  FSEL R118, R34, -INF , !P3 ;  /* 0xff80000022767808 */ /* 0x000fc40005800000 */
[CC--:B------:R-:W-:Y:S02]  /*a280*/  ISETP.GE.AND P4, PT, R60.reuse, R93.reuse, PT ;  /* 0x0000005d3c00720c */ /* 0x0c0fe40003f86270 */
[-C--:B------:R-:W-:Y:S02]  /*a290*/  ISETP.GE.AND P2, PT, R60, R94.reuse, PT ;  /* 0x0000005e3c00720c */ /* 0x080fe40003f46270 */
[----:B------:R-:W-:Y:S01]  /*a2a0*/  FSEL R115, R41, -INF , !P4 ;  /* 0xff80000029737808 */ /* 0x000fe20006000000 */
[----:B------:R-:W-:Y:S01]  /*a2b0*/  HMMA.16816.F32.BF16 R56, R88, R52, RZ ;  /* 0x000000345838723c */ /* 0x000fe200000418ff */
[----:B------:R-:W-:Y:S02]  /*a2c0*/  FSEL R120, R43, -INF , !P2 ;  /* 0xff8000002b787808 */ /* 0x000fe40005000000 */
[C---:B------:R-:W-:Y:S02]  /*a2d0*/  ISETP.GE.AND P4, PT, R40.reuse, R93, PT ;  /* 0x0000005d2800720c */ /* 0x040fe40003f86270 */
[----:B------:R-:W-:-:S02]  /*a2e0*/  ISETP.GE.AND P2, PT, R40, R94, PT ;  /* 0x0000005e2800720c */ /* 0x000fc40003f46270 */
[----:B------:R-:W-:Y:S01]  /*a2f0*/  IADD3 R40, R119, 0x11, RZ ;  /* 0x0000001177287810 */ /* 0x000fe20007ffe0ff */
[----:B------:R-:W-:Y:S01]  /*a300*/  HMMA.16816.F32.BF16 R52, R88, R54, RZ ;  /* 0x000000365834723c */ /* 0x000fe200000418ff */
[----:B------:R-:W-:Y:S02]  /*a310*/  FSEL R113, R37, -INF , !P4 ;  /* 0xff80000025717808 */ /* 0x000fe40006000000 */
[C---:B------:R-:W-:Y:S02]  /*a320*/  ISETP.GE.AND P4, PT, R40.reuse, R93, PT ;  /* 0x0000005d2800720c */ /* 0x040fe40003f86270 */
[----:B------:R-:W-:Y:S02]  /*a330*/  FSEL R122, R39, -INF , !P2 ;  /* 0xff800000277a7808 */ /* 0x000fe40005000000 */
[----:B------:R-:W-:Y:S01]  /*a340*/  ISETP.GE.AND P2, PT, R40, R94, PT ;  /* 0x0000005e2800720c */ /* 0x000fe20003f46270 */
[----:B------:R-:W-:Y:S01]  /*a350*/  HMMA.16816.F32.BF16 R44, R84, R62, R44 ;  /* 0x0000003e542c723c */ /* 0x000fe2000004182c */
[----:B------:R-:W-:-:S02]  /*a360*/  IADD3 R37, R119, 0x19, RZ ;  /* 0x0000001977257810 */ /* 0x000fc40007ffe0ff */
[----:B------:R-:W-:Y:S02]  /*a370*/  FSEL R107, R33, -INF , !P4 ;  /* 0xff800000216b7808 */ /* 0x000fe40006000000 */
[----:B------:R-:W-:Y:S02]  /*a380*/  ISETP.GE.AND P4, PT, R37, R93, PT ;  /* 0x0000005d2500720c */ /* 0x000fe40003f86270 */
[----:B------:R-:W-:Y:S01]  /*a390*/  FSEL R114, R35, -INF , !P2 ;  /* 0xff80000023727808 */ /* 0x000fe20005000000 */
[----:B------:R-:W-:Y:S01]  /*a3a0*/  HMMA.16816.F32.BF16 R56, R84, R64, R56 ;  /* 0x000000405438723c */ /* 0x000fe20000041838 */
[----:B------:R-:W-:Y:S02]  /*a3b0*/  ISETP.GE.AND P2, PT, R37, R94, PT ;  /* 0x0000005e2500720c */ /* 0x000fe40003f46270 */
[----:B------:R-:W-:Y:S02]  /*a3c0*/  IADD3 R33, R119, 0x21, RZ ;  /* 0x0000002177217810 */ /* 0x000fe40007ffe0ff */
[----:B------:R-:W-:-:S02]  /*a3d0*/  FSEL R109, R29, -INF , !P4 ;  /* 0xff8000001d6d7808 */ /* 0x000fc40006000000 */
[-C--:B------:R-:W-:Y:S01]  /*a3e0*/  ISETP.GE.AND P4, PT, R33, R93.reuse, PT ;  /* 0x0000005d2100720c */ /* 0x080fe20003f86270 */
[----:B------:R-:W-:Y:S01]  /*a3f0*/  HMMA.16816.F32.BF16 R52, R84, R66, R52 ;  /* 0x000000425434723c */ /* 0x000fe20000041834 */
[----:B------:R-:W-:Y:S02]  /*a400*/  FSEL R112, R31, -INF , !P2 ;  /* 0xff8000001f707808 */ /* 0x000fe40005000000 */
[----:B------:R-:W-:Y:S02]  /*a410*/  IADD3 R31, R119, 0x29, RZ ;  /* 0x00000029771f7810 */ /* 0x000fe40007ffe0ff */
[----:B------:R-:W-:Y:S02]  /*a420*/  ISETP.GE.AND P2, PT, R33, R94, PT ;  /* 0x0000005e2100720c */ /* 0x000fe40003f46270 */
[----:B------:R-:W-:Y:S02]  /*a430*/  FSEL R29, R25, -INF , !P4 ;  /* 0xff800000191d7808 */ /* 0x000fe40006000000 */
[----:B------:R-:W-:-:S02]  /*a440*/  ISETP.GE.AND P4, PT, R31, R93, PT ;  /* 0x0000005d1f00720c */ /* 0x000fc40003f86270 */
[----:B------:R-:W-:Y:S02]  /*a450*/  FSEL R110, R27, -INF , !P2 ;  /* 0xff8000001b6e7808 */ /* 0x000fe40005000000 */
[----:B------:R-:W-:Y:S02]  /*a460*/  IADD3 R25, R119, 0x31, RZ ;  /* 0x0000003177197810 */ /* 0x000fe40007ffe0ff */
[----:B------:R-:W-:Y:S02]  /*a470*/  ISETP.GE.AND P2, PT, R31, R94, PT ;  /* 0x0000005e1f00720c */ /* 0x000fe40003f46270 */
[----:B------:R-:W-:Y:S02]  /*a480*/  FSEL R31, R21, -INF , !P4 ;  /* 0xff800000151f7808 */ /* 0x000fe40006000000 */
[----:B------:R-:W-:Y:S02]  /*a490*/  ISETP.GE.AND P4, PT, R25, R93, PT ;  /* 0x0000005d1900720c */ /* 0x000fe40003f86270 */
[----:B------:R-:W-:-:S02]  /*a4a0*/  FSEL R106, R23, -INF , !P2 ;  /* 0xff800000176a7808 */ /* 0x000fc40005000000 */
[----:B------:R-:W-:Y:S02]  /*a4b0*/  IADD3 R21, R119, 0x39, RZ ;  /* 0x0000003977157810 */ /* 0x000fe40007ffe0ff */
[-C--:B------:R-:W-:Y:S02]  /*a4c0*/  ISETP.GE.AND P2, PT, R25, R94.reuse, PT ;  /* 0x0000005e1900720c */ /* 0x080fe40003f46270 */
[----:B------:R-:W-:Y:S02]  /*a4d0*/  FSEL R61, R17, -INF , !P4 ;  /* 0xff800000113d7808 */ /* 0x000fe40006000000 */
[----:B------:R-:W-:Y:S02]  /*a4e0*/  ISETP.GE.AND P4, PT, R21, R93, PT ;  /* 0x0000005d1500720c */ /* 0x000fe40003f86270 */
[----:B------:R-:W-:Y:S02]  /*a4f0*/  FSEL R98, R19, -INF , !P2 ;  /* 0xff80000013627808 */ /* 0x000fe40005000000 */
[----:B------:R-:W-:-:S02]  /*a500*/  ISETP.GE.AND P2, PT, R21, R94, PT ;  /* 0x0000005e1500720c */ /* 0x000fc40003f46270 */
[----:B------:R-:W-:Y:S02]  /*a510*/  LOP3.LUT R17, R3, 0x18, R92, 0xfe, !PT ;  /* 0x0000001803117812 */ /* 0x000fe400078efe5c */
[----:B------:R-:W-:Y:S02]  /*a520*/  FSEL R63, R13, -INF , !P4 ;  /* 0xff8000000d3f7808 */ /* 0x000fe40006000000 */
[----:B------:R-:W-:Y:S02]  /*a530*/  IADD3 R13, R119, 0x41, RZ ;  /* 0x00000041770d7810 */ /* 0x000fe40007ffe0ff */
[----:B------:R-:W-:Y:S02]  /*a540*/  FSEL R100, R15, -INF , !P2 ;  /* 0xff8000000f647808 */ /* 0x000fe40005000000 */
[C---:B------:R-:W-:Y:S02]  /*a550*/  ISETP.GE.AND P4, PT, R17.reuse, R93, PT ;  /* 0x0000005d1100720c */ /* 0x040fe40003f86270 */
[----:B------:R-:W-:-:S02]  /*a560*/  ISETP.GE.AND P2, PT, R17, R94, PT ;  /* 0x0000005e1100720c */ /* 0x000fc40003f46270 */
[----:B------:R-:W-:Y:S02]  /*a570*/  FSEL R17, R36, -INF , !P6 ;  /* 0xff80000024117808 */ /* 0x000fe40007000000 */
[----:B------:R-:W-:Y:S02]  /*a580*/  ISETP.GE.AND P6, PT, R13, R93, PT ;  /* 0x0000005d0d00720c */ /* 0x000fe40003fc6270 */
[----:B------:R-:W-:Y:S02]  /*a590*/  FSEL R25, R32, -INF , !P0 ;  /* 0xff80000020197808 */ /* 0x000fe40004000000 */
[----:B------:R-:W-:Y:S02]  /*a5a0*/  FSEL R39, R9, -INF , !P6 ;  /* 0xff80000009277808 */ /* 0x000fe40007000000 */
[----:B------:R-:W-:Y:S02]  /*a5b0*/  ISETP.GE.AND P0, PT, R13, R94, PT ;  /* 0x0000005e0d00720c */ /* 0x000fe40003f06270 */
[----:B------:R-:W-:-:S02]  /*a5c0*/  LOP3.LUT R9, R3, 0x28, R92, 0xfe, !PT ;  /* 0x0000002803097812 */ /* 0x000fc400078efe5c */
[----:B------:R-:W-:Y:S02]  /*a5d0*/  FSEL R64, R11, -INF , !P0 ;  /* 0xff8000000b407808 */ /* 0x000fe40004000000 */
[----:B------:R-:W-:Y:S02]  /*a5e0*/  LOP3.LUT R15, R3, 0x20, R92, 0xfe, !PT ;  /* 0x00000020030f7812 */ /* 0x000fe400078efe5c */
[CC--:B------:R-:W-:Y:S02]  /*a5f0*/  ISETP.GE.AND P3, PT, R9.reuse, R93.reuse, PT ;  /* 0x0000005d0900720c */ /* 0x0c0fe40003f66270 */
[----:B------:R-:W-:Y:S02]  /*a600*/  ISETP.GE.AND P0, PT, R9, R94, PT ;  /* 0x0000005e0900720c */ /* 0x000fe40003f06270 */
[----:B------:R-:W-:Y:S02]  /*a610*/  IADD3 R9, R119, 0x49, RZ ;  /* 0x0000004977097810 */ /* 0x000fe40007ffe0ff */
[----:B------:R-:W-:-:S02]  /*a620*/  ISETP.GE.AND P5, PT, R15, R93, PT ;  /* 0x0000005d0f00720c */ /* 0x000fc40003fa6270 */
[----:B------:R-:W-:Y:S02]  /*a630*/  FSEL R27, R28, -INF , !P4 ;  /* 0xff8000001c1b7808 */ /* 0x000fe40006000000 */
[----:B------:R-:W-:Y:S02]  /*a640*/  ISETP.GE.AND P4, PT, R9, R93, PT ;  /* 0x0000005d0900720c */ /* 0x000fe40003f86270 */
[----:B------:R-:W-:Y:S02]  /*a650*/  FSEL R103, R24, -INF , !P5 ;  /* 0xff80000018677808 */ /* 0x000fe40006800000 */
[-C--:B------:R-:W-:Y:S02]  /*a660*/  ISETP.GE.AND P6, PT, R15, R94.reuse, PT ;  /* 0x0000005e0f00720c */ /* 0x080fe40003fc6270 */
[----:B------:R-:W-:Y:S02]  /*a670*/  FSEL R43, R5, -INF , !P4 ;  /* 0xff800000052b7808 */ /* 0x000fe40006000000 */
[----:B------:R-:W-:-:S02]  /*a680*/  ISETP.GE.AND P5, PT, R9, R94, PT ;  /* 0x0000005e0900720c */ /* 0x000fc40003fa6270 */
        /* <DEDUP_REMOVED lines=8> */
[----:B------:R-:W-:Y:S02]  /*a710*/  IADD3 R5, R119, 0x51, RZ ;  /* 0x0000005177057810 */ /* 0x000fe40007ffe0ff */
[----:B------:R-:W-:Y:S02]  /*a720*/  FSEL R105, R20, -INF , !P3 ;  /* 0xff80000014697808 */ /* 0x000fe40005800000 */
[----:B------:R-:W-:Y:S02]  /*a730*/  FSEL R99, R16, -INF , !P2 ;  /* 0xff80000010637808 */ /* 0x000fe40005000000 */
        /* <DEDUP_REMOVED lines=15> */
[-C--:B------:R-:W-:Y:S02]  /*a830*/  ISETP.GE.AND P3, PT, R7, R94.reuse, PT ;  /* 0x0000005e0700720c */ /* 0x080fe40003f66270 */
        /* <DEDUP_REMOVED lines=11> */
[-C--:B------:R-:W-:Y:S02]  /*a8f0*/  ISETP.GE.AND P5, PT, R7, R93.reuse, PT ;  /* 0x0000005d0700720c */ /* 0x080fe40003fa6270 */
[----:B------:R-:W-:Y:S02]  /*a900*/  ISETP.GE.AND P4, PT, R5, R93, PT ;  /* 0x0000005d0500720c */ /* 0x000fe40003f86270 */
[----:B------:R-:W-:Y:S02]  /*a910*/  LOP3.LUT R4, R3, 0x60, R92, 0xfe, !PT ;  /* 0x0000006003047812 */ /* 0x000fe400078efe5c */
[----:B------:R-:W-:-:S02]  /*a920*/  FSEL R53, R53, -INF , !P6 ;  /* 0xff80000035357808 */ /* 0x000fc40007000000 */
[----:B------:R-:W-:Y:S02]  /*a930*/  FSEL R96, R6, -INF , !P2 ;  /* 0xff80000006607808 */ /* 0x000fe40005000000 */
[----:B------:R-:W-:Y:S02]  /*a940*/  FSEL R55, R49, -INF , !P4 ;  /* 0xff80000031377808 */ /* 0x000fe40006000000 */
[----:B------:R-:W-:Y:S02]  /*a950*/  FSEL R65, R56, -INF , !P5 ;  /* 0xff80000038417808 */ /* 0x000fe40006800000 */
[-C--:B------:R-:W-:Y:S02]  /*a960*/  ISETP.GE.AND P6, PT, R7, R94.reuse, PT ;  /* 0x0000005e0700720c */ /* 0x080fe40003fc6270 */
[C---:B------:R-:W-:Y:S02]  /*a970*/  ISETP.GE.AND P2, PT, R4.reuse, R93, PT ;  /* 0x0000005d0400720c */ /* 0x040fe40003f46270 */
[----:B------:R-:W-:-:S02]  /*a980*/  ISETP.GE.AND P4, PT, R4, R94, PT ;  /* 0x0000005e0400720c */ /* 0x000fc40003f86270 */
[----:B------:R-:W-:Y:S02]  /*a990*/  ISETP.GE.AND P5, PT, R5, R94, PT ;  /* 0x0000005e0500720c */ /* 0x000fe40003fa6270 */
[----:B------:R-:W-:Y:S02]  /*a9a0*/  LOP3.LUT R4, R3, 0x68, R92, 0xfe, !PT ;  /* 0x0000006803047812 */ /* 0x000fe400078efe5c */
[----:B------:R-:W-:Y:S02]  /*a9b0*/  IADD3 R8, R119, 0x69, RZ ;  /* 0x0000006977087810 */ /* 0x000fe40007ffe0ff */
[----:B------:R-:W-:Y:S02]  /*a9c0*/  FSEL R58, R58, -INF , !P6 ;  /* 0xff8000003a3a7808 */ /* 0x000fe40007000000 */
[----:B------:R-:W-:Y:S02]  /*a9d0*/  FSEL R38, R51, -INF , !P5 ;  /* 0xff80000033267808 */ /* 0x000fe40006800000 */
[----:B------:R-:W-:-:S02]  /*a9e0*/  ISETP.GE.AND P6, PT, R4, R93, PT ;  /* 0x0000005d0400720c */ /* 0x000fc40003fc6270 */
[----:B------:R-:W-:Y:S02]  /*a9f0*/  ISETP.GE.AND P5, PT, R4, R94, PT ;  /* 0x0000005e0400720c */ /* 0x000fe40003fa6270 */
[----:B------:R-:W-:Y:S02]  /*aa00*/  FSEL R95, R52, -INF , !P3 ;  /* 0xff800000345f7808 */ /* 0x000fe40005800000 */
[----:B------:R-:W-:Y:S02]  /*aa10*/  ISETP.GE.AND P3, PT, R8, R93, PT ;  /* 0x0000005d0800720c */ /* 0x000fe40003f66270 */
[----:B------:R-:W-:Y:S02]  /*aa20*/  LOP3.LUT R4, R3, 0x70, R92, 0xfe, !PT ;  /* 0x0000007003047812 */ /* 0x000fe400078efe5c */
[----:B------:R-:W-:Y:S02]  /*aa30*/  FSEL R54, R54, -INF , !P0 ;  /* 0xff80000036367808 */ /* 0x000fe40004000000 */
[----:B------:R-:W-:-:S02]  /*aa40*/  FSEL R49, R45, -INF , !P3 ;  /* 0xff8000002d317808 */ /* 0x000fc40005800000 */
[C---:B------:R-:W-:Y:S02]  /*aa50*/  ISETP.GE.AND P3, PT, R4.reuse, R93, PT ;  /* 0x0000005d0400720c */ /* 0x040fe40003f66270 */
[-C--:B------:R-:W-:Y:S02]  /*aa60*/  ISETP.GE.AND P0, PT, R4, R94.reuse, PT ;  /* 0x0000005e0400720c */ /* 0x080fe40003f06270 */
[----:B------:R-:W1:Y:S01]  /*aa70*/  LDSM.16.M88.4 R4, [R134+0x2c00] ;  /* 0x002c00008604783b */ /* 0x000e620000000200 */
[----:B------:R-:W-:Y:S02]  /*aa80*/  FSEL R97, R48, -INF , !P2 ;  /* 0xff80000030617808 */ /* 0x000fe40005000000 */
[----:B------:R-:W-:Y:S02]  /*aa90*/  ISETP.GE.AND P2, PT, R8, R94, PT ;  /* 0x0000005e0800720c */ /* 0x000fe40003f46270 */
[----:B------:R-:W-:Y:S02]  /*aaa0*/  IADD3 R8, R119, 0x71, RZ ;  /* 0x0000007177087810 */ /* 0x000fe40007ffe0ff */
[----:B------:R-:W-:-:S02]  /*aab0*/  FSEL R50, R50, -INF , !P4 ;  /* 0xff80000032327808 */ /* 0x000fc40006000000 */
[----:B------:R-:W-:Y:S02]  /*aac0*/  FSEL R33, R47, -INF , !P2 ;  /* 0xff8000002f217808 */ /* 0x000fe40005000000 */
[C---:B------:R-:W-:Y:S02]  /*aad0*/  ISETP.GE.AND P2, PT, R8.reuse, R93, PT ;  /* 0x0000005d0800720c */ /* 0x040fe40003f46270 */
[----:B------:R-:W-:Y:S02]  /*aae0*/  ISETP.GE.AND P4, PT, R8, R94, PT ;  /* 0x0000005e0800720c */ /* 0x000fe40003f86270 */
[----:B------:R-:W2:Y:S01]  /*aaf0*/  LDSM.16.M88.4 R8, [R124] ;  /* 0x000000007c08783b */ /* 0x000ea20000000200 */
[----:B------:R-:W-:Y:S01]  /*ab00*/  FSEL R47, R44, -INF , !P6 ;  /* 0xff8000002c2f7808 */ /* 0x000fe20007000000 */
[----:B------:R-:W-:-:S04]  /*ab10*/  DEPBAR.LE SB0, 0x0 ;  /* 0x000080000000791a */ /* 0x000fc80000000000 */
[----:B------:R-:W-:Y:S02]  /*ab20*/  LOP3.LUT R92, R3, 0x78, R92, 0xfe, !PT ;  /* 0x00000078035c7812 */ /* 0x000fe400078efe5c */
[----:B------:R-:W-:Y:S02]  /*ab30*/  IADD3 R119, R119, 0x79, RZ ;  /* 0x0000007977777810 */ /* 0x000fe40007ffe0ff */
[----:B------:R-:W-:Y:S01]  /*ab40*/  FSEL R40, R46, -INF , !P5 ;  /* 0xff8000002e287808 */ /* 0x000fe20006800000 */
[----:B------:R-:W-:Y:S01]  /*ab50*/  BAR.SYNC.DEFER_BLOCKING 0x0 ;  /* 0x0000000000007b1d */ /* 0x000fe20000010000 */
[-C--:B------:R-:W-:Y:S02]  /*ab60*/  ISETP.GE.AND P6, PT, R92, R93.reuse, PT ;  /* 0x0000005d5c00720c */ /* 0x080fe40003fc6270 */
[----:B------:R-:W-:Y:S01]  /*ab70*/  ISETP.GE.AND P5, PT, R119, R93, PT ;  /* 0x0000005d7700720c */ /* 0x000fe20003fa6270 */
[C---:B-1----:R-:W-:Y:S08]  /*ab80*/  HMMA.16816.F32.BF16 R12, R88.reuse, R4, RZ ;  /* 0x00000004580c723c */ /* 0x042ff000000418ff */
[----:B------:R-:W-:Y:S11]  /*ab90*/  HMMA.16816.F32.BF16 R4, R88, R6, RZ ;  /* 0x000000065804723c */ /* 0x000ff600000418ff */
[----:B------:R-:W-:Y:S05]  /*aba0*/  @!UPT UIADD3 URZ, URZ, URZ, URZ ;  /* 0x0000003f3f3ff290 */ /* 0x000fea000fffe03f */
[C---:B--2---:R-:W-:Y:S08]  /*abb0*/  HMMA.16816.F32.BF16 R12, R84.reuse, R8, R12 ;  /* 0x00000008540c723c */ /* 0x044ff0000004180c */
[----:B------:R-:W-:Y:S11]  /*abc0*/  HMMA.16816.F32.BF16 R4, R84, R10, R4 ;  /* 0x0000000a5404723c */ /* 0x000ff60000041804 */
[----:B------:R-:W-:Y:S05]  /*abd0*/  @!UPT UIADD3 URZ, URZ, URZ, URZ ;  /* 0x0000003f3f3ff290 */ /* 0x000fea000fffe03f */
[----:B------:R-:W-:Y:S02]  /*abe0*/  FSEL R44, R14, -INF , !P0 ;  /* 0xff8000000e2c7808 */ /* 0x000fe40004000000 */
[----:B------:R-:W-:Y:S02]  /*abf0*/  ISETP.GT.AND P0, PT, R146, R137, PT ;  /* 0x000000899200720c */ /* 0x000fe40003f04270 */
[----:B------:R-:W-:Y:S02]  /*ac00*/  FSEL R51, R12, -INF , !P3 ;  /* 0xff8000000c337808 */ /* 0x000fe40005800000 */
[----:B------:R-:W-:Y:S02]  /*ac10*/  FSEL R45, R13, -INF , !P2 ;  /* 0xff8000000d2d7808 */ /* 0x000fe40005000000 */
[-C--:B------:R-:W-:Y:S02]  /*ac20*/  ISETP.GE.AND P3, PT, R92, R94.reuse, PT ;  /* 0x0000005e5c00720c */ /* 0x080fe40003f66270 */
[----:B------:R-:W-:-:S02]  /*ac30*/  ISETP.GE.AND P2, PT, R119, R94, PT ;  /* 0x0000005e7700720c */ /* 0x000fc40003f46270 */
        /* <DEDUP_REMOVED lines=56> */
[----:B------:R-:W-:Y:S01]  /*afc0*/  IMAD.IADD R7, R9, 0x1, R6 ;  /* 0x0000000109077824 */ /* 0x000fe200078e0206 */
[----:B------:R-:W-:Y:S01]  /*afd0*/  MOV R6, R8 ;  /* 0x0000000800067202 */ /* 0x000fe20000000f00 */
[----:B--2---:R-:W-:-:S04]  /*afe0*/  IMAD.IADD R4, R4, 0x1, -R5 ;  /* 0x0000000104047824 */ /* 0x004fc800078e0a05 */
[----:B------:R-:W-:Y:S01]  /*aff0*/  IMAD.WIDE.U32 R6, R4, c[0x0][0x180], R6 ;  /* 0x0000600004067a25 */ /* 0x000fe200078e0006 */
[----:B------:R-:W-:-:S05]  /*b000*/  SHF.R.S32.HI R3, RZ, 0x1f, R4 ;  /* 0x0000001fff037819 */ /* 0x000fca0000011404 */
[----:B------:R-:W-:-:S04]  /*b010*/  IMAD R3, R3, c[0x0][0x180], RZ ;  /* 0x0000600003037a24 */ /* 0x000fc800078e02ff */
[----:B------:R-:W-:-:S04]  /*b020*/  IMAD R3, R4, c[0x0][0x184], R3 ;  /* 0x0000610004037a24 */ /* 0x000fc800078e0203 */
[----:B------:R-:W-:Y:S01]  /*b030*/  IMAD.IADD R4, R7, 0x1, R3 ;  /* 0x0000000107047824 */ /* 0x000fe200078e0203 */
[----:B------:R-:W-:Y:S05]  /*b040*/  BRA `(.L_x_4885) ;  /* 0x0000003000007947 */ /* 0x000fea0003800000 */
.L_x_4884:
[----:B------:R-:W-:-:S05]  /*b050*/  IMAD.MOV.U32 R6, RZ, RZ, c[0x0][0x198] ;  /* 0x00006600ff067624 */ /* 0x000fca00078e00ff */
[----:B------:R-:W-:-:S04]  /*b060*/  LEA R6, -R6, RZ, 0x7 ;  /* 0x000000ff06067211 */ /* 0x000fc800078e39ff */
[----:B------:R-:W-:Y:S02]  /*b070*/  SHF.R.S32.HI R4, RZ, 0x1f, R6 ;  /* 0x0000001fff047819 */ /* 0x000fe40000011406 */
.L_x_4885:
        /* <DEDUP_REMOVED lines=20> */
.L_x_4883:
[----:B------:R-:W-:Y:S01]  /*b1c0*/  FMNMX.FTZ R3, R0, R111, !PT ;  /* 0x0000006f00037209 */ /* 0x000fe20007810000 */
[----:B-1----:R-:W-:Y:S01]  /*b1d0*/  LDSM.16.MT88.4 R8, [R132+0x3000] ;  /* 0x003000008408783b */ /* 0x002fe20000004200 */
        /* <DEDUP_REMOVED lines=73> */
[----:B------:R-:W-:Y:S02]  /*b670*/  FSETP.NEU.FTZ.AND P2, PT, R3, -INF , PT ;  /* 0xff8000000300780b */ /* 0x000fe40003f5d000 */
[C---:B------:R-:W-:Y:S01]  /*b680*/  FSETP.NEU.FTZ.AND P3, PT, R32.reuse, -INF , PT ;  /* 0xff8000002000780b */ /* 0x040fe20003f7d000 */
[C---:B------:R-:W-:Y:S01]  /*b690*/  FMUL.FTZ R46, R32.reuse, c[0x0][0x23c] ;  /* 0x00008f00202e7a20 */ /* 0x040fe20000410000 */
[----:B------:R-:W-:Y:S02]  /*b6a0*/  FSEL R35, R35, RZ, P2 ;  /* 0x000000ff23237208 */ /* 0x000fe40001000000 */
[----:B------:R-:W-:Y:S02]  /*b6b0*/  FSEL R5, R32, RZ, P3 ;  /* 0x000000ff20057208 */ /* 0x000fe40001800000 */
[----:B------:R-:W-:Y:S01]  /*b6c0*/  FSEL R119, R3, RZ, P2 ;  /* 0x000000ff03777208 */ /* 0x000fe20001000000 */
[----:B------:R-:W-:Y:S01]  /*b6d0*/  FFMA.FTZ R92, R120, c[0x0][0x23c], -R35 ;  /* 0x00008f00785c7a23 */ /* 0x000fe20000010823 */
[----:B------:R-:W-:Y:S01]  /*b6e0*/  FSEL R46, R46, RZ, P3 ;  /* 0x000000ff2e2e7208 */ /* 0x000fe20001800000 */
[----:B------:R-:W-:-:S02]  /*b6f0*/  FADD.FTZ R120, R2, -R5 ;  /* 0x8000000502787221 */ /* 0x000fc40000010000 */
[----:B------:R-:W-:Y:S02]  /*b700*/  FADD.FTZ R119, R0, -R119 ;  /* 0x8000007700777221 */ /* 0x000fe40000010000 */
        /* <DEDUP_REMOVED lines=8> */
[----:B------:R-:W-:Y:S02]  /*b790*/  FMUL.FTZ R120, R120, c[0x0][0x23c] ;  /* 0x00008f0078787a20 */ /* 0x000fe40000410000 */
[----:B------:R-:W-:Y:S02]  /*b7a0*/  FMUL.FTZ R119, R119, c[0x0][0x23c] ;  /* 0x00008f0077777a20 */ /* 0x000fe40000410000 */
[----:B------:R-:W-:Y:S01]  /*b7b0*/  FFMA.FTZ R2, R122, c[0x0][0x23c], -R35 ;  /* 0x00008f007a027a23 */ /* 0x000fe20000010823 */
[----:B------:R-:W1:Y:S01]  /*b7c0*/  MUFU.EX2 R117, R117 ;  /* 0x0000007500757308 */ /* 0x000e620000000800 */
[--C-:B------:R-:W-:Y:S02]  /*b7d0*/  FFMA.FTZ R113, R25, c[0x0][0x23c], -R46.reuse ;  /* 0x00008f0019717a23 */ /* 0x100fe4000001082e */
[--C-:B------:R-:W-:Y:S02]  /*b7e0*/  FFMA.FTZ R85, R27, c[0x0][0x23c], -R46.reuse ;  /* 0x00008f001b557a23 */ /* 0x100fe4000001082e */
[----:B------:R-:W2:Y:S01]  /*b7f0*/  LDSM.16.MT88.4 R24, [R132+0x3400] ;  /* 0x003400008418783b */ /* 0x000ea20000004200 */
[----:B------:R-:W-:-:S02]  /*b800*/  FFMA.FTZ R84, R107, c[0x0][0x23c], -R46 ;  /* 0x00008f006b547a23 */ /* 0x000fc4000001082e */
[----:B------:R-:W-:Y:S01]  /*b810*/  MUFU.EX2 R93, R93 ;  /* 0x0000005d005d7308 */ /* 0x000fe20000000800 */
        /* <DEDUP_REMOVED lines=13> */
[--C-:B------:R-:W-:Y:S01]  /*b8f0*/  FFMA.FTZ R90, R110, c[0x0][0x23c], -R35.reuse ;  /* 0x00008f006e5a7a23 */ /* 0x100fe20000010823 */
[----:B------:R-:W-:Y:S01]  /*b900*/  MUFU.EX2 R111, R111 ;  /* 0x0000006f006f7308 */ /* 0x000fe20000000800 */
[----:B---3--:R-:W-:Y:S01]  /*b910*/  F2FP.BF16.PACK_AB R18, R48, R93 ;  /* 0x0000005d3012723e */ /* 0x008fe200000010ff */
[----:B------:R-:W-:-:S02]  /*b920*/  FFMA.FTZ R86, R30, c[0x0][0x23c], -R35 ;  /* 0x00008f001e567a23 */ /* 0x000fc40000010823 */
[--C-:B------:R-:W-:Y:S02]  /*b930*/  FFMA.FTZ R91, R106, c[0x0][0x23c], -R35.reuse ;  /* 0x00008f006a5b7a23 */ /* 0x100fe40000010823 */
[--C-:B------:R-:W-:Y:S02]  /*b940*/  FFMA.FTZ R59, R59, c[0x0][0x23c], -R46.reuse ;  /* 0x00008f003b3b7a23 */ /* 0x100fe4000001082e */
[----:B------:R-:W3:Y:S01]  /*b950*/  MUFU.EX2 R120, R120 ;  /* 0x0000007800787308 */ /* 0x000ee20000000800 */
[----:B-1----:R-:W-:Y:S01]  /*b960*/  F2FP.BF16.PACK_AB R17, R92, R115 ;  /* 0x000000735c11723e */ /* 0x002fe200000010ff */
[----:B------:R-:W-:Y:S02]  /*b970*/  FFMA.FTZ R49, R49, c[0x0][0x23c], -R46 ;  /* 0x00008f0031317a23 */ /* 0x000fe4000001082e */
[--C-:B------:R-:W-:Y:S02]  /*b980*/  FFMA.FTZ R50, R50, c[0x0][0x23c], -R35.reuse ;  /* 0x00008f0032327a23 */ /* 0x100fe40000010823 */
[----:B------:R-:W-:-:S02]  /*b990*/  FFMA.FTZ R33, R33, c[0x0][0x23c], -R35 ;  /* 0x00008f0021217a23 */ /* 0x000fc40000010823 */
[----:B------:R-:W1:Y:S01]  /*b9a0*/  MUFU.EX2 R119, R119 ;  /* 0x0000007700777308 */ /* 0x000e620000000800 */
[--C-:B------:R-:W-:Y:S02]  /*b9b0*/  FFMA.FTZ R45, R45, c[0x0][0x23c], -R46.reuse ;  /* 0x00008f002d2d7a23 */ /* 0x100fe4000001082e */
[----:B------:R-:W-:Y:S02]  /*b9c0*/  FFMA.FTZ R41, R41, c[0x0][0x23c], -R46 ;  /* 0x00008f0029297a23 */ /* 0x000fe4000001082e */
[----:B------:R-:W-:-:S03]  /*b9d0*/  FFMA.FTZ R42, R42, c[0x0][0x23c], -R35 ;  /* 0x00008f002a2a7a23 */ /* 0x000fc60000010823 */
[----:B------:R-:W4:Y:S01]  /*b9e0*/  MUFU.EX2 R2, R2 ;  /* 0x0000000200027308 */ /* 0x000f220000000800 */
[-C--:B---3--:R-:W-:Y:S02]  /*b9f0*/  FMUL.FTZ R4, R68, R120.reuse ;  /* 0x0000007844047220 */ /* 0x088fe40000410000 */
[-C--:B------:R-:W-:Y:S02]  /*ba00*/  FMUL.FTZ R5, R69, R120.reuse ;  /* 0x0000007845057220 */ /* 0x080fe40000410000 */
[-C--:B------:R-:W-:Y:S02]  /*ba10*/  FMUL.FTZ R72, R72, R120.reuse ;  /* 0x0000007848487220 */ /* 0x080fe40000410000 */
[----:B------:R-:W-:Y:S01]  /*ba20*/  FMUL.FTZ R73, R73, R120 ;  /* 0x0000007849497220 */ /* 0x000fe20000410000 */
[----:B------:R-:W-:Y:S01]  /*ba30*/  MUFU.EX2 R113, R113 ;  /* 0x0000007100717308 */ /* 0x000fe20000000800 */
[-C--:B-1----:R-:W-:Y:S02]  /*ba40*/  FMUL.FTZ R6, R70, R119.reuse ;  /* 0x0000007746067220 */ /* 0x082fe40000410000 */
[----:B------:R-:W-:-:S02]  /*ba50*/  FMUL.FTZ R7, R71, R119 ;  /* 0x0000007747077220 */ /* 0x000fc40000410000 */
[-C--:B------:R-:W-:Y:S02]  /*ba60*/  FMUL.FTZ R74, R74, R119.reuse ;  /* 0x000000774a4a7220 */ /* 0x080fe40000410000 */
[----:B------:R-:W-:Y:S01]  /*ba70*/  FMUL.FTZ R75, R75, R119 ;  /* 0x000000774b4b7220 */ /* 0x000fe20000410000 */
[----:B----4-:R-:W-:Y:S01]  /*ba80*/  F2FP.BF16.PACK_AB R19, R2, R111 ;  /* 0x0000006f0213723e */ /* 0x010fe200000010ff */
[----:B------:R-:W1:Y:S01]  /*ba90*/  MUFU.EX2 R84, R84 ;  /* 0x0000005400547308 */ /* 0x000e620000000800 */
[-C--:B------:R-:W-:Y:S02]  /*baa0*/  FMUL.FTZ R12, R76, R120.reuse ;  /* 0x000000784c0c7220 */ /* 0x080fe40000410000 */
[-C--:B------:R-:W-:Y:S02]  /*bab0*/  FMUL.FTZ R13, R77, R120.reuse ;  /* 0x000000784d0d7220 */ /* 0x080fe40000410000 */
[-C--:B------:R-:W-:Y:S01]  /*bac0*/  FMUL.FTZ R14, R78, R119.reuse ;  /* 0x000000774e0e7220 */ /* 0x080fe20000410000 */
[----:B------:R-:W-:Y:S01]  /*bad0*/  HMMA.16816.F32.BF16 R4, R16, R8, R4 ;  /* 0x000000081004723c */ /* 0x000fe20000041804 */
[----:B------:R-:W-:Y:S01]  /*bae0*/  FMUL.FTZ R15, R79, R119 ;  /* 0x000000774f0f7220 */ /* 0x000fe20000410000 */
[----:B------:R-:W-:Y:S01]  /*baf0*/  MUFU.EX2 R85, R85 ;  /* 0x0000005500557308 */ /* 0x000fe20000000800 */
[----:B------:R-:W-:-:S02]  /*bb00*/  FMUL.FTZ R80, R80, R120 ;  /* 0x0000007850507220 */ /* 0x000fc40000410000 */
[-C--:B------:R-:W-:Y:S02]  /*bb10*/  FMUL.FTZ R81, R81, R120.reuse ;  /* 0x0000007851517220 */ /* 0x080fe40000410000 */
[-C--:B------:R-:W-:Y:S01]  /*bb20*/  FMUL.FTZ R82, R82, R119.reuse ;  /* 0x0000007752527220 */ /* 0x080fe20000410000 */
[C---:B------:R-:W-:Y:S01]  /*bb30*/  HMMA.16816.F32.BF16 R8, R16.reuse, R10, R72 ;  /* 0x0000000a1008723c */ /* 0x040fe20000041848 */
[-C--:B------:R-:W-:Y:S01]  /*bb40*/  FMUL.FTZ R83, R83, R119.reuse ;  /* 0x0000007753537220 */ /* 0x080fe20000410000 */
        /* <DEDUP_REMOVED lines=11> */
[--C-:B------:R-:W-:Y:S01]  /*bc00*/  FFMA.FTZ R94, R43, c[0x0][0x23c], -R46.reuse ;  /* 0x00008f002b5e7a23 */ /* 0x100fe2000001082e */
[----:B------:R-:W1:Y:S01]  /*bc10*/  MUFU.EX2 R88, R88 ;  /* 0x0000005800587308 */ /* 0x000e620000000800 */
[----:B------:R-:W-:Y:S02]  /*bc20*/  FADD.FTZ R48, R48, R93 ;  /* 0x0000005d30307221 */ /* 0x000fe40000010000 */
[----:B------:R-:W-:Y:S02]  /*bc30*/  FFMA.FTZ R43, R47, c[0x0][0x23c], -R46 ;  /* 0x00008f002f2b7a23 */ /* 0x000fe4000001082e */
[----:B---3--:R-:W-:Y:S01]  /*bc40*/  F2FP.BF16.PACK_AB R22, R52, R85 ;  /* 0x000000553416723e */ /* 0x008fe200000010ff */
[----:B------:R-:W-:-:S02]  /*bc50*/  FADD.FTZ R113, R113, R48 ;  /* 0x0000003071717221 */ /* 0x000fc40000010000 */
[----:B------:R-:W-:Y:S01]  /*bc60*/  MUFU.EX2 R87, R87 ;  /* 0x0000005700577308 */ /* 0x000fe20000000800 */
[----:B------:R-:W-:Y:S02]  /*bc70*/  FADD.FTZ R111, R111, R92 ;  /* 0x0000005c6f6f7221 */ /* 0x000fe40000010000 */
[--C-:B------:R-:W-:Y:S02]  /*bc80*/  FFMA.FTZ R47, R58, c[0x0][0x23c], -R35.reuse ;  /* 0x00008f003a2f7a23 */ /* 0x100fe40000010823 */
[----:B------:R-:W-:Y:S02]  /*bc90*/  FFMA.FTZ R92, R65, c[0x0][0x23c], -R46 ;  /* 0x00008f00415c7a23 */ /* 0x000fe4000001082e */
[----:B------:R-:W-:Y:S01]  /*bca0*/  FFMA.FTZ R58, R60, c[0x0][0x23c], -R35 ;  /* 0x00008f003c3a7a23 */ /* 0x000fe20000010823 */
[----:B------:R-:W3:Y:S01]  /*bcb0*/  MUFU.EX2 R0, R0 ;  /* 0x0000000000007308 */ /* 0x000ee20000000800 */
[----:B-1----:R-:W-:Y:S01]  /*bcc0*/  F2FP.BF16.PACK_AB R21, R88, R107 ;  /* 0x0000006b5815723e */ /* 0x002fe200000010ff */
[----:B------:R-:W-:-:S02]  /*bcd0*/  FADD.FTZ R2, R2, R111 ;  /* 0x0000006f02027221 */ /* 0x000fc40000010000 */
[----:B------:R-:W-:Y:S02]  /*bce0*/  FADD.FTZ R84, R84, R113 ;  /* 0x0000007154547221 */ /* 0x000fe40000010000 */
[----:B------:R-:W-:Y:S02]  /*bcf0*/  FADD.FTZ R107, R107, R2 ;  /* 0x000000026b6b7221 */ /* 0x000fe40000010000 */
[----:B------:R-:W-:Y:S01]  /*bd00*/  MUFU.EX2 R103, R103 ;  /* 0x0000006700677308 */ /* 0x000fe20000000800 */
[----:B------:R-:W-:Y:S02]  /*bd10*/  FFMA.FTZ R2, R51, c[0x0][0x23c], -R46 ;  /* 0x00008f0033027a23 */ /* 0x000fe4000001082e */
[----:B------:R-:W-:Y:S02]  /*bd20*/  FADD.FTZ R88, R88, R107 ;  /* 0x0000006b58587221 */ /* 0x000fe40000010000 */
[----:B------:R-:W-:Y:S02]  /*bd30*/  FADD.FTZ R85, R85, R84 ;  /* 0x0000005455557221 */ /* 0x000fe40000010000 */
[----:B------:R-:W-:Y:S01]  /*bd40*/  FFMA.FTZ R51, R38, c[0x0][0x23c], -R35 ;  /* 0x00008f0026337a23 */ /* 0x000fe20000010823 */
[----:B---3--:R-:W-:Y:S01]  /*bd50*/  F2FP.BF16.PACK_AB R23, R0, R87 ;  /* 0x000000570017723e */ /* 0x008fe200000010ff */
[----:B------:R-:W1:Y:S01]  /*bd60*/  MUFU.EX2 R112, R112 ;  /* 0x0000007000707308 */ /* 0x000e620000000800 */
[----:B------:R-:W-:-:S02]  /*bd70*/  FADD.FTZ R87, R87, R88 ;  /* 0x0000005857577221 */ /* 0x000fc40000010000 */
[----:B------:R-:W-:Y:S02]  /*bd80*/  FFMA.FTZ R38, R40, c[0x0][0x23c], -R35 ;  /* 0x00008f0028267a23 */ /* 0x000fe40000010823 */
[----:B------:R-:W-:Y:S01]  /*bd90*/  FADD.FTZ R52, R52, R85 ;  /* 0x0000005534347221 */ /* 0x000fe20000010000 */
[----:B--2---:R-:W-:Y:S01]  /*bda0*/  HMMA.16816.F32.BF16 R4, R20, R24, R4 ;  /* 0x000000181404723c */ /* 0x004fe20000041804 */
[----:B------:R-:W-:Y:S01]  /*bdb0*/  FADD.FTZ R0, R0, R87 ;  /* 0x0000005700007221 */ /* 0x000fe20000010000 */
[----:B------:R-:W-:Y:S01]  /*bdc0*/  MUFU.EX2 R89, R89 ;  /* 0x0000005900597308 */ /* 0x000fe20000000800 */
[----:B------:R-:W-:Y:S02]  /*bdd0*/  FFMA.FTZ R151, R37, c[0x0][0x23c], -R46 ;  /* 0x00008f0025977a23 */ /* 0x000fe4000001082e */
[----:B------:R-:W-:-:S03]  /*bde0*/  FFMA.FTZ R37, R44, c[0x0][0x23c], -R35 ;  /* 0x00008f002c257a23 */ /* 0x000fc60000010823 */
        /* <DEDUP_REMOVED lines=23> */
[----:B------:R3:W-:Y:S08]  /*bf60*/  MUFU.EX2 R48, R49 ;  /* 0x0000003100307308 */ /* 0x0007f00000000800 */
[----:B------:R-:W-:Y:S01]  /*bf70*/  MUFU.EX2 R92, R92 ;  /* 0x0000005c005c7308 */ /* 0x000fe20000000800 */
[----:B---3--:R-:W-:-:S07]  /*bf80*/  FFMA.FTZ R49, R54, c[0x0][0x23c], -R35 ;  /* 0x00008f0036317a23 */ /* 0x008fce0000010823 */
[----:B------:R-:W-:Y:S01]  /*bf90*/  MUFU.EX2 R47, R47 ;  /* 0x0000002f002f7308 */ /* 0x000fe20000000800 */
[----:B------:R-:W-:-:S07]  /*bfa0*/  FFMA.FTZ R54, R62, c[0x0][0x23c], -R35 ;  /* 0x00008f003e367a23 */ /* 0x000fce0000010823 */
[----:B------:R-:W-:Y:S01]  /*bfb0*/  MUFU.EX2 R58, R58 ;  /* 0x0000003a003a7308 */ /* 0x000fe20000000800 */
[C---:B-1----:R-:W-:Y:S07]  /*bfc0*/  HMMA.16816.F32.BF16 R4, R28.reuse, R24, R4 ;  /* 0x000000181c04723c */ /* 0x042fee0000041804 */
[----:B------:R-:W-:Y:S01]  /*bfd0*/  MUFU.EX2 R49, R49 ;  /* 0x0000003100317308 */ /* 0x000fe20000000800 */
[----:B------:R-:W-:Y:S01]  /*bfe0*/  FFMA.FTZ R25, R61, c[0x0][0x23c], -R46 ;  /* 0x00008f003d197a23 */ /* 0x000fe2000001082e */
[----:B------:R-:W-:Y:S01]  /*bff0*/  HMMA.16816.F32.BF16 R8, R28, R26, R8 ;  /* 0x0000001a1c08723c */ /* 0x000fe20000041808 */
[----:B------:R-:W-:-:S02]  /*c000*/  FFMA.FTZ R24, R98, c[0x0][0x23c], -R35 ;  /* 0x00008f0062187a23 */ /* 0x000fc40000010823 */
[----:B------:R-:W-:-:S03]  /*c010*/  FFMA.FTZ R98, R39, c[0x0][0x23c], -R46 ;  /* 0x00008f0027627a23 */ /* 0x000fc6000001082e */
[----:B------:R-:W-:Y:S01]  /*c020*/  MUFU.EX2 R54, R54 ;  /* 0x0000003600367308 */ /* 0x000fe20000000800 */
[--C-:B------:R-:W-:Y:S02]  /*c030*/  FFMA.FTZ R39, R55, c[0x0][0x23c], -R46.reuse ;  /* 0x00008f0037277a23 */ /* 0x100fe4000001082e */
[--C-:B------:R-:W-:Y:S01]  /*c040*/  FFMA.FTZ R26, R104, c[0x0][0x23c], -R35.reuse ;  /* 0x00008f00681a7a23 */ /* 0x100fe20000010823 */
[C---:B--2---:R-:W-:Y:S01]  /*c050*/  HMMA.16816.F32.BF16 R12, R28.reuse, R20, R12 ;  /* 0x000000141c0c723c */ /* 0x044fe2000004180c */
[--C-:B------:R-:W-:Y:S02]  /*c060*/  FFMA.FTZ R55, R64, c[0x0][0x23c], -R35.reuse ;  /* 0x00008f0040377a23 */ /* 0x100fe40000010823 */
[--C-:B------:R-:W-:Y:S01]  /*c070*/  FFMA.FTZ R61, R67, c[0x0][0x23c], -R46.reuse ;  /* 0x00008f00433d7a23 */ /* 0x100fe2000001082e */
[----:B------:R-:W-:Y:S01]  /*c080*/  MUFU.EX2 R25, R25 ;  /* 0x0000001900197308 */ /* 0x000fe20000000800 */
[--C-:B------:R-:W-:Y:S02]  /*c090*/  FFMA.FTZ R64, R96, c[0x0][0x23c], -R35.reuse ;  /* 0x00008f0060407a23 */ /* 0x100fe40000010823 */
[----:B------:R-:W-:Y:S01]  /*c0a0*/  FFMA.FTZ R20, R101, c[0x0][0x23c], -R46 ;  /* 0x00008f0065147a23 */ /* 0x000fe2000001082e */
[----:B------:R-:W-:Y:S01]  /*c0b0*/  HMMA.16816.F32.BF16 R16, R28, R22, R16 ;  /* 0x000000161c10723c */ /* 0x000fe20000041810 */
        /* <DEDUP_REMOVED lines=11> */
[----:B------:R-:W-:Y:S01]  /*c170*/  FFMA.FTZ R22, R97, c[0x0][0x23c], -R46 ;  /* 0x00008f0061167a23 */ /* 0x000fe2000001082e */
[----:B------:R-:W1:Y:S08]  /*c180*/  MUFU.EX2 R30, R30 ;  /* 0x0000001e001e7308 */ /* 0x000e700000000800 */
[----:B------:R-:W2:Y:S08]  /*c190*/  MUFU.EX2 R23, R23 ;  /* 0x0000001700177308 */ /* 0x000eb00000000800 */
[----:B------:R-:W3:Y:S01]  /*c1a0*/  MUFU.EX2 R29, R29 ;  /* 0x0000001d001d7308 */ /* 0x000ee20000000800 */
[----:B-1----:R-:W-:Y:S01]  /*c1b0*/  F2FP.BF16.PACK_AB R80, R25, R30 ;  /* 0x0000001e1950723e */ /* 0x002fe200000010ff */
[----:B------:R-:W-:-:S04]  /*c1c0*/  FADD.FTZ R30, R30, R89 ;  /* 0x000000591e1e7221 */ /* 0x000fc80000010000 */
[----:B------:R-:W-:Y:S02]  /*c1d0*/  FADD.FTZ R25, R25, R30 ;  /* 0x0000001e19197221 */ /* 0x000fe40000010000 */
        /* <DEDUP_REMOVED lines=12> */
[----:B------:R-:W4:Y:S08]  /*c2a0*/  MUFU.EX2 R55, R55 ;  /* 0x0000003700377308 */ /* 0x000f300000000800 */
[----:B------:R-:W-:Y:S08]  /*c2b0*/  MUFU.EX2 R64, R64 ;  /* 0x0000004000407308 */ /* 0x000ff00000000800 */
[----:B------:R-:W5:Y:S08]  /*c2c0*/  MUFU.EX2 R53, R53 ;  /* 0x0000003500357308 */ /* 0x000f700000000800 */
[----:B------:R-:W3:Y:S01]  /*c2d0*/  MUFU.EX2 R31, R31 ;  /* 0x0000001f001f7308 */ /* 0x000ee20000000800 */
[C---:B--2---:R-:W-:Y:S01]  /*c2e0*/  HMMA.16816.F32.BF16 R76, R80.reuse, R4, R12 ;  /* 0x00000004504c723c */ /* 0x044fe2000004180c */
[----:B------:R-:W2:Y:S06]  /*c2f0*/  LDSM.16.MT88.4 R12, [R132+0x4000] ;  /* 0x00400000840c783b */ /* 0x000eac0000004200 */
[----:B------:R-:W-:Y:S01]  /*c300*/  MUFU.EX2 R27, R27 ;  /* 0x0000001b001b7308 */ /* 0x000fe20000000800 */
[----:B-1----:R-:W-:Y:S01]  /*c310*/  F2FP.BF16.PACK_AB R4, R98, R61 ;  /* 0x0000003d6204723e */ /* 0x002fe200000010ff */
[----:B------:R-:W-:Y:S01]  /*c320*/  HMMA.16816.F32.BF16 R80, R80, R6, R16 ;  /* 0x000000065050723c */ /* 0x000fe20000041810 */
[----:B----4-:R-:W-:Y:S01]  /*c330*/  F2FP.BF16.PACK_AB R5, R55, R100 ;  /* 0x000000643705723e */ /* 0x010fe200000010ff */
[----:B------:R-:W1:Y:S04]  /*c340*/  LDSM.16.MT88.4 R16, [R132+0x4400] ;  /* 0x004400008410783b */ /* 0x000e680000004200 */
[----:B------:R-:W4:Y:S01]  /*c350*/  MUFU.EX2 R28, R28 ;  /* 0x0000001c001c7308 */ /* 0x000f220000000800 */
[----:B------:R-:W-:-:S02]  /*c360*/  F2FP.BF16.PACK_AB R6, R94, R59 ;  /* 0x0000003b5e06723e */ /* 0x000fc400000010ff */
[----:B-----5:R-:W-:-:S05]  /*c370*/  F2FP.BF16.PACK_AB R7, R53, R64 ;  /* 0x000000403507723e */ /* 0x020fca00000010ff */
[----:B------:R-:W-:Y:S02]  /*c380*/  MUFU.EX2 R22, R22 ;  /* 0x0000001600167308 */ /* 0x000fe40000000800 */
[C---:B---3--:R-:W-:Y:S06]  /*c390*/  HMMA.16816.F32.BF16 R76, R4.reuse, R8, R76 ;  /* 0x00000008044c723c */ /* 0x048fec000004184c */
[----:B------:R-:W3:Y:S02]  /*c3a0*/  MUFU.EX2 R39, R39 ;  /* 0x0000002700277308 */ /* 0x000ee40000000800 */
[C---:B------:R-:W-:Y:S01]  /*c3b0*/  HMMA.16816.F32.BF16 R80, R4.reuse, R10, R80 ;  /* 0x0000000a0450723c */ /* 0x040fe20000041850 */
[----:B------:R-:W-:Y:S05]  /*c3c0*/  LDSM.16.MT88.4 R8, [R132+0x4800] ;  /* 0x004800008408783b */ /* 0x000fea0000004200 */
[----:B------:R-:W-:Y:S02]  /*c3d0*/  MUFU.EX2 R43, R43 ;  /* 0x0000002b002b7308 */ /* 0x000fe40000000800 */
        /* <DEDUP_REMOVED lines=31> */
[C---:B------:R-:W-:Y:S02]  /*c5d0*/  HMMA.16816.F32.BF16 R68, R4.reuse, R8, R68 ;  /* 0x000000080444723c */ /* 0x040fe40000041844 */
[----:B------:R-:W3:Y:S05]  /*c5e0*/  MUFU.EX2 R30, R42 ;  /* 0x0000002a001e7308 */ /* 0x000eea0000000800 */
[----:B------:R-:W-:Y:S01]  /*c5f0*/  FADD.FTZ R8, R20, R25 ;  /* 0x0000001914087221 */ /* 0x000fe20000010000 */
[----:B------:R-:W-:Y:S01]  /*c600*/  HMMA.16816.F32.BF16 R72, R4, R10, R72 ;  /* 0x0000000a0448723c */ /* 0x000fe20000041848 */
[----:B------:R-:W-:Y:S02]  /*c610*/  FADD.FTZ R9, R21, R26 ;  /* 0x0000001a15097221 */ /* 0x000fe40000010000 */
[----:B------:R-:W-:-:S02]  /*c620*/  FADD.FTZ R8, R23, R8 ;  /* 0x0000000817087221 */ /* 0x000fc40000010000 */
[--C-:B------:R-:W-:Y:S02]  /*c630*/  FFMA.FTZ R20, R36, c[0x0][0x23c], -R35.reuse ;  /* 0x00008f0024147a23 */ /* 0x100fe40000010823 */
[----:B------:R-:W-:Y:S01]  /*c640*/  FFMA.FTZ R21, R34, c[0x0][0x23c], -R35 ;  /* 0x00008f0022157a23 */ /* 0x000fe20000010823 */
[C---:B-1----:R-:W-:Y:S01]  /*c650*/  HMMA.16816.F32.BF16 R76, R4.reuse, R16, R76 ;  /* 0x00000010044c723c */ /* 0x042fe2000004184c */
[----:B------:R-:W-:Y:S02]  /*c660*/  FADD.FTZ R61, R61, R8 ;  /* 0x000000083d3d7221 */ /* 0x000fe40000010000 */
[----:B------:R-:W-:Y:S01]  /*c670*/  FADD.FTZ R100, R100, R9 ;  /* 0x0000000964647221 */ /* 0x000fe20000010000 */
[----:B------:R-:W-:Y:S01]  /*c680*/  MUFU.EX2 R20, R20 ;  /* 0x0000001400147308 */ /* 0x000fe20000000800 */
[----:B------:R-:W1:Y:S01]  /*c690*/  LDSM.16.MT88.4 R8, [R131+0x4c00] ;  /* 0x004c00008308783b */ /* 0x000e620000004200 */
[----:B------:R-:W-:Y:S02]  /*c6a0*/  FADD.FTZ R98, R98, R61 ;  /* 0x0000003d62627221 */ /* 0x000fe40000010000 */
[----:B------:R-:W-:Y:S01]  /*c6b0*/  FADD.FTZ R55, R55, R100 ;  /* 0x0000006437377221 */ /* 0x000fe20000010000 */
[----:B------:R-:W-:Y:S01]  /*c6c0*/  HMMA.16816.F32.BF16 R80, R4, R18, R80 ;  /* 0x000000120450723c */ /* 0x000fe20000041850 */
[----:B------:R-:W-:-:S02]  /*c6d0*/  FADD.FTZ R17, R59, R98 ;  /* 0x000000623b117221 */ /* 0x000fc40000010000 */
[----:B------:R-:W4:Y:S01]  /*c6e0*/  MUFU.EX2 R21, R21 ;  /* 0x0000001500157308 */ /* 0x000f220000000800 */
[----:B------:R-:W-:Y:S02]  /*c6f0*/  FADD.FTZ R64, R64, R55 ;  /* 0x0000003740407221 */ /* 0x000fe40000010000 */
[----:B------:R-:W-:Y:S01]  /*c700*/  FADD.FTZ R17, R94, R17 ;  /* 0x000000115e117221 */ /* 0x000fe20000010000 */
[----:B------:R-:W-:Y:S01]  /*c710*/  F2FP.BF16.PACK_AB R4, R45, R2 ;  /* 0x000000022d04723e */ /* 0x000fe200000010ff */
[----:B------:R-:W-:Y:S01]  /*c720*/  FADD.FTZ R64, R53, R64 ;  /* 0x0000004035407221 */ /* 0x000fe20000010000 */
[----:B---3--:R-:W-:Y:S01]  /*c730*/  F2FP.BF16.PACK_AB R5, R30, R37 ;  /* 0x000000251e05723e */ /* 0x008fe200000010ff */
[----:B------:R-:W-:Y:S01]  /*c740*/  FADD.FTZ R16, R92, R17 ;  /* 0x000000115c107221 */ /* 0x000fe20000010000 */
[----:B------:R-:W-:Y:S01]  /*c750*/  F2FP.BF16.PACK_AB R6, R151, R0 ;  /* 0x000000009706723e */ /* 0x000fe200000010ff */
[----:B------:R-:W-:Y:S02]  /*c760*/  FADD.FTZ R47, R47, R64 ;  /* 0x000000402f2f7221 */ /* 0x000fe40000010000 */
[----:B------:R-:W-:-:S02]  /*c770*/  FADD.FTZ R16, R31, R16 ;  /* 0x000000101f107221 */ /* 0x000fc40000010000 */
[----:B------:R-:W-:Y:S01]  /*c780*/  FADD.FTZ R58, R58, R47 ;  /* 0x0000002f3a3a7221 */ /* 0x000fe20000010000 */
[----:B----4-:R-:W-:-:S03]  /*c790*/  F2FP.BF16.PACK_AB R7, R21, R20 ;  /* 0x000000141507723e */ /* 0x010fc600000010ff */
[----:B------:R-:W-:-:S04]  /*c7a0*/  FADD.FTZ R17, R49, R58 ;  /* 0x0000003a31117221 */ /* 0x000fc80000010000 */
[----:B------:R-:W-:Y:S01]  /*c7b0*/  FADD.FTZ R17, R54, R17 ;  /* 0x0000001136117221 */ /* 0x000fe20000010000 */
[----:B--2---:R-:W-:Y:S03]  /*c7c0*/  HMMA.16816.F32.BF16 R68, R4, R12, R68 ;  /* 0x0000000c0444723c */ /* 0x004fe60000041844 */
[----:B------:R-:W-:-:S04]  /*c7d0*/  FADD.FTZ R50, R50, R17 ;  /* 0x0000001132327221 */ /* 0x000fc80000010000 */
[----:B------:R-:W-:Y:S02]  /*c7e0*/  FADD.FTZ R51, R51, R50 ;  /* 0x0000003233337221 */ /* 0x000fe40000010000 */
[----:B------:R-:W-:Y:S01]  /*c7f0*/  FADD.FTZ R13, R27, R16 ;  /* 0x000000101b0d7221 */ /* 0x000fe20000010000 */
[----:B------:R-:W-:Y:S03]  /*c800*/  HMMA.16816.F32.BF16 R72, R4, R14, R72 ;  /* 0x0000000e0448723c */ /* 0x000fe60000041848 */
[----:B------:R-:W-:-:S04]  /*c810*/  FADD.FTZ R13, R28, R13 ;  /* 0x0000000d1c0d7221 */ /* 0x000fc80000010000 */
[----:B------:R-:W-:Y:S01]  /*c820*/  FADD.FTZ R12, R22, R13 ;  /* 0x0000000d160c7221 */ /* 0x000fe20000010000 */
[----:B-1----:R-:W-:Y:S03]  /*c830*/  HMMA.16816.F32.BF16 R76, R4, R8, R76 ;  /* 0x00000008044c723c */ /* 0x002fe6000004184c */
[----:B------:R-:W-:-:S04]  /*c840*/  FADD.FTZ R12, R39, R12 ;  /* 0x0000000c270c7221 */ /* 0x000fc80000010000 */
[----:B------:R-:W-:Y:S01]  /*c850*/  FADD.FTZ R9, R43, R12 ;  /* 0x0000000c2b097221 */ /* 0x000fe20000010000 */
[----:B------:R-:W-:Y:S01]  /*c860*/  HMMA.16816.F32.BF16 R80, R4, R10, R80 ;  /* 0x0000000a0450723c */ /* 0x000fe20000041850 */
        /* <DEDUP_REMOVED lines=9> */
[----:B------:R-:W-:Y:S02]  /*c900*/  FADD.FTZ R20, R20, R37 ;  /* 0x0000002514147221 */ /* 0x000fe40000010000 */
[----:B------:R-:W-:Y:S01]  /*c910*/  FADD.FTZ R151, R151, R0 ;  /* 0x0000000097977221 */ /* 0x000fe20000010000 */
[----:B------:R-:W-:Y:S01]  /*c920*/  MOV R0, R3 ;  /* 0x0000000300007202 */ /* 0x000fe20000000f00 */
[----:B------:R-:W-:-:S02]  /*c930*/  FADD.FTZ R152, R21, R20 ;  /* 0x0000001415987221 */ /* 0x000fc40000010000 */
.L_x_4880:
        /* <DEDUP_REMOVED lines=13> */
.L_x_4890:
        /* <DEDUP_REMOVED lines=65> */
.L_x_4887:
        /* <DEDUP_REMOVED lines=135> */
.L_x_4889:
        /* <DEDUP_REMOVED lines=18> */
.L_x_4888:
        /* <DEDUP_REMOVED lines=91> */
[----:B------:R-:W-:Y:S01]  /*dd60*/  FMUL.FTZ R3, R85, c[0x0][0x23c] ;  /* 0x00008f0055037a20 */ /* 0x000fe20000410000 */
[----:B------:R-:W-:Y:S01]  /*dd70*/  MOV R85, R2 ;  /* 0x0000000200557202 */ /* 0x000fe20000000f00 */
[--C-:B------:R-:W-:Y:S01]  /*dd80*/  FFMA.FTZ R108, R4, c[0x0][0x23c], -R87.reuse ;  /* 0x00008f00046c7a23 */ /* 0x100fe20000010857 */
[----:B------:R-:W-:Y:S01]  /*dd90*/  MUFU.EX2 R160, R160 ;  /* 0x000000a000a07308 */ /* 0x000fe20000000800 */
[--C-:B------:R-:W-:Y:S02]  /*dda0*/  FFMA.FTZ R105, R20, c[0x0][0x23c], -R87.reuse ;  /* 0x00008f0014697a23 */ /* 0x100fe40000010857 */
[--C-:B------:R-:W-:Y:S01]  /*ddb0*/  FFMA.FTZ R100, R21, c[0x0][0x23c], -R87.reuse ;  /* 0x00008f0015647a23 */ /* 0x100fe20000010857 */
[----:B--2---:R-:W-:Y:S01]  /*ddc0*/  FSEL R86, R88, RZ, P0 ;  /* 0x000000ff58567208 */ /* 0x004fe20000000000 */
[----:B---3--:R-:W-:Y:S01]  /*ddd0*/  FMUL.FTZ R68, R84, R68 ;  /* 0x0000004454447220 */ /* 0x008fe20000410000 */
[----:B------:R-:W-:Y:S01]  /*dde0*/  ISETP.GT.AND P0, PT, R146, R137, PT ;  /* 0x000000899200720c */ /* 0x000fe20003f04270 */
[----:B------:R-:W-:Y:S02]  /*ddf0*/  FMUL.FTZ R69, R84, R69 ;  /* 0x0000004554457220 */ /* 0x000fe40000410000 */
[--C-:B------:R-:W-:Y:S01]  /*de00*/  FFMA.FTZ R54, R54, c[0x0][0x23c], -R86.reuse ;  /* 0x00008f0036367a23 */ /* 0x100fe20000010856 */
[----:B------:R-:W2:Y:S01]  /*de10*/  MUFU.EX2 R3, R3 ;  /* 0x0000000300037308 */ /* 0x000ea20000000800 */
[C---:B------:R-:W-:Y:S02]  /*de20*/  FMUL.FTZ R72, R84.reuse, R72 ;  /* 0x0000004854487220 */ /* 0x040fe40000410000 */
[C---:B------:R-:W-:Y:S02]  /*de30*/  FMUL.FTZ R73, R84.reuse, R73 ;  /* 0x0000004954497220 */ /* 0x040fe40000410000 */
[C---:B------:R-:W-:Y:S02]  /*de40*/  FMUL.FTZ R76, R84.reuse, R76 ;  /* 0x0000004c544c7220 */ /* 0x040fe40000410000 */
[C---:B------:R-:W-:Y:S02]  /*de50*/  FMUL.FTZ R77, R84.reuse, R77 ;  /* 0x0000004d544d7220 */ /* 0x040fe40000410000 */
[C---:B------:R-:W-:Y:S01]  /*de60*/  FMUL.FTZ R80, R84.reuse, R80 ;  /* 0x0000005054507220 */ /* 0x040fe20000410000 */
[----:B------:R-:W3:Y:S01]  /*de70*/  MUFU.EX2 R108, R108 ;  /* 0x0000006c006c7308 */ /* 0x000ee20000000800 */
[----:B------:R-:W-:Y:S02]  /*de80*/  FMUL.FTZ R81, R84, R81 ;  /* 0x0000005154517220 */ /* 0x000fe40000410000 */
[--C-:B------:R-:W-:Y:S02]  /*de90*/  FFMA.FTZ R159, R7, c[0x0][0x23c], -R86.reuse ;  /* 0x00008f00079f7a23 */ /* 0x100fe40000010856 */
[--C-:B------:R-:W-:Y:S02]  /*dea0*/  FFMA.FTZ R112, R14, c[0x0][0x23c], -R86.reuse ;  /* 0x00008f000e707a23 */ /* 0x100fe40000010856 */
[--C-:B------:R-:W-:Y:S02]  /*deb0*/  FFMA.FTZ R113, R15, c[0x0][0x23c], -R86.reuse ;  /* 0x00008f000f717a23 */ /* 0x100fe40000010856 */
[--C-:B------:R-:W-:Y:S01]  /*dec0*/  FFMA.FTZ R99, R18, c[0x0][0x23c], -R86.reuse ;  /* 0x00008f0012637a23 */ /* 0x100fe20000010856 */
[----:B------:R-:W-:Y:S01]  /*ded0*/  MUFU.EX2 R159, R159 ;  /* 0x0000009f009f7308 */ /* 0x000fe20000000800 */
[--C-:B------:R-:W-:Y:S02]  /*dee0*/  FFMA.FTZ R106, R19, c[0x0][0x23c], -R86.reuse ;  /* 0x00008f00136a7a23 */ /* 0x100fe40000010856 */
[----:B------:R-:W-:Y:S02]  /*def0*/  FFMA.FTZ R154, R47, c[0x0][0x23c], -R86 ;  /* 0x00008f002f9a7a23 */ /* 0x000fe40000010856 */
[C---:B--2---:R-:W-:Y:S02]  /*df00*/  FMUL.FTZ R70, R3.reuse, R70 ;  /* 0x0000004603467220 */ /* 0x044fe40000410000 */
[C---:B------:R-:W-:Y:S02]  /*df10*/  FMUL.FTZ R71, R3.reuse, R71 ;  /* 0x0000004703477220 */ /* 0x040fe40000410000 */
[C---:B------:R-:W-:Y:S01]  /*df20*/  FMUL.FTZ R74, R3.reuse, R74 ;  /* 0x0000004a034a7220 */ /* 0x040fe20000410000 */
[----:B------:R-:W2:Y:S01]  /*df30*/  MUFU.EX2 R155, R155 ;  /* 0x0000009b009b7308 */ /* 0x000ea20000000800 */
[C---:B------:R-:W-:Y:S02]  /*df40*/  FMUL.FTZ R75, R3.reuse, R75 ;  /* 0x0000004b034b7220 */ /* 0x040fe40000410000 */
[----:B------:R-:W-:Y:S01]  /*df50*/  FMUL.FTZ R78, R3, R78 ;  /* 0x0000004e034e7220 */ /* 0x000fe20000410000 */
[----:B---3--:R-:W-:Y:S01]  /*df60*/  F2FP.BF16.PACK_AB R88, R153, R108 ;  /* 0x0000006c9958723e */ /* 0x008fe200000010ff */
[C---:B------:R-:W-:Y:S02]  /*df70*/  FMUL.FTZ R79, R3.reuse, R79 ;  /* 0x0000004f034f7220 */ /* 0x040fe40000410000 */
[C---:B------:R-:W-:Y:S02]  /*df80*/  FMUL.FTZ R82, R3.reuse, R82 ;  /* 0x0000005203527220 */ /* 0x040fe40000410000 */
[----:B------:R-:W-:Y:S01]  /*df90*/  FMUL.FTZ R83, R3, R83 ;  /* 0x0000005303537220 */ /* 0x000fe20000410000 */
[----:B------:R-:W-:Y:S01]  /*dfa0*/  MUFU.EX2 R110, R110 ;  /* 0x0000006e006e7308 */ /* 0x000fe20000000800 */
[----:B------:R-:W-:Y:S02]  /*dfb0*/  FFMA.FTZ R164, R84, R151, R108 ;  /* 0x0000009754a47223 */ /* 0x000fe4000001006c */
[----:B------:R-:W-:Y:S02]  /*dfc0*/  FFMA.FTZ R151, R46, c[0x0][0x23c], -R86 ;  /* 0x00008f002e977a23 */ /* 0x000fe40000010856 */
[----:B------:R-:W-:Y:S02]  /*dfd0*/  FADD.FTZ R163, R153, R164 ;  /* 0x000000a499a37221 */ /* 0x000fe40000010000 */
[----:B------:R-:W-:Y:S02]  /*dfe0*/  FFMA.FTZ R153, R49, c[0x0][0x23c], -R87 ;  /* 0x00008f0031997a23 */ /* 0x000fe40000010857 */
[----:B------:R-:W-:Y:S01]  /*dff0*/  FADD.FTZ R164, R160, R163 ;  /* 0x000000a3a0a47221 */ /* 0x000fe20000010000 */
[----:B------:R-:W-:Y:S01]  /*e000*/  MUFU.EX2 R111, R111 ;  /* 0x0000006f006f7308 */ /* 0x000fe20000000800 */
[--C-:B------:R-:W-:Y:S02]  /*e010*/  FFMA.FTZ R158, R6, c[0x0][0x23c], -R86.reuse ;  /* 0x00008f00069e7a23 */ /* 0x100fe40000010856 */
[----:B------:R-:W-:Y:S01]  /*e020*/  FFMA.FTZ R162, R10, c[0x0][0x23c], -R86 ;  /* 0x00008f000aa27a23 */ /* 0x000fe20000010856 */
[C---:B--2---:R-:W-:Y:S01]  /*e030*/  F2FP.BF16.PACK_AB R90, R155.reuse, R160 ;  /* 0x000000a09b5a723e */ /* 0x044fe200000010ff */
[--C-:B------:R-:W-:Y:S02]  /*e040*/  FFMA.FTZ R160, R52, c[0x0][0x23c], -R87.reuse ;  /* 0x00008f0034a07a23 */ /* 0x100fe40000010857 */
[----:B------:R-:W-:Y:S02]  /*e050*/  FADD.FTZ R163, R155, R164 ;  /* 0x000000a49ba37221 */ /* 0x000fe40000010000 */
        /* <DEDUP_REMOVED lines=17> */
[----:B------:R-:W-:Y:S01]  /*e170*/  FFMA.FTZ R158, R3, R152, R158 ;  /* 0x00000098039e7223 */ /* 0x000fe2000001009e */
[----:B------:R-:W-:Y:S01]  /*e180*/  MOV R3, R0 ;  /* 0x0000000000037202 */ /* 0x000fe20000000f00 */
[--C-:B------:R-:W-:Y:S02]  /*e190*/  FFMA.FTZ R152, R48, c[0x0][0x23c], -R87.reuse ;  /* 0x00008f0030987a23 */ /* 0x100fe40000010857 */
[----:B------:R-:W-:Y:S01]  /*e1a0*/  FADD.FTZ R161, R159, R158 ;  /* 0x0000009e9fa17221 */ /* 0x000fe20000010000 */
[----:B------:R-:W-:Y:S01]  /*e1b0*/  MUFU.EX2 R112, R112 ;  /* 0x0000007000707308 */ /* 0x000fe20000000800 */
[--C-:B------:R-:W-:Y:S02]  /*e1c0*/  FFMA.FTZ R158, R50, c[0x0][0x23c], -R86.reuse ;  /* 0x00008f00329e7a23 */ /* 0x100fe40000010856 */
[--C-:B------:R-:W-:Y:S02]  /*e1d0*/  FFMA.FTZ R159, R51, c[0x0][0x23c], -R86.reuse ;  /* 0x00008f00339f7a23 */ /* 0x100fe40000010856 */
[----:B------:R-:W-:Y:S01]  /*e1e0*/  LDSM.16.MT88.4 R48, [R131+0x3c00] ;  /* 0x003c00008330783b */ /* 0x000fe20000004200 */
[--C-:B------:R-:W-:Y:S02]  /*e1f0*/  FFMA.FTZ R108, R34, c[0x0][0x23c], -R86.reuse ;  /* 0x00008f00226c7a23 */ /* 0x100fe40000010856 */
[----:B------:R-:W-:Y:S02]  /*e200*/  FFMA.FTZ R121, R35, c[0x0][0x23c], -R86 ;  /* 0x00008f0023797a23 */ /* 0x000fe40000010856 */
[----:B------:R-:W2:Y:S01]  /*e210*/  MUFU.EX2 R113, R113 ;  /* 0x0000007100717308 */ /* 0x000ea20000000800 */
[--C-:B------:R-:W-:Y:S02]  /*e220*/  FFMA.FTZ R123, R36, c[0x0][0x23c], -R87.reuse ;  /* 0x00008f00247b7a23 */ /* 0x100fe40000010857 */
[----:B------:R-:W-:Y:S01]  /*e230*/  FFMA.FTZ R120, R37, c[0x0][0x23c], -R87 ;  /* 0x00008f0025787a23 */ /* 0x000fe20000010857 */
[----:B---3--:R-:W-:Y:S01]  /*e240*/  F2FP.BF16.PACK_AB R91, R157, R162 ;  /* 0x000000a29d5b723e */ /* 0x008fe200000010ff */
[----:B------:R-:W-:Y:S02]  /*e250*/  FADD.FTZ R162, R162, R161 ;  /* 0x000000a1a2a27221 */ /* 0x000fe40000010000 */
[--C-:B------:R-:W-:Y:S02]  /*e260*/  FFMA.FTZ R161, R53, c[0x0][0x23c], -R87.reuse ;  /* 0x00008f0035a17a23 */ /* 0x100fe40000010857 */
[----:B------:R-:W-:Y:S01]  /*e270*/  FADD.FTZ R157, R157, R162 ;  /* 0x000000a29d9d7221 */ /* 0x000fe20000010000 */
        /* <DEDUP_REMOVED lines=8> */
[--C-:B------:R-:W-:Y:S02]  /*e300*/  FFMA.FTZ R60, R60, c[0x0][0x23c], -R87.reuse ;  /* 0x00008f003c3c7a23 */ /* 0x100fe40000010857 */
[--C-:B------:R-:W-:Y:S03]  /*e310*/  FFMA.FTZ R61, R61, c[0x0][0x23c], -R87.reuse ;  /* 0x00008f003d3d7a23 */ /* 0x100fe60000010857 */
[----:B------:R-:W-:Y:S01]  /*e320*/  MUFU.EX2 R99, R99 ;  /* 0x0000006300637308 */ /* 0x000fe20000000800 */
[--C-:B------:R-:W-:Y:S02]  /*e330*/  FFMA.FTZ R64, R64, c[0x0][0x23c], -R87.reuse ;  /* 0x00008f0040407a23 */ /* 0x100fe40000010857 */
[--C-:B------:R-:W-:Y:S02]  /*e340*/  FFMA.FTZ R62, R62, c[0x0][0x23c], -R86.reuse ;  /* 0x00008f003e3e7a23 */ /* 0x100fe40000010856 */
[--C-:B------:R-:W-:Y:S05]  /*e350*/  FFMA.FTZ R63, R63, c[0x0][0x23c], -R86.reuse ;  /* 0x00008f003f3f7a23 */ /* 0x100fea0000010856 */
[----:B------:R-:W4:Y:S10]  /*e360*/  MUFU.EX2 R106, R106 ;  /* 0x0000006a006a7308 */ /* 0x000f340000000800 */
[----:B------:R-:W-:Y:S10]  /*e370*/  MUFU.EX2 R105, R105 ;  /* 0x0000006900697308 */ /* 0x000ff40000000800 */
[----:B------:R-:W5:Y:S01]  /*e380*/  MUFU.EX2 R100, R100 ;  /* 0x0000006400647308 */ /* 0x000f620000000800 */
[C---:B---3--:R-:W-:Y:S08]  /*e390*/  HMMA.16816.F32.BF16 R76, R88.reuse, R92, R76 ;  /* 0x0000005c584c723c */ /* 0x048ff0000004184c */
[----:B------:R-:W-:Y:S01]  /*e3a0*/  HMMA.16816.F32.BF16 R80, R88, R94, R80 ;  /* 0x0000005e5850723c */ /* 0x000fe20000041850 */
[----:B------:R-:W-:Y:S01]  /*e3b0*/  MUFU.EX2 R102, R102 ;  /* 0x0000006600667308 */ /* 0x000fe20000000800 */
[----:B------:R-:W3:Y:S05]  /*e3c0*/  LDSM.16.MT88.4 R92, [R132+0x3400] ;  /* 0x00340000845c783b */ /* 0x000eea0000004200 */
[----:B------:R-:W-:Y:S02]  /*e3d0*/  F2FP.BF16.PACK_AB R88, R111, R110 ;  /* 0x0000006e6f58723e */ /* 0x000fe400000010ff */
[----:B--2---:R-:W-:Y:S02]  /*e3e0*/  F2FP.BF16.PACK_AB R89, R113, R112 ;  /* 0x000000707159723e */ /* 0x004fe400000010ff */
[----:B------:R-:W-:Y:S01]  /*e3f0*/  MUFU.EX2 R103, R103 ;  /* 0x0000006700677308 */ /* 0x000fe20000000800 */
[----:B-1----:R-:W-:Y:S02]  /*e400*/  F2FP.BF16.PACK_AB R90, R97, R96 ;  /* 0x00000060615a723e */ /* 0x002fe400000010ff */
[----:B----4-:R-:W-:Y:S02]  /*e410*/  F2FP.BF16.PACK_AB R91, R106, R99 ;  /* 0x000000636a5b723e */ /* 0x010fe400000010ff */
[----:B-----5:R-:W-:Y:S05]  /*e420*/  F2FP.BF16.PACK_AB R44, R100, R105 ;  /* 0x00000069642c723e */ /* 0x020fea00000010ff */
[----:B------:R-:W-:Y:S10]  /*e430*/  MUFU.EX2 R101, R101 ;  /* 0x0000006500657308 */ /* 0x000ff40000000800 */
[----:B------:R-:W1:Y:S10]  /*e440*/  MUFU.EX2 R98, R98 ;  /* 0x0000006200627308 */ /* 0x000e740000000800 */
[----:B------:R-:W-:Y:S01]  /*e450*/  MUFU.EX2 R104, R104 ;  /* 0x0000006800687308 */ /* 0x000fe20000000800 */
[C---:B---3--:R-:W-:Y:S08]  /*e460*/  HMMA.16816.F32.BF16 R68, R88.reuse, R92, R68 ;  /* 0x0000005c5844723c */ /* 0x048ff00000041844 */
[C---:B------:R-:W-:Y:S01]  /*e470*/  HMMA.16816.F32.BF16 R72, R88.reuse, R94, R72 ;  /* 0x0000005e5848723c */ /* 0x040fe20000041848 */
[----:B------:R-:W2:Y:S01]  /*e480*/  MUFU.EX2 R107, R107 ;  /* 0x0000006b006b7308 */ /* 0x000ea20000000800 */
[----:B------:R-:W3:Y:S02]  /*e490*/  LDSM.16.MT88.4 R92, [R131+0x3400] ;  /* 0x00340000835c783b */ /* 0x000ee40000004200 */
[----:B-1----:R-:W-:Y:S07]  /*e4a0*/  F2FP.BF16.PACK_AB R46, R98, R101 ;  /* 0x00000065622e723e */ /* 0x002fee00000010ff */
[----:B------:R1:W-:Y:S10]  /*e4b0*/  MUFU.EX2 R84, R115 ;  /* 0x0000007300547308 */ /* 0x0003f40000000800 */
[----:B------:R-:W-:Y:S01]  /*e4c0*/  MUFU.EX2 R114, R114 ;  /* 0x0000007200727308 */ /* 0x000fe20000000800 */
[----:B--2---:R-:W-:Y:S09]  /*e4d0*/  F2FP.BF16.PACK_AB R47, R107, R104 ;  /* 0x000000686b2f723e */ /* 0x004ff200000010ff */
[----:B------:R-:W2:Y:S01]  /*e4e0*/  MUFU.EX2 R117, R117 ;  /* 0x0000007500757308 */ /* 0x000ea20000000800 */
[--C-:B-1----:R-:W-:Y:S02]  /*e4f0*/  FFMA.FTZ R115, R39, c[0x0][0x23c], -R86.reuse ;  /* 0x00008f0027737a23 */ /* 0x102fe40000010856 */
[--C-:B------:R-:W-:Y:S02]  /*e500*/  FFMA.FTZ R39, R41, c[0x0][0x23c], -R87.reuse ;  /* 0x00008f0029277a23 */ /* 0x100fe40000010857 */
[--C-:B------:R-:W-:Y:S05]  /*e510*/  FFMA.FTZ R41, R42, c[0x0][0x23c], -R86.reuse ;  /* 0x00008f002a297a23 */ /* 0x100fea0000010856 */
[----:B------:R-:W-:Y:S01]  /*e520*/  MUFU.EX2 R116, R116 ;  /* 0x0000007400747308 */ /* 0x000fe20000000800 */
[C---:B---3--:R-:W-:Y:S03]  /*e530*/  HMMA.16816.F32.BF16 R76, R88.reuse, R92, R76 ;  /* 0x0000005c584c723c */ /* 0x048fe6000004184c */
[--C-:B------:R-:W-:Y:S02]  /*e540*/  FFMA.FTZ R42, R43, c[0x0][0x23c], -R86.reuse ;  /* 0x00008f002b2a7a23 */ /* 0x100fe40000010856 */
[--C-:B------:R-:W-:Y:S01]  /*e550*/  FFMA.FTZ R43, R45, c[0x0][0x23c], -R87.reuse ;  /* 0x00008f002d2b7a23 */ /* 0x100fe20000010857 */
[----:B------:R-:W-:Y:S02]  /*e560*/  F2FP.BF16.PACK_AB R45, R103, R102 ;  /* 0x00000066672d723e */ /* 0x000fe400000010ff */
[----:B------:R-:W-:Y:S01]  /*e570*/  HMMA.16816.F32.BF16 R80, R88, R94, R80 ;  /* 0x0000005e5850723c */ /* 0x000fe20000041850 */
[----:B------:R-:W1:Y:S01]  /*e580*/  MUFU.EX2 R119, R119 ;  /* 0x0000007700777308 */ /* 0x000e620000000800 */
[----:B------:R-:W3:Y:S08]  /*e590*/  LDSM.16.MT88.4 R88, [R132+0x3800] ;  /* 0x003800008458783b */ /* 0x000ef00000004200 */
[----:B------:R-:W4:Y:S01]  /*e5a0*/  LDSM.16.MT88.4 R92, [R131+0x3800] ;  /* 0x00380000835c783b */ /* 0x000f220000004200 */
[----:B------:R-:W5:Y:S10]  /*e5b0*/  MUFU.EX2 R109, R109 ;  /* 0x0000006d006d7308 */ /* 0x000f740000000800 */
[----:B------:R-:W-:Y:S10]  /*e5c0*/  MUFU.EX2 R108, R108 ;  /* 0x0000006c006c7308 */ /* 0x000ff40000000800 */
[----:B------:R-:W1:Y:S10]  /*e5d0*/  MUFU.EX2 R121, R121 ;  /* 0x0000007900797308 */ /* 0x000e740000000800 */
[----:B------:R1:W-:Y:S01]  /*e5e0*/  MUFU.EX2 R155, R54 ;  /* 0x00000036009b7308 */ /* 0x0003e20000000800 */
[C---:B---3--:R-:W-:Y:S08]  /*e5f0*/  HMMA.16816.F32.BF16 R68, R44.reuse, R88, R68 ;  /* 0x000000582c44723c */ /* 0x048ff00000041844 */
[C---:B------:R-:W-:Y:S01]  /*e600*/  HMMA.16816.F32.BF16 R72, R44.reuse, R90, R72 ;  /* 0x0000005a2c48723c */ /* 0x040fe20000041848 */
[----:B------:R-:W-:Y:S01]  /*e610*/  MUFU.EX2 R123, R123 ;  /* 0x0000007b007b7308 */ /* 0x000fe20000000800 */
[----:B------:R-:W3:Y:S06]  /*e620*/  LDSM.16.MT88.4 R88, [R132+0x3c00] ;  /* 0x003c00008458783b */ /* 0x000eec0000004200 */
[C---:B----4-:R-:W-:Y:S03]  /*e630*/  HMMA.16816.F32.BF16 R76, R44.reuse, R92, R76 ;  /* 0x0000005c2c4c723c */ /* 0x050fe6000004184c */
[----:B------:R-:W4:Y:S01]  /*e640*/  MUFU.EX2 R120, R120 ;  /* 0x0000007800787308 */ /* 0x000f220000000800 */
[----:B-1----:R-:W-:Y:S04]  /*e650*/  LDSM.16.MT88.4 R52, [R131+0x4000] ;  /* 0x004000008334783b */ /* 0x002fe80000004200 */
[----:B------:R-:W-:Y:S05]  /*e660*/  HMMA.16816.F32.BF16 R80, R44, R94, R80 ;  /* 0x0000005e2c50723c */ /* 0x000fea0000041850 */
[----:B------:R-:W-:Y:S01]  /*e670*/  MUFU.EX2 R122, R122 ;  /* 0x0000007a007a7308 */ /* 0x000fe20000000800 */
[----:B------:R-:W1:Y:S01]  /*e680*/  LDSM.16.MT88.4 R92, [R132+0x4000] ;  /* 0x00400000845c783b */ /* 0x000e620000004200 */
[----:B--2---:R-:W-:Y:S02]  /*e690*/  F2FP.BF16.PACK_AB R44, R117, R114 ;  /* 0x00000072752c723e */ /* 0x004fe400000010ff */
[----:B------:R-:W-:Y:S03]  /*e6a0*/  F2FP.BF16.PACK_AB R45, R119, R116 ;  /* 0x00000074772d723e */ /* 0x000fe600000010ff */
[----:B-----5:R-:W-:Y:S03]  /*e6b0*/  F2FP.BF16.PACK_AB R46, R84, R109 ;  /* 0x0000006d542e723e */ /* 0x020fe600000010ff */
[----:B------:R-:W2:Y:S01]  /*e6c0*/  MUFU.EX2 R115, R115 ;  /* 0x0000007300737308 */ /* 0x000ea20000000800 */
[----:B------:R-:W-:Y:S09]  /*e6d0*/  F2FP.BF16.PACK_AB R47, R121, R108 ;  /* 0x0000006c792f723e */ /* 0x000ff200000010ff */
[----:B------:R-:W-:Y:S01]  /*e6e0*/  MUFU.EX2 R118, R118 ;  /* 0x0000007600767308 */ /* 0x000fe20000000800 */
[C---:B---3--:R-:W-:Y:S07]  /*e6f0*/  HMMA.16816.F32.BF16 R68, R44.reuse, R88, R68 ;  /* 0x000000582c44723c */ /* 0x048fee0000041844 */
[--C-:B------:R-:W-:Y:S01]  /*e700*/  FFMA.FTZ R88, R56, c[0x0][0x23c], -R87.reuse ;  /* 0x00008f0038587a23 */ /* 0x100fe20000010857 */
[C---:B------:R-:W-:Y:S01]  /*e710*/  HMMA.16816.F32.BF16 R72, R44.reuse, R90, R72 ;  /* 0x0000005a2c48723c */ /* 0x040fe20000041848 */
[----:B------:R-:W3:Y:S03]  /*e720*/  MUFU.EX2 R39, R39 ;  /* 0x0000002700277308 */ /* 0x000ee60000000800 */
[--C-:B------:R-:W-:Y:S02]  /*e730*/  FFMA.FTZ R89, R57, c[0x0][0x23c], -R87.reuse ;  /* 0x00008f0039597a23 */ /* 0x100fe40000010857 */
[----:B------:R-:W-:Y:S02]  /*e740*/  FFMA.FTZ R87, R65, c[0x0][0x23c], -R87 ;  /* 0x00008f0041577a23 */ /* 0x000fe40000010857 */
[--C-:B------:R-:W-:Y:S01]  /*e750*/  FFMA.FTZ R90, R58, c[0x0][0x23c], -R86.reuse ;  /* 0x00008f003a5a7a23 */ /* 0x100fe20000010856 */
[C---:B------:R-:W-:Y:S02]  /*e760*/  HMMA.16816.F32.BF16 R76, R44.reuse, R48, R76 ;  /* 0x000000302c4c723c */ /* 0x040fe4000004184c */
[----:B------:R-:W-:Y:S01]  /*e770*/  MUFU.EX2 R41, R41 ;  /* 0x0000002900297308 */ /* 0x000fe20000000800 */
[----:B------:R-:W-:Y:S02]  /*e780*/  FFMA.FTZ R91, R59, c[0x0][0x23c], -R86 ;  /* 0x00008f003b5b7a23 */ /* 0x000fe40000010856 */
[----:B------:R-:W-:Y:S02]  /*e790*/  LDSM.16.MT88.4 R56, [R131+0x4400] ;  /* 0x004400008338783b */ /* 0x000fe40000004200 */
[----:B------:R-:W-:Y:S01]  /*e7a0*/  FADD.FTZ R48, R110, R163 ;  /* 0x000000a36e307221 */ /* 0x000fe20000010000 */
[----:B------:R-:W-:Y:S04]  /*e7b0*/  HMMA.16816.F32.BF16 R80, R44, R50, R80 ;  /* 0x000000322c50723c */ /* 0x000fe80000041850 */
[----:B------:R-:W5:Y:S01]  /*e7c0*/  MUFU.EX2 R42, R42 ;  /* 0x0000002a002a7308 */ /* 0x000f620000000800 */
[----:B------:R-:W-:Y:S02]  /*e7d0*/  FADD.FTZ R111, R111, R48 ;  /* 0x000000306f6f7221 */ /* 0x000fe40000010000 */
[----:B------:R-:W1:Y:S01]  /*e7e0*/  LDSM.16.MT88.4 R48, [R132+0x4400] ;  /* 0x004400008430783b */ /* 0x000e620000004200 */
[----:B----4-:R-:W-:Y:S01]  /*e7f0*/  F2FP.BF16.PACK_AB R44, R120, R123 ;  /* 0x0000007b782c723e */ /* 0x010fe200000010ff */
[----:B------:R-:W-:Y:S03]  /*e800*/  FADD.FTZ R110, R112, R157 ;  /* 0x0000009d706e7221 */ /* 0x000fe60000010000 */
[----:B--2---:R-:W-:Y:S01]  /*e810*/  F2FP.BF16.PACK_AB R45, R115, R122 ;  /* 0x0000007a732d723e */ /* 0x004fe200000010ff */
[----:B------:R-:W-:Y:S01]  /*e820*/  FADD.FTZ R110, R113, R110 ;  /* 0x0000006e716e7221 */ /* 0x000fe20000010000 */
[----:B------:R-:W-:Y:S01]  /*e830*/  MUFU.EX2 R156, R156 ;  /* 0x0000009c009c7308 */ /* 0x000fe20000000800 */
[----:B---3--:R-:W-:Y:S09]  /*e840*/  F2FP.BF16.PACK_AB R46, R39, R118 ;  /* 0x00000076272e723e */ /* 0x008ff200000010ff */
[----:B------:R-:W2:Y:S01]  /*e850*/  MUFU.EX2 R43, R43 ;  /* 0x0000002b002b7308 */ /* 0x000ea20000000800 */
[----:B-----5:R-:W-:Y:S09]  /*e860*/  F2FP.BF16.PACK_AB R47, R42, R41 ;  /* 0x000000292a2f723e */ /* 0x020ff200000010ff */
[----:B------:R-:W-:Y:S01]  /*e870*/  MUFU.EX2 R151, R151 ;  /* 0x0000009700977308 */ /* 0x000fe20000000800 */
[C---:B-1----:R-:W-:Y:S07]  /*e880*/  HMMA.16816.F32.BF16 R68, R44.reuse, R92, R68 ;  /* 0x0000005c2c44723c */ /* 0x042fee0000041844 */
[----:B------:R-:W-:Y:S01]  /*e890*/  FADD.FTZ R92, R96, R111 ;  /* 0x0000006f605c7221 */ /* 0x000fe20000010000 */
[C---:B------:R-:W-:Y:S01]  /*e8a0*/  HMMA.16816.F32.BF16 R72, R44.reuse, R94, R72 ;  /* 0x0000005e2c48723c */ /* 0x040fe20000041848 */
[----:B------:R-:W1:Y:S03]  /*e8b0*/  MUFU.EX2 R154, R154 ;  /* 0x0000009a009a7308 */ /* 0x000e660000000800 */
[----:B------:R-:W-:Y:S02]  /*e8c0*/  FADD.FTZ R93, R99, R110 ;  /* 0x0000006e635d7221 */ /* 0x000fe40000010000 */
[----:B------:R-:W-:Y:S02]  /*e8d0*/  FADD.FTZ R92, R97, R92 ;  /* 0x0000005c615c7221 */ /* 0x000fe40000010000 */
        /* <DEDUP_REMOVED lines=8> */
[----:B------:R-:W-:Y:S01]  /*e960*/  FADD.FTZ R100, R100, R105 ;  /* 0x0000006964647221 */ /* 0x000fe20000010000 */
        /* <DEDUP_REMOVED lines=8> */
[--C-:B------:R-:W-:Y:S02]  /*e9f0*/  FFMA.FTZ R92, R66, c[0x0][0x23c], -R86.reuse ;  /* 0x00008f00425c7a23 */ /* 0x100fe40000010856 */
[----:B------:R-:W-:Y:S02]  /*ea00*/  FFMA.FTZ R86, R67, c[0x0][0x23c], -R86 ;  /* 0x00008f0043567a23 */ /* 0x000fe40000010856 */
        /* <DEDUP_REMOVED lines=28> */
[----:B------:R-:W4:Y:S02]  /*ebd0*/  LDSM.16.MT88.4 R48, [R131+0x4800] ;  /* 0x004800008330783b */ /* 0x000f240000004200 */
[----:B------:R-:W-:Y:S02]  /*ebe0*/  FADD.FTZ R39, R154, R39 ;  /* 0x000000279a277221 */ /* 0x000fe40000010000 */
[----:B------:R-:W-:Y:S02]  /*ebf0*/  FADD.FTZ R152, R152, R43 ;  /* 0x0000002b98987221 */ /* 0x000fe40000010000 */
[C---:B------:R-:W-:Y:S03]  /*ec00*/  HMMA.16816.F32.BF16 R76, R44.reuse, R56, R76 ;  /* 0x000000382c4c723c */ /* 0x040fe6000004184c */
[----:B------:R-:W5:Y:S01]  /*ec10*/  MUFU.EX2 R89, R89 ;  /* 0x0000005900597308 */ /* 0x000f620000000800 */
[----:B------:R-:W-:Y:S02]  /*ec20*/  FADD.FTZ R42, R158, R39 ;  /* 0x000000279e2a7221 */ /* 0x000fe40000010000 */
[----:B------:R-:W-:Y:S02]  /*ec30*/  FADD.FTZ R153, R153, R152 ;  /* 0x0000009899997221 */ /* 0x000fe40000010000 */
[----:B------:R-:W-:Y:S01]  /*ec40*/  HMMA.16816.F32.BF16 R80, R44, R58, R80 ;  /* 0x0000003a2c50723c */ /* 0x000fe20000041850 */
[----:B------:R-:W3:Y:S03]  /*ec50*/  LDSM.16.MT88.4 R56, [R132+0x4c00] ;  /* 0x004c00008438783b */ /* 0x000ee60000004200 */
[----:B------:R-:W-:Y:S01]  /*ec60*/  FADD.FTZ R42, R159, R42 ;  /* 0x0000002a9f2a7221 */ /* 0x000fe20000010000 */
[----:B------:R-:W-:Y:S02]  /*ec70*/  MUFU.EX2 R90, R90 ;  /* 0x0000005a005a7308 */ /* 0x000fe40000000800 */
[----:B--2---:R-:W-:Y:S01]  /*ec80*/  F2FP.BF16.PACK_AB R44, R161, R160 ;  /* 0x000000a0a12c723e */ /* 0x004fe200000010ff */
[----:B------:R-:W-:Y:S01]  /*ec90*/  FADD.FTZ R160, R160, R153 ;  /* 0x00000099a0a07221 */ /* 0x000fe20000010000 */
[C---:B-1----:R-:W-:Y:S03]  /*eca0*/  F2FP.BF16.PACK_AB R45, R162.reuse, R155 ;  /* 0x0000009ba22d723e */ /* 0x042fe600000010ff */
[----:B------:R-:W-:Y:S02]  /*ecb0*/  FADD.FTZ R39, R155, R42 ;  /* 0x0000002a9b277221 */ /* 0x000fe40000010000 */
[----:B------:R-:W-:Y:S01]  /*ecc0*/  FADD.FTZ R161, R161, R160 ;  /* 0x000000a0a1a17221 */ /* 0x000fe20000010000 */
[----:B------:R-:W1:Y:S01]  /*ecd0*/  MUFU.EX2 R91, R91 ;  /* 0x0000005b005b7308 */ /* 0x000e620000000800 */
[----:B------:R-:W-:Y:S01]  /*ece0*/  FADD.FTZ R39, R162, R39 ;  /* 0x00000027a2277221 */ /* 0x000fe20000010000 */
[C---:B-----5:R-:W-:Y:S01]  /*ecf0*/  F2FP.BF16.PACK_AB R46, R89.reuse, R88 ;  /* 0x00000058592e723e */ /* 0x060fe200000010ff */
[----:B------:R-:W-:Y:S04]  /*ed00*/  FADD.FTZ R88, R88, R161 ;  /* 0x000000a158587221 */ /* 0x000fe80000010000 */
[----:B------:R-:W-:Y:S03]  /*ed10*/  FADD.FTZ R89, R89, R88 ;  /* 0x0000005859597221 */ /* 0x000fe60000010000 */
        /* <DEDUP_REMOVED lines=22> */
[C---:B----4-:R-:W-:Y:S01]  /*ee80*/  F2FP.BF16.PACK_AB R46, R87.reuse, R64 ;  /* 0x00000040572e723e */ /* 0x050fe200000010ff */
        /* <DEDUP_REMOVED lines=10> */
.L_x_4886:
[----:B------:R-:W1:Y:S01]  /*ef30*/  SHFL.BFLY PT, R8, R151, 0x2, 0x1f ;  /* 0x0c401f0097087f89 */ /* 0x000e6200000e0000 */
[----:B------:R-:W-:Y:S01]  /*ef40*/  IMAD.MOV.U32 R7, RZ, RZ, 0x3f800000 ;  /* 0x3f800000ff077424 */ /* 0x000fe200078e00ff */
[----:B------:R-:W-:Y:S01]  /*ef50*/  BSSY B0, `(.L_x_4891) ;  /* 0x0000089000007945 */ /* 0x000fe20003800000 */
[----:B------:R-:W-:Y:S01]  /*ef60*/  IMAD.MOV.U32 R6, RZ, RZ, 0x3f800000 ;  /* 0x3f800000ff067424 */ /* 0x000fe200078e00ff */
[----:B------:R-:W2:Y:S01]  /*ef70*/  SHFL.BFLY PT, R9, R152, 0x2, 0x1f ;  /* 0x0c401f0098097f89 */ /* 0x000ea200000e0000 */
[----:B------:R-:W-:-:S03]  /*ef80*/  IMAD.MOV R30, RZ, RZ, -R143 ;  /* 0x000000ffff1e7224 */ /* 0x000fc600078e0a8f */
        /* <DEDUP_REMOVED lines=32> */
[----:B------:R-:W-:Y:S01]  /*f190*/  IMAD.IADD R15, R10, 0x1, -R15 ;  /* 0x000000010a0f7824 */ /* 0x000fe200078e0a0f */
[----:B------:R-:W-:Y:S02]  /*f1a0*/  LOP3.LUT R12, R12, 0xfffffffc, RZ, 0xc0, !PT ;  /* 0xfffffffc0c0c7812 */ /* 0x000fe400078ec0ff */
[----:B------:R-:W-:Y:S01]  /*f1b0*/  FSETP.NE.FTZ.AND P3, PT, R5, RZ, PT ;  /* 0x000000ff0500720b */ /* 0x000fe20003f75000 */
[----:B------:R-:W-:Y:S01]  /*f1c0*/  IMAD R14, R15, 0x4, R14 ;  /* 0x000000040f0e7824 */ /* 0x000fe200078e020e */
[----:B------:R-:W-:Y:S01]  /*f1d0*/  SHF.R.S32.HI R17, RZ, 0x4, R17 ;  /* 0x00000004ff117819 */ /* 0x000fe20000011411 */
[----:B------:R-:W-:Y:S01]  /*f1e0*/  IMAD.IADD R15, R3, 0x1, -R12 ;  /* 0x00000001030f7824 */ /* 0x000fe200078e0a0c */
[----:B------:R-:W-:-:S02]  /*f1f0*/  LEA.HI R19, R16, R16, RZ, 0x1 ;  /* 0x0000001010137211 */ /* 0x000fc400078f08ff */
[----:B------:R-:W-:Y:S01]  /*f200*/  LEA.HI R11, R8, R3, RZ, 0x5 ;  /* 0x00000003080b7211 */ /* 0x000fe200078f28ff */
[----:B------:R-:W-:Y:S01]  /*f210*/  IMAD.SHL.U32 R12, R17, 0x40, RZ ;  /* 0x00000040110c7824 */ /* 0x000fe200078e00ff */
[----:B------:R-:W-:Y:S02]  /*f220*/  FSETP.NE.FTZ.AND P2, PT, R4, RZ, PT ;  /* 0x000000ff0400720b */ /* 0x000fe40003f55000 */
[----:B------:R-:W-:Y:S02]  /*f230*/  SHF.R.S32.HI R17, RZ, 0x1, R19 ;  /* 0x00000001ff117819 */ /* 0x000fe40000011413 */
[----:B------:R-:W-:Y:S01]  /*f240*/  LOP3.LUT R19, R19, 0x1fffffe, RZ, 0xc0, !PT ;  /* 0x01fffffe13137812 */ /* 0x000fe200078ec0ff */
[----:B------:R-:W1:Y:S01]  /*f250*/  @P3 MUFU.RCP R7, R5 ;  /* 0x0000000500073308 */ /* 0x000e620000001000 */
[----:B------:R-:W-:Y:S01]  /*f260*/  SHF.R.S32.HI R8, RZ, 0x5, R11 ;  /* 0x00000005ff087819 */ /* 0x000fe2000001140b */
[----:B------:R-:W-:Y:S01]  /*f270*/  IMAD.SHL.U32 R18, R17, 0x40, RZ ;  /* 0x0000004011127824 */ /* 0x000fe200078e00ff */
[----:B------:R-:W-:Y:S01]  /*f280*/  SHF.R.S32.HI R13, RZ, 0x1, R13 ;  /* 0x00000001ff0d7819 */ /* 0x000fe2000001140d */
[----:B------:R-:W-:Y:S01]  /*f290*/  IMAD.IADD R19, R16, 0x1, -R19 ;  /* 0x0000000110137824 */ /* 0x000fe200078e0a13 */
[----:B------:R-:W-:Y:S01]  /*f2a0*/  LOP3.LUT R12, R12, 0xc0, RZ, 0xc0, !PT ;  /* 0x000000c00c0c7812 */ /* 0x000fe200078ec0ff */
[----:B------:R-:W-:Y:S01]  /*f2b0*/  IMAD R16, R8, 0x100, R15 ;  /* 0x0000010008107824 */ /* 0x000fe200078e020f */
[----:B------:R-:W-:Y:S01]  /*f2c0*/  SHF.L.U32 R13, R13, 0x3, RZ ;  /* 0x000000030d0d7819 */ /* 0x000fe200000006ff */
[----:B------:R-:W2:Y:S01]  /*f2d0*/  @P2 MUFU.RCP R6, R4 ;  /* 0x0000000400062308 */ /* 0x000ea20000001000 */
[----:B------:R-:W-:-:S02]  /*f2e0*/  LOP3.LUT R18, R18, 0xc0, RZ, 0xc0, !PT ;  /* 0x000000c012127812 */ /* 0x000fc400078ec0ff */
[----:B------:R-:W-:Y:S02]  /*f2f0*/  LOP3.LUT R13, R12, 0x18, R13, 0xf8, !PT ;  /* 0x000000180c0d7812 */ /* 0x000fe400078ef80d */
[----:B------:R-:W-:Y:S02]  /*f300*/  LEA R16, R19, R16, 0x4 ;  /* 0x0000001013107211 */ /* 0x000fe400078e20ff */
[----:B------:R-:W-:Y:S01]  /*f310*/  SHF.R.U32.HI R12, RZ, 0x3, R12 ;  /* 0x00000003ff0c7819 */ /* 0x000fe2000001160c */
[C---:B-1----:R-:W-:Y:S01]  /*f320*/  FMUL.FTZ R68, R7.reuse, R68 ;  /* 0x0000004407447220 */ /* 0x042fe20000410000 */
[----:B------:R-:W-:Y:S01]  /*f330*/  LEA.HI R19, R18, R18, RZ, 0x1d ;  /* 0x0000001212137211 */ /* 0x000fe200078fe8ff */
[----:B------:R-:W-:Y:S01]  /*f340*/  FMUL.FTZ R69, R7, R69 ;  /* 0x0000004507457220 */ /* 0x000fe20000410000 */
[----:B------:R-:W-:Y:S01]  /*f350*/  LOP3.LUT R15, R17, 0x1, RZ, 0xc0, !PT ;  /* 0x00000001110f7812 */ /* 0x000fe200078ec0ff */
[----:B------:R-:W-:Y:S01]  /*f360*/  FMUL.FTZ R72, R7, R72 ;  /* 0x0000004807487220 */ /* 0x000fe20000410000 */
[----:B------:R-:W-:Y:S01]  /*f370*/  LOP3.LUT P0, RZ, R17, 0x2, RZ, 0xc0, !PT ;  /* 0x0000000211ff7812 */ /* 0x000fe2000780c0ff */
[----:B------:R-:W-:Y:S01]  /*f380*/  FMUL.FTZ R73, R7, R73 ;  /* 0x0000004907497220 */ /* 0x000fe20000410000 */
[----:B------:R-:W-:Y:S01]  /*f390*/  LOP3.LUT R13, R13, R12, RZ, 0x3c, !PT ;  /* 0x0000000c0d0d7212 */ /* 0x000fe200078e3cff */
[----:B------:R-:W-:Y:S01]  /*f3a0*/  IMAD.U32 R12, R16, 0x2, R19 ;  /* 0x00000002100c7824 */ /* 0x000fe200078e0013 */
[----:B------:R-:W-:Y:S01]  /*f3b0*/  ISETP.NE.U32.AND P1, PT, R15, 0x1, PT ;  /* 0x000000010f00780c */ /* 0x000fe20003f25070 */
[----:B------:R-:W-:Y:S01]  /*f3c0*/  IMAD.MOV.U32 R15, RZ, RZ, -0x20 ;  /* 0xffffffe0ff0f7424 */ /* 0x000fe200078e00ff */
[----:B------:R-:W-:Y:S01]  /*f3d0*/  LOP3.LUT R32, R11, 0xffffffe0, RZ, 0xc0, !PT ;  /* 0xffffffe00b207812 */ /* 0x000fe200078ec0ff */
[C---:B------:R-:W-:Y:S01]  /*f3e0*/  FMUL.FTZ R76, R7.reuse, R76 ;  /* 0x0000004c074c7220 */ /* 0x040fe20000410000 */
[----:B------:R-:W-:Y:S01]  /*f3f0*/  STS.64 [R12.X4], R68 ;  /* 0x000000440c007388 */ /* 0x000fe20000004a00 */
[----:B------:R-:W-:Y:S01]  /*f400*/  FMUL.FTZ R77, R7, R77 ;  /* 0x0000004d074d7220 */ /* 0x000fe20000410000 */
[----:B------:R-:W-:Y:S01]  /*f410*/  SEL R16, R15, 0x20, !P1 ;  /* 0x000000200f107807 */ /* 0x000fe20004800000 */
[C---:B------:R-:W-:Y:S01]  /*f420*/  FMUL.FTZ R80, R7.reuse, R80 ;  /* 0x0000005007507220 */ /* 0x040fe20000410000 */
[----:B------:R-:W1:Y:S01]  /*f430*/  @P3 MUFU.LG2 R5, R5 ;  /* 0x0000000500053308 */ /* 0x000e620000000c00 */
[----:B------:R-:W-:Y:S01]  /*f440*/  FMUL.FTZ R81, R7, R81 ;  /* 0x0000005107517220 */ /* 0x000fe20000410000 */
[----:B------:R-:W-:Y:S01]  /*f450*/  SHF.L.U32 R7, R12, 0x2, RZ ;  /* 0x000000020c077819 */ /* 0x000fe200000006ff */
[C---:B--2---:R-:W-:Y:S01]  /*f460*/  FMUL.FTZ R71, R6.reuse, R71 ;  /* 0x0000004706477220 */ /* 0x044fe20000410000 */
[----:B------:R-:W-:Y:S01]  /*f470*/  SHF.R.S32.HI R11, RZ, 0x1f, R8 ;  /* 0x0000001fff0b7819 */ /* 0x000fe20000011408 */
[C---:B------:R-:W-:Y:S01]  /*f480*/  FMUL.FTZ R70, R6.reuse, R70 ;  /* 0x0000004606467220 */ /* 0x040fe20000410000 */
[C---:B------:R-:W-:Y:S01]  /*f490*/  IADD3 R29, R7.reuse, 0x40, RZ ;  /* 0x00000040071d7810 */ /* 0x040fe20007ffe0ff */
[C---:B------:R-:W-:Y:S01]  /*f4a0*/  FMUL.FTZ R75, R6.reuse, R75 ;  /* 0x0000004b064b7220 */ /* 0x040fe20000410000 */
[----:B------:R-:W-:Y:S01]  /*f4b0*/  @P0 IADD3 R29, R7, -0x40, RZ ;  /* 0xffffffc0071d0810 */ /* 0x000fe20007ffe0ff */
[C---:B------:R-:W-:Y:S01]  /*f4c0*/  FMUL.FTZ R74, R6.reuse, R74 ;  /* 0x0000004a064a7220 */ /* 0x040fe20000410000 */
[----:B------:R-:W-:Y:S01]  /*f4d0*/  STS.64 [R12.X4+0x400], R70 ;  /* 0x000400460c007388 */ /* 0x000fe20000004a00 */
[----:B------:R-:W-:Y:S01]  /*f4e0*/  FMUL.FTZ R79, R6, R79 ;  /* 0x0000004f064f7220 */ /* 0x000fe20000410000 */
[----:B------:R-:W-:Y:S01]  /*f4f0*/  IADD3 R33, R16, R29, RZ ;  /* 0x0000001d10217210 */ /* 0x000fe20007ffe0ff */
[C---:B------:R-:W-:Y:S01]  /*f500*/  FMUL.FTZ R78, R6.reuse, R78 ;  /* 0x0000004e064e7220 */ /* 0x040fe20000410000 */
[----:B------:R-:W2:Y:S01]  /*f510*/  @P2 MUFU.LG2 R4, R4 ;  /* 0x0000000400042308 */ /* 0x000ea20000000c00 */
[C---:B------:R-:W-:Y:S01]  /*f520*/  FMUL.FTZ R83, R6.reuse, R83 ;  /* 0x0000005306537220 */ /* 0x040fe20000410000 */
[----:B------:R-:W-:Y:S01]  /*f530*/  LEA.HI R11, R11, R8, RZ, 0x2 ;  /* 0x000000080b0b7211 */ /* 0x000fe200078f10ff */
[----:B------:R-:W-:-:S02]  /*f540*/  FMUL.FTZ R82, R6, R82 ;  /* 0x0000005206527220 */ /* 0x000fc40000410000 */
[----:B------:R-:W-:Y:S01]  /*f550*/  IMAD.IADD R6, R14, 0x1, R13 ;  /* 0x000000010e067824 */ /* 0x000fe200078e020d */
[----:B------:R-:W-:Y:S01]  /*f560*/  LOP3.LUT R11, R11, 0xffffffc, RZ, 0xc0, !PT ;  /* 0x0ffffffc0b0b7812 */ /* 0x000fe200078ec0ff */
[----:B------:R-:W-:Y:S02]  /*f570*/  IMAD.IADD R13, R7, 0x1, R16 ;  /* 0x00000001070d7824 */ /* 0x000fe400078e0210 */
[----:B------:R-:W3:Y:S01]  /*f580*/  S2R R7, SR_CTAID.Z ;  /* 0x0000000000077919 */ /* 0x000ee20000002700 */
[----:B------:R-:W-:Y:S01]  /*f590*/  IMAD.IADD R32, R3, 0x1, -R32 ;  /* 0x0000000103207824 */ /* 0x000fe200078e0a20 */
[----:B------:R-:W-:Y:S01]  /*f5a0*/  IADD3 R11, R8, -R11, RZ ;  /* 0x8000000b080b7210 */ /* 0x000fe20007ffe0ff */
[----:B-1----:R-:W-:Y:S01]  /*f5b0*/  @P3 FMUL.FTZ R5, R5, 0.69314718246459960938 ;  /* 0x3f31721805053820 */ /* 0x002fe20000410000 */
[----:B------:R-:W-:Y:S01]  /*f5c0*/  STS.64 [R13], R72 ;  /* 0x000000480d007388 */ /* 0x000fe20000000a00 */
[----:B------:R-:W-:Y:S02]  /*f5d0*/  MOV R3, 0xff800000 ;  /* 0xff80000000037802 */ /* 0x000fe40000000f00 */
[----:B------:R-:W-:Y:S01]  /*f5e0*/  LOP3.LUT P0, RZ, R32, 0x3, RZ, 0xc0, !PT ;  /* 0x0000000320ff7812 */ /* 0x000fe2000780c0ff */
[----:B------:R-:W-:Y:S01]  /*f5f0*/  STS.64 [R13+0x400], R74 ;  /* 0x0004004a0d007388 */ /* 0x000fe20000000a00 */
[----:B------:R-:W-:-:S02]  /*f600*/  @P3 FFMA.FTZ R3, R2, c[0x0][0x238], R5 ;  /* 0x00008e0002033a23 */ /* 0x000fc40000010005 */
[----:B------:R-:W-:Y:S01]  /*f610*/  IMAD R11, R11, 0x10, R148 ;  /* 0x000000100b0b7824 */ /* 0x000fe200078e0294 */
[----:B------:R-:W-:Y:S04]  /*f620*/  STS.64 [R29], R76 ;  /* 0x0000004c1d007388 */ /* 0x000fe80000000a00 */
[----:B------:R2:W-:Y:S04]  /*f630*/  STS.64 [R29+0x400], R78 ;  /* 0x0004004e1d007388 */ /* 0x0005e80000000a00 */
[----:B------:R-:W-:Y:S04]  /*f640*/  STS.64 [R33], R80 ;  /* 0x0000005021007388 */ /* 0x000fe80000000a00 */
[----:B------:R-:W-:Y:S01]  /*f650*/  STS.64 [R33+0x400], R82 ;  /* 0x0004005221007388 */ /* 0x000fe20000000a00 */
[----:B---3--:R-:W-:-:S03]  /*f660*/  IMAD R7, R30, c[0x0][0x1c0], R7 ;  /* 0x000070001e077a24 */ /* 0x008fc600078e0207 */
[----:B------:R-:W-:Y:S01]  /*f670*/  BAR.SYNC.DEFER_BLOCKING 0x0 ;  /* 0x0000000000007b1d */ /* 0x000fe20000010000 */
[----:B------:R-:W-:Y:S02]  /*f680*/  IMAD R7, R28, c[0x0][0x1c0], R7 ;  /* 0x000070001c077a24 */ /* 0x000fe400078e0207 */
[----:B------:R-:W-:Y:S02]  /*f690*/  IMAD.MOV.U32 R28, RZ, RZ, -0x800000 ;  /* 0xff800000ff1c7424 */ /* 0x000fe400078e00ff */
[----:B--2---:R-:W-:-:S04]  /*f6a0*/  @P2 FMUL.FTZ R29, R4, 0.69314718246459960938 ;  /* 0x3f317218041d2820 */ /* 0x004fc80000410000 */
[----:B------:R-:W-:Y:S01]  /*f6b0*/  @P2 FFMA.FTZ R28, R0, c[0x0][0x238], R29 ;  /* 0x00008e00001c2a23 */ /* 0x000fe2000001001d */
[----:B------:R-:W1:Y:S04]  /*f6c0*/  LDS.128 R20, [R6.X4] ;  /* 0x0000000006147984 */ /* 0x000e680000004c00 */
[----:B------:R-:W2:Y:S04]  /*f6d0*/  LDS.128 R16, [R6.X4+0x800] ;  /* 0x0008000006107984 */ /* 0x000ea80000004c00 */
[----:B------:R-:W3:Y:S04]  /*f6e0*/  LDS.128 R12, [R6.X4+0x1000] ;  /* 0x00100000060c7984 */ /* 0x000ee80000004c00 */
[----:B------:R5:W4:Y:S02]  /*f6f0*/  LDS.128 R24, [R6.X4+0x1800] ;  /* 0x0018000006187984 */ /* 0x000b240000004c00 */
[----:B-----5:R-:W-:-:S04]  /*f700*/  IMAD.SHL.U32 R6, R31, 0x40, RZ ;  /* 0x000000401f067824 */ /* 0x020fc800078e00ff */
        /* <DEDUP_REMOVED lines=13> */
.L_x_4892:
[----:B-1----:R-:W-:Y:S05]  /*f7e0*/  BSYNC B0 ;  /* 0x0000000000007941 */ /* 0x002fea0003800000 */
.L_x_4891:
[----:B------:R-:W-:Y:S01]  /*f7f0*/  IMAD.SHL.U32 R4, R10, 0x4, RZ ;  /* 0x000000040a047824 */ /* 0x000fe200078e00ff */
[C---:B------:R-:W-:Y:S01]  /*f800*/  IADD3 R2, R9.reuse, 0x10, RZ ;  /* 0x0000001009027810 */ /* 0x040fe20007ffe0ff */
[----:B------:R-:W-:Y:S01]  /*f810*/  IMAD R6, R6, c[0x0][0x22c], RZ ;  /* 0x00008b0006067a24 */ /* 0x000fe200078e02ff */
[----:B------:R-:W-:Y:S01]  /*f820*/  IADD3 R0, R9, 0x20, RZ ;  /* 0x0000002009007810 */ /* 0x000fe20007ffe0ff */
[----:B------:R-:W-:Y:S01]  /*f830*/  IMAD R31, R31, -0x40, R142 ;  /* 0xffffffc01f1f7824 */ /* 0x000fe200078e028e */
[----:B------:R-:W-:-:S04]  /*f840*/  SHF.R.S32.HI R5, RZ, 0x1f, R4 ;  /* 0x0000001fff057819 */ /* 0x000fc80000011404 */
[-C--:B------:R-:W-:Y:S01]  /*f850*/  ISETP.GE.AND P2, PT, R2, R31.reuse, PT ;  /* 0x0000001f0200720c */ /* 0x080fe20003f46270 */
[C---:B------:R-:W-:Y:S01]  /*f860*/  IMAD.WIDE R4, R9.reuse, 0x20, R4 ;  /* 0x0000002009047825 */ /* 0x040fe200078e0204 */
[-C--:B------:R-:W-:Y:S02]  /*f870*/  ISETP.GE.AND P1, PT, R0, R31.reuse, PT ;  /* 0x0000001f0000720c */ /* 0x080fe40003f26270 */
[C---:B------:R-:W-:Y:S02]  /*f880*/  IADD3 R0, R9.reuse, 0x30, RZ ;  /* 0x0000003009007810 */ /* 0x040fe40007ffe0ff */
[C---:B------:R-:W-:Y:S02]  /*f890*/  IADD3 R3, P0, R6.reuse, R4, RZ ;  /* 0x0000000406037210 */ /* 0x040fe40007f1e0ff */
[----:B------:R-:W-:Y:S02]  /*f8a0*/  ISETP.GE.AND P3, PT, R9, R31, PT ;  /* 0x0000001f0900720c */ /* 0x000fe40003f66270 */
[----:B------:R-:W-:-:S02]  /*f8b0*/  LEA.HI.X.SX32 R6, R6, R5, 0x1, P0 ;  /* 0x0000000506067211 */ /* 0x000fc400000f0eff */
[----:B------:R-:W-:-:S04]  /*f8c0*/  LEA R2, P0, R3, c[0x0][0x1d8], 0x2 ;  /* 0x0000760003027a11 */ /* 0x000fc800078010ff */
[----:B------:R-:W-:Y:S02]  /*f8d0*/  LEA.HI.X R3, R3, c[0x0][0x1dc], R6, 0x2, P0 ;  /* 0x0000770003037a11 */ /* 0x000fe400000f1406 */
[----:B------:R-:W-:-:S03]  /*f8e0*/  ISETP.GE.AND P0, PT, R0, R31, PT ;  /* 0x0000001f0000720c */ /* 0x000fc60003f06270 */
[----:B--2---:R1:W-:Y:S04]  /*f8f0*/  @!P2 STG.E.128 [R2.64+0x800], R16 ;  /* 0x000800100200a986 */ /* 0x0043e8000c101d06 */
[----:B---3--:R1:W-:Y:S04]  /*f900*/  @!P1 STG.E.128 [R2.64+0x1000], R12 ;  /* 0x0010000c02009986 */ /* 0x0083e8000c101d06 */
[----:B------:R1:W-:Y:S04]  /*f910*/  @!P3 STG.E.64 [R2.64], R20 ;  /* 0x000000140200b986 */ /* 0x0003e8000c101b06 */
[----:B------:R1:W-:Y:S01]  /*f920*/  @!P3 STG.E.64 [R2.64+0x8], R22 ;  /* 0x000008160200b986 */ /* 0x0003e2000c101b06 */
[----:B------:R-:W-:Y:S05]  /*f930*/  @P0 EXIT ;  /* 0x000000000000094d */ /* 0x000fea0003800000 */
[----:B----4-:R-:W-:Y:S01]  /*f940*/  STG.E.128 [R2.64+0x1800], R24 ;  /* 0x0018001802007986 */ /* 0x010fe2000c101d06 */
[----:B------:R-:W-:Y:S05]  /*f950*/  EXIT ;  /* 0x000000000000794d */ /* 0x000fea0003800000 */
.L_x_4893:
        /* <DEDUP_REMOVED lines=10> */
.L_x_5256:


//--------------------- .text._ZN5flash24flash_fwd_splitkv_kernelI23Flash_fwd_kernel_traitsILi32ELi64ELi128ELi4ELb0ELb0EN7cutlass10bfloat16_tE19Flash_kernel_traitsILi32ELi64ELi128ELi4ES3_EELb1ELb0ELb0ELb0ELb1ELb1ELb1ELb1EEEvNS_16Flash_fwd_paramsE --------------------------
	.section	.text._ZN5flash24flash_fwd_splitkv_kernelI23Flash_fwd_kernel_traitsILi32ELi64ELi128ELi4ELb0ELb0EN7cutlass10bfloat16_tE19Flash_kernel_traitsILi32ELi64ELi128ELi4ES3_EELb1ELb0ELb0ELb0ELb1ELb1ELb1ELb1EEEvNS_16Flash_fwd_paramsE,"ax",@progbits
	.sectioninfo	@"SHI_REGISTERS=168"
	.align	128
        .global         _ZN5flash24flash_fwd_splitkv_kernelI23Flash_fwd_kernel_traitsILi32ELi64ELi128ELi4ELb0ELb0EN7cutlass10bfloat16_tE19Flash_kernel_traitsILi32ELi64ELi128ELi4ES3_EELb1ELb0ELb0ELb0ELb1ELb1ELb1ELb1EEEvNS_16Flash_fwd_paramsE
        .type           _ZN5flash24flash_fwd_splitkv_kernelI23Flash_fwd_kernel_traitsILi32ELi64ELi128ELi4ELb0ELb0EN7cutlass10bfloat16_tE19Flash_kernel_traitsILi32ELi64ELi128ELi4ES3_EELb1ELb0ELb0ELb0ELb1ELb1ELb1ELb1EEEvNS_16Flash_fwd_paramsE,@function
        .size           _ZN5flash24flash_fwd_splitkv_kernelI23Flash_fwd_kernel_traitsILi32ELi64ELi128ELi4ELb0ELb0EN7cutlass10bfloat16_tE19Flash_kernel_traitsILi32ELi64ELi128ELi4ES3_EELb1ELb0ELb0ELb0ELb1ELb1ELb1ELb1EEEvNS_16Flash_fwd_paramsE,(.L_x_5257 - _ZN5flash24flash_fwd_splitkv_kernelI23Flash_fwd_kernel_traitsILi32ELi64ELi128ELi4ELb0ELb0EN7cutlass10bfloat16_tE19Flash_kernel_traitsILi32ELi64ELi128ELi4ES3_EELb1ELb0ELb0ELb0ELb1ELb1ELb1ELb1EEEvNS_16Flash_fwd_paramsE)
        .other          _ZN5flash24flash_fwd_splitkv_kernelI23Flash_fwd_kernel_traitsILi32ELi64ELi128ELi4ELb0ELb0EN7cutlass10bfloat16_tE19Flash_kernel_traitsILi32ELi64ELi128ELi4ES3_EELb1ELb0ELb0ELb0ELb1ELb1ELb1ELb1EEEvNS_16Flash_fwd_paramsE,@"STO_CUDA_ENTRY STV_DEFAULT"
_ZN5flash24flash_fwd_splitkv_kernelI23Flash_fwd_kernel_traitsILi32ELi64ELi128ELi4ELb0ELb0EN7cutlass10bfloat16_tE19Flash_kernel_traitsILi32ELi64ELi128ELi4ES3_EELb1ELb0ELb0ELb0ELb1ELb1ELb1ELb1EEEvNS_16Flash_fwd_paramsE:
.text._ZN5flash24flash_fwd_splitkv_kernelI23Flash_fwd_kernel_traitsILi32ELi64ELi128ELi4ELb0ELb0EN7cutlass10bfloat16_tE19Flash_kernel_traitsILi32ELi64ELi128ELi4ES3_EELb1ELb0ELb0ELb0ELb1ELb1ELb1ELb1EEEvNS_16Flash_fwd_paramsE:
        /* <DEDUP_REMOVED lines=53> */
.L_x_4894:
[----:B-1-34-:R-:W-:Y:S02]  /*0350*/  MOV R4, c[0x0][0x218] ;  /* 0x0000860000047a02 */ /* 0x01afe40000000f00 */
.L_x_4895:
        /* <DEDUP_REMOVED lines=107> */
.L_x_4896:
        /* <DEDUP_REMOVED lines=94> */
.L_x_4897:
        /* <DEDUP_REMOVED lines=16> */
.L_x_4899:
        /* <DEDUP_REMOVED lines=54> */
.L_x_4898:
        /* <DEDUP_REMOVED lines=211> */
.L_x_4930:
        /* <DEDUP_REMOVED lines=89> */
.L_x_4904:
[----:B------:R-:W-:Y:S05]  /*2710*/  BSYNC B0 ;  /* 0x0000000000007941 */ /* 0x000fea0003800000 */
.L_x_4903:
        /* <DEDUP_REMOVED lines=57> */
.L_x_4906:
[----:B------:R-:W-:Y:S05]  /*2ab0*/  BSYNC B0 ;  /* 0x0000000000007941 */ /* 0x000fea0003800000 */
.L_x_4905:
        /* <DEDUP_REMOVED lines=57> */
.L_x_4908:
[----:B------:R-:W-:Y:S05]  /*2e50*/  BSYNC B0 ;  /* 0x0000000000007941 */ /* 0x000fea0003800000 */
.L_x_4907:
        /* <DEDUP_REMOVED lines=60> */
.L_x_4910:
[----:B------:R-:W-:Y:S05]  /*3220*/  BSYNC B0 ;  /* 0x0000000000007941 */ /* 0x000fea0003800000 */
.L_x_4909:
        /* <DEDUP_REMOVED lines=9> */
.L_x_4902:
        /* <DEDUP_REMOVED lines=86> */
.L_x_4915:
[----:B------:R-:W-:Y:S05]  /*3820*/  BSYNC B0 ;  /* 0x0000000000007941 */ /* 0x000fea0003800000 */
.L_x_4914:
[----:B-----5:R3:W-:Y:S02]  /*3830*/  STG.E.128 [R76.64], R40 ;  /* 0x000000284c007986 */ /* 0x0207e4000c101d06 */
.L_x_4913:
[----:B------:R-:W-:Y:S05]  /*3840*/  BSYNC B1 ;  /* 0x0000000000017941 */ /* 0x000fea0003800000 */
.L_x_4912:
        /* <DEDUP_REMOVED lines=88> */
.L_x_4919:
[----:B------:R-:W-:Y:S05]  /*3dd0*/  BSYNC B0 ;  /* 0x0000000000007941 */ /* 0x000fea0003800000 */
.L_x_4918:
[C---:B--2---:R-:W-:Y:S04]  /*3de0*/  LEA R2, P0, R55.reuse, R76, 0x1 ;  /* 0x0000004c37027211 */ /* 0x044fe800078008ff */
[----:B------:R-:W-:Y:S05]  /*3df0*/  LEA.HI.X R3, R55, R77, R56, 0x1, P0 ;  /* 0x0000004d37037211 */ /* 0x000fea00000f0c38 */
[----:B-----5:R2:W-:Y:S04]  /*3e00*/  STG.E.128 [R2.64], R40 ;  /* 0x0000002802007986 */ /* 0x0205e8000c101d06 */
.L_x_4917:
[----:B------:R-:W-:Y:S05]  /*3e10*/  BSYNC B1 ;  /* 0x0000000000017941 */ /* 0x000fea0003800000 */
.L_x_4916:
        /* <DEDUP_REMOVED lines=88> */
.L_x_4923:
[----:B------:R-:W-:Y:S05]  /*43a0*/  BSYNC B0 ;  /* 0x0000000000007941 */ /* 0x000fea0003800000 */
.L_x_4922:
[C---:B------:R-:W-:Y:S04]  /*43b0*/  LEA R2, P0, R110.reuse, R76, 0x1 ;  /* 0x0000004c6e027211 */ /* 0x040fe800078008ff */
[----:B------:R-:W-:Y:S05]  /*43c0*/  LEA.HI.X R3, R110, R77, R82, 0x1, P0 ;  /* 0x0000004d6e037211 */ /* 0x000fea00000f0c52 */
[----:B-----5:R3:W-:Y:S04]  /*43d0*/  STG.E.128 [R2.64], R40 ;  /* 0x0000002802007986 */ /* 0x0207e8000c101d06 */
.L_x_4921:
[----:B------:R-:W-:Y:S05]  /*43e0*/  BSYNC B1 ;  /* 0x0000000000017941 */ /* 0x000fea0003800000 */
.L_x_4920:
        /* <DEDUP_REMOVED lines=88> */
.L_x_4927:
[----:B------:R-:W-:Y:S05]  /*4970*/  BSYNC B0 ;  /* 0x0000000000007941 */ /* 0x000fea0003800000 */
.L_x_4926:
[----:B------:R-:W-:Y:S05]  /*4980*/  MOV R3, 0xc0 ;  /* 0x000000c000037802 */ /* 0x000fea0000000f00 */
[C---:B------:R-:W-:Y:S04]  /*4990*/  IMAD.WIDE.U32 R4, R3.reuse, c[0x0][0x198], R76 ;  /* 0x0000660003047a25 */ /* 0x040fe800078e004c */
[----:B------:R-:W-:Y:S05]  /*49a0*/  IMAD R0, R3, c[0x0][0x19c], RZ ;  /* 0x0000670003007a24 */ /* 0x000fea00078e02ff */
[----:B------:R-:W-:Y:S05]  /*49b0*/  IADD3 R5, R5, R0, RZ ;  /* 0x0000000005057210 */ /* 0x000fea0007ffe0ff */
[----:B-----5:R3:W-:Y:S02]  /*49c0*/  STG.E.128 [R4.64], R40 ;  /* 0x0000002804007986 */ /* 0x0207e4000c101d06 */
.L_x_4925:
[----:B------:R-:W-:Y:S05]  /*49d0*/  BSYNC B1 ;  /* 0x0000000000017941 */ /* 0x000fea0003800000 */
.L_x_4924:
        /* <DEDUP_REMOVED lines=8> */
.L_x_4901:
        /* <DEDUP_REMOVED lines=26> */
.L_x_4911:
        /* <DEDUP_REMOVED lines=82> */
.L_x_4928:
        /* <DEDUP_REMOVED lines=8> */
.L_x_4929:
[----:B------:R-:W-:Y:S04]  /*51a0*/  IADD3 R11, R11, -0x1, RZ ;  /* 0xffffffff0b0b7810 */ /* 0x000fe80007ffe0ff */
[----:B------:R-:W-:Y:S11]  /*51b0*/  ISETP.GT.AND P0, PT, R11, R74, PT ;  /* 0x0000004a0b00720c */ /* 0x000ff60003f04270 */
[----:B------:R-:W-:Y:S02]  /*51c0*/  @!UPT UIADD3 URZ, URZ, URZ, URZ ;  /* 0x0000003f3f3ff290 */ /* 0x000fe4000fffe03f */
[----:B------:R-:W-:-:S05]  /*51d0*/  @P0 BRA `(.L_x_4930) ;  /* 0xffffcfa000000947 */ /* 0x000fca000383ffff */
.L_x_4900:
        /* <DEDUP_REMOVED lines=88> */
.L_x_4937:
[----:B------:R-:W-:Y:S05]  /*5760*/  BSYNC B0 ;  /* 0x0000000000007941 */ /* 0x000fea0003800000 */
.L_x_4936:
[----:B-----5:R1:W-:Y:S04]  /*5770*/  STS.64 [R153], R8 ;  /* 0x0000000899007388 */ /* 0x0203e80000000a00 */
[----:B------:R1:W-:Y:S02]  /*5780*/  STS.64 [R153+0x8], R10 ;  /* 0x0000080a99007388 */ /* 0x0003e40000000a00 */
.L_x_4935:
[----:B------:R-:W-:Y:S05]  /*5790*/  BSYNC B1 ;  /* 0x0000000000017941 */ /* 0x000fea0003800000 */
.L_x_4934:
        /* <DEDUP_REMOVED lines=54> */
.L_x_4940:
[----:B------:R-:W-:Y:S05]  /*5b00*/  BSYNC B0 ;  /* 0x0000000000007941 */ /* 0x000fea0003800000 */
.L_x_4939:
[----:B-----5:R2:W-:Y:S01]  /*5b10*/  STS.128 [R153+0x800], R24 ;  /* 0x0008001899007388 */ /* 0x0205e20000000c00 */
[----:B------:R-:W-:Y:S05]  /*5b20*/  BRA `(.L_x_4938) ;  /* 0x00000ce000007947 */ /* 0x000fea0003800000 */
.L_x_4933:
        /* <DEDUP_REMOVED lines=92> */
.L_x_4944:
[----:B------:R-:W-:Y:S05]  /*60f0*/  BSYNC B0 ;  /* 0x0000000000007941 */ /* 0x000fea0003800000 */
.L_x_4943:
[----:B-----5:R2:W-:Y:S04]  /*6100*/  STS.64 [R153], R20 ;  /* 0x0000001499007388 */ /* 0x0205e80000000a00 */
[----:B------:R2:W-:Y:S02]  /*6110*/  STS.64 [R153+0x8], R22 ;  /* 0x0000081699007388 */ /* 0x0005e40000000a00 */
.L_x_4942:
[----:B------:R-:W-:Y:S05]  /*6120*/  BSYNC B1 ;  /* 0x0000000000017941 */ /* 0x000fea0003800000 */
.L_x_4941:
        /* <DEDUP_REMOVED lines=14> */
[----:B------:R-:W-:Y:S01]  /*6210*/  LEA.HI.X.SX32 R2, R15, R14, 0x1, P2 ;  /* 0x0000000e0f027211 */ /* 0x000fe200010f0eff */
[----:B------:R-:W-:-:S03]  /*6220*/  @P0 IMAD.MOV R65, RZ, RZ, -R3 ;  /* 0x000000ffff410224 */ /* 0x000fc600078e0a03 */
[----:B------:R-:W-:Y:S01]  /*6230*/  IADD3 R3, P2, R9, R0, RZ ;  /* 0x0000000009037210 */ /* 0x000fe20007f5e0ff */
[----:B------:R-:W-:Y:S01]  /*6240*/  IMAD.WIDE R10, R65, 0x2, R26 ;  /* 0x00000002410a7825 */ /* 0x000fe200078e021a */
[----:B------:R-:W-:Y:S02]  /*6250*/  @P0 SHF.R.S32.HI R67, RZ, 0x1, R67 ;  /* 0x00000001ff430819 */ /* 0x000fe40000011443 */
[----:B------:R-:W-:Y:S02]  /*6260*/  LEA.HI.X.SX32 R12, R9, R2, 0x1, P2 ;  /* 0x00000002090c7211 */ /* 0x000fe400010f0eff */
[C---:B------:R-:W-:Y:S01]  /*6270*/  LEA R14, P2, R3.reuse, c[0x0][0x2b0], 0x1 ;  /* 0x0000ac00030e7a11 */ /* 0x040fe200078408ff */
[----:B------:R-:W3:Y:S03]  /*6280*/  LDG.E.128 R8, [R10.64] ;  /* 0x000000060a087981 */ /* 0x000ee6000c1e1d00 */
[----:B------:R-:W-:-:S02]  /*6290*/  LEA.HI.X R15, R3, c[0x0][0x2b4], R12, 0x1, P2 ;  /* 0x0000ad00030f7a11 */ /* 0x000fc400010f0c0c */
        /* <DEDUP_REMOVED lines=68> */
.L_x_4946:
[----:B------:R-:W-:Y:S05]  /*66e0*/  BSYNC B0 ;  /* 0x0000000000007941 */ /* 0x000fea0003800000 */
.L_x_4945:
[----:B-----5:R3:W-:Y:S01]  /*66f0*/  STS.128 [R153+0x800], R4 ;  /* 0x0008000499007388 */ /* 0x0207e20000000c00 */
[----:B------:R-:W-:Y:S05]  /*6700*/  BRA `(.L_x_4938) ;  /* 0x0000010000007947 */ /* 0x000fea0003800000 */
.L_x_4932:
[----:B------:R-:W1:Y:S01]  /*6710*/  S2R R41, SR_CTAID.X ;  /* 0x0000000000297919 */ /* 0x000e620000002500 */
[----:B--2---:R-:W-:Y:S01]  /*6720*/  IADD3 R20, R104, 0x20, RZ ;  /* 0x0000002068147810 */ /* 0x004fe20007ffe0ff */
        /* <DEDUP_REMOVED lines=14> */
.L_x_4938:
[----:B------:R-:W-:Y:S05]  /*6810*/  BSYNC B2 ;  /* 0x0000000000027941 */ /* 0x000fea0003800000 */
.L_x_4931:
[----:B------:R-:W-:Y:S01]  /*6820*/  IADD3 R152, R52, -0x1, RZ ;  /* 0xffffffff34987810 */ /* 0x000fe20007ffe0ff */
[----:B------:R-:W4:Y:S01]  /*6830*/  S2R R42, SR_TID.X ;  /* 0x00000000002a7919 */ /* 0x000f220000002100 */
[C---:B-1-3--:R-:W-:Y:S02]  /*6840*/  IADD3 R4, R104.reuse, 0x40, RZ ;  /* 0x0000004068047810 */ /* 0x04afe40007ffe0ff */
        /* <DEDUP_REMOVED lines=8> */
[----:B------:R-:W-:Y:S02]  /*68d0*/  ISETP.GE.AND P4, PT, R20, R5, PT ;  /* 0x000000051400720c */ /* 0x000fe40003f86270 */
[----:B----4-:R-:W-:Y:S01]  /*68e0*/  SHF.R.S32.HI R9, RZ, 0x1f, R42 ;  /* 0x0000001fff097819 */ /* 0x010fe2000001142a */
[----:B------:R-:W-:-:S02]  /*68f0*/  IMAD.SHL.U32 R66, R42, 0x2, RZ ;  /* 0x000000022a427824 */ /* 0x000fc400078e00ff */
[----:B------:R-:W-:Y:S02]  /*6900*/  @!P5 LEA R12, P2, R55, R144, 0x1 ;  /* 0x00000090370cd211 */ /* 0x000fe400078408ff */
[----:B------:R-:W-:Y:S01]  /*6910*/  @!P0 IMAD.MOV.U32 R3, RZ, RZ, c[0x0][0x198] ;  /* 0x00006600ff038624 */ /* 0x000fe200078e00ff */
[----:B------:R-:W-:Y:S01]  /*6920*/  LEA.HI R15, R9, R42, RZ, 0x4 ;  /* 0x0000002a090f7211 */ /* 0x000fe200078f20ff */
[----:B------:R-:W-:Y:S01]  /*6930*/  @!P0 IMAD.MOV.U32 R6, RZ, RZ, c[0x0][0x19c] ;  /* 0x00006700ff068624 */ /* 0x000fe200078e00ff */
[----:B------:R-:W-:Y:S01]  /*6940*/  @!P5 LEA.HI.X R13, R55, R145, R56, 0x1, P2 ;  /* 0x00000091370dd211 */ /* 0x000fe200010f0c38 */
[----:B------:R-:W-:Y:S01]  /*6950*/  @!PT LDS RZ, [RZ] ;  /* 0x00000000fffff984 */ /* 0x000fe20000000800 */
[----:B------:R-:W-:Y:S01]  /*6960*/  @!PT LDS RZ, [RZ] ;  /* 0x00000000fffff984 */ /* 0x000fe20000000800 */
[----:B------:R-:W-:Y:S01]  /*6970*/  @!PT LDS RZ, [RZ] ;  /* 0x00000000fffff984 */ /* 0x000fe20000000800 */
[----:B------:R1:W-:Y:S01]  /*6980*/  @!P3 LDGSTS.E.BYPASS.LTC128B.128 [R153+0x1000], [R144.64] ;  /* 0x010000009099bfae */ /* 0x0003e2000b901d46 */
[C---:B------:R-:W-:Y:S01]  /*6990*/  @!P0 LEA R16, P2, R3.reuse, R144, 0x7 ;  /* 0x0000009003108211 */ /* 0x040fe200078438ff */
[----:B------:R-:W-:Y:S01]  /*69a0*/  @!P6 IMAD.MOV.U32 R10, RZ, RZ, c[0x0][0x198] ;  /* 0x00006600ff0ae624 */ /* 0x000fe200078e00ff */
[----:B------:R-:W-:Y:S01]  /*69b0*/  ISETP.GE.AND P3, PT, R4, R5, PT ;  /* 0x000000050400720c */ /* 0x000fe20003f66270 */
[----:B------:R3:W-:Y:S01]  /*69c0*/  @!P5 LDGSTS.E.BYPASS.LTC128B.128 [R153+0x1800], [R12.64] ;  /* 0x018000000c99dfae */ /* 0x0007e2000b901d46 */
[----:B------:R-:W-:Y:S01]  /*69d0*/  @!P0 LEA.HI.X R17, R3, R145, R6, 0x7, P2 ;  /* 0x0000009103118211 */ /* 0x000fe200010f3c06 */
[----:B------:R-:W-:Y:S01]  /*69e0*/  @!P6 IMAD.WIDE.U32 R10, R10, 0xc0, R144 ;  /* 0x000000c00a0ae825 */ /* 0x000fe200078e0090 */
[----:B------:R-:W-:-:S02]  /*69f0*/  ISETP.GE.AND P2, PT, R2, R5, PT ;  /* 0x000000050200720c */ /* 0x000fc40003f46270 */
[----:B------:R-:W-:Y:S01]  /*6a00*/  SHF.R.S32.HI R2, RZ, 0x4, R15 ;  /* 0x00000004ff027819 */ /* 0x000fe2000001140f */
[----:B------:R4:W-:Y:S01]  /*6a10*/  @!P0 LDGSTS.E.BYPASS.LTC128B.128 [R153+0x2000], [R16.64] ;  /* 0x0200000010998fae */ /* 0x0009e2000b901d46 */
[----:B------:R-:W-:Y:S02]  /*6a20*/  @!P4 LEA R6, P0, R57, R146, 0x1 ;  /* 0x000000923906c211 */ /* 0x000fe400078008ff */
[----:B------:R-:W-:Y:S02]  /*6a30*/  LEA.HI R8, R9, R42, RZ, 0x3 ;  /* 0x0000002a09087211 */ /* 0x000fe400078f18ff */
[----:B------:R-:W-:Y:S01]  /*6a40*/  @!P4 LEA.HI.X R7, R57, R147, R58, 0x1, P0 ;  /* 0x000000933907c211 */ /* 0x000fe200000f0c3a */
[----:B------:R-:W-:Y:S01]  /*6a50*/  @!P3 IMAD.MOV.U32 R3, RZ, RZ, c[0x0][0x1a0] ;  /* 0x00006800ff03b624 */ /* 0x000fe200078e00ff */
[----:B------:R-:W-:Y:S01]  /*6a60*/  ISETP.GE.AND P5, PT, R104, R5, PT ;  /* 0x000000056800720c */ /* 0x000fe20003fa6270 */
[----:B------:R-:W-:Y:S01]  /*6a70*/  @!P3 IMAD.MOV.U32 R14, RZ, RZ, c[0x0][0x1a4] ;  /* 0x00006900ff0eb624 */ /* 0x000fe200078e00ff */
[----:B------:R-:W-:-:S02]  /*6a80*/  LEA.HI R43, R2, R2, RZ, 0x1 ;  /* 0x00000002022b7211 */ /* 0x000fc400078f08ff */
[C---:B------:R-:W-:Y:S02]  /*6a90*/  @!P3 LEA R4, P0, R3.reuse, R146, 0x7 ;  /* 0x000000920304b211 */ /* 0x040fe400078038ff */
[----:B------:R-:W-:Y:S02]  /*6aa0*/  LOP3.LUT R19, R8, 0xfffffff8, RZ, 0xc0, !PT ;  /* 0xfffffff808137812 */ /* 0x000fe400078ec0ff */
[----:B------:R-:W-:Y:S02]  /*6ab0*/  @!P3 LEA.HI.X R5, R3, R147, R14, 0x7, P0 ;  /* 0x000000930305b211 */ /* 0x000fe400000f3c0e */
[----:B------:R-:W-:Y:S01]  /*6ac0*/  SHF.R.S32.HI R3, RZ, 0x3, R8 ;  /* 0x00000003ff037819 */ /* 0x000fe20000011408 */
[----:B------:R-:W-:Y:S01]  /*6ad0*/  IMAD.IADD R140, R42, 0x1, -R19 ;  /* 0x000000012a8c7824 */ /* 0x000fe200078e0a13 */
[----:B------:R-:W-:Y:S02]  /*6ae0*/  LOP3.LUT R43, R43, 0xfffffffe, RZ, 0xc0, !PT ;  /* 0xfffffffe2b2b7812 */ /* 0x000fe400078ec0ff */
[----:B------:R-:W-:Y:S01]  /*6af0*/  LEA.HI R8, R8, R3, RZ, 0x1 ;  /* 0x0000000308087211 */ /* 0x000fe200078f08ff */
[----:B---3--:R-:W-:Y:S01]  /*6b00*/  @!P2 IMAD.MOV.U32 R12, RZ, RZ, c[0x0][0x1a0] ;  /* 0x00006800ff0ca624 */ /* 0x008fe200078e00ff */
[----:B------:R-:W-:Y:S01]  /*6b10*/  LOP3.LUT R15, R15, 0xfffffff0, RZ, 0xc0, !PT ;  /* 0xfffffff00f0f7812 */ /* 0x000fe200078ec0ff */
[----:B------:R-:W-:Y:S01]  /*6b20*/  IMAD.IADD R43, R2, 0x1, -R43 ;  /* 0x00000001022b7824 */ /* 0x000fe200078e0a2b */
[----:B------:R-:W-:Y:S01]  /*6b30*/  LOP3.LUT R8, R8, 0xfffffffe, RZ, 0xc0, !PT ;  /* 0xfffffffe08087812 */ /* 0x000fe200078ec0ff */
[----:B------:R-:W-:Y:S01]  /*6b40*/  @!P2 IMAD.WIDE.U32 R12, R12, 0xc0, R146 ;  /* 0x000000c00c0ca825 */ /* 0x000fe200078e0092 */
[----:B------:R-:W-:-:S02]  /*6b50*/  LEA.HI R2, R140, R140, RZ, 0x1 ;  /* 0x0000008c8c027211 */ /* 0x000fc400078f08ff */
[----:B------:R-:W-:Y:S01]  /*6b60*/  LEA.HI R48, R9, R42, RZ, 0x5 ;  /* 0x0000002a09307211 */ /* 0x000fe200078f28ff */
[----:B----4-:R-:W-:Y:S01]  /*6b70*/  @!P6 IMAD.MOV.U32 R17, RZ, RZ, c[0x0][0x19c] ;  /* 0x00006700ff11e624 */ /* 0x010fe200078e00ff */
[----:B------:R-:W-:Y:S01]  /*6b80*/  LOP3.LUT R66, R66, 0x6, RZ, 0xc0, !PT ;  /* 0x0000000642427812 */ /* 0x000fe200078ec0ff */
[----:B------:R-:W-:Y:S01]  /*6b90*/  @!P6 IMAD.MOV.U32 R16, RZ, RZ, R10 ;  /* 0x000000ffff10e224 */ /* 0x000fe200078e000a */
[----:B------:R-:W-:Y:S01]  /*6ba0*/  SHF.R.S32.HI R46, RZ, 0x5, R48 ;  /* 0x00000005ff2e7819 */ /* 0x000fe20000011430 */
[----:B------:R-:W-:Y:S02]  /*6bb0*/  @!P6 IMAD R17, R17, 0xc0, RZ ;  /* 0x000000c01111e824 */ /* 0x000fe400078e02ff */
[----:B------:R-:W-:Y:S02]  /*6bc0*/  IMAD.IADD R44, R42, 0x1, -R15 ;  /* 0x000000012a2c7824 */ /* 0x000fe400078e0a0f */
[----:B------:R-:W-:Y:S01]  /*6bd0*/  @!P6 IMAD.IADD R17, R11, 0x1, R17 ;  /* 0x000000010b11e824 */ /* 0x000fe200078e0211 */
[----:B------:R-:W-:Y:S01]  /*6be0*/  LOP3.LUT R11, R2, 0xfffffffe, RZ, 0xc0, !PT ;  /* 0xfffffffe020b7812 */ /* 0x000fe200078ec0ff */
[----:B------:R-:W-:Y:S01]  /*6bf0*/  IMAD.IADD R3, R3, 0x1, -R8 ;  /* 0x0000000103037824 */ /* 0x000fe200078e0a08 */
[----:B------:R-:W-:Y:S01]  /*6c00*/  SHF.R.S32.HI R2, RZ, 0x1, R2 ;  /* 0x00000001ff027819 */ /* 0x000fe20000011402 */
[----:B------:R-:W-:Y:S01]  /*6c10*/  @!P2 IMAD.MOV.U32 R8, RZ, RZ, c[0x0][0x1a4] ;  /* 0x00006900ff08a624 */ /* 0x000fe200078e00ff */
[----:B------:R3:W-:Y:S01]  /*6c20*/  @!P6 LDGSTS.E.BYPASS.LTC128B.128 [R153+0x2800], [R16.64] ;  /* 0x028000001099efae */ /* 0x0007e2000b901d46 */
[----:B------:R-:W-:Y:S01]  /*6c30*/  SHF.R.S32.HI R15, RZ, 0x1f, R44 ;  /* 0x0000001fff0f7819 */ /* 0x000fe2000001142c */
[----:B------:R-:W-:Y:S01]  /*6c40*/  IMAD.IADD R45, R44, 0x1, -R45 ;  /* 0x000000012c2d7824 */ /* 0x000fe200078e0a2d */
[----:B------:R-:W-:Y:S01]  /*6c50*/  LOP3.LUT P0, RZ, R2, 0x2, RZ, 0xc0, !PT ;  /* 0x0000000202ff7812 */ /* 0x000fe2000780c0ff */
[----:B------:R-:W0:Y:S01]  /*6c60*/  LDGDEPBAR ;  /* 0x00000000000079af */ /* 0x000e220000000000 */
[----:B------:R-:W-:Y:S01]  /*6c70*/  @!P2 IMAD R9, R8, 0xc0, RZ ;  /* 0x000000c00809a824 */ /* 0x000fe200078e02ff */
[----:B------:R-:W-:Y:S01]  /*6c80*/  LEA.HI R44, R15, R44, RZ, 0x3 ;  /* 0x0000002c0f2c7211 */ /* 0x000fe200078f18ff */
[----:B------:R-:W-:-:S02]  /*6c90*/  IMAD.SHL.U32 R8, R2, 0x40, RZ ;  /* 0x0000004002087824 */ /* 0x000fc400078e00ff */
[----:B------:R-:W-:Y:S02]  /*6ca0*/  IMAD.IADD R140, R140, 0x1, -R11 ;  /* 0x000000018c8c7824 */ /* 0x000fe400078e0a0b */
[----:B------:R-:W-:Y:S01]  /*6cb0*/  IMAD.SHL.U32 R3, R3, 0x8, RZ ;  /* 0x0000000803037824 */ /* 0x000fe200078e00ff */
[----:B------:R-:W-:Y:S01]  /*6cc0*/  LOP3.LUT R8, R8, 0xc0, RZ, 0xc0, !PT ;  /* 0x000000c008087812 */ /* 0x000fe200078ec0ff */
[----:B------:R-:W-:Y:S02]  /*6cd0*/  IMAD.SHL.U32 R10, R54, 0x40, RZ ;  /* 0x00000040360a7824 */ /* 0x000fe400078e00ff */
[----:B------:R-:W-:Y:S01]  /*6ce0*/  IMAD.SHL.U32 R44, R44, 0x20, RZ ;  /* 0x000000202c2c7824 */ /* 0x000fe200078e00ff */
[----:B------:R-:W-:Y:S01]  /*6cf0*/  LOP3.LUT R3, R8, 0x8, R3, 0xf8, !PT ;  /* 0x0000000808037812 */ /* 0x000fe200078ef803 */
[C---:B------:R-:W-:Y:S01]  /*6d00*/  IMAD R140, R43.reuse, 0x8, R140 ;  /* 0x000000082b8c7824 */ /* 0x040fe200078e028c */
[----:B------:R-:W-:Y:S01]  /*6d10*/  LOP3.LUT R10, R10, 0xc0, RZ, 0xc0, !PT ;  /* 0x000000c00a0a7812 */ /* 0x000fe200078ec0ff */
[----:B------:R-:W-:Y:S01]  /*6d20*/  IMAD.SHL.U32 R43, R43, 0x8, RZ ;  /* 0x000000082b2b7824 */ /* 0x000fe200078e00ff */
[----:B------:R-:W-:Y:S01]  /*6d30*/  SHF.R.U32.HI R8, RZ, 0x3, R8 ;  /* 0x00000003ff087819 */ /* 0x000fe20000011608 */
[----:B------:R-:W-:Y:S01]  /*6d40*/  @!P2 IMAD.IADD R9, R13, 0x1, R9 ;  /* 0x000000010d09a824 */ /* 0x000fe200078e0209 */
[----:B------:R-:W-:Y:S01]  /*6d50*/  LOP3.LUT R44, R44, 0xffffff00, RZ, 0xc0, !PT ;  /* 0xffffff002c2c7812 */ /* 0x000fe200078ec0ff */
[----:B------:R-:W-:Y:S01]  /*6d60*/  IMAD R41, R41, 0x4, R46 ;  /* 0x0000000429297824 */ /* 0x000fe200078e022e */
[----:B------:R-:W-:-:S02]  /*6d70*/  LOP3.LUT R43, R10, 0x8, R43, 0xf8, !PT ;  /* 0x000000080a2b7812 */ /* 0x000fc400078ef82b */
[----:B------:R-:W-:Y:S01]  /*6d80*/  LOP3.LUT R3, R3, R8, RZ, 0x3c, !PT ;  /* 0x0000000803037212 */ /* 0x000fe200078e3cff */
[----:B------:R-:W-:Y:S01]  /*6d90*/  @!P2 IMAD.MOV.U32 R8, RZ, RZ, R12 ;  /* 0x000000ffff08a224 */ /* 0x000fe200078e000c */
[----:B------:R-:W-:-:S04]  /*6da0*/  DEPBAR.LE SB0, 0x0 ;  /* 0x000080000000791a */ /* 0x000fc80000000000 */
[----:B------:R-:W-:Y:S01]  /*6db0*/  BAR.SYNC.DEFER_BLOCKING 0x0 ;  /* 0x0000000000007b1d */ /* 0x000fe20000010000 */
[----:B------:R-:W-:Y:S01]  /*6dc0*/  SHF.R.U32.HI R10, RZ, 0x3, R10 ;  /* 0x00000003ff0a7819 */ /* 0x000fe2000001160a */
[----:B------:R-:W-:Y:S02]  /*6dd0*/  IMAD R12, R46, 0x200, R44 ;  /* 0x000002002e0c7824 */ /* 0x000fe400078e022c */
[----:B------:R-:W-:Y:S01]  /*6de0*/  IMAD.U32 R140, R140, 0x20, R3 ;  /* 0x000000208c8c7824 */ /* 0x000fe200078e0003 */
[----:B------:R-:W-:Y:S01]  /*6df0*/  LOP3.LUT R43, R43, R10, RZ, 0x3c, !PT ;  /* 0x0000000a2b2b7212 */ /* 0x000fe200078e3cff */
[----:B------:R-:W-:Y:S02]  /*6e00*/  IMAD R12, R45, 0x20, R12 ;  /* 0x000000202d0c7824 */ /* 0x000fe400078e020c */
[----:B------:R-:W-:Y:S02]  /*6e10*/  IMAD.SHL.U32 R140, R140, 0x2, RZ ;  /* 0x000000028c8c7824 */ /* 0x000fe400078e00ff */
[----:B------:R-:W-:-:S02]  /*6e20*/  IMAD.IADD R142, R43, 0x1, R12 ;  /* 0x000000012b8e7824 */ /* 0x000fc400078e020c */
[----:B------:R-:W-:Y:S01]  /*6e30*/  IMAD.MOV.U32 R3, RZ, RZ, 0x20 ;  /* 0x00000020ff037424 */ /* 0x000fe200078e00ff */
[----:B------:R-:W-:Y:S01]  /*6e40*/  IADD3 R2, R140, 0x1000, RZ ;  /* 0x000010008c027810 */ /* 0x000fe20007ffe0ff */
[----:B------:R-:W-:Y:S01]  /*6e50*/  IMAD.SHL.U32 R142, R142, 0x2, RZ ;  /* 0x000000028e8e7824 */ /* 0x000fe200078e00ff */
[----:B------:R-:W-:Y:S01]  /*6e60*/  IADD3 R139, R140, 0x1020, RZ ;  /* 0x000010208c8b7810 */ /* 0x000fe20007ffe0ff */
[----:B------:R-:W-:Y:S01]  /*6e70*/  IMAD R44, R45, 0x20, R44 ;  /* 0x000000202d2c7824 */ /* 0x000fe200078e022c */
[----:B------:R-:W-:-:S04]  /*6e80*/  @P0 IADD3 R139, R2, -0x20, RZ ;  /* 0xffffffe0028b0810 */ /* 0x000fc80007ffe0ff */
[C---:B------:R-:W-:Y:S02]  /*6e90*/  IADD3 R136, R139.reuse, 0x400, RZ ;  /* 0x000004008b887810 */ /* 0x040fe40007ffe0ff */
[C---:B------:R-:W-:Y:S01]  /*6ea0*/  IADD3 R135, R139.reuse, 0x800, RZ ;  /* 0x000008008b877810 */ /* 0x040fe20007ffe0ff */
[----:B------:R-:W-:Y:S01]  /*6eb0*/  @P5 STS [R153+0x3000], RZ ;  /* 0x003000ff99005388 */ /* 0x000fe20000000800 */
[C---:B------:R-:W-:Y:S02]  /*6ec0*/  IADD3 R134, R139.reuse, 0xc00, RZ ;  /* 0x00000c008b867810 */ /* 0x040fe40007ffe0ff */
[C---:B------:R-:W-:Y:S01]  /*6ed0*/  IADD3 R133, R139.reuse, 0x1000, RZ ;  /* 0x000010008b857810 */ /* 0x040fe20007ffe0ff */
[----:B------:R-:W-:Y:S01]  /*6ee0*/  @P5 STS [R153+0x3004], RZ ;  /* 0x003004ff99005388 */ /* 0x000fe20000000800 */
[C---:B------:R-:W-:Y:S02]  /*6ef0*/  IADD3 R132, R139.reuse, 0x1400, RZ ;  /* 0x000014008b847810 */ /* 0x040fe40007ffe0ff */
[C---:B------:R-:W-:Y:S01]  /*6f00*/  IADD3 R86, R139.reuse, 0x1800, RZ ;  /* 0x000018008b567810 */ /* 0x040fe20007ffe0ff */
[----:B------:R-:W-:Y:S01]  /*6f10*/  @P5 STS.64 [R153+0x3008], RZ ;  /* 0x003008ff99005388 */ /* 0x000fe20000000a00 */
[----:B------:R-:W-:-:S03]  /*6f20*/  IADD3 R84, R139, 0x1c00, RZ ;  /* 0x00001c008b547810 */ /* 0x000fc60007ffe0ff */
        /* <DEDUP_REMOVED lines=20> */
[----:B------:R-:W-:Y:S01]  /*7070*/  LDSM.16.M88.4 R12, [R142] ;  /* 0x000000008e0c783b */ /* 0x000fe20000000200 */
[----:B------:R-:W-:-:S03]  /*7080*/  SEL R3, R3, 0xffffffe0, !P2 ;  /* 0xffffffe003037807 */ /* 0x000fc60005000000 */
[----:B--2---:R-:W2:Y:S02]  /*7090*/  LDSM.16.M88.4 R24, [R140+0x1000] ;  /* 0x001000008c18783b */ /* 0x004ea40000000200 */
[----:B------:R-:W-:Y:S02]  /*70a0*/  IMAD.IADD R141, R142, 0x1, R3 ;  /* 0x000000018e8d7824 */ /* 0x000fe400078e0203 */
[----:B---3--:R-:W-:Y:S04]  /*70b0*/  LDSM.16.M88.4 R16, [R139] ;  /* 0x000000008b10783b */ /* 0x008fe80000000200 */
[----:B------:R-:W-:Y:S04]  /*70c0*/  LDSM.16.M88.4 R28, [R139+0x400] ;  /* 0x000400008b1c783b */ /* 0x000fe80000000200 */
[----:B----4-:R-:W3:Y:S04]  /*70d0*/  LDSM.16.M88.4 R4, [R140+0x1400] ;  /* 0x001400008c04783b */ /* 0x010ee80000000200 */
[----:B------:R-:W-:Y:S04]  /*70e0*/  LDSM.16.M88.4 R36, [R139+0xc00] ;  /* 0x000c00008b24783b */ /* 0x000fe80000000200 */
[----:B-----5:R-:W4:Y:S04]  /*70f0*/  LDSM.16.M88.4 R8, [R141] ;  /* 0x000000008d08783b */ /* 0x020f280000000200 */
[----:B------:R-:W0:Y:S01]  /*7100*/  LDGDEPBAR ;  /* 0x00000000000079af */ /* 0x000e220000000000 */
[C---:B--2---:R-:W-:Y:S08]  /*7110*/  HMMA.16816.F32.BF16 R20, R12.reuse, R24, RZ ;  /* 0x000000180c14723c */ /* 0x044ff000000418ff */
[C---:B------:R-:W-:Y:S08]  /*7120*/  HMMA.16816.F32.BF16 R24, R12.reuse, R26, RZ ;  /* 0x0000001a0c18723c */ /* 0x040ff000000418ff */
[----:B---3--:R-:W-:Y:S08]  /*7130*/  HMMA.16816.F32.BF16 R32, R12, R4, RZ ;  /* 0x000000040c20723c */ /* 0x008ff000000418ff */
[C---:B----4-:R-:W-:Y:S08]  /*7140*/  HMMA.16816.F32.BF16 R20, R8.reuse, R16, R20 ;  /* 0x000000100814723c */ /* 0x050ff00000041814 */
[----:B------:R-:W-:Y:S01]  /*7150*/  HMMA.16816.F32.BF16 R24, R8, R18, R24 ;  /* 0x000000120818723c */ /* 0x000fe20000041818 */
[----:B------:R-:W2:Y:S07]  /*7160*/  LDSM.16.M88.4 R16, [R140+0x1800] ;  /* 0x001800008c10783b */ /* 0x000eae0000000200 */
[----:B------:R-:W-:Y:S08]  /*7170*/  HMMA.16816.F32.BF16 R4, R12, R6, RZ ;  /* 0x000000060c04723c */ /* 0x000ff000000418ff */
[----:B------:R-:W-:Y:S01]  /*7180*/  FMUL.FTZ R20, R20, c[0x0][0x2ec] ;  /* 0x0000bb0014147a20 */ /* 0x000fe20000410000 */
[----:B------:R-:W-:Y:S01]  /*7190*/  HMMA.16816.F32.BF16 R32, R8, R28, R32 ;  /* 0x0000001c0820723c */ /* 0x000fe20000041820 */
[----:B------:R-:W-:-:S02]  /*71a0*/  FMUL.FTZ R47, R21, c[0x0][0x2ec] ;  /* 0x0000bb00152f7a20 */ /* 0x000fc40000410000 */
[----:B------:R3:W-:Y:S01]  /*71b0*/  MUFU.TANH R40, R20 ;  /* 0x0000001400287308 */ /* 0x0007e20000002400 */
[----:B------:R-:W-:Y:S02]  /*71c0*/  FMUL.FTZ R2, R22, c[0x0][0x2ec] ;  /* 0x0000bb0016027a20 */ /* 0x000fe40000410000 */
[----:B------:R-:W-:Y:S02]  /*71d0*/  FMUL.FTZ R50, R23, c[0x0][0x2ec] ;  /* 0x0000bb0017327a20 */ /* 0x000fe40000410000 */
[----:B------:R-:W-:Y:S02]  /*71e0*/  FMUL.FTZ R54, R24, c[0x0][0x2ec] ;  /* 0x0000bb0018367a20 */ /* 0x000fe40000410000 */
[----:B------:R-:W-:Y:S01]  /*71f0*/  FMUL.FTZ R49, R25, c[0x0][0x2ec] ;  /* 0x0000bb0019317a20 */ /* 0x000fe20000410000 */
[----:B------:R-:W4:Y:S01]  /*7200*/  MUFU.TANH R47, R47 ;  /* 0x0000002f002f7308 */ /* 0x000f220000002400 */
[----:B------:R-:W-:Y:S02]  /*7210*/  FMUL.FTZ R56, R26, c[0x0][0x2ec] ;  /* 0x0000bb001a387a20 */ /* 0x000fe40000410000 */
[----:B------:R-:W-:Y:S01]  /*7220*/  FMUL.FTZ R70, R27, c[0x0][0x2ec] ;  /* 0x0000bb001b467a20 */ /* 0x000fe20000410000 */
[----:B------:R-:W-:Y:S01]  /*7230*/  HMMA.16816.F32.BF16 R4, R8, R30, R4 ;  /* 0x0000001e0804723c */ /* 0x000fe20000041804 */
[----:B------:R-:W5:Y:S03]  /*7240*/  LDSM.16.M88.4 R28, [R140+0x1c00] ;  /* 0x001c00008c1c783b */ /* 0x000f660000000200 */
[----:B------:R-:W1:Y:S01]  /*7250*/  MUFU.TANH R50, R50 ;  /* 0x0000003200327308 */ /* 0x000e620000002400 */
[----:B---3--:R-:W3:Y:S03]  /*7260*/  LDSM.16.M88.4 R20, [R139+0x800] ;  /* 0x000800008b14783b */ /* 0x008ee60000000200 */
[----:B--2---:R-:W-:Y:S01]  /*7270*/  HMMA.16816.F32.BF16 R24, R12, R16, RZ ;  /* 0x000000100c18723c */ /* 0x004fe200000418ff */
[----:B------:R-:W-:-:S02]  /*7280*/  FMUL.FTZ R32, R32, c[0x0][0x2ec] ;  /* 0x0000bb0020207a20 */ /* 0x000fc40000410000 */
[----:B------:R-:W-:Y:S01]  /*7290*/  FMUL.FTZ R33, R33, c[0x0][0x2ec] ;  /* 0x0000bb0021217a20 */ /* 0x000fe20000410000 */
[----:B------:R-:W2:Y:S01]  /*72a0*/  MUFU.TANH R54, R54 ;  /* 0x0000003600367308 */ /* 0x000ea20000002400 */
[----:B------:R-:W-:Y:S02]  /*72b0*/  FMUL.FTZ R34, R34, c[0x0][0x2ec] ;  /* 0x0000bb0022227a20 */ /* 0x000fe40000410000 */
[----:B------:R-:W-:Y:S01]  /*72c0*/  FMUL.FTZ R35, R35, c[0x0][0x2ec] ;  /* 0x0000bb0023237a20 */ /* 0x000fe20000410000 */
[----:B------:R-:W-:Y:S04]  /*72d0*/  HMMA.16816.F32.BF16 R16, R12, R18, RZ ;  /* 0x000000120c10723c */ /* 0x000fe800000418ff */
[----:B------:R-:W-:Y:S04]  /*72e0*/  MUFU.TANH R55, R32 ;  /* 0x0000002000377308 */ /* 0x000fe80000002400 */
[----:B------:R-:W-:-:S02]  /*72f0*/  FMUL.FTZ R59, R4, c[0x0][0x2ec] ;  /* 0x0000bb00043b7a20 */ /* 0x000fc40000410000 */
[----:B------:R-:W-:Y:S02]  /*7300*/  FMUL.FTZ R58, R5, c[0x0][0x2ec] ;  /* 0x0000bb00053a7a20 */ /* 0x000fe40000410000 */
[----:B------:R-:W-:Y:S01]  /*7310*/  FMUL.FTZ R62, R6, c[0x0][0x2ec] ;  /* 0x0000bb00063e7a20 */ /* 0x000fe20000410000 */
[----:B------:R-:W-:Y:S01]  /*7320*/  MUFU.TANH R51, R33 ;  /* 0x0000002100337308 */ /* 0x000fe20000002400 */
[----:B------:R-:W-:-:S07]  /*7330*/  FMUL.FTZ R60, R7, c[0x0][0x2ec] ;  /* 0x0000bb00073c7a20 */ /* 0x000fce0000410000 */
[----:B------:R-:W-:Y:S01]  /*7340*/  MUFU.TANH R57, R34 ;  /* 0x0000002200397308 */ /* 0x000fe20000002400 */
[----:B-----5:R-:W-:Y:S07]  /*7350*/  HMMA.16816.F32.BF16 R4, R12, R28, RZ ;  /* 0x0000001c0c04723c */ /* 0x020fee00000418ff */
[----:B------:R5:W-:Y:S01]  /*7360*/  MUFU.TANH R68, R35 ;  /* 0x0000002300447308 */ /* 0x000be20000002400 */
[C---:B---3--:R-:W-:Y:S07]  /*7370*/  HMMA.16816.F32.BF16 R24, R8.reuse, R20, R24 ;  /* 0x000000140818723c */ /* 0x048fee0000041818 */
[----:B------:R-:W3:Y:S01]  /*7380*/  MUFU.TANH R56, R56 ;  /* 0x0000003800387308 */ /* 0x000ee20000002400 */
[----:B------:R-:W-:Y:S01]  /*7390*/  HMMA.16816.F32.BF16 R16, R8, R22, R16 ;  /* 0x000000160810723c */ /* 0x000fe20000041810 */
[----:B------:R-:W1:Y:S06]  /*73a0*/  LDSM.16.M88.4 R20, [R140+0x2000] ;  /* 0x002000008c14783b */ /* 0x000e6c0000000200 */
[----:B------:R-:W1:Y:S01]  /*73b0*/  MUFU.TANH R49, R49 ;  /* 0x0000003100317308 */ /* 0x000e620000002400 */
[----:B-----5:R-:W-:Y:S01]  /*73c0*/  LDSM.16.M88.4 R32, [R139+0x1000] ;  /* 0x001000008b20783b */ /* 0x020fe20000000200 */
[----:B------:R-:W-:Y:S06]  /*73d0*/  HMMA.16816.F32.BF16 R28, R12, R30, RZ ;  /* 0x0000001e0c1c723c */ /* 0x000fec00000418ff */
[----:B------:R-:W5:Y:S02]  /*73e0*/  MUFU.TANH R70, R70 ;  /* 0x0000004600467308 */ /* 0x000f640000002400 */
[----:B------:R-:W-:Y:S01]  /*73f0*/  HMMA.16816.F32.BF16 R4, R8, R36, R4 ;  /* 0x000000240804723c */ /* 0x000fe20000041804 */
[----:B------:R-:W-:-:S02]  /*7400*/  FMUL.FTZ R24, R24, c[0x0][0x2ec] ;  /* 0x0000bb0018187a20 */ /* 0x000fc40000410000 */
[----:B------:R-:W-:-:S03]  /*7410*/  FMUL.FTZ R25, R25, c[0x0][0x2ec] ;  /* 0x0000bb0019197a20 */ /* 0x000fc60000410000 */
        /* <DEDUP_REMOVED lines=9> */
[----:B------:R-:W-:-:S03]  /*74b0*/  IMAD.IADD R37, R0, 0x1, R66 ;  /* 0x0000000100257824 */ /* 0x000fc600078e0242 */
[----:B------:R1:W-:Y:S02]  /*74c0*/  MUFU.TANH R63, R16 ;  /* 0x00000010003f7308 */ /* 0x0003e40000002400 */
[----:B------:R-:W-:Y:S02]  /*74d0*/  FMUL.FTZ R4, R4, c[0x0][0x2ec] ;  /* 0x0000bb0004047a20 */ /* 0x000fe40000410000 */
[----:B------:R-:W-:-:S04]  /*74e0*/  FMUL.FTZ R67, R5, c[0x0][0x2ec] ;  /* 0x0000bb0005437a20 */ /* 0x000fc80000410000 */
[----:B------:R-:W-:Y:S01]  /*74f0*/  MUFU.TANH R61, R25 ;  /* 0x00000019003d7308 */ /* 0x000fe20000002400 */
[----:B------:R-:W-:Y:S02]  /*7500*/  FMUL.FTZ R90, R6, c[0x0][0x2ec] ;  /* 0x0000bb00065a7a20 */ /* 0x000fe40000410000 */
[----:B------:R-:W-:Y:S01]  /*7510*/  FMUL.FTZ R106, R7, c[0x0][0x2ec] ;  /* 0x0000bb00076a7a20 */ /* 0x000fe20000410000 */
[----:B-1----:R-:W1:Y:S04]  /*7520*/  LDSM.16.M88.4 R16, [R140+0x2400] ;  /* 0x002400008c10783b */ /* 0x002e680000000200 */
[----:B------:R2:W-:Y:S04]  /*7530*/  MUFU.TANH R75, R26 ;  /* 0x0000001a004b7308 */ /* 0x0005e80000002400 */
[----:B------:R-:W-:-:S02]  /*7540*/  FMUL.FTZ R39, R28, c[0x0][0x2ec] ;  /* 0x0000bb001c277a20 */ /* 0x000fc40000410000 */
[----:B------:R-:W-:Y:S02]  /*7550*/  FMUL.FTZ R38, R29, c[0x0][0x2ec] ;  /* 0x0000bb001d267a20 */ /* 0x000fe40000410000 */
[----:B------:R-:W-:Y:S01]  /*7560*/  FMUL.FTZ R88, R30, c[0x0][0x2ec] ;  /* 0x0000bb001e587a20 */ /* 0x000fe20000410000 */
[----:B------:R3:W-:Y:S01]  /*7570*/  MUFU.TANH R85, R4 ;  /* 0x0000000400557308 */ /* 0x0007e20000002400 */
[----:B------:R-:W-:Y:S01]  /*7580*/  FMUL.FTZ R104, R31, c[0x0][0x2ec] ;  /* 0x0000bb001f687a20 */ /* 0x000fe20000410000 */
[C---:B--2---:R-:W-:Y:S06]  /*7590*/  HMMA.16816.F32.BF16 R24, R12.reuse, R20, RZ ;  /* 0x000000140c18723c */ /* 0x044fec00000418ff */
[----:B------:R-:W2:Y:S02]  /*75a0*/  MUFU.TANH R62, R62 ;  /* 0x0000003e003e7308 */ /* 0x000ea40000002400 */
[C---:B---3--:R-:W-:Y:S01]  /*75b0*/  HMMA.16816.F32.BF16 R4, R12.reuse, R22, RZ ;  /* 0x000000160c04723c */ /* 0x048fe200000418ff */
[----:B------:R-:W3:Y:S05]  /*75c0*/  LDSM.16.M88.4 R20, [R139+0x1400] ;  /* 0x001400008b14783b */ /* 0x000eea0000000200 */
[----:B------:R-:W2:Y:S08]  /*75d0*/  MUFU.TANH R58, R58 ;  /* 0x0000003a003a7308 */ /* 0x000eb00000002400 */
[----:B------:R-:W2:Y:S01]  /*75e0*/  MUFU.TANH R60, R60 ;  /* 0x0000003c003c7308 */ /* 0x000ea20000002400 */
[----:B-1----:R-:W-:Y:S07]  /*75f0*/  HMMA.16816.F32.BF16 R28, R12, R16, RZ ;  /* 0x000000100c1c723c */ /* 0x002fee00000418ff */
[----:B------:R-:W1:Y:S01]  /*7600*/  MUFU.TANH R98, R98 ;  /* 0x0000006200627308 */ /* 0x000e620000002400 */
[C---:B------:R-:W-:Y:S07]  /*7610*/  HMMA.16816.F32.BF16 R24, R8.reuse, R32, R24 ;  /* 0x000000200818723c */ /* 0x040fee0000041818 */
[----:B------:R-:W1:Y:S01]  /*7620*/  MUFU.TANH R72, R72 ;  /* 0x0000004800487308 */ /* 0x000e620000002400 */
[----:B------:R-:W-:Y:S01]  /*7630*/  LOP3.LUT R33, R48, 0xffffffe0, RZ, 0xc0, !PT ;  /* 0xffffffe030217812 */ /* 0x000fe200078ec0ff */
[----:B------:R-:W-:Y:S01]  /*7640*/  HMMA.16816.F32.BF16 R4, R8, R34, R4 ;  /* 0x000000220804723c */ /* 0x000fe20000041804 */
[----:B------:R-:W-:-:S05]  /*7650*/  IADD3 R32, R37, 0x18, RZ ;  /* 0x0000001825207810 */ /* 0x000fca0007ffe0ff */
[----:B------:R-:W1:Y:S01]  /*7660*/  MUFU.TANH R90, R90 ;  /* 0x0000005a005a7308 */ /* 0x000e620000002400 */
[----:B------:R-:W-:-:S05]  /*7670*/  IMAD.IADD R17, R42, 0x1, -R33 ;  /* 0x000000012a117824 */ /* 0x000fca00078e0a21 */
[----:B------:R-:W-:Y:S01]  /*7680*/  SHF.R.S32.HI R16, RZ, 0x1f, R17 ;  /* 0x0000001fff107819 */ /* 0x000fe20000011411 */
[----:B---3--:R-:W-:Y:S01]  /*7690*/  HMMA.16816.F32.BF16 R28, R8, R20, R28 ;  /* 0x00000014081c723c */ /* 0x008fe2000004181c */
[----:B------:R-:W3:Y:S02]  /*76a0*/  MUFU.TANH R36, R36 ;  /* 0x0000002400247308 */ /* 0x000ee40000002400 */
[----:B------:R-:W-:Y:S02]  /*76b0*/  LEA.HI R16, R16, R17, RZ, 0x2 ;  /* 0x0000001110107211 */ /* 0x000fe400078f10ff */
[----:B------:R-:W-:Y:S01]  /*76c0*/  IADD3 R17, R37, 0x1, RZ ;  /* 0x0000000125117810 */ /* 0x000fe20007ffe0ff */
[----:B------:R-:W-:Y:S01]  /*76d0*/  FMUL.FTZ R24, R24, c[0x0][0x2ec] ;  /* 0x0000bb0018187a20 */ /* 0x000fe20000410000 */
[----:B------:R-:W-:Y:S01]  /*76e0*/  SHF.R.S32.HI R154, RZ, 0x2, R16 ;  /* 0x00000002ff9a7819 */ /* 0x000fe20000011410 */
[----:B------:R-:W-:Y:S01]  /*76f0*/  FMUL.FTZ R25, R25, c[0x0][0x2ec] ;  /* 0x0000bb0019197a20 */ /* 0x000fe20000410000 */
[----:B------:R-:W-:Y:S01]  /*7700*/  IADD3 R20, R37, 0x8, RZ ;  /* 0x0000000825147810 */ /* 0x000fe20007ffe0ff */
[----:B------:R-:W-:Y:S01]  /*7710*/  FMUL.FTZ R26, R26, c[0x0][0x2ec] ;  /* 0x0000bb001a1a7a20 */ /* 0x000fe20000410000 */
[----:B------:R-:W-:Y:S01]  /*7720*/  MUFU.TANH R93, R24 ;  /* 0x00000018005d7308 */ /* 0x000fe20000002400 */
[----:B------:R-:W-:-:S02]  /*7730*/  IMAD.U32 R41, R41, 0x10, R154 ;  /* 0x0000001029297824 */ /* 0x000fc400078e009a */
[----:B------:R-:W-:Y:S02]  /*7740*/  FMUL.FTZ R27, R27, c[0x0][0x2ec] ;  /* 0x0000bb001b1b7a20 */ /* 0x000fe40000410000 */
[----:B------:R-:W-:Y:S01]  /*7750*/  FMUL.FTZ R87, R5, c[0x0][0x2ec] ;  /* 0x0000bb0005577a20 */ /* 0x000fe20000410000 */
[----:B------:R-:W-:Y:S01]  /*7760*/  IADD3 R16, -R148, 0x1, R41 ;  /* 0x0000000194107810 */ /* 0x000fe20007ffe129 */
[----:B------:R-:W-:Y:S01]  /*7770*/  FMUL.FTZ R94, R7, c[0x0][0x2ec] ;  /* 0x0000bb00075e7a20 */ /* 0x000fe20000410000 */
[----:B------:R-:W-:Y:S01]  /*7780*/  MUFU.TANH R91, R25 ;  /* 0x00000019005b7308 */ /* 0x000fe20000002400 */
[----:B------:R-:W-:Y:S01]  /*7790*/  IADD3 R5, R37, 0x9, RZ ;  /* 0x0000000925057810 */ /* 0x000fe20007ffe0ff */
[----:B------:R-:W-:Y:S01]  /*77a0*/  FMUL.FTZ R96, R6, c[0x0][0x2ec] ;  /* 0x0000bb0006607a20 */ /* 0x000fe20000410000 */
[----:B------:R-:W-:Y:S01]  /*77b0*/  IADD3 R16, R16, c[0x0][0x2e8], R53 ;  /* 0x0000ba0010107a10 */ /* 0x000fe20007ffe035 */
[----:B------:R-:W-:Y:S02]  /*77c0*/  FMUL.FTZ R89, R4, c[0x0][0x2ec] ;  /* 0x0000bb0004597a20 */ /* 0x000fe40000410000 */
[----:B------:R-:W-:Y:S01]  /*77d0*/  IMAD.IADD R4, R43, 0x1, R44 ;  /* 0x000000012b047824 */ /* 0x000fe200078e022c */
[C---:B------:R-:W-:Y:S01]  /*77e0*/  IADD3 R64, R16.reuse, 0x8, RZ ;  /* 0x0000000810407810 */ /* 0x040fe20007ffe0ff */
[----:B------:R-:W-:Y:S01]  /*77f0*/  MUFU.TANH R102, R26 ;  /* 0x0000001a00667308 */ /* 0x000fe20000002400 */
[-C--:B------:R-:W-:Y:S01]  /*7800*/  IMNMX R65, R16, R53.reuse, PT ;  /* 0x0000003510417217 */ /* 0x080fe20003800200 */
[----:B------:R-:W-:Y:S01]  /*7810*/  FMUL.FTZ R42, R29, c[0x0][0x2ec] ;  /* 0x0000bb001d2a7a20 */ /* 0x000fe20000410000 */
[----:B------:R-:W-:Y:S01]  /*7820*/  IMNMX R64, R64, R53, PT ;  /* 0x0000003540407217 */ /* 0x000fe20003800200 */
[----:B------:R-:W-:Y:S01]  /*7830*/  FMUL.FTZ R53, R28, c[0x0][0x2ec] ;  /* 0x0000bb001c357a20 */ /* 0x000fe20000410000 */
[CC--:B------:R-:W-:Y:S01]  /*7840*/  ISETP.GE.AND P6, PT, R17.reuse, R65.reuse, PT ;  /* 0x000000411100720c */ /* 0x0c0fe20003fc6270 */
[----:B------:R-:W-:Y:S01]  /*7850*/  FMUL.FTZ R30, R30, c[0x0][0x2ec] ;  /* 0x0000bb001e1e7a20 */ /* 0x000fe20000410000 */
[-C--:B------:R-:W-:Y:S01]  /*7860*/  ISETP.GE.AND P4, PT, R17, R64.reuse, PT ;  /* 0x000000401100720c */ /* 0x080fe20003f86270 */
[----:B------:R1:W-:Y:S01]  /*7870*/  MUFU.TANH R100, R27 ;  /* 0x0000001b00647308 */ /* 0x0003e20000002400 */
[----:B------:R-:W-:Y:S01]  /*7880*/  HMMA.16816.F32.BF16 R16, R12, R18, RZ ;  /* 0x000000120c10723c */ /* 0x000fe200000418ff */
[----:B------:R-:W-:Y:S01]  /*7890*/  ISETP.GE.AND P0, PT, R5, R65, PT ;  /* 0x000000410500720c */ /* 0x000fe20003f06270 */
[----:B------:R-:W-:Y:S01]  /*78a0*/  FMUL.FTZ R31, R31, c[0x0][0x2ec] ;  /* 0x0000bb001f1f7a20 */ /* 0x000fe20000410000 */
[----:B------:R-:W-:-:S02]  /*78b0*/  ISETP.GE.AND P3, PT, R5, R64, PT ;  /* 0x000000400500720c */ /* 0x000fc40003f66270 */
[C---:B------:R-:W-:Y:S02]  /*78c0*/  IADD3 R5, R37.reuse, 0x10, RZ ;  /* 0x0000001025057810 */ /* 0x040fe40007ffe0ff */
[CC--:B------:R-:W-:Y:S01]  /*78d0*/  ISETP.GE.AND P5, PT, R20.reuse, R65.reuse, PT ;  /* 0x000000411400720c */ /* 0x0c0fe20003fa6270 */
[----:B------:R-:W2:Y:S01]  /*78e0*/  MUFU.TANH R92, R92 ;  /* 0x0000005c005c7308 */ /* 0x000ea20000002400 */
[----:B------:R-:W-:Y:S02]  /*78f0*/  ISETP.GE.AND P2, PT, R20, R64, PT ;  /* 0x000000401400720c */ /* 0x000fe40003f46270 */
[----:B------:R-:W-:Y:S02]  /*7900*/  IADD3 R20, R37, 0x11, RZ ;  /* 0x0000001125147810 */ /* 0x000fe40007ffe0ff */
[----:B----4-:R-:W-:Y:S01]  /*7910*/  FSEL R7, R47, -INF , !P6 ;  /* 0xff8000002f077808 */ /* 0x010fe20007000000 */
[----:B-1----:R-:W1:Y:S01]  /*7920*/  LDSM.16.M88.4 R24, [R140+0x2800] ;  /* 0x002800008c18783b */ /* 0x002e620000000200 */
[----:B------:R-:W-:Y:S01]  /*7930*/  FSEL R48, R50, -INF , !P4 ;  /* 0xff80000032307808 */ /* 0x000fe20006000000 */
[----:B------:R-:W4:Y:S01]  /*7940*/  MUFU.TANH R67, R67 ;  /* 0x0000004300437308 */ /* 0x000f220000002400 */
[----:B------:R-:W-:-:S02]  /*7950*/  ISETP.GE.AND P6, PT, R5, R65, PT ;  /* 0x000000410500720c */ /* 0x000fc40003fc6270 */
[-C--:B------:R-:W-:Y:S02]  /*7960*/  ISETP.GE.AND P4, PT, R5, R64.reuse, PT ;  /* 0x000000400500720c */ /* 0x080fe40003f86270 */
[----:B------:R-:W-:Y:S02]  /*7970*/  FSEL R5, R54, -INF , !P5 ;  /* 0xff80000036057808 */ /* 0x000fe40006800000 */
[----:B------:R-:W-:Y:S01]  /*7980*/  FSEL R6, R56, -INF , !P2 ;  /* 0xff80000038067808 */ /* 0x000fe20005000000 */
[----:B------:R-:W-:Y:S01]  /*7990*/  MUFU.TANH R54, R30 ;  /* 0x0000001e00367308 */ /* 0x000fe20000002400 */
[C---:B------:R-:W-:Y:S02]  /*79a0*/  ISETP.GE.AND P5, PT, R20.reuse, R65, PT ;  /* 0x000000411400720c */ /* 0x040fe40003fa6270 */
[----:B------:R-:W-:Y:S02]  /*79b0*/  ISETP.GE.AND P2, PT, R20, R64, PT ;  /* 0x000000401400720c */ /* 0x000fe40003f46270 */
[----:B------:R-:W-:Y:S01]  /*79c0*/  HMMA.16816.F32.BF16 R20, R8, R22, R16 ;  /* 0x000000160814723c */ /* 0x000fe20000041810 */
[----:B------:R-:W3:Y:S01]  /*79d0*/  LDSM.16.M88.4 R16, [R139+0x1800] ;  /* 0x001800008b10783b */ /* 0x000ee20000000200 */
[----:B------:R-:W-:Y:S01]  /*79e0*/  IADD3 R28, R37, 0x19, RZ ;  /* 0x00000019251c7810 */ /* 0x000fe20007ffe0ff */
[----:B------:R1:W-:Y:S01]  /*79f0*/  MUFU.TANH R50, R31 ;  /* 0x0000001f00327308 */ /* 0x0003e20000002400 */
[----:B------:R-:W-:-:S02]  /*7a00*/  FSEL R43, R55, -INF , !P6 ;  /* 0xff800000372b7808 */ /* 0x000fc40007000000 */
[----:B------:R-:W-:Y:S02]  /*7a10*/  FSEL R46, R57, -INF , !P4 ;  /* 0xff800000392e7808 */ /* 0x000fe40006000000 */
[----:B------:R-:W-:Y:S02]  /*7a20*/  FSEL R41, R49, -INF , !P0 ;  /* 0xff80000031297808 */ /* 0x000fe40004000000 */
[----:B-----5:R-:W-:Y:S01]  /*7a30*/  FSEL R70, R70, -INF , !P3 ;  /* 0xff80000046467808 */ /* 0x020fe20005800000 */
[----:B------:R-:W5:Y:S01]  /*7a40*/  MUFU.TANH R106, R106 ;  /* 0x0000006a006a7308 */ /* 0x000f620000002400 */
[CC--:B------:R-:W-:Y:S02]  /*7a50*/  ISETP.GE.AND P6, PT, R28.reuse, R65.reuse, PT ;  /* 0x000000411c00720c */ /* 0x0c0fe40003fc6270 */
[----:B------:R-:W-:Y:S02]  /*7a60*/  ISETP.GE.AND P4, PT, R28, R64, PT ;  /* 0x000000401c00720c */ /* 0x000fe40003f86270 */
[----:B------:R-:W-:-:S02]  /*7a70*/  ISETP.GE.AND P0, PT, R32, R65, PT ;  /* 0x000000412000720c */ /* 0x000fc40003f06270 */
[-C--:B------:R-:W-:Y:S01]  /*7a80*/  ISETP.GE.AND P3, PT, R32, R64.reuse, PT ;  /* 0x000000402000720c */ /* 0x080fe20003f66270 */
[----:B------:R-:W3:Y:S01]  /*7a90*/  MUFU.TANH R39, R39 ;  /* 0x0000002700277308 */ /* 0x000ee20000002400 */
[C---:B------:R-:W-:Y:S02]  /*7aa0*/  IADD3 R29, R37.reuse, 0x20, RZ ;  /* 0x00000020251d7810 */ /* 0x040fe40007ffe0ff */
[----:B------:R-:W-:Y:S02]  /*7ab0*/  IADD3 R28, R37, 0x21, RZ ;  /* 0x00000021251c7810 */ /* 0x000fe40007ffe0ff */
[----:B------:R-:W-:Y:S01]  /*7ac0*/  FSEL R69, R51, -INF , !P5 ;  /* 0xff80000033457808 */ /* 0x000fe20006800000 */
[----:B-1----:R-:W-:Y:S01]  /*7ad0*/  HMMA.16816.F32.BF16 R32, R12, R24, RZ ;  /* 0x000000180c20723c */ /* 0x002fe200000418ff */
[----:B------:R-:W-:Y:S01]  /*7ae0*/  FSEL R68, R68, -INF , !P2 ;  /* 0xff80000044447808 */ /* 0x000fe20005000000 */
[----:B------:R-:W-:Y:S01]  /*7af0*/  FMUL.FTZ R20, R20, c[0x0][0x2ec] ;  /* 0x0000bb0014147a20 */ /* 0x000fe20000410000 */
[----:B------:R-:W-:Y:S01]  /*7b00*/  FSEL R71, R59, -INF , !P0 ;  /* 0xff8000003b477808 */ /* 0x000fe20004000000 */
[----:B------:R-:W-:Y:S01]  /*7b10*/  FMUL.FTZ R21, R21, c[0x0][0x2ec] ;  /* 0x0000bb0015157a20 */ /* 0x000fe20000410000 */
[----:B--2---:R-:W-:Y:S01]  /*7b20*/  FSEL R62, R62, -INF , !P3 ;  /* 0xff8000003e3e7808 */ /* 0x004fe20005800000 */
[----:B------:R-:W-:Y:S01]  /*7b30*/  FMUL.FTZ R22, R22, c[0x0][0x2ec] ;  /* 0x0000bb0016167a20 */ /* 0x000fe20000410000 */
[CC--:B------:R-:W-:Y:S01]  /*7b40*/  ISETP.GE.AND P5, PT, R29.reuse, R65.reuse, PT ;  /* 0x000000411d00720c */ /* 0x0c0fe20003fa6270 */
[----:B------:R-:W-:Y:S01]  /*7b50*/  MUFU.TANH R49, R20 ;  /* 0x0000001400317308 */ /* 0x000fe20000002400 */
[----:B------:R-:W-:Y:S01]  /*7b60*/  ISETP.GE.AND P2, PT, R29, R64, PT ;  /* 0x000000401d00720c */ /* 0x000fe20003f46270 */
[----:B------:R-:W-:Y:S01]  /*7b70*/  FMUL.FTZ R51, R23, c[0x0][0x2ec] ;  /* 0x0000bb0017337a20 */ /* 0x000fe20000410000 */
[----:B------:R-:W-:-:S02]  /*7b80*/  ISETP.GE.AND P0, PT, R28, R65, PT ;  /* 0x000000411c00720c */ /* 0x000fc40003f06270 */
[----:B------:R-:W-:Y:S02]  /*7b90*/  ISETP.GE.AND P3, PT, R28, R64, PT ;  /* 0x000000401c00720c */ /* 0x000fe40003f66270 */
[----:B------:R-:W1:Y:S01]  /*7ba0*/  LDSM.16.M88.4 R28, [R140+0x2c00] ;  /* 0x002c00008c1c783b */ /* 0x000e620000000200 */
[C---:B------:R-:W-:Y:S01]  /*7bb0*/  IADD3 R25, R37.reuse, 0x28, RZ ;  /* 0x0000002825197810 */ /* 0x040fe20007ffe0ff */
[----:B------:R-:W-:Y:S01]  /*7bc0*/  MUFU.TANH R47, R21 ;  /* 0x00000015002f7308 */ /* 0x000fe20000002400 */
[----:B------:R-:W-:Y:S02]  /*7bd0*/  IADD3 R24, R37, 0x29, RZ ;  /* 0x0000002925187810 */ /* 0x000fe40007ffe0ff */
[----:B------:R-:W-:Y:S02]  /*7be0*/  FSEL R73, R58, -INF , !P6 ;  /* 0xff8000003a497808 */ /* 0x000fe40007000000 */
[----:B------:R-:W-:Y:S02]  /*7bf0*/  FSEL R58, R60, -INF , !P4 ;  /* 0xff8000003c3a7808 */ /* 0x000fe40006000000 */
[----:B------:R-:W-:Y:S01]  /*7c00*/  FSEL R59, R74, -INF , !P5 ;  /* 0xff8000004a3b7808 */ /* 0x000fe20006800000 */
[----:B---3--:R-:W-:Y:S01]  /*7c10*/  HMMA.16816.F32.BF16 R32, R8, R16, R32 ;  /* 0x000000100820723c */ /* 0x008fe20000041820 */
[----:B------:R-:W-:Y:S01]  /*7c20*/  FSEL R60, R75, -INF , !P2 ;  /* 0xff8000004b3c7808 */ /* 0x000fe20005000000 */
[----:B------:R2:W-:Y:S01]  /*7c30*/  MUFU.TANH R44, R22 ;  /* 0x00000016002c7308 */ /* 0x0005e20000002400 */
[----:B------:R-:W-:-:S02]  /*7c40*/  ISETP.GE.AND P6, PT, R25, R65, PT ;  /* 0x000000411900720c */ /* 0x000fc40003fc6270 */
[-C--:B------:R-:W-:Y:S02]  /*7c50*/  ISETP.GE.AND P4, PT, R25, R64.reuse, PT ;  /* 0x000000401900720c */ /* 0x080fe40003f86270 */
[C---:B------:R-:W-:Y:S02]  /*7c60*/  ISETP.GE.AND P5, PT, R24.reuse, R65, PT ;  /* 0x000000411800720c */ /* 0x040fe40003fa6270 */
[----:B------:R-:W-:Y:S01]  /*7c70*/  ISETP.GE.AND P2, PT, R24, R64, PT ;  /* 0x000000401800720c */ /* 0x000fe20003f46270 */
[----:B------:R-:W3:Y:S01]  /*7c80*/  MUFU.TANH R88, R88 ;  /* 0x0000005800587308 */ /* 0x000ee20000002400 */
[----:B------:R-:W-:Y:S01]  /*7c90*/  HMMA.16816.F32.BF16 R24, R12, R26, RZ ;  /* 0x0000001a0c18723c */ /* 0x000fe200000418ff */
[----:B------:R-:W-:Y:S02]  /*7ca0*/  IADD3 R16, R37, 0x30, RZ ;  /* 0x0000003025107810 */ /* 0x000fe40007ffe0ff */
[----:B------:R-:W-:Y:S02]  /*7cb0*/  FSEL R57, R61, -INF , !P0 ;  /* 0xff8000003d397808 */ /* 0x000fe40004000000 */
[----:B------:R-:W-:-:S02]  /*7cc0*/  FSEL R98, R98, -INF , !P3 ;  /* 0xff80000062627808 */ /* 0x000fc40005800000 */
[C---:B------:R-:W-:Y:S01]  /*7cd0*/  ISETP.GE.AND P0, PT, R16.reuse, R65, PT ;  /* 0x000000411000720c */ /* 0x040fe20003f06270 */
[----:B--2---:R-:W2:Y:S01]  /*7ce0*/  LDSM.16.M88.4 R20, [R139+0x1c00] ;  /* 0x001c00008b14783b */ /* 0x004ea20000000200 */
[----:B------:R-:W-:Y:S01]  /*7cf0*/  ISETP.GE.AND P3, PT, R16, R64, PT ;  /* 0x000000401000720c */ /* 0x000fe20003f66270 */
[----:B------:R-:W1:Y:S01]  /*7d00*/  MUFU.TANH R38, R38 ;  /* 0x0000002600267308 */ /* 0x000e620000002400 */
[----:B------:R-:W-:Y:S01]  /*7d10*/  IADD3 R16, R37, 0x31, RZ ;  /* 0x0000003125107810 */ /* 0x000fe20007ffe0ff */
[----:B------:R-:W-:-:S04]  /*7d20*/  DEPBAR.LE SB0, 0x0 ;  /* 0x000080000000791a */ /* 0x000fc80000000000 */
[----:B------:R-:W-:Y:S01]  /*7d30*/  FSEL R55, R63, -INF , !P6 ;  /* 0xff8000003f377808 */ /* 0x000fe20007000000 */
[----:B------:R-:W-:Y:S01]  /*7d40*/  FMUL.FTZ R33, R33, c[0x0][0x2ec] ;  /* 0x0000bb0021217a20 */ /* 0x000fe20000410000 */
[----:B------:R-:W-:Y:S01]  /*7d50*/  FSEL R56, R72, -INF , !P4 ;  /* 0xff80000048387808 */ /* 0x000fe20006000000 */
[----:B------:R-:W1:Y:S01]  /*7d60*/  MUFU.TANH R104, R104 ;  /* 0x0000006800687308 */ /* 0x000e620000002400 */
[----:B------:R-:W-:Y:S01]  /*7d70*/  ISETP.GE.AND P6, PT, R16, R65, PT ;  /* 0x000000411000720c */ /* 0x000fe20003fc6270 */
[----:B------:R-:W-:Y:S01]  /*7d80*/  FMUL.FTZ R32, R32, c[0x0][0x2ec] ;  /* 0x0000bb0020207a20 */ /* 0x000fe20000410000 */
[----:B------:R-:W-:Y:S02]  /*7d90*/  ISETP.GE.AND P4, PT, R16, R64, PT ;  /* 0x000000401000720c */ /* 0x000fe40003f86270 */
[----:B------:R-:W-:Y:S01]  /*7da0*/  IADD3 R16, R37, 0x39, RZ ;  /* 0x0000003925107810 */ /* 0x000fe20007ffe0ff */
[----:B------:R-:W-:Y:S01]  /*7db0*/  HMMA.16816.F32.BF16 R24, R8, R18, R24 ;  /* 0x000000120818723c */ /* 0x000fe20000041818 */
[----:B------:R-:W-:Y:S01]  /*7dc0*/  FSEL R85, R85, -INF , !P0 ;  /* 0xff80000055557808 */ /* 0x000fe20004000000 */
[----:B------:R-:W1:Y:S01]  /*7dd0*/  MUFU.TANH R89, R89 ;  /* 0x0000005900597308 */ /* 0x000e620000002400 */
[----:B------:R-:W-:-:S02]  /*7de0*/  FSEL R90, R90, -INF , !P3 ;  /* 0xff8000005a5a7808 */ /* 0x000fc40005800000 */
[C---:B------:R-:W-:Y:S02]  /*7df0*/  ISETP.GE.AND P0, PT, R16.reuse, R65, PT ;  /* 0x000000411000720c */ /* 0x040fe40003f06270 */
[----:B------:R-:W-:Y:S02]  /*7e00*/  ISETP.GE.AND P3, PT, R16, R64, PT ;  /* 0x000000401000720c */ /* 0x000fe40003f66270 */
[C---:B------:R-:W-:Y:S01]  /*7e10*/  IADD3 R17, R37.reuse, 0x38, RZ ;  /* 0x0000003825117810 */ /* 0x040fe20007ffe0ff */
[----:B------:R-:W1:Y:S01]  /*7e20*/  MUFU.TANH R96, R96 ;  /* 0x0000006000607308 */ /* 0x000e620000002400 */
[----:B------:R-:W-:Y:S02]  /*7e30*/  IADD3 R16, R37, 0x40, RZ ;  /* 0x0000004025107810 */ /* 0x000fe40007ffe0ff */
[----:B------:R-:W-:Y:S01]  /*7e40*/  FSEL R45, R36, -INF , !P5 ;  /* 0xff800000242d7808 */ /* 0x000fe20006800000 */
[----:B------:R-:W-:Y:S01]  /*7e50*/  FMUL.FTZ R36, R34, c[0x0][0x2ec] ;  /* 0x0000bb0022247a20 */ /* 0x000fe20000410000 */
[----:B------:R-:W-:Y:S01]  /*7e60*/  FSEL R92, R92, -INF , !P2 ;  /* 0xff8000005c5c7808 */ /* 0x000fe20005000000 */
[----:B------:R-:W-:Y:S01]  /*7e70*/  FMUL.FTZ R34, R35, c[0x0][0x2ec] ;  /* 0x0000bb0023227a20 */ /* 0x000fe20000410000 */
[----:B----4-:R-:W-:Y:S01]  /*7e80*/  FSEL R67, R67, -INF , !P6 ;  /* 0xff80000043437808 */ /* 0x010fe20007000000 */
[----:B------:R-:W4:Y:S01]  /*7e90*/  MUFU.TANH R87, R87 ;  /* 0x0000005700577308 */ /* 0x000f220000002400 */
[----:B-----5:R-:W-:-:S02]  /*7ea0*/  FSEL R106, R106, -INF , !P4 ;  /* 0xff8000006a6a7808 */ /* 0x020fc40006000000 */
[CC--:B------:R-:W-:Y:S02]  /*7eb0*/  ISETP.GE.AND P5, PT, R17.reuse, R65.reuse, PT ;  /* 0x000000411100720c */ /* 0x0c0fe40003fa6270 */
[-C--:B------:R-:W-:Y:S01]  /*7ec0*/  ISETP.GE.AND P2, PT, R17, R64.reuse, PT ;  /* 0x000000401100720c */ /* 0x080fe20003f46270 */
[----:B------:R-:W-:Y:S01]  /*7ed0*/  FMUL.FTZ R24, R24, c[0x0][0x2ec] ;  /* 0x0000bb0018187a20 */ /* 0x000fe20000410000 */
[C---:B------:R-:W-:Y:S01]  /*7ee0*/  ISETP.GE.AND P6, PT, R16.reuse, R65, PT ;  /* 0x000000411000720c */ /* 0x040fe20003fc6270 */
[----:B------:R-:W5:Y:S01]  /*7ef0*/  MUFU.TANH R94, R94 ;  /* 0x0000005e005e7308 */ /* 0x000f620000002400 */
[----:B------:R-:W-:Y:S02]  /*7f00*/  ISETP.GE.AND P4, PT, R16, R64, PT ;  /* 0x000000401000720c */ /* 0x000fe40003f86270 */
[----:B-1----:R-:W-:Y:S01]  /*7f10*/  HMMA.16816.F32.BF16 R16, R12, R28, RZ ;  /* 0x0000001c0c10723c */ /* 0x002fe200000418ff */
[----:B------:R-:W-:Y:S02]  /*7f20*/  IADD3 R61, R37, 0x41, RZ ;  /* 0x00000041253d7810 */ /* 0x000fe40007ffe0ff */
[----:B------:R-:W-:-:S02]  /*7f30*/  FSEL R63, R39, -INF , !P5 ;  /* 0xff800000273f7808 */ /* 0x000fc40006800000 */
[----:B------:R-:W1:Y:S01]  /*7f40*/  MUFU.TANH R53, R53 ;  /* 0x0000003500357308 */ /* 0x000e620000002400 */
[----:B---3--:R-:W-:Y:S02]  /*7f50*/  FSEL R88, R88, -INF , !P2 ;  /* 0xff80000058587808 */ /* 0x008fe40005000000 */
[----:B------:R-:W-:Y:S01]  /*7f60*/  HMMA.16816.F32.BF16 R12, R12, R30, RZ ;  /* 0x0000001e0c0c723c */ /* 0x000fe200000418ff */
[C---:B------:R-:W-:Y:S02]  /*7f70*/  ISETP.GE.AND P5, PT, R61.reuse, R65, PT ;  /* 0x000000413d00720c */ /* 0x040fe40003fa6270 */
[----:B------:R-:W-:Y:S02]  /*7f80*/  ISETP.GE.AND P2, PT, R61, R64, PT ;  /* 0x000000403d00720c */ /* 0x000fe40003f46270 */
[C---:B------:R-:W-:Y:S01]  /*7f90*/  IADD3 R28, R37.reuse, 0x50, RZ ;  /* 0x00000050251c7810 */ /* 0x040fe20007ffe0ff */
[----:B------:R3:W1:Y:S01]  /*7fa0*/  MUFU.TANH R72, R51 ;  /* 0x0000003300487308 */ /* 0x0006620000002400 */
[----:B------:R-:W-:-:S02]  /*7fb0*/  IADD3 R29, R37, 0x49, RZ ;  /* 0x00000049251d7810 */ /* 0x000fc40007ffe0ff */
[----:B------:R-:W-:Y:S02]  /*7fc0*/  FSEL R91, R91, -INF , !P5 ;  /* 0xff8000005b5b7808 */ /* 0x000fe40006800000 */
[----:B------:R-:W-:Y:S02]  /*7fd0*/  FSEL R100, R100, -INF , !P2 ;  /* 0xff80000064647808 */ /* 0x000fe40005000000 */
[C---:B------:R-:W-:Y:S01]  /*7fe0*/  ISETP.GE.AND P5, PT, R28.reuse, R65, PT ;  /* 0x000000411c00720c */ /* 0x040fe20003fa6270 */
[----:B------:R-:W1:Y:S01]  /*7ff0*/  MUFU.TANH R42, R42 ;  /* 0x0000002a002a7308 */ /* 0x000e620000002400 */
[----:B------:R-:W-:Y:S01]  /*8000*/  ISETP.GE.AND P2, PT, R28, R64, PT ;  /* 0x000000401c00720c */ /* 0x000fe20003f46270 */
[----:B--2---:R-:W-:Y:S01]  /*8010*/  HMMA.16816.F32.BF16 R16, R8, R20, R16 ;  /* 0x000000140810723c */ /* 0x004fe20000041810 */
[----:B------:R-:W-:Y:S01]  /*8020*/  FSEL R61, R38, -INF , !P0 ;  /* 0xff800000263d7808 */ /* 0x000fe20004000000 */
[----:B------:R-:W-:Y:S01]  /*8030*/  FMUL.FTZ R28, R25, c[0x0][0x2ec] ;  /* 0x0000bb00191c7a20 */ /* 0x000fe20000410000 */
[----:B------:R-:W-:-:S02]  /*8040*/  FSEL R104, R104, -INF , !P3 ;  /* 0xff80000068687808 */ /* 0x000fc40005800000 */
[----:B------:R-:W-:Y:S01]  /*8050*/  FSEL R93, R93, -INF , !P6 ;  /* 0xff8000005d5d7808 */ /* 0x000fe20007000000 */
[----:B------:R-:W2:Y:S01]  /*8060*/  MUFU.TANH R33, R33 ;  /* 0x0000002100217308 */ /* 0x000ea20000002400 */
[----:B---3--:R-:W-:Y:S01]  /*8070*/  IADD3 R51, R37, 0x48, RZ ;  /* 0x0000004825337810 */ /* 0x008fe20007ffe0ff */
[----:B------:R-:W-:Y:S01]  /*8080*/  HMMA.16816.F32.BF16 R8, R8, R22, R12 ;  /* 0x000000160808723c */ /* 0x000fe2000004180c */
[----:B------:R-:W-:Y:S02]  /*8090*/  FSEL R102, R102, -INF , !P4 ;  /* 0xff80000066667808 */ /* 0x000fe40006000000 */
[C---:B------:R-:W-:Y:S02]  /*80a0*/  ISETP.GE.AND P0, PT, R51.reuse, R65, PT ;  /* 0x000000413300720c */ /* 0x040fe40003f06270 */
[----:B------:R-:W-:Y:S01]  /*80b0*/  ISETP.GE.AND P3, PT, R51, R64, PT ;  /* 0x000000403300720c */ /* 0x000fe20003f66270 */
[----:B------:R-:W3:Y:S01]  /*80c0*/  MUFU.TANH R34, R34 ;  /* 0x0000002200227308 */ /* 0x000ee20000002400 */
[----:B------:R-:W-:-:S02]  /*80d0*/  IADD3 R21, R37, 0x51, RZ ;  /* 0x0000005125157810 */ /* 0x000fc40007ffe0ff */
[CC--:B------:R-:W-:Y:S02]  /*80e0*/  ISETP.GE.AND P6, PT, R29.reuse, R65.reuse, PT ;  /* 0x000000411d00720c */ /* 0x0c0fe40003fc6270 */
[-C--:B------:R-:W-:Y:S01]  /*80f0*/  ISETP.GE.AND P4, PT, R29, R64.reuse, PT ;  /* 0x000000401d00720c */ /* 0x080fe20003f86270 */
[----:B------:R-:W-:Y:S01]  /*8100*/  FMUL.FTZ R29, R26, c[0x0][0x2ec] ;  /* 0x0000bb001a1d7a20 */ /* 0x000fe20000410000 */
[----:B------:R-:W-:Y:S01]  /*8110*/  IADD3 R25, R37, 0x58, RZ ;  /* 0x0000005825197810 */ /* 0x000fe20007ffe0ff */
[----:B------:R-:W1:Y:S01]  /*8120*/  MUFU.TANH R32, R32 ;  /* 0x0000002000207308 */ /* 0x000e620000002400 */
[----:B------:R-:W-:Y:S01]  /*8130*/  FSEL R89, R89, -INF , !P0 ;  /* 0xff80000059597808 */ /* 0x000fe20004000000 */
[----:B------:R-:W-:Y:S01]  /*8140*/  FMUL.FTZ R17, R17, c[0x0][0x2ec] ;  /* 0x0000bb0011117a20 */ /* 0x000fe20000410000 */
[----:B------:R-:W-:Y:S01]  /*8150*/  FSEL R96, R96, -INF , !P3 ;  /* 0xff80000060607808 */ /* 0x000fe20005800000 */
[----:B------:R-:W-:Y:S01]  /*8160*/  FMUL.FTZ R16, R16, c[0x0][0x2ec] ;  /* 0x0000bb0010107a20 */ /* 0x000fe20000410000 */
[CC--:B------:R-:W-:Y:S01]  /*8170*/  ISETP.GE.AND P0, PT, R21.reuse, R65.reuse, PT ;  /* 0x000000411500720c */ /* 0x0c0fe20003f06270 */
[----:B------:R-:W-:Y:S01]  /*8180*/  FMUL.FTZ R18, R18, c[0x0][0x2ec] ;  /* 0x0000bb0012127a20 */ /* 0x000fe20000410000 */
[-C--:B------:R-:W-:Y:S01]  /*8190*/  ISETP.GE.AND P3, PT, R21, R64.reuse, PT ;  /* 0x000000401500720c */ /* 0x080fe20003f66270 */
[----:B------:R2:W-:Y:S01]  /*81a0*/  MUFU.TANH R20, R28 ;  /* 0x0000001c00147308 */ /* 0x0005e20000002400 */
[----:B----4-:R-:W-:Y:S01]  /*81b0*/  FSEL R87, R87, -INF , !P6 ;  /* 0xff80000057577808 */ /* 0x010fe20007000000 */
[----:B------:R-:W-:Y:S01]  /*81c0*/  FMUL.FTZ R8, R8, c[0x0][0x2ec] ;  /* 0x0000bb0008087a20 */ /* 0x000fe20000410000 */
[----:B-----5:R-:W-:Y:S01]  /*81d0*/  FSEL R94, R94, -INF , !P4 ;  /* 0xff8000005e5e7808 */ /* 0x020fe20006000000 */
[----:B------:R-:W-:Y:S01]  /*81e0*/  FMUL.FTZ R9, R9, c[0x0][0x2ec] ;  /* 0x0000bb0009097a20 */ /* 0x000fe20000410000 */
[C---:B------:R-:W-:Y:S01]  /*81f0*/  ISETP.GE.AND P6, PT, R25.reuse, R65, PT ;  /* 0x000000411900720c */ /* 0x040fe20003fc6270 */
[----:B------:R-:W-:Y:S01]  /*8200*/  FMUL.FTZ R10, R10, c[0x0][0x2ec] ;  /* 0x0000bb000a0a7a20 */ /* 0x000fe20000410000 */
[----:B------:R-:W-:Y:S01]  /*8210*/  ISETP.GE.AND P4, PT, R25, R64, PT ;  /* 0x000000401900720c */ /* 0x000fe20003f86270 */
[----:B------:R-:W4:Y:S01]  /*8220*/  MUFU.TANH R36, R36 ;  /* 0x0000002400247308 */ /* 0x000f220000002400 */
[----:B-1----:R-:W-:Y:S01]  /*8230*/  FSEL R53, R53, -INF , !P5 ;  /* 0xff80000035357808 */ /* 0x002fe20006800000 */
[----:B------:R-:W-:Y:S01]  /*8240*/  FMUL.FTZ R25, R27, c[0x0][0x2ec] ;  /* 0x0000bb001b197a20 */ /* 0x000fe20000410000 */
[----:B------:R-:W-:Y:S01]  /*8250*/  FSEL R54, R54, -INF , !P2 ;  /* 0xff80000036367808 */ /* 0x000fe20005000000 */
[----:B------:R-:W-:Y:S01]  /*8260*/  FMUL.FTZ R11, R11, c[0x0][0x2ec] ;  /* 0x0000bb000b0b7a20 */ /* 0x000fe20000410000 */
[----:B------:R-:W-:-:S02]  /*8270*/  IADD3 R12, R37, 0x61, RZ ;  /* 0x00000061250c7810 */ /* 0x000fc40007ffe0ff */
[C---:B------:R-:W-:Y:S01]  /*8280*/  IADD3 R13, R37.reuse, 0x68, RZ ;  /* 0x00000068250d7810 */ /* 0x040fe20007ffe0ff */
[----:B------:R-:W1:Y:S01]  /*8290*/  MUFU.TANH R24, R24 ;  /* 0x0000001800187308 */ /* 0x000e620000002400 */
[----:B--2---:R-:W-:Y:S02]  /*82a0*/  IADD3 R28, R37, 0x59, RZ ;  /* 0x00000059251c7810 */ /* 0x004fe40007ffe0ff */
[----:B------:R-:W-:Y:S02]  /*82b0*/  FSEL R49, R49, -INF , !P6 ;  /* 0xff80000031317808 */ /* 0x000fe40007000000 */
[C---:B------:R-:W-:Y:S02]  /*82c0*/  ISETP.GE.AND P5, PT, R28.reuse, R65, PT ;  /* 0x000000411c00720c */ /* 0x040fe40003fa6270 */
[----:B------:R-:W-:Y:S01]  /*82d0*/  ISETP.GE.AND P2, PT, R28, R64, PT ;  /* 0x000000401c00720c */ /* 0x000fe20003f46270 */
[----:B------:R-:W2:Y:S01]  /*82e0*/  MUFU.TANH R21, R29 ;  /* 0x0000001d00157308 */ /* 0x000ea20000002400 */
[----:B------:R-:W-:-:S02]  /*82f0*/  FSEL R14, R44, -INF , !P4 ;  /* 0xff8000002c0e7808 */ /* 0x000fc40006000000 */
[----:B------:R-:W-:Y:S02]  /*8300*/  IADD3 R26, R37, 0x60, RZ ;  /* 0x00000060251a7810 */ /* 0x000fe40007ffe0ff */
[CC--:B------:R-:W-:Y:S02]  /*8310*/  ISETP.GE.AND P6, PT, R12.reuse, R65.reuse, PT ;  /* 0x000000410c00720c */ /* 0x0c0fe40003fc6270 */
[----:B------:R-:W-:Y:S01]  /*8320*/  ISETP.GE.AND P4, PT, R12, R64, PT ;  /* 0x000000400c00720c */ /* 0x000fe20003f86270 */
[----:B------:R-:W-:Y:S01]  /*8330*/  MUFU.TANH R27, R17 ;  /* 0x00000011001b7308 */ /* 0x000fe20000002400 */
[----:B------:R-:W-:Y:S02]  /*8340*/  FSEL R47, R47, -INF , !P5 ;  /* 0xff8000002f2f7808 */ /* 0x000fe40006800000 */
[----:B------:R-:W-:Y:S02]  /*8350*/  FSEL R12, R72, -INF , !P2 ;  /* 0xff800000480c7808 */ /* 0x000fe40005000000 */
[----:B------:R-:W-:-:S02]  /*8360*/  ISETP.GE.AND P5, PT, R13, R65, PT ;  /* 0x000000410d00720c */ /* 0x000fc40003fa6270 */
[-C--:B------:R-:W-:Y:S01]  /*8370*/  ISETP.GE.AND P2, PT, R13, R64.reuse, PT ;  /* 0x000000400d00720c */ /* 0x080fe20003f46270 */
[----:B------:R-:W-:Y:S01]  /*8380*/  MUFU.TANH R17, R8 ;  /* 0x0000000800117308 */ /* 0x000fe20000002400 */
[----:B------:R-:W-:Y:S02]  /*8390*/  FSEL R51, R42, -INF , !P0 ;  /* 0xff8000002a337808 */ /* 0x000fe40004000000 */
[----:B------:R-:W-:Y:S02]  /*83a0*/  IADD3 R13, R37, 0x70, RZ ;  /* 0x00000070250d7810 */ /* 0x000fe40007ffe0ff */
[----:B------:R-:W-:Y:S02]  /*83b0*/  ISETP.GE.AND P0, PT, R26, R65, PT ;  /* 0x000000411a00720c */ /* 0x000fe40003f06270 */
[----:B------:R-:W-:Y:S01]  /*83c0*/  FSEL R50, R50, -INF , !P3 ;  /* 0xff80000032327808 */ /* 0x000fe20005800000 */
[----:B------:R5:W1:Y:S01]  /*83d0*/  MUFU.TANH R29, R16 ;  /* 0x00000010001d7308 */ /* 0x000a620000002400 */
[----:B------:R-:W-:-:S02]  /*83e0*/  ISETP.GE.AND P3, PT, R26, R64, PT ;  /* 0x000000401a00720c */ /* 0x000fc40003f66270 */
[----:B------:R-:W-:Y:S02]  /*83f0*/  IADD3 R15, R37, 0x69, RZ ;  /* 0x00000069250f7810 */ /* 0x000fe40007ffe0ff */
[----:B------:R-:W-:Y:S02]  /*8400*/  FSEL R33, R33, -INF , !P6 ;  /* 0xff80000021217808 */ /* 0x000fe40007000000 */
[----:B---3--:R-:W-:Y:S01]  /*8410*/  FSEL R34, R34, -INF , !P4 ;  /* 0xff80000022227808 */ /* 0x008fe20006000000 */
[----:B------:R-:W3:Y:S01]  /*8420*/  MUFU.TANH R26, R18 ;  /* 0x00000012001a7308 */ /* 0x000ee20000002400 */
[C---:B------:R-:W-:Y:S02]  /*8430*/  ISETP.GE.AND P6, PT, R13.reuse, R65, PT ;  /* 0x000000410d00720c */ /* 0x040fe40003fc6270 */
[----:B------:R-:W-:Y:S02]  /*8440*/  ISETP.GE.AND P4, PT, R13, R64, PT ;  /* 0x000000400d00720c */ /* 0x000fe40003f86270 */
[----:B------:R-:W-:-:S02]  /*8450*/  FSEL R35, R32, -INF , !P0 ;  /* 0xff80000020237808 */ /* 0x000fc40004000000 */
[----:B------:R-:W-:Y:S01]  /*8460*/  IADD3 R13, R37, 0x71, RZ ;  /* 0x00000071250d7810 */ /* 0x000fe20007ffe0ff */
[----:B-----5:R-:W-:Y:S01]  /*8470*/  FMUL.FTZ R16, R19, c[0x0][0x2ec] ;  /* 0x0000bb0013107a20 */ /* 0x020fe20000410000 */
[C---:B------:R-:W-:Y:S01]  /*8480*/  ISETP.GE.AND P0, PT, R15.reuse, R65, PT ;  /* 0x000000410f00720c */ /* 0x040fe20003f06270 */
[----:B------:R-:W5:Y:S01]  /*8490*/  MUFU.TANH R25, R25 ;  /* 0x0000001900197308 */ /* 0x000f620000002400 */
[----:B----4-:R-:W-:Y:S02]  /*84a0*/  FSEL R36, R36, -INF , !P3 ;  /* 0xff80000024247808 */ /* 0x010fe40005800000 */
[----:B------:R-:W-:Y:S02]  /*84b0*/  ISETP.GE.AND P3, PT, R15, R64, PT ;  /* 0x000000400f00720c */ /* 0x000fe40003f66270 */
[----:B------:R-:W-:Y:S02]  /*84c0*/  IADD3 R19, R37, 0x78, RZ ;  /* 0x0000007825137810 */ /* 0x000fe40007ffe0ff */
[----:B-1----:R-:W-:Y:S01]  /*84d0*/  FSEL R15, R24, -INF , !P5 ;  /* 0xff800000180f7808 */ /* 0x002fe20006800000 */
[----:B------:R-:W1:Y:S01]  /*84e0*/  MUFU.TANH R16, R16 ;  /* 0x0000001000107308 */ /* 0x000e620000002400 */
[----:B--2---:R-:W-:-:S02]  /*84f0*/  FSEL R32, R21, -INF , !P2 ;  /* 0xff80000015207808 */ /* 0x004fc40005000000 */
[CC--:B------:R-:W-:Y:S02]  /*8500*/  ISETP.GE.AND P5, PT, R13.reuse, R65.reuse, PT ;  /* 0x000000410d00720c */ /* 0x0c0fe40003fa6270 */
[----:B------:R-:W-:Y:S02]  /*8510*/  ISETP.GE.AND P2, PT, R13, R64, PT ;  /* 0x000000400d00720c */ /* 0x000fe40003f46270 */
[----:B------:R-:W-:Y:S01]  /*8520*/  FSEL R13, R20, -INF , !P0 ;  /* 0xff800000140d7808 */ /* 0x000fe20004000000 */
[----:B------:R-:W2:Y:S01]  /*8530*/  MUFU.TANH R2, R2 ;  /* 0x0000000200027308 */ /* 0x000ea20000002400 */
[----:B------:R-:W-:Y:S02]  /*8540*/  ISETP.GE.AND P0, PT, R19, R65, PT ;  /* 0x000000411300720c */ /* 0x000fe40003f06270 */
[----:B------:R-:W-:Y:S02]  /*8550*/  FSEL R29, R29, -INF , !P6 ;  /* 0xff8000001d1d7808 */ /* 0x000fe40007000000 */
[----:B------:R-:W-:-:S02]  /*8560*/  FSEL R17, R17, -INF , !P0 ;  /* 0xff80000011117808 */ /* 0x000fc40004000000 */
[----:B------:R-:W-:Y:S01]  /*8570*/  ISETP.GT.AND P0, PT, R152, R143, PT ;  /* 0x0000008f9800720c */ /* 0x000fe20003f04270 */
[----:B------:R-:W-:Y:S01]  /*8580*/  MUFU.TANH R23, R9 ;  /* 0x0000000900177308 */ /* 0x000fe20000002400 */
[----:B---3--:R-:W-:Y:S01]  /*8590*/  FSEL R26, R26, -INF , !P4 ;  /* 0xff8000001a1a7808 */ /* 0x008fe20006000000 */
[----:B------:R-:W-:Y:S01]  /*85a0*/  BAR.SYNC.DEFER_BLOCKING 0x0 ;  /* 0x0000000000007b1d */ /* 0x000fe20000010000 */
[C---:B------:R-:W-:Y:S02]  /*85b0*/  ISETP.GE.AND P6, PT, R37.reuse, R65, PT ;  /* 0x000000412500720c */ /* 0x040fe40003fc6270 */
[C---:B------:R-:W-:Y:S02]  /*85c0*/  ISETP.GE.AND P4, PT, R37.reuse, R64, PT ;  /* 0x000000402500720c */ /* 0x040fe40003f86270 */
[----:B------:R-:W-:Y:S01]  /*85d0*/  IADD3 R37, R37, 0x79, RZ ;  /* 0x0000007925257810 */ /* 0x000fe20007ffe0ff */
[----:B------:R-:W3:Y:S01]  /*85e0*/  MUFU.TANH R22, R10 ;  /* 0x0000000a00167308 */ /* 0x000ee20000002400 */
[----:B-----5:R-:W-:-:S02]  /*85f0*/  FSEL R18, R25, -INF , !P3 ;  /* 0xff80000019127808 */ /* 0x020fc40005800000 */
[----:B------:R-:W-:Y:S02]  /*8600*/  FSEL R27, R27, -INF , !P5 ;  /* 0xff8000001b1b7808 */ /* 0x000fe40006800000 */
[----:B-1----:R-:W-:Y:S02]  /*8610*/  FSEL R24, R16, -INF , !P2 ;  /* 0xff80000010187808 */ /* 0x002fe40005000000 */
[-C--:B------:R-:W-:Y:S01]  /*8620*/  ISETP.GE.AND P3, PT, R19, R64.reuse, PT ;  /* 0x000000401300720c */ /* 0x080fe20003f66270 */
[----:B------:R-:W1:Y:S01]  /*8630*/  MUFU.TANH R20, R11 ;  /* 0x0000000b00147308 */ /* 0x000e620000002400 */
[C---:B------:R-:W-:Y:S02]  /*8640*/  ISETP.GE.AND P5, PT, R37.reuse, R65, PT ;  /* 0x000000412500720c */ /* 0x040fe40003fa6270 */
[----:B------:R-:W-:Y:S02]  /*8650*/  ISETP.GE.AND P2, PT, R37, R64, PT ;  /* 0x000000402500720c */ /* 0x000fe40003f46270 */
[----:B------:R-:W-:-:S02]  /*8660*/  FSEL R40, R40, -INF , !P6 ;  /* 0xff80000028287808 */ /* 0x000fc40007000000 */
[----:B--2---:R-:W-:Y:S02]  /*8670*/  FSEL R8, R2, -INF , !P4 ;  /* 0xff80000002087808 */ /* 0x004fe40006000000 */
[----:B---3--:R-:W-:Y:S02]  /*8680*/  FSEL R22, R22, -INF , !P3 ;  /* 0xff80000016167808 */ /* 0x008fe40005800000 */
[----:B------:R-:W-:Y:S02]  /*8690*/  FSEL R23, R23, -INF , !P5 ;  /* 0xff80000017177808 */ /* 0x000fe40006800000 */
[----:B-1----:R-:W-:Y:S01]  /*86a0*/  FSEL R20, R20, -INF , !P2 ;  /* 0xff80000014147808 */ /* 0x002fe20005000000 */
        /* <DEDUP_REMOVED lines=59> */
.L_x_4948:
[----:B------:R-:W-:-:S05]  /*8a60*/  IMAD.MOV.U32 R10, RZ, RZ, c[0x0][0x198] ;  /* 0x00006600ff0a7624 */ /* 0x000fca00078e00ff */
[----:B------:R-:W-:-:S04]  /*8a70*/  LEA R10, -R10, RZ, 0x7 ;  /* 0x000000ff0a0a7211 */ /* 0x000fc800078e39ff */
[----:B------:R-:W-:Y:S02]  /*8a80*/  SHF.R.S32.HI R0, RZ, 0x1f, R10 ;  /* 0x0000001fff007819 */ /* 0x000fe4000001140a */
.L_x_4949:
        /* <DEDUP_REMOVED lines=20> */
.L_x_4947:
        /* <DEDUP_REMOVED lines=64> */
[----:B------:R-:W-:Y:S01]  /*8fd0*/  IADD3 R137, R3, R138, RZ ;  /* 0x0000008a03897210 */ /* 0x000fe20007ffe0ff */
[----:B------:R-:W2:Y:S04]  /*8fe0*/  SHFL.BFLY PT, R9, R10, 0x2, 0x1f ;  /* 0x0c401f000a097f89 */ /* 0x000ea800000e0000 */
        /* <DEDUP_REMOVED lines=20> */
[--C-:B------:R-:W-:Y:S02]  /*9130*/  FFMA.FTZ R44, R8, c[0x0][0x23c], -R21.reuse ;  /* 0x00008f00082c7a23 */ /* 0x100fe40000010815 */
[--C-:B------:R-:W-:Y:S01]  /*9140*/  FFMA.FTZ R41, R6, c[0x0][0x23c], -R21.reuse ;  /* 0x00008f0006297a23 */ /* 0x100fe20000010815 */
[----:B------:R-:W-:Y:S01]  /*9150*/  MUFU.EX2 R42, R42 ;  /* 0x0000002a002a7308 */ /* 0x000fe20000000800 */
[--C-:B------:R-:W-:Y:S01]  /*9160*/  FFMA.FTZ R48, R70, c[0x0][0x23c], -R21.reuse ;  /* 0x00008f0046307a23 */ /* 0x100fe20000010815 */
[----:B------:R-:W1:Y:S01]  /*9170*/  LDSM.16.MT88.4 R4, [R137+0x3000] ;  /* 0x003000008904783b */ /* 0x000e620000004200 */
[--C-:B------:R-:W-:Y:S02]  /*9180*/  FFMA.FTZ R31, R69, c[0x0][0x23c], -R28.reuse ;  /* 0x00008f00451f7a23 */ /* 0x100fe4000001081c */
[--C-:B------:R-:W-:Y:S01]  /*9190*/  FFMA.FTZ R19, R71, c[0x0][0x23c], -R28.reuse ;  /* 0x00008f0047137a23 */ /* 0x100fe2000001081c */
[----:B------:R-:W2:Y:S01]  /*91a0*/  LDSM.16.MT88.4 R8, [R138+0x3400] ;  /* 0x003400008a08783b */ /* 0x000ea20000004200 */
[----:B------:R-:W-:Y:S01]  /*91b0*/  FFMA.FTZ R25, R68, c[0x0][0x23c], -R21 ;  /* 0x00008f0044197a23 */ /* 0x000fe20000010815 */
[----:B------:R-:W3:Y:S01]  /*91c0*/  MUFU.EX2 R39, R39 ;  /* 0x0000002700277308 */ /* 0x000ee20000000800 */
[----:B------:R-:W-:-:S02]  /*91d0*/  FFMA.FTZ R16, R73, c[0x0][0x23c], -R28 ;  /* 0x00008f0049107a23 */ /* 0x000fc4000001081c */
[--C-:B------:R-:W-:Y:S02]  /*91e0*/  FFMA.FTZ R46, R46, c[0x0][0x23c], -R21.reuse ;  /* 0x00008f002e2e7a23 */ /* 0x100fe40000010815 */
[--C-:B------:R-:W-:Y:S02]  /*91f0*/  FFMA.FTZ R30, R62, c[0x0][0x23c], -R21.reuse ;  /* 0x00008f003e1e7a23 */ /* 0x100fe40000010815 */
[----:B------:R-:W-:Y:S01]  /*9200*/  FFMA.FTZ R3, R58, c[0x0][0x23c], -R21 ;  /* 0x00008f003a037a23 */ /* 0x000fe20000010815 */
[----:B------:R-:W-:Y:S01]  /*9210*/  MUFU.EX2 R40, R40 ;  /* 0x0000002800287308 */ /* 0x000fe20000000800 */
[--C-:B------:R-:W-:Y:S02]  /*9220*/  FFMA.FTZ R62, R59, c[0x0][0x23c], -R28.reuse ;  /* 0x00008f003b3e7a23 */ /* 0x100fe4000001081c */
[--C-:B------:R-:W-:Y:S02]  /*9230*/  FFMA.FTZ R59, R57, c[0x0][0x23c], -R28.reuse ;  /* 0x00008f00393b7a23 */ /* 0x100fe4000001081c */
[----:B------:R-:W-:-:S02]  /*9240*/  FFMA.FTZ R58, R55, c[0x0][0x23c], -R28 ;  /* 0x00008f00373a7a23 */ /* 0x000fc4000001081c */
[----:B------:R-:W-:Y:S01]  /*9250*/  FFMA.FTZ R57, R45, c[0x0][0x23c], -R28 ;  /* 0x00008f002d397a23 */ /* 0x000fe2000001081c */
[----:B------:R-:W4:Y:S01]  /*9260*/  MUFU.EX2 R37, R37 ;  /* 0x0000002500257308 */ /* 0x000f220000000800 */
        /* <DEDUP_REMOVED lines=9> */
[----:B------:R-:W3:Y:S01]  /*9300*/  MUFU.EX2 R43, R43 ;  /* 0x0000002b002b7308 */ /* 0x000ee20000000800 */
[----:B----4-:R-:W-:Y:S01]  /*9310*/  F2FP.BF16.PACK_AB R70, R37, R40 ;  /* 0x000000282546723e */ /* 0x010fe200000010ff */
        /* <DEDUP_REMOVED lines=11> */
[----:B------:R-:W-:Y:S02]  /*93d0*/  FFMA.FTZ R91, R91, c[0x0][0x23c], -R28 ;  /* 0x00008f005b5b7a23 */ /* 0x000fe4000001081c */
[--C-:B------:R-:W-:Y:S02]  /*93e0*/  FFMA.FTZ R93, R102, c[0x0][0x23c], -R21.reuse ;  /* 0x00008f00665d7a23 */ /* 0x100fe40000010815 */
[----:B------:R-:W3:Y:S01]  /*93f0*/  MUFU.EX2 R31, R31 ;  /* 0x0000001f001f7308 */ /* 0x000ee20000000800 */
[--C-:B------:R-:W-:Y:S02]  /*9400*/  FFMA.FTZ R100, R100, c[0x0][0x23c], -R21.reuse ;  /* 0x00008f0064647a23 */ /* 0x100fe40000010815 */
[--C-:B------:R-:W-:Y:S02]  /*9410*/  FFMA.FTZ R96, R96, c[0x0][0x23c], -R21.reuse ;  /* 0x00008f0060607a23 */ /* 0x100fe40000010815 */
[----:B------:R-:W-:Y:S02]  /*9420*/  FFMA.FTZ R87, R94, c[0x0][0x23c], -R21 ;  /* 0x00008f005e577a23 */ /* 0x000fe40000010815 */
[----:B------:R-:W-:Y:S01]  /*9430*/  FADD.FTZ R39, R42, R39 ;  /* 0x000000272a277221 */ /* 0x000fe20000010000 */
[----:B----4-:R-:W-:Y:S01]  /*9440*/  F2FP.BF16.PACK_AB R71, R48, R41 ;  /* 0x000000293047723e */ /* 0x010fe200000010ff */
[----:B------:R-:W-:Y:S01]  /*9450*/  MUFU.EX2 R19, R19 ;  /* 0x0000001300137308 */ /* 0x000fe20000000800 */
[----:B------:R-:W-:-:S02]  /*9460*/  FADD.FTZ R44, R44, R43 ;  /* 0x0000002b2c2c7221 */ /* 0x000fc40000010000 */
[----:B------:R-:W-:Y:S02]  /*9470*/  FADD.FTZ R40, R40, R39 ;  /* 0x0000002728287221 */ /* 0x000fe40000010000 */
[----:B------:R-:W-:Y:S01]  /*9480*/  FADD.FTZ R41, R41, R44 ;  /* 0x0000002c29297221 */ /* 0x000fe20000010000 */
[C---:B------:R-:W-:Y:S01]  /*9490*/  HMMA.16816.F32.BF16 R80, R68.reuse, R76, RZ ;  /* 0x0000004c4450723c */ /* 0x040fe200000418ff */
[----:B------:R-:W-:Y:S01]  /*94a0*/  FADD.FTZ R37, R37, R40 ;  /* 0x0000002825257221 */ /* 0x000fe20000010000 */
[----:B------:R-:W4:Y:S01]  /*94b0*/  MUFU.EX2 R16, R16 ;  /* 0x0000001000107308 */ /* 0x000f220000000800 */
[--C-:B------:R-:W-:Y:S02]  /*94c0*/  FFMA.FTZ R14, R14, c[0x0][0x23c], -R21.reuse ;  /* 0x00008f000e0e7a23 */ /* 0x100fe40000010815 */
[----:B------:R-:W-:Y:S02]  /*94d0*/  FFMA.FTZ R12, R12, c[0x0][0x23c], -R21 ;  /* 0x00008f000c0c7a23 */ /* 0x000fe40000010815 */
[----:B------:R-:W-:Y:S01]  /*94e0*/  FFMA.FTZ R40, R35, c[0x0][0x23c], -R28 ;  /* 0x00008f0023287a23 */ /* 0x000fe2000001081c */
[----:B------:R-:W-:Y:S01]  /*94f0*/  HMMA.16816.F32.BF16 R76, R68, R78, RZ ;  /* 0x0000004e444c723c */ /* 0x000fe200000418ff */
[----:B------:R-:W-:Y:S01]  /*9500*/  FADD.FTZ R41, R48, R41 ;  /* 0x0000002930297221 */ /* 0x000fe20000010000 */
[----:B------:R-:W-:Y:S01]  /*9510*/  MUFU.EX2 R46, R46 ;  /* 0x0000002e002e7308 */ /* 0x000fe20000000800 */
[----:B------:R-:W-:-:S02]  /*9520*/  FADD.FTZ R48, R38, R37 ;  /* 0x0000002526307221 */ /* 0x000fc40000010000 */
[--C-:B------:R-:W-:Y:S02]  /*9530*/  FFMA.FTZ R35, R15, c[0x0][0x23c], -R28.reuse ;  /* 0x00008f000f237a23 */ /* 0x100fe4000001081c */
[--C-:B------:R-:W-:Y:S01]  /*9540*/  FFMA.FTZ R94, R49, c[0x0][0x23c], -R28.reuse ;  /* 0x00008f00315e7a23 */ /* 0x100fe2000001081c */
[C---:B-1----:R-:W-:Y:S01]  /*9550*/  HMMA.16816.F32.BF16 R72, R68.reuse, R4, RZ ;  /* 0x000000044448723c */ /* 0x042fe200000418ff */
[--C-:B------:R-:W-:Y:S01]  /*9560*/  FFMA.FTZ R102, R53, c[0x0][0x23c], -R28.reuse ;  /* 0x00008f0035667a23 */ /* 0x100fe2000001081c */
[----:B------:R-:W1:Y:S01]  /*9570*/  MUFU.EX2 R25, R25 ;  /* 0x0000001900197308 */ /* 0x000e620000000800 */
[--C-:B------:R-:W-:Y:S02]  /*9580*/  FFMA.FTZ R51, R51, c[0x0][0x23c], -R28.reuse ;  /* 0x00008f0033337a23 */ /* 0x100fe4000001081c */
[----:B------:R-:W-:Y:S02]  /*9590*/  FFMA.FTZ R47, R47, c[0x0][0x23c], -R28 ;  /* 0x00008f002f2f7a23 */ /* 0x000fe4000001081c */
[----:B---3--:R-:W-:Y:S01]  /*95a0*/  F2FP.BF16.PACK_AB R4, R31, R38 ;  /* 0x000000261f04723e */ /* 0x008fe200000010ff */
[----:B------:R-:W-:Y:S01]  /*95b0*/  HMMA.16816.F32.BF16 R68, R68, R6, RZ ;  /* 0x000000064444723c */ /* 0x000fe200000418ff */
[--C-:B------:R-:W-:Y:S01]  /*95c0*/  FFMA.FTZ R54, R54, c[0x0][0x23c], -R21.reuse ;  /* 0x00008f0036367a23 */ /* 0x100fe20000010815 */
[----:B------:R-:W-:Y:S01]  /*95d0*/  MUFU.EX2 R30, R30 ;  /* 0x0000001e001e7308 */ /* 0x000fe20000000800 */
[----:B------:R-:W-:-:S02]  /*95e0*/  FFMA.FTZ R49, R50, c[0x0][0x23c], -R21 ;  /* 0x00008f0032317a23 */ /* 0x000fc40000010815 */
[----:B------:R-:W-:Y:S02]  /*95f0*/  FADD.FTZ R48, R31, R48 ;  /* 0x000000301f307221 */ /* 0x000fe40000010000 */
[----:B----4-:R-:W-:Y:S01]  /*9600*/  F2FP.BF16.PACK_AB R6, R16, R19 ;  /* 0x000000131006723e */ /* 0x010fe200000010ff */
[----:B------:R-:W-:Y:S02]  /*9610*/  FFMA.FTZ R44, R27, c[0x0][0x23c], -R28 ;  /* 0x00008f001b2c7a23 */ /* 0x000fe4000001081c */
[----:B------:R-:W3:Y:S01]  /*9620*/  MUFU.EX2 R3, R3 ;  /* 0x0000000300037308 */ /* 0x000ee20000000800 */
[----:B-1----:R-:W-:Y:S01]  /*9630*/  F2FP.BF16.PACK_AB R5, R25, R46 ;  /* 0x0000002e1905723e */ /* 0x002fe200000010ff */
        /* <DEDUP_REMOVED lines=8> */
[----:B---3--:R-:W-:Y:S01]  /*96c0*/  F2FP.BF16.PACK_AB R7, R3, R30 ;  /* 0x0000001e0307723e */ /* 0x008fe200000010ff */
[----:B------:R-:W1:Y:S01]  /*96d0*/  MUFU.EX2 R59, R59 ;  /* 0x0000003b003b7308 */ /* 0x000e620000000800 */
[----:B------:R-:W-:-:S02]  /*96e0*/  FADD.FTZ R30, R30, R31 ;  /* 0x0000001f1e1e7221 */ /* 0x000fc40000010000 */
[--C-:B------:R-:W-:Y:S02]  /*96f0*/  FFMA.FTZ R27, R34, c[0x0][0x23c], -R21.reuse ;  /* 0x00008f00221b7a23 */ /* 0x100fe40000010815 */
[--C-:B------:R-:W-:Y:S01]  /*9700*/  FFMA.FTZ R32, R32, c[0x0][0x23c], -R21.reuse ;  /* 0x00008f0020207a23 */ /* 0x100fe20000010815 */
[C---:B--2---:R-:W-:Y:S01]  /*9710*/  HMMA.16816.F32.BF16 R80, R4.reuse, R8, R80 ;  /* 0x000000080450723c */ /* 0x044fe20000041850 */
[--C-:B------:R-:W-:Y:S01]  /*9720*/  FFMA.FTZ R157, R20, c[0x0][0x23c], -R21.reuse ;  /* 0x00008f00149d7a23 */ /* 0x100fe20000010815 */
[----:B------:R-:W-:Y:S01]  /*9730*/  MUFU.EX2 R58, R58 ;  /* 0x0000003a003a7308 */ /* 0x000fe20000000800 */
[--C-:B------:R-:W-:Y:S02]  /*9740*/  FFMA.FTZ R158, R23, c[0x0][0x23c], -R28.reuse ;  /* 0x00008f00179e7a23 */ /* 0x100fe4000001081c */
[----:B------:R-:W-:Y:S02]  /*9750*/  FFMA.FTZ R29, R29, c[0x0][0x23c], -R28 ;  /* 0x00008f001d1d7a23 */ /* 0x000fe4000001081c */
[--C-:B------:R-:W-:Y:S01]  /*9760*/  FFMA.FTZ R23, R26, c[0x0][0x23c], -R21.reuse ;  /* 0x00008f001a177a23 */ /* 0x100fe20000010815 */
[----:B------:R-:W-:Y:S01]  /*9770*/  HMMA.16816.F32.BF16 R76, R4, R10, R76 ;  /* 0x0000000a044c723c */ /* 0x000fe2000004184c */
[----:B------:R-:W2:Y:S01]  /*9780*/  LDSM.16.MT88.4 R8, [R137+0x3400] ;  /* 0x003400008908783b */ /* 0x000ea20000004200 */
[----:B------:R-:W-:Y:S01]  /*9790*/  MUFU.EX2 R57, R57 ;  /* 0x0000003900397308 */ /* 0x000fe20000000800 */
[----:B------:R-:W-:-:S02]  /*97a0*/  FFMA.FTZ R24, R24, c[0x0][0x23c], -R21 ;  /* 0x00008f0018187a23 */ /* 0x000fc40000010815 */
        /* <DEDUP_REMOVED lines=222> */
.L_x_4951:
[----:B------:R-:W-:-:S05]  /*a590*/  IMAD.MOV.U32 R8, RZ, RZ, c[0x0][0x1a0] ;  /* 0x00006800ff087624 */ /* 0x000fca00078e00ff */
[----:B------:R-:W-:-:S04]  /*a5a0*/  LEA R8, -R8, RZ, 0x7 ;  /* 0x000000ff08087211 */ /* 0x000fc800078e39ff */
[----:B------:R-:W-:Y:S02]  /*a5b0*/  SHF.R.S32.HI R4, RZ, 0x1f, R8 ;  /* 0x0000001fff047819 */ /* 0x000fe40000011408 */
.L_x_4952:
        /* <DEDUP_REMOVED lines=25> */
[----:B------:R-:W1:Y:S04]  /*a750*/  LDSM.16.M88.4 R8, [R136] ;  /* 0x000000008808783b */ /* 0x000e680000000200 */
[----:B---3--:R-:W3:Y:S04]  /*a760*/  LDSM.16.M88.4 R4, [R140+0x1c00] ;  /* 0x001c00008c04783b */ /* 0x008ee80000000200 */
[----:B------:R-:W1:Y:S04]  /*a770*/  LDSM.16.M88.4 R32, [R135] ;  /* 0x000000008720783b */ /* 0x000e680000000200 */
[----:B------:R-:W1:Y:S04]  /*a780*/  LDSM.16.M88.4 R28, [R140+0x2000] ;  /* 0x002000008c1c783b */ /* 0x000e680000000200 */
[----:B--2---:R-:W2:Y:S01]  /*a790*/  LDSM.16.M88.4 R24, [R134] ;  /* 0x000000008618783b */ /* 0x004ea20000000200 */
[C---:B----4-:R-:W-:Y:S03]  /*a7a0*/  HMMA.16816.F32.BF16 R40, R52.reuse, R36, RZ ;  /* 0x000000243428723c */ /* 0x050fe600000418ff */
[----:B------:R-:W4:Y:S04]  /*a7b0*/  LDSM.16.M88.4 R56, [R140+0x2400] ;  /* 0x002400008c38783b */ /* 0x000f280000000200 */
[----:B------:R-:W-:Y:S01]  /*a7c0*/  LDSM.16.M88.4 R48, [R140+0x2800] ;  /* 0x002800008c30783b */ /* 0x000fe20000000200 */
[C---:B------:R-:W-:Y:S03]  /*a7d0*/  HMMA.16816.F32.BF16 R36, R52.reuse, R38, RZ ;  /* 0x000000263424723c */ /* 0x040fe600000418ff */
[----:B------:R-:W0:Y:S05]  /*a7e0*/  LDGDEPBAR ;  /* 0x00000000000079af */ /* 0x000e2a0000000000 */
[----:B-----5:R-:W-:Y:S08]  /*a7f0*/  HMMA.16816.F32.BF16 R60, R52, R20, RZ ;  /* 0x00000014343c723c */ /* 0x020ff000000418ff */
[----:B------:R-:W-:Y:S08]  /*a800*/  HMMA.16816.F32.BF16 R40, R44, R16, R40 ;  /* 0x000000102c28723c */ /* 0x000ff00000041828 */
[----:B------:R-:W-:Y:S08]  /*a810*/  HMMA.16816.F32.BF16 R20, R52, R22, RZ ;  /* 0x000000163414723c */ /* 0x000ff000000418ff */
[----:B------:R-:W-:Y:S08]  /*a820*/  HMMA.16816.F32.BF16 R36, R44, R18, R36 ;  /* 0x000000122c24723c */ /* 0x000ff00000041824 */
[----:B-1----:R-:W-:Y:S01]  /*a830*/  HMMA.16816.F32.BF16 R16, R52, R12, RZ ;  /* 0x0000000c3410723c */ /* 0x002fe200000418ff */
[----:B------:R-:W-:-:S02]  /*a840*/  FMUL.FTZ R40, R40, c[0x0][0x2ec] ;  /* 0x0000bb0028287a20 */ /* 0x000fc40000410000 */
[----:B------:R-:W-:Y:S02]  /*a850*/  FMUL.FTZ R85, R41, c[0x0][0x2ec] ;  /* 0x0000bb0029557a20 */ /* 0x000fe40000410000 */
[----:B------:R1:W5:Y:S01]  /*a860*/  MUFU.TANH R67, R40 ;  /* 0x0000002800437308 */ /* 0x0003620000002400 */
[----:B------:R-:W-:Y:S02]  /*a870*/  FMUL.FTZ R88, R42, c[0x0][0x2ec] ;  /* 0x0000bb002a587a20 */ /* 0x000fe40000410000 */
[----:B------:R-:W-:Y:S01]  /*a880*/  HMMA.16816.F32.BF16 R12, R52, R14, RZ ;  /* 0x0000000e340c723c */ /* 0x000fe200000418ff */
[----:B------:R-:W-:-:S04]  /*a890*/  FMUL.FTZ R89, R43, c[0x0][0x2ec] ;  /* 0x0000bb002b597a20 */ /* 0x000fc80000410000 */
[----:B------:R-:W2:Y:S03]  /*a8a0*/  MUFU.TANH R88, R88 ;  /* 0x0000005800587308 */ /* 0x000ea60000002400 */
[C---:B------:R-:W-:Y:S01]  /*a8b0*/  HMMA.16816.F32.BF16 R60, R44.reuse, R8, R60 ;  /* 0x000000082c3c723c */ /* 0x040fe2000004183c */
[----:B------:R-:W-:Y:S02]  /*a8c0*/  FMUL.FTZ R3, R36, c[0x0][0x2ec] ;  /* 0x0000bb0024037a20 */ /* 0x000fe40000410000 */
[----:B------:R-:W-:Y:S01]  /*a8d0*/  FMUL.FTZ R90, R37, c[0x0][0x2ec] ;  /* 0x0000bb00255a7a20 */ /* 0x000fe20000410000 */
[----:B-1----:R-:W1:Y:S01]  /*a8e0*/  LDSM.16.M88.4 R40, [R133] ;  /* 0x000000008528783b */ /* 0x002e620000000200 */
[----:B------:R-:W-:Y:S01]  /*a8f0*/  FMUL.FTZ R87, R38, c[0x0][0x2ec] ;  /* 0x0000bb0026577a20 */ /* 0x000fe20000410000 */
[----:B------:R-:W1:Y:S02]  /*a900*/  MUFU.TANH R85, R85 ;  /* 0x0000005500557308 */ /* 0x000e640000002400 */
[----:B------:R-:W-:Y:S01]  /*a910*/  HMMA.16816.F32.BF16 R20, R44, R10, R20 ;  /* 0x0000000a2c14723c */ /* 0x000fe20000041814 */
[----:B------:R-:W-:-:S02]  /*a920*/  FMUL.FTZ R91, R39, c[0x0][0x2ec] ;  /* 0x0000bb00275b7a20 */ /* 0x000fc40000410000 */
[----:B------:R-:W1:Y:S03]  /*a930*/  LDSM.16.M88.4 R36, [R132] ;  /* 0x000000008424783b */ /* 0x000e660000000200 */
[----:B------:R-:W-:Y:S02]  /*a940*/  MUFU.TANH R89, R89 ;  /* 0x0000005900597308 */ /* 0x000fe40000002400 */
[C---:B---3--:R-:W-:Y:S06]  /*a950*/  HMMA.16816.F32.BF16 R8, R52.reuse, R4, RZ ;  /* 0x000000043408723c */ /* 0x048fec00000418ff */
[----:B------:R-:W3:Y:S02]  /*a960*/  MUFU.TANH R90, R90 ;  /* 0x0000005a005a7308 */ /* 0x000ee40000002400 */
[----:B------:R-:W-:Y:S01]  /*a970*/  HMMA.16816.F32.BF16 R4, R52, R6, RZ ;  /* 0x000000063404723c */ /* 0x000fe200000418ff */
[----:B------:R-:W-:-:S02]  /*a980*/  FMUL.FTZ R61, R61, c[0x0][0x2ec] ;  /* 0x0000bb003d3d7a20 */ /* 0x000fc40000410000 */
[----:B------:R-:W-:Y:S02]  /*a990*/  FMUL.FTZ R63, R63, c[0x0][0x2ec] ;  /* 0x0000bb003f3f7a20 */ /* 0x000fe40000410000 */
[----:B------:R-:W-:Y:S01]  /*a9a0*/  FMUL.FTZ R105, R60, c[0x0][0x2ec] ;  /* 0x0000bb003c697a20 */ /* 0x000fe20000410000 */
[----:B------:R-:W1:Y:S02]  /*a9b0*/  MUFU.TANH R91, R91 ;  /* 0x0000005b005b7308 */ /* 0x000e640000002400 */
[C---:B------:R-:W-:Y:S01]  /*a9c0*/  HMMA.16816.F32.BF16 R16, R44.reuse, R32, R16 ;  /* 0x000000202c10723c */ /* 0x040fe20000041810 */
[----:B------:R-:W-:Y:S02]  /*a9d0*/  FMUL.FTZ R21, R21, c[0x0][0x2ec] ;  /* 0x0000bb0015157a20 */ /* 0x000fe40000410000 */
[----:B------:R-:W-:Y:S02]  /*a9e0*/  FMUL.FTZ R106, R23, c[0x0][0x2ec] ;  /* 0x0000bb00176a7a20 */ /* 0x000fe40000410000 */
[----:B------:R-:W-:Y:S01]  /*a9f0*/  FMUL.FTZ R118, R22, c[0x0][0x2ec] ;  /* 0x0000bb0016767a20 */ /* 0x000fe20000410000 */
[----:B------:R-:W-:Y:S02]  /*aa00*/  MUFU.TANH R60, R21 ;  /* 0x00000015003c7308 */ /* 0x000fe40000002400 */
[----:B------:R-:W-:Y:S01]  /*aa10*/  HMMA.16816.F32.BF16 R12, R44, R34, R12 ;  /* 0x000000222c0c723c */ /* 0x000fe2000004180c */
[----:B------:R-:W-:-:S05]  /*aa20*/  FMUL.FTZ R62, R62, c[0x0][0x2ec] ;  /* 0x0000bb003e3e7a20 */ /* 0x000fca0000410000 */
[----:B------:R-:W1:Y:S02]  /*aa30*/  MUFU.TANH R103, R61 ;  /* 0x0000003d00677308 */ /* 0x000e640000002400 */
[C---:B------:R-:W-:Y:S06]  /*aa40*/  HMMA.16816.F32.BF16 R32, R52.reuse, R28, RZ ;  /* 0x0000001c3420723c */ /* 0x040fec00000418ff */
[----:B------:R-:W1:Y:S02]  /*aa50*/  MUFU.TANH R116, R63 ;  /* 0x0000003f00747308 */ /* 0x000e640000002400 */
[----:B------:R-:W-:Y:S01]  /*aa60*/  HMMA.16816.F32.BF16 R28, R52, R30, RZ ;  /* 0x0000001e341c723c */ /* 0x000fe200000418ff */
[----:B------:R-:W-:-:S02]  /*aa70*/  FMUL.FTZ R19, R19, c[0x0][0x2ec] ;  /* 0x0000bb0013137a20 */ /* 0x000fc40000410000 */
[----:B------:R-:W-:Y:S02]  /*aa80*/  FMUL.FTZ R17, R17, c[0x0][0x2ec] ;  /* 0x0000bb0011117a20 */ /* 0x000fe40000410000 */
[----:B------:R-:W-:Y:S01]  /*aa90*/  FMUL.FTZ R18, R18, c[0x0][0x2ec] ;  /* 0x0000bb0012127a20 */ /* 0x000fe20000410000 */
[----:B------:R1:W-:Y:S02]  /*aaa0*/  MUFU.TANH R104, R19 ;  /* 0x0000001300687308 */ /* 0x0003e40000002400 */
[C---:B--2---:R-:W-:Y:S01]  /*aab0*/  HMMA.16816.F32.BF16 R8, R44.reuse, R24, R8 ;  /* 0x000000182c08723c */ /* 0x044fe20000041808 */
[----:B------:R-:W-:Y:S02]  /*aac0*/  FMUL.FTZ R16, R16, c[0x0][0x2ec] ;  /* 0x0000bb0010107a20 */ /* 0x000fe40000410000 */
[----:B------:R-:W-:Y:S02]  /*aad0*/  FMUL.FTZ R13, R13, c[0x0][0x2ec] ;  /* 0x0000bb000d0d7a20 */ /* 0x000fe40000410000 */
[----:B------:R-:W-:Y:S01]  /*aae0*/  FMUL.FTZ R15, R15, c[0x0][0x2ec] ;  /* 0x0000bb000f0f7a20 */ /* 0x000fe20000410000 */
[----:B------:R-:W2:Y:S02]  /*aaf0*/  MUFU.TANH R106, R106 ;  /* 0x0000006a006a7308 */ /* 0x000ea40000002400 */
[----:B------:R-:W-:Y:S01]  /*ab00*/  HMMA.16816.F32.BF16 R4, R44, R26, R4 ;  /* 0x0000001a2c04723c */ /* 0x000fe20000041804 */
[----:B------:R-:W-:-:S02]  /*ab10*/  FMUL.FTZ R101, R12, c[0x0][0x2ec] ;  /* 0x0000bb000c657a20 */ /* 0x000fc40000410000 */
[----:B------:R-:W-:Y:S02]  /*ab20*/  FMUL.FTZ R12, R14, c[0x0][0x2ec] ;  /* 0x0000bb000e0c7a20 */ /* 0x000fe40000410000 */
[----:B-1----:R-:W-:-:S03]  /*ab30*/  IMAD.SHL.U32 R19, R152, 0x80, RZ ;  /* 0x0000008098137824 */ /* 0x002fc600078e00ff */
[C---:B----4-:R-:W-:Y:S01]  /*ab40*/  HMMA.16816.F32.BF16 R24, R52.reuse, R56, RZ ;  /* 0x000000383418723c */ /* 0x050fe200000418ff */
[----:B------:R-:W-:Y:S07]  /*ab50*/  MUFU.TANH R107, R16 ;  /* 0x00000010006b7308 */ /* 0x000fee0000002400 */
[----:B------:R-:W-:Y:S01]  /*ab60*/  HMMA.16816.F32.BF16 R56, R52, R58, RZ ;  /* 0x0000003a3438723c */ /* 0x000fe200000418ff */
[----:B------:R-:W-:Y:S01]  /*ab70*/  FMUL.FTZ R97, R8, c[0x0][0x2ec] ;  /* 0x0000bb0008617a20 */ /* 0x000fe20000410000 */
[--C-:B------:R-:W-:Y:S01]  /*ab80*/  LOP3.LUT R8, R19, 0x8, R66.reuse, 0xfe, !PT ;  /* 0x0000000813087812 */ /* 0x100fe200078efe42 */
[----:B------:R-:W-:Y:S01]  /*ab90*/  FMUL.FTZ R10, R10, c[0x0][0x2ec] ;  /* 0x0000bb000a0a7a20 */ /* 0x000fe20000410000 */
[----:B------:R-:W-:Y:S01]  /*aba0*/  MUFU.TANH R13, R13 ;  /* 0x0000000d000d7308 */ /* 0x000fe20000002400 */
[----:B------:R-:W-:Y:S01]  /*abb0*/  FMUL.FTZ R9, R9, c[0x0][0x2ec] ;  /* 0x0000bb0009097a20 */ /* 0x000fe20000410000 */
[CC--:B------:R-:W-:Y:S01]  /*abc0*/  ISETP.GE.AND P0, PT, R8.reuse, R65.reuse, PT ;  /* 0x000000410800720c */ /* 0x0c0fe20003f06270 */
[----:B------:R-:W-:Y:S01]  /*abd0*/  FMUL.FTZ R11, R11, c[0x0][0x2ec] ;  /* 0x0000bb000b0b7a20 */ /* 0x000fe20000410000 */
[C---:B------:R-:W-:Y:S01]  /*abe0*/  HMMA.16816.F32.BF16 R32, R44.reuse, R40, R32 ;  /* 0x000000282c20723c */ /* 0x040fe20000041820 */
[----:B------:R-:W-:Y:S01]  /*abf0*/  FMUL.FTZ R93, R5, c[0x0][0x2ec] ;  /* 0x0000bb00055d7a20 */ /* 0x000fe20000410000 */
[----:B------:R-:W-:Y:S01]  /*ac00*/  LOP3.LUT R5, R19, R66, RZ, 0xfc, !PT ;  /* 0x0000004213057212 */ /* 0x000fe200078efcff */
[----:B------:R-:W-:Y:S01]  /*ac10*/  FMUL.FTZ R96, R7, c[0x0][0x2ec] ;  /* 0x0000bb0007607a20 */ /* 0x000fe20000410000 */
[-C--:B------:R-:W-:Y:S01]  /*ac20*/  ISETP.GE.AND P6, PT, R8, R64.reuse, PT ;  /* 0x000000400800720c */ /* 0x080fe20003fc6270 */
[----:B------:R1:W-:Y:S01]  /*ac30*/  MUFU.TANH R100, R10 ;  /* 0x0000000a00647308 */ /* 0x0003e20000002400 */
[C---:B------:R-:W-:Y:S01]  /*ac40*/  ISETP.GE.AND P2, PT, R5.reuse, R65, PT ;  /* 0x000000410500720c */ /* 0x040fe20003f46270 */
[----:B------:R-:W-:Y:S01]  /*ac50*/  FMUL.FTZ R99, R4, c[0x0][0x2ec] ;  /* 0x0000bb0004637a20 */ /* 0x000fe20000410000 */
[----:B------:R-:W-:Y:S01]  /*ac60*/  HMMA.16816.F32.BF16 R28, R44, R42, R28 ;  /* 0x0000002a2c1c723c */ /* 0x000fe2000004181c */
[----:B------:R-:W4:Y:S01]  /*ac70*/  LDSM.16.M88.4 R40, [R86] ;  /* 0x000000005628783b */ /* 0x000f220000000200 */
[----:B------:R-:W-:Y:S01]  /*ac80*/  ISETP.GE.AND P4, PT, R5, R64, PT ;  /* 0x000000400500720c */ /* 0x000fe20003f86270 */
[----:B------:R-:W-:Y:S01]  /*ac90*/  FMUL.FTZ R6, R6, c[0x0][0x2ec] ;  /* 0x0000bb0006067a20 */ /* 0x000fe20000410000 */
[----:B------:R-:W-:Y:S01]  /*aca0*/  LOP3.LUT R8, R19, 0x10, R66, 0xfe, !PT ;  /* 0x0000001013087812 */ /* 0x000fe200078efe42 */
[----:B------:R-:W-:Y:S01]  /*acb0*/  MUFU.TANH R102, R15 ;  /* 0x0000000f00667308 */ /* 0x000fe20000002400 */
[----:B------:R-:W-:-:S02]  /*acc0*/  IADD3 R7, R5, 0x1, RZ ;  /* 0x0000000105077810 */ /* 0x000fc40007ffe0ff */
[----:B------:R-:W-:Y:S01]  /*acd0*/  HMMA.16816.F32.BF16 R24, R44, R36, R24 ;  /* 0x000000242c18723c */ /* 0x000fe20000041818 */
[----:B-----5:R-:W-:Y:S02]  /*ace0*/  FSEL R109, R67, -INF , !P2 ;  /* 0xff800000436d7808 */ /* 0x020fe40005000000 */
[CC--:B------:R-:W-:Y:S02]  /*acf0*/  ISETP.GE.AND P3, PT, R8.reuse, R65.reuse, PT ;  /* 0x000000410800720c */ /* 0x0c0fe40003f66270 */
[----:B------:R5:W2:Y:S01]  /*ad00*/  MUFU.TANH R36, R17 ;  /* 0x0000001100247308 */ /* 0x000aa20000002400 */
[----:B------:R-:W-:Y:S01]  /*ad10*/  ISETP.GE.AND P5, PT, R8, R64, PT ;  /* 0x000000400800720c */ /* 0x000fe20003fa6270 */
[----:B------:R-:W-:Y:S01]  /*ad20*/  FMUL.FTZ R37, R20, c[0x0][0x2ec] ;  /* 0x0000bb0014257a20 */ /* 0x000fe20000410000 */
[----:B------:R-:W-:Y:S01]  /*ad30*/  ISETP.GE.AND P2, PT, R7, R65, PT ;  /* 0x000000410700720c */ /* 0x000fe20003f46270 */
[----:B------:R-:W-:Y:S01]  /*ad40*/  HMMA.16816.F32.BF16 R20, R52, R48, RZ ;  /* 0x000000303414723c */ /* 0x000fe200000418ff */
[----:B------:R-:W-:Y:S01]  /*ad50*/  IADD3 R8, R5, 0x9, RZ ;  /* 0x0000000905087810 */ /* 0x000fe20007ffe0ff */
[----:B------:R-:W-:Y:S01]  /*ad60*/  FMUL.FTZ R33, R33, c[0x0][0x2ec] ;  /* 0x0000bb0021217a20 */ /* 0x000fe20000410000 */
[C---:B-1----:R-:W-:Y:S01]  /*ad70*/  IADD3 R10, R5.reuse, 0x19, RZ ;  /* 0x00000019050a7810 */ /* 0x042fe20007ffe0ff */
[----:B------:R-:W-:Y:S01]  /*ad80*/  MUFU.TANH R9, R9 ;  /* 0x0000000900097308 */ /* 0x000fe20000002400 */
[----:B------:R-:W-:Y:S01]  /*ad90*/  IADD3 R4, R5, 0x69, RZ ;  /* 0x0000006905047810 */ /* 0x000fe20007ffe0ff */
[----:B------:R-:W-:-:S02]  /*ada0*/  FMUL.FTZ R32, R32, c[0x0][0x2ec] ;  /* 0x0000bb0020207a20 */ /* 0x000fc40000410000 */
[----:B------:R-:W-:Y:S01]  /*adb0*/  HMMA.16816.F32.BF16 R48, R52, R50, RZ ;  /* 0x000000323430723c */ /* 0x000fe200000418ff */
[----:B------:R-:W-:Y:S02]  /*adc0*/  FMUL.FTZ R29, R29, c[0x0][0x2ec] ;  /* 0x0000bb001d1d7a20 */ /* 0x000fe40000410000 */
[----:B------:R-:W-:Y:S01]  /*add0*/  FMUL.FTZ R31, R31, c[0x0][0x2ec] ;  /* 0x0000bb001f1f7a20 */ /* 0x000fe20000410000 */
[----:B-----5:R-:W-:Y:S01]  /*ade0*/  FSEL R17, R88, -INF , !P4 ;  /* 0xff80000058117808 */ /* 0x020fe20006000000 */
[----:B------:R-:W-:Y:S01]  /*adf0*/  FMUL.FTZ R88, R35, c[0x0][0x2ec] ;  /* 0x0000bb0023587a20 */ /* 0x000fe20000410000 */
[----:B------:R-:W-:Y:S01]  /*ae00*/  ISETP.GE.AND P4, PT, R7, R64, PT ;  /* 0x000000400700720c */ /* 0x000fe20003f86270 */
[----:B------:R1:W5:Y:S01]  /*ae10*/  MUFU.TANH R94, R11 ;  /* 0x0000000b005e7308 */ /* 0x0003620000002400 */
[----:B------:R-:W-:Y:S01]  /*ae20*/  HMMA.16816.F32.BF16 R56, R44, R38, R56 ;  /* 0x000000262c38723c */ /* 0x000fe20000041838 */
[----:B------:R-:W-:Y:S01]  /*ae30*/  FSEL R35, R85, -INF , !P2 ;  /* 0xff80000055237808 */ /* 0x000fe20005000000 */
[----:B------:R-:W-:Y:S01]  /*ae40*/  FMUL.FTZ R14, R25, c[0x0][0x2ec] ;  /* 0x0000bb00190e7a20 */ /* 0x000fe20000410000 */
[----:B------:R-:W-:Y:S01]  /*ae50*/  ISETP.GE.AND P2, PT, R8, R65, PT ;  /* 0x000000410800720c */ /* 0x000fe20003f46270 */
[----:B------:R-:W-:-:S02]  /*ae60*/  FMUL.FTZ R27, R27, c[0x0][0x2ec] ;  /* 0x0000bb001b1b7a20 */ /* 0x000fc40000410000 */
[----:B------:R-:W-:Y:S01]  /*ae70*/  FMUL.FTZ R28, R28, c[0x0][0x2ec] ;  /* 0x0000bb001c1c7a20 */ /* 0x000fe20000410000 */
[----:B------:R2:W-:Y:S01]  /*ae80*/  MUFU.TANH R38, R18 ;  /* 0x0000001200267308 */ /* 0x0005e20000002400 */
[----:B---3--:R-:W-:Y:S01]  /*ae90*/  FSEL R113, R90, -INF , !P2 ;  /* 0xff8000005a717808 */ /* 0x008fe20005000000 */
[C---:B----4-:R-:W-:Y:S01]  /*aea0*/  HMMA.16816.F32.BF16 R20, R44.reuse, R40, R20 ;  /* 0x000000282c14723c */ /* 0x050fe20000041814 */
[----:B------:R-:W-:Y:S02]  /*aeb0*/  FMUL.FTZ R34, R34, c[0x0][0x2ec] ;  /* 0x0000bb0022227a20 */ /* 0x000fe40000410000 */
[----:B------:R-:W-:Y:S02]  /*aec0*/  FMUL.FTZ R26, R26, c[0x0][0x2ec] ;  /* 0x0000bb001a1a7a20 */ /* 0x000fe40000410000 */
[----:B------:R-:W-:Y:S01]  /*aed0*/  FMUL.FTZ R24, R24, c[0x0][0x2ec] ;  /* 0x0000bb0018187a20 */ /* 0x000fe20000410000 */
[----:B-1----:R-:W-:Y:S01]  /*aee0*/  IADD3 R11, R5, 0x29, RZ ;  /* 0x00000029050b7810 */ /* 0x002fe20007ffe0ff */
[----:B------:R-:W1:Y:S01]  /*aef0*/  MUFU.TANH R93, R93 ;  /* 0x0000005d005d7308 */ /* 0x000e620000002400 */
[----:B------:R-:W-:Y:S01]  /*af00*/  HMMA.16816.F32.BF16 R48, R44, R42, R48 ;  /* 0x0000002a2c30723c */ /* 0x000fe20000041830 */
[----:B--2---:R-:W-:-:S06]  /*af10*/  FSEL R18, R89, -INF , !P4 ;  /* 0xff80000059127808 */ /* 0x004fcc0006000000 */
[----:B------:R-:W2:Y:S01]  /*af20*/  MUFU.TANH R96, R96 ;  /* 0x0000006000607308 */ /* 0x000ea20000002400 */
[-C--:B------:R-:W-:Y:S01]  /*af30*/  ISETP.GE.AND P4, PT, R8, R64.reuse, PT ;  /* 0x000000400800720c */ /* 0x080fe20003f86270 */
[----:B------:R-:W-:Y:S01]  /*af40*/  FMUL.FTZ R57, R57, c[0x0][0x2ec] ;  /* 0x0000bb0039397a20 */ /* 0x000fe20000410000 */
[----:B------:R-:W-:Y:S01]  /*af50*/  IADD3 R8, R5, 0x11, RZ ;  /* 0x0000001105087810 */ /* 0x000fe20007ffe0ff */
[----:B------:R-:W-:Y:S01]  /*af60*/  FMUL.FTZ R59, R59, c[0x0][0x2ec] ;  /* 0x0000bb003b3b7a20 */ /* 0x000fe20000410000 */
[----:B------:R-:W-:Y:S01]  /*af70*/  FSEL R16, R91, -INF , !P4 ;  /* 0xff8000005b107808 */ /* 0x000fe20006000000 */
[----:B------:R-:W-:Y:S01]  /*af80*/  FMUL.FTZ R56, R56, c[0x0][0x2ec] ;  /* 0x0000bb0038387a20 */ /* 0x000fe20000410000 */
[CC--:B------:R-:W-:Y:S01]  /*af90*/  ISETP.GE.AND P2, PT, R8.reuse, R65.reuse, PT ;  /* 0x000000410800720c */ /* 0x0c0fe20003f46270 */
[----:B------:R3:W-:Y:S01]  /*afa0*/  MUFU.TANH R7, R33 ;  /* 0x0000002100077308 */ /* 0x0007e20000002400 */
[-C--:B------:R-:W-:Y:S01]  /*afb0*/  ISETP.GE.AND P4, PT, R8, R64.reuse, PT ;  /* 0x000000400800720c */ /* 0x080fe20003f86270 */
[----:B------:R-:W-:Y:S01]  /*afc0*/  FMUL.FTZ R21, R21, c[0x0][0x2ec] ;  /* 0x0000bb0015157a20 */ /* 0x000fe20000410000 */
[----:B------:R-:W-:Y:S01]  /*afd0*/  FSEL R103, R103, -INF , !P2 ;  /* 0xff80000067677808 */ /* 0x000fe20005000000 */
[----:B------:R-:W-:Y:S01]  /*afe0*/  FMUL.FTZ R23, R23, c[0x0][0x2ec] ;  /* 0x0000bb0017177a20 */ /* 0x000fe20000410000 */
[----:B------:R-:W-:Y:S01]  /*aff0*/  FSEL R116, R116, -INF , !P4 ;  /* 0xff80000074747808 */ /* 0x000fe20006000000 */
        /* <DEDUP_REMOVED lines=10> */
[----:B------:R-:W1:Y:S01]  /*b0a0*/  MUFU.TANH R88, R88 ;  /* 0x0000005800587308 */ /* 0x000e620000002400 */
[C---:B------:R-:W-:Y:S01]  /*b0b0*/  ISETP.GE.AND P2, PT, R10.reuse, R65, PT ;  /* 0x000000410a00720c */ /* 0x040fe20003f46270 */
[----:B---3--:R-:W-:Y:S01]  /*b0c0*/  FMUL.FTZ R33, R51, c[0x0][0x2ec] ;  /* 0x0000bb0033217a20 */ /* 0x008fe20000410000 */
[----:B------:R-:W-:Y:S01]  /*b0d0*/  ISETP.GE.AND P4, PT, R10, R64, PT ;  /* 0x000000400a00720c */ /* 0x000fe20003f86270 */
[----:B------:R-:W-:-:S02]  /*b0e0*/  FMUL.FTZ R40, R50, c[0x0][0x2ec] ;  /* 0x0000bb0032287a20 */ /* 0x000fc40000410000 */
[----:B------:R-:W-:Y:S01]  /*b0f0*/  FMUL.FTZ R48, R48, c[0x0][0x2ec] ;  /* 0x0000bb0030307a20 */ /* 0x000fe20000410000 */
[----:B------:R-:W-:Y:S01]  /*b100*/  FSEL R104, R104, -INF , !P4 ;  /* 0xff80000068687808 */ /* 0x000fe20006000000 */
[----:B------:R3:W-:Y:S01]  /*b110*/  MUFU.TANH R90, R31 ;  /* 0x0000001f005a7308 */ /* 0x0007e20000002400 */
[----:B----4-:R-:W-:Y:S02]  /*b120*/  FSEL R29, R36, -INF , !P2 ;  /* 0xff800000241d7808 */ /* 0x010fe40005000000 */
[C---:B------:R-:W-:Y:S02]  /*b130*/  ISETP.GE.AND P2, PT, R11.reuse, R65, PT ;  /* 0x000000410b00720c */ /* 0x040fe40003f46270 */
[----:B------:R-:W-:Y:S02]  /*b140*/  ISETP.GE.AND P4, PT, R11, R64, PT ;  /* 0x000000400b00720c */ /* 0x000fe40003f86270 */
[----:B------:R-:W-:Y:S01]  /*b150*/  IADD3 R11, R5, 0x31, RZ ;  /* 0x00000031050b7810 */ /* 0x000fe20007ffe0ff */
[----:B------:R-:W-:Y:S01]  /*b160*/  MUFU.TANH R10, R14 ;  /* 0x0000000e000a7308 */ /* 0x000fe20000002400 */
[----:B------:R-:W-:-:S02]  /*b170*/  FSEL R102, R102, -INF , !P4 ;  /* 0xff80000066667808 */ /* 0x000fc40006000000 */
[----:B------:R-:W-:-:S04]  /*b180*/  ISETP.GE.AND P4, PT, R11, R64, PT ;  /* 0x000000400b00720c */ /* 0x000fc80003f86270 */
[----:B-----5:R-:W-:Y:S01]  /*b190*/  FSEL R94, R94, -INF , !P4 ;  /* 0xff8000005e5e7808 */ /* 0x020fe20006000000 */
[----:B------:R-:W-:Y:S01]  /*b1a0*/  MUFU.TANH R60, R27 ;  /* 0x0000001b003c7308 */ /* 0x000fe20000002400 */
[----:B---3--:R-:W-:Y:S02]  /*b1b0*/  FSEL R31, R13, -INF , !P2 ;  /* 0xff8000000d1f7808 */ /* 0x008fe40005000000 */
[-C--:B------:R-:W-:Y:S02]  /*b1c0*/  ISETP.GE.AND P2, PT, R11, R65.reuse, PT ;  /* 0x000000410b00720c */ /* 0x080fe40003f46270 */
[----:B------:R-:W-:Y:S02]  /*b1d0*/  IADD3 R11, R5, 0x39, RZ ;  /* 0x00000039050b7810 */ /* 0x000fe40007ffe0ff */
[----:B------:R-:W-:Y:S01]  /*b1e0*/  FSEL R91, R9, -INF , !P2 ;  /* 0xff800000095b7808 */ /* 0x000fe20005000000 */
[----:B------:R-:W3:Y:S01]  /*b1f0*/  MUFU.TANH R112, R62 ;  /* 0x0000003e00707308 */ /* 0x000ee20000002400 */
[----:B------:R-:W-:-:S02]  /*b200*/  ISETP.GE.AND P2, PT, R11, R65, PT ;  /* 0x000000410b00720c */ /* 0x000fc40003f46270 */
[-C--:B------:R-:W-:Y:S02]  /*b210*/  ISETP.GE.AND P4, PT, R11, R64.reuse, PT ;  /* 0x000000400b00720c */ /* 0x080fe40003f86270 */
[----:B------:R-:W-:Y:S02]  /*b220*/  IADD3 R9, R5, 0x41, RZ ;  /* 0x0000004105097810 */ /* 0x000fe40007ffe0ff */
[----:B-1----:R-:W-:Y:S01]  /*b230*/  FSEL R93, R93, -INF , !P2 ;  /* 0xff8000005d5d7808 */ /* 0x002fe20005000000 */
[----:B------:R1:W4:Y:S01]  /*b240*/  MUFU.TANH R61, R57 ;  /* 0x00000039003d7308 */ /* 0x0003220000002400 */
[----:B--2---:R-:W-:Y:S02]  /*b250*/  FSEL R96, R96, -INF , !P4 ;  /* 0xff80000060607808 */ /* 0x004fe40006000000 */
[C---:B------:R-:W-:Y:S02]  /*b260*/  ISETP.GE.AND P2, PT, R9.reuse, R65, PT ;  /* 0x000000410900720c */ /* 0x040fe40003f46270 */
[----:B------:R-:W-:-:S02]  /*b270*/  ISETP.GE.AND P4, PT, R9, R64, PT ;  /* 0x000000400900720c */ /* 0x000fc40003f86270 */
[----:B------:R-:W-:Y:S01]  /*b280*/  IADD3 R11, R5, 0x49, RZ ;  /* 0x00000049050b7810 */ /* 0x000fe20007ffe0ff */
[----:B------:R2:W5:Y:S01]  /*b290*/  MUFU.TANH R62, R59 ;  /* 0x0000003b003e7308 */ /* 0x0005620000002400 */
[----:B------:R-:W-:Y:S02]  /*b2a0*/  FSEL R88, R88, -INF , !P4 ;  /* 0xff80000058587808 */ /* 0x000fe40006000000 */
[----:B------:R-:W-:Y:S02]  /*b2b0*/  ISETP.GE.AND P4, PT, R11, R64, PT ;  /* 0x000000400b00720c */ /* 0x000fe40003f86270 */
[----:B---3--:R-:W-:Y:S02]  /*b2c0*/  FSEL R112, R112, -INF , !P5 ;  /* 0xff80000070707808 */ /* 0x008fe40006800000 */
[----:B------:R-:W-:Y:S01]  /*b2d0*/  FSEL R90, R90, -INF , !P4 ;  /* 0xff8000005a5a7808 */ /* 0x000fe20006000000 */
[----:B------:R-:W-:Y:S01]  /*b2e0*/  MUFU.TANH R3, R3 ;  /* 0x0000000300037308 */ /* 0x000fe20000002400 */
[----:B-1----:R-:W-:-:S02]  /*b2f0*/  FSEL R57, R7, -INF , !P2 ;  /* 0xff80000007397808 */ /* 0x002fc40005000000 */
[----:B------:R-:W-:Y:S02]  /*b300*/  ISETP.GE.AND P2, PT, R11, R65, PT ;  /* 0x000000410b00720c */ /* 0x000fe40003f46270 */
[----:B------:R-:W-:-:S03]  /*b310*/  IADD3 R7, R5, 0x51, RZ ;  /* 0x0000005105077810 */ /* 0x000fc60007ffe0ff */
[----:B------:R-:W1:Y:S01]  /*b320*/  MUFU.TANH R9, R21 ;  /* 0x0000001500097308 */ /* 0x000e620000002400 */
[----:B--2---:R-:W-:Y:S02]  /*b330*/  FSEL R59, R8, -INF , !P2 ;  /* 0xff800000083b7808 */ /* 0x004fe40005000000 */
[C---:B------:R-:W-:Y:S02]  /*b340*/  ISETP.GE.AND P2, PT, R7.reuse, R65, PT ;  /* 0x000000410700720c */ /* 0x040fe40003f46270 */
[----:B------:R-:W-:Y:S02]  /*b350*/  ISETP.GE.AND P4, PT, R7, R64, PT ;  /* 0x000000400700720c */ /* 0x000fe40003f86270 */
[----:B------:R-:W-:Y:S01]  /*b360*/  IADD3 R7, R5, 0x59, RZ ;  /* 0x0000005905077810 */ /* 0x000fe20007ffe0ff */
[----:B------:R-:W2:Y:S01]  /*b370*/  MUFU.TANH R36, R23 ;  /* 0x0000001700247308 */ /* 0x000ea20000002400 */
[----:B------:R-:W-:Y:S02]  /*b380*/  FSEL R51, R10, -INF , !P2 ;  /* 0xff8000000a337808 */ /* 0x000fe40005000000 */
[----:B------:R-:W-:-:S02]  /*b390*/  FSEL R60, R60, -INF , !P4 ;  /* 0xff8000003c3c7808 */ /* 0x000fc40006000000 */
[CC--:B------:R-:W-:Y:S02]  /*b3a0*/  ISETP.GE.AND P2, PT, R7.reuse, R65.reuse, PT ;  /* 0x000000410700720c */ /* 0x0c0fe40003f46270 */
[-C--:B------:R-:W-:Y:S01]  /*b3b0*/  ISETP.GE.AND P4, PT, R7, R64.reuse, PT ;  /* 0x000000400700720c */ /* 0x080fe20003f86270 */
[----:B------:R-:W3:Y:S01]  /*b3c0*/  MUFU.TANH R41, R41 ;  /* 0x0000002900297308 */ /* 0x000ee20000002400 */
[----:B------:R-:W-:Y:S02]  /*b3d0*/  IADD3 R7, R5, 0x61, RZ ;  /* 0x0000006105077810 */ /* 0x000fe40007ffe0ff */
[----:B----4-:R-:W-:Y:S02]  /*b3e0*/  FSEL R61, R61, -INF , !P2 ;  /* 0xff8000003d3d7808 */ /* 0x010fe40005000000 */
[----:B-----5:R-:W-:Y:S02]  /*b3f0*/  FSEL R62, R62, -INF , !P4 ;  /* 0xff8000003e3e7808 */ /* 0x020fe40006000000 */
[C---:B------:R-:W-:Y:S01]  /*b400*/  ISETP.GE.AND P2, PT, R7.reuse, R65, PT ;  /* 0x000000410700720c */ /* 0x040fe20003f46270 */
[----:B------:R-:W4:Y:S01]  /*b410*/  MUFU.TANH R33, R33 ;  /* 0x0000002100217308 */ /* 0x000f220000002400 */
[----:B------:R-:W-:-:S02]  /*b420*/  ISETP.GE.AND P4, PT, R7, R64, PT ;  /* 0x000000400700720c */ /* 0x000fc40003f86270 */
[----:B-1----:R-:W-:Y:S02]  /*b430*/  FSEL R49, R9, -INF , !P2 ;  /* 0xff80000009317808 */ /* 0x002fe40005000000 */
[----:B--2---:R-:W-:Y:S01]  /*b440*/  FSEL R36, R36, -INF , !P4 ;  /* 0xff80000024247808 */ /* 0x004fe20006000000 */
[----:B------:R-:W-:Y:S01]  /*b450*/  LDSM.16.M88.4 R8, [R84] ;  /* 0x000000005408783b */ /* 0x000fe20000000200 */
[----:B------:R-:W-:Y:S01]  /*b460*/  FSEL R21, R3, -INF , !P0 ;  /* 0xff80000003157808 */ /* 0x000fe20004000000 */
[----:B------:R-:W1:Y:S01]  /*b470*/  MUFU.TANH R105, R105 ;  /* 0x0000006900697308 */ /* 0x000e620000002400 */
[C---:B------:R-:W-:Y:S02]  /*b480*/  ISETP.GE.AND P2, PT, R4.reuse, R65, PT ;  /* 0x000000410400720c */ /* 0x040fe40003f46270 */
[----:B------:R-:W-:Y:S02]  /*b490*/  ISETP.GE.AND P4, PT, R4, R64, PT ;  /* 0x000000400400720c */ /* 0x000fe40003f86270 */
[----:B------:R-:W-:-:S02]  /*b4a0*/  LOP3.LUT R3, R19, 0x28, R66, 0xfe, !PT ;  /* 0x0000002813037812 */ /* 0x000fc400078efe42 */
[----:B------:R-:W-:Y:S01]  /*b4b0*/  LOP3.LUT R4, R19, 0x18, R66, 0xfe, !PT ;  /* 0x0000001813047812 */ /* 0x000fe200078efe42 */
[----:B------:R-:W-:Y:S01]  /*b4c0*/  MUFU.TANH R12, R12 ;  /* 0x0000000c000c7308 */ /* 0x000fe20000002400 */
[----:B---3--:R-:W-:Y:S02]  /*b4d0*/  FSEL R41, R41, -INF , !P2 ;  /* 0xff80000029297808 */ /* 0x008fe40005000000 */
[----:B----4-:R-:W-:Y:S02]  /*b4e0*/  FSEL R33, R33, -INF , !P4 ;  /* 0xff80000021217808 */ /* 0x010fe40006000000 */
[-C--:B------:R-:W-:Y:S02]  /*b4f0*/  ISETP.GE.AND P5, PT, R3, R64.reuse, PT ;  /* 0x000000400300720c */ /* 0x080fe40003fa6270 */
[C---:B------:R-:W-:Y:S01]  /*b500*/  ISETP.GE.AND P2, PT, R4.reuse, R65, PT ;  /* 0x000000410400720c */ /* 0x040fe20003f46270 */
[----:B------:R-:W2:Y:S01]  /*b510*/  MUFU.TANH R87, R87 ;  /* 0x0000005700577308 */ /* 0x000ea20000002400 */
[----:B------:R-:W-:-:S02]  /*b520*/  ISETP.GE.AND P4, PT, R4, R64, PT ;  /* 0x000000400400720c */ /* 0x000fc40003f86270 */
[--C-:B------:R-:W-:Y:S02]  /*b530*/  LOP3.LUT R4, R19, 0x20, R66.reuse, 0xfe, !PT ;  /* 0x0000002013047812 */ /* 0x100fe400078efe42 */
[----:B-1----:R-:W-:Y:S02]  /*b540*/  FSEL R105, R105, -INF , !P3 ;  /* 0xff80000069697808 */ /* 0x002fe40005800000 */
[-C--:B------:R-:W-:Y:S01]  /*b550*/  ISETP.GE.AND P3, PT, R3, R65.reuse, PT ;  /* 0x000000410300720c */ /* 0x080fe20003f66270 */
[----:B------:R-:W1:Y:S01]  /*b560*/  MUFU.TANH R37, R37 ;  /* 0x0000002500257308 */ /* 0x000e620000002400 */
[C-C-:B------:R-:W-:Y:S02]  /*b570*/  LOP3.LUT R3, R19.reuse, 0x30, R66.reuse, 0xfe, !PT ;  /* 0x0000003013037812 */ /* 0x140fe400078efe42 */
[----:B------:R-:W-:Y:S02]  /*b580*/  ISETP.GE.AND P0, PT, R4, R65, PT ;  /* 0x000000410400720c */ /* 0x000fe40003f06270 */
[----:B------:R-:W-:-:S02]  /*b590*/  LOP3.LUT R7, R19, 0x58, R66, 0xfe, !PT ;  /* 0x0000005813077812 */ /* 0x000fc400078efe42 */
[----:B------:R-:W-:Y:S01]  /*b5a0*/  FSEL R107, R107, -INF , !P0 ;  /* 0xff8000006b6b7808 */ /* 0x000fe20004000000 */
[----:B------:R-:W3:Y:S01]  /*b5b0*/  MUFU.TANH R118, R118 ;  /* 0x0000007600767308 */ /* 0x000ee20000002400 */
[----:B--2---:R-:W-:Y:S02]  /*b5c0*/  FSEL R114, R87, -INF , !P6 ;  /* 0xff80000057727808 */ /* 0x004fe40007000000 */
[----:B------:R-:W-:Y:S02]  /*b5d0*/  ISETP.GE.AND P6, PT, R4, R64, PT ;  /* 0x000000400400720c */ /* 0x000fe40003fc6270 */
[----:B------:R-:W-:-:S03]  /*b5e0*/  LOP3.LUT R4, R19, 0x38, R66, 0xfe, !PT ;  /* 0x0000003813047812 */ /* 0x000fc600078efe42 */
[----:B------:R-:W2:Y:S01]  /*b5f0*/  MUFU.TANH R97, R97 ;  /* 0x0000006100617308 */ /* 0x000ea20000002400 */
[----:B-1----:R-:W-:Y:S02]  /*b600*/  FSEL R27, R37, -INF , !P2 ;  /* 0xff800000251b7808 */ /* 0x002fe40005000000 */
[-C--:B------:R-:W-:Y:S02]  /*b610*/  ISETP.GE.AND P2, PT, R3, R65.reuse, PT ;  /* 0x000000410300720c */ /* 0x080fe40003f46270 */
[----:B------:R-:W-:-:S03]  /*b620*/  ISETP.GE.AND P0, PT, R4, R65, PT ;  /* 0x000000410400720c */ /* 0x000fc60003f06270 */
[----:B------:R-:W1:Y:S01]  /*b630*/  MUFU.TANH R101, R101 ;  /* 0x0000006500657308 */ /* 0x000e620000002400 */
[----:B---3--:R-:W-:Y:S02]  /*b640*/  FSEL R118, R118, -INF , !P4 ;  /* 0xff80000076767808 */ /* 0x008fe40006000000 */
[----:B------:R-:W-:-:S04]  /*b650*/  ISETP.GE.AND P4, PT, R3, R64, PT ;  /* 0x000000400300720c */ /* 0x000fc80003f86270 */
[----:B------:R-:W-:Y:S01]  /*b660*/  FSEL R100, R100, -INF , !P4 ;  /* 0xff80000064647808 */ /* 0x000fe20006000000 */
[----:B------:R3:W-:Y:S01]  /*b670*/  MUFU.TANH R67, R28 ;  /* 0x0000001c00437308 */ /* 0x0007e20000002400 */
[----:B--2---:R-:W-:-:S07]  /*b680*/  FSEL R97, R97, -INF , !P2 ;  /* 0xff80000061617808 */ /* 0x004fce0005000000 */
[----:B------:R-:W2:Y:S01]  /*b690*/  MUFU.TANH R99, R99 ;  /* 0x0000006300637308 */ /* 0x000ea20000002400 */
[----:B-1----:R-:W-:-:S07]  /*b6a0*/  FSEL R101, R101, -INF , !P3 ;  /* 0xff80000065657808 */ /* 0x002fce0005800000 */
[----:B------:R1:W4:Y:S01]  /*b6b0*/  MUFU.TANH R98, R6 ;  /* 0x0000000600627308 */ /* 0x0003220000002400 */
[----:B---3--:R-:W-:Y:S02]  /*b6c0*/  FSEL R28, R12, -INF , !P5 ;  /* 0xff8000000c1c7808 */ /* 0x008fe40006800000 */
[----:B------:R-:W3:Y:S01]  /*b6d0*/  LDSM.16.M88.4 R12, [R140+0x2c00] ;  /* 0x002c00008c0c783b */ /* 0x000ee20000000200 */
[----:B------:R-:W-:-:S04]  /*b6e0*/  DEPBAR.LE SB0, 0x0 ;  /* 0x000080000000791a */ /* 0x000fc80000000000 */
[----:B------:R-:W5:Y:S01]  /*b6f0*/  MUFU.TANH R95, R32 ;  /* 0x00000020005f7308 */ /* 0x000f620000002400 */
[----:B--2---:R-:W-:Y:S01]  /*b700*/  FSEL R99, R99, -INF , !P0 ;  /* 0xff80000063637808 */ /* 0x004fe20004000000 */
[----:B-1----:R-:W-:Y:S01]  /*b710*/  FMUL.FTZ R6, R30, c[0x0][0x2ec] ;  /* 0x0000bb001e067a20 */ /* 0x002fe20000410000 */
[----:B------:R-:W-:-:S05]  /*b720*/  FSEL R30, R38, -INF , !P6 ;  /* 0xff800000261e7808 */ /* 0x000fca0007000000 */
[----:B------:R-:W1:Y:S01]  /*b730*/  MUFU.TANH R92, R34 ;  /* 0x00000022005c7308 */ /* 0x000e620000002400 */
[----:B------:R-:W-:Y:S01]  /*b740*/  BAR.SYNC.DEFER_BLOCKING 0x0 ;  /* 0x0000000000007b1d */ /* 0x000fe20000010000 */
[-C--:B------:R-:W-:Y:S02]  /*b750*/  ISETP.GE.AND P6, PT, R4, R64.reuse, PT ;  /* 0x000000400400720c */ /* 0x080fe40003fc6270 */
[----:B------:R-:W-:Y:S02]  /*b760*/  LOP3.LUT R4, R19, 0x40, R66, 0xfe, !PT ;  /* 0x0000004013047812 */ /* 0x000fe400078efe42 */
[----:B----4-:R-:W-:Y:S02]  /*b770*/  FSEL R98, R98, -INF , !P6 ;  /* 0xff80000062627808 */ /* 0x010fe40007000000 */
[----:B------:R2:W-:Y:S01]  /*b780*/  MUFU.TANH R3, R6 ;  /* 0x0000000600037308 */ /* 0x0005e20000002400 */
[C---:B------:R-:W-:Y:S02]  /*b790*/  ISETP.GE.AND P3, PT, R4.reuse, R65, PT ;  /* 0x000000410400720c */ /* 0x040fe40003f66270 */
[----:B------:R-:W-:-:S02]  /*b7a0*/  ISETP.GE.AND P5, PT, R4, R64, PT ;  /* 0x000000400400720c */ /* 0x000fc40003fa6270 */
[----:B-----5:R-:W-:Y:S02]  /*b7b0*/  FSEL R95, R95, -INF , !P3 ;  /* 0xff8000005f5f7808 */ /* 0x020fe40005800000 */
[CC--:B------:R-:W-:Y:S01]  /*b7c0*/  ISETP.GE.AND P3, PT, R7.reuse, R65.reuse, PT ;  /* 0x000000410700720c */ /* 0x0c0fe20003f66270 */
[----:B------:R-:W4:Y:S01]  /*b7d0*/  MUFU.TANH R4, R26 ;  /* 0x0000001a00047308 */ /* 0x000f220000002400 */
[----:B-1----:R-:W-:Y:S02]  /*b7e0*/  FSEL R92, R92, -INF , !P5 ;  /* 0xff8000005c5c7808 */ /* 0x002fe40006800000 */
[----:B------:R-:W-:Y:S02]  /*b7f0*/  ISETP.GE.AND P5, PT, R7, R64, PT ;  /* 0x000000400700720c */ /* 0x000fe40003fa6270 */
[C-C-:B------:R-:W-:Y:S02]  /*b800*/  LOP3.LUT R7, R19.reuse, 0x60, R66.reuse, 0xfe, !PT ;  /* 0x0000006013077812 */ /* 0x140fe400078efe42 */
[----:B--2---:R-:W-:Y:S01]  /*b810*/  LOP3.LUT R6, R19, 0x48, R66, 0xfe, !PT ;  /* 0x0000004813067812 */ /* 0x004fe200078efe42 */
[----:B------:R4:W1:Y:S03]  /*b820*/  MUFU.TANH R89, R56 ;  /* 0x0000003800597308 */ /* 0x0008660000002400 */
[----:B------:R-:W-:-:S02]  /*b830*/  ISETP.GE.AND P2, PT, R6, R65, PT ;  /* 0x000000410600720c */ /* 0x000fc40003f46270 */
[-C--:B------:R-:W-:Y:S02]  /*b840*/  ISETP.GE.AND P4, PT, R6, R64.reuse, PT ;  /* 0x000000400600720c */ /* 0x080fe40003f86270 */
[----:B------:R-:W-:Y:S01]  /*b850*/  LOP3.LUT R6, R19, 0x50, R66, 0xfe, !PT ;  /* 0x0000005013067812 */ /* 0x000fe200078efe42 */
[----:B------:R-:W2:Y:S01]  /*b860*/  MUFU.TANH R85, R24 ;  /* 0x0000001800557308 */ /* 0x000ea20000002400 */
[----:B------:R-:W-:Y:S02]  /*b870*/  FSEL R67, R67, -INF , !P2 ;  /* 0xff80000043437808 */ /* 0x000fe40005000000 */
[CC--:B------:R-:W-:Y:S02]  /*b880*/  ISETP.GE.AND P0, PT, R6.reuse, R65.reuse, PT ;  /* 0x000000410600720c */ /* 0x0c0fe40003f06270 */
[----:B------:R-:W-:Y:S02]  /*b890*/  ISETP.GE.AND P6, PT, R6, R64, PT ;  /* 0x000000400600720c */ /* 0x000fe40003fc6270 */
[----:B------:R-:W-:Y:S01]  /*b8a0*/  ISETP.GE.AND P2, PT, R7, R65, PT ;  /* 0x000000410700720c */ /* 0x000fe20003f46270 */
[----:B------:R5:W3:Y:S01]  /*b8b0*/  MUFU.TANH R6, R58 ;  /* 0x0000003a00067308 */ /* 0x000ae20000002400 */
[----:B----4-:R-:W-:-:S02]  /*b8c0*/  FSEL R56, R4, -INF , !P6 ;  /* 0xff80000004387808 */ /* 0x010fc40007000000 */
[----:B------:R-:W-:Y:S02]  /*b8d0*/  LOP3.LUT R4, R19, 0x70, R66, 0xfe, !PT ;  /* 0x0000007013047812 */ /* 0x000fe400078efe42 */
[----:B-1----:R-:W-:Y:S02]  /*b8e0*/  FSEL R89, R89, -INF , !P3 ;  /* 0xff80000059597808 */ /* 0x002fe40005800000 */
[----:B------:R-:W-:Y:S01]  /*b8f0*/  ISETP.GE.AND P3, PT, R4, R65, PT ;  /* 0x000000410400720c */ /* 0x000fe20003f66270 */
[----:B------:R-:W1:Y:S01]  /*b900*/  MUFU.TANH R87, R20 ;  /* 0x0000001400577308 */ /* 0x000e620000002400 */
[----:B--2---:R-:W-:Y:S02]  /*b910*/  FSEL R85, R85, -INF , !P0 ;  /* 0xff80000055557808 */ /* 0x004fe40004000000 */
[----:B-----5:R-:W-:-:S05]  /*b920*/  FSEL R58, R3, -INF , !P4 ;  /* 0xff800000033a7808 */ /* 0x020fca0006000000 */
[----:B------:R-:W2:Y:S01]  /*b930*/  MUFU.TANH R63, R48 ;  /* 0x00000030003f7308 */ /* 0x000ea20000002400 */
[----:B---3--:R-:W-:Y:S02]  /*b940*/  FSEL R50, R6, -INF , !P5 ;  /* 0xff80000006327808 */ /* 0x008fe40006800000 */
[-C--:B------:R-:W-:Y:S02]  /*b950*/  ISETP.GE.AND P4, PT, R7, R64.reuse, PT ;  /* 0x000000400700720c */ /* 0x080fe40003f86270 */
[----:B------:R-:W-:Y:S02]  /*b960*/  ISETP.GE.AND P5, PT, R4, R64, PT ;  /* 0x000000400400720c */ /* 0x000fe40003fa6270 */
[----:B------:R-:W-:Y:S01]  /*b970*/  LOP3.LUT R7, R19, 0x68, R66, 0xfe, !PT ;  /* 0x0000006813077812 */ /* 0x000fe200078efe42 */
[----:B------:R-:W3:Y:S01]  /*b980*/  MUFU.TANH R3, R22 ;  /* 0x0000001600037308 */ /* 0x000ee20000002400 */
[----:B------:R-:W-:Y:S02]  /*b990*/  IADD3 R4, R5, 0x71, RZ ;  /* 0x0000007105047810 */ /* 0x000fe40007ffe0ff */
[----:B-1----:R-:W-:-:S02]  /*b9a0*/  FSEL R87, R87, -INF , !P2 ;  /* 0xff80000057577808 */ /* 0x002fc40005000000 */
[CC--:B------:R-:W-:Y:S02]  /*b9b0*/  ISETP.GE.AND P0, PT, R7.reuse, R65.reuse, PT ;  /* 0x000000410700720c */ /* 0x0c0fe40003f06270 */
[----:B------:R-:W-:Y:S01]  /*b9c0*/  ISETP.GE.AND P6, PT, R7, R64, PT ;  /* 0x000000400700720c */ /* 0x000fe20003fc6270 */
[----:B------:R-:W1:Y:S01]  /*b9d0*/  MUFU.TANH R40, R40 ;  /* 0x0000002800287308 */ /* 0x000e620000002400 */
[-C--:B------:R-:W-:Y:S02]  /*b9e0*/  ISETP.GE.AND P2, PT, R4, R65.reuse, PT ;  /* 0x000000410400720c */ /* 0x080fe40003f46270 */
[----:B------:R-:W-:Y:S02]  /*b9f0*/  LOP3.LUT R66, R19, 0x78, R66, 0xfe, !PT ;  /* 0x0000007813427812 */ /* 0x000fe400078efe42 */
[----:B--2---:R-:W-:Y:S02]  /*ba00*/  FSEL R63, R63, -INF , !P0 ;  /* 0xff8000003f3f7808 */ /* 0x004fe40004000000 */
[----:B------:R-:W-:-:S02]  /*ba10*/  ISETP.GE.AND P0, PT, R66, R65, PT ;  /* 0x000000414200720c */ /* 0x000fc40003f06270 */
[----:B---3--:R-:W-:Y:S02]  /*ba20*/  FSEL R48, R3, -INF , !P4 ;  /* 0xff80000003307808 */ /* 0x008fe40006000000 */
[----:B------:R-:W-:Y:S02]  /*ba30*/  ISETP.GE.AND P4, PT, R4, R64, PT ;  /* 0x000000400400720c */ /* 0x000fe40003f86270 */
[----:B------:R-:W-:Y:S02]  /*ba40*/  IADD3 R3, R5, 0x79, RZ ;  /* 0x0000007905037810 */ /* 0x000fe40007ffe0ff */
[----:B------:R-:W-:Y:S01]  /*ba50*/  HMMA.16816.F32.BF16 R4, R52, R12, RZ ;  /* 0x0000000c3404723c */ /* 0x000fe200000418ff */
[----:B-1----:R-:W-:Y:S02]  /*ba60*/  FSEL R40, R40, -INF , !P6 ;  /* 0xff80000028287808 */ /* 0x002fe40007000000 */
[----:B------:R-:W-:-:S05]  /*ba70*/  ISETP.GE.AND P6, PT, R3, R65, PT ;  /* 0x000000410300720c */ /* 0x000fca0003fc6270 */
[----:B------:R-:W-:Y:S11]  /*ba80*/  HMMA.16816.F32.BF16 R12, R52, R14, RZ ;  /* 0x0000000e340c723c */ /* 0x000ff600000418ff */
[----:B------:R-:W-:Y:S05]  /*ba90*/  @!UPT UIADD3 URZ, URZ, URZ, URZ ;  /* 0x0000003f3f3ff290 */ /* 0x000fea000fffe03f */
[C---:B------:R-:W-:Y:S08]  /*baa0*/  HMMA.16816.F32.BF16 R4, R44.reuse, R8, R4 ;  /* 0x000000082c04723c */ /* 0x040ff00000041804 */
        /* <DEDUP_REMOVED lines=20> */
[----:B------:R-:W-:-:S05]  /*bbf0*/  ISETP.GT.AND P0, PT, R152, R143, PT ;  /* 0x0000008f9800720c */ /* 0x000fca0003f04270 */
        /* <DEDUP_REMOVED lines=23> */
[C---:B------:R-:W-:Y:S01]  /*bd70*/  IMAD.HI.U32 R10, R8.reuse, R7, RZ ;  /* 0x00000007080a7227 */ /* 0x040fe200078e00ff */
        /* <DEDUP_REMOVED lines=44> */
.L_x_4954:
[----:B------:R-:W-:-:S05]  /*c040*/  IMAD.MOV.U32 R6, RZ, RZ, c[0x0][0x198] ;  /* 0x00006600ff067624 */ /* 0x000fca00078e00ff */
[----:B------:R-:W-:-:S04]  /*c050*/  LEA R6, -R6, RZ, 0x7 ;  /* 0x000000ff06067211 */ /* 0x000fc800078e39ff */
[----:B------:R-:W-:Y:S02]  /*c060*/  SHF.R.S32.HI R4, RZ, 0x1f, R6 ;  /* 0x0000001fff047819 */ /* 0x000fe40000011406 */
.L_x_4955:
        /* <DEDUP_REMOVED lines=20> */
.L_x_4953:
        /* <DEDUP_REMOVED lines=73> */
[----:B------:R-:W-:Y:S01]  /*c640*/  FMUL.FTZ R46, R32, c[0x0][0x23c] ;  /* 0x00008f00202e7a20 */ /* 0x000fe20000410000 */
[----:B--2---:R-:W-:Y:S02]  /*c650*/  FMNMX.FTZ R3, R4, R3, !PT ;  /* 0x0000000304037209 */ /* 0x004fe40007810000 */
[----:B------:R-:W-:Y:S02]  /*c660*/  FSEL R119, R32, RZ, P3 ;  /* 0x000000ff20777208 */ /* 0x000fe40001800000 */
[----:B------:R-:W-:Y:S02]  /*c670*/  FSEL R46, R46, RZ, P3 ;  /* 0x000000ff2e2e7208 */ /* 0x000fe40001800000 */
[----:B------:R-:W-:Y:S01]  /*c680*/  FSETP.NEU.FTZ.AND P2, PT, R3, -INF , PT ;  /* 0xff8000000300780b */ /* 0x000fe20003f5d000 */
[----:B------:R-:W-:Y:S02]  /*c690*/  FADD.FTZ R119, R2, -R119 ;  /* 0x8000007702777221 */ /* 0x000fe40000010000 */
[----:B------:R-:W-:Y:S01]  /*c6a0*/  FFMA.FTZ R111, R35, c[0x0][0x23c], -R46 ;  /* 0x00008f00236f7a23 */ /* 0x000fe2000001082e */
[C---:B------:R-:W-:Y:S01]  /*c6b0*/  FSEL R5, R3.reuse, RZ, P2 ;  /* 0x000000ff03057208 */ /* 0x040fe20001000000 */
[----:B------:R-:W-:-:S02]  /*c6c0*/  FMUL.FTZ R35, R3, c[0x0][0x23c] ;  /* 0x00008f0003237a20 */ /* 0x000fc40000410000 */
[--C-:B------:R-:W-:Y:S02]  /*c6d0*/  FFMA.FTZ R45, R113, c[0x0][0x23c], -R46.reuse ;  /* 0x00008f00712d7a23 */ /* 0x100fe4000001082e */
[----:B------:R-:W-:Y:S01]  /*c6e0*/  FADD.FTZ R120, R0, -R5 ;  /* 0x8000000500787221 */ /* 0x000fe20000010000 */
[----:B------:R-:W-:Y:S01]  /*c6f0*/  FSEL R35, R35, RZ, P2 ;  /* 0x000000ff23237208 */ /* 0x000fe20001000000 */
[--C-:B------:R-:W-:Y:S01]  /*c700*/  FFMA.FTZ R117, R109, c[0x0][0x23c], -R46.reuse ;  /* 0x00008f006d757a23 */ /* 0x100fe2000001082e */
[----:B------:R-:W-:Y:S01]  /*c710*/  MUFU.EX2 R111, R111 ;  /* 0x0000006f006f7308 */ /* 0x000fe20000000800 */
[----:B------:R-:W-:Y:S02]  /*c720*/  FFMA.FTZ R110, R21, c[0x0][0x23c], -R46 ;  /* 0x00008f00156e7a23 */ /* 0x000fe4000001082e */
[--C-:B------:R-:W-:Y:S01]  /*c730*/  FFMA.FTZ R115, R17, c[0x0][0x23c], -R35.reuse ;  /* 0x00008f0011737a23 */ /* 0x100fe20000010823 */
[----:B------:R-:W1:Y:S01]  /*c740*/  LDSM.16.MT88.4 R20, [R137+0x3000] ;  /* 0x003000008914783b */ /* 0x000e620000004200 */
[----:B------:R-:W-:-:S02]  /*c750*/  FFMA.FTZ R108, R18, c[0x0][0x23c], -R35 ;  /* 0x00008f00126c7a23 */ /* 0x000fc40000010823 */
[--C-:B------:R-:W-:Y:S01]  /*c760*/  FFMA.FTZ R113, R114, c[0x0][0x23c], -R35.reuse ;  /* 0x00008f0072717a23 */ /* 0x100fe20000010823 */
[----:B------:R-:W2:Y:S01]  /*c770*/  MUFU.EX2 R117, R117 ;  /* 0x0000007500757308 */ /* 0x000ea20000000800 */
[----:B------:R-:W-:Y:S02]  /*c780*/  FMUL.FTZ R119, R119, c[0x0][0x23c] ;  /* 0x00008f0077777a20 */ /* 0x000fe40000410000 */
[----:B------:R-:W-:Y:S02]  /*c790*/  FMUL.FTZ R120, R120, c[0x0][0x23c] ;  /* 0x00008f0078787a20 */ /* 0x000fe40000410000 */
[----:B------:R-:W-:Y:S02]  /*c7a0*/  FFMA.FTZ R2, R16, c[0x0][0x23c], -R35 ;  /* 0x00008f0010027a23 */ /* 0x000fe40000010823 */
[--C-:B------:R-:W-:Y:S01]  /*c7b0*/  FFMA.FTZ R64, R27, c[0x0][0x23c], -R46.reuse ;  /* 0x00008f001b407a23 */ /* 0x100fe2000001082e */
[----:B------:R-:W-:Y:S01]  /*c7c0*/  MUFU.EX2 R110, R110 ;  /* 0x0000006e006e7308 */ /* 0x000fe20000000800 */
[----:B------:R-:W-:-:S02]  /*c7d0*/  FFMA.FTZ R47, R25, c[0x0][0x23c], -R46 ;  /* 0x00008f00192f7a23 */ /* 0x000fc4000001082e */
[----:B------:R-:W3:Y:S01]  /*c7e0*/  LDSM.16.MT88.4 R24, [R138+0x3400] ;  /* 0x003400008a18783b */ /* 0x000ee20000004200 */
[--C-:B------:R-:W-:Y:S02]  /*c7f0*/  FFMA.FTZ R114, R105, c[0x0][0x23c], -R46.reuse ;  /* 0x00008f0069727a23 */ /* 0x100fe4000001082e */
[----:B------:R-:W-:Y:S02]  /*c800*/  FFMA.FTZ R105, R103, c[0x0][0x23c], -R46 ;  /* 0x00008f0067697a23 */ /* 0x000fe4000001082e */
[----:B------:R-:W4:Y:S01]  /*c810*/  MUFU.EX2 R45, R45 ;  /* 0x0000002d002d7308 */ /* 0x000f220000000800 */
[----:B--2---:R-:W-:Y:S01]  /*c820*/  F2FP.BF16.PACK_AB R16, R111, R117 ;  /* 0x000000756f10723e */ /* 0x004fe200000010ff */
        /* <DEDUP_REMOVED lines=21> */
[--C-:B------:R-:W-:Y:S02]  /*c980*/  FFMA.FTZ R33, R33, c[0x0][0x23c], -R35.reuse ;  /* 0x00008f0021217a23 */ /* 0x100fe40000010823 */
[--C-:B------:R-:W-:Y:S02]  /*c990*/  FFMA.FTZ R43, R43, c[0x0][0x23c], -R46.reuse ;  /* 0x00008f002b2b7a23 */ /* 0x100fe4000001082e */
[----:B------:R-:W2:Y:S01]  /*c9a0*/  MUFU.EX2 R120, R120 ;  /* 0x0000007800787308 */ /* 0x000ea20000000800 */
[--C-:B------:R-:W-:Y:S02]  /*c9b0*/  FFMA.FTZ R39, R39, c[0x0][0x23c], -R46.reuse ;  /* 0x00008f0027277a23 */ /* 0x100fe4000001082e */
[----:B------:R-:W-:Y:S02]  /*c9c0*/  FFMA.FTZ R37, R37, c[0x0][0x23c], -R46 ;  /* 0x00008f0025257a23 */ /* 0x000fe4000001082e */
        /* <DEDUP_REMOVED lines=11> */
[-C--:B------:R-:W-:Y:S01]  /*ca80*/  FMUL.FTZ R79, R79, R120.reuse ;  /* 0x000000784f4f7220 */ /* 0x080fe20000410000 */
[----:B-----5:R-:W-:Y:S01]  /*ca90*/  F2FP.BF16.PACK_AB R19, R2, R113 ;  /* 0x000000710213723e */ /* 0x020fe200000010ff */
[----:B------:R-:W2:Y:S01]  /*caa0*/  MUFU.EX2 R105, R105 ;  /* 0x0000006900697308 */ /* 0x000ea20000000800 */
        /* <DEDUP_REMOVED lines=29> */
[----:B------:R-:W-:Y:S02]  /*cc80*/  FFMA.FTZ R50, R62, c[0x0][0x23c], -R35 ;  /* 0x00008f003e327a23 */ /* 0x000fe40000010823 */
[----:B------:R-:W-:Y:S02]  /*cc90*/  FADD.FTZ R113, R2, R113 ;  /* 0x0000007102717221 */ /* 0x000fe40000010000 */
[----:B------:R-:W-:Y:S02]  /*cca0*/  FADD.FTZ R105, R105, R114 ;  /* 0x0000007269697221 */ /* 0x000fe40000010000 */
[----:B------:R-:W-:Y:S01]  /*ccb0*/  FFMA.FTZ R2, R65, c[0x0][0x23c], -R46 ;  /* 0x00008f0041027a23 */ /* 0x000fe2000001082e */
[----:B------:R-:W2:Y:S01]  /*ccc0*/  MUFU.EX2 R0, R0 ;  /* 0x0000000000007308 */ /* 0x000ea20000000800 */
[----:B-1----:R-:W-:Y:S01]  /*ccd0*/  F2FP.BF16.PACK_AB R21, R103, R112 ;  /* 0x000000706715723e */ /* 0x002fe200000010ff */
[----:B------:R-:W-:-:S02]  /*cce0*/  FADD.FTZ R112, R112, R113 ;  /* 0x0000007170707221 */ /* 0x000fc40000010000 */
[----:B------:R-:W-:Y:S02]  /*ccf0*/  FADD.FTZ R64, R64, R105 ;  /* 0x0000006940407221 */ /* 0x000fe40000010000 */
[----:B------:R-:W-:Y:S02]  /*cd00*/  FADD.FTZ R112, R103, R112 ;  /* 0x0000007067707221 */ /* 0x000fe40000010000 */
[----:B------:R-:W-:Y:S01]  /*cd10*/  MUFU.EX2 R106, R106 ;  /* 0x0000006a006a7308 */ /* 0x000fe20000000800 */
[----:B------:R-:W-:Y:S02]  /*cd20*/  FADD.FTZ R47, R47, R64 ;  /* 0x000000402f2f7221 */ /* 0x000fe40000010000 */
[----:B------:R-:W-:Y:S01]  /*cd30*/  FFMA.FTZ R157, R34, c[0x0][0x23c], -R35 ;  /* 0x00008f00229d7a23 */ /* 0x000fe20000010823 */
[----:B--2---:R-:W-:-:S04]  /*cd40*/  F2FP.BF16.PACK_AB R23, R0, R55 ;  /* 0x000000370017723e */ /* 0x004fc800000010ff */
[----:B------:R-:W1:Y:S03]  /*cd50*/  MUFU.EX2 R107, R107 ;  /* 0x0000006b006b7308 */ /* 0x000e660000000800 */
[C---:B---3--:R-:W-:Y:S05]  /*cd60*/  HMMA.16816.F32.BF16 R4, R20.reuse, R24, R4 ;  /* 0x000000181404723c */ /* 0x048fea0000041804 */
[----:B------:R-:W-:Y:S03]  /*cd70*/  MUFU.EX2 R101, R101 ;  /* 0x0000006500657308 */ /* 0x000fe60000000800 */
[----:B------:R-:W-:Y:S01]  /*cd80*/  HMMA.16816.F32.BF16 R8, R20, R26, R8 ;  /* 0x0000001a1408723c */ /* 0x000fe20000041808 */
[----:B------:R-:W2:Y:S04]  /*cd90*/  LDSM.16.MT88.4 R24, [R137+0x3400] ;  /* 0x003400008918783b */ /* 0x000ea80000004200 */
[----:B------:R-:W3:Y:S01]  /*cda0*/  MUFU.EX2 R52, R52 ;  /* 0x0000003400347308 */ /* 0x000ee20000000800 */
[----:B-1----:R-:W-:-:S07]  /*cdb0*/  F2FP.BF16.PACK_AB R28, R107, R106 ;  /* 0x0000006a6b1c723e */ /* 0x002fce00000010ff */
[----:B------:R-:W-:Y:S08]  /*cdc0*/  MUFU.EX2 R109, R109 ;  /* 0x0000006d006d7308 */ /* 0x000ff00000000800 */
[----:B------:R-:W1:Y:S01]  /*cdd0*/  MUFU.EX2 R66, R66 ;  /* 0x0000004200427308 */ /* 0x000e620000000800 */
[----:B---3--:R-:W-:-:S07]  /*cde0*/  F2FP.BF16.PACK_AB R30, R52, R101 ;  /* 0x00000065341e723e */ /* 0x008fce00000010ff */
        /* <DEDUP_REMOVED lines=22> */
[----:B------:R-:W-:Y:S01]  /*cf50*/  FFMA.FTZ R26, R98, c[0x0][0x23c], -R35 ;  /* 0x00008f00621a7a23 */ /* 0x000fe20000010823 */
[----:B--2---:R-:W-:Y:S01]  /*cf60*/  HMMA.16816.F32.BF16 R12, R28, R20, R12 ;  /* 0x000000141c0c723c */ /* 0x004fe2000004180c */
[--C-:B------:R-:W-:Y:S01]  /*cf70*/  FFMA.FTZ R98, R57, c[0x0][0x23c], -R46.reuse ;  /* 0x00008f0039627a23 */ /* 0x100fe2000001082e */
[----:B------:R-:W-:Y:S01]  /*cf80*/  MUFU.EX2 R25, R25 ;  /* 0x0000001900197308 */ /* 0x000fe20000000800 */
[--C-:B------:R-:W-:Y:S02]  /*cf90*/  FFMA.FTZ R57, R67, c[0x0][0x23c], -R46.reuse ;  /* 0x00008f0043397a23 */ /* 0x100fe4000001082e */
        /* <DEDUP_REMOVED lines=11> */
[--C-:B------:R-:W-:Y:S02]  /*d050*/  FFMA.FTZ R28, R61, c[0x0][0x23c], -R46.reuse ;  /* 0x00008f003d1c7a23 */ /* 0x100fe4000001082e */
[--C-:B------:R-:W-:Y:S02]  /*d060*/  FFMA.FTZ R61, R88, c[0x0][0x23c], -R35.reuse ;  /* 0x00008f00583d7a23 */ /* 0x100fe40000010823 */
[--C-:B------:R-:W-:Y:S01]  /*d070*/  FFMA.FTZ R88, R58, c[0x0][0x23c], -R35.reuse ;  /* 0x00008f003a587a23 */ /* 0x100fe20000010823 */
[----:B------:R-:W1:Y:S01]  /*d080*/  MUFU.EX2 R30, R30 ;  /* 0x0000001e001e7308 */ /* 0x000e620000000800 */
[--C-:B------:R-:W-:Y:S02]  /*d090*/  FFMA.FTZ R58, R41, c[0x0][0x23c], -R46.reuse ;  /* 0x00008f00293a7a23 */ /* 0x100fe4000001082e */
[----:B------:R-:W-:Y:S02]  /*d0a0*/  FFMA.FTZ R41, R56, c[0x0][0x23c], -R35 ;  /* 0x00008f0038297a23 */ /* 0x000fe40000010823 */
[----:B------:R-:W-:-:S02]  /*d0b0*/  FFMA.FTZ R31, R51, c[0x0][0x23c], -R46 ;  /* 0x00008f00331f7a23 */ /* 0x000fc4000001082e */
[--C-:B------:R-:W-:Y:S01]  /*d0c0*/  FFMA.FTZ R56, R60, c[0x0][0x23c], -R35.reuse ;  /* 0x00008f003c387a23 */ /* 0x100fe20000010823 */
[----:B------:R-:W2:Y:S01]  /*d0d0*/  MUFU.EX2 R23, R23 ;  /* 0x0000001700177308 */ /* 0x000ea20000000800 */
[----:B------:R-:W-:Y:S02]  /*d0e0*/  FFMA.FTZ R51, R63, c[0x0][0x23c], -R46 ;  /* 0x00008f003f337a23 */ /* 0x000fe4000001082e */
[----:B------:R-:W-:Y:S02]  /*d0f0*/  FADD.FTZ R63, R55, R112 ;  /* 0x00000070373f7221 */ /* 0x000fe40000010000 */
[--C-:B------:R-:W-:Y:S02]  /*d100*/  FFMA.FTZ R55, R36, c[0x0][0x23c], -R35.reuse ;  /* 0x00008f0024377a23 */ /* 0x100fe40000010823 */
[----:B------:R-:W-:Y:S01]  /*d110*/  FFMA.FTZ R22, R87, c[0x0][0x23c], -R46 ;  /* 0x00008f0057167a23 */ /* 0x000fe2000001082e */
[----:B------:R-:W3:Y:S01]  /*d120*/  MUFU.EX2 R29, R29 ;  /* 0x0000001d001d7308 */ /* 0x000ee20000000800 */
[----:B-1----:R-:W-:Y:S01]  /*d130*/  F2FP.BF16.PACK_AB R68, R25, R30 ;  /* 0x0000001e1944723e */ /* 0x002fe200000010ff */
[----:B------:R-:W-:-:S02]  /*d140*/  FFMA.FTZ R36, R40, c[0x0][0x23c], -R35 ;  /* 0x00008f0028247a23 */ /* 0x000fc40000010823 */
[----:B------:R-:W-:-:S04]  /*d150*/  FADD.FTZ R0, R0, R63 ;  /* 0x0000003f00007221 */ /* 0x000fc80000010000 */
[----:B------:R-:W-:Y:S01]  /*d160*/  MUFU.EX2 R26, R26 ;  /* 0x0000001a001a7308 */ /* 0x000fe20000000800 */
[----:B--2---:R-:W-:Y:S01]  /*d170*/  F2FP.BF16.PACK_AB R70, R23, R20 ;  /* 0x000000141746723e */ /* 0x004fe200000010ff */
        /* <DEDUP_REMOVED lines=13> */
[C---:B------:R-:W-:Y:S01]  /*d250*/  HMMA.16816.F32.BF16 R80, R68.reuse, R76, R4 ;  /* 0x0000004c4450723c */ /* 0x040fe20000041804 */
[----:B------:R-:W2:Y:S01]  /*d260*/  LDSM.16.MT88.4 R4, [R137+0x3c00] ;  /* 0x003c00008904783b */ /* 0x000ea20000004200 */
[----:B------:R-:W-:Y:S06]  /*d270*/  MUFU.EX2 R57, R57 ;  /* 0x0000003900397308 */ /* 0x000fec0000000800 */
[C---:B------:R-:W-:Y:S01]  /*d280*/  HMMA.16816.F32.BF16 R76, R68.reuse, R78, R8 ;  /* 0x0000004e444c723c */ /* 0x040fe20000041808 */
[----:B------:R-:W3:Y:S01]  /*d290*/  LDSM.16.MT88.4 R8, [R137+0x4000] ;  /* 0x004000008908783b */ /* 0x000ee20000004200 */
[----:B------:R-:W-:Y:S08]  /*d2a0*/  MUFU.EX2 R96, R96 ;  /* 0x0000006000607308 */ /* 0x000ff00000000800 */
[----:B------:R-:W4:Y:S08]  /*d2b0*/  MUFU.EX2 R61, R61 ;  /* 0x0000003d003d7308 */ /* 0x000f300000000800 */
[----:B------:R-:W-:Y:S08]  /*d2c0*/  MUFU.EX2 R88, R88 ;  /* 0x0000005800587308 */ /* 0x000ff00000000800 */
[----:B------:R-:W5:Y:S01]  /*d2d0*/  MUFU.EX2 R59, R59 ;  /* 0x0000003b003b7308 */ /* 0x000f620000000800 */
        /* <DEDUP_REMOVED lines=16> */
[----:B------:R-:W3:Y:S05]  /*d3e0*/  MUFU.EX2 R28, R28 ;  /* 0x0000001c001c7308 */ /* 0x000eea0000000800 */
[C---:B------:R-:W-:Y:S01]  /*d3f0*/  HMMA.16816.F32.BF16 R68, R4.reuse, R10, R68 ;  /* 0x0000000a0444723c */ /* 0x040fe20000041844 */
[----:B------:R-:W-:Y:S02]  /*d400*/  LDSM.16.MT88.4 R8, [R138+0x4800] ;  /* 0x004800008a08783b */ /* 0x000fe40000004200 */
[----:B------:R-:W-:Y:S05]  /*d410*/  MUFU.EX2 R41, R41 ;  /* 0x0000002900297308 */ /* 0x000fea0000000800 */
[C---:B--2---:R-:W-:Y:S03]  /*d420*/  HMMA.16816.F32.BF16 R80, R4.reuse, R12, R80 ;  /* 0x0000000c0450723c */ /* 0x044fe60000041850 */
[----:B------:R-:W2:Y:S05]  /*d430*/  MUFU.EX2 R56, R56 ;  /* 0x0000003800387308 */ /* 0x000eaa0000000800 */
[----:B------:R-:W-:Y:S01]  /*d440*/  HMMA.16816.F32.BF16 R76, R4, R14, R76 ;  /* 0x0000000e044c723c */ /* 0x000fe2000004184c */
[----:B------:R-:W5:Y:S02]  /*d450*/  LDSM.16.MT88.4 R12, [R137+0x4400] ;  /* 0x00440000890c783b */ /* 0x000f640000004200 */
[----:B------:R-:W1:Y:S04]  /*d460*/  MUFU.EX2 R22, R22 ;  /* 0x0000001600167308 */ /* 0x000e680000000800 */
[----:B----4-:R-:W-:-:S02]  /*d470*/  F2FP.BF16.PACK_AB R4, R31, R94 ;  /* 0x0000005e1f04723e */ /* 0x010fc400000010ff */
[----:B---3--:R-:W-:Y:S02]  /*d480*/  F2FP.BF16.PACK_AB R6, R28, R27 ;  /* 0x0000001b1c06723e */ /* 0x008fe400000010ff */
[----:B------:R-:W-:Y:S01]  /*d490*/  MUFU.EX2 R51, R51 ;  /* 0x0000003300337308 */ /* 0x000fe20000000800 */
[----:B--2---:R-:W-:Y:S01]  /*d4a0*/  F2FP.BF16.PACK_AB R5, R56, R41 ;  /* 0x000000293805723e */ /* 0x004fe200000010ff */
[----:B------:R-:W-:Y:S01]  /*d4b0*/  FADD.FTZ R41, R41, R88 ;  /* 0x0000005829297221 */ /* 0x000fe20000010000 */
[----:B------:R-:W-:-:S03]  /*d4c0*/  F2FP.BF16.PACK_AB R7, R50, R45 ;  /* 0x0000002d3207723e */ /* 0x000fc600000010ff */
[----:B------:R-:W-:Y:S02]  /*d4d0*/  FADD.FTZ R56, R56, R41 ;  /* 0x0000002938387221 */ /* 0x000fe40000010000 */
[----:B------:R-:W-:Y:S02]  /*d4e0*/  MUFU.EX2 R58, R58 ;  /* 0x0000003a003a7308 */ /* 0x000fe40000000800 */
[C---:B-1----:R-:W-:Y:S06]  /*d4f0*/  HMMA.16816.F32.BF16 R80, R4.reuse, R16, R80 ;  /* 0x000000100450723c */ /* 0x042fec0000041850 */
[----:B------:R-:W1:Y:S02]  /*d500*/  MUFU.EX2 R55, R55 ;  /* 0x0000003700377308 */ /* 0x000e640000000800 */
[C---:B------:R-:W-:Y:S01]  /*d510*/  HMMA.16816.F32.BF16 R76, R4.reuse, R18, R76 ;  /* 0x00000012044c723c */ /* 0x040fe2000004184c */
[----:B------:R-:W2:Y:S05]  /*d520*/  LDSM.16.MT88.4 R16, [R137+0x4800] ;  /* 0x004800008910783b */ /* 0x000eaa0000004200 */
[----:B------:R-:W3:Y:S02]  /*d530*/  MUFU.EX2 R36, R36 ;  /* 0x0000002400247308 */ /* 0x000ee40000000800 */
[C---:B-----5:R-:W-:Y:S06]  /*d540*/  HMMA.16816.F32.BF16 R72, R4.reuse, R12, R72 ;  /* 0x0000000c0448723c */ /* 0x060fec0000041848 */
[----:B------:R-:W-:Y:S01]  /*d550*/  MUFU.EX2 R0, R39 ;  /* 0x0000002700007308 */ /* 0x000fe20000000800 */
[----:B------:R-:W-:Y:S01]  /*d560*/  FADD.FTZ R12, R106, R47 ;  /* 0x0000002f6a0c7221 */ /* 0x000fe20000010000 */
[----:B------:R-:W-:Y:S06]  /*d570*/  HMMA.16816.F32.BF16 R68, R4, R14, R68 ;  /* 0x0000000e0444723c */ /* 0x000fec0000041844 */
[----:B------:R-:W-:Y:S01]  /*d580*/  MUFU.EX2 R37, R37 ;  /* 0x0000002500257308 */ /* 0x000fe20000000800 */
[----:B------:R-:W-:-:S04]  /*d590*/  FADD.FTZ R12, R107, R12 ;  /* 0x0000000c6b0c7221 */ /* 0x000fc80000010000 */
[----:B------:R-:W-:Y:S01]  /*d5a0*/  FADD.FTZ R101, R101, R12 ;  /* 0x0000000c65657221 */ /* 0x000fe20000010000 */
[----:B------:R-:W-:Y:S01]  /*d5b0*/  F2FP.BF16.PACK_AB R4, R49, R22 ;  /* 0x000000163104723e */ /* 0x000fe200000010ff */
[----:B------:R-:W4:Y:S01]  /*d5c0*/  LDSM.16.MT88.4 R12, [R138+0x4c00] ;  /* 0x004c00008a0c783b */ /* 0x000f220000004200 */
[----:B-1----:R-:W-:Y:S01]  /*d5d0*/  F2FP.BF16.PACK_AB R5, R55, R48 ;  /* 0x000000303705723e */ /* 0x002fe200000010ff */
[----:B------:R-:W-:Y:S01]  /*d5e0*/  FADD.FTZ R101, R52, R101 ;  /* 0x0000006534657221 */ /* 0x000fe20000010000 */
[----:B------:R-:W-:Y:S01]  /*d5f0*/  F2FP.BF16.PACK_AB R6, R58, R51 ;  /* 0x000000333a06723e */ /* 0x000fe200000010ff */
[----:B------:R-:W-:Y:S01]  /*d600*/  MUFU.EX2 R39, R44 ;  /* 0x0000002c00277308 */ /* 0x000fe20000000800 */
[----:B---3--:R-:W-:Y:S01]  /*d610*/  F2FP.BF16.PACK_AB R7, R33, R36 ;  /* 0x000000242107723e */ /* 0x008fe200000010ff */
[----:B------:R-:W-:-:S04]  /*d620*/  FADD.FTZ R30, R30, R101 ;  /* 0x000000651e1e7221 */ /* 0x000fc80000010000 */
[----:B------:R-:W-:Y:S02]  /*d630*/  FADD.FTZ R25, R25, R30 ;  /* 0x0000001e19197221 */ /* 0x000fe40000010000 */
[C---:B------:R-:W-:Y:S01]  /*d640*/  HMMA.16816.F32.BF16 R80, R4.reuse, R8, R80 ;  /* 0x000000080450723c */ /* 0x040fe20000041850 */
[----:B------:R-:W1:Y:S06]  /*d650*/  MUFU.EX2 R30, R42 ;  /* 0x0000002a001e7308 */ /* 0x000e6c0000000800 */
[----:B------:R-:W-:Y:S01]  /*d660*/  FADD.FTZ R8, R20, R25 ;  /* 0x0000001914087221 */ /* 0x000fe20000010000 */
[----:B------:R-:W-:Y:S01]  /*d670*/  HMMA.16816.F32.BF16 R76, R4, R10, R76 ;  /* 0x0000000a044c723c */ /* 0x000fe2000004184c */
[----:B------:R-:W-:Y:S01]  /*d680*/  FFMA.FTZ R20, R38, c[0x0][0x23c], -R35 ;  /* 0x00008f0026147a23 */ /* 0x000fe20000010823 */
[----:B------:R-:W-:Y:S01]  /*d690*/  MUFU.EX2 R157, R157 ;  /* 0x0000009d009d7308 */ /* 0x000fe20000000800 */
[----:B------:R-:W-:-:S04]  /*d6a0*/  FADD.FTZ R8, R23, R8 ;  /* 0x0000000817087221 */ /* 0x000fc80000010000 */
[----:B------:R-:W-:Y:S01]  /*d6b0*/  FADD.FTZ R91, R91, R8 ;  /* 0x000000085b5b7221 */ /* 0x000fe20000010000 */
[----:B--2---:R-:W-:Y:S01]  /*d6c0*/  HMMA.16816.F32.BF16 R72, R4, R16, R72 ;  /* 0x000000100448723c */ /* 0x004fe20000041848 */
[----:B------:R-:W2:Y:S01]  /*d6d0*/  LDSM.16.MT88.4 R8, [R137+0x4c00] ;  /* 0x004c00008908783b */ /* 0x000ea20000004200 */
[----:B------:R-:W3:Y:S01]  /*d6e0*/  MUFU.EX2 R20, R20 ;  /* 0x0000001400147308 */ /* 0x000ee20000000800 */
[----:B------:R-:W-:-:S04]  /*d6f0*/  FADD.FTZ R98, R98, R91 ;  /* 0x0000005b62627221 */ /* 0x000fc80000010000 */
        /* <DEDUP_REMOVED lines=10> */
[----:B---3--:R-:W-:-:S03]  /*d7a0*/  F2FP.BF16.PACK_AB R7, R157, R20 ;  /* 0x000000149d07723e */ /* 0x008fc600000010ff */
[----:B------:R-:W-:-:S04]  /*d7b0*/  FADD.FTZ R48, R48, R17 ;  /* 0x0000001130307221 */ /* 0x000fc80000010000 */
[----:B----4-:R-:W-:Y:S01]  /*d7c0*/  HMMA.16816.F32.BF16 R80, R4, R12, R80 ;  /* 0x0000000c0450723c */ /* 0x010fe20000041850 */
[----:B------:R-:W-:-:S06]  /*d7d0*/  FADD.FTZ R55, R55, R48 ;  /* 0x0000003037377221 */ /* 0x000fcc0000010000 */
        /* <DEDUP_REMOVED lines=21> */
.L_x_4950:
        /* <DEDUP_REMOVED lines=13> */
.L_x_4960:
        /* <DEDUP_REMOVED lines=65> */
.L_x_4957:
        /* <DEDUP_REMOVED lines=13> */
[----:B------:R-:W-:Y:S01]  /*dee0*/  ISETP.GT.AND P0, PT, R152, R143, PT ;  /* 0x0000008f9800720c */ /* 0x000fe20003f04270 */
        /* <DEDUP_REMOVED lines=36> */
[----:B---3--:R-:W-:Y:S02]  /*e130*/  FMUL.FTZ R160, R4, c[0x0][0x2ec] ;  /* 0x0000bb0004a07a20 */ /* 0x008fe40000410000 */
[----:B------:R2:W3:Y:S01]  /*e140*/  MUFU.TANH R98, R0 ;  /* 0x0000000000627308 */ /* 0x0004e20000002400 */
[----:B------:R-:W-:Y:S02]  /*e150*/  FMUL.FTZ R159, R7, c[0x0][0x2ec] ;  /* 0x0000bb00079f7a20 */ /* 0x000fe40000410000 */
[----:B----4-:R-:W-:Y:S01]  /*e160*/  FMUL.FTZ R2, R5, c[0x0][0x2ec] ;  /* 0x0000bb0005027a20 */ /* 0x010fe20000410000 */
[C---:B-1----:R-:W-:Y:S03]  /*e170*/  HMMA.16816.F32.BF16 R12, R124.reuse, R88, R12 ;  /* 0x000000587c0c723c */ /* 0x042fe6000004180c */
[----:B------:R-:W-:Y:S03]  /*e180*/  FMUL.FTZ R3, R8, c[0x0][0x2ec] ;  /* 0x0000bb0008037a20 */ /* 0x000fe60000410000 */
[----:B------:R1:W4:Y:S01]  /*e190*/  MUFU.TANH R97, R160 ;  /* 0x000000a000617308 */ /* 0x0003220000002400 */
[----:B------:R-:W-:Y:S01]  /*e1a0*/  FMUL.FTZ R163, R9, c[0x0][0x2ec] ;  /* 0x0000bb0009a37a20 */ /* 0x000fe20000410000 */
[C---:B------:R-:W-:Y:S01]  /*e1b0*/  HMMA.16816.F32.BF16 R16, R124.reuse, R90, R16 ;  /* 0x0000005a7c10723c */ /* 0x040fe20000041810 */
[----:B------:R-:W5:Y:S07]  /*e1c0*/  LDSM.16.M88.4 R88, [R134] ;  /* 0x000000008658783b */ /* 0x000f6e0000000200 */
[----:B------:R3:W3:Y:S01]  /*e1d0*/  MUFU.TANH R101, R3 ;  /* 0x0000000300657308 */ /* 0x0006e20000002400 */
[C---:B------:R-:W-:Y:S03]  /*e1e0*/  HMMA.16816.F32.BF16 R20, R124.reuse, R92, R20 ;  /* 0x0000005c7c14723c */ /* 0x040fe60000041814 */
[----:B--2---:R-:W-:Y:S05]  /*e1f0*/  FMUL.FTZ R0, R11, c[0x0][0x2ec] ;  /* 0x0000bb000b007a20 */ /* 0x004fea0000410000 */
[C---:B------:R-:W-:Y:S01]  /*e200*/  HMMA.16816.F32.BF16 R24, R124.reuse, R94, R24 ;  /* 0x0000005e7c18723c */ /* 0x040fe20000041818 */
[----:B------:R2:W2:Y:S01]  /*e210*/  MUFU.TANH R102, R159 ;  /* 0x0000009f00667308 */ /* 0x0004a20000002400 */
[----:B------:R-:W4:Y:S02]  /*e220*/  LDSM.16.M88.4 R92, [R133] ;  /* 0x00000000855c783b */ /* 0x000f240000000200 */
[----:B------:R-:W-:Y:S02]  /*e230*/  FMUL.FTZ R161, R13, c[0x0][0x2ec] ;  /* 0x0000bb000da17a20 */ /* 0x000fe40000410000 */
[----:B-1----:R-:W-:Y:S02]  /*e240*/  FMUL.FTZ R160, R14, c[0x0][0x2ec] ;  /* 0x0000bb000ea07a20 */ /* 0x002fe40000410000 */
[----:B------:R-:W-:Y:S03]  /*e250*/  FMUL.FTZ R162, R12, c[0x0][0x2ec] ;  /* 0x0000bb000ca27a20 */ /* 0x000fe60000410000 */
[----:B------:R1:W1:Y:S01]  /*e260*/  MUFU.TANH R99, R2 ;  /* 0x0000000200637308 */ /* 0x0002620000002400 */
[----:B---3--:R-:W-:Y:S09]  /*e270*/  FMUL.FTZ R3, R16, c[0x0][0x2ec] ;  /* 0x0000bb0010037a20 */ /* 0x008ff20000410000 */
        /* <DEDUP_REMOVED lines=8> */
[C---:B----4-:R-:W-:Y:S03]  /*e300*/  HMMA.16816.F32.BF16 R36, R124.reuse, R92, R36 ;  /* 0x0000005c7c24723c */ /* 0x050fe60000041824 */
[----:B---3--:R-:W-:Y:S05]  /*e310*/  FMUL.FTZ R3, R24, c[0x0][0x2ec] ;  /* 0x0000bb0018037a20 */ /* 0x008fea0000410000 */
[C---:B------:R-:W-:Y:S01]  /*e320*/  HMMA.16816.F32.BF16 R40, R124.reuse, R94, R40 ;  /* 0x0000005e7c28723c */ /* 0x040fe20000041828 */
[----:B------:R3:W4:Y:S01]  /*e330*/  MUFU.TANH R13, R161 ;  /* 0x000000a1000d7308 */ /* 0x0007220000002400 */
[----:B------:R-:W4:Y:S02]  /*e340*/  LDSM.16.M88.4 R92, [R86] ;  /* 0x00000000565c783b */ /* 0x000f240000000200 */
[----:B--2---:R-:W-:Y:S07]  /*e350*/  FMUL.FTZ R0, R19, c[0x0][0x2ec] ;  /* 0x0000bb0013007a20 */ /* 0x004fee0000410000 */
[----:B------:R2:W2:Y:S01]  /*e360*/  MUFU.TANH R11, R160 ;  /* 0x000000a0000b7308 */ /* 0x0004a20000002400 */
[----:B-1----:R-:W-:Y:S09]  /*e370*/  FMUL.FTZ R163, R17, c[0x0][0x2ec] ;  /* 0x0000bb0011a37a20 */ /* 0x002ff20000410000 */
[----:B------:R1:W1:Y:S01]  /*e380*/  MUFU.TANH R120, R159 ;  /* 0x0000009f00787308 */ /* 0x0002620000002400 */
[C---:B-----5:R-:W-:Y:S03]  /*e390*/  HMMA.16816.F32.BF16 R44, R124.reuse, R88, R44 ;  /* 0x000000587c2c723c */ /* 0x060fe6000004182c */
[----:B---3--:R-:W-:Y:S06]  /*e3a0*/  FMUL.FTZ R161, R21, c[0x0][0x2ec] ;  /* 0x0000bb0015a17a20 */ /* 0x008fec0000410000 */
[----:B------:R3:W3:Y:S01]  /*e3b0*/  MUFU.TANH R109, R3 ;  /* 0x00000003006d7308 */ /* 0x0006e20000002400 */
[C---:B------:R-:W-:Y:S01]  /*e3c0*/  HMMA.16816.F32.BF16 R48, R124.reuse, R90, R48 ;  /* 0x0000005a7c30723c */ /* 0x040fe20000041830 */
[----:B------:R-:W5:Y:S01]  /*e3d0*/  LDSM.16.M88.4 R88, [R84] ;  /* 0x000000005458783b */ /* 0x000f620000000200 */
[----:B------:R-:W-:Y:S04]  /*e3e0*/  DEPBAR.LE SB0, 0x0 ;  /* 0x000080000000791a */ /* 0x000fe80000000000 */
[----:B--2---:R-:W-:Y:S03]  /*e3f0*/  FMUL.FTZ R160, R22, c[0x0][0x2ec] ;  /* 0x0000bb0016a07a20 */ /* 0x004fe60000410000 */
[----:B------:R2:W2:Y:S01]  /*e400*/  MUFU.TANH R129, R2 ;  /* 0x0000000200817308 */ /* 0x0004a20000002400 */
[----:B------:R-:W-:Y:S01]  /*e410*/  BAR.SYNC.DEFER_BLOCKING 0x0 ;  /* 0x0000000000007b1d */ /* 0x000fe20000010000 */
[C---:B----4-:R-:W-:Y:S05]  /*e420*/  HMMA.16816.F32.BF16 R52, R124.reuse, R92, R52 ;  /* 0x0000005c7c34723c */ /* 0x050fea0000041834 */
[----:B-1----:R-:W-:Y:S03]  /*e430*/  FMUL.FTZ R159, R23, c[0x0][0x2ec] ;  /* 0x0000bb00179f7a20 */ /* 0x002fe60000410000 */
[----:B------:R1:W4:Y:S01]  /*e440*/  MUFU.TANH R10, R0 ;  /* 0x00000000000a7308 */ /* 0x0003220000002400 */
[C---:B------:R-:W-:Y:S03]  /*e450*/  HMMA.16816.F32.BF16 R56, R124.reuse, R94, R56 ;  /* 0x0000005e7c38723c */ /* 0x040fe60000041838 */
[----:B---3--:R-:W-:Y:S06]  /*e460*/  FMUL.FTZ R3, R32, c[0x0][0x2ec] ;  /* 0x0000bb0020037a20 */ /* 0x008fec0000410000 */
[----:B------:R3:W3:Y:S03]  /*e470*/  MUFU.TANH R8, R162 ;  /* 0x000000a200087308 */ /* 0x0006e60000002400 */
[----:B--2---:R-:W-:Y:S07]  /*e480*/  FMUL.FTZ R2, R18, c[0x0][0x2ec] ;  /* 0x0000bb0012027a20 */ /* 0x004fee0000410000 */
[----:B------:R2:W2:Y:S01]  /*e490*/  MUFU.TANH R16, R163 ;  /* 0x000000a300107308 */ /* 0x0004a20000002400 */
[C---:B-----5:R-:W-:Y:S03]  /*e4a0*/  HMMA.16816.F32.BF16 R60, R124.reuse, R88, R60 ;  /* 0x000000587c3c723c */ /* 0x060fe6000004183c */
[----:B-1----:R-:W-:Y:S02]  /*e4b0*/  FMUL.FTZ R0, R27, c[0x0][0x2ec] ;  /* 0x0000bb001b007a20 */ /* 0x002fe40000410000 */
[----:B------:R-:W-:Y:S04]  /*e4c0*/  FMUL.FTZ R165, R59, c[0x0][0x2ec] ;  /* 0x0000bb003ba57a20 */ /* 0x000fe80000410000 */
[----:B------:R1:W1:Y:S01]  /*e4d0*/  MUFU.TANH R111, R161 ;  /* 0x000000a1006f7308 */ /* 0x0002620000002400 */
[----:B------:R-:W-:Y:S03]  /*e4e0*/  HMMA.16816.F32.BF16 R64, R124, R90, R64 ;  /* 0x0000005a7c40723c */ /* 0x000fe60000041840 */
[----:B---3--:R-:W-:Y:S06]  /*e4f0*/  FMUL.FTZ R162, R20, c[0x0][0x2ec] ;  /* 0x0000bb0014a27a20 */ /* 0x008fec0000410000 */
[----:B------:R3:W3:Y:S03]  /*e500*/  MUFU.TANH R130, R160 ;  /* 0x000000a000827308 */ /* 0x0006e60000002400 */
[----:B--2---:R-:W-:Y:S02]  /*e510*/  FMUL.FTZ R163, R25, c[0x0][0x2ec] ;  /* 0x0000bb0019a37a20 */ /* 0x004fe40000410000 */
[----:B------:R-:W-:Y:S05]  /*e520*/  FMUL.FTZ R164, R62, c[0x0][0x2ec] ;  /* 0x0000bb003ea47a20 */ /* 0x000fea0000410000 */
[----:B------:R2:W2:Y:S01]  /*e530*/  MUFU.TANH R122, R159 ;  /* 0x0000009f007a7308 */ /* 0x0004a20000002400 */
[----:B-1----:R-:W-:Y:S09]  /*e540*/  FMUL.FTZ R161, R29, c[0x0][0x2ec] ;  /* 0x0000bb001da17a20 */ /* 0x002ff20000410000 */
[----:B------:R1:W1:Y:S01]  /*e550*/  MUFU.TANH R107, R3 ;  /* 0x00000003006b7308 */ /* 0x0002620000002400 */
[----:B---3--:R-:W-:Y:S09]  /*e560*/  FMUL.FTZ R160, R30, c[0x0][0x2ec] ;  /* 0x0000bb001ea07a20 */ /* 0x008ff20000410000 */
[----:B------:R3:W3:Y:S01]  /*e570*/  MUFU.TANH R18, R2 ;  /* 0x0000000200127308 */ /* 0x0006e20000002400 */
[----:B--2---:R-:W-:Y:S09]  /*e580*/  FMUL.FTZ R159, R31, c[0x0][0x2ec] ;  /* 0x0000bb001f9f7a20 */ /* 0x004ff20000410000 */
        /* <DEDUP_REMOVED lines=66> */
[----:B------:R-:W2:Y:S01]  /*e9b0*/  MUFU.TANH R165, R165 ;  /* 0x000000a500a57308 */ /* 0x000ea20000002400 */
[----:B-1----:R-:W-:Y:S09]  /*e9c0*/  FMUL.FTZ R2, R57, c[0x0][0x2ec] ;  /* 0x0000bb0039027a20 */ /* 0x002ff20000410000 */
[----:B------:R1:W1:Y:S01]  /*e9d0*/  MUFU.TANH R35, R2 ;  /* 0x0000000200237308 */ /* 0x0002620000002400 */
[----:B---3--:R-:W-:Y:S09]  /*e9e0*/  FMUL.FTZ R0, R66, c[0x0][0x2ec] ;  /* 0x0000bb0042007a20 */ /* 0x008ff20000410000 */
[----:B------:R-:W3:Y:S10]  /*e9f0*/  MUFU.TANH R161, R161 ;  /* 0x000000a100a17308 */ /* 0x000ef40000002400 */
        /* <DEDUP_REMOVED lines=73> */
.L_x_4959:
        /* <DEDUP_REMOVED lines=18> */
.L_x_4958:
[----:B--234-:R-:W-:Y:S01]  /*efb0*/  LDSM.16.MT88.4 R28, [R137+0x3000] ;  /* 0x00300000891c783b */ /* 0x01cfe20000004200 */
        /* <DEDUP_REMOVED lines=84> */
[----:B------:R-:W2:Y:S01]  /*f500*/  LDSM.16.MT88.4 R12, [R138+0x3000] ;  /* 0x003000008a0c783b */ /* 0x000ea20000004200 */
[----:B------:R-:W-:Y:S01]  /*f510*/  FMUL.FTZ R20, R4, c[0x0][0x23c] ;  /* 0x00008f0004147a20 */ /* 0x000fe20000410000 */
        /* <DEDUP_REMOVED lines=18> */
[----:B------:R-:W-:Y:S02]  /*f640*/  FMUL.FTZ R9, R21, R77 ;  /* 0x0000004d15097220 */ /* 0x000fe40000410000 */
[C---:B---3--:R-:W-:Y:S02]  /*f650*/  FMUL.FTZ R11, R20.reuse, R79 ;  /* 0x0000004f140b7220 */ /* 0x048fe40000410000 */
[----:B------:R-:W-:Y:S02]  /*f660*/  FMUL.FTZ R10, R20, R78 ;  /* 0x0000004e140a7220 */ /* 0x000fe40000410000 */
[--C-:B------:R-:W-:Y:S01]  /*f670*/  FFMA.FTZ R77, R22, c[0x0][0x23c], -R34.reuse ;  /* 0x00008f00164d7a23 */ /* 0x100fe20000010822 */
[----:B------:R-:W1:Y:S01]  /*f680*/  MUFU.EX2 R91, R91 ;  /* 0x0000005b005b7308 */ /* 0x000e620000000800 */
[----:B------:R-:W-:Y:S02]  /*f690*/  FMUL.FTZ R7, R20, R83 ;  /* 0x0000005314077220 */ /* 0x000fe40000410000 */
        /* <DEDUP_REMOVED lines=35> */
[----:B------:R-:W3:Y:S01]  /*f8d0*/  MUFU.EX2 R97, R97 ;  /* 0x0000006100617308 */ /* 0x000ee20000000800 */
[--C-:B------:R-:W-:Y:S02]  /*f8e0*/  FFMA.FTZ R64, R116, c[0x0][0x23c], -R33.reuse ;  /* 0x00008f0074407a23 */ /* 0x100fe40000010821 */
[--C-:B------:R-:W-:Y:S01]  /*f8f0*/  FFMA.FTZ R81, R104, c[0x0][0x23c], -R33.reuse ;  /* 0x00008f0068517a23 */ /* 0x100fe20000010821 */
[----:B-1----:R-:W-:Y:S01]  /*f900*/  F2FP.BF16.PACK_AB R24, R85, R58 ;  /* 0x0000003a5518723e */ /* 0x002fe200000010ff */
[----:B------:R-:W-:Y:S02]  /*f910*/  FFMA.FTZ R158, R21, R158, R58 ;  /* 0x0000009e159e7223 */ /* 0x000fe4000001003a */
        /* <DEDUP_REMOVED lines=10> */
[----:B------:R-:W-:Y:S01]  /*f9c0*/  FFMA.FTZ R45, R45, c[0x0][0x23c], -R34 ;  /* 0x00008f002d2d7a23 */ /* 0x000fe20000010822 */
[----:B---3--:R-:W-:Y:S01]  /*f9d0*/  F2FP.BF16.PACK_AB R25, R97, R90 ;  /* 0x0000005a6119723e */ /* 0x008fe200000010ff */
[----:B------:R-:W-:Y:S02]  /*f9e0*/  FFMA.FTZ R90, R20, R157, R90 ;  /* 0x0000009d145a7223 */ /* 0x000fe4000001005a */
[----:B------:R-:W-:Y:S02]  /*f9f0*/  FFMA.FTZ R54, R35, c[0x0][0x23c], -R34 ;  /* 0x00008f0023367a23 */ /* 0x000fe40000010822 */
[----:B------:R-:W-:Y:S01]  /*fa00*/  FADD.FTZ R76, R97, R90 ;  /* 0x0000005a614c7221 */ /* 0x000fe20000010000 */
[----:B------:R-:W3:Y:S01]  /*fa10*/  MUFU.EX2 R88, R88 ;  /* 0x0000005800587308 */ /* 0x000ee20000000800 */
[--C-:B------:R-:W-:Y:S02]  /*fa20*/  FFMA.FTZ R35, R42, c[0x0][0x23c], -R33.reuse ;  /* 0x00008f002a237a23 */ /* 0x100fe40000010821 */
[--C-:B------:R-:W-:Y:S02]  /*fa30*/  FFMA.FTZ R42, R165, c[0x0][0x23c], -R33.reuse ;  /* 0x00008f00a52a7a23 */ /* 0x100fe40000010821 */
[----:B------:R-:W-:Y:S02]  /*fa40*/  FFMA.FTZ R164, R164, c[0x0][0x23c], -R33 ;  /* 0x00008f00a4a47a23 */ /* 0x000fe40000010821 */
[----:B------:R-:W-:Y:S03]  /*fa50*/  FFMA.FTZ R159, R159, c[0x0][0x23c], -R34 ;  /* 0x00008f009f9f7a23 */ /* 0x000fe60000010822 */
[----:B------:R-:W-:Y:S01]  /*fa60*/  MUFU.EX2 R44, R44 ;  /* 0x0000002c002c7308 */ /* 0x000fe20000000800 */
[C---:B-1----:R-:W-:Y:S01]  /*fa70*/  F2FP.BF16.PACK_AB R27, R92.reuse, R95 ;  /* 0x0000005f5c1b723e */ /* 0x042fe200000010ff */
        /* <DEDUP_REMOVED lines=9> */
[----:B------:R-:W-:Y:S03]  /*fb10*/  FADD.FTZ R37, R85, R158 ;  /* 0x0000009e55257221 */ /* 0x000fe60000010000 */
[----:B------:R-:W2:Y:S01]  /*fb20*/  MUFU.EX2 R56, R56 ;  /* 0x0000003800387308 */ /* 0x000ea20000000800 */
[----:B------:R-:W-:Y:S02]  /*fb30*/  FADD.FTZ R78, R94, R37 ;  /* 0x000000255e4e7221 */ /* 0x000fe40000010000 */
[C---:B------:R-:W-:Y:S02]  /*fb40*/  FMUL.FTZ R14, R20.reuse, R74 ;  /* 0x0000004a140e7220 */ /* 0x040fe40000410000 */
[----:B------:R-:W-:Y:S02]  /*fb50*/  FADD.FTZ R76, R91, R78 ;  /* 0x0000004e5b4c7221 */ /* 0x000fe40000010000 */
[----:B------:R-:W-:Y:S02]  /*fb60*/  FMUL.FTZ R15, R20, R75 ;  /* 0x0000004b140f7220 */ /* 0x000fe40000410000 */
[--C-:B------:R-:W-:Y:S01]  /*fb70*/  FFMA.FTZ R73, R114, c[0x0][0x23c], -R33.reuse ;  /* 0x00008f0072497a23 */ /* 0x100fe20000010821 */
[----:B------:R-:W-:Y:S01]  /*fb80*/  MUFU.EX2 R55, R55 ;  /* 0x0000003700377308 */ /* 0x000fe20000000800 */
[----:B------:R-:W-:Y:S02]  /*fb90*/  FFMA.FTZ R75, R105, c[0x0][0x23c], -R34 ;  /* 0x00008f00694b7a23 */ /* 0x000fe40000010822 */
[--C-:B------:R-:W-:Y:S01]  /*fba0*/  FFMA.FTZ R74, R118, c[0x0][0x23c], -R33.reuse ;  /* 0x00008f00764a7a23 */ /* 0x100fe20000010821 */
[C---:B------:R-:W-:Y:S06]  /*fbb0*/  HMMA.16816.F32.BF16 R12, R24.reuse, R28, R12 ;  /* 0x0000001c180c723c */ /* 0x040fec000004180c */
[----:B------:R-:W4:Y:S02]  /*fbc0*/  MUFU.EX2 R52, R52 ;  /* 0x0000003400347308 */ /* 0x000f240000000800 */
[----:B------:R-:W-:Y:S01]  /*fbd0*/  HMMA.16816.F32.BF16 R16, R24, R30, R16 ;  /* 0x0000001e1810723c */ /* 0x000fe20000041810 */
[----:B------:R-:W5:Y:S06]  /*fbe0*/  LDSM.16.MT88.4 R28, [R138+0x3400] ;  /* 0x003400008a1c783b */ /* 0x000f6c0000004200 */
[----:B------:R-:W-:Y:S01]  /*fbf0*/  F2FP.BF16.PACK_AB R24, R62, R63 ;  /* 0x0000003f3e18723e */ /* 0x000fe200000010ff */
[----:B------:R-:W-:Y:S01]  /*fc00*/  MUFU.EX2 R50, R50 ;  /* 0x0000003200327308 */ /* 0x000fe20000000800 */
[----:B---3--:R-:W-:Y:S03]  /*fc10*/  F2FP.BF16.PACK_AB R25, R88, R65 ;  /* 0x000000415819723e */ /* 0x008fe600000010ff */
[----:B-1----:R-:W-:Y:S01]  /*fc20*/  F2FP.BF16.PACK_AB R26, R43, R44 ;  /* 0x0000002c2b1a723e */ /* 0x002fe200000010ff */
[----:B------:R-:W-:Y:S01]  /*fc30*/  FADD.FTZ R63, R63, R76 ;  /* 0x0000004c3f3f7221 */ /* 0x000fe20000010000 */
[----:B--2---:R-:W-:Y:S04]  /*fc40*/  F2FP.BF16.PACK_AB R27, R56, R51 ;  /* 0x00000033381b723e */ /* 0x004fe800000010ff */
[----:B------:R-:W1:Y:S01]  /*fc50*/  MUFU.EX2 R49, R49 ;  /* 0x0000003100317308 */ /* 0x000e620000000800 */
[----:B----4-:R-:W-:Y:S09]  /*fc60*/  F2FP.BF16.PACK_AB R20, R52, R55 ;  /* 0x000000373414723e */ /* 0x010ff200000010ff */
[----:B------:R-:W-:Y:S10]  /*fc70*/  MUFU.EX2 R41, R41 ;  /* 0x0000002900297308 */ /* 0x000ff40000000800 */
[----:B------:R-:W2:Y:S01]  /*fc80*/  MUFU.EX2 R40, R40 ;  /* 0x0000002800287308 */ /* 0x000ea20000000800 */
[C---:B-----5:R-:W-:Y:S03]  /*fc90*/  HMMA.16816.F32.BF16 R4, R24.reuse, R28, R4 ;  /* 0x0000001c1804723c */ /* 0x060fe60000041804 */
[----:B-1----:R-:W-:Y:S06]  /*fca0*/  F2FP.BF16.PACK_AB R21, R49, R50 ;  /* 0x000000323115723e */ /* 0x002fec00000010ff */
[----:B------:R-:W-:Y:S01]  /*fcb0*/  MUFU.EX2 R48, R48 ;  /* 0x0000003000307308 */ /* 0x000fe20000000800 */
[C---:B------:R-:W-:Y:S01]  /*fcc0*/  HMMA.16816.F32.BF16 R8, R24.reuse, R30, R8 ;  /* 0x0000001e1808723c */ /* 0x040fe20000041808 */
[----:B------:R-:W1:Y:S08]  /*fcd0*/  LDSM.16.MT88.4 R28, [R137+0x3400] ;  /* 0x00340000891c783b */ /* 0x000e700000004200 */
[----:B------:R-:W3:Y:S03]  /*fce0*/  MUFU.EX2 R57, R57 ;  /* 0x0000003900397308 */ /* 0x000ee60000000800 */
[----:B--2---:R-:W-:Y:S07]  /*fcf0*/  F2FP.BF16.PACK_AB R22, R40, R41 ;  /* 0x000000292816723e */ /* 0x004fee00000010ff */
[----:B------:R3:W-:Y:S10]  /*fd00*/  MUFU.EX2 R58, R23 ;  /* 0x00000017003a7308 */ /* 0x0007f40000000800 */
[----:B------:R2:W-:Y:S10]  /*fd10*/  MUFU.EX2 R85, R77 ;  /* 0x0000004d00557308 */ /* 0x0005f40000000800 */
[----:B------:R4:W-:Y:S01]  /*fd20*/  MUFU.EX2 R90, R39 ;  /* 0x00000027005a7308 */ /* 0x0009e20000000800 */
[C---:B-1----:R-:W-:Y:S03]  /*fd30*/  HMMA.16816.F32.BF16 R12, R24.reuse, R28, R12 ;  /* 0x0000001c180c723c */ /* 0x042fe6000004180c */
[----:B---3--:R-:W-:Y:S06]  /*fd40*/  F2FP.BF16.PACK_AB R23, R57, R48 ;  /* 0x000000303917723e */ /* 0x008fec00000010ff */
[----:B------:R-:W-:Y:S01]  /*fd50*/  MUFU.EX2 R66, R66 ;  /* 0x0000004200427308 */ /* 0x000fe20000000800 */
[----:B------:R-:W-:Y:S01]  /*fd60*/  HMMA.16816.F32.BF16 R16, R24, R30, R16 ;  /* 0x0000001e1810723c */ /* 0x000fe20000041810 */
[----:B------:R-:W1:Y:S02]  /*fd70*/  LDSM.16.MT88.4 R24, [R138+0x3800] ;  /* 0x003800008a18783b */ /* 0x000e640000004200 */
[----:B--2---:R-:W-:Y:S06]  /*fd80*/  FFMA.FTZ R77, R38, c[0x0][0x23c], -R33 ;  /* 0x00008f00264d7a23 */ /* 0x004fec0000010821 */
[----:B------:R-:W2:Y:S01]  /*fd90*/  MUFU.EX2 R69, R69 ;  /* 0x0000004500457308 */ /* 0x000ea20000000800 */
[----:B------:R-:W3:Y:S08]  /*fda0*/  LDSM.16.MT88.4 R28, [R137+0x3800] ;  /* 0x00380000891c783b */ /* 0x000ef00000004200 */
[----:B----4-:R-:W-:Y:S01]  /*fdb0*/  LDSM.16.MT88.4 R36, [R137+0x3c00] ;  /* 0x003c00008924783b */ /* 0x010fe20000004200 */
[----:B------:R-:W-:Y:S10]  /*fdc0*/  MUFU.EX2 R68, R68 ;  /* 0x0000004400447308 */ /* 0x000ff40000000800 */
[----:B------:R-:W4:Y:S10]  /*fdd0*/  MUFU.EX2 R71, R71 ;  /* 0x0000004700477308 */ /* 0x000f340000000800 */
[----:B------:R-:W5:Y:S01]  /*fde0*/  MUFU.EX2 R59, R59 ;  /* 0x0000003b003b7308 */ /* 0x000f620000000800 */
[C---:B-1----:R-:W-:Y:S09]  /*fdf0*/  HMMA.16816.F32.BF16 R4, R20.reuse, R24, R4 ;  /* 0x000000181404723c */ /* 0x042ff20000041804 */
[----:B------:R-:W-:Y:S01]  /*fe00*/  MUFU.EX2 R60, R60 ;  /* 0x0000003c003c7308 */ /* 0x000fe20000000800 */
[C---:B------:R-:W-:Y:S01]  /*fe10*/  HMMA.16816.F32.BF16 R8, R20.reuse, R26, R8 ;  /* 0x0000001a1408723c */ /* 0x040fe20000041808 */
[----:B------:R-:W1:Y:S07]  /*fe20*/  LDSM.16.MT88.4 R24, [R138+0x3c00] ;  /* 0x003c00008a18783b */ /* 0x000e6e0000004200 */
[C---:B---3--:R-:W-:Y:S01]  /*fe30*/  HMMA.16816.F32.BF16 R12, R20.reuse, R28, R12 ;  /* 0x0000001c140c723c */ /* 0x048fe2000004180c */
[----:B------:R-:W3:Y:S07]  /*fe40*/  MUFU.EX2 R73, R73 ;  /* 0x0000004900497308 */ /* 0x000eee0000000800 */
[----:B------:R-:W-:Y:S01]  /*fe50*/  HMMA.16816.F32.BF16 R16, R20, R30, R16 ;  /* 0x0000001e1410723c */ /* 0x000fe20000041810 */
[----:B------:R-:W1:Y:S02]  /*fe60*/  LDSM.16.MT88.4 R28, [R138+0x4000] ;  /* 0x004000008a1c783b */ /* 0x000e640000004200 */
[----:B------:R-:W-:Y:S04]  /*fe70*/  MUFU.EX2 R75, R75 ;  /* 0x0000004b004b7308 */ /* 0x000fe80000000800 */
[----:B--2---:R-:W-:Y:S02]  /*fe80*/  F2FP.BF16.PACK_AB R20, R69, R66 ;  /* 0x000000424514723e */ /* 0x004fe400000010ff */
[----:B----4-:R-:W-:Y:S03]  /*fe90*/  F2FP.BF16.PACK_AB R21, R71, R68 ;  /* 0x000000444715723e */ /* 0x010fe600000010ff */
[----:B-----5:R-:W-:Y:S01]  /*fea0*/  F2FP.BF16.PACK_AB R22, R58, R59 ;  /* 0x0000003b3a16723e */ /* 0x020fe200000010ff */
[----:B------:R-:W2:Y:S01]  /*feb0*/  MUFU.EX2 R72, R72 ;  /* 0x0000004800487308 */ /* 0x000ea20000000800 */
[----:B---3--:R-:W-:Y:S09]  /*fec0*/  F2FP.BF16.PACK_AB R23, R73, R60 ;  /* 0x0000003c4917723e */ /* 0x008ff200000010ff */
[----:B------:R-:W-:Y:S01]  /*fed0*/  MUFU.EX2 R74, R74 ;  /* 0x0000004a004a7308 */ /* 0x000fe20000000800 */
[C---:B-1----:R-:W-:Y:S09]  /*fee0*/  HMMA.16816.F32.BF16 R4, R20.reuse, R24, R4 ;  /* 0x000000181404723c */ /* 0x042ff20000041804 */
[----:B------:R-:W1:Y:S01]  /*fef0*/  MUFU.EX2 R67, R67 ;  /* 0x0000004300437308 */ /* 0x000e620000000800 */
[C---:B------:R-:W-:Y:S01]  /*ff00*/  HMMA.16816.F32.BF16 R8, R20.reuse, R26, R8 ;  /* 0x0000001a1408723c */ /* 0x040fe20000041808 */
[----:B------:R-:W3:Y:S07]  /*ff10*/  LDSM.16.MT88.4 R24, [R137+0x4000] ;  /* 0x004000008918783b */ /* 0x000eee0000004200 */
[C---:B------:R-:W-:Y:S01]  /*ff20*/  HMMA.16816.F32.BF16 R12, R20.reuse, R36, R12 ;  /* 0x00000024140c723c */ /* 0x040fe2000004180c */
[----:B------:R-:W-:Y:S06]  /*ff30*/  MUFU.EX2 R70, R70 ;  /* 0x0000004600467308 */ /* 0x000fec0000000800 */
[----:B------:R-:W-:Y:S01]  /*ff40*/  FADD.FTZ R37, R65, R92 ;  /* 0x0000005c41257221 */ /* 0x000fe20000010000 */
[----:B------:R-:W-:Y:S03]  /*ff50*/  HMMA.16816.F32.BF16 R16, R20, R38, R16 ;  /* 0x000000261410723c */ /* 0x000fe60000041810 */
[----:B------:R-:W4:Y:S01]  /*ff60*/  MUFU.EX2 R61, R61 ;  /* 0x0000003d003d7308 */ /* 0x000f220000000800 */
[----:B------:R-:W-:Y:S02]  /*ff70*/  FADD.FTZ R88, R88, R37 ;  /* 0x0000002558587221 */ /* 0x000fe40000010000 */
[----:B------:R-:W5:Y:S01]  /*ff80*/  LDSM.16.MT88.4 R36, [R138+0x4400] ;  /* 0x004400008a24783b */ /* 0x000f620000004200 */
[----:B--2---:R-:W-:Y:S01]  /*ff90*/  F2FP.BF16.PACK_AB R20, R72, R75 ;  /* 0x0000004b4814723e */ /* 0x004fe200000010ff */
[----:B------:R-:W-:Y:S01]  /*ffa0*/  FADD.FTZ R51, R51, R88 ;  /* 0x0000005833337221 */ /* 0x000fe20000010000 */
[----:B-1----:R-:W-:Y:S03]  /*ffb0*/  F2FP.BF16.PACK_AB R21, R67, R74 ;  /* 0x0000004a4315723e */ /* 0x002fe600000010ff */
[----:B------:R-:W-:Y:S01]  /*ffc0*/  FADD.FTZ R51, R56, R51 ;  /* 0x0000003338337221 */ /* 0x000fe20000010000 */
[----:B------:R-:W-:Y:S01]  /*ffd0*/  MUFU.EX2 R64, R64 ;  /* 0x0000004000407308 */ /* 0x000fe20000000800 */
[----:B------:R-:W-:Y:S02]  /*ffe0*/  FADD.FTZ R65, R62, R63 ;  /* 0x0000003f3e417221 */ /* 0x000fe40000010000 */
[--C-:B------:R-:W-:Y:S02]  /*fff0*/  FFMA.FTZ R62, R161, c[0x0][0x23c], -R34.reuse ;  /* 0x00008f00a13e7a23 */ /* 0x100fe40000010822 */
[----:B------:R-:W-:Y:S02]  /*10000*/  FADD.FTZ R76, R44, R65 ;  /* 0x000000412c4c7221 */ /* 0x000fe40000010000 */
[----:B------:R-:W-:Y:S02]  /*10010*/  FFMA.FTZ R63, R163, c[0x0][0x23c], -R34 ;  /* 0x00008f00a33f7a23 */ /* 0x000fe40000010822 */
        /* <DEDUP_REMOVED lines=8> */
[----:B------:R-:W-:Y:S09]  /*100a0*/  FADD.FTZ R41, R41, R52 ;  /* 0x0000003429297221 */ /* 0x000ff20000010000 */
[----:B------:R-:W2:Y:S01]  /*100b0*/  MUFU.EX2 R80, R80 ;  /* 0x0000005000507308 */ /* 0x000ea20000000800 */
[----:B-1----:R-:W-:Y:S09]  /*100c0*/  F2FP.BF16.PACK_AB R23, R81, R64 ;  /* 0x000000405117723e */ /* 0x002ff200000010ff */
        /* <DEDUP_REMOVED lines=9> */
[----:B------:R4:W4:Y:S02]  /*10160*/  MUFU.EX2 R94, R77 ;  /* 0x0000004d005e7308 */ /* 0x0009240000000800 */
[----:B--2---:R-:W-:Y:S02]  /*10170*/  F2FP.BF16.PACK_AB R20, R80, R89 ;  /* 0x000000595014723e */ /* 0x004fe400000010ff */
[----:B-1----:R-:W-:Y:S03]  /*10180*/  F2FP.BF16.PACK_AB R21, R83, R82 ;  /* 0x000000525315723e */ /* 0x002fe600000010ff */
[----:B------:R-:W-:Y:S03]  /*10190*/  F2FP.BF16.PACK_AB R22, R90, R85 ;  /* 0x000000555a16723e */ /* 0x000fe600000010ff */
[----:B------:R-:W-:Y:S10]  /*101a0*/  MUFU.EX2 R47, R47 ;  /* 0x0000002f002f7308 */ /* 0x000ff40000000800 */
[----:B------:R-:W1:Y:S01]  /*101b0*/  MUFU.EX2 R96, R96 ;  /* 0x0000006000607308 */ /* 0x000e620000000800 */
[----:B----4-:R-:W-:Y:S01]  /*101c0*/  LDSM.16.MT88.4 R76, [R138+0x4c00] ;  /* 0x004c00008a4c783b */ /* 0x010fe20000004200 */
[----:B------:R-:W-:Y:S08]  /*101d0*/  F2FP.BF16.PACK_AB R23, R94, R93 ;  /* 0x0000005d5e17723e */ /* 0x000ff000000010ff */
[----:B------:R-:W-:Y:S01]  /*101e0*/  MUFU.EX2 R53, R53 ;  /* 0x0000003500357308 */ /* 0x000fe20000000800 */
[C---:B-----5:R-:W-:Y:S07]  /*101f0*/  HMMA.16816.F32.BF16 R4, R20.reuse, R36, R4 ;  /* 0x000000241404723c */ /* 0x060fee0000041804 */
[----:B------:R-:W-:Y:S02]  /*10200*/  FADD.FTZ R36, R50, R51 ;  /* 0x0000003332247221 */ /* 0x000fe40000010000 */
[----:B------:R-:W2:Y:S01]  /*10210*/  MUFU.EX2 R46, R46 ;  /* 0x0000002e002e7308 */ /* 0x000ea20000000800 */
[C---:B------:R-:W-:Y:S03]  /*10220*/  HMMA.16816.F32.BF16 R8, R20.reuse, R38, R8 ;  /* 0x000000261408723c */ /* 0x040fe60000041808 */
[----:B------:R-:W-:Y:S02]  /*10230*/  FADD.FTZ R49, R49, R36 ;  /* 0x0000002431317221 */ /* 0x000fe40000010000 */
[----:B------:R-:W4:Y:S02]  /*10240*/  LDSM.16.MT88.4 R36, [R137+0x4800] ;  /* 0x004800008924783b */ /* 0x000f240000004200 */
[----:B------:R-:W-:Y:S01]  /*10250*/  FADD.FTZ R48, R48, R49 ;  /* 0x0000003130307221 */ /* 0x000fe20000010000 */
[C---:B------:R-:W-:Y:S01]  /*10260*/  HMMA.16816.F32.BF16 R12, R20.reuse, R28, R12 ;  /* 0x0000001c140c723c */ /* 0x040fe2000004180c */
[----:B------:R-:W-:Y:S03]  /*10270*/  MUFU.EX2 R45, R45 ;  /* 0x0000002d002d7308 */ /* 0x000fe60000000800 */
[----:B------:R-:W-:Y:S02]  /*10280*/  FADD.FTZ R49, R40, R41 ;  /* 0x0000002928317221 */ /* 0x000fe40000010000 */
[----:B------:R-:W-:Y:S02]  /*10290*/  FADD.FTZ R57, R57, R48 ;  /* 0x0000003039397221 */ /* 0x000fe40000010000 */
[----:B------:R-:W-:Y:S03]  /*102a0*/  HMMA.16816.F32.BF16 R16, R20, R30, R16 ;  /* 0x0000001e1410723c */ /* 0x000fe60000041810 */
[----:B------:R-:W5:Y:S01]  /*102b0*/  MUFU.EX2 R54, R54 ;  /* 0x0000003600367308 */ /* 0x000f620000000800 */
[----:B------:R-:W-:Y:S02]  /*102c0*/  FADD.FTZ R66, R66, R49 ;  /* 0x0000003142427221 */ /* 0x000fe40000010000 */
[----:B------:R-:W-:Y:S01]  /*102d0*/  FADD.FTZ R68, R68, R57 ;  /* 0x0000003944447221 */ /* 0x000fe20000010000 */
[----:B-1----:R-:W-:Y:S01]  /*102e0*/  F2FP.BF16.PACK_AB R20, R96, R47 ;  /* 0x0000002f6014723e */ /* 0x002fe200000010ff */
[--C-:B------:R-:W-:Y:S01]  /*102f0*/  FFMA.FTZ R28, R32, c[0x0][0x23c], -R33.reuse ;  /* 0x00008f00201c7a23 */ /* 0x100fe20000010821 */
[----:B--2---:R-:W-:Y:S03]  /*10300*/  F2FP.BF16.PACK_AB R21, R46, R53 ;  /* 0x000000352e15723e */ /* 0x004fe600000010ff */
[----:B------:R-:W-:Y:S01]  /*10310*/  FFMA.FTZ R33, R3, c[0x0][0x23c], -R33 ;  /* 0x00008f0003217a23 */ /* 0x000fe20000010821 */
        /* <DEDUP_REMOVED lines=31> */
[----:B------:R-:W-:Y:S02]  /*10510*/  FADD.FTZ R22, R82, R81 ;  /* 0x0000005152167221 */ /* 0x000fe40000010000 */
[----:B------:R-:W-:Y:S03]  /*10520*/  FADD.FTZ R20, R80, R89 ;  /* 0x0000005950147221 */ /* 0x000fe60000010000 */
[----:B------:R-:W-:Y:S01]  /*10530*/  FADD.FTZ R22, R83, R22 ;  /* 0x0000001653167221 */ /* 0x000fe20000010000 */
[----:B-1----:R-:W-:Y:S01]  /*10540*/  F2FP.BF16.PACK_AB R69, R44, R43 ;  /* 0x0000002b2c45723e */ /* 0x002fe200000010ff */
[----:B------:R-:W-:Y:S01]  /*10550*/  FADD.FTZ R85, R85, R20 ;  /* 0x0000001455557221 */ /* 0x000fe20000010000 */
[----:B------:R-:W-:Y:S01]  /*10560*/  MUFU.EX2 R28, R28 ;  /* 0x0000001c001c7308 */ /* 0x000fe20000000800 */
[----:B------:R-:W-:Y:S02]  /*10570*/  FADD.FTZ R93, R93, R22 ;  /* 0x000000165d5d7221 */ /* 0x000fe40000010000 */
[----:B------:R-:W-:Y:S01]  /*10580*/  FADD.FTZ R90, R90, R85 ;  /* 0x000000555a5a7221 */ /* 0x000fe20000010000 */
[----:B------:R-:W-:Y:S01]  /*10590*/  MOV R85, R0 ;  /* 0x0000000000557202 */ /* 0x000fe20000000f00 */
        /* <DEDUP_REMOVED lines=25> */
.L_x_4956:
[----:B------:R-:W1:Y:S01]  /*10730*/  SHFL.BFLY PT, R3, R158, 0x2, 0x1f ;  /* 0x0c401f009e037f89 */ /* 0x000e6200000e0000 */
[----:B------:R-:W-:Y:S01]  /*10740*/  IMAD.MOV.U32 R7, RZ, RZ, 0x3f800000 ;  /* 0x3f800000ff077424 */ /* 0x000fe200078e00ff */
[----:B------:R-:W-:Y:S01]  /*10750*/  BSSY B0, `(.L_x_4961) ;  /* 0x0000089000007945 */ /* 0x000fe20003800000 */
[----:B------:R-:W-:Y:S01]  /*10760*/  IMAD.MOV.U32 R6, RZ, RZ, 0x3f800000 ;  /* 0x3f800000ff067424 */ /* 0x000fe200078e00ff */
[----:B------:R-:W2:Y:S01]  /*10770*/  SHFL.BFLY PT, R4, R157, 0x2, 0x1f ;  /* 0x0c401f009d047f89 */ /* 0x000ea200000e0000 */
[----:B------:R-:W-:-:S03]  /*10780*/  IMAD.MOV R30, RZ, RZ, -R149 ;  /* 0x000000ffff1e7224 */ /* 0x000fc600078e0a95 */
[----:B------:R-:W-:Y:S06]  /*10790*/  BAR.SYNC.DEFER_BLOCKING 0x0 ;  /* 0x0000000000007b1d */ /* 0x000fec0000010000 */
[----:B------:R-:W3:Y:S04]  /*107a0*/  S2R R28, SR_CTAID.Y ;  /* 0x00000000001c7919 */ /* 0x000ee80000002600 */
[----:B------:R-:W4:Y:S01]  /*107b0*/  S2R R31, SR_CTAID.X ;  /* 0x00000000001f7919 */ /* 0x000f220000002500 */
[----:B-1----:R-:W-:-:S03]  /*107c0*/  FADD.FTZ R8, R3, R158 ;  /* 0x0000009e03087221 */ /* 0x002fc60000010000 */
[----:B------:R-:W1:Y:S01]  /*107d0*/  S2R R3, SR_TID.X ;  /* 0x0000000000037919 */ /* 0x000e620000002100 */
[----:B--2---:R-:W-:-:S03]  /*107e0*/  FADD.FTZ R9, R4, R157 ;  /* 0x0000009d04097221 */ /* 0x004fc60000010000 */
[----:B------:R-:W2:Y:S04]  /*107f0*/  SHFL.BFLY PT, R5, R8, 0x1, 0x1f ;  /* 0x0c201f0008057f89 */ /* 0x000ea800000e0000 */
[----:B------:R-:W5:Y:S01]  /*10800*/  SHFL.BFLY PT, R4, R9, 0x1, 0x1f ;  /* 0x0c201f0009047f89 */ /* 0x000f6200000e0000 */
[----:B---3--:R-:W-:Y:S02]  /*10810*/  IMAD R28, R28, c[0x0][0x210], R149 ;  /* 0x000084001c1c7a24 */ /* 0x008fe400078e0295 */
[----:B--2---:R-:W-:Y:S01]  /*10820*/  FADD.FTZ R5, R8, R5 ;  /* 0x0000000508057221 */ /* 0x004fe20000010000 */
[----:B-1----:R-:W-:Y:S01]  /*10830*/  SHF.R.S32.HI R8, RZ, 0x1f, R3 ;  /* 0x0000001fff087819 */ /* 0x002fe20000011403 */
[----:B-----5:R-:W-:-:S03]  /*10840*/  FADD.FTZ R4, R9, R4 ;  /* 0x0000000409047221 */ /* 0x020fc60000010000 */
        /* <DEDUP_REMOVED lines=106> */
[----:B------:R4:W1:Y:S02]  /*10ef0*/  LDS.128 R24, [R6.X4+0x1800] ;  /* 0x0018000006187984 */ /* 0x0008640000004c00 */
[----:B----4-:R-:W-:-:S04]  /*10f00*/  IMAD.SHL.U32 R6, R31, 0x40, RZ ;  /* 0x000000401f067824 */ /* 0x010fc800078e00ff */
[----:B------:R-:W-:Y:S01]  /*10f10*/  IMAD R6, R7, c[0x0][0x214], R6 ;  /* 0x0000850007067a24 */ /* 0x000fe200078e0206 */
[----:B------:R-:W-:Y:S05]  /*10f20*/  @P0 BRA `(.L_x_4962) ;  /* 0x000000b000000947 */ /* 0x000fea0003800000 */
[----:B------:R-:W-:Y:S01]  /*10f30*/  IMAD R0, R31, -0x40, R148 ;  /* 0xffffffc01f007824 */ /* 0x000fe200078e0294 */
        /* <DEDUP_REMOVED lines=10> */
.L_x_4962:
[----:B------:R-:W-:Y:S05]  /*10fe0*/  BSYNC B0 ;  /* 0x0000000000007941 */ /* 0x000fea0003800000 */
.L_x_4961:
[----:B----4-:R-:W-:Y:S01]  /*10ff0*/  IMAD.SHL.U32 R4, R10, 0x4, RZ ;  /* 0x000000040a047824 */ /* 0x010fe200078e00ff */
        /* <DEDUP_REMOVED lines=17> */
[----:B-1----:R2:W-:Y:S04]  /*11110*/  @!P3 STG.E.64 [R2.64], R20 ;  /* 0x000000140200b986 */ /* 0x0025e8000c101b06 */
[----:B------:R2:W-:Y:S01]  /*11120*/  @!P3 STG.E.64 [R2.64+0x8], R22 ;  /* 0x000008160200b986 */ /* 0x0005e2000c101b06 */
[----:B------:R-:W-:Y:S05]  /*11130*/  @P0 EXIT ;  /* 0x000000000000094d */ /* 0x000fea0003800000 */
[----:B------:R-:W-:Y:S01]  /*11140*/  STG.E.128 [R2.64+0x1800], R24 ;  /* 0x0018001802007986 */ /* 0x000fe2000c101d06 */
[----:B------:R-:W-:Y:S05]  /*11150*/  EXIT ;  /* 0x000000000000794d */ /* 0x000fea0003800000 */
.L_x_4963:
        /* <DEDUP_REMOVED lines=10> */
.L_x_5257:


//--------------------- .text._ZN5flash24flash_fwd_splitkv_kernelI23Flash_fwd_kernel_traitsILi32ELi64ELi128ELi4ELb0ELb0EN7cutlass10bfloat16_tE19Flash_kernel_traitsILi32ELi64ELi128ELi4ES3_EELb1ELb0ELb1ELb0ELb0ELb0ELb1ELb1EEEvNS_16Flash_fwd_paramsE --------------------------
	.section	.text._ZN5flash24flash_fwd_splitkv_kernelI23Flash_fwd_kernel_traitsILi32ELi64ELi128ELi4ELb0ELb0EN7cutlass10bfloat16_tE19Flash_kernel_traitsILi32ELi64ELi128ELi4ES3_EELb1ELb0ELb1ELb0ELb0ELb0ELb1ELb1EEEvNS_16Flash_fwd_paramsE,"ax",@progbits
	.sectioninfo	@"SHI_REGISTERS=168"
	.align	128
        .global         _ZN5flash24flash_fwd_splitkv_kernelI23Flash_fwd_kernel_traitsILi32ELi64ELi128ELi4ELb0ELb0EN7cutlass10bfloat16_tE19Flash_kernel_traitsILi32ELi64ELi128ELi4ES3_EELb1ELb0ELb1ELb0ELb0ELb0ELb1ELb1EEEvNS_16Flash_fwd_paramsE
        .type           _ZN5flash24flash_fwd_splitkv_kernelI23Flash_fwd_kernel_traitsILi32ELi64ELi128ELi4ELb0ELb0EN7cutlass10bfloat16_tE19Flash_kernel_traitsILi32ELi64ELi128ELi4ES3_EELb1ELb0ELb1ELb0ELb0ELb0ELb1ELb1EEEvNS_16Flash_fwd_paramsE,@function
        .size           _ZN5flash24flash_fwd_splitkv_kernelI23Flash_fwd_kernel_traitsILi32ELi64ELi128ELi4ELb0ELb0EN7cutlass10bfloat16_tE19Flash_kernel_traitsILi32ELi64ELi128ELi4ES3_EELb1ELb0ELb1ELb0ELb0ELb0ELb1ELb1EEEvNS_16Flash_fwd_paramsE,(.L_x_5258 - _ZN5flash24flash_fwd_splitkv_kernelI23Flash_fwd_kernel_traitsILi32ELi64ELi128ELi4ELb0ELb0EN7cutlass10bfloat16_tE19Flash_kernel_traitsILi32ELi64ELi128ELi4ES3_EELb1ELb0ELb1ELb0ELb0ELb0ELb1ELb1EEEvNS_16Flash_fwd_paramsE)
        .other          _ZN5flash24flash_fwd_splitkv_kernelI23Flash_fwd_kernel_traitsILi32ELi64ELi128ELi4ELb0ELb0EN7cutlass10bfloat16_tE19Flash_kernel_traitsILi32ELi64ELi128ELi4ES3_EELb1ELb0ELb1ELb0ELb0ELb0ELb1ELb1EEEvNS_16Flash_fwd_paramsE,@"STO_CUDA_ENTRY STV_DEFAULT"
_ZN5flash24flash_fwd_splitkv_kernelI23Flash_fwd_kernel_traitsILi32ELi64ELi128ELi4ELb0ELb0EN7cutlass10bfloat16_tE19Flash_kernel_traitsILi32ELi64ELi128ELi4ES3_EELb1ELb0ELb1ELb0ELb0ELb0ELb1ELb1EEEvNS_16Flash_fwd_paramsE:
.text._ZN5flash24flash_fwd_splitkv_kernelI23Flash_fwd_kernel_traitsILi32ELi64ELi128ELi4ELb0ELb0EN7cutlass10bfloat16_tE19Flash_kernel_traitsILi32ELi64ELi128ELi4ES3_EELb1ELb0ELb1ELb0ELb0ELb0ELb1ELb1EEEvNS_16Flash_fwd_paramsE:
        /* <DEDUP_REMOVED lines=53> */
.L_x_4964:
[----:B-1-34-:R-:W-:Y:S02]  /*0350*/  MOV R5, c[0x0][0x218] ;  /* 0x0000860000057a02 */ /* 0x01afe40000000f00 */
.L_x_4965:
        /* <DEDUP_REMOVED lines=40> */
[----:B------:R-:W-:Y:S02]  /*05e0*/  IADD3 R5, -R148, 0xbf, R3 ;  /* 0x000000bf94057810 */ /* 0x000fe40007ffe103 */
[----:B------:R-:W-:Y:S02]  /*05f0*/  IADD3 R6, R52, 0x7f, RZ ;  /* 0x0000007f34067810 */ /* 0x000fe40007ffe0ff */
[----:B------:R-:W-:-:S02]  /*0600*/  IADD3 R4, R5, c[0x0][0x2e8], R52 ;  /* 0x0000ba0005047a10 */ /* 0x000fc40007ffe034 */
[----:B------:R-:W-:Y:S02]  /*0610*/  SHF.R.S32.HI R5, RZ, 0x1f, R6 ;  /* 0x0000001fff057819 */ /* 0x000fe40000011406 */
[----:B------:R-:W-:Y:S02]  /*0620*/  SHF.R.S32.HI R53, RZ, 0x1f, R4 ;  /* 0x0000001fff357819 */ /* 0x000fe40000011404 */
[----:B------:R-:W-:Y:S02]  /*0630*/  LEA.HI R5, R5, R6, RZ, 0x7 ;  /* 0x0000000605057211 */ /* 0x000fe400078f38ff */
        /* <DEDUP_REMOVED lines=14> */
[----:B------:R-:W-:Y:S02]  /*0720*/  IMAD R149, R0, c[0x0][0x210], R149 ;  /* 0x0000840000957a24 */ /* 0x000fe400078e0295 */
[----:B------:R-:W-:Y:S01]  /*0730*/  IMAD.IADD R148, R148, 0x1, -R3 ;  /* 0x0000000194947824 */ /* 0x000fe200078e0a03 */
[----:B------:R-:W-:Y:S01]  /*0740*/  LEA.HI R2, R5, R54, RZ, 0x3 ;  /* 0x0000003605027211 */ /* 0x000fe200078f18ff */
[----:B------:R-:W-:-:S03]  /*0750*/  IMAD R0, R149, c[0x0][0x1c0], R112 ;  /* 0x0000700095007a24 */ /* 0x000fc600078e0270 */
[----:B------:R-:W-:Y:S01]  /*0760*/  LOP3.LUT R5, R2, 0xfffffff8, RZ, 0xc0, !PT ;  /* 0xfffffff802057812 */ /* 0x000fe200078ec0ff */
[----:B------:R-:W-:-:S04]  /*0770*/  IMAD R0, R0, c[0x0][0x214], R3 ;  /* 0x0000850000007a24 */ /* 0x000fc800078e0203 */
[----:B------:R-:W-:Y:S01]  /*0780*/  IMAD.IADD R54, R54, 0x1, -R5 ;  /* 0x0000000136367824 */ /* 0x000fe200078e0a05 */
[----:B------:R-:W-:Y:S01]  /*0790*/  SHF.R.S32.HI R5, RZ, 0x3, R2 ;  /* 0x00000003ff057819 */ /* 0x000fe20000011402 */
[----:B------:R-:W-:Y:S02]  /*07a0*/  IMAD R2, R0, c[0x0][0x22c], RZ ;  /* 0x00008b0000027a24 */ /* 0x000fe400078e02ff */
[C---:B------:R-:W-:Y:S01]  /*07b0*/  IMAD.SHL.U32 R6, R54.reuse, 0x4, RZ ;  /* 0x0000000436067824 */ /* 0x040fe200078e00ff */
[----:B------:R-:W-:-:S04]  /*07c0*/  ISETP.NE.AND P3, PT, R54, RZ, PT ;  /* 0x000000ff3600720c */ /* 0x000fc80003f65270 */
[--C-:B------:R-:W-:Y:S02]  /*07d0*/  SHF.R.S32.HI R7, RZ, 0x1f, R6.reuse ;  /* 0x0000001fff077819 */ /* 0x100fe40000011406 */
[----:B------:R-:W-:Y:S02]  /*07e0*/  ISETP.GE.AND P6, PT, R6, c[0x0][0x220], PT ;  /* 0x0000880006007a0c */ /* 0x000fe40003fc6270 */
[CC--:B------:R-:W-:Y:S01]  /*07f0*/  ISETP.GE.OR P3, PT, R5.reuse, R148.reuse, P3 ;  /* 0x000000940500720c */ /* 0x0c0fe20001f66670 */
[C---:B------:R-:W-:Y:S01]  /*0800*/  IMAD.WIDE R8, R5.reuse, 0x20, R6 ;  /* 0x0000002005087825 */ /* 0x040fe200078e0206 */
[C---:B------:R-:W-:Y:S02]  /*0810*/  IADD3 R7, R5.reuse, 0x10, RZ ;  /* 0x0000001005077810 */ /* 0x040fe40007ffe0ff */
[----:B------:R-:W-:Y:S02]  /*0820*/  ISETP.GE.OR P5, PT, R5, R148, P6 ;  /* 0x000000940500720c */ /* 0x000fe400037a6670 */
[----:B------:R-:W-:-:S02]  /*0830*/  IADD3 R3, P0, R2, R8, RZ ;  /* 0x0000000802037210 */ /* 0x000fc40007f1e0ff */
[-C--:B------:R-:W-:Y:S02]  /*0840*/  ISETP.GE.AND P1, PT, R7, R148.reuse, PT ;  /* 0x000000940700720c */ /* 0x080fe40003f26270 */
[----:B------:R-:W-:Y:S02]  /*0850*/  LEA.HI.X.SX32 R2, R2, R9, 0x1, P0 ;  /* 0x0000000902027211 */ /* 0x000fe400000f0eff */
[----:B------:R-:W-:Y:S01]  /*0860*/  LEA R8, P0, R3, c[0x0][0x1d8], 0x2 ;  /* 0x0000760003087a11 */ /* 0x000fe200078010ff */
[----:B------:R-:W-:Y:S01]  /*0870*/  @!P3 IMAD.MOV.U32 R4, RZ, RZ, -0x800000 ;  /* 0xff800000ff04b424 */ /* 0x000fe200078e00ff */
[----:B------:R-:W-:Y:S02]  /*0880*/  ISETP.GE.OR P4, PT, R7, R148, P6 ;  /* 0x000000940700720c */ /* 0x000fe40003786670 */
[----:B------:R-:W-:Y:S02]  /*0890*/  IADD3 R7, R5, 0x20, RZ ;  /* 0x0000002005077810 */ /* 0x000fe40007ffe0ff */
        /* <DEDUP_REMOVED lines=8> */
[----:B------:R-:W-:-:S02]  /*0920*/  ISETP.GE.OR P5, PT, R7, R148, P6 ;  /* 0x000000940700720c */ /* 0x000fc400037a6670 */
[----:B------:R-:W-:Y:S02]  /*0930*/  ISETP.GE.OR P6, PT, R3, R148, P6 ;  /* 0x000000940300720c */ /* 0x000fe400037c6670 */
[----:B------:R-:W-:Y:S02]  /*0940*/  LEA.HI.X.SX32 R5, R5, R2, 0x1, P2 ;  /* 0x0000000205057211 */ /* 0x000fe400010f0eff */
[----:B------:R-:W-:Y:S02]  /*0950*/  LEA R6, P2, R0, c[0x0][0x208], 0x2 ;  /* 0x0000820000067a11 */ /* 0x000fe400078410ff */
[----:B------:R-:W-:Y:S02]  /*0960*/  ISETP.NE.OR P1, PT, R54, RZ, P1 ;  /* 0x000000ff3600720c */ /* 0x000fe40000f25670 */
        /* <DEDUP_REMOVED lines=11> */
[----:B------:R-:W-:-:S05]  /*0a20*/  MOV R3, 0xff800000 ;  /* 0xff80000000037802 */ /* 0x000fca0000000f00 */
[----:B------:R-:W-:Y:S01]  /*0a30*/  STG.E [R6.64+0xc0], R3 ;  /* 0x0000c00306007986 */ /* 0x000fe2000c101906 */
[----:B------:R-:W-:Y:S05]  /*0a40*/  EXIT ;  /* 0x000000000000794d */ /* 0x000fea0003800000 */
.L_x_4966:
        /* <DEDUP_REMOVED lines=28> */
[----:B-----5:R-:W-:Y:S01]  /*0c10*/  IMAD R0, R3, R2, RZ ;  /* 0x0000000203007224 */ /* 0x020fe200078e02ff */
        /* <DEDUP_REMOVED lines=17> */
[----:B------:R-:W-:Y:S02]  /*0d30*/  IABS R5, c[0x0][0x1c8] ;  /* 0x0000720000057a13 */ /* 0x000fe40000000000 */
[----:B------:R-:W-:Y:S02]  /*0d40*/  IABS R3, R112 ;  /* 0x0000007000037213 */ /* 0x000fe40000000000 */
[----:B------:R-:W3:Y:S08]  /*0d50*/  I2F.RP R8, R5 ;  /* 0x0000000500087306 */ /* 0x000ef00000209400 */
[----:B---3--:R-:W3:Y:S02]  /*0d60*/  MUFU.RCP R10, R8 ;  /* 0x00000008000a7308 */ /* 0x008ee40000001000 */
[----:B---3--:R-:W-:-:S06]  /*0d70*/  IADD3 R10, R10, 0xffffffe, RZ ;  /* 0x0ffffffe0a0a7810 */ /* 0x008fcc0007ffe0ff */
[----:B------:R-:W3:Y:S02]  /*0d80*/  F2I.FTZ.U32.TRUNC.NTZ R11, R10 ;  /* 0x0000000a000b7305 */ /* 0x000ee4000021f000 */
[----:B---3--:R-:W-:Y:S01]  /*0d90*/  IADD3 R2, RZ, -R11, RZ ;  /* 0x8000000bff027210 */ /* 0x008fe20007ffe0ff */
[----:B------:R-:W-:-:S04]  /*0da0*/  IMAD.MOV.U32 R10, RZ, RZ, RZ ;  /* 0x000000ffff0a7224 */ /* 0x000fc800078e00ff */
[----:B------:R-:W-:-:S04]  /*0db0*/  IMAD R4, R2, R5, RZ ;  /* 0x0000000502047224 */ /* 0x000fc800078e02ff */
        /* <DEDUP_REMOVED lines=11> */
[----:B-1----:R-:W-:-:S05]  /*0e70*/  IMAD R15, R2, c[0x0][0x2d0], R7 ;  /* 0x0000b400020f7a24 */ /* 0x002fca00078e0207 */
        /* <DEDUP_REMOVED lines=25> */
.L_x_4967:
        /* <DEDUP_REMOVED lines=17> */
.L_x_4969:
[----:B------:R-:W-:Y:S01]  /*1120*/  IABS R7, c[0x0][0x1c8] ;  /* 0x0000720000077a13 */ /* 0x000fe20000000000 */
[----:B------:R-:W-:Y:S01]  /*1130*/  IMAD.MOV.U32 R18, RZ, RZ, R10 ;  /* 0x000000ffff127224 */ /* 0x000fe200078e000a */
[----:B------:R-:W-:Y:S01]  /*1140*/  IABS R3, R112 ;  /* 0x0000007000037213 */ /* 0x000fe20000000000 */
[----:B------:R-:W-:Y:S01]  /*1150*/  @P4 IMAD.IADD R11, R8, 0x1, R11 ;  /* 0x00000001080b4824 */ /* 0x000fe200078e020b */
[----:B------:R-:W1:Y:S01]  /*1160*/  I2F.RP R9, R7 ;  /* 0x0000000700097306 */ /* 0x000e620000209400 */
[----:B------:R-:W-:-:S07]  /*1170*/  MOV R19, R5 ;  /* 0x0000000500137202 */ /* 0x000fce0000000f00 */
[----:B-1----:R-:W1:Y:S02]  /*1180*/  MUFU.RCP R14, R9 ;  /* 0x00000009000e7308 */ /* 0x002e640000001000 */
[----:B-1----:R-:W-:-:S06]  /*1190*/  IADD3 R14, R14, 0xffffffe, RZ ;  /* 0x0ffffffe0e0e7810 */ /* 0x002fcc0007ffe0ff */
[----:B------:R-:W1:Y:S02]  /*11a0*/  F2I.FTZ.U32.TRUNC.NTZ R15, R14 ;  /* 0x0000000e000f7305 */ /* 0x000e64000021f000 */
[----:B-1----:R-:W-:Y:S02]  /*11b0*/  IMAD.MOV R2, RZ, RZ, -R15 ;  /* 0x000000ffff027224 */ /* 0x002fe400078e0a0f */
[----:B------:R-:W-:Y:S02]  /*11c0*/  IMAD.MOV.U32 R14, RZ, RZ, RZ ;  /* 0x000000ffff0e7224 */ /* 0x000fe400078e00ff */
[----:B------:R-:W-:-:S04]  /*11d0*/  IMAD R4, R2, R7, RZ ;  /* 0x0000000702047224 */ /* 0x000fc800078e02ff */
[----:B------:R-:W-:-:S04]  /*11e0*/  IMAD.HI.U32 R4, R15, R4, R14 ;  /* 0x000000040f047227 */ /* 0x000fc800078e000e */
[----:B------:R-:W-:-:S04]  /*11f0*/  @P4 IMAD.WIDE.U32 R14, R11, c[0x0][0x1a0], RZ ;  /* 0x000068000b0e4a25 */ /* 0x000fc800078e00ff */
[----:B------:R-:W-:-:S04]  /*1200*/  IMAD.HI.U32 R4, R4, R3, RZ ;  /* 0x0000000304047227 */ /* 0x000fc800078e00ff */
[----:B------:R-:W-:Y:S01]  /*1210*/  @P4 IMAD R11, R11, c[0x0][0x1a4], R15 ;  /* 0x000069000b0b4a24 */ /* 0x000fe200078e020f */
[----:B------:R-:W-:Y:S01]  /*1220*/  IADD3 R2, -R4, RZ, RZ ;  /* 0x000000ff04027210 */ /* 0x000fe20007ffe1ff */
[----:B------:R-:W-:-:S04]  /*1230*/  @P4 IMAD.MOV.U32 R12, RZ, RZ, R14 ;  /* 0x000000ffff0c4224 */ /* 0x000fc800078e000e */
        /* <DEDUP_REMOVED lines=16> */
[----:B------:R-:W-:Y:S02]  /*1340*/  @!P0 LOP3.LUT R4, RZ, c[0x0][0x1c8], RZ, 0x33, !PT ;  /* 0x00007200ff048a12 */ /* 0x000fe400078e33ff */
[----:B------:R-:W-:-:S02]  /*1350*/  IADD3 R19, R19, R5, RZ ;  /* 0x0000000513137210 */ /* 0x000fc40007ffe0ff */
[----:B------:R-:W-:-:S03]  /*1360*/  SHF.R.S32.HI R2, RZ, 0x1f, R4 ;  /* 0x0000001fff027819 */ /* 0x000fc60000011404 */
        /* <DEDUP_REMOVED lines=16> */
.L_x_4968:
[----:B------:R1:W5:Y:S01]  /*1470*/  @P5 LDG.E R44, [R44.64] ;  /* 0x000000062c2c5981 */ /* 0x000362000c1e1900 */
[----:B------:R-:W-:Y:S01]  /*1480*/  ISETP.NE.AND P0, PT, R13, -0x1, PT ;  /* 0xffffffff0d00780c */ /* 0x000fe20003f05270 */
[----:B------:R-:W-:Y:S01]  /*1490*/  IMAD.MOV.U32 R9, RZ, RZ, 0x2 ;  /* 0x00000002ff097424 */ /* 0x000fe200078e00ff */
[----:B------:R-:W-:Y:S01]  /*14a0*/  SHF.R.S32.HI R19, RZ, 0x1f, R54 ;  /* 0x0000001fff137819 */ /* 0x000fe20000011436 */
[----:B------:R-:W-:Y:S01]  /*14b0*/  IMAD.MOV.U32 R62, RZ, RZ, c[0x0][0x230] ;  /* 0x00008c00ff3e7624 */ /* 0x000fe200078e00ff */
[----:B------:R-:W-:Y:S01]  /*14c0*/  MOV R26, RZ ;  /* 0x000000ff001a7202 */ /* 0x000fe20000000f00 */
[----:B------:R-:W-:Y:S01]  /*14d0*/  IMAD.MOV.U32 R27, RZ, RZ, c[0x0][0x230] ;  /* 0x00008c00ff1b7624 */ /* 0x000fe200078e00ff */
[CC--:B------:R-:W-:Y:S01]  /*14e0*/  LEA.HI R21, R19.reuse, R54.reuse, RZ, 0x2 ;  /* 0x0000003613157211 */ /* 0x0c0fe200078f10ff */
[----:B------:R-:W-:Y:S01]  /*14f0*/  IMAD.MOV.U32 R94, RZ, RZ, 0x5 ;  /* 0x00000005ff5e7424 */ /* 0x000fe200078e00ff */
[----:B------:R-:W-:Y:S01]  /*1500*/  LEA.HI R99, R19, R54, RZ, 0x5 ;  /* 0x0000003613637211 */ /* 0x000fe200078f28ff */
[----:B------:R-:W-:Y:S01]  /*1510*/  IMAD.HI.U32 R62, R9, R62, R26 ;  /* 0x0000003e093e7227 */ /* 0x000fe200078e001a */
[----:B------:R-:W-:-:S02]  /*1520*/  SHF.R.S32.HI R110, RZ, 0x2, R21 ;  /* 0x00000002ff6e7819 */ /* 0x000fc40000011415 */
[----:B------:R-:W-:Y:S01]  /*1530*/  SHF.R.S32.HI R99, RZ, 0x5, R99 ;  /* 0x00000005ff637819 */ /* 0x000fe20000011463 */
[----:B-----5:R-:W-:Y:S01]  /*1540*/  @!P0 IMAD R0, R6, c[0x0][0x178], RZ ;  /* 0x00005e0006008a24 */ /* 0x020fe200078e02ff */
[----:B------:R-:W-:Y:S01]  /*1550*/  LEA.HI R9, R21, R110, RZ, 0x1 ;  /* 0x0000006e15097211 */ /* 0x000fe200078f08ff */
[----:B------:R-:W-:Y:S01]  /*1560*/  @P0 IMAD.WIDE.U32 R24, R13, c[0x0][0x190], RZ ;  /* 0x000064000d180a25 */ /* 0x000fe200078e00ff */
[----:B------:R-:W-:Y:S02]  /*1570*/  LOP3.LUT R21, R21, 0xfffffffc, RZ, 0xc0, !PT ;  /* 0xfffffffc15157812 */ /* 0x000fe400078ec0ff */
[----:B------:R-:W-:Y:S01]  /*1580*/  LOP3.LUT R9, R9, 0x7fffffe, RZ, 0xc0, !PT ;  /* 0x07fffffe09097812 */ /* 0x000fe200078ec0ff */
[----:B------:R-:W-:Y:S01]  /*1590*/  @!P0 IMAD.WIDE.U32 R22, R149, c[0x0][0x178], RZ ;  /* 0x00005e0095168a25 */ /* 0x000fe200078e00ff */
[----:B------:R-:W-:Y:S02]  /*15a0*/  IADD3 R60, -R21, R54, RZ ;  /* 0x00000036153c7210 */ /* 0x000fe40007ffe1ff */
[----:B------:R-:W-:Y:S01]  /*15b0*/  SHF.R.S32.HI R111, RZ, 0x1f, R110 ;  /* 0x0000001fff6f7819 */ /* 0x000fe2000001146e */
[----:B------:R-:W-:Y:S01]  /*15c0*/  @!P0 IMAD R0, R149, c[0x0][0x17c], R0 ;  /* 0x00005f0095008a24 */ /* 0x000fe200078e0200 */
[----:B------:R-:W-:Y:S01]  /*15d0*/  IADD3 R100, P2, R110, R15, RZ ;  /* 0x0000000f6e647210 */ /* 0x000fe20007f5e0ff */
[----:B------:R-:W-:Y:S01]  /*15e0*/  @P0 IMAD R13, R13, c[0x0][0x194], R25 ;  /* 0x000065000d0d0a24 */ /* 0x000fe200078e0219 */
[----:B------:R-:W-:Y:S01]  /*15f0*/  SHF.R.S32.HI R113, RZ, 0x1f, R112 ;  /* 0x0000001fff717819 */ /* 0x000fe20000011470 */
[----:B------:R-:W-:Y:S01]  /*1600*/  IMAD.SHL.U32 R108, R60, 0x8, RZ ;  /* 0x000000083c6c7824 */ /* 0x000fe200078e00ff */
[----:B------:R-:W-:Y:S01]  /*1610*/  @!P0 IADD3 R13, R23, R0, RZ ;  /* 0x00000000170d8210 */ /* 0x000fe20007ffe0ff */
[----:B------:R-:W-:Y:S01]  /*1620*/  IMAD.IADD R0, R110, 0x1, -R9 ;  /* 0x000000016e007824 */ /* 0x000fe200078e0a09 */
[----:B------:R-:W-:Y:S01]  /*1630*/  LEA.HI R9, R19, R54, RZ, 0x3 ;  /* 0x0000003613097211 */ /* 0x000fe200078f18ff */
[----:B------:R-:W-:Y:S01]  /*1640*/  @P0 IMAD.MOV.U32 R14, RZ, RZ, R24 ;  /* 0x000000ffff0e0224 */ /* 0x000fe200078e0018 */
[----:B------:R-:W-:Y:S01]  /*1650*/  SHF.R.S32.HI R109, RZ, 0x1f, R108 ;  /* 0x0000001fff6d7819 */ /* 0x000fe2000001146c */
[----:B------:R-:W-:Y:S01]  /*1660*/  @!P0 IMAD.MOV.U32 R14, RZ, RZ, R22 ;  /* 0x000000ffff0e8224 */ /* 0x000fe200078e0016 */
[----:B------:R-:W-:Y:S01]  /*1670*/  SHF.R.S32.HI R9, RZ, 0x3, R9 ;  /* 0x00000003ff097819 */ /* 0x000fe20000011409 */
[----:B------:R-:W-:Y:S01]  /*1680*/  IMAD.WIDE R16, R17, 0x40, R110 ;  /* 0x0000004011107825 */ /* 0x000fe200078e026e */
[----:B------:R-:W-:-:S02]  /*1690*/  IADD3 R12, P0, R108, R12, RZ ;  /* 0x0000000c6c0c7210 */ /* 0x000fc40007f1e0ff */
[----:B------:R-:W-:Y:S01]  /*16a0*/  SHF.L.U32 R9, R9, 0x6, RZ ;  /* 0x0000000609097819 */ /* 0x000fe200000006ff */
[----:B------:R-:W-:Y:S01]  /*16b0*/  IMAD R114, R17, c[0x0][0x190], RZ ;  /* 0x0000640011727a24 */ /* 0x000fe200078e02ff */
[----:B------:R-:W-:Y:S01]  /*16c0*/  IADD3 R14, P3, R108, R14, RZ ;  /* 0x0000000e6c0e7210 */ /* 0x000fe20007f7e0ff */
[----:B------:R-:W-:Y:S01]  /*16d0*/  IMAD R21, R2, c[0x0][0x1b8], RZ ;  /* 0x00006e0002157a24 */ /* 0x000fe200078e02ff */
[----:B------:R-:W-:Y:S01]  /*16e0*/  LOP3.LUT R9, R9, 0xc0, RZ, 0xc0, !PT ;  /* 0x000000c009097812 */ /* 0x000fe200078ec0ff */
[C---:B------:R-:W-:Y:S01]  /*16f0*/  IMAD R114, R16.reuse, c[0x0][0x194], R114 ;  /* 0x0000650010727a24 */ /* 0x040fe200078e0272 */
[----:B------:R-:W-:Y:S01]  /*1700*/  IADD3.X R3, R111, R3, RZ, P2, !PT ;  /* 0x000000036f037210 */ /* 0x000fe200017fe4ff */
[----:B------:R-:W-:Y:S01]  /*1710*/  IMAD.X R15, R109, 0x1, R13, P3 ;  /* 0x000000016d0f7824 */ /* 0x000fe200018e060d */
[----:B------:R-:W-:Y:S01]  /*1720*/  LOP3.LUT R10, R9, 0x18, R108, 0xf8, !PT ;  /* 0x00000018090a7812 */ /* 0x000fe200078ef86c */
[----:B------:R-:W-:Y:S01]  /*1730*/  IMAD.X R13, R109, 0x1, R11, P0 ;  /* 0x000000016d0d7824 */ /* 0x000fe200000e060b */
[----:B------:R-:W-:Y:S01]  /*1740*/  SHF.R.U32.HI R9, RZ, 0x3, R9 ;  /* 0x00000003ff097819 */ /* 0x000fe20000011609 */
[----:B------:R-:W-:Y:S01]  /*1750*/  IMAD.WIDE.U32 R14, R16, c[0x0][0x190], R14 ;  /* 0x00006400100e7a25 */ /* 0x000fe200078e000e */
[----:B------:R-:W-:-:S02]  /*1760*/  IADD3 R104, P0, R108, R104, RZ ;  /* 0x000000686c687210 */ /* 0x000fc40007f1e0ff */
[----:B------:R-:W-:Y:S01]  /*1770*/  LOP3.LUT R10, R10, R9, RZ, 0x3c, !PT ;  /* 0x000000090a0a7212 */ /* 0x000fe200078e3cff */
[----:B------:R-:W-:Y:S01]  /*1780*/  IMAD R99, R99, 0x8, R0 ;  /* 0x0000000863637824 */ /* 0x000fe200078e0200 */
[----:B------:R-:W-:Y:S01]  /*1790*/  SHF.R.S32.HI R9, RZ, 0x1f, R56 ;  /* 0x0000001fff097819 */ /* 0x000fe20000011438 */
[----:B------:R-:W-:Y:S01]  /*17a0*/  IMAD.X R105, R109, 0x1, R5, P0 ;  /* 0x000000016d697824 */ /* 0x000fe200000e0605 */
[----:B------:R-:W-:Y:S01]  /*17b0*/  SHF.R.S32.HI R59, RZ, 0x1, R62 ;  /* 0x00000001ff3b7819 */ /* 0x000fe2000001143e */
[C---:B------:R-:W-:Y:S01]  /*17c0*/  IMAD R0, R4.reuse, c[0x0][0x1bc], R21 ;  /* 0x00006f0004007a24 */ /* 0x040fe200078e0215 */
[----:B------:R-:W-:Y:S01]  /*17d0*/  LEA.HI R9, R9, R56, RZ, 0x7 ;  /* 0x0000003809097211 */ /* 0x000fe200078f38ff */
[----:B------:R-:W-:Y:S01]  /*17e0*/  IMAD.WIDE.U32 R12, R4, c[0x0][0x1b8], R12 ;  /* 0x00006e00040c7a25 */ /* 0x000fe200078e000c */
[----:B------:R-:W-:Y:S02]  /*17f0*/  SHF.L.U32 R60, R60, 0x2, RZ ;  /* 0x000000023c3c7819 */ /* 0x000fe400000006ff */
[----:B------:R-:W-:Y:S01]  /*1800*/  SHF.R.S32.HI R9, RZ, 0x7, R9 ;  /* 0x00000007ff097819 */ /* 0x000fe20000011409 */
[----:B------:R-:W-:Y:S01]  /*1810*/  IMAD.IADD R115, R15, 0x1, R114 ;  /* 0x000000010f737824 */ /* 0x000fe200078e0272 */
[----:B------:R-:W-:Y:S01]  /*1820*/  LEA.HI R8, R19, R54, RZ, 0x4 ;  /* 0x0000003613087211 */ /* 0x000fe200078f20ff */
[----:B------:R-:W-:Y:S01]  /*1830*/  IMAD R3, R3, c[0x0][0x1a0], RZ ;  /* 0x0000680003037a24 */ /* 0x000fe200078e02ff */
[----:B------:R-:W-:Y:S01]  /*1840*/  IMNMX R70, R126, R9, !PT ;  /* 0x000000097e467217 */ /* 0x000fe20007800200 */
[----:B------:R-:W-:Y:S01]  /*1850*/  IMAD.MOV.U32 R114, RZ, RZ, R14 ;  /* 0x000000ffff727224 */ /* 0x000fe200078e000e */
[----:B------:R-:W-:Y:S01]  /*1860*/  LOP3.LUT R11, R8, 0xfffffff0, RZ, 0xc0, !PT ;  /* 0xfffffff0080b7812 */ /* 0x000fe200078ec0ff */
[----:B------:R-:W-:Y:S01]  /*1870*/  IMAD R55, R113, c[0x0][0x1a8], RZ ;  /* 0x00006a0071377a24 */ /* 0x000fe200078e02ff */
[----:B------:R-:W-:Y:S01]  /*1880*/  ISETP.GT.AND P0, PT, R53, R70, PT ;  /* 0x000000463500720c */ /* 0x000fe20003f04270 */
[----:B------:R-:W-:Y:S01]  /*1890*/  IMAD R107, R111, c[0x0][0x198], RZ ;  /* 0x000066006f6b7a24 */ /* 0x000fe200078e02ff */
[----:B------:R-:W-:Y:S01]  /*18a0*/  IADD3 R54, -R11, R54, RZ ;  /* 0x000000360b367210 */ /* 0x000fe20007ffe1ff */
[----:B------:R-:W-:Y:S01]  /*18b0*/  IMAD R61, R110, R59, R60 ;  /* 0x0000003b6e3d7224 */ /* 0x000fe200078e023c */
[----:B------:R-:W-:Y:S01]  /*18c0*/  MOV R119, c[0x0][0x198] ;  /* 0x0000660000777a02 */ /* 0x000fe20000000f00 */
[----:B------:R-:W-:Y:S01]  /*18d0*/  IMAD.IADD R13, R13, 0x1, R0 ;  /* 0x000000010d0d7824 */ /* 0x000fe200078e0200 */
[----:B------:R-:W-:Y:S01]  /*18e0*/  LEA.HI R54, R54, R54, RZ, 0x1 ;  /* 0x0000003636367211 */ /* 0x000fe200078f08ff */
[----:B------:R-:W-:Y:S01]  /*18f0*/  IMAD R103, R100, c[0x0][0x1a4], R3 ;  /* 0x0000690064677a24 */ /* 0x000fe200078e0203 */
[CC--:B------:R-:W-:Y:S01]  /*1900*/  SHF.L.U64.HI R144, R119.reuse, R94.reuse, c[0x0][0x19c] ;  /* 0x0000670077907619 */ /* 0x0c0fe2000001025e */
[----:B------:R-:W-:Y:S01]  /*1910*/  IMAD.MOV.U32 R3, RZ, RZ, c[0x0][0x1a0] ;  /* 0x00006800ff037624 */ /* 0x000fe200078e00ff */
[----:B------:R-:W-:Y:S01]  /*1920*/  SHF.L.U32 R145, R119, 0x5, RZ ;  /* 0x0000000577917819 */ /* 0x000fe200000006ff */
[----:B------:R-:W-:Y:S01]  /*1930*/  IMAD R55, R112, c[0x0][0x1ac], R55 ;  /* 0x00006b0070377a24 */ /* 0x000fe200078e0237 */
[----:B------:R-:W-:Y:S01]  /*1940*/  SHF.R.S32.HI R58, RZ, 0x1f, R61 ;  /* 0x0000001fff3a7819 */ /* 0x000fe2000001143d */
[----:B------:R-:W-:Y:S01]  /*1950*/  IMAD R107, R110, c[0x0][0x19c], R107 ;  /* 0x000067006e6b7a24 */ /* 0x000fe200078e026b */
[----:B------:R-:W-:Y:S01]  /*1960*/  SHF.L.U64.HI R146, R3, R94, c[0x0][0x1a4] ;  /* 0x0000690003927619 */ /* 0x000fe2000001025e */
[----:B------:R-:W-:-:S02]  /*1970*/  IMAD.IADD R60, R60, 0x1, R61 ;  /* 0x000000013c3c7824 */ /* 0x000fc400078e023d */
[----:B------:R-:W-:-:S03]  /*1980*/  IMAD.WIDE.U32 R104, R110, c[0x0][0x198], R104 ;  /* 0x000066006e687a25 */ /* 0x000fc600078e0068 */
[----:B------:R-:W-:Y:S01]  /*1990*/  SHF.R.S32.HI R57, RZ, 0x1f, R60 ;  /* 0x0000001fff397819 */ /* 0x000fe2000001143c */
[----:B------:R-:W-:Y:S01]  /*19a0*/  IMAD.WIDE.U32 R114, R112, c[0x0][0x1a8], R114 ;  /* 0x00006a0070727a25 */ /* 0x000fe200078e0072 */
[----:B------:R-:W-:-:S03]  /*19b0*/  IADD3 R107, R105, R107, RZ ;  /* 0x0000006b696b7210 */ /* 0x000fc60007ffe0ff */
[----:B------:R-:W-:Y:S01]  /*19c0*/  IMAD.WIDE.U32 R100, R100, c[0x0][0x1a0], R12 ;  /* 0x0000680064647a25 */ /* 0x000fe200078e000c */
[----:B------:R-:W-:-:S03]  /*19d0*/  IADD3 R55, R115, R55, RZ ;  /* 0x0000003773377210 */ /* 0x000fc60007ffe0ff */
[----:B------:R-:W-:Y:S02]  /*19e0*/  IMAD.U32 R99, R99, 0x20, R10 ;  /* 0x0000002063637824 */ /* 0x000fe400078e000a */
[----:B------:R-:W-:Y:S02]  /*19f0*/  IMAD.SHL.U32 R147, R3, 0x20, RZ ;  /* 0x0000002003937824 */ /* 0x000fe400078e00ff */
        /* <DEDUP_REMOVED lines=112> */
.L_x_5000:
        /* <DEDUP_REMOVED lines=87> */
.L_x_4974:
[----:B------:R-:W-:Y:S05]  /*2670*/  BSYNC B0 ;  /* 0x0000000000007941 */ /* 0x000fea0003800000 */
.L_x_4973:
        /* <DEDUP_REMOVED lines=57> */
.L_x_4976:
[----:B------:R-:W-:Y:S05]  /*2a10*/  BSYNC B0 ;  /* 0x0000000000007941 */ /* 0x000fea0003800000 */
.L_x_4975:
        /* <DEDUP_REMOVED lines=57> */
.L_x_4978:
[----:B------:R-:W-:Y:S05]  /*2db0*/  BSYNC B0 ;  /* 0x0000000000007941 */ /* 0x000fea0003800000 */
.L_x_4977:
        /* <DEDUP_REMOVED lines=61> */
.L_x_4980:
[----:B------:R-:W-:Y:S05]  /*3190*/  BSYNC B0 ;  /* 0x0000000000007941 */ /* 0x000fea0003800000 */
.L_x_4979:
        /* <DEDUP_REMOVED lines=9> */
.L_x_4972:
        /* <DEDUP_REMOVED lines=86> */
.L_x_4985:
[----:B------:R-:W-:Y:S05]  /*3790*/  BSYNC B0 ;  /* 0x0000000000007941 */ /* 0x000fea0003800000 */
.L_x_4984:
[----:B------:R-:W-:Y:S05]  /*37a0*/  MOV R83, R81 ;  /* 0x0000005100537202 */ /* 0x000fea0000000f00 */
[----:B-----5:R3:W-:Y:S02]  /*37b0*/  STG.E.128 [R82.64], R40 ;  /* 0x0000002852007986 */ /* 0x0207e4000c101d06 */
.L_x_4983:
[----:B------:R-:W-:Y:S05]  /*37c0*/  BSYNC B1 ;  /* 0x0000000000017941 */ /* 0x000fea0003800000 */
.L_x_4982:
        /* <DEDUP_REMOVED lines=25> */
[----:B------:R-:W-:Y:S01]  /*3960*/  LEA.HI.X.SX32 R120, R120, R67, 0x1, P6 ;  /* 0x0000004378787211 */ /* 0x000fe200030f0eff */
[----:B------:R-:W2:Y:S03]  /*3970*/  LDG.E.128 R20, [R12.64] ;  /* 0x000000060c147981 */ /* 0x000ea6000c1e1d00 */
        /* <DEDUP_REMOVED lines=9> */
[----:B--2---:R-:W-:Y:S01]  /*3a10*/  IMAD.U32 R25, R20, 0x10000, RZ ;  /* 0x0001000014197824 */ /* 0x004fe200078e00ff */
[C---:B------:R-:W-:Y:S01]  /*3a20*/  SHF.L.U32 R15, R23.reuse, 0x10, RZ ;  /* 0x00000010170f7819 */ /* 0x040fe200000006ff */
[----:B------:R-:W-:Y:S01]  /*3a30*/  IMAD.U32 R18, R22, 0x10000, RZ ;  /* 0x0001000016127824 */ /* 0x000fe200078e00ff */
[----:B------:R-:W-:Y:S02]  /*3a40*/  LOP3.LUT R13, R23, 0xffff0000, RZ, 0xc0, !PT ;  /* 0xffff0000170d7812 */ /* 0x000fe400078ec0ff */
[----:B------:R-:W-:Y:S02]  /*3a50*/  LOP3.LUT R24, R20, 0xffff0000, RZ, 0xc0, !PT ;  /* 0xffff000014187812 */ /* 0x000fe400078ec0ff */
[----:B------:R-:W-:Y:S02]  /*3a60*/  LOP3.LUT R17, R22, 0xffff0000, RZ, 0xc0, !PT ;  /* 0xffff000016117812 */ /* 0x000fe400078ec0ff */
[----:B------:R-:W-:Y:S01]  /*3a70*/  SHF.L.U32 R20, R21, 0x10, RZ ;  /* 0x0000001015147819 */ /* 0x000fe200000006ff */
[C---:B----4-:R-:W-:Y:S01]  /*3a80*/  IMAD.U32 R26, R128.reuse, 0x10000, RZ ;  /* 0x00010000801a7824 */ /* 0x050fe200078e00ff */
        /* <DEDUP_REMOVED lines=44> */
.L_x_4989:
[----:B------:R-:W-:Y:S05]  /*3d50*/  BSYNC B0 ;  /* 0x0000000000007941 */ /* 0x000fea0003800000 */
.L_x_4988:
[C---:B--2---:R-:W-:Y:S04]  /*3d60*/  LEA R2, P0, R145.reuse, R82, 0x1 ;  /* 0x0000005291027211 */ /* 0x044fe800078008ff */
[----:B------:R-:W-:Y:S05]  /*3d70*/  LEA.HI.X R3, R145, R81, R144, 0x1, P0 ;  /* 0x0000005191037211 */ /* 0x000fea00000f0c90 */
[----:B-----5:R2:W-:Y:S04]  /*3d80*/  STG.E.128 [R2.64], R40 ;  /* 0x0000002802007986 */ /* 0x0205e8000c101d06 */
.L_x_4987:
[----:B------:R-:W-:Y:S05]  /*3d90*/  BSYNC B1 ;  /* 0x0000000000017941 */ /* 0x000fea0003800000 */
.L_x_4986:
        /* <DEDUP_REMOVED lines=25> */
[----:B------:R-:W-:Y:S01]  /*3f30*/  LEA.HI.X.SX32 R120, R120, R65, 0x1, P5 ;  /* 0x0000004178787211 */ /* 0x000fe200028f0eff */
[----:B------:R-:W3:Y:S03]  /*3f40*/  LDG.E.128 R20, [R12.64] ;  /* 0x000000060c147981 */ /* 0x000ee6000c1e1d00 */
        /* <DEDUP_REMOVED lines=9> */
[----:B---3--:R-:W-:Y:S01]  /*3fe0*/  IMAD.U32 R25, R20, 0x10000, RZ ;  /* 0x0001000014197824 */ /* 0x008fe200078e00ff */
        /* <DEDUP_REMOVED lines=19> */
[C---:B--2---:R-:W-:Y:S01]  /*4120*/  IMAD.U32 R28, R48.reuse, 0x10000, RZ ;  /* 0x00010000301c7824 */ /* 0x044fe200078e00ff */
        /* <DEDUP_REMOVED lines=31> */
.L_x_4993:
[----:B------:R-:W-:Y:S05]  /*4320*/  BSYNC B0 ;  /* 0x0000000000007941 */ /* 0x000fea0003800000 */
.L_x_4992:
[C---:B------:R-:W-:Y:S04]  /*4330*/  LEA R2, P0, R118.reuse, R82, 0x1 ;  /* 0x0000005276027211 */ /* 0x040fe800078008ff */
[----:B------:R-:W-:Y:S05]  /*4340*/  LEA.HI.X R3, R118, R81, R73, 0x1, P0 ;  /* 0x0000005176037211 */ /* 0x000fea00000f0c49 */
[----:B-----5:R3:W-:Y:S04]  /*4350*/  STG.E.128 [R2.64], R40 ;  /* 0x0000002802007986 */ /* 0x0207e8000c101d06 */
.L_x_4991:
[----:B------:R-:W-:Y:S05]  /*4360*/  BSYNC B1 ;  /* 0x0000000000017941 */ /* 0x000fea0003800000 */
.L_x_4990:
        /* <DEDUP_REMOVED lines=88> */
.L_x_4997:
[----:B------:R-:W-:Y:S05]  /*48f0*/  BSYNC B0 ;  /* 0x0000000000007941 */ /* 0x000fea0003800000 */
.L_x_4996:
[----:B------:R-:W-:Y:S02]  /*4900*/  MOV R3, 0xc0 ;  /* 0x000000c000037802 */ /* 0x000fe40000000f00 */
[----:B------:R-:W-:Y:S03]  /*4910*/  MOV R83, R81 ;  /* 0x0000005100537202 */ /* 0x000fe60000000f00 */
[C---:B------:R-:W-:Y:S02]  /*4920*/  IMAD R0, R3.reuse, c[0x0][0x19c], RZ ;  /* 0x0000670003007a24 */ /* 0x040fe400078e02ff */
[----:B------:R-:W-:Y:S05]  /*4930*/  IMAD.WIDE.U32 R4, R3, c[0x0][0x198], R82 ;  /* 0x0000660003047a25 */ /* 0x000fea00078e0052 */
[----:B------:R-:W-:Y:S05]  /*4940*/  IADD3 R5, R5, R0, RZ ;  /* 0x0000000005057210 */ /* 0x000fea0007ffe0ff */
[----:B-----5:R3:W-:Y:S02]  /*4950*/  STG.E.128 [R4.64], R40 ;  /* 0x0000002804007986 */ /* 0x0207e4000c101d06 */
.L_x_4995:
[----:B------:R-:W-:Y:S05]  /*4960*/  BSYNC B1 ;  /* 0x0000000000017941 */ /* 0x000fea0003800000 */
.L_x_4994:
        /* <DEDUP_REMOVED lines=8> */
.L_x_4971:
        /* <DEDUP_REMOVED lines=28> */
.L_x_4981:
        /* <DEDUP_REMOVED lines=82> */
.L_x_4998:
        /* <DEDUP_REMOVED lines=9> */
.L_x_4999:
[----:B------:R-:W-:Y:S04]  /*5160*/  IADD3 R11, R11, -0x1, RZ ;  /* 0xffffffff0b0b7810 */ /* 0x000fe80007ffe0ff */
[----:B------:R-:W-:Y:S11]  /*5170*/  ISETP.GT.AND P0, PT, R11, R70, PT ;  /* 0x000000460b00720c */ /* 0x000ff60003f04270 */
[----:B------:R-:W-:Y:S02]  /*5180*/  @!UPT UIADD3 URZ, URZ, URZ, URZ ;  /* 0x0000003f3f3ff290 */ /* 0x000fe4000fffe03f */
[----:B------:R-:W-:-:S05]  /*5190*/  @P0 BRA `(.L_x_5000) ;  /* 0xffffcf6000000947 */ /* 0x000fca000383ffff */
.L_x_4970:
        /* <DEDUP_REMOVED lines=15> */
[C---:B------:R-:W-:Y:S01]  /*5290*/  LEA R10, P3, R114.reuse, c[0x0][0x160], 0x1 ;  /* 0x00005800720a7a11 */ /* 0x040fe200078608ff */
[----:B------:R-:W-:Y:S02]  /*52a0*/  IMAD.SHL.U32 R19, R59, 0x20, RZ ;  /* 0x000000203b137824 */ /* 0x000fe400078e00ff */
[----:B------:R-:W1:Y:S01]  /*52b0*/  S2R R17, SR_CTAID.X ;  /* 0x0000000000117919 */ /* 0x000e620000002500 */
[C---:B------:R-:W-:Y:S01]  /*52c0*/  LEA.HI.X R11, R114.reuse, c[0x0][0x164], R55, 0x1, P3 ;  /* 0x00005900720b7a11 */ /* 0x040fe200018f0c37 */
[C---:B-1----:R-:W-:Y:S02]  /*52d0*/  IMAD R3, R17.reuse, 0x40, R56 ;  /* 0x0000004011037824 */ /* 0x042fe400078e0238 */
[----:B------:R-:W-:Y:S02]  /*52e0*/  IMAD R25, R17, -0x40, R148 ;  /* 0xffffffc011197824 */ /* 0x000fe400078e0294 */
[----:B--2---:R-:W-:Y:S01]  /*52f0*/  IMAD.IADD R0, R3, 0x1, R0 ;  /* 0x0000000103007824 */ /* 0x004fe200078e0200 */
[----:B------:R-:W-:Y:S01]  /*5300*/  IADD3 R3, P0, R114, UR4, RZ ;  /* 0x0000000472037c10 */ /* 0x000fe2000ff1e0ff */
[----:B------:R-:W-:-:S02]  /*5310*/  ULDC.U8 UR4, c[0x0][0x313] ;  /* 0x0000c4c000047ab9 */ /* 0x000fc40000000000 */
[----:B------:R-:W-:Y:S01]  /*5320*/  IMAD R4, R59, R0, RZ ;  /* 0x000000003b047224 */ /* 0x000fe200078e02ff */
        /* <DEDUP_REMOVED lines=57> */
[C---:B------:R-:W-:Y:S02]  /*56c0*/  FMUL.FTZ R3, R14.reuse, R3 ;  /* 0x000000030e037220 */ /* 0x040fe40000410000 */
        /* <DEDUP_REMOVED lines=10> */
.L_x_5007:
[----:B------:R-:W-:Y:S05]  /*5770*/  BSYNC B0 ;  /* 0x0000000000007941 */ /* 0x000fea0003800000 */
.L_x_5006:
[----:B-----5:R2:W-:Y:S04]  /*5780*/  STS.64 [R154], R8 ;  /* 0x000000089a007388 */ /* 0x0205e80000000a00 */
[----:B------:R2:W-:Y:S02]  /*5790*/  STS.64 [R154+0x8], R10 ;  /* 0x0000080a9a007388 */ /* 0x0005e40000000a00 */
.L_x_5005:
[----:B------:R-:W-:Y:S05]  /*57a0*/  BSYNC B1 ;  /* 0x0000000000017941 */ /* 0x000fea0003800000 */
.L_x_5004:
        /* <DEDUP_REMOVED lines=25> */
[----:B------:R-:W-:Y:S02]  /*5940*/  SHF.L.U32 R8, R32, 0x10, RZ ;  /* 0x0000001020087819 */ /* 0x000fe400000006ff */
[----:B------:R-:W-:-:S02]  /*5950*/  SHF.L.U32 R12, R34, 0x10, RZ ;  /* 0x00000010220c7819 */ /* 0x000fc400000006ff */
[----:B------:R-:W-:Y:S02]  /*5960*/  LOP3.LUT R32, R32, 0xffff0000, RZ, 0xc0, !PT ;  /* 0xffff000020207812 */ /* 0x000fe400078ec0ff */
[----:B------:R-:W-:Y:S02]  /*5970*/  LOP3.LUT R34, R34, 0xffff0000, RZ, 0xc0, !PT ;  /* 0xffff000022227812 */ /* 0x000fe400078ec0ff */
[----:B----4-:R-:W-:Y:S02]  /*5980*/  LOP3.LUT R9, R2, 0xffff0000, RZ, 0xc0, !PT ;  /* 0xffff000002097812 */ /* 0x010fe400078ec0ff */
[----:B------:R-:W-:Y:S02]  /*5990*/  LOP3.LUT R13, R3, 0xffff0000, RZ, 0xc0, !PT ;  /* 0xffff0000030d7812 */ /* 0x000fe400078ec0ff */
[----:B--2---:R-:W-:Y:S01]  /*59a0*/  LOP3.LUT R19, R4, 0xffff0000, RZ, 0xc0, !PT ;  /* 0xffff000004137812 */ /* 0x004fe200078ec0ff */
[-C--:B------:R-:W-:Y:S01]  /*59b0*/  FMUL.FTZ R14, R0, R9.reuse ;  /* 0x00000009000e7220 */ /* 0x080fe20000410000 */
[----:B------:R-:W-:Y:S01]  /*59c0*/  LOP3.LUT R15, R5, 0xffff0000, RZ, 0xc0, !PT ;  /* 0xffff0000050f7812 */ /* 0x000fe200078ec0ff */
[----:B------:R-:W-:Y:S01]  /*59d0*/  FMUL.FTZ R9, R7, R9 ;  /* 0x0000000907097220 */ /* 0x000fe20000410000 */
[----:B------:R-:W-:Y:S01]  /*59e0*/  SHF.L.U32 R3, R3, 0x10, RZ ;  /* 0x0000001003037819 */ /* 0x000fe200000006ff */
[----:B------:R-:W-:Y:S01]  /*59f0*/  FFMA.FTZ R14, R7, R19, -R14 ;  /* 0x00000013070e7223 */ /* 0x000fe2000001080e */
[----:B------:R-:W-:Y:S01]  /*5a00*/  SHF.L.U32 R5, R5, 0x10, RZ ;  /* 0x0000001005057819 */ /* 0x000fe200000006ff */
[----:B------:R-:W-:-:S02]  /*5a10*/  FMUL.FTZ R16, R10, R13 ;  /* 0x0000000d0a107220 */ /* 0x000fc40000410000 */
[----:B------:R-:W-:Y:S02]  /*5a20*/  IMAD.U32 R7, R2, 0x10000, RZ ;  /* 0x0001000002077824 */ /* 0x000fe400078e00ff */
[----:B------:R-:W-:Y:S02]  /*5a30*/  FFMA.FTZ R9, R0, R19, R9 ;  /* 0x0000001300097223 */ /* 0x000fe40000010009 */
[C---:B------:R-:W-:Y:S02]  /*5a40*/  FMUL.FTZ R13, R11.reuse, R13 ;  /* 0x0000000d0b0d7220 */ /* 0x040fe40000410000 */
[----:B------:R-:W-:Y:S01]  /*5a50*/  FFMA.FTZ R16, R11, R15, -R16 ;  /* 0x0000000f0b107223 */ /* 0x000fe20000010810 */
[----:B------:R-:W-:Y:S01]  /*5a60*/  F2FP.BF16.PACK_AB R33, R9, R14 ;  /* 0x0000000e0921723e */ /* 0x000fe200000010ff */
[----:B------:R-:W-:Y:S02]  /*5a70*/  FMUL.FTZ R0, R32, R7 ;  /* 0x0000000720007220 */ /* 0x000fe40000410000 */
[----:B------:R-:W-:-:S02]  /*5a80*/  FMUL.FTZ R2, R34, R3 ;  /* 0x0000000322027220 */ /* 0x000fc40000410000 */
[----:B------:R-:W-:Y:S02]  /*5a90*/  IMAD.U32 R11, R4, 0x10000, RZ ;  /* 0x00010000040b7824 */ /* 0x000fe400078e00ff */
[----:B------:R-:W-:Y:S02]  /*5aa0*/  FMUL.FTZ R7, R8, R7 ;  /* 0x0000000708077220 */ /* 0x000fe40000410000 */
[----:B------:R-:W-:Y:S02]  /*5ab0*/  FMUL.FTZ R3, R12, R3 ;  /* 0x000000030c037220 */ /* 0x000fe40000410000 */
[----:B------:R-:W-:Y:S02]  /*5ac0*/  FFMA.FTZ R13, R10, R15, R13 ;  /* 0x0000000f0a0d7223 */ /* 0x000fe4000001000d */
[-C--:B------:R-:W-:Y:S02]  /*5ad0*/  FFMA.FTZ R0, R8, R11.reuse, -R0 ;  /* 0x0000000b08007223 */ /* 0x080fe40000010800 */
[----:B------:R-:W-:Y:S01]  /*5ae0*/  FFMA.FTZ R7, R32, R11, R7 ;  /* 0x0000000b20077223 */ /* 0x000fe20000010007 */
[----:B------:R-:W-:Y:S01]  /*5af0*/  F2FP.BF16.PACK_AB R35, R13, R16 ;  /* 0x000000100d23723e */ /* 0x000fe200000010ff */
[----:B------:R-:W-:-:S02]  /*5b00*/  FFMA.FTZ R2, R12, R5, -R2 ;  /* 0x000000050c027223 */ /* 0x000fc40000010802 */
[----:B------:R-:W-:Y:S01]  /*5b10*/  FFMA.FTZ R3, R34, R5, R3 ;  /* 0x0000000522037223 */ /* 0x000fe20000010003 */
[----:B------:R-:W-:-:S04]  /*5b20*/  F2FP.BF16.PACK_AB R32, R7, R0 ;  /* 0x000000000720723e */ /* 0x000fc800000010ff */
[----:B------:R-:W-:Y:S02]  /*5b30*/  F2FP.BF16.PACK_AB R34, R3, R2 ;  /* 0x000000020322723e */ /* 0x000fe400000010ff */
.L_x_5010:
[----:B------:R-:W-:Y:S05]  /*5b40*/  BSYNC B0 ;  /* 0x0000000000007941 */ /* 0x000fea0003800000 */
.L_x_5009:
[----:B-----5:R4:W-:Y:S01]  /*5b50*/  STS.128 [R154+0x800], R32 ;  /* 0x000800209a007388 */ /* 0x0209e20000000c00 */
[----:B------:R-:W-:Y:S05]  /*5b60*/  BRA `(.L_x_5008) ;  /* 0x00000e4000007947 */ /* 0x000fea0003800000 */
.L_x_5003:
        /* <DEDUP_REMOVED lines=96> */
.L_x_5014:
[----:B------:R-:W-:Y:S05]  /*6170*/  BSYNC B0 ;  /* 0x0000000000007941 */ /* 0x000fea0003800000 */
.L_x_5013:
[----:B-----5:R3:W-:Y:S04]  /*6180*/  STS.64 [R154], R20 ;  /* 0x000000149a007388 */ /* 0x0207e80000000a00 */
[----:B------:R3:W-:Y:S02]  /*6190*/  STS.64 [R154+0x8], R22 ;  /* 0x000008169a007388 */ /* 0x0007e40000000a00 */
.L_x_5012:
[----:B------:R-:W-:Y:S05]  /*61a0*/  BSYNC B1 ;  /* 0x0000000000017941 */ /* 0x000fea0003800000 */
.L_x_5011:
        /* <DEDUP_REMOVED lines=23> */
[C---:B---3--:R-:W-:Y:S01]  /*6320*/  LEA R20, P2, R2.reuse, c[0x0][0x2b0], 0x1 ;  /* 0x0000ac0002147a11 */ /* 0x048fe200078408ff */
[----:B------:R-:W3:Y:S03]  /*6330*/  LDG.E.128 R12, [R12.64] ;  /* 0x000000060c0c7981 */ /* 0x000ee6000c1e1d00 */
        /* <DEDUP_REMOVED lines=14> */
[----:B------:R-:W-:Y:S02]  /*6420*/  LOP3.LUT R4, R11, 0xffff0000, RZ, 0xc0, !PT ;  /* 0xffff00000b047812 */ /* 0x000fe400078ec0ff */
[C---:B------:R-:W-:Y:S02]  /*6430*/  LOP3.LUT R0, R9.reuse, 0xffff0000, RZ, 0xc0, !PT ;  /* 0xffff000009007812 */ /* 0x040fe400078ec0ff */
[----:B------:R-:W-:-:S02]  /*6440*/  SHF.L.U32 R8, R9, 0x10, RZ ;  /* 0x0000001009087819 */ /* 0x000fc400000006ff */
[C---:B---3--:R-:W-:Y:S01]  /*6450*/  SHF.L.U32 R11, R12.reuse, 0x10, RZ ;  /* 0x000000100c0b7819 */ /* 0x048fe200000006ff */
[C---:B------:R-:W-:Y:S01]  /*6460*/  IMAD.U32 R9, R13.reuse, 0x10000, RZ ;  /* 0x000100000d097824 */ /* 0x040fe200078e00ff */
[----:B------:R-:W-:Y:S01]  /*6470*/  LOP3.LUT R10, R12, 0xffff0000, RZ, 0xc0, !PT ;  /* 0xffff00000c0a7812 */ /* 0x000fe200078ec0ff */
[----:B------:R-:W-:Y:S01]  /*6480*/  IMAD.U32 R18, R14, 0x10000, RZ ;  /* 0x000100000e127824 */ /* 0x000fe200078e00ff */
[----:B------:R-:W-:Y:S02]  /*6490*/  LOP3.LUT R19, R13, 0xffff0000, RZ, 0xc0, !PT ;  /* 0xffff00000d137812 */ /* 0x000fe400078ec0ff */
[C---:B------:R-:W-:Y:S02]  /*64a0*/  SHF.L.U32 R12, R15.reuse, 0x10, RZ ;  /* 0x000000100f0c7819 */ /* 0x040fe400000006ff */
[----:B------:R-:W-:Y:S01]  /*64b0*/  LOP3.LUT R29, R15, 0xffff0000, RZ, 0xc0, !PT ;  /* 0xffff00000f1d7812 */ /* 0x000fe200078ec0ff */
[----:B--2---:R-:W-:Y:S01]  /*64c0*/  IMAD.U32 R28, R20, 0x10000, RZ ;  /* 0x00010000141c7824 */ /* 0x004fe200078e00ff */
        /* <DEDUP_REMOVED lines=15> */
[----:B------:R-:W-:Y:S01]  /*65c0*/  FMUL.FTZ R28, R11, R28 ;  /* 0x0000001c0b1c7220 */ /* 0x000fe20000410000 */
[----:B----4-:R-:W-:Y:S01]  /*65d0*/  LOP3.LUT R11, R24, 0xffff0000, RZ, 0xc0, !PT ;  /* 0xffff0000180b7812 */ /* 0x010fe200078ec0ff */
[----:B------:R-:W-:Y:S02]  /*65e0*/  @!P0 FADD.FTZ R31, -R31, -RZ ;  /* 0x800000ff1f1f8221 */ /* 0x000fe40000010100 */
[----:B------:R-:W-:-:S02]  /*65f0*/  FMUL.FTZ R21, R12, R21 ;  /* 0x000000150c157220 */ /* 0x000fc40000410000 */
[----:B------:R-:W-:Y:S01]  /*6600*/  FMUL.FTZ R15, R10, R15 ;  /* 0x0000000f0a0f7220 */ /* 0x000fe20000410000 */
[----:B------:R-:W-:Y:S01]  /*6610*/  SHF.L.U32 R10, R25, 0x10, RZ ;  /* 0x00000010190a7819 */ /* 0x000fe200000006ff */
[----:B------:R-:W-:Y:S01]  /*6620*/  FMUL.FTZ R9, R9, R14 ;  /* 0x0000000e09097220 */ /* 0x000fe20000410000 */
[----:B------:R-:W-:Y:S01]  /*6630*/  LOP3.LUT R14, R26, 0xffff0000, RZ, 0xc0, !PT ;  /* 0xffff00001a0e7812 */ /* 0x000fe200078ec0ff */
[----:B------:R-:W-:Y:S02]  /*6640*/  FMUL.FTZ R29, R29, R22 ;  /* 0x000000161d1d7220 */ /* 0x000fe40000410000 */
        /* <DEDUP_REMOVED lines=17> */
[----:B------:R-:W-:-:S03]  /*6760*/  FFMA.FTZ R14, R5, R14, R20 ;  /* 0x0000000e050e7223 */ /* 0x000fc60000010014 */
[----:B------:R-:W-:Y:S02]  /*6770*/  F2FP.BF16.PACK_AB R11, R4, R13 ;  /* 0x0000000d040b723e */ /* 0x000fe400000010ff */
[----:B------:R-:W-:Y:S02]  /*6780*/  F2FP.BF16.PACK_AB R10, R14, R7 ;  /* 0x000000070e0a723e */ /* 0x000fe400000010ff */
.L_x_5016:
[----:B------:R-:W-:Y:S05]  /*6790*/  BSYNC B0 ;  /* 0x0000000000007941 */ /* 0x000fea0003800000 */
.L_x_5015:
[----:B-----5:R1:W-:Y:S01]  /*67a0*/  STS.128 [R154+0x800], R8 ;  /* 0x000800089a007388 */ /* 0x0203e20000000c00 */
[----:B------:R-:W-:Y:S05]  /*67b0*/  BRA `(.L_x_5008) ;  /* 0x000001f000007947 */ /* 0x000fea0003800000 */
.L_x_5002:
[----:B--2---:R-:W1:Y:S01]  /*67c0*/  S2R R17, SR_CTAID.X ;  /* 0x0000000000117919 */ /* 0x004e620000002500 */
        /* <DEDUP_REMOVED lines=15> */
.L_x_5018:
[----:B------:R-:W-:Y:S05]  /*68c0*/  BSYNC B0 ;  /* 0x0000000000007941 */ /* 0x000fea0003800000 */
.L_x_5017:
        /* <DEDUP_REMOVED lines=14> */
.L_x_5008:
[----:B------:R-:W-:Y:S05]  /*69b0*/  BSYNC B2 ;  /* 0x0000000000027941 */ /* 0x000fea0003800000 */
.L_x_5001:
[----:B------:R-:W-:Y:S01]  /*69c0*/  IADD3 R125, R53, -0x1, RZ ;  /* 0xffffffff357d7810 */ /* 0x000fe20007ffe0ff */
[----:B------:R-:W-:Y:S01]  /*69d0*/  BSSY B0, `(.L_x_5019) ;  /* 0x000000f000007945 */ /* 0x000fe20003800000 */
[----:B------:R-:W-:-:S03]  /*69e0*/  LEA R152, P0, R104, c[0x0][0x168], 0x1 ;  /* 0x00005a0068987a11 */ /* 0x000fc600078008ff */
[----:B--2---:R-:W-:Y:S01]  /*69f0*/  IMAD R5, R125, -0x80, R52 ;  /* 0xffffff807d057824 */ /* 0x004fe200078e0234 */
[----:B------:R-:W-:-:S04]  /*6a00*/  LEA.HI.X R153, R104, c[0x0][0x16c], R107, 0x1, P0 ;  /* 0x00005b0068997a11 */ /* 0x000fc800000f0c6b */
        /* <DEDUP_REMOVED lines=11> */
.L_x_5020:
[----:B------:R-:W-:Y:S05]  /*6ac0*/  BSYNC B0 ;  /* 0x0000000000007941 */ /* 0x000fea0003800000 */
.L_x_5019:
        /* <DEDUP_REMOVED lines=12> */
.L_x_5022:
[----:B------:R-:W-:Y:S05]  /*6b90*/  BSYNC B0 ;  /* 0x0000000000007941 */ /* 0x000fea0003800000 */
.L_x_5021:
        /* <DEDUP_REMOVED lines=8> */
[----:B----4-:R-:W-:-:S03]  /*6c20*/  IMAD.MOV.U32 R2, RZ, RZ, c[0x0][0x19c] ;  /* 0x00006700ff027624 */ /* 0x010fc600078e00ff */
[----:B-1----:R-:W-:-:S04]  /*6c30*/  LEA R8, P0, R0, R152, 0x7 ;  /* 0x0000009800087211 */ /* 0x002fc800078038ff */
[----:B------:R-:W-:-:S05]  /*6c40*/  LEA.HI.X R9, R0, R153, R2, 0x7, P0 ;  /* 0x0000009900097211 */ /* 0x000fca00000f3c02 */
[----:B------:R-:W-:Y:S01]  /*6c50*/  @!PT LDS RZ, [RZ] ;  /* 0x00000000fffff984 */ /* 0x000fe20000000800 */
[----:B------:R-:W-:Y:S01]  /*6c60*/  @!PT LDS RZ, [RZ] ;  /* 0x00000000fffff984 */ /* 0x000fe20000000800 */
[----:B------:R-:W-:Y:S01]  /*6c70*/  @!PT LDS RZ, [RZ] ;  /* 0x00000000fffff984 */ /* 0x000fe20000000800 */
[----:B------:R1:W-:Y:S04]  /*6c80*/  LDGSTS.E.BYPASS.LTC128B.128 [R154+0x2000], [R8.64] ;  /* 0x02000000089a7fae */ /* 0x0003e8000b901d46 */
.L_x_5024:
[----:B------:R-:W-:Y:S05]  /*6c90*/  BSYNC B0 ;  /* 0x0000000000007941 */ /* 0x000fea0003800000 */
.L_x_5023:
        /* <DEDUP_REMOVED lines=16> */
.L_x_5026:
[----:B------:R-:W-:Y:S05]  /*6da0*/  BSYNC B0 ;  /* 0x0000000000007941 */ /* 0x000fea0003800000 */
.L_x_5025:
[----:B----4-:R-:W-:Y:S01]  /*6db0*/  SHF.R.S32.HI R2, RZ, 0x1f, R149 ;  /* 0x0000001fff027819 */ /* 0x010fe20000011495 */
[----:B------:R-:W-:Y:S01]  /*6dc0*/  IMAD.WIDE.U32 R112, R149, c[0x0][0x320], R112 ;  /* 0x0000c80095707a25 */ /* 0x000fe200078e0070 */
[----:B------:R-:W0:Y:S03]  /*6dd0*/  LDGDEPBAR ;  /* 0x00000000000079af */ /* 0x000e260000000000 */
[----:B------:R-:W-:Y:S01]  /*6de0*/  IMAD R2, R2, c[0x0][0x320], RZ ;  /* 0x0000c80002027a24 */ /* 0x000fe200078e02ff */
[----:B-1----:R-:W-:-:S03]  /*6df0*/  LEA R8, P0, R112, c[0x0][0x318], 0x2 ;  /* 0x0000c60070087a11 */ /* 0x002fc600078010ff */
[----:B------:R-:W-:-:S04]  /*6e00*/  IMAD R2, R149, c[0x0][0x324], R2 ;  /* 0x0000c90095027a24 */ /* 0x000fc800078e0202 */
[----:B------:R-:W-:-:S05]  /*6e10*/  IMAD.IADD R2, R113, 0x1, R2 ;  /* 0x0000000171027824 */ /* 0x000fca00078e0202 */
[----:B------:R-:W-:-:S05]  /*6e20*/  LEA.HI.X R9, R112, c[0x0][0x31c], R2, 0x2, P0 ;  /* 0x0000c70070097a11 */ /* 0x000fca00000f1402 */
[----:B------:R1:W4:Y:S01]  /*6e30*/  LDG.E R3, [R8.64] ;  /* 0x0000000608037981 */ /* 0x000322000c1e1900 */
[----:B------:R-:W-:Y:S01]  /*6e40*/  ISETP.GE.AND P2, PT, R110, R5, PT ;  /* 0x000000056e00720c */ /* 0x000fe20003f46270 */
[----:B------:R-:W4:Y:S01]  /*6e50*/  MUFU.RCP R120, c[0x0][0x238] ;  /* 0x00008e0000787b08 */ /* 0x000f220000001000 */
[----:B------:R-:W-:-:S04]  /*6e60*/  DEPBAR.LE SB0, 0x0 ;  /* 0x000080000000791a */ /* 0x000fc80000000000 */
[----:B------:R-:W5:Y:S04]  /*6e70*/  S2R R2, SR_TID.X ;  /* 0x0000000000027919 */ /* 0x000f680000002100 */
[----:B------:R-:W-:Y:S01]  /*6e80*/  BAR.SYNC.DEFER_BLOCKING 0x0 ;  /* 0x0000000000007b1d */ /* 0x000fe20000010000 */
[----:B------:R-:W-:-:S04]  /*6e90*/  LEA R158, P0, R100, c[0x0][0x170], 0x1 ;  /* 0x00005c00649e7a11 */ /* 0x000fc800078008ff */
[----:B------:R-:W-:Y:S01]  /*6ea0*/  LEA.HI.X R159, R100, c[0x0][0x174], R103, 0x1, P0 ;  /* 0x00005d00649f7a11 */ /* 0x000fe200000f0c67 */
[----:B------:R-:W-:Y:S01]  /*6eb0*/  BSSY B0, `(.L_x_5027) ;  /* 0x0000016000007945 */ /* 0x000fe20003800000 */
[----:B-----5:R-:W-:-:S04]  /*6ec0*/  SHF.R.S32.HI R7, RZ, 0x1f, R2 ;  /* 0x0000001fff077819 */ /* 0x020fc80000011402 */
[----:B------:R-:W-:Y:S01]  /*6ed0*/  LEA.HI R16, R7, R2, RZ, 0x5 ;  /* 0x0000000207107211 */ /* 0x000fe200078f28ff */
[----:B------:R2:W-:Y:S03]  /*6ee0*/  @P2 STS [R154+0x3000], RZ ;  /* 0x003000ff9a002388 */ /* 0x0005e60000000800 */
[----:B-1----:R-:W-:Y:S01]  /*6ef0*/  LOP3.LUT R9, R16, 0xffffffe0, RZ, 0xc0, !PT ;  /* 0xffffffe010097812 */ /* 0x002fe200078ec0ff */
[----:B------:R2:W-:Y:S04]  /*6f00*/  @P2 STS [R154+0x3004], RZ ;  /* 0x003004ff9a002388 */ /* 0x0005e80000000800 */
[----:B------:R2:W-:Y:S01]  /*6f10*/  @P2 STS.64 [R154+0x3008], RZ ;  /* 0x003008ff9a002388 */ /* 0x0005e20000000a00 */
[----:B------:R-:W-:-:S05]  /*6f20*/  IMAD.IADD R8, R2, 0x1, -R9 ;  /* 0x0000000102087824 */ /* 0x000fca00078e0a09 */
[----:B------:R-:W-:-:S04]  /*6f30*/  SHF.R.S32.HI R155, RZ, 0x1f, R8 ;  /* 0x0000001fff9b7819 */ /* 0x000fc80000011408 */
[----:B------:R-:W-:-:S04]  /*6f40*/  LEA.HI R155, R155, R8, RZ, 0x2 ;  /* 0x000000089b9b7211 */ /* 0x000fc800078f10ff */
[----:B------:R-:W-:Y:S01]  /*6f50*/  SHF.R.S32.HI R155, RZ, 0x2, R155 ;  /* 0x00000002ff9b7819 */ /* 0x000fe2000001149b */
[----:B----4-:R-:W-:Y:S01]  /*6f60*/  FMUL.FTZ R120, R3, R120 ;  /* 0x0000007803787220 */ /* 0x010fe20000410000 */
[----:B------:R-:W-:Y:S05]  /*6f70*/  @P2 BRA `(.L_x_5028) ;  /* 0x0000009000002947 */ /* 0x000fea0003800000 */
[----:B--2---:R-:W-:-:S13]  /*6f80*/  ISETP.GE.AND P0, PT, R108, c[0x0][0x220], PT ;  /* 0x000088006c007a0c */ /* 0x004fda0003f06270 */
        /* <DEDUP_REMOVED lines=8> */
.L_x_5028:
[----:B--2---:R-:W-:Y:S05]  /*7010*/  BSYNC B0 ;  /* 0x0000000000007941 */ /* 0x004fea0003800000 */
.L_x_5027:
        /* <DEDUP_REMOVED lines=13> */
.L_x_5030:
[----:B------:R-:W-:Y:S05]  /*70f0*/  BSYNC B0 ;  /* 0x0000000000007941 */ /* 0x000fea0003800000 */
.L_x_5029:
        /* <DEDUP_REMOVED lines=15> */
.L_x_5032:
[----:B------:R-:W-:Y:S05]  /*71f0*/  BSYNC B0 ;  /* 0x0000000000007941 */ /* 0x000fea0003800000 */
.L_x_5031:
        /* <DEDUP_REMOVED lines=21> */
.L_x_5034:
[----:B------:R-:W-:Y:S05]  /*7350*/  BSYNC B0 ;  /* 0x0000000000007941 */ /* 0x000fea0003800000 */
.L_x_5033:
[CC--:B------:R-:W-:Y:S01]  /*7360*/  LEA.HI R3, R7.reuse, R2.reuse, RZ, 0x4 ;  /* 0x0000000207037211 */ /* 0x0c0fe200078f20ff */
[----:B------:R-:W-:Y:S01]  /*7370*/  IMAD.SHL.U32 R10, R0, 0x40, RZ ;  /* 0x00000040000a7824 */ /* 0x000fe200078e00ff */
[----:B------:R-:W-:Y:S01]  /*7380*/  LEA.HI R6, R7, R2, RZ, 0x3 ;  /* 0x0000000207067211 */ /* 0x000fe200078f18ff */
[----:B------:R-:W0:Y:S01]  /*7390*/  LDGDEPBAR ;  /* 0x00000000000079af */ /* 0x000e220000000000 */
[----:B------:R-:W-:Y:S02]  /*73a0*/  SHF.R.S32.HI R117, RZ, 0x4, R3 ;  /* 0x00000004ff757819 */ /* 0x000fe40000011403 */
[----:B------:R-:W-:Y:S02]  /*73b0*/  LOP3.LUT R3, R3, 0xfffffff0, RZ, 0xc0, !PT ;  /* 0xfffffff003037812 */ /* 0x000fe400078ec0ff */
[----:B-1----:R-:W-:Y:S02]  /*73c0*/  LEA.HI R4, R117, R117, RZ, 0x1 ;  /* 0x0000007575047211 */ /* 0x002fe400078f08ff */
[----:B------:R-:W-:Y:S01]  /*73d0*/  LOP3.LUT R7, R6, 0xfffffff8, RZ, 0xc0, !PT ;  /* 0xfffffff806077812 */ /* 0x000fe200078ec0ff */
[----:B------:R-:W-:Y:S01]  /*73e0*/  IMAD.IADD R3, R2, 0x1, -R3 ;  /* 0x0000000102037824 */ /* 0x000fe200078e0a03 */
[----:B------:R-:W-:-:S02]  /*73f0*/  LOP3.LUT R4, R4, 0xfffffffe, RZ, 0xc0, !PT ;  /* 0xfffffffe04047812 */ /* 0x000fc400078ec0ff */
[----:B------:R-:W-:Y:S01]  /*7400*/  SHF.R.S32.HI R5, RZ, 0x3, R6 ;  /* 0x00000003ff057819 */ /* 0x000fe20000011406 */
[----:B------:R-:W-:Y:S01]  /*7410*/  IMAD.IADD R12, R2, 0x1, -R7 ;  /* 0x00000001020c7824 */ /* 0x000fe200078e0a07 */
[----:B------:R-:W-:Y:S01]  /*7420*/  LOP3.LUT R8, R54, 0x7fffffe, RZ, 0xc0, !PT ;  /* 0x07fffffe36087812 */ /* 0x000fe200078ec0ff */
[----:B------:R-:W-:Y:S01]  /*7430*/  IMAD.IADD R117, R117, 0x1, -R4 ;  /* 0x0000000175757824 */ /* 0x000fe200078e0a04 */
[----:B------:R-:W-:Y:S01]  /*7440*/  SHF.R.S32.HI R54, RZ, 0x1f, R3 ;  /* 0x0000001fff367819 */ /* 0x000fe20000011403 */
[----:B------:R-:W-:Y:S01]  /*7450*/  IMAD.SHL.U32 R2, R2, 0x2, RZ ;  /* 0x0000000202027824 */ /* 0x000fe200078e00ff */
[----:B------:R-:W-:Y:S01]  /*7460*/  LEA.HI R6, R6, R5, RZ, 0x1 ;  /* 0x0000000506067211 */ /* 0x000fe200078f08ff */
[----:B------:R-:W-:Y:S01]  /*7470*/  IMAD.IADD R45, R3, 0x1, -R8 ;  /* 0x00000001032d7824 */ /* 0x000fe200078e0a08 */
[----:B------:R-:W-:Y:S02]  /*7480*/  LEA.HI R4, R12, R12, RZ, 0x1 ;  /* 0x0000000c0c047211 */ /* 0x000fe400078f08ff */
[----:B------:R-:W-:-:S02]  /*7490*/  LEA.HI R54, R54, R3, RZ, 0x3 ;  /* 0x0000000336367211 */ /* 0x000fc400078f18ff */
[----:B------:R-:W-:Y:S02]  /*74a0*/  LOP3.LUT R6, R6, 0xfffffffe, RZ, 0xc0, !PT ;  /* 0xfffffffe06067812 */ /* 0x000fe400078ec0ff */
[----:B------:R-:W-:Y:S01]  /*74b0*/  LOP3.LUT R3, R4, 0xfffffffe, RZ, 0xc0, !PT ;  /* 0xfffffffe04037812 */ /* 0x000fe200078ec0ff */
[----:B------:R-:W-:Y:S01]  /*74c0*/  IMAD.SHL.U32 R54, R54, 0x20, RZ ;  /* 0x0000002036367824 */ /* 0x000fe200078e00ff */
        /* <DEDUP_REMOVED lines=20> */
[----:B------:R-:W-:-:S02]  /*7610*/  LOP3.LUT R3, R3, R10, RZ, 0x3c, !PT ;  /* 0x0000000a03037212 */ /* 0x000fc400078e3cff */
[----:B------:R-:W-:Y:S02]  /*7620*/  LOP3.LUT R6, R5, R6, RZ, 0x3c, !PT ;  /* 0x0000000605067212 */ /* 0x000fe400078e3cff */
[----:B------:R-:W-:Y:S01]  /*7630*/  LOP3.LUT P2, RZ, R0, 0x2, RZ, 0xc0, !PT ;  /* 0x0000000200ff7812 */ /* 0x000fe2000784c0ff */
[----:B------:R-:W-:Y:S01]  /*7640*/  IMAD.IADD R119, R3, 0x1, R8 ;  /* 0x0000000103777824 */ /* 0x000fe200078e0208 */
[----:B------:R-:W-:Y:S01]  /*7650*/  LOP3.LUT R122, R2, 0x6, RZ, 0xc0, !PT ;  /* 0x00000006027a7812 */ /* 0x000fe200078ec0ff */
[----:B------:R-:W-:Y:S02]  /*7660*/  IMAD.U32 R117, R117, 0x20, R6 ;  /* 0x0000002075757824 */ /* 0x000fe400078e0006 */
[----:B------:R-:W-:Y:S02]  /*7670*/  IMAD.SHL.U32 R119, R119, 0x2, RZ ;  /* 0x0000000277777824 */ /* 0x000fe400078e00ff */
[----:B------:R-:W-:Y:S02]  /*7680*/  IMAD.SHL.U32 R117, R117, 0x2, RZ ;  /* 0x0000000275757824 */ /* 0x000fe400078e00ff */
[----:B------:R-:W-:Y:S01]  /*7690*/  IMAD.MOV.U32 R0, RZ, RZ, 0x20 ;  /* 0x00000020ff007424 */ /* 0x000fe200078e00ff */
[----:B------:R-:W-:Y:S01]  /*76a0*/  LDSM.16.M88.4 R8, [R119] ;  /* 0x000000007708783b */ /* 0x000fe20000000200 */
[----:B------:R-:W-:Y:S01]  /*76b0*/  IMAD R93, R125, 0x80, R122 ;  /* 0x000000807d5d7824 */ /* 0x000fe200078e027a */
[----:B------:R-:W-:Y:S01]  /*76c0*/  IADD3 R4, R117, 0x1000, RZ ;  /* 0x0000100075047810 */ /* 0x000fe20007ffe0ff */
[----:B------:R-:W-:Y:S01]  /*76d0*/  IMAD.IADD R157, R3, 0x1, R54 ;  /* 0x00000001039d7824 */ /* 0x000fe200078e0236 */
[----:B------:R-:W1:Y:S01]  /*76e0*/  LDSM.16.M88.4 R12, [R117+0x1400] ;  /* 0x00140000750c783b */ /* 0x000e620000000200 */
[----:B------:R-:W-:Y:S01]  /*76f0*/  SEL R0, R0, 0xffffffe0, !P2 ;  /* 0xffffffe000007807 */ /* 0x000fe20005000000 */
[----:B------:R-:W-:Y:S01]  /*7700*/  I2F R69, R93 ;  /* 0x0000005d00457306 */ /* 0x000fe20000201400 */
[----:B------:R-:W-:Y:S01]  /*7710*/  IADD3 R116, R117, 0x1020, RZ ;  /* 0x0000102075747810 */ /* 0x000fe20007ffe0ff */
[----:B------:R-:W5:Y:S01]  /*7720*/  LDSM.16.M88.4 R32, [R117+0x1000] ;  /* 0x001000007520783b */ /* 0x000f620000000200 */
[----:B------:R-:W-:Y:S01]  /*7730*/  @P0 IADD3 R116, R4, -0x20, RZ ;  /* 0xffffffe004740810 */ /* 0x000fe20007ffe0ff */
[----:B------:R-:W-:Y:S01]  /*7740*/  IMAD.IADD R118, R119, 0x1, R0 ;  /* 0x0000000177767824 */ /* 0x000fe200078e0200 */
[C---:B------:R-:W-:Y:S01]  /*7750*/  IADD3 R71, R93.reuse, 0x18, RZ ;  /* 0x000000185d477810 */ /* 0x040fe20007ffe0ff */
[----:B------:R-:W-:Y:S01]  /*7760*/  LDSM.16.M88.4 R56, [R117+0x1800] ;  /* 0x001800007538783b */ /* 0x000fe20000000200 */
[----:B------:R-:W-:-:S02]  /*7770*/  IADD3 R65, R93, 0x10, RZ ;  /* 0x000000105d417810 */ /* 0x000fc40007ffe0ff */
[----:B------:R-:W-:Y:S01]  /*7780*/  I2F R63, R71 ;  /* 0x00000047003f7306 */ /* 0x000fe20000201400 */
[----:B------:R-:W-:Y:S01]  /*7790*/  LDSM.16.M88.4 R4, [R118] ;  /* 0x000000007604783b */ /* 0x000fe20000000200 */
[C---:B------:R-:W-:Y:S02]  /*77a0*/  IADD3 R55, R93.reuse, 0x11, RZ ;  /* 0x000000115d377810 */ /* 0x040fe40007ffe0ff */
[C---:B------:R-:W-:Y:S01]  /*77b0*/  IADD3 R67, R93.reuse, 0x19, RZ ;  /* 0x000000195d437810 */ /* 0x040fe20007ffe0ff */
[----:B---3--:R-:W3:Y:S01]  /*77c0*/  LDSM.16.M88.4 R20, [R116+0x400] ;  /* 0x000400007414783b */ /* 0x008ee20000000200 */
[----:B------:R-:W-:Y:S02]  /*77d0*/  IADD3 R61, R93, 0x20, RZ ;  /* 0x000000205d3d7810 */ /* 0x000fe40007ffe0ff */
[----:B------:R-:W-:Y:S01]  /*77e0*/  I2F R47, R71 ;  /* 0x00000047002f7306 */ /* 0x000fe20000201400 */
[----:B------:R-:W2:Y:S01]  /*77f0*/  LDSM.16.M88.4 R40, [R116] ;  /* 0x000000007428783b */ /* 0x000ea20000000200 */
[----:B------:R-:W-:-:S02]  /*7800*/  IADD3 R115, R116, 0x400, RZ ;  /* 0x0000040074737810 */ /* 0x000fc40007ffe0ff */
[C---:B------:R-:W-:Y:S01]  /*7810*/  IADD3 R114, R116.reuse, 0x800, RZ ;  /* 0x0000080074727810 */ /* 0x040fe20007ffe0ff */
[----:B------:R-:W4:Y:S01]  /*7820*/  LDSM.16.M88.4 R24, [R116+0x800] ;  /* 0x000800007418783b */ /* 0x000f220000000200 */
[C---:B------:R-:W-:Y:S02]  /*7830*/  IADD3 R113, R116.reuse, 0xc00, RZ ;  /* 0x00000c0074717810 */ /* 0x040fe40007ffe0ff */
[----:B------:R-:W2:Y:S01]  /*7840*/  I2F R37, R65 ;  /* 0x0000004100257306 */ /* 0x000ea20000201400 */
[C---:B------:R-:W-:Y:S02]  /*7850*/  IADD3 R112, R116.reuse, 0x1000, RZ ;  /* 0x0000100074707810 */ /* 0x040fe40007ffe0ff */
        /* <DEDUP_REMOVED lines=9> */
[----:B------:R-:W1:Y:S01]  /*78f0*/  I2F R32, R55 ;  /* 0x0000003700207306 */ /* 0x000e620000201400 */
[C---:B---3--:R-:W-:Y:S07]  /*7900*/  HMMA.16816.F32.BF16 R28, R4.reuse, R20, R28 ;  /* 0x00000014041c723c */ /* 0x048fee000004181c */
[----:B------:R-:W3:Y:S01]  /*7910*/  I2F R33, R55 ;  /* 0x0000003700217306 */ /* 0x000ee20000201400 */
[----:B------:R-:W-:Y:S01]  /*7920*/  IMAD.U32 R21, R16, 0x10, R155 ;  /* 0x0000001010157824 */ /* 0x000fe200078e009b */
[----:B------:R-:W-:Y:S04]  /*7930*/  HMMA.16816.F32.BF16 R12, R4, R22, R12 ;  /* 0x00000016040c723c */ /* 0x000fe8000004180c */
[----:B------:R-:W-:-:S04]  /*7940*/  IADD3 R21, -R148, 0x1, R21 ;  /* 0x0000000194157810 */ /* 0x000fc80007ffe115 */
[----:B------:R-:W-:Y:S07]  /*7950*/  HMMA.16816.F32.BF16 R16, R8, R56, RZ ;  /* 0x000000380810723c */ /* 0x000fee00000418ff */
[----:B------:R-:W-:Y:S01]  /*7960*/  IADD3 R57, R21, c[0x0][0x2e8], R52 ;  /* 0x0000ba0015397a10 */ /* 0x000fe20007ffe034 */
[----:B--2---:R-:W-:Y:S01]  /*7970*/  HMMA.16816.F32.BF16 R48, R4, R40, R48 ;  /* 0x000000280430723c */ /* 0x004fe20000041830 */
[----:B------:R-:W2:Y:S01]  /*7980*/  I2F R40, R67 ;  /* 0x0000004300287306 */ /* 0x000ea20000201400 */
[C---:B------:R-:W-:Y:S01]  /*7990*/  FFMA.FTZ R37, R120.reuse, R37, R28 ;  /* 0x0000002578257223 */ /* 0x040fe2000001001c */
[C---:B------:R-:W-:Y:S01]  /*79a0*/  IADD3 R21, R57.reuse, 0x8, RZ ;  /* 0x0000000839157810 */ /* 0x040fe20007ffe0ff */
[C---:B-1----:R-:W-:Y:S01]  /*79b0*/  FFMA.FTZ R62, R120.reuse, R32, R29 ;  /* 0x00000020783e7223 */ /* 0x042fe2000001001d */
[-C--:B------:R-:W-:Y:S01]  /*79c0*/  IMNMX R2, R57, R52.reuse, PT ;  /* 0x0000003439027217 */ /* 0x080fe20003800200 */
[C---:B---3--:R-:W-:Y:S01]  /*79d0*/  FFMA.FTZ R31, R120.reuse, R33, R31 ;  /* 0x00000021781f7223 */ /* 0x048fe2000001001f */
[----:B------:R-:W-:Y:S01]  /*79e0*/  IMNMX R68, R21, R52, PT ;  /* 0x0000003415447217 */ /* 0x000fe20003800200 */
[----:B------:R-:W-:Y:S01]  /*79f0*/  HMMA.16816.F32.BF16 R56, R8, R58, RZ ;  /* 0x0000003a0838723c */ /* 0x000fe200000418ff */
[----:B------:R-:W1:Y:S01]  /*7a00*/  LDSM.16.M88.4 R20, [R117+0x1c00] ;  /* 0x001c00007514783b */ /* 0x000e620000000200 */
[C---:B------:R-:W-:Y:S01]  /*7a10*/  FFMA.FTZ R12, R120.reuse, R63, R12 ;  /* 0x0000003f780c7223 */ /* 0x040fe2000001000c */
[C---:B------:R-:W-:Y:S01]  /*7a20*/  ISETP.GE.AND P2, PT, R71.reuse, R2, PT ;  /* 0x000000024700720c */ /* 0x040fe20003f46270 */
[C---:B------:R-:W-:Y:S01]  /*7a30*/  FFMA.FTZ R14, R120.reuse, R47, R14 ;  /* 0x0000002f780e7223 */ /* 0x040fe2000001000e */
[----:B------:R-:W-:Y:S01]  /*7a40*/  ISETP.GE.AND P0, PT, R71, R68, PT ;  /* 0x000000444700720c */ /* 0x000fe20003f06270 */
[C---:B------:R-:W-:Y:S01]  /*7a50*/  FFMA.FTZ R44, R120.reuse, R44, R15 ;  /* 0x0000002c782c7223 */ /* 0x040fe2000001000f */
[C---:B------:R-:W-:Y:S01]  /*7a60*/  ISETP.GE.AND P5, PT, R55.reuse, R2, PT ;  /* 0x000000023700720c */ /* 0x040fe20003fa6270 */
[----:B----4-:R-:W-:Y:S01]  /*7a70*/  HMMA.16816.F32.BF16 R16, R4, R24, R16 ;  /* 0x000000180410723c */ /* 0x010fe20000041810 */
[----:B------:R-:W-:Y:S01]  /*7a80*/  ISETP.GE.AND P3, PT, R55, R68, PT ;  /* 0x000000443700720c */ /* 0x000fe20003f66270 */
[C---:B--2---:R-:W-:Y:S01]  /*7a90*/  FFMA.FTZ R40, R120.reuse, R40, R13 ;  /* 0x0000002878287223 */ /* 0x044fe2000001000d */
[----:B------:R-:W-:Y:S01]  /*7aa0*/  IADD3 R55, R93, 0x21, RZ ;  /* 0x000000215d377810 */ /* 0x000fe20007ffe0ff */
[----:B------:R-:W-:Y:S01]  /*7ab0*/  FFMA.FTZ R30, R120, R39, R30 ;  /* 0x00000027781e7223 */ /* 0x000fe2000001001e */
[----:B------:R-:W-:Y:S01]  /*7ac0*/  FSEL R64, R12, -INF , !P2 ;  /* 0xff8000000c407808 */ /* 0x000fe20005000000 */
[----:B------:R-:W2:Y:S01]  /*7ad0*/  I2F R41, R61 ;  /* 0x0000003d00297306 */ /* 0x000ea20000201400 */
[----:B------:R-:W-:Y:S01]  /*7ae0*/  FSEL R95, R14, -INF , !P0 ;  /* 0xff8000000e5f7808 */ /* 0x000fe20004000000 */
[----:B------:R-:W-:Y:S01]  /*7af0*/  HMMA.16816.F32.BF16 R32, R8, R34, RZ ;  /* 0x000000220820723c */ /* 0x000fe200000418ff */
[----:B------:R-:W-:Y:S01]  /*7b00*/  ISETP.GE.AND P6, PT, R65, R2, PT ;  /* 0x000000024100720c */ /* 0x000fe20003fc6270 */
[----:B------:R-:W-:Y:S01]  /*7b10*/  LDSM.16.M88.4 R12, [R117+0x2000] ;  /* 0x00200000750c783b */ /* 0x000fe20000000200 */
[----:B------:R-:W-:Y:S01]  /*7b20*/  IADD3 R63, R93, 0x28, RZ ;  /* 0x000000285d3f7810 */ /* 0x000fe20007ffe0ff */
[----:B------:R-:W-:Y:S01]  /*7b30*/  FFMA.FTZ R48, R120, R69, R48 ;  /* 0x0000004578307223 */ /* 0x000fe20000010030 */
[----:B------:R-:W-:Y:S01]  /*7b40*/  FSEL R52, R37, -INF , !P6 ;  /* 0xff80000025347808 */ /* 0x000fe20007000000 */
[----:B------:R-:W3:Y:S01]  /*7b50*/  I2F R29, R55 ;  /* 0x00000037001d7306 */ /* 0x000ee20000201400 */
[----:B------:R-:W4:Y:S01]  /*7b60*/  LDSM.16.M88.4 R36, [R116+0xc00] ;  /* 0x000c00007424783b */ /* 0x000f220000000200 */
[----:B------:R-:W-:Y:S01]  /*7b70*/  HMMA.16816.F32.BF16 R56, R4, R26, R56 ;  /* 0x0000001a0438723c */ /* 0x000fe20000041838 */
[----:B------:R-:W-:-:S02]  /*7b80*/  FSEL R97, R31, -INF , !P3 ;  /* 0xff8000001f617808 */ /* 0x000fc40005800000 */
[----:B------:R-:W-:Y:S02]  /*7b90*/  IADD3 R47, R93, 0x1, RZ ;  /* 0x000000015d2f7810 */ /* 0x000fe40007ffe0ff */
[-C--:B------:R-:W-:Y:S01]  /*7ba0*/  ISETP.GE.AND P4, PT, R65, R68.reuse, PT ;  /* 0x000000444100720c */ /* 0x080fe20003f86270 */
[----:B------:R-:W5:Y:S01]  /*7bb0*/  I2F R28, R55 ;  /* 0x00000037001c7306 */ /* 0x000f620000201400 */
[C---:B------:R-:W-:Y:S01]  /*7bc0*/  ISETP.GE.AND P0, PT, R55.reuse, R68, PT ;  /* 0x000000443700720c */ /* 0x040fe20003f06270 */
[C---:B--2---:R-:W-:Y:S01]  /*7bd0*/  FFMA.FTZ R16, R120.reuse, R41, R16 ;  /* 0x0000002978107223 */ /* 0x044fe20000010010 */
[----:B------:R-:W-:Y:S01]  /*7be0*/  ISETP.GE.AND P2, PT, R55, R2, PT ;  /* 0x000000023700720c */ /* 0x000fe20003f46270 */
[----:B------:R-:W-:Y:S01]  /*7bf0*/  FFMA.FTZ R18, R120, R45, R18 ;  /* 0x0000002d78127223 */ /* 0x000fe20000010012 */
[----:B------:R-:W-:Y:S02]  /*7c00*/  FSEL R83, R30, -INF , !P4 ;  /* 0xff8000001e537808 */ /* 0x000fe40006000000 */
[----:B------:R-:W-:Y:S01]  /*7c10*/  ISETP.GE.AND P4, PT, R67, R68, PT ;  /* 0x000000444300720c */ /* 0x000fe20003f86270 */
[----:B------:R-:W2:Y:S01]  /*7c20*/  I2F R31, R63 ;  /* 0x0000003f001f7306 */ /* 0x000ea20000201400 */
[----:B---3--:R-:W-:Y:S01]  /*7c30*/  FFMA.FTZ R29, R120, R29, R19 ;  /* 0x0000001d781d7223 */ /* 0x008fe20000010013 */
[----:B------:R-:W-:Y:S01]  /*7c40*/  HMMA.16816.F32.BF16 R32, R4, R42, R32 ;  /* 0x0000002a0420723c */ /* 0x000fe20000041820 */
[----:B------:R-:W-:-:S02]  /*7c50*/  FSEL R62, R62, -INF , !P5 ;  /* 0xff8000003e3e7808 */ /* 0x000fc40006800000 */
[----:B------:R-:W-:Y:S02]  /*7c60*/  IADD3 R19, R93, 0x8, RZ ;  /* 0x000000085d137810 */ /* 0x000fe40007ffe0ff */
[----:B------:R-:W-:Y:S01]  /*7c70*/  ISETP.GE.AND P6, PT, R67, R2, PT ;  /* 0x000000024300720c */ /* 0x000fe20003fc6270 */
[C---:B-----5:R-:W-:Y:S01]  /*7c80*/  FFMA.FTZ R17, R120.reuse, R28, R17 ;  /* 0x0000001c78117223 */ /* 0x060fe20000010011 */
[----:B------:R-:W-:Y:S01]  /*7c90*/  FSEL R55, R29, -INF , !P0 ;  /* 0xff8000001d377808 */ /* 0x000fe20004000000 */
[----:B-1----:R-:W-:Y:S01]  /*7ca0*/  HMMA.16816.F32.BF16 R24, R8, R20, RZ ;  /* 0x000000140818723c */ /* 0x002fe200000418ff */
[----:B------:R-:W1:Y:S01]  /*7cb0*/  I2F R21, R63 ;  /* 0x0000003f00157306 */ /* 0x000e620000201400 */
[C---:B------:R-:W-:Y:S02]  /*7cc0*/  ISETP.GE.AND P5, PT, R61.reuse, R2, PT ;  /* 0x000000023d00720c */ /* 0x040fe40003fa6270 */
[-C--:B------:R-:W-:Y:S01]  /*7cd0*/  ISETP.GE.AND P3, PT, R61, R68.reuse, PT ;  /* 0x000000443d00720c */ /* 0x080fe20003f66270 */
[----:B--2---:R-:W-:Y:S01]  /*7ce0*/  FFMA.FTZ R56, R120, R31, R56 ;  /* 0x0000001f78387223 */ /* 0x004fe20000010038 */
[----:B------:R-:W-:Y:S01]  /*7cf0*/  FSEL R81, R44, -INF , !P4 ;  /* 0xff8000002c517808 */ /* 0x000fe20006000000 */
[----:B------:R-:W2:Y:S02]  /*7d00*/  LDSM.16.M88.4 R28, [R116+0x1000] ;  /* 0x00100000741c783b */ /* 0x000ea40000000200 */
[----:B------:R-:W3:Y:S01]  /*7d10*/  I2F R20, R47 ;  /* 0x0000002f00147306 */ /* 0x000ee20000201400 */
[----:B------:R-:W-:-:S02]  /*7d20*/  ISETP.GE.AND P4, PT, R63, R68, PT ;  /* 0x000000443f00720c */ /* 0x000fc40003f86270 */
[----:B------:R-:W-:Y:S02]  /*7d30*/  FSEL R74, R17, -INF , !P2 ;  /* 0xff800000114a7808 */ /* 0x000fe40005000000 */
[----:B------:R-:W-:Y:S02]  /*7d40*/  FSEL R72, R40, -INF , !P6 ;  /* 0xff80000028487808 */ /* 0x000fe40007000000 */
[----:B------:R-:W-:Y:S01]  /*7d50*/  FSEL R80, R16, -INF , !P5 ;  /* 0xff80000010507808 */ /* 0x000fe20006800000 */
[----:B-1----:R-:W-:Y:S01]  /*7d60*/  FFMA.FTZ R21, R120, R21, R58 ;  /* 0x0000001578157223 */ /* 0x002fe2000001003a */
[----:B------:R1:W5:Y:S01]  /*7d70*/  I2F R45, R19 ;  /* 0x00000013002d7306 */ /* 0x0003620000201400 */
[----:B------:R-:W-:Y:S02]  /*7d80*/  FSEL R85, R18, -INF , !P3 ;  /* 0xff80000012557808 */ /* 0x000fe40005800000 */
[C---:B------:R-:W-:Y:S02]  /*7d90*/  ISETP.GE.AND P2, PT, R19.reuse, R2, PT ;  /* 0x000000021300720c */ /* 0x040fe40003f46270 */
[----:B------:R-:W-:Y:S01]  /*7da0*/  ISETP.GE.AND P0, PT, R19, R68, PT ;  /* 0x000000441300720c */ /* 0x000fe20003f06270 */
[----:B----4-:R-:W-:Y:S01]  /*7db0*/  HMMA.16816.F32.BF16 R24, R4, R36, R24 ;  /* 0x000000240418723c */ /* 0x010fe20000041818 */
[----:B------:R-:W-:Y:S01]  /*7dc0*/  IADD3 R41, R93, 0x9, RZ ;  /* 0x000000095d297810 */ /* 0x000fe20007ffe0ff */
[C---:B---3--:R-:W-:Y:S01]  /*7dd0*/  FFMA.FTZ R49, R120.reuse, R20, R49 ;  /* 0x0000001478317223 */ /* 0x048fe20000010031 */
[----:B------:R-:W-:Y:S01]  /*7de0*/  ISETP.GE.AND P6, PT, R63, R2, PT ;  /* 0x000000023f00720c */ /* 0x000fe20003fc6270 */
[----:B------:R-:W-:Y:S01]  /*7df0*/  FFMA.FTZ R51, R120, R20, R51 ;  /* 0x0000001478337223 */ /* 0x000fe20000010033 */
[----:B------:R-:W-:Y:S01]  /*7e00*/  FSEL R65, R21, -INF , !P4 ;  /* 0xff80000015417808 */ /* 0x000fe20006000000 */
[----:B------:R3:W4:Y:S01]  /*7e10*/  I2F R44, R41 ;  /* 0x00000029002c7306 */ /* 0x0007220000201400 */
[----:B------:R-:W-:-:S02]  /*7e20*/  FSEL R56, R56, -INF , !P6 ;  /* 0xff80000038387808 */ /* 0x000fc40007000000 */
[C---:B------:R-:W-:Y:S01]  /*7e30*/  ISETP.GE.AND P6, PT, R41.reuse, R2, PT ;  /* 0x000000022900720c */ /* 0x040fe20003fc6270 */
[C---:B-1----:R-:W-:Y:S01]  /*7e40*/  HMMA.16816.F32.BF16 R16, R8.reuse, R22, RZ ;  /* 0x000000160810723c */ /* 0x042fe200000418ff */
[----:B------:R-:W1:Y:S01]  /*7e50*/  LDSM.16.M88.4 R20, [R117+0x2400] ;  /* 0x002400007514783b */ /* 0x000e620000000200 */
[----:B------:R-:W-:Y:S01]  /*7e60*/  ISETP.GE.AND P4, PT, R41, R68, PT ;  /* 0x000000442900720c */ /* 0x000fe20003f86270 */
[CC--:B-----5:R-:W-:Y:S01]  /*7e70*/  FFMA.FTZ R32, R120.reuse, R45.reuse, R32 ;  /* 0x0000002d78207223 */ /* 0x0e0fe20000010020 */
[C---:B------:R-:W-:Y:S01]  /*7e80*/  ISETP.GE.AND P5, PT, R47.reuse, R2, PT ;  /* 0x000000022f00720c */ /* 0x040fe20003fa6270 */
[C---:B------:R-:W-:Y:S01]  /*7e90*/  FFMA.FTZ R34, R120.reuse, R45, R34 ;  /* 0x0000002d78227223 */ /* 0x040fe20000010022 */
[----:B------:R-:W-:Y:S02]  /*7ea0*/  ISETP.GE.AND P3, PT, R47, R68, PT ;  /* 0x000000442f00720c */ /* 0x000fe40003f66270 */
[C---:B------:R-:W-:Y:S02]  /*7eb0*/  IADD3 R47, R93.reuse, 0x30, RZ ;  /* 0x000000305d2f7810 */ /* 0x040fe40007ffe0ff */
[----:B------:R-:W-:Y:S01]  /*7ec0*/  IADD3 R45, R93, 0x31, RZ ;  /* 0x000000315d2d7810 */ /* 0x000fe20007ffe0ff */
[----:B---3--:R-:W-:Y:S01]  /*7ed0*/  HMMA.16816.F32.BF16 R40, R8, R12, RZ ;  /* 0x0000000c0828723c */ /* 0x008fe200000418ff */
[----:B------:R-:W3:Y:S01]  /*7ee0*/  I2F R37, R47 ;  /* 0x0000002f00257306 */ /* 0x000ee20000201400 */
[-C--:B----4-:R-:W-:Y:S01]  /*7ef0*/  FFMA.FTZ R33, R120, R44.reuse, R33 ;  /* 0x0000002c78217223 */ /* 0x090fe20000010021 */
[----:B------:R-:W-:Y:S01]  /*7f00*/  FSEL R82, R32, -INF , !P2 ;  /* 0xff80000020527808 */ /* 0x000fe20005000000 */
[----:B------:R-:W-:Y:S01]  /*7f10*/  FFMA.FTZ R35, R120, R44, R35 ;  /* 0x0000002c78237223 */ /* 0x000fe20000010023 */
[----:B------:R-:W-:-:S02]  /*7f20*/  FSEL R129, R34, -INF , !P0 ;  /* 0xff80000022817808 */ /* 0x000fc40004000000 */
[----:B------:R-:W-:Y:S01]  /*7f30*/  FSEL R88, R33, -INF , !P6 ;  /* 0xff80000021587808 */ /* 0x000fe20007000000 */
[----:B------:R-:W-:Y:S01]  /*7f40*/  HMMA.16816.F32.BF16 R12, R8, R14, RZ ;  /* 0x0000000e080c723c */ /* 0x000fe200000418ff */
[----:B------:R4:W5:Y:S01]  /*7f50*/  I2F R36, R45 ;  /* 0x0000002d00247306 */ /* 0x0009620000201400 */
[----:B------:R-:W-:Y:S02]  /*7f60*/  FSEL R131, R35, -INF , !P4 ;  /* 0xff80000023837808 */ /* 0x000fe40006000000 */
[----:B------:R-:W1:Y:S01]  /*7f70*/  LDSM.16.M88.4 R32, [R116+0x1400] ;  /* 0x001400007420783b */ /* 0x000e620000000200 */
[----:B------:R-:W-:Y:S02]  /*7f80*/  FSEL R58, R49, -INF , !P5 ;  /* 0xff800000313a7808 */ /* 0x000fe40006800000 */
[----:B------:R-:W-:Y:S01]  /*7f90*/  FSEL R123, R51, -INF , !P3 ;  /* 0xff800000337b7808 */ /* 0x000fe20005800000 */
[----:B------:R-:W-:Y:S01]  /*7fa0*/  HMMA.16816.F32.BF16 R16, R4, R38, R16 ;  /* 0x000000260410723c */ /* 0x000fe20000041810 */
[C---:B------:R-:W-:Y:S01]  /*7fb0*/  ISETP.GE.AND P5, PT, R47.reuse, R2, PT ;  /* 0x000000022f00720c */ /* 0x040fe20003fa6270 */
[CC--:B---3--:R-:W-:Y:S01]  /*7fc0*/  FFMA.FTZ R24, R120.reuse, R37.reuse, R24 ;  /* 0x0000002578187223 */ /* 0x0c8fe20000010018 */
[----:B------:R-:W-:Y:S01]  /*7fd0*/  ISETP.GE.AND P3, PT, R47, R68, PT ;  /* 0x000000442f00720c */ /* 0x000fe20003f66270 */
[----:B------:R-:W-:Y:S01]  /*7fe0*/  FFMA.FTZ R26, R120, R37, R26 ;  /* 0x00000025781a7223 */ /* 0x000fe2000001001a */
[----:B------:R-:W-:-:S02]  /*7ff0*/  ISETP.GE.AND P2, PT, R45, R2, PT ;  /* 0x000000022d00720c */ /* 0x000fc40003f46270 */
[----:B------:R-:W-:Y:S01]  /*8000*/  ISETP.GE.AND P0, PT, R45, R68, PT ;  /* 0x000000442d00720c */ /* 0x000fe20003f06270 */
[C---:B--2---:R-:W-:Y:S01]  /*8010*/  HMMA.16816.F32.BF16 R40, R4.reuse, R28, R40 ;  /* 0x0000001c0428723c */ /* 0x044fe20000041828 */
[----:B----4-:R-:W2:Y:S01]  /*8020*/  LDSM.16.M88.4 R44, [R117+0x2800] ;  /* 0x00280000752c783b */ /* 0x010ea20000000200 */
[C---:B------:R-:W-:Y:S01]  /*8030*/  IADD3 R61, R93.reuse, 0x38, RZ ;  /* 0x000000385d3d7810 */ /* 0x040fe20007ffe0ff */
[CC--:B-----5:R-:W-:Y:S01]  /*8040*/  FFMA.FTZ R25, R120.reuse, R36.reuse, R25 ;  /* 0x0000002478197223 */ /* 0x0e0fe20000010019 */
[C---:B------:R-:W-:Y:S01]  /*8050*/  IADD3 R51, R93.reuse, 0x39, RZ ;  /* 0x000000395d337810 */ /* 0x040fe20007ffe0ff */
[----:B------:R-:W-:Y:S01]  /*8060*/  FFMA.FTZ R27, R120, R36, R27 ;  /* 0x00000024781b7223 */ /* 0x000fe2000001001b */
[----:B------:R-:W3:Y:S01]  /*8070*/  I2F R49, R61 ;  /* 0x0000003d00317306 */ /* 0x000ee20000201400 */
[----:B------:R-:W-:Y:S01]  /*8080*/  IADD3 R29, R93, 0x40, RZ ;  /* 0x000000405d1d7810 */ /* 0x000fe20007ffe0ff */
[----:B------:R-:W-:Y:S01]  /*8090*/  HMMA.16816.F32.BF16 R12, R4, R30, R12 ;  /* 0x0000001e040c723c */ /* 0x000fe2000004180c */
[----:B------:R-:W-:-:S02]  /*80a0*/  FSEL R86, R24, -INF , !P5 ;  /* 0xff80000018567808 */ /* 0x000fc40006800000 */
[----:B------:R-:W-:Y:S02]  /*80b0*/  FSEL R99, R26, -INF , !P3 ;  /* 0xff8000001a637808 */ /* 0x000fe40005800000 */
[----:B------:R-:W-:Y:S01]  /*80c0*/  FSEL R90, R25, -INF , !P2 ;  /* 0xff800000195a7808 */ /* 0x000fe20005000000 */
[----:B------:R4:W5:Y:S01]  /*80d0*/  I2F R37, R51 ;  /* 0x0000003300257306 */ /* 0x0009620000201400 */
[----:B------:R-:W-:Y:S02]  /*80e0*/  FSEL R91, R27, -INF , !P0 ;  /* 0xff8000001b5b7808 */ /* 0x000fe40004000000 */
[C---:B-1----:R-:W-:Y:S01]  /*80f0*/  HMMA.16816.F32.BF16 R24, R8.reuse, R20, RZ ;  /* 0x000000140818723c */ /* 0x042fe200000418ff */
[C---:B------:R-:W-:Y:S02]  /*8100*/  ISETP.GE.AND P5, PT, R51.reuse, R2, PT ;  /* 0x000000023300720c */ /* 0x040fe40003fa6270 */
[----:B------:R-:W-:Y:S02]  /*8110*/  ISETP.GE.AND P3, PT, R51, R68, PT ;  /* 0x000000443300720c */ /* 0x000fe40003f66270 */
[----:B------:R-:W1:Y:S01]  /*8120*/  I2F R39, R29 ;  /* 0x0000001d00277306 */ /* 0x000e620000201400 */
[CC--:B---3--:R-:W-:Y:S01]  /*8130*/  FFMA.FTZ R16, R120.reuse, R49.reuse, R16 ;  /* 0x0000003178107223 */ /* 0x0c8fe20000010010 */
[C---:B------:R-:W-:Y:S01]  /*8140*/  ISETP.GE.AND P6, PT, R61.reuse, R2, PT ;  /* 0x000000023d00720c */ /* 0x040fe20003fc6270 */
[----:B------:R-:W-:Y:S01]  /*8150*/  FFMA.FTZ R18, R120, R49, R18 ;  /* 0x0000003178127223 */ /* 0x000fe20000010012 */
[----:B------:R-:W-:Y:S01]  /*8160*/  ISETP.GE.AND P4, PT, R61, R68, PT ;  /* 0x000000443d00720c */ /* 0x000fe20003f86270 */
[----:B------:R-:W-:Y:S01]  /*8170*/  HMMA.16816.F32.BF16 R20, R8, R22, RZ ;  /* 0x000000160814723c */ /* 0x000fe200000418ff */
[----:B------:R-:W-:-:S02]  /*8180*/  IADD3 R63, R93, 0x48, RZ ;  /* 0x000000485d3f7810 */ /* 0x000fc40007ffe0ff */
[C---:B----4-:R-:W-:Y:S01]  /*8190*/  IADD3 R51, R93.reuse, 0x41, RZ ;  /* 0x000000415d337810 */ /* 0x050fe20007ffe0ff */
[CC--:B-----5:R-:W-:Y:S01]  /*81a0*/  FFMA.FTZ R17, R120.reuse, R37.reuse, R17 ;  /* 0x0000002578117223 */ /* 0x0e0fe20000010011 */
[----:B------:R-:W-:Y:S01]  /*81b0*/  IADD3 R61, R93, 0x49, RZ ;  /* 0x000000495d3d7810 */ /* 0x000fe20007ffe0ff */
[----:B------:R-:W-:Y:S01]  /*81c0*/  FFMA.FTZ R19, R120, R37, R19 ;  /* 0x0000002578137223 */ /* 0x000fe20000010013 */
[----:B------:R-:W-:Y:S01]  /*81d0*/  FSEL R92, R16, -INF , !P6 ;  /* 0xff800000105c7808 */ /* 0x000fe20007000000 */
[----:B------:R-:W3:Y:S01]  /*81e0*/  I2F R49, R51 ;  /* 0x0000003300317306 */ /* 0x000ee20000201400 */
[----:B------:R-:W-:Y:S01]  /*81f0*/  FSEL R87, R18, -INF , !P4 ;  /* 0xff80000012577808 */ /* 0x000fe20006000000 */
[CC--:B-1----:R-:W-:Y:S01]  /*8200*/  FFMA.FTZ R96, R120.reuse, R39.reuse, R40 ;  /* 0x0000002778607223 */ /* 0x0c2fe20000010028 */
[C---:B------:R-:W-:Y:S01]  /*8210*/  ISETP.GE.AND P6, PT, R51.reuse, R2, PT ;  /* 0x000000023300720c */ /* 0x040fe20003fc6270 */
[----:B------:R-:W-:Y:S01]  /*8220*/  FFMA.FTZ R42, R120, R39, R42 ;  /* 0x00000027782a7223 */ /* 0x000fe2000001002a */
[----:B------:R-:W-:Y:S01]  /*8230*/  ISETP.GE.AND P4, PT, R51, R68, PT ;  /* 0x000000443300720c */ /* 0x000fe20003f86270 */
[----:B------:R-:W-:Y:S01]  /*8240*/  LDSM.16.M88.4 R36, [R117+0x2c00] ;  /* 0x002c00007524783b */ /* 0x000fe20000000200 */
[C---:B------:R-:W-:Y:S01]  /*8250*/  ISETP.GE.AND P2, PT, R29.reuse, R2, PT ;  /* 0x000000021d00720c */ /* 0x040fe20003f46270 */
[----:B------:R1:W4:Y:S01]  /*8260*/  I2F R51, R63 ;  /* 0x0000003f00337306 */ /* 0x0003220000201400 */
[----:B------:R-:W-:Y:S01]  /*8270*/  ISETP.GE.AND P0, PT, R29, R68, PT ;  /* 0x000000441d00720c */ /* 0x000fe20003f06270 */
[----:B------:R-:W-:Y:S01]  /*8280*/  HMMA.16816.F32.BF16 R24, R4, R32, R24 ;  /* 0x000000200418723c */ /* 0x000fe20000041818 */
[----:B------:R-:W5:Y:S01]  /*8290*/  LDSM.16.M88.4 R28, [R116+0x1800] ;  /* 0x00180000741c783b */ /* 0x000f620000000200 */
[----:B------:R-:W-:-:S02]  /*82a0*/  FSEL R94, R17, -INF , !P5 ;  /* 0xff800000115e7808 */ /* 0x000fc40006800000 */
[----:B------:R-:W-:Y:S02]  /*82b0*/  FSEL R79, R19, -INF , !P3 ;  /* 0xff800000134f7808 */ /* 0x000fe40005800000 */
[----:B------:R-:W4:Y:S01]  /*82c0*/  I2F R40, R61 ;  /* 0x0000003d00287306 */ /* 0x000f220000201400 */
[----:B------:R-:W-:Y:S01]  /*82d0*/  FSEL R75, R42, -INF , !P0 ;  /* 0xff8000002a4b7808 */ /* 0x000fe20004000000 */
[----:B--2---:R-:W-:Y:S01]  /*82e0*/  HMMA.16816.F32.BF16 R16, R8, R44, RZ ;  /* 0x0000002c0810723c */ /* 0x004fe200000418ff */
[C---:B------:R-:W-:Y:S01]  /*82f0*/  ISETP.GE.AND P5, PT, R63.reuse, R2, PT ;  /* 0x000000023f00720c */ /* 0x040fe20003fa6270 */
[-C--:B---3--:R-:W-:Y:S01]  /*8300*/  FFMA.FTZ R42, R120, R49.reuse, R41 ;  /* 0x00000031782a7223 */ /* 0x088fe20000010029 */
[----:B------:R-:W-:Y:S02]  /*8310*/  ISETP.GE.AND P3, PT, R63, R68, PT ;  /* 0x000000443f00720c */ /* 0x000fe40003f66270 */
[----:B------:R-:W-:Y:S01]  /*8320*/  FSEL R96, R96, -INF , !P2 ;  /* 0xff80000060607808 */ /* 0x000fe20005000000 */
[C---:B-1----:R-:W-:Y:S01]  /*8330*/  FFMA.FTZ R63, R120.reuse, R49, R43 ;  /* 0x00000031783f7223 */ /* 0x042fe2000001002b */
[----:B------:R-:W-:Y:S01]  /*8340*/  IADD3 R45, R93, 0x50, RZ ;  /* 0x000000505d2d7810 */ /* 0x000fe20007ffe0ff */
[CC--:B----4-:R-:W-:Y:S01]  /*8350*/  FFMA.FTZ R12, R120.reuse, R51.reuse, R12 ;  /* 0x00000033780c7223 */ /* 0x0d0fe2000001000c */
[C---:B------:R-:W-:Y:S01]  /*8360*/  ISETP.GE.AND P2, PT, R61.reuse, R2, PT ;  /* 0x000000023d00720c */ /* 0x040fe20003f46270 */
[C---:B------:R-:W-:Y:S01]  /*8370*/  FFMA.FTZ R14, R120.reuse, R51, R14 ;  /* 0x00000033780e7223 */ /* 0x040fe2000001000e */
[----:B------:R-:W1:Y:S01]  /*8380*/  I2F R41, R45 ;  /* 0x0000002d00297306 */ /* 0x000e620000201400 */
[----:B------:R-:W-:Y:S01]  /*8390*/  ISETP.GE.AND P0, PT, R61, R68, PT ;  /* 0x000000443d00720c */ /* 0x000fe20003f06270 */
[----:B------:R-:W-:Y:S01]  /*83a0*/  HMMA.16816.F32.BF16 R20, R4, R34, R20 ;  /* 0x000000220414723c */ /* 0x000fe20000041814 */
[CC--:B------:R-:W-:Y:S01]  /*83b0*/  FFMA.FTZ R13, R120.reuse, R40.reuse, R13 ;  /* 0x00000028780d7223 */ /* 0x0c0fe2000001000d */
[----:B------:R-:W-:Y:S01]  /*83c0*/  IADD3 R43, R93, 0x51, RZ ;  /* 0x000000515d2b7810 */ /* 0x000fe20007ffe0ff */
[----:B------:R-:W-:Y:S01]  /*83d0*/  FFMA.FTZ R15, R120, R40, R15 ;  /* 0x00000028780f7223 */ /* 0x000fe2000001000f */
[----:B------:R-:W-:-:S02]  /*83e0*/  FSEL R98, R12, -INF , !P5 ;  /* 0xff8000000c627808 */ /* 0x000fc40006800000 */
[----:B------:R-:W2:Y:S01]  /*83f0*/  I2F R33, R43 ;  /* 0x0000002b00217306 */ /* 0x000ea20000201400 */
[----:B------:R-:W-:Y:S02]  /*8400*/  FSEL R73, R14, -INF , !P3 ;  /* 0xff8000000e497808 */ /* 0x000fe40005800000 */
[----:B------:R-:W-:Y:S02]  /*8410*/  FSEL R124, R13, -INF , !P2 ;  /* 0xff8000000d7c7808 */ /* 0x000fe40005000000 */
[----:B------:R-:W-:Y:S02]  /*8420*/  FSEL R89, R15, -INF , !P0 ;  /* 0xff8000000f597808 */ /* 0x000fe40004000000 */
[----:B------:R-:W3:Y:S01]  /*8430*/  LDSM.16.M88.4 R12, [R116+0x1c00] ;  /* 0x001c0000740c783b */ /* 0x000ee20000000200 */
[----:B------:R-:W-:Y:S01]  /*8440*/  FSEL R32, R42, -INF , !P6 ;  /* 0xff8000002a207808 */ /* 0x000fe20007000000 */
[CC--:B-1----:R-:W-:Y:S01]  /*8450*/  FFMA.FTZ R24, R120.reuse, R41.reuse, R24 ;  /* 0x0000002978187223 */ /* 0x0c2fe20000010018 */
[----:B------:R-:W-:Y:S01]  /*8460*/  FSEL R63, R63, -INF , !P4 ;  /* 0xff8000003f3f7808 */ /* 0x000fe20006000000 */
[----:B------:R-:W-:Y:S01]  /*8470*/  FFMA.FTZ R26, R120, R41, R26 ;  /* 0x00000029781a7223 */ /* 0x000fe2000001001a */
[----:B------:R-:W-:Y:S01]  /*8480*/  ISETP.GE.AND P6, PT, R45, R2, PT ;  /* 0x000000022d00720c */ /* 0x000fe20003fc6270 */
[----:B------:R-:W-:-:S04]  /*8490*/  DEPBAR.LE SB0, 0x0 ;  /* 0x000080000000791a */ /* 0x000fc80000000000 */
[----:B------:R-:W-:Y:S01]  /*84a0*/  BAR.SYNC.DEFER_BLOCKING 0x0 ;  /* 0x0000000000007b1d */ /* 0x000fe20000010000 */
[----:B------:R-:W-:Y:S01]  /*84b0*/  ISETP.GE.AND P4, PT, R45, R68, PT ;  /* 0x000000442d00720c */ /* 0x000fe20003f86270 */
[CC--:B--2---:R-:W-:Y:S01]  /*84c0*/  FFMA.FTZ R130, R120.reuse, R33.reuse, R25 ;  /* 0x0000002178827223 */ /* 0x0c4fe20000010019 */
[----:B------:R-:W-:Y:S01]  /*84d0*/  IADD3 R45, R93, 0x58, RZ ;  /* 0x000000585d2d7810 */ /* 0x000fe20007ffe0ff */
[----:B-----5:R-:W-:Y:S01]  /*84e0*/  HMMA.16816.F32.BF16 R16, R4, R28, R16 ;  /* 0x0000001c0410723c */ /* 0x020fe20000041810 */
[C---:B------:R-:W-:Y:S02]  /*84f0*/  ISETP.GE.AND P5, PT, R43.reuse, R2, PT ;  /* 0x000000022b00720c */ /* 0x040fe40003fa6270 */
[----:B------:R-:W-:Y:S01]  /*8500*/  ISETP.GE.AND P3, PT, R43, R68, PT ;  /* 0x000000442b00720c */ /* 0x000fe20003f66270 */
[----:B------:R-:W1:Y:S01]  /*8510*/  I2F R35, R45 ;  /* 0x0000002d00237306 */ /* 0x000e620000201400 */
[C---:B------:R-:W-:Y:S01]  /*8520*/  ISETP.GE.AND P2, PT, R45.reuse, R2, PT ;  /* 0x000000022d00720c */ /* 0x040fe20003f46270 */
[----:B------:R-:W-:Y:S01]  /*8530*/  FFMA.FTZ R43, R120, R33, R27 ;  /* 0x00000021782b7223 */ /* 0x000fe2000001001b */
[----:B------:R-:W-:-:S02]  /*8540*/  ISETP.GE.AND P0, PT, R45, R68, PT ;  /* 0x000000442d00720c */ /* 0x000fc40003f06270 */
[----:B------:R-:W-:Y:S02]  /*8550*/  FSEL R128, R24, -INF , !P6 ;  /* 0xff80000018807808 */ /* 0x000fe40007000000 */
[----:B------:R-:W-:Y:S02]  /*8560*/  FSEL R71, R26, -INF , !P4 ;  /* 0xff8000001a477808 */ /* 0x000fe40006000000 */
[C---:B------:R-:W-:Y:S01]  /*8570*/  HMMA.16816.F32.BF16 R24, R8.reuse, R36, RZ ;  /* 0x000000240818723c */ /* 0x040fe200000418ff */
[C---:B------:R-:W-:Y:S02]  /*8580*/  IADD3 R29, R93.reuse, 0x59, RZ ;  /* 0x000000595d1d7810 */ /* 0x040fe40007ffe0ff */
[----:B------:R-:W-:Y:S02]  /*8590*/  IADD3 R41, R93, 0x60, RZ ;  /* 0x000000605d297810 */ /* 0x000fe40007ffe0ff */
[----:B------:R-:W2:Y:S01]  /*85a0*/  I2F R28, R29 ;  /* 0x0000001d001c7306 */ /* 0x000ea20000201400 */
[C---:B------:R-:W-:Y:S01]  /*85b0*/  ISETP.GE.AND P6, PT, R29.reuse, R2, PT ;  /* 0x000000021d00720c */ /* 0x040fe20003fc6270 */
[CC--:B-1----:R-:W-:Y:S01]  /*85c0*/  FFMA.FTZ R61, R120.reuse, R35.reuse, R22 ;  /* 0x00000023783d7223 */ /* 0x0c2fe20000010016 */
[----:B------:R-:W-:Y:S01]  /*85d0*/  HMMA.16816.F32.BF16 R44, R8, R46, RZ ;  /* 0x0000002e082c723c */ /* 0x000fe200000418ff */
[----:B------:R-:W-:Y:S01]  /*85e0*/  ISETP.GE.AND P4, PT, R29, R68, PT ;  /* 0x000000441d00720c */ /* 0x000fe20003f86270 */
[----:B------:R-:W-:Y:S01]  /*85f0*/  FFMA.FTZ R20, R120, R35, R20 ;  /* 0x0000002378147223 */ /* 0x000fe20000010014 */
[----:B------:R-:W-:-:S02]  /*8600*/  IADD3 R33, R93, 0x61, RZ ;  /* 0x000000615d217810 */ /* 0x000fc40007ffe0ff */
[----:B------:R-:W1:Y:S01]  /*8610*/  I2F R29, R41 ;  /* 0x00000029001d7306 */ /* 0x000e620000201400 */
[----:B------:R-:W-:Y:S02]  /*8620*/  FSEL R130, R130, -INF , !P5 ;  /* 0xff80000082827808 */ /* 0x000fe40006800000 */
[----:B------:R-:W-:Y:S01]  /*8630*/  HMMA.16816.F32.BF16 R8, R8, R38, RZ ;  /* 0x000000260808723c */ /* 0x000fe200000418ff */
[----:B------:R-:W-:Y:S02]  /*8640*/  ISETP.GE.AND P5, PT, R41, R2, PT ;  /* 0x000000022900720c */ /* 0x000fe40003fa6270 */
[----:B------:R-:W-:Y:S01]  /*8650*/  IADD3 R35, R93, 0x68, RZ ;  /* 0x000000685d237810 */ /* 0x000fe20007ffe0ff */
[-C--:B--2---:R-:W-:Y:S01]  /*8660*/  FFMA.FTZ R23, R120, R28.reuse, R23 ;  /* 0x0000001c78177223 */ /* 0x084fe20000010017 */
[----:B------:R-:W2:Y:S01]  /*8670*/  I2F R22, R33 ;  /* 0x0000002100167306 */ /* 0x000ea20000201400 */
[----:B------:R-:W-:Y:S02]  /*8680*/  FSEL R43, R43, -INF , !P3 ;  /* 0xff8000002b2b7808 */ /* 0x000fe40005800000 */
[----:B---3--:R-:W-:Y:S01]  /*8690*/  HMMA.16816.F32.BF16 R24, R4, R12, R24 ;  /* 0x0000000c0418723c */ /* 0x008fe20000041818 */
[----:B------:R-:W-:Y:S01]  /*86a0*/  FSEL R20, R20, -INF , !P2 ;  /* 0xff80000014147808 */ /* 0x000fe20005000000 */
[C---:B------:R-:W-:Y:S01]  /*86b0*/  FFMA.FTZ R132, R120.reuse, R28, R21 ;  /* 0x0000001c78847223 */ /* 0x040fe20000010015 */
[----:B------:R-:W-:Y:S01]  /*86c0*/  FSEL R77, R23, -INF , !P4 ;  /* 0xff800000174d7808 */ /* 0x000fe20006000000 */
[CC--:B-1----:R-:W-:Y:S01]  /*86d0*/  FFMA.FTZ R16, R120.reuse, R29.reuse, R16 ;  /* 0x0000001d78107223 */ /* 0x0c2fe20000010010 */
[----:B------:R-:W-:Y:S01]  /*86e0*/  FSEL R61, R61, -INF , !P0 ;  /* 0xff8000003d3d7808 */ /* 0x000fe20004000000 */
[----:B------:R-:W-:-:S02]  /*86f0*/  FFMA.FTZ R51, R120, R29, R18 ;  /* 0x0000001d78337223 */ /* 0x000fc40000010012 */
[C---:B------:R-:W-:Y:S01]  /*8700*/  HMMA.16816.F32.BF16 R44, R4.reuse, R30, R44 ;  /* 0x0000001e042c723c */ /* 0x040fe2000004182c */
[----:B------:R-:W-:Y:S01]  /*8710*/  IADD3 R29, R93, 0x70, RZ ;  /* 0x000000705d1d7810 */ /* 0x000fe20007ffe0ff */
[----:B------:R-:W1:Y:S01]  /*8720*/  I2F R21, R35 ;  /* 0x0000002300157306 */ /* 0x000e620000201400 */
[----:B------:R-:W-:Y:S02]  /*8730*/  FSEL R18, R16, -INF , !P5 ;  /* 0xff80000010127808 */ /* 0x000fe40006800000 */
[----:B------:R-:W-:Y:S01]  /*8740*/  ISETP.GE.AND P3, PT, R41, R68, PT ;  /* 0x000000442900720c */ /* 0x000fe20003f66270 */
[CC--:B--2---:R-:W-:Y:S01]  /*8750*/  FFMA.FTZ R16, R120.reuse, R22.reuse, R17 ;  /* 0x0000001678107223 */ /* 0x0c4fe20000010011 */
[----:B------:R-:W-:Y:S01]  /*8760*/  IADD3 R31, R93, 0x69, RZ ;  /* 0x000000695d1f7810 */ /* 0x000fe20007ffe0ff */
[----:B------:R-:W-:Y:S01]  /*8770*/  HMMA.16816.F32.BF16 R8, R4, R14, R8 ;  /* 0x0000000e0408723c */ /* 0x000fe20000041808 */
[----:B------:R-:W-:Y:S01]  /*8780*/  FFMA.FTZ R19, R120, R22, R19 ;  /* 0x0000001678137223 */ /* 0x000fe20000010013 */
[----:B------:R-:W2:Y:S01]  /*8790*/  I2F R13, R29 ;  /* 0x0000001d000d7306 */ /* 0x000ea20000201400 */
[----:B------:R-:W-:-:S02]  /*87a0*/  ISETP.GE.AND P2, PT, R33, R2, PT ;  /* 0x000000022100720c */ /* 0x000fc40003f46270 */
[----:B------:R-:W-:Y:S02]  /*87b0*/  ISETP.GE.AND P0, PT, R33, R68, PT ;  /* 0x000000442100720c */ /* 0x000fe40003f06270 */
[C---:B------:R-:W-:Y:S02]  /*87c0*/  IADD3 R7, R93.reuse, 0x79, RZ ;  /* 0x000000795d077810 */ /* 0x040fe40007ffe0ff */
[C---:B------:R-:W-:Y:S01]  /*87d0*/  IADD3 R17, R93.reuse, 0x71, RZ ;  /* 0x000000715d117810 */ /* 0x040fe20007ffe0ff */
[----:B------:R-:W3:Y:S01]  /*87e0*/  I2F R23, R31 ;  /* 0x0000001f00177306 */ /* 0x000ee20000201400 */
[----:B------:R-:W-:Y:S02]  /*87f0*/  IADD3 R5, R93, 0x78, RZ ;  /* 0x000000785d057810 */ /* 0x000fe40007ffe0ff */
[----:B------:R-:W-:Y:S02]  /*8800*/  ISETP.GE.AND P5, PT, R31, R2, PT ;  /* 0x000000021f00720c */ /* 0x000fe40003fa6270 */
[----:B------:R-:W-:Y:S01]  /*8810*/  FSEL R51, R51, -INF , !P3 ;  /* 0xff80000033337808 */ /* 0x000fe20005800000 */
[----:B-1----:R-:W-:Y:S01]  /*8820*/  FFMA.FTZ R44, R120, R21, R44 ;  /* 0x00000015782c7223 */ /* 0x002fe2000001002c */
[----:B------:R-:W-:Y:S01]  /*8830*/  FSEL R16, R16, -INF , !P2 ;  /* 0xff80000010107808 */ /* 0x000fe20005000000 */
[----:B------:R-:W1:Y:S01]  /*8840*/  I2F R6, R7 ;  /* 0x0000000700067306 */ /* 0x000e620000201400 */
[----:B------:R-:W-:Y:S01]  /*8850*/  FSEL R49, R19, -INF , !P0 ;  /* 0xff80000013317808 */ /* 0x000fe20004000000 */
[CC--:B--2---:R-:W-:Y:S01]  /*8860*/  FFMA.FTZ R24, R120.reuse, R13.reuse, R24 ;  /* 0x0000000d78187223 */ /* 0x0c4fe20000010018 */
[----:B------:R-:W-:Y:S01]  /*8870*/  ISETP.GE.AND P3, PT, R31, R68, PT ;  /* 0x000000441f00720c */ /* 0x000fe20003f66270 */
[C---:B------:R-:W-:Y:S01]  /*8880*/  FFMA.FTZ R26, R120.reuse, R13, R26 ;  /* 0x0000000d781a7223 */ /* 0x040fe2000001001a */
[C---:B------:R-:W-:Y:S01]  /*8890*/  ISETP.GE.AND P2, PT, R29.reuse, R2, PT ;  /* 0x000000021d00720c */ /* 0x040fe20003f46270 */
[C---:B------:R-:W-:Y:S01]  /*88a0*/  FFMA.FTZ R46, R120.reuse, R21, R46 ;  /* 0x00000015782e7223 */ /* 0x040fe2000001002e */
[----:B------:R-:W-:Y:S01]  /*88b0*/  ISETP.GE.AND P0, PT, R29, R68, PT ;  /* 0x000000441d00720c */ /* 0x000fe20003f06270 */
[CC--:B---3--:R-:W-:Y:S01]  /*88c0*/  FFMA.FTZ R45, R120.reuse, R23.reuse, R45 ;  /* 0x00000017782d7223 */ /* 0x0c8fe2000001002d */
[----:B------:R-:W2:Y:S01]  /*88d0*/  I2F R4, R17 ;  /* 0x0000001100047306 */ /* 0x000ea20000201400 */
[----:B------:R-:W-:Y:S01]  /*88e0*/  FFMA.FTZ R47, R120, R23, R47 ;  /* 0x00000017782f7223 */ /* 0x000fe2000001002f */
[----:B------:R-:W-:-:S02]  /*88f0*/  IADD3 R13, R93, 0x29, RZ ;  /* 0x000000295d0d7810 */ /* 0x000fc40007ffe0ff */
[----:B------:R-:W-:Y:S02]  /*8900*/  FSEL R78, R45, -INF , !P5 ;  /* 0xff8000002d4e7808 */ /* 0x000fe40006800000 */
[----:B------:R-:W-:Y:S01]  /*8910*/  FSEL R45, R47, -INF , !P3 ;  /* 0xff8000002f2d7808 */ /* 0x000fe20005800000 */
[-C--:B-1----:R-:W-:Y:S01]  /*8920*/  FFMA.FTZ R9, R120, R6.reuse, R9 ;  /* 0x0000000678097223 */ /* 0x082fe20000010009 */
[----:B------:R-:W1:Y:S01]  /*8930*/  I2F R15, R5 ;  /* 0x00000005000f7306 */ /* 0x000e620000201400 */
[----:B------:R-:W-:Y:S01]  /*8940*/  FSEL R76, R24, -INF , !P2 ;  /* 0xff800000184c7808 */ /* 0x000fe20005000000 */
[----:B------:R-:W-:Y:S01]  /*8950*/  FFMA.FTZ R11, R120, R6, R11 ;  /* 0x00000006780b7223 */ /* 0x000fe2000001000b */
[----:B------:R-:W-:Y:S02]  /*8960*/  FSEL R37, R26, -INF , !P0 ;  /* 0xff8000001a257808 */ /* 0x000fe40004000000 */
[C---:B------:R-:W-:Y:S02]  /*8970*/  ISETP.GE.AND P5, PT, R5.reuse, R2, PT ;  /* 0x000000020500720c */ /* 0x040fe40003fa6270 */
[----:B------:R-:W-:Y:S01]  /*8980*/  ISETP.GE.AND P3, PT, R5, R68, PT ;  /* 0x000000440500720c */ /* 0x000fe20003f66270 */
[C---:B--2---:R-:W-:Y:S01]  /*8990*/  FFMA.FTZ R25, R120.reuse, R4, R25 ;  /* 0x0000000478197223 */ /* 0x044fe20000010019 */
[C---:B------:R-:W-:Y:S01]  /*89a0*/  ISETP.GE.AND P2, PT, R7.reuse, R2, PT ;  /* 0x000000020700720c */ /* 0x040fe20003f46270 */
[----:B------:R-:W2:Y:S01]  /*89b0*/  I2F R5, R13 ;  /* 0x0000000d00057306 */ /* 0x000ea20000201400 */
[----:B------:R-:W-:Y:S01]  /*89c0*/  ISETP.GE.AND P0, PT, R7, R68, PT ;  /* 0x000000440700720c */ /* 0x000fe20003f06270 */
[C---:B------:R-:W-:Y:S01]  /*89d0*/  FFMA.FTZ R27, R120.reuse, R4, R27 ;  /* 0x00000004781b7223 */ /* 0x040fe2000001001b */
[----:B------:R-:W-:Y:S01]  /*89e0*/  FSEL R42, R9, -INF , !P2 ;  /* 0xff800000092a7808 */ /* 0x000fe20005000000 */
[----:B------:R-:W-:Y:S01]  /*89f0*/  FFMA.FTZ R4, R120, R69, R50 ;  /* 0x0000004578047223 */ /* 0x000fe20000010032 */
[----:B------:R-:W-:Y:S01]  /*8a00*/  FSEL R132, R132, -INF , !P6 ;  /* 0xff80000084847808 */ /* 0x000fe20007000000 */
[CC--:B-1----:R-:W-:Y:S01]  /*8a10*/  FFMA.FTZ R8, R120.reuse, R15.reuse, R8 ;  /* 0x0000000f78087223 */ /* 0x0c2fe20000010008 */
[----:B------:R-:W-:Y:S01]  /*8a20*/  ISETP.GT.AND P2, PT, R125, R126, PT ;  /* 0x0000007e7d00720c */ /* 0x000fe20003f44270 */
[----:B------:R-:W1:Y:S01]  /*8a30*/  I2F R7, R13 ;  /* 0x0000000d00077306 */ /* 0x000e620000201400 */
[C---:B------:R-:W-:Y:S01]  /*8a40*/  ISETP.GE.AND P6, PT, R35.reuse, R2, PT ;  /* 0x000000022300720c */ /* 0x040fe20003fc6270 */
[----:B------:R-:W-:Y:S01]  /*8a50*/  FFMA.FTZ R10, R120, R15, R10 ;  /* 0x0000000f780a7223 */ /* 0x000fe2000001000a */
[----:B------:R-:W-:-:S02]  /*8a60*/  ISETP.GE.AND P4, PT, R35, R68, PT ;  /* 0x000000442300720c */ /* 0x000fc40003f86270 */
[----:B------:R-:W-:Y:S02]  /*8a70*/  FSEL R84, R44, -INF , !P6 ;  /* 0xff8000002c547808 */ /* 0x000fe40007000000 */
[----:B------:R-:W-:Y:S01]  /*8a80*/  FSEL R67, R46, -INF , !P4 ;  /* 0xff8000002e437808 */ /* 0x000fe20006000000 */
[C---:B--2---:R-:W-:Y:S01]  /*8a90*/  FFMA.FTZ R6, R120.reuse, R5, R57 ;  /* 0x0000000578067223 */ /* 0x044fe20000010039 */
[C---:B------:R-:W-:Y:S02]  /*8aa0*/  ISETP.GE.AND P6, PT, R17.reuse, R2, PT ;  /* 0x000000021100720c */ /* 0x040fe40003fc6270 */
[----:B------:R-:W-:Y:S02]  /*8ab0*/  ISETP.GE.AND P4, PT, R17, R68, PT ;  /* 0x000000441100720c */ /* 0x000fe40003f86270 */
[----:B------:R-:W-:Y:S02]  /*8ac0*/  FSEL R60, R25, -INF , !P6 ;  /* 0xff800000193c7808 */ /* 0x000fe40007000000 */
[----:B------:R-:W-:Y:S01]  /*8ad0*/  FSEL R31, R27, -INF , !P4 ;  /* 0xff8000001b1f7808 */ /* 0x000fe20006000000 */
[----:B-1----:R-:W-:Y:S01]  /*8ae0*/  FFMA.FTZ R7, R120, R7, R59 ;  /* 0x0000000778077223 */ /* 0x002fe2000001003b */
[----:B------:R-:W-:-:S02]  /*8af0*/  FSEL R40, R8, -INF , !P5 ;  /* 0xff80000008287808 */ /* 0x000fc40006800000 */
[----:B------:R-:W-:Y:S02]  /*8b00*/  FSEL R30, R10, -INF , !P3 ;  /* 0xff8000000a1e7808 */ /* 0x000fe40005800000 */
[C---:B------:R-:W-:Y:S02]  /*8b10*/  ISETP.GE.AND P6, PT, R93.reuse, R2, PT ;  /* 0x000000025d00720c */ /* 0x040fe40003fc6270 */
[----:B------:R-:W-:Y:S02]  /*8b20*/  ISETP.GE.AND P4, PT, R93, R68, PT ;  /* 0x000000445d00720c */ /* 0x000fe40003f86270 */
[C---:B------:R-:W-:Y:S02]  /*8b30*/  ISETP.GE.AND P5, PT, R13.reuse, R2, PT ;  /* 0x000000020d00720c */ /* 0x040fe40003fa6270 */
[----:B------:R-:W-:Y:S02]  /*8b40*/  ISETP.GE.AND P3, PT, R13, R68, PT ;  /* 0x000000440d00720c */ /* 0x000fe40003f66270 */
[----:B------:R-:W-:-:S02]  /*8b50*/  FSEL R29, R11, -INF , !P0 ;  /* 0xff8000000b1d7808 */ /* 0x000fc40004000000 */
[----:B------:R-:W-:Y:S02]  /*8b60*/  FSEL R5, R48, -INF , !P6 ;  /* 0xff80000030057808 */ /* 0x000fe40007000000 */
[----:B------:R-:W-:Y:S02]  /*8b70*/  FSEL R4, R4, -INF , !P4 ;  /* 0xff80000004047808 */ /* 0x000fe40006000000 */
[----:B------:R-:W-:Y:S02]  /*8b80*/  FSEL R6, R6, -INF , !P5 ;  /* 0xff80000006067808 */ /* 0x000fe40006800000 */
[----:B------:R-:W-:Y:S01]  /*8b90*/  FSEL R161, R7, -INF , !P3 ;  /* 0xff80000007a17808 */ /* 0x000fe20005800000 */
[----:B------:R-:W-:Y:S05]  /*8ba0*/  @!P2 BRA `(.L_x_5035) ;  /* 0x000007300000a947 */ /* 0x000fea0003800000 */
[----:B------:R-:W-:Y:S05]  /*8bb0*/  @!P1 BRA `(.L_x_5036) ;  /* 0x000003b000009947 */ /* 0x000fea0003800000 */
[----:B------:R-:W-:Y:S01]  /*8bc0*/  IABS R7, c[0x0][0x2d0] ;  /* 0x0000b40000077a13 */ /* 0x000fe20000000000 */
[----:B------:R-:W-:-:S03]  /*8bd0*/  IMAD.SHL.U32 R8, R125, 0x80, RZ ;  /* 0x000000807d087824 */ /* 0x000fc600078e00ff */
[----:B------:R-:W1:Y:S02]  /*8be0*/  I2F.RP R15, R7 ;  /* 0x00000007000f7306 */ /* 0x000e640000209400 */
        /* <DEDUP_REMOVED lines=56> */
.L_x_5036:
[----:B------:R-:W-:-:S05]  /*8f70*/  IMAD.MOV.U32 R11, RZ, RZ, c[0x0][0x198] ;  /* 0x00006600ff0b7624 */ /* 0x000fca00078e00ff */
[----:B------:R-:W-:-:S04]  /*8f80*/  LEA R11, -R11, RZ, 0x7 ;  /* 0x000000ff0b0b7211 */ /* 0x000fc800078e39ff */
[----:B------:R-:W-:Y:S02]  /*8f90*/  SHF.R.S32.HI R8, RZ, 0x1f, R11 ;  /* 0x0000001fff087819 */ /* 0x000fe4000001140b */
.L_x_5037:
        /* <DEDUP_REMOVED lines=48> */
.L_x_5039:
[----:B------:R-:W-:Y:S05]  /*92a0*/  BSYNC B0 ;  /* 0x0000000000007941 */ /* 0x000fea0003800000 */
.L_x_5038:
[----:B------:R-:W0:Y:S01]  /*92b0*/  LDGDEPBAR ;  /* 0x00000000000079af */ /* 0x000e220000000000 */
[----:B------:R-:W-:-:S04]  /*92c0*/  LEA R152, P0, R11, R152, 0x1 ;  /* 0x000000980b987211 */ /* 0x000fc800078008ff */
[----:B------:R-:W-:Y:S02]  /*92d0*/  LEA.HI.X R153, R11, R153, R8, 0x1, P0 ;  /* 0x000000990b997211 */ /* 0x000fe400000f0c08 */
.L_x_5035:
        /* <DEDUP_REMOVED lines=57> */
[----:B------:R-:W-:Y:S02]  /*9670*/  SHF.L.U32 R157, R157, 0x1, RZ ;  /* 0x000000019d9d7819 */ /* 0x000fe400000006ff */
[----:B------:R-:W-:Y:S02]  /*9680*/  FMNMX.FTZ R7, R40, R7, !PT ;  /* 0x0000000728077209 */ /* 0x000fe40007810000 */
[----:B------:R-:W-:Y:S01]  /*9690*/  IADD3 R156, R0, R157, RZ ;  /* 0x0000009d009c7210 */ /* 0x000fe20007ffe0ff */
[----:B------:R-:W-:Y:S01]  /*96a0*/  LDSM.16.MT88.4 R136, [R157+0x3000] ;  /* 0x003000009d88783b */ /* 0x000fe20000004200 */
[----:B------:R-:W-:-:S03]  /*96b0*/  FMNMX.FTZ R10, R42, R7, !PT ;  /* 0x000000072a0a7209 */ /* 0x000fc60007810000 */
[----:B-12---:R-:W-:Y:S04]  /*96c0*/  LDSM.16.MT88.4 R12, [R157+0x3400] ;  /* 0x003400009d0c783b */ /* 0x006fe80000004200 */
        /* <DEDUP_REMOVED lines=18> */
[--C-:B------:R-:W-:Y:S02]  /*97f0*/  FFMA.FTZ R54, R88, c[0x0][0x23c], -R47.reuse ;  /* 0x00008f0058367a23 */ /* 0x100fe4000001082f */
[----:B------:R-:W1:Y:S01]  /*9800*/  SHFL.BFLY PT, R5, R6, 0x2, 0x1f ;  /* 0x0c401f0006057f89 */ /* 0x000e6200000e0000 */
        /* <DEDUP_REMOVED lines=14> */
[----:B------:R-:W-:Y:S01]  /*98f0*/  LDSM.16.MT88.4 R16, [R157+0x3800] ;  /* 0x003800009d10783b */ /* 0x000fe20000004200 */
[----:B-1----:R-:W-:Y:S01]  /*9900*/  FMNMX.FTZ R5, R6, R5, !PT ;  /* 0x0000000506057209 */ /* 0x002fe20007810000 */
[----:B------:R-:W-:Y:S01]  /*9910*/  MUFU.EX2 R93, R93 ;  /* 0x0000005d005d7308 */ /* 0x000fe20000000800 */
[----:B------:R-:W-:-:S02]  /*9920*/  FFMA.FTZ R57, R80, c[0x0][0x23c], -R47 ;  /* 0x00008f0050397a23 */ /* 0x000fc4000001082f */
[--C-:B------:R-:W-:Y:S01]  /*9930*/  FFMA.FTZ R44, R74, c[0x0][0x23c], -R47.reuse ;  /* 0x00008f004a2c7a23 */ /* 0x100fe2000001082f */
[----:B------:R-:W1:Y:S01]  /*9940*/  SHFL.BFLY PT, R6, R5, 0x1, 0x1f ;  /* 0x0c201f0005067f89 */ /* 0x000e6200000e0000 */
[--C-:B------:R-:W-:Y:S02]  /*9950*/  FFMA.FTZ R39, R86, c[0x0][0x23c], -R47.reuse ;  /* 0x00008f0056277a23 */ /* 0x100fe4000001082f */
[--C-:B------:R-:W-:Y:S01]  /*9960*/  FFMA.FTZ R36, R90, c[0x0][0x23c], -R47.reuse ;  /* 0x00008f005a247a23 */ /* 0x100fe2000001082f */
[----:B---3--:R-:W-:Y:S01]  /*9970*/  F2FP.BF16.PACK_AB R130, R54, R121 ;  /* 0x000000793682723e */ /* 0x008fe200000010ff */
[----:B------:R-:W-:Y:S01]  /*9980*/  MUFU.EX2 R48, R48 ;  /* 0x0000003000307308 */ /* 0x000fe20000000800 */
        /* <DEDUP_REMOVED lines=46> */
[----:B---3--:R-:W-:Y:S01]  /*9c70*/  F2FP.BF16.PACK_AB R131, R58, R123 ;  /* 0x0000007b3a83723e */ /* 0x008fe200000010ff */
[----:B------:R-:W2:Y:S01]  /*9c80*/  MUFU.EX2 R52, R52 ;  /* 0x0000003400347308 */ /* 0x000ea20000000800 */
        /* <DEDUP_REMOVED lines=11> */
[----:B------:R-:W3:Y:S01]  /*9d40*/  MUFU.EX2 R56, R56 ;  /* 0x0000003800387308 */ /* 0x000ee20000000800 */
[----:B------:R-:W-:-:S02]  /*9d50*/  FFMA.FTZ R45, R45, c[0x0][0x23c], -R32 ;  /* 0x00008f002d2d7a23 */ /* 0x000fc40000010820 */
[--C-:B------:R-:W-:Y:S02]  /*9d60*/  FFMA.FTZ R37, R37, c[0x0][0x23c], -R32.reuse ;  /* 0x00008f0025257a23 */ /* 0x100fe40000010820 */
[--C-:B------:R-:W-:Y:S01]  /*9d70*/  FFMA.FTZ R31, R31, c[0x0][0x23c], -R32.reuse ;  /* 0x00008f001f1f7a23 */ /* 0x100fe20000010820 */
[----:B-1----:R-:W-:Y:S01]  /*9d80*/  HMMA.16816.F32.BF16 R132, R128, R4, RZ ;  /* 0x000000048084723c */ /* 0x002fe200000418ff */
[--C-:B------:R-:W-:Y:S01]  /*9d90*/  FFMA.FTZ R30, R30, c[0x0][0x23c], -R32.reuse ;  /* 0x00008f001e1e7a23 */ /* 0x100fe20000010820 */
[----:B------:R-:W-:Y:S01]  /*9da0*/  MUFU.EX2 R41, R41 ;  /* 0x0000002900297308 */ /* 0x000fe20000000800 */
[----:B------:R-:W-:-:S04]  /*9db0*/  FFMA.FTZ R123, R29, c[0x0][0x23c], -R32 ;  /* 0x00008f001d7b7a23 */ /* 0x000fc80000010820 */
[----:B------:R-:W-:Y:S01]  /*9dc0*/  F2FP.BF16.PACK_AB R4, R48, R93 ;  /* 0x0000005d3004723e */ /* 0x000fe200000010ff */
[----:B------:R-:W-:Y:S01]  /*9dd0*/  HMMA.16816.F32.BF16 R128, R128, R6, RZ ;  /* 0x000000068080723c */ /* 0x000fe200000418ff */
[----:B--2---:R-:W-:Y:S01]  /*9de0*/  F2FP.BF16.PACK_AB R5, R52, R105 ;  /* 0x000000693405723e */ /* 0x004fe200000010ff */
[----:B------:R-:W-:Y:S01]  /*9df0*/  MUFU.EX2 R38, R38 ;  /* 0x0000002600267308 */ /* 0x000fe20000000800 */
[----:B------:R-:W-:-:S04]  /*9e00*/  FADD.FTZ R105, R105, R58 ;  /* 0x0000003a69697221 */ /* 0x000fc80000010000 */
[----:B------:R-:W-:Y:S01]  /*9e10*/  F2FP.BF16.PACK_AB R6, R46, R59 ;  /* 0x0000003b2e06723e */ /* 0x000fe200000010ff */
[----:B------:R-:W-:Y:S01]  /*9e20*/  FADD.FTZ R52, R52, R105 ;  /* 0x0000006934347221 */ /* 0x000fe20000010000 */
[----:B---3--:R-:W-:Y:S01]  /*9e30*/  F2FP.BF16.PACK_AB R7, R56, R83 ;  /* 0x000000533807723e */ /* 0x008fe200000010ff */
[----:B------:R-:W-:Y:S02]  /*9e40*/  MUFU.EX2 R81, R81 ;  /* 0x0000005100517308 */ /* 0x000fe40000000800 */
[----:B------:R-:W-:-:S04]  /*9e50*/  FADD.FTZ R83, R83, R52 ;  /* 0x0000003453537221 */ /* 0x000fc80000010000 */
[C---:B------:R-:W-:Y:S01]  /*9e60*/  HMMA.16816.F32.BF16 R140, R4.reuse, R12, R140 ;  /* 0x0000000c048c723c */ /* 0x040fe2000004188c */
[----:B------:R-:W-:Y:S01]  /*9e70*/  FADD.FTZ R56, R56, R83 ;  /* 0x0000005338387221 */ /* 0x000fe20000010000 */
[----:B------:R-:W1:Y:S06]  /*9e80*/  MUFU.EX2 R50, R50 ;  /* 0x0000003200327308 */ /* 0x000e6c0000000800 */
[C---:B------:R-:W-:Y:S01]  /*9e90*/  HMMA.16816.F32.BF16 R136, R4.reuse, R14, R136 ;  /* 0x0000000e0488723c */ /* 0x040fe20000041888 */
[----:B------:R-:W2:Y:S01]  /*9ea0*/  LDSM.16.MT88.4 R12, [R156+0x3800] ;  /* 0x003800009c0c783b */ /* 0x000ea20000004200 */
[----:B------:R-:W-:Y:S06]  /*9eb0*/  MUFU.EX2 R55, R55 ;  /* 0x0000003700377308 */ /* 0x000fec0000000800 */
[C---:B------:R-:W-:Y:S02]  /*9ec0*/  HMMA.16816.F32.BF16 R132, R4.reuse, R8, R132 ;  /* 0x000000080484723c */ /* 0x040fe40000041884 */
[----:B------:R-:W3:Y:S06]  /*9ed0*/  MUFU.EX2 R62, R62 ;  /* 0x0000003e003e7308 */ /* 0x000eec0000000800 */
[----:B------:R-:W-:Y:S01]  /*9ee0*/  HMMA.16816.F32.BF16 R128, R4, R10, R128 ;  /* 0x0000000a0480723c */ /* 0x000fe20000041880 */
[----:B------:R-:W4:Y:S01]  /*9ef0*/  LDSM.16.MT88.4 R8, [R157+0x3c00] ;  /* 0x003c00009d08783b */ /* 0x000f220000004200 */
[----:B------:R-:W-:Y:S05]  /*9f00*/  MUFU.EX2 R39, R39 ;  /* 0x0000002700277308 */ /* 0x000fea0000000800 */
[----:B------:R-:W-:-:S02]  /*9f10*/  F2FP.BF16.PACK_AB R4, R44, R57 ;  /* 0x000000392c04723e */ /* 0x000fc400000010ff */
[----:B-1----:R-:W-:Y:S01]  /*9f20*/  F2FP.BF16.PACK_AB R5, R50, R81 ;  /* 0x000000513205723e */ /* 0x002fe200000010ff */
[----:B------:R-:W1:Y:S01]  /*9f30*/  MUFU.EX2 R36, R36 ;  /* 0x0000002400247308 */ /* 0x000e620000000800 */
[----:B------:R-:W-:Y:S01]  /*9f40*/  F2FP.BF16.PACK_AB R6, R38, R41 ;  /* 0x000000292606723e */ /* 0x000fe200000010ff */
[----:B------:R-:W-:Y:S01]  /*9f50*/  FADD.FTZ R81, R81, R56 ;  /* 0x0000003851517221 */ /* 0x000fe20000010000 */
[----:B---3--:R-:W-:-:S03]  /*9f60*/  F2FP.BF16.PACK_AB R7, R62, R55 ;  /* 0x000000373e07723e */ /* 0x008fc600000010ff */
[----:B------:R-:W-:Y:S02]  /*9f70*/  FADD.FTZ R50, R50, R81 ;  /* 0x0000005132327221 */ /* 0x000fe40000010000 */
[----:B------:R-:W-:Y:S02]  /*9f80*/  MUFU.EX2 R35, R35 ;  /* 0x0000002300237308 */ /* 0x000fe40000000800 */
[----:B------:R-:W-:Y:S01]  /*9f90*/  HMMA.16816.F32.BF16 R140, R4, R16, R140 ;  /* 0x00000010048c723c */ /* 0x000fe2000004188c */
[----:B------:R-:W-:-:S04]  /*9fa0*/  FADD.FTZ R55, R55, R50 ;  /* 0x0000003237377221 */ /* 0x000fc80000010000 */
[----:B------:R-:W-:Y:S01]  /*9fb0*/  FADD.FTZ R55, R62, R55 ;  /* 0x000000373e377221 */ /* 0x000fe20000010000 */
[----:B------:R-:W3:Y:S02]  /*9fc0*/  MUFU.EX2 R34, R34 ;  /* 0x0000002200227308 */ /* 0x000ee40000000800 */
[C---:B------:R-:W-:Y:S01]  /*9fd0*/  HMMA.16816.F32.BF16 R136, R4.reuse, R18, R136 ;  /* 0x000000120488723c */ /* 0x040fe20000041888 */
[----:B------:R-:W5:Y:S05]  /*9fe0*/  LDSM.16.MT88.4 R16, [R156+0x3c00] ;  /* 0x003c00009c10783b */ /* 0x000f6a0000004200 */
[----:B------:R-:W-:Y:S02]  /*9ff0*/  MUFU.EX2 R72, R72 ;  /* 0x0000004800487308 */ /* 0x000fe40000000800 */
[C---:B--2---:R-:W-:Y:S06]  /*a000*/  HMMA.16816.F32.BF16 R132, R4.reuse, R12, R132 ;  /* 0x0000000c0484723c */ /* 0x044fec0000041884 */
[----:B------:R-:W2:Y:S02]  /*a010*/  MUFU.EX2 R85, R85 ;  /* 0x0000005500557308 */ /* 0x000ea40000000800 */
[----:B------:R-:W-:Y:S01]  /*a020*/  HMMA.16816.F32.BF16 R128, R4, R14, R128 ;  /* 0x0000000e0480723c */ /* 0x000fe20000041880 */
[----:B------:R-:W5:Y:S05]  /*a030*/  LDSM.16.MT88.4 R12, [R157+0x4000] ;  /* 0x004000009d0c783b */ /* 0x000f6a0000004200 */
[----:B------:R-:W-:Y:S01]  /*a040*/  MUFU.EX2 R74, R74 ;  /* 0x0000004a004a7308 */ /* 0x000fe20000000800 */
[----:B-1----:R-:W-:-:S02]  /*a050*/  F2FP.BF16.PACK_AB R4, R36, R39 ;  /* 0x000000272404723e */ /* 0x002fc400000010ff */
[----:B---3--:R-:W-:-:S05]  /*a060*/  F2FP.BF16.PACK_AB R6, R34, R35 ;  /* 0x000000232206723e */ /* 0x008fca00000010ff */
[----:B------:R-:W1:Y:S01]  /*a070*/  MUFU.EX2 R79, R79 ;  /* 0x0000004f004f7308 */ /* 0x000e620000000800 */
[----:B--2---:R-:W-:Y:S01]  /*a080*/  F2FP.BF16.PACK_AB R5, R85, R72 ;  /* 0x000000485505723e */ /* 0x004fe200000010ff */
[----:B------:R-:W-:-:S04]  /*a090*/  FADD.FTZ R72, R72, R55 ;  /* 0x0000003748487221 */ /* 0x000fc80000010000 */
[----:B------:R-:W-:Y:S02]  /*a0a0*/  FADD.FTZ R85, R85, R72 ;  /* 0x0000004855557221 */ /* 0x000fe40000010000 */
[----:B------:R-:W-:Y:S01]  /*a0b0*/  MUFU.EX2 R33, R33 ;  /* 0x0000002100217308 */ /* 0x000fe20000000800 */
[----:B-1----:R-:W-:-:S07]  /*a0c0*/  F2FP.BF16.PACK_AB R7, R79, R74 ;  /* 0x0000004a4f07723e */ /* 0x002fce00000010ff */
[----:B------:R-:W1:Y:S01]  /*a0d0*/  MUFU.EX2 R28, R28 ;  /* 0x0000001c001c7308 */ /* 0x000e620000000800 */
[----:B------:R-:W-:Y:S01]  /*a0e0*/  FADD.FTZ R74, R74, R85 ;  /* 0x000000554a4a7221 */ /* 0x000fe20000010000 */
[C---:B----4-:R-:W-:Y:S06]  /*a0f0*/  HMMA.16816.F32.BF16 R140, R4.reuse, R8, R140 ;  /* 0x00000008048c723c */ /* 0x050fec000004188c */
        /* <DEDUP_REMOVED lines=21> */
[----:B------:R-:W-:Y:S01]  /*a250*/  FADD.FTZ R8, R127, R66 ;  /* 0x000000427f087221 */ /* 0x000fe20000010000 */
[----:B------:R-:W-:Y:S01]  /*a260*/  HMMA.16816.F32.BF16 R136, R4, R14, R136 ;  /* 0x0000000e0488723c */ /* 0x000fe20000041888 */
[----:B------:R-:W3:Y:S05]  /*a270*/  LDSM.16.MT88.4 R12, [R156+0x4400] ;  /* 0x004400009c0c783b */ /* 0x000eea0000004200 */
[----:B------:R-:W-:Y:S01]  /*a280*/  MUFU.EX2 R76, R76 ;  /* 0x0000004c004c7308 */ /* 0x000fe20000000800 */
[----:B------:R-:W-:-:S04]  /*a290*/  FADD.FTZ R121, R121, R8 ;  /* 0x0000000879797221 */ /* 0x000fc80000010000 */
[----:B------:R-:W-:Y:S01]  /*a2a0*/  FADD.FTZ R54, R54, R121 ;  /* 0x0000007936367221 */ /* 0x000fe20000010000 */
[----:B------:R-:W-:Y:S01]  /*a2b0*/  HMMA.16816.F32.BF16 R128, R4, R10, R128 ;  /* 0x0000000a0480723c */ /* 0x000fe20000041880 */
[----:B------:R-:W5:Y:S01]  /*a2c0*/  LDSM.16.MT88.4 R8, [R157+0x4800] ;  /* 0x004800009d08783b */ /* 0x000f620000004200 */
[----:B------:R-:W4:Y:S01]  /*a2d0*/  MUFU.EX2 R43, R43 ;  /* 0x0000002b002b7308 */ /* 0x000f220000000800 */
[----:B------:R-:W-:Y:S02]  /*a2e0*/  FADD.FTZ R93, R93, R54 ;  /* 0x000000365d5d7221 */ /* 0x000fe40000010000 */
[----:B------:R-:W-:Y:S02]  /*a2f0*/  FFMA.FTZ R121, R42, c[0x0][0x23c], -R47 ;  /* 0x00008f002a797a23 */ /* 0x000fe4000001082f */
[----:B-1----:R-:W-:Y:S02]  /*a300*/  F2FP.BF16.PACK_AB R4, R24, R25 ;  /* 0x000000191804723e */ /* 0x002fe400000010ff */
[----:B--2---:R-:W-:Y:S01]  /*a310*/  F2FP.BF16.PACK_AB R6, R21, R22 ;  /* 0x000000161506723e */ /* 0x004fe200000010ff */
[----:B------:R-:W-:Y:S08]  /*a320*/  MUFU.EX2 R61, R61 ;  /* 0x0000003d003d7308 */ /* 0x000ff00000000800 */
[----:B------:R-:W1:Y:S01]  /*a330*/  MUFU.EX2 R82, R82 ;  /* 0x0000005200527308 */ /* 0x000e620000000800 */
[----:B----4-:R-:W-:-:S07]  /*a340*/  F2FP.BF16.PACK_AB R5, R43, R76 ;  /* 0x0000004c2b05723e */ /* 0x010fce00000010ff */
[----:B------:R2:W-:Y:S01]  /*a350*/  MUFU.EX2 R66, R51 ;  /* 0x0000003300427308 */ /* 0x0005e20000000800 */
[----:B-1----:R-:W-:-:S07]  /*a360*/  F2FP.BF16.PACK_AB R7, R82, R61 ;  /* 0x0000003d5207723e */ /* 0x002fce00000010ff */
[----:B------:R-:W-:Y:S01]  /*a370*/  MUFU.EX2 R20, R20 ;  /* 0x0000001400147308 */ /* 0x000fe20000000800 */
[----:B------:R-:W-:Y:S01]  /*a380*/  HMMA.16816.F32.BF16 R140, R4, R16, R140 ;  /* 0x00000010048c723c */ /* 0x000fe2000004188c */
[----:B--2---:R-:W-:-:S06]  /*a390*/  FFMA.FTZ R51, R67, c[0x0][0x23c], -R32 ;  /* 0x00008f0043337a23 */ /* 0x004fcc0000010820 */
[----:B------:R-:W1:Y:S01]  /*a3a0*/  MUFU.EX2 R23, R23 ;  /* 0x0000001700177308 */ /* 0x000e620000000800 */
[----:B------:R-:W-:Y:S02]  /*a3b0*/  FADD.FTZ R32, R79, R74 ;  /* 0x0000004a4f207221 */ /* 0x000fe40000010000 */
[----:B------:R-:W-:Y:S01]  /*a3c0*/  FADD.FTZ R16, R48, R93 ;  /* 0x0000005d30107221 */ /* 0x000fe20000010000 */
[----:B------:R-:W-:Y:S01]  /*a3d0*/  HMMA.16816.F32.BF16 R136, R4, R18, R136 ;  /* 0x000000120488723c */ /* 0x000fe20000041888 */
[----:B------:R-:W-:-:S03]  /*a3e0*/  FADD.FTZ R75, R75, R32 ;  /* 0x000000204b4b7221 */ /* 0x000fc60000010000 */
[----:B------:R-:W-:Y:S01]  /*a3f0*/  MUFU.EX2 R0, R0 ;  /* 0x0000000000007308 */ /* 0x000fe20000000800 */
[----:B------:R-:W-:Y:S02]  /*a400*/  FADD.FTZ R59, R59, R16 ;  /* 0x000000103b3b7221 */ /* 0x000fe40000010000 */
[----:B------:R-:W2:Y:S01]  /*a410*/  LDSM.16.MT88.4 R16, [R156+0x4800] ;  /* 0x004800009c10783b */ /* 0x000ea20000004200 */
[----:B------:R-:W-:Y:S02]  /*a420*/  FADD.FTZ R78, R78, R75 ;  /* 0x0000004b4e4e7221 */ /* 0x000fe40000010000 */
[----:B------:R-:W-:Y:S01]  /*a430*/  FADD.FTZ R46, R46, R59 ;  /* 0x0000003b2e2e7221 */ /* 0x000fe20000010000 */
[----:B---3--:R-:W-:Y:S01]  /*a440*/  HMMA.16816.F32.BF16 R132, R4, R12, R132 ;  /* 0x0000000c0484723c */ /* 0x008fe20000041884 */
[----:B------:R-:W3:Y:S01]  /*a450*/  MUFU.EX2 R65, R65 ;  /* 0x0000004100417308 */ /* 0x000ee20000000800 */
[----:B------:R-:W-:Y:S02]  /*a460*/  FADD.FTZ R73, R73, R78 ;  /* 0x0000004e49497221 */ /* 0x000fe40000010000 */
[----:B------:R-:W-:-:S02]  /*a470*/  FADD.FTZ R57, R57, R46 ;  /* 0x0000002e39397221 */ /* 0x000fc40000010000 */
[----:B------:R-:W-:Y:S02]  /*a480*/  FADD.FTZ R73, R80, R73 ;  /* 0x0000004950497221 */ /* 0x000fe40000010000 */
[----:B------:R-:W-:Y:S01]  /*a490*/  FADD.FTZ R44, R44, R57 ;  /* 0x000000392c2c7221 */ /* 0x000fe20000010000 */
[----:B------:R-:W4:Y:S01]  /*a4a0*/  MUFU.EX2 R49, R49 ;  /* 0x0000003100317308 */ /* 0x000f220000000800 */
[----:B------:R-:W-:Y:S01]  /*a4b0*/  HMMA.16816.F32.BF16 R128, R4, R14, R128 ;  /* 0x0000000e0480723c */ /* 0x000fe20000041880 */
[----:B------:R-:W-:Y:S01]  /*a4c0*/  FADD.FTZ R76, R76, R73 ;  /* 0x000000494c4c7221 */ /* 0x000fe20000010000 */
[----:B------:R-:W2:Y:S01]  /*a4d0*/  LDSM.16.MT88.4 R12, [R157+0x4c00] ;  /* 0x004c00009d0c783b */ /* 0x000ea20000004200 */
[----:B------:R-:W-:Y:S02]  /*a4e0*/  FADD.FTZ R41, R41, R44 ;  /* 0x0000002c29297221 */ /* 0x000fe40000010000 */
[----:B------:R-:W-:Y:S02]  /*a4f0*/  FADD.FTZ R76, R43, R76 ;  /* 0x0000004c2b4c7221 */ /* 0x000fe40000010000 */
[----:B------:R-:W-:Y:S01]  /*a500*/  FADD.FTZ R38, R38, R41 ;  /* 0x0000002926267221 */ /* 0x000fe20000010000 */
[----:B------:R-:W-:Y:S01]  /*a510*/  MUFU.EX2 R51, R51 ;  /* 0x0000003300337308 */ /* 0x000fe20000000800 */
[----:B-1----:R-:W-:Y:S01]  /*a520*/  F2FP.BF16.PACK_AB R4, R23, R20 ;  /* 0x000000141704723e */ /* 0x002fe200000010ff */
[----:B------:R-:W-:Y:S01]  /*a530*/  FADD.FTZ R61, R61, R76 ;  /* 0x0000004c3d3d7221 */ /* 0x000fe20000010000 */
[----:B---3--:R-:W-:Y:S01]  /*a540*/  F2FP.BF16.PACK_AB R6, R65, R0 ;  /* 0x000000004106723e */ /* 0x008fe200000010ff */
[----:B------:R-:W-:-:S02]  /*a550*/  FADD.FTZ R39, R39, R38 ;  /* 0x0000002627277221 */ /* 0x000fc40000010000 */
[----:B------:R-:W-:Y:S01]  /*a560*/  FADD.FTZ R61, R82, R61 ;  /* 0x0000003d523d7221 */ /* 0x000fe20000010000 */
[----:B----4-:R-:W-:Y:S01]  /*a570*/  F2FP.BF16.PACK_AB R5, R49, R66 ;  /* 0x000000423105723e */ /* 0x010fe200000010ff */
[----:B------:R-:W-:Y:S01]  /*a580*/  FADD.FTZ R36, R36, R39 ;  /* 0x0000002724247221 */ /* 0x000fe20000010000 */
[----:B------:R-:W1:Y:S01]  /*a590*/  MUFU.EX2 R48, R45 ;  /* 0x0000002d00307308 */ /* 0x000e620000000800 */
[----:B------:R-:W-:Y:S02]  /*a5a0*/  FADD.FTZ R66, R66, R61 ;  /* 0x0000003d42427221 */ /* 0x000fe40000010000 */
[----:B------:R-:W-:Y:S02]  /*a5b0*/  FADD.FTZ R35, R35, R36 ;  /* 0x0000002423237221 */ /* 0x000fe40000010000 */
[----:B------:R-:W-:Y:S02]  /*a5c0*/  FADD.FTZ R66, R49, R66 ;  /* 0x0000004231427221 */ /* 0x000fe40000010000 */
[----:B------:R-:W-:Y:S01]  /*a5d0*/  FADD.FTZ R34, R34, R35 ;  /* 0x0000002322227221 */ /* 0x000fe20000010000 */
[----:B------:R-:W-:Y:S03]  /*a5e0*/  MUFU.EX2 R63, R63 ;  /* 0x0000003f003f7308 */ /* 0x000fe60000000800 */
[----:B------:R-:W-:-:S04]  /*a5f0*/  FADD.FTZ R33, R33, R34 ;  /* 0x0000002221217221 */ /* 0x000fc80000010000 */
[----:B------:R-:W-:Y:S01]  /*a600*/  FADD.FTZ R28, R28, R33 ;  /* 0x000000211c1c7221 */ /* 0x000fe20000010000 */
[C---:B-1----:R-:W-:Y:S01]  /*a610*/  F2FP.BF16.PACK_AB R7, R48.reuse, R51 ;  /* 0x000000333007723e */ /* 0x042fe200000010ff */
[----:B------:R-:W1:Y:S01]  /*a620*/  MUFU.EX2 R60, R60 ;  /* 0x0000003c003c7308 */ /* 0x000e620000000800 */
[----:B------:R-:W-:Y:S02]  /*a630*/  FADD.FTZ R51, R51, R66 ;  /* 0x0000004233337221 */ /* 0x000fe40000010000 */
[----:B------:R-:W-:Y:S02]  /*a640*/  FADD.FTZ R27, R27, R28 ;  /* 0x0000001c1b1b7221 */ /* 0x000fe40000010000 */
[----:B------:R-:W-:Y:S01]  /*a650*/  FADD.FTZ R48, R48, R51 ;  /* 0x0000003330307221 */ /* 0x000fe20000010000 */
[----:B-----5:R-:W-:Y:S01]  /*a660*/  HMMA.16816.F32.BF16 R140, R4, R8, R140 ;  /* 0x00000008048c723c */ /* 0x020fe2000004188c */
[----:B------:R-:W-:Y:S01]  /*a670*/  FADD.FTZ R26, R26, R27 ;  /* 0x0000001b1a1a7221 */ /* 0x000fe20000010000 */
[----:B------:R-:W-:Y:S03]  /*a680*/  MUFU.EX2 R37, R37 ;  /* 0x0000002500257308 */ /* 0x000fe60000000800 */
[----:B------:R-:W-:-:S03]  /*a690*/  FADD.FTZ R25, R25, R26 ;  /* 0x0000001a19197221 */ /* 0x000fc60000010000 */
[C---:B------:R-:W-:Y:S01]  /*a6a0*/  HMMA.16816.F32.BF16 R136, R4.reuse, R10, R136 ;  /* 0x0000000a0488723c */ /* 0x040fe20000041888 */
[----:B------:R-:W3:Y:S01]  /*a6b0*/  LDSM.16.MT88.4 R8, [R156+0x4c00] ;  /* 0x004c00009c08783b */ /* 0x000ee20000004200 */
[----:B------:R-:W-:Y:S01]  /*a6c0*/  FADD.FTZ R25, R24, R25 ;  /* 0x0000001918197221 */ /* 0x000fe20000010000 */
[----:B------:R-:W4:Y:S03]  /*a6d0*/  MUFU.EX2 R38, R31 ;  /* 0x0000001f00267308 */ /* 0x000f260000000800 */
[----:B------:R-:W-:Y:S02]  /*a6e0*/  FADD.FTZ R22, R22, R25 ;  /* 0x0000001916167221 */ /* 0x000fe40000010000 */
[----:B--2---:R-:W-:Y:S02]  /*a6f0*/  HMMA.16816.F32.BF16 R132, R4, R16, R132 ;  /* 0x000000100484723c */ /* 0x004fe40000041884 */
[----:B------:R-:W-:Y:S01]  /*a700*/  FADD.FTZ R21, R21, R22 ;  /* 0x0000001615157221 */ /* 0x000fe20000010000 */
[----:B------:R-:W-:Y:S03]  /*a710*/  MUFU.EX2 R40, R40 ;  /* 0x0000002800287308 */ /* 0x000fe60000000800 */
[----:B------:R-:W-:-:S02]  /*a720*/  FADD.FTZ R20, R20, R21 ;  /* 0x0000001514147221 */ /* 0x000fc40000010000 */
[----:B------:R-:W-:Y:S02]  /*a730*/  HMMA.16816.F32.BF16 R128, R4, R18, R128 ;  /* 0x000000120480723c */ /* 0x000fe40000041880 */
[----:B------:R-:W-:Y:S01]  /*a740*/  FADD.FTZ R23, R23, R20 ;  /* 0x0000001417177221 */ /* 0x000fe20000010000 */
[----:B------:R-:W2:Y:S03]  /*a750*/  MUFU.EX2 R121, R121 ;  /* 0x0000007900797308 */ /* 0x000ea60000000800 */
[----:B------:R-:W-:Y:S01]  /*a760*/  FADD.FTZ R0, R0, R23 ;  /* 0x0000001700007221 */ /* 0x000fe20000010000 */
[----:B-1----:R-:W-:Y:S02]  /*a770*/  F2FP.BF16.PACK_AB R4, R60, R63 ;  /* 0x0000003f3c04723e */ /* 0x002fe400000010ff */
[----:B----4-:R-:W-:Y:S01]  /*a780*/  F2FP.BF16.PACK_AB R5, R38, R37 ;  /* 0x000000252605723e */ /* 0x010fe200000010ff */
[----:B------:R-:W-:Y:S01]  /*a790*/  FADD.FTZ R0, R65, R0 ;  /* 0x0000000041007221 */ /* 0x000fe20000010000 */
[----:B------:R-:W-:Y:S01]  /*a7a0*/  MUFU.EX2 R30, R30 ;  /* 0x0000001e001e7308 */ /* 0x000fe20000000800 */
[----:B------:R-:W-:-:S02]  /*a7b0*/  FADD.FTZ R37, R37, R48 ;  /* 0x0000003025257221 */ /* 0x000fc40000010000 */
[----:B------:R-:W-:Y:S02]  /*a7c0*/  FADD.FTZ R63, R63, R0 ;  /* 0x000000003f3f7221 */ /* 0x000fe40000010000 */
[----:B------:R-:W-:Y:S02]  /*a7d0*/  FADD.FTZ R37, R38, R37 ;  /* 0x0000002526257221 */ /* 0x000fe40000010000 */
[----:B------:R-:W-:Y:S01]  /*a7e0*/  FADD.FTZ R63, R60, R63 ;  /* 0x0000003f3c3f7221 */ /* 0x000fe20000010000 */
[----:B------:R-:W1:Y:S01]  /*a7f0*/  MUFU.EX2 R123, R123 ;  /* 0x0000007b007b7308 */ /* 0x000e620000000800 */
[----:B--2---:R-:W-:Y:S02]  /*a800*/  F2FP.BF16.PACK_AB R6, R121, R40 ;  /* 0x000000287906723e */ /* 0x004fe400000010ff */
[----:B------:R-:W-:-:S04]  /*a810*/  FADD.FTZ R40, R40, R63 ;  /* 0x0000003f28287221 */ /* 0x000fc80000010000 */
[----:B------:R-:W-:Y:S01]  /*a820*/  FADD.FTZ R121, R121, R40 ;  /* 0x0000002879797221 */ /* 0x000fe20000010000 */
[----:B-1----:R-:W-:Y:S01]  /*a830*/  F2FP.BF16.PACK_AB R7, R123, R30 ;  /* 0x0000001e7b07723e */ /* 0x002fe200000010ff */
[----:B------:R-:W-:-:S04]  /*a840*/  FADD.FTZ R30, R30, R37 ;  /* 0x000000251e1e7221 */ /* 0x000fc80000010000 */
[----:B------:R-:W-:Y:S02]  /*a850*/  FADD.FTZ R123, R123, R30 ;  /* 0x0000001e7b7b7221 */ /* 0x000fe40000010000 */
[C---:B------:R-:W-:Y:S08]  /*a860*/  HMMA.16816.F32.BF16 R140, R4.reuse, R12, R140 ;  /* 0x0000000c048c723c */ /* 0x040ff0000004188c */
        /* <DEDUP_REMOVED lines=67> */
.L_x_5041:
[----:B------:R-:W-:-:S05]  /*aca0*/  IMAD.MOV.U32 R0, RZ, RZ, c[0x0][0x1a0] ;  /* 0x00006800ff007624 */ /* 0x000fca00078e00ff */
[----:B------:R-:W-:-:S04]  /*acb0*/  LEA R0, -R0, RZ, 0x7 ;  /* 0x000000ff00007211 */ /* 0x000fc800078e39ff */
[----:B------:R-:W-:Y:S02]  /*acc0*/  SHF.R.S32.HI R11, RZ, 0x1f, R0 ;  /* 0x0000001fff0b7819 */ /* 0x000fe40000011400 */
.L_x_5042:
[----:B------:R-:W-:Y:S01]  /*acd0*/  ISETP.GE.AND P0, PT, R108, c[0x0][0x220], PT ;  /* 0x000088006c007a0c */ /* 0x000fe20003f06270 */
[----:B------:R-:W-:Y:S01]  /*ace0*/  IMAD.SHL.U32 R71, R125, 0x80, RZ ;  /* 0x000000807d477824 */ /* 0x000fe200078e00ff */
[----:B------:R-:W-:-:S04]  /*acf0*/  LEA R158, P5, R0, R158, 0x1 ;  /* 0x0000009e009e7211 */ /* 0x000fc800078a08ff */
[C---:B------:R-:W-:Y:S02]  /*ad00*/  LEA.HI.X R159, R0.reuse, R159, R11, 0x1, P5 ;  /* 0x0000009f009f7211 */ /* 0x040fe400028f0c0b */
[C-C-:B------:R-:W-:Y:S02]  /*ad10*/  LOP3.LUT R99, R71.reuse, 0x1, R122.reuse, 0xfe, !PT ;  /* 0x0000000147637812 */ /* 0x140fe400078efe7a */
[C-C-:B------:R-:W-:Y:S02]  /*ad20*/  LOP3.LUT R97, R71.reuse, 0x8, R122.reuse, 0xfe, !PT ;  /* 0x0000000847617812 */ /* 0x140fe400078efe7a */
[----:B------:R-:W-:Y:S01]  /*ad30*/  LOP3.LUT R101, R71, 0x9, R122, 0xfe, !PT ;  /* 0x0000000947657812 */ /* 0x000fe200078efe7a */
        /* <DEDUP_REMOVED lines=22> */
[----:B------:R-:W-:Y:S01]  /*aea0*/  @!P0 LEA R12, P3, R13, c[0x0][0x170], 0x1 ;  /* 0x00005c000d0c8a11 */ /* 0x000fe200078608ff */
[----:B------:R-:W-:Y:S01]  /*aeb0*/  @P0 STS.128 [R154+0x3800], RZ ;  /* 0x003800ff9a000388 */ /* 0x000fe20000000c00 */
[----:B------:R-:W-:Y:S01]  /*aec0*/  @!P0 LEA.HI.X R17, R4, c[0x0][0x174], R103, 0x1, P4 ;  /* 0x00005d0004118a11 */ /* 0x000fe200020f0c67 */
[----:B------:R-:W-:Y:S01]  /*aed0*/  I2F R0, R99 ;  /* 0x0000006300007306 */ /* 0x000fe20000201400 */
        /* <DEDUP_REMOVED lines=9> */
[C-C-:B------:R-:W-:Y:S01]  /*af70*/  LOP3.LUT R107, R71.reuse, 0x10, R122.reuse, 0xfe, !PT ;  /* 0x00000010476b7812 */ /* 0x140fe200078efe7a */
[----:B------:R-:W-:Y:S01]  /*af80*/  I2F R103, R97 ;  /* 0x0000006100677306 */ /* 0x000fe20000201400 */
[C-C-:B------:R-:W-:Y:S01]  /*af90*/  LOP3.LUT R127, R71.reuse, 0x11, R122.reuse, 0xfe, !PT ;  /* 0x00000011477f7812 */ /* 0x140fe200078efe7a */
[----:B------:R-:W-:Y:S01]  /*afa0*/  @!PT LDS RZ, [RZ] ;  /* 0x00000000fffff984 */ /* 0x000fe20000000800 */
[----:B------:R-:W-:Y:S01]  /*afb0*/  @!PT LDS RZ, [RZ] ;  /* 0x00000000fffff984 */ /* 0x000fe20000000800 */
[----:B------:R-:W-:Y:S01]  /*afc0*/  @!PT LDS RZ, [RZ] ;  /* 0x00000000fffff984 */ /* 0x000fe20000000800 */
[----:B------:R3:W-:Y:S01]  /*afd0*/  @!P0 LDGSTS.E.BYPASS.LTC128B.128 [R154+0x4000], [R12.64] ;  /* 0x040000000c9a8fae */ /* 0x0007e2000b901d46 */
[----:B------:R-:W-:-:S02]  /*afe0*/  LOP3.LUT R161, R71, 0x18, R122, 0xfe, !PT ;  /* 0x0000001847a17812 */ /* 0x000fc400078efe7a */
[C-C-:B------:R-:W-:Y:S01]  /*aff0*/  LOP3.LUT R163, R71.reuse, 0x19, R122.reuse, 0xfe, !PT ;  /* 0x0000001947a37812 */ /* 0x140fe200078efe7a */
[----:B------:R-:W-:Y:S01]  /*b000*/  @P0 STS.128 [R154+0x4800], RZ ;  /* 0x004800ff9a000388 */ /* 0x000fe20000000c00 */
[C-C-:B------:R-:W-:Y:S01]  /*b010*/  LOP3.LUT R165, R71.reuse, 0x20, R122.reuse, 0xfe, !PT ;  /* 0x0000002047a57812 */ /* 0x140fe200078efe7a */
[----:B------:R-:W4:Y:S01]  /*b020*/  I2F R105, R107 ;  /* 0x0000006b00697306 */ /* 0x000f220000201400 */
[C-C-:B------:R-:W-:Y:S01]  /*b030*/  LOP3.LUT R96, R71.reuse, 0x21, R122.reuse, 0xfe, !PT ;  /* 0x0000002147607812 */ /* 0x140fe200078efe7a */
[----:B------:R-:W-:Y:S01]  /*b040*/  @!PT LDS RZ, [RZ] ;  /* 0x00000000fffff984 */ /* 0x000fe20000000800 */
[----:B------:R-:W-:Y:S01]  /*b050*/  @!PT LDS RZ, [RZ] ;  /* 0x00000000fffff984 */ /* 0x000fe20000000800 */
[----:B------:R-:W-:Y:S01]  /*b060*/  @!PT LDS RZ, [RZ] ;  /* 0x00000000fffff984 */ /* 0x000fe20000000800 */
[----:B------:R5:W-:Y:S01]  /*b070*/  @!P0 LDGSTS.E.BYPASS.LTC128B.128 [R154+0x4800], [R4.64] ;  /* 0x04800000049a8fae */ /* 0x000be2000b901d46 */
[----:B------:R-:W-:Y:S02]  /*b080*/  LOP3.LUT R98, R71, 0x28, R122, 0xfe, !PT ;  /* 0x0000002847627812 */ /* 0x000fe400078efe7a */
[C---:B------:R-:W-:Y:S01]  /*b090*/  ISETP.GE.AND P4, PT, R99.reuse, R2, PT ;  /* 0x000000026300720c */ /* 0x040fe20003f86270 */
[----:B------:R-:W-:Y:S01]  /*b0a0*/  LDSM.16.M88.4 R88, [R119] ;  /* 0x000000007758783b */ /* 0x000fe20000000200 */
[----:B------:R-:W-:-:S02]  /*b0b0*/  ISETP.GE.AND P3, PT, R99, R68, PT ;  /* 0x000000446300720c */ /* 0x000fc40003f66270 */
[--C-:B------:R-:W-:Y:S01]  /*b0c0*/  LOP3.LUT R100, R71, 0x58, R122.reuse, 0xfe, !PT ;  /* 0x0000005847647812 */ /* 0x100fe200078efe7a */
[----:B------:R-:W1:Y:S01]  /*b0d0*/  LDSM.16.M88.4 R48, [R117+0x1400] ;  /* 0x001400007530783b */ /* 0x000e620000000200 */
[----:B------:R-:W-:Y:S02]  /*b0e0*/  ISETP.GE.AND P2, PT, R97, R2, PT ;  /* 0x000000026100720c */ /* 0x000fe40003f46270 */
[C-C-:B------:R-:W-:Y:S01]  /*b0f0*/  LOP3.LUT R102, R71.reuse, 0x31, R122.reuse, 0xfe, !PT ;  /* 0x0000003147667812 */ /* 0x140fe200078efe7a */
[----:B------:R-:W3:Y:S01]  /*b100*/  LDSM.16.M88.4 R56, [R117+0x1000] ;  /* 0x001000007538783b */ /* 0x000ee20000000200 */
[----:B------:R-:W-:-:S03]  /*b110*/  LOP3.LUT R104, R71, 0x39, R122, 0xfe, !PT ;  /* 0x0000003947687812 */ /* 0x000fc600078efe7a */
[----:B------:R-:W3:Y:S04]  /*b120*/  LDSM.16.M88.4 R40, [R117+0x1800] ;  /* 0x001800007528783b */ /* 0x000ee80000000200 */
[----:B------:R-:W3:Y:S04]  /*b130*/  LDSM.16.M88.4 R32, [R117+0x1c00] ;  /* 0x001c00007520783b */ /* 0x000ee80000000200 */
[----:B------:R-:W-:Y:S04]  /*b140*/  LDSM.16.M88.4 R84, [R118] ;  /* 0x000000007654783b */ /* 0x000fe80000000200 */
[----:B------:R-:W4:Y:S04]  /*b150*/  LDSM.16.M88.4 R76, [R115] ;  /* 0x00000000734c783b */ /* 0x000f280000000200 */
[----:B------:R-:W4:Y:S04]  /*b160*/  LDSM.16.M88.4 R80, [R116] ;  /* 0x000000007450783b */ /* 0x000f280000000200 */
[----:B------:R-:W4:Y:S04]  /*b170*/  LDSM.16.M88.4 R72, [R114] ;  /* 0x000000007248783b */ /* 0x000f280000000200 */
[----:B------:R-:W4:Y:S04]  /*b180*/  LDSM.16.M88.4 R64, [R113] ;  /* 0x000000007140783b */ /* 0x000f280000000200 */
[----:B--2---:R-:W2:Y:S01]  /*b190*/  LDSM.16.M88.4 R16, [R117+0x2400] ;  /* 0x002400007510783b */ /* 0x004ea20000000200 */
[C---:B-1----:R-:W-:Y:S03]  /*b1a0*/  HMMA.16816.F32.BF16 R52, R88.reuse, R48, RZ ;  /* 0x000000305834723c */ /* 0x042fe600000418ff */
[----:B------:R-:W1:Y:S04]  /*b1b0*/  LDSM.16.M88.4 R24, [R117+0x2000] ;  /* 0x002000007518783b */ /* 0x000e680000000200 */
[----:B------:R-:W1:Y:S01]  /*b1c0*/  LDSM.16.M88.4 R8, [R117+0x2800] ;  /* 0x002800007508783b */ /* 0x000e620000000200 */
[C---:B------:R-:W-:Y:S03]  /*b1d0*/  HMMA.16816.F32.BF16 R48, R88.reuse, R50, RZ ;  /* 0x000000325830723c */ /* 0x040fe600000418ff */
[----:B------:R-:W5:Y:S04]  /*b1e0*/  LDSM.16.M88.4 R92, [R117+0x2c00] ;  /* 0x002c0000755c783b */ /* 0x000f680000000200 */
[----:B------:R-:W0:Y:S01]  /*b1f0*/  LDGDEPBAR ;  /* 0x00000000000079af */ /* 0x000e220000000000 */
[C---:B---3--:R-:W-:Y:S08]  /*b200*/  HMMA.16816.F32.BF16 R60, R88.reuse, R56, RZ ;  /* 0x00000038583c723c */ /* 0x048ff000000418ff */
[C---:B------:R-:W-:Y:S08]  /*b210*/  HMMA.16816.F32.BF16 R56, R88.reuse, R58, RZ ;  /* 0x0000003a5838723c */ /* 0x040ff000000418ff */
[C---:B------:R-:W-:Y:S08]  /*b220*/  HMMA.16816.F32.BF16 R44, R88.reuse, R40, RZ ;  /* 0x00000028582c723c */ /* 0x040ff000000418ff */
[C---:B------:R-:W-:Y:S08]  /*b230*/  HMMA.16816.F32.BF16 R36, R88.reuse, R32, RZ ;  /* 0x000000205824723c */ /* 0x040ff000000418ff */
[C---:B------:R-:W-:Y:S08]  /*b240*/  HMMA.16816.F32.BF16 R40, R88.reuse, R42, RZ ;  /* 0x0000002a5828723c */ /* 0x040ff000000418ff */
[----:B------:R-:W-:Y:S08]  /*b250*/  HMMA.16816.F32.BF16 R32, R88, R34, RZ ;  /* 0x000000225820723c */ /* 0x000ff000000418ff */
[C---:B----4-:R-:W-:Y:S08]  /*b260*/  HMMA.16816.F32.BF16 R52, R84.reuse, R76, R52 ;  /* 0x0000004c5434723c */ /* 0x050ff00000041834 */
[C---:B------:R-:W-:Y:S01]  /*b270*/  HMMA.16816.F32.BF16 R48, R84.reuse, R78, R48 ;  /* 0x0000004e5430723c */ /* 0x040fe20000041830 */
[----:B------:R-:W3:Y:S07]  /*b280*/  LDSM.16.M88.4 R76, [R111] ;  /* 0x000000006f4c783b */ /* 0x000eee0000000200 */
[C---:B------:R-:W-:Y:S08]  /*b290*/  HMMA.16816.F32.BF16 R60, R84.reuse, R80, R60 ;  /* 0x00000050543c723c */ /* 0x040ff0000004183c */
[----:B------:R-:W-:Y:S01]  /*b2a0*/  HMMA.16816.F32.BF16 R56, R84, R82, R56 ;  /* 0x000000525438723c */ /* 0x000fe20000041838 */
[----:B------:R-:W4:Y:S01]  /*b2b0*/  LDSM.16.M88.4 R80, [R110] ;  /* 0x000000006e50783b */ /* 0x000f220000000200 */
[----:B------:R-:W-:-:S02]  /*b2c0*/  FFMA.FTZ R52, R120, R105, R52 ;  /* 0x0000006978347223 */ /* 0x000fc40000010034 */
[----:B------:R-:W-:-:S04]  /*b2d0*/  FFMA.FTZ R54, R120, R105, R54 ;  /* 0x0000006978367223 */ /* 0x000fc80000010036 */
[C---:B------:R-:W-:Y:S08]  /*b2e0*/  HMMA.16816.F32.BF16 R44, R84.reuse, R72, R44 ;  /* 0x00000048542c723c */ /* 0x040ff0000004182c */
[----:B------:R-:W-:Y:S01]  /*b2f0*/  HMMA.16816.F32.BF16 R40, R84, R74, R40 ;  /* 0x0000004a5428723c */ /* 0x000fe20000041828 */
[----:B------:R-:W3:Y:S01]  /*b300*/  LDSM.16.M88.4 R72, [R3] ;  /* 0x000000000348783b */ /* 0x000ee20000000200 */
[----:B------:R-:W-:-:S05]  /*b310*/  FFMA.FTZ R61, R120, R0, R61 ;  /* 0x00000000783d7223 */ /* 0x000fca000001003d */
[----:B------:R-:W-:Y:S01]  /*b320*/  FSEL R61, R61, -INF , !P4 ;  /* 0xff8000003d3d7808 */ /* 0x000fe20006000000 */
[----:B------:R-:W-:Y:S01]  /*b330*/  HMMA.16816.F32.BF16 R36, R84, R64, R36 ;  /* 0x000000405424723c */ /* 0x000fe20000041824 */
[CC--:B------:R-:W-:Y:S01]  /*b340*/  FFMA.FTZ R56, R120.reuse, R103.reuse, R56 ;  /* 0x0000006778387223 */ /* 0x0c0fe20000010038 */
[----:B------:R-:W-:Y:S01]  /*b350*/  ISETP.GE.AND P4, PT, R101, R68, PT ;  /* 0x000000446500720c */ /* 0x000fe20003f86270 */
[----:B------:R-:W-:-:S05]  /*b360*/  FFMA.FTZ R58, R120, R103, R58 ;  /* 0x00000067783a7223 */ /* 0x000fca000001003a */
[----:B------:R-:W-:Y:S01]  /*b370*/  HMMA.16816.F32.BF16 R32, R84, R66, R32 ;  /* 0x000000425420723c */ /* 0x000fe20000041820 */
[----:B------:R-:W3:Y:S01]  /*b380*/  LDSM.16.M88.4 R64, [R112] ;  /* 0x000000007040783b */ /* 0x000ee20000000200 */
[----:B------:R-:W-:-:S06]  /*b390*/  DEPBAR.LE SB0, 0x0 ;  /* 0x000080000000791a */ /* 0x000fcc0000000000 */
[C---:B--2---:R-:W-:Y:S08]  /*b3a0*/  HMMA.16816.F32.BF16 R20, R88.reuse, R16, RZ ;  /* 0x000000105814723c */ /* 0x044ff000000418ff */
[C---:B------:R-:W-:Y:S08]  /*b3b0*/  HMMA.16816.F32.BF16 R16, R88.reuse, R18, RZ ;  /* 0x000000125810723c */ /* 0x040ff000000418ff */
[C---:B-1----:R-:W-:Y:S08]  /*b3c0*/  HMMA.16816.F32.BF16 R28, R88.reuse, R24, RZ ;  /* 0x00000018581c723c */ /* 0x042ff000000418ff */
[C---:B------:R-:W-:Y:S08]  /*b3d0*/  HMMA.16816.F32.BF16 R12, R88.reuse, R8, RZ ;  /* 0x00000008580c723c */ /* 0x040ff000000418ff */
[C---:B------:R-:W-:Y:S08]  /*b3e0*/  HMMA.16816.F32.BF16 R24, R88.reuse, R26, RZ ;  /* 0x0000001a5818723c */ /* 0x040ff000000418ff */
[C---:B------:R-:W-:Y:S08]  /*b3f0*/  HMMA.16816.F32.BF16 R8, R88.reuse, R10, RZ ;  /* 0x0000000a5808723c */ /* 0x040ff000000418ff */
[C---:B-----5:R-:W-:Y:S01]  /*b400*/  HMMA.16816.F32.BF16 R4, R88.reuse, R92, RZ ;  /* 0x0000005c5804723c */ /* 0x060fe200000418ff */
[----:B------:R-:W1:Y:S07]  /*b410*/  I2F R92, R101 ;  /* 0x00000065005c7306 */ /* 0x000e6e0000201400 */
[----:B------:R-:W-:Y:S01]  /*b420*/  HMMA.16816.F32.BF16 R88, R88, R94, RZ ;  /* 0x0000005e5858723c */ /* 0x000fe200000418ff */
[----:B------:R-:W2:Y:S06]  /*b430*/  I2F R94, R163 ;  /* 0x000000a3005e7306 */ /* 0x000eac0000201400 */
[----:B------:R-:W-:Y:S01]  /*b440*/  LOP3.LUT R95, R71, R122, RZ, 0xfc, !PT ;  /* 0x0000007a475f7212 */ /* 0x000fe200078efcff */
[----:B---3--:R-:W-:Y:S01]  /*b450*/  HMMA.16816.F32.BF16 R20, R84, R76, R20 ;  /* 0x0000004c5414723c */ /* 0x008fe20000041814 */
[----:B------:R-:W3:Y:S01]  /*b460*/  I2F R76, R127 ;  /* 0x0000007f004c7306 */ /* 0x000ee20000201400 */
[----:B-1----:R-:W-:Y:S01]  /*b470*/  FFMA.FTZ R57, R120, R92, R57 ;  /* 0x0000005c78397223 */ /* 0x002fe20000010039 */
[----:B------:R-:W-:-:S02]  /*b480*/  ISETP.GE.AND P5, PT, R95, R68, PT ;  /* 0x000000445f00720c */ /* 0x000fc40003fa6270 */
[----:B------:R-:W-:-:S03]  /*b490*/  ISETP.GE.AND P6, PT, R95, R2, PT ;  /* 0x000000025f00720c */ /* 0x000fc60003fc6270 */
[----:B------:R-:W-:Y:S01]  /*b4a0*/  HMMA.16816.F32.BF16 R16, R84, R78, R16 ;  /* 0x0000004e5410723c */ /* 0x000fe20000041810 */
[----:B------:R-:W1:Y:S01]  /*b4b0*/  I2F R93, R95 ;  /* 0x0000005f005d7306 */ /* 0x000e620000201400 */
[CC--:B--2---:R-:W-:Y:S02]  /*b4c0*/  FFMA.FTZ R49, R120.reuse, R94.reuse, R49 ;  /* 0x0000005e78317223 */ /* 0x0c4fe40000010031 */
[----:B------:R-:W-:-:S04]  /*b4d0*/  FFMA.FTZ R164, R120, R94, R51 ;  /* 0x0000005e78a47223 */ /* 0x000fc80000010033 */
[----:B----4-:R-:W-:Y:S01]  /*b4e0*/  HMMA.16816.F32.BF16 R8, R84, R82, R8 ;  /* 0x000000525408723c */ /* 0x010fe20000041808 */
[----:B------:R-:W2:Y:S01]  /*b4f0*/  I2F R79, R161 ;  /* 0x000000a1004f7306 */ /* 0x000ea20000201400 */
[CC--:B---3--:R-:W-:Y:S02]  /*b500*/  FFMA.FTZ R55, R120.reuse, R76.reuse, R55 ;  /* 0x0000004c78377223 */ /* 0x0c8fe40000010037 */
[----:B------:R-:W-:-:S04]  /*b510*/  FFMA.FTZ R53, R120, R76, R53 ;  /* 0x0000004c78357223 */ /* 0x000fc80000010035 */
[----:B------:R-:W-:Y:S01]  /*b520*/  HMMA.16816.F32.BF16 R4, R84, R72, R4 ;  /* 0x000000485404723c */ /* 0x000fe20000041804 */
[----:B------:R-:W3:Y:S01]  /*b530*/  I2F R83, R165 ;  /* 0x000000a500537306 */ /* 0x000ee20000201400 */
[----:B-1----:R-:W-:-:S05]  /*b540*/  FFMA.FTZ R82, R120, R93, R62 ;  /* 0x0000005d78527223 */ /* 0x002fca000001003e */
[----:B------:R-:W-:Y:S01]  /*b550*/  FSEL R82, R82, -INF , !P5 ;  /* 0xff80000052527808 */ /* 0x000fe20006800000 */
[C---:B------:R-:W-:Y:S01]  /*b560*/  HMMA.16816.F32.BF16 R88, R84.reuse, R74, R88 ;  /* 0x0000004a5458723c */ /* 0x040fe20000041858 */
[----:B------:R-:W1:Y:S01]  /*b570*/  I2F R72, R96 ;  /* 0x0000006000487306 */ /* 0x000e620000201400 */
[----:B------:R-:W-:Y:S01]  /*b580*/  ISETP.GE.AND P5, PT, R101, R2, PT ;  /* 0x000000026500720c */ /* 0x000fe20003fa6270 */
[-C--:B--2---:R-:W-:Y:S01]  /*b590*/  FFMA.FTZ R48, R120, R79.reuse, R48 ;  /* 0x0000004f78307223 */ /* 0x084fe20000010030 */
[----:B------:R-:W-:Y:S01]  /*b5a0*/  FSEL R73, R56, -INF , !P2 ;  /* 0xff80000038497808 */ /* 0x000fe20005000000 */
[C---:B------:R-:W-:Y:S01]  /*b5b0*/  FFMA.FTZ R50, R120.reuse, R79, R50 ;  /* 0x0000004f78327223 */ /* 0x040fe20000010032 */
[-C--:B------:R-:W-:Y:S02]  /*b5c0*/  ISETP.GE.AND P2, PT, R107, R68.reuse, PT ;  /* 0x000000446b00720c */ /* 0x080fe40003f46270 */
[C---:B------:R-:W-:Y:S01]  /*b5d0*/  HMMA.16816.F32.BF16 R28, R84.reuse, R64, R28 ;  /* 0x00000040541c723c */ /* 0x040fe2000004181c */
[----:B------:R-:W-:Y:S01]  /*b5e0*/  LOP3.LUT R75, R71, 0x51, R122, 0xfe, !PT ;  /* 0x00000051474b7812 */ /* 0x000fe200078efe7a */
[----:B------:R-:W2:Y:S01]  /*b5f0*/  I2F R74, R98 ;  /* 0x00000062004a7306 */ /* 0x000ea20000201400 */
[----:B------:R-:W-:Y:S01]  /*b600*/  FSEL R57, R57, -INF , !P5 ;  /* 0xff80000039397808 */ /* 0x000fe20006800000 */
[CC--:B---3--:R-:W-:Y:S01]  /*b610*/  FFMA.FTZ R46, R120.reuse, R83.reuse, R46 ;  /* 0x00000053782e7223 */ /* 0x0c8fe2000001002e */
[----:B------:R-:W-:Y:S01]  /*b620*/  ISETP.GE.AND P5, PT, R127, R68, PT ;  /* 0x000000447f00720c */ /* 0x000fe20003fa6270 */
[C---:B------:R-:W-:Y:S01]  /*b630*/  FFMA.FTZ R44, R120.reuse, R83, R44 ;  /* 0x00000053782c7223 */ /* 0x040fe2000001002c */
[C---:B------:R-:W-:Y:S01]  /*b640*/  LOP3.LUT R56, R71.reuse, 0x69, R122, 0xfe, !PT ;  /* 0x0000006947387812 */ /* 0x040fe200078efe7a */
[C---:B------:R-:W-:Y:S01]  /*b650*/  HMMA.16816.F32.BF16 R12, R84.reuse, R80, R12 ;  /* 0x00000050540c723c */ /* 0x040fe2000004180c */
[C---:B------:R-:W-:Y:S01]  /*b660*/  FFMA.FTZ R65, R120.reuse, R93, R60 ;  /* 0x0000005d78417223 */ /* 0x040fe2000001003c */
[----:B------:R-:W3:Y:S01]  /*b670*/  I2F R64, R75 ;  /* 0x0000004b00407306 */ /* 0x000ee20000201400 */
[C-C-:B------:R-:W-:Y:S01]  /*b680*/  LOP3.LUT R60, R71.reuse, 0x59, R122.reuse, 0xfe, !PT ;  /* 0x00000059473c7812 */ /* 0x140fe200078efe7a */
[CC--:B-1----:R-:W-:Y:S01]  /*b690*/  FFMA.FTZ R45, R120.reuse, R72.reuse, R45 ;  /* 0x00000048782d7223 */ /* 0x0c2fe2000001002d */
[----:B------:R-:W-:Y:S01]  /*b6a0*/  LOP3.LUT R93, R71, 0x60, R122, 0xfe, !PT ;  /* 0x00000060475d7812 */ /* 0x000fe200078efe7a */
[C---:B------:R-:W-:Y:S01]  /*b6b0*/  FFMA.FTZ R47, R120.reuse, R72, R47 ;  /* 0x00000048782f7223 */ /* 0x040fe2000001002f */
[----:B------:R-:W-:Y:S01]  /*b6c0*/  FSEL R65, R65, -INF , !P6 ;  /* 0xff80000041417808 */ /* 0x000fe20007000000 */
[C---:B------:R-:W-:Y:S01]  /*b6d0*/  FFMA.FTZ R81, R120.reuse, R0, R63 ;  /* 0x0000000078517223 */ /* 0x040fe2000001003f */
[----:B------:R-:W-:Y:S01]  /*b6e0*/  ISETP.GE.AND P6, PT, R97, R68, PT ;  /* 0x000000446100720c */ /* 0x000fe20003fc6270 */
[----:B------:R-:W-:Y:S01]  /*b6f0*/  FFMA.FTZ R80, R120, R92, R59 ;  /* 0x0000005c78507223 */ /* 0x000fe2000001003b */
[----:B------:R-:W1:Y:S01]  /*b700*/  I2F R95, R100 ;  /* 0x00000064005f7306 */ /* 0x000e620000201400 */
[----:B------:R-:W-:Y:S01]  /*b710*/  FSEL R103, R54, -INF , !P2 ;  /* 0xff80000036677808 */ /* 0x000fe20005000000 */
[CC--:B--2---:R-:W-:Y:S01]  /*b720*/  FFMA.FTZ R40, R120.reuse, R74.reuse, R40 ;  /* 0x0000004a78287223 */ /* 0x0c4fe20000010028 */
[----:B------:R-:W-:Y:S01]  /*b730*/  FSEL R81, R81, -INF , !P3 ;  /* 0xff80000051517808 */ /* 0x000fe20005800000 */
[----:B------:R-:W-:Y:S01]  /*b740*/  FFMA.FTZ R42, R120, R74, R42 ;  /* 0x0000004a782a7223 */ /* 0x000fe2000001002a */
[----:B------:R-:W-:Y:S01]  /*b750*/  ISETP.GE.AND P3, PT, R107, R2, PT ;  /* 0x000000026b00720c */ /* 0x000fe20003f66270 */
[----:B------:R-:W-:Y:S01]  /*b760*/  HMMA.16816.F32.BF16 R24, R84, R66, R24 ;  /* 0x000000425418723c */ /* 0x000fe20000041818 */
[----:B------:R-:W-:Y:S01]  /*b770*/  FSEL R77, R58, -INF , !P6 ;  /* 0xff8000003a4d7808 */ /* 0x000fe20007000000 */
[----:B------:R-:W2:Y:S01]  /*b780*/  I2F R62, R60 ;  /* 0x0000003c003e7306 */ /* 0x000ea20000201400 */
[----:B------:R-:W-:Y:S01]  /*b790*/  FSEL R80, R80, -INF , !P4 ;  /* 0xff80000050507808 */ /* 0x000fe20006000000 */
[C---:B---3--:R-:W-:Y:S01]  /*b7a0*/  FFMA.FTZ R21, R120.reuse, R64, R21 ;  /* 0x0000004078157223 */ /* 0x048fe20000010015 */
[----:B------:R-:W-:Y:S01]  /*b7b0*/  ISETP.GE.AND P6, PT, R127, R2, PT ;  /* 0x000000027f00720c */ /* 0x000fe20003fc6270 */
[----:B------:R-:W-:Y:S01]  /*b7c0*/  FFMA.FTZ R23, R120, R64, R23 ;  /* 0x0000004078177223 */ /* 0x000fe20000010017 */
[----:B------:R-:W-:-:S02]  /*b7d0*/  ISETP.GE.AND P4, PT, R161, R2, PT ;  /* 0x00000002a100720c */ /* 0x000fc40003f86270 */
[----:B------:R-:W-:Y:S01]  /*b7e0*/  FSEL R105, R52, -INF , !P3 ;  /* 0xff80000034697808 */ /* 0x000fe20005800000 */
[----:B------:R-:W3:Y:S01]  /*b7f0*/  I2F R63, R93 ;  /* 0x0000005d003f7306 */ /* 0x000ee20000201400 */
[----:B------:R-:W-:Y:S01]  /*b800*/  ISETP.GE.AND P3, PT, R161, R68, PT ;  /* 0x00000044a100720c */ /* 0x000fe20003f66270 */
[CC--:B-1----:R-:W-:Y:S01]  /*b810*/  FFMA.FTZ R16, R120.reuse, R95.reuse, R16 ;  /* 0x0000005f78107223 */ /* 0x0c2fe20000010010 */
[----:B------:R-:W-:Y:S01]  /*b820*/  LOP3.LUT R97, R71, 0x68, R122, 0xfe, !PT ;  /* 0x0000006847617812 */ /* 0x000fe200078efe7a */
[C---:B------:R-:W-:Y:S01]  /*b830*/  FFMA.FTZ R18, R120.reuse, R95, R18 ;  /* 0x0000005f78127223 */ /* 0x040fe20000010012 */
[----:B------:R-:W-:Y:S02]  /*b840*/  ISETP.GE.AND P2, PT, R163, R2, PT ;  /* 0x00000002a300720c */ /* 0x000fe40003f46270 */
[----:B------:R-:W-:Y:S01]  /*b850*/  FSEL R78, R55, -INF , !P5 ;  /* 0xff800000374e7808 */ /* 0x000fe20006800000 */
[----:B------:R-:W1:Y:S01]  /*b860*/  I2F R52, R56 ;  /* 0x0000003800347306 */ /* 0x000e620000201400 */
[----:B------:R-:W-:Y:S01]  /*b870*/  FSEL R53, R53, -INF , !P6 ;  /* 0xff80000035357808 */ /* 0x000fe20007000000 */
[-C--:B--2---:R-:W-:Y:S01]  /*b880*/  FFMA.FTZ R19, R120, R62.reuse, R19 ;  /* 0x0000003e78137223 */ /* 0x084fe20000010013 */
[----:B------:R-:W-:Y:S01]  /*b890*/  FSEL R55, R48, -INF , !P4 ;  /* 0xff80000030377808 */ /* 0x000fe20006000000 */
[----:B------:R-:W-:Y:S01]  /*b8a0*/  FFMA.FTZ R17, R120, R62, R17 ;  /* 0x0000003e78117223 */ /* 0x000fe20000010011 */
[----:B------:R-:W-:-:S02]  /*b8b0*/  LOP3.LUT R101, R71, 0x61, R122, 0xfe, !PT ;  /* 0x0000006147657812 */ /* 0x000fc400078efe7a */
[-C--:B------:R-:W-:Y:S01]  /*b8c0*/  ISETP.GE.AND P6, PT, R163, R68.reuse, PT ;  /* 0x00000044a300720c */ /* 0x080fe20003fc6270 */
[----:B------:R-:W2:Y:S01]  /*b8d0*/  I2F R59, R97 ;  /* 0x00000061003b7306 */ /* 0x000ea20000201400 */
[C---:B------:R-:W-:Y:S01]  /*b8e0*/  ISETP.GE.AND P4, PT, R165.reuse, R68, PT ;  /* 0x00000044a500720c */ /* 0x040fe20003f86270 */
[----:B---3--:R-:W-:Y:S01]  /*b8f0*/  FFMA.FTZ R54, R120, R63, R14 ;  /* 0x0000003f78367223 */ /* 0x008fe2000001000e */
[----:B------:R-:W-:Y:S02]  /*b900*/  FSEL R99, R50, -INF , !P3 ;  /* 0xff80000032637808 */ /* 0x000fe40005800000 */
[-C--:B------:R-:W-:Y:S02]  /*b910*/  ISETP.GE.AND P5, PT, R165, R2.reuse, PT ;  /* 0x00000002a500720c */ /* 0x080fe40003fa6270 */
[----:B------:R-:W-:Y:S01]  /*b920*/  ISETP.GE.AND P3, PT, R96, R2, PT ;  /* 0x000000026000720c */ /* 0x000fe20003f66270 */
[----:B------:R-:W3:Y:S01]  /*b930*/  I2F R0, R101 ;  /* 0x0000006500007306 */ /* 0x000ee20000201400 */
[----:B------:R-:W-:Y:S01]  /*b940*/  LOP3.LUT R58, R71, 0x71, R122, 0xfe, !PT ;  /* 0x00000071473a7812 */ /* 0x000fe200078efe7a */
[----:B-1----:R-:W-:Y:S01]  /*b950*/  FFMA.FTZ R9, R120, R52, R9 ;  /* 0x0000003478097223 */ /* 0x002fe20000010009 */
[----:B------:R-:W-:-:S02]  /*b960*/  FSEL R49, R49, -INF , !P2 ;  /* 0xff80000031317808 */ /* 0x000fc40005000000 */
[----:B------:R-:W-:Y:S02]  /*b970*/  ISETP.GE.AND P2, PT, R96, R68, PT ;  /* 0x000000446000720c */ /* 0x000fe40003f46270 */
[----:B------:R-:W-:Y:S01]  /*b980*/  FSEL R164, R164, -INF , !P6 ;  /* 0xff800000a4a47808 */ /* 0x000fe20007000000 */
[----:B------:R-:W1:Y:S01]  /*b990*/  I2F R48, R58 ;  /* 0x0000003a00307306 */ /* 0x000e620000201400 */
[----:B------:R-:W-:Y:S01]  /*b9a0*/  FSEL R94, R46, -INF , !P4 ;  /* 0xff8000002e5e7808 */ /* 0x000fe20006000000 */
[-C--:B--2---:R-:W-:Y:S01]  /*b9b0*/  FFMA.FTZ R10, R120, R59.reuse, R10 ;  /* 0x0000003b780a7223 */ /* 0x084fe2000001000a */
[----:B------:R-:W-:Y:S01]  /*b9c0*/  ISETP.GE.AND P6, PT, R98, R2, PT ;  /* 0x000000026200720c */ /* 0x000fe20003fc6270 */
[----:B------:R-:W-:Y:S01]  /*b9d0*/  FFMA.FTZ R8, R120, R59, R8 ;  /* 0x0000003b78087223 */ /* 0x000fe20000010008 */
[----:B------:R-:W-:Y:S01]  /*b9e0*/  FSEL R107, R44, -INF , !P5 ;  /* 0xff8000002c6b7808 */ /* 0x000fe20006800000 */
[C---:B------:R-:W-:Y:S01]  /*b9f0*/  FFMA.FTZ R44, R120.reuse, R52, R11 ;  /* 0x00000034782c7223 */ /* 0x040fe2000001000b */
[----:B------:R-:W-:Y:S01]  /*ba00*/  ISETP.GE.AND P4, PT, R75, R2, PT ;  /* 0x000000024b00720c */ /* 0x000fe20003f86270 */
[----:B------:R-:W2:Y:S01]  /*ba10*/  I2F R74, R102 ;  /* 0x00000066004a7306 */ /* 0x000ea20000201400 */
[----:B------:R-:W-:Y:S01]  /*ba20*/  FSEL R45, R45, -INF , !P3 ;  /* 0xff8000002d2d7808 */ /* 0x000fe20005800000 */
[----:B---3--:R-:W-:Y:S01]  /*ba30*/  FFMA.FTZ R50, R120, R0, R15 ;  /* 0x0000000078327223 */ /* 0x008fe2000001000f */
[----:B------:R-:W-:Y:S01]  /*ba40*/  ISETP.GE.AND P5, PT, R98, R68, PT ;  /* 0x000000446200720c */ /* 0x000fe20003fa6270 */
[----:B------:R-:W-:Y:S01]  /*ba50*/  FFMA.FTZ R13, R120, R0, R13 ;  /* 0x00000000780d7223 */ /* 0x000fe2000001000d */
[----:B------:R-:W-:-:S02]  /*ba60*/  ISETP.GE.AND P3, PT, R75, R68, PT ;  /* 0x000000444b00720c */ /* 0x000fc40003f66270 */
[--C-:B------:R-:W-:Y:S01]  /*ba70*/  LOP3.LUT R161, R71, 0x70, R122.reuse, 0xfe, !PT ;  /* 0x0000007047a17812 */ /* 0x100fe200078efe7a */
[CC--:B-1----:R-:W-:Y:S01]  /*ba80*/  FFMA.FTZ R7, R120.reuse, R48.reuse, R7 ;  /* 0x0000003078077223 */ /* 0x0c2fe20000010007 */
[----:B------:R-:W-:Y:S01]  /*ba90*/  FSEL R98, R47, -INF , !P2 ;  /* 0xff8000002f627808 */ /* 0x000fe20005000000 */
[----:B------:R-:W-:Y:S01]  /*baa0*/  FFMA.FTZ R5, R120, R48, R5 ;  /* 0x0000003078057223 */ /* 0x000fe20000010005 */
[----:B------:R-:W-:Y:S01]  /*bab0*/  LOP3.LUT R46, R71, 0x30, R122, 0xfe, !PT ;  /* 0x00000030472e7812 */ /* 0x000fe200078efe7a */
[----:B------:R-:W1:Y:S01]  /*bac0*/  I2F R163, R161 ;  /* 0x000000a100a37306 */ /* 0x000e620000201400 */
[----:B------:R-:W-:Y:S02]  /*bad0*/  ISETP.GE.AND P2, PT, R100, R2, PT ;  /* 0x000000026400720c */ /* 0x000fe40003f46270 */
[----:B------:R-:W-:Y:S01]  /*bae0*/  FSEL R127, R40, -INF , !P6 ;  /* 0xff800000287f7808 */ /* 0x000fe20007000000 */
[C---:B------:R-:W-:Y:S01]  /*baf0*/  FFMA.FTZ R40, R120.reuse, R63, R12 ;  /* 0x0000003f78287223 */ /* 0x040fe2000001000c */
[----:B------:R-:W-:Y:S01]  /*bb00*/  FSEL R21, R21, -INF , !P4 ;  /* 0xff80000015157808 */ /* 0x000fe20006000000 */
[----:B--2---:R-:W-:Y:S01]  /*bb10*/  FFMA.FTZ R37, R120, R74, R37 ;  /* 0x0000004a78257223 */ /* 0x004fe20000010025 */
[----:B------:R-:W-:Y:S01]  /*bb20*/  ISETP.GE.AND P4, PT, R60, R68, PT ;  /* 0x000000443c00720c */ /* 0x000fe20003f86270 */
[----:B------:R-:W-:Y:S01]  /*bb30*/  I2F R83, R46 ;  /* 0x0000002e00537306 */ /* 0x000fe20000201400 */
[----:B------:R-:W-:-:S02]  /*bb40*/  FSEL R72, R23, -INF , !P3 ;  /* 0xff80000017487808 */ /* 0x000fc40005800000 */
[----:B------:R-:W-:Y:S02]  /*bb50*/  ISETP.GE.AND P3, PT, R93, R2, PT ;  /* 0x000000025d00720c */ /* 0x000fe40003f66270 */
[C-C-:B------:R-:W-:Y:S02]  /*bb60*/  LOP3.LUT R79, R71.reuse, 0x78, R122.reuse, 0xfe, !PT ;  /* 0x00000078474f7812 */ /* 0x140fe400078efe7a */
[----:B------:R-:W-:Y:S01]  /*bb70*/  LOP3.LUT R165, R71, 0x29, R122, 0xfe, !PT ;  /* 0x0000002947a57812 */ /* 0x000fe200078efe7a */
[-C--:B-1----:R-:W-:Y:S01]  /*bb80*/  FFMA.FTZ R75, R120, R163.reuse, R4 ;  /* 0x000000a3784b7223 */ /* 0x082fe20000010004 */
[-C--:B------:R-:W-:Y:S01]  /*bb90*/  ISETP.GE.AND P6, PT, R100, R68.reuse, PT ;  /* 0x000000446400720c */ /* 0x080fe20003fc6270 */
[----:B------:R-:W1:Y:S01]  /*bba0*/  I2F R51, R79 ;  /* 0x0000004f00337306 */ /* 0x000e620000201400 */
[----:B------:R-:W-:Y:S01]  /*bbb0*/  FSEL R23, R16, -INF , !P2 ;  /* 0xff80000010177808 */ /* 0x000fe20005000000 */
[----:B------:R-:W-:Y:S01]  /*bbc0*/  FFMA.FTZ R6, R120, R163, R6 ;  /* 0x000000a378067223 */ /* 0x000fe20000010006 */
[----:B------:R-:W-:-:S02]  /*bbd0*/  ISETP.GE.AND P2, PT, R93, R68, PT ;  /* 0x000000445d00720c */ /* 0x000fc40003f46270 */
[----:B------:R-:W-:Y:S02]  /*bbe0*/  LOP3.LUT R12, R71, 0x41, R122, 0xfe, !PT ;  /* 0x00000041470c7812 */ /* 0x000fe400078efe7a */
[----:B------:R-:W-:Y:S01]  /*bbf0*/  FSEL R92, R42, -INF , !P5 ;  /* 0xff8000002a5c7808 */ /* 0x000fe20006800000 */
[----:B------:R-:W-:Y:S01]  /*bc00*/  I2F R76, R165 ;  /* 0x000000a5004c7306 */ /* 0x000fe20000201400 */
[----:B------:R-:W-:Y:S02]  /*bc10*/  FSEL R64, R19, -INF , !P4 ;  /* 0xff80000013407808 */ /* 0x000fe40006000000 */
[-C--:B------:R-:W-:Y:S02]  /*bc20*/  ISETP.GE.AND P5, PT, R60, R2.reuse, PT ;  /* 0x000000023c00720c */ /* 0x080fe40003fa6270 */
[----:B------:R-:W-:Y:S02]  /*bc30*/  FSEL R19, R40, -INF , !P3 ;  /* 0xff80000028137808 */ /* 0x000fe40005800000 */
[----:B------:R-:W-:Y:S01]  /*bc40*/  FSEL R60, R18, -INF , !P6 ;  /* 0xff800000123c7808 */ /* 0x000fe20007000000 */
[----:B------:R-:W2:Y:S01]  /*bc50*/  I2F R14, R12 ;  /* 0x0000000c000e7306 */ /* 0x000ea20000201400 */
[C---:B------:R-:W-:Y:S01]  /*bc60*/  ISETP.GE.AND P4, PT, R97.reuse, R2, PT ;  /* 0x000000026100720c */ /* 0x040fe20003f86270 */
[----:B-1----:R-:W-:Y:S01]  /*bc70*/  FFMA.FTZ R0, R120, R51, R90 ;  /* 0x0000003378007223 */ /* 0x002fe2000001005a */
[----:B------:R-:W-:-:S02]  /*bc80*/  ISETP.GE.AND P3, PT, R97, R68, PT ;  /* 0x000000446100720c */ /* 0x000fc40003f66270 */
[C-C-:B------:R-:W-:Y:S02]  /*bc90*/  LOP3.LUT R100, R71.reuse, 0x38, R122.reuse, 0xfe, !PT ;  /* 0x0000003847647812 */ /* 0x140fe400078efe7a */
[C-C-:B------:R-:W-:Y:S01]  /*bca0*/  LOP3.LUT R18, R71.reuse, 0x40, R122.reuse, 0xfe, !PT ;  /* 0x0000004047127812 */ /* 0x140fe200078efe7a */
[----:B------:R-:W1:Y:S01]  /*bcb0*/  I2F R16, R104 ;  /* 0x0000006800107306 */ /* 0x000e620000201400 */
[----:B------:R-:W-:Y:S02]  /*bcc0*/  FSEL R54, R54, -INF , !P2 ;  /* 0xff80000036367808 */ /* 0x000fe40005000000 */
[----:B------:R-:W-:Y:S02]  /*bcd0*/  LOP3.LUT R97, R71, 0x48, R122, 0xfe, !PT ;  /* 0x0000004847617812 */ /* 0x000fe400078efe7a */
[-C--:B------:R-:W-:Y:S02]  /*bce0*/  ISETP.GE.AND P2, PT, R56, R2.reuse, PT ;  /* 0x000000023800720c */ /* 0x080fe40003f46270 */
[----:B------:R-:W-:Y:S01]  /*bcf0*/  FSEL R17, R17, -INF , !P5 ;  /* 0xff80000011117808 */ /* 0x000fe20006800000 */
[----:B------:R-:W3:Y:S01]  /*bd00*/  I2F R96, R100 ;  /* 0x0000006400607306 */ /* 0x000ee20000201400 */
[C---:B------:R-:W-:Y:S01]  /*bd10*/  ISETP.GE.AND P6, PT, R101.reuse, R2, PT ;  /* 0x000000026500720c */ /* 0x040fe20003fc6270 */
[----:B--2---:R-:W-:Y:S01]  /*bd20*/  FFMA.FTZ R14, R120, R14, R29 ;  /* 0x0000000e780e7223 */ /* 0x004fe2000001001d */
[----:B------:R-:W-:-:S02]  /*bd30*/  ISETP.GE.AND P5, PT, R101, R68, PT ;  /* 0x000000446500720c */ /* 0x000fc40003fa6270 */
[----:B------:R-:W-:Y:S02]  /*bd40*/  FSEL R93, R9, -INF , !P2 ;  /* 0xff800000095d7808 */ /* 0x000fe40005000000 */
[----:B------:R-:W-:Y:S01]  /*bd50*/  FSEL R47, R10, -INF , !P3 ;  /* 0xff8000000a2f7808 */ /* 0x000fe20005800000 */
[----:B------:R-:W2:Y:S01]  /*bd60*/  I2F R101, R18 ;  /* 0x0000001200657306 */ /* 0x000ea20000201400 */
[----:B------:R-:W-:Y:S01]  /*bd70*/  ISETP.GE.AND P2, PT, R58, R68, PT ;  /* 0x000000443a00720c */ /* 0x000fe20003f46270 */
[----:B-1----:R-:W-:Y:S01]  /*bd80*/  FFMA.FTZ R16, R120, R16, R33 ;  /* 0x0000001078107223 */ /* 0x002fe20000010021 */
[----:B------:R-:W-:Y:S02]  /*bd90*/  ISETP.GE.AND P3, PT, R58, R2, PT ;  /* 0x000000023a00720c */ /* 0x000fe40003f66270 */
[----:B------:R-:W-:Y:S02]  /*bda0*/  FSEL R13, R13, -INF , !P6 ;  /* 0xff8000000d0d7808 */ /* 0x000fe40007000000 */
[----:B------:R-:W-:Y:S01]  /*bdb0*/  FSEL R50, R50, -INF , !P5 ;  /* 0xff80000032327808 */ /* 0x000fe20006800000 */
[----:B------:R-:W1:Y:S01]  /*bdc0*/  I2F R15, R97 ;  /* 0x00000061000f7306 */ /* 0x000e620000201400 */
[----:B------:R-:W-:Y:S01]  /*bdd0*/  FSEL R95, R8, -INF , !P4 ;  /* 0xff800000085f7808 */ /* 0x000fe20006000000 */
[C---:B---3--:R-:W-:Y:S01]  /*bde0*/  FFMA.FTZ R32, R120.reuse, R96, R32 ;  /* 0x0000006078207223 */ /* 0x048fe20000010020 */
[----:B------:R-:W-:Y:S01]  /*bdf0*/  FSEL R40, R7, -INF , !P2 ;  /* 0xff80000007287808 */ /* 0x000fe20005000000 */
[----:B------:R-:W-:Y:S01]  /*be00*/  FFMA.FTZ R7, R120, R83, R36 ;  /* 0x0000005378077223 */ /* 0x000fe20000010024 */
[----:B------:R-:W-:-:S02]  /*be10*/  ISETP.GE.AND P6, PT, R56, R68, PT ;  /* 0x000000443800720c */ /* 0x000fc40003fc6270 */
[C---:B------:R-:W-:Y:S01]  /*be20*/  ISETP.GE.AND P5, PT, R161.reuse, R2, PT ;  /* 0x00000002a100720c */ /* 0x040fe20003fa6270 */
[C---:B--2---:R-:W-:Y:S01]  /*be30*/  FFMA.FTZ R28, R120.reuse, R101, R28 ;  /* 0x00000065781c7223 */ /* 0x044fe2000001001c */
[----:B------:R-:W-:Y:S02]  /*be40*/  ISETP.GE.AND P4, PT, R161, R68, PT ;  /* 0x00000044a100720c */ /* 0x000fe40003f86270 */
[----:B------:R-:W-:Y:S01]  /*be50*/  FSEL R63, R5, -INF , !P3 ;  /* 0xff800000053f7808 */ /* 0x000fe20005800000 */
[----:B------:R-:W-:Y:S01]  /*be60*/  FFMA.FTZ R5, R120, R76, R41 ;  /* 0x0000004c78057223 */ /* 0x000fe20000010029 */
[----:B------:R-:W-:Y:S02]  /*be70*/  LOP3.LUT R59, R71, 0x49, R122, 0xfe, !PT ;  /* 0x00000049473b7812 */ /* 0x000fe400078efe7a */
[----:B------:R-:W-:Y:S01]  /*be80*/  ISETP.GE.AND P3, PT, R46, R2, PT ;  /* 0x000000022e00720c */ /* 0x000fe20003f66270 */
[----:B------:R-:W-:Y:S01]  /*be90*/  FFMA.FTZ R46, R120, R51, R88 ;  /* 0x00000033782e7223 */ /* 0x000fe20000010058 */
[----:B------:R-:W-:Y:S01]  /*bea0*/  FSEL R44, R44, -INF , !P6 ;  /* 0xff8000002c2c7808 */ /* 0x000fe20007000000 */
[----:B------:R-:W2:Y:S01]  /*beb0*/  I2F R8, R59 ;  /* 0x0000003b00087306 */ /* 0x000ea20000201400 */
[----:B------:R-:W-:Y:S01]  /*bec0*/  FSEL R75, R75, -INF , !P5 ;  /* 0xff8000004b4b7808 */ /* 0x000fe20006800000 */
[----:B-1----:R-:W-:Y:S01]  /*bed0*/  FFMA.FTZ R24, R120, R15, R24 ;  /* 0x0000000f78187223 */ /* 0x002fe20000010018 */
[----:B------:R-:W-:-:S02]  /*bee0*/  FSEL R42, R6, -INF , !P4 ;  /* 0xff800000062a7808 */ /* 0x000fc40006000000 */
[C-C-:B------:R-:W-:Y:S02]  /*bef0*/  LOP3.LUT R161, R71.reuse, 0x50, R122.reuse, 0xfe, !PT ;  /* 0x0000005047a17812 */ /* 0x140fe400078efe7a */
[--C-:B------:R-:W-:Y:S02]  /*bf00*/  LOP3.LUT R9, R71, 0x79, R122.reuse, 0xfe, !PT ;  /* 0x0000007947097812 */ /* 0x100fe400078efe7a */
[C---:B------:R-:W-:Y:S01]  /*bf10*/  ISETP.GE.AND P6, PT, R79.reuse, R2, PT ;  /* 0x000000024f00720c */ /* 0x040fe20003fc6270 */
[----:B------:R-:W1:Y:S01]  /*bf20*/  I2F R11, R161 ;  /* 0x000000a1000b7306 */ /* 0x000e620000201400 */
[----:B------:R-:W-:Y:S02]  /*bf30*/  ISETP.GE.AND P5, PT, R79, R68, PT ;  /* 0x000000444f00720c */ /* 0x000fe40003fa6270 */
[-C--:B------:R-:W-:Y:S02]  /*bf40*/  ISETP.GE.AND P4, PT, R165, R2.reuse, PT ;  /* 0x00000002a500720c */ /* 0x080fe40003f86270 */
[----:B------:R-:W-:Y:S01]  /*bf50*/  ISETP.GE.AND P2, PT, R102, R2, PT ;  /* 0x000000026600720c */ /* 0x000fe20003f46270 */
[----:B--2---:R-:W-:Y:S01]  /*bf60*/  FFMA.FTZ R8, R120, R8, R25 ;  /* 0x0000000878087223 */ /* 0x004fe20000010019 */
[----:B------:R-:W-:Y:S01]  /*bf70*/  FSEL R7, R7, -INF , !P3 ;  /* 0xff80000007077808 */ /* 0x000fe20005800000 */
[----:B------:R-:W-:Y:S01]  /*bf80*/  I2F R4, R9 ;  /* 0x0000000900047306 */ /* 0x000fe20000201400 */
[----:B------:R-:W-:-:S02]  /*bf90*/  LOP3.LUT R79, R71, 0x29, R122, 0xfe, !PT ;  /* 0x00000029474f7812 */ /* 0x000fc400078efe7a */
[----:B------:R-:W-:Y:S02]  /*bfa0*/  ISETP.GE.AND P3, PT, R12, R2, PT ;  /* 0x000000020c00720c */ /* 0x000fe40003f66270 */
[C-C-:B------:R-:W-:Y:S02]  /*bfb0*/  LOP3.LUT R163, R71.reuse, 0x30, R122.reuse, 0xfe, !PT ;  /* 0x0000003047a37812 */ /* 0x140fe400078efe7a */
[----:B------:R-:W-:Y:S01]  /*bfc0*/  LOP3.LUT R41, R71, 0x31, R122, 0xfe, !PT ;  /* 0x0000003147297812 */ /* 0x000fe200078efe7a */
[----:B------:R-:W2:Y:S01]  /*bfd0*/  I2F R6, R79 ;  /* 0x0000004f00067306 */ /* 0x000ea20000201400 */
[----:B------:R-:W-:Y:S01]  /*bfe0*/  FSEL R46, R46, -INF , !P6 ;  /* 0xff8000002e2e7808 */ /* 0x000fe20007000000 */
[----:B-1----:R-:W-:Y:S01]  /*bff0*/  FFMA.FTZ R20, R120, R11, R20 ;  /* 0x0000000b78147223 */ /* 0x002fe20000010014 */
[----:B------:R-:W-:Y:S02]  /*c000*/  FSEL R0, R0, -INF , !P5 ;  /* 0xff80000000007808 */ /* 0x000fe40006800000 */
[----:B------:R-:W-:-:S02]  /*c010*/  FSEL R5, R5, -INF , !P4 ;  /* 0xff80000005057808 */ /* 0x000fc40006000000 */
[----:B------:R-:W-:Y:S01]  /*c020*/  FSEL R37, R37, -INF , !P2 ;  /* 0xff80000025257808 */ /* 0x000fe20005000000 */
[----:B------:R-:W1:Y:S01]  /*c030*/  I2F R51, R163 ;  /* 0x000000a300337306 */ /* 0x000e620000201400 */
[-C--:B------:R-:W-:Y:S02]  /*c040*/  ISETP.GE.AND P6, PT, R100, R2.reuse, PT ;  /* 0x000000026400720c */ /* 0x080fe40003fc6270 */
[-C--:B------:R-:W-:Y:S02]  /*c050*/  ISETP.GE.AND P5, PT, R104, R2.reuse, PT ;  /* 0x000000026800720c */ /* 0x080fe40003fa6270 */
[-C--:B------:R-:W-:Y:S02]  /*c060*/  ISETP.GE.AND P4, PT, R18, R2.reuse, PT ;  /* 0x000000021200720c */ /* 0x080fe40003f86270 */
[----:B------:R-:W-:Y:S01]  /*c070*/  ISETP.GE.AND P2, PT, R97, R2, PT ;  /* 0x000000026100720c */ /* 0x000fe20003f46270 */
[----:B------:R-:W3:Y:S01]  /*c080*/  I2F R10, R41 ;  /* 0x00000029000a7306 */ /* 0x000ee20000201400 */
[----:B------:R-:W-:Y:S01]  /*c090*/  FSEL R15, R14, -INF , !P3 ;  /* 0xff8000000e0f7808 */ /* 0x000fe20005800000 */
[----:B--2---:R-:W-:Y:S01]  /*c0a0*/  FFMA.FTZ R6, R120, R6, R43 ;  /* 0x0000000678067223 */ /* 0x004fe2000001002b */
[----:B------:R-:W-:-:S02]  /*c0b0*/  LOP3.LUT R97, R71, 0x39, R122, 0xfe, !PT ;  /* 0x0000003947617812 */ /* 0x000fc400078efe7a */
[----:B------:R-:W-:Y:S02]  /*c0c0*/  ISETP.GE.AND P3, PT, R79, R68, PT ;  /* 0x000000444f00720c */ /* 0x000fe40003f66270 */
[----:B------:R-:W-:Y:S01]  /*c0d0*/  LOP3.LUT R79, R71, 0x41, R122, 0xfe, !PT ;  /* 0x00000041474f7812 */ /* 0x000fe200078efe7a */
[----:B------:R-:W2:Y:S01]  /*c0e0*/  I2F R12, R97 ;  /* 0x00000061000c7306 */ /* 0x000ea20000201400 */
[----:B------:R-:W-:Y:S01]  /*c0f0*/  FSEL R33, R32, -INF , !P6 ;  /* 0xff80000020217808 */ /* 0x000fe20007000000 */
[----:B-1----:R-:W-:Y:S01]  /*c100*/  FFMA.FTZ R38, R120, R51, R38 ;  /* 0x0000003378267223 */ /* 0x002fe20000010026 */
[----:B------:R-:W-:Y:S02]  /*c110*/  FSEL R85, R16, -INF , !P5 ;  /* 0xff80000010557808 */ /* 0x000fe40006800000 */
[----:B------:R-:W-:Y:S02]  /*c120*/  FSEL R29, R28, -INF , !P4 ;  /* 0xff8000001c1d7808 */ /* 0x000fe40006000000 */
[----:B------:R-:W-:Y:S01]  /*c130*/  ISETP.GE.AND P6, PT, R59, R2, PT ;  /* 0x000000023b00720c */ /* 0x000fe20003fc6270 */
[C---:B------:R-:W-:Y:S01]  /*c140*/  FFMA.FTZ R59, R120.reuse, R4, R89 ;  /* 0x00000004783b7223 */ /* 0x040fe20000010059 */
[----:B------:R-:W-:Y:S01]  /*c150*/  ISETP.GE.AND P5, PT, R161, R2, PT ;  /* 0x00000002a100720c */ /* 0x000fe20003fa6270 */
[----:B---3--:R-:W-:Y:S01]  /*c160*/  FFMA.FTZ R10, R120, R10, R39 ;  /* 0x0000000a780a7223 */ /* 0x008fe20000010027 */
[----:B------:R-:W-:-:S02]  /*c170*/  ISETP.GE.AND P4, PT, R9, R2, PT ;  /* 0x000000020900720c */ /* 0x000fc40003f86270 */
[----:B------:R-:W1:Y:S01]  /*c180*/  I2F R2, R79 ;  /* 0x0000004f00027306 */ /* 0x000e620000201400 */
[C-C-:B------:R-:W-:Y:S02]  /*c190*/  LOP3.LUT R83, R71.reuse, 0x38, R122.reuse, 0xfe, !PT ;  /* 0x0000003847537812 */ /* 0x140fe400078efe7a */
[----:B------:R-:W-:Y:S01]  /*c1a0*/  LOP3.LUT R161, R71, 0x40, R122, 0xfe, !PT ;  /* 0x0000004047a17812 */ /* 0x000fe200078efe7a */
[----:B--2---:R-:W-:Y:S01]  /*c1b0*/  FFMA.FTZ R12, R120, R12, R35 ;  /* 0x0000000c780c7223 */ /* 0x004fe20000010023 */
[----:B------:R-:W-:Y:S02]  /*c1c0*/  FSEL R11, R8, -INF , !P6 ;  /* 0xff800000080b7808 */ /* 0x000fe40007000000 */
[----:B------:R-:W-:Y:S01]  /*c1d0*/  FSEL R25, R24, -INF , !P2 ;  /* 0xff80000018197808 */ /* 0x000fe20005000000 */
[----:B------:R-:W2:Y:S01]  /*c1e0*/  I2F R67, R83 ;  /* 0x0000005300437306 */ /* 0x000ea20000201400 */
[-C--:B------:R-:W-:Y:S02]  /*c1f0*/  ISETP.GE.AND P6, PT, R41, R68.reuse, PT ;  /* 0x000000442900720c */ /* 0x080fe40003fc6270 */
[----:B------:R-:W-:-:S02]  /*c200*/  ISETP.GE.AND P2, PT, R163, R68, PT ;  /* 0x00000044a300720c */ /* 0x000fc40003f46270 */
[C-C-:B------:R-:W-:Y:S02]  /*c210*/  LOP3.LUT R41, R71.reuse, 0x48, R122.reuse, 0xfe, !PT ;  /* 0x0000004847297812 */ /* 0x140fe400078efe7a */
[C-C-:B------:R-:W-:Y:S01]  /*c220*/  LOP3.LUT R51, R71.reuse, 0x49, R122.reuse, 0xfe, !PT ;  /* 0x0000004947337812 */ /* 0x140fe200078efe7a */
[----:B------:R-:W3:Y:S01]  /*c230*/  I2F R165, R161 ;  /* 0x000000a100a57306 */ /* 0x000ee20000201400 */
[----:B------:R-:W-:Y:S01]  /*c240*/  LOP3.LUT R39, R71, 0x50, R122, 0xfe, !PT ;  /* 0x0000005047277812 */ /* 0x000fe200078efe7a */
[----:B-1----:R-:W-:Y:S01]  /*c250*/  FFMA.FTZ R2, R120, R2, R31 ;  /* 0x0000000278027223 */ /* 0x002fe2000001001f */
[----:B------:R-:W-:Y:S02]  /*c260*/  FSEL R59, R59, -INF , !P4 ;  /* 0xff8000003b3b7808 */ /* 0x000fe40006000000 */
[-C--:B------:R-:W-:Y:S02]  /*c270*/  ISETP.GE.AND P4, PT, R97, R68.reuse, PT ;  /* 0x000000446100720c */ /* 0x080fe40003f86270 */
[----:B------:R-:W-:Y:S01]  /*c280*/  FSEL R101, R6, -INF , !P3 ;  /* 0xff80000006657808 */ /* 0x000fe20005800000 */
[----:B------:R-:W1:Y:S01]  /*c290*/  I2F R43, R41 ;  /* 0x00000029002b7306 */ /* 0x000e620000201400 */
[----:B------:R-:W-:Y:S01]  /*c2a0*/  FSEL R97, R38, -INF , !P2 ;  /* 0xff80000026617808 */ /* 0x000fe20005000000 */
[----:B--2---:R-:W-:Y:S01]  /*c2b0*/  FFMA.FTZ R34, R120, R67, R34 ;  /* 0x0000004378227223 */ /* 0x004fe20000010022 */
[----:B------:R-:W-:-:S02]  /*c2c0*/  ISETP.GE.AND P2, PT, R79, R68, PT ;  /* 0x000000444f00720c */ /* 0x000fc40003f46270 */
[----:B------:R-:W-:Y:S02]  /*c2d0*/  FSEL R87, R20, -INF , !P5 ;  /* 0xff80000014577808 */ /* 0x000fe40006800000 */
[----:B------:R-:W-:Y:S01]  /*c2e0*/  FSEL R106, R2, -INF , !P2 ;  /* 0xff800000026a7808 */ /* 0x000fe20005000000 */
[----:B------:R-:W2:Y:S01]  /*c2f0*/  I2F R6, R51 ;  /* 0x0000003300067306 */ /* 0x000ea20000201400 */
[----:B------:R-:W-:Y:S01]  /*c300*/  ISETP.GT.AND P2, PT, R125, R126, PT ;  /* 0x0000007e7d00720c */ /* 0x000fe20003f44270 */
[----:B---3--:R-:W-:Y:S01]  /*c310*/  FFMA.FTZ R30, R120, R165, R30 ;  /* 0x000000a5781e7223 */ /* 0x008fe2000001001e */
[----:B------:R-:W-:Y:S01]  /*c320*/  BAR.SYNC.DEFER_BLOCKING 0x0 ;  /* 0x0000000000007b1d */ /* 0x000fe20000010000 */
[-C--:B------:R-:W-:Y:S02]  /*c330*/  ISETP.GE.AND P5, PT, R83, R68.reuse, PT ;  /* 0x000000445300720c */ /* 0x080fe40003fa6270 */
[-C--:B------:R-:W-:Y:S02]  /*c340*/  ISETP.GE.AND P3, PT, R161, R68.reuse, PT ;  /* 0x00000044a100720c */ /* 0x080fe40003f66270 */
[----:B------:R-:W-:Y:S01]  /*c350*/  FSEL R160, R34, -INF , !P5 ;  /* 0xff80000022a07808 */ /* 0x000fe20006800000 */
[----:B------:R-:W3:Y:S01]  /*c360*/  I2F R35, R39 ;  /* 0x0000002700237306 */ /* 0x000ee20000201400 */
[----:B------:R-:W-:Y:S01]  /*c370*/  ISETP.GE.AND P5, PT, R51, R68, PT ;  /* 0x000000443300720c */ /* 0x000fe20003fa6270 */
[----:B-1----:R-:W-:Y:S01]  /*c380*/  FFMA.FTZ R26, R120, R43, R26 ;  /* 0x0000002b781a7223 */ /* 0x002fe2000001001a */
[----:B------:R-:W-:-:S02]  /*c390*/  FSEL R162, R10, -INF , !P6 ;  /* 0xff8000000aa27808 */ /* 0x000fc40007000000 */
[----:B------:R-:W-:Y:S02]  /*c3a0*/  FSEL R102, R12, -INF , !P4 ;  /* 0xff8000000c667808 */ /* 0x000fe40006000000 */
[----:B------:R-:W-:Y:S01]  /*c3b0*/  FSEL R124, R30, -INF , !P3 ;  /* 0xff8000001e7c7808 */ /* 0x000fe20005800000 */
[C---:B--2---:R-:W-:Y:S01]  /*c3c0*/  FFMA.FTZ R6, R120.reuse, R6, R27 ;  /* 0x0000000678067223 */ /* 0x044fe2000001001b */
[----:B------:R-:W-:Y:S01]  /*c3d0*/  ISETP.GE.AND P6, PT, R41, R68, PT ;  /* 0x000000442900720c */ /* 0x000fe20003fc6270 */
[----:B------:R-:W-:Y:S01]  /*c3e0*/  FFMA.FTZ R51, R120, R4, R91 ;  /* 0x0000000478337223 */ /* 0x000fe2000001005b */
[-C--:B------:R-:W-:Y:S02]  /*c3f0*/  ISETP.GE.AND P4, PT, R39, R68.reuse, PT ;  /* 0x000000442700720c */ /* 0x080fe40003f86270 */
[----:B------:R-:W-:Y:S02]  /*c400*/  ISETP.GE.AND P3, PT, R9, R68, PT ;  /* 0x000000440900720c */ /* 0x000fe40003f66270 */
[----:B------:R-:W-:Y:S01]  /*c410*/  FSEL R104, R26, -INF , !P6 ;  /* 0xff8000001a687808 */ /* 0x000fe20007000000 */
[----:B---3--:R-:W-:Y:S01]  /*c420*/  FFMA.FTZ R22, R120, R35, R22 ;  /* 0x0000002378167223 */ /* 0x008fe20000010016 */
[----:B------:R-:W-:-:S02]  /*c430*/  FSEL R100, R6, -INF , !P5 ;  /* 0xff80000006647808 */ /* 0x000fc40006800000 */
        /* <DEDUP_REMOVED lines=63> */
.L_x_5044:
[----:B------:R-:W-:-:S05]  /*c830*/  IMAD.MOV.U32 R6, RZ, RZ, c[0x0][0x198] ;  /* 0x00006600ff067624 */ /* 0x000fca00078e00ff */
[----:B------:R-:W-:-:S04]  /*c840*/  LEA R6, -R6, RZ, 0x7 ;  /* 0x000000ff06067211 */ /* 0x000fc800078e39ff */
[----:B------:R-:W-:Y:S02]  /*c850*/  SHF.R.S32.HI R4, RZ, 0x1f, R6 ;  /* 0x0000001fff047819 */ /* 0x000fe40000011406 */
.L_x_5045:
        /* <DEDUP_REMOVED lines=45> */
.L_x_5047:
[----:B------:R-:W-:Y:S05]  /*cb30*/  BSYNC B0 ;  /* 0x0000000000007941 */ /* 0x000fea0003800000 */
.L_x_5046:
[----:B------:R-:W0:Y:S01]  /*cb40*/  LDGDEPBAR ;  /* 0x00000000000079af */ /* 0x000e220000000000 */
[----:B------:R-:W-:-:S04]  /*cb50*/  LEA R152, P0, R6, R152, 0x1 ;  /* 0x0000009806987211 */ /* 0x000fc800078008ff */
[----:B------:R-:W-:Y:S02]  /*cb60*/  LEA.HI.X R153, R6, R153, R4, 0x1, P0 ;  /* 0x0000009906997211 */ /* 0x000fe400000f0c04 */
.L_x_5043:
[----:B------:R-:W-:Y:S02]  /*cb70*/  FMNMX.FTZ R2, R70, R65, !PT ;  /* 0x0000004146027209 */ /* 0x000fe40007810000 */
[----:B------:R-:W-:Y:S02]  /*cb80*/  FMNMX.FTZ R4, R69, R82, !PT ;  /* 0x0000005245047209 */ /* 0x000fe40007810000 */
        /* <DEDUP_REMOVED lines=89> */
[----:B------:R-:W-:Y:S01]  /*d120*/  LDSM.16.MT88.4 R24, [R156+0x3400] ;  /* 0x003400009c18783b */ /* 0x000fe20000004200 */
        /* <DEDUP_REMOVED lines=10> */
[----:B------:R-:W1:Y:S01]  /*d1d0*/  MUFU.EX2 R73, R73 ;  /* 0x0000004900497308 */ /* 0x000e620000000800 */
[----:B------:R-:W-:Y:S01]  /*d1e0*/  FMNMX.FTZ R9, R42, R9, !PT ;  /* 0x000000092a097209 */ /* 0x000fe20007810000 */
[----:B------:R-:W-:-:S02]  /*d1f0*/  FFMA.FTZ R93, R93, c[0x0][0x23c], -R66 ;  /* 0x00008f005d5d7a23 */ /* 0x000fc40000010842 */
[----:B------:R-:W-:Y:S01]  /*d200*/  FFMA.FTZ R75, R75, c[0x0][0x23c], -R66 ;  /* 0x00008f004b4b7a23 */ /* 0x000fe20000010842 */
[----:B------:R-:W-:-:S03]  /*d210*/  FMNMX.FTZ R9, R40, R9, !PT ;  /* 0x0000000928097209 */ /* 0x000fc60007810000 */
[----:B------:R-:W-:Y:S01]  /*d220*/  MUFU.EX2 R74, R74 ;  /* 0x0000004a004a7308 */ /* 0x000fe20000000800 */
[----:B------:R-:W-:-:S04]  /*d230*/  FMNMX.FTZ R4, R0, R9, !PT ;  /* 0x0000000900047209 */ /* 0x000fc80007810000 */
[----:B------:R-:W-:-:S03]  /*d240*/  FMNMX.FTZ R4, R51, R4, !PT ;  /* 0x0000000433047209 */ /* 0x000fc60007810000 */
[----:B------:R-:W2:Y:S01]  /*d250*/  MUFU.EX2 R71, R71 ;  /* 0x0000004700477308 */ /* 0x000ea20000000800 */
[----:B-1----:R-:W-:Y:S01]  /*d260*/  F2FP.BF16.PACK_AB R32, R73, R76 ;  /* 0x0000004c4920723e */ /* 0x002fe200000010ff */
[----:B------:R-:W1:Y:S06]  /*d270*/  SHFL.BFLY PT, R5, R4, 0x2, 0x1f ;  /* 0x0c401f0004057f89 */ /* 0x000e6c00000e0000 */
[----:B------:R-:W-:Y:S01]  /*d280*/  MUFU.EX2 R68, R68 ;  /* 0x0000004400447308 */ /* 0x000fe20000000800 */
[----:B--2---:R-:W-:-:S07]  /*d290*/  F2FP.BF16.PACK_AB R34, R71, R74 ;  /* 0x0000004a4722723e */ /* 0x004fce00000010ff */
[----:B------:R-:W-:Y:S08]  /*d2a0*/  MUFU.EX2 R67, R67 ;  /* 0x0000004300437308 */ /* 0x000ff00000000800 */
[----:B------:R-:W-:Y:S01]  /*d2b0*/  MUFU.EX2 R65, R65 ;  /* 0x0000004100417308 */ /* 0x000fe20000000800 */
[----:B-1----:R-:W-:Y:S02]  /*d2c0*/  FMNMX.FTZ R2, R4, R5, !PT ;  /* 0x0000000504027209 */ /* 0x002fe40007810000 */
[----:B------:R-:W-:-:S03]  /*d2d0*/  FSEL R5, R41, RZ, P2 ;  /* 0x000000ff29057208 */ /* 0x000fc60001000000 */
[----:B------:R-:W1:Y:S02]  /*d2e0*/  SHFL.BFLY PT, R39, R2, 0x1, 0x1f ;  /* 0x0c201f0002277f89 */ /* 0x000e6400000e0000 */
[----:B------:R-:W-:Y:S01]  /*d2f0*/  FADD.FTZ R4, R70, -R5 ;  /* 0x8000000546047221 */ /* 0x000fe20000010000 */
[----:B------:R-:W-:Y:S01]  /*d300*/  MUFU.EX2 R61, R61 ;  /* 0x0000003d003d7308 */ /* 0x000fe20000000800 */
[----:B------:R-:W-:Y:S02]  /*d310*/  FFMA.FTZ R70, R95, c[0x0][0x23c], -R66 ;  /* 0x00008f005f467a23 */ /* 0x000fe40000010842 */
[----:B------:R-:W-:-:S05]  /*d320*/  FMUL.FTZ R87, R4, c[0x0][0x23c] ;  /* 0x00008f0004577a20 */ /* 0x000fca0000410000 */
[----:B------:R-:W-:Y:S08]  /*d330*/  MUFU.EX2 R58, R58 ;  /* 0x0000003a003a7308 */ /* 0x000ff00000000800 */
[----:B------:R-:W2:Y:S01]  /*d340*/  MUFU.EX2 R87, R87 ;  /* 0x0000005700577308 */ /* 0x000ea20000000800 */
[----:B-1----:R-:W-:Y:S01]  /*d350*/  FMNMX.FTZ R39, R2, R39, !PT ;  /* 0x0000002702277209 */ /* 0x002fe20007810000 */
[----:B------:R-:W-:-:S02]  /*d360*/  FFMA.FTZ R2, R19, c[0x0][0x23c], -R66 ;  /* 0x00008f0013027a23 */ /* 0x000fc40000010842 */
[----:B------:R-:W1:Y:S01]  /*d370*/  LDSM.16.MT88.4 R16, [R157+0x3000] ;  /* 0x003000009d10783b */ /* 0x000e620000004200 */
[C---:B------:R-:W-:Y:S01]  /*d380*/  FSETP.NEU.FTZ.AND P0, PT, R39.reuse, -INF , PT ;  /* 0xff8000002700780b */ /* 0x040fe20003f1d000 */
[C---:B------:R-:W-:Y:S02]  /*d390*/  FMUL.FTZ R53, R39.reuse, c[0x0][0x23c] ;  /* 0x00008f0027357a20 */ /* 0x040fe40000410000 */
[----:B------:R-:W-:Y:S01]  /*d3a0*/  MUFU.EX2 R57, R57 ;  /* 0x0000003900397308 */ /* 0x000fe20000000800 */
[----:B------:R-:W-:Y:S02]  /*d3b0*/  FSEL R6, R39, RZ, P0 ;  /* 0x000000ff27067208 */ /* 0x000fe40000000000 */
[----:B------:R-:W-:Y:S01]  /*d3c0*/  FSEL R53, R53, RZ, P0 ;  /* 0x000000ff35357208 */ /* 0x000fe20000000000 */
[----:B--2---:R-:W-:Y:S02]  /*d3d0*/  FMUL.FTZ R12, R140, R87 ;  /* 0x000000578c0c7220 */ /* 0x004fe40000410000 */
[----:B------:R-:W-:-:S02]  /*d3e0*/  FADD.FTZ R6, R69, -R6 ;  /* 0x8000000645067221 */ /* 0x000fc40000010000 */
[----:B------:R-:W-:Y:S01]  /*d3f0*/  MUFU.EX2 R56, R56 ;  /* 0x0000003800387308 */ /* 0x000fe20000000800 */
[--C-:B------:R-:W-:Y:S02]  /*d400*/  FFMA.FTZ R82, R82, c[0x0][0x23c], -R53.reuse ;  /* 0x00008f0052527a23 */ /* 0x100fe40000010835 */
[--C-:B------:R-:W-:Y:S02]  /*d410*/  FFMA.FTZ R81, R81, c[0x0][0x23c], -R53.reuse ;  /* 0x00008f0051517a23 */ /* 0x100fe40000010835 */
[--C-:B------:R-:W-:Y:S02]  /*d420*/  FFMA.FTZ R77, R77, c[0x0][0x23c], -R53.reuse ;  /* 0x00008f004d4d7a23 */ /* 0x100fe40000010835 */
[----:B------:R-:W-:Y:S01]  /*d430*/  FFMA.FTZ R80, R80, c[0x0][0x23c], -R53 ;  /* 0x00008f0050507a23 */ /* 0x000fe20000010835 */
[----:B------:R-:W-:Y:S01]  /*d440*/  MUFU.EX2 R82, R82 ;  /* 0x0000005200527308 */ /* 0x000fe20000000800 */
[----:B------:R-:W-:Y:S02]  /*d450*/  FMUL.FTZ R86, R6, c[0x0][0x23c] ;  /* 0x00008f0006567a20 */ /* 0x000fe40000410000 */
[----:B------:R-:W2:Y:S01]  /*d460*/  LDSM.16.MT88.4 R4, [R156+0x3000] ;  /* 0x003000009c04783b */ /* 0x000ea20000004200 */
[----:B------:R-:W-:-:S02]  /*d470*/  FMUL.FTZ R13, R141, R87 ;  /* 0x000000578d0d7220 */ /* 0x000fc40000410000 */
[-C--:B------:R-:W-:Y:S02]  /*d480*/  FMUL.FTZ R136, R136, R87.reuse ;  /* 0x0000005788887220 */ /* 0x080fe40000410000 */
[----:B------:R-:W3:Y:S01]  /*d490*/  MUFU.EX2 R81, R81 ;  /* 0x0000005100517308 */ /* 0x000ee20000000800 */
[----:B------:R-:W-:Y:S02]  /*d4a0*/  FMUL.FTZ R137, R137, R87 ;  /* 0x0000005789897220 */ /* 0x000fe40000410000 */
[--C-:B------:R-:W-:Y:S02]  /*d4b0*/  FFMA.FTZ R69, R103, c[0x0][0x23c], -R53.reuse ;  /* 0x00008f0067457a23 */ /* 0x100fe40000010835 */
[--C-:B------:R-:W-:Y:S02]  /*d4c0*/  FFMA.FTZ R78, R78, c[0x0][0x23c], -R53.reuse ;  /* 0x00008f004e4e7a23 */ /* 0x100fe40000010835 */
[--C-:B------:R-:W-:Y:S01]  /*d4d0*/  FFMA.FTZ R85, R99, c[0x0][0x23c], -R53.reuse ;  /* 0x00008f0063557a23 */ /* 0x100fe20000010835 */
[----:B------:R-:W-:Y:S01]  /*d4e0*/  MUFU.EX2 R77, R77 ;  /* 0x0000004d004d7308 */ /* 0x000fe20000000800 */
[----:B------:R-:W-:-:S02]  /*d4f0*/  FFMA.FTZ R90, R164, c[0x0][0x23c], -R53 ;  /* 0x00008f00a45a7a23 */ /* 0x000fc40000010835 */
[-C--:B------:R-:W-:Y:S02]  /*d500*/  FMUL.FTZ R28, R132, R87.reuse ;  /* 0x00000057841c7220 */ /* 0x080fe40000410000 */
[-C--:B------:R-:W-:Y:S02]  /*d510*/  FMUL.FTZ R29, R133, R87.reuse ;  /* 0x00000057851d7220 */ /* 0x080fe40000410000 */
[-C--:B------:R-:W-:Y:S01]  /*d520*/  FMUL.FTZ R128, R128, R87.reuse ;  /* 0x0000005780807220 */ /* 0x080fe20000410000 */
[----:B------:R-:W4:Y:S01]  /*d530*/  MUFU.EX2 R80, R80 ;  /* 0x0000005000507308 */ /* 0x000f220000000800 */
[----:B---3--:R-:W-:Y:S01]  /*d540*/  F2FP.BF16.PACK_AB R9, R81, R82 ;  /* 0x000000525109723e */ /* 0x008fe200000010ff */
[----:B------:R-:W-:Y:S02]  /*d550*/  FMUL.FTZ R129, R129, R87 ;  /* 0x0000005781817220 */ /* 0x000fe40000410000 */
[--C-:B------:R-:W-:Y:S02]  /*d560*/  FFMA.FTZ R91, R92, c[0x0][0x23c], -R53.reuse ;  /* 0x00008f005c5b7a23 */ /* 0x100fe40000010835 */
[----:B------:R-:W-:-:S02]  /*d570*/  FFMA.FTZ R94, R94, c[0x0][0x23c], -R53 ;  /* 0x00008f005e5e7a23 */ /* 0x000fc40000010835 */
[----:B------:R-:W3:Y:S01]  /*d580*/  MUFU.EX2 R86, R86 ;  /* 0x0000005600567308 */ /* 0x000ee20000000800 */
[--C-:B------:R-:W-:Y:S02]  /*d590*/  FFMA.FTZ R89, R98, c[0x0][0x23c], -R53.reuse ;  /* 0x00008f0062597a23 */ /* 0x100fe40000010835 */
[--C-:B------:R-:W-:Y:S02]  /*d5a0*/  FFMA.FTZ R92, R101, c[0x0][0x23c], -R53.reuse ;  /* 0x00008f00655c7a23 */ /* 0x100fe40000010835 */
[--C-:B------:R-:W-:Y:S02]  /*d5b0*/  FFMA.FTZ R98, R97, c[0x0][0x23c], -R53.reuse ;  /* 0x00008f0061627a23 */ /* 0x100fe40000010835 */
        /* <DEDUP_REMOVED lines=18> */
[----:B------:R-:W1:Y:S01]  /*d6e0*/  MUFU.EX2 R90, R90 ;  /* 0x0000005a005a7308 */ /* 0x000e620000000800 */
[----:B---3--:R-:W-:Y:S01]  /*d6f0*/  F2FP.BF16.PACK_AB R33, R78, R69 ;  /* 0x000000454e21723e */ /* 0x008fe200000010ff */
[--C-:B------:R-:W-:Y:S01]  /*d700*/  FFMA.FTZ R99, R106, c[0x0][0x23c], -R53.reuse ;  /* 0x00008f006a637a23 */ /* 0x100fe20000010835 */
[----:B------:R-:W-:Y:S01]  /*d710*/  LDSM.16.MT88.4 R136, [R157+0x4c00] ;  /* 0x004c00009d88783b */ /* 0x000fe20000004200 */
[----:B------:R-:W-:-:S02]  /*d720*/  FFMA.FTZ R101, R104, c[0x0][0x23c], -R53 ;  /* 0x00008f0068657a23 */ /* 0x000fc40000010835 */
[--C-:B------:R-:W-:Y:S01]  /*d730*/  FFMA.FTZ R100, R100, c[0x0][0x23c], -R53.reuse ;  /* 0x00008f0064647a23 */ /* 0x100fe20000010835 */
[C---:B--2---:R-:W-:Y:S01]  /*d740*/  HMMA.16816.F32.BF16 R28, R8.reuse, R4, R28 ;  /* 0x00000004081c723c */ /* 0x044fe2000004181c */
[----:B------:R-:W-:Y:S01]  /*d750*/  MUFU.EX2 R94, R94 ;  /* 0x0000005e005e7308 */ /* 0x000fe20000000800 */
[--C-:B------:R-:W-:Y:S02]  /*d760*/  FFMA.FTZ R103, R72, c[0x0][0x23c], -R53.reuse ;  /* 0x00008f0048677a23 */ /* 0x100fe40000010835 */
[----:B------:R-:W-:Y:S02]  /*d770*/  FFMA.FTZ R88, R121, R87, R88 ;  /* 0x0000005779587223 */ /* 0x000fe40000010058 */
[--C-:B------:R-:W-:Y:S02]  /*d780*/  FFMA.FTZ R96, R96, c[0x0][0x23c], -R53.reuse ;  /* 0x00008f0060607a23 */ /* 0x100fe40000010835 */
[----:B------:R-:W-:Y:S01]  /*d790*/  HMMA.16816.F32.BF16 R8, R8, R6, R128 ;  /* 0x000000060808723c */ /* 0x000fe20000041880 */
[----:B-1----:R-:W-:Y:S01]  /*d7a0*/  F2FP.BF16.PACK_AB R35, R90, R85 ;  /* 0x000000555a23723e */ /* 0x002fe200000010ff */
[----:B------:R-:W1:Y:S01]  /*d7b0*/  LDSM.16.MT88.4 R4, [R157+0x3800] ;  /* 0x003800009d04783b */ /* 0x000e620000004200 */
[----:B------:R-:W2:Y:S01]  /*d7c0*/  MUFU.EX2 R89, R89 ;  /* 0x0000005900597308 */ /* 0x000ea20000000800 */
[----:B------:R-:W-:-:S02]  /*d7d0*/  FFMA.FTZ R60, R60, c[0x0][0x23c], -R53 ;  /* 0x00008f003c3c7a23 */ /* 0x000fc40000010835 */
[----:B------:R-:W-:Y:S01]  /*d7e0*/  FFMA.FTZ R105, R64, c[0x0][0x23c], -R53 ;  /* 0x00008f0040697a23 */ /* 0x000fe20000010835 */
[----:B------:R-:W-:Y:S01]  /*d7f0*/  LDSM.16.MT88.4 R128, [R156+0x4c00] ;  /* 0x004c00009c80783b */ /* 0x000fe20000004200 */
[C---:B------:R-:W-:Y:S01]  /*d800*/  HMMA.16816.F32.BF16 R12, R32.reuse, R20, R12 ;  /* 0x00000014200c723c */ /* 0x040fe2000004180c */
[----:B------:R-:W-:Y:S02]  /*d810*/  FFMA.FTZ R72, R123, R86, R82 ;  /* 0x000000567b487223 */ /* 0x000fe40000010052 */
[----:B------:R-:W-:Y:S01]  /*d820*/  MUFU.EX2 R91, R91 ;  /* 0x0000005b005b7308 */ /* 0x000fe20000000800 */
[----:B------:R-:W-:Y:S02]  /*d830*/  FADD.FTZ R83, R83, R88 ;  /* 0x0000005853537221 */ /* 0x000fe40000010000 */
[----:B------:R-:W-:Y:S02]  /*d840*/  FADD.FTZ R72, R81, R72 ;  /* 0x0000004851487221 */ /* 0x000fe40000010000 */
[----:B------:R-:W-:Y:S01]  /*d850*/  HMMA.16816.F32.BF16 R16, R32, R22, R16 ;  /* 0x000000162010723c */ /* 0x000fe20000041810 */
[----:B------:R-:W3:Y:S01]  /*d860*/  LDSM.16.MT88.4 R20, [R156+0x3800] ;  /* 0x003800009c14783b */ /* 0x000ee20000004200 */
[----:B------:R-:W-:Y:S01]  /*d870*/  FADD.FTZ R84, R84, R83 ;  /* 0x0000005354547221 */ /* 0x000fe20000010000 */
[----:B------:R-:W4:Y:S01]  /*d880*/  MUFU.EX2 R92, R92 ;  /* 0x0000005c005c7308 */ /* 0x000f220000000800 */
[----:B------:R-:W-:-:S02]  /*d890*/  FADD.FTZ R77, R77, R72 ;  /* 0x000000484d4d7221 */ /* 0x000fc40000010000 */
[----:B------:R-:W-:Y:S02]  /*d8a0*/  FADD.FTZ R79, R79, R84 ;  /* 0x000000544f4f7221 */ /* 0x000fe40000010000 */
[C---:B------:R-:W-:Y:S01]  /*d8b0*/  HMMA.16816.F32.BF16 R28, R32.reuse, R24, R28 ;  /* 0x00000018201c723c */ /* 0x040fe2000004181c */
[----:B------:R-:W-:Y:S02]  /*d8c0*/  FADD.FTZ R80, R80, R77 ;  /* 0x0000004d50507221 */ /* 0x000fe40000010000 */
[----:B------:R-:W-:Y:S01]  /*d8d0*/  MUFU.EX2 R98, R98 ;  /* 0x0000006200627308 */ /* 0x000fe20000000800 */
[----:B------:R-:W-:Y:S02]  /*d8e0*/  FADD.FTZ R76, R76, R79 ;  /* 0x0000004f4c4c7221 */ /* 0x000fe40000010000 */
[----:B------:R-:W-:Y:S02]  /*d8f0*/  FADD.FTZ R69, R69, R80 ;  /* 0x0000005045457221 */ /* 0x000fe40000010000 */
[----:B------:R-:W-:Y:S01]  /*d900*/  HMMA.16816.F32.BF16 R24, R32, R26, R8 ;  /* 0x0000001a2018723c */ /* 0x000fe20000041808 */
[----:B------:R-:W5:Y:S01]  /*d910*/  LDSM.16.MT88.4 R8, [R157+0x3c00] ;  /* 0x003c00009d08783b */ /* 0x000f620000004200 */
[----:B------:R-:W-:Y:S01]  /*d920*/  FADD.FTZ R73, R73, R76 ;  /* 0x0000004c49497221 */ /* 0x000fe20000010000 */
[----:B------:R-:W1:Y:S01]  /*d930*/  MUFU.EX2 R95, R95 ;  /* 0x0000005f005f7308 */ /* 0x000e620000000800 */
[----:B------:R-:W-:Y:S01]  /*d940*/  FADD.FTZ R78, R78, R69 ;  /* 0x000000454e4e7221 */ /* 0x000fe20000010000 */
[----:B------:R-:W-:Y:S01]  /*d950*/  MOV R69, R39 ;  /* 0x0000002700457202 */ /* 0x000fe20000000f00 */
[----:B------:R-:W-:Y:S01]  /*d960*/  FADD.FTZ R74, R74, R73 ;  /* 0x000000494a4a7221 */ /* 0x000fe20000010000 */
[----:B------:R-:W-:Y:S01]  /*d970*/  F2FP.BF16.PACK_AB R32, R67, R68 ;  /* 0x000000444320723e */ /* 0x000fe200000010ff */
[----:B------:R-:W-:Y:S01]  /*d980*/  FADD.FTZ R85, R85, R78 ;  /* 0x0000004e55557221 */ /* 0x000fe20000010000 */
[----:B--2---:R-:W-:Y:S01]  /*d990*/  F2FP.BF16.PACK_AB R33, R89, R94 ;  /* 0x0000005e5921723e */ /* 0x004fe200000010ff */
[----:B------:R-:W-:Y:S01]  /*d9a0*/  FADD.FTZ R71, R71, R74 ;  /* 0x0000004a47477221 */ /* 0x000fe20000010000 */
[----:B------:R-:W-:Y:S01]  /*d9b0*/  F2FP.BF16.PACK_AB R34, R62, R65 ;  /* 0x000000413e22723e */ /* 0x000fe200000010ff */
[----:B------:R-:W-:Y:S01]  /*d9c0*/  MUFU.EX2 R97, R97 ;  /* 0x0000006100617308 */ /* 0x000fe20000000800 */
[----:B----4-:R-:W-:Y:S01]  /*d9d0*/  F2FP.BF16.PACK_AB R35, R92, R91 ;  /* 0x0000005b5c23723e */ /* 0x010fe200000010ff */
[----:B------:R-:W-:-:S02]  /*d9e0*/  FADD.FTZ R85, R90, R85 ;  /* 0x000000555a557221 */ /* 0x000fc40000010000 */
[----:B------:R-:W-:Y:S02]  /*d9f0*/  FFMA.FTZ R64, R63, c[0x0][0x23c], -R66 ;  /* 0x00008f003f407a23 */ /* 0x000fe40000010842 */
[----:B------:R-:W-:Y:S02]  /*da00*/  FADD.FTZ R94, R94, R85 ;  /* 0x000000555e5e7221 */ /* 0x000fe40000010000 */
[----:B-1----:R-:W-:Y:S01]  /*da10*/  HMMA.16816.F32.BF16 R12, R32, R4, R12 ;  /* 0x00000004200c723c */ /* 0x002fe2000004180c */
[----:B------:R-:W1:Y:S01]  /*da20*/  MUFU.EX2 R102, R102 ;  /* 0x0000006600667308 */ /* 0x000e620000000800 */
[----:B------:R-:W-:Y:S02]  /*da30*/  FADD.FTZ R94, R89, R94 ;  /* 0x0000005e595e7221 */ /* 0x000fe40000010000 */
[--C-:B------:R-:W-:Y:S02]  /*da40*/  FFMA.FTZ R54, R54, c[0x0][0x23c], -R53.reuse ;  /* 0x00008f0036367a23 */ /* 0x100fe40000010835 */
[----:B------:R-:W-:-:S02]  /*da50*/  FFMA.FTZ R63, R50, c[0x0][0x23c], -R53 ;  /* 0x00008f00323f7a23 */ /* 0x000fc40000010835 */
[C---:B------:R-:W-:Y:S01]  /*da60*/  HMMA.16816.F32.BF16 R16, R32.reuse, R6, R16 ;  /* 0x000000062010723c */ /* 0x040fe20000041810 */
[----:B------:R-:W2:Y:S01]  /*da70*/  LDSM.16.MT88.4 R4, [R156+0x3c00] ;  /* 0x003c00009c04783b */ /* 0x000ea20000004200 */
[----:B------:R-:W-:Y:S01]  /*da80*/  MUFU.EX2 R55, R55 ;  /* 0x0000003700377308 */ /* 0x000fe20000000800 */
[--C-:B------:R-:W-:Y:S02]  /*da90*/  FFMA.FTZ R47, R47, c[0x0][0x23c], -R53.reuse ;  /* 0x00008f002f2f7a23 */ /* 0x100fe40000010835 */
[--C-:B------:R-:W-:Y:S02]  /*daa0*/  FFMA.FTZ R44, R44, c[0x0][0x23c], -R53.reuse ;  /* 0x00008f002c2c7a23 */ /* 0x100fe40000010835 */
[----:B------:R-:W-:Y:S01]  /*dab0*/  FFMA.FTZ R121, R59, c[0x0][0x23c], -R66 ;  /* 0x00008f003b797a23 */ /* 0x000fe20000010842 */
[----:B---3--:R-:W-:Y:S01]  /*dac0*/  HMMA.16816.F32.BF16 R28, R32, R20, R28 ;  /* 0x00000014201c723c */ /* 0x008fe2000004181c */
[--C-:B------:R-:W-:Y:S01]  /*dad0*/  FFMA.FTZ R0, R0, c[0x0][0x23c], -R53.reuse ;  /* 0x00008f0000007a23 */ /* 0x100fe20000010835 */
[----:B------:R-:W3:Y:S01]  /*dae0*/  MUFU.EX2 R52, R52 ;  /* 0x0000003400347308 */ /* 0x000ee20000000800 */
[----:B------:R-:W-:-:S05]  /*daf0*/  FFMA.FTZ R123, R51, c[0x0][0x23c], -R53 ;  /* 0x00008f00337b7a23 */ /* 0x000fca0000010835 */
[----:B------:R-:W-:Y:S01]  /*db00*/  HMMA.16816.F32.BF16 R24, R32, R22, R24 ;  /* 0x000000162018723c */ /* 0x000fe20000041818 */
[----:B------:R-:W4:Y:S01]  /*db10*/  LDSM.16.MT88.4 R20, [R157+0x4000] ;  /* 0x004000009d14783b */ /* 0x000f220000004200 */
[----:B------:R-:W-:Y:S05]  /*db20*/  MUFU.EX2 R49, R49 ;  /* 0x0000003100317308 */ /* 0x000fea0000000800 */
[----:B------:R-:W-:Y:S02]  /*db30*/  F2FP.BF16.PACK_AB R32, R58, R61 ;  /* 0x0000003d3a20723e */ /* 0x000fe400000010ff */
[----:B------:R-:W-:Y:S01]  /*db40*/  F2FP.BF16.PACK_AB R33, R95, R98 ;  /* 0x000000625f21723e */ /* 0x000fe200000010ff */
[----:B------:R-:W-:Y:S01]  /*db50*/  MUFU.EX2 R48, R48 ;  /* 0x0000003000307308 */ /* 0x000fe20000000800 */
[----:B------:R-:W-:-:S02]  /*db60*/  F2FP.BF16.PACK_AB R34, R56, R57 ;  /* 0x000000393822723e */ /* 0x000fc400000010ff */
[----:B-1----:R-:W-:-:S05]  /*db70*/  F2FP.BF16.PACK_AB R35, R102, R97 ;  /* 0x000000616623723e */ /* 0x002fca00000010ff */
[----:B------:R-:W-:Y:S02]  /*db80*/  MUFU.EX2 R124, R124 ;  /* 0x0000007c007c7308 */ /* 0x000fe40000000800 */
[C---:B-----5:R-:W-:Y:S06]  /*db90*/  HMMA.16816.F32.BF16 R12, R32.reuse, R8, R12 ;  /* 0x00000008200c723c */ /* 0x060fec000004180c */
[----:B------:R-:W1:Y:S02]  /*dba0*/  MUFU.EX2 R99, R99 ;  /* 0x0000006300637308 */ /* 0x000e640000000800 */
[C---:B------:R-:W-:Y:S01]  /*dbb0*/  HMMA.16816.F32.BF16 R16, R32.reuse, R10, R16 ;  /* 0x0000000a2010723c */ /* 0x040fe20000041810 */
[----:B------:R-:W5:Y:S05]  /*dbc0*/  LDSM.16.MT88.4 R8, [R156+0x4000] ;  /* 0x004000009c08783b */ /* 0x000f6a0000004200 */
[----:B------:R-:W-:Y:S02]  /*dbd0*/  MUFU.EX2 R101, R101 ;  /* 0x0000006500657308 */ /* 0x000fe40000000800 */
[C---:B--2---:R-:W-:Y:S06]  /*dbe0*/  HMMA.16816.F32.BF16 R28, R32.reuse, R4, R28 ;  /* 0x00000004201c723c */ /* 0x044fec000004181c */
[----:B------:R-:W2:Y:S02]  /*dbf0*/  MUFU.EX2 R100, R100 ;  /* 0x0000006400647308 */ /* 0x000ea40000000800 */
[----:B------:R-:W-:Y:S01]  /*dc00*/  HMMA.16816.F32.BF16 R24, R32, R6, R24 ;  /* 0x000000062018723c */ /* 0x000fe20000041818 */
[----:B------:R-:W-:Y:S05]  /*dc10*/  LDSM.16.MT88.4 R4, [R157+0x4400] ;  /* 0x004400009d04783b */ /* 0x000fea0000004200 */
[----:B------:R-:W-:Y:S01]  /*dc20*/  MUFU.EX2 R45, R45 ;  /* 0x0000002d002d7308 */ /* 0x000fe20000000800 */
[----:B---3--:R-:W-:-:S02]  /*dc30*/  F2FP.BF16.PACK_AB R32, R52, R55 ;  /* 0x000000373420723e */ /* 0x008fc400000010ff */
[----:B-1----:R-:W-:Y:S02]  /*dc40*/  F2FP.BF16.PACK_AB R33, R99, R124 ;  /* 0x0000007c6321723e */ /* 0x002fe400000010ff */
[----:B------:R-:W-:Y:S02]  /*dc50*/  F2FP.BF16.PACK_AB R34, R48, R49 ;  /* 0x000000313022723e */ /* 0x000fe400000010ff */
[----:B--2---:R-:W-:Y:S01]  /*dc60*/  F2FP.BF16.PACK_AB R35, R100, R101 ;  /* 0x000000656423723e */ /* 0x004fe200000010ff */
[----:B------:R-:W1:Y:S06]  /*dc70*/  MUFU.EX2 R38, R38 ;  /* 0x0000002600267308 */ /* 0x000e6c0000000800 */
[C---:B----4-:R-:W-:Y:S02]  /*dc80*/  HMMA.16816.F32.BF16 R12, R32.reuse, R20, R12 ;  /* 0x00000014200c723c */ /* 0x050fe4000004180c */
[----:B------:R-:W-:Y:S06]  /*dc90*/  MUFU.EX2 R37, R37 ;  /* 0x0000002500257308 */ /* 0x000fec0000000800 */
[C---:B------:R-:W-:Y:S01]  /*dca0*/  HMMA.16816.F32.BF16 R16, R32.reuse, R22, R16 ;  /* 0x000000162010723c */ /* 0x040fe20000041810 */
[----:B------:R-:W2:Y:S01]  /*dcb0*/  LDSM.16.MT88.4 R20, [R156+0x4400] ;  /* 0x004400009c14783b */ /* 0x000ea20000004200 */
[----:B------:R-:W3:Y:S06]  /*dcc0*/  MUFU.EX2 R36, R36 ;  /* 0x0000002400247308 */ /* 0x000eec0000000800 */
[C---:B-----5:R-:W-:Y:S02]  /*dcd0*/  HMMA.16816.F32.BF16 R28, R32.reuse, R8, R28 ;  /* 0x00000008201c723c */ /* 0x060fe4000004181c */
[----:B------:R-:W-:Y:S05]  /*dce0*/  MUFU.EX2 R96, R96 ;  /* 0x0000006000607308 */ /* 0x000fea0000000800 */
[----:B-1----:R-:W-:Y:S01]  /*dcf0*/  F2FP.BF16.PACK_AB R8, R38, R45 ;  /* 0x0000002d2608723e */ /* 0x002fe200000010ff */
[----:B------:R-:W-:Y:S01]  /*dd00*/  HMMA.16816.F32.BF16 R24, R32, R10, R24 ;  /* 0x0000000a2018723c */ /* 0x000fe20000041818 */
[----:B------:R-:W1:Y:S01]  /*dd10*/  LDSM.16.MT88.4 R32, [R157+0x4800] ;  /* 0x004800009d20783b */ /* 0x000e620000004200 */
[----:B------:R-:W4:Y:S05]  /*dd20*/  MUFU.EX2 R103, R103 ;  /* 0x0000006700677308 */ /* 0x000f2a0000000800 */
[----:B---3--:R-:W-:-:S03]  /*dd30*/  F2FP.BF16.PACK_AB R10, R36, R37 ;  /* 0x00000025240a723e */ /* 0x008fc600000010ff */
[----:B------:R-:W-:Y:S08]  /*dd40*/  MUFU.EX2 R60, R60 ;  /* 0x0000003c003c7308 */ /* 0x000ff00000000800 */
[----:B------:R-:W3:Y:S01]  /*dd50*/  MUFU.EX2 R105, R105 ;  /* 0x0000006900697308 */ /* 0x000ee20000000800 */
[----:B----4-:R-:W-:-:S07]  /*dd60*/  F2FP.BF16.PACK_AB R9, R103, R96 ;  /* 0x000000606709723e */ /* 0x010fce00000010ff */
[----:B------:R-:W-:Y:S01]  /*dd70*/  MUFU.EX2 R2, R2 ;  /* 0x0000000200027308 */ /* 0x000fe20000000800 */
[----:B---3--:R-:W-:-:S07]  /*dd80*/  F2FP.BF16.PACK_AB R11, R105, R60 ;  /* 0x0000003c690b723e */ /* 0x008fce00000010ff */
[----:B------:R-:W3:Y:S01]  /*dd90*/  MUFU.EX2 R43, R43 ;  /* 0x0000002b002b7308 */ /* 0x000ee20000000800 */
[C---:B--2---:R-:W-:Y:S07]  /*dda0*/  HMMA.16816.F32.BF16 R28, R8.reuse, R20, R28 ;  /* 0x00000014081c723c */ /* 0x044fee000004181c */
[----:B------:R-:W-:Y:S01]  /*ddb0*/  MUFU.EX2 R70, R70 ;  /* 0x0000004600467308 */ /* 0x000fe20000000800 */
[----:B------:R-:W-:Y:S01]  /*ddc0*/  FFMA.FTZ R20, R46, c[0x0][0x23c], -R66 ;  /* 0x00008f002e147a23 */ /* 0x000fe20000010842 */
[----:B------:R-:W-:Y:S01]  /*ddd0*/  HMMA.16816.F32.BF16 R24, R8, R22, R24 ;  /* 0x000000160818723c */ /* 0x000fe20000041818 */
[----:B------:R-:W-:-:S05]  /*dde0*/  FADD.FTZ R46, R68, R71 ;  /* 0x00000047442e7221 */ /* 0x000fca0000010000 */
[----:B------:R-:W2:Y:S01]  /*ddf0*/  MUFU.EX2 R93, R93 ;  /* 0x0000005d005d7308 */ /* 0x000ea20000000800 */
[----:B------:R-:W-:Y:S02]  /*de00*/  FFMA.FTZ R21, R42, c[0x0][0x23c], -R53 ;  /* 0x00008f002a157a23 */ /* 0x000fe40000010835 */
[----:B------:R-:W-:Y:S02]  /*de10*/  FADD.FTZ R46, R67, R46 ;  /* 0x0000002e432e7221 */ /* 0x000fe40000010000 */
[----:B------:R-:W-:Y:S01]  /*de20*/  FADD.FTZ R23, R91, R94 ;  /* 0x0000005e5b177221 */ /* 0x000fe20000010000 */
[----:B------:R-:W-:Y:S01]  /*de30*/  HMMA.16816.F32.BF16 R12, R8, R4, R12 ;  /* 0x00000004080c723c */ /* 0x000fe2000004180c */
[----:B------:R-:W-:Y:S01]  /*de40*/  FADD.FTZ R65, R65, R46 ;  /* 0x0000002e41417221 */ /* 0x000fe20000010000 */
[----:B------:R-:W-:Y:S01]  /*de50*/  MUFU.EX2 R54, R54 ;  /* 0x0000003600367308 */ /* 0x000fe20000000800 */
[----:B------:R-:W-:Y:S02]  /*de60*/  FADD.FTZ R23, R92, R23 ;  /* 0x000000175c177221 */ /* 0x000fe40000010000 */
[----:B------:R-:W-:-:S02]  /*de70*/  FADD.FTZ R62, R62, R65 ;  /* 0x000000413e3e7221 */ /* 0x000fc40000010000 */
[----:B------:R-:W-:Y:S01]  /*de80*/  FADD.FTZ R98, R98, R23 ;  /* 0x0000001762627221 */ /* 0x000fe20000010000 */
[----:B------:R-:W-:Y:S01]  /*de90*/  HMMA.16816.F32.BF16 R16, R8, R6, R16 ;  /* 0x000000060810723c */ /* 0x000fe20000041810 */
[----:B------:R-:W4:Y:S01]  /*dea0*/  LDSM.16.MT88.4 R4, [R156+0x4800] ;  /* 0x004800009c04783b */ /* 0x000f220000004200 */
[----:B------:R-:W-:Y:S01]  /*deb0*/  FADD.FTZ R61, R61, R62 ;  /* 0x0000003e3d3d7221 */ /* 0x000fe20000010000 */
[----:B------:R-:W5:Y:S01]  /*dec0*/  MUFU.EX2 R63, R63 ;  /* 0x0000003f003f7308 */ /* 0x000f620000000800 */
[----:B------:R-:W-:Y:S02]  /*ded0*/  FADD.FTZ R98, R95, R98 ;  /* 0x000000625f627221 */ /* 0x000fe40000010000 */
[----:B------:R-:W-:Y:S01]  /*dee0*/  FADD.FTZ R58, R58, R61 ;  /* 0x0000003d3a3a7221 */ /* 0x000fe20000010000 */
[----:B---3--:R-:W-:Y:S01]  /*def0*/  F2FP.BF16.PACK_AB R8, R43, R2 ;  /* 0x000000022b08723e */ /* 0x008fe200000010ff */
[----:B------:R-:W-:Y:S01]  /*df00*/  FADD.FTZ R97, R97, R98 ;  /* 0x0000006261617221 */ /* 0x000fe20000010000 */
[----:B--2---:R-:W-:Y:S01]  /*df10*/  F2FP.BF16.PACK_AB R10, R93, R70 ;  /* 0x000000465d0a723e */ /* 0x004fe200000010ff */
        /* <DEDUP_REMOVED lines=8> */
[----:B-----5:R-:W-:Y:S01]  /*dfa0*/  F2FP.BF16.PACK_AB R9, R63, R54 ;  /* 0x000000363f09723e */ /* 0x020fe200000010ff */
[----:B------:R-:W-:Y:S02]  /*dfb0*/  FADD.FTZ R52, R52, R55 ;  /* 0x0000003734347221 */ /* 0x000fe40000010000 */
[----:B------:R-:W-:-:S02]  /*dfc0*/  FADD.FTZ R101, R101, R124 ;  /* 0x0000007c65657221 */ /* 0x000fc40000010000 */
[----:B------:R-:W-:Y:S01]  /*dfd0*/  FADD.FTZ R49, R49, R52 ;  /* 0x0000003431317221 */ /* 0x000fe20000010000 */
[----:B------:R-:W-:Y:S01]  /*dfe0*/  MUFU.EX2 R75, R75 ;  /* 0x0000004b004b7308 */ /* 0x000fe20000000800 */
[----:B------:R-:W-:Y:S02]  /*dff0*/  FFMA.FTZ R22, R40, c[0x0][0x23c], -R53 ;  /* 0x00008f0028167a23 */ /* 0x000fe40000010835 */
        /* <DEDUP_REMOVED lines=8> */
[C---:B-1----:R-:W-:Y:S02]  /*e080*/  HMMA.16816.F32.BF16 R12, R8.reuse, R32, R12 ;  /* 0x00000020080c723c */ /* 0x042fe4000004180c */
[----:B------:R-:W-:Y:S01]  /*e090*/  FADD.FTZ R60, R60, R103 ;  /* 0x000000673c3c7221 */ /* 0x000fe20000010000 */
[----:B------:R-:W-:Y:S03]  /*e0a0*/  MUFU.EX2 R20, R20 ;  /* 0x0000001400147308 */ /* 0x000fe60000000800 */
[----:B------:R-:W-:Y:S02]  /*e0b0*/  FADD.FTZ R105, R105, R60 ;  /* 0x0000003c69697221 */ /* 0x000fe40000010000 */
[C---:B----4-:R-:W-:Y:S02]  /*e0c0*/  HMMA.16816.F32.BF16 R28, R8.reuse, R4, R28 ;  /* 0x00000004081c723c */ /* 0x050fe4000004181c */
[----:B------:R-:W-:Y:S01]  /*e0d0*/  FADD.FTZ R54, R54, R105 ;  /* 0x0000006936367221 */ /* 0x000fe20000010000 */
[----:B------:R-:W1:Y:S04]  /*e0e0*/  MUFU.EX2 R121, R121 ;  /* 0x0000007900797308 */ /* 0x000e680000000800 */
[----:B--2---:R-:W-:Y:S01]  /*e0f0*/  F2FP.BF16.PACK_AB R4, R64, R75 ;  /* 0x0000004b4004723e */ /* 0x004fe200000010ff */
[C---:B------:R-:W-:Y:S03]  /*e100*/  HMMA.16816.F32.BF16 R16, R8.reuse, R34, R16 ;  /* 0x000000220810723c */ /* 0x040fe60000041810 */
[----:B------:R-:W-:Y:S05]  /*e110*/  MUFU.EX2 R21, R21 ;  /* 0x0000001500157308 */ /* 0x000fea0000000800 */
[----:B------:R-:W-:Y:S03]  /*e120*/  HMMA.16816.F32.BF16 R24, R8, R6, R24 ;  /* 0x000000060818723c */ /* 0x000fe60000041818 */
[----:B------:R-:W2:Y:S04]  /*e130*/  MUFU.EX2 R22, R22 ;  /* 0x0000001600167308 */ /* 0x000ea80000000800 */
[----:B------:R-:W-:Y:S01]  /*e140*/  FADD.FTZ R9, R37, R38 ;  /* 0x0000002625097221 */ /* 0x000fe20000010000 */
[----:B-1----:R-:W-:-:S03]  /*e150*/  F2FP.BF16.PACK_AB R6, R121, R20 ;  /* 0x000000147906723e */ /* 0x002fc600000010ff */
[----:B------:R-:W-:Y:S01]  /*e160*/  MUFU.EX2 R0, R0 ;  /* 0x0000000000007308 */ /* 0x000fe20000000800 */
[----:B------:R-:W-:-:S04]  /*e170*/  FADD.FTZ R9, R36, R9 ;  /* 0x0000000924097221 */ /* 0x000fc80000010000 */
[----:B------:R-:W-:-:S03]  /*e180*/  FADD.FTZ R2, R2, R9 ;  /* 0x0000000902027221 */ /* 0x000fc60000010000 */
[----:B------:R-:W1:Y:S01]  /*e190*/  MUFU.EX2 R123, R123 ;  /* 0x0000007b007b7308 */ /* 0x000e620000000800 */
[----:B--2---:R-:W-:Y:S01]  /*e1a0*/  F2FP.BF16.PACK_AB R5, R22, R21 ;  /* 0x000000151605723e */ /* 0x004fe200000010ff */
[----:B------:R-:W-:Y:S02]  /*e1b0*/  FADD.FTZ R43, R43, R2 ;  /* 0x000000022b2b7221 */ /* 0x000fe40000010000 */
[----:B------:R-:W-:Y:S02]  /*e1c0*/  FADD.FTZ R2, R63, R54 ;  /* 0x000000363f027221 */ /* 0x000fe40000010000 */
[----:B------:R-:W-:Y:S02]  /*e1d0*/  FADD.FTZ R70, R70, R43 ;  /* 0x0000002b46467221 */ /* 0x000fe40000010000 */
[----:B------:R-:W-:Y:S02]  /*e1e0*/  FADD.FTZ R47, R47, R2 ;  /* 0x000000022f2f7221 */ /* 0x000fe40000010000 */
[----:B------:R-:W-:Y:S01]  /*e1f0*/  FADD.FTZ R2, R93, R70 ;  /* 0x000000465d027221 */ /* 0x000fe20000010000 */
[----:B------:R-:W-:Y:S01]  /*e200*/  MOV R70, R41 ;  /* 0x0000002900467202 */ /* 0x000fe20000000f00 */
[----:B------:R-:W-:-:S02]  /*e210*/  FADD.FTZ R44, R44, R47 ;  /* 0x0000002f2c2c7221 */ /* 0x000fc40000010000 */
[----:B------:R-:W-:Y:S01]  /*e220*/  FADD.FTZ R75, R75, R2 ;  /* 0x000000024b4b7221 */ /* 0x000fe20000010000 */
[----:B-1----:R-:W-:Y:S01]  /*e230*/  F2FP.BF16.PACK_AB R7, R123, R0 ;  /* 0x000000007b07723e */ /* 0x002fe200000010ff */
[----:B------:R-:W-:Y:S02]  /*e240*/  FADD.FTZ R21, R21, R44 ;  /* 0x0000002c15157221 */ /* 0x000fe40000010000 */
[----:B------:R-:W-:Y:S02]  /*e250*/  FADD.FTZ R75, R64, R75 ;  /* 0x0000004b404b7221 */ /* 0x000fe40000010000 */
[----:B------:R-:W-:Y:S02]  /*e260*/  FADD.FTZ R21, R22, R21 ;  /* 0x0000001516157221 */ /* 0x000fe40000010000 */
[----:B------:R-:W-:Y:S01]  /*e270*/  HMMA.16816.F32.BF16 R140, R4, R136, R12 ;  /* 0x00000088048c723c */ /* 0x000fe2000004180c */
[----:B------:R-:W-:Y:S02]  /*e280*/  FADD.FTZ R20, R20, R75 ;  /* 0x0000004b14147221 */ /* 0x000fe40000010000 */
[----:B------:R-:W-:-:S02]  /*e290*/  FADD.FTZ R0, R0, R21 ;  /* 0x0000001500007221 */ /* 0x000fc40000010000 */
[----:B------:R-:W-:Y:S02]  /*e2a0*/  FADD.FTZ R121, R121, R20 ;  /* 0x0000001479797221 */ /* 0x000fe40000010000 */
[----:B------:R-:W-:Y:S01]  /*e2b0*/  FADD.FTZ R123, R123, R0 ;  /* 0x000000007b7b7221 */ /* 0x000fe20000010000 */
[C---:B------:R-:W-:Y:S08]  /*e2c0*/  HMMA.16816.F32.BF16 R132, R4.reuse, R128, R28 ;  /* 0x000000800484723c */ /* 0x040ff0000004181c */
[C---:B------:R-:W-:Y:S08]  /*e2d0*/  HMMA.16816.F32.BF16 R136, R4.reuse, R138, R16 ;  /* 0x0000008a0488723c */ /* 0x040ff00000041810 */
[----:B------:R-:W-:Y:S08]  /*e2e0*/  HMMA.16816.F32.BF16 R128, R4, R130, R24 ;  /* 0x000000820480723c */ /* 0x000ff00000041818 */
.L_x_5040:
[----:B------:R-:W-:Y:S01]  /*e2f0*/  ISETP.GT.AND P0, PT, R125, R126, PT ;  /* 0x0000007e7d00720c */ /* 0x000fe20003f04270 */
[----:B------:R-:W-:-:S12]  /*e300*/  ULDC.64 UR4, c[0x0][0x118] ;  /* 0x0000460000047ab9 */ /* 0x000fd80000000a00 */
[----:B------:R-:W-:Y:S05]  /*e310*/  @!P0 BRA `(.L_x_5048) ;  /* 0x0000309000008947 */ /* 0x000fea0003800000 */
[----:B------:R-:W-:Y:S01]  /*e320*/  IMAD.MOV.U32 R162, RZ, RZ, c[0x0][0x1a0] ;  /* 0x00006800ffa27624 */ /* 0x000fe200078e00ff */
[----:B------:R-:W-:Y:S02]  /*e330*/  MOV R124, R69 ;  /* 0x00000045007c7202 */ /* 0x000fe40000000f00 */
[----:B------:R-:W-:Y:S01]  /*e340*/  MOV R127, R70 ;  /* 0x00000046007f7202 */ /* 0x000fe20000000f00 */
[----:B------:R-:W-:-:S05]  /*e350*/  IMAD.U32 R161, R162, -0x80, RZ ;  /* 0xffffff80a2a17824 */ /* 0x000fca00078e00ff */
[----:B------:R-:W-:Y:S02]  /*e360*/  SHF.R.S32.HI R160, RZ, 0x1f, R161 ;  /* 0x0000001fffa07819 */ /* 0x000fe400000114a1 */
.L_x_5052:
        /* <DEDUP_REMOVED lines=65> */
.L_x_5049:
[----:B------:R-:W-:Y:S02]  /*e780*/  ISETP.GE.AND P2, PT, R108, c[0x0][0x220], PT ;  /* 0x000088006c007a0c */ /* 0x000fe40003f46270 */
[C---:B------:R-:W-:Y:S04]  /*e790*/  LEA R164, P4, R78.reuse, R158, 0x1 ;  /* 0x0000009e4ea47211 */ /* 0x040fe800078808ff */
[-CC-:B------:R-:W-:Y:S07]  /*e7a0*/  LEA.HI.X R165, R78, R159.reuse, R2.reuse, 0x1, P4 ;  /* 0x0000009f4ea57211 */ /* 0x180fee00020f0c02 */
[----:B------:R-:W-:Y:S01]  /*e7b0*/  @P2 STS [R154+0x3000], RZ ;  /* 0x003000ff9a002388 */ /* 0x000fe20000000800 */
[CC--:B------:R-:W-:Y:S01]  /*e7c0*/  @!P2 LEA R73, P0, R162.reuse, R78.reuse, 0x6 ;  /* 0x0000004ea249a211 */ /* 0x0c0fe200078030ff */
[----:B------:R-:W-:Y:S01]  /*e7d0*/  @!P2 IMAD.MOV.U32 R75, RZ, RZ, c[0x0][0x1a4] ;  /* 0x00006900ff4ba624 */ /* 0x000fe200078e00ff */
[----:B------:R-:W-:Y:S01]  /*e7e0*/  @!P2 IADD3 R163, P3, R147, R78, RZ ;  /* 0x0000004e93a3a210 */ /* 0x000fe20007f7e0ff */
[----:B------:R-:W-:Y:S01]  /*e7f0*/  @P2 STS [R154+0x3004], RZ ;  /* 0x003004ff9a002388 */ /* 0x000fe20000000800 */
[----:B------:R-:W-:Y:S02]  /*e800*/  @!P2 IMAD.MOV.U32 R79, RZ, RZ, R2 ;  /* 0x000000ffff4fa224 */ /* 0x000fe400078e0002 */
[C---:B------:R-:W-:Y:S01]  /*e810*/  @!P2 LEA.HI.X R74, R162.reuse, R2, R75, 0x6, P0 ;  /* 0x00000002a24aa211 */ /* 0x040fe200000f344b */
[----:B------:R-:W-:Y:S01]  /*e820*/  @P2 STS.64 [R154+0x3008], RZ ;  /* 0x003008ff9a002388 */ /* 0x000fe20000000a00 */
[CC--:B------:R-:W-:Y:S01]  /*e830*/  @!P2 LEA R82, P0, R73.reuse, R158.reuse, 0x1 ;  /* 0x0000009e4952a211 */ /* 0x0c0fe200078008ff */
        /* <DEDUP_REMOVED lines=149> */
.L_x_5051:
        /* <DEDUP_REMOVED lines=42> */
.L_x_5050:
        /* <DEDUP_REMOVED lines=57> */
[----:B------:R-:W-:Y:S01]  /*f7c0*/  FMNMX.FTZ R68, R8, R71, !PT ;  /* 0x0000004708447209 */ /* 0x000fe20007810000 */
[----:B---3--:R-:W-:Y:S01]  /*f7d0*/  FFMA.FTZ R12, R120, R79, R12 ;  /* 0x0000004f780c7223 */ /* 0x008fe2000001000c */
[----:B----4-:R-:W-:Y:S01]  /*f7e0*/  FMNMX.FTZ R2, R10, R73, !PT ;  /* 0x000000490a027209 */ /* 0x010fe20007810000 */
        /* <DEDUP_REMOVED lines=25> */
[----:B------:R1:W-:Y:S01]  /*f980*/  I2F R73, R70 ;  /* 0x0000004600497306 */ /* 0x0003e20000201400 */
[-C--:B------:R-:W-:Y:S01]  /*f990*/  FFMA.FTZ R25, R120, R82.reuse, R25 ;  /* 0x0000005278197223 */ /* 0x080fe20000010019 */
[----:B------:R-:W-:Y:S01]  /*f9a0*/  FMNMX.FTZ R94, R22, R95, !PT ;  /* 0x0000005f165e7209 */ /* 0x000fe20007810000 */
[C---:B------:R-:W-:Y:S01]  /*f9b0*/  FFMA.FTZ R27, R120.reuse, R82, R27 ;  /* 0x00000052781b7223 */ /* 0x040fe2000001001b */
[----:B------:R-:W-:Y:S01]  /*f9c0*/  FMNMX.FTZ R95, R21, R68, !PT ;  /* 0x00000044155f7209 */ /* 0x000fe20007810000 */
[CC--:B------:R-:W-:Y:S01]  /*f9d0*/  FFMA.FTZ R28, R120.reuse, R87.reuse, R28 ;  /* 0x00000057781c7223 */ /* 0x0c0fe2000001001c */
[----:B------:R-:W-:Y:S01]  /*f9e0*/  FMNMX.FTZ R97, R23, R94, !PT ;  /* 0x0000005e17617209 */ /* 0x000fe20007810000 */
[----:B------:R-:W-:Y:S01]  /*f9f0*/  FFMA.FTZ R30, R120, R87, R30 ;  /* 0x00000057781e7223 */ /* 0x000fe2000001001e */
[----:B------:R-:W-:Y:S01]  /*fa00*/  IADD3 R72, R92, 0x70, RZ ;  /* 0x000000705c487810 */ /* 0x000fe20007ffe0ff */
[-C--:B------:R-:W-:Y:S01]  /*fa10*/  FFMA.FTZ R29, R120, R84.reuse, R29 ;  /* 0x00000054781d7223 */ /* 0x080fe2000001001d */
[----:B------:R-:W-:Y:S01]  /*fa20*/  IADD3 R0, R92, 0x51, RZ ;  /* 0x000000515c007810 */ /* 0x000fe20007ffe0ff */
[C---:B------:R-:W-:Y:S01]  /*fa30*/  FFMA.FTZ R31, R120.reuse, R84, R31 ;  /* 0x00000054781f7223 */ /* 0x040fe2000001001f */
[----:B------:R-:W-:Y:S01]  /*fa40*/  I2F R77, R72 ;  /* 0x00000048004d7306 */ /* 0x000fe20000201400 */
        /* <DEDUP_REMOVED lines=8> */
[CC--:B------:R-:W-:Y:S01]  /*fad0*/  FFMA.FTZ R36, R120.reuse, R91.reuse, R36 ;  /* 0x0000005b78247223 */ /* 0x0c0fe20000010024 */
[----:B------:R-:W2:Y:S01]  /*fae0*/  I2F R0, R0 ;  /* 0x0000000000007306 */ /* 0x000ea20000201400 */
[----:B------:R-:W-:Y:S01]  /*faf0*/  FFMA.FTZ R38, R120, R91, R38 ;  /* 0x0000005b78267223 */ /* 0x000fe20000010026 */
[----:B-1----:R-:W-:Y:S01]  /*fb00*/  FMNMX.FTZ R70, R26, R97, !PT ;  /* 0x000000611a467209 */ /* 0x002fe20007810000 */
[-C--:B------:R-:W-:Y:S01]  /*fb10*/  FFMA.FTZ R37, R120, R88.reuse, R37 ;  /* 0x0000005878257223 */ /* 0x080fe20000010025 */
[----:B------:R-:W-:Y:S01]  /*fb20*/  IADD3 R2, R92, 0x59, RZ ;  /* 0x000000595c027810 */ /* 0x000fe20007ffe0ff */
[C---:B------:R-:W-:Y:S01]  /*fb30*/  FFMA.FTZ R39, R120.reuse, R88, R39 ;  /* 0x0000005878277223 */ /* 0x040fe20000010027 */
[----:B------:R-:W-:Y:S01]  /*fb40*/  FMNMX.FTZ R97, R27, R70, !PT ;  /* 0x000000461b617209 */ /* 0x000fe20007810000 */
[----:B------:R-:W-:Y:S01]  /*fb50*/  FFMA.FTZ R40, R120, R93, R40 ;  /* 0x0000005d78287223 */ /* 0x000fe20000010028 */
[----:B------:R-:W-:Y:S01]  /*fb60*/  FMNMX.FTZ R70, R28, R95, !PT ;  /* 0x0000005f1c467209 */ /* 0x000fe20007810000 */
[C---:B------:R-:W-:Y:S01]  /*fb70*/  FFMA.FTZ R42, R120.reuse, R93, R42 ;  /* 0x0000005d782a7223 */ /* 0x040fe2000001002a */
[----:B------:R-:W1:Y:S01]  /*fb80*/  I2F R71, R71 ;  /* 0x0000004700477306 */ /* 0x000e620000201400 */
[-C--:B------:R-:W-:Y:S01]  /*fb90*/  FFMA.FTZ R41, R120, R90.reuse, R41 ;  /* 0x0000005a78297223 */ /* 0x080fe20000010029 */
[----:B------:R-:W-:Y:S01]  /*fba0*/  FMNMX.FTZ R94, R30, R97, !PT ;  /* 0x000000611e5e7209 */ /* 0x000fe20007810000 */
[C---:B------:R-:W-:Y:S01]  /*fbb0*/  FFMA.FTZ R43, R120.reuse, R90, R43 ;  /* 0x0000005a782b7223 */ /* 0x040fe2000001002b */
[----:B------:R-:W-:Y:S01]  /*fbc0*/  FMNMX.FTZ R95, R29, R70, !PT ;  /* 0x000000461d5f7209 */ /* 0x000fe20007810000 */
[CC--:B------:R-:W-:Y:S01]  /*fbd0*/  FFMA.FTZ R44, R120.reuse, R69.reuse, R44 ;  /* 0x00000045782c7223 */ /* 0x0c0fe2000001002c */
[----:B------:R-:W-:Y:S01]  /*fbe0*/  FMNMX.FTZ R97, R31, R94, !PT ;  /* 0x0000005e1f617209 */ /* 0x000fe20007810000 */
[----:B------:R-:W-:Y:S01]  /*fbf0*/  FFMA.FTZ R46, R120, R69, R46 ;  /* 0x00000045782e7223 */ /* 0x000fe2000001002e */
[----:B------:R-:W-:Y:S02]  /*fc00*/  FMNMX.FTZ R94, R32, R95, !PT ;  /* 0x0000005f205e7209 */ /* 0x000fe40007810000 */
[----:B------:R-:W3:Y:S01]  /*fc10*/  I2F R2, R2 ;  /* 0x0000000200027306 */ /* 0x000ee20000201400 */
[----:B------:R-:W-:Y:S02]  /*fc20*/  FMNMX.FTZ R96, R34, R97, !PT ;  /* 0x0000006122607209 */ /* 0x000fe40007810000 */
[----:B------:R-:W-:Y:S01]  /*fc30*/  FMNMX.FTZ R95, R33, R94, !PT ;  /* 0x0000005e215f7209 */ /* 0x000fe20007810000 */
[C---:B--2---:R-:W-:Y:S01]  /*fc40*/  FFMA.FTZ R45, R120.reuse, R0, R45 ;  /* 0x00000000782d7223 */ /* 0x044fe2000001002d */
[----:B------:R-:W-:Y:S01]  /*fc50*/  FMNMX.FTZ R97, R35, R96, !PT ;  /* 0x0000006023617209 */ /* 0x000fe20007810000 */
[----:B------:R-:W-:Y:S01]  /*fc60*/  FFMA.FTZ R47, R120, R0, R47 ;  /* 0x00000000782f7223 */ /* 0x000fe2000001002f */
[----:B------:R-:W-:Y:S02]  /*fc70*/  FMNMX.FTZ R94, R36, R95, !PT ;  /* 0x0000005f245e7209 */ /* 0x000fe40007810000 */
[----:B------:R-:W-:Y:S01]  /*fc80*/  FMNMX.FTZ R96, R38, R97, !PT ;  /* 0x0000006126607209 */ /* 0x000fe20007810000 */
[----:B------:R-:W2:Y:S01]  /*fc90*/  I2F R68, R68 ;  /* 0x0000004400447306 */ /* 0x000ea20000201400 */
[----:B------:R-:W-:Y:S02]  /*fca0*/  FMNMX.FTZ R95, R37, R94, !PT ;  /* 0x0000005e255f7209 */ /* 0x000fe40007810000 */
[----:B------:R-:W-:Y:S01]  /*fcb0*/  FMNMX.FTZ R97, R39, R96, !PT ;  /* 0x0000006027617209 */ /* 0x000fe20007810000 */
[----:B-1----:R-:W-:Y:S01]  /*fcc0*/  FFMA.FTZ R48, R120, R71, R48 ;  /* 0x0000004778307223 */ /* 0x002fe20000010030 */
[----:B------:R-:W-:Y:S01]  /*fcd0*/  FMNMX.FTZ R94, R40, R95, !PT ;  /* 0x0000005f285e7209 */ /* 0x000fe20007810000 */
[----:B------:R-:W-:Y:S01]  /*fce0*/  FFMA.FTZ R50, R120, R71, R50 ;  /* 0x0000004778327223 */ /* 0x000fe20000010032 */
[----:B------:R-:W-:Y:S02]  /*fcf0*/  FMNMX.FTZ R96, R42, R97, !PT ;  /* 0x000000612a607209 */ /* 0x000fe40007810000 */
[----:B------:R-:W-:Y:S01]  /*fd00*/  FMNMX.FTZ R95, R41, R94, !PT ;  /* 0x0000005e295f7209 */ /* 0x000fe20007810000 */
[----:B------:R-:W-:Y:S01]  /*fd10*/  I2F R69, R74 ;  /* 0x0000004a00457306 */ /* 0x000fe20000201400 */
[----:B------:R-:W-:Y:S02]  /*fd20*/  FMNMX.FTZ R97, R43, R96, !PT ;  /* 0x000000602b617209 */ /* 0x000fe40007810000 */
[----:B------:R-:W-:Y:S01]  /*fd30*/  FMNMX.FTZ R94, R44, R95, !PT ;  /* 0x0000005f2c5e7209 */ /* 0x000fe20007810000 */
[-C--:B---3--:R-:W-:Y:S01]  /*fd40*/  FFMA.FTZ R49, R120, R2.reuse, R49 ;  /* 0x0000000278317223 */ /* 0x088fe20000010031 */
[----:B------:R-:W-:Y:S01]  /*fd50*/  FMNMX.FTZ R96, R46, R97, !PT ;  /* 0x000000612e607209 */ /* 0x000fe20007810000 */
[C---:B------:R-:W-:Y:S01]  /*fd60*/  FFMA.FTZ R51, R120.reuse, R2, R51 ;  /* 0x0000000278337223 */ /* 0x040fe20000010033 */
[----:B------:R-:W-:Y:S01]  /*fd70*/  FMNMX.FTZ R95, R45, R94, !PT ;  /* 0x0000005e2d5f7209 */ /* 0x000fe20007810000 */
[-C--:B------:R-:W-:Y:S01]  /*fd80*/  FFMA.FTZ R52, R120, R73.reuse, R52 ;  /* 0x0000004978347223 */ /* 0x080fe20000010034 */
[----:B------:R-:W-:Y:S01]  /*fd90*/  IADD3 R2, R92, 0x79, RZ ;  /* 0x000000795c027810 */ /* 0x000fe20007ffe0ff */
[----:B------:R-:W-:Y:S01]  /*fda0*/  FFMA.FTZ R54, R120, R73, R54 ;  /* 0x0000004978367223 */ /* 0x000fe20000010036 */
[----:B------:R-:W-:Y:S02]  /*fdb0*/  FMNMX.FTZ R94, R48, R95, !PT ;  /* 0x0000005f305e7209 */ /* 0x000fe40007810000 */
[----:B------:R-:W-:Y:S01]  /*fdc0*/  FMNMX.FTZ R95, R47, R96, !PT ;  /* 0x000000602f5f7209 */ /* 0x000fe20007810000 */
[C---:B--2---:R-:W-:Y:S01]  /*fdd0*/  FFMA.FTZ R53, R120.reuse, R68, R53 ;  /* 0x0000004478357223 */ /* 0x044fe20000010035 */
[----:B------:R-:W-:Y:S01]  /*fde0*/  FMNMX.FTZ R73, R49, R94, !PT ;  /* 0x0000005e31497209 */ /* 0x000fe20007810000 */
[----:B------:R-:W-:Y:S01]  /*fdf0*/  FFMA.FTZ R55, R120, R68, R55 ;  /* 0x0000004478377223 */ /* 0x000fe20000010037 */
[----:B------:R-:W-:Y:S01]  /*fe00*/  FMNMX.FTZ R94, R50, R95, !PT ;  /* 0x0000005f325e7209 */ /* 0x000fe20007810000 */
[----:B------:R-:W-:Y:S01]  /*fe10*/  FFMA.FTZ R56, R120, R75, R56 ;  /* 0x0000004b78387223 */ /* 0x000fe20000010038 */
[----:B------:R-:W-:Y:S01]  /*fe20*/  FMNMX.FTZ R96, R52, R73, !PT ;  /* 0x0000004934607209 */ /* 0x000fe20007810000 */
[----:B------:R-:W-:Y:S01]  /*fe30*/  FFMA.FTZ R58, R120, R75, R58 ;  /* 0x0000004b783a7223 */ /* 0x000fe2000001003a */
[C---:B------:R-:W-:Y:S02]  /*fe40*/  IADD3 R70, R92.reuse, 0x69, RZ ;  /* 0x000000695c467810 */ /* 0x040fe40007ffe0ff */
[----:B------:R-:W-:Y:S02]  /*fe50*/  FMNMX.FTZ R95, R53, R96, !PT ;  /* 0x00000060355f7209 */ /* 0x000fe40007810000 */
[----:B------:R-:W-:Y:S01]  /*fe60*/  LDSM.16.MT88.4 R96, [R157+0x3000] ;  /* 0x003000009d60783b */ /* 0x000fe20000004200 */
[----:B------:R-:W-:Y:S01]  /*fe70*/  IADD3 R0, R92, 0x78, RZ ;  /* 0x000000785c007810 */ /* 0x000fe20007ffe0ff */
[----:B------:R-:W1:Y:S01]  /*fe80*/  I2F R70, R70 ;  /* 0x0000004600467306 */ /* 0x000e620000201400 */
[----:B------:R-:W-:Y:S04]  /*fe90*/  FMNMX.FTZ R73, R51, R94, !PT ;  /* 0x0000005e33497209 */ /* 0x000fe80007810000 */
[----:B------:R-:W-:Y:S04]  /*fea0*/  FMNMX.FTZ R68, R54, R73, !PT ;  /* 0x0000004936447209 */ /* 0x000fe80007810000 */
[----:B------:R-:W-:Y:S01]  /*feb0*/  FMNMX.FTZ R73, R55, R68, !PT ;  /* 0x0000004437497209 */ /* 0x000fe20007810000 */
[----:B------:R-:W2:Y:S10]  /*fec0*/  I2F R71, R0 ;  /* 0x0000000000477306 */ /* 0x000eb40000201400 */
[----:B------:R3:W4:Y:S01]  /*fed0*/  I2F R0, R2 ;  /* 0x0000000200007306 */ /* 0x0007220000201400 */
[CC--:B-1----:R-:W-:Y:S02]  /*fee0*/  FFMA.FTZ R57, R120.reuse, R70.reuse, R57 ;  /* 0x0000004678397223 */ /* 0x0c2fe40000010039 */
[C---:B------:R-:W-:Y:S02]  /*fef0*/  FFMA.FTZ R59, R120.reuse, R70, R59 ;  /* 0x00000046783b7223 */ /* 0x040fe4000001003b */
[CC--:B------:R-:W-:Y:S02]  /*ff00*/  FFMA.FTZ R60, R120.reuse, R77.reuse, R60 ;  /* 0x0000004d783c7223 */ /* 0x0c0fe4000001003c */
[C---:B------:R-:W-:Y:S02]  /*ff10*/  FFMA.FTZ R62, R120.reuse, R77, R62 ;  /* 0x0000004d783e7223 */ /* 0x040fe4000001003e */
[CC--:B------:R-:W-:Y:S02]  /*ff20*/  FFMA.FTZ R61, R120.reuse, R69.reuse, R61 ;  /* 0x00000045783d7223 */ /* 0x0c0fe4000001003d */
[C---:B------:R-:W-:Y:S02]  /*ff30*/  FFMA.FTZ R63, R120.reuse, R69, R63 ;  /* 0x00000045783f7223 */ /* 0x040fe4000001003f */
[CC--:B--2---:R-:W-:Y:S02]  /*ff40*/  FFMA.FTZ R64, R120.reuse, R71.reuse, R64 ;  /* 0x0000004778407223 */ /* 0x0c4fe40000010040 */
[----:B------:R-:W-:Y:S01]  /*ff50*/  FFMA.FTZ R66, R120, R71, R66 ;  /* 0x0000004778427223 */ /* 0x000fe20000010042 */
[----:B---3--:R-:W-:Y:S01]  /*ff60*/  FMNMX.FTZ R2, R56, R95, !PT ;  /* 0x0000005f38027209 */ /* 0x008fe20007810000 */
[CC--:B----4-:R-:W-:Y:S02]  /*ff70*/  FFMA.FTZ R65, R120.reuse, R0.reuse, R65 ;  /* 0x0000000078417223 */ /* 0x0d0fe40000010041 */
        /* <DEDUP_REMOVED lines=21> */
[----:B--2---:R-:W-:Y:S03]  /*100d0*/  FMNMX.FTZ R69, R71, R0, !PT ;  /* 0x0000000047457209 */ /* 0x004fe60007810000 */
[----:B------:R-:W-:Y:S02]  /*100e0*/  FMUL.FTZ R72, R2, c[0x0][0x23c] ;  /* 0x00008f0002487a20 */ /* 0x000fe40000410000 */
[----:B------:R-:W-:Y:S02]  /*100f0*/  FMUL.FTZ R2, R70, c[0x0][0x23c] ;  /* 0x00008f0046027a20 */ /* 0x000fe40000410000 */
[C---:B------:R-:W-:Y:S02]  /*10100*/  FADD.FTZ R68, -R69.reuse, R124 ;  /* 0x0000007c45447221 */ /* 0x040fe40000010100 */
        /* <DEDUP_REMOVED lines=15> */
[C---:B-1----:R-:W-:Y:S02]  /*10200*/  FMUL.FTZ R132, R72.reuse, R132 ;  /* 0x0000008448847220 */ /* 0x042fe40000410000 */
[C---:B------:R-:W-:Y:S01]  /*10210*/  FMUL.FTZ R133, R72.reuse, R133 ;  /* 0x0000008548857220 */ /* 0x040fe20000410000 */
[----:B------:R1:W-:Y:S01]  /*10220*/  MUFU.EX2 R75, R71 ;  /* 0x00000047004b7308 */ /* 0x0003e20000000800 */
[C---:B------:R-:W-:Y:S02]  /*10230*/  FMUL.FTZ R128, R72.reuse, R128 ;  /* 0x0000008048807220 */ /* 0x040fe40000410000 */
[----:B------:R-:W-:Y:S02]  /*10240*/  FMUL.FTZ R129, R72, R129 ;  /* 0x0000008148817220 */ /* 0x000fe40000410000 */
[C---:B--2---:R-:W-:Y:S02]  /*10250*/  FMUL.FTZ R134, R73.reuse, R134 ;  /* 0x0000008649867220 */ /* 0x044fe40000410000 */
[C---:B------:R-:W-:Y:S02]  /*10260*/  FMUL.FTZ R135, R73.reuse, R135 ;  /* 0x0000008749877220 */ /* 0x040fe40000410000 */
[C---:B------:R-:W-:Y:S01]  /*10270*/  FMUL.FTZ R130, R73.reuse, R130 ;  /* 0x0000008249827220 */ /* 0x040fe20000410000 */
[----:B------:R-:W2:Y:S01]  /*10280*/  MUFU.EX2 R74, R9 ;  /* 0x00000009004a7308 */ /* 0x000ea20000000800 */
        /* <DEDUP_REMOVED lines=8> */
[--C-:B-1----:R-:W-:Y:S02]  /*10310*/  FFMA.FTZ R71, R37, c[0x0][0x23c], -R68.reuse ;  /* 0x00008f0025477a23 */ /* 0x102fe40000010844 */
[--C-:B------:R-:W-:Y:S02]  /*10320*/  FFMA.FTZ R37, R40, c[0x0][0x23c], -R68.reuse ;  /* 0x00008f0028257a23 */ /* 0x100fe40000010844 */
[--C-:B------:R-:W-:Y:S01]  /*10330*/  FFMA.FTZ R40, R41, c[0x0][0x23c], -R68.reuse ;  /* 0x00008f0029287a23 */ /* 0x100fe20000010844 */
[----:B------:R-:W1:Y:S01]  /*10340*/  MUFU.EX2 R5, R13 ;  /* 0x0000000d00057308 */ /* 0x000e620000000800 */
[--C-:B------:R-:W-:Y:S02]  /*10350*/  FFMA.FTZ R41, R57, c[0x0][0x23c], -R68.reuse ;  /* 0x00008f0039297a23 */ /* 0x100fe40000010844 */
[--C-:B------:R-:W-:Y:S01]  /*10360*/  FFMA.FTZ R94, R36, c[0x0][0x23c], -R68.reuse ;  /* 0x00008f00245e7a23 */ /* 0x100fe20000010844 */
[----:B--2---:R-:W-:Y:S01]  /*10370*/  F2FP.BF16.PACK_AB R102, R74, R77 ;  /* 0x0000004d4a66723e */ /* 0x004fe200000010ff */
[--C-:B------:R-:W-:Y:S02]  /*10380*/  FFMA.FTZ R36, R56, c[0x0][0x23c], -R68.reuse ;  /* 0x00008f0038247a23 */ /* 0x100fe40000010844 */
[C---:B------:R-:W-:Y:S02]  /*10390*/  FMUL.FTZ R140, R72.reuse, R140 ;  /* 0x0000008c488c7220 */ /* 0x040fe40000410000 */
[C---:B------:R-:W-:Y:S01]  /*103a0*/  FMUL.FTZ R141, R72.reuse, R141 ;  /* 0x0000008d488d7220 */ /* 0x040fe20000410000 */
[----:B------:R-:W-:Y:S01]  /*103b0*/  MUFU.EX2 R165, R165 ;  /* 0x000000a500a57308 */ /* 0x000fe20000000800 */
[C---:B------:R-:W-:Y:S02]  /*103c0*/  FMUL.FTZ R142, R73.reuse, R142 ;  /* 0x0000008e498e7220 */ /* 0x040fe40000410000 */
[C---:B------:R-:W-:Y:S02]  /*103d0*/  FMUL.FTZ R143, R73.reuse, R143 ;  /* 0x0000008f498f7220 */ /* 0x040fe40000410000 */
[C---:B------:R-:W-:Y:S02]  /*103e0*/  FMUL.FTZ R136, R72.reuse, R136 ;  /* 0x0000008848887220 */ /* 0x040fe40000410000 */
[----:B------:R-:W-:Y:S02]  /*103f0*/  FMUL.FTZ R137, R72, R137 ;  /* 0x0000008948897220 */ /* 0x000fe40000410000 */
[C---:B------:R-:W-:Y:S01]  /*10400*/  FMUL.FTZ R138, R73.reuse, R138 ;  /* 0x0000008a498a7220 */ /* 0x040fe20000410000 */
[----:B------:R-:W-:Y:S01]  /*10410*/  MUFU.EX2 R163, R163 ;  /* 0x000000a300a37308 */ /* 0x000fe20000000800 */
[----:B------:R-:W-:Y:S02]  /*10420*/  FMUL.FTZ R139, R73, R139 ;  /* 0x0000008b498b7220 */ /* 0x000fe40000410000 */
[--C-:B------:R-:W-:Y:S01]  /*10430*/  FFMA.FTZ R164, R20, c[0x0][0x23c], -R68.reuse ;  /* 0x00008f0014a47a23 */ /* 0x100fe20000010844 */
[----:B-1----:R-:W-:Y:S01]  /*10440*/  F2FP.BF16.PACK_AB R20, R5, R76 ;  /* 0x0000004c0514723e */ /* 0x002fe200000010ff */
[--C-:B------:R-:W-:Y:S02]  /*10450*/  FFMA.FTZ R127, R21, c[0x0][0x23c], -R68.reuse ;  /* 0x00008f00157f7a23 */ /* 0x100fe40000010844 */
[--C-:B------:R-:W-:Y:S02]  /*10460*/  FFMA.FTZ R0, R4, c[0x0][0x23c], -R68.reuse ;  /* 0x00008f0004007a23 */ /* 0x100fe40000010844 */
[----:B------:R-:W-:Y:S01]  /*10470*/  FMUL.FTZ R4, R69, c[0x0][0x23c] ;  /* 0x00008f0045047a20 */ /* 0x000fe20000410000 */
[----:B------:R-:W-:Y:S01]  /*10480*/  MUFU.EX2 R164, R164 ;  /* 0x000000a400a47308 */ /* 0x000fe20000000800 */
[--C-:B------:R-:W-:Y:S02]  /*10490*/  FFMA.FTZ R105, R29, c[0x0][0x23c], -R68.reuse ;  /* 0x00008f001d697a23 */ /* 0x100fe40000010844 */
[--C-:B------:R-:W-:Y:S01]  /*104a0*/  FFMA.FTZ R29, R49, c[0x0][0x23c], -R68.reuse ;  /* 0x00008f00311d7a23 */ /* 0x100fe20000010844 */
[----:B------:R-:W-:Y:S01]  /*104b0*/  FSEL R4, R4, RZ, P0 ;  /* 0x000000ff04047208 */ /* 0x000fe20000000000 */
[--C-:B------:R-:W-:Y:S01]  /*104c0*/  FFMA.FTZ R107, R24, c[0x0][0x23c], -R68.reuse ;  /* 0x00008f00186b7a23 */ /* 0x100fe20000010844 */
[----:B------:R-:W-:Y:S01]  /*104d0*/  ISETP.GT.AND P0, PT, R125, R126, PT ;  /* 0x0000007e7d00720c */ /* 0x000fe20003f04270 */
[----:B------:R-:W-:Y:S02]  /*104e0*/  FFMA.FTZ R24, R44, c[0x0][0x23c], -R68 ;  /* 0x00008f002c187a23 */ /* 0x000fe40000010844 */
[--C-:B------:R-:W-:Y:S01]  /*104f0*/  FFMA.FTZ R57, R10, c[0x0][0x23c], -R4.reuse ;  /* 0x00008f000a397a23 */ /* 0x100fe20000010804 */
[----:B------:R-:W1:Y:S01]  /*10500*/  MUFU.EX2 R0, R0 ;  /* 0x0000000000007308 */ /* 0x000e620000000800 */
[--C-:B------:R-:W-:Y:S02]  /*10510*/  FFMA.FTZ R48, R11, c[0x0][0x23c], -R4.reuse ;  /* 0x00008f000b307a23 */ /* 0x100fe40000010804 */
[----:B------:R-:W2:Y:S01]  /*10520*/  LDSM.16.MT88.4 R8, [R156+0x3000] ;  /* 0x003000009c08783b */ /* 0x000ea20000004200 */
[--C-:B------:R-:W-:Y:S02]  /*10530*/  FFMA.FTZ R52, R14, c[0x0][0x23c], -R4.reuse ;  /* 0x00008f000e347a23 */ /* 0x100fe40000010804 */
[--C-:B------:R-:W-:Y:S02]  /*10540*/  FFMA.FTZ R45, R15, c[0x0][0x23c], -R4.reuse ;  /* 0x00008f000f2d7a23 */ /* 0x100fe40000010804 */
[--C-:B------:R-:W-:Y:S02]  /*10550*/  FFMA.FTZ R53, R18, c[0x0][0x23c], -R4.reuse ;  /* 0x00008f0012357a23 */ /* 0x100fe40000010804 */
[----:B------:R-:W-:Y:S01]  /*10560*/  MUFU.EX2 R57, R57 ;  /* 0x0000003900397308 */ /* 0x000fe20000000800 */
[----:B------:R-:W3:Y:S01]  /*10570*/  LDSM.16.MT88.4 R12, [R157+0x3400] ;  /* 0x003400009d0c783b */ /* 0x000ee20000004200 */
[--C-:B------:R-:W-:Y:S02]  /*10580*/  FFMA.FTZ R56, R19, c[0x0][0x23c], -R4.reuse ;  /* 0x00008f0013387a23 */ /* 0x100fe40000010804 */
[--C-:B------:R-:W-:Y:S02]  /*10590*/  FFMA.FTZ R38, R38, c[0x0][0x23c], -R4.reuse ;  /* 0x00008f0026267a23 */ /* 0x100fe40000010804 */
[--C-:B------:R-:W-:Y:S02]  /*105a0*/  FFMA.FTZ R2, R6, c[0x0][0x23c], -R4.reuse ;  /* 0x00008f0006027a23 */ /* 0x100fe40000010804 */
[----:B------:R-:W-:Y:S01]  /*105b0*/  FFMA.FTZ R49, R7, c[0x0][0x23c], -R4 ;  /* 0x00008f0007317a23 */ /* 0x000fe20000010804 */
[----:B------:R-:W4:Y:S01]  /*105c0*/  LDSM.16.MT88.4 R16, [R156+0x3400] ;  /* 0x003400009c10783b */ /* 0x000f220000004200 */
[----:B------:R-:W5:Y:S01]  /*105d0*/  MUFU.EX2 R48, R48 ;  /* 0x0000003000307308 */ /* 0x000f620000000800 */
[----:B------:R-:W-:Y:S02]  /*105e0*/  FFMA.FTZ R7, R60, c[0x0][0x23c], -R68 ;  /* 0x00008f003c077a23 */ /* 0x000fe40000010844 */
[----:B------:R-:W-:Y:S01]  /*105f0*/  FFMA.FTZ R60, R22, c[0x0][0x23c], -R4 ;  /* 0x00008f00163c7a23 */ /* 0x000fe20000010804 */
[----:B-1----:R-:W-:Y:S01]  /*10600*/  F2FP.BF16.PACK_AB R100, R75, R0 ;  /* 0x000000004b64723e */ /* 0x002fe200000010ff */
[----:B------:R-:W-:Y:S01]  /*10610*/  FFMA.FTZ R44, R61, c[0x0][0x23c], -R68 ;  /* 0x00008f003d2c7a23 */ /* 0x000fe20000010844 */
[----:B------:R-:W-:Y:S01]  /*10620*/  F2FP.BF16.PACK_AB R22, R163, R165 ;  /* 0x000000a5a316723e */ /* 0x000fe200000010ff */
        /* <DEDUP_REMOVED lines=9> */
[----:B------:R-:W-:Y:S02]  /*106c0*/  FFMA.FTZ R0, R121, R72, R0 ;  /* 0x0000004879007223 */ /* 0x000fe40000010000 */
[----:B------:R-:W-:Y:S01]  /*106d0*/  FFMA.FTZ R63, R63, c[0x0][0x23c], -R4 ;  /* 0x00008f003f3f7a23 */ /* 0x000fe20000010804 */
[C---:B-----5:R-:W-:Y:S01]  /*106e0*/  F2FP.BF16.PACK_AB R103, R48.reuse, R57 ;  /* 0x000000393067723e */ /* 0x060fe200000010ff */
[----:B------:R-:W-:Y:S05]  /*106f0*/  FADD.FTZ R0, R75, R0 ;  /* 0x000000004b007221 */ /* 0x000fea0000010000 */
[----:B------:R-:W-:Y:S10]  /*10700*/  MUFU.EX2 R52, R52 ;  /* 0x0000003400347308 */ /* 0x000ff40000000800 */
[----:B------:R-:W5:Y:S01]  /*10710*/  MUFU.EX2 R45, R45 ;  /* 0x0000002d002d7308 */ /* 0x000f620000000800 */
[----:B-1----:R-:W-:Y:S01]  /*10720*/  F2FP.BF16.PACK_AB R101, R49, R2 ;  /* 0x000000023165723e */ /* 0x002fe200000010ff */
[----:B------:R-:W-:Y:S04]  /*10730*/  FFMA.FTZ R2, R123, R73, R2 ;  /* 0x000000497b027223 */ /* 0x000fe80000010002 */
[----:B------:R-:W-:Y:S04]  /*10740*/  FADD.FTZ R2, R49, R2 ;  /* 0x0000000231027221 */ /* 0x000fe80000010000 */
[----:B------:R-:W-:Y:S01]  /*10750*/  MUFU.EX2 R53, R53 ;  /* 0x0000003500357308 */ /* 0x000fe20000000800 */
[C---:B--2---:R-:W-:Y:S05]  /*10760*/  HMMA.16816.F32.BF16 R132, R100.reuse, R8, R132 ;  /* 0x000000086484723c */ /* 0x044fea0000041884 */
[----:B------:R-:W-:Y:S02]  /*10770*/  FADD.FTZ R57, R57, R2 ;  /* 0x0000000239397221 */ /* 0x000fe40000010000 */
[----:B------:R-:W-:Y:S01]  /*10780*/  FFMA.FTZ R49, R55, c[0x0][0x23c], -R4 ;  /* 0x00008f0037317a23 */ /* 0x000fe20000010804 */
[C---:B------:R-:W-:Y:S01]  /*10790*/  HMMA.16816.F32.BF16 R128, R100.reuse, R10, R128 ;  /* 0x0000000a6480723c */ /* 0x040fe20000041880 */
[----:B------:R-:W1:Y:S01]  /*107a0*/  MUFU.EX2 R56, R56 ;  /* 0x0000003800387308 */ /* 0x000e620000000800 */
[----:B------:R-:W2:Y:S02]  /*107b0*/  LDSM.16.MT88.4 R8, [R157+0x3800] ;  /* 0x003800009d08783b */ /* 0x000ea40000004200 */
[----:B------:R-:W-:Y:S01]  /*107c0*/  FADD.FTZ R57, R48, R57 ;  /* 0x0000003930397221 */ /* 0x000fe20000010000 */
[----:B-----5:R-:W-:Y:S01]  /*107d0*/  F2FP.BF16.PACK_AB R21, R45, R52 ;  /* 0x000000342d15723e */ /* 0x020fe200000010ff */
[----:B------:R-:W-:Y:S02]  /*107e0*/  FADD.FTZ R55, R77, R0 ;  /* 0x000000004d377221 */ /* 0x000fe40000010000 */
[C---:B------:R-:W-:Y:S03]  /*107f0*/  HMMA.16816.F32.BF16 R140, R100.reuse, R96, R140 ;  /* 0x00000060648c723c */ /* 0x040fe6000004188c */
[----:B------:R-:W5:Y:S01]  /*10800*/  MUFU.EX2 R127, R127 ;  /* 0x0000007f007f7308 */ /* 0x000f620000000800 */
[----:B------:R-:W-:Y:S02]  /*10810*/  FADD.FTZ R2, R52, R57 ;  /* 0x0000003934027221 */ /* 0x000fe40000010000 */
[----:B------:R-:W-:Y:S02]  /*10820*/  FADD.FTZ R55, R74, R55 ;  /* 0x000000374a377221 */ /* 0x000fe40000010000 */
[----:B------:R-:W-:Y:S04]  /*10830*/  HMMA.16816.F32.BF16 R136, R100, R98, R136 ;  /* 0x000000626488723c */ /* 0x000fe80000041888 */
[----:B------:R-:W-:Y:S01]  /*10840*/  FADD.FTZ R0, R76, R55 ;  /* 0x000000374c007221 */ /* 0x000fe20000010000 */
[----:B------:R-:W-:Y:S01]  /*10850*/  MUFU.EX2 R107, R107 ;  /* 0x0000006b006b7308 */ /* 0x000fe20000000800 */
[----:B------:R-:W-:Y:S02]  /*10860*/  FADD.FTZ R2, R45, R2 ;  /* 0x000000022d027221 */ /* 0x000fe40000010000 */
[--C-:B------:R-:W-:Y:S01]  /*10870*/  FFMA.FTZ R96, R26, c[0x0][0x23c], -R4.reuse ;  /* 0x00008f001a607a23 */ /* 0x100fe20000010804 */
[----:B-1----:R-:W-:Y:S03]  /*10880*/  F2FP.BF16.PACK_AB R23, R56, R53 ;  /* 0x000000353817723e */ /* 0x002fe600000010ff */
[--C-:B------:R-:W-:Y:S02]  /*10890*/  FFMA.FTZ R97, R30, c[0x0][0x23c], -R4.reuse ;  /* 0x00008f001e617a23 */ /* 0x100fe40000010804 */
[--C-:B------:R-:W-:Y:S01]  /*108a0*/  FFMA.FTZ R30, R31, c[0x0][0x23c], -R4.reuse ;  /* 0x00008f001f1e7a23 */ /* 0x100fe20000010804 */
[----:B------:R-:W1:Y:S01]  /*108b0*/  MUFU.EX2 R124, R124 ;  /* 0x0000007c007c7308 */ /* 0x000e620000000800 */
[C---:B---3--:R-:W-:Y:S05]  /*108c0*/  HMMA.16816.F32.BF16 R140, R20.reuse, R12, R140 ;  /* 0x0000000c148c723c */ /* 0x048fea000004188c */
[--C-:B------:R-:W-:Y:S02]  /*108d0*/  FFMA.FTZ R31, R35, c[0x0][0x23c], -R4.reuse ;  /* 0x00008f00231f7a23 */ /* 0x100fe40000010804 */
[--C-:B------:R-:W-:Y:S01]  /*108e0*/  FFMA.FTZ R35, R39, c[0x0][0x23c], -R4.reuse ;  /* 0x00008f0027237a23 */ /* 0x100fe20000010804 */
[C---:B------:R-:W-:Y:S01]  /*108f0*/  HMMA.16816.F32.BF16 R136, R20.reuse, R14, R136 ;  /* 0x0000000e1488723c */ /* 0x040fe20000041888 */
[----:B------:R-:W-:Y:S01]  /*10900*/  MUFU.EX2 R60, R60 ;  /* 0x0000003c003c7308 */ /* 0x000fe20000000800 */
[----:B------:R-:W3:Y:S02]  /*10910*/  LDSM.16.MT88.4 R12, [R156+0x3800] ;  /* 0x003800009c0c783b */ /* 0x000ee40000004200 */
[--C-:B------:R-:W-:Y:S02]  /*10920*/  FFMA.FTZ R39, R42, c[0x0][0x23c], -R4.reuse ;  /* 0x00008f002a277a23 */ /* 0x100fe40000010804 */
[--C-:B------:R-:W-:Y:S02]  /*10930*/  FFMA.FTZ R42, R43, c[0x0][0x23c], -R4.reuse ;  /* 0x00008f002b2a7a23 */ /* 0x100fe40000010804 */
[C---:B----4-:R-:W-:Y:S03]  /*10940*/  HMMA.16816.F32.BF16 R132, R20.reuse, R16, R132 ;  /* 0x000000101484723c */ /* 0x050fe60000041884 */
[----:B------:R-:W4:Y:S01]  /*10950*/  MUFU.EX2 R61, R61 ;  /* 0x0000003d003d7308 */ /* 0x000f220000000800 */
[--C-:B------:R-:W-:Y:S02]  /*10960*/  FFMA.FTZ R43, R46, c[0x0][0x23c], -R4.reuse ;  /* 0x00008f002e2b7a23 */ /* 0x100fe40000010804 */
[--C-:B------:R-:W-:Y:S02]  /*10970*/  FFMA.FTZ R46, R47, c[0x0][0x23c], -R4.reuse ;  /* 0x00008f002f2e7a23 */ /* 0x100fe40000010804 */
[----:B------:R-:W-:Y:S01]  /*10980*/  HMMA.16816.F32.BF16 R128, R20, R18, R128 ;  /* 0x000000121480723c */ /* 0x000fe20000041880 */
[----:B------:R-:W2:Y:S03]  /*10990*/  LDSM.16.MT88.4 R16, [R157+0x3c00] ;  /* 0x003c00009d10783b */ /* 0x000ea60000004200 */
[----:B------:R-:W-:Y:S01]  /*109a0*/  FFMA.FTZ R45, R59, c[0x0][0x23c], -R4 ;  /* 0x00008f003b2d7a23 */ /* 0x000fe20000010804 */
[----:B------:R-:W-:Y:S01]  /*109b0*/  MUFU.EX2 R96, R96 ;  /* 0x0000006000607308 */ /* 0x000fe20000000800 */
[----:B------:R-:W-:Y:S01]  /*109c0*/  FFMA.FTZ R26, R64, c[0x0][0x23c], -R68 ;  /* 0x00008f00401a7a23 */ /* 0x000fe20000010844 */
[----:B-----5:R-:W-:Y:S01]  /*109d0*/  F2FP.BF16.PACK_AB R20, R127, R164 ;  /* 0x000000a47f14723e */ /* 0x020fe200000010ff */
[----:B------:R-:W-:Y:S01]  /*109e0*/  FFMA.FTZ R48, R66, c[0x0][0x23c], -R4 ;  /* 0x00008f0042307a23 */ /* 0x000fe20000010804 */
[----:B-1----:R-:W-:Y:S03]  /*109f0*/  F2FP.BF16.PACK_AB R22, R124, R107 ;  /* 0x0000006b7c16723e */ /* 0x002fe600000010ff */
[----:B------:R-:W-:Y:S03]  /*10a00*/  FFMA.FTZ R68, R65, c[0x0][0x23c], -R68 ;  /* 0x00008f0041447a23 */ /* 0x000fe60000010844 */
[----:B------:R-:W1:Y:S01]  /*10a10*/  MUFU.EX2 R27, R27 ;  /* 0x0000001b001b7308 */ /* 0x000e620000000800 */
[----:B----4-:R-:W-:Y:S09]  /*10a20*/  F2FP.BF16.PACK_AB R21, R61, R60 ;  /* 0x0000003c3d15723e */ /* 0x010ff200000010ff */
[----:B------:R-:W-:Y:S10]  /*10a30*/  MUFU.EX2 R106, R106 ;  /* 0x0000006a006a7308 */ /* 0x000ff40000000800 */
[----:B------:R-:W4:Y:S01]  /*10a40*/  MUFU.EX2 R105, R105 ;  /* 0x0000006900697308 */ /* 0x000f220000000800 */
[----:B-1----:R-:W-:Y:S09]  /*10a50*/  F2FP.BF16.PACK_AB R23, R27, R96 ;  /* 0x000000601b17723e */ /* 0x002ff200000010ff */
[----:B------:R-:W-:Y:S01]  /*10a60*/  MUFU.EX2 R95, R95 ;  /* 0x0000005f005f7308 */ /* 0x000fe20000000800 */
[C---:B--2---:R-:W-:Y:S08]  /*10a70*/  HMMA.16816.F32.BF16 R140, R20.reuse, R8, R140 ;  /* 0x00000008148c723c */ /* 0x044ff0000004188c */
[C---:B------:R-:W-:Y:S01]  /*10a80*/  HMMA.16816.F32.BF16 R136, R20.reuse, R10, R136 ;  /* 0x0000000a1488723c */ /* 0x040fe20000041888 */
[----:B------:R-:W1:Y:S01]  /*10a90*/  MUFU.EX2 R104, R104 ;  /* 0x0000006800687308 */ /* 0x000e620000000800 */
[----:B------:R-:W2:Y:S06]  /*10aa0*/  LDSM.16.MT88.4 R8, [R156+0x3c00] ;  /* 0x003c00009c08783b */ /* 0x000eac0000004200 */
[C---:B---3--:R-:W-:Y:S03]  /*10ab0*/  HMMA.16816.F32.BF16 R132, R20.reuse, R12, R132 ;  /* 0x0000000c1484723c */ /* 0x048fe60000041884 */
[----:B------:R-:W-:Y:S05]  /*10ac0*/  MUFU.EX2 R97, R97 ;  /* 0x0000006100617308 */ /* 0x000fea0000000800 */
[----:B------:R-:W-:Y:S01]  /*10ad0*/  HMMA.16816.F32.BF16 R128, R20, R14, R128 ;  /* 0x0000000e1480723c */ /* 0x000fe20000041880 */
[----:B------:R-:W3:Y:S04]  /*10ae0*/  LDSM.16.MT88.4 R12, [R157+0x4000] ;  /* 0x004000009d0c783b */ /* 0x000ee80000004200 */
[----:B------:R-:W5:Y:S02]  /*10af0*/  MUFU.EX2 R30, R30 ;  /* 0x0000001e001e7308 */ /* 0x000f640000000800 */
[----:B----4-:R-:W-:Y:S02]  /*10b00*/  F2FP.BF16.PACK_AB R20, R105, R106 ;  /* 0x0000006a6914723e */ /* 0x010fe400000010ff */
[----:B-1----:R-:W-:Y:S06]  /*10b10*/  F2FP.BF16.PACK_AB R22, R104, R95 ;  /* 0x0000005f6816723e */ /* 0x002fec00000010ff */
[----:B------:R-:W-:Y:S10]  /*10b20*/  MUFU.EX2 R34, R34 ;  /* 0x0000002200227308 */ /* 0x000ff40000000800 */
[----:B------:R-:W1:Y:S01]  /*10b30*/  MUFU.EX2 R31, R31 ;  /* 0x0000001f001f7308 */ /* 0x000e620000000800 */
[----:B-----5:R-:W-:Y:S09]  /*10b40*/  F2FP.BF16.PACK_AB R21, R30, R97 ;  /* 0x000000611e15723e */ /* 0x020ff200000010ff */
[----:B------:R-:W-:Y:S10]  /*10b50*/  MUFU.EX2 R94, R94 ;  /* 0x0000005e005e7308 */ /* 0x000ff40000000800 */
[----:B------:R-:W4:Y:S01]  /*10b60*/  MUFU.EX2 R71, R71 ;  /* 0x0000004700477308 */ /* 0x000f220000000800 */
        /* <DEDUP_REMOVED lines=10> */
[----:B------:R-:W3:Y:S02]  /*10c10*/  MUFU.EX2 R35, R35 ;  /* 0x0000002300237308 */ /* 0x000ee40000000800 */
[----:B----4-:R-:W-:Y:S02]  /*10c20*/  F2FP.BF16.PACK_AB R20, R71, R94 ;  /* 0x0000005e4714723e */ /* 0x010fe400000010ff */
[----:B-1----:R-:W-:Y:S06]  /*10c30*/  F2FP.BF16.PACK_AB R22, R40, R37 ;  /* 0x000000252816723e */ /* 0x002fec00000010ff */
[----:B------:R-:W-:Y:S10]  /*10c40*/  MUFU.EX2 R39, R39 ;  /* 0x0000002700277308 */ /* 0x000ff40000000800 */
[----:B------:R-:W1:Y:S01]  /*10c50*/  MUFU.EX2 R42, R42 ;  /* 0x0000002a002a7308 */ /* 0x000e620000000800 */
[----:B---3--:R-:W-:Y:S09]  /*10c60*/  F2FP.BF16.PACK_AB R21, R35, R38 ;  /* 0x000000262315723e */ /* 0x008ff200000010ff */
        /* <DEDUP_REMOVED lines=10> */
[----:B---3--:R-:W-:Y:S01]  /*10d10*/  F2FP.BF16.PACK_AB R16, R25, R24 ;  /* 0x000000181910723e */ /* 0x008fe200000010ff */
[----:B------:R-:W-:Y:S01]  /*10d20*/  HMMA.16816.F32.BF16 R128, R20, R18, R128 ;  /* 0x000000121480723c */ /* 0x000fe20000041880 */
[----:B------:R-:W3:Y:S04]  /*10d30*/  LDSM.16.MT88.4 R20, [R157+0x4800] ;  /* 0x004800009d14783b */ /* 0x000ee80000004200 */
        /* <DEDUP_REMOVED lines=9> */
[C---:B--2---:R-:W-:Y:S08]  /*10dd0*/  HMMA.16816.F32.BF16 R136, R16.reuse, R10, R136 ;  /* 0x0000000a1088723c */ /* 0x044ff00000041888 */
[C---:B----4-:R-:W-:Y:S01]  /*10de0*/  HMMA.16816.F32.BF16 R132, R16.reuse, R12, R132 ;  /* 0x0000000c1084723c */ /* 0x050fe20000041884 */
[----:B------:R-:W1:Y:S07]  /*10df0*/  MUFU.EX2 R41, R41 ;  /* 0x0000002900297308 */ /* 0x000e6e0000000800 */
[C---:B------:R-:W-:Y:S03]  /*10e00*/  HMMA.16816.F32.BF16 R128, R16.reuse, R14, R128 ;  /* 0x0000000e1080723c */ /* 0x040fe60000041880 */
[----:B------:R-:W-:Y:S05]  /*10e10*/  MUFU.EX2 R54, R54 ;  /* 0x0000003600367308 */ /* 0x000fea0000000800 */
[----:B------:R-:W-:Y:S05]  /*10e20*/  HMMA.16816.F32.BF16 R140, R16, R8, R140 ;  /* 0x00000008108c723c */ /* 0x000fea000004188c */
[----:B------:R-:W2:Y:S02]  /*10e30*/  MUFU.EX2 R49, R49 ;  /* 0x0000003100317308 */ /* 0x000ea40000000800 */
[----:B------:R-:W-:Y:S01]  /*10e40*/  FADD.FTZ R8, R5, R0 ;  /* 0x0000000005087221 */ /* 0x000fe20000010000 */
[----:B-----5:R-:W-:Y:S01]  /*10e50*/  F2FP.BF16.PACK_AB R16, R33, R32 ;  /* 0x000000202110723e */ /* 0x020fe200000010ff */
[----:B------:R-:W-:Y:S03]  /*10e60*/  FADD.FTZ R9, R53, R2 ;  /* 0x0000000235097221 */ /* 0x000fe60000010000 */
[----:B------:R-:W-:Y:S01]  /*10e70*/  FADD.FTZ R8, R165, R8 ;  /* 0x00000008a5087221 */ /* 0x000fe20000010000 */
[----:B-1----:R-:W-:Y:S01]  /*10e80*/  F2FP.BF16.PACK_AB R18, R41, R36 ;  /* 0x000000242912723e */ /* 0x002fe200000010ff */
[----:B------:R-:W-:Y:S01]  /*10e90*/  FADD.FTZ R9, R56, R9 ;  /* 0x0000000938097221 */ /* 0x000fe20000010000 */
[----:B------:R-:W-:Y:S01]  /*10ea0*/  MUFU.EX2 R0, R58 ;  /* 0x0000003a00007308 */ /* 0x000fe20000000800 */
[----:B------:R-:W-:Y:S02]  /*10eb0*/  FADD.FTZ R163, R163, R8 ;  /* 0x00000008a3a37221 */ /* 0x000fe40000010000 */
[----:B------:R-:W-:Y:S02]  /*10ec0*/  FADD.FTZ R60, R60, R9 ;  /* 0x000000093c3c7221 */ /* 0x000fe40000010000 */
[----:B------:R-:W-:Y:S01]  /*10ed0*/  FADD.FTZ R164, R164, R163 ;  /* 0x000000a3a4a47221 */ /* 0x000fe20000010000 */
[----:B------:R-:W1:Y:S01]  /*10ee0*/  LDSM.16.MT88.4 R8, [R156+0x4800] ;  /* 0x004800009c08783b */ /* 0x000e620000004200 */
[----:B------:R-:W-:Y:S02]  /*10ef0*/  FADD.FTZ R61, R61, R60 ;  /* 0x0000003c3d3d7221 */ /* 0x000fe40000010000 */
[----:B------:R-:W-:Y:S01]  /*10f00*/  FADD.FTZ R164, R127, R164 ;  /* 0x000000a47fa47221 */ /* 0x000fe20000010000 */
[----:B------:R-:W4:Y:S01]  /*10f10*/  MUFU.EX2 R45, R45 ;  /* 0x0000002d002d7308 */ /* 0x000f220000000800 */
[----:B------:R-:W-:Y:S01]  /*10f20*/  FADD.FTZ R96, R96, R61 ;  /* 0x0000003d60607221 */ /* 0x000fe20000010000 */
[----:B------:R-:W-:Y:S01]  /*10f30*/  MOV R127, R70 ;  /* 0x00000046007f7202 */ /* 0x000fe20000000f00 */
[----:B------:R-:W-:Y:S01]  /*10f40*/  FADD.FTZ R13, R107, R164 ;  /* 0x000000a46b0d7221 */ /* 0x000fe20000010000 */
[----:B--2---:R-:W-:Y:S01]  /*10f50*/  F2FP.BF16.PACK_AB R17, R49, R54 ;  /* 0x000000363111723e */ /* 0x004fe200000010ff */
[----:B------:R-:W-:Y:S02]  /*10f60*/  FADD.FTZ R96, R27, R96 ;  /* 0x000000601b607221 */ /* 0x000fe40000010000 */
[----:B------:R-:W-:Y:S01]  /*10f70*/  FADD.FTZ R13, R124, R13 ;  /* 0x0000000d7c0d7221 */ /* 0x000fe20000010000 */
[----:B------:R-:W-:Y:S01]  /*10f80*/  MOV R124, R69 ;  /* 0x00000045007c7202 */ /* 0x000fe20000000f00 */
[----:B------:R-:W-:Y:S01]  /*10f90*/  FADD.FTZ R97, R97, R96 ;  /* 0x0000006061617221 */ /* 0x000fe20000010000 */
[----:B------:R-:W-:Y:S01]  /*10fa0*/  MUFU.EX2 R7, R7 ;  /* 0x0000000700077308 */ /* 0x000fe20000000800 */
[----:B------:R-:W-:Y:S02]  /*10fb0*/  FADD.FTZ R52, R106, R13 ;  /* 0x0000000d6a347221 */ /* 0x000fe40000010000 */
[----:B------:R-:W-:Y:S01]  /*10fc0*/  FADD.FTZ R97, R30, R97 ;  /* 0x000000611e617221 */ /* 0x000fe20000010000 */
[----:B------:R-:W2:Y:S01]  /*10fd0*/  LDSM.16.MT88.4 R12, [R157+0x4c00] ;  /* 0x004c00009d0c783b */ /* 0x000ea20000004200 */
[----:B------:R-:W-:Y:S02]  /*10fe0*/  FADD.FTZ R52, R105, R52 ;  /* 0x0000003469347221 */ /* 0x000fe40000010000 */
[----:B------:R-:W-:Y:S02]  /*10ff0*/  FADD.FTZ R34, R34, R97 ;  /* 0x0000006122227221 */ /* 0x000fe40000010000 */
[----:B------:R-:W-:Y:S01]  /*11000*/  FFMA.FTZ R2, R62, c[0x0][0x23c], -R4 ;  /* 0x00008f003e027a23 */ /* 0x000fe20000010804 */
[----:B------:R-:W5:Y:S01]  /*11010*/  MUFU.EX2 R44, R44 ;  /* 0x0000002c002c7308 */ /* 0x000f620000000800 */
[----:B------:R-:W-:Y:S02]  /*11020*/  FADD.FTZ R31, R31, R34 ;  /* 0x000000221f1f7221 */ /* 0x000fe40000010000 */
[----:B------:R-:W-:Y:S01]  /*11030*/  FFMA.FTZ R4, R67, c[0x0][0x23c], -R4 ;  /* 0x00008f0043047a23 */ /* 0x000fe20000010804 */
[----:B----4-:R-:W-:Y:S01]  /*11040*/  F2FP.BF16.PACK_AB R19, R45, R0 ;  /* 0x000000002d13723e */ /* 0x010fe200000010ff */
[----:B------:R-:W-:Y:S04]  /*11050*/  FADD.FTZ R38, R38, R31 ;  /* 0x0000001f26267221 */ /* 0x000fe80000010000 */
[----:B------:R-:W-:Y:S01]  /*11060*/  FADD.FTZ R38, R35, R38 ;  /* 0x0000002623267221 */ /* 0x000fe20000010000 */
[----:B------:R-:W-:Y:S01]  /*11070*/  MUFU.EX2 R26, R26 ;  /* 0x0000001a001a7308 */ /* 0x000fe20000000800 */
[C---:B---3--:R-:W-:Y:S02]  /*11080*/  HMMA.16816.F32.BF16 R140, R16.reuse, R20, R140 ;  /* 0x00000014108c723c */ /* 0x048fe4000004188c */
[----:B------:R-:W-:Y:S04]  /*11090*/  FADD.FTZ R39, R39, R38 ;  /* 0x0000002627277221 */ /* 0x000fe80000010000 */
[----:B------:R-:W-:Y:S02]  /*110a0*/  FADD.FTZ R42, R42, R39 ;  /* 0x000000272a2a7221 */ /* 0x000fe40000010000 */
[----:B------:R-:W-:Y:S01]  /*110b0*/  FADD.FTZ R21, R95, R52 ;  /* 0x000000345f157221 */ /* 0x000fe20000010000 */
[C---:B------:R-:W-:Y:S01]  /*110c0*/  HMMA.16816.F32.BF16 R136, R16.reuse, R22, R136 ;  /* 0x000000161088723c */ /* 0x040fe20000041888 */
[----:B------:R-:W3:Y:S02]  /*110d0*/  MUFU.EX2 R47, R68 ;  /* 0x00000044002f7308 */ /* 0x000ee40000000800 */
[----:B------:R-:W-:Y:S04]  /*110e0*/  FADD.FTZ R21, R104, R21 ;  /* 0x0000001568157221 */ /* 0x000fe80000010000 */
[----:B------:R-:W-:Y:S01]  /*110f0*/  FADD.FTZ R30, R94, R21 ;  /* 0x000000155e1e7221 */ /* 0x000fe20000010000 */
[C---:B-1----:R-:W-:Y:S01]  /*11100*/  HMMA.16816.F32.BF16 R132, R16.reuse, R8, R132 ;  /* 0x000000081084723c */ /* 0x042fe20000041884 */
[----:B------:R-:W1:Y:S02]  /*11110*/  LDSM.16.MT88.4 R20, [R156+0x4c00] ;  /* 0x004c00009c14783b */ /* 0x000e640000004200 */
[----:B------:R-:W-:Y:S01]  /*11120*/  MUFU.EX2 R2, R2 ;  /* 0x0000000200027308 */ /* 0x000fe20000000800 */
[----:B------:R-:W-:Y:S03]  /*11130*/  FADD.FTZ R30, R71, R30 ;  /* 0x0000001e471e7221 */ /* 0x000fe60000010000 */
[----:B-----5:R-:W-:Y:S01]  /*11140*/  F2FP.BF16.PACK_AB R8, R44, R7 ;  /* 0x000000072c08723e */ /* 0x020fe200000010ff */
[----:B------:R-:W-:Y:S01]  /*11150*/  FADD.FTZ R9, R37, R30 ;  /* 0x0000001e25097221 */ /* 0x000fe20000010000 */
[----:B------:R-:W-:Y:S03]  /*11160*/  HMMA.16816.F32.BF16 R128, R16, R10, R128 ;  /* 0x0000000a1080723c */ /* 0x000fe60000041880 */
[----:B------:R-:W-:Y:S01]  /*11170*/  FADD.FTZ R9, R40, R9 ;  /* 0x0000000928097221 */ /* 0x000fe20000010000 */
[----:B------:R-:W4:Y:S03]  /*11180*/  MUFU.EX2 R27, R63 ;  /* 0x0000003f001b7308 */ /* 0x000f260000000800 */
[----:B------:R-:W-:Y:S01]  /*11190*/  FADD.FTZ R24, R24, R9 ;  /* 0x0000000918187221 */ /* 0x000fe20000010000 */
[----:B---3--:R-:W-:Y:S01]  /*111a0*/  F2FP.BF16.PACK_AB R10, R47, R26 ;  /* 0x0000001a2f0a723e */ /* 0x008fe200000010ff */
[----:B------:R-:W-:Y:S03]  /*111b0*/  FADD.FTZ R17, R43, R42 ;  /* 0x0000002a2b117221 */ /* 0x000fe60000010000 */
        /* <DEDUP_REMOVED lines=9> */
[----:B------:R-:W-:Y:S01]  /*11250*/  FADD.FTZ R54, R54, R51 ;  /* 0x0000003336367221 */ /* 0x000fe20000010000 */
[----:B----4-:R-:W-:Y:S01]  /*11260*/  F2FP.BF16.PACK_AB R9, R27, R2 ;  /* 0x000000021b09723e */ /* 0x010fe200000010ff */
[----:B------:R-:W-:Y:S02]  /*11270*/  FADD.FTZ R33, R33, R32 ;  /* 0x0000002021217221 */ /* 0x000fe40000010000 */
[----:B------:R-:W-:Y:S02]  /*11280*/  FADD.FTZ R49, R49, R54 ;  /* 0x0000003631317221 */ /* 0x000fe40000010000 */
[----:B------:R-:W-:Y:S01]  /*11290*/  FADD.FTZ R36, R36, R33 ;  /* 0x0000002124247221 */ /* 0x000fe20000010000 */
[----:B---3--:R-:W-:Y:S07]  /*112a0*/  F2FP.BF16.PACK_AB R11, R123, R48 ;  /* 0x000000307b0b723e */ /* 0x008fee00000010ff */
[C---:B--2---:R-:W-:Y:S07]  /*112b0*/  HMMA.16816.F32.BF16 R140, R8.reuse, R12, R140 ;  /* 0x0000000c088c723c */ /* 0x044fee000004188c */
[----:B------:R-:W-:Y:S01]  /*112c0*/  FADD.FTZ R12, R0, R49 ;  /* 0x00000031000c7221 */ /* 0x000fe20000010000 */
[C---:B------:R-:W-:Y:S04]  /*112d0*/  HMMA.16816.F32.BF16 R136, R8.reuse, R14, R136 ;  /* 0x0000000e0888723c */ /* 0x040fe80000041888 */
[----:B------:R-:W-:Y:S02]  /*112e0*/  FADD.FTZ R0, R41, R36 ;  /* 0x0000002429007221 */ /* 0x000fe40000010000 */
[----:B------:R-:W-:Y:S02]  /*112f0*/  FADD.FTZ R45, R45, R12 ;  /* 0x0000000c2d2d7221 */ /* 0x000fe40000010000 */
[C---:B-1----:R-:W-:Y:S04]  /*11300*/  HMMA.16816.F32.BF16 R132, R8.reuse, R20, R132 ;  /* 0x000000140884723c */ /* 0x042fe80000041884 */
[----:B------:R-:W-:Y:S02]  /*11310*/  FADD.FTZ R7, R7, R0 ;  /* 0x0000000007077221 */ /* 0x000fe40000010000 */
[----:B------:R-:W-:Y:S02]  /*11320*/  FADD.FTZ R2, R2, R45 ;  /* 0x0000002d02027221 */ /* 0x000fe40000010000 */
[----:B------:R-:W-:Y:S01]  /*11330*/  FADD.FTZ R7, R44, R7 ;  /* 0x000000072c077221 */ /* 0x000fe20000010000 */
[----:B------:R-:W-:Y:S03]  /*11340*/  HMMA.16816.F32.BF16 R128, R8, R22, R128 ;  /* 0x000000160880723c */ /* 0x000fe60000041880 */
[----:B------:R-:W-:Y:S02]  /*11350*/  FADD.FTZ R27, R27, R2 ;  /* 0x000000021b1b7221 */ /* 0x000fe40000010000 */
[----:B------:R-:W-:Y:S02]  /*11360*/  FADD.FTZ R26, R26, R7 ;  /* 0x000000071a1a7221 */ /* 0x000fe40000010000 */
[----:B------:R-:W-:Y:S02]  /*11370*/  FADD.FTZ R48, R48, R27 ;  /* 0x0000001b30307221 */ /* 0x000fe40000010000 */
[----:B------:R-:W-:Y:S03]  /*11380*/  FADD.FTZ R121, R47, R26 ;  /* 0x0000001a2f797221 */ /* 0x000fe60000010000 */
[----:B------:R-:W-:Y:S01]  /*11390*/  FADD.FTZ R123, R123, R48 ;  /* 0x000000307b7b7221 */ /* 0x000fe20000010000 */
[----:B------:R-:W-:-:S05]  /*113a0*/  @P0 BRA `(.L_x_5052) ;  /* 0xffffcfc000000947 */ /* 0x000fca000383ffff */
.L_x_5048:
[----:B------:R-:W1:Y:S01]  /*113b0*/  SHFL.BFLY PT, R0, R123, 0x2, 0x1f ;  /* 0x0c401f007b007f89 */ /* 0x000e6200000e0000 */
[----:B------:R-:W-:Y:S01]  /*113c0*/  IMAD.MOV.U32 R5, RZ, RZ, 0x3f800000 ;  /* 0x3f800000ff057424 */ /* 0x000fe200078e00ff */
[----:B------:R-:W-:Y:S01]  /*113d0*/  BSSY B0, `(.L_x_5053) ;  /* 0x000008a000007945 */ /* 0x000fe20003800000 */
[----:B------:R-:W-:Y:S01]  /*113e0*/  IMAD.MOV.U32 R4, RZ, RZ, 0x3f800000 ;  /* 0x3f800000ff047424 */ /* 0x000fe200078e00ff */
[----:B------:R-:W2:Y:S04]  /*113f0*/  SHFL.BFLY PT, R6, R121, 0x2, 0x1f ;  /* 0x0c401f0079067f89 */ /* 0x000ea800000e0000 */
        /* <DEDUP_REMOVED lines=8> */
[----:B---3--:R-:W-:Y:S01]  /*11480*/  IMAD R28, R28, c[0x0][0x210], R149 ;  /* 0x000084001c1c7a24 */ /* 0x008fe200078e0295 */
[----:B-1----:R-:W-:-:S04]  /*11490*/  SHF.R.S32.HI R7, RZ, 0x1f, R0 ;  /* 0x0000001fff077819 */ /* 0x002fc80000011400 */
[-C--:B------:R-:W-:Y:S01]  /*114a0*/  LEA.HI R11, R7, R0.reuse, RZ, 0x3 ;  /* 0x00000000070b7211 */ /* 0x080fe200078f18ff */
[----:B--2---:R-:W-:Y:S01]  /*114b0*/  FADD.FTZ R2, R9, R2 ;  /* 0x0000000209027221 */ /* 0x004fe20000010000 */
[----:B------:R-:W-:Y:S01]  /*114c0*/  LEA.HI R10, R7, R0, RZ, 0x2 ;  /* 0x00000000070a7211 */ /* 0x000fe200078f10ff */
[----:B-----5:R-:W-:Y:S01]  /*114d0*/  FADD.FTZ R3, R6, R3 ;  /* 0x0000000306037221 */ /* 0x020fe20000010000 */
[----:B------:R-:W-:Y:S02]  /*114e0*/  SHF.R.S32.HI R6, RZ, 0x3, R11 ;  /* 0x00000003ff067819 */ /* 0x000fe4000001140b */
[C---:B------:R-:W-:Y:S02]  /*114f0*/  LOP3.LUT R17, R11.reuse, 0xfffffff8, RZ, 0xc0, !PT ;  /* 0xfffffff80b117812 */ /* 0x040fe400078ec0ff */
[----:B------:R-:W-:Y:S02]  /*11500*/  LEA.HI R13, R11, R6, RZ, 0x1 ;  /* 0x000000060b0d7211 */ /* 0x000fe400078f08ff */
[----:B------:R-:W-:Y:S01]  /*11510*/  LEA.HI R15, R7, R0, RZ, 0x6 ;  /* 0x00000000070f7211 */ /* 0x000fe200078f30ff */
[----:B------:R-:W-:Y:S01]  /*11520*/  IMAD.IADD R8, R0, 0x1, -R17 ;  /* 0x0000000100087824 */ /* 0x000fe200078e0a11 */
[----:B------:R-:W-:-:S02]  /*11530*/  SHF.R.S32.HI R9, RZ, 0x2, R10 ;  /* 0x00000002ff097819 */ /* 0x000fc4000001140a */
[----:B------:R-:W-:Y:S02]  /*11540*/  LOP3.LUT R13, R13, 0xfffffffe, RZ, 0xc0, !PT ;  /* 0xfffffffe0d0d7812 */ /* 0x000fe400078ec0ff */
[----:B------:R-:W-:Y:S02]  /*11550*/  SHF.L.U32 R15, R15, 0x2, RZ ;  /* 0x000000020f0f7819 */ /* 0x000fe400000006ff */
[----:B------:R-:W-:Y:S01]  /*11560*/  LEA.HI R11, R8, R8, RZ, 0x1 ;  /* 0x00000008080b7211 */ /* 0x000fe200078f08ff */
[----:B------:R-:W-:Y:S01]  /*11570*/  IMAD.IADD R12, R6, 0x1, -R13 ;  /* 0x00000001060c7824 */ /* 0x000fe200078e0a0d */
[----:B------:R-:W-:Y:S02]  /*11580*/  SHF.R.S32.HI R14, RZ, 0x1f, R9 ;  /* 0x0000001fff0e7819 */ /* 0x000fe40000011409 */
[----:B------:R-:W-:Y:S02]  /*11590*/  LOP3.LUT R15, R15, 0x3fffff00, RZ, 0xc0, !PT ;  /* 0x3fffff000f0f7812 */ /* 0x000fe400078ec0ff */
[----:B------:R-:W-:-:S02]  /*115a0*/  LOP3.LUT R13, R11, 0xfffffffe, RZ, 0xc0, !PT ;  /* 0xfffffffe0b0d7812 */ /* 0x000fc400078ec0ff */
[----:B------:R-:W-:Y:S01]  /*115b0*/  LEA.HI R14, R14, R9, RZ, 0x3 ;  /* 0x000000090e0e7211 */ /* 0x000fe200078f18ff */
[----:B------:R-:W-:Y:S01]  /*115c0*/  IMAD R12, R12, 0x20, R15 ;  /* 0x000000200c0c7824 */ /* 0x000fe200078e020f */
[----:B------:R-:W-:Y:S01]  /*115d0*/  LEA.HI R15, R7, R0, RZ, 0x4 ;  /* 0x00000000070f7211 */ /* 0x000fe200078f20ff */
[----:B------:R-:W-:Y:S01]  /*115e0*/  IMAD.IADD R13, R8, 0x1, -R13 ;  /* 0x00000001080d7824 */ /* 0x000fe200078e0a0d */
[----:B------:R-:W-:Y:S01]  /*115f0*/  LOP3.LUT R14, R14, 0xfffffff8, RZ, 0xc0, !PT ;  /* 0xfffffff80e0e7812 */ /* 0x000fe200078ec0ff */
[----:B------:R-:W-:Y:S01]  /*11600*/  IMAD.SHL.U32 R8, R8, 0x4, RZ ;  /* 0x0000000408087824 */ /* 0x000fe200078e00ff */
[----:B------:R-:W-:Y:S01]  /*11610*/  FSETP.NE.FTZ.AND P3, PT, R3, RZ, PT ;  /* 0x000000ff0300720b */ /* 0x000fe20003f75000 */
[----:B------:R-:W-:Y:S01]  /*11620*/  IMAD R12, R13, 0x4, R12 ;  /* 0x000000040d0c7824 */ /* 0x000fe200078e020c */
[----:B------:R-:W-:Y:S02]  /*11630*/  IADD3 R14, R9, -R14, RZ ;  /* 0x8000000e090e7210 */ /* 0x000fe40007ffe0ff */
[----:B------:R-:W-:-:S02]  /*11640*/  LOP3.LUT R13, R10, 0xfffffffc, RZ, 0xc0, !PT ;  /* 0xfffffffc0a0d7812 */ /* 0x000fc400078ec0ff */
[----:B------:R-:W-:Y:S02]  /*11650*/  SHF.R.S32.HI R15, RZ, 0x4, R15 ;  /* 0x00000004ff0f7819 */ /* 0x000fe4000001140f */
[----:B------:R-:W-:Y:S01]  /*11660*/  LEA.HI R17, R14, R14, RZ, 0x1 ;  /* 0x0000000e0e117211 */ /* 0x000fe200078f08ff */
[----:B------:R-:W-:Y:S01]  /*11670*/  IMAD.IADD R10, R0, 0x1, -R13 ;  /* 0x00000001000a7824 */ /* 0x000fe200078e0a0d */
[----:B------:R-:W-:Y:S02]  /*11680*/  FSETP.NE.FTZ.AND P2, PT, R2, RZ, PT ;  /* 0x000000ff0200720b */ /* 0x000fe40003f55000 */
[----:B------:R-:W-:Y:S01]  /*11690*/  SHF.L.U32 R13, R15, 0x6, RZ ;  /* 0x000000060f0d7819 */ /* 0x000fe200000006ff */
[----:B------:R-:W1:Y:S01]  /*116a0*/  @P3 MUFU.RCP R5, R3 ;  /* 0x0000000300053308 */ /* 0x000e620000001000 */
[----:B------:R-:W-:Y:S02]  /*116b0*/  SHF.R.S32.HI R11, RZ, 0x1, R11 ;  /* 0x00000001ff0b7819 */ /* 0x000fe4000001140b */
[----:B------:R-:W-:-:S02]  /*116c0*/  LEA.HI R9, R7, R0, RZ, 0x5 ;  /* 0x0000000007097211 */ /* 0x000fc400078f28ff */
[----:B------:R-:W-:Y:S01]  /*116d0*/  SHF.R.S32.HI R15, RZ, 0x1, R17 ;  /* 0x00000001ff0f7819 */ /* 0x000fe20000011411 */
[----:B------:R-:W-:Y:S01]  /*116e0*/  IMAD.SHL.U32 R16, R11, 0x8, RZ ;  /* 0x000000080b107824 */ /* 0x000fe200078e00ff */
[----:B------:R-:W-:Y:S01]  /*116f0*/  SHF.R.S32.HI R7, RZ, 0x5, R9 ;  /* 0x00000005ff077819 */ /* 0x000fe20000011409 */
[----:B------:R-:W-:Y:S01]  /*11700*/  @P3 MUFU.LG2 R3, R3 ;  /* 0x0000000300033308 */ /* 0x000fe20000000c00 */
[----:B------:R-:W-:Y:S01]  /*11710*/  LOP3.LUT R17, R17, 0x1fffffe, RZ, 0xc0, !PT ;  /* 0x01fffffe11117812 */ /* 0x000fe200078ec0ff */
[----:B------:R-:W-:Y:S01]  /*11720*/  IMAD.SHL.U32 R11, R15, 0x40, RZ ;  /* 0x000000400f0b7824 */ /* 0x000fe200078e00ff */
[----:B------:R-:W-:Y:S01]  /*11730*/  LOP3.LUT R13, R13, 0xc0, RZ, 0xc0, !PT ;  /* 0x000000c00d0d7812 */ /* 0x000fe200078ec0ff */
[----:B------:R-:W-:Y:S01]  /*11740*/  IMAD R10, R7, 0x100, R10 ;  /* 0x00000100070a7824 */ /* 0x000fe200078e020a */
[----:B------:R-:W-:Y:S02]  /*11750*/  IADD3 R17, R14, -R17, RZ ;  /* 0x800000110e117210 */ /* 0x000fe40007ffe0ff */
[----:B------:R-:W-:Y:S01]  /*11760*/  LOP3.LUT R11, R11, 0xc0, RZ, 0xc0, !PT ;  /* 0x000000c00b0b7812 */ /* 0x000fe200078ec0ff */
[----:B------:R-:W2:Y:S01]  /*11770*/  @P2 MUFU.RCP R4, R2 ;  /* 0x0000000200042308 */ /* 0x000ea20000001000 */
[----:B------:R-:W-:Y:S01]  /*11780*/  LOP3.LUT R16, R13, 0x18, R16, 0xf8, !PT ;  /* 0x000000180d107812 */ /* 0x000fe200078ef810 */
[----:B------:R-:W-:Y:S01]  /*11790*/  IMAD R10, R17, 0x10, R10 ;  /* 0x00000010110a7824 */ /* 0x000fe200078e020a */
[----:B------:R-:W-:Y:S01]  /*117a0*/  SHF.R.U32.HI R13, RZ, 0x3, R13 ;  /* 0x00000003ff0d7819 */ /* 0x000fe2000001160d */
[----:B-1----:R-:W-:Y:S01]  /*117b0*/  FMUL.FTZ R140, R5, R140 ;  /* 0x0000008c058c7220 */ /* 0x002fe20000410000 */
[----:B------:R-:W-:Y:S01]  /*117c0*/  LEA.HI R17, R11, R11, RZ, 0x1d ;  /* 0x0000000b0b117211 */ /* 0x000fe200078fe8ff */
[----:B------:R-:W-:Y:S01]  /*117d0*/  FMUL.FTZ R141, R5, R141 ;  /* 0x0000008d058d7220 */ /* 0x000fe20000410000 */
[----:B------:R-:W-:Y:S01]  /*117e0*/  LOP3.LUT R14, R15, 0x1, RZ, 0xc0, !PT ;  /* 0x000000010f0e7812 */ /* 0x000fe200078ec0ff */
[----:B------:R-:W-:Y:S01]  /*117f0*/  FMUL.FTZ R136, R5, R136 ;  /* 0x0000008805887220 */ /* 0x000fe20000410000 */
[----:B------:R-:W-:Y:S01]  /*11800*/  LOP3.LUT P0, RZ, R15, 0x2, RZ, 0xc0, !PT ;  /* 0x000000020fff7812 */ /* 0x000fe2000780c0ff */
[C---:B------:R-:W-:Y:S01]  /*11810*/  FMUL.FTZ R137, R5.reuse, R137 ;  /* 0x0000008905897220 */ /* 0x040fe20000410000 */
[----:B------:R-:W-:Y:S01]  /*11820*/  LOP3.LUT R11, R16, R13, RZ, 0x3c, !PT ;  /* 0x0000000d100b7212 */ /* 0x000fe200078e3cff */
[----:B------:R-:W-:Y:S01]  /*11830*/  IMAD.MOV.U32 R13, RZ, RZ, -0x20 ;  /* 0xffffffe0ff0d7424 */ /* 0x000fe200078e00ff */
[----:B------:R-:W-:Y:S01]  /*11840*/  LEA R10, R10, R17, 0x1 ;  /* 0x000000110a0a7211 */ /* 0x000fe200078e08ff */
[C---:B------:R-:W-:Y:S01]  /*11850*/  FMUL.FTZ R132, R5.reuse, R132 ;  /* 0x0000008405847220 */ /* 0x040fe20000410000 */
[----:B------:R-:W-:Y:S01]  /*11860*/  ISETP.NE.U32.AND P1, PT, R14, 0x1, PT ;  /* 0x000000010e00780c */ /* 0x000fe20003f25070 */
[----:B------:R-:W-:Y:S01]  /*11870*/  FMUL.FTZ R133, R5, R133 ;  /* 0x0000008505857220 */ /* 0x000fe20000410000 */
[----:B------:R-:W-:Y:S01]  /*11880*/  LOP3.LUT R9, R9, 0xffffffe0, RZ, 0xc0, !PT ;  /* 0xffffffe009097812 */ /* 0x000fe200078ec0ff */
[----:B------:R-:W-:Y:S01]  /*11890*/  FMUL.FTZ R128, R5, R128 ;  /* 0x0000008005807220 */ /* 0x000fe20000410000 */
[----:B------:R-:W-:Y:S01]  /*118a0*/  SEL R14, R13, 0x20, !P1 ;  /* 0x000000200d0e7807 */ /* 0x000fe20004800000 */
[----:B------:R-:W-:Y:S01]  /*118b0*/  FMUL.FTZ R129, R5, R129 ;  /* 0x0000008105817220 */ /* 0x000fe20000410000 */
[----:B------:R-:W-:Y:S01]  /*118c0*/  STS.64 [R10.X4], R140 ;  /* 0x0000008c0a007388 */ /* 0x000fe20000004a00 */
[----:B------:R-:W-:Y:S01]  /*118d0*/  IMAD.SHL.U32 R5, R10, 0x4, RZ ;  /* 0x000000040a057824 */ /* 0x000fe200078e00ff */
[----:B------:R-:W1:Y:S01]  /*118e0*/  @P2 MUFU.LG2 R2, R2 ;  /* 0x0000000200022308 */ /* 0x000e620000000c00 */
[----:B--2---:R-:W-:-:S02]  /*118f0*/  FMUL.FTZ R143, R4, R143 ;  /* 0x0000008f048f7220 */ /* 0x004fc40000410000 */
[C---:B------:R-:W-:Y:S02]  /*11900*/  FMUL.FTZ R142, R4.reuse, R142 ;  /* 0x0000008e048e7220 */ /* 0x040fe40000410000 */
[C---:B------:R-:W-:Y:S02]  /*11910*/  FMUL.FTZ R139, R4.reuse, R139 ;  /* 0x0000008b048b7220 */ /* 0x040fe40000410000 */
        /* <DEDUP_REMOVED lines=9> */
[----:B------:R-:W-:Y:S01]  /*119b0*/  IMAD.IADD R9, R0, 0x1, -R9 ;  /* 0x0000000100097824 */ /* 0x000fe200078e0a09 */
[----:B------:R-:W-:Y:S01]  /*119c0*/  @P0 IADD3 R11, R5, -0x40, RZ ;  /* 0xffffffc0050b0810 */ /* 0x000fe20007ffe0ff */
[----:B------:R-:W-:Y:S01]  /*119d0*/  @P3 FMUL.FTZ R3, R3, 0.69314718246459960938 ;  /* 0x3f31721803033820 */ /* 0x000fe20000410000 */
[----:B------:R-:W3:Y:S01]  /*119e0*/  S2R R5, SR_CTAID.Z ;  /* 0x0000000000057919 */ /* 0x000ee20000002700 */
[----:B----4-:R-:W-:Y:S01]  /*119f0*/  SHF.L.U32 R0, R29, 0x6, RZ ;  /* 0x000000061d007819 */ /* 0x010fe200000006ff */
[----:B-1----:R-:W-:Y:S01]  /*11a00*/  @P2 FMUL.FTZ R2, R2, 0.69314718246459960938 ;  /* 0x3f31721802022820 */ /* 0x002fe20000410000 */
[----:B------:R-:W-:Y:S01]  /*11a10*/  LOP3.LUT P0, RZ, R9, 0x3, RZ, 0xc0, !PT ;  /* 0x0000000309ff7812 */ /* 0x000fe2000780c0ff */
[----:B------:R-:W-:Y:S01]  /*11a20*/  IMAD.IADD R30, R14, 0x1, R11 ;  /* 0x000000010e1e7824 */ /* 0x000fe200078e020b */
[----:B------:R-:W-:Y:S01]  /*11a30*/  STS.64 [R12], R136 ;  /* 0x000000880c007388 */ /* 0x000fe20000000a00 */
[----:B------:R-:W-:-:S02]  /*11a40*/  IMAD.MOV.U32 R9, RZ, RZ, -0x800000 ;  /* 0xff800000ff097424 */ /* 0x000fc400078e00ff */
[----:B------:R-:W-:Y:S01]  /*11a50*/  @P2 FFMA.FTZ R9, R69, c[0x0][0x238], R2 ;  /* 0x00008e0045092a23 */ /* 0x000fe20000010002 */
[----:B------:R-:W-:Y:S04]  /*11a60*/  STS.64 [R12+0x400], R138 ;  /* 0x0004008a0c007388 */ /* 0x000fe80000000a00 */
[----:B------:R-:W-:Y:S01]  /*11a70*/  STS.64 [R11], R132 ;  /* 0x000000840b007388 */ /* 0x000fe20000000a00 */
[----:B--2---:R-:W-:-:S03]  /*11a80*/  IADD3 R10, -R149, RZ, RZ ;  /* 0x000000ff950a7210 */ /* 0x004fc60007ffe1ff */
[----:B------:R-:W-:Y:S04]  /*11a90*/  STS.64 [R11+0x400], R134 ;  /* 0x000400860b007388 */ /* 0x000fe80000000a00 */
[----:B------:R-:W-:Y:S01]  /*11aa0*/  STS.64 [R30], R128 ;  /* 0x000000801e007388 */ /* 0x000fe20000000a00 */
[----:B---3--:R-:W-:-:S03]  /*11ab0*/  IMAD R5, R10, c[0x0][0x1c0], R5 ;  /* 0x000070000a057a24 */ /* 0x008fc600078e0205 */
[----:B------:R-:W-:Y:S01]  /*11ac0*/  STS.64 [R30+0x400], R130 ;  /* 0x000400821e007388 */ /* 0x000fe20000000a00 */
[----:B------:R-:W-:Y:S01]  /*11ad0*/  SHF.R.S32.HI R10, RZ, 0x1f, R7 ;  /* 0x0000001fff0a7819 */ /* 0x000fe20000011407 */
[----:B------:R-:W-:Y:S02]  /*11ae0*/  IMAD R5, R28, c[0x0][0x1c0], R5 ;  /* 0x000070001c057a24 */ /* 0x000fe400078e0205 */
[----:B------:R-:W-:Y:S01]  /*11af0*/  BAR.SYNC.DEFER_BLOCKING 0x0 ;  /* 0x0000000000007b1d */ /* 0x000fe20000010000 */
[----:B------:R-:W-:Y:S01]  /*11b00*/  LEA.HI R10, R10, R7, RZ, 0x2 ;  /* 0x000000070a0a7211 */ /* 0x000fe200078f10ff */
[----:B------:R-:W-:-:S03]  /*11b10*/  IMAD R0, R5, c[0x0][0x214], R0 ;  /* 0x0000850005007a24 */ /* 0x000fc600078e0200 */
[----:B------:R-:W-:-:S05]  /*11b20*/  LOP3.LUT R10, R10, 0xffffffc, RZ, 0xc0, !PT ;  /* 0x0ffffffc0a0a7812 */ /* 0x000fca00078ec0ff */
[----:B------:R-:W-:-:S05]  /*11b30*/  IMAD.IADD R10, R7, 0x1, -R10 ;  /* 0x00000001070a7824 */ /* 0x000fca00078e0a0a */
[----:B------:R-:W-:Y:S01]  /*11b40*/  LEA R155, R10, R155, 0x4 ;  /* 0x0000009b0a9b7211 */ /* 0x000fe200078e20ff */
[----:B------:R-:W1:Y:S04]  /*11b50*/  LDS.128 R20, [R4.X4] ;  /* 0x0000000004147984 */ /* 0x000e680000004c00 */
[----:B------:R-:W2:Y:S04]  /*11b60*/  LDS.128 R16, [R4.X4+0x800] ;  /* 0x0008000004107984 */ /* 0x000ea80000004c00 */
[----:B------:R-:W3:Y:S04]  /*11b70*/  LDS.128 R12, [R4.X4+0x1000] ;  /* 0x00100000040c7984 */ /* 0x000ee80000004c00 */
[----:B------:R4:W1:Y:S02]  /*11b80*/  LDS.128 R24, [R4.X4+0x1800] ;  /* 0x0018000004187984 */ /* 0x0008640000004c00 */
[----:B----4-:R-:W-:-:S02]  /*11b90*/  IMAD.MOV.U32 R4, RZ, RZ, -0x800000 ;  /* 0xff800000ff047424 */ /* 0x010fc400078e00ff */
[----:B------:R-:W-:Y:S01]  /*11ba0*/  @P3 FFMA.FTZ R4, R70, c[0x0][0x238], R3 ;  /* 0x00008e0046043a23 */ /* 0x000fe20000010003 */
        /* <DEDUP_REMOVED lines=12> */
.L_x_5054:
[----:B------:R-:W-:Y:S05]  /*11c70*/  BSYNC B0 ;  /* 0x0000000000007941 */ /* 0x000fea0003800000 */
.L_x_5053:
[----:B----4-:R-:W-:Y:S01]  /*11c80*/  SHF.R.S32.HI R9, RZ, 0x1f, R8 ;  /* 0x0000001fff097819 */ /* 0x010fe20000011408 */
[----:B------:R-:W-:Y:S01]  /*11c90*/  IMAD R29, R29, -0x40, R148 ;  /* 0xffffffc01d1d7824 */ /* 0x000fe200078e0294 */
[----:B------:R-:W-:Y:S01]  /*11ca0*/  ISETP.GE.AND P1, PT, R8, c[0x0][0x220], PT ;  /* 0x0000880008007a0c */ /* 0x000fe20003f26270 */
[----:B------:R-:W-:Y:S01]  /*11cb0*/  IMAD R0, R0, c[0x0][0x22c], RZ ;  /* 0x00008b0000007a24 */ /* 0x000fe200078e02ff */
        /* <DEDUP_REMOVED lines=19> */
.L_x_5055:
        /* <DEDUP_REMOVED lines=9> */
.L_x_5258:


//--------------------- .text._ZN5flash24flash_fwd_splitkv_kernelI23Flash_fwd_kernel_traitsILi32ELi64ELi128ELi4ELb0ELb0EN7cutlass10bfloat16_tE19Flash_kernel_traitsILi32ELi64ELi128ELi4ES3_EELb1ELb0ELb1ELb0ELb0ELb1ELb1ELb1EEEvNS_16Flash_fwd_paramsE --------------------------
	.section	.text._ZN5flash24flash_fwd_splitkv_kernelI23Flash_fwd_kernel_traitsILi32ELi64ELi128ELi4ELb0ELb0EN7cutlass10bfloat16_tE19Flash_kernel_traitsILi32ELi64ELi128ELi4ES3_EELb1ELb0ELb1ELb0ELb0ELb1ELb1ELb1EEEvNS_16Flash_fwd_paramsE,"ax",@progbits
	.sectioninfo	@"SHI_REGISTERS=201"
	.align	128
        .global         _ZN5flash24flash_fwd_splitkv_kernelI23Flash_fwd_kernel_traitsILi32ELi64ELi128ELi4ELb0ELb0EN7cutlass10bfloat16_tE19Flash_kernel_traitsILi32ELi64ELi128ELi4ES3_EELb1ELb0ELb1ELb0ELb0ELb1ELb1ELb1EEEvNS_16Flash_fwd_paramsE
        .type           _ZN5flash24flash_fwd_splitkv_kernelI23Flash_fwd_kernel_traitsILi32ELi64ELi128ELi4ELb0ELb0EN7cutlass10bfloat16_tE19Flash_kernel_traitsILi32ELi64ELi128ELi4ES3_EELb1ELb0ELb1ELb0ELb0ELb1ELb1ELb1EEEvNS_16Flash_fwd_paramsE,@function
        .size           _ZN5flash24flash_fwd_splitkv_kernelI23Flash_fwd_kernel_traitsILi32ELi64ELi128ELi4ELb0ELb0EN7cutlass10bfloat16_tE19Flash_kernel_traitsILi32ELi64ELi128ELi4ES3_EELb1ELb0ELb1ELb0ELb0ELb1ELb1ELb1EEEvNS_16Flash_fwd_paramsE,(.L_x_5259 - _ZN5flash24flash_fwd_splitkv_kernelI23Flash_fwd_kernel_traitsILi32ELi64ELi128ELi4ELb0ELb0EN7cutlass10bfloat16_tE19Flash_kernel_traitsILi32ELi64ELi128ELi4ES3_EELb1ELb0ELb1ELb0ELb0ELb1ELb1ELb1EEEvNS_16Flash_fwd_paramsE)
        .other          _ZN5flash24flash_fwd_splitkv_kernelI23Flash_fwd_kernel_traitsILi32ELi64ELi128ELi4ELb0ELb0EN7cutlass10bfloat16_tE19Flash_kernel_traitsILi32ELi64ELi128ELi4ES3_EELb1ELb0ELb1ELb0ELb0ELb1ELb1ELb1EEEvNS_16Flash_fwd_paramsE,@"STO_CUDA_ENTRY STV_DEFAULT"
_ZN5flash24flash_fwd_splitkv_kernelI23Flash_fwd_kernel_traitsILi32ELi64ELi128ELi4ELb0ELb0EN7cutlass10bfloat16_tE19Flash_kernel_traitsILi32ELi64ELi128ELi4ES3_EELb1ELb0ELb1ELb0ELb0ELb1ELb1ELb1EEEvNS_16Flash_fwd_paramsE:
.text._ZN5flash24flash_fwd_splitkv_kernelI23Flash_fwd_kernel_traitsILi32ELi64ELi128ELi4ELb0ELb0EN7cutlass10bfloat16_tE19Flash_kernel_traitsILi32ELi64ELi128ELi4ES3_EELb1ELb0ELb1ELb0ELb0ELb1ELb1ELb1EEEvNS_16Flash_fwd_paramsE:
        /* <DEDUP_REMOVED lines=53> */
.L_x_5056:
[----:B-1-34-:R-:W-:Y:S02]  /*0350*/  MOV R3, c[0x0][0x218] ;  /* 0x0000860000037a02 */ /* 0x01afe40000000f00 */
.L_x_5057:
        /* <DEDUP_REMOVED lines=26> */
[----:B------:R-:W-:-:S04]  /*0500*/  LOP3.LUT R7, R7, c[0x0][0x10], RZ, 0x3c, !PT ;  /* 0x0000040007077a12 */ /* 0x000fc800078e3cff */
[----:B------:R-:W-:Y:S02]  /*0510*/  ISETP.GE.AND P0, PT, R7, RZ, PT ;  /* 0x000000ff0700720c */ /* 0x000fe40003f06270 */
[----:B------:R-:W-:Y:S01]  /*0520*/  IADD3 R7, R53, 0x7f, RZ ;  /* 0x0000007f35077810 */ /* 0x000fe20007ffe0ff */
[----:B--2---:R-:W-:Y:S02]  /*0530*/  IMAD.MOV R5, RZ, RZ, -R15 ;  /* 0x000000ffff057224 */ /* 0x004fe400078e0a0f */
        /* <DEDUP_REMOVED lines=51> */
[----:B------:R-:W-:Y:S02]  /*0870*/  LEA R8, P0, R5, c[0x0][0x1d8], 0x2 ;  /* 0x0000760005087a11 */ /* 0x000fe400078010ff */
        /* <DEDUP_REMOVED lines=30> */
.L_x_5058:
        /* <DEDUP_REMOVED lines=92> */
.L_x_5059:
        /* <DEDUP_REMOVED lines=17> */
.L_x_5061:
        /* <DEDUP_REMOVED lines=53> */
.L_x_5060:
        /* <DEDUP_REMOVED lines=20> */
[C---:B------:R-:W-:Y:S01]  /*15c0*/  IADD3 R104, P2, R102.reuse, R15, RZ ;  /* 0x0000000f66687210 */ /* 0x040fe20007f5e0ff */
[----:B------:R-:W-:Y:S01]  /*15d0*/  @!P0 IMAD R0, R117, c[0x0][0x17c], R0 ;  /* 0x00005f0075008a24 */ /* 0x000fe200078e0200 */
[----:B------:R-:W-:Y:S01]  /*15e0*/  SHF.R.S32.HI R103, RZ, 0x1f, R102 ;  /* 0x0000001fff677819 */ /* 0x000fe20000011466 */
[----:B------:R-:W-:Y:S01]  /*15f0*/  @P0 IMAD R13, R13, c[0x0][0x194], R25 ;  /* 0x000065000d0d0a24 */ /* 0x000fe200078e0219 */
[----:B------:R-:W-:Y:S01]  /*1600*/  SHF.R.S32.HI R123, RZ, 0x1f, R122 ;  /* 0x0000001fff7b7819 */ /* 0x000fe2000001147a */
[----:B------:R-:W-:Y:S01]  /*1610*/  @P0 IMAD.MOV.U32 R14, RZ, RZ, R24 ;  /* 0x000000ffff0e0224 */ /* 0x000fe200078e0018 */
[----:B------:R-:W-:Y:S01]  /*1620*/  @!P0 IADD3 R13, R23, R0, RZ ;  /* 0x00000000170d8210 */ /* 0x000fe20007ffe0ff */
[----:B------:R-:W-:Y:S01]  /*1630*/  IMAD.IADD R0, R102, 0x1, -R9 ;  /* 0x0000000166007824 */ /* 0x000fe200078e0a09 */
[----:B------:R-:W-:Y:S01]  /*1640*/  LEA.HI R9, R19, R54, RZ, 0x3 ;  /* 0x0000003613097211 */ /* 0x000fe200078f18ff */
[----:B------:R-:W-:Y:S01]  /*1650*/  @!P0 IMAD.MOV.U32 R14, RZ, RZ, R22 ;  /* 0x000000ffff0e8224 */ /* 0x000fe200078e0016 */
[----:B------:R-:W-:Y:S01]  /*1660*/  IADD3.X R3, R103, R3, RZ, P2, !PT ;  /* 0x0000000367037210 */ /* 0x000fe200017fe4ff */
[----:B------:R-:W-:Y:S01]  /*1670*/  IMAD.SHL.U32 R84, R60, 0x8, RZ ;  /* 0x000000083c547824 */ /* 0x000fe200078e00ff */
[----:B------:R-:W-:Y:S01]  /*1680*/  SHF.R.S32.HI R9, RZ, 0x3, R9 ;  /* 0x00000003ff097819 */ /* 0x000fe20000011409 */
[----:B------:R-:W-:Y:S01]  /*1690*/  IMAD R21, R2, c[0x0][0x1b8], RZ ;  /* 0x00006e0002157a24 */ /* 0x000fe200078e02ff */
[----:B------:R-:W-:Y:S01]  /*16a0*/  SHF.R.S32.HI R59, RZ, 0x1, R62 ;  /* 0x00000001ff3b7819 */ /* 0x000fe2000001143e */
[----:B------:R-:W-:Y:S01]  /*16b0*/  IMAD R101, R101, 0x8, R0 ;  /* 0x0000000865657824 */ /* 0x000fe200078e0200 */
[----:B------:R-:W-:Y:S01]  /*16c0*/  SHF.L.U32 R9, R9, 0x6, RZ ;  /* 0x0000000609097819 */ /* 0x000fe200000006ff */
[----:B------:R-:W-:Y:S01]  /*16d0*/  IMAD R0, R4, c[0x0][0x1bc], R21 ;  /* 0x00006f0004007a24 */ /* 0x000fe200078e0215 */
[----:B------:R-:W-:Y:S01]  /*16e0*/  IADD3 R14, P3, R84, R14, RZ ;  /* 0x0000000e540e7210 */ /* 0x000fe20007f7e0ff */
[----:B------:R-:W-:Y:S01]  /*16f0*/  IMAD.WIDE R16, R17, 0x40, R102 ;  /* 0x0000004011107825 */ /* 0x000fe200078e0266 */
[----:B------:R-:W-:-:S02]  /*1700*/  SHF.R.S32.HI R85, RZ, 0x1f, R84 ;  /* 0x0000001fff557819 */ /* 0x000fc40000011454 */
[----:B------:R-:W-:Y:S01]  /*1710*/  IADD3 R12, P0, R84, R12, RZ ;  /* 0x0000000c540c7210 */ /* 0x000fe20007f1e0ff */
[----:B------:R-:W-:Y:S01]  /*1720*/  IMAD R118, R17, c[0x0][0x190], RZ ;  /* 0x0000640011767a24 */ /* 0x000fe200078e02ff */
[----:B------:R-:W-:Y:S01]  /*1730*/  LOP3.LUT R9, R9, 0xc0, RZ, 0xc0, !PT ;  /* 0x000000c009097812 */ /* 0x000fe200078ec0ff */
[C---:B------:R-:W-:Y:S01]  /*1740*/  IMAD.X R15, R85.reuse, 0x1, R13, P3 ;  /* 0x00000001550f7824 */ /* 0x040fe200018e060d */
[----:B------:R-:W-:Y:S01]  /*1750*/  SHF.L.U32 R60, R60, 0x2, RZ ;  /* 0x000000023c3c7819 */ /* 0x000fe200000006ff */
[----:B------:R-:W-:Y:S01]  /*1760*/  IMAD.X R13, R85, 0x1, R11, P0 ;  /* 0x00000001550d7824 */ /* 0x000fe200000e060b */
[----:B------:R-:W-:Y:S01]  /*1770*/  LOP3.LUT R10, R9, 0x18, R84, 0xf8, !PT ;  /* 0x00000018090a7812 */ /* 0x000fe200078ef854 */
[----:B------:R-:W-:Y:S01]  /*1780*/  IMAD R118, R16, c[0x0][0x194], R118 ;  /* 0x0000650010767a24 */ /* 0x000fe200078e0276 */
[----:B------:R-:W-:Y:S01]  /*1790*/  SHF.R.U32.HI R9, RZ, 0x3, R9 ;  /* 0x00000003ff097819 */ /* 0x000fe20000011609 */
[----:B------:R-:W-:Y:S01]  /*17a0*/  IMAD.WIDE.U32 R12, R4, c[0x0][0x1b8], R12 ;  /* 0x00006e00040c7a25 */ /* 0x000fe200078e000c */
[----:B------:R-:W-:-:S02]  /*17b0*/  IADD3 R124, P0, R84, R124, RZ ;  /* 0x0000007c547c7210 */ /* 0x000fc40007f1e0ff */
[----:B------:R-:W-:Y:S01]  /*17c0*/  LOP3.LUT R10, R10, R9, RZ, 0x3c, !PT ;  /* 0x000000090a0a7212 */ /* 0x000fe200078e3cff */
[----:B------:R-:W-:Y:S01]  /*17d0*/  IMAD.IADD R13, R13, 0x1, R0 ;  /* 0x000000010d0d7824 */ /* 0x000fe200078e0200 */
[----:B------:R-:W-:Y:S01]  /*17e0*/  SHF.R.S32.HI R9, RZ, 0x1f, R56 ;  /* 0x0000001fff097819 */ /* 0x000fe20000011438 */
[----:B------:R-:W-:Y:S01]  /*17f0*/  IMAD.X R125, R85, 0x1, R5, P0 ;  /* 0x00000001557d7824 */ /* 0x000fe200000e0605 */
[----:B------:R-:W-:Y:S01]  /*1800*/  LEA.HI R8, R19, R54, RZ, 0x4 ;  /* 0x0000003613087211 */ /* 0x000fe200078f20ff */
[----:B------:R-:W-:Y:S01]  /*1810*/  IMAD.WIDE.U32 R14, R16, c[0x0][0x190], R14 ;  /* 0x00006400100e7a25 */ /* 0x000fe200078e000e */
[----:B------:R-:W-:Y:S02]  /*1820*/  LEA.HI R0, R9, R56, RZ, 0x7 ;  /* 0x0000003809007211 */ /* 0x000fe400078f38ff */
[----:B------:R-:W-:Y:S01]  /*1830*/  LOP3.LUT R11, R8, 0xfffffff0, RZ, 0xc0, !PT ;  /* 0xfffffff0080b7812 */ /* 0x000fe200078ec0ff */
[----:B------:R-:W-:Y:S01]  /*1840*/  IMAD.IADD R119, R15, 0x1, R118 ;  /* 0x000000010f777824 */ /* 0x000fe200078e0276 */
[----:B------:R-:W-:Y:S01]  /*1850*/  SHF.R.S32.HI R0, RZ, 0x7, R0 ;  /* 0x00000007ff007819 */ /* 0x000fe20000011400 */
[----:B------:R-:W-:Y:S01]  /*1860*/  IMAD R3, R3, c[0x0][0x1a0], RZ ;  /* 0x0000680003037a24 */ /* 0x000fe200078e02ff */
[----:B------:R-:W-:Y:S01]  /*1870*/  IADD3 R54, -R11, R54, RZ ;  /* 0x000000360b367210 */ /* 0x000fe20007ffe1ff */
[----:B------:R-:W-:Y:S01]  /*1880*/  IMAD.MOV.U32 R118, RZ, RZ, R14 ;  /* 0x000000ffff767224 */ /* 0x000fe200078e000e */
[----:B------:R-:W-:Y:S01]  /*1890*/  IMNMX R69, R109, R0, !PT ;  /* 0x000000006d457217 */ /* 0x000fe20007800200 */
[----:B------:R-:W-:Y:S01]  /*18a0*/  IMAD R55, R123, c[0x0][0x1a8], RZ ;  /* 0x00006a007b377a24 */ /* 0x000fe200078e02ff */
[----:B------:R-:W-:Y:S01]  /*18b0*/  MOV R129, c[0x0][0x198] ;  /* 0x0000660000817a02 */ /* 0x000fe20000000f00 */
[----:B------:R-:W-:Y:S01]  /*18c0*/  IMAD R127, R103, c[0x0][0x198], RZ ;  /* 0x00006600677f7a24 */ /* 0x000fe200078e02ff */
[----:B------:R-:W-:Y:S01]  /*18d0*/  ISETP.GT.AND P0, PT, R52, R69, PT ;  /* 0x000000453400720c */ /* 0x000fe20003f04270 */
[----:B------:R-:W-:Y:S01]  /*18e0*/  IMAD R61, R102, R59, R60 ;  /* 0x0000003b663d7224 */ /* 0x000fe200078e023c */
[C---:B------:R-:W-:Y:S01]  /*18f0*/  SHF.L.U64.HI R111, R129.reuse, R96, c[0x0][0x19c] ;  /* 0x00006700816f7619 */ /* 0x040fe20000010260 */
[----:B------:R-:W-:Y:S01]  /*1900*/  IMAD R107, R104, c[0x0][0x1a4], R3 ;  /* 0x00006900686b7a24 */ /* 0x000fe200078e0203 */
[----:B------:R-:W-:Y:S01]  /*1910*/  SHF.L.U32 R140, R129, 0x5, RZ ;  /* 0x00000005818c7819 */ /* 0x000fe200000006ff */
[----:B------:R-:W-:Y:S01]  /*1920*/  IMAD.MOV.U32 R3, RZ, RZ, c[0x0][0x1a0] ;  /* 0x00006800ff037624 */ /* 0x000fe200078e00ff */
[----:B------:R-:W-:Y:S01]  /*1930*/  LEA.HI R54, R54, R54, RZ, 0x1 ;  /* 0x0000003636367211 */ /* 0x000fe200078f08ff */
        /* <DEDUP_REMOVED lines=125> */
.L_x_5092:
        /* <DEDUP_REMOVED lines=87> */
.L_x_5066:
[----:B------:R-:W-:Y:S05]  /*2680*/  BSYNC B0 ;  /* 0x0000000000007941 */ /* 0x000fea0003800000 */
.L_x_5065:
        /* <DEDUP_REMOVED lines=57> */
.L_x_5068:
[----:B------:R-:W-:Y:S05]  /*2a20*/  BSYNC B0 ;  /* 0x0000000000007941 */ /* 0x000fea0003800000 */
.L_x_5067:
        /* <DEDUP_REMOVED lines=57> */
.L_x_5070:
[----:B------:R-:W-:Y:S05]  /*2dc0*/  BSYNC B0 ;  /* 0x0000000000007941 */ /* 0x000fea0003800000 */
.L_x_5069:
        /* <DEDUP_REMOVED lines=61> */
.L_x_5072:
[----:B------:R-:W-:Y:S05]  /*31a0*/  BSYNC B0 ;  /* 0x0000000000007941 */ /* 0x000fea0003800000 */
.L_x_5071:
        /* <DEDUP_REMOVED lines=9> */
.L_x_5064:
        /* <DEDUP_REMOVED lines=86> */
.L_x_5077:
[----:B------:R-:W-:Y:S05]  /*37a0*/  BSYNC B0 ;  /* 0x0000000000007941 */ /* 0x000fea0003800000 */
.L_x_5076:
[----:B------:R-:W-:Y:S05]  /*37b0*/  MOV R83, R81 ;  /* 0x0000005100537202 */ /* 0x000fea0000000f00 */
[----:B-----5:R3:W-:Y:S02]  /*37c0*/  STG.E.128 [R82.64], R40 ;  /* 0x0000002852007986 */ /* 0x0207e4000c101d06 */
.L_x_5075:
[----:B------:R-:W-:Y:S05]  /*37d0*/  BSYNC B1 ;  /* 0x0000000000017941 */ /* 0x000fea0003800000 */
.L_x_5074:
        /* <DEDUP_REMOVED lines=88> */
.L_x_5081:
[----:B------:R-:W-:Y:S05]  /*3d60*/  BSYNC B0 ;  /* 0x0000000000007941 */ /* 0x000fea0003800000 */
.L_x_5080:
[C---:B--2---:R-:W-:Y:S04]  /*3d70*/  LEA R2, P0, R140.reuse, R82, 0x1 ;  /* 0x000000528c027211 */ /* 0x044fe800078008ff */
[----:B------:R-:W-:Y:S05]  /*3d80*/  LEA.HI.X R3, R140, R81, R111, 0x1, P0 ;  /* 0x000000518c037211 */ /* 0x000fea00000f0c6f */
[----:B-----5:R2:W-:Y:S04]  /*3d90*/  STG.E.128 [R2.64], R40 ;  /* 0x0000002802007986 */ /* 0x0205e8000c101d06 */
.L_x_5079:
[----:B------:R-:W-:Y:S05]  /*3da0*/  BSYNC B1 ;  /* 0x0000000000017941 */ /* 0x000fea0003800000 */
.L_x_5078:
        /* <DEDUP_REMOVED lines=88> */
.L_x_5085:
[----:B------:R-:W-:Y:S05]  /*4330*/  BSYNC B0 ;  /* 0x0000000000007941 */ /* 0x000fea0003800000 */
.L_x_5084:
[C---:B------:R-:W-:Y:S04]  /*4340*/  LEA R2, P0, R128.reuse, R82, 0x1 ;  /* 0x0000005280027211 */ /* 0x040fe800078008ff */
[----:B------:R-:W-:Y:S05]  /*4350*/  LEA.HI.X R3, R128, R81, R73, 0x1, P0 ;  /* 0x0000005180037211 */ /* 0x000fea00000f0c49 */
[----:B-----5:R3:W-:Y:S04]  /*4360*/  STG.E.128 [R2.64], R40 ;  /* 0x0000002802007986 */ /* 0x0207e8000c101d06 */
.L_x_5083:
[----:B------:R-:W-:Y:S05]  /*4370*/  BSYNC B1 ;  /* 0x0000000000017941 */ /* 0x000fea0003800000 */
.L_x_5082:
        /* <DEDUP_REMOVED lines=88> */
.L_x_5089:
[----:B------:R-:W-:Y:S05]  /*4900*/  BSYNC B0 ;  /* 0x0000000000007941 */ /* 0x000fea0003800000 */
.L_x_5088:
[----:B------:R-:W-:Y:S02]  /*4910*/  MOV R3, 0xc0 ;  /* 0x000000c000037802 */ /* 0x000fe40000000f00 */
[----:B------:R-:W-:Y:S03]  /*4920*/  MOV R83, R81 ;  /* 0x0000005100537202 */ /* 0x000fe60000000f00 */
[C---:B------:R-:W-:Y:S02]  /*4930*/  IMAD R0, R3.reuse, c[0x0][0x19c], RZ ;  /* 0x0000670003007a24 */ /* 0x040fe400078e02ff */
[----:B------:R-:W-:Y:S05]  /*4940*/  IMAD.WIDE.U32 R4, R3, c[0x0][0x198], R82 ;  /* 0x0000660003047a25 */ /* 0x000fea00078e0052 */
[----:B------:R-:W-:Y:S05]  /*4950*/  IADD3 R5, R5, R0, RZ ;  /* 0x0000000005057210 */ /* 0x000fea0007ffe0ff */
[----:B-----5:R3:W-:Y:S02]  /*4960*/  STG.E.128 [R4.64], R40 ;  /* 0x0000002804007986 */ /* 0x0207e4000c101d06 */
.L_x_5087:
[----:B------:R-:W-:Y:S05]  /*4970*/  BSYNC B1 ;  /* 0x0000000000017941 */ /* 0x000fea0003800000 */
.L_x_5086:
        /* <DEDUP_REMOVED lines=8> */
.L_x_5063:
        /* <DEDUP_REMOVED lines=28> */
.L_x_5073:
        /* <DEDUP_REMOVED lines=82> */
.L_x_5090:
        /* <DEDUP_REMOVED lines=9> */
.L_x_5091:
[----:B------:R-:W-:Y:S04]  /*5170*/  IADD3 R11, R11, -0x1, RZ ;  /* 0xffffffff0b0b7810 */ /* 0x000fe80007ffe0ff */
[----:B------:R-:W-:Y:S11]  /*5180*/  ISETP.GT.AND P0, PT, R11, R69, PT ;  /* 0x000000450b00720c */ /* 0x000ff60003f04270 */
[----:B------:R-:W-:Y:S02]  /*5190*/  @!UPT UIADD3 URZ, URZ, URZ, URZ ;  /* 0x0000003f3f3ff290 */ /* 0x000fe4000fffe03f */
[----:B------:R-:W-:-:S05]  /*51a0*/  @P0 BRA `(.L_x_5092) ;  /* 0xffffcf6000000947 */ /* 0x000fca000383ffff */
.L_x_5062:
        /* <DEDUP_REMOVED lines=19> */
[----:B------:R-:W-:Y:S02]  /*52e0*/  LEA R32, P2, R4, c[0x0][0x160], 0x1 ;  /* 0x0000580004207a11 */ /* 0x000fe400078408ff */
[----:B------:R-:W-:Y:S01]  /*52f0*/  LEA.HI.X R11, R118, c[0x0][0x164], R55, 0x1, P3 ;  /* 0x00005900760b7a11 */ /* 0x000fe200018f0c37 */
[C---:B-1----:R-:W-:Y:S02]  /*5300*/  IMAD R3, R2.reuse, 0x40, R56 ;  /* 0x0000004002037824 */ /* 0x042fe400078e0238 */
[----:B------:R-:W-:-:S02]  /*5310*/  IMAD R21, R2, -0x40, R115 ;  /* 0xffffffc002157824 */ /* 0x000fc400078e0273 */
[----:B--2---:R-:W-:Y:S01]  /*5320*/  IMAD.IADD R0, R3, 0x1, R0 ;  /* 0x0000000103007824 */ /* 0x004fe200078e0200 */
[----:B------:R-:W-:Y:S02]  /*5330*/  IADD3.X R3, R55, UR5, RZ, P0, !PT ;  /* 0x0000000537037c10 */ /* 0x000fe400087fe4ff */
[----:B------:R-:W-:Y:S01]  /*5340*/  ISETP.NE.AND P0, PT, RZ, UR4, PT ;  /* 0x00000004ff007c0c */ /* 0x000fe2000bf05270 */
[C---:B------:R-:W-:Y:S01]  /*5350*/  IMAD R5, R59.reuse, R0, RZ ;  /* 0x000000003b057224 */ /* 0x040fe200078e02ff */
[----:B------:R-:W-:Y:S01]  /*5360*/  LEA.HI.X R33, R4, c[0x0][0x164], R3, 0x1, P2 ;  /* 0x0000590004217a11 */ /* 0x000fe200010f0c03 */
[----:B------:R-:W-:-:S03]  /*5370*/  IMAD.SHL.U32 R3, R59, 0x20, RZ ;  /* 0x000000203b037824 */ /* 0x000fc600078e00ff */
        /* <DEDUP_REMOVED lines=33> */
[C---:B------:R-:W-:Y:S02]  /*5590*/  SHF.L.U32 R15, R11.reuse, 0x10, RZ ;  /* 0x000000100b0f7819 */ /* 0x040fe400000006ff */
[----:B------:R-:W-:Y:S02]  /*55a0*/  LOP3.LUT R11, R11, 0xffff0000, RZ, 0xc0, !PT ;  /* 0xffff00000b0b7812 */ /* 0x000fe400078ec0ff */
        /* <DEDUP_REMOVED lines=9> */
[-C--:B------:R-:W-:Y:S01]  /*5640*/  FMUL.FTZ R8, R11, R18.reuse ;  /* 0x000000120b087220 */ /* 0x080fe20000410000 */
[----:B------:R-:W-:Y:S01]  /*5650*/  SHF.L.U32 R6, R6, 0x10, RZ ;  /* 0x0000001006067819 */ /* 0x000fe200000006ff */
[----:B------:R-:W-:-:S02]  /*5660*/  FMUL.FTZ R18, R15, R18 ;  /* 0x000000120f127220 */ /* 0x000fc40000410000 */
[-C--:B------:R-:W-:Y:S02]  /*5670*/  FFMA.FTZ R23, R9, R22.reuse, R23 ;  /* 0x0000001609177223 */ /* 0x080fe40000010017 */
[----:B------:R-:W-:Y:S02]  /*5680*/  FFMA.FTZ R10, R13, R22, -R10 ;  /* 0x000000160d0a7223 */ /* 0x000fe4000001080a */
[----:B------:R-:W-:Y:S02]  /*5690*/  IMAD.U32 R9, R7, 0x10000, RZ ;  /* 0x0001000007097824 */ /* 0x000fe400078e00ff */
[----:B------:R-:W-:Y:S01]  /*56a0*/  FMUL.FTZ R7, R17, R4 ;  /* 0x0000000411077220 */ /* 0x000fe20000410000 */
[----:B------:R-:W-:Y:S01]  /*56b0*/  F2FP.BF16.PACK_AB R10, R23, R10 ;  /* 0x0000000a170a723e */ /* 0x000fe200000010ff */
[----:B------:R-:W-:Y:S02]  /*56c0*/  FMUL.FTZ R13, R14, R4 ;  /* 0x000000040e0d7220 */ /* 0x000fe40000410000 */
[----:B------:R-:W-:-:S02]  /*56d0*/  FFMA.FTZ R11, R11, R20, R18 ;  /* 0x000000140b0b7223 */ /* 0x000fc40000010012 */
[CC--:B------:R-:W-:Y:S02]  /*56e0*/  FMUL.FTZ R4, R19.reuse, R5.reuse ;  /* 0x0000000513047220 */ /* 0x0c0fe40000410000 */
[C---:B------:R-:W-:Y:S02]  /*56f0*/  FMUL.FTZ R18, R16.reuse, R5 ;  /* 0x0000000510127220 */ /* 0x040fe40000410000 */
[-C--:B------:R-:W-:Y:S02]  /*5700*/  FFMA.FTZ R4, R16, R9.reuse, -R4 ;  /* 0x0000000910047223 */ /* 0x080fe40000010804 */
[----:B------:R-:W-:Y:S02]  /*5710*/  FFMA.FTZ R9, R19, R9, R18 ;  /* 0x0000000913097223 */ /* 0x000fe40000010012 */
[----:B------:R-:W-:Y:S02]  /*5720*/  FFMA.FTZ R8, R15, R20, -R8 ;  /* 0x000000140f087223 */ /* 0x000fe40000010808 */
[----:B------:R-:W-:Y:S01]  /*5730*/  FFMA.FTZ R7, R14, R6, -R7 ;  /* 0x000000060e077223 */ /* 0x000fe20000010807 */
[----:B------:R-:W-:Y:S01]  /*5740*/  F2FP.BF16.PACK_AB R4, R9, R4 ;  /* 0x000000040904723e */ /* 0x000fe200000010ff */
[----:B------:R-:W-:Y:S01]  /*5750*/  FFMA.FTZ R6, R17, R6, R13 ;  /* 0x0000000611067223 */ /* 0x000fe2000001000d */
[----:B------:R-:W-:-:S02]  /*5760*/  F2FP.BF16.PACK_AB R11, R11, R8 ;  /* 0x000000080b0b723e */ /* 0x000fc400000010ff */
[----:B------:R-:W-:Y:S01]  /*5770*/  MOV R9, R10 ;  /* 0x0000000a00097202 */ /* 0x000fe20000000f00 */
[----:B------:R-:W-:Y:S01]  /*5780*/  IMAD.MOV.U32 R10, RZ, RZ, R4 ;  /* 0x000000ffff0a7224 */ /* 0x000fe200078e0004 */
[----:B------:R-:W-:Y:S02]  /*5790*/  F2FP.BF16.PACK_AB R8, R6, R7 ;  /* 0x000000070608723e */ /* 0x000fe400000010ff */
.L_x_5099:
[----:B------:R-:W-:Y:S05]  /*57a0*/  BSYNC B0 ;  /* 0x0000000000007941 */ /* 0x000fea0003800000 */
.L_x_5098:
[----:B-----5:R2:W-:Y:S04]  /*57b0*/  STS.64 [R121], R8 ;  /* 0x0000000879007388 */ /* 0x0205e80000000a00 */
[----:B------:R2:W-:Y:S02]  /*57c0*/  STS.64 [R121+0x8], R10 ;  /* 0x0000080a79007388 */ /* 0x0005e40000000a00 */
.L_x_5097:
[----:B------:R-:W-:Y:S05]  /*57d0*/  BSYNC B1 ;  /* 0x0000000000017941 */ /* 0x000fea0003800000 */
.L_x_5096:
        /* <DEDUP_REMOVED lines=29> */
[C---:B---3--:R-:W-:Y:S01]  /*59b0*/  LOP3.LUT R10, R4.reuse, 0xffff0000, RZ, 0xc0, !PT ;  /* 0xffff0000040a7812 */ /* 0x048fe200078ec0ff */
[----:B------:R-:W-:Y:S01]  /*59c0*/  IMAD.U32 R4, R4, 0x10000, RZ ;  /* 0x0001000004047824 */ /* 0x000fe200078e00ff */
[C---:B------:R-:W-:Y:S02]  /*59d0*/  LOP3.LUT R15, R5.reuse, 0xffff0000, RZ, 0xc0, !PT ;  /* 0xffff0000050f7812 */ /* 0x040fe400078ec0ff */
[----:B----4-:R-:W-:Y:S01]  /*59e0*/  LOP3.LUT R17, R6, 0xffff0000, RZ, 0xc0, !PT ;  /* 0xffff000006117812 */ /* 0x010fe200078ec0ff */
[CC--:B------:R-:W-:Y:S01]  /*59f0*/  FMUL.FTZ R14, R0.reuse, R10.reuse ;  /* 0x0000000a000e7220 */ /* 0x0c0fe20000410000 */
[----:B------:R-:W-:Y:S01]  /*5a00*/  SHF.L.U32 R5, R5, 0x10, RZ ;  /* 0x0000001005057819 */ /* 0x000fe200000006ff */
[----:B------:R-:W-:Y:S01]  /*5a10*/  FMUL.FTZ R10, R3, R10 ;  /* 0x0000000a030a7220 */ /* 0x000fe20000410000 */
[----:B------:R-:W-:Y:S01]  /*5a20*/  LOP3.LUT R16, R7, 0xffff0000, RZ, 0xc0, !PT ;  /* 0xffff000007107812 */ /* 0x000fe200078ec0ff */
[-C--:B------:R-:W-:Y:S01]  /*5a30*/  FFMA.FTZ R14, R3, R17.reuse, -R14 ;  /* 0x00000011030e7223 */ /* 0x080fe2000001080e */
[----:B------:R-:W-:Y:S01]  /*5a40*/  SHF.L.U32 R7, R7, 0x10, RZ ;  /* 0x0000001007077819 */ /* 0x000fe200000006ff */
[----:B------:R-:W-:-:S02]  /*5a50*/  FFMA.FTZ R17, R0, R17, R10 ;  /* 0x0000001100117223 */ /* 0x000fc4000001000a */
[-C--:B------:R-:W-:Y:S02]  /*5a60*/  FMUL.FTZ R0, R32, R4.reuse ;  /* 0x0000000420007220 */ /* 0x080fe40000410000 */
[----:B------:R-:W-:Y:S01]  /*5a70*/  FMUL.FTZ R3, R9, R4 ;  /* 0x0000000409037220 */ /* 0x000fe20000410000 */
        /* <DEDUP_REMOVED lines=15> */
.L_x_5102:
[----:B------:R-:W-:Y:S05]  /*5b70*/  BSYNC B0 ;  /* 0x0000000000007941 */ /* 0x000fea0003800000 */
.L_x_5101:
[----:B-----5:R3:W-:Y:S01]  /*5b80*/  STS.128 [R121+0x800], R32 ;  /* 0x0008002079007388 */ /* 0x0207e20000000c00 */
[----:B------:R-:W-:Y:S05]  /*5b90*/  BRA `(.L_x_5100) ;  /* 0x00000e6000007947 */ /* 0x000fea0003800000 */
.L_x_5095:
        /* <DEDUP_REMOVED lines=21> */
[C---:B------:R-:W-:Y:S02]  /*5cf0*/  IADD3 R9, P2, R5.reuse, R0, RZ ;  /* 0x0000000005097210 */ /* 0x040fe40007f5e0ff */
[----:B------:R-:W-:Y:S01]  /*5d00*/  @P0 SHF.R.S32.HI R12, RZ, 0x1, R62 ;  /* 0x00000001ff0c0819 */ /* 0x000fe2000001143e */
[----:B------:R-:W-:Y:S01]  /*5d10*/  IMAD.WIDE R6, R4, 0x2, R10 ;  /* 0x0000000204067825 */ /* 0x000fe200078e020a */
[----:B------:R-:W-:Y:S02]  /*5d20*/  LEA.HI.X.SX32 R8, R5, R22, 0x1, P2 ;  /* 0x0000001605087211 */ /* 0x000fe400010f0eff */
[C---:B--2---:R-:W-:Y:S01]  /*5d30*/  LEA R10, P2, R9.reuse, c[0x0][0x2b0], 0x1 ;  /* 0x0000ac00090a7a11 */ /* 0x044fe200078408ff */
        /* <DEDUP_REMOVED lines=41> */
[----:B----4-:R-:W-:Y:S01]  /*5fd0*/  SHF.L.U32 R11, R15, 0x10, RZ ;  /* 0x000000100f0b7819 */ /* 0x010fe200000006ff */
[----:B------:R-:W-:Y:S01]  /*5fe0*/  FMUL.FTZ R8, R19, R8 ;  /* 0x0000000813087220 */ /* 0x000fe20000410000 */
[C---:B------:R-:W-:Y:S01]  /*5ff0*/  LOP3.LUT R19, R13.reuse, 0xffff0000, RZ, 0xc0, !PT ;  /* 0xffff00000d137812 */ /* 0x040fe200078ec0ff */
[----:B------:R-:W-:Y:S01]  /*6000*/  FMUL.FTZ R7, R4, R7 ;  /* 0x0000000704077220 */ /* 0x000fe20000410000 */
[----:B------:R-:W-:Y:S01]  /*6010*/  SHF.L.U32 R4, R13, 0x10, RZ ;  /* 0x000000100d047819 */ /* 0x000fe200000006ff */
[----:B------:R-:W-:-:S02]  /*6020*/  @!P0 FADD.FTZ R38, -R38, -RZ ;  /* 0x800000ff26268221 */ /* 0x000fc40000010100 */
[----:B------:R-:W-:Y:S01]  /*6030*/  FMUL.FTZ R9, R6, R9 ;  /* 0x0000000906097220 */ /* 0x000fe20000410000 */
[C---:B------:R-:W-:Y:S01]  /*6040*/  LOP3.LUT R6, R12.reuse, 0xffff0000, RZ, 0xc0, !PT ;  /* 0xffff00000c067812 */ /* 0x040fe200078ec0ff */
[----:B------:R-:W-:Y:S02]  /*6050*/  FMUL.FTZ R5, R5, R10 ;  /* 0x0000000a05057220 */ /* 0x000fe40000410000 */
[----:B------:R-:W-:Y:S01]  /*6060*/  IMAD.U32 R10, R12, 0x10000, RZ ;  /* 0x000100000c0a7824 */ /* 0x000fe200078e00ff */
[C---:B------:R-:W-:Y:S01]  /*6070*/  LOP3.LUT R12, R14.reuse, 0xffff0000, RZ, 0xc0, !PT ;  /* 0xffff00000e0c7812 */ /* 0x040fe200078ec0ff */
        /* <DEDUP_REMOVED lines=11> */
[----:B------:R-:W-:Y:S01]  /*6130*/  FFMA.FTZ R5, R28, R11, R5 ;  /* 0x0000000b1c057223 */ /* 0x000fe20000010005 */
[----:B------:R-:W-:Y:S01]  /*6140*/  F2FP.BF16.PACK_AB R16, R23, R10 ;  /* 0x0000000a1710723e */ /* 0x000fe200000010ff */
[----:B------:R-:W-:Y:S01]  /*6150*/  FFMA.FTZ R14, R17, R14, R38 ;  /* 0x0000000e110e7223 */ /* 0x000fe20000010026 */
[----:B------:R-:W-:Y:S01]  /*6160*/  F2FP.BF16.PACK_AB R17, R19, R4 ;  /* 0x000000041311723e */ /* 0x000fe200000010ff */
[----:B------:R-:W-:-:S03]  /*6170*/  FFMA.FTZ R12, R18, R12, R9 ;  /* 0x0000000c120c7223 */ /* 0x000fc60000010009 */
[----:B------:R-:W-:Y:S02]  /*6180*/  F2FP.BF16.PACK_AB R19, R14, R5 ;  /* 0x000000050e13723e */ /* 0x000fe400000010ff */
[----:B------:R-:W-:Y:S02]  /*6190*/  F2FP.BF16.PACK_AB R18, R12, R13 ;  /* 0x0000000d0c12723e */ /* 0x000fe400000010ff */
.L_x_5106:
[----:B------:R-:W-:Y:S05]  /*61a0*/  BSYNC B0 ;  /* 0x0000000000007941 */ /* 0x000fea0003800000 */
.L_x_5105:
[----:B-----5:R3:W-:Y:S04]  /*61b0*/  STS.64 [R121], R16 ;  /* 0x0000001079007388 */ /* 0x0207e80000000a00 */
[----:B------:R3:W-:Y:S02]  /*61c0*/  STS.64 [R121+0x8], R18 ;  /* 0x0000081279007388 */ /* 0x0007e40000000a00 */
.L_x_5104:
[----:B------:R-:W-:Y:S05]  /*61d0*/  BSYNC B1 ;  /* 0x0000000000017941 */ /* 0x000fea0003800000 */
.L_x_5103:
        /* <DEDUP_REMOVED lines=24> */
[----:B------:R-:W2:Y:S01]  /*6360*/  LDG.E.128 R12, [R12.64] ;  /* 0x000000060c0c7981 */ /* 0x000ea2000c1e1d00 */
[----:B------:R-:W-:Y:S01]  /*6370*/  LEA.HI.X R17, R9, c[0x0][0x2b4], R10, 0x1, P2 ;  /* 0x0000ad0009117a11 */ /* 0x000fe200010f0c0a */
[----:B------:R-:W-:Y:S02]  /*6380*/  IMAD.MOV.U32 R9, RZ, RZ, RZ ;  /* 0x000000ffff097224 */ /* 0x000fe400078e00ff */
[----:B------:R-:W-:-:S03]  /*6390*/  @P0 IMAD.MOV R9, RZ, RZ, -R62 ;  /* 0x000000ffff090224 */ /* 0x000fc600078e0a3e */
[----:B------:R-:W3:Y:S02]  /*63a0*/  LDG.E.128 R16, [R16.64] ;  /* 0x0000000610107981 */ /* 0x000ee4000c1e1d00 */
        /* <DEDUP_REMOVED lines=18> */
[C---:B---3--:R-:W-:Y:S01]  /*64d0*/  LOP3.LUT R14, R16.reuse, 0xffff0000, RZ, 0xc0, !PT ;  /* 0xffff0000100e7812 */ /* 0x048fe200078ec0ff */
[----:B------:R-:W-:Y:S01]  /*64e0*/  IMAD.U32 R29, R16, 0x10000, RZ ;  /* 0x00010000101d7824 */ /* 0x000fe200078e00ff */
[----:B------:R-:W-:Y:S01]  /*64f0*/  LOP3.LUT R7, R12, 0xffff0000, RZ, 0xc0, !PT ;  /* 0xffff00000c077812 */ /* 0x000fe200078ec0ff */
[C---:B------:R-:W-:Y:S01]  /*6500*/  IMAD.U32 R12, R15.reuse, 0x10000, RZ ;  /* 0x000100000f0c7824 */ /* 0x040fe200078e00ff */
[----:B------:R-:W-:Y:S01]  /*6510*/  LOP3.LUT R28, R15, 0xffff0000, RZ, 0xc0, !PT ;  /* 0xffff00000f1c7812 */ /* 0x000fe200078ec0ff */
[----:B------:R-:W-:Y:S01]  /*6520*/  @!P0 FADD.FTZ R14, -R14, -RZ ;  /* 0x800000ff0e0e8221 */ /* 0x000fe20000010100 */
[C---:B------:R-:W-:Y:S01]  /*6530*/  SHF.L.U32 R15, R17.reuse, 0x10, RZ ;  /* 0x00000010110f7819 */ /* 0x040fe200000006ff */
[C---:B------:R-:W-:Y:S01]  /*6540*/  IMAD.U32 R31, R18.reuse, 0x10000, RZ ;  /* 0x00010000121f7824 */ /* 0x040fe200078e00ff */
[----:B------:R-:W-:Y:S01]  /*6550*/  LOP3.LUT R30, R17, 0xffff0000, RZ, 0xc0, !PT ;  /* 0xffff0000111e7812 */ /* 0x000fe200078ec0ff */
[----:B------:R-:W-:Y:S01]  /*6560*/  IMAD.U32 R17, R19, 0x10000, RZ ;  /* 0x0001000013117824 */ /* 0x000fe200078e00ff */
[----:B------:R-:W-:Y:S01]  /*6570*/  LOP3.LUT R16, R18, 0xffff0000, RZ, 0xc0, !PT ;  /* 0xffff000012107812 */ /* 0x000fe200078ec0ff */
[----:B------:R-:W-:Y:S01]  /*6580*/  @!P0 FADD.FTZ R15, -R15, -RZ ;  /* 0x800000ff0f0f8221 */ /* 0x000fe20000010100 */
[----:B------:R-:W-:Y:S01]  /*6590*/  LOP3.LUT R19, R19, 0xffff0000, RZ, 0xc0, !PT ;  /* 0xffff000013137812 */ /* 0x000fe200078ec0ff */
[----:B------:R-:W-:-:S02]  /*65a0*/  @!P0 FADD.FTZ R30, -R30, -RZ ;  /* 0x800000ff1e1e8221 */ /* 0x000fc40000010100 */
[----:B------:R-:W-:Y:S02]  /*65b0*/  @!P0 FADD.FTZ R16, -R16, -RZ ;  /* 0x800000ff10108221 */ /* 0x000fe40000010100 */
[----:B------:R-:W-:Y:S01]  /*65c0*/  FMUL.FTZ R14, R7, R14 ;  /* 0x0000000e070e7220 */ /* 0x000fe20000410000 */
[----:B----4-:R-:W-:Y:S01]  /*65d0*/  LOP3.LUT R18, R22, 0xffff0000, RZ, 0xc0, !PT ;  /* 0xffff000016127812 */ /* 0x010fe200078ec0ff */
[----:B------:R-:W-:Y:S02]  /*65e0*/  @!P0 FADD.FTZ R31, -R31, -RZ ;  /* 0x800000ff1f1f8221 */ /* 0x000fe40000010100 */
[C---:B------:R-:W-:Y:S01]  /*65f0*/  IMAD.U32 R7, R21.reuse, 0x10000, RZ ;  /* 0x0001000015077824 */ /* 0x040fe200078e00ff */
[----:B------:R-:W-:Y:S01]  /*6600*/  LOP3.LUT R21, R21, 0xffff0000, RZ, 0xc0, !PT ;  /* 0xffff000015157812 */ /* 0x000fe200078ec0ff */
[----:B------:R-:W-:Y:S01]  /*6610*/  FMUL.FTZ R6, R6, R15 ;  /* 0x0000000f06067220 */ /* 0x000fe20000410000 */
[----:B------:R-:W-:Y:S01]  /*6620*/  SHF.L.U32 R15, R20, 0x10, RZ ;  /* 0x00000010140f7819 */ /* 0x000fe200000006ff */
[----:B------:R-:W-:-:S02]  /*6630*/  FMUL.FTZ R27, R27, R30 ;  /* 0x0000001e1b1b7220 */ /* 0x000fc40000410000 */
[----:B------:R-:W-:Y:S02]  /*6640*/  @!P0 FADD.FTZ R17, -R17, -RZ ;  /* 0x800000ff11118221 */ /* 0x000fe40000010100 */
[----:B------:R-:W-:Y:S01]  /*6650*/  FMUL.FTZ R16, R13, R16 ;  /* 0x000000100d107220 */ /* 0x000fe20000410000 */
[----:B------:R-:W-:Y:S01]  /*6660*/  LOP3.LUT R13, R20, 0xffff0000, RZ, 0xc0, !PT ;  /* 0xffff0000140d7812 */ /* 0x000fe200078ec0ff */
        /* <DEDUP_REMOVED lines=23> */
.L_x_5108:
[----:B------:R-:W-:Y:S05]  /*67e0*/  BSYNC B0 ;  /* 0x0000000000007941 */ /* 0x000fea0003800000 */
.L_x_5107:
[----:B-----5:R1:W-:Y:S01]  /*67f0*/  STS.128 [R121+0x800], R4 ;  /* 0x0008000479007388 */ /* 0x0203e20000000c00 */
[----:B------:R-:W-:Y:S05]  /*6800*/  BRA `(.L_x_5100) ;  /* 0x000001f000007947 */ /* 0x000fea0003800000 */
.L_x_5094:
        /* <DEDUP_REMOVED lines=16> */
.L_x_5110:
[----:B------:R-:W-:Y:S05]  /*6910*/  BSYNC B0 ;  /* 0x0000000000007941 */ /* 0x000fea0003800000 */
.L_x_5109:
        /* <DEDUP_REMOVED lines=14> */
.L_x_5100:
[----:B------:R-:W-:Y:S05]  /*6a00*/  BSYNC B2 ;  /* 0x0000000000027941 */ /* 0x000fea0003800000 */
.L_x_5093:
[----:B------:R-:W-:Y:S01]  /*6a10*/  IADD3 R20, R52, -0x1, RZ ;  /* 0xffffffff34147810 */ /* 0x000fe20007ffe0ff */
[----:B------:R-:W-:Y:S01]  /*6a20*/  BSSY B0, `(.L_x_5111) ;  /* 0x0000010000007945 */ /* 0x000fe20003800000 */
[----:B------:R-:W-:-:S03]  /*6a30*/  LEA R146, P0, R124, c[0x0][0x168], 0x1 ;  /* 0x00005a007c927a11 */ /* 0x000fc600078008ff */
[----:B-12---:R-:W-:Y:S01]  /*6a40*/  IMAD R7, R20, -0x80, R53 ;  /* 0xffffff8014077824 */ /* 0x006fe200078e0235 */
        /* <DEDUP_REMOVED lines=13> */
.L_x_5112:
[----:B------:R-:W-:Y:S05]  /*6b20*/  BSYNC B0 ;  /* 0x0000000000007941 */ /* 0x000fea0003800000 */
.L_x_5111:
        /* <DEDUP_REMOVED lines=12> */
.L_x_5114:
[----:B------:R-:W-:Y:S05]  /*6bf0*/  BSYNC B0 ;  /* 0x0000000000007941 */ /* 0x000fea0003800000 */
.L_x_5113:
        /* <DEDUP_REMOVED lines=15> */
.L_x_5116:
[----:B------:R-:W-:Y:S05]  /*6cf0*/  BSYNC B0 ;  /* 0x0000000000007941 */ /* 0x000fea0003800000 */
.L_x_5115:
        /* <DEDUP_REMOVED lines=11> */
[----:B-1----:R-:W-:-:S05]  /*6db0*/  IMAD.WIDE.U32 R10, R0, 0xc0, R118 ;  /* 0x000000c0000a7825 */ /* 0x002fca00078e0076 */
[----:B------:R-:W-:-:S05]  /*6dc0*/  IADD3 R11, R11, UR4, RZ ;  /* 0x000000040b0b7c10 */ /* 0x000fca000fffe0ff */
[----:B------:R-:W-:Y:S01]  /*6dd0*/  @!PT LDS RZ, [RZ] ;  /* 0x00000000fffff984 */ /* 0x000fe20000000800 */
[----:B------:R-:W-:Y:S01]  /*6de0*/  @!PT LDS RZ, [RZ] ;  /* 0x00000000fffff984 */ /* 0x000fe20000000800 */
[----:B------:R-:W-:Y:S01]  /*6df0*/  @!PT LDS RZ, [RZ] ;  /* 0x00000000fffff984 */ /* 0x000fe20000000800 */
[----:B------:R1:W-:Y:S02]  /*6e00*/  LDGSTS.E.BYPASS.LTC128B.128 [R121+0x2800], [R10.64] ;  /* 0x028000000a797fae */ /* 0x0003e4000b901d46 */
.L_x_5118:
[----:B------:R-:W-:Y:S05]  /*6e10*/  BSYNC B0 ;  /* 0x0000000000007941 */ /* 0x000fea0003800000 */
.L_x_5117:
        /* <DEDUP_REMOVED lines=12> */
[----:B------:R-:W1:Y:S04]  /*6ee0*/  S2R R94, SR_TID.X ;  /* 0x00000000005e7919 */ /* 0x000e680000002100 */
[----:B------:R-:W-:Y:S01]  /*6ef0*/  BAR.SYNC.DEFER_BLOCKING 0x0 ;  /* 0x0000000000007b1d */ /* 0x000fe20000010000 */
[----:B------:R-:W-:-:S04]  /*6f00*/  LEA R150, P0, R104, c[0x0][0x170], 0x1 ;  /* 0x00005c0068967a11 */ /* 0x000fc800078008ff */
[----:B------:R-:W-:Y:S01]  /*6f10*/  LEA.HI.X R151, R104, c[0x0][0x174], R107, 0x1, P0 ;  /* 0x00005d0068977a11 */ /* 0x000fe200000f0c6b */
[----:B------:R-:W-:Y:S01]  /*6f20*/  BSSY B0, `(.L_x_5119) ;  /* 0x0000016000007945 */ /* 0x000fe20003800000 */
[----:B-1----:R-:W-:-:S04]  /*6f30*/  SHF.R.S32.HI R3, RZ, 0x1f, R94 ;  /* 0x0000001fff037819 */ /* 0x002fc8000001145e */
[----:B------:R-:W-:Y:S01]  /*6f40*/  LEA.HI R135, R3, R94, RZ, 0x5 ;  /* 0x0000005e03877211 */ /* 0x000fe200078f28ff */
[----:B------:R1:W-:Y:S03]  /*6f50*/  @P2 STS [R121+0x3000], RZ ;  /* 0x003000ff79002388 */ /* 0x0003e60000000800 */
[----:B------:R-:W-:Y:S01]  /*6f60*/  LOP3.LUT R9, R135, 0xffffffe0, RZ, 0xc0, !PT ;  /* 0xffffffe087097812 */ /* 0x000fe200078ec0ff */
[----:B------:R1:W-:Y:S04]  /*6f70*/  @P2 STS [R121+0x3004], RZ ;  /* 0x003004ff79002388 */ /* 0x0003e80000000800 */
[----:B------:R1:W-:Y:S01]  /*6f80*/  @P2 STS.64 [R121+0x3008], RZ ;  /* 0x003008ff79002388 */ /* 0x0003e20000000a00 */
[----:B------:R-:W-:-:S05]  /*6f90*/  IMAD.IADD R6, R94, 0x1, -R9 ;  /* 0x000000015e067824 */ /* 0x000fca00078e0a09 */
[----:B------:R-:W-:-:S04]  /*6fa0*/  SHF.R.S32.HI R123, RZ, 0x1f, R6 ;  /* 0x0000001fff7b7819 */ /* 0x000fc80000011406 */
[----:B------:R-:W-:-:S04]  /*6fb0*/  LEA.HI R123, R123, R6, RZ, 0x2 ;  /* 0x000000067b7b7211 */ /* 0x000fc800078f10ff */
[----:B------:R-:W-:Y:S01]  /*6fc0*/  SHF.R.S32.HI R123, RZ, 0x2, R123 ;  /* 0x00000002ff7b7819 */ /* 0x000fe2000001147b */
        /* <DEDUP_REMOVED lines=11> */
.L_x_5120:
[----:B-1----:R-:W-:Y:S05]  /*7080*/  BSYNC B0 ;  /* 0x0000000000007941 */ /* 0x002fea0003800000 */
.L_x_5119:
        /* <DEDUP_REMOVED lines=13> */
.L_x_5122:
[----:B------:R-:W-:Y:S05]  /*7160*/  BSYNC B0 ;  /* 0x0000000000007941 */ /* 0x000fea0003800000 */
.L_x_5121:
        /* <DEDUP_REMOVED lines=15> */
.L_x_5124:
[----:B------:R-:W-:Y:S05]  /*7260*/  BSYNC B0 ;  /* 0x0000000000007941 */ /* 0x000fea0003800000 */
.L_x_5123:
        /* <DEDUP_REMOVED lines=21> */
.L_x_5126:
[----:B------:R-:W-:Y:S05]  /*73c0*/  BSYNC B0 ;  /* 0x0000000000007941 */ /* 0x000fea0003800000 */
.L_x_5125:
[CC--:B-1----:R-:W-:Y:S01]  /*73d0*/  LEA.HI R5, R3.reuse, R94.reuse, RZ, 0x4 ;  /* 0x0000005e03057211 */ /* 0x0c2fe200078f20ff */
[----:B------:R-:W-:Y:S01]  /*73e0*/  IMAD.SHL.U32 R103, R94, 0x2, RZ ;  /* 0x000000025e677824 */ /* 0x000fe200078e00ff */
[----:B------:R-:W-:Y:S01]  /*73f0*/  LEA.HI R4, R3, R94, RZ, 0x3 ;  /* 0x0000005e03047211 */ /* 0x000fe200078f18ff */
[----:B------:R-:W0:Y:S01]  /*7400*/  LDGDEPBAR ;  /* 0x00000000000079af */ /* 0x000e220000000000 */
[----:B------:R-:W-:Y:S02]  /*7410*/  SHF.R.S32.HI R6, RZ, 0x4, R5 ;  /* 0x00000004ff067819 */ /* 0x000fe40000011405 */
[----:B------:R-:W-:Y:S02]  /*7420*/  LOP3.LUT R5, R5, 0xfffffff0, RZ, 0xc0, !PT ;  /* 0xfffffff005057812 */ /* 0x000fe400078ec0ff */
[----:B------:R-:W-:Y:S02]  /*7430*/  LOP3.LUT R3, R4, 0xfffffff8, RZ, 0xc0, !PT ;  /* 0xfffffff804037812 */ /* 0x000fe400078ec0ff */
[----:B------:R-:W-:Y:S01]  /*7440*/  LOP3.LUT R131, R54, 0x7fffffe, RZ, 0xc0, !PT ;  /* 0x07fffffe36837812 */ /* 0x000fe200078ec0ff */
[C---:B------:R-:W-:Y:S01]  /*7450*/  IMAD.IADD R122, R94.reuse, 0x1, -R5 ;  /* 0x000000015e7a7824 */ /* 0x040fe200078e0a05 */
[----:B------:R-:W-:Y:S01]  /*7460*/  SHF.R.S32.HI R5, RZ, 0x3, R4 ;  /* 0x00000003ff057819 */ /* 0x000fe20000011404 */
[----:B------:R-:W-:Y:S01]  /*7470*/  IMAD.IADD R94, R94, 0x1, -R3 ;  /* 0x000000015e5e7824 */ /* 0x000fe200078e0a03 */
[----:B------:R-:W-:Y:S01]  /*7480*/  LEA.HI R21, R6, R6, RZ, 0x1 ;  /* 0x0000000606157211 */ /* 0x000fe200078f08ff */
[----:B------:R-:W-:Y:S01]  /*7490*/  IMAD.IADD R131, R122, 0x1, -R131 ;  /* 0x000000017a837824 */ /* 0x000fe200078e0a83 */
[----:B------:R-:W-:-:S02]  /*74a0*/  SHF.R.S32.HI R7, RZ, 0x1f, R122 ;  /* 0x0000001fff077819 */ /* 0x000fc4000001147a */
        /* <DEDUP_REMOVED lines=10> */
[----:B------:R-:W-:Y:S01]  /*7550*/  SHF.R.S32.HI R135, RZ, 0x5, R135 ;  /* 0x00000005ff877819 */ /* 0x000fe20000011487 */
[----:B------:R-:W-:Y:S01]  /*7560*/  IMAD.IADD R94, R94, 0x1, -R7 ;  /* 0x000000015e5e7824 */ /* 0x000fe200078e0a07 */
[----:B------:R-:W-:Y:S01]  /*7570*/  LOP3.LUT R122, R122, 0xffffff00, RZ, 0xc0, !PT ;  /* 0xffffff007a7a7812 */ /* 0x000fe200078ec0ff */
[C---:B------:R-:W-:Y:S01]  /*7580*/  IMAD.SHL.U32 R6, R0.reuse, 0x40, RZ ;  /* 0x0000004000067824 */ /* 0x040fe200078e00ff */
[C---:B------:R-:W-:Y:S01]  /*7590*/  LOP3.LUT P0, RZ, R3.reuse, 0x2, RZ, 0xc0, !PT ;  /* 0x0000000203ff7812 */ /* 0x040fe2000780c0ff */
[----:B------:R-:W-:Y:S01]  /*75a0*/  IMAD.SHL.U32 R4, R3, 0x40, RZ ;  /* 0x0000004003047824 */ /* 0x000fe200078e00ff */
[----:B------:R-:W-:Y:S01]  /*75b0*/  LOP3.LUT P2, RZ, R0, 0x2, RZ, 0xc0, !PT ;  /* 0x0000000200ff7812 */ /* 0x000fe2000784c0ff */
[C---:B------:R-:W-:Y:S01]  /*75c0*/  IMAD R94, R21.reuse, 0x8, R94 ;  /* 0x00000008155e7824 */ /* 0x040fe200078e025e */
        /* <DEDUP_REMOVED lines=16> */
[----:B------:R-:W-:Y:S01]  /*76d0*/  LOP3.LUT R5, R5, R4, RZ, 0x3c, !PT ;  /* 0x0000000405057212 */ /* 0x000fe200078e3cff */
[----:B------:R-:W-:Y:S01]  /*76e0*/  I2F R22, R23 ;  /* 0x0000001700167306 */ /* 0x000fe20000201400 */
[----:B------:R-:W-:Y:S01]  /*76f0*/  SEL R3, R3, 0xffffffe0, !P2 ;  /* 0xffffffe003037807 */ /* 0x000fe20005000000 */
[----:B------:R-:W-:Y:S01]  /*7700*/  IMAD.IADD R96, R21, 0x1, R96 ;  /* 0x0000000115607824 */ /* 0x000fe200078e0260 */
[C---:B------:R-:W-:Y:S01]  /*7710*/  IADD3 R91, R23.reuse, 0x19, RZ ;  /* 0x00000019175b7810 */ /* 0x040fe20007ffe0ff */
[----:B------:R-:W-:Y:S01]  /*7720*/  IMAD.U32 R94, R94, 0x20, R5 ;  /* 0x000000205e5e7824 */ /* 0x000fe200078e0005 */
[C---:B------:R-:W-:Y:S01]  /*7730*/  IADD3 R129, R23.reuse, 0x10, RZ ;  /* 0x0000001017817810 */ /* 0x040fe20007ffe0ff */
[----:B------:R-:W-:Y:S01]  /*7740*/  IMAD.SHL.U32 R96, R96, 0x2, RZ ;  /* 0x0000000260607824 */ /* 0x000fe200078e00ff */
[C---:B------:R-:W-:Y:S01]  /*7750*/  IADD3 R101, R23.reuse, 0x11, RZ ;  /* 0x0000001117657810 */ /* 0x040fe20007ffe0ff */
[----:B------:R-:W-:Y:S01]  /*7760*/  IMAD.SHL.U32 R94, R94, 0x2, RZ ;  /* 0x000000025e5e7824 */ /* 0x000fe200078e00ff */
[----:B------:R-:W-:Y:S01]  /*7770*/  I2F R100, R91 ;  /* 0x0000005b00647306 */ /* 0x000fe20000201400 */
[----:B------:R-:W-:Y:S01]  /*7780*/  IMAD.IADD R95, R96, 0x1, R3 ;  /* 0x00000001605f7824 */ /* 0x000fe200078e0203 */
[----:B------:R-:W-:Y:S01]  /*7790*/  LDSM.16.M88.4 R8, [R96] ;  /* 0x000000006008783b */ /* 0x000fe20000000200 */
[----:B------:R-:W-:Y:S01]  /*77a0*/  IADD3 R99, R23, 0x18, RZ ;  /* 0x0000001817637810 */ /* 0x000fe20007ffe0ff */
[----:B------:R-:W-:Y:S01]  /*77b0*/  IMAD.IADD R122, R21, 0x1, R122 ;  /* 0x00000001157a7824 */ /* 0x000fe200078e027a */
[C---:B------:R-:W-:Y:S01]  /*77c0*/  IADD3 R0, R94.reuse, 0x1000, RZ ;  /* 0x000010005e007810 */ /* 0x040fe20007ffe0ff */
[----:B------:R-:W1:Y:S01]  /*77d0*/  LDSM.16.M88.4 R28, [R94+0x1000] ;  /* 0x001000005e1c783b */ /* 0x000e620000000200 */
[----:B------:R-:W-:Y:S01]  /*77e0*/  IADD3 R93, R94, 0x1020, RZ ;  /* 0x000010205e5d7810 */ /* 0x000fe20007ffe0ff */
[----:B--2---:R-:W-:Y:S01]  /*77f0*/  I2F R118, R129 ;  /* 0x0000008100767306 */ /* 0x004fe20000201400 */
[----:B------:R-:W-:Y:S01]  /*7800*/  @P0 IADD3 R93, R0, -0x20, RZ ;  /* 0xffffffe0005d0810 */ /* 0x000fe20007ffe0ff */
[----:B------:R-:W-:Y:S01]  /*7810*/  LDSM.16.M88.4 R4, [R95] ;  /* 0x000000005f04783b */ /* 0x000fe20000000200 */
[----:B------:R-:W-:Y:S01]  /*7820*/  IMAD.U32 R0, R2, 0x10, R123 ;  /* 0x0000001002007824 */ /* 0x000fe200078e007b */
[----:B------:R-:W-:-:S02]  /*7830*/  IADD3 R87, R23, 0x20, RZ ;  /* 0x0000002017577810 */ /* 0x000fc40007ffe0ff */
[----:B------:R-:W-:Y:S01]  /*7840*/  LDSM.16.M88.4 R40, [R93] ;  /* 0x000000005d28783b */ /* 0x000fe20000000200 */
[----:B------:R-:W-:Y:S01]  /*7850*/  IADD3 R89, R23, 0x21, RZ ;  /* 0x0000002117597810 */ /* 0x000fe20007ffe0ff */
[----:B------:R-:W-:Y:S01]  /*7860*/  I2F R114, R129 ;  /* 0x0000008100727306 */ /* 0x000fe20000201400 */
[----:B------:R-:W-:Y:S01]  /*7870*/  IADD3 R0, -R115, 0x1, R0 ;  /* 0x0000000173007810 */ /* 0x000fe20007ffe100 */
[----:B------:R-:W2:Y:S01]  /*7880*/  LDSM.16.M88.4 R36, [R94+0x1400] ;  /* 0x001400005e24783b */ /* 0x000ea20000000200 */
[C---:B------:R-:W-:Y:S02]  /*7890*/  IADD3 R83, R23.reuse, 0x28, RZ ;  /* 0x0000002817537810 */ /* 0x040fe40007ffe0ff */
[----:B------:R-:W-:Y:S01]  /*78a0*/  IADD3 R0, R0, c[0x0][0x2e8], R53 ;  /* 0x0000ba0000007a10 */ /* 0x000fe20007ffe035 */
[----:B---3--:R-:W3:Y:S01]  /*78b0*/  LDSM.16.M88.4 R32, [R93+0x400] ;  /* 0x000400005d20783b */ /* 0x008ee20000000200 */
[----:B------:R-:W-:Y:S01]  /*78c0*/  IADD3 R79, R23, 0x8, RZ ;  /* 0x00000008174f7810 */ /* 0x000fe20007ffe0ff */
[----:B------:R-:W-:Y:S01]  /*78d0*/  I2F R116, R101 ;  /* 0x0000006500747306 */ /* 0x000fe20000201400 */
[C---:B------:R-:W-:Y:S01]  /*78e0*/  IADD3 R2, R0.reuse, 0x8, RZ ;  /* 0x0000000800027810 */ /* 0x040fe20007ffe0ff */
[----:B------:R-:W5:Y:S01]  /*78f0*/  LDSM.16.M88.4 R24, [R94+0x1800] ;  /* 0x001800005e18783b */ /* 0x000f620000000200 */
[----:B------:R-:W-:-:S02]  /*7900*/  IMNMX R0, R0, R53, PT ;  /* 0x0000003500007217 */ /* 0x000fc40003800200 */
[----:B------:R-:W-:Y:S01]  /*7910*/  IMNMX R2, R2, R53, PT ;  /* 0x0000003502027217 */ /* 0x000fe20003800200 */
[----:B------:R-:W4:Y:S01]  /*7920*/  LDSM.16.M88.4 R44, [R93+0x800] ;  /* 0x000800005d2c783b */ /* 0x000f220000000200 */
[C---:B------:R-:W-:Y:S01]  /*7930*/  ISETP.GE.AND P2, PT, R99.reuse, R0, PT ;  /* 0x000000006300720c */ /* 0x040fe20003f46270 */
[----:B------:R-:W-:Y:S01]  /*7940*/  I2F R110, R99 ;  /* 0x00000063006e7306 */ /* 0x000fe20000201400 */
[----:B------:R-:W-:Y:S02]  /*7950*/  ISETP.GE.AND P0, PT, R99, R2, PT ;  /* 0x000000026300720c */ /* 0x000fe40003f06270 */
[----:B------:R-:W-:Y:S02]  /*7960*/  IADD3 R77, R23, 0x9, RZ ;  /* 0x00000009174d7810 */ /* 0x000fe40007ffe0ff */
[C---:B------:R-:W-:Y:S02]  /*7970*/  ISETP.GE.AND P6, PT, R129.reuse, R0, PT ;  /* 0x000000008100720c */ /* 0x040fe40003fc6270 */
[----:B------:R-:W-:Y:S01]  /*7980*/  ISETP.GE.AND P4, PT, R129, R2, PT ;  /* 0x000000028100720c */ /* 0x000fe20003f86270 */
[----:B------:R-:W-:Y:S01]  /*7990*/  I2F R102, R99 ;  /* 0x0000006300667306 */ /* 0x000fe20000201400 */
[----:B------:R-:W-:-:S02]  /*79a0*/  ISETP.GE.AND P5, PT, R101, R0, PT ;  /* 0x000000006500720c */ /* 0x000fc40003fa6270 */
[----:B------:R-:W-:Y:S02]  /*79b0*/  ISETP.GE.AND P3, PT, R101, R2, PT ;  /* 0x000000026500720c */ /* 0x000fe40003f66270 */
[C---:B------:R-:W-:Y:S01]  /*79c0*/  IADD3 R81, R23.reuse, 0x1, RZ ;  /* 0x0000000117517810 */ /* 0x040fe20007ffe0ff */
[C---:B-1----:R-:W-:Y:S01]  /*79d0*/  HMMA.16816.F32.BF16 R12, R8.reuse, R28, RZ ;  /* 0x0000001c080c723c */ /* 0x042fe200000418ff */
        /* <DEDUP_REMOVED lines=11> */
[----:B--2---:R-:W-:Y:S01]  /*7a90*/  HMMA.16816.F32.BF16 R16, R8, R36, RZ ;  /* 0x000000240810723c */ /* 0x004fe200000418ff */
[C---:B------:R-:W-:Y:S01]  /*7aa0*/  IADD3 R135, R23.reuse, 0x61, RZ ;  /* 0x0000006117877810 */ /* 0x040fe20007ffe0ff */
[----:B------:R-:W-:Y:S01]  /*7ab0*/  I2F R90, R87 ;  /* 0x00000057005a7306 */ /* 0x000fe20000201400 */
[C---:B------:R-:W-:Y:S02]  /*7ac0*/  IADD3 R59, R23.reuse, 0x48, RZ ;  /* 0x00000048173b7810 */ /* 0x040fe40007ffe0ff */
[C---:B------:R-:W-:Y:S02]  /*7ad0*/  IADD3 R63, R23.reuse, 0x50, RZ ;  /* 0x00000050173f7810 */ /* 0x040fe40007ffe0ff */
[C---:B------:R-:W-:Y:S01]  /*7ae0*/  IADD3 R57, R23.reuse, 0x51, RZ ;  /* 0x0000005117397810 */ /* 0x040fe20007ffe0ff */
[----:B------:R-:W-:Y:S01]  /*7af0*/  HMMA.16816.F32.BF16 R12, R4, R40, R12 ;  /* 0x00000028040c723c */ /* 0x000fe2000004180c */
[C---:B------:R-:W-:Y:S01]  /*7b00*/  IADD3 R177, R23.reuse, 0x79, RZ ;  /* 0x0000007917b17810 */ /* 0x040fe20007ffe0ff */
[----:B------:R-:W-:Y:S01]  /*7b10*/  I2F R92, R89 ;  /* 0x00000059005c7306 */ /* 0x000fe20000201400 */
[----:B------:R-:W-:-:S02]  /*7b20*/  IADD3 R55, R23, 0x59, RZ ;  /* 0x0000005917377810 */ /* 0x000fc40007ffe0ff */
[----:B------:R-:W-:-:S03]  /*7b30*/  IADD3 R53, R23, 0x68, RZ ;  /* 0x0000006817357810 */ /* 0x000fc60007ffe0ff */
[----:B------:R-:W-:Y:S01]  /*7b40*/  HMMA.16816.F32.BF16 R28, R4, R42, R28 ;  /* 0x0000002a041c723c */ /* 0x000fe2000004181c */
[----:B------:R-:W1:Y:S01]  /*7b50*/  LDSM.16.M88.4 R40, [R94+0x1c00] ;  /* 0x001c00005e28783b */ /* 0x000e620000000200 */
[----:B------:R-:W-:Y:S06]  /*7b60*/  I2F R112, R101 ;  /* 0x0000006500707306 */ /* 0x000fec0000201400 */
[----:B------:R-:W-:Y:S02]  /*7b70*/  HMMA.16816.F32.BF16 R36, R8, R38, RZ ;  /* 0x000000260824723c */ /* 0x000fe400000418ff */
[----:B------:R-:W-:Y:S06]  /*7b80*/  I2F R88, R89 ;  /* 0x0000005900587306 */ /* 0x000fec0000201400 */
[----:B------:R-:W-:Y:S01]  /*7b90*/  FMUL.FTZ R12, R12, c[0x0][0x2ec] ;  /* 0x0000bb000c0c7a20 */ /* 0x000fe20000410000 */
[----:B---3--:R-:W-:Y:S01]  /*7ba0*/  HMMA.16816.F32.BF16 R16, R4, R32, R16 ;  /* 0x000000200410723c */ /* 0x008fe20000041810 */
[----:B------:R-:W-:Y:S01]  /*7bb0*/  FMUL.FTZ R13, R13, c[0x0][0x2ec] ;  /* 0x0000bb000d0d7a20 */ /* 0x000fe20000410000 */
[----:B------:R-:W-:Y:S01]  /*7bc0*/  I2F R82, R83 ;  /* 0x0000005300527306 */ /* 0x000fe20000201400 */
[----:B------:R-:W-:-:S02]  /*7bd0*/  FMUL.FTZ R14, R14, c[0x0][0x2ec] ;  /* 0x0000bb000e0e7a20 */ /* 0x000fc40000410000 */
[----:B------:R-:W-:Y:S02]  /*7be0*/  FMUL.FTZ R132, R15, c[0x0][0x2ec] ;  /* 0x0000bb000f847a20 */ /* 0x000fe40000410000 */
[----:B------:R-:W-:Y:S02]  /*7bf0*/  FMUL.FTZ R28, R28, c[0x0][0x2ec] ;  /* 0x0000bb001c1c7a20 */ /* 0x000fe40000410000 */
[----:B------:R-:W-:Y:S01]  /*7c00*/  FMUL.FTZ R29, R29, c[0x0][0x2ec] ;  /* 0x0000bb001d1d7a20 */ /* 0x000fe20000410000 */
[----:B------:R-:W-:Y:S01]  /*7c10*/  MUFU.TANH R49, R12 ;  /* 0x0000000c00317308 */ /* 0x000fe20000002400 */
[----:B------:R-:W-:Y:S02]  /*7c20*/  FMUL.FTZ R133, R30, c[0x0][0x2ec] ;  /* 0x0000bb001e857a20 */ /* 0x000fe40000410000 */
[----:B------:R-:W-:Y:S02]  /*7c30*/  FMUL.FTZ R130, R31, c[0x0][0x2ec] ;  /* 0x0000bb001f827a20 */ /* 0x000fe40000410000 */
[----:B------:R-:W-:Y:S01]  /*7c40*/  HMMA.16816.F32.BF16 R36, R4, R34, R36 ;  /* 0x000000220424723c */ /* 0x000fe20000041824 */
[----:B------:R-:W-:Y:S02]  /*7c50*/  LDSM.16.M88.4 R32, [R94+0x2000] ;  /* 0x002000005e20783b */ /* 0x000fe40000000200 */
[----:B------:R-:W-:Y:S06]  /*7c60*/  MUFU.TANH R128, R13 ;  /* 0x0000000d00807308 */ /* 0x000fec0000002400 */
[----:B------:R-:W-:-:S02]  /*7c70*/  FMUL.FTZ R16, R16, c[0x0][0x2ec] ;  /* 0x0000bb0010107a20 */ /* 0x000fc40000410000 */
[----:B------:R5:W2:Y:S01]  /*7c80*/  MUFU.TANH R54, R14 ;  /* 0x0000000e00367308 */ /* 0x000aa20000002400 */
[----:B------:R-:W-:Y:S02]  /*7c90*/  FMUL.FTZ R136, R17, c[0x0][0x2ec] ;  /* 0x0000bb0011887a20 */ /* 0x000fe40000410000 */
[----:B------:R-:W-:Y:S02]  /*7ca0*/  FMUL.FTZ R147, R18, c[0x0][0x2ec] ;  /* 0x0000bb0012937a20 */ /* 0x000fe40000410000 */
[----:B------:R-:W-:-:S03]  /*7cb0*/  FMUL.FTZ R149, R19, c[0x0][0x2ec] ;  /* 0x0000bb0013957a20 */ /* 0x000fc60000410000 */
[----:B------:R-:W-:Y:S05]  /*7cc0*/  MUFU.TANH R134, R28 ;  /* 0x0000001c00867308 */ /* 0x000fea0000002400 */
[----:B------:R-:W-:Y:S02]  /*7cd0*/  FMUL.FTZ R36, R36, c[0x0][0x2ec] ;  /* 0x0000bb0024247a20 */ /* 0x000fe40000410000 */
[----:B------:R-:W-:Y:S01]  /*7ce0*/  FMUL.FTZ R37, R37, c[0x0][0x2ec] ;  /* 0x0000bb0025257a20 */ /* 0x000fe20000410000 */
[----:B-----5:R-:W-:Y:S01]  /*7cf0*/  HMMA.16816.F32.BF16 R12, R8, R24, RZ ;  /* 0x00000018080c723c */ /* 0x020fe200000418ff */
[----:B------:R3:W-:Y:S01]  /*7d00*/  MUFU.TANH R120, R29 ;  /* 0x0000001d00787308 */ /* 0x0007e20000002400 */
[----:B------:R-:W-:-:S02]  /*7d10*/  FMUL.FTZ R38, R38, c[0x0][0x2ec] ;  /* 0x0000bb0026267a20 */ /* 0x000fc40000410000 */
[----:B--2---:R-:W-:-:S04]  /*7d20*/  FFMA.FTZ R54, R97, R22, R54 ;  /* 0x0000001661367223 */ /* 0x004fc80000010036 */
[----:B------:R-:W-:Y:S01]  /*7d30*/  HMMA.16816.F32.BF16 R24, R8, R26, RZ ;  /* 0x0000001a0818723c */ /* 0x000fe200000418ff */
[----:B------:R1:W-:Y:S01]  /*7d40*/  MUFU.TANH R137, R16 ;  /* 0x0000001000897308 */ /* 0x0003e20000002400 */
[----:B---3--:R-:W2:Y:S07]  /*7d50*/  LDSM.16.M88.4 R28, [R93+0xc00] ;  /* 0x000c00005d1c783b */ /* 0x008eae0000000200 */
[----:B------:R-:W-:Y:S07]  /*7d60*/  MUFU.TANH R139, R36 ;  /* 0x00000024008b7308 */ /* 0x000fee0000002400 */
[----:B----4-:R-:W-:Y:S01]  /*7d70*/  HMMA.16816.F32.BF16 R12, R4, R44, R12 ;  /* 0x0000002c040c723c */ /* 0x010fe2000004180c */
[----:B------:R-:W3:Y:S06]  /*7d80*/  MUFU.TANH R143, R37 ;  /* 0x00000025008f7308 */ /* 0x000eec0000002400 */
[----:B------:R-:W-:Y:S01]  /*7d90*/  FMUL.FTZ R44, R39, c[0x0][0x2ec] ;  /* 0x0000bb00272c7a20 */ /* 0x000fe20000410000 */
[C---:B-1----:R-:W-:Y:S01]  /*7da0*/  HMMA.16816.F32.BF16 R16, R8.reuse, R40, RZ ;  /* 0x000000280810723c */ /* 0x042fe200000418ff */
[----:B------:R-:W-:Y:S01]  /*7db0*/  IADD3 R45, R23, 0x60, RZ ;  /* 0x00000060172d7810 */ /* 0x000fe20007ffe0ff */
[----:B------:R1:W-:Y:S06]  /*7dc0*/  MUFU.TANH R156, R38 ;  /* 0x00000026009c7308 */ /* 0x0003ec0000002400 */
[----:B------:R-:W-:Y:S02]  /*7dd0*/  HMMA.16816.F32.BF16 R40, R8, R42, RZ ;  /* 0x0000002a0828723c */ /* 0x000fe400000418ff */
[----:B------:R-:W4:Y:S01]  /*7de0*/  MUFU.TANH R44, R44 ;  /* 0x0000002c002c7308 */ /* 0x000f220000002400 */
[----:B---3--:R-:W-:-:S05]  /*7df0*/  FFMA.FTZ R108, R97, R108, R143 ;  /* 0x0000006c616c7223 */ /* 0x008fca000001008f */
[----:B------:R-:W-:Y:S01]  /*7e00*/  FMUL.FTZ R12, R12, c[0x0][0x2ec] ;  /* 0x0000bb000c0c7a20 */ /* 0x000fe20000410000 */
[C---:B------:R-:W-:Y:S01]  /*7e10*/  HMMA.16816.F32.BF16 R24, R4.reuse, R46, R24 ;  /* 0x0000002e0418723c */ /* 0x040fe20000041818 */
[----:B-1----:R-:W1:Y:S01]  /*7e20*/  LDSM.16.M88.4 R36, [R93+0x1000] ;  /* 0x001000005d24783b */ /* 0x002e620000000200 */
[----:B------:R-:W-:Y:S01]  /*7e30*/  FMUL.FTZ R161, R13, c[0x0][0x2ec] ;  /* 0x0000bb000da17a20 */ /* 0x000fe20000410000 */
[----:B------:R-:W3:Y:S01]  /*7e40*/  MUFU.TANH R141, R12 ;  /* 0x0000000c008d7308 */ /* 0x000ee20000002400 */
[----:B------:R-:W-:Y:S02]  /*7e50*/  FMUL.FTZ R163, R14, c[0x0][0x2ec] ;  /* 0x0000bb000ea37a20 */ /* 0x000fe40000410000 */
[----:B------:R-:W-:Y:S02]  /*7e60*/  FMUL.FTZ R165, R15, c[0x0][0x2ec] ;  /* 0x0000bb000fa57a20 */ /* 0x000fe40000410000 */
[----:B--2---:R-:W-:Y:S01]  /*7e70*/  HMMA.16816.F32.BF16 R16, R4, R28, R16 ;  /* 0x0000001c0410723c */ /* 0x004fe20000041810 */
[----:B----4-:R-:W-:-:S02]  /*7e80*/  FFMA.FTZ R131, R97, R100, R44 ;  /* 0x0000006461837223 */ /* 0x010fc4000001002c */
[----:B------:R-:W2:Y:S01]  /*7e90*/  MUFU.TANH R147, R147 ;  /* 0x0000009300937308 */ /* 0x000ea20000002400 */
[----:B------:R-:W-:-:S04]  /*7ea0*/  FFMA.FTZ R102, R97, R102, R156 ;  /* 0x0000006661667223 */ /* 0x000fc8000001009c */
[----:B------:R-:W-:Y:S01]  /*7eb0*/  HMMA.16816.F32.BF16 R40, R4, R30, R40 ;  /* 0x0000001e0428723c */ /* 0x000fe20000041828 */
[----:B------:R-:W-:Y:S01]  /*7ec0*/  LDSM.16.M88.4 R28, [R93+0x1400] ;  /* 0x001400005d1c783b */ /* 0x000fe20000000200 */
[----:B------:R-:W-:Y:S01]  /*7ed0*/  FSEL R129, R102, -INF , !P0 ;  /* 0xff80000066817808 */ /* 0x000fe20004000000 */
[----:B------:R-:W4:Y:S01]  /*7ee0*/  MUFU.TANH R136, R136 ;  /* 0x0000008800887308 */ /* 0x000f220000002400 */
[----:B---3--:R-:W-:Y:S01]  /*7ef0*/  FFMA.FTZ R98, R97, R98, R141 ;  /* 0x0000006261627223 */ /* 0x008fe2000001008d */
[----:B------:R-:W-:-:S03]  /*7f00*/  ISETP.GE.AND P0, PT, R89, R2, PT ;  /* 0x000000025900720c */ /* 0x000fc60003f06270 */
[C---:B------:R-:W-:Y:S01]  /*7f10*/  HMMA.16816.F32.BF16 R12, R8.reuse, R32, RZ ;  /* 0x00000020080c723c */ /* 0x040fe200000418ff */
[----:B------:R-:W-:Y:S02]  /*7f20*/  FMUL.FTZ R24, R24, c[0x0][0x2ec] ;  /* 0x0000bb0018187a20 */ /* 0x000fe40000410000 */
[----:B------:R-:W-:Y:S01]  /*7f30*/  FMUL.FTZ R26, R26, c[0x0][0x2ec] ;  /* 0x0000bb001a1a7a20 */ /* 0x000fe20000410000 */
[----:B------:R-:W-:Y:S01]  /*7f40*/  MUFU.TANH R161, R161 ;  /* 0x000000a100a17308 */ /* 0x000fe20000002400 */
[----:B--2---:R-:W-:Y:S02]  /*7f50*/  FFMA.FTZ R114, R97, R114, R147 ;  /* 0x0000007261727223 */ /* 0x004fe40000010093 */
[----:B------:R-:W-:Y:S01]  /*7f60*/  FMUL.FTZ R27, R27, c[0x0][0x2ec] ;  /* 0x0000bb001b1b7a20 */ /* 0x000fe20000410000 */
[----:B------:R-:W-:Y:S01]  /*7f70*/  HMMA.16816.F32.BF16 R32, R8, R34, RZ ;  /* 0x000000220820723c */ /* 0x000fe200000418ff */
[----:B------:R-:W-:Y:S02]  /*7f80*/  FMUL.FTZ R153, R16, c[0x0][0x2ec] ;  /* 0x0000bb0010997a20 */ /* 0x000fe40000410000 */
[----:B------:R-:W-:Y:S01]  /*7f90*/  FMUL.FTZ R138, R17, c[0x0][0x2ec] ;  /* 0x0000bb00118a7a20 */ /* 0x000fe20000410000 */
[----:B------:R-:W2:Y:S01]  /*7fa0*/  MUFU.TANH R163, R163 ;  /* 0x000000a300a37308 */ /* 0x000ea20000002400 */
[----:B------:R-:W-:-:S02]  /*7fb0*/  FMUL.FTZ R155, R18, c[0x0][0x2ec] ;  /* 0x0000bb00129b7a20 */ /* 0x000fc40000410000 */
[----:B------:R-:W-:Y:S02]  /*7fc0*/  FMUL.FTZ R47, R19, c[0x0][0x2ec] ;  /* 0x0000bb00132f7a20 */ /* 0x000fe40000410000 */
[----:B------:R-:W-:Y:S02]  /*7fd0*/  FMUL.FTZ R40, R40, c[0x0][0x2ec] ;  /* 0x0000bb0028287a20 */ /* 0x000fe40000410000 */
[----:B------:R-:W-:Y:S01]  /*7fe0*/  FMUL.FTZ R41, R41, c[0x0][0x2ec] ;  /* 0x0000bb0029297a20 */ /* 0x000fe20000410000 */
[----:B------:R-:W-:Y:S01]  /*7ff0*/  I2F R86, R83 ;  /* 0x0000005300567306 */ /* 0x000fe20000201400 */
[----:B------:R-:W-:Y:S02]  /*8000*/  FMUL.FTZ R42, R42, c[0x0][0x2ec] ;  /* 0x0000bb002a2a7a20 */ /* 0x000fe40000410000 */
[----:B------:R-:W-:Y:S01]  /*8010*/  FMUL.FTZ R152, R43, c[0x0][0x2ec] ;  /* 0x0000bb002b987a20 */ /* 0x000fe20000410000 */
[----:B-1----:R-:W-:Y:S01]  /*8020*/  HMMA.16816.F32.BF16 R16, R4, R36, R12 ;  /* 0x000000240410723c */ /* 0x002fe2000004180c */
[----:B------:R-:W1:Y:S01]  /*8030*/  LDSM.16.M88.4 R12, [R94+0x2400] ;  /* 0x002400005e0c783b */ /* 0x000e620000000200 */
[----:B----4-:R-:W-:-:S02]  /*8040*/  FFMA.FTZ R46, R97, R116, R136 ;  /* 0x00000074612e7223 */ /* 0x010fc40000010088 */
[----:B------:R-:W-:Y:S01]  /*8050*/  MUFU.TANH R157, R40 ;  /* 0x00000028009d7308 */ /* 0x000fe20000002400 */
[----:B--2---:R-:W-:Y:S02]  /*8060*/  FFMA.FTZ R90, R97, R90, R163 ;  /* 0x0000005a615a7223 */ /* 0x004fe400000100a3 */
[----:B------:R-:W-:Y:S01]  /*8070*/  FSEL R46, R46, -INF , !P5 ;  /* 0xff8000002e2e7808 */ /* 0x000fe20006800000 */
[----:B------:R-:W-:Y:S01]  /*8080*/  HMMA.16816.F32.BF16 R32, R4, R38, R32 ;  /* 0x000000260420723c */ /* 0x000fe20000041820 */
[----:B------:R-:W-:Y:S01]  /*8090*/  LDSM.16.M88.4 R36, [R93+0x1800] ;  /* 0x001800005d24783b */ /* 0x000fe20000000200 */
[----:B------:R-:W-:Y:S01]  /*80a0*/  ISETP.GE.AND P5, PT, R87, R0, PT ;  /* 0x000000005700720c */ /* 0x000fe20003fa6270 */
[----:B------:R-:W-:Y:S01]  /*80b0*/  FFMA.FTZ R161, R97, R92, R161 ;  /* 0x0000005c61a17223 */ /* 0x000fe200000100a1 */
[----:B------:R-:W-:Y:S01]  /*80c0*/  MUFU.TANH R148, R41 ;  /* 0x0000002900947308 */ /* 0x000fe20000002400 */
[----:B------:R-:W-:Y:S01]  /*80d0*/  FMUL.FTZ R25, R25, c[0x0][0x2ec] ;  /* 0x0000bb0019197a20 */ /* 0x000fe20000410000 */
[----:B------:R-:W-:-:S02]  /*80e0*/  FSEL R102, R98, -INF , !P5 ;  /* 0xff80000062667808 */ /* 0x000fc40006800000 */
[----:B------:R-:W-:-:S04]  /*80f0*/  ISETP.GE.AND P5, PT, R81, R0, PT ;  /* 0x000000005100720c */ /* 0x000fc80003fa6270 */
[----:B------:R1:W-:Y:S04]  /*8100*/  MUFU.TANH R162, R42 ;  /* 0x0000002a00a27308 */ /* 0x0003e80000002400 */
        /* <DEDUP_REMOVED lines=8> */
[----:B------:R-:W-:Y:S01]  /*8190*/  MUFU.TANH R168, R17 ;  /* 0x0000001100a87308 */ /* 0x000fe20000002400 */
[----:B------:R-:W-:Y:S01]  /*81a0*/  FMUL.FTZ R35, R35, c[0x0][0x2ec] ;  /* 0x0000bb0023237a20 */ /* 0x000fe20000410000 */
[----:B-1----:R-:W-:Y:S06]  /*81b0*/  HMMA.16816.F32.BF16 R40, R8, R12, RZ ;  /* 0x0000000c0828723c */ /* 0x002fec00000418ff */
[----:B------:R-:W-:Y:S08]  /*81c0*/  MUFU.TANH R170, R18 ;  /* 0x0000001200aa7308 */ /* 0x000ff00000002400 */
[----:B------:R1:W-:Y:S08]  /*81d0*/  MUFU.TANH R164, R19 ;  /* 0x0000001300a47308 */ /* 0x0003f00000002400 */
[----:B------:R-:W2:Y:S02]  /*81e0*/  MUFU.TANH R149, R149 ;  /* 0x0000009500957308 */ /* 0x000ea40000002400 */
[----:B------:R-:W-:Y:S06]  /*81f0*/  HMMA.16816.F32.BF16 R40, R4, R28, R40 ;  /* 0x0000001c0428723c */ /* 0x000fec0000041828 */
[----:B------:R-:W3:Y:S02]  /*8200*/  MUFU.TANH R165, R165 ;  /* 0x000000a500a57308 */ /* 0x000ee40000002400 */
[----:B-1----:R-:W-:Y:S01]  /*8210*/  HMMA.16816.F32.BF16 R16, R8, R14, RZ ;  /* 0x0000000e0810723c */ /* 0x002fe200000418ff */
[----:B------:R-:W1:Y:S05]  /*8220*/  LDSM.16.M88.4 R12, [R94+0x2800] ;  /* 0x002800005e0c783b */ /* 0x000e6a0000000200 */
[----:B------:R4:W5:Y:S01]  /*8230*/  MUFU.TANH R159, R24 ;  /* 0x00000018009f7308 */ /* 0x0009620000002400 */
[----:B--2---:R-:W-:-:S07]  /*8240*/  FFMA.FTZ R149, R97, R112, R149 ;  /* 0x0000007061957223 */ /* 0x004fce0000010095 */
[----:B------:R-:W2:Y:S01]  /*8250*/  MUFU.TANH R166, R26 ;  /* 0x0000001a00a67308 */ /* 0x000ea20000002400 */
[----:B---3--:R-:W-:Y:S02]  /*8260*/  FFMA.FTZ R163, R97, R88, R165 ;  /* 0x0000005861a37223 */ /* 0x008fe400000100a5 */
[----:B------:R-:W-:Y:S01]  /*8270*/  FMUL.FTZ R28, R41, c[0x0][0x2ec] ;  /* 0x0000bb00291c7a20 */ /* 0x000fe20000410000 */
[----:B------:R-:W-:Y:S01]  /*8280*/  IADD3 R41, R23, 0x69, RZ ;  /* 0x0000006917297810 */ /* 0x000fe20007ffe0ff */
[----:B------:R-:W-:Y:S01]  /*8290*/  FMUL.FTZ R40, R40, c[0x0][0x2ec] ;  /* 0x0000bb0028287a20 */ /* 0x000fe20000410000 */
[----:B------:R-:W-:Y:S02]  /*82a0*/  FSEL R163, R163, -INF , !P0 ;  /* 0xff800000a3a37808 */ /* 0x000fe40004000000 */
[----:B------:R3:W-:Y:S01]  /*82b0*/  MUFU.TANH R99, R28 ;  /* 0x0000001c00637308 */ /* 0x0007e20000002400 */
[C---:B----4-:R-:W-:Y:S01]  /*82c0*/  FFMA.FTZ R24, R97.reuse, R118, R137 ;  /* 0x0000007661187223 */ /* 0x050fe20000010089 */
[----:B------:R-:W-:Y:S01]  /*82d0*/  FSEL R137, R114, -INF , !P4 ;  /* 0xff80000072897808 */ /* 0x000fe20006000000 */
[----:B-----5:R-:W-:Y:S01]  /*82e0*/  FFMA.FTZ R82, R97, R82, R159 ;  /* 0x0000005261527223 */ /* 0x020fe2000001009f */
[----:B------:R-:W-:Y:S01]  /*82f0*/  HMMA.16816.F32.BF16 R16, R4, R30, R16 ;  /* 0x0000001e0410723c */ /* 0x000fe20000041810 */
[----:B------:R-:W-:Y:S01]  /*8300*/  ISETP.GE.AND P4, PT, R91, R2, PT ;  /* 0x000000025b00720c */ /* 0x000fe20003f86270 */
[----:B------:R-:W-:Y:S01]  /*8310*/  FMUL.FTZ R43, R43, c[0x0][0x2ec] ;  /* 0x0000bb002b2b7a20 */ /* 0x000fe20000410000 */
[----:B------:R-:W-:Y:S01]  /*8320*/  FSEL R24, R24, -INF , !P6 ;  /* 0xff80000018187808 */ /* 0x000fe20007000000 */
[----:B------:R-:W4:Y:S01]  /*8330*/  I2F R78, R79 ;  /* 0x0000004f004e7306 */ /* 0x000f220000201400 */
[----:B------:R-:W-:Y:S01]  /*8340*/  ISETP.GE.AND P6, PT, R91, R0, PT ;  /* 0x000000005b00720c */ /* 0x000fe20003fc6270 */
[----:B--2---:R-:W-:Y:S01]  /*8350*/  FFMA.FTZ R86, R97, R86, R166 ;  /* 0x0000005661567223 */ /* 0x004fe200000100a6 */
[----:B------:R-:W-:-:S02]  /*8360*/  FSEL R131, R131, -INF , !P4 ;  /* 0xff80000083837808 */ /* 0x000fc40006000000 */
[----:B------:R-:W-:Y:S02]  /*8370*/  FSEL R100, R108, -INF , !P6 ;  /* 0xff8000006c647808 */ /* 0x000fe40007000000 */
[C---:B------:R-:W-:Y:S01]  /*8380*/  ISETP.GE.AND P6, PT, R83.reuse, R0, PT ;  /* 0x000000005300720c */ /* 0x040fe20003fc6270 */
[----:B---3--:R-:W-:Y:S01]  /*8390*/  FMUL.FTZ R28, R42, c[0x0][0x2ec] ;  /* 0x0000bb002a1c7a20 */ /* 0x008fe20000410000 */
[----:B------:R-:W2:Y:S01]  /*83a0*/  I2F R76, R77 ;  /* 0x0000004d004c7306 */ /* 0x000ea20000201400 */
[-C--:B------:R-:W-:Y:S02]  /*83b0*/  ISETP.GE.AND P4, PT, R83, R2.reuse, PT ;  /* 0x000000025300720c */ /* 0x080fe40003f86270 */
[----:B------:R-:W-:Y:S02]  /*83c0*/  FSEL R82, R82, -INF , !P6 ;  /* 0xff80000052527808 */ /* 0x000fe40007000000 */
[----:B------:R-:W-:Y:S01]  /*83d0*/  ISETP.GE.AND P0, PT, R79, R2, PT ;  /* 0x000000024f00720c */ /* 0x000fe20003f06270 */
[----:B----4-:R-:W-:-:S02]  /*83e0*/  FFMA.FTZ R108, R97, R78, R134 ;  /* 0x0000004e616c7223 */ /* 0x010fc40000010086 */
[----:B------:R3:W-:Y:S01]  /*83f0*/  MUFU.TANH R44, R28 ;  /* 0x0000001c002c7308 */ /* 0x0007e20000002400 */
[----:B------:R-:W-:Y:S02]  /*8400*/  ISETP.GE.AND P6, PT, R77, R0, PT ;  /* 0x000000004d00720c */ /* 0x000fe40003fc6270 */
[----:B------:R-:W-:Y:S01]  /*8410*/  FMUL.FTZ R16, R16, c[0x0][0x2ec] ;  /* 0x0000bb0010107a20 */ /* 0x000fe20000410000 */
[----:B------:R-:W-:Y:S01]  /*8420*/  IADD3 R91, R23, 0x70, RZ ;  /* 0x00000070175b7810 */ /* 0x000fe20007ffe0ff */
[----:B------:R-:W-:-:S03]  /*8430*/  FMUL.FTZ R17, R17, c[0x0][0x2ec] ;  /* 0x0000bb0011117a20 */ /* 0x000fc60000410000 */
[----:B------:R-:W4:Y:S01]  /*8440*/  MUFU.TANH R133, R133 ;  /* 0x0000008500857308 */ /* 0x000f220000002400 */
[----:B--2---:R-:W-:-:S05]  /*8450*/  FFMA.FTZ R116, R97, R76, R120 ;  /* 0x0000004c61747223 */ /* 0x004fca0000010078 */
[----:B------:R-:W-:Y:S02]  /*8460*/  FSEL R116, R116, -INF , !P6 ;  /* 0xff80000074747808 */ /* 0x000fe40007000000 */
[----:B------:R-:W2:Y:S01]  /*8470*/  MUFU.TANH R130, R130 ;  /* 0x0000008200827308 */ /* 0x000ea20000002400 */
[----:B---3--:R-:W3:Y:S01]  /*8480*/  LDSM.16.M88.4 R28, [R94+0x2c00] ;  /* 0x002c00005e1c783b */ /* 0x008ee20000000200 */
[----:B------:R-:W-:-:S06]  /*8490*/  ISETP.GE.AND P6, PT, R71, R0, PT ;  /* 0x000000004700720c */ /* 0x000fcc0003fc6270 */
[----:B------:R5:W-:Y:S01]  /*84a0*/  MUFU.TANH R101, R40 ;  /* 0x0000002800657308 */ /* 0x000be20000002400 */
[----:B----4-:R-:W-:-:S05]  /*84b0*/  FFMA.FTZ R133, R97, R78, R133 ;  /* 0x0000004e61857223 */ /* 0x010fca0000010085 */
[----:B------:R-:W-:Y:S02]  /*84c0*/  FSEL R175, R133, -INF , !P0 ;  /* 0xff80000085af7808 */ /* 0x000fe40004000000 */
[----:B------:R-:W-:Y:S01]  /*84d0*/  MUFU.TANH R167, R32 ;  /* 0x0000002000a77308 */ /* 0x000fe20000002400 */
[----:B--2---:R-:W-:Y:S01]  /*84e0*/  FFMA.FTZ R130, R97, R76, R130 ;  /* 0x0000004c61827223 */ /* 0x004fe20000010082 */
[----:B------:R-:W-:Y:S01]  /*84f0*/  ISETP.GE.AND P0, PT, R73, R2, PT ;  /* 0x000000024900720c */ /* 0x000fe20003f06270 */
[----:B-----5:R-:W-:-:S05]  /*8500*/  FFMA.FTZ R40, R97, R110, R139 ;  /* 0x0000006e61287223 */ /* 0x020fca000001008b */
[----:B------:R-:W-:Y:S01]  /*8510*/  MUFU.TANH R158, R33 ;  /* 0x00000021009e7308 */ /* 0x000fe20000002400 */
[----:B------:R-:W-:Y:S02]  /*8520*/  FSEL R139, R149, -INF , !P3 ;  /* 0xff800000958b7808 */ /* 0x000fe40005800000 */
[----:B------:R-:W-:Y:S02]  /*8530*/  ISETP.GE.AND P3, PT, R87, R2, PT ;  /* 0x000000025700720c */ /* 0x000fe40003f66270 */
[----:B------:R-:W-:Y:S02]  /*8540*/  FSEL R40, R40, -INF , !P2 ;  /* 0xff80000028287808 */ /* 0x000fe40005000000 */
[----:B------:R-:W-:Y:S01]  /*8550*/  ISETP.GE.AND P2, PT, R89, R0, PT ;  /* 0x000000005900720c */ /* 0x000fe20003f46270 */
[----:B------:R-:W-:Y:S01]  /*8560*/  MUFU.TANH R172, R34 ;  /* 0x0000002200ac7308 */ /* 0x000fe20000002400 */
[----:B------:R-:W-:Y:S02]  /*8570*/  FSEL R165, R90, -INF , !P3 ;  /* 0xff8000005aa57808 */ /* 0x000fe40005800000 */
[----:B------:R-:W-:-:S02]  /*8580*/  FSEL R98, R161, -INF , !P2 ;  /* 0xff800000a1627808 */ /* 0x000fc40005000000 */
[----:B------:R-:W-:Y:S02]  /*8590*/  FSEL R161, R86, -INF , !P4 ;  /* 0xff80000056a17808 */ /* 0x000fe40006000000 */
[----:B------:R-:W-:Y:S01]  /*85a0*/  ISETP.GE.AND P2, PT, R79, R0, PT ;  /* 0x000000004f00720c */ /* 0x000fe20003f46270 */
[----:B------:R1:W-:Y:S01]  /*85b0*/  MUFU.TANH R171, R35 ;  /* 0x0000002300ab7308 */ /* 0x0003e20000002400 */
[-C--:B------:R-:W-:Y:S02]  /*85c0*/  ISETP.GE.AND P4, PT, R77, R2.reuse, PT ;  /* 0x000000024d00720c */ /* 0x080fe40003f86270 */
[----:B------:R-:W-:Y:S02]  /*85d0*/  FSEL R108, R108, -INF , !P2 ;  /* 0xff8000006c6c7808 */ /* 0x000fe40005000000 */
[----:B------:R-:W-:Y:S02]  /*85e0*/  FSEL R173, R130, -INF , !P4 ;  /* 0xff80000082ad7808 */ /* 0x000fe40006000000 */
[----:B------:R-:W-:Y:S01]  /*85f0*/  ISETP.GE.AND P3, PT, R81, R2, PT ;  /* 0x000000025100720c */ /* 0x000fe20003f66270 */
[----:B------:R-:W2:Y:S01]  /*8600*/  I2F R80, R81 ;  /* 0x0000005100507306 */ /* 0x000ea20000201400 */
[----:B------:R-:W-:-:S02]  /*8610*/  ISETP.GE.AND P2, PT, R73, R0, PT ;  /* 0x000000004900720c */ /* 0x000fc40003f46270 */
[----:B------:R-:W-:Y:S02]  /*8620*/  ISETP.GE.AND P4, PT, R71, R2, PT ;  /* 0x000000024700720c */ /* 0x000fe40003f86270 */
[C---:B------:R-:W-:Y:S02]  /*8630*/  IADD3 R87, R23.reuse, 0x71, RZ ;  /* 0x0000007117577810 */ /* 0x040fe40007ffe0ff */
[----:B------:R-:W-:Y:S01]  /*8640*/  IADD3 R89, R23, 0x78, RZ ;  /* 0x0000007817597810 */ /* 0x000fe20007ffe0ff */
[C---:B-1----:R-:W-:Y:S01]  /*8650*/  HMMA.16816.F32.BF16 R32, R8.reuse, R12, RZ ;  /* 0x0000000c0820723c */ /* 0x042fe200000418ff */
[----:B------:R1:W-:Y:S07]  /*8660*/  I2F R72, R73 ;  /* 0x0000004900487306 */ /* 0x0003ee0000201400 */
[----:B------:R-:W-:Y:S01]  /*8670*/  HMMA.16816.F32.BF16 R12, R8, R14, RZ ;  /* 0x0000000e080c723c */ /* 0x000fe200000418ff */
[----:B------:R4:W5:Y:S01]  /*8680*/  I2F R70, R71 ;  /* 0x0000004700467306 */ /* 0x0009620000201400 */
[----:B--2---:R-:W-:-:S07]  /*8690*/  FFMA.FTZ R128, R97, R80, R128 ;  /* 0x0000005061807223 */ /* 0x004fce0000010080 */
[----:B------:R-:W-:Y:S01]  /*86a0*/  MUFU.TANH R79, R16 ;  /* 0x00000010004f7308 */ /* 0x000fe20000002400 */
[----:B-1----:R-:W-:-:S06]  /*86b0*/  FMUL.FTZ R73, R18, c[0x0][0x2ec] ;  /* 0x0000bb0012497a20 */ /* 0x002fcc0000410000 */
[C---:B------:R-:W-:Y:S01]  /*86c0*/  HMMA.16816.F32.BF16 R32, R4.reuse, R36, R32 ;  /* 0x000000240420723c */ /* 0x040fe20000041820 */
[----:B------:R1:W-:Y:S01]  /*86d0*/  MUFU.TANH R81, R17 ;  /* 0x0000001100517308 */ /* 0x0003e20000002400 */
[----:B----4-:R-:W-:Y:S02]  /*86e0*/  FMUL.FTZ R71, R19, c[0x0][0x2ec] ;  /* 0x0000bb0013477a20 */ /* 0x010fe40000410000 */
[CC--:B-----5:R-:W-:Y:S02]  /*86f0*/  FFMA.FTZ R157, R97.reuse, R70.reuse, R157 ;  /* 0x00000046619d7223 */ /* 0x0e0fe4000001009d */
[----:B------:R-:W-:Y:S02]  /*8700*/  FFMA.FTZ R162, R97, R70, R162 ;  /* 0x0000004661a27223 */ /* 0x000fe400000100a2 */
[----:B------:R-:W-:Y:S01]  /*8710*/  HMMA.16816.F32.BF16 R12, R4, R38, R12 ;  /* 0x00000026040c723c */ /* 0x000fe2000004180c */
[----:B------:R-:W2:Y:S07]  /*8720*/  MUFU.TANH R132, R132 ;  /* 0x0000008400847308 */ /* 0x000eae0000002400 */
[----:B---3--:R-:W-:Y:S01]  /*8730*/  HMMA.16816.F32.BF16 R36, R8, R28, RZ ;  /* 0x0000001c0824723c */ /* 0x008fe200000418ff */
[----:B-1----:R-:W1:Y:S01]  /*8740*/  LDSM.16.M88.4 R16, [R93+0x1c00] ;  /* 0x001c00005d10783b */ /* 0x002e620000000200 */
[----:B------:R-:W-:Y:S01]  /*8750*/  I2F R74, R75 ;  /* 0x0000004b004a7306 */ /* 0x000fe20000201400 */
[----:B------:R-:W-:-:S04]  /*8760*/  DEPBAR.LE SB0, 0x0 ;  /* 0x000080000000791a */ /* 0x000fc80000000000 */
[----:B------:R-:W-:Y:S01]  /*8770*/  FSEL R28, R157, -INF , !P6 ;  /* 0xff8000009d1c7808 */ /* 0x000fe20007000000 */
[----:B------:R-:W-:Y:S01]  /*8780*/  HMMA.16816.F32.BF16 R8, R8, R30, RZ ;  /* 0x0000001e0808723c */ /* 0x000fe200000418ff */
[----:B--2---:R-:W-:Y:S01]  /*8790*/  FFMA.FTZ R132, R97, R80, R132 ;  /* 0x0000005061847223 */ /* 0x004fe20000010084 */
[----:B------:R-:W2:Y:S01]  /*87a0*/  MUFU.TANH R153, R153 ;  /* 0x0000009900997308 */ /* 0x000ea20000002400 */
[----:B------:R-:W-:Y:S01]  /*87b0*/  FSEL R80, R128, -INF , !P5 ;  /* 0xff80000080507808 */ /* 0x000fe20006800000 */
[----:B------:R-:W-:Y:S01]  /*87c0*/  FMUL.FTZ R35, R35, c[0x0][0x2ec] ;  /* 0x0000bb0023237a20 */ /* 0x000fe20000410000 */
[C---:B------:R-:W-:Y:S02]  /*87d0*/  ISETP.GE.AND P5, PT, R75.reuse, R0, PT ;  /* 0x000000004b00720c */ /* 0x040fe40003fa6270 */
[----:B------:R-:W-:Y:S01]  /*87e0*/  FSEL R149, R132, -INF , !P3 ;  /* 0xff80000084957808 */ /* 0x000fe20005800000 */
[----:B------:R-:W-:Y:S01]  /*87f0*/  FMUL.FTZ R30, R14, c[0x0][0x2ec] ;  /* 0x0000bb000e1e7a20 */ /* 0x000fe20000410000 */
[----:B------:R-:W-:Y:S01]  /*8800*/  ISETP.GE.AND P3, PT, R75, R2, PT ;  /* 0x000000024b00720c */ /* 0x000fe20003f66270 */
[----:B------:R-:W3:Y:S01]  /*8810*/  MUFU.TANH R155, R155 ;  /* 0x0000009b009b7308 */ /* 0x000ee20000002400 */
[----:B------:R-:W-:Y:S01]  /*8820*/  FMUL.FTZ R13, R13, c[0x0][0x2ec] ;  /* 0x0000bb000d0d7a20 */ /* 0x000fe20000410000 */
[----:B------:R-:W-:Y:S01]  /*8830*/  FSEL R157, R162, -INF , !P4 ;  /* 0xff800000a29d7808 */ /* 0x000fe20006000000 */
[----:B------:R-:W-:Y:S01]  /*8840*/  FMUL.FTZ R15, R15, c[0x0][0x2ec] ;  /* 0x0000bb000f0f7a20 */ /* 0x000fe20000410000 */
[----:B------:R-:W-:-:S02]  /*8850*/  ISETP.GE.AND P6, PT, R61, R0, PT ;  /* 0x000000003d00720c */ /* 0x000fc40003fc6270 */
[----:B------:R-:W-:Y:S02]  /*8860*/  ISETP.GE.AND P4, PT, R61, R2, PT ;  /* 0x000000023d00720c */ /* 0x000fe40003f86270 */
[----:B------:R-:W-:Y:S01]  /*8870*/  MUFU.TANH R138, R138 ;  /* 0x0000008a008a7308 */ /* 0x000fe20000002400 */
[----:B--2---:R-:W-:-:S07]  /*8880*/  FFMA.FTZ R153, R97, R74, R153 ;  /* 0x0000004a61997223 */ /* 0x004fce0000010099 */
[----:B------:R-:W2:Y:S01]  /*8890*/  MUFU.TANH R47, R47 ;  /* 0x0000002f002f7308 */ /* 0x000ea20000002400 */
[----:B---3--:R-:W-:Y:S01]  /*88a0*/  FFMA.FTZ R77, R97, R74, R155 ;  /* 0x0000004a614d7223 */ /* 0x008fe2000001009b */
[----:B------:R-:W-:Y:S02]  /*88b0*/  FSEL R74, R153, -INF , !P5 ;  /* 0xff800000994a7808 */ /* 0x000fe40006800000 */
[----:B------:R-:W-:Y:S02]  /*88c0*/  ISETP.GE.AND P5, PT, R69, R0, PT ;  /* 0x000000004500720c */ /* 0x000fe40003fa6270 */
[----:B------:R-:W-:Y:S01]  /*88d0*/  FSEL R77, R77, -INF , !P3 ;  /* 0xff8000004d4d7808 */ /* 0x000fe20005800000 */
[----:B-1----:R-:W-:Y:S01]  /*88e0*/  HMMA.16816.F32.BF16 R36, R4, R16, R36 ;  /* 0x000000100424723c */ /* 0x002fe20000041824 */
[----:B------:R1:W-:Y:S01]  /*88f0*/  I2F R68, R69 ;  /* 0x0000004500447306 */ /* 0x0003e20000201400 */
[----:B------:R-:W-:-:S06]  /*8900*/  ISETP.GE.AND P3, PT, R69, R2, PT ;  /* 0x000000024500720c */ /* 0x000fcc0003f66270 */
[----:B------:R-:W-:Y:S01]  /*8910*/  HMMA.16816.F32.BF16 R8, R4, R18, R8 ;  /* 0x000000120408723c */ /* 0x000fe20000041808 */
[----:B--2---:R-:W-:Y:S01]  /*8920*/  FFMA.FTZ R159, R97, R72, R47 ;  /* 0x00000048619f7223 */ /* 0x004fe2000001002f */
[----:B------:R-:W2:Y:S04]  /*8930*/  I2F R66, R67 ;  /* 0x0000004300427306 */ /* 0x000ea80000201400 */
[----:B------:R-:W-:Y:S02]  /*8940*/  FSEL R159, R159, -INF , !P0 ;  /* 0xff8000009f9f7808 */ /* 0x000fe40004000000 */
[----:B------:R-:W-:Y:S01]  /*8950*/  ISETP.GE.AND P0, PT, R67, R2, PT ;  /* 0x000000024300720c */ /* 0x000fe20003f06270 */
[----:B-1----:R-:W-:Y:S01]  /*8960*/  FMUL.FTZ R69, R32, c[0x0][0x2ec] ;  /* 0x0000bb0020457a20 */ /* 0x002fe20000410000 */
[----:B------:R-:W-:Y:S01]  /*8970*/  I2F R26, R45 ;  /* 0x0000002d001a7306 */ /* 0x000fe20000201400 */
[----:B------:R-:W-:-:S02]  /*8980*/  FFMA.FTZ R32, R97, R72, R138 ;  /* 0x0000004861207223 */ /* 0x000fc4000001008a */
[----:B------:R-:W-:Y:S02]  /*8990*/  FMUL.FTZ R72, R33, c[0x0][0x2ec] ;  /* 0x0000bb0021487a20 */ /* 0x000fe40000410000 */
[----:B------:R-:W-:Y:S01]  /*89a0*/  FMUL.FTZ R33, R34, c[0x0][0x2ec] ;  /* 0x0000bb0022217a20 */ /* 0x000fe20000410000 */
[----:B------:R-:W-:Y:S01]  /*89b0*/  FSEL R32, R32, -INF , !P2 ;  /* 0xff80000020207808 */ /* 0x000fe20005000000 */
[----:B------:R-:W-:Y:S01]  /*89c0*/  FMUL.FTZ R36, R36, c[0x0][0x2ec] ;  /* 0x0000bb0024247a20 */ /* 0x000fe20000410000 */
[----:B------:R-:W1:Y:S01]  /*89d0*/  MUFU.TANH R47, R69 ;  /* 0x00000045002f7308 */ /* 0x000e620000002400 */
[----:B--2---:R-:W-:Y:S01]  /*89e0*/  FFMA.FTZ R169, R97, R66, R169 ;  /* 0x0000004261a97223 */ /* 0x004fe200000100a9 */
[----:B------:R-:W-:Y:S01]  /*89f0*/  ISETP.GE.AND P2, PT, R67, R0, PT ;  /* 0x000000004300720c */ /* 0x000fe20003f46270 */
[----:B------:R-:W-:Y:S02]  /*8a00*/  FMUL.FTZ R5, R37, c[0x0][0x2ec] ;  /* 0x0000bb0025057a20 */ /* 0x000fe40000410000 */
[----:B------:R-:W-:-:S02]  /*8a10*/  FFMA.FTZ R34, R97, R68, R148 ;  /* 0x0000004461227223 */ /* 0x000fc40000010094 */
[----:B------:R-:W-:Y:S01]  /*8a20*/  FMUL.FTZ R10, R10, c[0x0][0x2ec] ;  /* 0x0000bb000a0a7a20 */ /* 0x000fe20000410000 */
[----:B------:R-:W2:Y:S01]  /*8a30*/  MUFU.TANH R33, R33 ;  /* 0x0000002100217308 */ /* 0x000ea20000002400 */
[----:B------:R-:W-:Y:S01]  /*8a40*/  FFMA.FTZ R155, R97, R66, R170 ;  /* 0x00000042619b7223 */ /* 0x000fe200000100aa */
[----:B------:R-:W-:Y:S01]  /*8a50*/  FSEL R66, R169, -INF , !P2 ;  /* 0xff800000a9427808 */ /* 0x000fe20005000000 */
[----:B------:R-:W-:Y:S01]  /*8a60*/  FMUL.FTZ R7, R38, c[0x0][0x2ec] ;  /* 0x0000bb0026077a20 */ /* 0x000fe20000410000 */
[----:B------:R-:W-:Y:S01]  /*8a70*/  ISETP.GE.AND P2, PT, R65, R0, PT ;  /* 0x000000004100720c */ /* 0x000fe20003f46270 */
[----:B------:R-:W-:Y:S01]  /*8a80*/  FMUL.FTZ R19, R39, c[0x0][0x2ec] ;  /* 0x0000bb0027137a20 */ /* 0x000fe20000410000 */
[----:B------:R-:W-:Y:S01]  /*8a90*/  FSEL R34, R34, -INF , !P5 ;  /* 0xff80000022227808 */ /* 0x000fe20006800000 */
[----:B------:R-:W-:Y:S01]  /*8aa0*/  FMUL.FTZ R11, R11, c[0x0][0x2ec] ;  /* 0x0000bb000b0b7a20 */ /* 0x000fe20000410000 */
[----:B------:R-:W3:Y:S01]  /*8ab0*/  MUFU.TANH R152, R152 ;  /* 0x0000009800987308 */ /* 0x000ee20000002400 */
[----:B-1----:R-:W-:Y:S01]  /*8ac0*/  FFMA.FTZ R47, R97, R26, R47 ;  /* 0x0000001a612f7223 */ /* 0x002fe2000001002f */
[----:B------:R-:W-:-:S02]  /*8ad0*/  ISETP.GE.AND P5, PT, R59, R0, PT ;  /* 0x000000003b00720c */ /* 0x000fc40003fa6270 */
[----:B------:R-:W-:Y:S02]  /*8ae0*/  FSEL R155, R155, -INF , !P0 ;  /* 0xff8000009b9b7808 */ /* 0x000fe40004000000 */
[----:B------:R-:W-:Y:S02]  /*8af0*/  ISETP.GE.AND P0, PT, R65, R2, PT ;  /* 0x000000024100720c */ /* 0x000fe40003f06270 */
[----:B------:R-:W1:Y:S01]  /*8b00*/  I2F R60, R65 ;  /* 0x00000041003c7306 */ /* 0x000e620000201400 */
[----:B--2---:R-:W-:Y:S02]  /*8b10*/  FFMA.FTZ R33, R97, R26, R33 ;  /* 0x0000001a61217223 */ /* 0x004fe40000010021 */
[----:B------:R-:W-:Y:S02]  /*8b20*/  FMUL.FTZ R26, R8, c[0x0][0x2ec] ;  /* 0x0000bb00081a7a20 */ /* 0x000fe40000410000 */
[----:B------:R-:W-:-:S03]  /*8b30*/  FMUL.FTZ R8, R9, c[0x0][0x2ec] ;  /* 0x0000bb0009087a20 */ /* 0x000fc60000410000 */
[----:B------:R-:W2:Y:S01]  /*8b40*/  I2F R50, R51 ;  /* 0x0000003300327306 */ /* 0x000ea20000201400 */
[----:B---3--:R-:W-:-:S05]  /*8b50*/  FFMA.FTZ R83, R97, R68, R152 ;  /* 0x0000004461537223 */ /* 0x008fca0000010098 */
[----:B------:R-:W-:Y:S02]  /*8b60*/  FSEL R83, R83, -INF , !P3 ;  /* 0xff80000053537808 */ /* 0x000fe40005800000 */
[----:B------:R-:W3:Y:S01]  /*8b70*/  I2F R62, R61 ;  /* 0x0000003d003e7306 */ /* 0x000ee20000201400 */
[----:B-1----:R-:W-:Y:S01]  /*8b80*/  FFMA.FTZ R14, R97, R60, R158 ;  /* 0x0000003c610e7223 */ /* 0x002fe2000001009e */
[----:B------:R-:W-:Y:S01]  /*8b90*/  ISETP.GE.AND P3, PT, R59, R2, PT ;  /* 0x000000023b00720c */ /* 0x000fe20003f66270 */
[----:B------:R-:W-:-:S03]  /*8ba0*/  FFMA.FTZ R143, R97, R60, R171 ;  /* 0x0000003c618f7223 */ /* 0x000fc600000100ab */
[----:B------:R-:W-:Y:S02]  /*8bb0*/  FSEL R14, R14, -INF , !P2 ;  /* 0xff8000000e0e7808 */ /* 0x000fe40005000000 */
[----:B------:R-:W-:Y:S01]  /*8bc0*/  I2F R154, R135 ;  /* 0x00000087009a7306 */ /* 0x000fe20000201400 */
[----:B--2---:R-:W-:Y:S01]  /*8bd0*/  FFMA.FTZ R6, R97, R50, R79 ;  /* 0x0000003261067223 */ /* 0x004fe2000001004f */
[----:B------:R-:W-:Y:S02]  /*8be0*/  ISETP.GE.AND P2, PT, R51, R0, PT ;  /* 0x000000003300720c */ /* 0x000fe40003f46270 */
[----:B------:R-:W-:Y:S02]  /*8bf0*/  FSEL R143, R143, -INF , !P0 ;  /* 0xff8000008f8f7808 */ /* 0x000fe40004000000 */
[----:B------:R-:W-:Y:S02]  /*8c00*/  FSEL R6, R6, -INF , !P2 ;  /* 0xff80000006067808 */ /* 0x000fe40005000000 */
[----:B------:R-:W1:Y:S01]  /*8c10*/  MUFU.TANH R29, R72 ;  /* 0x00000048001d7308 */ /* 0x000e620000002400 */
[----:B---3--:R-:W-:Y:S01]  /*8c20*/  FFMA.FTZ R147, R97, R62, R164 ;  /* 0x0000003e61937223 */ /* 0x008fe200000100a4 */
[----:B------:R-:W-:-:S02]  /*8c30*/  ISETP.GE.AND P2, PT, R135, R0, PT ;  /* 0x000000008700720c */ /* 0x000fc40003f46270 */
[-C--:B------:R-:W-:Y:S02]  /*8c40*/  ISETP.GE.AND P0, PT, R51, R2.reuse, PT ;  /* 0x000000023300720c */ /* 0x080fe40003f06270 */
[----:B------:R-:W-:Y:S02]  /*8c50*/  FSEL R147, R147, -INF , !P4 ;  /* 0xff80000093937808 */ /* 0x000fe40006000000 */
[----:B------:R2:W3:Y:S01]  /*8c60*/  I2F R48, R59 ;  /* 0x0000003b00307306 */ /* 0x0004e20000201400 */
[----:B------:R-:W-:-:S07]  /*8c70*/  ISETP.GE.AND P4, PT, R63, R2, PT ;  /* 0x000000023f00720c */ /* 0x000fce0003f86270 */
[----:B------:R-:W-:Y:S01]  /*8c80*/  I2F R114, R91 ;  /* 0x0000005b00727306 */ /* 0x000fe20000201400 */
[----:B-1----:R-:W-:-:S05]  /*8c90*/  FFMA.FTZ R16, R97, R154, R29 ;  /* 0x0000009a61107223 */ /* 0x002fca000001001d */
[----:B------:R-:W-:Y:S02]  /*8ca0*/  FSEL R16, R16, -INF , !P2 ;  /* 0xff80000010107808 */ /* 0x000fe40005000000 */
[----:B------:R-:W1:Y:S01]  /*8cb0*/  MUFU.TANH R36, R36 ;  /* 0x0000002400247308 */ /* 0x000e620000002400 */
[----:B--2---:R-:W-:Y:S01]  /*8cc0*/  FMUL.FTZ R59, R12, c[0x0][0x2ec] ;  /* 0x0000bb000c3b7a20 */ /* 0x004fe20000410000 */
[----:B------:R-:W-:Y:S01]  /*8cd0*/  ISETP.GE.AND P2, PT, R91, R0, PT ;  /* 0x000000005b00720c */ /* 0x000fe20003f46270 */
[C---:B------:R-:W-:Y:S02]  /*8ce0*/  FFMA.FTZ R12, R97.reuse, R62, R168 ;  /* 0x0000003e610c7223 */ /* 0x040fe400000100a8 */
[CC--:B---3--:R-:W-:Y:S02]  /*8cf0*/  FFMA.FTZ R62, R97.reuse, R48.reuse, R167 ;  /* 0x00000030613e7223 */ /* 0x0c8fe400000100a7 */
[----:B------:R-:W-:Y:S01]  /*8d00*/  FFMA.FTZ R153, R97, R48, R172 ;  /* 0x0000003061997223 */ /* 0x000fe200000100ac */
[----:B------:R-:W2:Y:S01]  /*8d10*/  I2F R64, R63 ;  /* 0x0000003f00407306 */ /* 0x000ea20000201400 */
[----:B------:R-:W-:-:S02]  /*8d20*/  FSEL R12, R12, -INF , !P6 ;  /* 0xff8000000c0c7808 */ /* 0x000fc40007000000 */
[----:B------:R-:W-:Y:S02]  /*8d30*/  FSEL R62, R62, -INF , !P5 ;  /* 0xff8000003e3e7808 */ /* 0x000fe40006800000 */
[----:B------:R-:W-:Y:S02]  /*8d40*/  FSEL R153, R153, -INF , !P3 ;  /* 0xff80000099997808 */ /* 0x000fe40005800000 */
[----:B------:R-:W-:Y:S01]  /*8d50*/  ISETP.GE.AND P6, PT, R63, R0, PT ;  /* 0x000000003f00720c */ /* 0x000fe20003fc6270 */
[----:B------:R-:W3:Y:S01]  /*8d60*/  I2F R58, R57 ;  /* 0x00000039003a7306 */ /* 0x000ee20000201400 */
[----:B-1----:R-:W-:Y:S01]  /*8d70*/  FFMA.FTZ R36, R97, R114, R36 ;  /* 0x0000007261247223 */ /* 0x002fe20000010024 */
[C---:B------:R-:W-:Y:S02]  /*8d80*/  ISETP.GE.AND P5, PT, R57.reuse, R0, PT ;  /* 0x000000003900720c */ /* 0x040fe40003fa6270 */
[----:B------:R-:W-:Y:S02]  /*8d90*/  ISETP.GE.AND P3, PT, R57, R2, PT ;  /* 0x000000023900720c */ /* 0x000fe40003f66270 */
[----:B------:R-:W-:-:S02]  /*8da0*/  FSEL R78, R36, -INF , !P2 ;  /* 0xff800000244e7808 */ /* 0x000fc40005000000 */
[----:B------:R1:W4:Y:S01]  /*8db0*/  MUFU.TANH R92, R43 ;  /* 0x0000002b005c7308 */ /* 0x0003220000002400 */
[----:B--2---:R-:W-:Y:S01]  /*8dc0*/  FFMA.FTZ R60, R97, R64, R101 ;  /* 0x00000040613c7223 */ /* 0x004fe20000010065 */
[----:B------:R-:W-:Y:S01]  /*8dd0*/  ISETP.GE.AND P2, PT, R177, R0, PT ;  /* 0x00000000b100720c */ /* 0x000fe20003f46270 */
[----:B------:R-:W-:-:S03]  /*8de0*/  FFMA.FTZ R44, R97, R64, R44 ;  /* 0x00000040612c7223 */ /* 0x000fc6000001002c */
[----:B------:R-:W-:Y:S02]  /*8df0*/  FSEL R60, R60, -INF , !P6 ;  /* 0xff8000003c3c7808 */ /* 0x000fe40007000000 */
[----:B------:R-:W-:Y:S01]  /*8e00*/  I2F R110, R87 ;  /* 0x00000057006e7306 */ /* 0x000fe20000201400 */
[----:B---3--:R-:W-:Y:S01]  /*8e10*/  FFMA.FTZ R99, R97, R58, R99 ;  /* 0x0000003a61637223 */ /* 0x008fe20000010063 */
[----:B------:R-:W-:Y:S02]  /*8e20*/  FSEL R141, R44, -INF , !P4 ;  /* 0xff8000002c8d7808 */ /* 0x000fe40006000000 */
[----:B------:R-:W-:Y:S02]  /*8e30*/  ISETP.GE.AND P6, PT, R55, R0, PT ;  /* 0x000000003700720c */ /* 0x000fe40003fc6270 */
[----:B------:R-:W-:Y:S02]  /*8e40*/  FSEL R4, R99, -INF , !P5 ;  /* 0xff80000063047808 */ /* 0x000fe40006800000 */
[----:B------:R-:W-:Y:S01]  /*8e50*/  I2F R42, R89 ;  /* 0x00000059002a7306 */ /* 0x000fe20000201400 */
[----:B-1----:R-:W-:Y:S01]  /*8e60*/  IADD3 R43, R23, 0x29, RZ ;  /* 0x00000029172b7810 */ /* 0x002fe20007ffe0ff */
[----:B----4-:R-:W-:Y:S01]  /*8e70*/  FFMA.FTZ R92, R97, R58, R92 ;  /* 0x0000003a615c7223 */ /* 0x010fe2000001005c */
[----:B------:R-:W-:-:S02]  /*8e80*/  ISETP.GE.AND P4, PT, R55, R2, PT ;  /* 0x000000023700720c */ /* 0x000fc40003f86270 */
[C---:B------:R-:W-:Y:S02]  /*8e90*/  ISETP.GE.AND P5, PT, R45.reuse, R0, PT ;  /* 0x000000002d00720c */ /* 0x040fe40003fa6270 */
[----:B------:R-:W-:Y:S01]  /*8ea0*/  FSEL R101, R92, -INF , !P3 ;  /* 0xff8000005c657808 */ /* 0x000fe20005800000 */
[----:B------:R-:W1:Y:S01]  /*8eb0*/  MUFU.TANH R5, R5 ;  /* 0x0000000500057308 */ /* 0x000e620000002400 */
[-C--:B------:R-:W-:Y:S02]  /*8ec0*/  ISETP.GE.AND P3, PT, R45, R2.reuse, PT ;  /* 0x000000022d00720c */ /* 0x080fe40003f66270 */
[----:B------:R-:W-:Y:S02]  /*8ed0*/  IADD3 R92, R93, 0x400, RZ ;  /* 0x000004005d5c7810 */ /* 0x000fe40007ffe0ff */
[----:B------:R-:W-:Y:S02]  /*8ee0*/  FSEL R75, R33, -INF , !P3 ;  /* 0xff800000214b7808 */ /* 0x000fe40005800000 */
[----:B------:R-:W-:Y:S01]  /*8ef0*/  ISETP.GE.AND P3, PT, R41, R2, PT ;  /* 0x000000022900720c */ /* 0x000fe20003f66270 */
[----:B------:R-:W2:Y:S08]  /*8f00*/  MUFU.TANH R26, R26 ;  /* 0x0000001a001a7308 */ /* 0x000eb00000002400 */
[----:B------:R-:W3:Y:S01]  /*8f10*/  MUFU.TANH R10, R10 ;  /* 0x0000000a000a7308 */ /* 0x000ee20000002400 */
[----:B-1----:R-:W-:-:S07]  /*8f20*/  FFMA.FTZ R70, R97, R110, R5 ;  /* 0x0000006e61467223 */ /* 0x002fce0000010005 */
[----:B------:R-:W-:Y:S01]  /*8f30*/  I2F R88, R177 ;  /* 0x000000b100587306 */ /* 0x000fe20000201400 */
[----:B--2---:R-:W-:-:S07]  /*8f40*/  FFMA.FTZ R26, R97, R42, R26 ;  /* 0x0000002a611a7223 */ /* 0x004fce000001001a */
[----:B------:R-:W1:Y:S01]  /*8f50*/  MUFU.TANH R73, R73 ;  /* 0x0000004900497308 */ /* 0x000e620000002400 */
[----:B---3--:R-:W-:-:S07]  /*8f60*/  FFMA.FTZ R10, R97, R42, R10 ;  /* 0x0000002a610a7223 */ /* 0x008fce000001000a */
[----:B------:R-:W2:Y:S08]  /*8f70*/  MUFU.TANH R8, R8 ;  /* 0x0000000800087308 */ /* 0x000eb00000002400 */
[----:B------:R-:W3:Y:S01]  /*8f80*/  I2F R56, R55 ;  /* 0x0000003700387306 */ /* 0x000ee20000201400 */
[----:B-1----:R-:W-:-:S05]  /*8f90*/  FFMA.FTZ R73, R97, R50, R73 ;  /* 0x0000003261497223 */ /* 0x002fca0000010049 */
[----:B------:R-:W-:Y:S02]  /*8fa0*/  FSEL R99, R73, -INF , !P0 ;  /* 0xff80000049637808 */ /* 0x000fe40004000000 */
[----:B------:R-:W1:Y:S01]  /*8fb0*/  MUFU.TANH R71, R71 ;  /* 0x0000004700477308 */ /* 0x000e620000002400 */
[----:B--2---:R-:W-:Y:S01]  /*8fc0*/  FFMA.FTZ R42, R97, R88, R8 ;  /* 0x00000058612a7223 */ /* 0x004fe20000010008 */
[----:B------:R-:W-:-:S04]  /*8fd0*/  ISETP.GE.AND P0, PT, R135, R2, PT ;  /* 0x000000028700720c */ /* 0x000fc80003f06270 */
[----:B------:R-:W-:Y:S02]  /*8fe0*/  FSEL R42, R42, -INF , !P2 ;  /* 0xff8000002a2a7808 */ /* 0x000fe40005000000 */
[----:B------:R-:W2:Y:S01]  /*8ff0*/  MUFU.TANH R35, R35 ;  /* 0x0000002300237308 */ /* 0x000ea20000002400 */
[----:B---3--:R-:W-:Y:S01]  /*9000*/  FFMA.FTZ R18, R97, R56, R81 ;  /* 0x0000003861127223 */ /* 0x008fe20000010051 */
[----:B------:R-:W-:-:S04]  /*9010*/  ISETP.GT.AND P2, PT, R20, R109, PT ;  /* 0x0000006d1400720c */ /* 0x000fc80003f44270 */
[----:B------:R-:W-:Y:S02]  /*9020*/  FSEL R18, R18, -INF , !P6 ;  /* 0xff80000012127808 */ /* 0x000fe40007000000 */
[----:B------:R-:W-:Y:S01]  /*9030*/  I2F R160, R53 ;  /* 0x0000003500a07306 */ /* 0x000fe20000201400 */
[----:B-1----:R-:W-:Y:S01]  /*9040*/  FFMA.FTZ R71, R97, R56, R71 ;  /* 0x0000003861477223 */ /* 0x002fe20000010047 */
[----:B------:R-:W-:Y:S02]  /*9050*/  FSEL R56, R47, -INF , !P5 ;  /* 0xff8000002f387808 */ /* 0x000fe40006800000 */
[----:B------:R-:W-:Y:S02]  /*9060*/  ISETP.GE.AND P6, PT, R53, R0, PT ;  /* 0x000000003500720c */ /* 0x000fe40003fc6270 */
[----:B------:R-:W-:Y:S02]  /*9070*/  FSEL R81, R71, -INF , !P4 ;  /* 0xff80000047517808 */ /* 0x000fe40006000000 */
[----:B------:R-:W-:Y:S01]  /*9080*/  I2F R112, R41 ;  /* 0x0000002900707306 */ /* 0x000fe20000201400 */
[----:B--2---:R-:W-:Y:S01]  /*9090*/  FFMA.FTZ R35, R97, R154, R35 ;  /* 0x0000009a61237223 */ /* 0x004fe20000010023 */
[----:B------:R-:W-:-:S02]  /*90a0*/  ISETP.GE.AND P4, PT, R53, R2, PT ;  /* 0x000000023500720c */ /* 0x000fc40003f86270 */
[----:B------:R-:W-:Y:S02]  /*90b0*/  ISETP.GE.AND P5, PT, R41, R0, PT ;  /* 0x000000002900720c */ /* 0x000fe40003fa6270 */
[----:B------:R-:W-:Y:S02]  /*90c0*/  FSEL R69, R35, -INF , !P0 ;  /* 0xff80000023457808 */ /* 0x000fe40004000000 */
[----:B------:R-:W1:Y:S01]  /*90d0*/  MUFU.TANH R17, R59 ;  /* 0x0000003b00117308 */ /* 0x000e620000002400 */
[----:B------:R-:W-:Y:S02]  /*90e0*/  ISETP.GE.AND P0, PT, R91, R2, PT ;  /* 0x000000025b00720c */ /* 0x000fe40003f06270 */
[----:B------:R-:W-:-:S05]  /*90f0*/  IADD3 R91, R93, 0x800, RZ ;  /* 0x000008005d5b7810 */ /* 0x000fca0007ffe0ff */
[----:B------:R-:W2:Y:S08]  /*9100*/  MUFU.TANH R13, R13 ;  /* 0x0000000d000d7308 */ /* 0x000eb00000002400 */
[----:B------:R-:W3:Y:S01]  /*9110*/  MUFU.TANH R30, R30 ;  /* 0x0000001e001e7308 */ /* 0x000ee20000002400 */
        /* <DEDUP_REMOVED lines=11> */
[----:B------:R-:W3:Y:S01]  /*91d0*/  MUFU.TANH R19, R19 ;  /* 0x0000001300137308 */ /* 0x000ee20000002400 */
[----:B-1----:R-:W-:Y:S01]  /*91e0*/  FFMA.FTZ R15, R97, R112, R15 ;  /* 0x00000070610f7223 */ /* 0x002fe2000001000f */
[----:B------:R-:W-:-:S02]  /*91f0*/  ISETP.GE.AND P4, PT, R87, R2, PT ;  /* 0x000000025700720c */ /* 0x000fc40003f86270 */
[----:B------:R-:W-:Y:S02]  /*9200*/  FSEL R44, R26, -INF , !P5 ;  /* 0xff8000001a2c7808 */ /* 0x000fe40006800000 */
[----:B------:R-:W-:Y:S02]  /*9210*/  FSEL R47, R15, -INF , !P3 ;  /* 0xff8000000f2f7808 */ /* 0x000fe40005800000 */
[----:B------:R-:W-:Y:S01]  /*9220*/  I2F R90, R43 ;  /* 0x0000002b005a7306 */ /* 0x000fe20000201400 */
[----:B--2---:R-:W-:Y:S01]  /*9230*/  FFMA.FTZ R7, R97, R114, R7 ;  /* 0x0000007261077223 */ /* 0x004fe20000010007 */
[----:B------:R-:W-:Y:S02]  /*9240*/  ISETP.GE.AND P3, PT, R89, R2, PT ;  /* 0x000000025900720c */ /* 0x000fe40003f66270 */
[----:B------:R-:W-:Y:S02]  /*9250*/  ISETP.GE.AND P6, PT, R23, R0, PT ;  /* 0x000000001700720c */ /* 0x000fe40003fc6270 */
[----:B------:R-:W-:Y:S01]  /*9260*/  FSEL R39, R7, -INF , !P0 ;  /* 0xff80000007277808 */ /* 0x000fe20004000000 */
[C---:B------:R-:W-:Y:S01]  /*9270*/  FFMA.FTZ R7, R97.reuse, R22, R49 ;  /* 0x0000001661077223 */ /* 0x040fe20000010031 */
[----:B------:R-:W-:Y:S01]  /*9280*/  I2F R86, R43 ;  /* 0x0000002b00567306 */ /* 0x000fe20000201400 */
[----:B---3--:R-:W-:Y:S01]  /*9290*/  FFMA.FTZ R19, R97, R110, R19 ;  /* 0x0000006e61137223 */ /* 0x008fe20000010013 */
[----:B------:R-:W-:-:S02]  /*92a0*/  FSEL R31, R10, -INF , !P3 ;  /* 0xff8000000a1f7808 */ /* 0x000fc40005800000 */
[-C--:B------:R-:W-:Y:S02]  /*92b0*/  ISETP.GE.AND P0, PT, R177, R2.reuse, PT ;  /* 0x00000002b100720c */ /* 0x080fe40003f06270 */
[----:B------:R-:W-:Y:S02]  /*92c0*/  FSEL R35, R19, -INF , !P4 ;  /* 0xff80000013237808 */ /* 0x000fe40006000000 */
[----:B------:R-:W1:Y:S01]  /*92d0*/  MUFU.TANH R11, R11 ;  /* 0x0000000b000b7308 */ /* 0x000e620000002400 */
[----:B------:R-:W-:Y:S02]  /*92e0*/  ISETP.GE.AND P4, PT, R23, R2, PT ;  /* 0x000000021700720c */ /* 0x000fe40003f86270 */
[C---:B------:R-:W-:Y:S01]  /*92f0*/  ISETP.GE.AND P5, PT, R43.reuse, R0, PT ;  /* 0x000000002b00720c */ /* 0x040fe20003fa6270 */
[----:B------:R-:W-:Y:S01]  /*9300*/  BAR.SYNC.DEFER_BLOCKING 0x0 ;  /* 0x0000000000007b1d */ /* 0x000fe20000010000 */
[----:B------:R-:W-:Y:S02]  /*9310*/  ISETP.GE.AND P3, PT, R43, R2, PT ;  /* 0x000000022b00720c */ /* 0x000fe40003f66270 */
[----:B------:R-:W-:-:S02]  /*9320*/  IADD3 R89, R93, 0x1000, RZ ;  /* 0x000010005d597810 */ /* 0x000fc40007ffe0ff */
[----:B------:R-:W-:Y:S01]  /*9330*/  IADD3 R87, R93, 0x1800, RZ ;  /* 0x000018005d577810 */ /* 0x000fe20007ffe0ff */
[----:B------:R-:W2:Y:S01]  /*9340*/  MUFU.TANH R5, R25 ;  /* 0x0000001900057308 */ /* 0x000ea20000002400 */
[----:B------:R-:W-:Y:S01]  /*9350*/  FSEL R7, R7, -INF , !P6 ;  /* 0xff80000007077808 */ /* 0x000fe20007000000 */
[----:B-1----:R-:W-:Y:S01]  /*9360*/  FFMA.FTZ R11, R97, R88, R11 ;  /* 0x00000058610b7223 */ /* 0x002fe2000001000b */
[----:B------:R-:W-:-:S05]  /*9370*/  IADD3 R88, R93, 0x1400, RZ ;  /* 0x000014005d587810 */ /* 0x000fca0007ffe0ff */
[----:B------:R-:W1:Y:S01]  /*9380*/  MUFU.TANH R27, R27 ;  /* 0x0000001b001b7308 */ /* 0x000e620000002400 */
[----:B------:R-:W-:Y:S01]  /*9390*/  FSEL R30, R11, -INF , !P0 ;  /* 0xff8000000b1e7808 */ /* 0x000fe20004000000 */
[----:B--2---:R-:W-:Y:S01]  /*93a0*/  FFMA.FTZ R8, R97, R90, R5 ;  /* 0x0000005a61087223 */ /* 0x004fe20000010005 */
[----:B------:R-:W-:Y:S02]  /*93b0*/  IADD3 R90, R93, 0xc00, RZ ;  /* 0x00000c005d5a7810 */ /* 0x000fe40007ffe0ff */
[----:B------:R-:W-:Y:S02]  /*93c0*/  FSEL R5, R54, -INF , !P4 ;  /* 0xff80000036057808 */ /* 0x000fe40006000000 */
[----:B------:R-:W-:Y:S01]  /*93d0*/  FSEL R8, R8, -INF , !P5 ;  /* 0xff80000008087808 */ /* 0x000fe20006800000 */
[----:B-1----:R-:W-:Y:S01]  /*93e0*/  FFMA.FTZ R27, R97, R86, R27 ;  /* 0x00000056611b7223 */ /* 0x002fe2000001001b */
[----:B------:R-:W-:-:S04]  /*93f0*/  IADD3 R86, R93, 0x1c00, RZ ;  /* 0x00001c005d567810 */ /* 0x000fc80007ffe0ff */
        /* <DEDUP_REMOVED lines=62> */
.L_x_5128:
[----:B------:R-:W-:-:S05]  /*97e0*/  IMAD.MOV.U32 R13, RZ, RZ, c[0x0][0x198] ;  /* 0x00006600ff0d7624 */ /* 0x000fca00078e00ff */
[----:B------:R-:W-:-:S04]  /*97f0*/  LEA R13, -R13, RZ, 0x7 ;  /* 0x000000ff0d0d7211 */ /* 0x000fc800078e39ff */
[----:B------:R-:W-:Y:S02]  /*9800*/  SHF.R.S32.HI R10, RZ, 0x1f, R13 ;  /* 0x0000001fff0a7819 */ /* 0x000fe4000001140d */
.L_x_5129:
        /* <DEDUP_REMOVED lines=48> */
.L_x_5131:
[----:B------:R-:W-:Y:S05]  /*9b10*/  BSYNC B0 ;  /* 0x0000000000007941 */ /* 0x000fea0003800000 */
.L_x_5130:
[----:B------:R-:W0:Y:S01]  /*9b20*/  LDGDEPBAR ;  /* 0x00000000000079af */ /* 0x000e220000000000 */
[----:B------:R-:W-:-:S04]  /*9b30*/  LEA R146, P0, R13, R146, 0x1 ;  /* 0x000000920d927211 */ /* 0x000fc800078008ff */
[----:B------:R-:W-:Y:S02]  /*9b40*/  LEA.HI.X R119, R13, R119, R10, 0x1, P0 ;  /* 0x000000770d777211 */ /* 0x000fe400000f0c0a */
.L_x_5127:
        /* <DEDUP_REMOVED lines=61> */
[----:B------:R-:W-:Y:S01]  /*9f20*/  MOV R122, R20 ;  /* 0x00000014007a7202 */ /* 0x000fe20000000f00 */
[----:B------:R-:W-:Y:S04]  /*9f30*/  LDSM.16.MT88.4 R132, [R148+0x3000] ;  /* 0x003000009484783b */ /* 0x000fe80000004200 */
        /* <DEDUP_REMOVED lines=14> */
[--C-:B------:R-:W-:Y:S02]  /*a020*/  FFMA.FTZ R33, R34, c[0x0][0x23c], -R45.reuse ;  /* 0x00008f0022217a23 */ /* 0x100fe4000001082d */
[----:B------:R-:W1:Y:S01]  /*a030*/  SHFL.BFLY PT, R7, R8, 0x2, 0x1f ;  /* 0x0c401f0008077f89 */ /* 0x000e6200000e0000 */
        /* <DEDUP_REMOVED lines=9> */
[----:B--2---:R-:W-:-:S02]  /*a0d0*/  FFMA.FTZ R27, R14, c[0x0][0x23c], -R45 ;  /* 0x00008f000e1b7a23 */ /* 0x004fc4000001082d */
[----:B------:R-:W-:Y:S01]  /*a0e0*/  LDSM.16.MT88.4 R12, [R148+0x3400] ;  /* 0x00340000940c783b */ /* 0x000fe20000004200 */
[--C-:B------:R-:W-:Y:S02]  /*a0f0*/  FFMA.FTZ R36, R28, c[0x0][0x23c], -R45.reuse ;  /* 0x00008f001c247a23 */ /* 0x100fe4000001082d */
[--C-:B------:R-:W-:Y:S02]  /*a100*/  FFMA.FTZ R28, R62, c[0x0][0x23c], -R45.reuse ;  /* 0x00008f003e1c7a23 */ /* 0x100fe4000001082d */
[----:B------:R-:W-:Y:S01]  /*a110*/  MUFU.EX2 R68, R68 ;  /* 0x0000004400447308 */ /* 0x000fe20000000800 */
[--C-:B------:R-:W-:Y:S01]  /*a120*/  FFMA.FTZ R26, R60, c[0x0][0x23c], -R45.reuse ;  /* 0x00008f003c1a7a23 */ /* 0x100fe2000001082d */
[----:B-1----:R-:W-:Y:S01]  /*a130*/  FMNMX.FTZ R7, R8, R7, !PT ;  /* 0x0000000708077209 */ /* 0x002fe20007810000 */
[--C-:B------:R-:W-:Y:S02]  /*a140*/  FFMA.FTZ R59, R24, c[0x0][0x23c], -R45.reuse ;  /* 0x00008f00183b7a23 */ /* 0x100fe4000001082d */
[----:B------:R-:W-:-:S02]  /*a150*/  FFMA.FTZ R54, R46, c[0x0][0x23c], -R45 ;  /* 0x00008f002e367a23 */ /* 0x000fc4000001082d */
[----:B------:R-:W1:Y:S01]  /*a160*/  SHFL.BFLY PT, R8, R7, 0x1, 0x1f ;  /* 0x0c201f0007087f89 */ /* 0x000e6200000e0000 */
[----:B------:R-:W2:Y:S01]  /*a170*/  MUFU.EX2 R61, R61 ;  /* 0x0000003d003d7308 */ /* 0x000ea20000000800 */
[----:B---3--:R-:W-:Y:S01]  /*a180*/  F2FP.BF16.PACK_AB R124, R76, R79 ;  /* 0x0000004f4c7c723e */ /* 0x008fe200000010ff */
[--C-:B------:R-:W-:Y:S02]  /*a190*/  FFMA.FTZ R48, R100, c[0x0][0x23c], -R45.reuse ;  /* 0x00008f0064307a23 */ /* 0x100fe4000001082d */
[--C-:B------:R-:W-:Y:S02]  /*a1a0*/  FFMA.FTZ R22, R18, c[0x0][0x23c], -R45.reuse ;  /* 0x00008f0012167a23 */ /* 0x100fe4000001082d */
[--C-:B------:R-:W-:Y:S02]  /*a1b0*/  FFMA.FTZ R24, R16, c[0x0][0x23c], -R45.reuse ;  /* 0x00008f0010187a23 */ /* 0x100fe4000001082d */
[----:B------:R-:W-:Y:S01]  /*a1c0*/  MUFU.EX2 R59, R59 ;  /* 0x0000003b003b7308 */ /* 0x000fe20000000800 */
[----:B------:R-:W-:Y:S01]  /*a1d0*/  LDSM.16.MT88.4 R16, [R148+0x3800] ;  /* 0x003800009410783b */ /* 0x000fe20000004200 */
[----:B------:R-:W-:-:S02]  /*a1e0*/  FFMA.FTZ R21, R56, c[0x0][0x23c], -R45 ;  /* 0x00008f0038157a23 */ /* 0x000fc4000001082d */
[--C-:B------:R-:W-:Y:S02]  /*a1f0*/  FFMA.FTZ R46, R102, c[0x0][0x23c], -R45.reuse ;  /* 0x00008f00662e7a23 */ /* 0x100fe4000001082d */
[--C-:B------:R-:W-:Y:S01]  /*a200*/  FFMA.FTZ R43, R98, c[0x0][0x23c], -R45.reuse ;  /* 0x00008f00622b7a23 */ /* 0x100fe2000001082d */
[----:B--2---:R-:W-:Y:S01]  /*a210*/  F2FP.BF16.PACK_AB R126, R61, R68 ;  /* 0x000000443d7e723e */ /* 0x004fe200000010ff */
[----:B------:R-:W-:Y:S01]  /*a220*/  MUFU.EX2 R54, R54 ;  /* 0x0000003600367308 */ /* 0x000fe20000000800 */
[--C-:B------:R-:W-:Y:S02]  /*a230*/  FFMA.FTZ R41, R82, c[0x0][0x23c], -R45.reuse ;  /* 0x00008f0052297a23 */ /* 0x100fe4000001082d */
[--C-:B------:R-:W-:Y:S02]  /*a240*/  FFMA.FTZ R38, R74, c[0x0][0x23c], -R45.reuse ;  /* 0x00008f004a267a23 */ /* 0x100fe4000001082d */
[----:B------:R-:W-:Y:S01]  /*a250*/  FADD.FTZ R79, R79, R76 ;  /* 0x0000004c4f4f7221 */ /* 0x000fe20000010000 */
[----:B-1----:R-:W-:Y:S01]  /*a260*/  FMNMX.FTZ R65, R7, R8, !PT ;  /* 0x0000000807417209 */ /* 0x002fe20007810000 */
[----:B------:R-:W-:Y:S01]  /*a270*/  FFMA.FTZ R50, R50, c[0x0][0x23c], -R45 ;  /* 0x00008f0032327a23 */ /* 0x000fe2000001082d */
[----:B------:R-:W-:Y:S01]  /*a280*/  MUFU.EX2 R48, R48 ;  /* 0x0000003000307308 */ /* 0x000fe20000000800 */
[----:B------:R-:W-:Y:S01]  /*a290*/  FADD.FTZ R68, R68, R79 ;  /* 0x0000004f44447221 */ /* 0x000fe20000010000 */
[C---:B------:R-:W-:Y:S01]  /*a2a0*/  FSETP.NEU.FTZ.AND P0, PT, R65.reuse, -INF , PT ;  /* 0xff8000004100780b */ /* 0x040fe20003f1d000 */
[----:B------:R-:W-:-:S02]  /*a2b0*/  FMUL.FTZ R32, R65, c[0x0][0x23c] ;  /* 0x00008f0041207a20 */ /* 0x000fc40000410000 */
[----:B------:R-:W-:Y:S02]  /*a2c0*/  FADD.FTZ R68, R61, R68 ;  /* 0x000000443d447221 */ /* 0x000fe40000010000 */
[--C-:B------:R-:W-:Y:S01]  /*a2d0*/  FFMA.FTZ R78, R78, c[0x0][0x23c], -R45.reuse ;  /* 0x00008f004e4e7a23 */ /* 0x100fe2000001082d */
[----:B------:R-:W-:Y:S01]  /*a2e0*/  FSEL R32, R32, RZ, P0 ;  /* 0x000000ff20207208 */ /* 0x000fe20000000000 */
[----:B------:R-:W-:Y:S01]  /*a2f0*/  MUFU.EX2 R46, R46 ;  /* 0x0000002e002e7308 */ /* 0x000fe20000000800 */
[--C-:B------:R-:W-:Y:S02]  /*a300*/  FFMA.FTZ R44, R44, c[0x0][0x23c], -R45.reuse ;  /* 0x00008f002c2c7a23 */ /* 0x100fe4000001082d */
[----:B------:R-:W-:Y:S02]  /*a310*/  FFMA.FTZ R42, R42, c[0x0][0x23c], -R45 ;  /* 0x00008f002a2a7a23 */ /* 0x000fe4000001082d */
[--C-:B------:R-:W-:Y:S01]  /*a320*/  FFMA.FTZ R66, R149, c[0x0][0x23c], -R32.reuse ;  /* 0x00008f0095427a23 */ /* 0x100fe20000010820 */
[----:B------:R-:W-:Y:S01]  /*a330*/  IADD3 R149, R3, R148, RZ ;  /* 0x0000009403957210 */ /* 0x000fe20007ffe0ff */
[--C-:B------:R-:W-:Y:S01]  /*a340*/  FFMA.FTZ R71, R5, c[0x0][0x23c], -R32.reuse ;  /* 0x00008f0005477a23 */ /* 0x100fe20000010820 */
[----:B------:R-:W-:Y:S01]  /*a350*/  MUFU.EX2 R43, R43 ;  /* 0x0000002b002b7308 */ /* 0x000fe20000000800 */
[----:B------:R-:W-:-:S02]  /*a360*/  FFMA.FTZ R73, R175, c[0x0][0x23c], -R32 ;  /* 0x00008f00af497a23 */ /* 0x000fc40000010820 */
[----:B------:R-:W1:Y:S01]  /*a370*/  LDSM.16.MT88.4 R4, [R149+0x3000] ;  /* 0x003000009504783b */ /* 0x000e620000004200 */
[--C-:B------:R-:W-:Y:S02]  /*a380*/  FFMA.FTZ R64, R173, c[0x0][0x23c], -R32.reuse ;  /* 0x00008f00ad407a23 */ /* 0x100fe40000010820 */
[--C-:B------:R-:W-:Y:S01]  /*a390*/  FFMA.FTZ R62, R137, c[0x0][0x23c], -R32.reuse ;  /* 0x00008f00893e7a23 */ /* 0x100fe20000010820 */
        /* <DEDUP_REMOVED lines=31> */
[C---:B------:R-:W-:Y:S01]  /*a590*/  HMMA.16816.F32.BF16 R136, R124.reuse, R132, RZ ;  /* 0x000000847c88723c */ /* 0x040fe200000418ff */
[--C-:B------:R-:W-:Y:S01]  /*a5a0*/  FFMA.FTZ R69, R69, c[0x0][0x23c], -R32.reuse ;  /* 0x00008f0045457a23 */ /* 0x100fe20000010820 */
[----:B------:R-:W-:Y:S01]  /*a5b0*/  MUFU.EX2 R60, R60 ;  /* 0x0000003c003c7308 */ /* 0x000fe20000000800 */
[--C-:B------:R-:W-:Y:S02]  /*a5c0*/  FFMA.FTZ R47, R47, c[0x0][0x23c], -R32.reuse ;  /* 0x00008f002f2f7a23 */ /* 0x100fe40000010820 */
[----:B------:R-:W-:Y:S02]  /*a5d0*/  FFMA.FTZ R81, R70, c[0x0][0x23c], -R45 ;  /* 0x00008f0046517a23 */ /* 0x000fe4000001082d */
[--C-:B------:R-:W-:Y:S01]  /*a5e0*/  FFMA.FTZ R35, R35, c[0x0][0x23c], -R32.reuse ;  /* 0x00008f0023237a23 */ /* 0x100fe20000010820 */
[----:B------:R-:W-:Y:S01]  /*a5f0*/  HMMA.16816.F32.BF16 R132, R124, R134, RZ ;  /* 0x000000867c84723c */ /* 0x000fe200000418ff */
[--C-:B------:R-:W-:Y:S01]  /*a600*/  FFMA.FTZ R31, R31, c[0x0][0x23c], -R32.reuse ;  /* 0x00008f001f1f7a23 */ /* 0x100fe20000010820 */
[----:B------:R-:W4:Y:S01]  /*a610*/  MUFU.EX2 R55, R55 ;  /* 0x0000003700377308 */ /* 0x000f220000000800 */
[----:B------:R-:W-:-:S05]  /*a620*/  FFMA.FTZ R30, R30, c[0x0][0x23c], -R32 ;  /* 0x00008f001e1e7a23 */ /* 0x000fca0000010820 */
[C---:B-1----:R-:W-:Y:S02]  /*a630*/  HMMA.16816.F32.BF16 R128, R124.reuse, R4, RZ ;  /* 0x000000047c80723c */ /* 0x042fe400000418ff */
[----:B------:R-:W-:Y:S05]  /*a640*/  MUFU.EX2 R41, R41 ;  /* 0x0000002900297308 */ /* 0x000fea0000000800 */
[----:B------:R-:W-:Y:S01]  /*a650*/  F2FP.BF16.PACK_AB R4, R54, R59 ;  /* 0x0000003b3604723e */ /* 0x000fe200000010ff */
[----:B------:R-:W-:Y:S01]  /*a660*/  HMMA.16816.F32.BF16 R124, R124, R6, RZ ;  /* 0x000000067c7c723c */ /* 0x000fe200000418ff */
[----:B---3--:R-:W-:Y:S01]  /*a670*/  F2FP.BF16.PACK_AB R5, R57, R62 ;  /* 0x0000003e3905723e */ /* 0x008fe200000010ff */
[----:B------:R-:W-:Y:S01]  /*a680*/  MUFU.EX2 R40, R40 ;  /* 0x0000002800287308 */ /* 0x000fe20000000800 */
[----:B------:R-:W-:-:S04]  /*a690*/  FADD.FTZ R59, R59, R68 ;  /* 0x000000443b3b7221 */ /* 0x000fc80000010000 */
[----:B------:R-:W-:Y:S02]  /*a6a0*/  F2FP.BF16.PACK_AB R6, R48, R53 ;  /* 0x000000353006723e */ /* 0x000fe400000010ff */
[----:B----4-:R-:W-:Y:S01]  /*a6b0*/  F2FP.BF16.PACK_AB R7, R55, R60 ;  /* 0x0000003c3707723e */ /* 0x010fe200000010ff */
[----:B------:R-:W-:Y:S06]  /*a6c0*/  MUFU.EX2 R56, R56 ;  /* 0x0000003800387308 */ /* 0x000fec0000000800 */
[C---:B------:R-:W-:Y:S02]  /*a6d0*/  HMMA.16816.F32.BF16 R136, R4.reuse, R12, R136 ;  /* 0x0000000c0488723c */ /* 0x040fe40000041888 */
[----:B------:R-:W1:Y:S06]  /*a6e0*/  MUFU.EX2 R49, R49 ;  /* 0x0000003100317308 */ /* 0x000e6c0000000800 */
[C---:B------:R-:W-:Y:S01]  /*a6f0*/  HMMA.16816.F32.BF16 R132, R4.reuse, R14, R132 ;  /* 0x0000000e0484723c */ /* 0x040fe20000041884 */
[----:B------:R-:W3:Y:S01]  /*a700*/  LDSM.16.MT88.4 R12, [R149+0x3800] ;  /* 0x00380000950c783b */ /* 0x000ee20000004200 */
[----:B------:R-:W-:Y:S06]  /*a710*/  MUFU.EX2 R58, R58 ;  /* 0x0000003a003a7308 */ /* 0x000fec0000000800 */
[C---:B--2---:R-:W-:Y:S02]  /*a720*/  HMMA.16816.F32.BF16 R128, R4.reuse, R8, R128 ;  /* 0x000000080480723c */ /* 0x044fe40000041880 */
[----:B------:R-:W2:Y:S06]  /*a730*/  MUFU.EX2 R63, R63 ;  /* 0x0000003f003f7308 */ /* 0x000eac0000000800 */
[----:B------:R-:W-:Y:S01]  /*a740*/  HMMA.16816.F32.BF16 R124, R4, R10, R124 ;  /* 0x0000000a047c723c */ /* 0x000fe2000004187c */
[----:B------:R-:W4:Y:S01]  /*a750*/  LDSM.16.MT88.4 R8, [R148+0x3c00] ;  /* 0x003c00009408783b */ /* 0x000f220000004200 */
        /* <DEDUP_REMOVED lines=10> */
[----:B------:R-:W5:Y:S05]  /*a800*/  LDSM.16.MT88.4 R16, [R149+0x3c00] ;  /* 0x003c00009510783b */ /* 0x000f6a0000004200 */
[----:B------:R-:W-:Y:S02]  /*a810*/  MUFU.EX2 R77, R77 ;  /* 0x0000004d004d7308 */ /* 0x000fe40000000800 */
[C---:B---3--:R-:W-:Y:S06]  /*a820*/  HMMA.16816.F32.BF16 R128, R4.reuse, R12, R128 ;  /* 0x0000000c0480723c */ /* 0x048fec0000041880 */
[----:B------:R-:W3:Y:S02]  /*a830*/  MUFU.EX2 R72, R72 ;  /* 0x0000004800487308 */ /* 0x000ee40000000800 */
[----:B------:R-:W-:Y:S01]  /*a840*/  HMMA.16816.F32.BF16 R124, R4, R14, R124 ;  /* 0x0000000e047c723c */ /* 0x000fe2000004187c */
[----:B------:R-:W5:Y:S05]  /*a850*/  LDSM.16.MT88.4 R12, [R148+0x4000] ;  /* 0x00400000940c783b */ /* 0x000f6a0000004200 */
[----:B------:R-:W-:Y:S01]  /*a860*/  MUFU.EX2 R74, R74 ;  /* 0x0000004a004a7308 */ /* 0x000fe20000000800 */
[----:B-1----:R-:W-:-:S02]  /*a870*/  F2FP.BF16.PACK_AB R4, R37, R38 ;  /* 0x000000262504723e */ /* 0x002fc400000010ff */
[----:B--2---:R-:W-:-:S05]  /*a880*/  F2FP.BF16.PACK_AB R6, R33, R36 ;  /* 0x000000242106723e */ /* 0x004fca00000010ff */
[----:B------:R-:W1:Y:S01]  /*a890*/  MUFU.EX2 R83, R83 ;  /* 0x0000005300537308 */ /* 0x000e620000000800 */
[----:B---3--:R-:W-:-:S07]  /*a8a0*/  F2FP.BF16.PACK_AB R5, R72, R77 ;  /* 0x0000004d4805723e */ /* 0x008fce00000010ff */
[----:B------:R-:W-:Y:S01]  /*a8b0*/  MUFU.EX2 R34, R34 ;  /* 0x0000002200227308 */ /* 0x000fe20000000800 */
[----:B-1----:R-:W-:-:S07]  /*a8c0*/  F2FP.BF16.PACK_AB R7, R83, R74 ;  /* 0x0000004a5307723e */ /* 0x002fce00000010ff */
[----:B------:R-:W1:Y:S01]  /*a8d0*/  MUFU.EX2 R29, R29 ;  /* 0x0000001d001d7308 */ /* 0x000e620000000800 */
[C---:B----4-:R-:W-:Y:S07]  /*a8e0*/  HMMA.16816.F32.BF16 R136, R4.reuse, R8, R136 ;  /* 0x000000080488723c */ /* 0x050fee0000041888 */
        /* <DEDUP_REMOVED lines=27> */
[----:B------:R-:W-:-:S02]  /*aaa0*/  FADD.FTZ R73, R73, R8 ;  /* 0x0000000849497221 */ /* 0x000fc40000010000 */
[----:B------:R-:W3:Y:S01]  /*aab0*/  LDSM.16.MT88.4 R8, [R148+0x4800] ;  /* 0x004800009408783b */ /* 0x000ee20000004200 */
[----:B-1----:R-:W-:Y:S01]  /*aac0*/  F2FP.BF16.PACK_AB R4, R25, R26 ;  /* 0x0000001a1904723e */ /* 0x002fe200000010ff */
[----:B------:R-:W-:Y:S01]  /*aad0*/  FADD.FTZ R73, R64, R73 ;  /* 0x0000004940497221 */ /* 0x000fe20000010000 */
[----:B-----5:R-:W-:Y:S02]  /*aae0*/  F2FP.BF16.PACK_AB R6, R22, R23 ;  /* 0x000000171606723e */ /* 0x020fe400000010ff */
[----:B------:R-:W-:Y:S01]  /*aaf0*/  MUFU.EX2 R99, R99 ;  /* 0x0000006300637308 */ /* 0x000fe20000000800 */
[----:B------:R-:W-:-:S04]  /*ab00*/  FADD.FTZ R62, R62, R73 ;  /* 0x000000493e3e7221 */ /* 0x000fc80000010000 */
[----:B------:R-:W-:-:S03]  /*ab10*/  FADD.FTZ R57, R57, R62 ;  /* 0x0000003e39397221 */ /* 0x000fc60000010000 */
        /* <DEDUP_REMOVED lines=11> */
[C---:B----4-:R-:W-:Y:S01]  /*abd0*/  HMMA.16816.F32.BF16 R136, R4.reuse, R16, R136 ;  /* 0x000000100488723c */ /* 0x050fe20000041888 */
[----:B------:R-:W-:Y:S06]  /*abe0*/  MUFU.EX2 R3, R3 ;  /* 0x0000000300037308 */ /* 0x000fec0000000800 */
[----:B------:R-:W-:Y:S01]  /*abf0*/  FADD.FTZ R16, R54, R59 ;  /* 0x0000003b36107221 */ /* 0x000fe20000010000 */
[----:B------:R-:W-:Y:S01]  /*ac00*/  HMMA.16816.F32.BF16 R132, R4, R18, R132 ;  /* 0x000000120484723c */ /* 0x000fe20000041884 */
[----:B------:R-:W2:Y:S02]  /*ac10*/  MUFU.EX2 R50, R50 ;  /* 0x0000003200327308 */ /* 0x000ea40000000800 */
[----:B------:R-:W-:-:S02]  /*ac20*/  FADD.FTZ R53, R53, R16 ;  /* 0x0000001035357221 */ /* 0x000fc40000010000 */
[----:B------:R-:W4:Y:S02]  /*ac30*/  LDSM.16.MT88.4 R16, [R149+0x4800] ;  /* 0x004800009510783b */ /* 0x000f240000004200 */
[----:B------:R-:W-:Y:S01]  /*ac40*/  FADD.FTZ R53, R48, R53 ;  /* 0x0000003530357221 */ /* 0x000fe20000010000 */
[----:B---3--:R-:W-:Y:S01]  /*ac50*/  HMMA.16816.F32.BF16 R128, R4, R12, R128 ;  /* 0x0000000c0480723c */ /* 0x008fe20000041880 */
[----:B------:R-:W-:Y:S02]  /*ac60*/  MUFU.EX2 R75, R75 ;  /* 0x0000004b004b7308 */ /* 0x000fe40000000800 */
[----:B------:R-:W-:-:S04]  /*ac70*/  FADD.FTZ R46, R46, R53 ;  /* 0x000000352e2e7221 */ /* 0x000fc80000010000 */
[----:B------:R-:W-:Y:S01]  /*ac80*/  FADD.FTZ R46, R43, R46 ;  /* 0x0000002e2b2e7221 */ /* 0x000fe20000010000 */
[----:B------:R-:W-:Y:S01]  /*ac90*/  HMMA.16816.F32.BF16 R124, R4, R14, R124 ;  /* 0x0000000e047c723c */ /* 0x000fe2000004187c */
[----:B------:R-:W-:Y:S01]  /*aca0*/  FFMA.FTZ R43, R39, c[0x0][0x23c], -R32 ;  /* 0x00008f00272b7a23 */ /* 0x000fe20000010820 */
[----:B------:R-:W3:Y:S01]  /*acb0*/  MUFU.EX2 R66, R69 ;  /* 0x0000004500427308 */ /* 0x000ee20000000800 */
[----:B------:R-:W-:-:S04]  /*acc0*/  FADD.FTZ R13, R41, R46 ;  /* 0x0000002e290d7221 */ /* 0x000fc80000010000 */
[----:B-1----:R-:W-:Y:S01]  /*acd0*/  F2FP.BF16.PACK_AB R4, R24, R21 ;  /* 0x000000151804723e */ /* 0x002fe200000010ff */
[----:B------:R-:W-:Y:S01]  /*ace0*/  FADD.FTZ R13, R40, R13 ;  /* 0x0000000d280d7221 */ /* 0x000fe20000010000 */
[----:B--2---:R-:W-:Y:S01]  /*acf0*/  F2FP.BF16.PACK_AB R6, R50, R3 ;  /* 0x000000033206723e */ /* 0x004fe200000010ff */
        /* <DEDUP_REMOVED lines=8> */
[----:B------:R-:W-:Y:S01]  /*ad80*/  FADD.FTZ R8, R38, R13 ;  /* 0x0000000d26087221 */ /* 0x000fe20000010000 */
[----:B------:R-:W-:Y:S01]  /*ad90*/  HMMA.16816.F32.BF16 R132, R4, R10, R132 ;  /* 0x0000000a0484723c */ /* 0x000fe20000041884 */
[----:B------:R-:W-:Y:S01]  /*ada0*/  FADD.FTZ R9, R77, R58 ;  /* 0x0000003a4d097221 */ /* 0x000fe20000010000 */
[----:B------:R-:W2:Y:S01]  /*adb0*/  LDSM.16.MT88.4 R12, [R148+0x4c00] ;  /* 0x004c0000940c783b */ /* 0x000ea20000004200 */
[----:B------:R-:W-:-:S03]  /*adc0*/  FADD.FTZ R37, R37, R8 ;  /* 0x0000000825257221 */ /* 0x000fc60000010000 */
[----:B------:R-:W3:Y:S01]  /*add0*/  MUFU.EX2 R38, R35 ;  /* 0x0000002300267308 */ /* 0x000ee20000000800 */
[----:B------:R-:W-:Y:S02]  /*ade0*/  FADD.FTZ R9, R72, R9 ;  /* 0x0000000948097221 */ /* 0x000fe40000010000 */
[----:B------:R-:W-:Y:S01]  /*adf0*/  FADD.FTZ R36, R36, R37 ;  /* 0x0000002524247221 */ /* 0x000fe20000010000 */
[C---:B----4-:R-:W-:Y:S01]  /*ae00*/  HMMA.16816.F32.BF16 R128, R4.reuse, R16, R128 ;  /* 0x000000100480723c */ /* 0x050fe20000041880 */
        /* <DEDUP_REMOVED lines=113> */
.L_x_5133:
[----:B------:R-:W-:-:S05]  /*b520*/  IMAD.MOV.U32 R9, RZ, RZ, c[0x0][0x1a0] ;  /* 0x00006800ff097624 */ /* 0x000fca00078e00ff */
[----:B------:R-:W-:-:S04]  /*b530*/  LEA R9, -R9, RZ, 0x7 ;  /* 0x000000ff09097211 */ /* 0x000fc800078e39ff */
[----:B------:R-:W-:Y:S02]  /*b540*/  SHF.R.S32.HI R4, RZ, 0x1f, R9 ;  /* 0x0000001fff047819 */ /* 0x000fe40000011409 */
.L_x_5134:
        /* <DEDUP_REMOVED lines=41> */
[C---:B------:R-:W-:Y:S01]  /*b7e0*/  LOP3.LUT R3, R64.reuse, R103, RZ, 0xfc, !PT ;  /* 0x0000006740037212 */ /* 0x040fe200078efcff */
        /* <DEDUP_REMOVED lines=8> */
[C---:B------:R-:W-:Y:S01]  /*b870*/  ISETP.GE.AND P6, PT, R3.reuse, R0, PT ;  /* 0x000000000300720c */ /* 0x040fe20003fc6270 */
[----:B------:R-:W-:Y:S01]  /*b880*/  @P0 STS.128 [R121+0x4800], RZ ;  /* 0x004800ff79000388 */ /* 0x000fe20000000c00 */
[-C--:B------:R-:W-:Y:S02]  /*b890*/  ISETP.GE.AND P5, PT, R3, R2.reuse, PT ;  /* 0x000000020300720c */ /* 0x080fe40003fa6270 */
[----:B------:R-:W-:Y:S01]  /*b8a0*/  I2F R102, R147 ;  /* 0x0000009300667306 */ /* 0x000fe20000201400 */
[----:B------:R-:W-:Y:S01]  /*b8b0*/  @!PT LDS RZ, [RZ] ;  /* 0x00000000fffff984 */ /* 0x000fe20000000800 */
[----:B------:R-:W-:Y:S01]  /*b8c0*/  @!PT LDS RZ, [RZ] ;  /* 0x00000000fffff984 */ /* 0x000fe20000000800 */
[----:B------:R-:W-:Y:S01]  /*b8d0*/  @!PT LDS RZ, [RZ] ;  /* 0x00000000fffff984 */ /* 0x000fe20000000800 */
[----:B------:R4:W-:Y:S01]  /*b8e0*/  @!P0 LDGSTS.E.BYPASS.LTC128B.128 [R121+0x4800], [R4.64] ;  /* 0x0480000004798fae */ /* 0x0009e2000b901d46 */
[C---:B------:R-:W-:Y:S02]  /*b8f0*/  ISETP.GE.AND P3, PT, R141.reuse, R2, PT ;  /* 0x000000028d00720c */ /* 0x040fe40003f66270 */
[----:B------:R-:W-:Y:S01]  /*b900*/  ISETP.GE.AND P4, PT, R141, R0, PT ;  /* 0x000000008d00720c */ /* 0x000fe20003f86270 */
[----:B------:R-:W-:Y:S04]  /*b910*/  LDSM.16.M88.4 R152, [R96] ;  /* 0x000000006098783b */ /* 0x000fe80000000200 */
[----:B------:R-:W5:Y:S04]  /*b920*/  LDSM.16.M88.4 R48, [R94+0x1400] ;  /* 0x001400005e30783b */ /* 0x000f680000000200 */
[----:B------:R-:W1:Y:S04]  /*b930*/  LDSM.16.M88.4 R40, [R94+0x1800] ;  /* 0x001800005e28783b */ /* 0x000e680000000200 */
[----:B------:R-:W1:Y:S04]  /*b940*/  LDSM.16.M88.4 R56, [R94+0x1000] ;  /* 0x001000005e38783b */ /* 0x000e680000000200 */
[----:B------:R-:W1:Y:S04]  /*b950*/  LDSM.16.M88.4 R32, [R94+0x1c00] ;  /* 0x001c00005e20783b */ /* 0x000e680000000200 */
[----:B------:R-:W-:Y:S04]  /*b960*/  LDSM.16.M88.4 R104, [R95] ;  /* 0x000000005f68783b */ /* 0x000fe80000000200 */
[----:B------:R-:W3:Y:S04]  /*b970*/  LDSM.16.M88.4 R76, [R92] ;  /* 0x000000005c4c783b */ /* 0x000ee80000000200 */
[----:B------:R-:W3:Y:S04]  /*b980*/  LDSM.16.M88.4 R72, [R91] ;  /* 0x000000005b48783b */ /* 0x000ee80000000200 */
[----:B------:R-:W3:Y:S04]  /*b990*/  LDSM.16.M88.4 R80, [R93] ;  /* 0x000000005d50783b */ /* 0x000ee80000000200 */
[----:B------:R-:W3:Y:S04]  /*b9a0*/  LDSM.16.M88.4 R68, [R90] ;  /* 0x000000005a44783b */ /* 0x000ee80000000200 */
[----:B------:R-:W3:Y:S01]  /*b9b0*/  LDSM.16.M88.4 R16, [R94+0x2400] ;  /* 0x002400005e10783b */ /* 0x000ee20000000200 */
[C---:B-----5:R-:W-:Y:S03]  /*b9c0*/  HMMA.16816.F32.BF16 R52, R152.reuse, R48, RZ ;  /* 0x000000309834723c */ /* 0x060fe600000418ff */
[----:B--2---:R-:W2:Y:S04]  /*b9d0*/  LDSM.16.M88.4 R8, [R94+0x2800] ;  /* 0x002800005e08783b */ /* 0x004ea80000000200 */
[----:B------:R-:W5:Y:S01]  /*b9e0*/  LDSM.16.M88.4 R24, [R94+0x2000] ;  /* 0x002000005e18783b */ /* 0x000f620000000200 */
        /* <DEDUP_REMOVED lines=13> */
[----:B------:R-:W-:Y:S01]  /*bac0*/  HMMA.16816.F32.BF16 R40, R104, R74, R40 ;  /* 0x0000004a6828723c */ /* 0x000fe20000041828 */
[----:B------:R-:W3:Y:S01]  /*bad0*/  LDSM.16.M88.4 R72, [R87] ;  /* 0x000000005748783b */ /* 0x000ee20000000200 */
[----:B------:R-:W-:-:S02]  /*bae0*/  FMUL.FTZ R54, R54, c[0x0][0x2ec] ;  /* 0x0000bb0036367a20 */ /* 0x000fc40000410000 */
[----:B------:R-:W-:Y:S02]  /*baf0*/  FMUL.FTZ R53, R53, c[0x0][0x2ec] ;  /* 0x0000bb0035357a20 */ /* 0x000fe40000410000 */
[----:B------:R-:W-:Y:S01]  /*bb00*/  MUFU.TANH R120, R54 ;  /* 0x0000003600787308 */ /* 0x000fe20000002400 */
[----:B------:R-:W-:Y:S01]  /*bb10*/  FMUL.FTZ R118, R55, c[0x0][0x2ec] ;  /* 0x0000bb0037767a20 */ /* 0x000fe20000410000 */
[C---:B------:R-:W-:Y:S01]  /*bb20*/  HMMA.16816.F32.BF16 R60, R104.reuse, R80, R60 ;  /* 0x00000050683c723c */ /* 0x040fe2000004183c */
[----:B------:R-:W-:Y:S02]  /*bb30*/  FMUL.FTZ R49, R49, c[0x0][0x2ec] ;  /* 0x0000bb0031317a20 */ /* 0x000fe40000410000 */
[----:B------:R-:W-:Y:S02]  /*bb40*/  FMUL.FTZ R52, R52, c[0x0][0x2ec] ;  /* 0x0000bb0034347a20 */ /* 0x000fe40000410000 */
[----:B------:R-:W-:Y:S01]  /*bb50*/  FMUL.FTZ R51, R51, c[0x0][0x2ec] ;  /* 0x0000bb0033337a20 */ /* 0x000fe20000410000 */
[----:B------:R-:W-:Y:S01]  /*bb60*/  MUFU.TANH R53, R53 ;  /* 0x0000003500357308 */ /* 0x000fe20000002400 */
[----:B------:R-:W-:Y:S01]  /*bb70*/  FMUL.FTZ R48, R48, c[0x0][0x2ec] ;  /* 0x0000bb0030307a20 */ /* 0x000fe20000410000 */
[----:B------:R-:W-:Y:S01]  /*bb80*/  HMMA.16816.F32.BF16 R56, R104, R82, R56 ;  /* 0x000000526838723c */ /* 0x000fe20000041838 */
[----:B------:R-:W1:Y:S01]  /*bb90*/  LDSM.16.M88.4 R80, [R89] ;  /* 0x000000005950783b */ /* 0x000e620000000200 */
        /* <DEDUP_REMOVED lines=12> */
[----:B------:R-:W-:Y:S01]  /*bc60*/  FMUL.FTZ R60, R60, c[0x0][0x2ec] ;  /* 0x0000bb003c3c7a20 */ /* 0x000fe20000410000 */
[----:B------:R-:W-:-:S04]  /*bc70*/  DEPBAR.LE SB0, 0x0 ;  /* 0x000080000000791a */ /* 0x000fc80000000000 */
[----:B------:R-:W-:Y:S01]  /*bc80*/  FMUL.FTZ R62, R62, c[0x0][0x2ec] ;  /* 0x0000bb003e3e7a20 */ /* 0x000fe20000410000 */
[C---:B------:R-:W-:Y:S01]  /*bc90*/  HMMA.16816.F32.BF16 R20, R152.reuse, R16, RZ ;  /* 0x000000109814723c */ /* 0x040fe200000418ff */
[----:B------:R-:W-:Y:S01]  /*bca0*/  FMUL.FTZ R56, R56, c[0x0][0x2ec] ;  /* 0x0000bb0038387a20 */ /* 0x000fe20000410000 */
[----:B------:R-:W-:Y:S01]  /*bcb0*/  MUFU.TANH R60, R60 ;  /* 0x0000003c003c7308 */ /* 0x000fe20000002400 */
[----:B------:R-:W-:Y:S02]  /*bcc0*/  FMUL.FTZ R61, R61, c[0x0][0x2ec] ;  /* 0x0000bb003d3d7a20 */ /* 0x000fe40000410000 */
[----:B------:R-:W-:Y:S02]  /*bcd0*/  FMUL.FTZ R57, R57, c[0x0][0x2ec] ;  /* 0x0000bb0039397a20 */ /* 0x000fe40000410000 */
[----:B------:R-:W-:Y:S01]  /*bce0*/  FMUL.FTZ R59, R59, c[0x0][0x2ec] ;  /* 0x0000bb003b3b7a20 */ /* 0x000fe20000410000 */
[----:B------:R-:W-:Y:S01]  /*bcf0*/  HMMA.16816.F32.BF16 R16, R152, R18, RZ ;  /* 0x000000129810723c */ /* 0x000fe200000418ff */
[----:B------:R-:W-:Y:S01]  /*bd00*/  FMUL.FTZ R43, R43, c[0x0][0x2ec] ;  /* 0x0000bb002b2b7a20 */ /* 0x000fe20000410000 */
[----:B------:R-:W-:Y:S01]  /*bd10*/  MUFU.TANH R62, R62 ;  /* 0x0000003e003e7308 */ /* 0x000fe20000002400 */
[----:B------:R-:W-:-:S02]  /*bd20*/  FMUL.FTZ R39, R39, c[0x0][0x2ec] ;  /* 0x0000bb0027277a20 */ /* 0x000fc40000410000 */
[----:B------:R-:W-:Y:S02]  /*bd30*/  FMUL.FTZ R37, R37, c[0x0][0x2ec] ;  /* 0x0000bb0025257a20 */ /* 0x000fe40000410000 */
[----:B------:R-:W-:Y:S01]  /*bd40*/  FMUL.FTZ R36, R36, c[0x0][0x2ec] ;  /* 0x0000bb0024247a20 */ /* 0x000fe20000410000 */
[C---:B--2---:R-:W-:Y:S01]  /*bd50*/  HMMA.16816.F32.BF16 R12, R152.reuse, R8, RZ ;  /* 0x00000008980c723c */ /* 0x044fe200000418ff */
[----:B------:R-:W-:Y:S01]  /*bd60*/  FMUL.FTZ R33, R33, c[0x0][0x2ec] ;  /* 0x0000bb0021217a20 */ /* 0x000fe20000410000 */
[----:B------:R-:W-:Y:S01]  /*bd70*/  MUFU.TANH R61, R61 ;  /* 0x0000003d003d7308 */ /* 0x000fe20000002400 */
[----:B------:R-:W-:Y:S02]  /*bd80*/  FMUL.FTZ R34, R34, c[0x0][0x2ec] ;  /* 0x0000bb0022227a20 */ /* 0x000fe40000410000 */
[----:B------:R-:W-:Y:S02]  /*bd90*/  FMUL.FTZ R32, R32, c[0x0][0x2ec] ;  /* 0x0000bb0020207a20 */ /* 0x000fe40000410000 */
[----:B------:R-:W-:Y:S01]  /*bda0*/  FMUL.FTZ R35, R35, c[0x0][0x2ec] ;  /* 0x0000bb0023237a20 */ /* 0x000fe20000410000 */
[C---:B------:R-:W-:Y:S01]  /*bdb0*/  HMMA.16816.F32.BF16 R8, R152.reuse, R10, RZ ;  /* 0x0000000a9808723c */ /* 0x040fe200000418ff */
[----:B------:R-:W-:Y:S01]  /*bdc0*/  FMUL.FTZ R38, R38, c[0x0][0x2ec] ;  /* 0x0000bb0026267a20 */ /* 0x000fe20000410000 */
[----:B------:R-:W2:Y:S06]  /*bdd0*/  MUFU.TANH R57, R57 ;  /* 0x0000003900397308 */ /* 0x000eac0000002400 */
[C---:B-----5:R-:W-:Y:S02]  /*bde0*/  HMMA.16816.F32.BF16 R28, R152.reuse, R24, RZ ;  /* 0x00000018981c723c */ /* 0x060fe400000418ff */
[----:B------:R-:W-:Y:S06]  /*bdf0*/  MUFU.TANH R59, R59 ;  /* 0x0000003b003b7308 */ /* 0x000fec0000002400 */
[----:B----4-:R-:W-:Y:S02]  /*be00*/  HMMA.16816.F32.BF16 R4, R152, R156, RZ ;  /* 0x0000009c9804723c */ /* 0x010fe400000418ff */
[----:B------:R-:W-:Y:S01]  /*be10*/  MUFU.TANH R112, R33 ;  /* 0x0000002100707308 */ /* 0x000fe20000002400 */
[----:B--2---:R-:W-:-:S04]  /*be20*/  FFMA.FTZ R57, R97, R102, R57 ;  /* 0x0000006661397223 */ /* 0x004fc80000010039 */
[--C-:B------:R-:W-:Y:S01]  /*be30*/  LOP3.LUT R157, R64, 0x10, R103.reuse, 0xfe, !PT ;  /* 0x00000010409d7812 */ /* 0x100fe200078efe67 */
[C---:B------:R-:W-:Y:S01]  /*be40*/  HMMA.16816.F32.BF16 R24, R152.reuse, R26, RZ ;  /* 0x0000001a9818723c */ /* 0x040fe200000418ff */
[----:B------:R-:W-:Y:S01]  /*be50*/  FMUL.FTZ R156, R50, c[0x0][0x2ec] ;  /* 0x0000bb00329c7a20 */ /* 0x000fe20000410000 */
[----:B------:R-:W-:Y:S06]  /*be60*/  MUFU.TANH R160, R160 ;  /* 0x000000a000a07308 */ /* 0x000fec0000002400 */
[----:B------:R-:W-:Y:S02]  /*be70*/  HMMA.16816.F32.BF16 R152, R152, R158, RZ ;  /* 0x0000009e9898723c */ /* 0x000fe400000418ff */
[----:B------:R-:W-:Y:S05]  /*be80*/  I2F R108, R157 ;  /* 0x0000009d006c7306 */ /* 0x000fea0000201400 */
[C-C-:B------:R-:W-:Y:S01]  /*be90*/  LOP3.LUT R159, R64.reuse, 0x51, R103.reuse, 0xfe, !PT ;  /* 0x00000051409f7812 */ /* 0x140fe200078efe67 */
[C---:B-1----:R-:W-:Y:S02]  /*bea0*/  HMMA.16816.F32.BF16 R16, R104.reuse, R78, R16 ;  /* 0x0000004e6810723c */ /* 0x042fe40000041810 */
[----:B------:R-:W-:Y:S05]  /*beb0*/  MUFU.TANH R51, R51 ;  /* 0x0000003300337308 */ /* 0x000fea0000002400 */
[C-C-:B------:R-:W-:Y:S01]  /*bec0*/  LOP3.LUT R79, R64.reuse, 0x20, R103.reuse, 0xfe, !PT ;  /* 0x00000020404f7812 */ /* 0x140fe200078efe67 */
[C---:B---3--:R-:W-:Y:S02]  /*bed0*/  HMMA.16816.F32.BF16 R8, R104.reuse, R74, R8 ;  /* 0x0000004a6808723c */ /* 0x048fe40000041808 */
[----:B------:R-:W-:Y:S05]  /*bee0*/  MUFU.TANH R156, R156 ;  /* 0x0000009c009c7308 */ /* 0x000fea0000002400 */
[C-C-:B------:R-:W-:Y:S01]  /*bef0*/  LOP3.LUT R75, R64.reuse, 0x28, R103.reuse, 0xfe, !PT ;  /* 0x00000028404b7812 */ /* 0x140fe200078efe67 */
[C---:B------:R-:W-:Y:S02]  /*bf00*/  HMMA.16816.F32.BF16 R28, R104.reuse, R80, R28 ;  /* 0x00000050681c723c */ /* 0x040fe4000004181c */
[----:B------:R-:W-:Y:S05]  /*bf10*/  I2F R78, R79 ;  /* 0x0000004f004e7306 */ /* 0x000fea0000201400 */
[----:B------:R-:W-:Y:S01]  /*bf20*/  LOP3.LUT R81, R64, 0x11, R103, 0xfe, !PT ;  /* 0x0000001140517812 */ /* 0x000fe200078efe67 */
[----:B------:R-:W-:Y:S01]  /*bf30*/  HMMA.16816.F32.BF16 R12, R104, R72, R12 ;  /* 0x00000048680c723c */ /* 0x000fe2000004180c */
[----:B------:R-:W-:Y:S01]  /*bf40*/  FMUL.FTZ R18, R18, c[0x0][0x2ec] ;  /* 0x0000bb0012127a20 */ /* 0x000fe20000410000 */
[----:B------:R-:W-:Y:S01]  /*bf50*/  MUFU.TANH R55, R48 ;  /* 0x0000003000377308 */ /* 0x000fe20000002400 */
[----:B------:R-:W-:-:S02]  /*bf60*/  FMUL.FTZ R16, R16, c[0x0][0x2ec] ;  /* 0x0000bb0010107a20 */ /* 0x000fc40000410000 */
[----:B------:R-:W-:Y:S02]  /*bf70*/  FMUL.FTZ R17, R17, c[0x0][0x2ec] ;  /* 0x0000bb0011117a20 */ /* 0x000fe40000410000 */
[--C-:B------:R-:W-:Y:S01]  /*bf80*/  LOP3.LUT R73, R64, 0x21, R103.reuse, 0xfe, !PT ;  /* 0x0000002140497812 */ /* 0x100fe200078efe67 */
[C---:B------:R-:W-:Y:S01]  /*bf90*/  HMMA.16816.F32.BF16 R4, R104.reuse, R68, R4 ;  /* 0x000000446804723c */ /* 0x040fe20000041804 */
[----:B------:R-:W-:Y:S01]  /*bfa0*/  FMUL.FTZ R8, R8, c[0x0][0x2ec] ;  /* 0x0000bb0008087a20 */ /* 0x000fe20000410000 */
[----:B------:R-:W1:Y:S01]  /*bfb0*/  I2F R80, R81 ;  /* 0x0000005100507306 */ /* 0x000e620000201400 */
        /* <DEDUP_REMOVED lines=8> */
[--C-:B------:R-:W-:Y:S01]  /*c040*/  LOP3.LUT R83, R64, 0x18, R103.reuse, 0xfe, !PT ;  /* 0x0000001840537812 */ /* 0x100fe200078efe67 */
[C---:B------:R-:W-:Y:S01]  /*c050*/  HMMA.16816.F32.BF16 R20, R104.reuse, R76, R20 ;  /* 0x0000004c6814723c */ /* 0x040fe20000041814 */
[----:B------:R-:W-:Y:S01]  /*c060*/  FMUL.FTZ R164, R13, c[0x0][0x2ec] ;  /* 0x0000bb000da47a20 */ /* 0x000fe20000410000 */
[----:B------:R-:W-:Y:S01]  /*c070*/  MUFU.TANH R33, R18 ;  /* 0x0000001200217308 */ /* 0x000fe20000002400 */
[----:B------:R-:W-:Y:S02]  /*c080*/  FMUL.FTZ R13, R14, c[0x0][0x2ec] ;  /* 0x0000bb000e0d7a20 */ /* 0x000fe40000410000 */
[----:B------:R-:W-:Y:S02]  /*c090*/  FMUL.FTZ R12, R12, c[0x0][0x2ec] ;  /* 0x0000bb000c0c7a20 */ /* 0x000fe40000410000 */
[----:B------:R-:W-:Y:S01]  /*c0a0*/  LOP3.LUT R77, R64, 0x19, R103, 0xfe, !PT ;  /* 0x00000019404d7812 */ /* 0x000fe200078efe67 */
[----:B------:R-:W-:Y:S01]  /*c0b0*/  HMMA.16816.F32.BF16 R152, R104, R70, R152 ;  /* 0x000000466898723c */ /* 0x000fe20000041898 */
[----:B------:R-:W-:Y:S01]  /*c0c0*/  FMUL.FTZ R4, R4, c[0x0][0x2ec] ;  /* 0x0000bb0004047a20 */ /* 0x000fe20000410000 */
[----:B------:R-:W-:Y:S01]  /*c0d0*/  I2F R82, R83 ;  /* 0x0000005300527306 */ /* 0x000fe20000201400 */
[----:B------:R-:W-:-:S02]  /*c0e0*/  FFMA.FTZ R14, R97, R66, R60 ;  /* 0x00000042610e7223 */ /* 0x000fc4000001003c */
[----:B------:R-:W-:Y:S02]  /*c0f0*/  FMUL.FTZ R15, R15, c[0x0][0x2ec] ;  /* 0x0000bb000f0f7a20 */ /* 0x000fe40000410000 */
[----:B------:R-:W-:Y:S01]  /*c100*/  FMUL.FTZ R106, R63, c[0x0][0x2ec] ;  /* 0x0000bb003f6a7a20 */ /* 0x000fe20000410000 */
[--C-:B------:R-:W-:Y:S01]  /*c110*/  LOP3.LUT R71, R64, 0x60, R103.reuse, 0xfe, !PT ;  /* 0x0000006040477812 */ /* 0x100fe200078efe67 */
[----:B------:R-:W-:Y:S01]  /*c120*/  FMUL.FTZ R107, R58, c[0x0][0x2ec] ;  /* 0x0000bb003a6b7a20 */ /* 0x000fe20000410000 */
[----:B------:R-:W2:Y:S01]  /*c130*/  MUFU.TANH R63, R56 ;  /* 0x00000038003f7308 */ /* 0x000ea20000002400 */
[----:B------:R-:W-:Y:S01]  /*c140*/  FMUL.FTZ R158, R25, c[0x0][0x2ec] ;  /* 0x0000bb00199e7a20 */ /* 0x000fe20000410000 */
[----:B------:R-:W-:Y:S01]  /*c150*/  FSEL R14, R14, -INF , !P6 ;  /* 0xff8000000e0e7808 */ /* 0x000fe20007000000 */
[----:B------:R-:W-:Y:S01]  /*c160*/  FMUL.FTZ R6, R6, c[0x0][0x2ec] ;  /* 0x0000bb0006067a20 */ /* 0x000fe20000410000 */
[----:B------:R-:W-:Y:S01]  /*c170*/  ISETP.GE.AND P6, PT, R143, R2, PT ;  /* 0x000000028f00720c */ /* 0x000fe20003fc6270 */
[----:B------:R-:W-:Y:S01]  /*c180*/  FMUL.FTZ R42, R5, c[0x0][0x2ec] ;  /* 0x0000bb00052a7a20 */ /* 0x000fe20000410000 */
[C-C-:B------:R-:W-:Y:S01]  /*c190*/  LOP3.LUT R105, R64.reuse, 0x59, R103.reuse, 0xfe, !PT ;  /* 0x0000005940697812 */ /* 0x140fe200078efe67 */
[----:B------:R-:W-:Y:S01]  /*c1a0*/  FMUL.FTZ R25, R23, c[0x0][0x2ec] ;  /* 0x0000bb0017197a20 */ /* 0x000fe20000410000 */
[----:B------:R-:W-:Y:S01]  /*c1b0*/  MUFU.TANH R107, R107 ;  /* 0x0000006b006b7308 */ /* 0x000fe20000002400 */
[----:B------:R-:W-:Y:S01]  /*c1c0*/  FMUL.FTZ R21, R21, c[0x0][0x2ec] ;  /* 0x0000bb0015157a20 */ /* 0x000fe20000410000 */
[----:B------:R-:W-:Y:S01]  /*c1d0*/  LOP3.LUT R5, R64, 0x61, R103, 0xfe, !PT ;  /* 0x0000006140057812 */ /* 0x000fe200078efe67 */
[----:B------:R-:W-:-:S02]  /*c1e0*/  FMUL.FTZ R20, R20, c[0x0][0x2ec] ;  /* 0x0000bb0014147a20 */ /* 0x000fc40000410000 */
[C---:B-1----:R-:W-:Y:S02]  /*c1f0*/  FFMA.FTZ R186, R97.reuse, R80, R53 ;  /* 0x0000005061ba7223 */ /* 0x042fe40000010035 */
[----:B------:R-:W-:Y:S01]  /*c200*/  FMUL.FTZ R24, R24, c[0x0][0x2ec] ;  /* 0x0000bb0018187a20 */ /* 0x000fe20000410000 */
[----:B------:R-:W-:Y:S01]  /*c210*/  MUFU.TANH R106, R106 ;  /* 0x0000006a006a7308 */ /* 0x000fe20000002400 */
[----:B--2---:R-:W-:Y:S02]  /*c220*/  FFMA.FTZ R18, R97, R100, R63 ;  /* 0x0000006461127223 */ /* 0x004fe4000001003f */
[----:B------:R-:W-:Y:S02]  /*c230*/  FMUL.FTZ R7, R7, c[0x0][0x2ec] ;  /* 0x0000bb0007077a20 */ /* 0x000fe40000410000 */
[----:B------:R-:W-:Y:S01]  /*c240*/  FFMA.FTZ R160, R97, R72, R160 ;  /* 0x0000004861a07223 */ /* 0x000fe200000100a0 */
[----:B------:R-:W-:Y:S01]  /*c250*/  FSEL R18, R18, -INF , !P2 ;  /* 0xff80000012127808 */ /* 0x000fe20005000000 */
[----:B------:R-:W-:Y:S01]  /*c260*/  FMUL.FTZ R28, R30, c[0x0][0x2ec] ;  /* 0x0000bb001e1c7a20 */ /* 0x000fe20000410000 */
[----:B------:R-:W1:Y:S01]  /*c270*/  I2F R76, R77 ;  /* 0x0000004d004c7306 */ /* 0x000e620000201400 */
[----:B------:R-:W-:Y:S01]  /*c280*/  ISETP.GE.AND P2, PT, R157, R2, PT ;  /* 0x000000029d00720c */ /* 0x000fe20003f46270 */
[----:B------:R-:W-:-:S02]  /*c290*/  FFMA.FTZ R55, R97, R82, R55 ;  /* 0x0000005261377223 */ /* 0x000fc40000010037 */
[----:B------:R-:W-:Y:S02]  /*c2a0*/  FMUL.FTZ R152, R152, c[0x0][0x2ec] ;  /* 0x0000bb0098987a20 */ /* 0x000fe40000410000 */
[----:B------:R-:W-:Y:S02]  /*c2b0*/  FMUL.FTZ R154, R154, c[0x0][0x2ec] ;  /* 0x0000bb009a9a7a20 */ /* 0x000fe40000410000 */
[----:B------:R-:W2:Y:S01]  /*c2c0*/  MUFU.TANH R58, R52 ;  /* 0x00000034003a7308 */ /* 0x000ea20000002400 */
[----:B------:R-:W-:Y:S02]  /*c2d0*/  FMUL.FTZ R31, R31, c[0x0][0x2ec] ;  /* 0x0000bb001f1f7a20 */ /* 0x000fe40000410000 */
[----:B------:R-:W-:Y:S02]  /*c2e0*/  FMUL.FTZ R22, R22, c[0x0][0x2ec] ;  /* 0x0000bb0016167a20 */ /* 0x000fe40000410000 */
[----:B------:R-:W-:Y:S02]  /*c2f0*/  FMUL.FTZ R155, R155, c[0x0][0x2ec] ;  /* 0x0000bb009b9b7a20 */ /* 0x000fe40000410000 */
[----:B------:R-:W-:Y:S01]  /*c300*/  FMUL.FTZ R27, R27, c[0x0][0x2ec] ;  /* 0x0000bb001b1b7a20 */ /* 0x000fe20000410000 */
[----:B------:R-:W3:Y:S01]  /*c310*/  MUFU.TANH R50, R44 ;  /* 0x0000002c00327308 */ /* 0x000ee20000002400 */
[----:B-1----:R-:W-:-:S07]  /*c320*/  FFMA.FTZ R190, R97, R76, R49 ;  /* 0x0000004c61be7223 */ /* 0x002fce0000010031 */
[----:B------:R1:W-:Y:S01]  /*c330*/  MUFU.TANH R174, R8 ;  /* 0x0000000800ae7308 */ /* 0x0003e20000002400 */
[----:B--2---:R-:W-:-:S07]  /*c340*/  FFMA.FTZ R58, R97, R108, R58 ;  /* 0x0000006c613a7223 */ /* 0x004fce000001003a */
[----:B------:R-:W-:Y:S01]  /*c350*/  I2F R110, R69 ;  /* 0x00000045006e7306 */ /* 0x000fe20000201400 */
[----:B---3--:R-:W-:-:S07]  /*c360*/  FFMA.FTZ R50, R97, R78, R50 ;  /* 0x0000004e61327223 */ /* 0x008fce0000010032 */
[----:B------:R2:W-:Y:S01]  /*c370*/  MUFU.TANH R116, R29 ;  /* 0x0000001d00747308 */ /* 0x0005e20000002400 */
[----:B-1----:R-:W-:-:S05]  /*c380*/  FFMA.FTZ R8, R97, R66, R62 ;  /* 0x0000004261087223 */ /* 0x002fca000001003e */
[----:B------:R-:W-:Y:S02]  /*c390*/  FSEL R8, R8, -INF , !P5 ;  /* 0xff80000008087808 */ /* 0x000fe40006800000 */
[----:B------:R1:W3:Y:S01]  /*c3a0*/  MUFU.TANH R23, R16 ;  /* 0x0000001000177308 */ /* 0x0002e20000002400 */
[----:B------:R-:W-:-:S04]  /*c3b0*/  ISETP.GE.AND P5, PT, R147, R0, PT ;  /* 0x000000009300720c */ /* 0x000fc80003fa6270 */
[----:B------:R-:W-:Y:S02]  /*c3c0*/  FSEL R62, R57, -INF , !P5 ;  /* 0xff800000393e7808 */ /* 0x000fe40006800000 */
[----:B------:R-:W-:Y:S01]  /*c3d0*/  ISETP.GE.AND P5, PT, R81, R2, PT ;  /* 0x000000025100720c */ /* 0x000fe20003fa6270 */
[----:B------:R4:W-:Y:S01]  /*c3e0*/  MUFU.TANH R172, R4 ;  /* 0x0000000400ac7308 */ /* 0x0009e20000002400 */
[----:B--2---:R-:W-:-:S07]  /*c3f0*/  FMUL.FTZ R29, R19, c[0x0][0x2ec] ;  /* 0x0000bb00131d7a20 */ /* 0x004fce0000410000 */
[----:B------:R-:W-:Y:S01]  /*c400*/  I2F R74, R75 ;  /* 0x0000004b004a7306 */ /* 0x000fe20000201400 */
[C---:B-1----:R-:W-:Y:S01]  /*c410*/  FFMA.FTZ R16, R97.reuse, R98, R61 ;  /* 0x0000006261107223 */ /* 0x042fe2000001003d */
[----:B------:R-:W-:Y:S01]  /*c420*/  LOP3.LUT R61, R64, 0x29, R103, 0xfe, !PT ;  /* 0x00000029403d7812 */ /* 0x000fe200078efe67 */
[----:B---3--:R-:W-:-:S03]  /*c430*/  FFMA.FTZ R192, R97, R110, R23 ;  /* 0x0000006e61c07223 */ /* 0x008fc60000010017 */
[----:B------:R-:W-:Y:S01]  /*c440*/  FSEL R16, R16, -INF , !P4 ;  /* 0xff80000010107808 */ /* 0x000fe20006000000 */
[----:B----4-:R-:W-:Y:S01]  /*c450*/  FFMA.FTZ R4, R97, R108, R120 ;  /* 0x0000006c61047223 */ /* 0x010fe20000010078 */
[----:B------:R-:W1:Y:S01]  /*c460*/  MUFU.TANH R47, R47 ;  /* 0x0000002f002f7308 */ /* 0x000e620000002400 */
[----:B------:R-:W-:-:S03]  /*c470*/  ISETP.GE.AND P4, PT, R147, R2, PT ;  /* 0x000000029300720c */ /* 0x000fc60003f86270 */
[----:B------:R-:W-:Y:S02]  /*c480*/  FSEL R4, R4, -INF , !P2 ;  /* 0xff80000004047808 */ /* 0x000fe40005000000 */
[----:B------:R-:W-:Y:S02]  /*c490*/  ISETP.GE.AND P2, PT, R77, R0, PT ;  /* 0x000000004d00720c */ /* 0x000fe40003f46270 */
[----:B------:R2:W-:Y:S02]  /*c4a0*/  MUFU.TANH R19, R12 ;  /* 0x0000000c00137308 */ /* 0x0005e40000002400 */
[----:B------:R-:W-:Y:S02]  /*c4b0*/  FSEL R190, R190, -INF , !P2 ;  /* 0xff800000bebe7808 */ /* 0x000fe40005000000 */
[----:B------:R-:W-:-:S04]  /*c4c0*/  ISETP.GE.AND P2, PT, R73, R2, PT ;  /* 0x000000024900720c */ /* 0x000fc80003f46270 */
[----:B------:R-:W3:Y:S01]  /*c4d0*/  MUFU.TANH R45, R45 ;  /* 0x0000002d002d7308 */ /* 0x000ee20000002400 */
[----:B------:R-:W-:Y:S01]  /*c4e0*/  FSEL R166, R160, -INF , !P2 ;  /* 0xff800000a0a67808 */ /* 0x000fe20005000000 */
[----:B-1----:R-:W-:Y:S01]  /*c4f0*/  FFMA.FTZ R47, R97, R74, R47 ;  /* 0x0000004a612f7223 */ /* 0x002fe2000001002f */
[----:B------:R-:W-:-:S04]  /*c500*/  ISETP.GE.AND P2, PT, R69, R0, PT ;  /* 0x000000004500720c */ /* 0x000fc80003f46270 */
[----:B------:R-:W-:Y:S01]  /*c510*/  FSEL R192, R192, -INF , !P2 ;  /* 0xff800000c0c07808 */ /* 0x000fe20005000000 */
[----:B------:R-:W-:Y:S01]  /*c520*/  MUFU.TANH R161, R46 ;  /* 0x0000002e00a17308 */ /* 0x000fe20000002400 */
[----:B--2---:R-:W-:Y:S01]  /*c530*/  FFMA.FTZ R12, R97, R100, R107 ;  /* 0x00000064610c7223 */ /* 0x004fe2000001006b */
[----:B------:R-:W-:-:S04]  /*c540*/  ISETP.GE.AND P2, PT, R71, R2, PT ;  /* 0x000000024700720c */ /* 0x000fc80003f46270 */
[----:B------:R-:W-:Y:S02]  /*c550*/  FSEL R12, R12, -INF , !P6 ;  /* 0xff8000000c0c7808 */ /* 0x000fe40007000000 */
[----:B------:R1:W-:Y:S01]  /*c560*/  MUFU.TANH R184, R10 ;  /* 0x0000000a00b87308 */ /* 0x0003e20000002400 */
[----:B------:R-:W-:Y:S01]  /*c570*/  ISETP.GE.AND P6, PT, R81, R0, PT ;  /* 0x000000005100720c */ /* 0x000fe20003fc6270 */
[----:B---3--:R-:W-:Y:S01]  /*c580*/  FFMA.FTZ R45, R97, R72, R45 ;  /* 0x00000048612d7223 */ /* 0x008fe2000001002d */
[--C-:B------:R-:W-:Y:S02]  /*c590*/  LOP3.LUT R81, R64, 0x40, R103.reuse, 0xfe, !PT ;  /* 0x0000004040517812 */ /* 0x100fe400078efe67 */
[----:B------:R-:W-:Y:S02]  /*c5a0*/  FSEL R186, R186, -INF , !P6 ;  /* 0xff800000baba7808 */ /* 0x000fe40007000000 */
[----:B------:R-:W-:Y:S01]  /*c5b0*/  ISETP.GE.AND P6, PT, R77, R2, PT ;  /* 0x000000024d00720c */ /* 0x000fe20003fc6270 */
[----:B------:R-:W2:Y:S01]  /*c5c0*/  I2F R70, R71 ;  /* 0x0000004700467306 */ /* 0x000ea20000201400 */
[----:B------:R-:W-:-:S07]  /*c5d0*/  LOP3.LUT R77, R64, 0x30, R103, 0xfe, !PT ;  /* 0x00000030404d7812 */ /* 0x000fce00078efe67 */
[----:B------:R-:W3:Y:S01]  /*c5e0*/  MUFU.TANH R41, R41 ;  /* 0x0000002900297308 */ /* 0x000ee20000002400 */
[C---:B-1----:R-:W-:Y:S02]  /*c5f0*/  FFMA.FTZ R10, R97.reuse, R98, R106 ;  /* 0x00000062610a7223 */ /* 0x042fe4000001006a */
[----:B------:R-:W-:Y:S01]  /*c600*/  FFMA.FTZ R98, R97, R110, R33 ;  /* 0x0000006e61627223 */ /* 0x000fe20000010021 */
[----:B------:R-:W-:Y:S02]  /*c610*/  LOP3.LUT R33, R64, 0x49, R103, 0xfe, !PT ;  /* 0x0000004940217812 */ /* 0x000fe400078efe67 */
[----:B------:R-:W-:Y:S02]  /*c620*/  FSEL R10, R10, -INF , !P3 ;  /* 0xff8000000a0a7808 */ /* 0x000fe40005800000 */
[----:B------:R-:W1:Y:S01]  /*c630*/  MUFU.TANH R13, R13 ;  /* 0x0000000d000d7308 */ /* 0x000e620000002400 */
[----:B------:R-:W-:Y:S01]  /*c640*/  ISETP.GE.AND P3, PT, R157, R0, PT ;  /* 0x000000009d00720c */ /* 0x000fe20003f66270 */
[----:B--2---:R-:W-:-:S03]  /*c650*/  FFMA.FTZ R19, R97, R70, R19 ;  /* 0x0000004661137223 */ /* 0x004fc60000010013 */
[----:B------:R-:W-:Y:S02]  /*c660*/  FSEL R178, R58, -INF , !P3 ;  /* 0xff8000003ab27808 */ /* 0x000fe40005800000 */
[----:B------:R-:W-:Y:S01]  /*c670*/  ISETP.GE.AND P3, PT, R83, R2, PT ;  /* 0x000000025300720c */ /* 0x000fe20003f66270 */
[----:B------:R2:W-:Y:S01]  /*c680*/  MUFU.TANH R180, R11 ;  /* 0x0000000b00b47308 */ /* 0x0005e20000002400 */
[----:B---3--:R-:W-:-:S07]  /*c690*/  FFMA.FTZ R106, R97, R74, R41 ;  /* 0x0000004a616a7223 */ /* 0x008fce0000010029 */
[----:B------:R-:W-:Y:S01]  /*c6a0*/  I2F R68, R159 ;  /* 0x0000009f00447306 */ /* 0x000fe20000201400 */
[----:B-1----:R-:W-:-:S05]  /*c6b0*/  FFMA.FTZ R70, R97, R70, R13 ;  /* 0x0000004661467223 */ /* 0x002fca000001000d */
[----:B------:R-:W-:Y:S02]  /*c6c0*/  FSEL R70, R70, -INF , !P2 ;  /* 0xff80000046467808 */ /* 0x000fe40005000000 */
[----:B--2---:R-:W-:Y:S01]  /*c6d0*/  LOP3.LUT R11, R64, 0x69, R103, 0xfe, !PT ;  /* 0x00000069400b7812 */ /* 0x004fe200078efe67 */
[----:B------:R-:W-:Y:S03]  /*c6e0*/  MUFU.TANH R25, R25 ;  /* 0x0000001900197308 */ /* 0x000fe60000002400 */
[----:B------:R-:W-:-:S05]  /*c6f0*/  ISETP.GE.AND P2, PT, R11, R0, PT ;  /* 0x000000000b00720c */ /* 0x000fca0003f46270 */
[----:B------:R-:W-:Y:S08]  /*c700*/  I2F R104, R105 ;  /* 0x0000006900687306 */ /* 0x000ff00000201400 */
[----:B------:R1:W-:Y:S08]  /*c710*/  MUFU.TANH R162, R20 ;  /* 0x0000001400a27308 */ /* 0x0003f00000002400 */
[----:B------:R-:W2:Y:S08]  /*c720*/  MUFU.TANH R21, R21 ;  /* 0x0000001500157308 */ /* 0x000eb00000002400 */
[----:B------:R-:W-:Y:S01]  /*c730*/  MUFU.TANH R17, R17 ;  /* 0x0000001100117308 */ /* 0x000fe20000002400 */
[----:B-1----:R-:W-:-:S05]  /*c740*/  FFMA.FTZ R20, R97, R80, R118 ;  /* 0x0000005061147223 */ /* 0x002fca0000010076 */
[----:B------:R-:W-:Y:S02]  /*c750*/  FSEL R20, R20, -INF , !P5 ;  /* 0xff80000014147808 */ /* 0x000fe40006800000 */
[----:B------:R-:W-:Y:S01]  /*c760*/  MUFU.TANH R176, R15 ;  /* 0x0000000f00b07308 */ /* 0x000fe20000002400 */
[----:B------:R-:W-:Y:S01]  /*c770*/  ISETP.GE.AND P5, PT, R79, R0, PT ;  /* 0x000000004f00720c */ /* 0x000fe20003fa6270 */
[----:B--2---:R-:W-:-:S06]  /*c780*/  FFMA.FTZ R74, R97, R68, R21 ;  /* 0x00000044614a7223 */ /* 0x004fcc0000010015 */
[----:B------:R1:W-:Y:S08]  /*c790*/  MUFU.TANH R182, R6 ;  /* 0x0000000600b67308 */ /* 0x0003f00000002400 */
[----:B------:R2:W-:Y:S08]  /*c7a0*/  MUFU.TANH R44, R43 ;  /* 0x0000002b002c7308 */ /* 0x0005f00000002400 */
[----:B------:R-:W-:Y:S01]  /*c7b0*/  MUFU.TANH R168, R9 ;  /* 0x0000000900a87308 */ /* 0x000fe20000002400 */
[C---:B-1----:R-:W-:Y:S01]  /*c7c0*/  FFMA.FTZ R6, R97.reuse, R102, R59 ;  /* 0x0000006661067223 */ /* 0x042fe2000001003b */
[C---:B------:R-:W-:Y:S01]  /*c7d0*/  LOP3.LUT R59, R64.reuse, 0x78, R103, 0xfe, !PT ;  /* 0x00000078403b7812 */ /* 0x040fe200078efe67 */
[----:B------:R-:W-:Y:S01]  /*c7e0*/  FFMA.FTZ R102, R97, R68, R25 ;  /* 0x0000004461667223 */ /* 0x000fe20000010019 */
[----:B------:R-:W-:-:S02]  /*c7f0*/  LOP3.LUT R25, R64, 0x48, R103, 0xfe, !PT ;  /* 0x0000004840197812 */ /* 0x000fc400078efe67 */
[----:B------:R-:W-:Y:S02]  /*c800*/  FSEL R6, R6, -INF , !P4 ;  /* 0xff80000006067808 */ /* 0x000fe40006000000 */
[----:B------:R-:W1:Y:S01]  /*c810*/  I2F R15, R11 ;  /* 0x0000000b000f7306 */ /* 0x000e620000201400 */
[----:B--2---:R-:W-:Y:S02]  /*c820*/  LOP3.LUT R43, R64, 0x71, R103, 0xfe, !PT ;  /* 0x00000071402b7812 */ /* 0x004fe400078efe67 */
[----:B------:R-:W-:-:S04]  /*c830*/  ISETP.GE.AND P4, PT, R83, R0, PT ;  /* 0x000000005300720c */ /* 0x000fc80003f86270 */
[----:B------:R-:W-:Y:S01]  /*c840*/  FSEL R188, R55, -INF , !P4 ;  /* 0xff80000037bc7808 */ /* 0x000fe20006000000 */
[----:B------:R2:W-:Y:S01]  /*c850*/  MUFU.TANH R48, R34 ;  /* 0x0000002200307308 */ /* 0x0005e20000002400 */
[----:B------:R-:W-:Y:S02]  /*c860*/  ISETP.GE.AND P4, PT, R79, R2, PT ;  /* 0x000000024f00720c */ /* 0x000fe40003f86270 */
[----:B------:R-:W-:-:S05]  /*c870*/  LOP3.LUT R55, R64, 0x31, R103, 0xfe, !PT ;  /* 0x0000003140377812 */ /* 0x000fca00078efe67 */
[----:B------:R-:W-:Y:S01]  /*c880*/  MUFU.TANH R164, R164 ;  /* 0x000000a400a47308 */ /* 0x000fe20000002400 */
[CC--:B-1----:R-:W-:Y:S02]  /*c890*/  FFMA.FTZ R108, R97.reuse, R15.reuse, R168 ;  /* 0x0000000f616c7223 */ /* 0x0c2fe400000100a8 */
[C---:B------:R-:W-:Y:S01]  /*c8a0*/  FFMA.FTZ R58, R97.reuse, R15, R180 ;  /* 0x0000000f613a7223 */ /* 0x040fe200000100b4 */
[----:B------:R-:W-:Y:S02]  /*c8b0*/  LOP3.LUT R15, R64, 0x31, R103, 0xfe, !PT ;  /* 0x00000031400f7812 */ /* 0x000fe400078efe67 */
[----:B------:R-:W-:Y:S02]  /*c8c0*/  FSEL R108, R108, -INF , !P2 ;  /* 0xff8000006c6c7808 */ /* 0x000fe40005000000 */
[----:B------:R-:W1:Y:S01]  /*c8d0*/  I2F R3, R5 ;  /* 0x0000000500037306 */ /* 0x000e620000201400 */
[----:B--2---:R-:W-:Y:S01]  /*c8e0*/  FFMA.FTZ R34, R97, R76, R51 ;  /* 0x0000004c61227223 */ /* 0x004fe20000010033 */
[----:B------:R-:W-:-:S02]  /*c8f0*/  LOP3.LUT R51, R64, 0x38, R103, 0xfe, !PT ;  /* 0x0000003840337812 */ /* 0x000fc400078efe67 */
[----:B------:R-:W-:Y:S02]  /*c900*/  ISETP.GE.AND P2, PT, R43, R2, PT ;  /* 0x000000022b00720c */ /* 0x000fe40003f46270 */
[----:B------:R-:W-:Y:S02]  /*c910*/  FSEL R34, R34, -INF , !P6 ;  /* 0xff80000022227808 */ /* 0x000fe40007000000 */
[----:B------:R2:W-:Y:S01]  /*c920*/  MUFU.TANH R30, R24 ;  /* 0x00000018001e7308 */ /* 0x0005e20000002400 */
[----:B------:R-:W-:-:S04]  /*c930*/  ISETP.GE.AND P6, PT, R75, R0, PT ;  /* 0x000000004b00720c */ /* 0x000fc80003fc6270 */
[----:B------:R-:W-:Y:S02]  /*c940*/  FSEL R198, R47, -INF , !P6 ;  /* 0xff8000002fc67808 */ /* 0x000fe40007000000 */
[----:B------:R-:W-:Y:S01]  /*c950*/  ISETP.GE.AND P6, PT, R69, R2, PT ;  /* 0x000000024500720c */ /* 0x000fe20003fc6270 */
[----:B------:R-:W3:Y:S01]  /*c960*/  MUFU.TANH R29, R29 ;  /* 0x0000001d001d7308 */ /* 0x000ee20000002400 */
[--C-:B------:R-:W-:Y:S01]  /*c970*/  LOP3.LUT R47, R64, 0x41, R103.reuse, 0xfe, !PT ;  /* 0x00000041402f7812 */ /* 0x100fe200078efe67 */
[CC--:B-1----:R-:W-:Y:S01]  /*c980*/  FFMA.FTZ R72, R97.reuse, R3.reuse, R164 ;  /* 0x0000000361487223 */ /* 0x0c2fe200000100a4 */
[----:B------:R-:W-:Y:S01]  /*c990*/  FSEL R98, R98, -INF , !P6 ;  /* 0xff80000062627808 */ /* 0x000fe20007000000 */
[----:B------:R-:W-:Y:S01]  /*c9a0*/  FFMA.FTZ R66, R97, R3, R176 ;  /* 0x0000000361427223 */ /* 0x000fe200000100b0 */
[----:B------:R-:W-:Y:S02]  /*c9b0*/  ISETP.GE.AND P6, PT, R5, R0, PT ;  /* 0x000000000500720c */ /* 0x000fe40003fc6270 */
[----:B------:R-:W-:Y:S01]  /*c9c0*/  LOP3.LUT R3, R64, 0x29, R103, 0xfe, !PT ;  /* 0x0000002940037812 */ /* 0x000fe200078efe67 */
[----:B------:R1:W-:Y:S01]  /*c9d0*/  MUFU.TANH R170, R7 ;  /* 0x0000000700aa7308 */ /* 0x0003e20000002400 */
[----:B--2---:R-:W-:Y:S01]  /*c9e0*/  FFMA.FTZ R24, R97, R82, R156 ;  /* 0x0000005261187223 */ /* 0x004fe2000001009c */
[----:B------:R-:W-:-:S02]  /*c9f0*/  FSEL R72, R72, -INF , !P6 ;  /* 0xff80000048487808 */ /* 0x000fc40007000000 */
[----:B------:R-:W-:Y:S02]  /*ca00*/  ISETP.GE.AND P6, PT, R11, R2, PT ;  /* 0x000000020b00720c */ /* 0x000fe40003fc6270 */
[----:B------:R-:W-:Y:S02]  /*ca10*/  FSEL R24, R24, -INF , !P3 ;  /* 0xff80000018187808 */ /* 0x000fe40005800000 */
[----:B------:R-:W-:Y:S01]  /*ca20*/  MUFU.TANH R52, R39 ;  /* 0x0000002700347308 */ /* 0x000fe20000002400 */
[----:B------:R-:W-:Y:S01]  /*ca30*/  ISETP.GE.AND P3, PT, R73, R0, PT ;  /* 0x000000004900720c */ /* 0x000fe20003f66270 */
[-C--:B---3--:R-:W-:Y:S01]  /*ca40*/  FFMA.FTZ R82, R97, R104.reuse, R29 ;  /* 0x0000006861527223 */ /* 0x088fe2000001001d */
[----:B------:R-:W-:Y:S02]  /*ca50*/  FSEL R58, R58, -INF , !P6 ;  /* 0xff8000003a3a7808 */ /* 0x000fe40007000000 */
[----:B------:R-:W-:Y:S01]  /*ca60*/  FSEL R194, R45, -INF , !P3 ;  /* 0xff8000002dc27808 */ /* 0x000fe20005800000 */
[----:B------:R-:W-:Y:S01]  /*ca70*/  FFMA.FTZ R45, R97, R104, R17 ;  /* 0x00000068612d7223 */ /* 0x000fe20000010011 */
[----:B------:R-:W-:Y:S01]  /*ca80*/  ISETP.GE.AND P3, PT, R159, R2, PT ;  /* 0x000000029f00720c */ /* 0x000fe20003f66270 */
[----:B------:R-:W-:Y:S01]  /*ca90*/  I2F R39, R43 ;  /* 0x0000002b00277306 */ /* 0x000fe20000201400 */
[----:B-1----:R-:W-:-:S02]  /*caa0*/  LOP3.LUT R7, R64, 0x68, R103, 0xfe, !PT ;  /* 0x0000006840077812 */ /* 0x002fc400078efe67 */
[----:B------:R-:W-:Y:S02]  /*cab0*/  FSEL R102, R102, -INF , !P3 ;  /* 0xff80000066667808 */ /* 0x000fe40005800000 */
[-C--:B------:R-:W-:Y:S02]  /*cac0*/  ISETP.GE.AND P3, PT, R71, R0.reuse, PT ;  /* 0x000000004700720c */ /* 0x080fe40003f66270 */
[----:B------:R-:W-:Y:S01]  /*cad0*/  ISETP.GE.AND P6, PT, R59, R0, PT ;  /* 0x000000003b00720c */ /* 0x000fe20003fc6270 */
[----:B------:R1:W-:Y:S01]  /*cae0*/  MUFU.TANH R56, R32 ;  /* 0x0000002000387308 */ /* 0x0003e20000002400 */
[----:B------:R-:W-:Y:S02]  /*caf0*/  FSEL R196, R19, -INF , !P3 ;  /* 0xff80000013c47808 */ /* 0x000fe40005800000 */
[----:B------:R-:W-:Y:S02]  /*cb00*/  ISETP.GE.AND P3, PT, R7, R2, PT ;  /* 0x000000020700720c */ /* 0x000fe40003f66270 */
[----:B------:R-:W-:-:S03]  /*cb10*/  LOP3.LUT R29, R64, 0x50, R103, 0xfe, !PT ;  /* 0x00000050401d7812 */ /* 0x000fc600078efe67 */
[----:B------:R-:W2:Y:S08]  /*cb20*/  I2F R9, R7 ;  /* 0x0000000700097306 */ /* 0x000eb00000201400 */
[----:B------:R3:W-:Y:S01]  /*cb30*/  MUFU.TANH R54, R35 ;  /* 0x0000002300367308 */ /* 0x0007e20000002400 */
[----:B-1----:R-:W-:Y:S01]  /*cb40*/  FFMA.FTZ R32, R97, R78, R161 ;  /* 0x0000004e61207223 */ /* 0x002fe200000100a1 */
[----:B------:R-:W-:-:S02]  /*cb50*/  FSEL R78, R50, -INF , !P5 ;  /* 0xff800000324e7808 */ /* 0x000fc40006800000 */
[----:B------:R-:W-:Y:S02]  /*cb60*/  ISETP.GE.AND P5, PT, R75, R2, PT ;  /* 0x000000024b00720c */ /* 0x000fe40003fa6270 */
[----:B------:R-:W-:Y:S02]  /*cb70*/  FSEL R32, R32, -INF , !P4 ;  /* 0xff80000020207808 */ /* 0x000fe40006000000 */
[----:B------:R-:W-:Y:S01]  /*cb80*/  MUFU.TANH R152, R152 ;  /* 0x0000009800987308 */ /* 0x000fe20000002400 */
[----:B------:R-:W-:Y:S01]  /*cb90*/  FSEL R106, R106, -INF , !P5 ;  /* 0xff8000006a6a7808 */ /* 0x000fe20006800000 */
[-C--:B--2---:R-:W-:Y:S01]  /*cba0*/  FFMA.FTZ R60, R97, R9.reuse, R184 ;  /* 0x00000009613c7223 */ /* 0x084fe200000100b8 */
[-C--:B------:R-:W-:Y:S01]  /*cbb0*/  ISETP.GE.AND P4, PT, R159, R0.reuse, PT ;  /* 0x000000009f00720c */ /* 0x080fe20003f86270 */
[----:B------:R-:W-:Y:S01]  /*cbc0*/  FFMA.FTZ R160, R97, R9, R174 ;  /* 0x0000000961a07223 */ /* 0x000fe200000100ae */
[----:B------:R-:W-:Y:S02]  /*cbd0*/  ISETP.GE.AND P5, PT, R105, R0, PT ;  /* 0x000000006900720c */ /* 0x000fe40003fa6270 */
[C-C-:B------:R-:W-:Y:S01]  /*cbe0*/  LOP3.LUT R75, R64.reuse, 0x39, R103.reuse, 0xfe, !PT ;  /* 0x00000039404b7812 */ /* 0x140fe200078efe67 */
[----:B------:R-:W-:Y:S01]  /*cbf0*/  I2F R57, R59 ;  /* 0x0000003b00397306 */ /* 0x000fe20000201400 */
[----:B---3--:R-:W-:-:S02]  /*cc00*/  LOP3.LUT R35, R64, 0x70, R103, 0xfe, !PT ;  /* 0x0000007040237812 */ /* 0x008fc400078efe67 */
[----:B------:R-:W-:Y:S02]  /*cc10*/  FSEL R74, R74, -INF , !P4 ;  /* 0xff8000004a4a7808 */ /* 0x000fe40006000000 */
[----:B------:R-:W-:Y:S01]  /*cc20*/  FSEL R104, R45, -INF , !P5 ;  /* 0xff8000002d687808 */ /* 0x000fe20006800000 */
[----:B------:R-:W-:Y:S01]  /*cc30*/  FFMA.FTZ R45, R97, R39, R170 ;  /* 0x00000027612d7223 */ /* 0x000fe200000100aa */
[-C--:B------:R-:W-:Y:S01]  /*cc40*/  ISETP.GE.AND P4, PT, R105, R2.reuse, PT ;  /* 0x000000026900720c */ /* 0x080fe20003f86270 */
[----:B------:R-:W-:Y:S01]  /*cc50*/  MUFU.TANH R46, R37 ;  /* 0x00000025002e7308 */ /* 0x000fe20000002400 */
[----:B------:R-:W-:Y:S02]  /*cc60*/  ISETP.GE.AND P5, PT, R5, R2, PT ;  /* 0x000000020500720c */ /* 0x000fe40003fa6270 */
[----:B------:R-:W-:Y:S02]  /*cc70*/  FSEL R82, R82, -INF , !P4 ;  /* 0xff80000052527808 */ /* 0x000fe40006000000 */
[----:B------:R-:W-:-:S02]  /*cc80*/  ISETP.GE.AND P4, PT, R7, R0, PT ;  /* 0x000000000700720c */ /* 0x000fc40003f86270 */
[----:B------:R-:W-:Y:S01]  /*cc90*/  FSEL R45, R45, -INF , !P2 ;  /* 0xff8000002d2d7808 */ /* 0x000fe20005000000 */
[----:B------:R-:W1:Y:S01]  /*cca0*/  MUFU.TANH R42, R42 ;  /* 0x0000002a002a7308 */ /* 0x000e620000002400 */
[----:B------:R-:W-:Y:S02]  /*ccb0*/  ISETP.GE.AND P2, PT, R55, R0, PT ;  /* 0x000000003700720c */ /* 0x000fe40003f46270 */
[----:B------:R-:W-:Y:S02]  /*ccc0*/  FSEL R60, R60, -INF , !P3 ;  /* 0xff8000003c3c7808 */ /* 0x000fe40005800000 */
[----:B------:R-:W-:Y:S02]  /*ccd0*/  FSEL R66, R66, -INF , !P5 ;  /* 0xff80000042427808 */ /* 0x000fe40006800000 */
[----:B------:R-:W-:Y:S01]  /*cce0*/  FSEL R160, R160, -INF , !P4 ;  /* 0xff800000a0a07808 */ /* 0x000fe20006000000 */
[----:B------:R-:W2:Y:S01]  /*ccf0*/  I2F R37, R35 ;  /* 0x0000002300257306 */ /* 0x000ea20000201400 */
[----:B------:R-:W-:-:S02]  /*cd00*/  LOP3.LUT R9, R64, 0x30, R103, 0xfe, !PT ;  /* 0x0000003040097812 */ /* 0x000fc400078efe67 */
[-C--:B------:R-:W-:Y:S02]  /*cd10*/  ISETP.GE.AND P3, PT, R43, R0.reuse, PT ;  /* 0x000000002b00720c */ /* 0x080fe40003f66270 */
[C---:B------:R-:W-:Y:S02]  /*cd20*/  ISETP.GE.AND P5, PT, R35.reuse, R0, PT ;  /* 0x000000002300720c */ /* 0x040fe40003fa6270 */
[----:B------:R-:W-:Y:S01]  /*cd30*/  ISETP.GE.AND P4, PT, R35, R2, PT ;  /* 0x000000022300720c */ /* 0x000fe20003f86270 */
[----:B------:R3:W4:Y:S01]  /*cd40*/  I2F R49, R55 ;  /* 0x0000003700317306 */ /* 0x0007220000201400 */
[----:B-1----:R-:W-:Y:S01]  /*cd50*/  FFMA.FTZ R42, R97, R39, R42 ;  /* 0x00000027612a7223 */ /* 0x002fe2000001002a */
[C-C-:B------:R-:W-:Y:S02]  /*cd60*/  LOP3.LUT R5, R64.reuse, 0x79, R103.reuse, 0xfe, !PT ;  /* 0x0000007940057812 */ /* 0x140fe400078efe67 */
[----:B------:R-:W-:Y:S02]  /*cd70*/  LOP3.LUT R43, R64, 0x39, R103, 0xfe, !PT ;  /* 0x00000039402b7812 */ /* 0x000fe400078efe67 */
[----:B------:R-:W-:-:S02]  /*cd80*/  FSEL R76, R42, -INF , !P3 ;  /* 0xff8000002a4c7808 */ /* 0x000fc40005800000 */
[----:B------:R-:W-:Y:S01]  /*cd90*/  MUFU.TANH R40, R40 ;  /* 0x0000002800287308 */ /* 0x000fe20000002400 */
[-C--:B--2---:R-:W-:Y:S01]  /*cda0*/  FFMA.FTZ R110, R97, R37.reuse, R172 ;  /* 0x00000025616e7223 */ /* 0x084fe200000100ac */
[----:B------:R-:W-:Y:S01]  /*cdb0*/  ISETP.GE.AND P3, PT, R77, R0, PT ;  /* 0x000000004d00720c */ /* 0x000fe20003f66270 */
[C---:B------:R-:W-:Y:S01]  /*cdc0*/  FFMA.FTZ R50, R97.reuse, R37, R182 ;  /* 0x0000002561327223 */ /* 0x040fe200000100b6 */
[----:B------:R-:W-:Y:S02]  /*cdd0*/  LOP3.LUT R37, R64, 0x38, R103, 0xfe, !PT ;  /* 0x0000003840257812 */ /* 0x000fe400078efe67 */
[----:B------:R-:W-:Y:S02]  /*cde0*/  FSEL R110, R110, -INF , !P5 ;  /* 0xff8000006e6e7808 */ /* 0x000fe40006800000 */
[----:B------:R-:W1:Y:S01]  /*cdf0*/  MUFU.TANH R154, R154 ;  /* 0x0000009a009a7308 */ /* 0x000e620000002400 */
[C---:B---3--:R-:W-:Y:S01]  /*ce00*/  FFMA.FTZ R55, R97.reuse, R57, R152 ;  /* 0x0000003961377223 */ /* 0x048fe20000010098 */
[----:B------:R-:W-:Y:S01]  /*ce10*/  FSEL R50, R50, -INF , !P4 ;  /* 0xff80000032327808 */ /* 0x000fe20006000000 */
[----:B----4-:R-:W-:Y:S01]  /*ce20*/  FFMA.FTZ R46, R97, R49, R46 ;  /* 0x00000031612e7223 */ /* 0x010fe2000001002e */
[----:B------:R-:W-:-:S02]  /*ce30*/  ISETP.GE.AND P5, PT, R59, R2, PT ;  /* 0x000000023b00720c */ /* 0x000fc40003fa6270 */
[----:B------:R-:W-:Y:S02]  /*ce40*/  FSEL R55, R55, -INF , !P6 ;  /* 0xff80000037377808 */ /* 0x000fe40007000000 */
[----:B------:R-:W2:Y:S01]  /*ce50*/  I2F R53, R61 ;  /* 0x0000003d00357306 */ /* 0x000ea20000201400 */
[-C--:B------:R-:W-:Y:S02]  /*ce60*/  ISETP.GE.AND P6, PT, R51, R0.reuse, PT ;  /* 0x000000003300720c */ /* 0x080fe40003fc6270 */
[-C--:B------:R-:W-:Y:S02]  /*ce70*/  ISETP.GE.AND P4, PT, R61, R0.reuse, PT ;  /* 0x000000003d00720c */ /* 0x080fe40003f86270 */
[----:B------:R-:W-:Y:S02]  /*ce80*/  FSEL R46, R46, -INF , !P2 ;  /* 0xff8000002e2e7808 */ /* 0x000fe40005000000 */
[----:B------:R-:W-:Y:S01]  /*ce90*/  ISETP.GE.AND P2, PT, R25, R0, PT ;  /* 0x000000001900720c */ /* 0x000fe20003f46270 */
[----:B------:R-:W-:Y:S01]  /*cea0*/  MUFU.TANH R36, R36 ;  /* 0x0000002400247308 */ /* 0x000fe20000002400 */
[----:B-1----:R-:W-:Y:S01]  /*ceb0*/  FFMA.FTZ R42, R97, R57, R154 ;  /* 0x00000039612a7223 */ /* 0x002fe2000001009a */
[----:B------:R-:W-:-:S04]  /*cec0*/  LOP3.LUT R59, R64, 0x40, R103, 0xfe, !PT ;  /* 0x00000040403b7812 */ /* 0x000fc800078efe67 */
[----:B------:R-:W-:Y:S02]  /*ced0*/  FSEL R42, R42, -INF , !P5 ;  /* 0xff8000002a2a7808 */ /* 0x000fe40006800000 */
[----:B------:R-:W1:Y:S01]  /*cee0*/  I2F R63, R77 ;  /* 0x0000004d003f7306 */ /* 0x000e620000201400 */
[----:B--2---:R-:W-:Y:S01]  /*cef0*/  FFMA.FTZ R40, R97, R53, R40 ;  /* 0x0000003561287223 */ /* 0x004fe20000010028 */
[-C--:B------:R-:W-:Y:S02]  /*cf00*/  ISETP.GE.AND P5, PT, R75, R0.reuse, PT ;  /* 0x000000004b00720c */ /* 0x080fe40003fa6270 */
[----:B------:R-:W-:Y:S02]  /*cf10*/  LOP3.LUT R53, R64, 0x48, R103, 0xfe, !PT ;  /* 0x0000004840357812 */ /* 0x000fe400078efe67 */
[----:B------:R-:W-:Y:S02]  /*cf20*/  FSEL R40, R40, -INF , !P4 ;  /* 0xff80000028287808 */ /* 0x000fe40006000000 */
[----:B------:R-:W2:Y:S01]  /*cf30*/  I2F R21, R47 ;  /* 0x0000002f00157306 */ /* 0x000ea20000201400 */
[----:B------:R-:W-:-:S02]  /*cf40*/  ISETP.GE.AND P4, PT, R81, R0, PT ;  /* 0x000000005100720c */ /* 0x000fc40003f86270 */
[----:B------:R-:W-:-:S05]  /*cf50*/  LOP3.LUT R61, R64, 0x49, R103, 0xfe, !PT ;  /* 0x00000049403d7812 */ /* 0x000fca00078efe67 */
[----:B------:R-:W-:Y:S01]  /*cf60*/  MUFU.TANH R114, R114 ;  /* 0x0000007200727308 */ /* 0x000fe20000002400 */
[----:B-1----:R-:W-:-:S05]  /*cf70*/  FFMA.FTZ R36, R97, R63, R36 ;  /* 0x0000003f61247223 */ /* 0x002fca0000010024 */
[----:B------:R-:W-:Y:S02]  /*cf80*/  FSEL R36, R36, -INF , !P3 ;  /* 0xff80000024247808 */ /* 0x000fe40005800000 */
[----:B------:R1:W3:Y:S01]  /*cf90*/  I2F R73, R51 ;  /* 0x0000003300497306 */ /* 0x0002e20000201400 */
[----:B--2---:R-:W-:Y:S01]  /*cfa0*/  FFMA.FTZ R116, R97, R21, R116 ;  /* 0x0000001561747223 */ /* 0x004fe20000010074 */
[----:B------:R-:W-:Y:S02]  /*cfb0*/  ISETP.GE.AND P3, PT, R47, R0, PT ;  /* 0x000000002f00720c */ /* 0x000fe40003f66270 */
[----:B------:R-:W-:-:S04]  /*cfc0*/  LOP3.LUT R47, R64, 0x50, R103, 0xfe, !PT ;  /* 0x00000050402f7812 */ /* 0x000fc800078efe67 */
[----:B------:R-:W2:Y:S08]  /*cfd0*/  I2F R79, R75 ;  /* 0x0000004b004f7306 */ /* 0x000eb00000201400 */
[----:B------:R-:W4:Y:S01]  /*cfe0*/  I2F R41, R81 ;  /* 0x0000005100297306 */ /* 0x000f220000201400 */
[----:B-1----:R-:W-:Y:S01]  /*cff0*/  LOP3.LUT R51, R64, 0x41, R103, 0xfe, !PT ;  /* 0x0000004140337812 */ /* 0x002fe200078efe67 */
[----:B---3--:R-:W-:-:S06]  /*d000*/  FFMA.FTZ R56, R97, R73, R56 ;  /* 0x0000004961387223 */ /* 0x008fcc0000010038 */
[----:B------:R1:W3:Y:S01]  /*d010*/  I2F R23, R25 ;  /* 0x0000001900177306 */ /* 0x0002e20000201400 */
[----:B--2---:R-:W-:Y:S01]  /*d020*/  FFMA.FTZ R79, R97, R79, R112 ;  /* 0x0000004f614f7223 */ /* 0x004fe20000010070 */
[----:B------:R-:W-:Y:S02]  /*d030*/  FSEL R112, R56, -INF , !P6 ;  /* 0xff80000038707808 */ /* 0x000fe40007000000 */
[-C--:B------:R-:W-:Y:S02]  /*d040*/  ISETP.GE.AND P6, PT, R33, R0.reuse, PT ;  /* 0x000000002100720c */ /* 0x080fe40003fc6270 */
[----:B------:R-:W-:Y:S02]  /*d050*/  FSEL R168, R79, -INF , !P5 ;  /* 0xff8000004fa87808 */ /* 0x000fe40006800000 */
[----:B------:R-:W-:Y:S01]  /*d060*/  MUFU.TANH R38, R38 ;  /* 0x0000002600267308 */ /* 0x000fe20000002400 */
[----:B----4-:R-:W-:Y:S01]  /*d070*/  FFMA.FTZ R41, R97, R41, R114 ;  /* 0x0000002961297223 */ /* 0x010fe20000010072 */
[----:B------:R-:W-:-:S04]  /*d080*/  ISETP.GE.AND P5, PT, R29, R0, PT ;  /* 0x000000001d00720c */ /* 0x000fc80003fa6270 */
[----:B------:R-:W-:Y:S02]  /*d090*/  FSEL R170, R41, -INF , !P4 ;  /* 0xff80000029aa7808 */ /* 0x000fe40006000000 */
[----:B------:R-:W2:Y:S01]  /*d0a0*/  I2F R11, R9 ;  /* 0x00000009000b7306 */ /* 0x000ea20000201400 */
[----:B-1----:R-:W-:Y:S01]  /*d0b0*/  FMUL.FTZ R25, R153, c[0x0][0x2ec] ;  /* 0x0000bb0099197a20 */ /* 0x002fe20000410000 */
[----:B------:R-:W-:Y:S01]  /*d0c0*/  ISETP.GE.AND P4, PT, R5, R0, PT ;  /* 0x000000000500720c */ /* 0x000fe20003f86270 */
[----:B---3--:R-:W-:Y:S01]  /*d0d0*/  FFMA.FTZ R23, R97, R23, R30 ;  /* 0x0000001761177223 */ /* 0x008fe2000001001e */
[----:B------:R-:W-:Y:S02]  /*d0e0*/  FSEL R0, R116, -INF , !P3 ;  /* 0xff80000074007808 */ /* 0x000fe40005800000 */
[----:B------:R-:W-:Y:S02]  /*d0f0*/  ISETP.GE.AND P3, PT, R3, R2, PT ;  /* 0x000000020300720c */ /* 0x000fe40003f66270 */
[----:B------:R-:W1:Y:S08]  /*d100*/  I2F R13, R29 ;  /* 0x0000001d000d7306 */ /* 0x000e700000201400 */
[----:B------:R3:W4:Y:S01]  /*d110*/  I2F R7, R3 ;  /* 0x0000000300077306 */ /* 0x0007220000201400 */
[----:B--2---:R-:W-:-:S07]  /*d120*/  FFMA.FTZ R11, R97, R11, R38 ;  /* 0x0000000b610b7223 */ /* 0x004fce0000010026 */
[----:B------:R-:W-:Y:S01]  /*d130*/  I2F R80, R51 ;  /* 0x0000003300507306 */ /* 0x000fe20000201400 */
[----:B-1----:R-:W-:-:S05]  /*d140*/  FFMA.FTZ R13, R97, R13, R162 ;  /* 0x0000000d610d7223 */ /* 0x002fca00000100a2 */
[----:B------:R-:W-:Y:S02]  /*d150*/  FSEL R172, R13, -INF , !P5 ;  /* 0xff8000000dac7808 */ /* 0x000fe40006800000 */
[----:B------:R-:W1:Y:S01]  /*d160*/  MUFU.TANH R21, R31 ;  /* 0x0000001f00157308 */ /* 0x000e620000002400 */
[----:B---3--:R-:W-:Y:S01]  /*d170*/  FMUL.FTZ R3, R26, c[0x0][0x2ec] ;  /* 0x0000bb001a037a20 */ /* 0x008fe20000410000 */
[----:B------:R-:W-:Y:S01]  /*d180*/  FSEL R26, R23, -INF , !P2 ;  /* 0xff800000171a7808 */ /* 0x000fe20005000000 */
[----:B----4-:R-:W-:Y:S01]  /*d190*/  FFMA.FTZ R44, R97, R7, R44 ;  /* 0x00000007612c7223 */ /* 0x010fe2000001002c */
[-C--:B------:R-:W-:Y:S02]  /*d1a0*/  ISETP.GE.AND P2, PT, R9, R2.reuse, PT ;  /* 0x000000020900720c */ /* 0x080fe40003f46270 */
[----:B------:R-:W-:Y:S02]  /*d1b0*/  ISETP.GE.AND P5, PT, R37, R2, PT ;  /* 0x000000022500720c */ /* 0x000fe40003fa6270 */
[----:B------:R-:W-:Y:S01]  /*d1c0*/  MUFU.TANH R158, R158 ;  /* 0x0000009e009e7308 */ /* 0x000fe20000002400 */
[----:B------:R-:W-:-:S02]  /*d1d0*/  FSEL R162, R11, -INF , !P2 ;  /* 0xff8000000ba27808 */ /* 0x000fc40005000000 */
[-C--:B------:R-:W-:Y:S02]  /*d1e0*/  ISETP.GE.AND P2, PT, R51, R2.reuse, PT ;  /* 0x000000023300720c */ /* 0x080fe40003f46270 */
[----:B------:R-:W-:Y:S02]  /*d1f0*/  FSEL R164, R44, -INF , !P3 ;  /* 0xff8000002ca47808 */ /* 0x000fe40005800000 */
[----:B------:R-:W-:Y:S01]  /*d200*/  ISETP.GE.AND P3, PT, R59, R2, PT ;  /* 0x000000023b00720c */ /* 0x000fe20003f66270 */
[----:B------:R-:W2:Y:S01]  /*d210*/  I2F R17, R33 ;  /* 0x0000002100117306 */ /* 0x000ea20000201400 */
[----:B-1----:R-:W-:-:S05]  /*d220*/  FFMA.FTZ R21, R97, R80, R21 ;  /* 0x0000005061157223 */ /* 0x002fca0000010015 */
[----:B------:R-:W-:Y:S02]  /*d230*/  FSEL R154, R21, -INF , !P2 ;  /* 0xff800000159a7808 */ /* 0x000fe40005000000 */
[----:B------:R-:W-:Y:S01]  /*d240*/  I2F R68, R5 ;  /* 0x0000000500447306 */ /* 0x000fe20000201400 */
[----:B------:R-:W-:-:S07]  /*d250*/  ISETP.GT.AND P2, PT, R122, R109, PT ;  /* 0x0000006d7a00720c */ /* 0x000fce0003f44270 */
[----:B------:R-:W1:Y:S01]  /*d260*/  MUFU.TANH R25, R25 ;  /* 0x0000001900197308 */ /* 0x000e620000002400 */
[----:B--2---:R-:W-:-:S05]  /*d270*/  FFMA.FTZ R17, R97, R17, R158 ;  /* 0x0000001161117223 */ /* 0x004fca000001009e */
[----:B------:R-:W-:Y:S02]  /*d280*/  FSEL R30, R17, -INF , !P6 ;  /* 0xff800000111e7808 */ /* 0x000fe40007000000 */
[----:B------:R-:W-:Y:S01]  /*d290*/  MUFU.TANH R28, R28 ;  /* 0x0000001c001c7308 */ /* 0x000fe20000002400 */
[----:B------:R-:W-:-:S07]  /*d2a0*/  ISETP.GE.AND P6, PT, R15, R2, PT ;  /* 0x000000020f00720c */ /* 0x000fce0003fc6270 */
[----:B------:R-:W2:Y:S01]  /*d2b0*/  I2F R35, R15 ;  /* 0x0000000f00237306 */ /* 0x000ea20000201400 */
[----:B-1----:R-:W-:-:S05]  /*d2c0*/  FFMA.FTZ R25, R97, R68, R25 ;  /* 0x0000004461197223 */ /* 0x002fca0000010019 */
[----:B------:R-:W-:Y:S02]  /*d2d0*/  FSEL R56, R25, -INF , !P4 ;  /* 0xff80000019387808 */ /* 0x000fe40006000000 */
[----:B------:R-:W1:Y:S01]  /*d2e0*/  I2F R19, R37 ;  /* 0x0000002500137306 */ /* 0x000e620000201400 */
[----:B------:R-:W-:-:S07]  /*d2f0*/  ISETP.GE.AND P4, PT, R43, R2, PT ;  /* 0x000000022b00720c */ /* 0x000fce0003f86270 */
[----:B------:R-:W3:Y:S01]  /*d300*/  I2F R39, R43 ;  /* 0x0000002b00277306 */ /* 0x000ee20000201400 */
[----:B--2---:R-:W-:-:S05]  /*d310*/  FFMA.FTZ R35, R97, R35, R52 ;  /* 0x0000002361237223 */ /* 0x004fca0000010034 */
[----:B------:R-:W-:Y:S02]  /*d320*/  FSEL R116, R35, -INF , !P6 ;  /* 0xff80000023747808 */ /* 0x000fe40007000000 */
[----:B------:R-:W2:Y:S01]  /*d330*/  I2F R57, R59 ;  /* 0x0000003b00397306 */ /* 0x000ea20000201400 */
[----:B-1----:R-:W-:Y:S01]  /*d340*/  FFMA.FTZ R19, R97, R19, R48 ;  /* 0x0000001361137223 */ /* 0x002fe20000010030 */
[----:B------:R-:W-:-:S04]  /*d350*/  ISETP.GE.AND P6, PT, R53, R2, PT ;  /* 0x000000023500720c */ /* 0x000fc80003fc6270 */
[----:B------:R-:W-:Y:S02]  /*d360*/  FSEL R120, R19, -INF , !P5 ;  /* 0xff80000013787808 */ /* 0x000fe40006800000 */
[----:B------:R-:W-:Y:S01]  /*d370*/  I2F R100, R53 ;  /* 0x0000003500647306 */ /* 0x000fe20000201400 */
[----:B---3--:R-:W-:Y:S01]  /*d380*/  FFMA.FTZ R39, R97, R39, R54 ;  /* 0x0000002761277223 */ /* 0x008fe20000010036 */
[----:B------:R-:W-:-:S04]  /*d390*/  ISETP.GE.AND P5, PT, R61, R2, PT ;  /* 0x000000023d00720c */ /* 0x000fc80003fa6270 */
[----:B------:R-:W-:Y:S02]  /*d3a0*/  FSEL R158, R39, -INF , !P4 ;  /* 0xff800000279e7808 */ /* 0x000fe40006000000 */
[----:B------:R-:W-:Y:S01]  /*d3b0*/  I2F R118, R61 ;  /* 0x0000003d00767306 */ /* 0x000fe20000201400 */
[----:B--2---:R-:W-:Y:S01]  /*d3c0*/  FFMA.FTZ R28, R97, R57, R28 ;  /* 0x00000039611c7223 */ /* 0x004fe2000001001c */
[----:B------:R-:W-:Y:S01]  /*d3d0*/  BAR.SYNC.DEFER_BLOCKING 0x0 ;  /* 0x0000000000007b1d */ /* 0x000fe20000010000 */
[----:B------:R-:W-:-:S03]  /*d3e0*/  ISETP.GE.AND P4, PT, R47, R2, PT ;  /* 0x000000022f00720c */ /* 0x000fc60003f86270 */
[----:B------:R-:W-:Y:S02]  /*d3f0*/  FSEL R156, R28, -INF , !P3 ;  /* 0xff8000001c9c7808 */ /* 0x000fe40005800000 */
[----:B------:R-:W-:Y:S01]  /*d400*/  I2F R152, R47 ;  /* 0x0000002f00987306 */ /* 0x000fe20000201400 */
[----:B------:R-:W-:-:S07]  /*d410*/  ISETP.GE.AND P3, PT, R5, R2, PT ;  /* 0x000000020500720c */ /* 0x000fce0003f66270 */
[----:B------:R-:W1:Y:S08]  /*d420*/  MUFU.TANH R3, R3 ;  /* 0x0000000300037308 */ /* 0x000e700000002400 */
[----:B------:R-:W2:Y:S08]  /*d430*/  MUFU.TANH R7, R27 ;  /* 0x0000001b00077308 */ /* 0x000eb00000002400 */
[----:B------:R-:W3:Y:S01]  /*d440*/  MUFU.TANH R22, R22 ;  /* 0x0000001600167308 */ /* 0x000ee20000002400 */
[----:B-1----:R-:W-:-:S07]  /*d450*/  FFMA.FTZ R3, R97, R100, R3 ;  /* 0x0000006461037223 */ /* 0x002fce0000010003 */
[----:B------:R-:W1:Y:S01]  /*d460*/  MUFU.TANH R155, R155 ;  /* 0x0000009b009b7308 */ /* 0x000e620000002400 */
[----:B--2---:R-:W-:-:S05]  /*d470*/  FFMA.FTZ R118, R97, R118, R7 ;  /* 0x0000007661767223 */ /* 0x004fca0000010007 */
[----:B------:R-:W-:Y:S01]  /*d480*/  FSEL R118, R118, -INF , !P5 ;  /* 0xff80000076767808 */ /* 0x000fe20006800000 */
[----:B---3--:R-:W-:Y:S01]  /*d490*/  FFMA.FTZ R22, R97, R152, R22 ;  /* 0x0000009861167223 */ /* 0x008fe20000010016 */
[----:B------:R-:W-:-:S04]  /*d4a0*/  FSEL R152, R3, -INF , !P6 ;  /* 0xff80000003987808 */ /* 0x000fc80007000000 */
[----:B------:R-:W-:Y:S01]  /*d4b0*/  FSEL R114, R22, -INF , !P4 ;  /* 0xff80000016727808 */ /* 0x000fe20006000000 */
[----:B-1----:R-:W-:-:S05]  /*d4c0*/  FFMA.FTZ R44, R97, R68, R155 ;  /* 0x00000044612c7223 */ /* 0x002fca000001009b */
        /* <DEDUP_REMOVED lines=62> */
.L_x_5136:
[----:B------:R-:W-:-:S05]  /*d8b0*/  IMAD.MOV.U32 R5, RZ, RZ, c[0x0][0x198] ;  /* 0x00006600ff057624 */ /* 0x000fca00078e00ff */
[----:B------:R-:W-:-:S04]  /*d8c0*/  LEA R5, -R5, RZ, 0x7 ;  /* 0x000000ff05057211 */ /* 0x000fc800078e39ff */
[----:B------:R-:W-:Y:S02]  /*d8d0*/  SHF.R.S32.HI R22, RZ, 0x1f, R5 ;  /* 0x0000001fff167819 */ /* 0x000fe40000011405 */
.L_x_5137:
        /* <DEDUP_REMOVED lines=45> */
.L_x_5139:
[----:B------:R-:W-:Y:S05]  /*dbb0*/  BSYNC B0 ;  /* 0x0000000000007941 */ /* 0x000fea0003800000 */
.L_x_5138:
[----:B------:R-:W0:Y:S01]  /*dbc0*/  LDGDEPBAR ;  /* 0x00000000000079af */ /* 0x000e220000000000 */
[----:B------:R-:W-:-:S04]  /*dbd0*/  LEA R146, P0, R5, R146, 0x1 ;  /* 0x0000009205927211 */ /* 0x000fc800078008ff */
[----:B------:R-:W-:Y:S02]  /*dbe0*/  LEA.HI.X R119, R5, R119, R22, 0x1, P0 ;  /* 0x0000007705777211 */ /* 0x000fe400000f0c16 */
.L_x_5135:
        /* <DEDUP_REMOVED lines=105> */
[----:B------:R-:W-:Y:S03]  /*e280*/  MUFU.EX2 R64, R64 ;  /* 0x0000004000407308 */ /* 0x000fe60000000800 */
[----:B------:R-:W3:Y:S05]  /*e290*/  SHFL.BFLY PT, R2, R3, 0x2, 0x1f ;  /* 0x0c401f0003027f89 */ /* 0x000eea00000e0000 */
[----:B------:R-:W4:Y:S08]  /*e2a0*/  MUFU.EX2 R63, R63 ;  /* 0x0000003f003f7308 */ /* 0x000f300000000800 */
[----:B------:R-:W-:Y:S08]  /*e2b0*/  MUFU.EX2 R62, R62 ;  /* 0x0000003e003e7308 */ /* 0x000ff00000000800 */
[----:B------:R-:W-:Y:S01]  /*e2c0*/  MUFU.EX2 R61, R61 ;  /* 0x0000003d003d7308 */ /* 0x000fe20000000800 */
[----:B---3--:R-:W-:Y:S01]  /*e2d0*/  FMNMX.FTZ R2, R3, R2, !PT ;  /* 0x0000000203027209 */ /* 0x008fe20007810000 */
[----:B------:R-:W-:-:S04]  /*e2e0*/  FFMA.FTZ R3, R192, c[0x0][0x23c], -R59 ;  /* 0x00008f00c0037a23 */ /* 0x000fc8000001083b */
[----:B------:R-:W3:Y:S02]  /*e2f0*/  SHFL.BFLY PT, R37, R2, 0x1, 0x1f ;  /* 0x0c201f0002257f89 */ /* 0x000ee400000e0000 */
[----:B------:R-:W-:Y:S08]  /*e300*/  MUFU.EX2 R57, R57 ;  /* 0x0000003900397308 */ /* 0x000ff00000000800 */
[----:B------:R-:W-:Y:S08]  /*e310*/  MUFU.EX2 R54, R54 ;  /* 0x0000003600367308 */ /* 0x000ff00000000800 */
[----:B------:R-:W-:Y:S01]  /*e320*/  MUFU.EX2 R53, R53 ;  /* 0x0000003500357308 */ /* 0x000fe20000000800 */
[----:B---3--:R-:W-:Y:S01]  /*e330*/  FMNMX.FTZ R37, R2, R37, !PT ;  /* 0x0000002502257209 */ /* 0x008fe20007810000 */
        /* <DEDUP_REMOVED lines=11> */
[----:B-1----:R-:W-:Y:S01]  /*e3f0*/  F2FP.BF16.PACK_AB R10, R73, R80 ;  /* 0x00000050490a723e */ /* 0x002fe200000010ff */
[----:B------:R-:W-:Y:S01]  /*e400*/  FADD.FTZ R5, R67, -R8 ;  /* 0x8000000843057221 */ /* 0x000fe20000010000 */
[----:B------:R-:W-:Y:S01]  /*e410*/  MUFU.EX2 R78, R78 ;  /* 0x0000004e004e7308 */ /* 0x000fe20000000800 */
[----:B------:R-:W-:Y:S01]  /*e420*/  FADD.FTZ R6, R65, -R6 ;  /* 0x8000000641067221 */ /* 0x000fe20000010000 */
[----:B------:R-:W-:Y:S01]  /*e430*/  F2FP.BF16.PACK_AB R8, R77, R100 ;  /* 0x000000644d08723e */ /* 0x000fe200000010ff */
[----:B------:R-:W-:-:S02]  /*e440*/  FMUL.FTZ R83, R5, c[0x0][0x23c] ;  /* 0x00008f0005537a20 */ /* 0x000fc40000410000 */
[----:B------:R-:W-:Y:S02]  /*e450*/  FMUL.FTZ R81, R6, c[0x0][0x23c] ;  /* 0x00008f0006517a20 */ /* 0x000fe40000410000 */
[--C-:B------:R-:W-:Y:S01]  /*e460*/  FFMA.FTZ R65, R4, c[0x0][0x23c], -R47.reuse ;  /* 0x00008f0004417a23 */ /* 0x100fe2000001082f */
[----:B------:R-:W1:Y:S01]  /*e470*/  MUFU.EX2 R75, R75 ;  /* 0x0000004b004b7308 */ /* 0x000e620000000800 */
[----:B------:R-:W3:Y:S01]  /*e480*/  LDSM.16.MT88.4 R4, [R149+0x3000] ;  /* 0x003000009504783b */ /* 0x000ee20000004200 */
[--C-:B------:R-:W-:Y:S02]  /*e490*/  FFMA.FTZ R71, R12, c[0x0][0x23c], -R47.reuse ;  /* 0x00008f000c477a23 */ /* 0x100fe4000001082f */
[--C-:B------:R-:W-:Y:S02]  /*e4a0*/  FFMA.FTZ R72, R20, c[0x0][0x23c], -R47.reuse ;  /* 0x00008f0014487a23 */ /* 0x100fe4000001082f */
[----:B------:R-:W5:Y:S01]  /*e4b0*/  LDSM.16.MT88.4 R20, [R148+0x3400] ;  /* 0x003400009414783b */ /* 0x000f620000004200 */
[--C-:B------:R-:W-:Y:S01]  /*e4c0*/  FFMA.FTZ R79, R24, c[0x0][0x23c], -R47.reuse ;  /* 0x00008f00184f7a23 */ /* 0x100fe2000001082f */
[----:B------:R-:W-:Y:S01]  /*e4d0*/  MUFU.EX2 R71, R71 ;  /* 0x0000004700477308 */ /* 0x000fe20000000800 */
[--C-:B------:R-:W-:Y:S01]  /*e4e0*/  FFMA.FTZ R104, R34, c[0x0][0x23c], -R47.reuse ;  /* 0x00008f0022687a23 */ /* 0x100fe2000001082f */
[----:B------:R-:W3:Y:S01]  /*e4f0*/  LDSM.16.MT88.4 R24, [R149+0x3400] ;  /* 0x003400009518783b */ /* 0x000ee20000004200 */
[--C-:B------:R-:W-:Y:S01]  /*e500*/  FFMA.FTZ R112, R32, c[0x0][0x23c], -R47.reuse ;  /* 0x00008f0020707a23 */ /* 0x100fe2000001082f */
[----:B--2---:R-:W-:Y:S01]  /*e510*/  F2FP.BF16.PACK_AB R32, R68, R69 ;  /* 0x000000454420723e */ /* 0x004fe200000010ff */
[--C-:B------:R-:W-:Y:S01]  /*e520*/  FFMA.FTZ R105, R166, c[0x0][0x23c], -R47.reuse ;  /* 0x00008f00a6697a23 */ /* 0x100fe2000001082f */
[----:B----4-:R-:W-:Y:S01]  /*e530*/  F2FP.BF16.PACK_AB R34, R63, R64 ;  /* 0x000000403f22723e */ /* 0x010fe200000010ff */
[--C-:B------:R-:W-:Y:S01]  /*e540*/  FFMA.FTZ R106, R106, c[0x0][0x23c], -R47.reuse ;  /* 0x00008f006a6a7a23 */ /* 0x100fe2000001082f */
        /* <DEDUP_REMOVED lines=14> */
[----:B------:R-:W-:Y:S02]  /*e630*/  FFMA.FTZ R60, R60, c[0x0][0x23c], -R47 ;  /* 0x00008f003c3c7a23 */ /* 0x000fe4000001082f */
[-C--:B-1----:R-:W-:Y:S01]  /*e640*/  FMUL.FTZ R12, R136, R83.reuse ;  /* 0x00000053880c7220 */ /* 0x082fe20000410000 */
[----:B------:R-:W-:Y:S01]  /*e650*/  MUFU.EX2 R65, R65 ;  /* 0x0000004100417308 */ /* 0x000fe20000000800 */
[-C--:B------:R-:W-:Y:S02]  /*e660*/  FMUL.FTZ R13, R137, R83.reuse ;  /* 0x00000053890d7220 */ /* 0x080fe40000410000 */
[-C--:B------:R-:W-:Y:S02]  /*e670*/  FMUL.FTZ R132, R132, R83.reuse ;  /* 0x0000005384847220 */ /* 0x080fe40000410000 */
[----:B------:R-:W-:-:S02]  /*e680*/  FMUL.FTZ R133, R133, R83 ;  /* 0x0000005385857220 */ /* 0x000fc40000410000 */
[-C--:B----4-:R-:W-:Y:S01]  /*e690*/  FMUL.FTZ R14, R138, R81.reuse ;  /* 0x000000518a0e7220 */ /* 0x090fe20000410000 */
        /* <DEDUP_REMOVED lines=19> */
[----:B---3--:R-:W-:Y:S01]  /*e7d0*/  HMMA.16816.F32.BF16 R28, R8, R4, R28 ;  /* 0x00000004081c723c */ /* 0x008fe2000004181c */
[--C-:B------:R-:W-:Y:S01]  /*e7e0*/  FFMA.FTZ R128, R154, c[0x0][0x23c], -R47.reuse ;  /* 0x00008f009a807a23 */ /* 0x100fe2000001082f */
[----:B------:R-:W-:Y:S01]  /*e7f0*/  MUFU.EX2 R112, R112 ;  /* 0x0000007000707308 */ /* 0x000fe20000000800 */
[----:B------:R-:W-:-:S02]  /*e800*/  FFMA.FTZ R129, R152, c[0x0][0x23c], -R47 ;  /* 0x00008f0098817a23 */ /* 0x000fc4000001082f */
[--C-:B------:R-:W-:Y:S02]  /*e810*/  FFMA.FTZ R137, R102, c[0x0][0x23c], -R47.reuse ;  /* 0x00008f0066897a23 */ /* 0x100fe4000001082f */
[----:B------:R-:W-:Y:S01]  /*e820*/  FFMA.FTZ R100, R99, R83, R100 ;  /* 0x0000005363647223 */ /* 0x000fe20000010064 */
[----:B------:R-:W-:Y:S01]  /*e830*/  HMMA.16816.F32.BF16 R8, R8, R6, R124 ;  /* 0x000000060808723c */ /* 0x000fe2000004187c */
[----:B------:R-:W1:Y:S01]  /*e840*/  LDSM.16.MT88.4 R4, [R148+0x3800] ;  /* 0x003800009404783b */ /* 0x000e620000004200 */
[----:B--2---:R-:W-:Y:S01]  /*e850*/  F2FP.BF16.PACK_AB R35, R104, R79 ;  /* 0x0000004f6823723e */ /* 0x004fe200000010ff */
[----:B------:R-:W2:Y:S01]  /*e860*/  MUFU.EX2 R105, R105 ;  /* 0x0000006900697308 */ /* 0x000ea20000000800 */
[----:B------:R-:W-:Y:S02]  /*e870*/  FFMA.FTZ R78, R101, R81, R78 ;  /* 0x00000051654e7223 */ /* 0x000fe4000001004e */
[----:B------:R-:W-:Y:S02]  /*e880*/  FADD.FTZ R77, R77, R100 ;  /* 0x000000644d4d7221 */ /* 0x000fe40000010000 */
[--C-:B------:R-:W-:Y:S01]  /*e890*/  FFMA.FTZ R125, R162, c[0x0][0x23c], -R47.reuse ;  /* 0x00008f00a27d7a23 */ /* 0x100fe2000001082f */
[----:B-----5:R-:W-:Y:S01]  /*e8a0*/  HMMA.16816.F32.BF16 R12, R32, R20, R12 ;  /* 0x00000014200c723c */ /* 0x020fe2000004180c */
[----:B------:R-:W-:Y:S01]  /*e8b0*/  FFMA.FTZ R127, R158, c[0x0][0x23c], -R47 ;  /* 0x00008f009e7f7a23 */ /* 0x000fe2000001082f */
[----:B------:R-:W-:Y:S01]  /*e8c0*/  MUFU.EX2 R106, R106 ;  /* 0x0000006a006a7308 */ /* 0x000fe20000000800 */
[----:B------:R-:W-:-:S02]  /*e8d0*/  FADD.FTZ R78, R75, R78 ;  /* 0x0000004e4b4e7221 */ /* 0x000fc40000010000 */
[----:B------:R-:W-:Y:S02]  /*e8e0*/  FADD.FTZ R80, R80, R77 ;  /* 0x0000004d50507221 */ /* 0x000fe40000010000 */
[----:B------:R-:W-:Y:S01]  /*e8f0*/  FFMA.FTZ R66, R66, c[0x0][0x23c], -R47 ;  /* 0x00008f0042427a23 */ /* 0x000fe2000001082f */
[C---:B------:R-:W-:Y:S01]  /*e900*/  HMMA.16816.F32.BF16 R16, R32.reuse, R22, R16 ;  /* 0x000000162010723c */ /* 0x040fe20000041810 */
[----:B------:R-:W3:Y:S01]  /*e910*/  LDSM.16.MT88.4 R20, [R149+0x3800] ;  /* 0x003800009514783b */ /* 0x000ee20000004200 */
[----:B------:R-:W4:Y:S01]  /*e920*/  MUFU.EX2 R107, R107 ;  /* 0x0000006b006b7308 */ /* 0x000f220000000800 */
[----:B------:R-:W-:Y:S02]  /*e930*/  FADD.FTZ R80, R73, R80 ;  /* 0x0000005049507221 */ /* 0x000fe40000010000 */
[----:B------:R-:W-:Y:S02]  /*e940*/  FFMA.FTZ R99, R56, c[0x0][0x23c], -R59 ;  /* 0x00008f0038637a23 */ /* 0x000fe4000001083b */
[----:B------:R-:W-:Y:S01]  /*e950*/  FFMA.FTZ R45, R45, c[0x0][0x23c], -R47 ;  /* 0x00008f002d2d7a23 */ /* 0x000fe2000001082f */
        /* <DEDUP_REMOVED lines=69> */
[C---:B----4-:R-:W-:Y:S02]  /*edb0*/  HMMA.16816.F32.BF16 R12, R8.reuse, R4, R12 ;  /* 0x00000004080c723c */ /* 0x050fe4000004180c */
[----:B------:R-:W-:Y:S05]  /*edc0*/  MUFU.EX2 R67, R67 ;  /* 0x0000004300437308 */ /* 0x000fea0000000800 */
[----:B------:R-:W-:Y:S01]  /*edd0*/  FADD.FTZ R5, R69, R80 ;  /* 0x0000005045057221 */ /* 0x000fe20000010000 */
[----:B---3--:R-:W-:Y:S02]  /*ede0*/  HMMA.16816.F32.BF16 R24, R8, R22, R24 ;  /* 0x000000160818723c */ /* 0x008fe40000041818 */
[----:B------:R-:W3:Y:S01]  /*edf0*/  MUFU.EX2 R108, R108 ;  /* 0x0000006c006c7308 */ /* 0x000ee20000000800 */
[----:B------:R-:W-:-:S04]  /*ee00*/  FADD.FTZ R5, R68, R5 ;  /* 0x0000000544057221 */ /* 0x000fc80000010000 */
[----:B------:R-:W-:Y:S01]  /*ee10*/  FADD.FTZ R64, R64, R5 ;  /* 0x0000000540407221 */ /* 0x000fe20000010000 */
[C---:B------:R-:W-:Y:S01]  /*ee20*/  HMMA.16816.F32.BF16 R16, R8.reuse, R6, R16 ;  /* 0x000000060810723c */ /* 0x040fe20000041810 */
[----:B------:R-:W-:Y:S01]  /*ee30*/  FADD.FTZ R22, R106, R105 ;  /* 0x000000696a167221 */ /* 0x000fe20000010000 */
[----:B------:R-:W4:Y:S01]  /*ee40*/  LDSM.16.MT88.4 R4, [R149+0x4800] ;  /* 0x004800009504783b */ /* 0x000f220000004200 */
        /* <DEDUP_REMOVED lines=10> */
[----:B-1----:R-:W-:Y:S01]  /*eef0*/  F2FP.BF16.PACK_AB R8, R39, R0 ;  /* 0x000000002708723e */ /* 0x002fe200000010ff */
[----:B------:R-:W-:Y:S01]  /*ef00*/  FADD.FTZ R120, R120, R125 ;  /* 0x0000007d78787221 */ /* 0x000fe20000010000 */
[----:B---3--:R-:W-:Y:S01]  /*ef10*/  F2FP.BF16.PACK_AB R10, R108, R67 ;  /* 0x000000436c0a723e */ /* 0x008fe200000010ff */
[----:B------:R-:W-:Y:S01]  /*ef20*/  FADD.FTZ R54, R54, R57 ;  /* 0x0000003936367221 */ /* 0x000fe20000010000 */
[----:B------:R-:W-:Y:S01]  /*ef30*/  MUFU.EX2 R60, R60 ;  /* 0x0000003c003c7308 */ /* 0x000fe20000000800 */
[----:B------:R-:W-:-:S02]  /*ef40*/  FADD.FTZ R120, R127, R120 ;  /* 0x000000787f787221 */ /* 0x000fc40000010000 */
[----:B------:R-:W-:Y:S01]  /*ef50*/  FADD.FTZ R53, R53, R54 ;  /* 0x0000003635357221 */ /* 0x000fe20000010000 */
[----:B------:R-:W1:Y:S01]  /*ef60*/  LDSM.16.MT88.4 R124, [R149+0x4c00] ;  /* 0x004c0000957c783b */ /* 0x000e620000004200 */
[----:B------:R-:W-:Y:S02]  /*ef70*/  FADD.FTZ R131, R131, R120 ;  /* 0x0000007883837221 */ /* 0x000fe40000010000 */
[----:B------:R-:W-:Y:S01]  /*ef80*/  FADD.FTZ R52, R52, R53 ;  /* 0x0000003534347221 */ /* 0x000fe20000010000 */
[----:B------:R-:W3:Y:S01]  /*ef90*/  MUFU.EX2 R65, R65 ;  /* 0x0000004100417308 */ /* 0x000ee20000000800 */
[----:B-----5:R-:W-:Y:S01]  /*efa0*/  F2FP.BF16.PACK_AB R9, R71, R70 ;  /* 0x000000464709723e */ /* 0x020fe200000010ff */
[----:B------:R-:W-:Y:S02]  /*efb0*/  FADD.FTZ R128, R128, R131 ;  /* 0x0000008380807221 */ /* 0x000fe40000010000 */
[----:B------:R-:W-:Y:S02]  /*efc0*/  FADD.FTZ R51, R51, R52 ;  /* 0x0000003433337221 */ /* 0x000fe40000010000 */
[----:B------:R-:W-:-:S02]  /*efd0*/  FADD.FTZ R129, R129, R128 ;  /* 0x0000008081817221 */ /* 0x000fc40000010000 */
[----:B------:R-:W-:Y:S01]  /*efe0*/  FADD.FTZ R48, R48, R51 ;  /* 0x0000003330307221 */ /* 0x000fe20000010000 */
[----:B------:R-:W-:Y:S01]  /*eff0*/  MUFU.EX2 R110, R110 ;  /* 0x0000006e006e7308 */ /* 0x000fe20000000800 */
[----:B------:R-:W-:Y:S02]  /*f000*/  FFMA.FTZ R20, R55, c[0x0][0x23c], -R59 ;  /* 0x00008f0037147a23 */ /* 0x000fe4000001083b */
[----:B------:R-:W-:Y:S02]  /*f010*/  FADD.FTZ R49, R49, R48 ;  /* 0x0000003031317221 */ /* 0x000fe40000010000 */
[----:B------:R-:W-:Y:S02]  /*f020*/  FFMA.FTZ R21, R50, c[0x0][0x23c], -R47 ;  /* 0x00008f0032157a23 */ /* 0x000fe4000001082f */
[----:B------:R-:W-:Y:S01]  /*f030*/  FADD.FTZ R46, R46, R49 ;  /* 0x000000312e2e7221 */ /* 0x000fe20000010000 */
[----:B---3--:R-:W-:Y:S01]  /*f040*/  F2FP.BF16.PACK_AB R11, R65, R60 ;  /* 0x0000003c410b723e */ /* 0x008fe200000010ff */
[----:B------:R-:W-:Y:S01]  /*f050*/  FFMA.FTZ R23, R42, c[0x0][0x23c], -R47 ;  /* 0x00008f002a177a23 */ /* 0x000fe2000001082f */
[----:B------:R-:W3:Y:S01]  /*f060*/  MUFU.EX2 R83, R76 ;  /* 0x0000004c00537308 */ /* 0x000ee20000000800 */
[----:B------:R-:W-:-:S02]  /*f070*/  FADD.FTZ R43, R43, R46 ;  /* 0x0000002e2b2b7221 */ /* 0x000fc40000010000 */
[----:B------:R-:W-:Y:S02]  /*f080*/  FADD.FTZ R129, R118, R129 ;  /* 0x0000008176817221 */ /* 0x000fe40000010000 */
[C---:B--2---:R-:W-:Y:S01]  /*f090*/  HMMA.16816.F32.BF16 R12, R8.reuse, R32, R12 ;  /* 0x00000020080c723c */ /* 0x044fe2000004180c */
[----:B------:R-:W-:Y:S02]  /*f0a0*/  FADD.FTZ R40, R40, R43 ;  /* 0x0000002b28287221 */ /* 0x000fe40000010000 */
[----:B------:R-:W-:Y:S01]  /*f0b0*/  FADD.FTZ R114, R114, R129 ;  /* 0x0000008172727221 */ /* 0x000fe20000010000 */
[----:B------:R-:W-:Y:S01]  /*f0c0*/  MUFU.EX2 R20, R20 ;  /* 0x0000001400147308 */ /* 0x000fe20000000800 */
[----:B------:R-:W-:Y:S02]  /*f0d0*/  FADD.FTZ R41, R41, R40 ;  /* 0x0000002829297221 */ /* 0x000fe40000010000 */
[----:B------:R-:W-:Y:S01]  /*f0e0*/  FFMA.FTZ R32, R44, c[0x0][0x23c], -R47 ;  /* 0x00008f002c207a23 */ /* 0x000fe2000001082f */
[----:B----4-:R-:W-:Y:S01]  /*f0f0*/  HMMA.16816.F32.BF16 R28, R8, R4, R28 ;  /* 0x00000004081c723c */ /* 0x010fe2000004181c */
[----:B------:R-:W-:-:S03]  /*f100*/  FADD.FTZ R36, R36, R41 ;  /* 0x0000002924247221 */ /* 0x000fc60000010000 */
[----:B------:R-:W2:Y:S01]  /*f110*/  MUFU.EX2 R99, R99 ;  /* 0x0000006300637308 */ /* 0x000ea20000000800 */
        /* <DEDUP_REMOVED lines=8> */
[----:B------:R-:W3:Y:S01]  /*f1a0*/  MUFU.EX2 R22, R45 ;  /* 0x0000002d00167308 */ /* 0x000ee20000000800 */
[----:B------:R-:W-:Y:S01]  /*f1b0*/  FADD.FTZ R3, R67, R0 ;  /* 0x0000000043037221 */ /* 0x000fe20000010000 */
[----:B------:R-:W-:Y:S01]  /*f1c0*/  MOV R67, R38 ;  /* 0x0000002600437202 */ /* 0x000fe20000000f00 */
[----:B------:R-:W-:Y:S01]  /*f1d0*/  FADD.FTZ R9, R137, R114 ;  /* 0x0000007289097221 */ /* 0x000fe20000010000 */
[----:B--2---:R-:W-:Y:S01]  /*f1e0*/  F2FP.BF16.PACK_AB R6, R99, R20 ;  /* 0x000000146306723e */ /* 0x004fe200000010ff */
[----:B------:R-:W-:Y:S02]  /*f1f0*/  FADD.FTZ R3, R108, R3 ;  /* 0x000000036c037221 */ /* 0x000fe40000010000 */
[----:B------:R-:W-:Y:S01]  /*f200*/  FADD.FTZ R98, R98, R9 ;  /* 0x0000000962627221 */ /* 0x000fe20000010000 */
[----:B------:R-:W-:Y:S01]  /*f210*/  MUFU.EX2 R23, R23 ;  /* 0x0000001700177308 */ /* 0x000fe20000000800 */
[----:B------:R-:W-:Y:S02]  /*f220*/  FADD.FTZ R110, R110, R3 ;  /* 0x000000036e6e7221 */ /* 0x000fe40000010000 */
[----:B------:R-:W-:-:S02]  /*f230*/  FADD.FTZ R141, R141, R98 ;  /* 0x000000628d8d7221 */ /* 0x000fc40000010000 */
[----:B------:R-:W-:Y:S02]  /*f240*/  FADD.FTZ R83, R83, R110 ;  /* 0x0000006e53537221 */ /* 0x000fe40000010000 */
[----:B------:R-:W-:Y:S01]  /*f250*/  FADD.FTZ R70, R70, R141 ;  /* 0x0000008d46467221 */ /* 0x000fe20000010000 */
[----:B------:R-:W2:Y:S01]  /*f260*/  MUFU.EX2 R32, R32 ;  /* 0x0000002000207308 */ /* 0x000ea20000000800 */
[----:B---3--:R-:W-:Y:S01]  /*f270*/  F2FP.BF16.PACK_AB R5, R22, R21 ;  /* 0x000000151605723e */ /* 0x008fe200000010ff */
[----:B------:R-:W-:Y:S02]  /*f280*/  FADD.FTZ R20, R20, R83 ;  /* 0x0000005314147221 */ /* 0x000fe40000010000 */
[----:B------:R-:W-:Y:S02]  /*f290*/  FADD.FTZ R71, R71, R70 ;  /* 0x0000004647477221 */ /* 0x000fe40000010000 */
[----:B------:R-:W-:Y:S02]  /*f2a0*/  FADD.FTZ R99, R99, R20 ;  /* 0x0000001463637221 */ /* 0x000fe40000010000 */
[----:B------:R-:W-:-:S04]  /*f2b0*/  FADD.FTZ R0, R60, R71 ;  /* 0x000000473c007221 */ /* 0x000fc80000010000 */
        /* <DEDUP_REMOVED lines=8> */
[C---:B-1----:R-:W-:Y:S08]  /*f340*/  HMMA.16816.F32.BF16 R128, R4.reuse, R124, R28 ;  /* 0x0000007c0480723c */ /* 0x042ff0000004181c */
[C---:B------:R-:W-:Y:S08]  /*f350*/  HMMA.16816.F32.BF16 R132, R4.reuse, R134, R16 ;  /* 0x000000860484723c */ /* 0x040ff00000041810 */
[----:B------:R-:W-:Y:S08]  /*f360*/  HMMA.16816.F32.BF16 R124, R4, R126, R24 ;  /* 0x0000007e047c723c */ /* 0x000ff00000041818 */
.L_x_5132:
        /* <DEDUP_REMOVED lines=8> */
.L_x_5144:
        /* <DEDUP_REMOVED lines=65> */
.L_x_5141:
        /* <DEDUP_REMOVED lines=31> */
[----:B------:R-:W-:Y:S03]  /*f9f0*/  ISETP.GT.AND P0, PT, R122, R109, PT ;  /* 0x0000006d7a00720c */ /* 0x000fe60003f04270 */
        /* <DEDUP_REMOVED lines=257> */
[----:B------:R-:W-:Y:S04]  /*10a10*/  IMAD.MOV.U32 R71, RZ, RZ, R74 ;  /* 0x000000ffff477224 */ /* 0x000fe800078e004a */
.L_x_5143:
        /* <DEDUP_REMOVED lines=44> */
.L_x_5142:
        /* <DEDUP_REMOVED lines=80> */
[C---:B------:R-:W-:Y:S01]  /*111e0*/  FFMA.FTZ R20, R97.reuse, R100, R20 ;  /* 0x0000006461147223 */ /* 0x040fe20000010014 */
[----:B------:R-:W-:Y:S01]  /*111f0*/  FMNMX.FTZ R153, R18, R153, !PT ;  /* 0x0000009912997209 */ /* 0x000fe20007810000 */
[CC--:B------:R-:W-:Y:S01]  /*11200*/  FFMA.FTZ R21, R97.reuse, R102.reuse, R21 ;  /* 0x0000006661157223 */ /* 0x0c0fe20000010015 */
[----:B------:R5:W5:Y:S01]  /*11210*/  I2F R70, R67 ;  /* 0x0000004300467306 */ /* 0x000b620000201400 */
[----:B------:R-:W-:Y:S01]  /*11220*/  FFMA.FTZ R22, R97, R102, R22 ;  /* 0x0000006661167223 */ /* 0x000fe20000010016 */
[----:B----4-:R-:W-:Y:S01]  /*11230*/  IADD3 R65, R71, 0x59, RZ ;  /* 0x0000005947417810 */ /* 0x010fe20007ffe0ff */
[----:B------:R-:W-:Y:S01]  /*11240*/  FFMA.FTZ R23, R97, R104, R23 ;  /* 0x0000006861177223 */ /* 0x000fe20000010017 */
[----:B------:R-:W-:Y:S01]  /*11250*/  FMNMX.FTZ R152, R17, R152, !PT ;  /* 0x0000009811987209 */ /* 0x000fe20007810000 */
[C---:B------:R-:W-:Y:S01]  /*11260*/  FFMA.FTZ R24, R97.reuse, R104, R24 ;  /* 0x0000006861187223 */ /* 0x040fe20000010018 */
[----:B------:R-:W-:Y:S01]  /*11270*/  FMNMX.FTZ R153, R20, R153, !PT ;  /* 0x0000009914997209 */ /* 0x000fe20007810000 */
[----:B------:R-:W-:Y:S01]  /*11280*/  FFMA.FTZ R25, R97, R106, R25 ;  /* 0x0000006a61197223 */ /* 0x000fe20000010019 */
[----:B------:R-:W-:Y:S01]  /*11290*/  FMNMX.FTZ R152, R19, R152, !PT ;  /* 0x0000009813987209 */ /* 0x000fe20007810000 */
[C---:B------:R-:W-:Y:S01]  /*112a0*/  FFMA.FTZ R26, R97.reuse, R106, R26 ;  /* 0x0000006a611a7223 */ /* 0x040fe2000001001a */
[----:B------:R4:W4:Y:S01]  /*112b0*/  I2F R72, R65 ;  /* 0x0000004100487306 */ /* 0x0009220000201400 */
[----:B------:R-:W-:Y:S01]  /*112c0*/  FFMA.FTZ R27, R97, R108, R27 ;  /* 0x0000006c611b7223 */ /* 0x000fe2000001001b */
[----:B------:R-:W-:Y:S01]  /*112d0*/  FMNMX.FTZ R152, R21, R152, !PT ;  /* 0x0000009815987209 */ /* 0x000fe20007810000 */
[C---:B------:R-:W-:Y:S01]  /*112e0*/  FFMA.FTZ R28, R97.reuse, R108, R28 ;  /* 0x0000006c611c7223 */ /* 0x040fe2000001001c */
[----:B------:R-:W-:Y:S01]  /*112f0*/  FMNMX.FTZ R153, R22, R153, !PT ;  /* 0x0000009916997209 */ /* 0x000fe20007810000 */
[----:B-1----:R-:W-:Y:S01]  /*11300*/  FFMA.FTZ R29, R97, R110, R29 ;  /* 0x0000006e611d7223 */ /* 0x002fe2000001001d */
[----:B------:R-:W-:Y:S01]  /*11310*/  FMNMX.FTZ R152, R23, R152, !PT ;  /* 0x0000009817987209 */ /* 0x000fe20007810000 */
        /* <DEDUP_REMOVED lines=8> */
[----:B------:R-:W-:Y:S01]  /*113a0*/  FFMA.FTZ R34, R97, R114, R34 ;  /* 0x0000007261227223 */ /* 0x000fe20000010022 */
[----:B-----5:R-:W-:Y:S01]  /*113b0*/  IADD3 R67, R71, 0x60, RZ ;  /* 0x0000006047437810 */ /* 0x020fe20007ffe0ff */
[----:B------:R-:W-:Y:S01]  /*113c0*/  FFMA.FTZ R35, R97, R116, R35 ;  /* 0x0000007461237223 */ /* 0x000fe20000010023 */
[----:B------:R-:W-:Y:S01]  /*113d0*/  FMNMX.FTZ R152, R29, R152, !PT ;  /* 0x000000981d987209 */ /* 0x000fe20007810000 */
[C---:B------:R-:W-:Y:S01]  /*113e0*/  FFMA.FTZ R36, R97.reuse, R116, R36 ;  /* 0x0000007461247223 */ /* 0x040fe20000010024 */
[----:B------:R-:W1:Y:S01]  /*113f0*/  I2F R74, R67 ;  /* 0x00000043004a7306 */ /* 0x000e620000201400 */
        /* <DEDUP_REMOVED lines=8> */
[CC--:B------:R-:W-:Y:S01]  /*11480*/  FFMA.FTZ R41, R97.reuse, R66.reuse, R41 ;  /* 0x0000004261297223 */ /* 0x0c0fe20000010029 */
[----:B------:R-:W2:Y:S01]  /*11490*/  I2F R76, R65 ;  /* 0x00000041004c7306 */ /* 0x000ea20000201400 */
        /* <DEDUP_REMOVED lines=14> */
[-C--:B-1----:R-:W-:Y:S01]  /*11580*/  FFMA.FTZ R49, R97, R74.reuse, R49 ;  /* 0x0000004a61317223 */ /* 0x082fe20000010031 */
[----:B------:R-:W-:Y:S01]  /*11590*/  IADD3 R67, R71, 0x68, RZ ;  /* 0x0000006847437810 */ /* 0x000fe20007ffe0ff */
[----:B------:R-:W-:Y:S01]  /*115a0*/  FFMA.FTZ R50, R97, R74, R50 ;  /* 0x0000004a61327223 */ /* 0x000fe20000010032 */
[----:B------:R-:W-:Y:S02]  /*115b0*/  FMNMX.FTZ R152, R43, R152, !PT ;  /* 0x000000982b987209 */ /* 0x000fe40007810000 */
[----:B------:R1:W3:Y:S01]  /*115c0*/  I2F R78, R67 ;  /* 0x00000043004e7306 */ /* 0x0002e20000201400 */
[----:B------:R-:W-:Y:S02]  /*115d0*/  FMNMX.FTZ R153, R36, R153, !PT ;  /* 0x0000009924997209 */ /* 0x000fe40007810000 */
[----:B------:R-:W-:Y:S01]  /*115e0*/  FMNMX.FTZ R152, R45, R152, !PT ;  /* 0x000000982d987209 */ /* 0x000fe20007810000 */
[-C--:B--2---:R-:W-:Y:S01]  /*115f0*/  FFMA.FTZ R51, R97, R76.reuse, R51 ;  /* 0x0000004c61337223 */ /* 0x084fe20000010033 */
[----:B------:R-:W-:Y:S01]  /*11600*/  IADD3 R65, R71, 0x69, RZ ;  /* 0x0000006947417810 */ /* 0x000fe20007ffe0ff */
[----:B------:R-:W-:Y:S01]  /*11610*/  FFMA.FTZ R52, R97, R76, R52 ;  /* 0x0000004c61347223 */ /* 0x000fe20000010034 */
[----:B------:R-:W-:Y:S02]  /*11620*/  FMNMX.FTZ R152, R47, R152, !PT ;  /* 0x000000982f987209 */ /* 0x000fe40007810000 */
[----:B------:R-:W-:Y:S01]  /*11630*/  FMNMX.FTZ R153, R38, R153, !PT ;  /* 0x0000009926997209 */ /* 0x000fe20007810000 */
[----:B------:R-:W2:Y:S01]  /*11640*/  I2F R80, R65 ;  /* 0x0000004100507306 */ /* 0x000ea20000201400 */
[----:B------:R-:W-:Y:S02]  /*11650*/  FMNMX.FTZ R152, R49, R152, !PT ;  /* 0x0000009831987209 */ /* 0x000fe40007810000 */
[----:B------:R-:W-:Y:S02]  /*11660*/  FMNMX.FTZ R153, R40, R153, !PT ;  /* 0x0000009928997209 */ /* 0x000fe40007810000 */
[----:B------:R-:W-:Y:S02]  /*11670*/  FMNMX.FTZ R152, R51, R152, !PT ;  /* 0x0000009833987209 */ /* 0x000fe40007810000 */
[----:B------:R-:W-:Y:S04]  /*11680*/  FMNMX.FTZ R153, R42, R153, !PT ;  /* 0x000000992a997209 */ /* 0x000fe80007810000 */
[----:B------:R-:W-:Y:S02]  /*11690*/  FMNMX.FTZ R153, R44, R153, !PT ;  /* 0x000000992c997209 */ /* 0x000fe40007810000 */
[----:B-1----:R-:W-:Y:S01]  /*116a0*/  IADD3 R67, R71, 0x70, RZ ;  /* 0x0000007047437810 */ /* 0x002fe20007ffe0ff */
[CC--:B---3--:R-:W-:Y:S01]  /*116b0*/  FFMA.FTZ R53, R97.reuse, R78.reuse, R53 ;  /* 0x0000004e61357223 */ /* 0x0c8fe20000010035 */
[----:B------:R-:W-:Y:S01]  /*116c0*/  FMNMX.FTZ R153, R46, R153, !PT ;  /* 0x000000992e997209 */ /* 0x000fe20007810000 */
[----:B------:R-:W-:Y:S01]  /*116d0*/  FFMA.FTZ R54, R97, R78, R54 ;  /* 0x0000004e61367223 */ /* 0x000fe20000010036 */
[----:B------:R1:W3:Y:S02]  /*116e0*/  I2F R82, R67 ;  /* 0x0000004300527306 */ /* 0x0002e40000201400 */
[----:B------:R-:W-:Y:S02]  /*116f0*/  FMNMX.FTZ R152, R53, R152, !PT ;  /* 0x0000009835987209 */ /* 0x000fe40007810000 */
[----:B------:R-:W-:Y:S01]  /*11700*/  FMNMX.FTZ R153, R48, R153, !PT ;  /* 0x0000009930997209 */ /* 0x000fe20007810000 */
[-C--:B--2---:R-:W-:Y:S01]  /*11710*/  FFMA.FTZ R55, R97, R80.reuse, R55 ;  /* 0x0000005061377223 */ /* 0x084fe20000010037 */
[----:B------:R-:W-:Y:S01]  /*11720*/  IADD3 R65, R71, 0x71, RZ ;  /* 0x0000007147417810 */ /* 0x000fe20007ffe0ff */
[----:B------:R-:W-:Y:S01]  /*11730*/  FFMA.FTZ R56, R97, R80, R56 ;  /* 0x0000005061387223 */ /* 0x000fe20000010038 */
[----:B------:R-:W-:Y:S02]  /*11740*/  FMNMX.FTZ R153, R50, R153, !PT ;  /* 0x0000009932997209 */ /* 0x000fe40007810000 */
[----:B------:R2:W4:Y:S01]  /*11750*/  I2F R66, R65 ;  /* 0x0000004100427306 */ /* 0x0005220000201400 */
[----:B------:R-:W-:Y:S02]  /*11760*/  FMNMX.FTZ R152, R55, R152, !PT ;  /* 0x0000009837987209 */ /* 0x000fe40007810000 */
[----:B------:R-:W-:Y:S04]  /*11770*/  FMNMX.FTZ R153, R52, R153, !PT ;  /* 0x0000009934997209 */ /* 0x000fe80007810000 */
[----:B------:R-:W-:Y:S02]  /*11780*/  FMNMX.FTZ R153, R54, R153, !PT ;  /* 0x0000009936997209 */ /* 0x000fe40007810000 */
[----:B-1----:R-:W-:Y:S01]  /*11790*/  IADD3 R67, R71, 0x78, RZ ;  /* 0x0000007847437810 */ /* 0x002fe20007ffe0ff */
[CC--:B---3--:R-:W-:Y:S02]  /*117a0*/  FFMA.FTZ R57, R97.reuse, R82.reuse, R57 ;  /* 0x0000005261397223 */ /* 0x0c8fe40000010039 */
[----:B------:R-:W-:Y:S01]  /*117b0*/  FFMA.FTZ R58, R97, R82, R58 ;  /* 0x00000052613a7223 */ /* 0x000fe2000001003a */
[----:B------:R-:W1:Y:S02]  /*117c0*/  I2F R68, R67 ;  /* 0x0000004300447306 */ /* 0x000e640000201400 */
[----:B------:R-:W-:Y:S02]  /*117d0*/  FMNMX.FTZ R152, R57, R152, !PT ;  /* 0x0000009839987209 */ /* 0x000fe40007810000 */
[----:B--2---:R-:W-:Y:S01]  /*117e0*/  IADD3 R65, R71, 0x79, RZ ;  /* 0x0000007947417810 */ /* 0x004fe20007ffe0ff */
[CC--:B----4-:R-:W-:Y:S02]  /*117f0*/  FFMA.FTZ R59, R97.reuse, R66.reuse, R59 ;  /* 0x00000042613b7223 */ /* 0x0d0fe4000001003b */
[----:B------:R-:W-:Y:S03]  /*11800*/  FFMA.FTZ R60, R97, R66, R60 ;  /* 0x00000042613c7223 */ /* 0x000fe6000001003c */
[----:B------:R2:W3:Y:S01]  /*11810*/  I2F R70, R65 ;  /* 0x0000004100467306 */ /* 0x0004e20000201400 */
[----:B------:R-:W-:Y:S01]  /*11820*/  FMNMX.FTZ R66, R59, R152, !PT ;  /* 0x000000983b427209 */ /* 0x000fe20007810000 */
[CC--:B-1----:R-:W-:Y:S02]  /*11830*/  FFMA.FTZ R61, R97.reuse, R68.reuse, R61 ;  /* 0x00000044613d7223 */ /* 0x0c2fe4000001003d */
[----:B------:R-:W-:Y:S03]  /*11840*/  FFMA.FTZ R62, R97, R68, R62 ;  /* 0x00000044613e7223 */ /* 0x000fe6000001003e */
[----:B------:R-:W-:Y:S02]  /*11850*/  FMNMX.FTZ R68, R61, R66, !PT ;  /* 0x000000423d447209 */ /* 0x000fe40007810000 */
[----:B--2---:R-:W-:Y:S01]  /*11860*/  FMNMX.FTZ R65, R56, R153, !PT ;  /* 0x0000009938417209 */ /* 0x004fe20007810000 */
        /* <DEDUP_REMOVED lines=38> */
[C---:B-1----:R-:W-:Y:S02]  /*11ad0*/  FMUL.FTZ R136, R69.reuse, R136 ;  /* 0x0000008845887220 */ /* 0x042fe40000410000 */
[C---:B------:R-:W-:Y:S01]  /*11ae0*/  FMUL.FTZ R137, R69.reuse, R137 ;  /* 0x0000008945897220 */ /* 0x040fe20000410000 */
[----:B------:R1:W-:Y:S01]  /*11af0*/  MUFU.EX2 R106, R3 ;  /* 0x00000003006a7308 */ /* 0x0003e20000000800 */
        /* <DEDUP_REMOVED lines=10> */
[----:B------:R-:W-:Y:S01]  /*11ba0*/  FADD.FTZ R71, -R65, R105 ;  /* 0x0000006941477221 */ /* 0x000fe20000010100 */
[----:B------:R3:W-:Y:S01]  /*11bb0*/  MUFU.EX2 R80, R15 ;  /* 0x0000000f00507308 */ /* 0x0007e20000000800 */
[--C-:B------:R-:W-:Y:S02]  /*11bc0*/  FFMA.FTZ R105, R29, c[0x0][0x23c], -R66.reuse ;  /* 0x00008f001d697a23 */ /* 0x100fe40000010842 */
[--C-:B------:R-:W-:Y:S02]  /*11bd0*/  FFMA.FTZ R29, R37, c[0x0][0x23c], -R66.reuse ;  /* 0x00008f00251d7a23 */ /* 0x100fe40000010842 */
[----:B-1----:R-:W-:Y:S02]  /*11be0*/  FMUL.FTZ R3, R65, c[0x0][0x23c] ;  /* 0x00008f0041037a20 */ /* 0x002fe40000410000 */
[----:B------:R-:W-:Y:S02]  /*11bf0*/  FMUL.FTZ R70, R71, c[0x0][0x23c] ;  /* 0x00008f0047467a20 */ /* 0x000fe40000410000 */
[--C-:B------:R-:W-:Y:S01]  /*11c00*/  FFMA.FTZ R161, R21, c[0x0][0x23c], -R66.reuse ;  /* 0x00008f0015a17a23 */ /* 0x100fe20000010842 */
[----:B------:R-:W1:Y:S01]  /*11c10*/  MUFU.EX2 R0, R0 ;  /* 0x0000000000007308 */ /* 0x000e620000000800 */
[----:B------:R-:W-:Y:S01]  /*11c20*/  FSEL R3, R3, RZ, P0 ;  /* 0x000000ff03037208 */ /* 0x000fe20000000000 */
[--C-:B------:R-:W-:Y:S01]  /*11c30*/  FFMA.FTZ R21, R41, c[0x0][0x23c], -R66.reuse ;  /* 0x00008f0029157a23 */ /* 0x100fe20000010842 */
[----:B------:R-:W-:Y:S01]  /*11c40*/  ISETP.GT.AND P0, PT, R122, R109, PT ;  /* 0x0000006d7a00720c */ /* 0x000fe20003f04270 */
[--C-:B------:R-:W-:Y:S02]  /*11c50*/  FFMA.FTZ R159, R25, c[0x0][0x23c], -R66.reuse ;  /* 0x00008f00199f7a23 */ /* 0x100fe40000010842 */
[--C-:B------:R-:W-:Y:S02]  /*11c60*/  FFMA.FTZ R43, R4, c[0x0][0x23c], -R3.reuse ;  /* 0x00008f00042b7a23 */ /* 0x100fe40000010803 */
[--C-:B------:R-:W-:Y:S02]  /*11c70*/  FFMA.FTZ R47, R6, c[0x0][0x23c], -R3.reuse ;  /* 0x00008f00062f7a23 */ /* 0x100fe40000010803 */
[----:B------:R-:W4:Y:S01]  /*11c80*/  MUFU.EX2 R70, R70 ;  /* 0x0000004600467308 */ /* 0x000f220000000800 */
[----:B------:R-:W5:Y:S01]  /*11c90*/  LDSM.16.MT88.4 R4, [R148+0x3000] ;  /* 0x003000009404783b */ /* 0x000f620000004200 */
[--C-:B------:R-:W-:Y:S02]  /*11ca0*/  FFMA.FTZ R37, R12, c[0x0][0x23c], -R3.reuse ;  /* 0x00008f000c257a23 */ /* 0x100fe40000010803 */
[--C-:B------:R-:W-:Y:S02]  /*11cb0*/  FFMA.FTZ R45, R14, c[0x0][0x23c], -R3.reuse ;  /* 0x00008f000e2d7a23 */ /* 0x100fe40000010803 */
[--C-:B------:R-:W-:Y:S02]  /*11cc0*/  FFMA.FTZ R39, R8, c[0x0][0x23c], -R3.reuse ;  /* 0x00008f0008277a23 */ /* 0x100fe40000010803 */
[--C-:B------:R-:W-:Y:S01]  /*11cd0*/  FFMA.FTZ R41, R10, c[0x0][0x23c], -R3.reuse ;  /* 0x00008f000a297a23 */ /* 0x100fe20000010803 */
[----:B---3--:R-:W3:Y:S01]  /*11ce0*/  LDSM.16.MT88.4 R12, [R148+0x3400] ;  /* 0x00340000940c783b */ /* 0x008ee20000004200 */
[----:B------:R-:W-:Y:S01]  /*11cf0*/  MUFU.EX2 R104, R9 ;  /* 0x0000000900687308 */ /* 0x000fe20000000800 */
[----:B--2---:R-:W-:Y:S01]  /*11d00*/  F2FP.BF16.PACK_AB R10, R102, R108 ;  /* 0x0000006c660a723e */ /* 0x004fe200000010ff */
[--C-:B------:R-:W-:Y:S01]  /*11d10*/  FFMA.FTZ R2, R2, c[0x0][0x23c], -R3.reuse ;  /* 0x00008f0002027a23 */ /* 0x100fe20000010803 */
[----:B-1----:R-:W-:Y:S01]  /*11d20*/  F2FP.BF16.PACK_AB R8, R106, R0 ;  /* 0x000000006a08723e */ /* 0x002fe200000010ff */
[--C-:B------:R-:W-:Y:S02]  /*11d30*/  FFMA.FTZ R25, R49, c[0x0][0x23c], -R66.reuse ;  /* 0x00008f0031197a23 */ /* 0x100fe40000010842 */
[--C-:B------:R-:W-:Y:S02]  /*11d40*/  FFMA.FTZ R49, R16, c[0x0][0x23c], -R3.reuse ;  /* 0x00008f0010317a23 */ /* 0x100fe40000010803 */
[--C-:B------:R-:W-:Y:S02]  /*11d50*/  FFMA.FTZ R157, R27, c[0x0][0x23c], -R66.reuse ;  /* 0x00008f001b9d7a23 */ /* 0x100fe40000010842 */
[----:B------:R-:W1:Y:S01]  /*11d60*/  MUFU.EX2 R100, R11 ;  /* 0x0000000b00647308 */ /* 0x000e620000000800 */
[--C-:B------:R-:W-:Y:S02]  /*11d70*/  FFMA.FTZ R158, R51, c[0x0][0x23c], -R66.reuse ;  /* 0x00008f00339e7a23 */ /* 0x100fe40000010842 */
[--C-:B------:R-:W-:Y:S01]  /*11d80*/  FFMA.FTZ R51, R18, c[0x0][0x23c], -R3.reuse ;  /* 0x00008f0012337a23 */ /* 0x100fe20000010803 */
[----:B------:R-:W-:Y:S01]  /*11d90*/  F2FP.BF16.PACK_AB R18, R80, R98 ;  /* 0x000000625012723e */ /* 0x000fe200000010ff */
        /* <DEDUP_REMOVED lines=31> */
[----:B------:R-:W-:Y:S02]  /*11f90*/  FFMA.FTZ R35, R59, c[0x0][0x23c], -R66 ;  /* 0x00008f003b237a23 */ /* 0x000fe40000010842 */
[--C-:B------:R-:W-:Y:S02]  /*11fa0*/  FFMA.FTZ R59, R34, c[0x0][0x23c], -R3.reuse ;  /* 0x00008f00223b7a23 */ /* 0x100fe40000010803 */
[----:B------:R-:W-:Y:S02]  /*11fb0*/  FFMA.FTZ R34, R46, c[0x0][0x23c], -R3 ;  /* 0x00008f002e227a23 */ /* 0x000fe40000010803 */
[----:B------:R-:W-:Y:S01]  /*11fc0*/  FFMA.FTZ R0, R99, R69, R0 ;  /* 0x0000004563007223 */ /* 0x000fe20000010000 */
[----:B------:R-:W-:Y:S01]  /*11fd0*/  MUFU.EX2 R41, R41 ;  /* 0x0000002900297308 */ /* 0x000fe20000000800 */
[----:B------:R-:W-:Y:S02]  /*11fe0*/  FFMA.FTZ R2, R101, R70, R2 ;  /* 0x0000004665027223 */ /* 0x000fe40000010002 */
[----:B------:R-:W-:Y:S01]  /*11ff0*/  FADD.FTZ R99, R106, R0 ;  /* 0x000000006a637221 */ /* 0x000fe20000010000 */
[----:B-1----:R-:W-:Y:S01]  /*12000*/  F2FP.BF16.PACK_AB R11, R39, R47 ;  /* 0x0000002f270b723e */ /* 0x002fe200000010ff */
[----:B------:R-:W-:Y:S02]  /*12010*/  FADD.FTZ R2, R43, R2 ;  /* 0x000000022b027221 */ /* 0x000fe40000010000 */
[----:B------:R-:W-:Y:S02]  /*12020*/  FADD.FTZ R99, R108, R99 ;  /* 0x000000636c637221 */ /* 0x000fe40000010000 */
[--C-:B------:R-:W-:Y:S01]  /*12030*/  FFMA.FTZ R43, R52, c[0x0][0x23c], -R3.reuse ;  /* 0x00008f00342b7a23 */ /* 0x100fe20000010803 */
[----:B------:R-:W1:Y:S01]  /*12040*/  MUFU.EX2 R37, R37 ;  /* 0x0000002500257308 */ /* 0x000e620000000800 */
[C---:B-----5:R-:W-:Y:S05]  /*12050*/  HMMA.16816.F32.BF16 R136, R8.reuse, R4, R136 ;  /* 0x000000040888723c */ /* 0x060fea0000041888 */
[----:B------:R-:W-:Y:S02]  /*12060*/  FADD.FTZ R2, R47, R2 ;  /* 0x000000022f027221 */ /* 0x000fe40000010000 */
[--C-:B------:R-:W-:Y:S01]  /*12070*/  FFMA.FTZ R38, R58, c[0x0][0x23c], -R3.reuse ;  /* 0x00008f003a267a23 */ /* 0x100fe20000010803 */
[C---:B------:R-:W-:Y:S01]  /*12080*/  HMMA.16816.F32.BF16 R132, R8.reuse, R6, R132 ;  /* 0x000000060884723c */ /* 0x040fe20000041884 */
[----:B------:R-:W-:Y:S01]  /*12090*/  MUFU.EX2 R45, R45 ;  /* 0x0000002d002d7308 */ /* 0x000fe20000000800 */
[----:B------:R-:W2:Y:S02]  /*120a0*/  LDSM.16.MT88.4 R4, [R149+0x3400] ;  /* 0x003400009504783b */ /* 0x000ea40000004200 */
[----:B------:R-:W-:Y:S02]  /*120b0*/  FADD.FTZ R2, R39, R2 ;  /* 0x0000000227027221 */ /* 0x000fe40000010000 */
[--C-:B------:R-:W-:Y:S02]  /*120c0*/  FFMA.FTZ R39, R60, c[0x0][0x23c], -R3.reuse ;  /* 0x00008f003c277a23 */ /* 0x100fe40000010803 */
[C---:B------:R-:W-:Y:S03]  /*120d0*/  HMMA.16816.F32.BF16 R128, R8.reuse, R152, R128 ;  /* 0x000000980880723c */ /* 0x040fe60000041880 */
[----:B------:R-:W4:Y:S01]  /*120e0*/  MUFU.EX2 R49, R49 ;  /* 0x0000003100317308 */ /* 0x000f220000000800 */
[--C-:B------:R-:W-:Y:S01]  /*120f0*/  FFMA.FTZ R62, R62, c[0x0][0x23c], -R3.reuse ;  /* 0x00008f003e3e7a23 */ /* 0x100fe20000010803 */
[----:B-1----:R-:W-:Y:S03]  /*12100*/  F2FP.BF16.PACK_AB R17, R37, R41 ;  /* 0x000000292511723e */ /* 0x002fe600000010ff */
[----:B------:R-:W-:Y:S01]  /*12110*/  HMMA.16816.F32.BF16 R124, R8, R154, R124 ;  /* 0x0000009a087c723c */ /* 0x000fe2000004187c */
[----:B------:R-:W1:Y:S03]  /*12120*/  LDSM.16.MT88.4 R8, [R148+0x3800] ;  /* 0x003800009408783b */ /* 0x000e660000004200 */
[--C-:B------:R-:W-:Y:S01]  /*12130*/  FFMA.FTZ R153, R44, c[0x0][0x23c], -R3.reuse ;  /* 0x00008f002c997a23 */ /* 0x100fe20000010803 */
[----:B------:R-:W5:Y:S01]  /*12140*/  MUFU.EX2 R165, R165 ;  /* 0x000000a500a57308 */ /* 0x000f620000000800 */
[--C-:B------:R-:W-:Y:S02]  /*12150*/  FFMA.FTZ R152, R20, c[0x0][0x23c], -R3.reuse ;  /* 0x00008f0014987a23 */ /* 0x100fe40000010803 */
[--C-:B------:R-:W-:Y:S04]  /*12160*/  FFMA.FTZ R155, R48, c[0x0][0x23c], -R3.reuse ;  /* 0x00008f00309b7a23 */ /* 0x100fe80000010803 */
[--C-:B------:R-:W-:Y:S02]  /*12170*/  FFMA.FTZ R20, R61, c[0x0][0x23c], -R66.reuse ;  /* 0x00008f003d147a23 */ /* 0x100fe40000010842 */
[----:B------:R-:W-:Y:S01]  /*12180*/  FFMA.FTZ R61, R40, c[0x0][0x23c], -R3 ;  /* 0x00008f00283d7a23 */ /* 0x000fe20000010803 */
[----:B------:R-:W-:Y:S01]  /*12190*/  MUFU.EX2 R161, R161 ;  /* 0x000000a100a17308 */ /* 0x000fe20000000800 */
[----:B------:R-:W-:Y:S01]  /*121a0*/  FFMA.FTZ R66, R63, c[0x0][0x23c], -R66 ;  /* 0x00008f003f427a23 */ /* 0x000fe20000010842 */
[----:B----4-:R-:W-:Y:S08]  /*121b0*/  F2FP.BF16.PACK_AB R19, R49, R45 ;  /* 0x0000002d3113723e */ /* 0x010ff000000010ff */
[----:B------:R-:W4:Y:S01]  /*121c0*/  MUFU.EX2 R163, R163 ;  /* 0x000000a300a37308 */ /* 0x000f220000000800 */
[C---:B---3--:R-:W-:Y:S08]  /*121d0*/  HMMA.16816.F32.BF16 R136, R16.reuse, R12, R136 ;  /* 0x0000000c1088723c */ /* 0x048ff00000041888 */
[C---:B------:R-:W-:Y:S01]  /*121e0*/  HMMA.16816.F32.BF16 R132, R16.reuse, R14, R132 ;  /* 0x0000000e1084723c */ /* 0x040fe20000041884 */
[----:B------:R-:W-:Y:S01]  /*121f0*/  MUFU.EX2 R51, R51 ;  /* 0x0000003300337308 */ /* 0x000fe20000000800 */
[----:B------:R-:W3:Y:S06]  /*12200*/  LDSM.16.MT88.4 R12, [R149+0x3800] ;  /* 0x00380000950c783b */ /* 0x000eec0000004200 */
[C---:B--2---:R-:W-:Y:S03]  /*12210*/  HMMA.16816.F32.BF16 R128, R16.reuse, R4, R128 ;  /* 0x000000041080723c */ /* 0x044fe60000041880 */
[----:B------:R-:W2:Y:S05]  /*12220*/  MUFU.EX2 R152, R152 ;  /* 0x0000009800987308 */ /* 0x000eaa0000000800 */
[----:B------:R-:W-:Y:S01]  /*12230*/  HMMA.16816.F32.BF16 R124, R16, R6, R124 ;  /* 0x00000006107c723c */ /* 0x000fe2000004187c */
[----:B------:R-:W1:Y:S04]  /*12240*/  LDSM.16.MT88.4 R4, [R148+0x3c00] ;  /* 0x003c00009404783b */ /* 0x000e680000004200 */
[----:B------:R-:W-:Y:S02]  /*12250*/  MUFU.EX2 R22, R22 ;  /* 0x0000001600167308 */ /* 0x000fe40000000800 */
[----:B-----5:R-:W-:Y:S02]  /*12260*/  F2FP.BF16.PACK_AB R16, R165, R82 ;  /* 0x00000052a510723e */ /* 0x020fe400000010ff */
[----:B----4-:R-:W-:Y:S06]  /*12270*/  F2FP.BF16.PACK_AB R18, R163, R161 ;  /* 0x000000a1a312723e */ /* 0x010fec00000010ff */
[----:B------:R-:W4:Y:S01]  /*12280*/  MUFU.EX2 R53, R53 ;  /* 0x0000003500357308 */ /* 0x000f220000000800 */
[----:B--2---:R-:W-:Y:S09]  /*12290*/  F2FP.BF16.PACK_AB R17, R152, R51 ;  /* 0x000000339811723e */ /* 0x004ff200000010ff */
[----:B------:R-:W-:Y:S10]  /*122a0*/  MUFU.EX2 R159, R159 ;  /* 0x0000009f009f7308 */ /* 0x000ff40000000800 */
[----:B------:R-:W2:Y:S01]  /*122b0*/  MUFU.EX2 R157, R157 ;  /* 0x0000009d009d7308 */ /* 0x000ea20000000800 */
[----:B----4-:R-:W-:Y:S09]  /*122c0*/  F2FP.BF16.PACK_AB R19, R53, R22 ;  /* 0x000000163513723e */ /* 0x010ff200000010ff */
[----:B------:R-:W-:Y:S01]  /*122d0*/  MUFU.EX2 R105, R105 ;  /* 0x0000006900697308 */ /* 0x000fe20000000800 */
[C---:B-1----:R-:W-:Y:S08]  /*122e0*/  HMMA.16816.F32.BF16 R136, R16.reuse, R8, R136 ;  /* 0x000000081088723c */ /* 0x042ff00000041888 */
        /* <DEDUP_REMOVED lines=42> */
[----:B------:R-:W-:Y:S05]  /*12590*/  HMMA.16816.F32.BF16 R124, R16, R6, R124 ;  /* 0x00000006107c723c */ /* 0x000fea000004187c */
[----:B------:R-:W2:Y:S02]  /*125a0*/  MUFU.EX2 R153, R153 ;  /* 0x0000009900997308 */ /* 0x000ea40000000800 */
[----:B------:R-:W-:Y:S01]  /*125b0*/  FADD.FTZ R17, R102, R99 ;  /* 0x0000006366117221 */ /* 0x000fe20000010000 */
[----:B-1----:R-:W-:Y:S04]  /*125c0*/  F2FP.BF16.PACK_AB R6, R156, R23 ;  /* 0x000000179c06723e */ /* 0x002fe800000010ff */
[----:B------:R-:W-:Y:S03]  /*125d0*/  FADD.FTZ R17, R104, R17 ;  /* 0x0000001168117221 */ /* 0x000fe60000010000 */
[----:B------:R-:W-:Y:S10]  /*125e0*/  MUFU.EX2 R34, R34 ;  /* 0x0000002200227308 */ /* 0x000ff40000000800 */
[----:B------:R-:W1:Y:S01]  /*125f0*/  MUFU.EX2 R155, R155 ;  /* 0x0000009b009b7308 */ /* 0x000e620000000800 */
[----:B--2---:R-:W-:Y:S09]  /*12600*/  F2FP.BF16.PACK_AB R5, R153, R32 ;  /* 0x000000209905723e */ /* 0x004ff200000010ff */
[----:B------:R-:W-:Y:S10]  /*12610*/  MUFU.EX2 R25, R25 ;  /* 0x0000001900197308 */ /* 0x000ff40000000800 */
[----:B------:R-:W-:Y:S01]  /*12620*/  MUFU.EX2 R158, R158 ;  /* 0x0000009e009e7308 */ /* 0x000fe20000000800 */
[----:B-1----:R-:W-:Y:S09]  /*12630*/  F2FP.BF16.PACK_AB R7, R155, R34 ;  /* 0x000000229b07723e */ /* 0x002ff200000010ff */
[----:B------:R-:W-:Y:S01]  /*12640*/  MUFU.EX2 R27, R27 ;  /* 0x0000001b001b7308 */ /* 0x000fe20000000800 */
[C---:B----4-:R-:W-:Y:S07]  /*12650*/  HMMA.16816.F32.BF16 R136, R4.reuse, R8, R136 ;  /* 0x000000080488723c */ /* 0x050fee0000041888 */
[----:B------:R-:W-:Y:S01]  /*12660*/  FADD.FTZ R9, R100, R17 ;  /* 0x0000001164097221 */ /* 0x000fe20000010000 */
[C---:B------:R-:W-:Y:S01]  /*12670*/  HMMA.16816.F32.BF16 R132, R4.reuse, R10, R132 ;  /* 0x0000000a0484723c */ /* 0x040fe20000041884 */
[----:B------:R-:W1:Y:S01]  /*12680*/  MUFU.EX2 R160, R160 ;  /* 0x000000a000a07308 */ /* 0x000e620000000800 */
[----:B------:R-:W2:Y:S02]  /*12690*/  LDSM.16.MT88.4 R16, [R148+0x4800] ;  /* 0x004800009410783b */ /* 0x000ea40000004200 */
[----:B------:R-:W-:Y:S02]  /*126a0*/  FADD.FTZ R9, R98, R9 ;  /* 0x0000000962097221 */ /* 0x000fe40000010000 */
[----:B------:R-:W-:Y:S02]  /*126b0*/  FADD.FTZ R8, R41, R2 ;  /* 0x0000000229087221 */ /* 0x000fe40000010000 */
[----:B------:R-:W-:Y:S01]  /*126c0*/  FADD.FTZ R9, R80, R9 ;  /* 0x0000000950097221 */ /* 0x000fe20000010000 */
[C---:B---3--:R-:W-:Y:S02]  /*126d0*/  HMMA.16816.F32.BF16 R128, R4.reuse, R12, R128 ;  /* 0x0000000c0480723c */ /* 0x048fe40000041880 */
[----:B------:R-:W-:Y:S01]  /*126e0*/  MUFU.EX2 R36, R36 ;  /* 0x0000002400247308 */ /* 0x000fe20000000800 */
[----:B------:R-:W-:Y:S02]  /*126f0*/  FADD.FTZ R10, R82, R9 ;  /* 0x00000009520a7221 */ /* 0x000fe40000010000 */
[----:B------:R-:W-:Y:S02]  /*12700*/  FADD.FTZ R8, R37, R8 ;  /* 0x0000000825087221 */ /* 0x000fe40000010000 */
[----:B------:R-:W-:Y:S01]  /*12710*/  FADD.FTZ R12, R165, R10 ;  /* 0x0000000aa50c7221 */ /* 0x000fe20000010000 */
[----:B------:R-:W-:Y:S01]  /*12720*/  HMMA.16816.F32.BF16 R124, R4, R14, R124 ;  /* 0x0000000e047c723c */ /* 0x000fe2000004187c */
[----:B------:R-:W-:Y:S03]  /*12730*/  LDSM.16.MT88.4 R4, [R148+0x4c00] ;  /* 0x004c00009404783b */ /* 0x000fe60000004200 */
[----:B------:R-:W3:Y:S01]  /*12740*/  MUFU.EX2 R43, R43 ;  /* 0x0000002b002b7308 */ /* 0x000ee20000000800 */
[----:B------:R-:W-:Y:S02]  /*12750*/  FADD.FTZ R8, R45, R8 ;  /* 0x000000082d087221 */ /* 0x000fe40000010000 */
[----:B------:R-:W-:Y:S01]  /*12760*/  FFMA.FTZ R37, R56, c[0x0][0x23c], -R3 ;  /* 0x00008f0038257a23 */ /* 0x000fe20000010803 */
[----:B-1----:R-:W-:Y:S01]  /*12770*/  F2FP.BF16.PACK_AB R14, R160, R27 ;  /* 0x0000001ba00e723e */ /* 0x002fe200000010ff */
[----:B------:R-:W-:Y:S03]  /*12780*/  FADD.FTZ R8, R49, R8 ;  /* 0x0000000831087221 */ /* 0x000fe60000010000 */
[----:B------:R-:W-:Y:S02]  /*12790*/  FADD.FTZ R12, R161, R12 ;  /* 0x0000000ca10c7221 */ /* 0x000fe40000010000 */
[----:B------:R-:W-:Y:S01]  /*127a0*/  MUFU.EX2 R2, R54 ;  /* 0x0000003600027308 */ /* 0x000fe20000000800 */
[----:B------:R-:W-:Y:S02]  /*127b0*/  FADD.FTZ R51, R51, R8 ;  /* 0x0000000833337221 */ /* 0x000fe40000010000 */
[----:B------:R-:W1:Y:S01]  /*127c0*/  LDSM.16.MT88.4 R8, [R149+0x4800] ;  /* 0x004800009508783b */ /* 0x000e620000004200 */
[----:B------:R-:W-:Y:S02]  /*127d0*/  FADD.FTZ R12, R163, R12 ;  /* 0x0000000ca30c7221 */ /* 0x000fe40000010000 */
[----:B------:R-:W-:Y:S02]  /*127e0*/  FADD.FTZ R51, R152, R51 ;  /* 0x0000003398337221 */ /* 0x000fe40000010000 */
[----:B------:R-:W-:Y:S01]  /*127f0*/  FADD.FTZ R40, R159, R12 ;  /* 0x0000000c9f287221 */ /* 0x000fe20000010000 */
[----:B------:R-:W-:Y:S01]  /*12800*/  F2FP.BF16.PACK_AB R12, R158, R25 ;  /* 0x000000199e0c723e */ /* 0x000fe200000010ff */
[----:B------:R-:W4:Y:S01]  /*12810*/  MUFU.EX2 R37, R37 ;  /* 0x0000002500257308 */ /* 0x000f220000000800 */
[----:B------:R-:W-:Y:S02]  /*12820*/  FADD.FTZ R22, R22, R51 ;  /* 0x0000003316167221 */ /* 0x000fe40000010000 */
[----:B------:R-:W-:Y:S01]  /*12830*/  FADD.FTZ R40, R157, R40 ;  /* 0x000000289d287221 */ /* 0x000fe20000010000 */
[----:B---3--:R-:W-:Y:S01]  /*12840*/  F2FP.BF16.PACK_AB R13, R43, R36 ;  /* 0x000000242b0d723e */ /* 0x008fe200000010ff */
[----:B------:R-:W-:Y:S02]  /*12850*/  FADD.FTZ R22, R53, R22 ;  /* 0x0000001635167221 */ /* 0x000fe40000010000 */
[----:B------:R-:W-:Y:S01]  /*12860*/  FADD.FTZ R40, R105, R40 ;  /* 0x0000002869287221 */ /* 0x000fe20000010000 */
[----:B------:R-:W-:Y:S01]  /*12870*/  MOV R105, R65 ;  /* 0x0000004100697202 */ /* 0x000fe20000000f00 */
[----:B------:R-:W-:Y:S01]  /*12880*/  FADD.FTZ R55, R55, R22 ;  /* 0x0000001637377221 */ /* 0x000fe20000010000 */
[----:B------:R-:W-:Y:S01]  /*12890*/  MUFU.EX2 R33, R33 ;  /* 0x0000002100217308 */ /* 0x000fe20000000800 */
[----:B------:R-:W-:Y:S02]  /*128a0*/  FADD.FTZ R107, R107, R40 ;  /* 0x000000286b6b7221 */ /* 0x000fe40000010000 */
[----:B------:R-:W-:Y:S02]  /*128b0*/  FADD.FTZ R24, R24, R55 ;  /* 0x0000003718187221 */ /* 0x000fe40000010000 */
[----:B------:R-:W-:Y:S02]  /*128c0*/  FFMA.FTZ R3, R64, c[0x0][0x23c], -R3 ;  /* 0x00008f0040037a23 */ /* 0x000fe40000010803 */
[----:B------:R-:W-:Y:S02]  /*128d0*/  FADD.FTZ R57, R57, R24 ;  /* 0x0000001839397221 */ /* 0x000fe40000010000 */
[----:B------:R-:W-:Y:S01]  /*128e0*/  FADD.FTZ R24, R164, R107 ;  /* 0x0000006ba4187221 */ /* 0x000fe20000010000 */
[----:B------:R-:W3:Y:S01]  /*128f0*/  MUFU.EX2 R35, R35 ;  /* 0x0000002300237308 */ /* 0x000ee20000000800 */
[----:B------:R-:W-:Y:S01]  /*12900*/  FADD.FTZ R26, R26, R57 ;  /* 0x000000391a1a7221 */ /* 0x000fe20000010000 */
[----:B------:R-:W-:Y:S01]  /*12910*/  MOV R107, R67 ;  /* 0x00000043006b7202 */ /* 0x000fe20000000f00 */
[----:B------:R-:W-:Y:S01]  /*12920*/  FADD.FTZ R24, R31, R24 ;  /* 0x000000181f187221 */ /* 0x000fe20000010000 */
[----:B----4-:R-:W-:Y:S01]  /*12930*/  F2FP.BF16.PACK_AB R15, R37, R2 ;  /* 0x00000002250f723e */ /* 0x010fe200000010ff */
[----:B------:R-:W-:Y:S02]  /*12940*/  FADD.FTZ R59, R59, R26 ;  /* 0x0000001a3b3b7221 */ /* 0x000fe40000010000 */
[----:B------:R-:W-:Y:S02]  /*12950*/  FADD.FTZ R29, R29, R24 ;  /* 0x000000181d1d7221 */ /* 0x000fe40000010000 */
[----:B------:R-:W-:Y:S01]  /*12960*/  FADD.FTZ R59, R28, R59 ;  /* 0x0000003b1c3b7221 */ /* 0x000fe20000010000 */
[----:B------:R-:W-:Y:S01]  /*12970*/  MUFU.EX2 R20, R20 ;  /* 0x0000001400147308 */ /* 0x000fe20000000800 */
[C---:B--2---:R-:W-:Y:S05]  /*12980*/  HMMA.16816.F32.BF16 R136, R12.reuse, R16, R136 ;  /* 0x000000100c88723c */ /* 0x044fea0000041888 */
[----:B------:R-:W-:Y:S02]  /*12990*/  FADD.FTZ R30, R30, R59 ;  /* 0x0000003b1e1e7221 */ /* 0x000fe40000010000 */
[----:B------:R-:W-:Y:S01]  /*129a0*/  FADD.FTZ R162, R162, R29 ;  /* 0x0000001da2a27221 */ /* 0x000fe20000010000 */
[C---:B------:R-:W-:Y:S01]  /*129b0*/  HMMA.16816.F32.BF16 R132, R12.reuse, R18, R132 ;  /* 0x000000120c84723c */ /* 0x040fe20000041884 */
[----:B------:R-:W2:Y:S01]  /*129c0*/  MUFU.EX2 R63, R66 ;  /* 0x00000042003f7308 */ /* 0x000ea20000000800 */
[----:B------:R-:W4:Y:S02]  /*129d0*/  LDSM.16.MT88.4 R16, [R149+0x4c00] ;  /* 0x004c00009510783b */ /* 0x000f240000004200 */
[----:B------:R-:W-:Y:S02]  /*129e0*/  FADD.FTZ R61, R61, R30 ;  /* 0x0000001e3d3d7221 */ /* 0x000fe40000010000 */
[----:B------:R-:W-:Y:S02]  /*129f0*/  FADD.FTZ R21, R21, R162 ;  /* 0x000000a215157221 */ /* 0x000fe40000010000 */
[C---:B-1----:R-:W-:Y:S03]  /*12a00*/  HMMA.16816.F32.BF16 R128, R12.reuse, R8, R128 ;  /* 0x000000080c80723c */ /* 0x042fe60000041880 */
[----:B------:R-:W-:Y:S01]  /*12a10*/  MUFU.EX2 R38, R38 ;  /* 0x0000002600267308 */ /* 0x000fe20000000800 */
[----:B------:R-:W-:Y:S02]  /*12a20*/  FADD.FTZ R32, R32, R61 ;  /* 0x0000003d20207221 */ /* 0x000fe40000010000 */
[----:B------:R-:W-:Y:S01]  /*12a30*/  FADD.FTZ R68, R68, R21 ;  /* 0x0000001544447221 */ /* 0x000fe20000010000 */
[----:B---3--:R-:W-:Y:S01]  /*12a40*/  F2FP.BF16.PACK_AB R8, R35, R33 ;  /* 0x000000212308723e */ /* 0x008fe200000010ff */
[----:B------:R-:W-:Y:S01]  /*12a50*/  FADD.FTZ R153, R153, R32 ;  /* 0x0000002099997221 */ /* 0x000fe20000010000 */
[----:B------:R-:W-:Y:S03]  /*12a60*/  HMMA.16816.F32.BF16 R124, R12, R10, R124 ;  /* 0x0000000a0c7c723c */ /* 0x000fe6000004187c */
[----:B------:R-:W-:Y:S01]  /*12a70*/  FADD.FTZ R23, R23, R68 ;  /* 0x0000004417177221 */ /* 0x000fe20000010000 */
[----:B------:R-:W1:Y:S01]  /*12a80*/  MUFU.EX2 R39, R39 ;  /* 0x0000002700277308 */ /* 0x000e620000000800 */
[----:B------:R-:W-:Y:S02]  /*12a90*/  FADD.FTZ R34, R34, R153 ;  /* 0x0000009922227221 */ /* 0x000fe40000010000 */
[----:B------:R-:W-:Y:S01]  /*12aa0*/  FADD.FTZ R156, R156, R23 ;  /* 0x000000179c9c7221 */ /* 0x000fe20000010000 */
[----:B--2---:R-:W-:Y:S01]  /*12ab0*/  F2FP.BF16.PACK_AB R10, R63, R20 ;  /* 0x000000143f0a723e */ /* 0x004fe200000010ff */
[----:B------:R-:W-:Y:S03]  /*12ac0*/  FADD.FTZ R155, R155, R34 ;  /* 0x000000229b9b7221 */ /* 0x000fe60000010000 */
[----:B------:R-:W-:Y:S02]  /*12ad0*/  FADD.FTZ R25, R25, R156 ;  /* 0x0000009c19197221 */ /* 0x000fe40000010000 */
        /* <DEDUP_REMOVED lines=12> */
[----:B------:R-:W-:Y:S02]  /*12ba0*/  FADD.FTZ R35, R35, R160 ;  /* 0x000000a023237221 */ /* 0x000fe40000010000 */
[----:B------:R-:W-:Y:S02]  /*12bb0*/  FADD.FTZ R39, R39, R38 ;  /* 0x0000002627277221 */ /* 0x000fe40000010000 */
[----:B------:R-:W-:Y:S04]  /*12bc0*/  FADD.FTZ R20, R20, R35 ;  /* 0x0000002314147221 */ /* 0x000fe80000010000 */
[----:B------:R-:W-:Y:S01]  /*12bd0*/  FADD.FTZ R99, R63, R20 ;  /* 0x000000143f637221 */ /* 0x000fe20000010000 */
[C---:B--2---:R-:W-:Y:S01]  /*12be0*/  F2FP.BF16.PACK_AB R11, R3.reuse, R22 ;  /* 0x00000016030b723e */ /* 0x044fe200000010ff */
[----:B------:R-:W-:Y:S04]  /*12bf0*/  FADD.FTZ R22, R22, R39 ;  /* 0x0000002716167221 */ /* 0x000fe80000010000 */
[----:B------:R-:W-:Y:S02]  /*12c00*/  FADD.FTZ R101, R3, R22 ;  /* 0x0000001603657221 */ /* 0x000fe40000010000 */
[C---:B------:R-:W-:Y:S08]  /*12c10*/  HMMA.16816.F32.BF16 R136, R8.reuse, R4, R136 ;  /* 0x000000040888723c */ /* 0x040ff00000041888 */
[C---:B------:R-:W-:Y:S08]  /*12c20*/  HMMA.16816.F32.BF16 R132, R8.reuse, R6, R132 ;  /* 0x000000060884723c */ /* 0x040ff00000041884 */
[C---:B----4-:R-:W-:Y:S08]  /*12c30*/  HMMA.16816.F32.BF16 R128, R8.reuse, R16, R128 ;  /* 0x000000100880723c */ /* 0x050ff00000041880 */
[----:B------:R-:W-:Y:S01]  /*12c40*/  HMMA.16816.F32.BF16 R124, R8, R18, R124 ;  /* 0x00000012087c723c */ /* 0x000fe2000004187c */
[----:B------:R-:W-:-:S07]  /*12c50*/  @P0 BRA `(.L_x_5144) ;  /* 0xffffc79000000947 */ /* 0x000fce000383ffff */
.L_x_5140:
        /* <DEDUP_REMOVED lines=98> */
[----:B-1----:R-:W-:Y:S01]  /*13280*/  @P2 FMUL.FTZ R2, R2, 0.69314718246459960938 ;  /* 0x3f31721802022820 */ /* 0x002fe20000410000 */
[----:B------:R-:W1:Y:S01]  /*13290*/  S2R R5, SR_CTAID.Z ;  /* 0x0000000000057919 */ /* 0x000e620000002700 */
[----:B----4-:R-:W-:Y:S02]  /*132a0*/  SHF.L.U32 R0, R30, 0x6, RZ ;  /* 0x000000061e007819 */ /* 0x010fe400000006ff */
[----:B------:R-:W-:Y:S01]  /*132b0*/  IMAD.IADD R29, R14, 0x1, R11 ;  /* 0x000000010e1d7824 */ /* 0x000fe200078e020b */
[----:B------:R-:W-:Y:S01]  /*132c0*/  STS.64 [R12], R132 ;  /* 0x000000840c007388 */ /* 0x000fe20000000a00 */
[----:B------:R-:W-:Y:S01]  /*132d0*/  LOP3.LUT P0, RZ, R9, 0x3, RZ, 0xc0, !PT ;  /* 0x0000000309ff7812 */ /* 0x000fe2000780c0ff */
[----:B------:R-:W-:-:S02]  /*132e0*/  IMAD.MOV.U32 R9, RZ, RZ, -0x800000 ;  /* 0xff800000ff097424 */ /* 0x000fc400078e00ff */
[----:B------:R-:W-:Y:S01]  /*132f0*/  STS.64 [R12+0x400], R134 ;  /* 0x000400860c007388 */ /* 0x000fe20000000a00 */
[----:B------:R-:W-:-:S03]  /*13300*/  @P2 FFMA.FTZ R9, R65, c[0x0][0x238], R2 ;  /* 0x00008e0041092a23 */ /* 0x000fc60000010002 */
[----:B------:R-:W-:Y:S01]  /*13310*/  STS.64 [R11], R128 ;  /* 0x000000800b007388 */ /* 0x000fe20000000a00 */
[----:B--2---:R-:W-:-:S03]  /*13320*/  IADD3 R10, -R117, RZ, RZ ;  /* 0x000000ff750a7210 */ /* 0x004fc60007ffe1ff */
[----:B------:R-:W-:Y:S04]  /*13330*/  STS.64 [R11+0x400], R130 ;  /* 0x000400820b007388 */ /* 0x000fe80000000a00 */
[----:B------:R-:W-:Y:S04]  /*13340*/  STS.64 [R29], R124 ;  /* 0x0000007c1d007388 */ /* 0x000fe80000000a00 */
[----:B------:R-:W-:Y:S01]  /*13350*/  STS.64 [R29+0x400], R126 ;  /* 0x0004007e1d007388 */ /* 0x000fe20000000a00 */
[----:B-1----:R-:W-:Y:S01]  /*13360*/  IMAD R5, R10, c[0x0][0x1c0], R5 ;  /* 0x000070000a057a24 */ /* 0x002fe200078e0205 */
[----:B------:R-:W-:-:S02]  /*13370*/  SHF.R.S32.HI R10, RZ, 0x1f, R7 ;  /* 0x0000001fff0a7819 */ /* 0x000fc40000011407 */
[----:B------:R-:W-:Y:S01]  /*13380*/  BAR.SYNC.DEFER_BLOCKING 0x0 ;  /* 0x0000000000007b1d */ /* 0x000fe20000010000 */
[----:B------:R-:W-:Y:S01]  /*13390*/  IMAD R5, R28, c[0x0][0x1c0], R5 ;  /* 0x000070001c057a24 */ /* 0x000fe200078e0205 */
[----:B------:R-:W-:Y:S01]  /*133a0*/  LEA.HI R10, R10, R7, RZ, 0x2 ;  /* 0x000000070a0a7211 */ /* 0x000fe200078f10ff */
[----:B------:R-:W-:Y:S02]  /*133b0*/  @P3 FMUL.FTZ R28, R3, 0.69314718246459960938 ;  /* 0x3f317218031c3820 */ /* 0x000fe40000410000 */
[----:B------:R-:W-:Y:S01]  /*133c0*/  IMAD R0, R5, c[0x0][0x214], R0 ;  /* 0x0000850005007a24 */ /* 0x000fe200078e0200 */
        /* <DEDUP_REMOVED lines=21> */
.L_x_5146:
[----:B------:R-:W-:Y:S05]  /*13520*/  BSYNC B0 ;  /* 0x0000000000007941 */ /* 0x000fea0003800000 */
.L_x_5145:
[--C-:B----4-:R-:W-:Y:S01]  /*13530*/  SHF.R.S32.HI R9, RZ, 0x1f, R8.reuse ;  /* 0x0000001fff097819 */ /* 0x110fe20000011408 */
        /* <DEDUP_REMOVED lines=22> */
.L_x_5147:
        /* <DEDUP_REMOVED lines=14> */
.L_x_5259:


//--------------------- .nv.shared._ZN5flash32flash_fwd_splitkv_combine_kernelI23Flash_fwd_kernel_traitsILi32ELi64ELi256ELi4ELb0ELb0EN7cutlass10bfloat16_tE19Flash_kernel_traitsILi32ELi64ELi256ELi4ES3_EELi16ELi7ELb0EEEvNS_16Flash_fwd_paramsE --------------------------
	.section	.nv.shared._ZN5flash32flash_fwd_splitkv_combine_kernelI23Flash_fwd_kernel_traitsILi32ELi64ELi256ELi4ELb0ELb0EN7cutlass10bfloat16_tE19Flash_kernel_traitsILi32ELi64ELi256ELi4ES3_EELi16ELi7ELb0EEEvNS_16Flash_fwd_paramsE,"aw",@nobits
	.sectionflags	@""
	.align	16
.nv.shared._ZN5flash32flash_fwd_splitkv_combine_kernelI23Flash_fwd_kernel_traitsILi32ELi64ELi256ELi4ELb0ELb0EN7cutlass10bfloat16_tE19Flash_kernel_traitsILi32ELi64ELi256ELi4ES3_EELi16ELi7ELb0EEEvNS_16Flash_fwd_paramsE:
	.zero		8704


//--------------------- .nv.global                --------------------------
	.section	.nv.global,"aw",@nobits
.nv.global:
	.type		_ZN78_INTERNAL_248877fc_42_flash_fwd_split_hdim32_bf16_causal_sm80_cu_0106449f_28124cute1_E,@object
	.size		_ZN78_INTERNAL_248877fc_42_flash_fwd_split_hdim32_bf16_causal_sm80_cu_0106449f_28124cute1_E,(_ZN78_INTERNAL_248877fc_42_flash_fwd_split_hdim32_bf16_causal_sm80_cu_0106449f_28124cuda3std3__45__cpo6cbeginE - _ZN78_INTERNAL_248877fc_42_flash_fwd_split_hdim32_bf16_causal_sm80_cu_0106449f_28124cute1_E)
_ZN78_INTERNAL_248877fc_42_flash_fwd_split_hdim32_bf16_causal_sm80_cu_0106449f_28124cute1_E:
	.zero		1
	.type		_ZN78_INTERNAL_248877fc_42_flash_fwd_split_hdim32_bf16_causal_sm80_cu_0106449f_28124cuda3std3__45__cpo6cbeginE,@object
	.size		_ZN78_INTERNAL_248877fc_42_flash_fwd_split_hdim32_bf16_causal_sm80_cu_0106449f_28124cuda3std3__45__cpo6cbeginE,(_ZN78_INTERNAL_248877fc_42_flash_fwd_split_hdim32_bf16_causal_sm80_cu_0106449f_28124cuda3std3__48in_placeE - _ZN78_INTERNAL_248877fc_42_flash_fwd_split_hdim32_bf16_causal_sm80_cu_0106449f_28124cuda3std3__45__cpo6cbeginE)
_ZN78_INTERNAL_248877fc_42_flash_fwd_split_hdim32_bf16_causal_sm80_cu_0106449f_28124cuda3std3__45__cpo6cbeginE:
	.zero		1
	.type		_ZN78_INTERNAL_248877fc_42_flash_fwd_split_hdim32_bf16_causal_sm80_cu_0106449f_28124cuda3std3__48in_placeE,@object
	.size		_ZN78_INTERNAL_248877fc_42_flash_fwd_split_hdim32_bf16_causal_sm80_cu_0106449f_28124cuda3std3__48in_placeE,(_ZN78_INTERNAL_248877fc_42_flash_fwd_split_hdim32_bf16_causal_sm80_cu_0106449f_28124cuda3std6ranges3__45__cpo9iter_moveE - _ZN78_INTERNAL_248877fc_42_flash_fwd_split_hdim32_bf16_causal_sm80_cu_0106449f_28124cuda3std3__48in_placeE)
_ZN78_INTERNAL_248877fc_42_flash_fwd_split_hdim32_bf16_causal_sm80_cu_0106449f_28124cuda3std3__48in_placeE:
	.zero		1
	.type		_ZN78_INTERNAL_248877fc_42_flash_fwd_split_hdim32_bf16_causal_sm80_cu_0106449f_28124cuda3std6ranges3__45__cpo9iter_moveE,@object
	.size		_ZN78_INTERNAL_248877fc_42_flash_fwd_split_hdim32_bf16_causal_sm80_cu_0106449f_28124cuda3std6ranges3__45__cpo9iter_moveE,(_ZN78_INTERNAL_248877fc_42_flash_fwd_split_hdim32_bf16_causal_sm80_cu_0106449f_28124cuda3std3__45__cpo5beginE - _ZN78_INTERNAL_248877fc_42_flash_fwd_split_hdim32_bf16_causal_sm80_cu_0106449f_28124cuda3std6ranges3__45__cpo9iter_moveE)
_ZN78_INTERNAL_248877fc_42_flash_fwd_split_hdim32_bf16_causal_sm80_cu_0106449f_28124cuda3std6ranges3__45__cpo9iter_moveE:
	.zero		1
	.type		_ZN78_INTERNAL_248877fc_42_flash_fwd_split_hdim32_bf16_causal_sm80_cu_0106449f_28124cuda3std3__45__cpo5beginE,@object
	.size		_ZN78_INTERNAL_248877fc_42_flash_fwd_split_hdim32_bf16_causal_sm80_cu_0106449f_28124cuda3std3__45__cpo5beginE,(_ZN78_INTERNAL_248877fc_42_flash_fwd_split_hdim32_bf16_causal_sm80_cu_0106449f_28124cuda3std3__480_GLOBAL__N__248877fc_42_flash_fwd_split_hdim32_bf16_causal_sm80_cu_0106449f_28126ignoreE - _ZN78_INTERNAL_248877fc_42_flash_fwd_split_hdim32_bf16_causal_sm80_cu_0106449f_28124cuda3std3__45__cpo5beginE)
_ZN78_INTERNAL_248877fc_42_flash_fwd_split_hdim32_bf16_causal_sm80_cu_0106449f_28124cuda3std3__45__cpo5beginE:
	.zero		1
	.type		_ZN78_INTERNAL_248877fc_42_flash_fwd_split_hdim32_bf16_causal_sm80_cu_0106449f_28124cuda3std3__480_GLOBAL__N__248877fc_42_flash_fwd_split_hdim32_bf16_causal_sm80_cu_0106449f_28126ignoreE,@object
	.size		_ZN78_INTERNAL_248877fc_42_flash_fwd_split_hdim32_bf16_causal_sm80_cu_0106449f_28124cuda3std3__480_GLOBAL__N__248877fc_42_flash_fwd_split_hdim32_bf16_causal_sm80_cu_0106449f_28126ignoreE,(_ZN78_INTERNAL_248877fc_42_flash_fwd_split_hdim32_bf16_causal_sm80_cu_0106449f_28124cute7productE - _ZN78_INTERNAL_248877fc_42_flash_fwd_split_hdim32_bf16_causal_sm80_cu_0106449f_28124cuda3std3__480_GLOBAL__N__248877fc_42_flash_fwd_split_hdim32_bf16_causal_sm80_cu_0106449f_28126ignoreE)
_ZN78_INTERNAL_248877fc_42_flash_fwd_split_hdim32_bf16_causal_sm80_cu_0106449f_28124cuda3std3__480_GLOBAL__N__248877fc_42_flash_fwd_split_hdim32_bf16_causal_sm80_cu_0106449f_28126ignoreE:
	.zero		1
	.type		_ZN78_INTERNAL_248877fc_42_flash_fwd_split_hdim32_bf16_causal_sm80_cu_0106449f_28124cute7productE,@object
	.size		_ZN78_INTERNAL_248877fc_42_flash_fwd_split_hdim32_bf16_causal_sm80_cu_0106449f_28124cute7productE,(_ZN78_INTERNAL_248877fc_42_flash_fwd_split_hdim32_bf16_causal_sm80_cu_0106449f_28124cuda3std3__45__cpo3endE - _ZN78_INTERNAL_248877fc_42_flash_fwd_split_hdim32_bf16_causal_sm80_cu_0106449f_28124cute7productE)
_ZN78_INTERNAL_248877fc_42_flash_fwd_split_hdim32_bf16_causal_sm80_cu_0106449f_28124cute7productE:
	.zero		1
	.type		_ZN78_INTERNAL_248877fc_42_flash_fwd_split_hdim32_bf16_causal_sm80_cu_0106449f_28124cuda3std3__45__cpo3endE,@object
	.size		_ZN78_INTERNAL_248877fc_42_flash_fwd_split_hdim32_bf16_causal_sm80_cu_0106449f_28124cuda3std3__45__cpo3endE,(_ZN78_INTERNAL_248877fc_42_flash_fwd_split_hdim32_bf16_causal_sm80_cu_0106449f_28124cuda3std3__419piecewise_constructE - _ZN78_INTERNAL_248877fc_42_flash_fwd_split_hdim32_bf16_causal_sm80_cu_0106449f_28124cuda3std3__45__cpo3endE)
_ZN78_INTERNAL_248877fc_42_flash_fwd_split_hdim32_bf16_causal_sm80_cu_0106449f_28124cuda3std3__45__cpo3endE:
	.zero		1
	.type		_ZN78_INTERNAL_248877fc_42_flash_fwd_split_hdim32_bf16_causal_sm80_cu_0106449f_28124cuda3std3__419piecewise_constructE,@object
	.size		_ZN78_INTERNAL_248877fc_42_flash_fwd_split_hdim32_bf16_causal_sm80_cu_0106449f_28124cuda3std3__419piecewise_constructE,(_ZN78_INTERNAL_248877fc_42_flash_fwd_split_hdim32_bf16_causal_sm80_cu_0106449f_28124cuda3std3__45__cpo4cendE - _ZN78_INTERNAL_248877fc_42_flash_fwd_split_hdim32_bf16_causal_sm80_cu_0106449f_28124cuda3std3__419piecewise_constructE)
_ZN78_INTERNAL_248877fc_42_flash_fwd_split_hdim32_bf16_causal_sm80_cu_0106449f_28124cuda3std3__419piecewise_constructE:
	.zero		1
	.type		_ZN78_INTERNAL_248877fc_42_flash_fwd_split_hdim32_bf16_causal_sm80_cu_0106449f_28124cuda3std3__45__cpo4cendE,@object
	.size		_ZN78_INTERNAL_248877fc_42_flash_fwd_split_hdim32_bf16_causal_sm80_cu_0106449f_28124cuda3std3__45__cpo4cendE,(_ZN78_INTERNAL_248877fc_42_flash_fwd_split_hdim32_bf16_causal_sm80_cu_0106449f_28124cuda3std6ranges3__45__cpo4swapE - _ZN78_INTERNAL_248877fc_42_flash_fwd_split_hdim32_bf16_causal_sm80_cu_0106449f_28124cuda3std3__45__cpo4cendE)
_ZN78_INTERNAL_248877fc_42_flash_fwd_split_hdim32_bf16_causal_sm80_cu_0106449f_28124cuda3std3__45__cpo4cendE:
	.zero		1
	.type		_ZN78_INTERNAL_248877fc_42_flash_fwd_split_hdim32_bf16_causal_sm80_cu_0106449f_28124cuda3std6ranges3__45__cpo4swapE,@object
	.size		_ZN78_INTERNAL_248877fc_42_flash_fwd_split_hdim32_bf16_causal_sm80_cu_0106449f_28124cuda3std6ranges3__45__cpo4swapE,(.L_7 - _ZN78_INTERNAL_248877fc_42_flash_fwd_split_hdim32_bf16_causal_sm80_cu_0106449f_28124cuda3std6ranges3__45__cpo4swapE)
_ZN78_INTERNAL_248877fc_42_flash_fwd_split_hdim32_bf16_causal_sm80_cu_0106449f_28124cuda3std6ranges3__45__cpo4swapE:
	.zero		1
.L_7:


//--------------------- .nv.shared._ZN5flash32flash_fwd_splitkv_combine_kernelI23Flash_fwd_kernel_traitsILi32ELi64ELi256ELi4ELb0ELb0EN7cutlass10bfloat16_tE19Flash_kernel_traitsILi32ELi64ELi256ELi4ES3_EELi16ELi6ELb0EEEvNS_16Flash_fwd_paramsE --------------------------
	.section	.nv.shared._ZN5flash32flash_fwd_splitkv_combine_kernelI23Flash_fwd_kernel_traitsILi32ELi64ELi256ELi4ELb0ELb0EN7cutlass10bfloat16_tE19Flash_kernel_traitsILi32ELi64ELi256ELi4ES3_EELi16ELi6ELb0EEEvNS_16Flash_fwd_paramsE,"aw",@nobits
	.sectionflags	@""
	.align	16
.nv.shared._ZN5flash32flash_fwd_splitkv_combine_kernelI23Flash_fwd_kernel_traitsILi32ELi64ELi256ELi4ELb0ELb0EN7cutlass10bfloat16_tE19Flash_kernel_traitsILi32ELi64ELi256ELi4ES3_EELi16ELi6ELb0EEEvNS_16Flash_fwd_paramsE:
	.zero		4352


//--------------------- .nv.shared._ZN5flash32flash_fwd_splitkv_combine_kernelI23Flash_fwd_kernel_traitsILi32ELi64ELi256ELi4ELb0ELb0EN7cutlass10bfloat16_tE19Flash_kernel_traitsILi32ELi64ELi256ELi4ES3_EELi16ELi5ELb0EEEvNS_16Flash_fwd_paramsE --------------------------
	.section	.nv.shared._ZN5flash32flash_fwd_splitkv_combine_kernelI23Flash_fwd_kernel_traitsILi32ELi64ELi256ELi4ELb0ELb0EN7cutlass10bfloat16_tE19Flash_kernel_traitsILi32ELi64ELi256ELi4ES3_EELi16ELi5ELb0EEEvNS_16Flash_fwd_paramsE,"aw",@nobits
	.sectionflags	@""
	.align	16
.nv.shared._ZN5flash32flash_fwd_splitkv_combine_kernelI23Flash_fwd_kernel_traitsILi32ELi64ELi256ELi4ELb0ELb0EN7cutlass10bfloat16_tE19Flash_kernel_traitsILi32ELi64ELi256ELi4ES3_EELi16ELi5ELb0EEEvNS_16Flash_fwd_paramsE:
	.zero		2176


//--------------------- .nv.shared._ZN5flash32flash_fwd_splitkv_combine_kernelI23Flash_fwd_kernel_traitsILi32ELi64ELi256ELi4ELb0ELb0EN7cutlass10bfloat16_tE19Flash_kernel_traitsILi32ELi64ELi256ELi4ES3_EELi16ELi4ELb0EEEvNS_16Flash_fwd_paramsE --------------------------
	.section	.nv.shared._ZN5flash32flash_fwd_splitkv_combine_kernelI23Flash_fwd_kernel_traitsILi32ELi64ELi256ELi4ELb0ELb0EN7cutlass10bfloat16_tE19Flash_kernel_traitsILi32ELi64ELi256ELi4ES3_EELi16ELi4ELb0EEEvNS_16Flash_fwd_paramsE,"aw",@nobits
	.sectionflags	@""
	.align	16
.nv.shared._ZN5flash32flash_fwd_splitkv_combine_kernelI23Flash_fwd_kernel_traitsILi32ELi64ELi256ELi4ELb0ELb0EN7cutlass10bfloat16_tE19Flash_kernel_traitsILi32ELi64ELi256ELi4ES3_EELi16ELi4ELb0EEEvNS_16Flash_fwd_paramsE:
	.zero		1088


//--------------------- .nv.shared._ZN5flash32flash_fwd_splitkv_combine_kernelI23Flash_fwd_kernel_traitsILi32ELi64ELi256ELi4ELb0ELb0EN7cutlass10bfloat16_tE19Flash_kernel_traitsILi32ELi64ELi256ELi4ES3_EELi16ELi3ELb0EEEvNS_16Flash_fwd_paramsE --------------------------
	.section	.nv.shared._ZN5flash32flash_fwd_splitkv_combine_kernelI23Flash_fwd_kernel_traitsILi32ELi64ELi256ELi4ELb0ELb0EN7cutlass10bfloat16_tE19Flash_kernel_traitsILi32ELi64ELi256ELi4ES3_EELi16ELi3ELb0EEEvNS_16Flash_fwd_paramsE,"aw",@nobits
	.sectionflags	@""
	.align	16
.nv.shared._ZN5flash32flash_fwd_splitkv_combine_kernelI23Flash_fwd_kernel_traitsILi32ELi64ELi256ELi4ELb0ELb0EN7cutlass10bfloat16_tE19Flash_kernel_traitsILi32ELi64ELi256ELi4ES3_EELi16ELi3ELb0EEEvNS_16Flash_fwd_paramsE:
	.zero		544


//--------------------- .nv.shared._ZN5flash32flash_fwd_splitkv_combine_kernelI23Flash_fwd_kernel_traitsILi32ELi64ELi256ELi4ELb0ELb0EN7cutlass10bfloat16_tE19Flash_kernel_traitsILi32ELi64ELi256ELi4ES3_EELi16ELi2ELb0EEEvNS_16Flash_fwd_paramsE --------------------------
	.section	.nv.shared._ZN5flash32flash_fwd_splitkv_combine_kernelI23Flash_fwd_kernel_traitsILi32ELi64ELi256ELi4ELb0ELb0EN7cutlass10bfloat16_tE19Flash_kernel_traitsILi32ELi64ELi256ELi4ES3_EELi16ELi2ELb0EEEvNS_16Flash_fwd_paramsE,"aw",@nobits
	.sectionflags	@""
	.align	16
.nv.shared._ZN5flash32flash_fwd_splitkv_combine_kernelI23Flash_fwd_kernel_traitsILi32ELi64ELi256ELi4ELb0ELb0EN7cutlass10bfloat16_tE19Flash_kernel_traitsILi32ELi64ELi256ELi4ES3_EELi16ELi2ELb0EEEvNS_16Flash_fwd_paramsE:
	.zero		272


//--------------------- .nv.shared._ZN5flash32flash_fwd_splitkv_combine_kernelI23Flash_fwd_kernel_traitsILi32ELi64ELi256ELi4ELb0ELb0EN7cutlass10bfloat16_tE19Flash_kernel_traitsILi32ELi64ELi256ELi4ES3_EELi16ELi1ELb0EEEvNS_16Flash_fwd_paramsE --------------------------
	.section	.nv.shared._ZN5flash32flash_fwd_splitkv_combine_kernelI23Flash_fwd_kernel_traitsILi32ELi64ELi256ELi4ELb0ELb0EN7cutlass10bfloat16_tE19Flash_kernel_traitsILi32ELi64ELi256ELi4ES3_EELi16ELi1ELb0EEEvNS_16Flash_fwd_paramsE,"aw",@nobits
	.sectionflags	@""
	.align	16
.nv.shared._ZN5flash32flash_fwd_splitkv_combine_kernelI23Flash_fwd_kernel_traitsILi32ELi64ELi256ELi4ELb0ELb0EN7cutlass10bfloat16_tE19Flash_kernel_traitsILi32ELi64ELi256ELi4ES3_EELi16ELi1ELb0EEEvNS_16Flash_fwd_paramsE:
	.zero		144


//--------------------- .nv.shared._ZN5flash32flash_fwd_splitkv_combine_kernelI23Flash_fwd_kernel_traitsILi32ELi64ELi256ELi4ELb0ELb0EN7cutlass10bfloat16_tE19Flash_kernel_traitsILi32ELi64ELi256ELi4ES3_EELi16ELi7ELb1EEEvNS_16Flash_fwd_paramsE --------------------------
	.section	.nv.shared._ZN5flash32flash_fwd_splitkv_combine_kernelI23Flash_fwd_kernel_traitsILi32ELi64ELi256ELi4ELb0ELb0EN7cutlass10bfloat16_tE19Flash_kernel_traitsILi32ELi64ELi256ELi4ES3_EELi16ELi7ELb1EEEvNS_16Flash_fwd_paramsE,"aw",@nobits
	.sectionflags	@""
	.align	16
.nv.shared._ZN5flash32flash_fwd_splitkv_combine_kernelI23Flash_fwd_kernel_traitsILi32ELi64ELi256ELi4ELb0ELb0EN7cutlass10bfloat16_tE19Flash_kernel_traitsILi32ELi64ELi256ELi4ES3_EELi16ELi7ELb1EEEvNS_16Flash_fwd_paramsE:
	.zero		8704


//--------------------- .nv.shared._ZN5flash32flash_fwd_splitkv_combine_kernelI23Flash_fwd_kernel_traitsILi32ELi64ELi256ELi4ELb0ELb0EN7cutlass10bfloat16_tE19Flash_kernel_traitsILi32ELi64ELi256ELi4ES3_EELi16ELi6ELb1EEEvNS_16Flash_fwd_paramsE --------------------------
	.section	.nv.shared._ZN5flash32flash_fwd_splitkv_combine_kernelI23Flash_fwd_kernel_traitsILi32ELi64ELi256ELi4ELb0ELb0EN7cutlass10bfloat16_tE19Flash_kernel_traitsILi32ELi64ELi256ELi4ES3_EELi16ELi6ELb1EEEvNS_16Flash_fwd_paramsE,"aw",@nobits
	.sectionflags	@""
	.align	16
.nv.shared._ZN5flash32flash_fwd_splitkv_combine_kernelI23Flash_fwd_kernel_traitsILi32ELi64ELi256ELi4ELb0ELb0EN7cutlass10bfloat16_tE19Flash_kernel_traitsILi32ELi64ELi256ELi4ES3_EELi16ELi6ELb1EEEvNS_16Flash_fwd_paramsE:
	.zero		4352


//--------------------- .nv.shared._ZN5flash32flash_fwd_splitkv_combine_kernelI23Flash_fwd_kernel_traitsILi32ELi64ELi256ELi4ELb0ELb0EN7cutlass10bfloat16_tE19Flash_kernel_traitsILi32ELi64ELi256ELi4ES3_EELi16ELi5ELb1EEEvNS_16Flash_fwd_paramsE --------------------------
	.section	.nv.shared._ZN5flash32flash_fwd_splitkv_combine_kernelI23Flash_fwd_kernel_traitsILi32ELi64ELi256ELi4ELb0ELb0EN7cutlass10bfloat16_tE19Flash_kernel_traitsILi32ELi64ELi256ELi4ES3_EELi16ELi5ELb1EEEvNS_16Flash_fwd_paramsE,"aw",@nobits
	.sectionflags	@""
	.align	16
.nv.shared._ZN5flash32flash_fwd_splitkv_combine_kernelI23Flash_fwd_kernel_traitsILi32ELi64ELi256ELi4ELb0ELb0EN7cutlass10bfloat16_tE19Flash_kernel_traitsILi32ELi64ELi256ELi4ES3_EELi16ELi5ELb1EEEvNS_16Flash_fwd_paramsE:
	.zero		2176


//--------------------- .nv.shared._ZN5flash32flash_fwd_splitkv_combine_kernelI23Flash_fwd_kernel_traitsILi32ELi64ELi256ELi4ELb0ELb0EN7cutlass10bfloat16_tE19Flash_kernel_traitsILi32ELi64ELi256ELi4ES3_EELi16ELi4ELb1EEEvNS_16Flash_fwd_paramsE --------------------------
	.section	.nv.shared._ZN5flash32flash_fwd_splitkv_combine_kernelI23Flash_fwd_kernel_traitsILi32ELi64ELi256ELi4ELb0ELb0EN7cutlass10bfloat16_tE19Flash_kernel_traitsILi32ELi64ELi256ELi4ES3_EELi16ELi4ELb1EEEvNS_16Flash_fwd_paramsE,"aw",@nobits
	.sectionflags	@""
	.align	16
.nv.shared._ZN5flash32flash_fwd_splitkv_combine_kernelI23Flash_fwd_kernel_traitsILi32ELi64ELi256ELi4ELb0ELb0EN7cutlass10bfloat16_tE19Flash_kernel_traitsILi32ELi64ELi256ELi4ES3_EELi16ELi4ELb1EEEvNS_16Flash_fwd_paramsE:
	.zero		1088


//--------------------- .nv.shared._ZN5flash32flash_fwd_splitkv_combine_kernelI23Flash_fwd_kernel_traitsILi32ELi64ELi256ELi4ELb0ELb0EN7cutlass10bfloat16_tE19Flash_kernel_traitsILi32ELi64ELi256ELi4ES3_EELi16ELi3ELb1EEEvNS_16Flash_fwd_paramsE --------------------------
	.section	.nv.shared._ZN5flash32flash_fwd_splitkv_combine_kernelI23Flash_fwd_kernel_traitsILi32ELi64ELi256ELi4ELb0ELb0EN7cutlass10bfloat16_tE19Flash_kernel_traitsILi32ELi64ELi256ELi4ES3_EELi16ELi3ELb1EEEvNS_16Flash_fwd_paramsE,"aw",@nobits
	.sectionflags	@""
	.align	16
.nv.shared._ZN5flash32flash_fwd_splitkv_combine_kernelI23Flash_fwd_kernel_traitsILi32ELi64ELi256ELi4ELb0ELb0EN7cutlass10bfloat16_tE19Flash_kernel_traitsILi32ELi64ELi256ELi4ES3_EELi16ELi3ELb1EEEvNS_16Flash_fwd_paramsE:
	.zero		544


//--------------------- .nv.shared._ZN5flash32flash_fwd_splitkv_combine_kernelI23Flash_fwd_kernel_traitsILi32ELi64ELi256ELi4ELb0ELb0EN7cutlass10bfloat16_tE19Flash_kernel_traitsILi32ELi64ELi256ELi4ES3_EELi16ELi2ELb1EEEvNS_16Flash_fwd_paramsE --------------------------
	.section	.nv.shared._ZN5flash32flash_fwd_splitkv_combine_kernelI23Flash_fwd_kernel_traitsILi32ELi64ELi256ELi4ELb0ELb0EN7cutlass10bfloat16_tE19Flash_kernel_traitsILi32ELi64ELi256ELi4ES3_EELi16ELi2ELb1EEEvNS_16Flash_fwd_paramsE,"aw",@nobits
	.sectionflags	@""
	.align	16
.nv.shared._ZN5flash32flash_fwd_splitkv_combine_kernelI23Flash_fwd_kernel_traitsILi32ELi64ELi256ELi4ELb0ELb0EN7cutlass10bfloat16_tE19Flash_kernel_traitsILi32ELi64ELi256ELi4ES3_EELi16ELi2ELb1EEEvNS_16Flash_fwd_paramsE:
	.zero		272


//--------------------- .nv.shared._ZN5flash32flash_fwd_splitkv_combine_kernelI23Flash_fwd_kernel_traitsILi32ELi64ELi256ELi4ELb0ELb0EN7cutlass10bfloat16_tE19Flash_kernel_traitsILi32ELi64ELi256ELi4ES3_EELi16ELi1ELb1EEEvNS_16Flash_fwd_paramsE --------------------------
	.section	.nv.shared._ZN5flash32flash_fwd_splitkv_combine_kernelI23Flash_fwd_kernel_traitsILi32ELi64ELi256ELi4ELb0ELb0EN7cutlass10bfloat16_tE19Flash_kernel_traitsILi32ELi64ELi256ELi4ES3_EELi16ELi1ELb1EEEvNS_16Flash_fwd_paramsE,"aw",@nobits
	.sectionflags	@""
	.align	16
.nv.shared._ZN5flash32flash_fwd_splitkv_combine_kernelI23Flash_fwd_kernel_traitsILi32ELi64ELi256ELi4ELb0ELb0EN7cutlass10bfloat16_tE19Flash_kernel_traitsILi32ELi64ELi256ELi4ES3_EELi16ELi1ELb1EEEvNS_16Flash_fwd_paramsE:
	.zero		144


//--------------------- .nv.shared._ZN5flash24flash_fwd_splitkv_kernelI23Flash_fwd_kernel_traitsILi32ELi64ELi256ELi4ELb0ELb0EN7cutlass10bfloat16_tE19Flash_kernel_traitsILi32ELi64ELi256ELi4ES3_EELb1ELb0ELb0ELb0ELb0ELb0ELb0ELb0EEEvNS_16Flash_fwd_paramsE --------------------------
	.section	.nv.shared._ZN5flash24flash_fwd_splitkv_kernelI23Flash_fwd_kernel_traitsILi32ELi64ELi256ELi4ELb0ELb0EN7cutlass10bfloat16_tE19Flash_kernel_traitsILi32ELi64ELi256ELi4ES3_EELb1ELb0ELb0ELb0ELb0ELb0ELb0ELb0EEEvNS_16Flash_fwd_paramsE,"aw",@nobits
	.sectionflags	@""
	.align	16


//--------------------- .nv.shared._ZN5flash24flash_fwd_splitkv_kernelI23Flash_fwd_kernel_traitsILi32ELi64ELi256ELi4ELb0ELb0EN7cutlass10bfloat16_tE19Flash_kernel_traitsILi32ELi64ELi256ELi4ES3_EELb1ELb0ELb0ELb0ELb0ELb1ELb0ELb0EEEvNS_16Flash_fwd_paramsE --------------------------
	.section	.nv.shared._ZN5flash24flash_fwd_splitkv_kernelI23Flash_fwd_kernel_traitsILi32ELi64ELi256ELi4ELb0ELb0EN7cutlass10bfloat16_tE19Flash_kernel_traitsILi32ELi64ELi256ELi4ES3_EELb1ELb0ELb0ELb0ELb0ELb1ELb0ELb0EEEvNS_16Flash_fwd_paramsE,"aw",@nobits
	.sectionflags	@""
	.align	16


//--------------------- .nv.shared._ZN5flash24flash_fwd_splitkv_kernelI23Flash_fwd_kernel_traitsILi32ELi64ELi256ELi4ELb0ELb0EN7cutlass10bfloat16_tE19Flash_kernel_traitsILi32ELi64ELi256ELi4ES3_EELb1ELb0ELb0ELb0ELb0ELb0ELb0ELb1EEEvNS_16Flash_fwd_paramsE --------------------------
	.section	.nv.shared._ZN5flash24flash_fwd_splitkv_kernelI23Flash_fwd_kernel_traitsILi32ELi64ELi256ELi4ELb0ELb0EN7cutlass10bfloat16_tE19Flash_kernel_traitsILi32ELi64ELi256ELi4ES3_EELb1ELb0ELb0ELb0ELb0ELb0ELb0ELb1EEEvNS_16Flash_fwd_paramsE,"aw",@nobits
	.sectionflags	@""
	.align	16


//--------------------- .nv.shared._ZN5flash24flash_fwd_splitkv_kernelI23Flash_fwd_kernel_traitsILi32ELi64ELi256ELi4ELb0ELb0EN7cutlass10bfloat16_tE19Flash_kernel_traitsILi32ELi64ELi256ELi4ES3_EELb1ELb0ELb0ELb0ELb0ELb1ELb0ELb1EEEvNS_16Flash_fwd_paramsE --------------------------
	.section	.nv.shared._ZN5flash24flash_fwd_splitkv_kernelI23Flash_fwd_kernel_traitsILi32ELi64ELi256ELi4ELb0ELb0EN7cutlass10bfloat16_tE19Flash_kernel_traitsILi32ELi64ELi256ELi4ES3_EELb1ELb0ELb0ELb0ELb0ELb1ELb0ELb1EEEvNS_16Flash_fwd_paramsE,"aw",@nobits
	.sectionflags	@""
	.align	16


//--------------------- .nv.shared._ZN5flash24flash_fwd_splitkv_kernelI23Flash_fwd_kernel_traitsILi32ELi64ELi256ELi4ELb0ELb0EN7cutlass10bfloat16_tE19Flash_kernel_traitsILi32ELi64ELi256ELi4ES3_EELb1ELb0ELb0ELb0ELb0ELb0ELb1ELb0EEEvNS_16Flash_fwd_paramsE --------------------------
	.section	.nv.shared._ZN5flash24flash_fwd_splitkv_kernelI23Flash_fwd_kernel_traitsILi32ELi64ELi256ELi4ELb0ELb0EN7cutlass10bfloat16_tE19Flash_kernel_traitsILi32ELi64ELi256ELi4ES3_EELb1ELb0ELb0ELb0ELb0ELb0ELb1ELb0EEEvNS_16Flash_fwd_paramsE,"aw",@nobits
	.sectionflags	@""
	.align	16


//--------------------- .nv.shared._ZN5flash24flash_fwd_splitkv_kernelI23Flash_fwd_kernel_traitsILi32ELi64ELi256ELi4ELb0ELb0EN7cutlass10bfloat16_tE19Flash_kernel_traitsILi32ELi64ELi256ELi4ES3_EELb1ELb0ELb0ELb0ELb0ELb1ELb1ELb0EEEvNS_16Flash_fwd_paramsE --------------------------
	.section	.nv.shared._ZN5flash24flash_fwd_splitkv_kernelI23Flash_fwd_kernel_traitsILi32ELi64ELi256ELi4ELb0ELb0EN7cutlass10bfloat16_tE19Flash_kernel_traitsILi32ELi64ELi256ELi4ES3_EELb1ELb0ELb0ELb0ELb0ELb1ELb1ELb0EEEvNS_16Flash_fwd_paramsE,"aw",@nobits
	.sectionflags	@""
	.align	16


//--------------------- .nv.shared._ZN5flash24flash_fwd_splitkv_kernelI23Flash_fwd_kernel_traitsILi32ELi64ELi256ELi4ELb0ELb0EN7cutlass10bfloat16_tE19Flash_kernel_traitsILi32ELi64ELi256ELi4ES3_EELb1ELb0ELb0ELb0ELb0ELb0ELb1ELb1EEEvNS_16Flash_fwd_paramsE --------------------------
	.section	.nv.shared._ZN5flash24flash_fwd_splitkv_kernelI23Flash_fwd_kernel_traitsILi32ELi64ELi256ELi4ELb0ELb0EN7cutlass10bfloat16_tE19Flash_kernel_traitsILi32ELi64ELi256ELi4ES3_EELb1ELb0ELb0ELb0ELb0ELb0ELb1ELb1EEEvNS_16Flash_fwd_paramsE,"aw",@nobits
	.sectionflags	@""
	.align	16


//--------------------- .nv.shared._ZN5flash24flash_fwd_splitkv_kernelI23Flash_fwd_kernel_traitsILi32ELi64ELi256ELi4ELb0ELb0EN7cutlass10bfloat16_tE19Flash_kernel_traitsILi32ELi64ELi256ELi4ES3_EELb1ELb0ELb0ELb0ELb0ELb1ELb1ELb1EEEvNS_16Flash_fwd_paramsE --------------------------
	.section	.nv.shared._ZN5flash24flash_fwd_splitkv_kernelI23Flash_fwd_kernel_traitsILi32ELi64ELi256ELi4ELb0ELb0EN7cutlass10bfloat16_tE19Flash_kernel_traitsILi32ELi64ELi256ELi4ES3_EELb1ELb0ELb0ELb0ELb0ELb1ELb1ELb1EEEvNS_16Flash_fwd_paramsE,"aw",@nobits
	.sectionflags	@""
	.align	16


//--------------------- .nv.shared._ZN5flash24flash_fwd_splitkv_kernelI23Flash_fwd_kernel_traitsILi32ELi64ELi256ELi4ELb0ELb0EN7cutlass10bfloat16_tE19Flash_kernel_traitsILi32ELi64ELi256ELi4ES3_EELb1ELb0ELb0ELb1ELb1ELb0ELb0ELb0EEEvNS_16Flash_fwd_paramsE --------------------------
	.section	.nv.shared._ZN5flash24flash_fwd_splitkv_kernelI23Flash_fwd_kernel_traitsILi32ELi64ELi256ELi4ELb0ELb0EN7cutlass10bfloat16_tE19Flash_kernel_traitsILi32ELi64ELi256ELi4ES3_EELb1ELb0ELb0ELb1ELb1ELb0ELb0ELb0EEEvNS_16Flash_fwd_paramsE,"aw",@nobits
	.sectionflags	@""
	.align	16


//--------------------- .nv.shared._ZN5flash24flash_fwd_splitkv_kernelI23Flash_fwd_kernel_traitsILi32ELi64ELi256ELi4ELb0ELb0EN7cutlass10bfloat16_tE19Flash_kernel_traitsILi32ELi64ELi256ELi4ES3_EELb1ELb0ELb0ELb1ELb1ELb1ELb0ELb0EEEvNS_16Flash_fwd_paramsE --------------------------
	.section	.nv.shared._ZN5flash24flash_fwd_splitkv_kernelI23Flash_fwd_kernel_traitsILi32ELi64ELi256ELi4ELb0ELb0EN7cutlass10bfloat16_tE19Flash_kernel_traitsILi32ELi64ELi256ELi4ES3_EELb1ELb0ELb0ELb1ELb1ELb1ELb0ELb0EEEvNS_16Flash_fwd_paramsE,"aw",@nobits
	.sectionflags	@""
	.align	16


//--------------------- .nv.shared._ZN5flash24flash_fwd_splitkv_kernelI23Flash_fwd_kernel_traitsILi32ELi64ELi256ELi4ELb0ELb0EN7cutlass10bfloat16_tE19Flash_kernel_traitsILi32ELi64ELi256ELi4ES3_EELb1ELb0ELb0ELb1ELb1ELb0ELb1ELb0EEEvNS_16Flash_fwd_paramsE --------------------------
	.section	.nv.shared._ZN5flash24flash_fwd_splitkv_kernelI23Flash_fwd_kernel_traitsILi32ELi64ELi256ELi4ELb0ELb0EN7cutlass10bfloat16_tE19Flash_kernel_traitsILi32ELi64ELi256ELi4ES3_EELb1ELb0ELb0ELb1ELb1ELb0ELb1ELb0EEEvNS_16Flash_fwd_paramsE,"aw",@nobits
	.sectionflags	@""
	.align	16


//--------------------- .nv.shared._ZN5flash24flash_fwd_splitkv_kernelI23Flash_fwd_kernel_traitsILi32ELi64ELi256ELi4ELb0ELb0EN7cutlass10bfloat16_tE19Flash_kernel_traitsILi32ELi64ELi256ELi4ES3_EELb1ELb0ELb0ELb1ELb1ELb1ELb1ELb0EEEvNS_16Flash_fwd_paramsE --------------------------
	.section	.nv.shared._ZN5flash24flash_fwd_splitkv_kernelI23Flash_fwd_kernel_traitsILi32ELi64ELi256ELi4ELb0ELb0EN7cutlass10bfloat16_tE19Flash_kernel_traitsILi32ELi64ELi256ELi4ES3_EELb1ELb0ELb0ELb1ELb1ELb1ELb1ELb0EEEvNS_16Flash_fwd_paramsE,"aw",@nobits
	.sectionflags	@""
	.align	16


//--------------------- .nv.shared._ZN5flash24flash_fwd_splitkv_kernelI23Flash_fwd_kernel_traitsILi32ELi64ELi256ELi4ELb0ELb0EN7cutlass10bfloat16_tE19Flash_kernel_traitsILi32ELi64ELi256ELi4ES3_EELb1ELb0ELb0ELb0ELb1ELb0ELb0ELb0EEEvNS_16Flash_fwd_paramsE --------------------------
	.section	.nv.shared._ZN5flash24flash_fwd_splitkv_kernelI23Flash_fwd_kernel_traitsILi32ELi64ELi256ELi4ELb0ELb0EN7cutlass10bfloat16_tE19Flash_kernel_traitsILi32ELi64ELi256ELi4ES3_EELb1ELb0ELb0ELb0ELb1ELb0ELb0ELb0EEEvNS_16Flash_fwd_paramsE,"aw",@nobits
	.sectionflags	@""
	.align	16


//--------------------- .nv.shared._ZN5flash24flash_fwd_splitkv_kernelI23Flash_fwd_kernel_traitsILi32ELi64ELi256ELi4ELb0ELb0EN7cutlass10bfloat16_tE19Flash_kernel_traitsILi32ELi64ELi256ELi4ES3_EELb1ELb0ELb0ELb0ELb1ELb1ELb0ELb0EEEvNS_16Flash_fwd_paramsE --------------------------
	.section	.nv.shared._ZN5flash24flash_fwd_splitkv_kernelI23Flash_fwd_kernel_traitsILi32ELi64ELi256ELi4ELb0ELb0EN7cutlass10bfloat16_tE19Flash_kernel_traitsILi32ELi64ELi256ELi4ES3_EELb1ELb0ELb0ELb0ELb1ELb1ELb0ELb0EEEvNS_16Flash_fwd_paramsE,"aw",@nobits
	.sectionflags	@""
	.align	16


//--------------------- .nv.shared._ZN5flash24flash_fwd_splitkv_kernelI23Flash_fwd_kernel_traitsILi32ELi64ELi256ELi4ELb0ELb0EN7cutlass10bfloat16_tE19Flash_kernel_traitsILi32ELi64ELi256ELi4ES3_EELb1ELb0ELb1ELb0ELb0ELb0ELb0ELb0EEEvNS_16Flash_fwd_paramsE --------------------------
	.section	.nv.shared._ZN5flash24flash_fwd_splitkv_kernelI23Flash_fwd_kernel_traitsILi32ELi64ELi256ELi4ELb0ELb0EN7cutlass10bfloat16_tE19Flash_kernel_traitsILi32ELi64ELi256ELi4ES3_EELb1ELb0ELb1ELb0ELb0ELb0ELb0ELb0EEEvNS_16Flash_fwd_paramsE,"aw",@nobits
	.sectionflags	@""
	.align	16


//--------------------- .nv.shared._ZN5flash24flash_fwd_splitkv_kernelI23Flash_fwd_kernel_traitsILi32ELi64ELi256ELi4ELb0ELb0EN7cutlass10bfloat16_tE19Flash_kernel_traitsILi32ELi64ELi256ELi4ES3_EELb1ELb0ELb1ELb0ELb0ELb1ELb0ELb0EEEvNS_16Flash_fwd_paramsE --------------------------
	.section	.nv.shared._ZN5flash24flash_fwd_splitkv_kernelI23Flash_fwd_kernel_traitsILi32ELi64ELi256ELi4ELb0ELb0EN7cutlass10bfloat16_tE19Flash_kernel_traitsILi32ELi64ELi256ELi4ES3_EELb1ELb0ELb1ELb0ELb0ELb1ELb0ELb0EEEvNS_16Flash_fwd_paramsE,"aw",@nobits
	.sectionflags	@""
	.align	16


//--------------------- .nv.shared._ZN5flash24flash_fwd_splitkv_kernelI23Flash_fwd_kernel_traitsILi32ELi64ELi256ELi4ELb0ELb0EN7cutlass10bfloat16_tE19Flash_kernel_traitsILi32ELi64ELi256ELi4ES3_EELb1ELb0ELb0ELb0ELb1ELb0ELb0ELb1EEEvNS_16Flash_fwd_paramsE --------------------------
	.section	.nv.shared._ZN5flash24flash_fwd_splitkv_kernelI23Flash_fwd_kernel_traitsILi32ELi64ELi256ELi4ELb0ELb0EN7cutlass10bfloat16_tE19Flash_kernel_traitsILi32ELi64ELi256ELi4ES3_EELb1ELb0ELb0ELb0ELb1ELb0ELb0ELb1EEEvNS_16Flash_fwd_paramsE,"aw",@nobits
	.sectionflags	@""
	.align	16


//--------------------- .nv.shared._ZN5flash24flash_fwd_splitkv_kernelI23Flash_fwd_kernel_traitsILi32ELi64ELi256ELi4ELb0ELb0EN7cutlass10bfloat16_tE19Flash_kernel_traitsILi32ELi64ELi256ELi4ES3_EELb1ELb0ELb0ELb0ELb1ELb1ELb0ELb1EEEvNS_16Flash_fwd_paramsE --------------------------
	.section	.nv.shared._ZN5flash24flash_fwd_splitkv_kernelI23Flash_fwd_kernel_traitsILi32ELi64ELi256ELi4ELb0ELb0EN7cutlass10bfloat16_tE19Flash_kernel_traitsILi32ELi64ELi256ELi4ES3_EELb1ELb0ELb0ELb0ELb1ELb1ELb0ELb1EEEvNS_16Flash_fwd_paramsE,"aw",@nobits
	.sectionflags	@""
	.align	16


//--------------------- .nv.shared._ZN5flash24flash_fwd_splitkv_kernelI23Flash_fwd_kernel_traitsILi32ELi64ELi256ELi4ELb0ELb0EN7cutlass10bfloat16_tE19Flash_kernel_traitsILi32ELi64ELi256ELi4ES3_EELb1ELb0ELb1ELb0ELb0ELb0ELb0ELb1EEEvNS_16Flash_fwd_paramsE --------------------------
	.section	.nv.shared._ZN5flash24flash_fwd_splitkv_kernelI23Flash_fwd_kernel_traitsILi32ELi64ELi256ELi4ELb0ELb0EN7cutlass10bfloat16_tE19Flash_kernel_traitsILi32ELi64ELi256ELi4ES3_EELb1ELb0ELb1ELb0ELb0ELb0ELb0ELb1EEEvNS_16Flash_fwd_paramsE,"aw",@nobits
	.sectionflags	@""
	.align	16


//--------------------- .nv.shared._ZN5flash24flash_fwd_splitkv_kernelI23Flash_fwd_kernel_traitsILi32ELi64ELi256ELi4ELb0ELb0EN7cutlass10bfloat16_tE19Flash_kernel_traitsILi32ELi64ELi256ELi4ES3_EELb1ELb0ELb1ELb0ELb0ELb1ELb0ELb1EEEvNS_16Flash_fwd_paramsE --------------------------
	.section	.nv.shared._ZN5flash24flash_fwd_splitkv_kernelI23Flash_fwd_kernel_traitsILi32ELi64ELi256ELi4ELb0ELb0EN7cutlass10bfloat16_tE19Flash_kernel_traitsILi32ELi64ELi256ELi4ES3_EELb1ELb0ELb1ELb0ELb0ELb1ELb0ELb1EEEvNS_16Flash_fwd_paramsE,"aw",@nobits
	.sectionflags	@""
	.align	16


//--------------------- .nv.shared._ZN5flash24flash_fwd_splitkv_kernelI23Flash_fwd_kernel_traitsILi32ELi64ELi256ELi4ELb0ELb0EN7cutlass10bfloat16_tE19Flash_kernel_traitsILi32ELi64ELi256ELi4ES3_EELb1ELb0ELb0ELb0ELb1ELb0ELb1ELb0EEEvNS_16Flash_fwd_paramsE --------------------------
	.section	.nv.shared._ZN5flash24flash_fwd_splitkv_kernelI23Flash_fwd_kernel_traitsILi32ELi64ELi256ELi4ELb0ELb0EN7cutlass10bfloat16_tE19Flash_kernel_traitsILi32ELi64ELi256ELi4ES3_EELb1ELb0ELb0ELb0ELb1ELb0ELb1ELb0EEEvNS_16Flash_fwd_paramsE,"aw",@nobits
	.sectionflags	@""
	.align	16


//--------------------- .nv.shared._ZN5flash24flash_fwd_splitkv_kernelI23Flash_fwd_kernel_traitsILi32ELi64ELi256ELi4ELb0ELb0EN7cutlass10bfloat16_tE19Flash_kernel_traitsILi32ELi64ELi256ELi4ES3_EELb1ELb0ELb0ELb0ELb1ELb1ELb1ELb0EEEvNS_16Flash_fwd_paramsE --------------------------
	.section	.nv.shared._ZN5flash24flash_fwd_splitkv_kernelI23Flash_fwd_kernel_traitsILi32ELi64ELi256ELi4ELb0ELb0EN7cutlass10bfloat16_tE19Flash_kernel_traitsILi32ELi64ELi256ELi4ES3_EELb1ELb0ELb0ELb0ELb1ELb1ELb1ELb0EEEvNS_16Flash_fwd_paramsE,"aw",@nobits
	.sectionflags	@""
	.align	16


//--------------------- .nv.shared._ZN5flash24flash_fwd_splitkv_kernelI23Flash_fwd_kernel_traitsILi32ELi64ELi256ELi4ELb0ELb0EN7cutlass10bfloat16_tE19Flash_kernel_traitsILi32ELi64ELi256ELi4ES3_EELb1ELb0ELb1ELb0ELb0ELb0ELb1ELb0EEEvNS_16Flash_fwd_paramsE --------------------------
	.section	.nv.shared._ZN5flash24flash_fwd_splitkv_kernelI23Flash_fwd_kernel_traitsILi32ELi64ELi256ELi4ELb0ELb0EN7cutlass10bfloat16_tE19Flash_kernel_traitsILi32ELi64ELi256ELi4ES3_EELb1ELb0ELb1ELb0ELb0ELb0ELb1ELb0EEEvNS_16Flash_fwd_paramsE,"aw",@nobits
	.sectionflags	@""
	.align	16


//--------------------- .nv.shared._ZN5flash24flash_fwd_splitkv_kernelI23Flash_fwd_kernel_traitsILi32ELi64ELi256ELi4ELb0ELb0EN7cutlass10bfloat16_tE19Flash_kernel_traitsILi32ELi64ELi256ELi4ES3_EELb1ELb0ELb1ELb0ELb0ELb1ELb1ELb0EEEvNS_16Flash_fwd_paramsE --------------------------
	.section	.nv.shared._ZN5flash24flash_fwd_splitkv_kernelI23Flash_fwd_kernel_traitsILi32ELi64ELi256ELi4ELb0ELb0EN7cutlass10bfloat16_tE19Flash_kernel_traitsILi32ELi64ELi256ELi4ES3_EELb1ELb0ELb1ELb0ELb0ELb1ELb1ELb0EEEvNS_16Flash_fwd_paramsE,"aw",@nobits
	.sectionflags	@""
	.align	16


//--------------------- .nv.shared._ZN5flash24flash_fwd_splitkv_kernelI23Flash_fwd_kernel_traitsILi32ELi64ELi256ELi4ELb0ELb0EN7cutlass10bfloat16_tE19Flash_kernel_traitsILi32ELi64ELi256ELi4ES3_EELb1ELb0ELb0ELb0ELb1ELb0ELb1ELb1EEEvNS_16Flash_fwd_paramsE --------------------------
	.section	.nv.shared._ZN5flash24flash_fwd_splitkv_kernelI23Flash_fwd_kernel_traitsILi32ELi64ELi256ELi4ELb0ELb0EN7cutlass10bfloat16_tE19Flash_kernel_traitsILi32ELi64ELi256ELi4ES3_EELb1ELb0ELb0ELb0ELb1ELb0ELb1ELb1EEEvNS_16Flash_fwd_paramsE,"aw",@nobits
	.sectionflags	@""
	.align	16


//--------------------- .nv.shared._ZN5flash24flash_fwd_splitkv_kernelI23Flash_fwd_kernel_traitsILi32ELi64ELi256ELi4ELb0ELb0EN7cutlass10bfloat16_tE19Flash_kernel_traitsILi32ELi64ELi256ELi4ES3_EELb1ELb0ELb0ELb0ELb1ELb1ELb1ELb1EEEvNS_16Flash_fwd_paramsE --------------------------
	.section	.nv.shared._ZN5flash24flash_fwd_splitkv_kernelI23Flash_fwd_kernel_traitsILi32ELi64ELi256ELi4ELb0ELb0EN7cutlass10bfloat16_tE19Flash_kernel_traitsILi32ELi64ELi256ELi4ES3_EELb1ELb0ELb0ELb0ELb1ELb1ELb1ELb1EEEvNS_16Flash_fwd_paramsE,"aw",@nobits
	.sectionflags	@""
	.align	16


//--------------------- .nv.shared._ZN5flash24flash_fwd_splitkv_kernelI23Flash_fwd_kernel_traitsILi32ELi64ELi256ELi4ELb0ELb0EN7cutlass10bfloat16_tE19Flash_kernel_traitsILi32ELi64ELi256ELi4ES3_EELb1ELb0ELb1ELb0ELb0ELb0ELb1ELb1EEEvNS_16Flash_fwd_paramsE --------------------------
	.section	.nv.shared._ZN5flash24flash_fwd_splitkv_kernelI23Flash_fwd_kernel_traitsILi32ELi64ELi256ELi4ELb0ELb0EN7cutlass10bfloat16_tE19Flash_kernel_traitsILi32ELi64ELi256ELi4ES3_EELb1ELb0ELb1ELb0ELb0ELb0ELb1ELb1EEEvNS_16Flash_fwd_paramsE,"aw",@nobits
	.sectionflags	@""
	.align	16


//--------------------- .nv.shared._ZN5flash24flash_fwd_splitkv_kernelI23Flash_fwd_kernel_traitsILi32ELi64ELi256ELi4ELb0ELb0EN7cutlass10bfloat16_tE19Flash_kernel_traitsILi32ELi64ELi256ELi4ES3_EELb1ELb0ELb1ELb0ELb0ELb1ELb1ELb1EEEvNS_16Flash_fwd_paramsE --------------------------
	.section	.nv.shared._ZN5flash24flash_fwd_splitkv_kernelI23Flash_fwd_kernel_traitsILi32ELi64ELi256ELi4ELb0ELb0EN7cutlass10bfloat16_tE19Flash_kernel_traitsILi32ELi64ELi256ELi4ES3_EELb1ELb0ELb1ELb0ELb0ELb1ELb1ELb1EEEvNS_16Flash_fwd_paramsE,"aw",@nobits
	.sectionflags	@""
	.align	16


//--------------------- .nv.shared._ZN5flash32flash_fwd_splitkv_combine_kernelI23Flash_fwd_kernel_traitsILi32ELi64ELi128ELi4ELb0ELb0EN7cutlass10bfloat16_tE19Flash_kernel_traitsILi32ELi64ELi128ELi4ES3_EELi16ELi7ELb0EEEvNS_16Flash_fwd_paramsE --------------------------
	.section	.nv.shared._ZN5flash32flash_fwd_splitkv_combine_kernelI23Flash_fwd_kernel_traitsILi32ELi64ELi128ELi4ELb0ELb0EN7cutlass10bfloat16_tE19Flash_kernel_traitsILi32ELi64ELi128ELi4ES3_EELi16ELi7ELb0EEEvNS_16Flash_fwd_paramsE,"aw",@nobits
	.sectionflags	@""
	.align	16
.nv.shared._ZN5flash32flash_fwd_splitkv_combine_kernelI23Flash_fwd_kernel_traitsILi32ELi64ELi128ELi4ELb0ELb0EN7cutlass10bfloat16_tE19Flash_kernel_traitsILi32ELi64ELi128ELi4ES3_EELi16ELi7ELb0EEEvNS_16Flash_fwd_paramsE:
	.zero		8704


//--------------------- .nv.shared._ZN5flash32flash_fwd_splitkv_combine_kernelI23Flash_fwd_kernel_traitsILi32ELi64ELi128ELi4ELb0ELb0EN7cutlass10bfloat16_tE19Flash_kernel_traitsILi32ELi64ELi128ELi4ES3_EELi16ELi6ELb0EEEvNS_16Flash_fwd_paramsE --------------------------
	.section	.nv.shared._ZN5flash32flash_fwd_splitkv_combine_kernelI23Flash_fwd_kernel_traitsILi32ELi64ELi128ELi4ELb0ELb0EN7cutlass10bfloat16_tE19Flash_kernel_traitsILi32ELi64ELi128ELi4ES3_EELi16ELi6ELb0EEEvNS_16Flash_fwd_paramsE,"aw",@nobits
	.sectionflags	@""
	.align	16
.nv.shared._ZN5flash32flash_fwd_splitkv_combine_kernelI23Flash_fwd_kernel_traitsILi32ELi64ELi128ELi4ELb0ELb0EN7cutlass10bfloat16_tE19Flash_kernel_traitsILi32ELi64ELi128ELi4ES3_EELi16ELi6ELb0EEEvNS_16Flash_fwd_paramsE:
	.zero		4352


//--------------------- .nv.shared._ZN5flash32flash_fwd_splitkv_combine_kernelI23Flash_fwd_kernel_traitsILi32ELi64ELi128ELi4ELb0ELb0EN7cutlass10bfloat16_tE19Flash_kernel_traitsILi32ELi64ELi128ELi4ES3_EELi16ELi5ELb0EEEvNS_16Flash_fwd_paramsE --------------------------
	.section	.nv.shared._ZN5flash32flash_fwd_splitkv_combine_kernelI23Flash_fwd_kernel_traitsILi32ELi64ELi128ELi4ELb0ELb0EN7cutlass10bfloat16_tE19Flash_kernel_traitsILi32ELi64ELi128ELi4ES3_EELi16ELi5ELb0EEEvNS_16Flash_fwd_paramsE,"aw",@nobits
	.sectionflags	@""
	.align	16
.nv.shared._ZN5flash32flash_fwd_splitkv_combine_kernelI23Flash_fwd_kernel_traitsILi32ELi64ELi128ELi4ELb0ELb0EN7cutlass10bfloat16_tE19Flash_kernel_traitsILi32ELi64ELi128ELi4ES3_EELi16ELi5ELb0EEEvNS_16Flash_fwd_paramsE:
	.zero		2176


//--------------------- .nv.shared._ZN5flash32flash_fwd_splitkv_combine_kernelI23Flash_fwd_kernel_traitsILi32ELi64ELi128ELi4ELb0ELb0EN7cutlass10bfloat16_tE19Flash_kernel_traitsILi32ELi64ELi128ELi4ES3_EELi16ELi4ELb0EEEvNS_16Flash_fwd_paramsE --------------------------
	.section	.nv.shared._ZN5flash32flash_fwd_splitkv_combine_kernelI23Flash_fwd_kernel_traitsILi32ELi64ELi128ELi4ELb0ELb0EN7cutlass10bfloat16_tE19Flash_kernel_traitsILi32ELi64ELi128ELi4ES3_EELi16ELi4ELb0EEEvNS_16Flash_fwd_paramsE,"aw",@nobits
	.sectionflags	@""
	.align	16
.nv.shared._ZN5flash32flash_fwd_splitkv_combine_kernelI23Flash_fwd_kernel_traitsILi32ELi64ELi128ELi4ELb0ELb0EN7cutlass10bfloat16_tE19Flash_kernel_traitsILi32ELi64ELi128ELi4ES3_EELi16ELi4ELb0EEEvNS_16Flash_fwd_paramsE:
	.zero		1088


//--------------------- .nv.shared._ZN5flash32flash_fwd_splitkv_combine_kernelI23Flash_fwd_kernel_traitsILi32ELi64ELi128ELi4ELb0ELb0EN7cutlass10bfloat16_tE19Flash_kernel_traitsILi32ELi64ELi128ELi4ES3_EELi16ELi3ELb0EEEvNS_16Flash_fwd_paramsE --------------------------
	.section	.nv.shared._ZN5flash32flash_fwd_splitkv_combine_kernelI23Flash_fwd_kernel_traitsILi32ELi64ELi128ELi4ELb0ELb0EN7cutlass10bfloat16_tE19Flash_kernel_traitsILi32ELi64ELi128ELi4ES3_EELi16ELi3ELb0EEEvNS_16Flash_fwd_paramsE,"aw",@nobits
	.sectionflags	@""
	.align	16
.nv.shared._ZN5flash32flash_fwd_splitkv_combine_kernelI23Flash_fwd_kernel_traitsILi32ELi64ELi128ELi4ELb0ELb0EN7cutlass10bfloat16_tE19Flash_kernel_traitsILi32ELi64ELi128ELi4ES3_EELi16ELi3ELb0EEEvNS_16Flash_fwd_paramsE:
	.zero		544


//--------------------- .nv.shared._ZN5flash32flash_fwd_splitkv_combine_kernelI23Flash_fwd_kernel_traitsILi32ELi64ELi128ELi4ELb0ELb0EN7cutlass10bfloat16_tE19Flash_kernel_traitsILi32ELi64ELi128ELi4ES3_EELi16ELi2ELb0EEEvNS_16Flash_fwd_paramsE --------------------------
	.section	.nv.shared._ZN5flash32flash_fwd_splitkv_combine_kernelI23Flash_fwd_kernel_traitsILi32ELi64ELi128ELi4ELb0ELb0EN7cutlass10bfloat16_tE19Flash_kernel_traitsILi32ELi64ELi128ELi4ES3_EELi16ELi2ELb0EEEvNS_16Flash_fwd_paramsE,"aw",@nobits
	.sectionflags	@""
	.align	16
.nv.shared._ZN5flash32flash_fwd_splitkv_combine_kernelI23Flash_fwd_kernel_traitsILi32ELi64ELi128ELi4ELb0ELb0EN7cutlass10bfloat16_tE19Flash_kernel_traitsILi32ELi64ELi128ELi4ES3_EELi16ELi2ELb0EEEvNS_16Flash_fwd_paramsE:
	.zero		272


//--------------------- .nv.shared._ZN5flash32flash_fwd_splitkv_combine_kernelI23Flash_fwd_kernel_traitsILi32ELi64ELi128ELi4ELb0ELb0EN7cutlass10bfloat16_tE19Flash_kernel_traitsILi32ELi64ELi128ELi4ES3_EELi16ELi1ELb0EEEvNS_16Flash_fwd_paramsE --------------------------
	.section	.nv.shared._ZN5flash32flash_fwd_splitkv_combine_kernelI23Flash_fwd_kernel_traitsILi32ELi64ELi128ELi4ELb0ELb0EN7cutlass10bfloat16_tE19Flash_kernel_traitsILi32ELi64ELi128ELi4ES3_EELi16ELi1ELb0EEEvNS_16Flash_fwd_paramsE,"aw",@nobits
	.sectionflags	@""
	.align	16
.nv.shared._ZN5flash32flash_fwd_splitkv_combine_kernelI23Flash_fwd_kernel_traitsILi32ELi64ELi128ELi4ELb0ELb0EN7cutlass10bfloat16_tE19Flash_kernel_traitsILi32ELi64ELi128ELi4ES3_EELi16ELi1ELb0EEEvNS_16Flash_fwd_paramsE:
	.zero		144


//--------------------- .nv.shared._ZN5flash32flash_fwd_splitkv_combine_kernelI23Flash_fwd_kernel_traitsILi32ELi64ELi128ELi4ELb0ELb0EN7cutlass10bfloat16_tE19Flash_kernel_traitsILi32ELi64ELi128ELi4ES3_EELi16ELi7ELb1EEEvNS_16Flash_fwd_paramsE --------------------------
	.section	.nv.shared._ZN5flash32flash_fwd_splitkv_combine_kernelI23Flash_fwd_kernel_traitsILi32ELi64ELi128ELi4ELb0ELb0EN7cutlass10bfloat16_tE19Flash_kernel_traitsILi32ELi64ELi128ELi4ES3_EELi16ELi7ELb1EEEvNS_16Flash_fwd_paramsE,"aw",@nobits
	.sectionflags	@""
	.align	16
.nv.shared._ZN5flash32flash_fwd_splitkv_combine_kernelI23Flash_fwd_kernel_traitsILi32ELi64ELi128ELi4ELb0ELb0EN7cutlass10bfloat16_tE19Flash_kernel_traitsILi32ELi64ELi128ELi4ES3_EELi16ELi7ELb1EEEvNS_16Flash_fwd_paramsE:
	.zero		8704


//--------------------- .nv.shared._ZN5flash32flash_fwd_splitkv_combine_kernelI23Flash_fwd_kernel_traitsILi32ELi64ELi128ELi4ELb0ELb0EN7cutlass10bfloat16_tE19Flash_kernel_traitsILi32ELi64ELi128ELi4ES3_EELi16ELi6ELb1EEEvNS_16Flash_fwd_paramsE --------------------------
	.section	.nv.shared._ZN5flash32flash_fwd_splitkv_combine_kernelI23Flash_fwd_kernel_traitsILi32ELi64ELi128ELi4ELb0ELb0EN7cutlass10bfloat16_tE19Flash_kernel_traitsILi32ELi64ELi128ELi4ES3_EELi16ELi6ELb1EEEvNS_16Flash_fwd_paramsE,"aw",@nobits
	.sectionflags	@""
	.align	16
.nv.shared._ZN5flash32flash_fwd_splitkv_combine_kernelI23Flash_fwd_kernel_traitsILi32ELi64ELi128ELi4ELb0ELb0EN7cutlass10bfloat16_tE19Flash_kernel_traitsILi32ELi64ELi128ELi4ES3_EELi16ELi6ELb1EEEvNS_16Flash_fwd_paramsE:
	.zero		4352


//--------------------- .nv.shared._ZN5flash32flash_fwd_splitkv_combine_kernelI23Flash_fwd_kernel_traitsILi32ELi64ELi128ELi4ELb0ELb0EN7cutlass10bfloat16_tE19Flash_kernel_traitsILi32ELi64ELi128ELi4ES3_EELi16ELi5ELb1EEEvNS_16Flash_fwd_paramsE --------------------------
	.section	.nv.shared._ZN5flash32flash_fwd_splitkv_combine_kernelI23Flash_fwd_kernel_traitsILi32ELi64ELi128ELi4ELb0ELb0EN7cutlass10bfloat16_tE19Flash_kernel_traitsILi32ELi64ELi128ELi4ES3_EELi16ELi5ELb1EEEvNS_16Flash_fwd_paramsE,"aw",@nobits
	.sectionflags	@""
	.align	16
.nv.shared._ZN5flash32flash_fwd_splitkv_combine_kernelI23Flash_fwd_kernel_traitsILi32ELi64ELi128ELi4ELb0ELb0EN7cutlass10bfloat16_tE19Flash_kernel_traitsILi32ELi64ELi128ELi4ES3_EELi16ELi5ELb1EEEvNS_16Flash_fwd_paramsE:
	.zero		2176


//--------------------- .nv.shared._ZN5flash32flash_fwd_splitkv_combine_kernelI23Flash_fwd_kernel_traitsILi32ELi64ELi128ELi4ELb0ELb0EN7cutlass10bfloat16_tE19Flash_kernel_traitsILi32ELi64ELi128ELi4ES3_EELi16ELi4ELb1EEEvNS_16Flash_fwd_paramsE --------------------------
	.section	.nv.shared._ZN5flash32flash_fwd_splitkv_combine_kernelI23Flash_fwd_kernel_traitsILi32ELi64ELi128ELi4ELb0ELb0EN7cutlass10bfloat16_tE19Flash_kernel_traitsILi32ELi64ELi128ELi4ES3_EELi16ELi4ELb1EEEvNS_16Flash_fwd_paramsE,"aw",@nobits
	.sectionflags	@""
	.align	16
.nv.shared._ZN5flash32flash_fwd_splitkv_combine_kernelI23Flash_fwd_kernel_traitsILi32ELi64ELi128ELi4ELb0ELb0EN7cutlass10bfloat16_tE19Flash_kernel_traitsILi32ELi64ELi128ELi4ES3_EELi16ELi4ELb1EEEvNS_16Flash_fwd_paramsE:
	.zero		1088


//--------------------- .nv.shared._ZN5flash32flash_fwd_splitkv_combine_kernelI23Flash_fwd_kernel_traitsILi32ELi64ELi128ELi4ELb0ELb0EN7cutlass10bfloat16_tE19Flash_kernel_traitsILi32ELi64ELi128ELi4ES3_EELi16ELi3ELb1EEEvNS_16Flash_fwd_paramsE --------------------------
	.section	.nv.shared._ZN5flash32flash_fwd_splitkv_combine_kernelI23Flash_fwd_kernel_traitsILi32ELi64ELi128ELi4ELb0ELb0EN7cutlass10bfloat16_tE19Flash_kernel_traitsILi32ELi64ELi128ELi4ES3_EELi16ELi3ELb1EEEvNS_16Flash_fwd_paramsE,"aw",@nobits
	.sectionflags	@""
	.align	16
.nv.shared._ZN5flash32flash_fwd_splitkv_combine_kernelI23Flash_fwd_kernel_traitsILi32ELi64ELi128ELi4ELb0ELb0EN7cutlass10bfloat16_tE19Flash_kernel_traitsILi32ELi64ELi128ELi4ES3_EELi16ELi3ELb1EEEvNS_16Flash_fwd_paramsE:
	.zero		544


//--------------------- .nv.shared._ZN5flash32flash_fwd_splitkv_combine_kernelI23Flash_fwd_kernel_traitsILi32ELi64ELi128ELi4ELb0ELb0EN7cutlass10bfloat16_tE19Flash_kernel_traitsILi32ELi64ELi128ELi4ES3_EELi16ELi2ELb1EEEvNS_16Flash_fwd_paramsE --------------------------
	.section	.nv.shared._ZN5flash32flash_fwd_splitkv_combine_kernelI23Flash_fwd_kernel_traitsILi32ELi64ELi128ELi4ELb0ELb0EN7cutlass10bfloat16_tE19Flash_kernel_traitsILi32ELi64ELi128ELi4ES3_EELi16ELi2ELb1EEEvNS_16Flash_fwd_paramsE,"aw",@nobits
	.sectionflags	@""
	.align	16
.nv.shared._ZN5flash32flash_fwd_splitkv_combine_kernelI23Flash_fwd_kernel_traitsILi32ELi64ELi128ELi4ELb0ELb0EN7cutlass10bfloat16_tE19Flash_kernel_traitsILi32ELi64ELi128ELi4ES3_EELi16ELi2ELb1EEEvNS_16Flash_fwd_paramsE:
	.zero		272


//--------------------- .nv.shared._ZN5flash32flash_fwd_splitkv_combine_kernelI23Flash_fwd_kernel_traitsILi32ELi64ELi128ELi4ELb0ELb0EN7cutlass10bfloat16_tE19Flash_kernel_traitsILi32ELi64ELi128ELi4ES3_EELi16ELi1ELb1EEEvNS_16Flash_fwd_paramsE --------------------------
	.section	.nv.shared._ZN5flash32flash_fwd_splitkv_combine_kernelI23Flash_fwd_kernel_traitsILi32ELi64ELi128ELi4ELb0ELb0EN7cutlass10bfloat16_tE19Flash_kernel_traitsILi32ELi64ELi128ELi4ES3_EELi16ELi1ELb1EEEvNS_16Flash_fwd_paramsE,"aw",@nobits
	.sectionflags	@""
	.align	16
.nv.shared._ZN5flash32flash_fwd_splitkv_combine_kernelI23Flash_fwd_kernel_traitsILi32ELi64ELi128ELi4ELb0ELb0EN7cutlass10bfloat16_tE19Flash_kernel_traitsILi32ELi64ELi128ELi4ES3_EELi16ELi1ELb1EEEvNS_16Flash_fwd_paramsE:
	.zero		144


//--------------------- .nv.shared._ZN5flash24flash_fwd_splitkv_kernelI23Flash_fwd_kernel_traitsILi32ELi64ELi128ELi4ELb0ELb0EN7cutlass10bfloat16_tE19Flash_kernel_traitsILi32ELi64ELi128ELi4ES3_EELb1ELb0ELb0ELb0ELb0ELb0ELb0ELb0EEEvNS_16Flash_fwd_paramsE --------------------------
	.section	.nv.shared._ZN5flash24flash_fwd_splitkv_kernelI23Flash_fwd_kernel_traitsILi32ELi64ELi128ELi4ELb0ELb0EN7cutlass10bfloat16_tE19Flash_kernel_traitsILi32ELi64ELi128ELi4ES3_EELb1ELb0ELb0ELb0ELb0ELb0ELb0ELb0EEEvNS_16Flash_fwd_paramsE,"aw",@nobits
	.sectionflags	@""
	.align	16


//--------------------- .nv.shared._ZN5flash24flash_fwd_splitkv_kernelI23Flash_fwd_kernel_traitsILi32ELi64ELi128ELi4ELb0ELb0EN7cutlass10bfloat16_tE19Flash_kernel_traitsILi32ELi64ELi128ELi4ES3_EELb1ELb0ELb0ELb0ELb0ELb1ELb0ELb0EEEvNS_16Flash_fwd_paramsE --------------------------
	.section	.nv.shared._ZN5flash24flash_fwd_splitkv_kernelI23Flash_fwd_kernel_traitsILi32ELi64ELi128ELi4ELb0ELb0EN7cutlass10bfloat16_tE19Flash_kernel_traitsILi32ELi64ELi128ELi4ES3_EELb1ELb0ELb0ELb0ELb0ELb1ELb0ELb0EEEvNS_16Flash_fwd_paramsE,"aw",@nobits
	.sectionflags	@""
	.align	16


//--------------------- .nv.shared._ZN5flash24flash_fwd_splitkv_kernelI23Flash_fwd_kernel_traitsILi32ELi64ELi128ELi4ELb0ELb0EN7cutlass10bfloat16_tE19Flash_kernel_traitsILi32ELi64ELi128ELi4ES3_EELb1ELb0ELb0ELb0ELb0ELb0ELb0ELb1EEEvNS_16Flash_fwd_paramsE --------------------------
	.section	.nv.shared._ZN5flash24flash_fwd_splitkv_kernelI23Flash_fwd_kernel_traitsILi32ELi64ELi128ELi4ELb0ELb0EN7cutlass10bfloat16_tE19Flash_kernel_traitsILi32ELi64ELi128ELi4ES3_EELb1ELb0ELb0ELb0ELb0ELb0ELb0ELb1EEEvNS_16Flash_fwd_paramsE,"aw",@nobits
	.sectionflags	@""
	.align	16


//--------------------- .nv.shared._ZN5flash24flash_fwd_splitkv_kernelI23Flash_fwd_kernel_traitsILi32ELi64ELi128ELi4ELb0ELb0EN7cutlass10bfloat16_tE19Flash_kernel_traitsILi32ELi64ELi128ELi4ES3_EELb1ELb0ELb0ELb0ELb0ELb1ELb0ELb1EEEvNS_16Flash_fwd_paramsE --------------------------
	.section	.nv.shared._ZN5flash24flash_fwd_splitkv_kernelI23Flash_fwd_kernel_traitsILi32ELi64ELi128ELi4ELb0ELb0EN7cutlass10bfloat16_tE19Flash_kernel_traitsILi32ELi64ELi128ELi4ES3_EELb1ELb0ELb0ELb0ELb0ELb1ELb0ELb1EEEvNS_16Flash_fwd_paramsE,"aw",@nobits
	.sectionflags	@""
	.align	16


//--------------------- .nv.shared._ZN5flash24flash_fwd_splitkv_kernelI23Flash_fwd_kernel_traitsILi32ELi64ELi128ELi4ELb0ELb0EN7cutlass10bfloat16_tE19Flash_kernel_traitsILi32ELi64ELi128ELi4ES3_EELb1ELb0ELb0ELb0ELb0ELb0ELb1ELb0EEEvNS_16Flash_fwd_paramsE --------------------------
	.section	.nv.shared._ZN5flash24flash_fwd_splitkv_kernelI23Flash_fwd_kernel_traitsILi32ELi64ELi128ELi4ELb0ELb0EN7cutlass10bfloat16_tE19Flash_kernel_traitsILi32ELi64ELi128ELi4ES3_EELb1ELb0ELb0ELb0ELb0ELb0ELb1ELb0EEEvNS_16Flash_fwd_paramsE,"aw",@nobits
	.sectionflags	@""
	.align	16


//--------------------- .nv.shared._ZN5flash24flash_fwd_splitkv_kernelI23Flash_fwd_kernel_traitsILi32ELi64ELi128ELi4ELb0ELb0EN7cutlass10bfloat16_tE19Flash_kernel_traitsILi32ELi64ELi128ELi4ES3_EELb1ELb0ELb0ELb0ELb0ELb1ELb1ELb0EEEvNS_16Flash_fwd_paramsE --------------------------
	.section	.nv.shared._ZN5flash24flash_fwd_splitkv_kernelI23Flash_fwd_kernel_traitsILi32ELi64ELi128ELi4ELb0ELb0EN7cutlass10bfloat16_tE19Flash_kernel_traitsILi32ELi64ELi128ELi4ES3_EELb1ELb0ELb0ELb0ELb0ELb1ELb1ELb0EEEvNS_16Flash_fwd_paramsE,"aw",@nobits
	.sectionflags	@""
	.align	16


//--------------------- .nv.shared._ZN5flash24flash_fwd_splitkv_kernelI23Flash_fwd_kernel_traitsILi32ELi64ELi128ELi4ELb0ELb0EN7cutlass10bfloat16_tE19Flash_kernel_traitsILi32ELi64ELi128ELi4ES3_EELb1ELb0ELb0ELb0ELb0ELb0ELb1ELb1EEEvNS_16Flash_fwd_paramsE --------------------------
	.section	.nv.shared._ZN5flash24flash_fwd_splitkv_kernelI23Flash_fwd_kernel_traitsILi32ELi64ELi128ELi4ELb0ELb0EN7cutlass10bfloat16_tE19Flash_kernel_traitsILi32ELi64ELi128ELi4ES3_EELb1ELb0ELb0ELb0ELb0ELb0ELb1ELb1EEEvNS_16Flash_fwd_paramsE,"aw",@nobits
	.sectionflags	@""
	.align	16


//--------------------- .nv.shared._ZN5flash24flash_fwd_splitkv_kernelI23Flash_fwd_kernel_traitsILi32ELi64ELi128ELi4ELb0ELb0EN7cutlass10bfloat16_tE19Flash_kernel_traitsILi32ELi64ELi128ELi4ES3_EELb1ELb0ELb0ELb0ELb0ELb1ELb1ELb1EEEvNS_16Flash_fwd_paramsE --------------------------
	.section	.nv.shared._ZN5flash24flash_fwd_splitkv_kernelI23Flash_fwd_kernel_traitsILi32ELi64ELi128ELi4ELb0ELb0EN7cutlass10bfloat16_tE19Flash_kernel_traitsILi32ELi64ELi128ELi4ES3_EELb1ELb0ELb0ELb0ELb0ELb1ELb1ELb1EEEvNS_16Flash_fwd_paramsE,"aw",@nobits
	.sectionflags	@""
	.align	16


//--------------------- .nv.shared._ZN5flash24flash_fwd_splitkv_kernelI23Flash_fwd_kernel_traitsILi32ELi64ELi128ELi4ELb0ELb0EN7cutlass10bfloat16_tE19Flash_kernel_traitsILi32ELi64ELi128ELi4ES3_EELb1ELb0ELb0ELb1ELb1ELb0ELb0ELb0EEEvNS_16Flash_fwd_paramsE --------------------------
	.section	.nv.shared._ZN5flash24flash_fwd_splitkv_kernelI23Flash_fwd_kernel_traitsILi32ELi64ELi128ELi4ELb0ELb0EN7cutlass10bfloat16_tE19Flash_kernel_traitsILi32ELi64ELi128ELi4ES3_EELb1ELb0ELb0ELb1ELb1ELb0ELb0ELb0EEEvNS_16Flash_fwd_paramsE,"aw",@nobits
	.sectionflags	@""
	.align	16


//--------------------- .nv.shared._ZN5flash24flash_fwd_splitkv_kernelI23Flash_fwd_kernel_traitsILi32ELi64ELi128ELi4ELb0ELb0EN7cutlass10bfloat16_tE19Flash_kernel_traitsILi32ELi64ELi128ELi4ES3_EELb1ELb0ELb0ELb1ELb1ELb1ELb0ELb0EEEvNS_16Flash_fwd_paramsE --------------------------
	.section	.nv.shared._ZN5flash24flash_fwd_splitkv_kernelI23Flash_fwd_kernel_traitsILi32ELi64ELi128ELi4ELb0ELb0EN7cutlass10bfloat16_tE19Flash_kernel_traitsILi32ELi64ELi128ELi4ES3_EELb1ELb0ELb0ELb1ELb1ELb1ELb0ELb0EEEvNS_16Flash_fwd_paramsE,"aw",@nobits
	.sectionflags	@""
	.align	16


//--------------------- .nv.shared._ZN5flash24flash_fwd_splitkv_kernelI23Flash_fwd_kernel_traitsILi32ELi64ELi128ELi4ELb0ELb0EN7cutlass10bfloat16_tE19Flash_kernel_traitsILi32ELi64ELi128ELi4ES3_EELb1ELb0ELb0ELb1ELb1ELb0ELb1ELb0EEEvNS_16Flash_fwd_paramsE --------------------------
	.section	.nv.shared._ZN5flash24flash_fwd_splitkv_kernelI23Flash_fwd_kernel_traitsILi32ELi64ELi128ELi4ELb0ELb0EN7cutlass10bfloat16_tE19Flash_kernel_traitsILi32ELi64ELi128ELi4ES3_EELb1ELb0ELb0ELb1ELb1ELb0ELb1ELb0EEEvNS_16Flash_fwd_paramsE,"aw",@nobits
	.sectionflags	@""
	.align	16


//--------------------- .nv.shared._ZN5flash24flash_fwd_splitkv_kernelI23Flash_fwd_kernel_traitsILi32ELi64ELi128ELi4ELb0ELb0EN7cutlass10bfloat16_tE19Flash_kernel_traitsILi32ELi64ELi128ELi4ES3_EELb1ELb0ELb0ELb1ELb1ELb1ELb1ELb0EEEvNS_16Flash_fwd_paramsE --------------------------
	.section	.nv.shared._ZN5flash24flash_fwd_splitkv_kernelI23Flash_fwd_kernel_traitsILi32ELi64ELi128ELi4ELb0ELb0EN7cutlass10bfloat16_tE19Flash_kernel_traitsILi32ELi64ELi128ELi4ES3_EELb1ELb0ELb0ELb1ELb1ELb1ELb1ELb0EEEvNS_16Flash_fwd_paramsE,"aw",@nobits
	.sectionflags	@""
	.align	16


//--------------------- .nv.shared._ZN5flash24flash_fwd_splitkv_kernelI23Flash_fwd_kernel_traitsILi32ELi64ELi128ELi4ELb0ELb0EN7cutlass10bfloat16_tE19Flash_kernel_traitsILi32ELi64ELi128ELi4ES3_EELb1ELb0ELb0ELb0ELb1ELb0ELb0ELb0EEEvNS_16Flash_fwd_paramsE --------------------------
	.section	.nv.shared._ZN5flash24flash_fwd_splitkv_kernelI23Flash_fwd_kernel_traitsILi32ELi64ELi128ELi4ELb0ELb0EN7cutlass10bfloat16_tE19Flash_kernel_traitsILi32ELi64ELi128ELi4ES3_EELb1ELb0ELb0ELb0ELb1ELb0ELb0ELb0EEEvNS_16Flash_fwd_paramsE,"aw",@nobits
	.sectionflags	@""
	.align	16


//--------------------- .nv.shared._ZN5flash24flash_fwd_splitkv_kernelI23Flash_fwd_kernel_traitsILi32ELi64ELi128ELi4ELb0ELb0EN7cutlass10bfloat16_tE19Flash_kernel_traitsILi32ELi64ELi128ELi4ES3_EELb1ELb0ELb0ELb0ELb1ELb1ELb0ELb0EEEvNS_16Flash_fwd_paramsE --------------------------
	.section	.nv.shared._ZN5flash24flash_fwd_splitkv_kernelI23Flash_fwd_kernel_traitsILi32ELi64ELi128ELi4ELb0ELb0EN7cutlass10bfloat16_tE19Flash_kernel_traitsILi32ELi64ELi128ELi4ES3_EELb1ELb0ELb0ELb0ELb1ELb1ELb0ELb0EEEvNS_16Flash_fwd_paramsE,"aw",@nobits
	.sectionflags	@""
	.align	16


//--------------------- .nv.shared._ZN5flash24flash_fwd_splitkv_kernelI23Flash_fwd_kernel_traitsILi32ELi64ELi128ELi4ELb0ELb0EN7cutlass10bfloat16_tE19Flash_kernel_traitsILi32ELi64ELi128ELi4ES3_EELb1ELb0ELb1ELb0ELb0ELb0ELb0ELb0EEEvNS_16Flash_fwd_paramsE --------------------------
	.section	.nv.shared._ZN5flash24flash_fwd_splitkv_kernelI23Flash_fwd_kernel_traitsILi32ELi64ELi128ELi4ELb0ELb0EN7cutlass10bfloat16_tE19Flash_kernel_traitsILi32ELi64ELi128ELi4ES3_EELb1ELb0ELb1ELb0ELb0ELb0ELb0ELb0EEEvNS_16Flash_fwd_paramsE,"aw",@nobits
	.sectionflags	@""
	.align	16


//--------------------- .nv.shared._ZN5flash24flash_fwd_splitkv_kernelI23Flash_fwd_kernel_traitsILi32ELi64ELi128ELi4ELb0ELb0EN7cutlass10bfloat16_tE19Flash_kernel_traitsILi32ELi64ELi128ELi4ES3_EELb1ELb0ELb1ELb0ELb0ELb1ELb0ELb0EEEvNS_16Flash_fwd_paramsE --------------------------
	.section	.nv.shared._ZN5flash24flash_fwd_splitkv_kernelI23Flash_fwd_kernel_traitsILi32ELi64ELi128ELi4ELb0ELb0EN7cutlass10bfloat16_tE19Flash_kernel_traitsILi32ELi64ELi128ELi4ES3_EELb1ELb0ELb1ELb0ELb0ELb1ELb0ELb0EEEvNS_16Flash_fwd_paramsE,"aw",@nobits
	.sectionflags	@""
	.align	16


//--------------------- .nv.shared._ZN5flash24flash_fwd_splitkv_kernelI23Flash_fwd_kernel_traitsILi32ELi64ELi128ELi4ELb0ELb0EN7cutlass10bfloat16_tE19Flash_kernel_traitsILi32ELi64ELi128ELi4ES3_EELb1ELb0ELb0ELb0ELb1ELb0ELb0ELb1EEEvNS_16Flash_fwd_paramsE --------------------------
	.section	.nv.shared._ZN5flash24flash_fwd_splitkv_kernelI23Flash_fwd_kernel_traitsILi32ELi64ELi128ELi4ELb0ELb0EN7cutlass10bfloat16_tE19Flash_kernel_traitsILi32ELi64ELi128ELi4ES3_EELb1ELb0ELb0ELb0ELb1ELb0ELb0ELb1EEEvNS_16Flash_fwd_paramsE,"aw",@nobits
	.sectionflags	@""
	.align	16


//--------------------- .nv.shared._ZN5flash24flash_fwd_splitkv_kernelI23Flash_fwd_kernel_traitsILi32ELi64ELi128ELi4ELb0ELb0EN7cutlass10bfloat16_tE19Flash_kernel_traitsILi32ELi64ELi128ELi4ES3_EELb1ELb0ELb0ELb0ELb1ELb1ELb0ELb1EEEvNS_16Flash_fwd_paramsE --------------------------
	.section	.nv.shared._ZN5flash24flash_fwd_splitkv_kernelI23Flash_fwd_kernel_traitsILi32ELi64ELi128ELi4ELb0ELb0EN7cutlass10bfloat16_tE19Flash_kernel_traitsILi32ELi64ELi128ELi4ES3_EELb1ELb0ELb0ELb0ELb1ELb1ELb0ELb1EEEvNS_16Flash_fwd_paramsE,"aw",@nobits
	.sectionflags	@""
	.align	16


//--------------------- .nv.shared._ZN5flash24flash_fwd_splitkv_kernelI23Flash_fwd_kernel_traitsILi32ELi64ELi128ELi4ELb0ELb0EN7cutlass10bfloat16_tE19Flash_kernel_traitsILi32ELi64ELi128ELi4ES3_EELb1ELb0ELb1ELb0ELb0ELb0ELb0ELb1EEEvNS_16Flash_fwd_paramsE --------------------------
	.section	.nv.shared._ZN5flash24flash_fwd_splitkv_kernelI23Flash_fwd_kernel_traitsILi32ELi64ELi128ELi4ELb0ELb0EN7cutlass10bfloat16_tE19Flash_kernel_traitsILi32ELi64ELi128ELi4ES3_EELb1ELb0ELb1ELb0ELb0ELb0ELb0ELb1EEEvNS_16Flash_fwd_paramsE,"aw",@nobits
	.sectionflags	@""
	.align	16


//--------------------- .nv.shared._ZN5flash24flash_fwd_splitkv_kernelI23Flash_fwd_kernel_traitsILi32ELi64ELi128ELi4ELb0ELb0EN7cutlass10bfloat16_tE19Flash_kernel_traitsILi32ELi64ELi128ELi4ES3_EELb1ELb0ELb1ELb0ELb0ELb1ELb0ELb1EEEvNS_16Flash_fwd_paramsE --------------------------
	.section	.nv.shared._ZN5flash24flash_fwd_splitkv_kernelI23Flash_fwd_kernel_traitsILi32ELi64ELi128ELi4ELb0ELb0EN7cutlass10bfloat16_tE19Flash_kernel_traitsILi32ELi64ELi128ELi4ES3_EELb1ELb0ELb1ELb0ELb0ELb1ELb0ELb1EEEvNS_16Flash_fwd_paramsE,"aw",@nobits
	.sectionflags	@""
	.align	16


//--------------------- .nv.shared._ZN5flash24flash_fwd_splitkv_kernelI23Flash_fwd_kernel_traitsILi32ELi64ELi128ELi4ELb0ELb0EN7cutlass10bfloat16_tE19Flash_kernel_traitsILi32ELi64ELi128ELi4ES3_EELb1ELb0ELb0ELb0ELb1ELb0ELb1ELb0EEEvNS_16Flash_fwd_paramsE --------------------------
	.section	.nv.shared._ZN5flash24flash_fwd_splitkv_kernelI23Flash_fwd_kernel_traitsILi32ELi64ELi128ELi4ELb0ELb0EN7cutlass10bfloat16_tE19Flash_kernel_traitsILi32ELi64ELi128ELi4ES3_EELb1ELb0ELb0ELb0ELb1ELb0ELb1ELb0EEEvNS_16Flash_fwd_paramsE,"aw",@nobits
	.sectionflags	@""
	.align	16


//--------------------- .nv.shared._ZN5flash24flash_fwd_splitkv_kernelI23Flash_fwd_kernel_traitsILi32ELi64ELi128ELi4ELb0ELb0EN7cutlass10bfloat16_tE19Flash_kernel_traitsILi32ELi64ELi128ELi4ES3_EELb1ELb0ELb0ELb0ELb1ELb1ELb1ELb0EEEvNS_16Flash_fwd_paramsE --------------------------
	.section	.nv.shared._ZN5flash24flash_fwd_splitkv_kernelI23Flash_fwd_kernel_traitsILi32ELi64ELi128ELi4ELb0ELb0EN7cutlass10bfloat16_tE19Flash_kernel_traitsILi32ELi64ELi128ELi4ES3_EELb1ELb0ELb0ELb0ELb1ELb1ELb1ELb0EEEvNS_16Flash_fwd_paramsE,"aw",@nobits
	.sectionflags	@""
	.align	16


//--------------------- .nv.shared._ZN5flash24flash_fwd_splitkv_kernelI23Flash_fwd_kernel_traitsILi32ELi64ELi128ELi4ELb0ELb0EN7cutlass10bfloat16_tE19Flash_kernel_traitsILi32ELi64ELi128ELi4ES3_EELb1ELb0ELb1ELb0ELb0ELb0ELb1ELb0EEEvNS_16Flash_fwd_paramsE --------------------------
	.section	.nv.shared._ZN5flash24flash_fwd_splitkv_kernelI23Flash_fwd_kernel_traitsILi32ELi64ELi128ELi4ELb0ELb0EN7cutlass10bfloat16_tE19Flash_kernel_traitsILi32ELi64ELi128ELi4ES3_EELb1ELb0ELb1ELb0ELb0ELb0ELb1ELb0EEEvNS_16Flash_fwd_paramsE,"aw",@nobits
	.sectionflags	@""
	.align	16


//--------------------- .nv.shared._ZN5flash24flash_fwd_splitkv_kernelI23Flash_fwd_kernel_traitsILi32ELi64ELi128ELi4ELb0ELb0EN7cutlass10bfloat16_tE19Flash_kernel_traitsILi32ELi64ELi128ELi4ES3_EELb1ELb0ELb1ELb0ELb0ELb1ELb1ELb0EEEvNS_16Flash_fwd_paramsE --------------------------
	.section	.nv.shared._ZN5flash24flash_fwd_splitkv_kernelI23Flash_fwd_kernel_traitsILi32ELi64ELi128ELi4ELb0ELb0EN7cutlass10bfloat16_tE19Flash_kernel_traitsILi32ELi64ELi128ELi4ES3_EELb1ELb0ELb1ELb0ELb0ELb1ELb1ELb0EEEvNS_16Flash_fwd_paramsE,"aw",@nobits
	.sectionflags	@""
	.align	16


//--------------------- .nv.shared._ZN5flash24flash_fwd_splitkv_kernelI23Flash_fwd_kernel_traitsILi32ELi64ELi128ELi4ELb0ELb0EN7cutlass10bfloat16_tE19Flash_kernel_traitsILi32ELi64ELi128ELi4ES3_EELb1ELb0ELb0ELb0ELb1ELb0ELb1ELb1EEEvNS_16Flash_fwd_paramsE --------------------------
	.section	.nv.shared._ZN5flash24flash_fwd_splitkv_kernelI23Flash_fwd_kernel_traitsILi32ELi64ELi128ELi4ELb0ELb0EN7cutlass10bfloat16_tE19Flash_kernel_traitsILi32ELi64ELi128ELi4ES3_EELb1ELb0ELb0ELb0ELb1ELb0ELb1ELb1EEEvNS_16Flash_fwd_paramsE,"aw",@nobits
	.sectionflags	@""
	.align	16


//--------------------- .nv.shared._ZN5flash24flash_fwd_splitkv_kernelI23Flash_fwd_kernel_traitsILi32ELi64ELi128ELi4ELb0ELb0EN7cutlass10bfloat16_tE19Flash_kernel_traitsILi32ELi64ELi128ELi4ES3_EELb1ELb0ELb0ELb0ELb1ELb1ELb1ELb1EEEvNS_16Flash_fwd_paramsE --------------------------
	.section	.nv.shared._ZN5flash24flash_fwd_splitkv_kernelI23Flash_fwd_kernel_traitsILi32ELi64ELi128ELi4ELb0ELb0EN7cutlass10bfloat16_tE19Flash_kernel_traitsILi32ELi64ELi128ELi4ES3_EELb1ELb0ELb0ELb0ELb1ELb1ELb1ELb1EEEvNS_16Flash_fwd_paramsE,"aw",@nobits
	.sectionflags	@""
	.align	16


//--------------------- .nv.shared._ZN5flash24flash_fwd_splitkv_kernelI23Flash_fwd_kernel_traitsILi32ELi64ELi128ELi4ELb0ELb0EN7cutlass10bfloat16_tE19Flash_kernel_traitsILi32ELi64ELi128ELi4ES3_EELb1ELb0ELb1ELb0ELb0ELb0ELb1ELb1EEEvNS_16Flash_fwd_paramsE --------------------------
	.section	.nv.shared._ZN5flash24flash_fwd_splitkv_kernelI23Flash_fwd_kernel_traitsILi32ELi64ELi128ELi4ELb0ELb0EN7cutlass10bfloat16_tE19Flash_kernel_traitsILi32ELi64ELi128ELi4ES3_EELb1ELb0ELb1ELb0ELb0ELb0ELb1ELb1EEEvNS_16Flash_fwd_paramsE,"aw",@nobits
	.sectionflags	@""
	.align	16


//--------------------- .nv.shared._ZN5flash24flash_fwd_splitkv_kernelI23Flash_fwd_kernel_traitsILi32ELi64ELi128ELi4ELb0ELb0EN7cutlass10bfloat16_tE19Flash_kernel_traitsILi32ELi64ELi128ELi4ES3_EELb1ELb0ELb1ELb0ELb0ELb1ELb1ELb1EEEvNS_16Flash_fwd_paramsE --------------------------
	.section	.nv.shared._ZN5flash24flash_fwd_splitkv_kernelI23Flash_fwd_kernel_traitsILi32ELi64ELi128ELi4ELb0ELb0EN7cutlass10bfloat16_tE19Flash_kernel_traitsILi32ELi64ELi128ELi4ES3_EELb1ELb0ELb1ELb0ELb0ELb1ELb1ELb1EEEvNS_16Flash_fwd_paramsE,"aw",@nobits
	.sectionflags	@""
	.align	16
